	.target	sm_80

	.elftype	@"ET_EXEC"


//--------------------- .note.nv.tkinfo           --------------------------
	.section	.note.nv.tkinfo,"",@"SHT_NOTE"
	.sectionflags	@"SHF_NOTE_NV_TKINFO"
	.tkinfo
        /*0018*/ 	.word	0x00000002
        /*0030*/ 	.string	""
        /*0030*/ 	.string	"ptxas"
        /*0030*/ 	.string	"Cuda compilation tools, release 13.0, V13.0.88"
        /*0030*/ 	.string	"Build cuda_13.0.r13.0/compiler.36424714_0"
        /*0030*/ 	.string	"-arch sm_80 -m 64 "



//--------------------- .note.nv.cuinfo           --------------------------
	.section	.note.nv.cuinfo,"",@"SHT_NOTE"
	.sectionflags	@"SHF_NOTE_NV_CUINFO"
        /*0018*/ 	.short	0x0002
        /*001a*/ 	.short	0x0050
        /*001c*/ 	.short	0x0082
	.zero		2


//--------------------- .nv.info                  --------------------------
	.section	.nv.info,"",@"SHT_CUDA_INFO"
	.align	4


	//----- nvinfo : EIATTR_REGCOUNT
	.align		4
        /*0000*/ 	.byte	0x04, 0x2f
        /*0002*/ 	.short	(.L_42 - .L_41)
	.align		4
.L_41:
        /*0004*/ 	.word	index@(_ZN2at6native29vectorized_elementwise_kernelILi8ENS0_13BinaryFunctorIhhbZZZNS0_23logical_and_kernel_cudaERNS_14TensorIteratorEENKUlvE0_clEvENKUlvE_clEvEUlhhE_EESt5arrayIPcLm3EEEEviT0_T1_)
        /*0008*/ 	.word	0x00000004


	//----- nvinfo : EIATTR_FRAME_SIZE
	.align		4
.L_42:
        /*000c*/ 	.byte	0x04, 0x11
        /*000e*/ 	.short	(.L_44 - .L_43)
	.align		4
.L_43:
        /*0010*/ 	.word	index@(_ZN2at6native29vectorized_elementwise_kernelILi8ENS0_13BinaryFunctorIhhbZZZNS0_23logical_and_kernel_cudaERNS_14TensorIteratorEENKUlvE0_clEvENKUlvE_clEvEUlhhE_EESt5arrayIPcLm3EEEEviT0_T1_)
        /*0014*/ 	.word	0x00000000


	//----- nvinfo : EIATTR_REGCOUNT
	.align		4
.L_44:
        /*0018*/ 	.byte	0x04, 0x2f
        /*001a*/ 	.short	(.L_46 - .L_45)
	.align		4
.L_45:
        /*001c*/ 	.word	index@(_ZN2at6native29vectorized_elementwise_kernelILi4ENS0_13BinaryFunctorIhhbZZZNS0_23logical_and_kernel_cudaERNS_14TensorIteratorEENKUlvE0_clEvENKUlvE_clEvEUlhhE_EESt5arrayIPcLm3EEEEviT0_T1_)
        /*0020*/ 	.word	0x0000001f


	//----- nvinfo : EIATTR_FRAME_SIZE
	.align		4
.L_46:
        /*0024*/ 	.byte	0x04, 0x11
        /*0026*/ 	.short	(.L_48 - .L_47)
	.align		4
.L_47:
        /*0028*/ 	.word	index@(_ZN2at6native29vectorized_elementwise_kernelILi4ENS0_13BinaryFunctorIhhbZZZNS0_23logical_and_kernel_cudaERNS_14TensorIteratorEENKUlvE0_clEvENKUlvE_clEvEUlhhE_EESt5arrayIPcLm3EEEEviT0_T1_)
        /*002c*/ 	.word	0x00000000


	//----- nvinfo : EIATTR_REGCOUNT
	.align		4
.L_48:
        /*0030*/ 	.byte	0x04, 0x2f
        /*0032*/ 	.short	(.L_50 - .L_49)
	.align		4
.L_49:
        /*0034*/ 	.word	index@(_ZN2at6native29vectorized_elementwise_kernelILi2ENS0_13BinaryFunctorIhhbZZZNS0_23logical_and_kernel_cudaERNS_14TensorIteratorEENKUlvE0_clEvENKUlvE_clEvEUlhhE_EESt5arrayIPcLm3EEEEviT0_T1_)
        /*0038*/ 	.word	0x0000001f


	//----- nvinfo : EIATTR_FRAME_SIZE
	.align		4
.L_50:
        /*003c*/ 	.byte	0x04, 0x11
        /*003e*/ 	.short	(.L_52 - .L_51)
	.align		4
.L_51:
        /*0040*/ 	.word	index@(_ZN2at6native29vectorized_elementwise_kernelILi2ENS0_13BinaryFunctorIhhbZZZNS0_23logical_and_kernel_cudaERNS_14TensorIteratorEENKUlvE0_clEvENKUlvE_clEvEUlhhE_EESt5arrayIPcLm3EEEEviT0_T1_)
        /*0044*/ 	.word	0x00000000


	//----- nvinfo : EIATTR_REGCOUNT
	.align		4
.L_52:
        /*0048*/ 	.byte	0x04, 0x2f
        /*004a*/ 	.short	(.L_54 - .L_53)
	.align		4
.L_53:
        /*004c*/ 	.word	index@(_ZN2at6native27unrolled_elementwise_kernelINS0_13BinaryFunctorIhhbZZZNS0_23logical_and_kernel_cudaERNS_14TensorIteratorEENKUlvE0_clEvENKUlvE_clEvEUlhhE_EESt5arrayIPcLm3EELi4E23TrivialOffsetCalculatorILi2EjESC_ILi1EjENS0_6memory15LoadWithoutCastENSF_16StoreWithoutCastEEEviT_T0_T2_T3_T4_T5_)
        /*0050*/ 	.word	0x00000019


	//----- nvinfo : EIATTR_FRAME_SIZE
	.align		4
.L_54:
        /*0054*/ 	.byte	0x04, 0x11
        /*0056*/ 	.short	(.L_56 - .L_55)
	.align		4
.L_55:
        /*0058*/ 	.word	index@(_ZN2at6native27unrolled_elementwise_kernelINS0_13BinaryFunctorIhhbZZZNS0_23logical_and_kernel_cudaERNS_14TensorIteratorEENKUlvE0_clEvENKUlvE_clEvEUlhhE_EESt5arrayIPcLm3EELi4E23TrivialOffsetCalculatorILi2EjESC_ILi1EjENS0_6memory15LoadWithoutCastENSF_16StoreWithoutCastEEEviT_T0_T2_T3_T4_T5_)
        /*005c*/ 	.word	0x00000000


	//----- nvinfo : EIATTR_REGCOUNT
	.align		4
.L_56:
        /*0060*/ 	.byte	0x04, 0x2f
        /*0062*/ 	.short	(.L_58 - .L_57)
	.align		4
.L_57:
        /*0064*/ 	.word	index@(_ZN2at6native18elementwise_kernelILi128ELi4EZNS0_22gpu_kernel_impl_nocastINS0_13BinaryFunctorIhhbZZZNS0_23logical_and_kernel_cudaERNS_14TensorIteratorEENKUlvE0_clEvENKUlvE_clEvEUlhhE_EEEEvRNS_18TensorIteratorBaseERKT_EUliE_EEviT1_)
        /*0068*/ 	.word	0x0000000c


	//----- nvinfo : EIATTR_FRAME_SIZE
	.align		4
.L_58:
        /*006c*/ 	.byte	0x04, 0x11
        /*006e*/ 	.short	(.L_60 - .L_59)
	.align		4
.L_59:
        /*0070*/ 	.word	index@(_ZN2at6native18elementwise_kernelILi128ELi4EZNS0_22gpu_kernel_impl_nocastINS0_13BinaryFunctorIhhbZZZNS0_23logical_and_kernel_cudaERNS_14TensorIteratorEENKUlvE0_clEvENKUlvE_clEvEUlhhE_EEEEvRNS_18TensorIteratorBaseERKT_EUliE_EEviT1_)
        /*0074*/ 	.word	0x00000000


	//----- nvinfo : EIATTR_REGCOUNT
	.align		4
.L_60:
        /*0078*/ 	.byte	0x04, 0x2f
        /*007a*/ 	.short	(.L_62 - .L_61)
	.align		4
.L_61:
        /*007c*/ 	.word	index@(_ZN2at6native27unrolled_elementwise_kernelINS0_13BinaryFunctorIhhbZZZNS0_23logical_and_kernel_cudaERNS_14TensorIteratorEENKUlvE0_clEvENKUlvE_clEvEUlhhE_EESt5arrayIPcLm3EELi4E23TrivialOffsetCalculatorILi2EjESC_ILi1EjENS0_6memory12LoadWithCastILi2EEENSF_13StoreWithCastILi1EEEEEviT_T0_T2_T3_T4_T5_)
        /*0080*/ 	.word	0x00000020


	//----- nvinfo : EIATTR_FRAME_SIZE
	.align		4
.L_62:
        /*0084*/ 	.byte	0x04, 0x11
        /*0086*/ 	.short	(.L_64 - .L_63)
	.align		4
.L_63:
        /*0088*/ 	.word	index@(_ZN2at6native27unrolled_elementwise_kernelINS0_13BinaryFunctorIhhbZZZNS0_23logical_and_kernel_cudaERNS_14TensorIteratorEENKUlvE0_clEvENKUlvE_clEvEUlhhE_EESt5arrayIPcLm3EELi4E23TrivialOffsetCalculatorILi2EjESC_ILi1EjENS0_6memory12LoadWithCastILi2EEENSF_13StoreWithCastILi1EEEEEviT_T0_T2_T3_T4_T5_)
        /*008c*/ 	.word	0x00000000


	//----- nvinfo : EIATTR_REGCOUNT
	.align		4
.L_64:
        /*0090*/ 	.byte	0x04, 0x2f
        /*0092*/ 	.short	(.L_66 - .L_65)
	.align		4
.L_65:
        /*0094*/ 	.word	index@(_ZN2at6native18elementwise_kernelILi128ELi4EZNS0_15gpu_kernel_implINS0_13BinaryFunctorIhhbZZZNS0_23logical_and_kernel_cudaERNS_14TensorIteratorEENKUlvE0_clEvENKUlvE_clEvEUlhhE_EEEEvRNS_18TensorIteratorBaseERKT_EUliE_EEviT1_)
        /*0098*/ 	.word	0x0000001a


	//----- nvinfo : EIATTR_FRAME_SIZE
	.align		4
.L_66:
        /*009c*/ 	.byte	0x04, 0x11
        /*009e*/ 	.short	(.L_68 - .L_67)
	.align		4
.L_67:
        /*00a0*/ 	.word	index@(_ZN2at6native18elementwise_kernelILi128ELi4EZNS0_15gpu_kernel_implINS0_13BinaryFunctorIhhbZZZNS0_23logical_and_kernel_cudaERNS_14TensorIteratorEENKUlvE0_clEvENKUlvE_clEvEUlhhE_EEEEvRNS_18TensorIteratorBaseERKT_EUliE_EEviT1_)
        /*00a4*/ 	.word	0x00000000


	//----- nvinfo : EIATTR_REGCOUNT
	.align		4
.L_68:
        /*00a8*/ 	.byte	0x04, 0x2f
        /*00aa*/ 	.short	(.L_70 - .L_69)
	.align		4
.L_69:
        /*00ac*/ 	.word	index@(_ZN2at6native29vectorized_elementwise_kernelILi8ENS0_13AUnaryFunctorIhhbZZZNS0_23logical_and_kernel_cudaERNS_14TensorIteratorEENKUlvE0_clEvENKUlvE_clEvEUlhhE_EESt5arrayIPcLm2EEEEviT0_T1_)
        /*00b0*/ 	.word	0x00000004


	//----- nvinfo : EIATTR_FRAME_SIZE
	.align		4
.L_70:
        /*00b4*/ 	.byte	0x04, 0x11
        /*00b6*/ 	.short	(.L_72 - .L_71)
	.align		4
.L_71:
        /*00b8*/ 	.word	index@(_ZN2at6native29vectorized_elementwise_kernelILi8ENS0_13AUnaryFunctorIhhbZZZNS0_23logical_and_kernel_cudaERNS_14TensorIteratorEENKUlvE0_clEvENKUlvE_clEvEUlhhE_EESt5arrayIPcLm2EEEEviT0_T1_)
        /*00bc*/ 	.word	0x00000000


	//----- nvinfo : EIATTR_REGCOUNT
	.align		4
.L_72:
        /*00c0*/ 	.byte	0x04, 0x2f
        /*00c2*/ 	.short	(.L_74 - .L_73)
	.align		4
.L_73:
        /*00c4*/ 	.word	index@(_ZN2at6native29vectorized_elementwise_kernelILi4ENS0_13AUnaryFunctorIhhbZZZNS0_23logical_and_kernel_cudaERNS_14TensorIteratorEENKUlvE0_clEvENKUlvE_clEvEUlhhE_EESt5arrayIPcLm2EEEEviT0_T1_)
        /*00c8*/ 	.word	0x00000019


	//----- nvinfo : EIATTR_FRAME_SIZE
	.align		4
.L_74:
        /*00cc*/ 	.byte	0x04, 0x11
        /*00ce*/ 	.short	(.L_76 - .L_75)
	.align		4
.L_75:
        /*00d0*/ 	.word	index@(_ZN2at6native29vectorized_elementwise_kernelILi4ENS0_13AUnaryFunctorIhhbZZZNS0_23logical_and_kernel_cudaERNS_14TensorIteratorEENKUlvE0_clEvENKUlvE_clEvEUlhhE_EESt5arrayIPcLm2EEEEviT0_T1_)
        /*00d4*/ 	.word	0x00000000


	//----- nvinfo : EIATTR_REGCOUNT
	.align		4
.L_76:
        /*00d8*/ 	.byte	0x04, 0x2f
        /*00da*/ 	.short	(.L_78 - .L_77)
	.align		4
.L_77:
        /*00dc*/ 	.word	index@(_ZN2at6native29vectorized_elementwise_kernelILi2ENS0_13AUnaryFunctorIhhbZZZNS0_23logical_and_kernel_cudaERNS_14TensorIteratorEENKUlvE0_clEvENKUlvE_clEvEUlhhE_EESt5arrayIPcLm2EEEEviT0_T1_)
        /*00e0*/ 	.word	0x00000019


	//----- nvinfo : EIATTR_FRAME_SIZE
	.align		4
.L_78:
        /*00e4*/ 	.byte	0x04, 0x11
        /*00e6*/ 	.short	(.L_80 - .L_79)
	.align		4
.L_79:
        /*00e8*/ 	.word	index@(_ZN2at6native29vectorized_elementwise_kernelILi2ENS0_13AUnaryFunctorIhhbZZZNS0_23logical_and_kernel_cudaERNS_14TensorIteratorEENKUlvE0_clEvENKUlvE_clEvEUlhhE_EESt5arrayIPcLm2EEEEviT0_T1_)
        /*00ec*/ 	.word	0x00000000


	//----- nvinfo : EIATTR_REGCOUNT
	.align		4
.L_80:
        /*00f0*/ 	.byte	0x04, 0x2f
        /*00f2*/ 	.short	(.L_82 - .L_81)
	.align		4
.L_81:
        /*00f4*/ 	.word	index@(_ZN2at6native27unrolled_elementwise_kernelINS0_13AUnaryFunctorIhhbZZZNS0_23logical_and_kernel_cudaERNS_14TensorIteratorEENKUlvE0_clEvENKUlvE_clEvEUlhhE_EESt5arrayIPcLm2EELi4E23TrivialOffsetCalculatorILi1EjESD_NS0_6memory15LoadWithoutCastENSE_16StoreWithoutCastEEEviT_T0_T2_T3_T4_T5_)
        /*00f8*/ 	.word	0x00000013


	//----- nvinfo : EIATTR_FRAME_SIZE
	.align		4
.L_82:
        /*00fc*/ 	.byte	0x04, 0x11
        /*00fe*/ 	.short	(.L_84 - .L_83)
	.align		4
.L_83:
        /*0100*/ 	.word	index@(_ZN2at6native27unrolled_elementwise_kernelINS0_13AUnaryFunctorIhhbZZZNS0_23logical_and_kernel_cudaERNS_14TensorIteratorEENKUlvE0_clEvENKUlvE_clEvEUlhhE_EESt5arrayIPcLm2EELi4E23TrivialOffsetCalculatorILi1EjESD_NS0_6memory15LoadWithoutCastENSE_16StoreWithoutCastEEEviT_T0_T2_T3_T4_T5_)
        /*0104*/ 	.word	0x00000000


	//----- nvinfo : EIATTR_REGCOUNT
	.align		4
.L_84:
        /*0108*/ 	.byte	0x04, 0x2f
        /*010a*/ 	.short	(.L_86 - .L_85)
	.align		4
.L_85:
        /*010c*/ 	.word	index@(_ZN2at6native18elementwise_kernelILi128ELi4EZNS0_22gpu_kernel_impl_nocastINS0_13AUnaryFunctorIhhbZZZNS0_23logical_and_kernel_cudaERNS_14TensorIteratorEENKUlvE0_clEvENKUlvE_clEvEUlhhE_EEEEvRNS_18TensorIteratorBaseERKT_EUliE_EEviT1_)
        /*0110*/ 	.word	0x0000000c


	//----- nvinfo : EIATTR_FRAME_SIZE
	.align		4
.L_86:
        /*0114*/ 	.byte	0x04, 0x11
        /*0116*/ 	.short	(.L_88 - .L_87)
	.align		4
.L_87:
        /*0118*/ 	.word	index@(_ZN2at6native18elementwise_kernelILi128ELi4EZNS0_22gpu_kernel_impl_nocastINS0_13AUnaryFunctorIhhbZZZNS0_23logical_and_kernel_cudaERNS_14TensorIteratorEENKUlvE0_clEvENKUlvE_clEvEUlhhE_EEEEvRNS_18TensorIteratorBaseERKT_EUliE_EEviT1_)
        /*011c*/ 	.word	0x00000000


	//----- nvinfo : EIATTR_REGCOUNT
	.align		4
.L_88:
        /*0120*/ 	.byte	0x04, 0x2f
        /*0122*/ 	.short	(.L_90 - .L_89)
	.align		4
.L_89:
        /*0124*/ 	.word	index@(_ZN2at6native27unrolled_elementwise_kernelINS0_13AUnaryFunctorIhhbZZZNS0_23logical_and_kernel_cudaERNS_14TensorIteratorEENKUlvE0_clEvENKUlvE_clEvEUlhhE_EESt5arrayIPcLm2EELi4E23TrivialOffsetCalculatorILi1EjESD_NS0_6memory12LoadWithCastILi1EEENSE_13StoreWithCastILi1EEEEEviT_T0_T2_T3_T4_T5_)
        /*0128*/ 	.word	0x0000001e


	//----- nvinfo : EIATTR_FRAME_SIZE
	.align		4
.L_90:
        /*012c*/ 	.byte	0x04, 0x11
        /*012e*/ 	.short	(.L_92 - .L_91)
	.align		4
.L_91:
        /*0130*/ 	.word	index@(_ZN2at6native27unrolled_elementwise_kernelINS0_13AUnaryFunctorIhhbZZZNS0_23logical_and_kernel_cudaERNS_14TensorIteratorEENKUlvE0_clEvENKUlvE_clEvEUlhhE_EESt5arrayIPcLm2EELi4E23TrivialOffsetCalculatorILi1EjESD_NS0_6memory12LoadWithCastILi1EEENSE_13StoreWithCastILi1EEEEEviT_T0_T2_T3_T4_T5_)
        /*0134*/ 	.word	0x00000000


	//----- nvinfo : EIATTR_REGCOUNT
	.align		4
.L_92:
        /*0138*/ 	.byte	0x04, 0x2f
        /*013a*/ 	.short	(.L_94 - .L_93)
	.align		4
.L_93:
        /*013c*/ 	.word	index@(_ZN2at6native18elementwise_kernelILi128ELi4EZNS0_15gpu_kernel_implINS0_13AUnaryFunctorIhhbZZZNS0_23logical_and_kernel_cudaERNS_14TensorIteratorEENKUlvE0_clEvENKUlvE_clEvEUlhhE_EEEEvRNS_18TensorIteratorBaseERKT_EUliE_EEviT1_)
        /*0140*/ 	.word	0x0000001a


	//----- nvinfo : EIATTR_FRAME_SIZE
	.align		4
.L_94:
        /*0144*/ 	.byte	0x04, 0x11
        /*0146*/ 	.short	(.L_96 - .L_95)
	.align		4
.L_95:
        /*0148*/ 	.word	index@(_ZN2at6native18elementwise_kernelILi128ELi4EZNS0_15gpu_kernel_implINS0_13AUnaryFunctorIhhbZZZNS0_23logical_and_kernel_cudaERNS_14TensorIteratorEENKUlvE0_clEvENKUlvE_clEvEUlhhE_EEEEvRNS_18TensorIteratorBaseERKT_EUliE_EEviT1_)
        /*014c*/ 	.word	0x00000000


	//----- nvinfo : EIATTR_REGCOUNT
	.align		4
.L_96:
        /*0150*/ 	.byte	0x04, 0x2f
        /*0152*/ 	.short	(.L_98 - .L_97)
	.align		4
.L_97:
        /*0154*/ 	.word	index@(_ZN2at6native29vectorized_elementwise_kernelILi8ENS0_13BinaryFunctorIaabZZZNS0_23logical_and_kernel_cudaERNS_14TensorIteratorEENKUlvE0_clEvENKUlvE0_clEvEUlaaE_EESt5arrayIPcLm3EEEEviT0_T1_)
        /*0158*/ 	.word	0x00000004


	//----- nvinfo : EIATTR_FRAME_SIZE
	.align		4
.L_98:
        /*015c*/ 	.byte	0x04, 0x11
        /*015e*/ 	.short	(.L_100 - .L_99)
	.align		4
.L_99:
        /*0160*/ 	.word	index@(_ZN2at6native29vectorized_elementwise_kernelILi8ENS0_13BinaryFunctorIaabZZZNS0_23logical_and_kernel_cudaERNS_14TensorIteratorEENKUlvE0_clEvENKUlvE0_clEvEUlaaE_EESt5arrayIPcLm3EEEEviT0_T1_)
        /*0164*/ 	.word	0x00000000


	//----- nvinfo : EIATTR_REGCOUNT
	.align		4
.L_100:
        /*0168*/ 	.byte	0x04, 0x2f
        /*016a*/ 	.short	(.L_102 - .L_101)
	.align		4
.L_101:
        /*016c*/ 	.word	index@(_ZN2at6native29vectorized_elementwise_kernelILi4ENS0_13BinaryFunctorIaabZZZNS0_23logical_and_kernel_cudaERNS_14TensorIteratorEENKUlvE0_clEvENKUlvE0_clEvEUlaaE_EESt5arrayIPcLm3EEEEviT0_T1_)
        /*0170*/ 	.word	0x0000001f


	//----- nvinfo : EIATTR_FRAME_SIZE
	.align		4
.L_102:
        /*0174*/ 	.byte	0x04, 0x11
        /*0176*/ 	.short	(.L_104 - .L_103)
	.align		4
.L_103:
        /*0178*/ 	.word	index@(_ZN2at6native29vectorized_elementwise_kernelILi4ENS0_13BinaryFunctorIaabZZZNS0_23logical_and_kernel_cudaERNS_14TensorIteratorEENKUlvE0_clEvENKUlvE0_clEvEUlaaE_EESt5arrayIPcLm3EEEEviT0_T1_)
        /*017c*/ 	.word	0x00000000


	//----- nvinfo : EIATTR_REGCOUNT
	.align		4
.L_104:
        /*0180*/ 	.byte	0x04, 0x2f
        /*0182*/ 	.short	(.L_106 - .L_105)
	.align		4
.L_105:
        /*0184*/ 	.word	index@(_ZN2at6native29vectorized_elementwise_kernelILi2ENS0_13BinaryFunctorIaabZZZNS0_23logical_and_kernel_cudaERNS_14TensorIteratorEENKUlvE0_clEvENKUlvE0_clEvEUlaaE_EESt5arrayIPcLm3EEEEviT0_T1_)
        /*0188*/ 	.word	0x0000001f


	//----- nvinfo : EIATTR_FRAME_SIZE
	.align		4
.L_106:
        /*018c*/ 	.byte	0x04, 0x11
        /*018e*/ 	.short	(.L_108 - .L_107)
	.align		4
.L_107:
        /*0190*/ 	.word	index@(_ZN2at6native29vectorized_elementwise_kernelILi2ENS0_13BinaryFunctorIaabZZZNS0_23logical_and_kernel_cudaERNS_14TensorIteratorEENKUlvE0_clEvENKUlvE0_clEvEUlaaE_EESt5arrayIPcLm3EEEEviT0_T1_)
        /*0194*/ 	.word	0x00000000


	//----- nvinfo : EIATTR_REGCOUNT
	.align		4
.L_108:
        /*0198*/ 	.byte	0x04, 0x2f
        /*019a*/ 	.short	(.L_110 - .L_109)
	.align		4
.L_109:
        /*019c*/ 	.word	index@(_ZN2at6native27unrolled_elementwise_kernelINS0_13BinaryFunctorIaabZZZNS0_23logical_and_kernel_cudaERNS_14TensorIteratorEENKUlvE0_clEvENKUlvE0_clEvEUlaaE_EESt5arrayIPcLm3EELi4E23TrivialOffsetCalculatorILi2EjESC_ILi1EjENS0_6memory15LoadWithoutCastENSF_16StoreWithoutCastEEEviT_T0_T2_T3_T4_T5_)
        /*01a0*/ 	.word	0x00000019


	//----- nvinfo : EIATTR_FRAME_SIZE
	.align		4
.L_110:
        /*01a4*/ 	.byte	0x04, 0x11
        /*01a6*/ 	.short	(.L_112 - .L_111)
	.align		4
.L_111:
        /*01a8*/ 	.word	index@(_ZN2at6native27unrolled_elementwise_kernelINS0_13BinaryFunctorIaabZZZNS0_23logical_and_kernel_cudaERNS_14TensorIteratorEENKUlvE0_clEvENKUlvE0_clEvEUlaaE_EESt5arrayIPcLm3EELi4E23TrivialOffsetCalculatorILi2EjESC_ILi1EjENS0_6memory15LoadWithoutCastENSF_16StoreWithoutCastEEEviT_T0_T2_T3_T4_T5_)
        /*01ac*/ 	.word	0x00000000


	//----- nvinfo : EIATTR_REGCOUNT
	.align		4
.L_112:
        /*01b0*/ 	.byte	0x04, 0x2f
        /*01b2*/ 	.short	(.L_114 - .L_113)
	.align		4
.L_113:
        /*01b4*/ 	.word	index@(_ZN2at6native18elementwise_kernelILi128ELi4EZNS0_22gpu_kernel_impl_nocastINS0_13BinaryFunctorIaabZZZNS0_23logical_and_kernel_cudaERNS_14TensorIteratorEENKUlvE0_clEvENKUlvE0_clEvEUlaaE_EEEEvRNS_18TensorIteratorBaseERKT_EUliE_EEviT1_)
        /*01b8*/ 	.word	0x0000000c


	//----- nvinfo : EIATTR_FRAME_SIZE
	.align		4
.L_114:
        /*01bc*/ 	.byte	0x04, 0x11
        /*01be*/ 	.short	(.L_116 - .L_115)
	.align		4
.L_115:
        /*01c0*/ 	.word	index@(_ZN2at6native18elementwise_kernelILi128ELi4EZNS0_22gpu_kernel_impl_nocastINS0_13BinaryFunctorIaabZZZNS0_23logical_and_kernel_cudaERNS_14TensorIteratorEENKUlvE0_clEvENKUlvE0_clEvEUlaaE_EEEEvRNS_18TensorIteratorBaseERKT_EUliE_EEviT1_)
        /*01c4*/ 	.word	0x00000000


	//----- nvinfo : EIATTR_REGCOUNT
	.align		4
.L_116:
        /*01c8*/ 	.byte	0x04, 0x2f
        /*01ca*/ 	.short	(.L_118 - .L_117)
	.align		4
.L_117:
        /*01cc*/ 	.word	index@(_ZN2at6native27unrolled_elementwise_kernelINS0_13BinaryFunctorIaabZZZNS0_23logical_and_kernel_cudaERNS_14TensorIteratorEENKUlvE0_clEvENKUlvE0_clEvEUlaaE_EESt5arrayIPcLm3EELi4E23TrivialOffsetCalculatorILi2EjESC_ILi1EjENS0_6memory12LoadWithCastILi2EEENSF_13StoreWithCastILi1EEEEEviT_T0_T2_T3_T4_T5_)
        /*01d0*/ 	.word	0x00000020


	//----- nvinfo : EIATTR_FRAME_SIZE
	.align		4
.L_118:
        /*01d4*/ 	.byte	0x04, 0x11
        /*01d6*/ 	.short	(.L_120 - .L_119)
	.align		4
.L_119:
        /*01d8*/ 	.word	index@(_ZN2at6native27unrolled_elementwise_kernelINS0_13BinaryFunctorIaabZZZNS0_23logical_and_kernel_cudaERNS_14TensorIteratorEENKUlvE0_clEvENKUlvE0_clEvEUlaaE_EESt5arrayIPcLm3EELi4E23TrivialOffsetCalculatorILi2EjESC_ILi1EjENS0_6memory12LoadWithCastILi2EEENSF_13StoreWithCastILi1EEEEEviT_T0_T2_T3_T4_T5_)
        /*01dc*/ 	.word	0x00000000


	//----- nvinfo : EIATTR_REGCOUNT
	.align		4
.L_120:
        /*01e0*/ 	.byte	0x04, 0x2f
        /*01e2*/ 	.short	(.L_122 - .L_121)
	.align		4
.L_121:
        /*01e4*/ 	.word	index@(_ZN2at6native18elementwise_kernelILi128ELi4EZNS0_15gpu_kernel_implINS0_13BinaryFunctorIaabZZZNS0_23logical_and_kernel_cudaERNS_14TensorIteratorEENKUlvE0_clEvENKUlvE0_clEvEUlaaE_EEEEvRNS_18TensorIteratorBaseERKT_EUliE_EEviT1_)
        /*01e8*/ 	.word	0x0000001a


	//----- nvinfo : EIATTR_FRAME_SIZE
	.align		4
.L_122:
        /*01ec*/ 	.byte	0x04, 0x11
        /*01ee*/ 	.short	(.L_124 - .L_123)
	.align		4
.L_123:
        /*01f0*/ 	.word	index@(_ZN2at6native18elementwise_kernelILi128ELi4EZNS0_15gpu_kernel_implINS0_13BinaryFunctorIaabZZZNS0_23logical_and_kernel_cudaERNS_14TensorIteratorEENKUlvE0_clEvENKUlvE0_clEvEUlaaE_EEEEvRNS_18TensorIteratorBaseERKT_EUliE_EEviT1_)
        /*01f4*/ 	.word	0x00000000


	//----- nvinfo : EIATTR_REGCOUNT
	.align		4
.L_124:
        /*01f8*/ 	.byte	0x04, 0x2f
        /*01fa*/ 	.short	(.L_126 - .L_125)
	.align		4
.L_125:
        /*01fc*/ 	.word	index@(_ZN2at6native29vectorized_elementwise_kernelILi8ENS0_13AUnaryFunctorIaabZZZNS0_23logical_and_kernel_cudaERNS_14TensorIteratorEENKUlvE0_clEvENKUlvE0_clEvEUlaaE_EESt5arrayIPcLm2EEEEviT0_T1_)
        /*0200*/ 	.word	0x00000004


	//----- nvinfo : EIATTR_FRAME_SIZE
	.align		4
.L_126:
        /*0204*/ 	.byte	0x04, 0x11
        /*0206*/ 	.short	(.L_128 - .L_127)
	.align		4
.L_127:
        /*0208*/ 	.word	index@(_ZN2at6native29vectorized_elementwise_kernelILi8ENS0_13AUnaryFunctorIaabZZZNS0_23logical_and_kernel_cudaERNS_14TensorIteratorEENKUlvE0_clEvENKUlvE0_clEvEUlaaE_EESt5arrayIPcLm2EEEEviT0_T1_)
        /*020c*/ 	.word	0x00000000


	//----- nvinfo : EIATTR_REGCOUNT
	.align		4
.L_128:
        /*0210*/ 	.byte	0x04, 0x2f
        /*0212*/ 	.short	(.L_130 - .L_129)
	.align		4
.L_129:
        /*0214*/ 	.word	index@(_ZN2at6native29vectorized_elementwise_kernelILi4ENS0_13AUnaryFunctorIaabZZZNS0_23logical_and_kernel_cudaERNS_14TensorIteratorEENKUlvE0_clEvENKUlvE0_clEvEUlaaE_EESt5arrayIPcLm2EEEEviT0_T1_)
        /*0218*/ 	.word	0x00000019


	//----- nvinfo : EIATTR_FRAME_SIZE
	.align		4
.L_130:
        /*021c*/ 	.byte	0x04, 0x11
        /*021e*/ 	.short	(.L_132 - .L_131)
	.align		4
.L_131:
        /*0220*/ 	.word	index@(_ZN2at6native29vectorized_elementwise_kernelILi4ENS0_13AUnaryFunctorIaabZZZNS0_23logical_and_kernel_cudaERNS_14TensorIteratorEENKUlvE0_clEvENKUlvE0_clEvEUlaaE_EESt5arrayIPcLm2EEEEviT0_T1_)
        /*0224*/ 	.word	0x00000000


	//----- nvinfo : EIATTR_REGCOUNT
	.align		4
.L_132:
        /*0228*/ 	.byte	0x04, 0x2f
        /*022a*/ 	.short	(.L_134 - .L_133)
	.align		4
.L_133:
        /*022c*/ 	.word	index@(_ZN2at6native29vectorized_elementwise_kernelILi2ENS0_13AUnaryFunctorIaabZZZNS0_23logical_and_kernel_cudaERNS_14TensorIteratorEENKUlvE0_clEvENKUlvE0_clEvEUlaaE_EESt5arrayIPcLm2EEEEviT0_T1_)
        /*0230*/ 	.word	0x00000019


	//----- nvinfo : EIATTR_FRAME_SIZE
	.align		4
.L_134:
        /*0234*/ 	.byte	0x04, 0x11
        /*0236*/ 	.short	(.L_136 - .L_135)
	.align		4
.L_135:
        /*0238*/ 	.word	index@(_ZN2at6native29vectorized_elementwise_kernelILi2ENS0_13AUnaryFunctorIaabZZZNS0_23logical_and_kernel_cudaERNS_14TensorIteratorEENKUlvE0_clEvENKUlvE0_clEvEUlaaE_EESt5arrayIPcLm2EEEEviT0_T1_)
        /*023c*/ 	.word	0x00000000


	//----- nvinfo : EIATTR_REGCOUNT
	.align		4
.L_136:
        /*0240*/ 	.byte	0x04, 0x2f
        /*0242*/ 	.short	(.L_138 - .L_137)
	.align		4
.L_137:
        /*0244*/ 	.word	index@(_ZN2at6native27unrolled_elementwise_kernelINS0_13AUnaryFunctorIaabZZZNS0_23logical_and_kernel_cudaERNS_14TensorIteratorEENKUlvE0_clEvENKUlvE0_clEvEUlaaE_EESt5arrayIPcLm2EELi4E23TrivialOffsetCalculatorILi1EjESD_NS0_6memory15LoadWithoutCastENSE_16StoreWithoutCastEEEviT_T0_T2_T3_T4_T5_)
        /*0248*/ 	.word	0x00000013


	//----- nvinfo : EIATTR_FRAME_SIZE
	.align		4
.L_138:
        /*024c*/ 	.byte	0x04, 0x11
        /*024e*/ 	.short	(.L_140 - .L_139)
	.align		4
.L_139:
        /*0250*/ 	.word	index@(_ZN2at6native27unrolled_elementwise_kernelINS0_13AUnaryFunctorIaabZZZNS0_23logical_and_kernel_cudaERNS_14TensorIteratorEENKUlvE0_clEvENKUlvE0_clEvEUlaaE_EESt5arrayIPcLm2EELi4E23TrivialOffsetCalculatorILi1EjESD_NS0_6memory15LoadWithoutCastENSE_16StoreWithoutCastEEEviT_T0_T2_T3_T4_T5_)
        /*0254*/ 	.word	0x00000000


	//----- nvinfo : EIATTR_REGCOUNT
	.align		4
.L_140:
        /*0258*/ 	.byte	0x04, 0x2f
        /*025a*/ 	.short	(.L_142 - .L_141)
	.align		4
.L_141:
        /*025c*/ 	.word	index@(_ZN2at6native18elementwise_kernelILi128ELi4EZNS0_22gpu_kernel_impl_nocastINS0_13AUnaryFunctorIaabZZZNS0_23logical_and_kernel_cudaERNS_14TensorIteratorEENKUlvE0_clEvENKUlvE0_clEvEUlaaE_EEEEvRNS_18TensorIteratorBaseERKT_EUliE_EEviT1_)
        /*0260*/ 	.word	0x0000000c


	//----- nvinfo : EIATTR_FRAME_SIZE
	.align		4
.L_142:
        /*0264*/ 	.byte	0x04, 0x11
        /*0266*/ 	.short	(.L_144 - .L_143)
	.align		4
.L_143:
        /*0268*/ 	.word	index@(_ZN2at6native18elementwise_kernelILi128ELi4EZNS0_22gpu_kernel_impl_nocastINS0_13AUnaryFunctorIaabZZZNS0_23logical_and_kernel_cudaERNS_14TensorIteratorEENKUlvE0_clEvENKUlvE0_clEvEUlaaE_EEEEvRNS_18TensorIteratorBaseERKT_EUliE_EEviT1_)
        /*026c*/ 	.word	0x00000000


	//----- nvinfo : EIATTR_REGCOUNT
	.align		4
.L_144:
        /*0270*/ 	.byte	0x04, 0x2f
        /*0272*/ 	.short	(.L_146 - .L_145)
	.align		4
.L_145:
        /*0274*/ 	.word	index@(_ZN2at6native27unrolled_elementwise_kernelINS0_13AUnaryFunctorIaabZZZNS0_23logical_and_kernel_cudaERNS_14TensorIteratorEENKUlvE0_clEvENKUlvE0_clEvEUlaaE_EESt5arrayIPcLm2EELi4E23TrivialOffsetCalculatorILi1EjESD_NS0_6memory12LoadWithCastILi1EEENSE_13StoreWithCastILi1EEEEEviT_T0_T2_T3_T4_T5_)
        /*0278*/ 	.word	0x0000001e


	//----- nvinfo : EIATTR_FRAME_SIZE
	.align		4
.L_146:
        /*027c*/ 	.byte	0x04, 0x11
        /*027e*/ 	.short	(.L_148 - .L_147)
	.align		4
.L_147:
        /*0280*/ 	.word	index@(_ZN2at6native27unrolled_elementwise_kernelINS0_13AUnaryFunctorIaabZZZNS0_23logical_and_kernel_cudaERNS_14TensorIteratorEENKUlvE0_clEvENKUlvE0_clEvEUlaaE_EESt5arrayIPcLm2EELi4E23TrivialOffsetCalculatorILi1EjESD_NS0_6memory12LoadWithCastILi1EEENSE_13StoreWithCastILi1EEEEEviT_T0_T2_T3_T4_T5_)
        /*0284*/ 	.word	0x00000000


	//----- nvinfo : EIATTR_REGCOUNT
	.align		4
.L_148:
        /*0288*/ 	.byte	0x04, 0x2f
        /*028a*/ 	.short	(.L_150 - .L_149)
	.align		4
.L_149:
        /*028c*/ 	.word	index@(_ZN2at6native18elementwise_kernelILi128ELi4EZNS0_15gpu_kernel_implINS0_13AUnaryFunctorIaabZZZNS0_23logical_and_kernel_cudaERNS_14TensorIteratorEENKUlvE0_clEvENKUlvE0_clEvEUlaaE_EEEEvRNS_18TensorIteratorBaseERKT_EUliE_EEviT1_)
        /*0290*/ 	.word	0x0000001a


	//----- nvinfo : EIATTR_FRAME_SIZE
	.align		4
.L_150:
        /*0294*/ 	.byte	0x04, 0x11
        /*0296*/ 	.short	(.L_152 - .L_151)
	.align		4
.L_151:
        /*0298*/ 	.word	index@(_ZN2at6native18elementwise_kernelILi128ELi4EZNS0_15gpu_kernel_implINS0_13AUnaryFunctorIaabZZZNS0_23logical_and_kernel_cudaERNS_14TensorIteratorEENKUlvE0_clEvENKUlvE0_clEvEUlaaE_EEEEvRNS_18TensorIteratorBaseERKT_EUliE_EEviT1_)
        /*029c*/ 	.word	0x00000000


	//----- nvinfo : EIATTR_REGCOUNT
	.align		4
.L_152:
        /*02a0*/ 	.byte	0x04, 0x2f
        /*02a2*/ 	.short	(.L_154 - .L_153)
	.align		4
.L_153:
        /*02a4*/ 	.word	index@(_ZN2at6native29vectorized_elementwise_kernelILi8ENS0_13BinaryFunctorIiibZZZNS0_23logical_and_kernel_cudaERNS_14TensorIteratorEENKUlvE0_clEvENKUlvE1_clEvEUliiE_EESt5arrayIPcLm3EEEEviT0_T1_)
        /*02a8*/ 	.word	0x00000004


	//----- nvinfo : EIATTR_FRAME_SIZE
	.align		4
.L_154:
        /*02ac*/ 	.byte	0x04, 0x11
        /*02ae*/ 	.short	(.L_156 - .L_155)
	.align		4
.L_155:
        /*02b0*/ 	.word	index@(_ZN2at6native29vectorized_elementwise_kernelILi8ENS0_13BinaryFunctorIiibZZZNS0_23logical_and_kernel_cudaERNS_14TensorIteratorEENKUlvE0_clEvENKUlvE1_clEvEUliiE_EESt5arrayIPcLm3EEEEviT0_T1_)
        /*02b4*/ 	.word	0x00000000


	//----- nvinfo : EIATTR_REGCOUNT
	.align		4
.L_156:
        /*02b8*/ 	.byte	0x04, 0x2f
        /*02ba*/ 	.short	(.L_158 - .L_157)
	.align		4
.L_157:
        /*02bc*/ 	.word	index@(_ZN2at6native29vectorized_elementwise_kernelILi4ENS0_13BinaryFunctorIiibZZZNS0_23logical_and_kernel_cudaERNS_14TensorIteratorEENKUlvE0_clEvENKUlvE1_clEvEUliiE_EESt5arrayIPcLm3EEEEviT0_T1_)
        /*02c0*/ 	.word	0x00000020


	//----- nvinfo : EIATTR_FRAME_SIZE
	.align		4
.L_158:
        /*02c4*/ 	.byte	0x04, 0x11
        /*02c6*/ 	.short	(.L_160 - .L_159)
	.align		4
.L_159:
        /*02c8*/ 	.word	index@(_ZN2at6native29vectorized_elementwise_kernelILi4ENS0_13BinaryFunctorIiibZZZNS0_23logical_and_kernel_cudaERNS_14TensorIteratorEENKUlvE0_clEvENKUlvE1_clEvEUliiE_EESt5arrayIPcLm3EEEEviT0_T1_)
        /*02cc*/ 	.word	0x00000000


	//----- nvinfo : EIATTR_REGCOUNT
	.align		4
.L_160:
        /*02d0*/ 	.byte	0x04, 0x2f
        /*02d2*/ 	.short	(.L_162 - .L_161)
	.align		4
.L_161:
        /*02d4*/ 	.word	index@(_ZN2at6native29vectorized_elementwise_kernelILi2ENS0_13BinaryFunctorIiibZZZNS0_23logical_and_kernel_cudaERNS_14TensorIteratorEENKUlvE0_clEvENKUlvE1_clEvEUliiE_EESt5arrayIPcLm3EEEEviT0_T1_)
        /*02d8*/ 	.word	0x00000020


	//----- nvinfo : EIATTR_FRAME_SIZE
	.align		4
.L_162:
        /*02dc*/ 	.byte	0x04, 0x11
        /*02de*/ 	.short	(.L_164 - .L_163)
	.align		4
.L_163:
        /*02e0*/ 	.word	index@(_ZN2at6native29vectorized_elementwise_kernelILi2ENS0_13BinaryFunctorIiibZZZNS0_23logical_and_kernel_cudaERNS_14TensorIteratorEENKUlvE0_clEvENKUlvE1_clEvEUliiE_EESt5arrayIPcLm3EEEEviT0_T1_)
        /*02e4*/ 	.word	0x00000000


	//----- nvinfo : EIATTR_REGCOUNT
	.align		4
.L_164:
        /*02e8*/ 	.byte	0x04, 0x2f
        /*02ea*/ 	.short	(.L_166 - .L_165)
	.align		4
.L_165:
        /*02ec*/ 	.word	index@(_ZN2at6native27unrolled_elementwise_kernelINS0_13BinaryFunctorIiibZZZNS0_23logical_and_kernel_cudaERNS_14TensorIteratorEENKUlvE0_clEvENKUlvE1_clEvEUliiE_EESt5arrayIPcLm3EELi4E23TrivialOffsetCalculatorILi2EjESC_ILi1EjENS0_6memory15LoadWithoutCastENSF_16StoreWithoutCastEEEviT_T0_T2_T3_T4_T5_)
        /*02f0*/ 	.word	0x00000017


	//----- nvinfo : EIATTR_FRAME_SIZE
	.align		4
.L_166:
        /*02f4*/ 	.byte	0x04, 0x11
        /*02f6*/ 	.short	(.L_168 - .L_167)
	.align		4
.L_167:
        /*02f8*/ 	.word	index@(_ZN2at6native27unrolled_elementwise_kernelINS0_13BinaryFunctorIiibZZZNS0_23logical_and_kernel_cudaERNS_14TensorIteratorEENKUlvE0_clEvENKUlvE1_clEvEUliiE_EESt5arrayIPcLm3EELi4E23TrivialOffsetCalculatorILi2EjESC_ILi1EjENS0_6memory15LoadWithoutCastENSF_16StoreWithoutCastEEEviT_T0_T2_T3_T4_T5_)
        /*02fc*/ 	.word	0x00000000


	//----- nvinfo : EIATTR_REGCOUNT
	.align		4
.L_168:
        /*0300*/ 	.byte	0x04, 0x2f
        /*0302*/ 	.short	(.L_170 - .L_169)
	.align		4
.L_169:
        /*0304*/ 	.word	index@(_ZN2at6native18elementwise_kernelILi128ELi4EZNS0_22gpu_kernel_impl_nocastINS0_13BinaryFunctorIiibZZZNS0_23logical_and_kernel_cudaERNS_14TensorIteratorEENKUlvE0_clEvENKUlvE1_clEvEUliiE_EEEEvRNS_18TensorIteratorBaseERKT_EUliE_EEviT1_)
        /*0308*/ 	.word	0x0000000c


	//----- nvinfo : EIATTR_FRAME_SIZE
	.align		4
.L_170:
        /*030c*/ 	.byte	0x04, 0x11
        /*030e*/ 	.short	(.L_172 - .L_171)
	.align		4
.L_171:
        /*0310*/ 	.word	index@(_ZN2at6native18elementwise_kernelILi128ELi4EZNS0_22gpu_kernel_impl_nocastINS0_13BinaryFunctorIiibZZZNS0_23logical_and_kernel_cudaERNS_14TensorIteratorEENKUlvE0_clEvENKUlvE1_clEvEUliiE_EEEEvRNS_18TensorIteratorBaseERKT_EUliE_EEviT1_)
        /*0314*/ 	.word	0x00000000


	//----- nvinfo : EIATTR_REGCOUNT
	.align		4
.L_172:
        /*0318*/ 	.byte	0x04, 0x2f
        /*031a*/ 	.short	(.L_174 - .L_173)
	.align		4
.L_173:
        /*031c*/ 	.word	index@(_ZN2at6native27unrolled_elementwise_kernelINS0_13BinaryFunctorIiibZZZNS0_23logical_and_kernel_cudaERNS_14TensorIteratorEENKUlvE0_clEvENKUlvE1_clEvEUliiE_EESt5arrayIPcLm3EELi4E23TrivialOffsetCalculatorILi2EjESC_ILi1EjENS0_6memory12LoadWithCastILi2EEENSF_13StoreWithCastILi1EEEEEviT_T0_T2_T3_T4_T5_)
        /*0320*/ 	.word	0x00000020


	//----- nvinfo : EIATTR_FRAME_SIZE
	.align		4
.L_174:
        /*0324*/ 	.byte	0x04, 0x11
        /*0326*/ 	.short	(.L_176 - .L_175)
	.align		4
.L_175:
        /*0328*/ 	.word	index@(_ZN2at6native27unrolled_elementwise_kernelINS0_13BinaryFunctorIiibZZZNS0_23logical_and_kernel_cudaERNS_14TensorIteratorEENKUlvE0_clEvENKUlvE1_clEvEUliiE_EESt5arrayIPcLm3EELi4E23TrivialOffsetCalculatorILi2EjESC_ILi1EjENS0_6memory12LoadWithCastILi2EEENSF_13StoreWithCastILi1EEEEEviT_T0_T2_T3_T4_T5_)
        /*032c*/ 	.word	0x00000000


	//----- nvinfo : EIATTR_REGCOUNT
	.align		4
.L_176:
        /*0330*/ 	.byte	0x04, 0x2f
        /*0332*/ 	.short	(.L_178 - .L_177)
	.align		4
.L_177:
        /*0334*/ 	.word	index@(_ZN2at6native18elementwise_kernelILi128ELi4EZNS0_15gpu_kernel_implINS0_13BinaryFunctorIiibZZZNS0_23logical_and_kernel_cudaERNS_14TensorIteratorEENKUlvE0_clEvENKUlvE1_clEvEUliiE_EEEEvRNS_18TensorIteratorBaseERKT_EUliE_EEviT1_)
        /*0338*/ 	.word	0x0000001b


	//----- nvinfo : EIATTR_FRAME_SIZE
	.align		4
.L_178:
        /*033c*/ 	.byte	0x04, 0x11
        /*033e*/ 	.short	(.L_180 - .L_179)
	.align		4
.L_179:
        /*0340*/ 	.word	index@(_ZN2at6native18elementwise_kernelILi128ELi4EZNS0_15gpu_kernel_implINS0_13BinaryFunctorIiibZZZNS0_23logical_and_kernel_cudaERNS_14TensorIteratorEENKUlvE0_clEvENKUlvE1_clEvEUliiE_EEEEvRNS_18TensorIteratorBaseERKT_EUliE_EEviT1_)
        /*0344*/ 	.word	0x00000000


	//----- nvinfo : EIATTR_REGCOUNT
	.align		4
.L_180:
        /*0348*/ 	.byte	0x04, 0x2f
        /*034a*/ 	.short	(.L_182 - .L_181)
	.align		4
.L_181:
        /*034c*/ 	.word	index@(_ZN2at6native29vectorized_elementwise_kernelILi8ENS0_13AUnaryFunctorIiibZZZNS0_23logical_and_kernel_cudaERNS_14TensorIteratorEENKUlvE0_clEvENKUlvE1_clEvEUliiE_EESt5arrayIPcLm2EEEEviT0_T1_)
        /*0350*/ 	.word	0x00000004


	//----- nvinfo : EIATTR_FRAME_SIZE
	.align		4
.L_182:
        /*0354*/ 	.byte	0x04, 0x11
        /*0356*/ 	.short	(.L_184 - .L_183)
	.align		4
.L_183:
        /*0358*/ 	.word	index@(_ZN2at6native29vectorized_elementwise_kernelILi8ENS0_13AUnaryFunctorIiibZZZNS0_23logical_and_kernel_cudaERNS_14TensorIteratorEENKUlvE0_clEvENKUlvE1_clEvEUliiE_EESt5arrayIPcLm2EEEEviT0_T1_)
        /*035c*/ 	.word	0x00000000


	//----- nvinfo : EIATTR_REGCOUNT
	.align		4
.L_184:
        /*0360*/ 	.byte	0x04, 0x2f
        /*0362*/ 	.short	(.L_186 - .L_185)
	.align		4
.L_185:
        /*0364*/ 	.word	index@(_ZN2at6native29vectorized_elementwise_kernelILi4ENS0_13AUnaryFunctorIiibZZZNS0_23logical_and_kernel_cudaERNS_14TensorIteratorEENKUlvE0_clEvENKUlvE1_clEvEUliiE_EESt5arrayIPcLm2EEEEviT0_T1_)
        /*0368*/ 	.word	0x0000001d


	//----- nvinfo : EIATTR_FRAME_SIZE
	.align		4
.L_186:
        /*036c*/ 	.byte	0x04, 0x11
        /*036e*/ 	.short	(.L_188 - .L_187)
	.align		4
.L_187:
        /*0370*/ 	.word	index@(_ZN2at6native29vectorized_elementwise_kernelILi4ENS0_13AUnaryFunctorIiibZZZNS0_23logical_and_kernel_cudaERNS_14TensorIteratorEENKUlvE0_clEvENKUlvE1_clEvEUliiE_EESt5arrayIPcLm2EEEEviT0_T1_)
        /*0374*/ 	.word	0x00000000


	//----- nvinfo : EIATTR_REGCOUNT
	.align		4
.L_188:
        /*0378*/ 	.byte	0x04, 0x2f
        /*037a*/ 	.short	(.L_190 - .L_189)
	.align		4
.L_189:
        /*037c*/ 	.word	index@(_ZN2at6native29vectorized_elementwise_kernelILi2ENS0_13AUnaryFunctorIiibZZZNS0_23logical_and_kernel_cudaERNS_14TensorIteratorEENKUlvE0_clEvENKUlvE1_clEvEUliiE_EESt5arrayIPcLm2EEEEviT0_T1_)
        /*0380*/ 	.word	0x0000001d


	//----- nvinfo : EIATTR_FRAME_SIZE
	.align		4
.L_190:
        /*0384*/ 	.byte	0x04, 0x11
        /*0386*/ 	.short	(.L_192 - .L_191)
	.align		4
.L_191:
        /*0388*/ 	.word	index@(_ZN2at6native29vectorized_elementwise_kernelILi2ENS0_13AUnaryFunctorIiibZZZNS0_23logical_and_kernel_cudaERNS_14TensorIteratorEENKUlvE0_clEvENKUlvE1_clEvEUliiE_EESt5arrayIPcLm2EEEEviT0_T1_)
        /*038c*/ 	.word	0x00000000


	//----- nvinfo : EIATTR_REGCOUNT
	.align		4
.L_192:
        /*0390*/ 	.byte	0x04, 0x2f
        /*0392*/ 	.short	(.L_194 - .L_193)
	.align		4
.L_193:
        /*0394*/ 	.word	index@(_ZN2at6native27unrolled_elementwise_kernelINS0_13AUnaryFunctorIiibZZZNS0_23logical_and_kernel_cudaERNS_14TensorIteratorEENKUlvE0_clEvENKUlvE1_clEvEUliiE_EESt5arrayIPcLm2EELi4E23TrivialOffsetCalculatorILi1EjESD_NS0_6memory15LoadWithoutCastENSE_16StoreWithoutCastEEEviT_T0_T2_T3_T4_T5_)
        /*0398*/ 	.word	0x00000010


	//----- nvinfo : EIATTR_FRAME_SIZE
	.align		4
.L_194:
        /*039c*/ 	.byte	0x04, 0x11
        /*039e*/ 	.short	(.L_196 - .L_195)
	.align		4
.L_195:
        /*03a0*/ 	.word	index@(_ZN2at6native27unrolled_elementwise_kernelINS0_13AUnaryFunctorIiibZZZNS0_23logical_and_kernel_cudaERNS_14TensorIteratorEENKUlvE0_clEvENKUlvE1_clEvEUliiE_EESt5arrayIPcLm2EELi4E23TrivialOffsetCalculatorILi1EjESD_NS0_6memory15LoadWithoutCastENSE_16StoreWithoutCastEEEviT_T0_T2_T3_T4_T5_)
        /*03a4*/ 	.word	0x00000000


	//----- nvinfo : EIATTR_REGCOUNT
	.align		4
.L_196:
        /*03a8*/ 	.byte	0x04, 0x2f
        /*03aa*/ 	.short	(.L_198 - .L_197)
	.align		4
.L_197:
        /*03ac*/ 	.word	index@(_ZN2at6native18elementwise_kernelILi128ELi4EZNS0_22gpu_kernel_impl_nocastINS0_13AUnaryFunctorIiibZZZNS0_23logical_and_kernel_cudaERNS_14TensorIteratorEENKUlvE0_clEvENKUlvE1_clEvEUliiE_EEEEvRNS_18TensorIteratorBaseERKT_EUliE_EEviT1_)
        /*03b0*/ 	.word	0x0000000c


	//----- nvinfo : EIATTR_FRAME_SIZE
	.align		4
.L_198:
        /*03b4*/ 	.byte	0x04, 0x11
        /*03b6*/ 	.short	(.L_200 - .L_199)
	.align		4
.L_199:
        /*03b8*/ 	.word	index@(_ZN2at6native18elementwise_kernelILi128ELi4EZNS0_22gpu_kernel_impl_nocastINS0_13AUnaryFunctorIiibZZZNS0_23logical_and_kernel_cudaERNS_14TensorIteratorEENKUlvE0_clEvENKUlvE1_clEvEUliiE_EEEEvRNS_18TensorIteratorBaseERKT_EUliE_EEviT1_)
        /*03bc*/ 	.word	0x00000000


	//----- nvinfo : EIATTR_REGCOUNT
	.align		4
.L_200:
        /*03c0*/ 	.byte	0x04, 0x2f
        /*03c2*/ 	.short	(.L_202 - .L_201)
	.align		4
.L_201:
        /*03c4*/ 	.word	index@(_ZN2at6native27unrolled_elementwise_kernelINS0_13AUnaryFunctorIiibZZZNS0_23logical_and_kernel_cudaERNS_14TensorIteratorEENKUlvE0_clEvENKUlvE1_clEvEUliiE_EESt5arrayIPcLm2EELi4E23TrivialOffsetCalculatorILi1EjESD_NS0_6memory12LoadWithCastILi1EEENSE_13StoreWithCastILi1EEEEEviT_T0_T2_T3_T4_T5_)
        /*03c8*/ 	.word	0x0000001e


	//----- nvinfo : EIATTR_FRAME_SIZE
	.align		4
.L_202:
        /*03cc*/ 	.byte	0x04, 0x11
        /*03ce*/ 	.short	(.L_204 - .L_203)
	.align		4
.L_203:
        /*03d0*/ 	.word	index@(_ZN2at6native27unrolled_elementwise_kernelINS0_13AUnaryFunctorIiibZZZNS0_23logical_and_kernel_cudaERNS_14TensorIteratorEENKUlvE0_clEvENKUlvE1_clEvEUliiE_EESt5arrayIPcLm2EELi4E23TrivialOffsetCalculatorILi1EjESD_NS0_6memory12LoadWithCastILi1EEENSE_13StoreWithCastILi1EEEEEviT_T0_T2_T3_T4_T5_)
        /*03d4*/ 	.word	0x00000000


	//----- nvinfo : EIATTR_REGCOUNT
	.align		4
.L_204:
        /*03d8*/ 	.byte	0x04, 0x2f
        /*03da*/ 	.short	(.L_206 - .L_205)
	.align		4
.L_205:
        /*03dc*/ 	.word	index@(_ZN2at6native18elementwise_kernelILi128ELi4EZNS0_15gpu_kernel_implINS0_13AUnaryFunctorIiibZZZNS0_23logical_and_kernel_cudaERNS_14TensorIteratorEENKUlvE0_clEvENKUlvE1_clEvEUliiE_EEEEvRNS_18TensorIteratorBaseERKT_EUliE_EEviT1_)
        /*03e0*/ 	.word	0x0000001a


	//----- nvinfo : EIATTR_FRAME_SIZE
	.align		4
.L_206:
        /*03e4*/ 	.byte	0x04, 0x11
        /*03e6*/ 	.short	(.L_208 - .L_207)
	.align		4
.L_207:
        /*03e8*/ 	.word	index@(_ZN2at6native18elementwise_kernelILi128ELi4EZNS0_15gpu_kernel_implINS0_13AUnaryFunctorIiibZZZNS0_23logical_and_kernel_cudaERNS_14TensorIteratorEENKUlvE0_clEvENKUlvE1_clEvEUliiE_EEEEvRNS_18TensorIteratorBaseERKT_EUliE_EEviT1_)
        /*03ec*/ 	.word	0x00000000


	//----- nvinfo : EIATTR_REGCOUNT
	.align		4
.L_208:
        /*03f0*/ 	.byte	0x04, 0x2f
        /*03f2*/ 	.short	(.L_210 - .L_209)
	.align		4
.L_209:
        /*03f4*/ 	.word	index@(_ZN2at6native29vectorized_elementwise_kernelILi8ENS0_13BinaryFunctorIllbZZZNS0_23logical_and_kernel_cudaERNS_14TensorIteratorEENKUlvE0_clEvENKUlvE2_clEvEUlllE_EESt5arrayIPcLm3EEEEviT0_T1_)
        /*03f8*/ 	.word	0x00000004


	//----- nvinfo : EIATTR_FRAME_SIZE
	.align		4
.L_210:
        /*03fc*/ 	.byte	0x04, 0x11
        /*03fe*/ 	.short	(.L_212 - .L_211)
	.align		4
.L_211:
        /*0400*/ 	.word	index@(_ZN2at6native29vectorized_elementwise_kernelILi8ENS0_13BinaryFunctorIllbZZZNS0_23logical_and_kernel_cudaERNS_14TensorIteratorEENKUlvE0_clEvENKUlvE2_clEvEUlllE_EESt5arrayIPcLm3EEEEviT0_T1_)
        /*0404*/ 	.word	0x00000000


	//----- nvinfo : EIATTR_REGCOUNT
	.align		4
.L_212:
        /*0408*/ 	.byte	0x04, 0x2f
        /*040a*/ 	.short	(.L_214 - .L_213)
	.align		4
.L_213:
        /*040c*/ 	.word	index@(_ZN2at6native29vectorized_elementwise_kernelILi4ENS0_13BinaryFunctorIllbZZZNS0_23logical_and_kernel_cudaERNS_14TensorIteratorEENKUlvE0_clEvENKUlvE2_clEvEUlllE_EESt5arrayIPcLm3EEEEviT0_T1_)
        /*0410*/ 	.word	0x0000001f


	//----- nvinfo : EIATTR_FRAME_SIZE
	.align		4
.L_214:
        /*0414*/ 	.byte	0x04, 0x11
        /*0416*/ 	.short	(.L_216 - .L_215)
	.align		4
.L_215:
        /*0418*/ 	.word	index@(_ZN2at6native29vectorized_elementwise_kernelILi4ENS0_13BinaryFunctorIllbZZZNS0_23logical_and_kernel_cudaERNS_14TensorIteratorEENKUlvE0_clEvENKUlvE2_clEvEUlllE_EESt5arrayIPcLm3EEEEviT0_T1_)
        /*041c*/ 	.word	0x00000000


	//----- nvinfo : EIATTR_REGCOUNT
	.align		4
.L_216:
        /*0420*/ 	.byte	0x04, 0x2f
        /*0422*/ 	.short	(.L_218 - .L_217)
	.align		4
.L_217:
        /*0424*/ 	.word	index@(_ZN2at6native29vectorized_elementwise_kernelILi2ENS0_13BinaryFunctorIllbZZZNS0_23logical_and_kernel_cudaERNS_14TensorIteratorEENKUlvE0_clEvENKUlvE2_clEvEUlllE_EESt5arrayIPcLm3EEEEviT0_T1_)
        /*0428*/ 	.word	0x0000001f


	//----- nvinfo : EIATTR_FRAME_SIZE
	.align		4
.L_218:
        /*042c*/ 	.byte	0x04, 0x11
        /*042e*/ 	.short	(.L_220 - .L_219)
	.align		4
.L_219:
        /*0430*/ 	.word	index@(_ZN2at6native29vectorized_elementwise_kernelILi2ENS0_13BinaryFunctorIllbZZZNS0_23logical_and_kernel_cudaERNS_14TensorIteratorEENKUlvE0_clEvENKUlvE2_clEvEUlllE_EESt5arrayIPcLm3EEEEviT0_T1_)
        /*0434*/ 	.word	0x00000000


	//----- nvinfo : EIATTR_REGCOUNT
	.align		4
.L_220:
        /*0438*/ 	.byte	0x04, 0x2f
        /*043a*/ 	.short	(.L_222 - .L_221)
	.align		4
.L_221:
        /*043c*/ 	.word	index@(_ZN2at6native27unrolled_elementwise_kernelINS0_13BinaryFunctorIllbZZZNS0_23logical_and_kernel_cudaERNS_14TensorIteratorEENKUlvE0_clEvENKUlvE2_clEvEUlllE_EESt5arrayIPcLm3EELi4E23TrivialOffsetCalculatorILi2EjESC_ILi1EjENS0_6memory15LoadWithoutCastENSF_16StoreWithoutCastEEEviT_T0_T2_T3_T4_T5_)
        /*0440*/ 	.word	0x00000014


	//----- nvinfo : EIATTR_FRAME_SIZE
	.align		4
.L_222:
        /*0444*/ 	.byte	0x04, 0x11
        /*0446*/ 	.short	(.L_224 - .L_223)
	.align		4
.L_223:
        /*0448*/ 	.word	index@(_ZN2at6native27unrolled_elementwise_kernelINS0_13BinaryFunctorIllbZZZNS0_23logical_and_kernel_cudaERNS_14TensorIteratorEENKUlvE0_clEvENKUlvE2_clEvEUlllE_EESt5arrayIPcLm3EELi4E23TrivialOffsetCalculatorILi2EjESC_ILi1EjENS0_6memory15LoadWithoutCastENSF_16StoreWithoutCastEEEviT_T0_T2_T3_T4_T5_)
        /*044c*/ 	.word	0x00000000


	//----- nvinfo : EIATTR_REGCOUNT
	.align		4
.L_224:
        /*0450*/ 	.byte	0x04, 0x2f
        /*0452*/ 	.short	(.L_226 - .L_225)
	.align		4
.L_225:
        /*0454*/ 	.word	index@(_ZN2at6native18elementwise_kernelILi128ELi4EZNS0_22gpu_kernel_impl_nocastINS0_13BinaryFunctorIllbZZZNS0_23logical_and_kernel_cudaERNS_14TensorIteratorEENKUlvE0_clEvENKUlvE2_clEvEUlllE_EEEEvRNS_18TensorIteratorBaseERKT_EUliE_EEviT1_)
        /*0458*/ 	.word	0x0000000e


	//----- nvinfo : EIATTR_FRAME_SIZE
	.align		4
.L_226:
        /*045c*/ 	.byte	0x04, 0x11
        /*045e*/ 	.short	(.L_228 - .L_227)
	.align		4
.L_227:
        /*0460*/ 	.word	index@(_ZN2at6native18elementwise_kernelILi128ELi4EZNS0_22gpu_kernel_impl_nocastINS0_13BinaryFunctorIllbZZZNS0_23logical_and_kernel_cudaERNS_14TensorIteratorEENKUlvE0_clEvENKUlvE2_clEvEUlllE_EEEEvRNS_18TensorIteratorBaseERKT_EUliE_EEviT1_)
        /*0464*/ 	.word	0x00000000


	//----- nvinfo : EIATTR_REGCOUNT
	.align		4
.L_228:
        /*0468*/ 	.byte	0x04, 0x2f
        /*046a*/ 	.short	(.L_230 - .L_229)
	.align		4
.L_229:
        /*046c*/ 	.word	index@(_ZN2at6native27unrolled_elementwise_kernelINS0_13BinaryFunctorIllbZZZNS0_23logical_and_kernel_cudaERNS_14TensorIteratorEENKUlvE0_clEvENKUlvE2_clEvEUlllE_EESt5arrayIPcLm3EELi4E23TrivialOffsetCalculatorILi2EjESC_ILi1EjENS0_6memory12LoadWithCastILi2EEENSF_13StoreWithCastILi1EEEEEviT_T0_T2_T3_T4_T5_)
        /*0470*/ 	.word	0x00000028


	//----- nvinfo : EIATTR_FRAME_SIZE
	.align		4
.L_230:
        /*0474*/ 	.byte	0x04, 0x11
        /*0476*/ 	.short	(.L_232 - .L_231)
	.align		4
.L_231:
        /*0478*/ 	.word	index@(_ZN2at6native27unrolled_elementwise_kernelINS0_13BinaryFunctorIllbZZZNS0_23logical_and_kernel_cudaERNS_14TensorIteratorEENKUlvE0_clEvENKUlvE2_clEvEUlllE_EESt5arrayIPcLm3EELi4E23TrivialOffsetCalculatorILi2EjESC_ILi1EjENS0_6memory12LoadWithCastILi2EEENSF_13StoreWithCastILi1EEEEEviT_T0_T2_T3_T4_T5_)
        /*047c*/ 	.word	0x00000000


	//----- nvinfo : EIATTR_REGCOUNT
	.align		4
.L_232:
        /*0480*/ 	.byte	0x04, 0x2f
        /*0482*/ 	.short	(.L_234 - .L_233)
	.align		4
.L_233:
        /*0484*/ 	.word	index@(_ZN2at6native18elementwise_kernelILi128ELi4EZNS0_15gpu_kernel_implINS0_13BinaryFunctorIllbZZZNS0_23logical_and_kernel_cudaERNS_14TensorIteratorEENKUlvE0_clEvENKUlvE2_clEvEUlllE_EEEEvRNS_18TensorIteratorBaseERKT_EUliE_EEviT1_)
        /*0488*/ 	.word	0x0000001c


	//----- nvinfo : EIATTR_FRAME_SIZE
	.align		4
.L_234:
        /*048c*/ 	.byte	0x04, 0x11
        /*048e*/ 	.short	(.L_236 - .L_235)
	.align		4
.L_235:
        /*0490*/ 	.word	index@(_ZN2at6native18elementwise_kernelILi128ELi4EZNS0_15gpu_kernel_implINS0_13BinaryFunctorIllbZZZNS0_23logical_and_kernel_cudaERNS_14TensorIteratorEENKUlvE0_clEvENKUlvE2_clEvEUlllE_EEEEvRNS_18TensorIteratorBaseERKT_EUliE_EEviT1_)
        /*0494*/ 	.word	0x00000000


	//----- nvinfo : EIATTR_REGCOUNT
	.align		4
.L_236:
        /*0498*/ 	.byte	0x04, 0x2f
        /*049a*/ 	.short	(.L_238 - .L_237)
	.align		4
.L_237:
        /*049c*/ 	.word	index@(_ZN2at6native29vectorized_elementwise_kernelILi8ENS0_13AUnaryFunctorIllbZZZNS0_23logical_and_kernel_cudaERNS_14TensorIteratorEENKUlvE0_clEvENKUlvE2_clEvEUlllE_EESt5arrayIPcLm2EEEEviT0_T1_)
        /*04a0*/ 	.word	0x00000004


	//----- nvinfo : EIATTR_FRAME_SIZE
	.align		4
.L_238:
        /*04a4*/ 	.byte	0x04, 0x11
        /*04a6*/ 	.short	(.L_240 - .L_239)
	.align		4
.L_239:
        /*04a8*/ 	.word	index@(_ZN2at6native29vectorized_elementwise_kernelILi8ENS0_13AUnaryFunctorIllbZZZNS0_23logical_and_kernel_cudaERNS_14TensorIteratorEENKUlvE0_clEvENKUlvE2_clEvEUlllE_EESt5arrayIPcLm2EEEEviT0_T1_)
        /*04ac*/ 	.word	0x00000000


	//----- nvinfo : EIATTR_REGCOUNT
	.align		4
.L_240:
        /*04b0*/ 	.byte	0x04, 0x2f
        /*04b2*/ 	.short	(.L_242 - .L_241)
	.align		4
.L_241:
        /*04b4*/ 	.word	index@(_ZN2at6native29vectorized_elementwise_kernelILi4ENS0_13AUnaryFunctorIllbZZZNS0_23logical_and_kernel_cudaERNS_14TensorIteratorEENKUlvE0_clEvENKUlvE2_clEvEUlllE_EESt5arrayIPcLm2EEEEviT0_T1_)
        /*04b8*/ 	.word	0x0000001e


	//----- nvinfo : EIATTR_FRAME_SIZE
	.align		4
.L_242:
        /*04bc*/ 	.byte	0x04, 0x11
        /*04be*/ 	.short	(.L_244 - .L_243)
	.align		4
.L_243:
        /*04c0*/ 	.word	index@(_ZN2at6native29vectorized_elementwise_kernelILi4ENS0_13AUnaryFunctorIllbZZZNS0_23logical_and_kernel_cudaERNS_14TensorIteratorEENKUlvE0_clEvENKUlvE2_clEvEUlllE_EESt5arrayIPcLm2EEEEviT0_T1_)
        /*04c4*/ 	.word	0x00000000


	//----- nvinfo : EIATTR_REGCOUNT
	.align		4
.L_244:
        /*04c8*/ 	.byte	0x04, 0x2f
        /*04ca*/ 	.short	(.L_246 - .L_245)
	.align		4
.L_245:
        /*04cc*/ 	.word	index@(_ZN2at6native29vectorized_elementwise_kernelILi2ENS0_13AUnaryFunctorIllbZZZNS0_23logical_and_kernel_cudaERNS_14TensorIteratorEENKUlvE0_clEvENKUlvE2_clEvEUlllE_EESt5arrayIPcLm2EEEEviT0_T1_)
        /*04d0*/ 	.word	0x0000001e


	//----- nvinfo : EIATTR_FRAME_SIZE
	.align		4
.L_246:
        /*04d4*/ 	.byte	0x04, 0x11
        /*04d6*/ 	.short	(.L_248 - .L_247)
	.align		4
.L_247:
        /*04d8*/ 	.word	index@(_ZN2at6native29vectorized_elementwise_kernelILi2ENS0_13AUnaryFunctorIllbZZZNS0_23logical_and_kernel_cudaERNS_14TensorIteratorEENKUlvE0_clEvENKUlvE2_clEvEUlllE_EESt5arrayIPcLm2EEEEviT0_T1_)
        /*04dc*/ 	.word	0x00000000


	//----- nvinfo : EIATTR_REGCOUNT
	.align		4
.L_248:
        /*04e0*/ 	.byte	0x04, 0x2f
        /*04e2*/ 	.short	(.L_250 - .L_249)
	.align		4
.L_249:
        /*04e4*/ 	.word	index@(_ZN2at6native27unrolled_elementwise_kernelINS0_13AUnaryFunctorIllbZZZNS0_23logical_and_kernel_cudaERNS_14TensorIteratorEENKUlvE0_clEvENKUlvE2_clEvEUlllE_EESt5arrayIPcLm2EELi4E23TrivialOffsetCalculatorILi1EjESD_NS0_6memory15LoadWithoutCastENSE_16StoreWithoutCastEEEviT_T0_T2_T3_T4_T5_)
        /*04e8*/ 	.word	0x00000010


	//----- nvinfo : EIATTR_FRAME_SIZE
	.align		4
.L_250:
        /*04ec*/ 	.byte	0x04, 0x11
        /*04ee*/ 	.short	(.L_252 - .L_251)
	.align		4
.L_251:
        /*04f0*/ 	.word	index@(_ZN2at6native27unrolled_elementwise_kernelINS0_13AUnaryFunctorIllbZZZNS0_23logical_and_kernel_cudaERNS_14TensorIteratorEENKUlvE0_clEvENKUlvE2_clEvEUlllE_EESt5arrayIPcLm2EELi4E23TrivialOffsetCalculatorILi1EjESD_NS0_6memory15LoadWithoutCastENSE_16StoreWithoutCastEEEviT_T0_T2_T3_T4_T5_)
        /*04f4*/ 	.word	0x00000000


	//----- nvinfo : EIATTR_REGCOUNT
	.align		4
.L_252:
        /*04f8*/ 	.byte	0x04, 0x2f
        /*04fa*/ 	.short	(.L_254 - .L_253)
	.align		4
.L_253:
        /*04fc*/ 	.word	index@(_ZN2at6native18elementwise_kernelILi128ELi4EZNS0_22gpu_kernel_impl_nocastINS0_13AUnaryFunctorIllbZZZNS0_23logical_and_kernel_cudaERNS_14TensorIteratorEENKUlvE0_clEvENKUlvE2_clEvEUlllE_EEEEvRNS_18TensorIteratorBaseERKT_EUliE_EEviT1_)
        /*0500*/ 	.word	0x0000000c


	//----- nvinfo : EIATTR_FRAME_SIZE
	.align		4
.L_254:
        /*0504*/ 	.byte	0x04, 0x11
        /*0506*/ 	.short	(.L_256 - .L_255)
	.align		4
.L_255:
        /*0508*/ 	.word	index@(_ZN2at6native18elementwise_kernelILi128ELi4EZNS0_22gpu_kernel_impl_nocastINS0_13AUnaryFunctorIllbZZZNS0_23logical_and_kernel_cudaERNS_14TensorIteratorEENKUlvE0_clEvENKUlvE2_clEvEUlllE_EEEEvRNS_18TensorIteratorBaseERKT_EUliE_EEviT1_)
        /*050c*/ 	.word	0x00000000


	//----- nvinfo : EIATTR_REGCOUNT
	.align		4
.L_256:
        /*0510*/ 	.byte	0x04, 0x2f
        /*0512*/ 	.short	(.L_258 - .L_257)
	.align		4
.L_257:
        /*0514*/ 	.word	index@(_ZN2at6native27unrolled_elementwise_kernelINS0_13AUnaryFunctorIllbZZZNS0_23logical_and_kernel_cudaERNS_14TensorIteratorEENKUlvE0_clEvENKUlvE2_clEvEUlllE_EESt5arrayIPcLm2EELi4E23TrivialOffsetCalculatorILi1EjESD_NS0_6memory12LoadWithCastILi1EEENSE_13StoreWithCastILi1EEEEEviT_T0_T2_T3_T4_T5_)
        /*0518*/ 	.word	0x0000001f


	//----- nvinfo : EIATTR_FRAME_SIZE
	.align		4
.L_258:
        /*051c*/ 	.byte	0x04, 0x11
        /*051e*/ 	.short	(.L_260 - .L_259)
	.align		4
.L_259:
        /*0520*/ 	.word	index@(_ZN2at6native27unrolled_elementwise_kernelINS0_13AUnaryFunctorIllbZZZNS0_23logical_and_kernel_cudaERNS_14TensorIteratorEENKUlvE0_clEvENKUlvE2_clEvEUlllE_EESt5arrayIPcLm2EELi4E23TrivialOffsetCalculatorILi1EjESD_NS0_6memory12LoadWithCastILi1EEENSE_13StoreWithCastILi1EEEEEviT_T0_T2_T3_T4_T5_)
        /*0524*/ 	.word	0x00000000


	//----- nvinfo : EIATTR_REGCOUNT
	.align		4
.L_260:
        /*0528*/ 	.byte	0x04, 0x2f
        /*052a*/ 	.short	(.L_262 - .L_261)
	.align		4
.L_261:
        /*052c*/ 	.word	index@(_ZN2at6native18elementwise_kernelILi128ELi4EZNS0_15gpu_kernel_implINS0_13AUnaryFunctorIllbZZZNS0_23logical_and_kernel_cudaERNS_14TensorIteratorEENKUlvE0_clEvENKUlvE2_clEvEUlllE_EEEEvRNS_18TensorIteratorBaseERKT_EUliE_EEviT1_)
        /*0530*/ 	.word	0x0000001a


	//----- nvinfo : EIATTR_FRAME_SIZE
	.align		4
.L_262:
        /*0534*/ 	.byte	0x04, 0x11
        /*0536*/ 	.short	(.L_264 - .L_263)
	.align		4
.L_263:
        /*0538*/ 	.word	index@(_ZN2at6native18elementwise_kernelILi128ELi4EZNS0_15gpu_kernel_implINS0_13AUnaryFunctorIllbZZZNS0_23logical_and_kernel_cudaERNS_14TensorIteratorEENKUlvE0_clEvENKUlvE2_clEvEUlllE_EEEEvRNS_18TensorIteratorBaseERKT_EUliE_EEviT1_)
        /*053c*/ 	.word	0x00000000


	//----- nvinfo : EIATTR_REGCOUNT
	.align		4
.L_264:
        /*0540*/ 	.byte	0x04, 0x2f
        /*0542*/ 	.short	(.L_266 - .L_265)
	.align		4
.L_265:
        /*0544*/ 	.word	index@(_ZN2at6native29vectorized_elementwise_kernelILi8ENS0_13BinaryFunctorIssbZZZNS0_23logical_and_kernel_cudaERNS_14TensorIteratorEENKUlvE0_clEvENKUlvE3_clEvEUlssE_EESt5arrayIPcLm3EEEEviT0_T1_)
        /*0548*/ 	.word	0x00000004


	//----- nvinfo : EIATTR_FRAME_SIZE
	.align		4
.L_266:
        /*054c*/ 	.byte	0x04, 0x11
        /*054e*/ 	.short	(.L_268 - .L_267)
	.align		4
.L_267:
        /*0550*/ 	.word	index@(_ZN2at6native29vectorized_elementwise_kernelILi8ENS0_13BinaryFunctorIssbZZZNS0_23logical_and_kernel_cudaERNS_14TensorIteratorEENKUlvE0_clEvENKUlvE3_clEvEUlssE_EESt5arrayIPcLm3EEEEviT0_T1_)
        /*0554*/ 	.word	0x00000000


	//----- nvinfo : EIATTR_REGCOUNT
	.align		4
.L_268:
        /*0558*/ 	.byte	0x04, 0x2f
        /*055a*/ 	.short	(.L_270 - .L_269)
	.align		4
.L_269:
        /*055c*/ 	.word	index@(_ZN2at6native29vectorized_elementwise_kernelILi4ENS0_13BinaryFunctorIssbZZZNS0_23logical_and_kernel_cudaERNS_14TensorIteratorEENKUlvE0_clEvENKUlvE3_clEvEUlssE_EESt5arrayIPcLm3EEEEviT0_T1_)
        /*0560*/ 	.word	0x00000020


	//----- nvinfo : EIATTR_FRAME_SIZE
	.align		4
.L_270:
        /*0564*/ 	.byte	0x04, 0x11
        /*0566*/ 	.short	(.L_272 - .L_271)
	.align		4
.L_271:
        /*0568*/ 	.word	index@(_ZN2at6native29vectorized_elementwise_kernelILi4ENS0_13BinaryFunctorIssbZZZNS0_23logical_and_kernel_cudaERNS_14TensorIteratorEENKUlvE0_clEvENKUlvE3_clEvEUlssE_EESt5arrayIPcLm3EEEEviT0_T1_)
        /*056c*/ 	.word	0x00000000


	//----- nvinfo : EIATTR_REGCOUNT
	.align		4
.L_272:
        /*0570*/ 	.byte	0x04, 0x2f
        /*0572*/ 	.short	(.L_274 - .L_273)
	.align		4
.L_273:
        /*0574*/ 	.word	index@(_ZN2at6native29vectorized_elementwise_kernelILi2ENS0_13BinaryFunctorIssbZZZNS0_23logical_and_kernel_cudaERNS_14TensorIteratorEENKUlvE0_clEvENKUlvE3_clEvEUlssE_EESt5arrayIPcLm3EEEEviT0_T1_)
        /*0578*/ 	.word	0x00000020


	//----- nvinfo : EIATTR_FRAME_SIZE
	.align		4
.L_274:
        /*057c*/ 	.byte	0x04, 0x11
        /*057e*/ 	.short	(.L_276 - .L_275)
	.align		4
.L_275:
        /*0580*/ 	.word	index@(_ZN2at6native29vectorized_elementwise_kernelILi2ENS0_13BinaryFunctorIssbZZZNS0_23logical_and_kernel_cudaERNS_14TensorIteratorEENKUlvE0_clEvENKUlvE3_clEvEUlssE_EESt5arrayIPcLm3EEEEviT0_T1_)
        /*0584*/ 	.word	0x00000000


	//----- nvinfo : EIATTR_REGCOUNT
	.align		4
.L_276:
        /*0588*/ 	.byte	0x04, 0x2f
        /*058a*/ 	.short	(.L_278 - .L_277)
	.align		4
.L_277:
        /*058c*/ 	.word	index@(_ZN2at6native27unrolled_elementwise_kernelINS0_13BinaryFunctorIssbZZZNS0_23logical_and_kernel_cudaERNS_14TensorIteratorEENKUlvE0_clEvENKUlvE3_clEvEUlssE_EESt5arrayIPcLm3EELi4E23TrivialOffsetCalculatorILi2EjESC_ILi1EjENS0_6memory15LoadWithoutCastENSF_16StoreWithoutCastEEEviT_T0_T2_T3_T4_T5_)
        /*0590*/ 	.word	0x00000018


	//----- nvinfo : EIATTR_FRAME_SIZE
	.align		4
.L_278:
        /*0594*/ 	.byte	0x04, 0x11
        /*0596*/ 	.short	(.L_280 - .L_279)
	.align		4
.L_279:
        /*0598*/ 	.word	index@(_ZN2at6native27unrolled_elementwise_kernelINS0_13BinaryFunctorIssbZZZNS0_23logical_and_kernel_cudaERNS_14TensorIteratorEENKUlvE0_clEvENKUlvE3_clEvEUlssE_EESt5arrayIPcLm3EELi4E23TrivialOffsetCalculatorILi2EjESC_ILi1EjENS0_6memory15LoadWithoutCastENSF_16StoreWithoutCastEEEviT_T0_T2_T3_T4_T5_)
        /*059c*/ 	.word	0x00000000


	//----- nvinfo : EIATTR_REGCOUNT
	.align		4
.L_280:
        /*05a0*/ 	.byte	0x04, 0x2f
        /*05a2*/ 	.short	(.L_282 - .L_281)
	.align		4
.L_281:
        /*05a4*/ 	.word	index@(_ZN2at6native18elementwise_kernelILi128ELi4EZNS0_22gpu_kernel_impl_nocastINS0_13BinaryFunctorIssbZZZNS0_23logical_and_kernel_cudaERNS_14TensorIteratorEENKUlvE0_clEvENKUlvE3_clEvEUlssE_EEEEvRNS_18TensorIteratorBaseERKT_EUliE_EEviT1_)
        /*05a8*/ 	.word	0x0000000c


	//----- nvinfo : EIATTR_FRAME_SIZE
	.align		4
.L_282:
        /*05ac*/ 	.byte	0x04, 0x11
        /*05ae*/ 	.short	(.L_284 - .L_283)
	.align		4
.L_283:
        /*05b0*/ 	.word	index@(_ZN2at6native18elementwise_kernelILi128ELi4EZNS0_22gpu_kernel_impl_nocastINS0_13BinaryFunctorIssbZZZNS0_23logical_and_kernel_cudaERNS_14TensorIteratorEENKUlvE0_clEvENKUlvE3_clEvEUlssE_EEEEvRNS_18TensorIteratorBaseERKT_EUliE_EEviT1_)
        /*05b4*/ 	.word	0x00000000


	//----- nvinfo : EIATTR_REGCOUNT
	.align		4
.L_284:
        /*05b8*/ 	.byte	0x04, 0x2f
        /*05ba*/ 	.short	(.L_286 - .L_285)
	.align		4
.L_285:
        /*05bc*/ 	.word	index@(_ZN2at6native27unrolled_elementwise_kernelINS0_13BinaryFunctorIssbZZZNS0_23logical_and_kernel_cudaERNS_14TensorIteratorEENKUlvE0_clEvENKUlvE3_clEvEUlssE_EESt5arrayIPcLm3EELi4E23TrivialOffsetCalculatorILi2EjESC_ILi1EjENS0_6memory12LoadWithCastILi2EEENSF_13StoreWithCastILi1EEEEEviT_T0_T2_T3_T4_T5_)
        /*05c0*/ 	.word	0x00000020


	//----- nvinfo : EIATTR_FRAME_SIZE
	.align		4
.L_286:
        /*05c4*/ 	.byte	0x04, 0x11
        /*05c6*/ 	.short	(.L_288 - .L_287)
	.align		4
.L_287:
        /*05c8*/ 	.word	index@(_ZN2at6native27unrolled_elementwise_kernelINS0_13BinaryFunctorIssbZZZNS0_23logical_and_kernel_cudaERNS_14TensorIteratorEENKUlvE0_clEvENKUlvE3_clEvEUlssE_EESt5arrayIPcLm3EELi4E23TrivialOffsetCalculatorILi2EjESC_ILi1EjENS0_6memory12LoadWithCastILi2EEENSF_13StoreWithCastILi1EEEEEviT_T0_T2_T3_T4_T5_)
        /*05cc*/ 	.word	0x00000000


	//----- nvinfo : EIATTR_REGCOUNT
	.align		4
.L_288:
        /*05d0*/ 	.byte	0x04, 0x2f
        /*05d2*/ 	.short	(.L_290 - .L_289)
	.align		4
.L_289:
        /*05d4*/ 	.word	index@(_ZN2at6native18elementwise_kernelILi128ELi4EZNS0_15gpu_kernel_implINS0_13BinaryFunctorIssbZZZNS0_23logical_and_kernel_cudaERNS_14TensorIteratorEENKUlvE0_clEvENKUlvE3_clEvEUlssE_EEEEvRNS_18TensorIteratorBaseERKT_EUliE_EEviT1_)
        /*05d8*/ 	.word	0x0000001a


	//----- nvinfo : EIATTR_FRAME_SIZE
	.align		4
.L_290:
        /*05dc*/ 	.byte	0x04, 0x11
        /*05de*/ 	.short	(.L_292 - .L_291)
	.align		4
.L_291:
        /*05e0*/ 	.word	index@(_ZN2at6native18elementwise_kernelILi128ELi4EZNS0_15gpu_kernel_implINS0_13BinaryFunctorIssbZZZNS0_23logical_and_kernel_cudaERNS_14TensorIteratorEENKUlvE0_clEvENKUlvE3_clEvEUlssE_EEEEvRNS_18TensorIteratorBaseERKT_EUliE_EEviT1_)
        /*05e4*/ 	.word	0x00000000


	//----- nvinfo : EIATTR_REGCOUNT
	.align		4
.L_292:
        /*05e8*/ 	.byte	0x04, 0x2f
        /*05ea*/ 	.short	(.L_294 - .L_293)
	.align		4
.L_293:
        /*05ec*/ 	.word	index@(_ZN2at6native29vectorized_elementwise_kernelILi8ENS0_13AUnaryFunctorIssbZZZNS0_23logical_and_kernel_cudaERNS_14TensorIteratorEENKUlvE0_clEvENKUlvE3_clEvEUlssE_EESt5arrayIPcLm2EEEEviT0_T1_)
        /*05f0*/ 	.word	0x00000004


	//----- nvinfo : EIATTR_FRAME_SIZE
	.align		4
.L_294:
        /*05f4*/ 	.byte	0x04, 0x11
        /*05f6*/ 	.short	(.L_296 - .L_295)
	.align		4
.L_295:
        /*05f8*/ 	.word	index@(_ZN2at6native29vectorized_elementwise_kernelILi8ENS0_13AUnaryFunctorIssbZZZNS0_23logical_and_kernel_cudaERNS_14TensorIteratorEENKUlvE0_clEvENKUlvE3_clEvEUlssE_EESt5arrayIPcLm2EEEEviT0_T1_)
        /*05fc*/ 	.word	0x00000000


	//----- nvinfo : EIATTR_REGCOUNT
	.align		4
.L_296:
        /*0600*/ 	.byte	0x04, 0x2f
        /*0602*/ 	.short	(.L_298 - .L_297)
	.align		4
.L_297:
        /*0604*/ 	.word	index@(_ZN2at6native29vectorized_elementwise_kernelILi4ENS0_13AUnaryFunctorIssbZZZNS0_23logical_and_kernel_cudaERNS_14TensorIteratorEENKUlvE0_clEvENKUlvE3_clEvEUlssE_EESt5arrayIPcLm2EEEEviT0_T1_)
        /*0608*/ 	.word	0x0000001a


	//----- nvinfo : EIATTR_FRAME_SIZE
	.align		4
.L_298:
        /*060c*/ 	.byte	0x04, 0x11
        /*060e*/ 	.short	(.L_300 - .L_299)
	.align		4
.L_299:
        /*0610*/ 	.word	index@(_ZN2at6native29vectorized_elementwise_kernelILi4ENS0_13AUnaryFunctorIssbZZZNS0_23logical_and_kernel_cudaERNS_14TensorIteratorEENKUlvE0_clEvENKUlvE3_clEvEUlssE_EESt5arrayIPcLm2EEEEviT0_T1_)
        /*0614*/ 	.word	0x00000000


	//----- nvinfo : EIATTR_REGCOUNT
	.align		4
.L_300:
        /*0618*/ 	.byte	0x04, 0x2f
        /*061a*/ 	.short	(.L_302 - .L_301)
	.align		4
.L_301:
        /*061c*/ 	.word	index@(_ZN2at6native29vectorized_elementwise_kernelILi2ENS0_13AUnaryFunctorIssbZZZNS0_23logical_and_kernel_cudaERNS_14TensorIteratorEENKUlvE0_clEvENKUlvE3_clEvEUlssE_EESt5arrayIPcLm2EEEEviT0_T1_)
        /*0620*/ 	.word	0x0000001a


	//----- nvinfo : EIATTR_FRAME_SIZE
	.align		4
.L_302:
        /*0624*/ 	.byte	0x04, 0x11
        /*0626*/ 	.short	(.L_304 - .L_303)
	.align		4
.L_303:
        /*0628*/ 	.word	index@(_ZN2at6native29vectorized_elementwise_kernelILi2ENS0_13AUnaryFunctorIssbZZZNS0_23logical_and_kernel_cudaERNS_14TensorIteratorEENKUlvE0_clEvENKUlvE3_clEvEUlssE_EESt5arrayIPcLm2EEEEviT0_T1_)
        /*062c*/ 	.word	0x00000000


	//----- nvinfo : EIATTR_REGCOUNT
	.align		4
.L_304:
        /*0630*/ 	.byte	0x04, 0x2f
        /*0632*/ 	.short	(.L_306 - .L_305)
	.align		4
.L_305:
        /*0634*/ 	.word	index@(_ZN2at6native27unrolled_elementwise_kernelINS0_13AUnaryFunctorIssbZZZNS0_23logical_and_kernel_cudaERNS_14TensorIteratorEENKUlvE0_clEvENKUlvE3_clEvEUlssE_EESt5arrayIPcLm2EELi4E23TrivialOffsetCalculatorILi1EjESD_NS0_6memory15LoadWithoutCastENSE_16StoreWithoutCastEEEviT_T0_T2_T3_T4_T5_)
        /*0638*/ 	.word	0x00000013


	//----- nvinfo : EIATTR_FRAME_SIZE
	.align		4
.L_306:
        /*063c*/ 	.byte	0x04, 0x11
        /*063e*/ 	.short	(.L_308 - .L_307)
	.align		4
.L_307:
        /*0640*/ 	.word	index@(_ZN2at6native27unrolled_elementwise_kernelINS0_13AUnaryFunctorIssbZZZNS0_23logical_and_kernel_cudaERNS_14TensorIteratorEENKUlvE0_clEvENKUlvE3_clEvEUlssE_EESt5arrayIPcLm2EELi4E23TrivialOffsetCalculatorILi1EjESD_NS0_6memory15LoadWithoutCastENSE_16StoreWithoutCastEEEviT_T0_T2_T3_T4_T5_)
        /*0644*/ 	.word	0x00000000


	//----- nvinfo : EIATTR_REGCOUNT
	.align		4
.L_308:
        /*0648*/ 	.byte	0x04, 0x2f
        /*064a*/ 	.short	(.L_310 - .L_309)
	.align		4
.L_309:
        /*064c*/ 	.word	index@(_ZN2at6native18elementwise_kernelILi128ELi4EZNS0_22gpu_kernel_impl_nocastINS0_13AUnaryFunctorIssbZZZNS0_23logical_and_kernel_cudaERNS_14TensorIteratorEENKUlvE0_clEvENKUlvE3_clEvEUlssE_EEEEvRNS_18TensorIteratorBaseERKT_EUliE_EEviT1_)
        /*0650*/ 	.word	0x0000000c


	//----- nvinfo : EIATTR_FRAME_SIZE
	.align		4
.L_310:
        /*0654*/ 	.byte	0x04, 0x11
        /*0656*/ 	.short	(.L_312 - .L_311)
	.align		4
.L_311:
        /*0658*/ 	.word	index@(_ZN2at6native18elementwise_kernelILi128ELi4EZNS0_22gpu_kernel_impl_nocastINS0_13AUnaryFunctorIssbZZZNS0_23logical_and_kernel_cudaERNS_14TensorIteratorEENKUlvE0_clEvENKUlvE3_clEvEUlssE_EEEEvRNS_18TensorIteratorBaseERKT_EUliE_EEviT1_)
        /*065c*/ 	.word	0x00000000


	//----- nvinfo : EIATTR_REGCOUNT
	.align		4
.L_312:
        /*0660*/ 	.byte	0x04, 0x2f
        /*0662*/ 	.short	(.L_314 - .L_313)
	.align		4
.L_313:
        /*0664*/ 	.word	index@(_ZN2at6native27unrolled_elementwise_kernelINS0_13AUnaryFunctorIssbZZZNS0_23logical_and_kernel_cudaERNS_14TensorIteratorEENKUlvE0_clEvENKUlvE3_clEvEUlssE_EESt5arrayIPcLm2EELi4E23TrivialOffsetCalculatorILi1EjESD_NS0_6memory12LoadWithCastILi1EEENSE_13StoreWithCastILi1EEEEEviT_T0_T2_T3_T4_T5_)
        /*0668*/ 	.word	0x0000001e


	//----- nvinfo : EIATTR_FRAME_SIZE
	.align		4
.L_314:
        /*066c*/ 	.byte	0x04, 0x11
        /*066e*/ 	.short	(.L_316 - .L_315)
	.align		4
.L_315:
        /*0670*/ 	.word	index@(_ZN2at6native27unrolled_elementwise_kernelINS0_13AUnaryFunctorIssbZZZNS0_23logical_and_kernel_cudaERNS_14TensorIteratorEENKUlvE0_clEvENKUlvE3_clEvEUlssE_EESt5arrayIPcLm2EELi4E23TrivialOffsetCalculatorILi1EjESD_NS0_6memory12LoadWithCastILi1EEENSE_13StoreWithCastILi1EEEEEviT_T0_T2_T3_T4_T5_)
        /*0674*/ 	.word	0x00000000


	//----- nvinfo : EIATTR_REGCOUNT
	.align		4
.L_316:
        /*0678*/ 	.byte	0x04, 0x2f
        /*067a*/ 	.short	(.L_318 - .L_317)
	.align		4
.L_317:
        /*067c*/ 	.word	index@(_ZN2at6native18elementwise_kernelILi128ELi4EZNS0_15gpu_kernel_implINS0_13AUnaryFunctorIssbZZZNS0_23logical_and_kernel_cudaERNS_14TensorIteratorEENKUlvE0_clEvENKUlvE3_clEvEUlssE_EEEEvRNS_18TensorIteratorBaseERKT_EUliE_EEviT1_)
        /*0680*/ 	.word	0x0000001a


	//----- nvinfo : EIATTR_FRAME_SIZE
	.align		4
.L_318:
        /*0684*/ 	.byte	0x04, 0x11
        /*0686*/ 	.short	(.L_320 - .L_319)
	.align		4
.L_319:
        /*0688*/ 	.word	index@(_ZN2at6native18elementwise_kernelILi128ELi4EZNS0_15gpu_kernel_implINS0_13AUnaryFunctorIssbZZZNS0_23logical_and_kernel_cudaERNS_14TensorIteratorEENKUlvE0_clEvENKUlvE3_clEvEUlssE_EEEEvRNS_18TensorIteratorBaseERKT_EUliE_EEviT1_)
        /*068c*/ 	.word	0x00000000


	//----- nvinfo : EIATTR_REGCOUNT
	.align		4
.L_320:
        /*0690*/ 	.byte	0x04, 0x2f
        /*0692*/ 	.short	(.L_322 - .L_321)
	.align		4
.L_321:
        /*0694*/ 	.word	index@(_ZN2at6native29vectorized_elementwise_kernelILi8ENS0_13BinaryFunctorIddbZZZNS0_23logical_and_kernel_cudaERNS_14TensorIteratorEENKUlvE0_clEvENKUlvE4_clEvEUlddE_EESt5arrayIPcLm3EEEEviT0_T1_)
        /*0698*/ 	.word	0x00000004


	//----- nvinfo : EIATTR_FRAME_SIZE
	.align		4
.L_322:
        /*069c*/ 	.byte	0x04, 0x11
        /*069e*/ 	.short	(.L_324 - .L_323)
	.align		4
.L_323:
        /*06a0*/ 	.word	index@(_ZN2at6native29vectorized_elementwise_kernelILi8ENS0_13BinaryFunctorIddbZZZNS0_23logical_and_kernel_cudaERNS_14TensorIteratorEENKUlvE0_clEvENKUlvE4_clEvEUlddE_EESt5arrayIPcLm3EEEEviT0_T1_)
        /*06a4*/ 	.word	0x00000000


	//----- nvinfo : EIATTR_REGCOUNT
	.align		4
.L_324:
        /*06a8*/ 	.byte	0x04, 0x2f
        /*06aa*/ 	.short	(.L_326 - .L_325)
	.align		4
.L_325:
        /*06ac*/ 	.word	index@(_ZN2at6native29vectorized_elementwise_kernelILi4ENS0_13BinaryFunctorIddbZZZNS0_23logical_and_kernel_cudaERNS_14TensorIteratorEENKUlvE0_clEvENKUlvE4_clEvEUlddE_EESt5arrayIPcLm3EEEEviT0_T1_)
        /*06b0*/ 	.word	0x00000026


	//----- nvinfo : EIATTR_FRAME_SIZE
	.align		4
.L_326:
        /*06b4*/ 	.byte	0x04, 0x11
        /*06b6*/ 	.short	(.L_328 - .L_327)
	.align		4
.L_327:
        /*06b8*/ 	.word	index@(_ZN2at6native29vectorized_elementwise_kernelILi4ENS0_13BinaryFunctorIddbZZZNS0_23logical_and_kernel_cudaERNS_14TensorIteratorEENKUlvE0_clEvENKUlvE4_clEvEUlddE_EESt5arrayIPcLm3EEEEviT0_T1_)
        /*06bc*/ 	.word	0x00000000


	//----- nvinfo : EIATTR_REGCOUNT
	.align		4
.L_328:
        /*06c0*/ 	.byte	0x04, 0x2f
        /*06c2*/ 	.short	(.L_330 - .L_329)
	.align		4
.L_329:
        /*06c4*/ 	.word	index@(_ZN2at6native29vectorized_elementwise_kernelILi2ENS0_13BinaryFunctorIddbZZZNS0_23logical_and_kernel_cudaERNS_14TensorIteratorEENKUlvE0_clEvENKUlvE4_clEvEUlddE_EESt5arrayIPcLm3EEEEviT0_T1_)
        /*06c8*/ 	.word	0x00000026


	//----- nvinfo : EIATTR_FRAME_SIZE
	.align		4
.L_330:
        /*06cc*/ 	.byte	0x04, 0x11
        /*06ce*/ 	.short	(.L_332 - .L_331)
	.align		4
.L_331:
        /*06d0*/ 	.word	index@(_ZN2at6native29vectorized_elementwise_kernelILi2ENS0_13BinaryFunctorIddbZZZNS0_23logical_and_kernel_cudaERNS_14TensorIteratorEENKUlvE0_clEvENKUlvE4_clEvEUlddE_EESt5arrayIPcLm3EEEEviT0_T1_)
        /*06d4*/ 	.word	0x00000000


	//----- nvinfo : EIATTR_REGCOUNT
	.align		4
.L_332:
        /*06d8*/ 	.byte	0x04, 0x2f
        /*06da*/ 	.short	(.L_334 - .L_333)
	.align		4
.L_333:
        /*06dc*/ 	.word	index@(_ZN2at6native27unrolled_elementwise_kernelINS0_13BinaryFunctorIddbZZZNS0_23logical_and_kernel_cudaERNS_14TensorIteratorEENKUlvE0_clEvENKUlvE4_clEvEUlddE_EESt5arrayIPcLm3EELi4E23TrivialOffsetCalculatorILi2EjESC_ILi1EjENS0_6memory15LoadWithoutCastENSF_16StoreWithoutCastEEEviT_T0_T2_T3_T4_T5_)
        /*06e0*/ 	.word	0x00000016


	//----- nvinfo : EIATTR_FRAME_SIZE
	.align		4
.L_334:
        /*06e4*/ 	.byte	0x04, 0x11
        /*06e6*/ 	.short	(.L_336 - .L_335)
	.align		4
.L_335:
        /*06e8*/ 	.word	index@(_ZN2at6native27unrolled_elementwise_kernelINS0_13BinaryFunctorIddbZZZNS0_23logical_and_kernel_cudaERNS_14TensorIteratorEENKUlvE0_clEvENKUlvE4_clEvEUlddE_EESt5arrayIPcLm3EELi4E23TrivialOffsetCalculatorILi2EjESC_ILi1EjENS0_6memory15LoadWithoutCastENSF_16StoreWithoutCastEEEviT_T0_T2_T3_T4_T5_)
        /*06ec*/ 	.word	0x00000000


	//----- nvinfo : EIATTR_REGCOUNT
	.align		4
.L_336:
        /*06f0*/ 	.byte	0x04, 0x2f
        /*06f2*/ 	.short	(.L_338 - .L_337)
	.align		4
.L_337:
        /*06f4*/ 	.word	index@(_ZN2at6native18elementwise_kernelILi128ELi4EZNS0_22gpu_kernel_impl_nocastINS0_13BinaryFunctorIddbZZZNS0_23logical_and_kernel_cudaERNS_14TensorIteratorEENKUlvE0_clEvENKUlvE4_clEvEUlddE_EEEEvRNS_18TensorIteratorBaseERKT_EUliE_EEviT1_)
        /*06f8*/ 	.word	0x0000000e


	//----- nvinfo : EIATTR_FRAME_SIZE
	.align		4
.L_338:
        /*06fc*/ 	.byte	0x04, 0x11
        /*06fe*/ 	.short	(.L_340 - .L_339)
	.align		4
.L_339:
        /*0700*/ 	.word	index@(_ZN2at6native18elementwise_kernelILi128ELi4EZNS0_22gpu_kernel_impl_nocastINS0_13BinaryFunctorIddbZZZNS0_23logical_and_kernel_cudaERNS_14TensorIteratorEENKUlvE0_clEvENKUlvE4_clEvEUlddE_EEEEvRNS_18TensorIteratorBaseERKT_EUliE_EEviT1_)
        /*0704*/ 	.word	0x00000000


	//----- nvinfo : EIATTR_REGCOUNT
	.align		4
.L_340:
        /*0708*/ 	.byte	0x04, 0x2f
        /*070a*/ 	.short	(.L_342 - .L_341)
	.align		4
.L_341:
        /*070c*/ 	.word	index@(_ZN2at6native27unrolled_elementwise_kernelINS0_13BinaryFunctorIddbZZZNS0_23logical_and_kernel_cudaERNS_14TensorIteratorEENKUlvE0_clEvENKUlvE4_clEvEUlddE_EESt5arrayIPcLm3EELi4E23TrivialOffsetCalculatorILi2EjESC_ILi1EjENS0_6memory12LoadWithCastILi2EEENSF_13StoreWithCastILi1EEEEEviT_T0_T2_T3_T4_T5_)
        /*0710*/ 	.word	0x00000028


	//----- nvinfo : EIATTR_FRAME_SIZE
	.align		4
.L_342:
        /*0714*/ 	.byte	0x04, 0x11
        /*0716*/ 	.short	(.L_344 - .L_343)
	.align		4
.L_343:
        /*0718*/ 	.word	index@(_ZN2at6native27unrolled_elementwise_kernelINS0_13BinaryFunctorIddbZZZNS0_23logical_and_kernel_cudaERNS_14TensorIteratorEENKUlvE0_clEvENKUlvE4_clEvEUlddE_EESt5arrayIPcLm3EELi4E23TrivialOffsetCalculatorILi2EjESC_ILi1EjENS0_6memory12LoadWithCastILi2EEENSF_13StoreWithCastILi1EEEEEviT_T0_T2_T3_T4_T5_)
        /*071c*/ 	.word	0x00000000


	//----- nvinfo : EIATTR_REGCOUNT
	.align		4
.L_344:
        /*0720*/ 	.byte	0x04, 0x2f
        /*0722*/ 	.short	(.L_346 - .L_345)
	.align		4
.L_345:
        /*0724*/ 	.word	index@(_ZN2at6native18elementwise_kernelILi128ELi4EZNS0_15gpu_kernel_implINS0_13BinaryFunctorIddbZZZNS0_23logical_and_kernel_cudaERNS_14TensorIteratorEENKUlvE0_clEvENKUlvE4_clEvEUlddE_EEEEvRNS_18TensorIteratorBaseERKT_EUliE_EEviT1_)
        /*0728*/ 	.word	0x0000001c


	//----- nvinfo : EIATTR_FRAME_SIZE
	.align		4
.L_346:
        /*072c*/ 	.byte	0x04, 0x11
        /*072e*/ 	.short	(.L_348 - .L_347)
	.align		4
.L_347:
        /*0730*/ 	.word	index@(_ZN2at6native18elementwise_kernelILi128ELi4EZNS0_15gpu_kernel_implINS0_13BinaryFunctorIddbZZZNS0_23logical_and_kernel_cudaERNS_14TensorIteratorEENKUlvE0_clEvENKUlvE4_clEvEUlddE_EEEEvRNS_18TensorIteratorBaseERKT_EUliE_EEviT1_)
        /*0734*/ 	.word	0x00000000


	//----- nvinfo : EIATTR_REGCOUNT
	.align		4
.L_348:
        /*0738*/ 	.byte	0x04, 0x2f
        /*073a*/ 	.short	(.L_350 - .L_349)
	.align		4
.L_349:
        /*073c*/ 	.word	index@(_ZN2at6native29vectorized_elementwise_kernelILi8ENS0_13AUnaryFunctorIddbZZZNS0_23logical_and_kernel_cudaERNS_14TensorIteratorEENKUlvE0_clEvENKUlvE4_clEvEUlddE_EESt5arrayIPcLm2EEEEviT0_T1_)
        /*0740*/ 	.word	0x00000004


	//----- nvinfo : EIATTR_FRAME_SIZE
	.align		4
.L_350:
        /*0744*/ 	.byte	0x04, 0x11
        /*0746*/ 	.short	(.L_352 - .L_351)
	.align		4
.L_351:
        /*0748*/ 	.word	index@(_ZN2at6native29vectorized_elementwise_kernelILi8ENS0_13AUnaryFunctorIddbZZZNS0_23logical_and_kernel_cudaERNS_14TensorIteratorEENKUlvE0_clEvENKUlvE4_clEvEUlddE_EESt5arrayIPcLm2EEEEviT0_T1_)
        /*074c*/ 	.word	0x00000000


	//----- nvinfo : EIATTR_REGCOUNT
	.align		4
.L_352:
        /*0750*/ 	.byte	0x04, 0x2f
        /*0752*/ 	.short	(.L_354 - .L_353)
	.align		4
.L_353:
        /*0754*/ 	.word	index@(_ZN2at6native29vectorized_elementwise_kernelILi4ENS0_13AUnaryFunctorIddbZZZNS0_23logical_and_kernel_cudaERNS_14TensorIteratorEENKUlvE0_clEvENKUlvE4_clEvEUlddE_EESt5arrayIPcLm2EEEEviT0_T1_)
        /*0758*/ 	.word	0x0000001c


	//----- nvinfo : EIATTR_FRAME_SIZE
	.align		4
.L_354:
        /*075c*/ 	.byte	0x04, 0x11
        /*075e*/ 	.short	(.L_356 - .L_355)
	.align		4
.L_355:
        /*0760*/ 	.word	index@(_ZN2at6native29vectorized_elementwise_kernelILi4ENS0_13AUnaryFunctorIddbZZZNS0_23logical_and_kernel_cudaERNS_14TensorIteratorEENKUlvE0_clEvENKUlvE4_clEvEUlddE_EESt5arrayIPcLm2EEEEviT0_T1_)
        /*0764*/ 	.word	0x00000000


	//----- nvinfo : EIATTR_REGCOUNT
	.align		4
.L_356:
        /*0768*/ 	.byte	0x04, 0x2f
        /*076a*/ 	.short	(.L_358 - .L_357)
	.align		4
.L_357:
        /*076c*/ 	.word	index@(_ZN2at6native29vectorized_elementwise_kernelILi2ENS0_13AUnaryFunctorIddbZZZNS0_23logical_and_kernel_cudaERNS_14TensorIteratorEENKUlvE0_clEvENKUlvE4_clEvEUlddE_EESt5arrayIPcLm2EEEEviT0_T1_)
        /*0770*/ 	.word	0x0000001c


	//----- nvinfo : EIATTR_FRAME_SIZE
	.align		4
.L_358:
        /*0774*/ 	.byte	0x04, 0x11
        /*0776*/ 	.short	(.L_360 - .L_359)
	.align		4
.L_359:
        /*0778*/ 	.word	index@(_ZN2at6native29vectorized_elementwise_kernelILi2ENS0_13AUnaryFunctorIddbZZZNS0_23logical_and_kernel_cudaERNS_14TensorIteratorEENKUlvE0_clEvENKUlvE4_clEvEUlddE_EESt5arrayIPcLm2EEEEviT0_T1_)
        /*077c*/ 	.word	0x00000000


	//----- nvinfo : EIATTR_REGCOUNT
	.align		4
.L_360:
        /*0780*/ 	.byte	0x04, 0x2f
        /*0782*/ 	.short	(.L_362 - .L_361)
	.align		4
.L_361:
        /*0784*/ 	.word	index@(_ZN2at6native27unrolled_elementwise_kernelINS0_13AUnaryFunctorIddbZZZNS0_23logical_and_kernel_cudaERNS_14TensorIteratorEENKUlvE0_clEvENKUlvE4_clEvEUlddE_EESt5arrayIPcLm2EELi4E23TrivialOffsetCalculatorILi1EjESD_NS0_6memory15LoadWithoutCastENSE_16StoreWithoutCastEEEviT_T0_T2_T3_T4_T5_)
        /*0788*/ 	.word	0x00000010


	//----- nvinfo : EIATTR_FRAME_SIZE
	.align		4
.L_362:
        /*078c*/ 	.byte	0x04, 0x11
        /*078e*/ 	.short	(.L_364 - .L_363)
	.align		4
.L_363:
        /*0790*/ 	.word	index@(_ZN2at6native27unrolled_elementwise_kernelINS0_13AUnaryFunctorIddbZZZNS0_23logical_and_kernel_cudaERNS_14TensorIteratorEENKUlvE0_clEvENKUlvE4_clEvEUlddE_EESt5arrayIPcLm2EELi4E23TrivialOffsetCalculatorILi1EjESD_NS0_6memory15LoadWithoutCastENSE_16StoreWithoutCastEEEviT_T0_T2_T3_T4_T5_)
        /*0794*/ 	.word	0x00000000


	//----- nvinfo : EIATTR_REGCOUNT
	.align		4
.L_364:
        /*0798*/ 	.byte	0x04, 0x2f
        /*079a*/ 	.short	(.L_366 - .L_365)
	.align		4
.L_365:
        /*079c*/ 	.word	index@(_ZN2at6native18elementwise_kernelILi128ELi4EZNS0_22gpu_kernel_impl_nocastINS0_13AUnaryFunctorIddbZZZNS0_23logical_and_kernel_cudaERNS_14TensorIteratorEENKUlvE0_clEvENKUlvE4_clEvEUlddE_EEEEvRNS_18TensorIteratorBaseERKT_EUliE_EEviT1_)
        /*07a0*/ 	.word	0x0000000c


	//----- nvinfo : EIATTR_FRAME_SIZE
	.align		4
.L_366:
        /*07a4*/ 	.byte	0x04, 0x11
        /*07a6*/ 	.short	(.L_368 - .L_367)
	.align		4
.L_367:
        /*07a8*/ 	.word	index@(_ZN2at6native18elementwise_kernelILi128ELi4EZNS0_22gpu_kernel_impl_nocastINS0_13AUnaryFunctorIddbZZZNS0_23logical_and_kernel_cudaERNS_14TensorIteratorEENKUlvE0_clEvENKUlvE4_clEvEUlddE_EEEEvRNS_18TensorIteratorBaseERKT_EUliE_EEviT1_)
        /*07ac*/ 	.word	0x00000000


	//----- nvinfo : EIATTR_REGCOUNT
	.align		4
.L_368:
        /*07b0*/ 	.byte	0x04, 0x2f
        /*07b2*/ 	.short	(.L_370 - .L_369)
	.align		4
.L_369:
        /*07b4*/ 	.word	index@(_ZN2at6native27unrolled_elementwise_kernelINS0_13AUnaryFunctorIddbZZZNS0_23logical_and_kernel_cudaERNS_14TensorIteratorEENKUlvE0_clEvENKUlvE4_clEvEUlddE_EESt5arrayIPcLm2EELi4E23TrivialOffsetCalculatorILi1EjESD_NS0_6memory12LoadWithCastILi1EEENSE_13StoreWithCastILi1EEEEEviT_T0_T2_T3_T4_T5_)
        /*07b8*/ 	.word	0x0000001f


	//----- nvinfo : EIATTR_FRAME_SIZE
	.align		4
.L_370:
        /*07bc*/ 	.byte	0x04, 0x11
        /*07be*/ 	.short	(.L_372 - .L_371)
	.align		4
.L_371:
        /*07c0*/ 	.word	index@(_ZN2at6native27unrolled_elementwise_kernelINS0_13AUnaryFunctorIddbZZZNS0_23logical_and_kernel_cudaERNS_14TensorIteratorEENKUlvE0_clEvENKUlvE4_clEvEUlddE_EESt5arrayIPcLm2EELi4E23TrivialOffsetCalculatorILi1EjESD_NS0_6memory12LoadWithCastILi1EEENSE_13StoreWithCastILi1EEEEEviT_T0_T2_T3_T4_T5_)
        /*07c4*/ 	.word	0x00000000


	//----- nvinfo : EIATTR_REGCOUNT
	.align		4
.L_372:
        /*07c8*/ 	.byte	0x04, 0x2f
        /*07ca*/ 	.short	(.L_374 - .L_373)
	.align		4
.L_373:
        /*07cc*/ 	.word	index@(_ZN2at6native18elementwise_kernelILi128ELi4EZNS0_15gpu_kernel_implINS0_13AUnaryFunctorIddbZZZNS0_23logical_and_kernel_cudaERNS_14TensorIteratorEENKUlvE0_clEvENKUlvE4_clEvEUlddE_EEEEvRNS_18TensorIteratorBaseERKT_EUliE_EEviT1_)
        /*07d0*/ 	.word	0x0000001a


	//----- nvinfo : EIATTR_FRAME_SIZE
	.align		4
.L_374:
        /*07d4*/ 	.byte	0x04, 0x11
        /*07d6*/ 	.short	(.L_376 - .L_375)
	.align		4
.L_375:
        /*07d8*/ 	.word	index@(_ZN2at6native18elementwise_kernelILi128ELi4EZNS0_15gpu_kernel_implINS0_13AUnaryFunctorIddbZZZNS0_23logical_and_kernel_cudaERNS_14TensorIteratorEENKUlvE0_clEvENKUlvE4_clEvEUlddE_EEEEvRNS_18TensorIteratorBaseERKT_EUliE_EEviT1_)
        /*07dc*/ 	.word	0x00000000


	//----- nvinfo : EIATTR_REGCOUNT
	.align		4
.L_376:
        /*07e0*/ 	.byte	0x04, 0x2f
        /*07e2*/ 	.short	(.L_378 - .L_377)
	.align		4
.L_377:
        /*07e4*/ 	.word	index@(_ZN2at6native29vectorized_elementwise_kernelILi8ENS0_13BinaryFunctorIffbZZZNS0_23logical_and_kernel_cudaERNS_14TensorIteratorEENKUlvE0_clEvENKUlvE5_clEvEUlffE_EESt5arrayIPcLm3EEEEviT0_T1_)
        /*07e8*/ 	.word	0x00000004


	//----- nvinfo : EIATTR_FRAME_SIZE
	.align		4
.L_378:
        /*07ec*/ 	.byte	0x04, 0x11
        /*07ee*/ 	.short	(.L_380 - .L_379)
	.align		4
.L_379:
        /*07f0*/ 	.word	index@(_ZN2at6native29vectorized_elementwise_kernelILi8ENS0_13BinaryFunctorIffbZZZNS0_23logical_and_kernel_cudaERNS_14TensorIteratorEENKUlvE0_clEvENKUlvE5_clEvEUlffE_EESt5arrayIPcLm3EEEEviT0_T1_)
        /*07f4*/ 	.word	0x00000000


	//----- nvinfo : EIATTR_REGCOUNT
	.align		4
.L_380:
        /*07f8*/ 	.byte	0x04, 0x2f
        /*07fa*/ 	.short	(.L_382 - .L_381)
	.align		4
.L_381:
        /*07fc*/ 	.word	index@(_ZN2at6native29vectorized_elementwise_kernelILi4ENS0_13BinaryFunctorIffbZZZNS0_23logical_and_kernel_cudaERNS_14TensorIteratorEENKUlvE0_clEvENKUlvE5_clEvEUlffE_EESt5arrayIPcLm3EEEEviT0_T1_)
        /*0800*/ 	.word	0x00000020


	//----- nvinfo : EIATTR_FRAME_SIZE
	.align		4
.L_382:
        /*0804*/ 	.byte	0x04, 0x11
        /*0806*/ 	.short	(.L_384 - .L_383)
	.align		4
.L_383:
        /*0808*/ 	.word	index@(_ZN2at6native29vectorized_elementwise_kernelILi4ENS0_13BinaryFunctorIffbZZZNS0_23logical_and_kernel_cudaERNS_14TensorIteratorEENKUlvE0_clEvENKUlvE5_clEvEUlffE_EESt5arrayIPcLm3EEEEviT0_T1_)
        /*080c*/ 	.word	0x00000000


	//----- nvinfo : EIATTR_REGCOUNT
	.align		4
.L_384:
        /*0810*/ 	.byte	0x04, 0x2f
        /*0812*/ 	.short	(.L_386 - .L_385)
	.align		4
.L_385:
        /*0814*/ 	.word	index@(_ZN2at6native29vectorized_elementwise_kernelILi2ENS0_13BinaryFunctorIffbZZZNS0_23logical_and_kernel_cudaERNS_14TensorIteratorEENKUlvE0_clEvENKUlvE5_clEvEUlffE_EESt5arrayIPcLm3EEEEviT0_T1_)
        /*0818*/ 	.word	0x00000020


	//----- nvinfo : EIATTR_FRAME_SIZE
	.align		4
.L_386:
        /*081c*/ 	.byte	0x04, 0x11
        /*081e*/ 	.short	(.L_388 - .L_387)
	.align		4
.L_387:
        /*0820*/ 	.word	index@(_ZN2at6native29vectorized_elementwise_kernelILi2ENS0_13BinaryFunctorIffbZZZNS0_23logical_and_kernel_cudaERNS_14TensorIteratorEENKUlvE0_clEvENKUlvE5_clEvEUlffE_EESt5arrayIPcLm3EEEEviT0_T1_)
        /*0824*/ 	.word	0x00000000


	//----- nvinfo : EIATTR_REGCOUNT
	.align		4
.L_388:
        /*0828*/ 	.byte	0x04, 0x2f
        /*082a*/ 	.short	(.L_390 - .L_389)
	.align		4
.L_389:
        /*082c*/ 	.word	index@(_ZN2at6native27unrolled_elementwise_kernelINS0_13BinaryFunctorIffbZZZNS0_23logical_and_kernel_cudaERNS_14TensorIteratorEENKUlvE0_clEvENKUlvE5_clEvEUlffE_EESt5arrayIPcLm3EELi4E23TrivialOffsetCalculatorILi2EjESC_ILi1EjENS0_6memory15LoadWithoutCastENSF_16StoreWithoutCastEEEviT_T0_T2_T3_T4_T5_)
        /*0830*/ 	.word	0x00000019


	//----- nvinfo : EIATTR_FRAME_SIZE
	.align		4
.L_390:
        /*0834*/ 	.byte	0x04, 0x11
        /*0836*/ 	.short	(.L_392 - .L_391)
	.align		4
.L_391:
        /*0838*/ 	.word	index@(_ZN2at6native27unrolled_elementwise_kernelINS0_13BinaryFunctorIffbZZZNS0_23logical_and_kernel_cudaERNS_14TensorIteratorEENKUlvE0_clEvENKUlvE5_clEvEUlffE_EESt5arrayIPcLm3EELi4E23TrivialOffsetCalculatorILi2EjESC_ILi1EjENS0_6memory15LoadWithoutCastENSF_16StoreWithoutCastEEEviT_T0_T2_T3_T4_T5_)
        /*083c*/ 	.word	0x00000000


	//----- nvinfo : EIATTR_REGCOUNT
	.align		4
.L_392:
        /*0840*/ 	.byte	0x04, 0x2f
        /*0842*/ 	.short	(.L_394 - .L_393)
	.align		4
.L_393:
        /*0844*/ 	.word	index@(_ZN2at6native18elementwise_kernelILi128ELi4EZNS0_22gpu_kernel_impl_nocastINS0_13BinaryFunctorIffbZZZNS0_23logical_and_kernel_cudaERNS_14TensorIteratorEENKUlvE0_clEvENKUlvE5_clEvEUlffE_EEEEvRNS_18TensorIteratorBaseERKT_EUliE_EEviT1_)
        /*0848*/ 	.word	0x0000000c


	//----- nvinfo : EIATTR_FRAME_SIZE
	.align		4
.L_394:
        /*084c*/ 	.byte	0x04, 0x11
        /*084e*/ 	.short	(.L_396 - .L_395)
	.align		4
.L_395:
        /*0850*/ 	.word	index@(_ZN2at6native18elementwise_kernelILi128ELi4EZNS0_22gpu_kernel_impl_nocastINS0_13BinaryFunctorIffbZZZNS0_23logical_and_kernel_cudaERNS_14TensorIteratorEENKUlvE0_clEvENKUlvE5_clEvEUlffE_EEEEvRNS_18TensorIteratorBaseERKT_EUliE_EEviT1_)
        /*0854*/ 	.word	0x00000000


	//----- nvinfo : EIATTR_REGCOUNT
	.align		4
.L_396:
        /*0858*/ 	.byte	0x04, 0x2f
        /*085a*/ 	.short	(.L_398 - .L_397)
	.align		4
.L_397:
        /*085c*/ 	.word	index@(_ZN2at6native27unrolled_elementwise_kernelINS0_13BinaryFunctorIffbZZZNS0_23logical_and_kernel_cudaERNS_14TensorIteratorEENKUlvE0_clEvENKUlvE5_clEvEUlffE_EESt5arrayIPcLm3EELi4E23TrivialOffsetCalculatorILi2EjESC_ILi1EjENS0_6memory12LoadWithCastILi2EEENSF_13StoreWithCastILi1EEEEEviT_T0_T2_T3_T4_T5_)
        /*0860*/ 	.word	0x00000020


	//----- nvinfo : EIATTR_FRAME_SIZE
	.align		4
.L_398:
        /*0864*/ 	.byte	0x04, 0x11
        /*0866*/ 	.short	(.L_400 - .L_399)
	.align		4
.L_399:
        /*0868*/ 	.word	index@(_ZN2at6native27unrolled_elementwise_kernelINS0_13BinaryFunctorIffbZZZNS0_23logical_and_kernel_cudaERNS_14TensorIteratorEENKUlvE0_clEvENKUlvE5_clEvEUlffE_EESt5arrayIPcLm3EELi4E23TrivialOffsetCalculatorILi2EjESC_ILi1EjENS0_6memory12LoadWithCastILi2EEENSF_13StoreWithCastILi1EEEEEviT_T0_T2_T3_T4_T5_)
        /*086c*/ 	.word	0x00000000


	//----- nvinfo : EIATTR_REGCOUNT
	.align		4
.L_400:
        /*0870*/ 	.byte	0x04, 0x2f
        /*0872*/ 	.short	(.L_402 - .L_401)
	.align		4
.L_401:
        /*0874*/ 	.word	index@(_ZN2at6native18elementwise_kernelILi128ELi4EZNS0_15gpu_kernel_implINS0_13BinaryFunctorIffbZZZNS0_23logical_and_kernel_cudaERNS_14TensorIteratorEENKUlvE0_clEvENKUlvE5_clEvEUlffE_EEEEvRNS_18TensorIteratorBaseERKT_EUliE_EEviT1_)
        /*0878*/ 	.word	0x0000001a


	//----- nvinfo : EIATTR_FRAME_SIZE
	.align		4
.L_402:
        /*087c*/ 	.byte	0x04, 0x11
        /*087e*/ 	.short	(.L_404 - .L_403)
	.align		4
.L_403:
        /*0880*/ 	.word	index@(_ZN2at6native18elementwise_kernelILi128ELi4EZNS0_15gpu_kernel_implINS0_13BinaryFunctorIffbZZZNS0_23logical_and_kernel_cudaERNS_14TensorIteratorEENKUlvE0_clEvENKUlvE5_clEvEUlffE_EEEEvRNS_18TensorIteratorBaseERKT_EUliE_EEviT1_)
        /*0884*/ 	.word	0x00000000


	//----- nvinfo : EIATTR_REGCOUNT
	.align		4
.L_404:
        /*0888*/ 	.byte	0x04, 0x2f
        /*088a*/ 	.short	(.L_406 - .L_405)
	.align		4
.L_405:
        /*088c*/ 	.word	index@(_ZN2at6native29vectorized_elementwise_kernelILi8ENS0_13AUnaryFunctorIffbZZZNS0_23logical_and_kernel_cudaERNS_14TensorIteratorEENKUlvE0_clEvENKUlvE5_clEvEUlffE_EESt5arrayIPcLm2EEEEviT0_T1_)
        /*0890*/ 	.word	0x00000004


	//----- nvinfo : EIATTR_FRAME_SIZE
	.align		4
.L_406:
        /*0894*/ 	.byte	0x04, 0x11
        /*0896*/ 	.short	(.L_408 - .L_407)
	.align		4
.L_407:
        /*0898*/ 	.word	index@(_ZN2at6native29vectorized_elementwise_kernelILi8ENS0_13AUnaryFunctorIffbZZZNS0_23logical_and_kernel_cudaERNS_14TensorIteratorEENKUlvE0_clEvENKUlvE5_clEvEUlffE_EESt5arrayIPcLm2EEEEviT0_T1_)
        /*089c*/ 	.word	0x00000000


	//----- nvinfo : EIATTR_REGCOUNT
	.align		4
.L_408:
        /*08a0*/ 	.byte	0x04, 0x2f
        /*08a2*/ 	.short	(.L_410 - .L_409)
	.align		4
.L_409:
        /*08a4*/ 	.word	index@(_ZN2at6native29vectorized_elementwise_kernelILi4ENS0_13AUnaryFunctorIffbZZZNS0_23logical_and_kernel_cudaERNS_14TensorIteratorEENKUlvE0_clEvENKUlvE5_clEvEUlffE_EESt5arrayIPcLm2EEEEviT0_T1_)
        /*08a8*/ 	.word	0x0000001c


	//----- nvinfo : EIATTR_FRAME_SIZE
	.align		4
.L_410:
        /*08ac*/ 	.byte	0x04, 0x11
        /*08ae*/ 	.short	(.L_412 - .L_411)
	.align		4
.L_411:
        /*08b0*/ 	.word	index@(_ZN2at6native29vectorized_elementwise_kernelILi4ENS0_13AUnaryFunctorIffbZZZNS0_23logical_and_kernel_cudaERNS_14TensorIteratorEENKUlvE0_clEvENKUlvE5_clEvEUlffE_EESt5arrayIPcLm2EEEEviT0_T1_)
        /*08b4*/ 	.word	0x00000000


	//----- nvinfo : EIATTR_REGCOUNT
	.align		4
.L_412:
        /*08b8*/ 	.byte	0x04, 0x2f
        /*08ba*/ 	.short	(.L_414 - .L_413)
	.align		4
.L_413:
        /*08bc*/ 	.word	index@(_ZN2at6native29vectorized_elementwise_kernelILi2ENS0_13AUnaryFunctorIffbZZZNS0_23logical_and_kernel_cudaERNS_14TensorIteratorEENKUlvE0_clEvENKUlvE5_clEvEUlffE_EESt5arrayIPcLm2EEEEviT0_T1_)
        /*08c0*/ 	.word	0x0000001c


	//----- nvinfo : EIATTR_FRAME_SIZE
	.align		4
.L_414:
        /*08c4*/ 	.byte	0x04, 0x11
        /*08c6*/ 	.short	(.L_416 - .L_415)
	.align		4
.L_415:
        /*08c8*/ 	.word	index@(_ZN2at6native29vectorized_elementwise_kernelILi2ENS0_13AUnaryFunctorIffbZZZNS0_23logical_and_kernel_cudaERNS_14TensorIteratorEENKUlvE0_clEvENKUlvE5_clEvEUlffE_EESt5arrayIPcLm2EEEEviT0_T1_)
        /*08cc*/ 	.word	0x00000000


	//----- nvinfo : EIATTR_REGCOUNT
	.align		4
.L_416:
        /*08d0*/ 	.byte	0x04, 0x2f
        /*08d2*/ 	.short	(.L_418 - .L_417)
	.align		4
.L_417:
        /*08d4*/ 	.word	index@(_ZN2at6native27unrolled_elementwise_kernelINS0_13AUnaryFunctorIffbZZZNS0_23logical_and_kernel_cudaERNS_14TensorIteratorEENKUlvE0_clEvENKUlvE5_clEvEUlffE_EESt5arrayIPcLm2EELi4E23TrivialOffsetCalculatorILi1EjESD_NS0_6memory15LoadWithoutCastENSE_16StoreWithoutCastEEEviT_T0_T2_T3_T4_T5_)
        /*08d8*/ 	.word	0x00000012


	//----- nvinfo : EIATTR_FRAME_SIZE
	.align		4
.L_418:
        /*08dc*/ 	.byte	0x04, 0x11
        /*08de*/ 	.short	(.L_420 - .L_419)
	.align		4
.L_419:
        /*08e0*/ 	.word	index@(_ZN2at6native27unrolled_elementwise_kernelINS0_13AUnaryFunctorIffbZZZNS0_23logical_and_kernel_cudaERNS_14TensorIteratorEENKUlvE0_clEvENKUlvE5_clEvEUlffE_EESt5arrayIPcLm2EELi4E23TrivialOffsetCalculatorILi1EjESD_NS0_6memory15LoadWithoutCastENSE_16StoreWithoutCastEEEviT_T0_T2_T3_T4_T5_)
        /*08e4*/ 	.word	0x00000000


	//----- nvinfo : EIATTR_REGCOUNT
	.align		4
.L_420:
        /*08e8*/ 	.byte	0x04, 0x2f
        /*08ea*/ 	.short	(.L_422 - .L_421)
	.align		4
.L_421:
        /*08ec*/ 	.word	index@(_ZN2at6native18elementwise_kernelILi128ELi4EZNS0_22gpu_kernel_impl_nocastINS0_13AUnaryFunctorIffbZZZNS0_23logical_and_kernel_cudaERNS_14TensorIteratorEENKUlvE0_clEvENKUlvE5_clEvEUlffE_EEEEvRNS_18TensorIteratorBaseERKT_EUliE_EEviT1_)
        /*08f0*/ 	.word	0x0000000c


	//----- nvinfo : EIATTR_FRAME_SIZE
	.align		4
.L_422:
        /*08f4*/ 	.byte	0x04, 0x11
        /*08f6*/ 	.short	(.L_424 - .L_423)
	.align		4
.L_423:
        /*08f8*/ 	.word	index@(_ZN2at6native18elementwise_kernelILi128ELi4EZNS0_22gpu_kernel_impl_nocastINS0_13AUnaryFunctorIffbZZZNS0_23logical_and_kernel_cudaERNS_14TensorIteratorEENKUlvE0_clEvENKUlvE5_clEvEUlffE_EEEEvRNS_18TensorIteratorBaseERKT_EUliE_EEviT1_)
        /*08fc*/ 	.word	0x00000000


	//----- nvinfo : EIATTR_REGCOUNT
	.align		4
.L_424:
        /*0900*/ 	.byte	0x04, 0x2f
        /*0902*/ 	.short	(.L_426 - .L_425)
	.align		4
.L_425:
        /*0904*/ 	.word	index@(_ZN2at6native27unrolled_elementwise_kernelINS0_13AUnaryFunctorIffbZZZNS0_23logical_and_kernel_cudaERNS_14TensorIteratorEENKUlvE0_clEvENKUlvE5_clEvEUlffE_EESt5arrayIPcLm2EELi4E23TrivialOffsetCalculatorILi1EjESD_NS0_6memory12LoadWithCastILi1EEENSE_13StoreWithCastILi1EEEEEviT_T0_T2_T3_T4_T5_)
        /*0908*/ 	.word	0x0000001e


	//----- nvinfo : EIATTR_FRAME_SIZE
	.align		4
.L_426:
        /*090c*/ 	.byte	0x04, 0x11
        /*090e*/ 	.short	(.L_428 - .L_427)
	.align		4
.L_427:
        /*0910*/ 	.word	index@(_ZN2at6native27unrolled_elementwise_kernelINS0_13AUnaryFunctorIffbZZZNS0_23logical_and_kernel_cudaERNS_14TensorIteratorEENKUlvE0_clEvENKUlvE5_clEvEUlffE_EESt5arrayIPcLm2EELi4E23TrivialOffsetCalculatorILi1EjESD_NS0_6memory12LoadWithCastILi1EEENSE_13StoreWithCastILi1EEEEEviT_T0_T2_T3_T4_T5_)
        /*0914*/ 	.word	0x00000000


	//----- nvinfo : EIATTR_REGCOUNT
	.align		4
.L_428:
        /*0918*/ 	.byte	0x04, 0x2f
        /*091a*/ 	.short	(.L_430 - .L_429)
	.align		4
.L_429:
        /*091c*/ 	.word	index@(_ZN2at6native18elementwise_kernelILi128ELi4EZNS0_15gpu_kernel_implINS0_13AUnaryFunctorIffbZZZNS0_23logical_and_kernel_cudaERNS_14TensorIteratorEENKUlvE0_clEvENKUlvE5_clEvEUlffE_EEEEvRNS_18TensorIteratorBaseERKT_EUliE_EEviT1_)
        /*0920*/ 	.word	0x0000001a


	//----- nvinfo : EIATTR_FRAME_SIZE
	.align		4
.L_430:
        /*0924*/ 	.byte	0x04, 0x11
        /*0926*/ 	.short	(.L_432 - .L_431)
	.align		4
.L_431:
        /*0928*/ 	.word	index@(_ZN2at6native18elementwise_kernelILi128ELi4EZNS0_15gpu_kernel_implINS0_13AUnaryFunctorIffbZZZNS0_23logical_and_kernel_cudaERNS_14TensorIteratorEENKUlvE0_clEvENKUlvE5_clEvEUlffE_EEEEvRNS_18TensorIteratorBaseERKT_EUliE_EEviT1_)
        /*092c*/ 	.word	0x00000000


	//----- nvinfo : EIATTR_REGCOUNT
	.align		4
.L_432:
        /*0930*/ 	.byte	0x04, 0x2f
        /*0932*/ 	.short	(.L_434 - .L_433)
	.align		4
.L_433:
        /*0934*/ 	.word	index@(_ZN2at6native29vectorized_elementwise_kernelILi8ENS0_13BinaryFunctorIN3c104HalfES4_bZZZNS0_23logical_and_kernel_cudaERNS_14TensorIteratorEENKUlvE0_clEvENKUlvE6_clEvEUlS4_S4_E_EESt5arrayIPcLm3EEEEviT0_T1_)
        /*0938*/ 	.word	0x00000004


	//----- nvinfo : EIATTR_FRAME_SIZE
	.align		4
.L_434:
        /*093c*/ 	.byte	0x04, 0x11
        /*093e*/ 	.short	(.L_436 - .L_435)
	.align		4
.L_435:
        /*0940*/ 	.word	index@(_ZN2at6native29vectorized_elementwise_kernelILi8ENS0_13BinaryFunctorIN3c104HalfES4_bZZZNS0_23logical_and_kernel_cudaERNS_14TensorIteratorEENKUlvE0_clEvENKUlvE6_clEvEUlS4_S4_E_EESt5arrayIPcLm3EEEEviT0_T1_)
        /*0944*/ 	.word	0x00000000


	//----- nvinfo : EIATTR_REGCOUNT
	.align		4
.L_436:
        /*0948*/ 	.byte	0x04, 0x2f
        /*094a*/ 	.short	(.L_438 - .L_437)
	.align		4
.L_437:
        /*094c*/ 	.word	index@(_ZN2at6native29vectorized_elementwise_kernelILi4ENS0_13BinaryFunctorIN3c104HalfES4_bZZZNS0_23logical_and_kernel_cudaERNS_14TensorIteratorEENKUlvE0_clEvENKUlvE6_clEvEUlS4_S4_E_EESt5arrayIPcLm3EEEEviT0_T1_)
        /*0950*/ 	.word	0x00000020


	//----- nvinfo : EIATTR_FRAME_SIZE
	.align		4
.L_438:
        /*0954*/ 	.byte	0x04, 0x11
        /*0956*/ 	.short	(.L_440 - .L_439)
	.align		4
.L_439:
        /*0958*/ 	.word	index@(_ZN2at6native29vectorized_elementwise_kernelILi4ENS0_13BinaryFunctorIN3c104HalfES4_bZZZNS0_23logical_and_kernel_cudaERNS_14TensorIteratorEENKUlvE0_clEvENKUlvE6_clEvEUlS4_S4_E_EESt5arrayIPcLm3EEEEviT0_T1_)
        /*095c*/ 	.word	0x00000000


	//----- nvinfo : EIATTR_REGCOUNT
	.align		4
.L_440:
        /*0960*/ 	.byte	0x04, 0x2f
        /*0962*/ 	.short	(.L_442 - .L_441)
	.align		4
.L_441:
        /*0964*/ 	.word	index@(_ZN2at6native29vectorized_elementwise_kernelILi2ENS0_13BinaryFunctorIN3c104HalfES4_bZZZNS0_23logical_and_kernel_cudaERNS_14TensorIteratorEENKUlvE0_clEvENKUlvE6_clEvEUlS4_S4_E_EESt5arrayIPcLm3EEEEviT0_T1_)
        /*0968*/ 	.word	0x00000020


	//----- nvinfo : EIATTR_FRAME_SIZE
	.align		4
.L_442:
        /*096c*/ 	.byte	0x04, 0x11
        /*096e*/ 	.short	(.L_444 - .L_443)
	.align		4
.L_443:
        /*0970*/ 	.word	index@(_ZN2at6native29vectorized_elementwise_kernelILi2ENS0_13BinaryFunctorIN3c104HalfES4_bZZZNS0_23logical_and_kernel_cudaERNS_14TensorIteratorEENKUlvE0_clEvENKUlvE6_clEvEUlS4_S4_E_EESt5arrayIPcLm3EEEEviT0_T1_)
        /*0974*/ 	.word	0x00000000


	//----- nvinfo : EIATTR_REGCOUNT
	.align		4
.L_444:
        /*0978*/ 	.byte	0x04, 0x2f
        /*097a*/ 	.short	(.L_446 - .L_445)
	.align		4
.L_445:
        /*097c*/ 	.word	index@(_ZN2at6native27unrolled_elementwise_kernelINS0_13BinaryFunctorIN3c104HalfES4_bZZZNS0_23logical_and_kernel_cudaERNS_14TensorIteratorEENKUlvE0_clEvENKUlvE6_clEvEUlS4_S4_E_EESt5arrayIPcLm3EELi4E23TrivialOffsetCalculatorILi2EjESE_ILi1EjENS0_6memory15LoadWithoutCastENSH_16StoreWithoutCastEEEviT_T0_T2_T3_T4_T5_)
        /*0980*/ 	.word	0x0000001e


	//----- nvinfo : EIATTR_FRAME_SIZE
	.align		4
.L_446:
        /*0984*/ 	.byte	0x04, 0x11
        /*0986*/ 	.short	(.L_448 - .L_447)
	.align		4
.L_447:
        /*0988*/ 	.word	index@(_ZN2at6native27unrolled_elementwise_kernelINS0_13BinaryFunctorIN3c104HalfES4_bZZZNS0_23logical_and_kernel_cudaERNS_14TensorIteratorEENKUlvE0_clEvENKUlvE6_clEvEUlS4_S4_E_EESt5arrayIPcLm3EELi4E23TrivialOffsetCalculatorILi2EjESE_ILi1EjENS0_6memory15LoadWithoutCastENSH_16StoreWithoutCastEEEviT_T0_T2_T3_T4_T5_)
        /*098c*/ 	.word	0x00000000


	//----- nvinfo : EIATTR_REGCOUNT
	.align		4
.L_448:
        /*0990*/ 	.byte	0x04, 0x2f
        /*0992*/ 	.short	(.L_450 - .L_449)
	.align		4
.L_449:
        /*0994*/ 	.word	index@(_ZN2at6native18elementwise_kernelILi128ELi4EZNS0_22gpu_kernel_impl_nocastINS0_13BinaryFunctorIN3c104HalfES5_bZZZNS0_23logical_and_kernel_cudaERNS_14TensorIteratorEENKUlvE0_clEvENKUlvE6_clEvEUlS5_S5_E_EEEEvRNS_18TensorIteratorBaseERKT_EUliE_EEviT1_)
        /*0998*/ 	.word	0x0000000c


	//----- nvinfo : EIATTR_FRAME_SIZE
	.align		4
.L_450:
        /*099c*/ 	.byte	0x04, 0x11
        /*099e*/ 	.short	(.L_452 - .L_451)
	.align		4
.L_451:
        /*09a0*/ 	.word	index@(_ZN2at6native18elementwise_kernelILi128ELi4EZNS0_22gpu_kernel_impl_nocastINS0_13BinaryFunctorIN3c104HalfES5_bZZZNS0_23logical_and_kernel_cudaERNS_14TensorIteratorEENKUlvE0_clEvENKUlvE6_clEvEUlS5_S5_E_EEEEvRNS_18TensorIteratorBaseERKT_EUliE_EEviT1_)
        /*09a4*/ 	.word	0x00000000


	//----- nvinfo : EIATTR_REGCOUNT
	.align		4
.L_452:
        /*09a8*/ 	.byte	0x04, 0x2f
        /*09aa*/ 	.short	(.L_454 - .L_453)
	.align		4
.L_453:
        /*09ac*/ 	.word	index@(_ZN2at6native27unrolled_elementwise_kernelINS0_13BinaryFunctorIN3c104HalfES4_bZZZNS0_23logical_and_kernel_cudaERNS_14TensorIteratorEENKUlvE0_clEvENKUlvE6_clEvEUlS4_S4_E_EESt5arrayIPcLm3EELi4E23TrivialOffsetCalculatorILi2EjESE_ILi1EjENS0_6memory12LoadWithCastILi2EEENSH_13StoreWithCastILi1EEEEEviT_T0_T2_T3_T4_T5_)
        /*09b0*/ 	.word	0x0000001f


	//----- nvinfo : EIATTR_FRAME_SIZE
	.align		4
.L_454:
        /*09b4*/ 	.byte	0x04, 0x11
        /*09b6*/ 	.short	(.L_456 - .L_455)
	.align		4
.L_455:
        /*09b8*/ 	.word	index@(_ZN2at6native27unrolled_elementwise_kernelINS0_13BinaryFunctorIN3c104HalfES4_bZZZNS0_23logical_and_kernel_cudaERNS_14TensorIteratorEENKUlvE0_clEvENKUlvE6_clEvEUlS4_S4_E_EESt5arrayIPcLm3EELi4E23TrivialOffsetCalculatorILi2EjESE_ILi1EjENS0_6memory12LoadWithCastILi2EEENSH_13StoreWithCastILi1EEEEEviT_T0_T2_T3_T4_T5_)
        /*09bc*/ 	.word	0x00000000


	//----- nvinfo : EIATTR_REGCOUNT
	.align		4
.L_456:
        /*09c0*/ 	.byte	0x04, 0x2f
        /*09c2*/ 	.short	(.L_458 - .L_457)
	.align		4
.L_457:
        /*09c4*/ 	.word	index@(_ZN2at6native18elementwise_kernelILi128ELi4EZNS0_15gpu_kernel_implINS0_13BinaryFunctorIN3c104HalfES5_bZZZNS0_23logical_and_kernel_cudaERNS_14TensorIteratorEENKUlvE0_clEvENKUlvE6_clEvEUlS5_S5_E_EEEEvRNS_18TensorIteratorBaseERKT_EUliE_EEviT1_)
        /*09c8*/ 	.word	0x0000001a


	//----- nvinfo : EIATTR_FRAME_SIZE
	.align		4
.L_458:
        /*09cc*/ 	.byte	0x04, 0x11
        /*09ce*/ 	.short	(.L_460 - .L_459)
	.align		4
.L_459:
        /*09d0*/ 	.word	index@(_ZN2at6native18elementwise_kernelILi128ELi4EZNS0_15gpu_kernel_implINS0_13BinaryFunctorIN3c104HalfES5_bZZZNS0_23logical_and_kernel_cudaERNS_14TensorIteratorEENKUlvE0_clEvENKUlvE6_clEvEUlS5_S5_E_EEEEvRNS_18TensorIteratorBaseERKT_EUliE_EEviT1_)
        /*09d4*/ 	.word	0x00000000


	//----- nvinfo : EIATTR_REGCOUNT
	.align		4
.L_460:
        /*09d8*/ 	.byte	0x04, 0x2f
        /*09da*/ 	.short	(.L_462 - .L_461)
	.align		4
.L_461:
        /*09dc*/ 	.word	index@(_ZN2at6native29vectorized_elementwise_kernelILi8ENS0_13AUnaryFunctorIN3c104HalfES4_bZZZNS0_23logical_and_kernel_cudaERNS_14TensorIteratorEENKUlvE0_clEvENKUlvE6_clEvEUlS4_S4_E_EESt5arrayIPcLm2EEEEviT0_T1_)
        /*09e0*/ 	.word	0x00000004


	//----- nvinfo : EIATTR_FRAME_SIZE
	.align		4
.L_462:
        /*09e4*/ 	.byte	0x04, 0x11
        /*09e6*/ 	.short	(.L_464 - .L_463)
	.align		4
.L_463:
        /*09e8*/ 	.word	index@(_ZN2at6native29vectorized_elementwise_kernelILi8ENS0_13AUnaryFunctorIN3c104HalfES4_bZZZNS0_23logical_and_kernel_cudaERNS_14TensorIteratorEENKUlvE0_clEvENKUlvE6_clEvEUlS4_S4_E_EESt5arrayIPcLm2EEEEviT0_T1_)
        /*09ec*/ 	.word	0x00000000


	//----- nvinfo : EIATTR_REGCOUNT
	.align		4
.L_464:
        /*09f0*/ 	.byte	0x04, 0x2f
        /*09f2*/ 	.short	(.L_466 - .L_465)
	.align		4
.L_465:
        /*09f4*/ 	.word	index@(_ZN2at6native29vectorized_elementwise_kernelILi4ENS0_13AUnaryFunctorIN3c104HalfES4_bZZZNS0_23logical_and_kernel_cudaERNS_14TensorIteratorEENKUlvE0_clEvENKUlvE6_clEvEUlS4_S4_E_EESt5arrayIPcLm2EEEEviT0_T1_)
        /*09f8*/ 	.word	0x0000001c


	//----- nvinfo : EIATTR_FRAME_SIZE
	.align		4
.L_466:
        /*09fc*/ 	.byte	0x04, 0x11
        /*09fe*/ 	.short	(.L_468 - .L_467)
	.align		4
.L_467:
        /*0a00*/ 	.word	index@(_ZN2at6native29vectorized_elementwise_kernelILi4ENS0_13AUnaryFunctorIN3c104HalfES4_bZZZNS0_23logical_and_kernel_cudaERNS_14TensorIteratorEENKUlvE0_clEvENKUlvE6_clEvEUlS4_S4_E_EESt5arrayIPcLm2EEEEviT0_T1_)
        /*0a04*/ 	.word	0x00000000


	//----- nvinfo : EIATTR_REGCOUNT
	.align		4
.L_468:
        /*0a08*/ 	.byte	0x04, 0x2f
        /*0a0a*/ 	.short	(.L_470 - .L_469)
	.align		4
.L_469:
        /*0a0c*/ 	.word	index@(_ZN2at6native29vectorized_elementwise_kernelILi2ENS0_13AUnaryFunctorIN3c104HalfES4_bZZZNS0_23logical_and_kernel_cudaERNS_14TensorIteratorEENKUlvE0_clEvENKUlvE6_clEvEUlS4_S4_E_EESt5arrayIPcLm2EEEEviT0_T1_)
        /*0a10*/ 	.word	0x0000001c


	//----- nvinfo : EIATTR_FRAME_SIZE
	.align		4
.L_470:
        /*0a14*/ 	.byte	0x04, 0x11
        /*0a16*/ 	.short	(.L_472 - .L_471)
	.align		4
.L_471:
        /*0a18*/ 	.word	index@(_ZN2at6native29vectorized_elementwise_kernelILi2ENS0_13AUnaryFunctorIN3c104HalfES4_bZZZNS0_23logical_and_kernel_cudaERNS_14TensorIteratorEENKUlvE0_clEvENKUlvE6_clEvEUlS4_S4_E_EESt5arrayIPcLm2EEEEviT0_T1_)
        /*0a1c*/ 	.word	0x00000000


	//----- nvinfo : EIATTR_REGCOUNT
	.align		4
.L_472:
        /*0a20*/ 	.byte	0x04, 0x2f
        /*0a22*/ 	.short	(.L_474 - .L_473)
	.align		4
.L_473:
        /*0a24*/ 	.word	index@(_ZN2at6native27unrolled_elementwise_kernelINS0_13AUnaryFunctorIN3c104HalfES4_bZZZNS0_23logical_and_kernel_cudaERNS_14TensorIteratorEENKUlvE0_clEvENKUlvE6_clEvEUlS4_S4_E_EESt5arrayIPcLm2EELi4E23TrivialOffsetCalculatorILi1EjESF_NS0_6memory15LoadWithoutCastENSG_16StoreWithoutCastEEEviT_T0_T2_T3_T4_T5_)
        /*0a28*/ 	.word	0x00000018


	//----- nvinfo : EIATTR_FRAME_SIZE
	.align		4
.L_474:
        /*0a2c*/ 	.byte	0x04, 0x11
        /*0a2e*/ 	.short	(.L_476 - .L_475)
	.align		4
.L_475:
        /*0a30*/ 	.word	index@(_ZN2at6native27unrolled_elementwise_kernelINS0_13AUnaryFunctorIN3c104HalfES4_bZZZNS0_23logical_and_kernel_cudaERNS_14TensorIteratorEENKUlvE0_clEvENKUlvE6_clEvEUlS4_S4_E_EESt5arrayIPcLm2EELi4E23TrivialOffsetCalculatorILi1EjESF_NS0_6memory15LoadWithoutCastENSG_16StoreWithoutCastEEEviT_T0_T2_T3_T4_T5_)
        /*0a34*/ 	.word	0x00000000


	//----- nvinfo : EIATTR_REGCOUNT
	.align		4
.L_476:
        /*0a38*/ 	.byte	0x04, 0x2f
        /*0a3a*/ 	.short	(.L_478 - .L_477)
	.align		4
.L_477:
        /*0a3c*/ 	.word	index@(_ZN2at6native18elementwise_kernelILi128ELi4EZNS0_22gpu_kernel_impl_nocastINS0_13AUnaryFunctorIN3c104HalfES5_bZZZNS0_23logical_and_kernel_cudaERNS_14TensorIteratorEENKUlvE0_clEvENKUlvE6_clEvEUlS5_S5_E_EEEEvRNS_18TensorIteratorBaseERKT_EUliE_EEviT1_)
        /*0a40*/ 	.word	0x0000000c


	//----- nvinfo : EIATTR_FRAME_SIZE
	.align		4
.L_478:
        /*0a44*/ 	.byte	0x04, 0x11
        /*0a46*/ 	.short	(.L_480 - .L_479)
	.align		4
.L_479:
        /*0a48*/ 	.word	index@(_ZN2at6native18elementwise_kernelILi128ELi4EZNS0_22gpu_kernel_impl_nocastINS0_13AUnaryFunctorIN3c104HalfES5_bZZZNS0_23logical_and_kernel_cudaERNS_14TensorIteratorEENKUlvE0_clEvENKUlvE6_clEvEUlS5_S5_E_EEEEvRNS_18TensorIteratorBaseERKT_EUliE_EEviT1_)
        /*0a4c*/ 	.word	0x00000000


	//----- nvinfo : EIATTR_REGCOUNT
	.align		4
.L_480:
        /*0a50*/ 	.byte	0x04, 0x2f
        /*0a52*/ 	.short	(.L_482 - .L_481)
	.align		4
.L_481:
        /*0a54*/ 	.word	index@(_ZN2at6native27unrolled_elementwise_kernelINS0_13AUnaryFunctorIN3c104HalfES4_bZZZNS0_23logical_and_kernel_cudaERNS_14TensorIteratorEENKUlvE0_clEvENKUlvE6_clEvEUlS4_S4_E_EESt5arrayIPcLm2EELi4E23TrivialOffsetCalculatorILi1EjESF_NS0_6memory12LoadWithCastILi1EEENSG_13StoreWithCastILi1EEEEEviT_T0_T2_T3_T4_T5_)
        /*0a58*/ 	.word	0x0000001c


	//----- nvinfo : EIATTR_FRAME_SIZE
	.align		4
.L_482:
        /*0a5c*/ 	.byte	0x04, 0x11
        /*0a5e*/ 	.short	(.L_484 - .L_483)
	.align		4
.L_483:
        /*0a60*/ 	.word	index@(_ZN2at6native27unrolled_elementwise_kernelINS0_13AUnaryFunctorIN3c104HalfES4_bZZZNS0_23logical_and_kernel_cudaERNS_14TensorIteratorEENKUlvE0_clEvENKUlvE6_clEvEUlS4_S4_E_EESt5arrayIPcLm2EELi4E23TrivialOffsetCalculatorILi1EjESF_NS0_6memory12LoadWithCastILi1EEENSG_13StoreWithCastILi1EEEEEviT_T0_T2_T3_T4_T5_)
        /*0a64*/ 	.word	0x00000000


	//----- nvinfo : EIATTR_REGCOUNT
	.align		4
.L_484:
        /*0a68*/ 	.byte	0x04, 0x2f
        /*0a6a*/ 	.short	(.L_486 - .L_485)
	.align		4
.L_485:
        /*0a6c*/ 	.word	index@(_ZN2at6native18elementwise_kernelILi128ELi4EZNS0_15gpu_kernel_implINS0_13AUnaryFunctorIN3c104HalfES5_bZZZNS0_23logical_and_kernel_cudaERNS_14TensorIteratorEENKUlvE0_clEvENKUlvE6_clEvEUlS5_S5_E_EEEEvRNS_18TensorIteratorBaseERKT_EUliE_EEviT1_)
        /*0a70*/ 	.word	0x0000001a


	//----- nvinfo : EIATTR_FRAME_SIZE
	.align		4
.L_486:
        /*0a74*/ 	.byte	0x04, 0x11
        /*0a76*/ 	.short	(.L_488 - .L_487)
	.align		4
.L_487:
        /*0a78*/ 	.word	index@(_ZN2at6native18elementwise_kernelILi128ELi4EZNS0_15gpu_kernel_implINS0_13AUnaryFunctorIN3c104HalfES5_bZZZNS0_23logical_and_kernel_cudaERNS_14TensorIteratorEENKUlvE0_clEvENKUlvE6_clEvEUlS5_S5_E_EEEEvRNS_18TensorIteratorBaseERKT_EUliE_EEviT1_)
        /*0a7c*/ 	.word	0x00000000


	//----- nvinfo : EIATTR_REGCOUNT
	.align		4
.L_488:
        /*0a80*/ 	.byte	0x04, 0x2f
        /*0a82*/ 	.short	(.L_490 - .L_489)
	.align		4
.L_489:
        /*0a84*/ 	.word	index@(_ZN2at6native29vectorized_elementwise_kernelILi8ENS0_13BinaryFunctorIbbbZZZNS0_23logical_and_kernel_cudaERNS_14TensorIteratorEENKUlvE0_clEvENKUlvE7_clEvEUlbbE_EESt5arrayIPcLm3EEEEviT0_T1_)
        /*0a88*/ 	.word	0x00000004


	//----- nvinfo : EIATTR_FRAME_SIZE
	.align		4
.L_490:
        /*0a8c*/ 	.byte	0x04, 0x11
        /*0a8e*/ 	.short	(.L_492 - .L_491)
	.align		4
.L_491:
        /*0a90*/ 	.word	index@(_ZN2at6native29vectorized_elementwise_kernelILi8ENS0_13BinaryFunctorIbbbZZZNS0_23logical_and_kernel_cudaERNS_14TensorIteratorEENKUlvE0_clEvENKUlvE7_clEvEUlbbE_EESt5arrayIPcLm3EEEEviT0_T1_)
        /*0a94*/ 	.word	0x00000000


	//----- nvinfo : EIATTR_REGCOUNT
	.align		4
.L_492:
        /*0a98*/ 	.byte	0x04, 0x2f
        /*0a9a*/ 	.short	(.L_494 - .L_493)
	.align		4
.L_493:
        /*0a9c*/ 	.word	index@(_ZN2at6native29vectorized_elementwise_kernelILi4ENS0_13BinaryFunctorIbbbZZZNS0_23logical_and_kernel_cudaERNS_14TensorIteratorEENKUlvE0_clEvENKUlvE7_clEvEUlbbE_EESt5arrayIPcLm3EEEEviT0_T1_)
        /*0aa0*/ 	.word	0x0000001e


	//----- nvinfo : EIATTR_FRAME_SIZE
	.align		4
.L_494:
        /*0aa4*/ 	.byte	0x04, 0x11
        /*0aa6*/ 	.short	(.L_496 - .L_495)
	.align		4
.L_495:
        /*0aa8*/ 	.word	index@(_ZN2at6native29vectorized_elementwise_kernelILi4ENS0_13BinaryFunctorIbbbZZZNS0_23logical_and_kernel_cudaERNS_14TensorIteratorEENKUlvE0_clEvENKUlvE7_clEvEUlbbE_EESt5arrayIPcLm3EEEEviT0_T1_)
        /*0aac*/ 	.word	0x00000000


	//----- nvinfo : EIATTR_REGCOUNT
	.align		4
.L_496:
        /*0ab0*/ 	.byte	0x04, 0x2f
        /*0ab2*/ 	.short	(.L_498 - .L_497)
	.align		4
.L_497:
        /*0ab4*/ 	.word	index@(_ZN2at6native29vectorized_elementwise_kernelILi2ENS0_13BinaryFunctorIbbbZZZNS0_23logical_and_kernel_cudaERNS_14TensorIteratorEENKUlvE0_clEvENKUlvE7_clEvEUlbbE_EESt5arrayIPcLm3EEEEviT0_T1_)
        /*0ab8*/ 	.word	0x0000001e


	//----- nvinfo : EIATTR_FRAME_SIZE
	.align		4
.L_498:
        /*0abc*/ 	.byte	0x04, 0x11
        /*0abe*/ 	.short	(.L_500 - .L_499)
	.align		4
.L_499:
        /*0ac0*/ 	.word	index@(_ZN2at6native29vectorized_elementwise_kernelILi2ENS0_13BinaryFunctorIbbbZZZNS0_23logical_and_kernel_cudaERNS_14TensorIteratorEENKUlvE0_clEvENKUlvE7_clEvEUlbbE_EESt5arrayIPcLm3EEEEviT0_T1_)
        /*0ac4*/ 	.word	0x00000000


	//----- nvinfo : EIATTR_REGCOUNT
	.align		4
.L_500:
        /*0ac8*/ 	.byte	0x04, 0x2f
        /*0aca*/ 	.short	(.L_502 - .L_501)
	.align		4
.L_501:
        /*0acc*/ 	.word	index@(_ZN2at6native27unrolled_elementwise_kernelINS0_13BinaryFunctorIbbbZZZNS0_23logical_and_kernel_cudaERNS_14TensorIteratorEENKUlvE0_clEvENKUlvE7_clEvEUlbbE_EESt5arrayIPcLm3EELi4E23TrivialOffsetCalculatorILi2EjESC_ILi1EjENS0_6memory15LoadWithoutCastENSF_16StoreWithoutCastEEEviT_T0_T2_T3_T4_T5_)
        /*0ad0*/ 	.word	0x00000017


	//----- nvinfo : EIATTR_FRAME_SIZE
	.align		4
.L_502:
        /*0ad4*/ 	.byte	0x04, 0x11
        /*0ad6*/ 	.short	(.L_504 - .L_503)
	.align		4
.L_503:
        /*0ad8*/ 	.word	index@(_ZN2at6native27unrolled_elementwise_kernelINS0_13BinaryFunctorIbbbZZZNS0_23logical_and_kernel_cudaERNS_14TensorIteratorEENKUlvE0_clEvENKUlvE7_clEvEUlbbE_EESt5arrayIPcLm3EELi4E23TrivialOffsetCalculatorILi2EjESC_ILi1EjENS0_6memory15LoadWithoutCastENSF_16StoreWithoutCastEEEviT_T0_T2_T3_T4_T5_)
        /*0adc*/ 	.word	0x00000000


	//----- nvinfo : EIATTR_REGCOUNT
	.align		4
.L_504:
        /*0ae0*/ 	.byte	0x04, 0x2f
        /*0ae2*/ 	.short	(.L_506 - .L_505)
	.align		4
.L_505:
        /*0ae4*/ 	.word	index@(_ZN2at6native18elementwise_kernelILi128ELi4EZNS0_22gpu_kernel_impl_nocastINS0_13BinaryFunctorIbbbZZZNS0_23logical_and_kernel_cudaERNS_14TensorIteratorEENKUlvE0_clEvENKUlvE7_clEvEUlbbE_EEEEvRNS_18TensorIteratorBaseERKT_EUliE_EEviT1_)
        /*0ae8*/ 	.word	0x0000000c


	//----- nvinfo : EIATTR_FRAME_SIZE
	.align		4
.L_506:
        /*0aec*/ 	.byte	0x04, 0x11
        /*0aee*/ 	.short	(.L_508 - .L_507)
	.align		4
.L_507:
        /*0af0*/ 	.word	index@(_ZN2at6native18elementwise_kernelILi128ELi4EZNS0_22gpu_kernel_impl_nocastINS0_13BinaryFunctorIbbbZZZNS0_23logical_and_kernel_cudaERNS_14TensorIteratorEENKUlvE0_clEvENKUlvE7_clEvEUlbbE_EEEEvRNS_18TensorIteratorBaseERKT_EUliE_EEviT1_)
        /*0af4*/ 	.word	0x00000000


	//----- nvinfo : EIATTR_REGCOUNT
	.align		4
.L_508:
        /*0af8*/ 	.byte	0x04, 0x2f
        /*0afa*/ 	.short	(.L_510 - .L_509)
	.align		4
.L_509:
        /*0afc*/ 	.word	index@(_ZN2at6native27unrolled_elementwise_kernelINS0_13BinaryFunctorIbbbZZZNS0_23logical_and_kernel_cudaERNS_14TensorIteratorEENKUlvE0_clEvENKUlvE7_clEvEUlbbE_EESt5arrayIPcLm3EELi4E23TrivialOffsetCalculatorILi2EjESC_ILi1EjENS0_6memory12LoadWithCastILi2EEENSF_13StoreWithCastILi1EEEEEviT_T0_T2_T3_T4_T5_)
        /*0b00*/ 	.word	0x0000001f


	//----- nvinfo : EIATTR_FRAME_SIZE
	.align		4
.L_510:
        /*0b04*/ 	.byte	0x04, 0x11
        /*0b06*/ 	.short	(.L_512 - .L_511)
	.align		4
.L_511:
        /*0b08*/ 	.word	index@(_ZN2at6native27unrolled_elementwise_kernelINS0_13BinaryFunctorIbbbZZZNS0_23logical_and_kernel_cudaERNS_14TensorIteratorEENKUlvE0_clEvENKUlvE7_clEvEUlbbE_EESt5arrayIPcLm3EELi4E23TrivialOffsetCalculatorILi2EjESC_ILi1EjENS0_6memory12LoadWithCastILi2EEENSF_13StoreWithCastILi1EEEEEviT_T0_T2_T3_T4_T5_)
        /*0b0c*/ 	.word	0x00000000


	//----- nvinfo : EIATTR_REGCOUNT
	.align		4
.L_512:
        /*0b10*/ 	.byte	0x04, 0x2f
        /*0b12*/ 	.short	(.L_514 - .L_513)
	.align		4
.L_513:
        /*0b14*/ 	.word	index@(_ZN2at6native18elementwise_kernelILi128ELi4EZNS0_15gpu_kernel_implINS0_13BinaryFunctorIbbbZZZNS0_23logical_and_kernel_cudaERNS_14TensorIteratorEENKUlvE0_clEvENKUlvE7_clEvEUlbbE_EEEEvRNS_18TensorIteratorBaseERKT_EUliE_EEviT1_)
        /*0b18*/ 	.word	0x0000001a


	//----- nvinfo : EIATTR_FRAME_SIZE
	.align		4
.L_514:
        /*0b1c*/ 	.byte	0x04, 0x11
        /*0b1e*/ 	.short	(.L_516 - .L_515)
	.align		4
.L_515:
        /*0b20*/ 	.word	index@(_ZN2at6native18elementwise_kernelILi128ELi4EZNS0_15gpu_kernel_implINS0_13BinaryFunctorIbbbZZZNS0_23logical_and_kernel_cudaERNS_14TensorIteratorEENKUlvE0_clEvENKUlvE7_clEvEUlbbE_EEEEvRNS_18TensorIteratorBaseERKT_EUliE_EEviT1_)
        /*0b24*/ 	.word	0x00000000


	//----- nvinfo : EIATTR_REGCOUNT
	.align		4
.L_516:
        /*0b28*/ 	.byte	0x04, 0x2f
        /*0b2a*/ 	.short	(.L_518 - .L_517)
	.align		4
.L_517:
        /*0b2c*/ 	.word	index@(_ZN2at6native29vectorized_elementwise_kernelILi8ENS0_13AUnaryFunctorIbbbZZZNS0_23logical_and_kernel_cudaERNS_14TensorIteratorEENKUlvE0_clEvENKUlvE7_clEvEUlbbE_EESt5arrayIPcLm2EEEEviT0_T1_)
        /*0b30*/ 	.word	0x00000004


	//----- nvinfo : EIATTR_FRAME_SIZE
	.align		4
.L_518:
        /*0b34*/ 	.byte	0x04, 0x11
        /*0b36*/ 	.short	(.L_520 - .L_519)
	.align		4
.L_519:
        /*0b38*/ 	.word	index@(_ZN2at6native29vectorized_elementwise_kernelILi8ENS0_13AUnaryFunctorIbbbZZZNS0_23logical_and_kernel_cudaERNS_14TensorIteratorEENKUlvE0_clEvENKUlvE7_clEvEUlbbE_EESt5arrayIPcLm2EEEEviT0_T1_)
        /*0b3c*/ 	.word	0x00000000


	//----- nvinfo : EIATTR_REGCOUNT
	.align		4
.L_520:
        /*0b40*/ 	.byte	0x04, 0x2f
        /*0b42*/ 	.short	(.L_522 - .L_521)
	.align		4
.L_521:
        /*0b44*/ 	.word	index@(_ZN2at6native29vectorized_elementwise_kernelILi4ENS0_13AUnaryFunctorIbbbZZZNS0_23logical_and_kernel_cudaERNS_14TensorIteratorEENKUlvE0_clEvENKUlvE7_clEvEUlbbE_EESt5arrayIPcLm2EEEEviT0_T1_)
        /*0b48*/ 	.word	0x00000017


	//----- nvinfo : EIATTR_FRAME_SIZE
	.align		4
.L_522:
        /*0b4c*/ 	.byte	0x04, 0x11
        /*0b4e*/ 	.short	(.L_524 - .L_523)
	.align		4
.L_523:
        /*0b50*/ 	.word	index@(_ZN2at6native29vectorized_elementwise_kernelILi4ENS0_13AUnaryFunctorIbbbZZZNS0_23logical_and_kernel_cudaERNS_14TensorIteratorEENKUlvE0_clEvENKUlvE7_clEvEUlbbE_EESt5arrayIPcLm2EEEEviT0_T1_)
        /*0b54*/ 	.word	0x00000000


	//----- nvinfo : EIATTR_REGCOUNT
	.align		4
.L_524:
        /*0b58*/ 	.byte	0x04, 0x2f
        /*0b5a*/ 	.short	(.L_526 - .L_525)
	.align		4
.L_525:
        /*0b5c*/ 	.word	index@(_ZN2at6native29vectorized_elementwise_kernelILi2ENS0_13AUnaryFunctorIbbbZZZNS0_23logical_and_kernel_cudaERNS_14TensorIteratorEENKUlvE0_clEvENKUlvE7_clEvEUlbbE_EESt5arrayIPcLm2EEEEviT0_T1_)
        /*0b60*/ 	.word	0x00000017


	//----- nvinfo : EIATTR_FRAME_SIZE
	.align		4
.L_526:
        /*0b64*/ 	.byte	0x04, 0x11
        /*0b66*/ 	.short	(.L_528 - .L_527)
	.align		4
.L_527:
        /*0b68*/ 	.word	index@(_ZN2at6native29vectorized_elementwise_kernelILi2ENS0_13AUnaryFunctorIbbbZZZNS0_23logical_and_kernel_cudaERNS_14TensorIteratorEENKUlvE0_clEvENKUlvE7_clEvEUlbbE_EESt5arrayIPcLm2EEEEviT0_T1_)
        /*0b6c*/ 	.word	0x00000000


	//----- nvinfo : EIATTR_REGCOUNT
	.align		4
.L_528:
        /*0b70*/ 	.byte	0x04, 0x2f
        /*0b72*/ 	.short	(.L_530 - .L_529)
	.align		4
.L_529:
        /*0b74*/ 	.word	index@(_ZN2at6native27unrolled_elementwise_kernelINS0_13AUnaryFunctorIbbbZZZNS0_23logical_and_kernel_cudaERNS_14TensorIteratorEENKUlvE0_clEvENKUlvE7_clEvEUlbbE_EESt5arrayIPcLm2EELi4E23TrivialOffsetCalculatorILi1EjESD_NS0_6memory15LoadWithoutCastENSE_16StoreWithoutCastEEEviT_T0_T2_T3_T4_T5_)
        /*0b78*/ 	.word	0x00000012


	//----- nvinfo : EIATTR_FRAME_SIZE
	.align		4
.L_530:
        /*0b7c*/ 	.byte	0x04, 0x11
        /*0b7e*/ 	.short	(.L_532 - .L_531)
	.align		4
.L_531:
        /*0b80*/ 	.word	index@(_ZN2at6native27unrolled_elementwise_kernelINS0_13AUnaryFunctorIbbbZZZNS0_23logical_and_kernel_cudaERNS_14TensorIteratorEENKUlvE0_clEvENKUlvE7_clEvEUlbbE_EESt5arrayIPcLm2EELi4E23TrivialOffsetCalculatorILi1EjESD_NS0_6memory15LoadWithoutCastENSE_16StoreWithoutCastEEEviT_T0_T2_T3_T4_T5_)
        /*0b84*/ 	.word	0x00000000


	//----- nvinfo : EIATTR_REGCOUNT
	.align		4
.L_532:
        /*0b88*/ 	.byte	0x04, 0x2f
        /*0b8a*/ 	.short	(.L_534 - .L_533)
	.align		4
.L_533:
        /*0b8c*/ 	.word	index@(_ZN2at6native18elementwise_kernelILi128ELi4EZNS0_22gpu_kernel_impl_nocastINS0_13AUnaryFunctorIbbbZZZNS0_23logical_and_kernel_cudaERNS_14TensorIteratorEENKUlvE0_clEvENKUlvE7_clEvEUlbbE_EEEEvRNS_18TensorIteratorBaseERKT_EUliE_EEviT1_)
        /*0b90*/ 	.word	0x0000000c


	//----- nvinfo : EIATTR_FRAME_SIZE
	.align		4
.L_534:
        /*0b94*/ 	.byte	0x04, 0x11
        /*0b96*/ 	.short	(.L_536 - .L_535)
	.align		4
.L_535:
        /*0b98*/ 	.word	index@(_ZN2at6native18elementwise_kernelILi128ELi4EZNS0_22gpu_kernel_impl_nocastINS0_13AUnaryFunctorIbbbZZZNS0_23logical_and_kernel_cudaERNS_14TensorIteratorEENKUlvE0_clEvENKUlvE7_clEvEUlbbE_EEEEvRNS_18TensorIteratorBaseERKT_EUliE_EEviT1_)
        /*0b9c*/ 	.word	0x00000000


	//----- nvinfo : EIATTR_REGCOUNT
	.align		4
.L_536:
        /*0ba0*/ 	.byte	0x04, 0x2f
        /*0ba2*/ 	.short	(.L_538 - .L_537)
	.align		4
.L_537:
        /*0ba4*/ 	.word	index@(_ZN2at6native27unrolled_elementwise_kernelINS0_13AUnaryFunctorIbbbZZZNS0_23logical_and_kernel_cudaERNS_14TensorIteratorEENKUlvE0_clEvENKUlvE7_clEvEUlbbE_EESt5arrayIPcLm2EELi4E23TrivialOffsetCalculatorILi1EjESD_NS0_6memory12LoadWithCastILi1EEENSE_13StoreWithCastILi1EEEEEviT_T0_T2_T3_T4_T5_)
        /*0ba8*/ 	.word	0x0000001e


	//----- nvinfo : EIATTR_FRAME_SIZE
	.align		4
.L_538:
        /*0bac*/ 	.byte	0x04, 0x11
        /*0bae*/ 	.short	(.L_540 - .L_539)
	.align		4
.L_539:
        /*0bb0*/ 	.word	index@(_ZN2at6native27unrolled_elementwise_kernelINS0_13AUnaryFunctorIbbbZZZNS0_23logical_and_kernel_cudaERNS_14TensorIteratorEENKUlvE0_clEvENKUlvE7_clEvEUlbbE_EESt5arrayIPcLm2EELi4E23TrivialOffsetCalculatorILi1EjESD_NS0_6memory12LoadWithCastILi1EEENSE_13StoreWithCastILi1EEEEEviT_T0_T2_T3_T4_T5_)
        /*0bb4*/ 	.word	0x00000000


	//----- nvinfo : EIATTR_REGCOUNT
	.align		4
.L_540:
        /*0bb8*/ 	.byte	0x04, 0x2f
        /*0bba*/ 	.short	(.L_542 - .L_541)
	.align		4
.L_541:
        /*0bbc*/ 	.word	index@(_ZN2at6native18elementwise_kernelILi128ELi4EZNS0_15gpu_kernel_implINS0_13AUnaryFunctorIbbbZZZNS0_23logical_and_kernel_cudaERNS_14TensorIteratorEENKUlvE0_clEvENKUlvE7_clEvEUlbbE_EEEEvRNS_18TensorIteratorBaseERKT_EUliE_EEviT1_)
        /*0bc0*/ 	.word	0x0000001a


	//----- nvinfo : EIATTR_FRAME_SIZE
	.align		4
.L_542:
        /*0bc4*/ 	.byte	0x04, 0x11
        /*0bc6*/ 	.short	(.L_544 - .L_543)
	.align		4
.L_543:
        /*0bc8*/ 	.word	index@(_ZN2at6native18elementwise_kernelILi128ELi4EZNS0_15gpu_kernel_implINS0_13AUnaryFunctorIbbbZZZNS0_23logical_and_kernel_cudaERNS_14TensorIteratorEENKUlvE0_clEvENKUlvE7_clEvEUlbbE_EEEEvRNS_18TensorIteratorBaseERKT_EUliE_EEviT1_)
        /*0bcc*/ 	.word	0x00000000


	//----- nvinfo : EIATTR_REGCOUNT
	.align		4
.L_544:
        /*0bd0*/ 	.byte	0x04, 0x2f
        /*0bd2*/ 	.short	(.L_546 - .L_545)
	.align		4
.L_545:
        /*0bd4*/ 	.word	index@(_ZN2at6native29vectorized_elementwise_kernelILi8ENS0_13BinaryFunctorIN3c108BFloat16ES4_bZZZNS0_23logical_and_kernel_cudaERNS_14TensorIteratorEENKUlvE0_clEvENKUlvE8_clEvEUlS4_S4_E_EESt5arrayIPcLm3EEEEviT0_T1_)
        /*0bd8*/ 	.word	0x00000004


	//----- nvinfo : EIATTR_FRAME_SIZE
	.align		4
.L_546:
        /*0bdc*/ 	.byte	0x04, 0x11
        /*0bde*/ 	.short	(.L_548 - .L_547)
	.align		4
.L_547:
        /*0be0*/ 	.word	index@(_ZN2at6native29vectorized_elementwise_kernelILi8ENS0_13BinaryFunctorIN3c108BFloat16ES4_bZZZNS0_23logical_and_kernel_cudaERNS_14TensorIteratorEENKUlvE0_clEvENKUlvE8_clEvEUlS4_S4_E_EESt5arrayIPcLm3EEEEviT0_T1_)
        /*0be4*/ 	.word	0x00000000


	//----- nvinfo : EIATTR_REGCOUNT
	.align		4
.L_548:
        /*0be8*/ 	.byte	0x04, 0x2f
        /*0bea*/ 	.short	(.L_550 - .L_549)
	.align		4
.L_549:
        /*0bec*/ 	.word	index@(_ZN2at6native29vectorized_elementwise_kernelILi4ENS0_13BinaryFunctorIN3c108BFloat16ES4_bZZZNS0_23logical_and_kernel_cudaERNS_14TensorIteratorEENKUlvE0_clEvENKUlvE8_clEvEUlS4_S4_E_EESt5arrayIPcLm3EEEEviT0_T1_)
        /*0bf0*/ 	.word	0x00000020


	//----- nvinfo : EIATTR_FRAME_SIZE
	.align		4
.L_550:
        /*0bf4*/ 	.byte	0x04, 0x11
        /*0bf6*/ 	.short	(.L_552 - .L_551)
	.align		4
.L_551:
        /*0bf8*/ 	.word	index@(_ZN2at6native29vectorized_elementwise_kernelILi4ENS0_13BinaryFunctorIN3c108BFloat16ES4_bZZZNS0_23logical_and_kernel_cudaERNS_14TensorIteratorEENKUlvE0_clEvENKUlvE8_clEvEUlS4_S4_E_EESt5arrayIPcLm3EEEEviT0_T1_)
        /*0bfc*/ 	.word	0x00000000


	//----- nvinfo : EIATTR_REGCOUNT
	.align		4
.L_552:
        /*0c00*/ 	.byte	0x04, 0x2f
        /*0c02*/ 	.short	(.L_554 - .L_553)
	.align		4
.L_553:
        /*0c04*/ 	.word	index@(_ZN2at6native29vectorized_elementwise_kernelILi2ENS0_13BinaryFunctorIN3c108BFloat16ES4_bZZZNS0_23logical_and_kernel_cudaERNS_14TensorIteratorEENKUlvE0_clEvENKUlvE8_clEvEUlS4_S4_E_EESt5arrayIPcLm3EEEEviT0_T1_)
        /*0c08*/ 	.word	0x00000020


	//----- nvinfo : EIATTR_FRAME_SIZE
	.align		4
.L_554:
        /*0c0c*/ 	.byte	0x04, 0x11
        /*0c0e*/ 	.short	(.L_556 - .L_555)
	.align		4
.L_555:
        /*0c10*/ 	.word	index@(_ZN2at6native29vectorized_elementwise_kernelILi2ENS0_13BinaryFunctorIN3c108BFloat16ES4_bZZZNS0_23logical_and_kernel_cudaERNS_14TensorIteratorEENKUlvE0_clEvENKUlvE8_clEvEUlS4_S4_E_EESt5arrayIPcLm3EEEEviT0_T1_)
        /*0c14*/ 	.word	0x00000000


	//----- nvinfo : EIATTR_REGCOUNT
	.align		4
.L_556:
        /*0c18*/ 	.byte	0x04, 0x2f
        /*0c1a*/ 	.short	(.L_558 - .L_557)
	.align		4
.L_557:
        /*0c1c*/ 	.word	index@(_ZN2at6native27unrolled_elementwise_kernelINS0_13BinaryFunctorIN3c108BFloat16ES4_bZZZNS0_23logical_and_kernel_cudaERNS_14TensorIteratorEENKUlvE0_clEvENKUlvE8_clEvEUlS4_S4_E_EESt5arrayIPcLm3EELi4E23TrivialOffsetCalculatorILi2EjESE_ILi1EjENS0_6memory15LoadWithoutCastENSH_16StoreWithoutCastEEEviT_T0_T2_T3_T4_T5_)
        /*0c20*/ 	.word	0x0000001e


	//----- nvinfo : EIATTR_FRAME_SIZE
	.align		4
.L_558:
        /*0c24*/ 	.byte	0x04, 0x11
        /*0c26*/ 	.short	(.L_560 - .L_559)
	.align		4
.L_559:
        /*0c28*/ 	.word	index@(_ZN2at6native27unrolled_elementwise_kernelINS0_13BinaryFunctorIN3c108BFloat16ES4_bZZZNS0_23logical_and_kernel_cudaERNS_14TensorIteratorEENKUlvE0_clEvENKUlvE8_clEvEUlS4_S4_E_EESt5arrayIPcLm3EELi4E23TrivialOffsetCalculatorILi2EjESE_ILi1EjENS0_6memory15LoadWithoutCastENSH_16StoreWithoutCastEEEviT_T0_T2_T3_T4_T5_)
        /*0c2c*/ 	.word	0x00000000


	//----- nvinfo : EIATTR_REGCOUNT
	.align		4
.L_560:
        /*0c30*/ 	.byte	0x04, 0x2f
        /*0c32*/ 	.short	(.L_562 - .L_561)
	.align		4
.L_561:
        /*0c34*/ 	.word	index@(_ZN2at6native18elementwise_kernelILi128ELi4EZNS0_22gpu_kernel_impl_nocastINS0_13BinaryFunctorIN3c108BFloat16ES5_bZZZNS0_23logical_and_kernel_cudaERNS_14TensorIteratorEENKUlvE0_clEvENKUlvE8_clEvEUlS5_S5_E_EEEEvRNS_18TensorIteratorBaseERKT_EUliE_EEviT1_)
        /*0c38*/ 	.word	0x0000000c


	//----- nvinfo : EIATTR_FRAME_SIZE
	.align		4
.L_562:
        /*0c3c*/ 	.byte	0x04, 0x11
        /*0c3e*/ 	.short	(.L_564 - .L_563)
	.align		4
.L_563:
        /*0c40*/ 	.word	index@(_ZN2at6native18elementwise_kernelILi128ELi4EZNS0_22gpu_kernel_impl_nocastINS0_13BinaryFunctorIN3c108BFloat16ES5_bZZZNS0_23logical_and_kernel_cudaERNS_14TensorIteratorEENKUlvE0_clEvENKUlvE8_clEvEUlS5_S5_E_EEEEvRNS_18TensorIteratorBaseERKT_EUliE_EEviT1_)
        /*0c44*/ 	.word	0x00000000


	//----- nvinfo : EIATTR_REGCOUNT
	.align		4
.L_564:
        /*0c48*/ 	.byte	0x04, 0x2f
        /*0c4a*/ 	.short	(.L_566 - .L_565)
	.align		4
.L_565:
        /*0c4c*/ 	.word	index@(_ZN2at6native27unrolled_elementwise_kernelINS0_13BinaryFunctorIN3c108BFloat16ES4_bZZZNS0_23logical_and_kernel_cudaERNS_14TensorIteratorEENKUlvE0_clEvENKUlvE8_clEvEUlS4_S4_E_EESt5arrayIPcLm3EELi4E23TrivialOffsetCalculatorILi2EjESE_ILi1EjENS0_6memory12LoadWithCastILi2EEENSH_13StoreWithCastILi1EEEEEviT_T0_T2_T3_T4_T5_)
        /*0c50*/ 	.word	0x0000001f


	//----- nvinfo : EIATTR_FRAME_SIZE
	.align		4
.L_566:
        /*0c54*/ 	.byte	0x04, 0x11
        /*0c56*/ 	.short	(.L_568 - .L_567)
	.align		4
.L_567:
        /*0c58*/ 	.word	index@(_ZN2at6native27unrolled_elementwise_kernelINS0_13BinaryFunctorIN3c108BFloat16ES4_bZZZNS0_23logical_and_kernel_cudaERNS_14TensorIteratorEENKUlvE0_clEvENKUlvE8_clEvEUlS4_S4_E_EESt5arrayIPcLm3EELi4E23TrivialOffsetCalculatorILi2EjESE_ILi1EjENS0_6memory12LoadWithCastILi2EEENSH_13StoreWithCastILi1EEEEEviT_T0_T2_T3_T4_T5_)
        /*0c5c*/ 	.word	0x00000000


	//----- nvinfo : EIATTR_REGCOUNT
	.align		4
.L_568:
        /*0c60*/ 	.byte	0x04, 0x2f
        /*0c62*/ 	.short	(.L_570 - .L_569)
	.align		4
.L_569:
        /*0c64*/ 	.word	index@(_ZN2at6native18elementwise_kernelILi128ELi4EZNS0_15gpu_kernel_implINS0_13BinaryFunctorIN3c108BFloat16ES5_bZZZNS0_23logical_and_kernel_cudaERNS_14TensorIteratorEENKUlvE0_clEvENKUlvE8_clEvEUlS5_S5_E_EEEEvRNS_18TensorIteratorBaseERKT_EUliE_EEviT1_)
        /*0c68*/ 	.word	0x0000001a


	//----- nvinfo : EIATTR_FRAME_SIZE
	.align		4
.L_570:
        /*0c6c*/ 	.byte	0x04, 0x11
        /*0c6e*/ 	.short	(.L_572 - .L_571)
	.align		4
.L_571:
        /*0c70*/ 	.word	index@(_ZN2at6native18elementwise_kernelILi128ELi4EZNS0_15gpu_kernel_implINS0_13BinaryFunctorIN3c108BFloat16ES5_bZZZNS0_23logical_and_kernel_cudaERNS_14TensorIteratorEENKUlvE0_clEvENKUlvE8_clEvEUlS5_S5_E_EEEEvRNS_18TensorIteratorBaseERKT_EUliE_EEviT1_)
        /*0c74*/ 	.word	0x00000000


	//----- nvinfo : EIATTR_REGCOUNT
	.align		4
.L_572:
        /*0c78*/ 	.byte	0x04, 0x2f
        /*0c7a*/ 	.short	(.L_574 - .L_573)
	.align		4
.L_573:
        /*0c7c*/ 	.word	index@(_ZN2at6native29vectorized_elementwise_kernelILi8ENS0_13AUnaryFunctorIN3c108BFloat16ES4_bZZZNS0_23logical_and_kernel_cudaERNS_14TensorIteratorEENKUlvE0_clEvENKUlvE8_clEvEUlS4_S4_E_EESt5arrayIPcLm2EEEEviT0_T1_)
        /*0c80*/ 	.word	0x00000004


	//----- nvinfo : EIATTR_FRAME_SIZE
	.align		4
.L_574:
        /*0c84*/ 	.byte	0x04, 0x11
        /*0c86*/ 	.short	(.L_576 - .L_575)
	.align		4
.L_575:
        /*0c88*/ 	.word	index@(_ZN2at6native29vectorized_elementwise_kernelILi8ENS0_13AUnaryFunctorIN3c108BFloat16ES4_bZZZNS0_23logical_and_kernel_cudaERNS_14TensorIteratorEENKUlvE0_clEvENKUlvE8_clEvEUlS4_S4_E_EESt5arrayIPcLm2EEEEviT0_T1_)
        /*0c8c*/ 	.word	0x00000000


	//----- nvinfo : EIATTR_REGCOUNT
	.align		4
.L_576:
        /*0c90*/ 	.byte	0x04, 0x2f
        /*0c92*/ 	.short	(.L_578 - .L_577)
	.align		4
.L_577:
        /*0c94*/ 	.word	index@(_ZN2at6native29vectorized_elementwise_kernelILi4ENS0_13AUnaryFunctorIN3c108BFloat16ES4_bZZZNS0_23logical_and_kernel_cudaERNS_14TensorIteratorEENKUlvE0_clEvENKUlvE8_clEvEUlS4_S4_E_EESt5arrayIPcLm2EEEEviT0_T1_)
        /*0c98*/ 	.word	0x0000001c


	//----- nvinfo : EIATTR_FRAME_SIZE
	.align		4
.L_578:
        /*0c9c*/ 	.byte	0x04, 0x11
        /*0c9e*/ 	.short	(.L_580 - .L_579)
	.align		4
.L_579:
        /*0ca0*/ 	.word	index@(_ZN2at6native29vectorized_elementwise_kernelILi4ENS0_13AUnaryFunctorIN3c108BFloat16ES4_bZZZNS0_23logical_and_kernel_cudaERNS_14TensorIteratorEENKUlvE0_clEvENKUlvE8_clEvEUlS4_S4_E_EESt5arrayIPcLm2EEEEviT0_T1_)
        /*0ca4*/ 	.word	0x00000000


	//----- nvinfo : EIATTR_REGCOUNT
	.align		4
.L_580:
        /*0ca8*/ 	.byte	0x04, 0x2f
        /*0caa*/ 	.short	(.L_582 - .L_581)
	.align		4
.L_581:
        /*0cac*/ 	.word	index@(_ZN2at6native29vectorized_elementwise_kernelILi2ENS0_13AUnaryFunctorIN3c108BFloat16ES4_bZZZNS0_23logical_and_kernel_cudaERNS_14TensorIteratorEENKUlvE0_clEvENKUlvE8_clEvEUlS4_S4_E_EESt5arrayIPcLm2EEEEviT0_T1_)
        /*0cb0*/ 	.word	0x0000001c


	//----- nvinfo : EIATTR_FRAME_SIZE
	.align		4
.L_582:
        /*0cb4*/ 	.byte	0x04, 0x11
        /*0cb6*/ 	.short	(.L_584 - .L_583)
	.align		4
.L_583:
        /*0cb8*/ 	.word	index@(_ZN2at6native29vectorized_elementwise_kernelILi2ENS0_13AUnaryFunctorIN3c108BFloat16ES4_bZZZNS0_23logical_and_kernel_cudaERNS_14TensorIteratorEENKUlvE0_clEvENKUlvE8_clEvEUlS4_S4_E_EESt5arrayIPcLm2EEEEviT0_T1_)
        /*0cbc*/ 	.word	0x00000000


	//----- nvinfo : EIATTR_REGCOUNT
	.align		4
.L_584:
        /*0cc0*/ 	.byte	0x04, 0x2f
        /*0cc2*/ 	.short	(.L_586 - .L_585)
	.align		4
.L_585:
        /*0cc4*/ 	.word	index@(_ZN2at6native27unrolled_elementwise_kernelINS0_13AUnaryFunctorIN3c108BFloat16ES4_bZZZNS0_23logical_and_kernel_cudaERNS_14TensorIteratorEENKUlvE0_clEvENKUlvE8_clEvEUlS4_S4_E_EESt5arrayIPcLm2EELi4E23TrivialOffsetCalculatorILi1EjESF_NS0_6memory15LoadWithoutCastENSG_16StoreWithoutCastEEEviT_T0_T2_T3_T4_T5_)
        /*0cc8*/ 	.word	0x00000018


	//----- nvinfo : EIATTR_FRAME_SIZE
	.align		4
.L_586:
        /*0ccc*/ 	.byte	0x04, 0x11
        /*0cce*/ 	.short	(.L_588 - .L_587)
	.align		4
.L_587:
        /*0cd0*/ 	.word	index@(_ZN2at6native27unrolled_elementwise_kernelINS0_13AUnaryFunctorIN3c108BFloat16ES4_bZZZNS0_23logical_and_kernel_cudaERNS_14TensorIteratorEENKUlvE0_clEvENKUlvE8_clEvEUlS4_S4_E_EESt5arrayIPcLm2EELi4E23TrivialOffsetCalculatorILi1EjESF_NS0_6memory15LoadWithoutCastENSG_16StoreWithoutCastEEEviT_T0_T2_T3_T4_T5_)
        /*0cd4*/ 	.word	0x00000000


	//----- nvinfo : EIATTR_REGCOUNT
	.align		4
.L_588:
        /*0cd8*/ 	.byte	0x04, 0x2f
        /*0cda*/ 	.short	(.L_590 - .L_589)
	.align		4
.L_589:
        /*0cdc*/ 	.word	index@(_ZN2at6native18elementwise_kernelILi128ELi4EZNS0_22gpu_kernel_impl_nocastINS0_13AUnaryFunctorIN3c108BFloat16ES5_bZZZNS0_23logical_and_kernel_cudaERNS_14TensorIteratorEENKUlvE0_clEvENKUlvE8_clEvEUlS5_S5_E_EEEEvRNS_18TensorIteratorBaseERKT_EUliE_EEviT1_)
        /*0ce0*/ 	.word	0x0000000c


	//----- nvinfo : EIATTR_FRAME_SIZE
	.align		4
.L_590:
        /*0ce4*/ 	.byte	0x04, 0x11
        /*0ce6*/ 	.short	(.L_592 - .L_591)
	.align		4
.L_591:
        /*0ce8*/ 	.word	index@(_ZN2at6native18elementwise_kernelILi128ELi4EZNS0_22gpu_kernel_impl_nocastINS0_13AUnaryFunctorIN3c108BFloat16ES5_bZZZNS0_23logical_and_kernel_cudaERNS_14TensorIteratorEENKUlvE0_clEvENKUlvE8_clEvEUlS5_S5_E_EEEEvRNS_18TensorIteratorBaseERKT_EUliE_EEviT1_)
        /*0cec*/ 	.word	0x00000000


	//----- nvinfo : EIATTR_REGCOUNT
	.align		4
.L_592:
        /*0cf0*/ 	.byte	0x04, 0x2f
        /*0cf2*/ 	.short	(.L_594 - .L_593)
	.align		4
.L_593:
        /*0cf4*/ 	.word	index@(_ZN2at6native27unrolled_elementwise_kernelINS0_13AUnaryFunctorIN3c108BFloat16ES4_bZZZNS0_23logical_and_kernel_cudaERNS_14TensorIteratorEENKUlvE0_clEvENKUlvE8_clEvEUlS4_S4_E_EESt5arrayIPcLm2EELi4E23TrivialOffsetCalculatorILi1EjESF_NS0_6memory12LoadWithCastILi1EEENSG_13StoreWithCastILi1EEEEEviT_T0_T2_T3_T4_T5_)
        /*0cf8*/ 	.word	0x0000001c


	//----- nvinfo : EIATTR_FRAME_SIZE
	.align		4
.L_594:
        /*0cfc*/ 	.byte	0x04, 0x11
        /*0cfe*/ 	.short	(.L_596 - .L_595)
	.align		4
.L_595:
        /*0d00*/ 	.word	index@(_ZN2at6native27unrolled_elementwise_kernelINS0_13AUnaryFunctorIN3c108BFloat16ES4_bZZZNS0_23logical_and_kernel_cudaERNS_14TensorIteratorEENKUlvE0_clEvENKUlvE8_clEvEUlS4_S4_E_EESt5arrayIPcLm2EELi4E23TrivialOffsetCalculatorILi1EjESF_NS0_6memory12LoadWithCastILi1EEENSG_13StoreWithCastILi1EEEEEviT_T0_T2_T3_T4_T5_)
        /*0d04*/ 	.word	0x00000000


	//----- nvinfo : EIATTR_REGCOUNT
	.align		4
.L_596:
        /*0d08*/ 	.byte	0x04, 0x2f
        /*0d0a*/ 	.short	(.L_598 - .L_597)
	.align		4
.L_597:
        /*0d0c*/ 	.word	index@(_ZN2at6native18elementwise_kernelILi128ELi4EZNS0_15gpu_kernel_implINS0_13AUnaryFunctorIN3c108BFloat16ES5_bZZZNS0_23logical_and_kernel_cudaERNS_14TensorIteratorEENKUlvE0_clEvENKUlvE8_clEvEUlS5_S5_E_EEEEvRNS_18TensorIteratorBaseERKT_EUliE_EEviT1_)
        /*0d10*/ 	.word	0x0000001a


	//----- nvinfo : EIATTR_FRAME_SIZE
	.align		4
.L_598:
        /*0d14*/ 	.byte	0x04, 0x11
        /*0d16*/ 	.short	(.L_600 - .L_599)
	.align		4
.L_599:
        /*0d18*/ 	.word	index@(_ZN2at6native18elementwise_kernelILi128ELi4EZNS0_15gpu_kernel_implINS0_13AUnaryFunctorIN3c108BFloat16ES5_bZZZNS0_23logical_and_kernel_cudaERNS_14TensorIteratorEENKUlvE0_clEvENKUlvE8_clEvEUlS5_S5_E_EEEEvRNS_18TensorIteratorBaseERKT_EUliE_EEviT1_)
        /*0d1c*/ 	.word	0x00000000


	//----- nvinfo : EIATTR_REGCOUNT
	.align		4
.L_600:
        /*0d20*/ 	.byte	0x04, 0x2f
        /*0d22*/ 	.short	(.L_602 - .L_601)
	.align		4
.L_601:
        /*0d24*/ 	.word	index@(_ZN2at6native29vectorized_elementwise_kernelILi8ENS0_13BinaryFunctorIhhbZZZNS0_22logical_or_kernel_cudaERNS_14TensorIteratorEENKUlvE0_clEvENKUlvE_clEvEUlhhE_EESt5arrayIPcLm3EEEEviT0_T1_)
        /*0d28*/ 	.word	0x00000004


	//----- nvinfo : EIATTR_FRAME_SIZE
	.align		4
.L_602:
        /*0d2c*/ 	.byte	0x04, 0x11
        /*0d2e*/ 	.short	(.L_604 - .L_603)
	.align		4
.L_603:
        /*0d30*/ 	.word	index@(_ZN2at6native29vectorized_elementwise_kernelILi8ENS0_13BinaryFunctorIhhbZZZNS0_22logical_or_kernel_cudaERNS_14TensorIteratorEENKUlvE0_clEvENKUlvE_clEvEUlhhE_EESt5arrayIPcLm3EEEEviT0_T1_)
        /*0d34*/ 	.word	0x00000000


	//----- nvinfo : EIATTR_REGCOUNT
	.align		4
.L_604:
        /*0d38*/ 	.byte	0x04, 0x2f
        /*0d3a*/ 	.short	(.L_606 - .L_605)
	.align		4
.L_605:
        /*0d3c*/ 	.word	index@(_ZN2at6native29vectorized_elementwise_kernelILi4ENS0_13BinaryFunctorIhhbZZZNS0_22logical_or_kernel_cudaERNS_14TensorIteratorEENKUlvE0_clEvENKUlvE_clEvEUlhhE_EESt5arrayIPcLm3EEEEviT0_T1_)
        /*0d40*/ 	.word	0x00000020


	//----- nvinfo : EIATTR_FRAME_SIZE
	.align		4
.L_606:
        /*0d44*/ 	.byte	0x04, 0x11
        /*0d46*/ 	.short	(.L_608 - .L_607)
	.align		4
.L_607:
        /*0d48*/ 	.word	index@(_ZN2at6native29vectorized_elementwise_kernelILi4ENS0_13BinaryFunctorIhhbZZZNS0_22logical_or_kernel_cudaERNS_14TensorIteratorEENKUlvE0_clEvENKUlvE_clEvEUlhhE_EESt5arrayIPcLm3EEEEviT0_T1_)
        /*0d4c*/ 	.word	0x00000000


	//----- nvinfo : EIATTR_REGCOUNT
	.align		4
.L_608:
        /*0d50*/ 	.byte	0x04, 0x2f
        /*0d52*/ 	.short	(.L_610 - .L_609)
	.align		4
.L_609:
        /*0d54*/ 	.word	index@(_ZN2at6native29vectorized_elementwise_kernelILi2ENS0_13BinaryFunctorIhhbZZZNS0_22logical_or_kernel_cudaERNS_14TensorIteratorEENKUlvE0_clEvENKUlvE_clEvEUlhhE_EESt5arrayIPcLm3EEEEviT0_T1_)
        /*0d58*/ 	.word	0x00000020


	//----- nvinfo : EIATTR_FRAME_SIZE
	.align		4
.L_610:
        /*0d5c*/ 	.byte	0x04, 0x11
        /*0d5e*/ 	.short	(.L_612 - .L_611)
	.align		4
.L_611:
        /*0d60*/ 	.word	index@(_ZN2at6native29vectorized_elementwise_kernelILi2ENS0_13BinaryFunctorIhhbZZZNS0_22logical_or_kernel_cudaERNS_14TensorIteratorEENKUlvE0_clEvENKUlvE_clEvEUlhhE_EESt5arrayIPcLm3EEEEviT0_T1_)
        /*0d64*/ 	.word	0x00000000


	//----- nvinfo : EIATTR_REGCOUNT
	.align		4
.L_612:
        /*0d68*/ 	.byte	0x04, 0x2f
        /*0d6a*/ 	.short	(.L_614 - .L_613)
	.align		4
.L_613:
        /*0d6c*/ 	.word	index@(_ZN2at6native27unrolled_elementwise_kernelINS0_13BinaryFunctorIhhbZZZNS0_22logical_or_kernel_cudaERNS_14TensorIteratorEENKUlvE0_clEvENKUlvE_clEvEUlhhE_EESt5arrayIPcLm3EELi4E23TrivialOffsetCalculatorILi2EjESC_ILi1EjENS0_6memory15LoadWithoutCastENSF_16StoreWithoutCastEEEviT_T0_T2_T3_T4_T5_)
        /*0d70*/ 	.word	0x0000001a


	//----- nvinfo : EIATTR_FRAME_SIZE
	.align		4
.L_614:
        /*0d74*/ 	.byte	0x04, 0x11
        /*0d76*/ 	.short	(.L_616 - .L_615)
	.align		4
.L_615:
        /*0d78*/ 	.word	index@(_ZN2at6native27unrolled_elementwise_kernelINS0_13BinaryFunctorIhhbZZZNS0_22logical_or_kernel_cudaERNS_14TensorIteratorEENKUlvE0_clEvENKUlvE_clEvEUlhhE_EESt5arrayIPcLm3EELi4E23TrivialOffsetCalculatorILi2EjESC_ILi1EjENS0_6memory15LoadWithoutCastENSF_16StoreWithoutCastEEEviT_T0_T2_T3_T4_T5_)
        /*0d7c*/ 	.word	0x00000000


	//----- nvinfo : EIATTR_REGCOUNT
	.align		4
.L_616:
        /*0d80*/ 	.byte	0x04, 0x2f
        /*0d82*/ 	.short	(.L_618 - .L_617)
	.align		4
.L_617:
        /*0d84*/ 	.word	index@(_ZN2at6native18elementwise_kernelILi128ELi4EZNS0_22gpu_kernel_impl_nocastINS0_13BinaryFunctorIhhbZZZNS0_22logical_or_kernel_cudaERNS_14TensorIteratorEENKUlvE0_clEvENKUlvE_clEvEUlhhE_EEEEvRNS_18TensorIteratorBaseERKT_EUliE_EEviT1_)
        /*0d88*/ 	.word	0x0000000c


	//----- nvinfo : EIATTR_FRAME_SIZE
	.align		4
.L_618:
        /*0d8c*/ 	.byte	0x04, 0x11
        /*0d8e*/ 	.short	(.L_620 - .L_619)
	.align		4
.L_619:
        /*0d90*/ 	.word	index@(_ZN2at6native18elementwise_kernelILi128ELi4EZNS0_22gpu_kernel_impl_nocastINS0_13BinaryFunctorIhhbZZZNS0_22logical_or_kernel_cudaERNS_14TensorIteratorEENKUlvE0_clEvENKUlvE_clEvEUlhhE_EEEEvRNS_18TensorIteratorBaseERKT_EUliE_EEviT1_)
        /*0d94*/ 	.word	0x00000000


	//----- nvinfo : EIATTR_REGCOUNT
	.align		4
.L_620:
        /*0d98*/ 	.byte	0x04, 0x2f
        /*0d9a*/ 	.short	(.L_622 - .L_621)
	.align		4
.L_621:
        /*0d9c*/ 	.word	index@(_ZN2at6native27unrolled_elementwise_kernelINS0_13BinaryFunctorIhhbZZZNS0_22logical_or_kernel_cudaERNS_14TensorIteratorEENKUlvE0_clEvENKUlvE_clEvEUlhhE_EESt5arrayIPcLm3EELi4E23TrivialOffsetCalculatorILi2EjESC_ILi1EjENS0_6memory12LoadWithCastILi2EEENSF_13StoreWithCastILi1EEEEEviT_T0_T2_T3_T4_T5_)
        /*0da0*/ 	.word	0x00000020


	//----- nvinfo : EIATTR_FRAME_SIZE
	.align		4
.L_622:
        /*0da4*/ 	.byte	0x04, 0x11
        /*0da6*/ 	.short	(.L_624 - .L_623)
	.align		4
.L_623:
        /*0da8*/ 	.word	index@(_ZN2at6native27unrolled_elementwise_kernelINS0_13BinaryFunctorIhhbZZZNS0_22logical_or_kernel_cudaERNS_14TensorIteratorEENKUlvE0_clEvENKUlvE_clEvEUlhhE_EESt5arrayIPcLm3EELi4E23TrivialOffsetCalculatorILi2EjESC_ILi1EjENS0_6memory12LoadWithCastILi2EEENSF_13StoreWithCastILi1EEEEEviT_T0_T2_T3_T4_T5_)
        /*0dac*/ 	.word	0x00000000


	//----- nvinfo : EIATTR_REGCOUNT
	.align		4
.L_624:
        /*0db0*/ 	.byte	0x04, 0x2f
        /*0db2*/ 	.short	(.L_626 - .L_625)
	.align		4
.L_625:
        /*0db4*/ 	.word	index@(_ZN2at6native18elementwise_kernelILi128ELi4EZNS0_15gpu_kernel_implINS0_13BinaryFunctorIhhbZZZNS0_22logical_or_kernel_cudaERNS_14TensorIteratorEENKUlvE0_clEvENKUlvE_clEvEUlhhE_EEEEvRNS_18TensorIteratorBaseERKT_EUliE_EEviT1_)
        /*0db8*/ 	.word	0x0000001a


	//----- nvinfo : EIATTR_FRAME_SIZE
	.align		4
.L_626:
        /*0dbc*/ 	.byte	0x04, 0x11
        /*0dbe*/ 	.short	(.L_628 - .L_627)
	.align		4
.L_627:
        /*0dc0*/ 	.word	index@(_ZN2at6native18elementwise_kernelILi128ELi4EZNS0_15gpu_kernel_implINS0_13BinaryFunctorIhhbZZZNS0_22logical_or_kernel_cudaERNS_14TensorIteratorEENKUlvE0_clEvENKUlvE_clEvEUlhhE_EEEEvRNS_18TensorIteratorBaseERKT_EUliE_EEviT1_)
        /*0dc4*/ 	.word	0x00000000


	//----- nvinfo : EIATTR_REGCOUNT
	.align		4
.L_628:
        /*0dc8*/ 	.byte	0x04, 0x2f
        /*0dca*/ 	.short	(.L_630 - .L_629)
	.align		4
.L_629:
        /*0dcc*/ 	.word	index@(_ZN2at6native29vectorized_elementwise_kernelILi8ENS0_13AUnaryFunctorIhhbZZZNS0_22logical_or_kernel_cudaERNS_14TensorIteratorEENKUlvE0_clEvENKUlvE_clEvEUlhhE_EESt5arrayIPcLm2EEEEviT0_T1_)
        /*0dd0*/ 	.word	0x00000004


	//----- nvinfo : EIATTR_FRAME_SIZE
	.align		4
.L_630:
        /*0dd4*/ 	.byte	0x04, 0x11
        /*0dd6*/ 	.short	(.L_632 - .L_631)
	.align		4
.L_631:
        /*0dd8*/ 	.word	index@(_ZN2at6native29vectorized_elementwise_kernelILi8ENS0_13AUnaryFunctorIhhbZZZNS0_22logical_or_kernel_cudaERNS_14TensorIteratorEENKUlvE0_clEvENKUlvE_clEvEUlhhE_EESt5arrayIPcLm2EEEEviT0_T1_)
        /*0ddc*/ 	.word	0x00000000


	//----- nvinfo : EIATTR_REGCOUNT
	.align		4
.L_632:
        /*0de0*/ 	.byte	0x04, 0x2f
        /*0de2*/ 	.short	(.L_634 - .L_633)
	.align		4
.L_633:
        /*0de4*/ 	.word	index@(_ZN2at6native29vectorized_elementwise_kernelILi4ENS0_13AUnaryFunctorIhhbZZZNS0_22logical_or_kernel_cudaERNS_14TensorIteratorEENKUlvE0_clEvENKUlvE_clEvEUlhhE_EESt5arrayIPcLm2EEEEviT0_T1_)
        /*0de8*/ 	.word	0x00000020


	//----- nvinfo : EIATTR_FRAME_SIZE
	.align		4
.L_634:
        /*0dec*/ 	.byte	0x04, 0x11
        /*0dee*/ 	.short	(.L_636 - .L_635)
	.align		4
.L_635:
        /*0df0*/ 	.word	index@(_ZN2at6native29vectorized_elementwise_kernelILi4ENS0_13AUnaryFunctorIhhbZZZNS0_22logical_or_kernel_cudaERNS_14TensorIteratorEENKUlvE0_clEvENKUlvE_clEvEUlhhE_EESt5arrayIPcLm2EEEEviT0_T1_)
        /*0df4*/ 	.word	0x00000000


	//----- nvinfo : EIATTR_REGCOUNT
	.align		4
.L_636:
        /*0df8*/ 	.byte	0x04, 0x2f
        /*0dfa*/ 	.short	(.L_638 - .L_637)
	.align		4
.L_637:
        /*0dfc*/ 	.word	index@(_ZN2at6native29vectorized_elementwise_kernelILi2ENS0_13AUnaryFunctorIhhbZZZNS0_22logical_or_kernel_cudaERNS_14TensorIteratorEENKUlvE0_clEvENKUlvE_clEvEUlhhE_EESt5arrayIPcLm2EEEEviT0_T1_)
        /*0e00*/ 	.word	0x00000020


	//----- nvinfo : EIATTR_FRAME_SIZE
	.align		4
.L_638:
        /*0e04*/ 	.byte	0x04, 0x11
        /*0e06*/ 	.short	(.L_640 - .L_639)
	.align		4
.L_639:
        /*0e08*/ 	.word	index@(_ZN2at6native29vectorized_elementwise_kernelILi2ENS0_13AUnaryFunctorIhhbZZZNS0_22logical_or_kernel_cudaERNS_14TensorIteratorEENKUlvE0_clEvENKUlvE_clEvEUlhhE_EESt5arrayIPcLm2EEEEviT0_T1_)
        /*0e0c*/ 	.word	0x00000000


	//----- nvinfo : EIATTR_REGCOUNT
	.align		4
.L_640:
        /*0e10*/ 	.byte	0x04, 0x2f
        /*0e12*/ 	.short	(.L_642 - .L_641)
	.align		4
.L_641:
        /*0e14*/ 	.word	index@(_ZN2at6native27unrolled_elementwise_kernelINS0_13AUnaryFunctorIhhbZZZNS0_22logical_or_kernel_cudaERNS_14TensorIteratorEENKUlvE0_clEvENKUlvE_clEvEUlhhE_EESt5arrayIPcLm2EELi4E23TrivialOffsetCalculatorILi1EjESD_NS0_6memory15LoadWithoutCastENSE_16StoreWithoutCastEEEviT_T0_T2_T3_T4_T5_)
        /*0e18*/ 	.word	0x00000013


	//----- nvinfo : EIATTR_FRAME_SIZE
	.align		4
.L_642:
        /*0e1c*/ 	.byte	0x04, 0x11
        /*0e1e*/ 	.short	(.L_644 - .L_643)
	.align		4
.L_643:
        /*0e20*/ 	.word	index@(_ZN2at6native27unrolled_elementwise_kernelINS0_13AUnaryFunctorIhhbZZZNS0_22logical_or_kernel_cudaERNS_14TensorIteratorEENKUlvE0_clEvENKUlvE_clEvEUlhhE_EESt5arrayIPcLm2EELi4E23TrivialOffsetCalculatorILi1EjESD_NS0_6memory15LoadWithoutCastENSE_16StoreWithoutCastEEEviT_T0_T2_T3_T4_T5_)
        /*0e24*/ 	.word	0x00000000


	//----- nvinfo : EIATTR_REGCOUNT
	.align		4
.L_644:
        /*0e28*/ 	.byte	0x04, 0x2f
        /*0e2a*/ 	.short	(.L_646 - .L_645)
	.align		4
.L_645:
        /*0e2c*/ 	.word	index@(_ZN2at6native18elementwise_kernelILi128ELi4EZNS0_22gpu_kernel_impl_nocastINS0_13AUnaryFunctorIhhbZZZNS0_22logical_or_kernel_cudaERNS_14TensorIteratorEENKUlvE0_clEvENKUlvE_clEvEUlhhE_EEEEvRNS_18TensorIteratorBaseERKT_EUliE_EEviT1_)
        /*0e30*/ 	.word	0x0000000c


	//----- nvinfo : EIATTR_FRAME_SIZE
	.align		4
.L_646:
        /*0e34*/ 	.byte	0x04, 0x11
        /*0e36*/ 	.short	(.L_648 - .L_647)
	.align		4
.L_647:
        /*0e38*/ 	.word	index@(_ZN2at6native18elementwise_kernelILi128ELi4EZNS0_22gpu_kernel_impl_nocastINS0_13AUnaryFunctorIhhbZZZNS0_22logical_or_kernel_cudaERNS_14TensorIteratorEENKUlvE0_clEvENKUlvE_clEvEUlhhE_EEEEvRNS_18TensorIteratorBaseERKT_EUliE_EEviT1_)
        /*0e3c*/ 	.word	0x00000000


	//----- nvinfo : EIATTR_REGCOUNT
	.align		4
.L_648:
        /*0e40*/ 	.byte	0x04, 0x2f
        /*0e42*/ 	.short	(.L_650 - .L_649)
	.align		4
.L_649:
        /*0e44*/ 	.word	index@(_ZN2at6native27unrolled_elementwise_kernelINS0_13AUnaryFunctorIhhbZZZNS0_22logical_or_kernel_cudaERNS_14TensorIteratorEENKUlvE0_clEvENKUlvE_clEvEUlhhE_EESt5arrayIPcLm2EELi4E23TrivialOffsetCalculatorILi1EjESD_NS0_6memory12LoadWithCastILi1EEENSE_13StoreWithCastILi1EEEEEviT_T0_T2_T3_T4_T5_)
        /*0e48*/ 	.word	0x0000001e


	//----- nvinfo : EIATTR_FRAME_SIZE
	.align		4
.L_650:
        /*0e4c*/ 	.byte	0x04, 0x11
        /*0e4e*/ 	.short	(.L_652 - .L_651)
	.align		4
.L_651:
        /*0e50*/ 	.word	index@(_ZN2at6native27unrolled_elementwise_kernelINS0_13AUnaryFunctorIhhbZZZNS0_22logical_or_kernel_cudaERNS_14TensorIteratorEENKUlvE0_clEvENKUlvE_clEvEUlhhE_EESt5arrayIPcLm2EELi4E23TrivialOffsetCalculatorILi1EjESD_NS0_6memory12LoadWithCastILi1EEENSE_13StoreWithCastILi1EEEEEviT_T0_T2_T3_T4_T5_)
        /*0e54*/ 	.word	0x00000000


	//----- nvinfo : EIATTR_REGCOUNT
	.align		4
.L_652:
        /*0e58*/ 	.byte	0x04, 0x2f
        /*0e5a*/ 	.short	(.L_654 - .L_653)
	.align		4
.L_653:
        /*0e5c*/ 	.word	index@(_ZN2at6native18elementwise_kernelILi128ELi4EZNS0_15gpu_kernel_implINS0_13AUnaryFunctorIhhbZZZNS0_22logical_or_kernel_cudaERNS_14TensorIteratorEENKUlvE0_clEvENKUlvE_clEvEUlhhE_EEEEvRNS_18TensorIteratorBaseERKT_EUliE_EEviT1_)
        /*0e60*/ 	.word	0x0000001a


	//----- nvinfo : EIATTR_FRAME_SIZE
	.align		4
.L_654:
        /*0e64*/ 	.byte	0x04, 0x11
        /*0e66*/ 	.short	(.L_656 - .L_655)
	.align		4
.L_655:
        /*0e68*/ 	.word	index@(_ZN2at6native18elementwise_kernelILi128ELi4EZNS0_15gpu_kernel_implINS0_13AUnaryFunctorIhhbZZZNS0_22logical_or_kernel_cudaERNS_14TensorIteratorEENKUlvE0_clEvENKUlvE_clEvEUlhhE_EEEEvRNS_18TensorIteratorBaseERKT_EUliE_EEviT1_)
        /*0e6c*/ 	.word	0x00000000


	//----- nvinfo : EIATTR_REGCOUNT
	.align		4
.L_656:
        /*0e70*/ 	.byte	0x04, 0x2f
        /*0e72*/ 	.short	(.L_658 - .L_657)
	.align		4
.L_657:
        /*0e74*/ 	.word	index@(_ZN2at6native29vectorized_elementwise_kernelILi8ENS0_13BinaryFunctorIaabZZZNS0_22logical_or_kernel_cudaERNS_14TensorIteratorEENKUlvE0_clEvENKUlvE0_clEvEUlaaE_EESt5arrayIPcLm3EEEEviT0_T1_)
        /*0e78*/ 	.word	0x00000004


	//----- nvinfo : EIATTR_FRAME_SIZE
	.align		4
.L_658:
        /*0e7c*/ 	.byte	0x04, 0x11
        /*0e7e*/ 	.short	(.L_660 - .L_659)
	.align		4
.L_659:
        /*0e80*/ 	.word	index@(_ZN2at6native29vectorized_elementwise_kernelILi8ENS0_13BinaryFunctorIaabZZZNS0_22logical_or_kernel_cudaERNS_14TensorIteratorEENKUlvE0_clEvENKUlvE0_clEvEUlaaE_EESt5arrayIPcLm3EEEEviT0_T1_)
        /*0e84*/ 	.word	0x00000000


	//----- nvinfo : EIATTR_REGCOUNT
	.align		4
.L_660:
        /*0e88*/ 	.byte	0x04, 0x2f
        /*0e8a*/ 	.short	(.L_662 - .L_661)
	.align		4
.L_661:
        /*0e8c*/ 	.word	index@(_ZN2at6native29vectorized_elementwise_kernelILi4ENS0_13BinaryFunctorIaabZZZNS0_22logical_or_kernel_cudaERNS_14TensorIteratorEENKUlvE0_clEvENKUlvE0_clEvEUlaaE_EESt5arrayIPcLm3EEEEviT0_T1_)
        /*0e90*/ 	.word	0x00000020


	//----- nvinfo : EIATTR_FRAME_SIZE
	.align		4
.L_662:
        /*0e94*/ 	.byte	0x04, 0x11
        /*0e96*/ 	.short	(.L_664 - .L_663)
	.align		4
.L_663:
        /*0e98*/ 	.word	index@(_ZN2at6native29vectorized_elementwise_kernelILi4ENS0_13BinaryFunctorIaabZZZNS0_22logical_or_kernel_cudaERNS_14TensorIteratorEENKUlvE0_clEvENKUlvE0_clEvEUlaaE_EESt5arrayIPcLm3EEEEviT0_T1_)
        /*0e9c*/ 	.word	0x00000000


	//----- nvinfo : EIATTR_REGCOUNT
	.align		4
.L_664:
        /*0ea0*/ 	.byte	0x04, 0x2f
        /*0ea2*/ 	.short	(.L_666 - .L_665)
	.align		4
.L_665:
        /*0ea4*/ 	.word	index@(_ZN2at6native29vectorized_elementwise_kernelILi2ENS0_13BinaryFunctorIaabZZZNS0_22logical_or_kernel_cudaERNS_14TensorIteratorEENKUlvE0_clEvENKUlvE0_clEvEUlaaE_EESt5arrayIPcLm3EEEEviT0_T1_)
        /*0ea8*/ 	.word	0x00000020


	//----- nvinfo : EIATTR_FRAME_SIZE
	.align		4
.L_666:
        /*0eac*/ 	.byte	0x04, 0x11
        /*0eae*/ 	.short	(.L_668 - .L_667)
	.align		4
.L_667:
        /*0eb0*/ 	.word	index@(_ZN2at6native29vectorized_elementwise_kernelILi2ENS0_13BinaryFunctorIaabZZZNS0_22logical_or_kernel_cudaERNS_14TensorIteratorEENKUlvE0_clEvENKUlvE0_clEvEUlaaE_EESt5arrayIPcLm3EEEEviT0_T1_)
        /*0eb4*/ 	.word	0x00000000


	//----- nvinfo : EIATTR_REGCOUNT
	.align		4
.L_668:
        /*0eb8*/ 	.byte	0x04, 0x2f
        /*0eba*/ 	.short	(.L_670 - .L_669)
	.align		4
.L_669:
        /*0ebc*/ 	.word	index@(_ZN2at6native27unrolled_elementwise_kernelINS0_13BinaryFunctorIaabZZZNS0_22logical_or_kernel_cudaERNS_14TensorIteratorEENKUlvE0_clEvENKUlvE0_clEvEUlaaE_EESt5arrayIPcLm3EELi4E23TrivialOffsetCalculatorILi2EjESC_ILi1EjENS0_6memory15LoadWithoutCastENSF_16StoreWithoutCastEEEviT_T0_T2_T3_T4_T5_)
        /*0ec0*/ 	.word	0x0000001a


	//----- nvinfo : EIATTR_FRAME_SIZE
	.align		4
.L_670:
        /*0ec4*/ 	.byte	0x04, 0x11
        /*0ec6*/ 	.short	(.L_672 - .L_671)
	.align		4
.L_671:
        /*0ec8*/ 	.word	index@(_ZN2at6native27unrolled_elementwise_kernelINS0_13BinaryFunctorIaabZZZNS0_22logical_or_kernel_cudaERNS_14TensorIteratorEENKUlvE0_clEvENKUlvE0_clEvEUlaaE_EESt5arrayIPcLm3EELi4E23TrivialOffsetCalculatorILi2EjESC_ILi1EjENS0_6memory15LoadWithoutCastENSF_16StoreWithoutCastEEEviT_T0_T2_T3_T4_T5_)
        /*0ecc*/ 	.word	0x00000000


	//----- nvinfo : EIATTR_REGCOUNT
	.align		4
.L_672:
        /*0ed0*/ 	.byte	0x04, 0x2f
        /*0ed2*/ 	.short	(.L_674 - .L_673)
	.align		4
.L_673:
        /*0ed4*/ 	.word	index@(_ZN2at6native18elementwise_kernelILi128ELi4EZNS0_22gpu_kernel_impl_nocastINS0_13BinaryFunctorIaabZZZNS0_22logical_or_kernel_cudaERNS_14TensorIteratorEENKUlvE0_clEvENKUlvE0_clEvEUlaaE_EEEEvRNS_18TensorIteratorBaseERKT_EUliE_EEviT1_)
        /*0ed8*/ 	.word	0x0000000c


	//----- nvinfo : EIATTR_FRAME_SIZE
	.align		4
.L_674:
        /*0edc*/ 	.byte	0x04, 0x11
        /*0ede*/ 	.short	(.L_676 - .L_675)
	.align		4
.L_675:
        /*0ee0*/ 	.word	index@(_ZN2at6native18elementwise_kernelILi128ELi4EZNS0_22gpu_kernel_impl_nocastINS0_13BinaryFunctorIaabZZZNS0_22logical_or_kernel_cudaERNS_14TensorIteratorEENKUlvE0_clEvENKUlvE0_clEvEUlaaE_EEEEvRNS_18TensorIteratorBaseERKT_EUliE_EEviT1_)
        /*0ee4*/ 	.word	0x00000000


	//----- nvinfo : EIATTR_REGCOUNT
	.align		4
.L_676:
        /*0ee8*/ 	.byte	0x04, 0x2f
        /*0eea*/ 	.short	(.L_678 - .L_677)
	.align		4
.L_677:
        /*0eec*/ 	.word	index@(_ZN2at6native27unrolled_elementwise_kernelINS0_13BinaryFunctorIaabZZZNS0_22logical_or_kernel_cudaERNS_14TensorIteratorEENKUlvE0_clEvENKUlvE0_clEvEUlaaE_EESt5arrayIPcLm3EELi4E23TrivialOffsetCalculatorILi2EjESC_ILi1EjENS0_6memory12LoadWithCastILi2EEENSF_13StoreWithCastILi1EEEEEviT_T0_T2_T3_T4_T5_)
        /*0ef0*/ 	.word	0x00000020


	//----- nvinfo : EIATTR_FRAME_SIZE
	.align		4
.L_678:
        /*0ef4*/ 	.byte	0x04, 0x11
        /*0ef6*/ 	.short	(.L_680 - .L_679)
	.align		4
.L_679:
        /*0ef8*/ 	.word	index@(_ZN2at6native27unrolled_elementwise_kernelINS0_13BinaryFunctorIaabZZZNS0_22logical_or_kernel_cudaERNS_14TensorIteratorEENKUlvE0_clEvENKUlvE0_clEvEUlaaE_EESt5arrayIPcLm3EELi4E23TrivialOffsetCalculatorILi2EjESC_ILi1EjENS0_6memory12LoadWithCastILi2EEENSF_13StoreWithCastILi1EEEEEviT_T0_T2_T3_T4_T5_)
        /*0efc*/ 	.word	0x00000000


	//----- nvinfo : EIATTR_REGCOUNT
	.align		4
.L_680:
        /*0f00*/ 	.byte	0x04, 0x2f
        /*0f02*/ 	.short	(.L_682 - .L_681)
	.align		4
.L_681:
        /*0f04*/ 	.word	index@(_ZN2at6native18elementwise_kernelILi128ELi4EZNS0_15gpu_kernel_implINS0_13BinaryFunctorIaabZZZNS0_22logical_or_kernel_cudaERNS_14TensorIteratorEENKUlvE0_clEvENKUlvE0_clEvEUlaaE_EEEEvRNS_18TensorIteratorBaseERKT_EUliE_EEviT1_)
        /*0f08*/ 	.word	0x0000001a


	//----- nvinfo : EIATTR_FRAME_SIZE
	.align		4
.L_682:
        /*0f0c*/ 	.byte	0x04, 0x11
        /*0f0e*/ 	.short	(.L_684 - .L_683)
	.align		4
.L_683:
        /*0f10*/ 	.word	index@(_ZN2at6native18elementwise_kernelILi128ELi4EZNS0_15gpu_kernel_implINS0_13BinaryFunctorIaabZZZNS0_22logical_or_kernel_cudaERNS_14TensorIteratorEENKUlvE0_clEvENKUlvE0_clEvEUlaaE_EEEEvRNS_18TensorIteratorBaseERKT_EUliE_EEviT1_)
        /*0f14*/ 	.word	0x00000000


	//----- nvinfo : EIATTR_REGCOUNT
	.align		4
.L_684:
        /*0f18*/ 	.byte	0x04, 0x2f
        /*0f1a*/ 	.short	(.L_686 - .L_685)
	.align		4
.L_685:
        /*0f1c*/ 	.word	index@(_ZN2at6native29vectorized_elementwise_kernelILi8ENS0_13AUnaryFunctorIaabZZZNS0_22logical_or_kernel_cudaERNS_14TensorIteratorEENKUlvE0_clEvENKUlvE0_clEvEUlaaE_EESt5arrayIPcLm2EEEEviT0_T1_)
        /*0f20*/ 	.word	0x00000004


	//----- nvinfo : EIATTR_FRAME_SIZE
	.align		4
.L_686:
        /*0f24*/ 	.byte	0x04, 0x11
        /*0f26*/ 	.short	(.L_688 - .L_687)
	.align		4
.L_687:
        /*0f28*/ 	.word	index@(_ZN2at6native29vectorized_elementwise_kernelILi8ENS0_13AUnaryFunctorIaabZZZNS0_22logical_or_kernel_cudaERNS_14TensorIteratorEENKUlvE0_clEvENKUlvE0_clEvEUlaaE_EESt5arrayIPcLm2EEEEviT0_T1_)
        /*0f2c*/ 	.word	0x00000000


	//----- nvinfo : EIATTR_REGCOUNT
	.align		4
.L_688:
        /*0f30*/ 	.byte	0x04, 0x2f
        /*0f32*/ 	.short	(.L_690 - .L_689)
	.align		4
.L_689:
        /*0f34*/ 	.word	index@(_ZN2at6native29vectorized_elementwise_kernelILi4ENS0_13AUnaryFunctorIaabZZZNS0_22logical_or_kernel_cudaERNS_14TensorIteratorEENKUlvE0_clEvENKUlvE0_clEvEUlaaE_EESt5arrayIPcLm2EEEEviT0_T1_)
        /*0f38*/ 	.word	0x00000020


	//----- nvinfo : EIATTR_FRAME_SIZE
	.align		4
.L_690:
        /*0f3c*/ 	.byte	0x04, 0x11
        /*0f3e*/ 	.short	(.L_692 - .L_691)
	.align		4
.L_691:
        /*0f40*/ 	.word	index@(_ZN2at6native29vectorized_elementwise_kernelILi4ENS0_13AUnaryFunctorIaabZZZNS0_22logical_or_kernel_cudaERNS_14TensorIteratorEENKUlvE0_clEvENKUlvE0_clEvEUlaaE_EESt5arrayIPcLm2EEEEviT0_T1_)
        /*0f44*/ 	.word	0x00000000


	//----- nvinfo : EIATTR_REGCOUNT
	.align		4
.L_692:
        /*0f48*/ 	.byte	0x04, 0x2f
        /*0f4a*/ 	.short	(.L_694 - .L_693)
	.align		4
.L_693:
        /*0f4c*/ 	.word	index@(_ZN2at6native29vectorized_elementwise_kernelILi2ENS0_13AUnaryFunctorIaabZZZNS0_22logical_or_kernel_cudaERNS_14TensorIteratorEENKUlvE0_clEvENKUlvE0_clEvEUlaaE_EESt5arrayIPcLm2EEEEviT0_T1_)
        /*0f50*/ 	.word	0x00000020


	//----- nvinfo : EIATTR_FRAME_SIZE
	.align		4
.L_694:
        /*0f54*/ 	.byte	0x04, 0x11
        /*0f56*/ 	.short	(.L_696 - .L_695)
	.align		4
.L_695:
        /*0f58*/ 	.word	index@(_ZN2at6native29vectorized_elementwise_kernelILi2ENS0_13AUnaryFunctorIaabZZZNS0_22logical_or_kernel_cudaERNS_14TensorIteratorEENKUlvE0_clEvENKUlvE0_clEvEUlaaE_EESt5arrayIPcLm2EEEEviT0_T1_)
        /*0f5c*/ 	.word	0x00000000


	//----- nvinfo : EIATTR_REGCOUNT
	.align		4
.L_696:
        /*0f60*/ 	.byte	0x04, 0x2f
        /*0f62*/ 	.short	(.L_698 - .L_697)
	.align		4
.L_697:
        /*0f64*/ 	.word	index@(_ZN2at6native27unrolled_elementwise_kernelINS0_13AUnaryFunctorIaabZZZNS0_22logical_or_kernel_cudaERNS_14TensorIteratorEENKUlvE0_clEvENKUlvE0_clEvEUlaaE_EESt5arrayIPcLm2EELi4E23TrivialOffsetCalculatorILi1EjESD_NS0_6memory15LoadWithoutCastENSE_16StoreWithoutCastEEEviT_T0_T2_T3_T4_T5_)
        /*0f68*/ 	.word	0x00000013


	//----- nvinfo : EIATTR_FRAME_SIZE
	.align		4
.L_698:
        /*0f6c*/ 	.byte	0x04, 0x11
        /*0f6e*/ 	.short	(.L_700 - .L_699)
	.align		4
.L_699:
        /*0f70*/ 	.word	index@(_ZN2at6native27unrolled_elementwise_kernelINS0_13AUnaryFunctorIaabZZZNS0_22logical_or_kernel_cudaERNS_14TensorIteratorEENKUlvE0_clEvENKUlvE0_clEvEUlaaE_EESt5arrayIPcLm2EELi4E23TrivialOffsetCalculatorILi1EjESD_NS0_6memory15LoadWithoutCastENSE_16StoreWithoutCastEEEviT_T0_T2_T3_T4_T5_)
        /*0f74*/ 	.word	0x00000000


	//----- nvinfo : EIATTR_REGCOUNT
	.align		4
.L_700:
        /*0f78*/ 	.byte	0x04, 0x2f
        /*0f7a*/ 	.short	(.L_702 - .L_701)
	.align		4
.L_701:
        /*0f7c*/ 	.word	index@(_ZN2at6native18elementwise_kernelILi128ELi4EZNS0_22gpu_kernel_impl_nocastINS0_13AUnaryFunctorIaabZZZNS0_22logical_or_kernel_cudaERNS_14TensorIteratorEENKUlvE0_clEvENKUlvE0_clEvEUlaaE_EEEEvRNS_18TensorIteratorBaseERKT_EUliE_EEviT1_)
        /*0f80*/ 	.word	0x0000000c


	//----- nvinfo : EIATTR_FRAME_SIZE
	.align		4
.L_702:
        /*0f84*/ 	.byte	0x04, 0x11
        /*0f86*/ 	.short	(.L_704 - .L_703)
	.align		4
.L_703:
        /*0f88*/ 	.word	index@(_ZN2at6native18elementwise_kernelILi128ELi4EZNS0_22gpu_kernel_impl_nocastINS0_13AUnaryFunctorIaabZZZNS0_22logical_or_kernel_cudaERNS_14TensorIteratorEENKUlvE0_clEvENKUlvE0_clEvEUlaaE_EEEEvRNS_18TensorIteratorBaseERKT_EUliE_EEviT1_)
        /*0f8c*/ 	.word	0x00000000


	//----- nvinfo : EIATTR_REGCOUNT
	.align		4
.L_704:
        /*0f90*/ 	.byte	0x04, 0x2f
        /*0f92*/ 	.short	(.L_706 - .L_705)
	.align		4
.L_705:
        /*0f94*/ 	.word	index@(_ZN2at6native27unrolled_elementwise_kernelINS0_13AUnaryFunctorIaabZZZNS0_22logical_or_kernel_cudaERNS_14TensorIteratorEENKUlvE0_clEvENKUlvE0_clEvEUlaaE_EESt5arrayIPcLm2EELi4E23TrivialOffsetCalculatorILi1EjESD_NS0_6memory12LoadWithCastILi1EEENSE_13StoreWithCastILi1EEEEEviT_T0_T2_T3_T4_T5_)
        /*0f98*/ 	.word	0x0000001e


	//----- nvinfo : EIATTR_FRAME_SIZE
	.align		4
.L_706:
        /*0f9c*/ 	.byte	0x04, 0x11
        /*0f9e*/ 	.short	(.L_708 - .L_707)
	.align		4
.L_707:
        /*0fa0*/ 	.word	index@(_ZN2at6native27unrolled_elementwise_kernelINS0_13AUnaryFunctorIaabZZZNS0_22logical_or_kernel_cudaERNS_14TensorIteratorEENKUlvE0_clEvENKUlvE0_clEvEUlaaE_EESt5arrayIPcLm2EELi4E23TrivialOffsetCalculatorILi1EjESD_NS0_6memory12LoadWithCastILi1EEENSE_13StoreWithCastILi1EEEEEviT_T0_T2_T3_T4_T5_)
        /*0fa4*/ 	.word	0x00000000


	//----- nvinfo : EIATTR_REGCOUNT
	.align		4
.L_708:
        /*0fa8*/ 	.byte	0x04, 0x2f
        /*0faa*/ 	.short	(.L_710 - .L_709)
	.align		4
.L_709:
        /*0fac*/ 	.word	index@(_ZN2at6native18elementwise_kernelILi128ELi4EZNS0_15gpu_kernel_implINS0_13AUnaryFunctorIaabZZZNS0_22logical_or_kernel_cudaERNS_14TensorIteratorEENKUlvE0_clEvENKUlvE0_clEvEUlaaE_EEEEvRNS_18TensorIteratorBaseERKT_EUliE_EEviT1_)
        /*0fb0*/ 	.word	0x0000001a


	//----- nvinfo : EIATTR_FRAME_SIZE
	.align		4
.L_710:
        /*0fb4*/ 	.byte	0x04, 0x11
        /*0fb6*/ 	.short	(.L_712 - .L_711)
	.align		4
.L_711:
        /*0fb8*/ 	.word	index@(_ZN2at6native18elementwise_kernelILi128ELi4EZNS0_15gpu_kernel_implINS0_13AUnaryFunctorIaabZZZNS0_22logical_or_kernel_cudaERNS_14TensorIteratorEENKUlvE0_clEvENKUlvE0_clEvEUlaaE_EEEEvRNS_18TensorIteratorBaseERKT_EUliE_EEviT1_)
        /*0fbc*/ 	.word	0x00000000


	//----- nvinfo : EIATTR_REGCOUNT
	.align		4
.L_712:
        /*0fc0*/ 	.byte	0x04, 0x2f
        /*0fc2*/ 	.short	(.L_714 - .L_713)
	.align		4
.L_713:
        /*0fc4*/ 	.word	index@(_ZN2at6native29vectorized_elementwise_kernelILi8ENS0_13BinaryFunctorIiibZZZNS0_22logical_or_kernel_cudaERNS_14TensorIteratorEENKUlvE0_clEvENKUlvE1_clEvEUliiE_EESt5arrayIPcLm3EEEEviT0_T1_)
        /*0fc8*/ 	.word	0x00000004


	//----- nvinfo : EIATTR_FRAME_SIZE
	.align		4
.L_714:
        /*0fcc*/ 	.byte	0x04, 0x11
        /*0fce*/ 	.short	(.L_716 - .L_715)
	.align		4
.L_715:
        /*0fd0*/ 	.word	index@(_ZN2at6native29vectorized_elementwise_kernelILi8ENS0_13BinaryFunctorIiibZZZNS0_22logical_or_kernel_cudaERNS_14TensorIteratorEENKUlvE0_clEvENKUlvE1_clEvEUliiE_EESt5arrayIPcLm3EEEEviT0_T1_)
        /*0fd4*/ 	.word	0x00000000


	//----- nvinfo : EIATTR_REGCOUNT
	.align		4
.L_716:
        /*0fd8*/ 	.byte	0x04, 0x2f
        /*0fda*/ 	.short	(.L_718 - .L_717)
	.align		4
.L_717:
        /*0fdc*/ 	.word	index@(_ZN2at6native29vectorized_elementwise_kernelILi4ENS0_13BinaryFunctorIiibZZZNS0_22logical_or_kernel_cudaERNS_14TensorIteratorEENKUlvE0_clEvENKUlvE1_clEvEUliiE_EESt5arrayIPcLm3EEEEviT0_T1_)
        /*0fe0*/ 	.word	0x00000020


	//----- nvinfo : EIATTR_FRAME_SIZE
	.align		4
.L_718:
        /*0fe4*/ 	.byte	0x04, 0x11
        /*0fe6*/ 	.short	(.L_720 - .L_719)
	.align		4
.L_719:
        /*0fe8*/ 	.word	index@(_ZN2at6native29vectorized_elementwise_kernelILi4ENS0_13BinaryFunctorIiibZZZNS0_22logical_or_kernel_cudaERNS_14TensorIteratorEENKUlvE0_clEvENKUlvE1_clEvEUliiE_EESt5arrayIPcLm3EEEEviT0_T1_)
        /*0fec*/ 	.word	0x00000000


	//----- nvinfo : EIATTR_REGCOUNT
	.align		4
.L_720:
        /*0ff0*/ 	.byte	0x04, 0x2f
        /*0ff2*/ 	.short	(.L_722 - .L_721)
	.align		4
.L_721:
        /*0ff4*/ 	.word	index@(_ZN2at6native29vectorized_elementwise_kernelILi2ENS0_13BinaryFunctorIiibZZZNS0_22logical_or_kernel_cudaERNS_14TensorIteratorEENKUlvE0_clEvENKUlvE1_clEvEUliiE_EESt5arrayIPcLm3EEEEviT0_T1_)
        /*0ff8*/ 	.word	0x00000020


	//----- nvinfo : EIATTR_FRAME_SIZE
	.align		4
.L_722:
        /*0ffc*/ 	.byte	0x04, 0x11
        /*0ffe*/ 	.short	(.L_724 - .L_723)
	.align		4
.L_723:
        /*1000*/ 	.word	index@(_ZN2at6native29vectorized_elementwise_kernelILi2ENS0_13BinaryFunctorIiibZZZNS0_22logical_or_kernel_cudaERNS_14TensorIteratorEENKUlvE0_clEvENKUlvE1_clEvEUliiE_EESt5arrayIPcLm3EEEEviT0_T1_)
        /*1004*/ 	.word	0x00000000


	//----- nvinfo : EIATTR_REGCOUNT
	.align		4
.L_724:
        /*1008*/ 	.byte	0x04, 0x2f
        /*100a*/ 	.short	(.L_726 - .L_725)
	.align		4
.L_725:
        /*100c*/ 	.word	index@(_ZN2at6native27unrolled_elementwise_kernelINS0_13BinaryFunctorIiibZZZNS0_22logical_or_kernel_cudaERNS_14TensorIteratorEENKUlvE0_clEvENKUlvE1_clEvEUliiE_EESt5arrayIPcLm3EELi4E23TrivialOffsetCalculatorILi2EjESC_ILi1EjENS0_6memory15LoadWithoutCastENSF_16StoreWithoutCastEEEviT_T0_T2_T3_T4_T5_)
        /*1010*/ 	.word	0x0000001a


	//----- nvinfo : EIATTR_FRAME_SIZE
	.align		4
.L_726:
        /*1014*/ 	.byte	0x04, 0x11
        /*1016*/ 	.short	(.L_728 - .L_727)
	.align		4
.L_727:
        /*1018*/ 	.word	index@(_ZN2at6native27unrolled_elementwise_kernelINS0_13BinaryFunctorIiibZZZNS0_22logical_or_kernel_cudaERNS_14TensorIteratorEENKUlvE0_clEvENKUlvE1_clEvEUliiE_EESt5arrayIPcLm3EELi4E23TrivialOffsetCalculatorILi2EjESC_ILi1EjENS0_6memory15LoadWithoutCastENSF_16StoreWithoutCastEEEviT_T0_T2_T3_T4_T5_)
        /*101c*/ 	.word	0x00000000


	//----- nvinfo : EIATTR_REGCOUNT
	.align		4
.L_728:
        /*1020*/ 	.byte	0x04, 0x2f
        /*1022*/ 	.short	(.L_730 - .L_729)
	.align		4
.L_729:
        /*1024*/ 	.word	index@(_ZN2at6native18elementwise_kernelILi128ELi4EZNS0_22gpu_kernel_impl_nocastINS0_13BinaryFunctorIiibZZZNS0_22logical_or_kernel_cudaERNS_14TensorIteratorEENKUlvE0_clEvENKUlvE1_clEvEUliiE_EEEEvRNS_18TensorIteratorBaseERKT_EUliE_EEviT1_)
        /*1028*/ 	.word	0x0000000c


	//----- nvinfo : EIATTR_FRAME_SIZE
	.align		4
.L_730:
        /*102c*/ 	.byte	0x04, 0x11
        /*102e*/ 	.short	(.L_732 - .L_731)
	.align		4
.L_731:
        /*1030*/ 	.word	index@(_ZN2at6native18elementwise_kernelILi128ELi4EZNS0_22gpu_kernel_impl_nocastINS0_13BinaryFunctorIiibZZZNS0_22logical_or_kernel_cudaERNS_14TensorIteratorEENKUlvE0_clEvENKUlvE1_clEvEUliiE_EEEEvRNS_18TensorIteratorBaseERKT_EUliE_EEviT1_)
        /*1034*/ 	.word	0x00000000


	//----- nvinfo : EIATTR_REGCOUNT
	.align		4
.L_732:
        /*1038*/ 	.byte	0x04, 0x2f
        /*103a*/ 	.short	(.L_734 - .L_733)
	.align		4
.L_733:
        /*103c*/ 	.word	index@(_ZN2at6native27unrolled_elementwise_kernelINS0_13BinaryFunctorIiibZZZNS0_22logical_or_kernel_cudaERNS_14TensorIteratorEENKUlvE0_clEvENKUlvE1_clEvEUliiE_EESt5arrayIPcLm3EELi4E23TrivialOffsetCalculatorILi2EjESC_ILi1EjENS0_6memory12LoadWithCastILi2EEENSF_13StoreWithCastILi1EEEEEviT_T0_T2_T3_T4_T5_)
        /*1040*/ 	.word	0x00000020


	//----- nvinfo : EIATTR_FRAME_SIZE
	.align		4
.L_734:
        /*1044*/ 	.byte	0x04, 0x11
        /*1046*/ 	.short	(.L_736 - .L_735)
	.align		4
.L_735:
        /*1048*/ 	.word	index@(_ZN2at6native27unrolled_elementwise_kernelINS0_13BinaryFunctorIiibZZZNS0_22logical_or_kernel_cudaERNS_14TensorIteratorEENKUlvE0_clEvENKUlvE1_clEvEUliiE_EESt5arrayIPcLm3EELi4E23TrivialOffsetCalculatorILi2EjESC_ILi1EjENS0_6memory12LoadWithCastILi2EEENSF_13StoreWithCastILi1EEEEEviT_T0_T2_T3_T4_T5_)
        /*104c*/ 	.word	0x00000000


	//----- nvinfo : EIATTR_REGCOUNT
	.align		4
.L_736:
        /*1050*/ 	.byte	0x04, 0x2f
        /*1052*/ 	.short	(.L_738 - .L_737)
	.align		4
.L_737:
        /*1054*/ 	.word	index@(_ZN2at6native18elementwise_kernelILi128ELi4EZNS0_15gpu_kernel_implINS0_13BinaryFunctorIiibZZZNS0_22logical_or_kernel_cudaERNS_14TensorIteratorEENKUlvE0_clEvENKUlvE1_clEvEUliiE_EEEEvRNS_18TensorIteratorBaseERKT_EUliE_EEviT1_)
        /*1058*/ 	.word	0x0000001b


	//----- nvinfo : EIATTR_FRAME_SIZE
	.align		4
.L_738:
        /*105c*/ 	.byte	0x04, 0x11
        /*105e*/ 	.short	(.L_740 - .L_739)
	.align		4
.L_739:
        /*1060*/ 	.word	index@(_ZN2at6native18elementwise_kernelILi128ELi4EZNS0_15gpu_kernel_implINS0_13BinaryFunctorIiibZZZNS0_22logical_or_kernel_cudaERNS_14TensorIteratorEENKUlvE0_clEvENKUlvE1_clEvEUliiE_EEEEvRNS_18TensorIteratorBaseERKT_EUliE_EEviT1_)
        /*1064*/ 	.word	0x00000000


	//----- nvinfo : EIATTR_REGCOUNT
	.align		4
.L_740:
        /*1068*/ 	.byte	0x04, 0x2f
        /*106a*/ 	.short	(.L_742 - .L_741)
	.align		4
.L_741:
        /*106c*/ 	.word	index@(_ZN2at6native29vectorized_elementwise_kernelILi8ENS0_13AUnaryFunctorIiibZZZNS0_22logical_or_kernel_cudaERNS_14TensorIteratorEENKUlvE0_clEvENKUlvE1_clEvEUliiE_EESt5arrayIPcLm2EEEEviT0_T1_)
        /*1070*/ 	.word	0x00000004


	//----- nvinfo : EIATTR_FRAME_SIZE
	.align		4
.L_742:
        /*1074*/ 	.byte	0x04, 0x11
        /*1076*/ 	.short	(.L_744 - .L_743)
	.align		4
.L_743:
        /*1078*/ 	.word	index@(_ZN2at6native29vectorized_elementwise_kernelILi8ENS0_13AUnaryFunctorIiibZZZNS0_22logical_or_kernel_cudaERNS_14TensorIteratorEENKUlvE0_clEvENKUlvE1_clEvEUliiE_EESt5arrayIPcLm2EEEEviT0_T1_)
        /*107c*/ 	.word	0x00000000


	//----- nvinfo : EIATTR_REGCOUNT
	.align		4
.L_744:
        /*1080*/ 	.byte	0x04, 0x2f
        /*1082*/ 	.short	(.L_746 - .L_745)
	.align		4
.L_745:
        /*1084*/ 	.word	index@(_ZN2at6native29vectorized_elementwise_kernelILi4ENS0_13AUnaryFunctorIiibZZZNS0_22logical_or_kernel_cudaERNS_14TensorIteratorEENKUlvE0_clEvENKUlvE1_clEvEUliiE_EESt5arrayIPcLm2EEEEviT0_T1_)
        /*1088*/ 	.word	0x0000001c


	//----- nvinfo : EIATTR_FRAME_SIZE
	.align		4
.L_746:
        /*108c*/ 	.byte	0x04, 0x11
        /*108e*/ 	.short	(.L_748 - .L_747)
	.align		4
.L_747:
        /*1090*/ 	.word	index@(_ZN2at6native29vectorized_elementwise_kernelILi4ENS0_13AUnaryFunctorIiibZZZNS0_22logical_or_kernel_cudaERNS_14TensorIteratorEENKUlvE0_clEvENKUlvE1_clEvEUliiE_EESt5arrayIPcLm2EEEEviT0_T1_)
        /*1094*/ 	.word	0x00000000


	//----- nvinfo : EIATTR_REGCOUNT
	.align		4
.L_748:
        /*1098*/ 	.byte	0x04, 0x2f
        /*109a*/ 	.short	(.L_750 - .L_749)
	.align		4
.L_749:
        /*109c*/ 	.word	index@(_ZN2at6native29vectorized_elementwise_kernelILi2ENS0_13AUnaryFunctorIiibZZZNS0_22logical_or_kernel_cudaERNS_14TensorIteratorEENKUlvE0_clEvENKUlvE1_clEvEUliiE_EESt5arrayIPcLm2EEEEviT0_T1_)
        /*10a0*/ 	.word	0x0000001c


	//----- nvinfo : EIATTR_FRAME_SIZE
	.align		4
.L_750:
        /*10a4*/ 	.byte	0x04, 0x11
        /*10a6*/ 	.short	(.L_752 - .L_751)
	.align		4
.L_751:
        /*10a8*/ 	.word	index@(_ZN2at6native29vectorized_elementwise_kernelILi2ENS0_13AUnaryFunctorIiibZZZNS0_22logical_or_kernel_cudaERNS_14TensorIteratorEENKUlvE0_clEvENKUlvE1_clEvEUliiE_EESt5arrayIPcLm2EEEEviT0_T1_)
        /*10ac*/ 	.word	0x00000000


	//----- nvinfo : EIATTR_REGCOUNT
	.align		4
.L_752:
        /*10b0*/ 	.byte	0x04, 0x2f
        /*10b2*/ 	.short	(.L_754 - .L_753)
	.align		4
.L_753:
        /*10b4*/ 	.word	index@(_ZN2at6native27unrolled_elementwise_kernelINS0_13AUnaryFunctorIiibZZZNS0_22logical_or_kernel_cudaERNS_14TensorIteratorEENKUlvE0_clEvENKUlvE1_clEvEUliiE_EESt5arrayIPcLm2EELi4E23TrivialOffsetCalculatorILi1EjESD_NS0_6memory15LoadWithoutCastENSE_16StoreWithoutCastEEEviT_T0_T2_T3_T4_T5_)
        /*10b8*/ 	.word	0x00000013


	//----- nvinfo : EIATTR_FRAME_SIZE
	.align		4
.L_754:
        /*10bc*/ 	.byte	0x04, 0x11
        /*10be*/ 	.short	(.L_756 - .L_755)
	.align		4
.L_755:
        /*10c0*/ 	.word	index@(_ZN2at6native27unrolled_elementwise_kernelINS0_13AUnaryFunctorIiibZZZNS0_22logical_or_kernel_cudaERNS_14TensorIteratorEENKUlvE0_clEvENKUlvE1_clEvEUliiE_EESt5arrayIPcLm2EELi4E23TrivialOffsetCalculatorILi1EjESD_NS0_6memory15LoadWithoutCastENSE_16StoreWithoutCastEEEviT_T0_T2_T3_T4_T5_)
        /*10c4*/ 	.word	0x00000000


	//----- nvinfo : EIATTR_REGCOUNT
	.align		4
.L_756:
        /*10c8*/ 	.byte	0x04, 0x2f
        /*10ca*/ 	.short	(.L_758 - .L_757)
	.align		4
.L_757:
        /*10cc*/ 	.word	index@(_ZN2at6native18elementwise_kernelILi128ELi4EZNS0_22gpu_kernel_impl_nocastINS0_13AUnaryFunctorIiibZZZNS0_22logical_or_kernel_cudaERNS_14TensorIteratorEENKUlvE0_clEvENKUlvE1_clEvEUliiE_EEEEvRNS_18TensorIteratorBaseERKT_EUliE_EEviT1_)
        /*10d0*/ 	.word	0x0000000c


	//----- nvinfo : EIATTR_FRAME_SIZE
	.align		4
.L_758:
        /*10d4*/ 	.byte	0x04, 0x11
        /*10d6*/ 	.short	(.L_760 - .L_759)
	.align		4
.L_759:
        /*10d8*/ 	.word	index@(_ZN2at6native18elementwise_kernelILi128ELi4EZNS0_22gpu_kernel_impl_nocastINS0_13AUnaryFunctorIiibZZZNS0_22logical_or_kernel_cudaERNS_14TensorIteratorEENKUlvE0_clEvENKUlvE1_clEvEUliiE_EEEEvRNS_18TensorIteratorBaseERKT_EUliE_EEviT1_)
        /*10dc*/ 	.word	0x00000000


	//----- nvinfo : EIATTR_REGCOUNT
	.align		4
.L_760:
        /*10e0*/ 	.byte	0x04, 0x2f
        /*10e2*/ 	.short	(.L_762 - .L_761)
	.align		4
.L_761:
        /*10e4*/ 	.word	index@(_ZN2at6native27unrolled_elementwise_kernelINS0_13AUnaryFunctorIiibZZZNS0_22logical_or_kernel_cudaERNS_14TensorIteratorEENKUlvE0_clEvENKUlvE1_clEvEUliiE_EESt5arrayIPcLm2EELi4E23TrivialOffsetCalculatorILi1EjESD_NS0_6memory12LoadWithCastILi1EEENSE_13StoreWithCastILi1EEEEEviT_T0_T2_T3_T4_T5_)
        /*10e8*/ 	.word	0x0000001e


	//----- nvinfo : EIATTR_FRAME_SIZE
	.align		4
.L_762:
        /*10ec*/ 	.byte	0x04, 0x11
        /*10ee*/ 	.short	(.L_764 - .L_763)
	.align		4
.L_763:
        /*10f0*/ 	.word	index@(_ZN2at6native27unrolled_elementwise_kernelINS0_13AUnaryFunctorIiibZZZNS0_22logical_or_kernel_cudaERNS_14TensorIteratorEENKUlvE0_clEvENKUlvE1_clEvEUliiE_EESt5arrayIPcLm2EELi4E23TrivialOffsetCalculatorILi1EjESD_NS0_6memory12LoadWithCastILi1EEENSE_13StoreWithCastILi1EEEEEviT_T0_T2_T3_T4_T5_)
        /*10f4*/ 	.word	0x00000000


	//----- nvinfo : EIATTR_REGCOUNT
	.align		4
.L_764:
        /*10f8*/ 	.byte	0x04, 0x2f
        /*10fa*/ 	.short	(.L_766 - .L_765)
	.align		4
.L_765:
        /*10fc*/ 	.word	index@(_ZN2at6native18elementwise_kernelILi128ELi4EZNS0_15gpu_kernel_implINS0_13AUnaryFunctorIiibZZZNS0_22logical_or_kernel_cudaERNS_14TensorIteratorEENKUlvE0_clEvENKUlvE1_clEvEUliiE_EEEEvRNS_18TensorIteratorBaseERKT_EUliE_EEviT1_)
        /*1100*/ 	.word	0x0000001a


	//----- nvinfo : EIATTR_FRAME_SIZE
	.align		4
.L_766:
        /*1104*/ 	.byte	0x04, 0x11
        /*1106*/ 	.short	(.L_768 - .L_767)
	.align		4
.L_767:
        /*1108*/ 	.word	index@(_ZN2at6native18elementwise_kernelILi128ELi4EZNS0_15gpu_kernel_implINS0_13AUnaryFunctorIiibZZZNS0_22logical_or_kernel_cudaERNS_14TensorIteratorEENKUlvE0_clEvENKUlvE1_clEvEUliiE_EEEEvRNS_18TensorIteratorBaseERKT_EUliE_EEviT1_)
        /*110c*/ 	.word	0x00000000


	//----- nvinfo : EIATTR_REGCOUNT
	.align		4
.L_768:
        /*1110*/ 	.byte	0x04, 0x2f
        /*1112*/ 	.short	(.L_770 - .L_769)
	.align		4
.L_769:
        /*1114*/ 	.word	index@(_ZN2at6native29vectorized_elementwise_kernelILi8ENS0_13BinaryFunctorIllbZZZNS0_22logical_or_kernel_cudaERNS_14TensorIteratorEENKUlvE0_clEvENKUlvE2_clEvEUlllE_EESt5arrayIPcLm3EEEEviT0_T1_)
        /*1118*/ 	.word	0x00000004


	//----- nvinfo : EIATTR_FRAME_SIZE
	.align		4
.L_770:
        /*111c*/ 	.byte	0x04, 0x11
        /*111e*/ 	.short	(.L_772 - .L_771)
	.align		4
.L_771:
        /*1120*/ 	.word	index@(_ZN2at6native29vectorized_elementwise_kernelILi8ENS0_13BinaryFunctorIllbZZZNS0_22logical_or_kernel_cudaERNS_14TensorIteratorEENKUlvE0_clEvENKUlvE2_clEvEUlllE_EESt5arrayIPcLm3EEEEviT0_T1_)
        /*1124*/ 	.word	0x00000000


	//----- nvinfo : EIATTR_REGCOUNT
	.align		4
.L_772:
        /*1128*/ 	.byte	0x04, 0x2f
        /*112a*/ 	.short	(.L_774 - .L_773)
	.align		4
.L_773:
        /*112c*/ 	.word	index@(_ZN2at6native29vectorized_elementwise_kernelILi4ENS0_13BinaryFunctorIllbZZZNS0_22logical_or_kernel_cudaERNS_14TensorIteratorEENKUlvE0_clEvENKUlvE2_clEvEUlllE_EESt5arrayIPcLm3EEEEviT0_T1_)
        /*1130*/ 	.word	0x00000020


	//----- nvinfo : EIATTR_FRAME_SIZE
	.align		4
.L_774:
        /*1134*/ 	.byte	0x04, 0x11
        /*1136*/ 	.short	(.L_776 - .L_775)
	.align		4
.L_775:
        /*1138*/ 	.word	index@(_ZN2at6native29vectorized_elementwise_kernelILi4ENS0_13BinaryFunctorIllbZZZNS0_22logical_or_kernel_cudaERNS_14TensorIteratorEENKUlvE0_clEvENKUlvE2_clEvEUlllE_EESt5arrayIPcLm3EEEEviT0_T1_)
        /*113c*/ 	.word	0x00000000


	//----- nvinfo : EIATTR_REGCOUNT
	.align		4
.L_776:
        /*1140*/ 	.byte	0x04, 0x2f
        /*1142*/ 	.short	(.L_778 - .L_777)
	.align		4
.L_777:
        /*1144*/ 	.word	index@(_ZN2at6native29vectorized_elementwise_kernelILi2ENS0_13BinaryFunctorIllbZZZNS0_22logical_or_kernel_cudaERNS_14TensorIteratorEENKUlvE0_clEvENKUlvE2_clEvEUlllE_EESt5arrayIPcLm3EEEEviT0_T1_)
        /*1148*/ 	.word	0x00000020


	//----- nvinfo : EIATTR_FRAME_SIZE
	.align		4
.L_778:
        /*114c*/ 	.byte	0x04, 0x11
        /*114e*/ 	.short	(.L_780 - .L_779)
	.align		4
.L_779:
        /*1150*/ 	.word	index@(_ZN2at6native29vectorized_elementwise_kernelILi2ENS0_13BinaryFunctorIllbZZZNS0_22logical_or_kernel_cudaERNS_14TensorIteratorEENKUlvE0_clEvENKUlvE2_clEvEUlllE_EESt5arrayIPcLm3EEEEviT0_T1_)
        /*1154*/ 	.word	0x00000000


	//----- nvinfo : EIATTR_REGCOUNT
	.align		4
.L_780:
        /*1158*/ 	.byte	0x04, 0x2f
        /*115a*/ 	.short	(.L_782 - .L_781)
	.align		4
.L_781:
        /*115c*/ 	.word	index@(_ZN2at6native27unrolled_elementwise_kernelINS0_13BinaryFunctorIllbZZZNS0_22logical_or_kernel_cudaERNS_14TensorIteratorEENKUlvE0_clEvENKUlvE2_clEvEUlllE_EESt5arrayIPcLm3EELi4E23TrivialOffsetCalculatorILi2EjESC_ILi1EjENS0_6memory15LoadWithoutCastENSF_16StoreWithoutCastEEEviT_T0_T2_T3_T4_T5_)
        /*1160*/ 	.word	0x00000020


	//----- nvinfo : EIATTR_FRAME_SIZE
	.align		4
.L_782:
        /*1164*/ 	.byte	0x04, 0x11
        /*1166*/ 	.short	(.L_784 - .L_783)
	.align		4
.L_783:
        /*1168*/ 	.word	index@(_ZN2at6native27unrolled_elementwise_kernelINS0_13BinaryFunctorIllbZZZNS0_22logical_or_kernel_cudaERNS_14TensorIteratorEENKUlvE0_clEvENKUlvE2_clEvEUlllE_EESt5arrayIPcLm3EELi4E23TrivialOffsetCalculatorILi2EjESC_ILi1EjENS0_6memory15LoadWithoutCastENSF_16StoreWithoutCastEEEviT_T0_T2_T3_T4_T5_)
        /*116c*/ 	.word	0x00000000


	//----- nvinfo : EIATTR_REGCOUNT
	.align		4
.L_784:
        /*1170*/ 	.byte	0x04, 0x2f
        /*1172*/ 	.short	(.L_786 - .L_785)
	.align		4
.L_785:
        /*1174*/ 	.word	index@(_ZN2at6native18elementwise_kernelILi128ELi4EZNS0_22gpu_kernel_impl_nocastINS0_13BinaryFunctorIllbZZZNS0_22logical_or_kernel_cudaERNS_14TensorIteratorEENKUlvE0_clEvENKUlvE2_clEvEUlllE_EEEEvRNS_18TensorIteratorBaseERKT_EUliE_EEviT1_)
        /*1178*/ 	.word	0x0000000e


	//----- nvinfo : EIATTR_FRAME_SIZE
	.align		4
.L_786:
        /*117c*/ 	.byte	0x04, 0x11
        /*117e*/ 	.short	(.L_788 - .L_787)
	.align		4
.L_787:
        /*1180*/ 	.word	index@(_ZN2at6native18elementwise_kernelILi128ELi4EZNS0_22gpu_kernel_impl_nocastINS0_13BinaryFunctorIllbZZZNS0_22logical_or_kernel_cudaERNS_14TensorIteratorEENKUlvE0_clEvENKUlvE2_clEvEUlllE_EEEEvRNS_18TensorIteratorBaseERKT_EUliE_EEviT1_)
        /*1184*/ 	.word	0x00000000


	//----- nvinfo : EIATTR_REGCOUNT
	.align		4
.L_788:
        /*1188*/ 	.byte	0x04, 0x2f
        /*118a*/ 	.short	(.L_790 - .L_789)
	.align		4
.L_789:
        /*118c*/ 	.word	index@(_ZN2at6native27unrolled_elementwise_kernelINS0_13BinaryFunctorIllbZZZNS0_22logical_or_kernel_cudaERNS_14TensorIteratorEENKUlvE0_clEvENKUlvE2_clEvEUlllE_EESt5arrayIPcLm3EELi4E23TrivialOffsetCalculatorILi2EjESC_ILi1EjENS0_6memory12LoadWithCastILi2EEENSF_13StoreWithCastILi1EEEEEviT_T0_T2_T3_T4_T5_)
        /*1190*/ 	.word	0x00000028


	//----- nvinfo : EIATTR_FRAME_SIZE
	.align		4
.L_790:
        /*1194*/ 	.byte	0x04, 0x11
        /*1196*/ 	.short	(.L_792 - .L_791)
	.align		4
.L_791:
        /*1198*/ 	.word	index@(_ZN2at6native27unrolled_elementwise_kernelINS0_13BinaryFunctorIllbZZZNS0_22logical_or_kernel_cudaERNS_14TensorIteratorEENKUlvE0_clEvENKUlvE2_clEvEUlllE_EESt5arrayIPcLm3EELi4E23TrivialOffsetCalculatorILi2EjESC_ILi1EjENS0_6memory12LoadWithCastILi2EEENSF_13StoreWithCastILi1EEEEEviT_T0_T2_T3_T4_T5_)
        /*119c*/ 	.word	0x00000000


	//----- nvinfo : EIATTR_REGCOUNT
	.align		4
.L_792:
        /*11a0*/ 	.byte	0x04, 0x2f
        /*11a2*/ 	.short	(.L_794 - .L_793)
	.align		4
.L_793:
        /*11a4*/ 	.word	index@(_ZN2at6native18elementwise_kernelILi128ELi4EZNS0_15gpu_kernel_implINS0_13BinaryFunctorIllbZZZNS0_22logical_or_kernel_cudaERNS_14TensorIteratorEENKUlvE0_clEvENKUlvE2_clEvEUlllE_EEEEvRNS_18TensorIteratorBaseERKT_EUliE_EEviT1_)
        /*11a8*/ 	.word	0x0000001c


	//----- nvinfo : EIATTR_FRAME_SIZE
	.align		4
.L_794:
        /*11ac*/ 	.byte	0x04, 0x11
        /*11ae*/ 	.short	(.L_796 - .L_795)
	.align		4
.L_795:
        /*11b0*/ 	.word	index@(_ZN2at6native18elementwise_kernelILi128ELi4EZNS0_15gpu_kernel_implINS0_13BinaryFunctorIllbZZZNS0_22logical_or_kernel_cudaERNS_14TensorIteratorEENKUlvE0_clEvENKUlvE2_clEvEUlllE_EEEEvRNS_18TensorIteratorBaseERKT_EUliE_EEviT1_)
        /*11b4*/ 	.word	0x00000000


	//----- nvinfo : EIATTR_REGCOUNT
	.align		4
.L_796:
        /*11b8*/ 	.byte	0x04, 0x2f
        /*11ba*/ 	.short	(.L_798 - .L_797)
	.align		4
.L_797:
        /*11bc*/ 	.word	index@(_ZN2at6native29vectorized_elementwise_kernelILi8ENS0_13AUnaryFunctorIllbZZZNS0_22logical_or_kernel_cudaERNS_14TensorIteratorEENKUlvE0_clEvENKUlvE2_clEvEUlllE_EESt5arrayIPcLm2EEEEviT0_T1_)
        /*11c0*/ 	.word	0x00000004


	//----- nvinfo : EIATTR_FRAME_SIZE
	.align		4
.L_798:
        /*11c4*/ 	.byte	0x04, 0x11
        /*11c6*/ 	.short	(.L_800 - .L_799)
	.align		4
.L_799:
        /*11c8*/ 	.word	index@(_ZN2at6native29vectorized_elementwise_kernelILi8ENS0_13AUnaryFunctorIllbZZZNS0_22logical_or_kernel_cudaERNS_14TensorIteratorEENKUlvE0_clEvENKUlvE2_clEvEUlllE_EESt5arrayIPcLm2EEEEviT0_T1_)
        /*11cc*/ 	.word	0x00000000


	//----- nvinfo : EIATTR_REGCOUNT
	.align		4
.L_800:
        /*11d0*/ 	.byte	0x04, 0x2f
        /*11d2*/ 	.short	(.L_802 - .L_801)
	.align		4
.L_801:
        /*11d4*/ 	.word	index@(_ZN2at6native29vectorized_elementwise_kernelILi4ENS0_13AUnaryFunctorIllbZZZNS0_22logical_or_kernel_cudaERNS_14TensorIteratorEENKUlvE0_clEvENKUlvE2_clEvEUlllE_EESt5arrayIPcLm2EEEEviT0_T1_)
        /*11d8*/ 	.word	0x00000020


	//----- nvinfo : EIATTR_FRAME_SIZE
	.align		4
.L_802:
        /*11dc*/ 	.byte	0x04, 0x11
        /*11de*/ 	.short	(.L_804 - .L_803)
	.align		4
.L_803:
        /*11e0*/ 	.word	index@(_ZN2at6native29vectorized_elementwise_kernelILi4ENS0_13AUnaryFunctorIllbZZZNS0_22logical_or_kernel_cudaERNS_14TensorIteratorEENKUlvE0_clEvENKUlvE2_clEvEUlllE_EESt5arrayIPcLm2EEEEviT0_T1_)
        /*11e4*/ 	.word	0x00000000


	//----- nvinfo : EIATTR_REGCOUNT
	.align		4
.L_804:
        /*11e8*/ 	.byte	0x04, 0x2f
        /*11ea*/ 	.short	(.L_806 - .L_805)
	.align		4
.L_805:
        /*11ec*/ 	.word	index@(_ZN2at6native29vectorized_elementwise_kernelILi2ENS0_13AUnaryFunctorIllbZZZNS0_22logical_or_kernel_cudaERNS_14TensorIteratorEENKUlvE0_clEvENKUlvE2_clEvEUlllE_EESt5arrayIPcLm2EEEEviT0_T1_)
        /*11f0*/ 	.word	0x00000020


	//----- nvinfo : EIATTR_FRAME_SIZE
	.align		4
.L_806:
        /*11f4*/ 	.byte	0x04, 0x11
        /*11f6*/ 	.short	(.L_808 - .L_807)
	.align		4
.L_807:
        /*11f8*/ 	.word	index@(_ZN2at6native29vectorized_elementwise_kernelILi2ENS0_13AUnaryFunctorIllbZZZNS0_22logical_or_kernel_cudaERNS_14TensorIteratorEENKUlvE0_clEvENKUlvE2_clEvEUlllE_EESt5arrayIPcLm2EEEEviT0_T1_)
        /*11fc*/ 	.word	0x00000000


	//----- nvinfo : EIATTR_REGCOUNT
	.align		4
.L_808:
        /*1200*/ 	.byte	0x04, 0x2f
        /*1202*/ 	.short	(.L_810 - .L_809)
	.align		4
.L_809:
        /*1204*/ 	.word	index@(_ZN2at6native27unrolled_elementwise_kernelINS0_13AUnaryFunctorIllbZZZNS0_22logical_or_kernel_cudaERNS_14TensorIteratorEENKUlvE0_clEvENKUlvE2_clEvEUlllE_EESt5arrayIPcLm2EELi4E23TrivialOffsetCalculatorILi1EjESD_NS0_6memory15LoadWithoutCastENSE_16StoreWithoutCastEEEviT_T0_T2_T3_T4_T5_)
        /*1208*/ 	.word	0x00000016


	//----- nvinfo : EIATTR_FRAME_SIZE
	.align		4
.L_810:
        /*120c*/ 	.byte	0x04, 0x11
        /*120e*/ 	.short	(.L_812 - .L_811)
	.align		4
.L_811:
        /*1210*/ 	.word	index@(_ZN2at6native27unrolled_elementwise_kernelINS0_13AUnaryFunctorIllbZZZNS0_22logical_or_kernel_cudaERNS_14TensorIteratorEENKUlvE0_clEvENKUlvE2_clEvEUlllE_EESt5arrayIPcLm2EELi4E23TrivialOffsetCalculatorILi1EjESD_NS0_6memory15LoadWithoutCastENSE_16StoreWithoutCastEEEviT_T0_T2_T3_T4_T5_)
        /*1214*/ 	.word	0x00000000


	//----- nvinfo : EIATTR_REGCOUNT
	.align		4
.L_812:
        /*1218*/ 	.byte	0x04, 0x2f
        /*121a*/ 	.short	(.L_814 - .L_813)
	.align		4
.L_813:
        /*121c*/ 	.word	index@(_ZN2at6native18elementwise_kernelILi128ELi4EZNS0_22gpu_kernel_impl_nocastINS0_13AUnaryFunctorIllbZZZNS0_22logical_or_kernel_cudaERNS_14TensorIteratorEENKUlvE0_clEvENKUlvE2_clEvEUlllE_EEEEvRNS_18TensorIteratorBaseERKT_EUliE_EEviT1_)
        /*1220*/ 	.word	0x0000000c


	//----- nvinfo : EIATTR_FRAME_SIZE
	.align		4
.L_814:
        /*1224*/ 	.byte	0x04, 0x11
        /*1226*/ 	.short	(.L_816 - .L_815)
	.align		4
.L_815:
        /*1228*/ 	.word	index@(_ZN2at6native18elementwise_kernelILi128ELi4EZNS0_22gpu_kernel_impl_nocastINS0_13AUnaryFunctorIllbZZZNS0_22logical_or_kernel_cudaERNS_14TensorIteratorEENKUlvE0_clEvENKUlvE2_clEvEUlllE_EEEEvRNS_18TensorIteratorBaseERKT_EUliE_EEviT1_)
        /*122c*/ 	.word	0x00000000


	//----- nvinfo : EIATTR_REGCOUNT
	.align		4
.L_816:
        /*1230*/ 	.byte	0x04, 0x2f
        /*1232*/ 	.short	(.L_818 - .L_817)
	.align		4
.L_817:
        /*1234*/ 	.word	index@(_ZN2at6native27unrolled_elementwise_kernelINS0_13AUnaryFunctorIllbZZZNS0_22logical_or_kernel_cudaERNS_14TensorIteratorEENKUlvE0_clEvENKUlvE2_clEvEUlllE_EESt5arrayIPcLm2EELi4E23TrivialOffsetCalculatorILi1EjESD_NS0_6memory12LoadWithCastILi1EEENSE_13StoreWithCastILi1EEEEEviT_T0_T2_T3_T4_T5_)
        /*1238*/ 	.word	0x0000001f


	//----- nvinfo : EIATTR_FRAME_SIZE
	.align		4
.L_818:
        /*123c*/ 	.byte	0x04, 0x11
        /*123e*/ 	.short	(.L_820 - .L_819)
	.align		4
.L_819:
        /*1240*/ 	.word	index@(_ZN2at6native27unrolled_elementwise_kernelINS0_13AUnaryFunctorIllbZZZNS0_22logical_or_kernel_cudaERNS_14TensorIteratorEENKUlvE0_clEvENKUlvE2_clEvEUlllE_EESt5arrayIPcLm2EELi4E23TrivialOffsetCalculatorILi1EjESD_NS0_6memory12LoadWithCastILi1EEENSE_13StoreWithCastILi1EEEEEviT_T0_T2_T3_T4_T5_)
        /*1244*/ 	.word	0x00000000


	//----- nvinfo : EIATTR_REGCOUNT
	.align		4
.L_820:
        /*1248*/ 	.byte	0x04, 0x2f
        /*124a*/ 	.short	(.L_822 - .L_821)
	.align		4
.L_821:
        /*124c*/ 	.word	index@(_ZN2at6native18elementwise_kernelILi128ELi4EZNS0_15gpu_kernel_implINS0_13AUnaryFunctorIllbZZZNS0_22logical_or_kernel_cudaERNS_14TensorIteratorEENKUlvE0_clEvENKUlvE2_clEvEUlllE_EEEEvRNS_18TensorIteratorBaseERKT_EUliE_EEviT1_)
        /*1250*/ 	.word	0x0000001a


	//----- nvinfo : EIATTR_FRAME_SIZE
	.align		4
.L_822:
        /*1254*/ 	.byte	0x04, 0x11
        /*1256*/ 	.short	(.L_824 - .L_823)
	.align		4
.L_823:
        /*1258*/ 	.word	index@(_ZN2at6native18elementwise_kernelILi128ELi4EZNS0_15gpu_kernel_implINS0_13AUnaryFunctorIllbZZZNS0_22logical_or_kernel_cudaERNS_14TensorIteratorEENKUlvE0_clEvENKUlvE2_clEvEUlllE_EEEEvRNS_18TensorIteratorBaseERKT_EUliE_EEviT1_)
        /*125c*/ 	.word	0x00000000


	//----- nvinfo : EIATTR_REGCOUNT
	.align		4
.L_824:
        /*1260*/ 	.byte	0x04, 0x2f
        /*1262*/ 	.short	(.L_826 - .L_825)
	.align		4
.L_825:
        /*1264*/ 	.word	index@(_ZN2at6native29vectorized_elementwise_kernelILi8ENS0_13BinaryFunctorIssbZZZNS0_22logical_or_kernel_cudaERNS_14TensorIteratorEENKUlvE0_clEvENKUlvE3_clEvEUlssE_EESt5arrayIPcLm3EEEEviT0_T1_)
        /*1268*/ 	.word	0x00000004


	//----- nvinfo : EIATTR_FRAME_SIZE
	.align		4
.L_826:
        /*126c*/ 	.byte	0x04, 0x11
        /*126e*/ 	.short	(.L_828 - .L_827)
	.align		4
.L_827:
        /*1270*/ 	.word	index@(_ZN2at6native29vectorized_elementwise_kernelILi8ENS0_13BinaryFunctorIssbZZZNS0_22logical_or_kernel_cudaERNS_14TensorIteratorEENKUlvE0_clEvENKUlvE3_clEvEUlssE_EESt5arrayIPcLm3EEEEviT0_T1_)
        /*1274*/ 	.word	0x00000000


	//----- nvinfo : EIATTR_REGCOUNT
	.align		4
.L_828:
        /*1278*/ 	.byte	0x04, 0x2f
        /*127a*/ 	.short	(.L_830 - .L_829)
	.align		4
.L_829:
        /*127c*/ 	.word	index@(_ZN2at6native29vectorized_elementwise_kernelILi4ENS0_13BinaryFunctorIssbZZZNS0_22logical_or_kernel_cudaERNS_14TensorIteratorEENKUlvE0_clEvENKUlvE3_clEvEUlssE_EESt5arrayIPcLm3EEEEviT0_T1_)
        /*1280*/ 	.word	0x00000020


	//----- nvinfo : EIATTR_FRAME_SIZE
	.align		4
.L_830:
        /*1284*/ 	.byte	0x04, 0x11
        /*1286*/ 	.short	(.L_832 - .L_831)
	.align		4
.L_831:
        /*1288*/ 	.word	index@(_ZN2at6native29vectorized_elementwise_kernelILi4ENS0_13BinaryFunctorIssbZZZNS0_22logical_or_kernel_cudaERNS_14TensorIteratorEENKUlvE0_clEvENKUlvE3_clEvEUlssE_EESt5arrayIPcLm3EEEEviT0_T1_)
        /*128c*/ 	.word	0x00000000


	//----- nvinfo : EIATTR_REGCOUNT
	.align		4
.L_832:
        /*1290*/ 	.byte	0x04, 0x2f
        /*1292*/ 	.short	(.L_834 - .L_833)
	.align		4
.L_833:
        /*1294*/ 	.word	index@(_ZN2at6native29vectorized_elementwise_kernelILi2ENS0_13BinaryFunctorIssbZZZNS0_22logical_or_kernel_cudaERNS_14TensorIteratorEENKUlvE0_clEvENKUlvE3_clEvEUlssE_EESt5arrayIPcLm3EEEEviT0_T1_)
        /*1298*/ 	.word	0x00000020


	//----- nvinfo : EIATTR_FRAME_SIZE
	.align		4
.L_834:
        /*129c*/ 	.byte	0x04, 0x11
        /*129e*/ 	.short	(.L_836 - .L_835)
	.align		4
.L_835:
        /*12a0*/ 	.word	index@(_ZN2at6native29vectorized_elementwise_kernelILi2ENS0_13BinaryFunctorIssbZZZNS0_22logical_or_kernel_cudaERNS_14TensorIteratorEENKUlvE0_clEvENKUlvE3_clEvEUlssE_EESt5arrayIPcLm3EEEEviT0_T1_)
        /*12a4*/ 	.word	0x00000000


	//----- nvinfo : EIATTR_REGCOUNT
	.align		4
.L_836:
        /*12a8*/ 	.byte	0x04, 0x2f
        /*12aa*/ 	.short	(.L_838 - .L_837)
	.align		4
.L_837:
        /*12ac*/ 	.word	index@(_ZN2at6native27unrolled_elementwise_kernelINS0_13BinaryFunctorIssbZZZNS0_22logical_or_kernel_cudaERNS_14TensorIteratorEENKUlvE0_clEvENKUlvE3_clEvEUlssE_EESt5arrayIPcLm3EELi4E23TrivialOffsetCalculatorILi2EjESC_ILi1EjENS0_6memory15LoadWithoutCastENSF_16StoreWithoutCastEEEviT_T0_T2_T3_T4_T5_)
        /*12b0*/ 	.word	0x0000001a


	//----- nvinfo : EIATTR_FRAME_SIZE
	.align		4
.L_838:
        /*12b4*/ 	.byte	0x04, 0x11
        /*12b6*/ 	.short	(.L_840 - .L_839)
	.align		4
.L_839:
        /*12b8*/ 	.word	index@(_ZN2at6native27unrolled_elementwise_kernelINS0_13BinaryFunctorIssbZZZNS0_22logical_or_kernel_cudaERNS_14TensorIteratorEENKUlvE0_clEvENKUlvE3_clEvEUlssE_EESt5arrayIPcLm3EELi4E23TrivialOffsetCalculatorILi2EjESC_ILi1EjENS0_6memory15LoadWithoutCastENSF_16StoreWithoutCastEEEviT_T0_T2_T3_T4_T5_)
        /*12bc*/ 	.word	0x00000000


	//----- nvinfo : EIATTR_REGCOUNT
	.align		4
.L_840:
        /*12c0*/ 	.byte	0x04, 0x2f
        /*12c2*/ 	.short	(.L_842 - .L_841)
	.align		4
.L_841:
        /*12c4*/ 	.word	index@(_ZN2at6native18elementwise_kernelILi128ELi4EZNS0_22gpu_kernel_impl_nocastINS0_13BinaryFunctorIssbZZZNS0_22logical_or_kernel_cudaERNS_14TensorIteratorEENKUlvE0_clEvENKUlvE3_clEvEUlssE_EEEEvRNS_18TensorIteratorBaseERKT_EUliE_EEviT1_)
        /*12c8*/ 	.word	0x0000000c


	//----- nvinfo : EIATTR_FRAME_SIZE
	.align		4
.L_842:
        /*12cc*/ 	.byte	0x04, 0x11
        /*12ce*/ 	.short	(.L_844 - .L_843)
	.align		4
.L_843:
        /*12d0*/ 	.word	index@(_ZN2at6native18elementwise_kernelILi128ELi4EZNS0_22gpu_kernel_impl_nocastINS0_13BinaryFunctorIssbZZZNS0_22logical_or_kernel_cudaERNS_14TensorIteratorEENKUlvE0_clEvENKUlvE3_clEvEUlssE_EEEEvRNS_18TensorIteratorBaseERKT_EUliE_EEviT1_)
        /*12d4*/ 	.word	0x00000000


	//----- nvinfo : EIATTR_REGCOUNT
	.align		4
.L_844:
        /*12d8*/ 	.byte	0x04, 0x2f
        /*12da*/ 	.short	(.L_846 - .L_845)
	.align		4
.L_845:
        /*12dc*/ 	.word	index@(_ZN2at6native27unrolled_elementwise_kernelINS0_13BinaryFunctorIssbZZZNS0_22logical_or_kernel_cudaERNS_14TensorIteratorEENKUlvE0_clEvENKUlvE3_clEvEUlssE_EESt5arrayIPcLm3EELi4E23TrivialOffsetCalculatorILi2EjESC_ILi1EjENS0_6memory12LoadWithCastILi2EEENSF_13StoreWithCastILi1EEEEEviT_T0_T2_T3_T4_T5_)
        /*12e0*/ 	.word	0x00000020


	//----- nvinfo : EIATTR_FRAME_SIZE
	.align		4
.L_846:
        /*12e4*/ 	.byte	0x04, 0x11
        /*12e6*/ 	.short	(.L_848 - .L_847)
	.align		4
.L_847:
        /*12e8*/ 	.word	index@(_ZN2at6native27unrolled_elementwise_kernelINS0_13BinaryFunctorIssbZZZNS0_22logical_or_kernel_cudaERNS_14TensorIteratorEENKUlvE0_clEvENKUlvE3_clEvEUlssE_EESt5arrayIPcLm3EELi4E23TrivialOffsetCalculatorILi2EjESC_ILi1EjENS0_6memory12LoadWithCastILi2EEENSF_13StoreWithCastILi1EEEEEviT_T0_T2_T3_T4_T5_)
        /*12ec*/ 	.word	0x00000000


	//----- nvinfo : EIATTR_REGCOUNT
	.align		4
.L_848:
        /*12f0*/ 	.byte	0x04, 0x2f
        /*12f2*/ 	.short	(.L_850 - .L_849)
	.align		4
.L_849:
        /*12f4*/ 	.word	index@(_ZN2at6native18elementwise_kernelILi128ELi4EZNS0_15gpu_kernel_implINS0_13BinaryFunctorIssbZZZNS0_22logical_or_kernel_cudaERNS_14TensorIteratorEENKUlvE0_clEvENKUlvE3_clEvEUlssE_EEEEvRNS_18TensorIteratorBaseERKT_EUliE_EEviT1_)
        /*12f8*/ 	.word	0x0000001a


	//----- nvinfo : EIATTR_FRAME_SIZE
	.align		4
.L_850:
        /*12fc*/ 	.byte	0x04, 0x11
        /*12fe*/ 	.short	(.L_852 - .L_851)
	.align		4
.L_851:
        /*1300*/ 	.word	index@(_ZN2at6native18elementwise_kernelILi128ELi4EZNS0_15gpu_kernel_implINS0_13BinaryFunctorIssbZZZNS0_22logical_or_kernel_cudaERNS_14TensorIteratorEENKUlvE0_clEvENKUlvE3_clEvEUlssE_EEEEvRNS_18TensorIteratorBaseERKT_EUliE_EEviT1_)
        /*1304*/ 	.word	0x00000000


	//----- nvinfo : EIATTR_REGCOUNT
	.align		4
.L_852:
        /*1308*/ 	.byte	0x04, 0x2f
        /*130a*/ 	.short	(.L_854 - .L_853)
	.align		4
.L_853:
        /*130c*/ 	.word	index@(_ZN2at6native29vectorized_elementwise_kernelILi8ENS0_13AUnaryFunctorIssbZZZNS0_22logical_or_kernel_cudaERNS_14TensorIteratorEENKUlvE0_clEvENKUlvE3_clEvEUlssE_EESt5arrayIPcLm2EEEEviT0_T1_)
        /*1310*/ 	.word	0x00000004


	//----- nvinfo : EIATTR_FRAME_SIZE
	.align		4
.L_854:
        /*1314*/ 	.byte	0x04, 0x11
        /*1316*/ 	.short	(.L_856 - .L_855)
	.align		4
.L_855:
        /*1318*/ 	.word	index@(_ZN2at6native29vectorized_elementwise_kernelILi8ENS0_13AUnaryFunctorIssbZZZNS0_22logical_or_kernel_cudaERNS_14TensorIteratorEENKUlvE0_clEvENKUlvE3_clEvEUlssE_EESt5arrayIPcLm2EEEEviT0_T1_)
        /*131c*/ 	.word	0x00000000


	//----- nvinfo : EIATTR_REGCOUNT
	.align		4
.L_856:
        /*1320*/ 	.byte	0x04, 0x2f
        /*1322*/ 	.short	(.L_858 - .L_857)
	.align		4
.L_857:
        /*1324*/ 	.word	index@(_ZN2at6native29vectorized_elementwise_kernelILi4ENS0_13AUnaryFunctorIssbZZZNS0_22logical_or_kernel_cudaERNS_14TensorIteratorEENKUlvE0_clEvENKUlvE3_clEvEUlssE_EESt5arrayIPcLm2EEEEviT0_T1_)
        /*1328*/ 	.word	0x0000001b


	//----- nvinfo : EIATTR_FRAME_SIZE
	.align		4
.L_858:
        /*132c*/ 	.byte	0x04, 0x11
        /*132e*/ 	.short	(.L_860 - .L_859)
	.align		4
.L_859:
        /*1330*/ 	.word	index@(_ZN2at6native29vectorized_elementwise_kernelILi4ENS0_13AUnaryFunctorIssbZZZNS0_22logical_or_kernel_cudaERNS_14TensorIteratorEENKUlvE0_clEvENKUlvE3_clEvEUlssE_EESt5arrayIPcLm2EEEEviT0_T1_)
        /*1334*/ 	.word	0x00000000


	//----- nvinfo : EIATTR_REGCOUNT
	.align		4
.L_860:
        /*1338*/ 	.byte	0x04, 0x2f
        /*133a*/ 	.short	(.L_862 - .L_861)
	.align		4
.L_861:
        /*133c*/ 	.word	index@(_ZN2at6native29vectorized_elementwise_kernelILi2ENS0_13AUnaryFunctorIssbZZZNS0_22logical_or_kernel_cudaERNS_14TensorIteratorEENKUlvE0_clEvENKUlvE3_clEvEUlssE_EESt5arrayIPcLm2EEEEviT0_T1_)
        /*1340*/ 	.word	0x0000001b


	//----- nvinfo : EIATTR_FRAME_SIZE
	.align		4
.L_862:
        /*1344*/ 	.byte	0x04, 0x11
        /*1346*/ 	.short	(.L_864 - .L_863)
	.align		4
.L_863:
        /*1348*/ 	.word	index@(_ZN2at6native29vectorized_elementwise_kernelILi2ENS0_13AUnaryFunctorIssbZZZNS0_22logical_or_kernel_cudaERNS_14TensorIteratorEENKUlvE0_clEvENKUlvE3_clEvEUlssE_EESt5arrayIPcLm2EEEEviT0_T1_)
        /*134c*/ 	.word	0x00000000


	//----- nvinfo : EIATTR_REGCOUNT
	.align		4
.L_864:
        /*1350*/ 	.byte	0x04, 0x2f
        /*1352*/ 	.short	(.L_866 - .L_865)
	.align		4
.L_865:
        /*1354*/ 	.word	index@(_ZN2at6native27unrolled_elementwise_kernelINS0_13AUnaryFunctorIssbZZZNS0_22logical_or_kernel_cudaERNS_14TensorIteratorEENKUlvE0_clEvENKUlvE3_clEvEUlssE_EESt5arrayIPcLm2EELi4E23TrivialOffsetCalculatorILi1EjESD_NS0_6memory15LoadWithoutCastENSE_16StoreWithoutCastEEEviT_T0_T2_T3_T4_T5_)
        /*1358*/ 	.word	0x00000012


	//----- nvinfo : EIATTR_FRAME_SIZE
	.align		4
.L_866:
        /*135c*/ 	.byte	0x04, 0x11
        /*135e*/ 	.short	(.L_868 - .L_867)
	.align		4
.L_867:
        /*1360*/ 	.word	index@(_ZN2at6native27unrolled_elementwise_kernelINS0_13AUnaryFunctorIssbZZZNS0_22logical_or_kernel_cudaERNS_14TensorIteratorEENKUlvE0_clEvENKUlvE3_clEvEUlssE_EESt5arrayIPcLm2EELi4E23TrivialOffsetCalculatorILi1EjESD_NS0_6memory15LoadWithoutCastENSE_16StoreWithoutCastEEEviT_T0_T2_T3_T4_T5_)
        /*1364*/ 	.word	0x00000000


	//----- nvinfo : EIATTR_REGCOUNT
	.align		4
.L_868:
        /*1368*/ 	.byte	0x04, 0x2f
        /*136a*/ 	.short	(.L_870 - .L_869)
	.align		4
.L_869:
        /*136c*/ 	.word	index@(_ZN2at6native18elementwise_kernelILi128ELi4EZNS0_22gpu_kernel_impl_nocastINS0_13AUnaryFunctorIssbZZZNS0_22logical_or_kernel_cudaERNS_14TensorIteratorEENKUlvE0_clEvENKUlvE3_clEvEUlssE_EEEEvRNS_18TensorIteratorBaseERKT_EUliE_EEviT1_)
        /*1370*/ 	.word	0x0000000c


	//----- nvinfo : EIATTR_FRAME_SIZE
	.align		4
.L_870:
        /*1374*/ 	.byte	0x04, 0x11
        /*1376*/ 	.short	(.L_872 - .L_871)
	.align		4
.L_871:
        /*1378*/ 	.word	index@(_ZN2at6native18elementwise_kernelILi128ELi4EZNS0_22gpu_kernel_impl_nocastINS0_13AUnaryFunctorIssbZZZNS0_22logical_or_kernel_cudaERNS_14TensorIteratorEENKUlvE0_clEvENKUlvE3_clEvEUlssE_EEEEvRNS_18TensorIteratorBaseERKT_EUliE_EEviT1_)
        /*137c*/ 	.word	0x00000000


	//----- nvinfo : EIATTR_REGCOUNT
	.align		4
.L_872:
        /*1380*/ 	.byte	0x04, 0x2f
        /*1382*/ 	.short	(.L_874 - .L_873)
	.align		4
.L_873:
        /*1384*/ 	.word	index@(_ZN2at6native27unrolled_elementwise_kernelINS0_13AUnaryFunctorIssbZZZNS0_22logical_or_kernel_cudaERNS_14TensorIteratorEENKUlvE0_clEvENKUlvE3_clEvEUlssE_EESt5arrayIPcLm2EELi4E23TrivialOffsetCalculatorILi1EjESD_NS0_6memory12LoadWithCastILi1EEENSE_13StoreWithCastILi1EEEEEviT_T0_T2_T3_T4_T5_)
        /*1388*/ 	.word	0x0000001e


	//----- nvinfo : EIATTR_FRAME_SIZE
	.align		4
.L_874:
        /*138c*/ 	.byte	0x04, 0x11
        /*138e*/ 	.short	(.L_876 - .L_875)
	.align		4
.L_875:
        /*1390*/ 	.word	index@(_ZN2at6native27unrolled_elementwise_kernelINS0_13AUnaryFunctorIssbZZZNS0_22logical_or_kernel_cudaERNS_14TensorIteratorEENKUlvE0_clEvENKUlvE3_clEvEUlssE_EESt5arrayIPcLm2EELi4E23TrivialOffsetCalculatorILi1EjESD_NS0_6memory12LoadWithCastILi1EEENSE_13StoreWithCastILi1EEEEEviT_T0_T2_T3_T4_T5_)
        /*1394*/ 	.word	0x00000000


	//----- nvinfo : EIATTR_REGCOUNT
	.align		4
.L_876:
        /*1398*/ 	.byte	0x04, 0x2f
        /*139a*/ 	.short	(.L_878 - .L_877)
	.align		4
.L_877:
        /*139c*/ 	.word	index@(_ZN2at6native18elementwise_kernelILi128ELi4EZNS0_15gpu_kernel_implINS0_13AUnaryFunctorIssbZZZNS0_22logical_or_kernel_cudaERNS_14TensorIteratorEENKUlvE0_clEvENKUlvE3_clEvEUlssE_EEEEvRNS_18TensorIteratorBaseERKT_EUliE_EEviT1_)
        /*13a0*/ 	.word	0x0000001a


	//----- nvinfo : EIATTR_FRAME_SIZE
	.align		4
.L_878:
        /*13a4*/ 	.byte	0x04, 0x11
        /*13a6*/ 	.short	(.L_880 - .L_879)
	.align		4
.L_879:
        /*13a8*/ 	.word	index@(_ZN2at6native18elementwise_kernelILi128ELi4EZNS0_15gpu_kernel_implINS0_13AUnaryFunctorIssbZZZNS0_22logical_or_kernel_cudaERNS_14TensorIteratorEENKUlvE0_clEvENKUlvE3_clEvEUlssE_EEEEvRNS_18TensorIteratorBaseERKT_EUliE_EEviT1_)
        /*13ac*/ 	.word	0x00000000


	//----- nvinfo : EIATTR_REGCOUNT
	.align		4
.L_880:
        /*13b0*/ 	.byte	0x04, 0x2f
        /*13b2*/ 	.short	(.L_882 - .L_881)
	.align		4
.L_881:
        /*13b4*/ 	.word	index@(_ZN2at6native29vectorized_elementwise_kernelILi8ENS0_13BinaryFunctorIddbZZZNS0_22logical_or_kernel_cudaERNS_14TensorIteratorEENKUlvE0_clEvENKUlvE4_clEvEUlddE_EESt5arrayIPcLm3EEEEviT0_T1_)
        /*13b8*/ 	.word	0x00000004


	//----- nvinfo : EIATTR_FRAME_SIZE
	.align		4
.L_882:
        /*13bc*/ 	.byte	0x04, 0x11
        /*13be*/ 	.short	(.L_884 - .L_883)
	.align		4
.L_883:
        /*13c0*/ 	.word	index@(_ZN2at6native29vectorized_elementwise_kernelILi8ENS0_13BinaryFunctorIddbZZZNS0_22logical_or_kernel_cudaERNS_14TensorIteratorEENKUlvE0_clEvENKUlvE4_clEvEUlddE_EESt5arrayIPcLm3EEEEviT0_T1_)
        /*13c4*/ 	.word	0x00000000


	//----- nvinfo : EIATTR_REGCOUNT
	.align		4
.L_884:
        /*13c8*/ 	.byte	0x04, 0x2f
        /*13ca*/ 	.short	(.L_886 - .L_885)
	.align		4
.L_885:
        /*13cc*/ 	.word	index@(_ZN2at6native29vectorized_elementwise_kernelILi4ENS0_13BinaryFunctorIddbZZZNS0_22logical_or_kernel_cudaERNS_14TensorIteratorEENKUlvE0_clEvENKUlvE4_clEvEUlddE_EESt5arrayIPcLm3EEEEviT0_T1_)
        /*13d0*/ 	.word	0x00000026


	//----- nvinfo : EIATTR_FRAME_SIZE
	.align		4
.L_886:
        /*13d4*/ 	.byte	0x04, 0x11
        /*13d6*/ 	.short	(.L_888 - .L_887)
	.align		4
.L_887:
        /*13d8*/ 	.word	index@(_ZN2at6native29vectorized_elementwise_kernelILi4ENS0_13BinaryFunctorIddbZZZNS0_22logical_or_kernel_cudaERNS_14TensorIteratorEENKUlvE0_clEvENKUlvE4_clEvEUlddE_EESt5arrayIPcLm3EEEEviT0_T1_)
        /*13dc*/ 	.word	0x00000000


	//----- nvinfo : EIATTR_REGCOUNT
	.align		4
.L_888:
        /*13e0*/ 	.byte	0x04, 0x2f
        /*13e2*/ 	.short	(.L_890 - .L_889)
	.align		4
.L_889:
        /*13e4*/ 	.word	index@(_ZN2at6native29vectorized_elementwise_kernelILi2ENS0_13BinaryFunctorIddbZZZNS0_22logical_or_kernel_cudaERNS_14TensorIteratorEENKUlvE0_clEvENKUlvE4_clEvEUlddE_EESt5arrayIPcLm3EEEEviT0_T1_)
        /*13e8*/ 	.word	0x00000026


	//----- nvinfo : EIATTR_FRAME_SIZE
	.align		4
.L_890:
        /*13ec*/ 	.byte	0x04, 0x11
        /*13ee*/ 	.short	(.L_892 - .L_891)
	.align		4
.L_891:
        /*13f0*/ 	.word	index@(_ZN2at6native29vectorized_elementwise_kernelILi2ENS0_13BinaryFunctorIddbZZZNS0_22logical_or_kernel_cudaERNS_14TensorIteratorEENKUlvE0_clEvENKUlvE4_clEvEUlddE_EESt5arrayIPcLm3EEEEviT0_T1_)
        /*13f4*/ 	.word	0x00000000


	//----- nvinfo : EIATTR_REGCOUNT
	.align		4
.L_892:
        /*13f8*/ 	.byte	0x04, 0x2f
        /*13fa*/ 	.short	(.L_894 - .L_893)
	.align		4
.L_893:
        /*13fc*/ 	.word	index@(_ZN2at6native27unrolled_elementwise_kernelINS0_13BinaryFunctorIddbZZZNS0_22logical_or_kernel_cudaERNS_14TensorIteratorEENKUlvE0_clEvENKUlvE4_clEvEUlddE_EESt5arrayIPcLm3EELi4E23TrivialOffsetCalculatorILi2EjESC_ILi1EjENS0_6memory15LoadWithoutCastENSF_16StoreWithoutCastEEEviT_T0_T2_T3_T4_T5_)
        /*1400*/ 	.word	0x00000016


	//----- nvinfo : EIATTR_FRAME_SIZE
	.align		4
.L_894:
        /*1404*/ 	.byte	0x04, 0x11
        /*1406*/ 	.short	(.L_896 - .L_895)
	.align		4
.L_895:
        /*1408*/ 	.word	index@(_ZN2at6native27unrolled_elementwise_kernelINS0_13BinaryFunctorIddbZZZNS0_22logical_or_kernel_cudaERNS_14TensorIteratorEENKUlvE0_clEvENKUlvE4_clEvEUlddE_EESt5arrayIPcLm3EELi4E23TrivialOffsetCalculatorILi2EjESC_ILi1EjENS0_6memory15LoadWithoutCastENSF_16StoreWithoutCastEEEviT_T0_T2_T3_T4_T5_)
        /*140c*/ 	.word	0x00000000


	//----- nvinfo : EIATTR_REGCOUNT
	.align		4
.L_896:
        /*1410*/ 	.byte	0x04, 0x2f
        /*1412*/ 	.short	(.L_898 - .L_897)
	.align		4
.L_897:
        /*1414*/ 	.word	index@(_ZN2at6native18elementwise_kernelILi128ELi4EZNS0_22gpu_kernel_impl_nocastINS0_13BinaryFunctorIddbZZZNS0_22logical_or_kernel_cudaERNS_14TensorIteratorEENKUlvE0_clEvENKUlvE4_clEvEUlddE_EEEEvRNS_18TensorIteratorBaseERKT_EUliE_EEviT1_)
        /*1418*/ 	.word	0x0000000e


	//----- nvinfo : EIATTR_FRAME_SIZE
	.align		4
.L_898:
        /*141c*/ 	.byte	0x04, 0x11
        /*141e*/ 	.short	(.L_900 - .L_899)
	.align		4
.L_899:
        /*1420*/ 	.word	index@(_ZN2at6native18elementwise_kernelILi128ELi4EZNS0_22gpu_kernel_impl_nocastINS0_13BinaryFunctorIddbZZZNS0_22logical_or_kernel_cudaERNS_14TensorIteratorEENKUlvE0_clEvENKUlvE4_clEvEUlddE_EEEEvRNS_18TensorIteratorBaseERKT_EUliE_EEviT1_)
        /*1424*/ 	.word	0x00000000


	//----- nvinfo : EIATTR_REGCOUNT
	.align		4
.L_900:
        /*1428*/ 	.byte	0x04, 0x2f
        /*142a*/ 	.short	(.L_902 - .L_901)
	.align		4
.L_901:
        /*142c*/ 	.word	index@(_ZN2at6native27unrolled_elementwise_kernelINS0_13BinaryFunctorIddbZZZNS0_22logical_or_kernel_cudaERNS_14TensorIteratorEENKUlvE0_clEvENKUlvE4_clEvEUlddE_EESt5arrayIPcLm3EELi4E23TrivialOffsetCalculatorILi2EjESC_ILi1EjENS0_6memory12LoadWithCastILi2EEENSF_13StoreWithCastILi1EEEEEviT_T0_T2_T3_T4_T5_)
        /*1430*/ 	.word	0x00000028


	//----- nvinfo : EIATTR_FRAME_SIZE
	.align		4
.L_902:
        /*1434*/ 	.byte	0x04, 0x11
        /*1436*/ 	.short	(.L_904 - .L_903)
	.align		4
.L_903:
        /*1438*/ 	.word	index@(_ZN2at6native27unrolled_elementwise_kernelINS0_13BinaryFunctorIddbZZZNS0_22logical_or_kernel_cudaERNS_14TensorIteratorEENKUlvE0_clEvENKUlvE4_clEvEUlddE_EESt5arrayIPcLm3EELi4E23TrivialOffsetCalculatorILi2EjESC_ILi1EjENS0_6memory12LoadWithCastILi2EEENSF_13StoreWithCastILi1EEEEEviT_T0_T2_T3_T4_T5_)
        /*143c*/ 	.word	0x00000000


	//----- nvinfo : EIATTR_REGCOUNT
	.align		4
.L_904:
        /*1440*/ 	.byte	0x04, 0x2f
        /*1442*/ 	.short	(.L_906 - .L_905)
	.align		4
.L_905:
        /*1444*/ 	.word	index@(_ZN2at6native18elementwise_kernelILi128ELi4EZNS0_15gpu_kernel_implINS0_13BinaryFunctorIddbZZZNS0_22logical_or_kernel_cudaERNS_14TensorIteratorEENKUlvE0_clEvENKUlvE4_clEvEUlddE_EEEEvRNS_18TensorIteratorBaseERKT_EUliE_EEviT1_)
        /*1448*/ 	.word	0x0000001c


	//----- nvinfo : EIATTR_FRAME_SIZE
	.align		4
.L_906:
        /*144c*/ 	.byte	0x04, 0x11
        /*144e*/ 	.short	(.L_908 - .L_907)
	.align		4
.L_907:
        /*1450*/ 	.word	index@(_ZN2at6native18elementwise_kernelILi128ELi4EZNS0_15gpu_kernel_implINS0_13BinaryFunctorIddbZZZNS0_22logical_or_kernel_cudaERNS_14TensorIteratorEENKUlvE0_clEvENKUlvE4_clEvEUlddE_EEEEvRNS_18TensorIteratorBaseERKT_EUliE_EEviT1_)
        /*1454*/ 	.word	0x00000000


	//----- nvinfo : EIATTR_REGCOUNT
	.align		4
.L_908:
        /*1458*/ 	.byte	0x04, 0x2f
        /*145a*/ 	.short	(.L_910 - .L_909)
	.align		4
.L_909:
        /*145c*/ 	.word	index@(_ZN2at6native29vectorized_elementwise_kernelILi8ENS0_13AUnaryFunctorIddbZZZNS0_22logical_or_kernel_cudaERNS_14TensorIteratorEENKUlvE0_clEvENKUlvE4_clEvEUlddE_EESt5arrayIPcLm2EEEEviT0_T1_)
        /*1460*/ 	.word	0x00000004


	//----- nvinfo : EIATTR_FRAME_SIZE
	.align		4
.L_910:
        /*1464*/ 	.byte	0x04, 0x11
        /*1466*/ 	.short	(.L_912 - .L_911)
	.align		4
.L_911:
        /*1468*/ 	.word	index@(_ZN2at6native29vectorized_elementwise_kernelILi8ENS0_13AUnaryFunctorIddbZZZNS0_22logical_or_kernel_cudaERNS_14TensorIteratorEENKUlvE0_clEvENKUlvE4_clEvEUlddE_EESt5arrayIPcLm2EEEEviT0_T1_)
        /*146c*/ 	.word	0x00000000


	//----- nvinfo : EIATTR_REGCOUNT
	.align		4
.L_912:
        /*1470*/ 	.byte	0x04, 0x2f
        /*1472*/ 	.short	(.L_914 - .L_913)
	.align		4
.L_913:
        /*1474*/ 	.word	index@(_ZN2at6native29vectorized_elementwise_kernelILi4ENS0_13AUnaryFunctorIddbZZZNS0_22logical_or_kernel_cudaERNS_14TensorIteratorEENKUlvE0_clEvENKUlvE4_clEvEUlddE_EESt5arrayIPcLm2EEEEviT0_T1_)
        /*1478*/ 	.word	0x0000001c


	//----- nvinfo : EIATTR_FRAME_SIZE
	.align		4
.L_914:
        /*147c*/ 	.byte	0x04, 0x11
        /*147e*/ 	.short	(.L_916 - .L_915)
	.align		4
.L_915:
        /*1480*/ 	.word	index@(_ZN2at6native29vectorized_elementwise_kernelILi4ENS0_13AUnaryFunctorIddbZZZNS0_22logical_or_kernel_cudaERNS_14TensorIteratorEENKUlvE0_clEvENKUlvE4_clEvEUlddE_EESt5arrayIPcLm2EEEEviT0_T1_)
        /*1484*/ 	.word	0x00000000


	//----- nvinfo : EIATTR_REGCOUNT
	.align		4
.L_916:
        /*1488*/ 	.byte	0x04, 0x2f
        /*148a*/ 	.short	(.L_918 - .L_917)
	.align		4
.L_917:
        /*148c*/ 	.word	index@(_ZN2at6native29vectorized_elementwise_kernelILi2ENS0_13AUnaryFunctorIddbZZZNS0_22logical_or_kernel_cudaERNS_14TensorIteratorEENKUlvE0_clEvENKUlvE4_clEvEUlddE_EESt5arrayIPcLm2EEEEviT0_T1_)
        /*1490*/ 	.word	0x0000001c


	//----- nvinfo : EIATTR_FRAME_SIZE
	.align		4
.L_918:
        /*1494*/ 	.byte	0x04, 0x11
        /*1496*/ 	.short	(.L_920 - .L_919)
	.align		4
.L_919:
        /*1498*/ 	.word	index@(_ZN2at6native29vectorized_elementwise_kernelILi2ENS0_13AUnaryFunctorIddbZZZNS0_22logical_or_kernel_cudaERNS_14TensorIteratorEENKUlvE0_clEvENKUlvE4_clEvEUlddE_EESt5arrayIPcLm2EEEEviT0_T1_)
        /*149c*/ 	.word	0x00000000


	//----- nvinfo : EIATTR_REGCOUNT
	.align		4
.L_920:
        /*14a0*/ 	.byte	0x04, 0x2f
        /*14a2*/ 	.short	(.L_922 - .L_921)
	.align		4
.L_921:
        /*14a4*/ 	.word	index@(_ZN2at6native27unrolled_elementwise_kernelINS0_13AUnaryFunctorIddbZZZNS0_22logical_or_kernel_cudaERNS_14TensorIteratorEENKUlvE0_clEvENKUlvE4_clEvEUlddE_EESt5arrayIPcLm2EELi4E23TrivialOffsetCalculatorILi1EjESD_NS0_6memory15LoadWithoutCastENSE_16StoreWithoutCastEEEviT_T0_T2_T3_T4_T5_)
        /*14a8*/ 	.word	0x00000010


	//----- nvinfo : EIATTR_FRAME_SIZE
	.align		4
.L_922:
        /*14ac*/ 	.byte	0x04, 0x11
        /*14ae*/ 	.short	(.L_924 - .L_923)
	.align		4
.L_923:
        /*14b0*/ 	.word	index@(_ZN2at6native27unrolled_elementwise_kernelINS0_13AUnaryFunctorIddbZZZNS0_22logical_or_kernel_cudaERNS_14TensorIteratorEENKUlvE0_clEvENKUlvE4_clEvEUlddE_EESt5arrayIPcLm2EELi4E23TrivialOffsetCalculatorILi1EjESD_NS0_6memory15LoadWithoutCastENSE_16StoreWithoutCastEEEviT_T0_T2_T3_T4_T5_)
        /*14b4*/ 	.word	0x00000000


	//----- nvinfo : EIATTR_REGCOUNT
	.align		4
.L_924:
        /*14b8*/ 	.byte	0x04, 0x2f
        /*14ba*/ 	.short	(.L_926 - .L_925)
	.align		4
.L_925:
        /*14bc*/ 	.word	index@(_ZN2at6native18elementwise_kernelILi128ELi4EZNS0_22gpu_kernel_impl_nocastINS0_13AUnaryFunctorIddbZZZNS0_22logical_or_kernel_cudaERNS_14TensorIteratorEENKUlvE0_clEvENKUlvE4_clEvEUlddE_EEEEvRNS_18TensorIteratorBaseERKT_EUliE_EEviT1_)
        /*14c0*/ 	.word	0x0000000c


	//----- nvinfo : EIATTR_FRAME_SIZE
	.align		4
.L_926:
        /*14c4*/ 	.byte	0x04, 0x11
        /*14c6*/ 	.short	(.L_928 - .L_927)
	.align		4
.L_927:
        /*14c8*/ 	.word	index@(_ZN2at6native18elementwise_kernelILi128ELi4EZNS0_22gpu_kernel_impl_nocastINS0_13AUnaryFunctorIddbZZZNS0_22logical_or_kernel_cudaERNS_14TensorIteratorEENKUlvE0_clEvENKUlvE4_clEvEUlddE_EEEEvRNS_18TensorIteratorBaseERKT_EUliE_EEviT1_)
        /*14cc*/ 	.word	0x00000000


	//----- nvinfo : EIATTR_REGCOUNT
	.align		4
.L_928:
        /*14d0*/ 	.byte	0x04, 0x2f
        /*14d2*/ 	.short	(.L_930 - .L_929)
	.align		4
.L_929:
        /*14d4*/ 	.word	index@(_ZN2at6native27unrolled_elementwise_kernelINS0_13AUnaryFunctorIddbZZZNS0_22logical_or_kernel_cudaERNS_14TensorIteratorEENKUlvE0_clEvENKUlvE4_clEvEUlddE_EESt5arrayIPcLm2EELi4E23TrivialOffsetCalculatorILi1EjESD_NS0_6memory12LoadWithCastILi1EEENSE_13StoreWithCastILi1EEEEEviT_T0_T2_T3_T4_T5_)
        /*14d8*/ 	.word	0x0000001f


	//----- nvinfo : EIATTR_FRAME_SIZE
	.align		4
.L_930:
        /*14dc*/ 	.byte	0x04, 0x11
        /*14de*/ 	.short	(.L_932 - .L_931)
	.align		4
.L_931:
        /*14e0*/ 	.word	index@(_ZN2at6native27unrolled_elementwise_kernelINS0_13AUnaryFunctorIddbZZZNS0_22logical_or_kernel_cudaERNS_14TensorIteratorEENKUlvE0_clEvENKUlvE4_clEvEUlddE_EESt5arrayIPcLm2EELi4E23TrivialOffsetCalculatorILi1EjESD_NS0_6memory12LoadWithCastILi1EEENSE_13StoreWithCastILi1EEEEEviT_T0_T2_T3_T4_T5_)
        /*14e4*/ 	.word	0x00000000


	//----- nvinfo : EIATTR_REGCOUNT
	.align		4
.L_932:
        /*14e8*/ 	.byte	0x04, 0x2f
        /*14ea*/ 	.short	(.L_934 - .L_933)
	.align		4
.L_933:
        /*14ec*/ 	.word	index@(_ZN2at6native18elementwise_kernelILi128ELi4EZNS0_15gpu_kernel_implINS0_13AUnaryFunctorIddbZZZNS0_22logical_or_kernel_cudaERNS_14TensorIteratorEENKUlvE0_clEvENKUlvE4_clEvEUlddE_EEEEvRNS_18TensorIteratorBaseERKT_EUliE_EEviT1_)
        /*14f0*/ 	.word	0x0000001a


	//----- nvinfo : EIATTR_FRAME_SIZE
	.align		4
.L_934:
        /*14f4*/ 	.byte	0x04, 0x11
        /*14f6*/ 	.short	(.L_936 - .L_935)
	.align		4
.L_935:
        /*14f8*/ 	.word	index@(_ZN2at6native18elementwise_kernelILi128ELi4EZNS0_15gpu_kernel_implINS0_13AUnaryFunctorIddbZZZNS0_22logical_or_kernel_cudaERNS_14TensorIteratorEENKUlvE0_clEvENKUlvE4_clEvEUlddE_EEEEvRNS_18TensorIteratorBaseERKT_EUliE_EEviT1_)
        /*14fc*/ 	.word	0x00000000


	//----- nvinfo : EIATTR_REGCOUNT
	.align		4
.L_936:
        /*1500*/ 	.byte	0x04, 0x2f
        /*1502*/ 	.short	(.L_938 - .L_937)
	.align		4
.L_937:
        /*1504*/ 	.word	index@(_ZN2at6native29vectorized_elementwise_kernelILi8ENS0_13BinaryFunctorIffbZZZNS0_22logical_or_kernel_cudaERNS_14TensorIteratorEENKUlvE0_clEvENKUlvE5_clEvEUlffE_EESt5arrayIPcLm3EEEEviT0_T1_)
        /*1508*/ 	.word	0x00000004


	//----- nvinfo : EIATTR_FRAME_SIZE
	.align		4
.L_938:
        /*150c*/ 	.byte	0x04, 0x11
        /*150e*/ 	.short	(.L_940 - .L_939)
	.align		4
.L_939:
        /*1510*/ 	.word	index@(_ZN2at6native29vectorized_elementwise_kernelILi8ENS0_13BinaryFunctorIffbZZZNS0_22logical_or_kernel_cudaERNS_14TensorIteratorEENKUlvE0_clEvENKUlvE5_clEvEUlffE_EESt5arrayIPcLm3EEEEviT0_T1_)
        /*1514*/ 	.word	0x00000000


	//----- nvinfo : EIATTR_REGCOUNT
	.align		4
.L_940:
        /*1518*/ 	.byte	0x04, 0x2f
        /*151a*/ 	.short	(.L_942 - .L_941)
	.align		4
.L_941:
        /*151c*/ 	.word	index@(_ZN2at6native29vectorized_elementwise_kernelILi4ENS0_13BinaryFunctorIffbZZZNS0_22logical_or_kernel_cudaERNS_14TensorIteratorEENKUlvE0_clEvENKUlvE5_clEvEUlffE_EESt5arrayIPcLm3EEEEviT0_T1_)
        /*1520*/ 	.word	0x00000020


	//----- nvinfo : EIATTR_FRAME_SIZE
	.align		4
.L_942:
        /*1524*/ 	.byte	0x04, 0x11
        /*1526*/ 	.short	(.L_944 - .L_943)
	.align		4
.L_943:
        /*1528*/ 	.word	index@(_ZN2at6native29vectorized_elementwise_kernelILi4ENS0_13BinaryFunctorIffbZZZNS0_22logical_or_kernel_cudaERNS_14TensorIteratorEENKUlvE0_clEvENKUlvE5_clEvEUlffE_EESt5arrayIPcLm3EEEEviT0_T1_)
        /*152c*/ 	.word	0x00000000


	//----- nvinfo : EIATTR_REGCOUNT
	.align		4
.L_944:
        /*1530*/ 	.byte	0x04, 0x2f
        /*1532*/ 	.short	(.L_946 - .L_945)
	.align		4
.L_945:
        /*1534*/ 	.word	index@(_ZN2at6native29vectorized_elementwise_kernelILi2ENS0_13BinaryFunctorIffbZZZNS0_22logical_or_kernel_cudaERNS_14TensorIteratorEENKUlvE0_clEvENKUlvE5_clEvEUlffE_EESt5arrayIPcLm3EEEEviT0_T1_)
        /*1538*/ 	.word	0x00000020


	//----- nvinfo : EIATTR_FRAME_SIZE
	.align		4
.L_946:
        /*153c*/ 	.byte	0x04, 0x11
        /*153e*/ 	.short	(.L_948 - .L_947)
	.align		4
.L_947:
        /*1540*/ 	.word	index@(_ZN2at6native29vectorized_elementwise_kernelILi2ENS0_13BinaryFunctorIffbZZZNS0_22logical_or_kernel_cudaERNS_14TensorIteratorEENKUlvE0_clEvENKUlvE5_clEvEUlffE_EESt5arrayIPcLm3EEEEviT0_T1_)
        /*1544*/ 	.word	0x00000000


	//----- nvinfo : EIATTR_REGCOUNT
	.align		4
.L_948:
        /*1548*/ 	.byte	0x04, 0x2f
        /*154a*/ 	.short	(.L_950 - .L_949)
	.align		4
.L_949:
        /*154c*/ 	.word	index@(_ZN2at6native27unrolled_elementwise_kernelINS0_13BinaryFunctorIffbZZZNS0_22logical_or_kernel_cudaERNS_14TensorIteratorEENKUlvE0_clEvENKUlvE5_clEvEUlffE_EESt5arrayIPcLm3EELi4E23TrivialOffsetCalculatorILi2EjESC_ILi1EjENS0_6memory15LoadWithoutCastENSF_16StoreWithoutCastEEEviT_T0_T2_T3_T4_T5_)
        /*1550*/ 	.word	0x00000019


	//----- nvinfo : EIATTR_FRAME_SIZE
	.align		4
.L_950:
        /*1554*/ 	.byte	0x04, 0x11
        /*1556*/ 	.short	(.L_952 - .L_951)
	.align		4
.L_951:
        /*1558*/ 	.word	index@(_ZN2at6native27unrolled_elementwise_kernelINS0_13BinaryFunctorIffbZZZNS0_22logical_or_kernel_cudaERNS_14TensorIteratorEENKUlvE0_clEvENKUlvE5_clEvEUlffE_EESt5arrayIPcLm3EELi4E23TrivialOffsetCalculatorILi2EjESC_ILi1EjENS0_6memory15LoadWithoutCastENSF_16StoreWithoutCastEEEviT_T0_T2_T3_T4_T5_)
        /*155c*/ 	.word	0x00000000


	//----- nvinfo : EIATTR_REGCOUNT
	.align		4
.L_952:
        /*1560*/ 	.byte	0x04, 0x2f
        /*1562*/ 	.short	(.L_954 - .L_953)
	.align		4
.L_953:
        /*1564*/ 	.word	index@(_ZN2at6native18elementwise_kernelILi128ELi4EZNS0_22gpu_kernel_impl_nocastINS0_13BinaryFunctorIffbZZZNS0_22logical_or_kernel_cudaERNS_14TensorIteratorEENKUlvE0_clEvENKUlvE5_clEvEUlffE_EEEEvRNS_18TensorIteratorBaseERKT_EUliE_EEviT1_)
        /*1568*/ 	.word	0x0000000c


	//----- nvinfo : EIATTR_FRAME_SIZE
	.align		4
.L_954:
        /*156c*/ 	.byte	0x04, 0x11
        /*156e*/ 	.short	(.L_956 - .L_955)
	.align		4
.L_955:
        /*1570*/ 	.word	index@(_ZN2at6native18elementwise_kernelILi128ELi4EZNS0_22gpu_kernel_impl_nocastINS0_13BinaryFunctorIffbZZZNS0_22logical_or_kernel_cudaERNS_14TensorIteratorEENKUlvE0_clEvENKUlvE5_clEvEUlffE_EEEEvRNS_18TensorIteratorBaseERKT_EUliE_EEviT1_)
        /*1574*/ 	.word	0x00000000


	//----- nvinfo : EIATTR_REGCOUNT
	.align		4
.L_956:
        /*1578*/ 	.byte	0x04, 0x2f
        /*157a*/ 	.short	(.L_958 - .L_957)
	.align		4
.L_957:
        /*157c*/ 	.word	index@(_ZN2at6native27unrolled_elementwise_kernelINS0_13BinaryFunctorIffbZZZNS0_22logical_or_kernel_cudaERNS_14TensorIteratorEENKUlvE0_clEvENKUlvE5_clEvEUlffE_EESt5arrayIPcLm3EELi4E23TrivialOffsetCalculatorILi2EjESC_ILi1EjENS0_6memory12LoadWithCastILi2EEENSF_13StoreWithCastILi1EEEEEviT_T0_T2_T3_T4_T5_)
        /*1580*/ 	.word	0x00000020


	//----- nvinfo : EIATTR_FRAME_SIZE
	.align		4
.L_958:
        /*1584*/ 	.byte	0x04, 0x11
        /*1586*/ 	.short	(.L_960 - .L_959)
	.align		4
.L_959:
        /*1588*/ 	.word	index@(_ZN2at6native27unrolled_elementwise_kernelINS0_13BinaryFunctorIffbZZZNS0_22logical_or_kernel_cudaERNS_14TensorIteratorEENKUlvE0_clEvENKUlvE5_clEvEUlffE_EESt5arrayIPcLm3EELi4E23TrivialOffsetCalculatorILi2EjESC_ILi1EjENS0_6memory12LoadWithCastILi2EEENSF_13StoreWithCastILi1EEEEEviT_T0_T2_T3_T4_T5_)
        /*158c*/ 	.word	0x00000000


	//----- nvinfo : EIATTR_REGCOUNT
	.align		4
.L_960:
        /*1590*/ 	.byte	0x04, 0x2f
        /*1592*/ 	.short	(.L_962 - .L_961)
	.align		4
.L_961:
        /*1594*/ 	.word	index@(_ZN2at6native18elementwise_kernelILi128ELi4EZNS0_15gpu_kernel_implINS0_13BinaryFunctorIffbZZZNS0_22logical_or_kernel_cudaERNS_14TensorIteratorEENKUlvE0_clEvENKUlvE5_clEvEUlffE_EEEEvRNS_18TensorIteratorBaseERKT_EUliE_EEviT1_)
        /*1598*/ 	.word	0x0000001a


	//----- nvinfo : EIATTR_FRAME_SIZE
	.align		4
.L_962:
        /*159c*/ 	.byte	0x04, 0x11
        /*159e*/ 	.short	(.L_964 - .L_963)
	.align		4
.L_963:
        /*15a0*/ 	.word	index@(_ZN2at6native18elementwise_kernelILi128ELi4EZNS0_15gpu_kernel_implINS0_13BinaryFunctorIffbZZZNS0_22logical_or_kernel_cudaERNS_14TensorIteratorEENKUlvE0_clEvENKUlvE5_clEvEUlffE_EEEEvRNS_18TensorIteratorBaseERKT_EUliE_EEviT1_)
        /*15a4*/ 	.word	0x00000000


	//----- nvinfo : EIATTR_REGCOUNT
	.align		4
.L_964:
        /*15a8*/ 	.byte	0x04, 0x2f
        /*15aa*/ 	.short	(.L_966 - .L_965)
	.align		4
.L_965:
        /*15ac*/ 	.word	index@(_ZN2at6native29vectorized_elementwise_kernelILi8ENS0_13AUnaryFunctorIffbZZZNS0_22logical_or_kernel_cudaERNS_14TensorIteratorEENKUlvE0_clEvENKUlvE5_clEvEUlffE_EESt5arrayIPcLm2EEEEviT0_T1_)
        /*15b0*/ 	.word	0x00000004


	//----- nvinfo : EIATTR_FRAME_SIZE
	.align		4
.L_966:
        /*15b4*/ 	.byte	0x04, 0x11
        /*15b6*/ 	.short	(.L_968 - .L_967)
	.align		4
.L_967:
        /*15b8*/ 	.word	index@(_ZN2at6native29vectorized_elementwise_kernelILi8ENS0_13AUnaryFunctorIffbZZZNS0_22logical_or_kernel_cudaERNS_14TensorIteratorEENKUlvE0_clEvENKUlvE5_clEvEUlffE_EESt5arrayIPcLm2EEEEviT0_T1_)
        /*15bc*/ 	.word	0x00000000


	//----- nvinfo : EIATTR_REGCOUNT
	.align		4
.L_968:
        /*15c0*/ 	.byte	0x04, 0x2f
        /*15c2*/ 	.short	(.L_970 - .L_969)
	.align		4
.L_969:
        /*15c4*/ 	.word	index@(_ZN2at6native29vectorized_elementwise_kernelILi4ENS0_13AUnaryFunctorIffbZZZNS0_22logical_or_kernel_cudaERNS_14TensorIteratorEENKUlvE0_clEvENKUlvE5_clEvEUlffE_EESt5arrayIPcLm2EEEEviT0_T1_)
        /*15c8*/ 	.word	0x0000001c


	//----- nvinfo : EIATTR_FRAME_SIZE
	.align		4
.L_970:
        /*15cc*/ 	.byte	0x04, 0x11
        /*15ce*/ 	.short	(.L_972 - .L_971)
	.align		4
.L_971:
        /*15d0*/ 	.word	index@(_ZN2at6native29vectorized_elementwise_kernelILi4ENS0_13AUnaryFunctorIffbZZZNS0_22logical_or_kernel_cudaERNS_14TensorIteratorEENKUlvE0_clEvENKUlvE5_clEvEUlffE_EESt5arrayIPcLm2EEEEviT0_T1_)
        /*15d4*/ 	.word	0x00000000


	//----- nvinfo : EIATTR_REGCOUNT
	.align		4
.L_972:
        /*15d8*/ 	.byte	0x04, 0x2f
        /*15da*/ 	.short	(.L_974 - .L_973)
	.align		4
.L_973:
        /*15dc*/ 	.word	index@(_ZN2at6native29vectorized_elementwise_kernelILi2ENS0_13AUnaryFunctorIffbZZZNS0_22logical_or_kernel_cudaERNS_14TensorIteratorEENKUlvE0_clEvENKUlvE5_clEvEUlffE_EESt5arrayIPcLm2EEEEviT0_T1_)
        /*15e0*/ 	.word	0x0000001c


	//----- nvinfo : EIATTR_FRAME_SIZE
	.align		4
.L_974:
        /*15e4*/ 	.byte	0x04, 0x11
        /*15e6*/ 	.short	(.L_976 - .L_975)
	.align		4
.L_975:
        /*15e8*/ 	.word	index@(_ZN2at6native29vectorized_elementwise_kernelILi2ENS0_13AUnaryFunctorIffbZZZNS0_22logical_or_kernel_cudaERNS_14TensorIteratorEENKUlvE0_clEvENKUlvE5_clEvEUlffE_EESt5arrayIPcLm2EEEEviT0_T1_)
        /*15ec*/ 	.word	0x00000000


	//----- nvinfo : EIATTR_REGCOUNT
	.align		4
.L_976:
        /*15f0*/ 	.byte	0x04, 0x2f
        /*15f2*/ 	.short	(.L_978 - .L_977)
	.align		4
.L_977:
        /*15f4*/ 	.word	index@(_ZN2at6native27unrolled_elementwise_kernelINS0_13AUnaryFunctorIffbZZZNS0_22logical_or_kernel_cudaERNS_14TensorIteratorEENKUlvE0_clEvENKUlvE5_clEvEUlffE_EESt5arrayIPcLm2EELi4E23TrivialOffsetCalculatorILi1EjESD_NS0_6memory15LoadWithoutCastENSE_16StoreWithoutCastEEEviT_T0_T2_T3_T4_T5_)
        /*15f8*/ 	.word	0x00000012


	//----- nvinfo : EIATTR_FRAME_SIZE
	.align		4
.L_978:
        /*15fc*/ 	.byte	0x04, 0x11
        /*15fe*/ 	.short	(.L_980 - .L_979)
	.align		4
.L_979:
        /*1600*/ 	.word	index@(_ZN2at6native27unrolled_elementwise_kernelINS0_13AUnaryFunctorIffbZZZNS0_22logical_or_kernel_cudaERNS_14TensorIteratorEENKUlvE0_clEvENKUlvE5_clEvEUlffE_EESt5arrayIPcLm2EELi4E23TrivialOffsetCalculatorILi1EjESD_NS0_6memory15LoadWithoutCastENSE_16StoreWithoutCastEEEviT_T0_T2_T3_T4_T5_)
        /*1604*/ 	.word	0x00000000


	//----- nvinfo : EIATTR_REGCOUNT
	.align		4
.L_980:
        /*1608*/ 	.byte	0x04, 0x2f
        /*160a*/ 	.short	(.L_982 - .L_981)
	.align		4
.L_981:
        /*160c*/ 	.word	index@(_ZN2at6native18elementwise_kernelILi128ELi4EZNS0_22gpu_kernel_impl_nocastINS0_13AUnaryFunctorIffbZZZNS0_22logical_or_kernel_cudaERNS_14TensorIteratorEENKUlvE0_clEvENKUlvE5_clEvEUlffE_EEEEvRNS_18TensorIteratorBaseERKT_EUliE_EEviT1_)
        /*1610*/ 	.word	0x0000000c


	//----- nvinfo : EIATTR_FRAME_SIZE
	.align		4
.L_982:
        /*1614*/ 	.byte	0x04, 0x11
        /*1616*/ 	.short	(.L_984 - .L_983)
	.align		4
.L_983:
        /*1618*/ 	.word	index@(_ZN2at6native18elementwise_kernelILi128ELi4EZNS0_22gpu_kernel_impl_nocastINS0_13AUnaryFunctorIffbZZZNS0_22logical_or_kernel_cudaERNS_14TensorIteratorEENKUlvE0_clEvENKUlvE5_clEvEUlffE_EEEEvRNS_18TensorIteratorBaseERKT_EUliE_EEviT1_)
        /*161c*/ 	.word	0x00000000


	//----- nvinfo : EIATTR_REGCOUNT
	.align		4
.L_984:
        /*1620*/ 	.byte	0x04, 0x2f
        /*1622*/ 	.short	(.L_986 - .L_985)
	.align		4
.L_985:
        /*1624*/ 	.word	index@(_ZN2at6native27unrolled_elementwise_kernelINS0_13AUnaryFunctorIffbZZZNS0_22logical_or_kernel_cudaERNS_14TensorIteratorEENKUlvE0_clEvENKUlvE5_clEvEUlffE_EESt5arrayIPcLm2EELi4E23TrivialOffsetCalculatorILi1EjESD_NS0_6memory12LoadWithCastILi1EEENSE_13StoreWithCastILi1EEEEEviT_T0_T2_T3_T4_T5_)
        /*1628*/ 	.word	0x0000001e


	//----- nvinfo : EIATTR_FRAME_SIZE
	.align		4
.L_986:
        /*162c*/ 	.byte	0x04, 0x11
        /*162e*/ 	.short	(.L_988 - .L_987)
	.align		4
.L_987:
        /*1630*/ 	.word	index@(_ZN2at6native27unrolled_elementwise_kernelINS0_13AUnaryFunctorIffbZZZNS0_22logical_or_kernel_cudaERNS_14TensorIteratorEENKUlvE0_clEvENKUlvE5_clEvEUlffE_EESt5arrayIPcLm2EELi4E23TrivialOffsetCalculatorILi1EjESD_NS0_6memory12LoadWithCastILi1EEENSE_13StoreWithCastILi1EEEEEviT_T0_T2_T3_T4_T5_)
        /*1634*/ 	.word	0x00000000


	//----- nvinfo : EIATTR_REGCOUNT
	.align		4
.L_988:
        /*1638*/ 	.byte	0x04, 0x2f
        /*163a*/ 	.short	(.L_990 - .L_989)
	.align		4
.L_989:
        /*163c*/ 	.word	index@(_ZN2at6native18elementwise_kernelILi128ELi4EZNS0_15gpu_kernel_implINS0_13AUnaryFunctorIffbZZZNS0_22logical_or_kernel_cudaERNS_14TensorIteratorEENKUlvE0_clEvENKUlvE5_clEvEUlffE_EEEEvRNS_18TensorIteratorBaseERKT_EUliE_EEviT1_)
        /*1640*/ 	.word	0x0000001a


	//----- nvinfo : EIATTR_FRAME_SIZE
	.align		4
.L_990:
        /*1644*/ 	.byte	0x04, 0x11
        /*1646*/ 	.short	(.L_992 - .L_991)
	.align		4
.L_991:
        /*1648*/ 	.word	index@(_ZN2at6native18elementwise_kernelILi128ELi4EZNS0_15gpu_kernel_implINS0_13AUnaryFunctorIffbZZZNS0_22logical_or_kernel_cudaERNS_14TensorIteratorEENKUlvE0_clEvENKUlvE5_clEvEUlffE_EEEEvRNS_18TensorIteratorBaseERKT_EUliE_EEviT1_)
        /*164c*/ 	.word	0x00000000


	//----- nvinfo : EIATTR_REGCOUNT
	.align		4
.L_992:
        /*1650*/ 	.byte	0x04, 0x2f
        /*1652*/ 	.short	(.L_994 - .L_993)
	.align		4
.L_993:
        /*1654*/ 	.word	index@(_ZN2at6native29vectorized_elementwise_kernelILi8ENS0_13BinaryFunctorIN3c104HalfES4_bZZZNS0_22logical_or_kernel_cudaERNS_14TensorIteratorEENKUlvE0_clEvENKUlvE6_clEvEUlS4_S4_E_EESt5arrayIPcLm3EEEEviT0_T1_)
        /*1658*/ 	.word	0x00000004


	//----- nvinfo : EIATTR_FRAME_SIZE
	.align		4
.L_994:
        /*165c*/ 	.byte	0x04, 0x11
        /*165e*/ 	.short	(.L_996 - .L_995)
	.align		4
.L_995:
        /*1660*/ 	.word	index@(_ZN2at6native29vectorized_elementwise_kernelILi8ENS0_13BinaryFunctorIN3c104HalfES4_bZZZNS0_22logical_or_kernel_cudaERNS_14TensorIteratorEENKUlvE0_clEvENKUlvE6_clEvEUlS4_S4_E_EESt5arrayIPcLm3EEEEviT0_T1_)
        /*1664*/ 	.word	0x00000000


	//----- nvinfo : EIATTR_REGCOUNT
	.align		4
.L_996:
        /*1668*/ 	.byte	0x04, 0x2f
        /*166a*/ 	.short	(.L_998 - .L_997)
	.align		4
.L_997:
        /*166c*/ 	.word	index@(_ZN2at6native29vectorized_elementwise_kernelILi4ENS0_13BinaryFunctorIN3c104HalfES4_bZZZNS0_22logical_or_kernel_cudaERNS_14TensorIteratorEENKUlvE0_clEvENKUlvE6_clEvEUlS4_S4_E_EESt5arrayIPcLm3EEEEviT0_T1_)
        /*1670*/ 	.word	0x00000020


	//----- nvinfo : EIATTR_FRAME_SIZE
	.align		4
.L_998:
        /*1674*/ 	.byte	0x04, 0x11
        /*1676*/ 	.short	(.L_1000 - .L_999)
	.align		4
.L_999:
        /*1678*/ 	.word	index@(_ZN2at6native29vectorized_elementwise_kernelILi4ENS0_13BinaryFunctorIN3c104HalfES4_bZZZNS0_22logical_or_kernel_cudaERNS_14TensorIteratorEENKUlvE0_clEvENKUlvE6_clEvEUlS4_S4_E_EESt5arrayIPcLm3EEEEviT0_T1_)
        /*167c*/ 	.word	0x00000000


	//----- nvinfo : EIATTR_REGCOUNT
	.align		4
.L_1000:
        /*1680*/ 	.byte	0x04, 0x2f
        /*1682*/ 	.short	(.L_1002 - .L_1001)
	.align		4
.L_1001:
        /*1684*/ 	.word	index@(_ZN2at6native29vectorized_elementwise_kernelILi2ENS0_13BinaryFunctorIN3c104HalfES4_bZZZNS0_22logical_or_kernel_cudaERNS_14TensorIteratorEENKUlvE0_clEvENKUlvE6_clEvEUlS4_S4_E_EESt5arrayIPcLm3EEEEviT0_T1_)
        /*1688*/ 	.word	0x00000020


	//----- nvinfo : EIATTR_FRAME_SIZE
	.align		4
.L_1002:
        /*168c*/ 	.byte	0x04, 0x11
        /*168e*/ 	.short	(.L_1004 - .L_1003)
	.align		4
.L_1003:
        /*1690*/ 	.word	index@(_ZN2at6native29vectorized_elementwise_kernelILi2ENS0_13BinaryFunctorIN3c104HalfES4_bZZZNS0_22logical_or_kernel_cudaERNS_14TensorIteratorEENKUlvE0_clEvENKUlvE6_clEvEUlS4_S4_E_EESt5arrayIPcLm3EEEEviT0_T1_)
        /*1694*/ 	.word	0x00000000


	//----- nvinfo : EIATTR_REGCOUNT
	.align		4
.L_1004:
        /*1698*/ 	.byte	0x04, 0x2f
        /*169a*/ 	.short	(.L_1006 - .L_1005)
	.align		4
.L_1005:
        /*169c*/ 	.word	index@(_ZN2at6native27unrolled_elementwise_kernelINS0_13BinaryFunctorIN3c104HalfES4_bZZZNS0_22logical_or_kernel_cudaERNS_14TensorIteratorEENKUlvE0_clEvENKUlvE6_clEvEUlS4_S4_E_EESt5arrayIPcLm3EELi4E23TrivialOffsetCalculatorILi2EjESE_ILi1EjENS0_6memory15LoadWithoutCastENSH_16StoreWithoutCastEEEviT_T0_T2_T3_T4_T5_)
        /*16a0*/ 	.word	0x0000001e


	//----- nvinfo : EIATTR_FRAME_SIZE
	.align		4
.L_1006:
        /*16a4*/ 	.byte	0x04, 0x11
        /*16a6*/ 	.short	(.L_1008 - .L_1007)
	.align		4
.L_1007:
        /*16a8*/ 	.word	index@(_ZN2at6native27unrolled_elementwise_kernelINS0_13BinaryFunctorIN3c104HalfES4_bZZZNS0_22logical_or_kernel_cudaERNS_14TensorIteratorEENKUlvE0_clEvENKUlvE6_clEvEUlS4_S4_E_EESt5arrayIPcLm3EELi4E23TrivialOffsetCalculatorILi2EjESE_ILi1EjENS0_6memory15LoadWithoutCastENSH_16StoreWithoutCastEEEviT_T0_T2_T3_T4_T5_)
        /*16ac*/ 	.word	0x00000000


	//----- nvinfo : EIATTR_REGCOUNT
	.align		4
.L_1008:
        /*16b0*/ 	.byte	0x04, 0x2f
        /*16b2*/ 	.short	(.L_1010 - .L_1009)
	.align		4
.L_1009:
        /*16b4*/ 	.word	index@(_ZN2at6native18elementwise_kernelILi128ELi4EZNS0_22gpu_kernel_impl_nocastINS0_13BinaryFunctorIN3c104HalfES5_bZZZNS0_22logical_or_kernel_cudaERNS_14TensorIteratorEENKUlvE0_clEvENKUlvE6_clEvEUlS5_S5_E_EEEEvRNS_18TensorIteratorBaseERKT_EUliE_EEviT1_)
        /*16b8*/ 	.word	0x0000000c


	//----- nvinfo : EIATTR_FRAME_SIZE
	.align		4
.L_1010:
        /*16bc*/ 	.byte	0x04, 0x11
        /*16be*/ 	.short	(.L_1012 - .L_1011)
	.align		4
.L_1011:
        /*16c0*/ 	.word	index@(_ZN2at6native18elementwise_kernelILi128ELi4EZNS0_22gpu_kernel_impl_nocastINS0_13BinaryFunctorIN3c104HalfES5_bZZZNS0_22logical_or_kernel_cudaERNS_14TensorIteratorEENKUlvE0_clEvENKUlvE6_clEvEUlS5_S5_E_EEEEvRNS_18TensorIteratorBaseERKT_EUliE_EEviT1_)
        /*16c4*/ 	.word	0x00000000


	//----- nvinfo : EIATTR_REGCOUNT
	.align		4
.L_1012:
        /*16c8*/ 	.byte	0x04, 0x2f
        /*16ca*/ 	.short	(.L_1014 - .L_1013)
	.align		4
.L_1013:
        /*16cc*/ 	.word	index@(_ZN2at6native27unrolled_elementwise_kernelINS0_13BinaryFunctorIN3c104HalfES4_bZZZNS0_22logical_or_kernel_cudaERNS_14TensorIteratorEENKUlvE0_clEvENKUlvE6_clEvEUlS4_S4_E_EESt5arrayIPcLm3EELi4E23TrivialOffsetCalculatorILi2EjESE_ILi1EjENS0_6memory12LoadWithCastILi2EEENSH_13StoreWithCastILi1EEEEEviT_T0_T2_T3_T4_T5_)
        /*16d0*/ 	.word	0x0000001f


	//----- nvinfo : EIATTR_FRAME_SIZE
	.align		4
.L_1014:
        /*16d4*/ 	.byte	0x04, 0x11
        /*16d6*/ 	.short	(.L_1016 - .L_1015)
	.align		4
.L_1015:
        /*16d8*/ 	.word	index@(_ZN2at6native27unrolled_elementwise_kernelINS0_13BinaryFunctorIN3c104HalfES4_bZZZNS0_22logical_or_kernel_cudaERNS_14TensorIteratorEENKUlvE0_clEvENKUlvE6_clEvEUlS4_S4_E_EESt5arrayIPcLm3EELi4E23TrivialOffsetCalculatorILi2EjESE_ILi1EjENS0_6memory12LoadWithCastILi2EEENSH_13StoreWithCastILi1EEEEEviT_T0_T2_T3_T4_T5_)
        /*16dc*/ 	.word	0x00000000


	//----- nvinfo : EIATTR_REGCOUNT
	.align		4
.L_1016:
        /*16e0*/ 	.byte	0x04, 0x2f
        /*16e2*/ 	.short	(.L_1018 - .L_1017)
	.align		4
.L_1017:
        /*16e4*/ 	.word	index@(_ZN2at6native18elementwise_kernelILi128ELi4EZNS0_15gpu_kernel_implINS0_13BinaryFunctorIN3c104HalfES5_bZZZNS0_22logical_or_kernel_cudaERNS_14TensorIteratorEENKUlvE0_clEvENKUlvE6_clEvEUlS5_S5_E_EEEEvRNS_18TensorIteratorBaseERKT_EUliE_EEviT1_)
        /*16e8*/ 	.word	0x0000001a


	//----- nvinfo : EIATTR_FRAME_SIZE
	.align		4
.L_1018:
        /*16ec*/ 	.byte	0x04, 0x11
        /*16ee*/ 	.short	(.L_1020 - .L_1019)
	.align		4
.L_1019:
        /*16f0*/ 	.word	index@(_ZN2at6native18elementwise_kernelILi128ELi4EZNS0_15gpu_kernel_implINS0_13BinaryFunctorIN3c104HalfES5_bZZZNS0_22logical_or_kernel_cudaERNS_14TensorIteratorEENKUlvE0_clEvENKUlvE6_clEvEUlS5_S5_E_EEEEvRNS_18TensorIteratorBaseERKT_EUliE_EEviT1_)
        /*16f4*/ 	.word	0x00000000


	//----- nvinfo : EIATTR_REGCOUNT
	.align		4
.L_1020:
        /*16f8*/ 	.byte	0x04, 0x2f
        /*16fa*/ 	.short	(.L_1022 - .L_1021)
	.align		4
.L_1021:
        /*16fc*/ 	.word	index@(_ZN2at6native29vectorized_elementwise_kernelILi8ENS0_13AUnaryFunctorIN3c104HalfES4_bZZZNS0_22logical_or_kernel_cudaERNS_14TensorIteratorEENKUlvE0_clEvENKUlvE6_clEvEUlS4_S4_E_EESt5arrayIPcLm2EEEEviT0_T1_)
        /*1700*/ 	.word	0x00000004


	//----- nvinfo : EIATTR_FRAME_SIZE
	.align		4
.L_1022:
        /*1704*/ 	.byte	0x04, 0x11
        /*1706*/ 	.short	(.L_1024 - .L_1023)
	.align		4
.L_1023:
        /*1708*/ 	.word	index@(_ZN2at6native29vectorized_elementwise_kernelILi8ENS0_13AUnaryFunctorIN3c104HalfES4_bZZZNS0_22logical_or_kernel_cudaERNS_14TensorIteratorEENKUlvE0_clEvENKUlvE6_clEvEUlS4_S4_E_EESt5arrayIPcLm2EEEEviT0_T1_)
        /*170c*/ 	.word	0x00000000


	//----- nvinfo : EIATTR_REGCOUNT
	.align		4
.L_1024:
        /*1710*/ 	.byte	0x04, 0x2f
        /*1712*/ 	.short	(.L_1026 - .L_1025)
	.align		4
.L_1025:
        /*1714*/ 	.word	index@(_ZN2at6native29vectorized_elementwise_kernelILi4ENS0_13AUnaryFunctorIN3c104HalfES4_bZZZNS0_22logical_or_kernel_cudaERNS_14TensorIteratorEENKUlvE0_clEvENKUlvE6_clEvEUlS4_S4_E_EESt5arrayIPcLm2EEEEviT0_T1_)
        /*1718*/ 	.word	0x0000001c


	//----- nvinfo : EIATTR_FRAME_SIZE
	.align		4
.L_1026:
        /*171c*/ 	.byte	0x04, 0x11
        /*171e*/ 	.short	(.L_1028 - .L_1027)
	.align		4
.L_1027:
        /*1720*/ 	.word	index@(_ZN2at6native29vectorized_elementwise_kernelILi4ENS0_13AUnaryFunctorIN3c104HalfES4_bZZZNS0_22logical_or_kernel_cudaERNS_14TensorIteratorEENKUlvE0_clEvENKUlvE6_clEvEUlS4_S4_E_EESt5arrayIPcLm2EEEEviT0_T1_)
        /*1724*/ 	.word	0x00000000


	//----- nvinfo : EIATTR_REGCOUNT
	.align		4
.L_1028:
        /*1728*/ 	.byte	0x04, 0x2f
        /*172a*/ 	.short	(.L_1030 - .L_1029)
	.align		4
.L_1029:
        /*172c*/ 	.word	index@(_ZN2at6native29vectorized_elementwise_kernelILi2ENS0_13AUnaryFunctorIN3c104HalfES4_bZZZNS0_22logical_or_kernel_cudaERNS_14TensorIteratorEENKUlvE0_clEvENKUlvE6_clEvEUlS4_S4_E_EESt5arrayIPcLm2EEEEviT0_T1_)
        /*1730*/ 	.word	0x0000001c


	//----- nvinfo : EIATTR_FRAME_SIZE
	.align		4
.L_1030:
        /*1734*/ 	.byte	0x04, 0x11
        /*1736*/ 	.short	(.L_1032 - .L_1031)
	.align		4
.L_1031:
        /*1738*/ 	.word	index@(_ZN2at6native29vectorized_elementwise_kernelILi2ENS0_13AUnaryFunctorIN3c104HalfES4_bZZZNS0_22logical_or_kernel_cudaERNS_14TensorIteratorEENKUlvE0_clEvENKUlvE6_clEvEUlS4_S4_E_EESt5arrayIPcLm2EEEEviT0_T1_)
        /*173c*/ 	.word	0x00000000


	//----- nvinfo : EIATTR_REGCOUNT
	.align		4
.L_1032:
        /*1740*/ 	.byte	0x04, 0x2f
        /*1742*/ 	.short	(.L_1034 - .L_1033)
	.align		4
.L_1033:
        /*1744*/ 	.word	index@(_ZN2at6native27unrolled_elementwise_kernelINS0_13AUnaryFunctorIN3c104HalfES4_bZZZNS0_22logical_or_kernel_cudaERNS_14TensorIteratorEENKUlvE0_clEvENKUlvE6_clEvEUlS4_S4_E_EESt5arrayIPcLm2EELi4E23TrivialOffsetCalculatorILi1EjESF_NS0_6memory15LoadWithoutCastENSG_16StoreWithoutCastEEEviT_T0_T2_T3_T4_T5_)
        /*1748*/ 	.word	0x00000018


	//----- nvinfo : EIATTR_FRAME_SIZE
	.align		4
.L_1034:
        /*174c*/ 	.byte	0x04, 0x11
        /*174e*/ 	.short	(.L_1036 - .L_1035)
	.align		4
.L_1035:
        /*1750*/ 	.word	index@(_ZN2at6native27unrolled_elementwise_kernelINS0_13AUnaryFunctorIN3c104HalfES4_bZZZNS0_22logical_or_kernel_cudaERNS_14TensorIteratorEENKUlvE0_clEvENKUlvE6_clEvEUlS4_S4_E_EESt5arrayIPcLm2EELi4E23TrivialOffsetCalculatorILi1EjESF_NS0_6memory15LoadWithoutCastENSG_16StoreWithoutCastEEEviT_T0_T2_T3_T4_T5_)
        /*1754*/ 	.word	0x00000000


	//----- nvinfo : EIATTR_REGCOUNT
	.align		4
.L_1036:
        /*1758*/ 	.byte	0x04, 0x2f
        /*175a*/ 	.short	(.L_1038 - .L_1037)
	.align		4
.L_1037:
        /*175c*/ 	.word	index@(_ZN2at6native18elementwise_kernelILi128ELi4EZNS0_22gpu_kernel_impl_nocastINS0_13AUnaryFunctorIN3c104HalfES5_bZZZNS0_22logical_or_kernel_cudaERNS_14TensorIteratorEENKUlvE0_clEvENKUlvE6_clEvEUlS5_S5_E_EEEEvRNS_18TensorIteratorBaseERKT_EUliE_EEviT1_)
        /*1760*/ 	.word	0x0000000c


	//----- nvinfo : EIATTR_FRAME_SIZE
	.align		4
.L_1038:
        /*1764*/ 	.byte	0x04, 0x11
        /*1766*/ 	.short	(.L_1040 - .L_1039)
	.align		4
.L_1039:
        /*1768*/ 	.word	index@(_ZN2at6native18elementwise_kernelILi128ELi4EZNS0_22gpu_kernel_impl_nocastINS0_13AUnaryFunctorIN3c104HalfES5_bZZZNS0_22logical_or_kernel_cudaERNS_14TensorIteratorEENKUlvE0_clEvENKUlvE6_clEvEUlS5_S5_E_EEEEvRNS_18TensorIteratorBaseERKT_EUliE_EEviT1_)
        /*176c*/ 	.word	0x00000000


	//----- nvinfo : EIATTR_REGCOUNT
	.align		4
.L_1040:
        /*1770*/ 	.byte	0x04, 0x2f
        /*1772*/ 	.short	(.L_1042 - .L_1041)
	.align		4
.L_1041:
        /*1774*/ 	.word	index@(_ZN2at6native27unrolled_elementwise_kernelINS0_13AUnaryFunctorIN3c104HalfES4_bZZZNS0_22logical_or_kernel_cudaERNS_14TensorIteratorEENKUlvE0_clEvENKUlvE6_clEvEUlS4_S4_E_EESt5arrayIPcLm2EELi4E23TrivialOffsetCalculatorILi1EjESF_NS0_6memory12LoadWithCastILi1EEENSG_13StoreWithCastILi1EEEEEviT_T0_T2_T3_T4_T5_)
        /*1778*/ 	.word	0x0000001c


	//----- nvinfo : EIATTR_FRAME_SIZE
	.align		4
.L_1042:
        /*177c*/ 	.byte	0x04, 0x11
        /*177e*/ 	.short	(.L_1044 - .L_1043)
	.align		4
.L_1043:
        /*1780*/ 	.word	index@(_ZN2at6native27unrolled_elementwise_kernelINS0_13AUnaryFunctorIN3c104HalfES4_bZZZNS0_22logical_or_kernel_cudaERNS_14TensorIteratorEENKUlvE0_clEvENKUlvE6_clEvEUlS4_S4_E_EESt5arrayIPcLm2EELi4E23TrivialOffsetCalculatorILi1EjESF_NS0_6memory12LoadWithCastILi1EEENSG_13StoreWithCastILi1EEEEEviT_T0_T2_T3_T4_T5_)
        /*1784*/ 	.word	0x00000000


	//----- nvinfo : EIATTR_REGCOUNT
	.align		4
.L_1044:
        /*1788*/ 	.byte	0x04, 0x2f
        /*178a*/ 	.short	(.L_1046 - .L_1045)
	.align		4
.L_1045:
        /*178c*/ 	.word	index@(_ZN2at6native18elementwise_kernelILi128ELi4EZNS0_15gpu_kernel_implINS0_13AUnaryFunctorIN3c104HalfES5_bZZZNS0_22logical_or_kernel_cudaERNS_14TensorIteratorEENKUlvE0_clEvENKUlvE6_clEvEUlS5_S5_E_EEEEvRNS_18TensorIteratorBaseERKT_EUliE_EEviT1_)
        /*1790*/ 	.word	0x0000001a


	//----- nvinfo : EIATTR_FRAME_SIZE
	.align		4
.L_1046:
        /*1794*/ 	.byte	0x04, 0x11
        /*1796*/ 	.short	(.L_1048 - .L_1047)
	.align		4
.L_1047:
        /*1798*/ 	.word	index@(_ZN2at6native18elementwise_kernelILi128ELi4EZNS0_15gpu_kernel_implINS0_13AUnaryFunctorIN3c104HalfES5_bZZZNS0_22logical_or_kernel_cudaERNS_14TensorIteratorEENKUlvE0_clEvENKUlvE6_clEvEUlS5_S5_E_EEEEvRNS_18TensorIteratorBaseERKT_EUliE_EEviT1_)
        /*179c*/ 	.word	0x00000000


	//----- nvinfo : EIATTR_REGCOUNT
	.align		4
.L_1048:
        /*17a0*/ 	.byte	0x04, 0x2f
        /*17a2*/ 	.short	(.L_1050 - .L_1049)
	.align		4
.L_1049:
        /*17a4*/ 	.word	index@(_ZN2at6native29vectorized_elementwise_kernelILi8ENS0_13BinaryFunctorIbbbZZZNS0_22logical_or_kernel_cudaERNS_14TensorIteratorEENKUlvE0_clEvENKUlvE7_clEvEUlbbE_EESt5arrayIPcLm3EEEEviT0_T1_)
        /*17a8*/ 	.word	0x00000004


	//----- nvinfo : EIATTR_FRAME_SIZE
	.align		4
.L_1050:
        /*17ac*/ 	.byte	0x04, 0x11
        /*17ae*/ 	.short	(.L_1052 - .L_1051)
	.align		4
.L_1051:
        /*17b0*/ 	.word	index@(_ZN2at6native29vectorized_elementwise_kernelILi8ENS0_13BinaryFunctorIbbbZZZNS0_22logical_or_kernel_cudaERNS_14TensorIteratorEENKUlvE0_clEvENKUlvE7_clEvEUlbbE_EESt5arrayIPcLm3EEEEviT0_T1_)
        /*17b4*/ 	.word	0x00000000


	//----- nvinfo : EIATTR_REGCOUNT
	.align		4
.L_1052:
        /*17b8*/ 	.byte	0x04, 0x2f
        /*17ba*/ 	.short	(.L_1054 - .L_1053)
	.align		4
.L_1053:
        /*17bc*/ 	.word	index@(_ZN2at6native29vectorized_elementwise_kernelILi4ENS0_13BinaryFunctorIbbbZZZNS0_22logical_or_kernel_cudaERNS_14TensorIteratorEENKUlvE0_clEvENKUlvE7_clEvEUlbbE_EESt5arrayIPcLm3EEEEviT0_T1_)
        /*17c0*/ 	.word	0x0000001f


	//----- nvinfo : EIATTR_FRAME_SIZE
	.align		4
.L_1054:
        /*17c4*/ 	.byte	0x04, 0x11
        /*17c6*/ 	.short	(.L_1056 - .L_1055)
	.align		4
.L_1055:
        /*17c8*/ 	.word	index@(_ZN2at6native29vectorized_elementwise_kernelILi4ENS0_13BinaryFunctorIbbbZZZNS0_22logical_or_kernel_cudaERNS_14TensorIteratorEENKUlvE0_clEvENKUlvE7_clEvEUlbbE_EESt5arrayIPcLm3EEEEviT0_T1_)
        /*17cc*/ 	.word	0x00000000


	//----- nvinfo : EIATTR_REGCOUNT
	.align		4
.L_1056:
        /*17d0*/ 	.byte	0x04, 0x2f
        /*17d2*/ 	.short	(.L_1058 - .L_1057)
	.align		4
.L_1057:
        /*17d4*/ 	.word	index@(_ZN2at6native29vectorized_elementwise_kernelILi2ENS0_13BinaryFunctorIbbbZZZNS0_22logical_or_kernel_cudaERNS_14TensorIteratorEENKUlvE0_clEvENKUlvE7_clEvEUlbbE_EESt5arrayIPcLm3EEEEviT0_T1_)
        /*17d8*/ 	.word	0x0000001f


	//----- nvinfo : EIATTR_FRAME_SIZE
	.align		4
.L_1058:
        /*17dc*/ 	.byte	0x04, 0x11
        /*17de*/ 	.short	(.L_1060 - .L_1059)
	.align		4
.L_1059:
        /*17e0*/ 	.word	index@(_ZN2at6native29vectorized_elementwise_kernelILi2ENS0_13BinaryFunctorIbbbZZZNS0_22logical_or_kernel_cudaERNS_14TensorIteratorEENKUlvE0_clEvENKUlvE7_clEvEUlbbE_EESt5arrayIPcLm3EEEEviT0_T1_)
        /*17e4*/ 	.word	0x00000000


	//----- nvinfo : EIATTR_REGCOUNT
	.align		4
.L_1060:
        /*17e8*/ 	.byte	0x04, 0x2f
        /*17ea*/ 	.short	(.L_1062 - .L_1061)
	.align		4
.L_1061:
        /*17ec*/ 	.word	index@(_ZN2at6native27unrolled_elementwise_kernelINS0_13BinaryFunctorIbbbZZZNS0_22logical_or_kernel_cudaERNS_14TensorIteratorEENKUlvE0_clEvENKUlvE7_clEvEUlbbE_EESt5arrayIPcLm3EELi4E23TrivialOffsetCalculatorILi2EjESC_ILi1EjENS0_6memory15LoadWithoutCastENSF_16StoreWithoutCastEEEviT_T0_T2_T3_T4_T5_)
        /*17f0*/ 	.word	0x00000017


	//----- nvinfo : EIATTR_FRAME_SIZE
	.align		4
.L_1062:
        /*17f4*/ 	.byte	0x04, 0x11
        /*17f6*/ 	.short	(.L_1064 - .L_1063)
	.align		4
.L_1063:
        /*17f8*/ 	.word	index@(_ZN2at6native27unrolled_elementwise_kernelINS0_13BinaryFunctorIbbbZZZNS0_22logical_or_kernel_cudaERNS_14TensorIteratorEENKUlvE0_clEvENKUlvE7_clEvEUlbbE_EESt5arrayIPcLm3EELi4E23TrivialOffsetCalculatorILi2EjESC_ILi1EjENS0_6memory15LoadWithoutCastENSF_16StoreWithoutCastEEEviT_T0_T2_T3_T4_T5_)
        /*17fc*/ 	.word	0x00000000


	//----- nvinfo : EIATTR_REGCOUNT
	.align		4
.L_1064:
        /*1800*/ 	.byte	0x04, 0x2f
        /*1802*/ 	.short	(.L_1066 - .L_1065)
	.align		4
.L_1065:
        /*1804*/ 	.word	index@(_ZN2at6native18elementwise_kernelILi128ELi4EZNS0_22gpu_kernel_impl_nocastINS0_13BinaryFunctorIbbbZZZNS0_22logical_or_kernel_cudaERNS_14TensorIteratorEENKUlvE0_clEvENKUlvE7_clEvEUlbbE_EEEEvRNS_18TensorIteratorBaseERKT_EUliE_EEviT1_)
        /*1808*/ 	.word	0x0000000c


	//----- nvinfo : EIATTR_FRAME_SIZE
	.align		4
.L_1066:
        /*180c*/ 	.byte	0x04, 0x11
        /*180e*/ 	.short	(.L_1068 - .L_1067)
	.align		4
.L_1067:
        /*1810*/ 	.word	index@(_ZN2at6native18elementwise_kernelILi128ELi4EZNS0_22gpu_kernel_impl_nocastINS0_13BinaryFunctorIbbbZZZNS0_22logical_or_kernel_cudaERNS_14TensorIteratorEENKUlvE0_clEvENKUlvE7_clEvEUlbbE_EEEEvRNS_18TensorIteratorBaseERKT_EUliE_EEviT1_)
        /*1814*/ 	.word	0x00000000


	//----- nvinfo : EIATTR_REGCOUNT
	.align		4
.L_1068:
        /*1818*/ 	.byte	0x04, 0x2f
        /*181a*/ 	.short	(.L_1070 - .L_1069)
	.align		4
.L_1069:
        /*181c*/ 	.word	index@(_ZN2at6native27unrolled_elementwise_kernelINS0_13BinaryFunctorIbbbZZZNS0_22logical_or_kernel_cudaERNS_14TensorIteratorEENKUlvE0_clEvENKUlvE7_clEvEUlbbE_EESt5arrayIPcLm3EELi4E23TrivialOffsetCalculatorILi2EjESC_ILi1EjENS0_6memory12LoadWithCastILi2EEENSF_13StoreWithCastILi1EEEEEviT_T0_T2_T3_T4_T5_)
        /*1820*/ 	.word	0x00000020


	//----- nvinfo : EIATTR_FRAME_SIZE
	.align		4
.L_1070:
        /*1824*/ 	.byte	0x04, 0x11
        /*1826*/ 	.short	(.L_1072 - .L_1071)
	.align		4
.L_1071:
        /*1828*/ 	.word	index@(_ZN2at6native27unrolled_elementwise_kernelINS0_13BinaryFunctorIbbbZZZNS0_22logical_or_kernel_cudaERNS_14TensorIteratorEENKUlvE0_clEvENKUlvE7_clEvEUlbbE_EESt5arrayIPcLm3EELi4E23TrivialOffsetCalculatorILi2EjESC_ILi1EjENS0_6memory12LoadWithCastILi2EEENSF_13StoreWithCastILi1EEEEEviT_T0_T2_T3_T4_T5_)
        /*182c*/ 	.word	0x00000000


	//----- nvinfo : EIATTR_REGCOUNT
	.align		4
.L_1072:
        /*1830*/ 	.byte	0x04, 0x2f
        /*1832*/ 	.short	(.L_1074 - .L_1073)
	.align		4
.L_1073:
        /*1834*/ 	.word	index@(_ZN2at6native18elementwise_kernelILi128ELi4EZNS0_15gpu_kernel_implINS0_13BinaryFunctorIbbbZZZNS0_22logical_or_kernel_cudaERNS_14TensorIteratorEENKUlvE0_clEvENKUlvE7_clEvEUlbbE_EEEEvRNS_18TensorIteratorBaseERKT_EUliE_EEviT1_)
        /*1838*/ 	.word	0x0000001a


	//----- nvinfo : EIATTR_FRAME_SIZE
	.align		4
.L_1074:
        /*183c*/ 	.byte	0x04, 0x11
        /*183e*/ 	.short	(.L_1076 - .L_1075)
	.align		4
.L_1075:
        /*1840*/ 	.word	index@(_ZN2at6native18elementwise_kernelILi128ELi4EZNS0_15gpu_kernel_implINS0_13BinaryFunctorIbbbZZZNS0_22logical_or_kernel_cudaERNS_14TensorIteratorEENKUlvE0_clEvENKUlvE7_clEvEUlbbE_EEEEvRNS_18TensorIteratorBaseERKT_EUliE_EEviT1_)
        /*1844*/ 	.word	0x00000000


	//----- nvinfo : EIATTR_REGCOUNT
	.align		4
.L_1076:
        /*1848*/ 	.byte	0x04, 0x2f
        /*184a*/ 	.short	(.L_1078 - .L_1077)
	.align		4
.L_1077:
        /*184c*/ 	.word	index@(_ZN2at6native29vectorized_elementwise_kernelILi8ENS0_13AUnaryFunctorIbbbZZZNS0_22logical_or_kernel_cudaERNS_14TensorIteratorEENKUlvE0_clEvENKUlvE7_clEvEUlbbE_EESt5arrayIPcLm2EEEEviT0_T1_)
        /*1850*/ 	.word	0x00000004


	//----- nvinfo : EIATTR_FRAME_SIZE
	.align		4
.L_1078:
        /*1854*/ 	.byte	0x04, 0x11
        /*1856*/ 	.short	(.L_1080 - .L_1079)
	.align		4
.L_1079:
        /*1858*/ 	.word	index@(_ZN2at6native29vectorized_elementwise_kernelILi8ENS0_13AUnaryFunctorIbbbZZZNS0_22logical_or_kernel_cudaERNS_14TensorIteratorEENKUlvE0_clEvENKUlvE7_clEvEUlbbE_EESt5arrayIPcLm2EEEEviT0_T1_)
        /*185c*/ 	.word	0x00000000


	//----- nvinfo : EIATTR_REGCOUNT
	.align		4
.L_1080:
        /*1860*/ 	.byte	0x04, 0x2f
        /*1862*/ 	.short	(.L_1082 - .L_1081)
	.align		4
.L_1081:
        /*1864*/ 	.word	index@(_ZN2at6native29vectorized_elementwise_kernelILi4ENS0_13AUnaryFunctorIbbbZZZNS0_22logical_or_kernel_cudaERNS_14TensorIteratorEENKUlvE0_clEvENKUlvE7_clEvEUlbbE_EESt5arrayIPcLm2EEEEviT0_T1_)
        /*1868*/ 	.word	0x00000018


	//----- nvinfo : EIATTR_FRAME_SIZE
	.align		4
.L_1082:
        /*186c*/ 	.byte	0x04, 0x11
        /*186e*/ 	.short	(.L_1084 - .L_1083)
	.align		4
.L_1083:
        /*1870*/ 	.word	index@(_ZN2at6native29vectorized_elementwise_kernelILi4ENS0_13AUnaryFunctorIbbbZZZNS0_22logical_or_kernel_cudaERNS_14TensorIteratorEENKUlvE0_clEvENKUlvE7_clEvEUlbbE_EESt5arrayIPcLm2EEEEviT0_T1_)
        /*1874*/ 	.word	0x00000000


	//----- nvinfo : EIATTR_REGCOUNT
	.align		4
.L_1084:
        /*1878*/ 	.byte	0x04, 0x2f
        /*187a*/ 	.short	(.L_1086 - .L_1085)
	.align		4
.L_1085:
        /*187c*/ 	.word	index@(_ZN2at6native29vectorized_elementwise_kernelILi2ENS0_13AUnaryFunctorIbbbZZZNS0_22logical_or_kernel_cudaERNS_14TensorIteratorEENKUlvE0_clEvENKUlvE7_clEvEUlbbE_EESt5arrayIPcLm2EEEEviT0_T1_)
        /*1880*/ 	.word	0x00000018


	//----- nvinfo : EIATTR_FRAME_SIZE
	.align		4
.L_1086:
        /*1884*/ 	.byte	0x04, 0x11
        /*1886*/ 	.short	(.L_1088 - .L_1087)
	.align		4
.L_1087:
        /*1888*/ 	.word	index@(_ZN2at6native29vectorized_elementwise_kernelILi2ENS0_13AUnaryFunctorIbbbZZZNS0_22logical_or_kernel_cudaERNS_14TensorIteratorEENKUlvE0_clEvENKUlvE7_clEvEUlbbE_EESt5arrayIPcLm2EEEEviT0_T1_)
        /*188c*/ 	.word	0x00000000


	//----- nvinfo : EIATTR_REGCOUNT
	.align		4
.L_1088:
        /*1890*/ 	.byte	0x04, 0x2f
        /*1892*/ 	.short	(.L_1090 - .L_1089)
	.align		4
.L_1089:
        /*1894*/ 	.word	index@(_ZN2at6native27unrolled_elementwise_kernelINS0_13AUnaryFunctorIbbbZZZNS0_22logical_or_kernel_cudaERNS_14TensorIteratorEENKUlvE0_clEvENKUlvE7_clEvEUlbbE_EESt5arrayIPcLm2EELi4E23TrivialOffsetCalculatorILi1EjESD_NS0_6memory15LoadWithoutCastENSE_16StoreWithoutCastEEEviT_T0_T2_T3_T4_T5_)
        /*1898*/ 	.word	0x00000014


	//----- nvinfo : EIATTR_FRAME_SIZE
	.align		4
.L_1090:
        /*189c*/ 	.byte	0x04, 0x11
        /*189e*/ 	.short	(.L_1092 - .L_1091)
	.align		4
.L_1091:
        /*18a0*/ 	.word	index@(_ZN2at6native27unrolled_elementwise_kernelINS0_13AUnaryFunctorIbbbZZZNS0_22logical_or_kernel_cudaERNS_14TensorIteratorEENKUlvE0_clEvENKUlvE7_clEvEUlbbE_EESt5arrayIPcLm2EELi4E23TrivialOffsetCalculatorILi1EjESD_NS0_6memory15LoadWithoutCastENSE_16StoreWithoutCastEEEviT_T0_T2_T3_T4_T5_)
        /*18a4*/ 	.word	0x00000000


	//----- nvinfo : EIATTR_REGCOUNT
	.align		4
.L_1092:
        /*18a8*/ 	.byte	0x04, 0x2f
        /*18aa*/ 	.short	(.L_1094 - .L_1093)
	.align		4
.L_1093:
        /*18ac*/ 	.word	index@(_ZN2at6native18elementwise_kernelILi128ELi4EZNS0_22gpu_kernel_impl_nocastINS0_13AUnaryFunctorIbbbZZZNS0_22logical_or_kernel_cudaERNS_14TensorIteratorEENKUlvE0_clEvENKUlvE7_clEvEUlbbE_EEEEvRNS_18TensorIteratorBaseERKT_EUliE_EEviT1_)
        /*18b0*/ 	.word	0x0000000c


	//----- nvinfo : EIATTR_FRAME_SIZE
	.align		4
.L_1094:
        /*18b4*/ 	.byte	0x04, 0x11
        /*18b6*/ 	.short	(.L_1096 - .L_1095)
	.align		4
.L_1095:
        /*18b8*/ 	.word	index@(_ZN2at6native18elementwise_kernelILi128ELi4EZNS0_22gpu_kernel_impl_nocastINS0_13AUnaryFunctorIbbbZZZNS0_22logical_or_kernel_cudaERNS_14TensorIteratorEENKUlvE0_clEvENKUlvE7_clEvEUlbbE_EEEEvRNS_18TensorIteratorBaseERKT_EUliE_EEviT1_)
        /*18bc*/ 	.word	0x00000000


	//----- nvinfo : EIATTR_REGCOUNT
	.align		4
.L_1096:
        /*18c0*/ 	.byte	0x04, 0x2f
        /*18c2*/ 	.short	(.L_1098 - .L_1097)
	.align		4
.L_1097:
        /*18c4*/ 	.word	index@(_ZN2at6native27unrolled_elementwise_kernelINS0_13AUnaryFunctorIbbbZZZNS0_22logical_or_kernel_cudaERNS_14TensorIteratorEENKUlvE0_clEvENKUlvE7_clEvEUlbbE_EESt5arrayIPcLm2EELi4E23TrivialOffsetCalculatorILi1EjESD_NS0_6memory12LoadWithCastILi1EEENSE_13StoreWithCastILi1EEEEEviT_T0_T2_T3_T4_T5_)
        /*18c8*/ 	.word	0x0000001e


	//----- nvinfo : EIATTR_FRAME_SIZE
	.align		4
.L_1098:
        /*18cc*/ 	.byte	0x04, 0x11
        /*18ce*/ 	.short	(.L_1100 - .L_1099)
	.align		4
.L_1099:
        /*18d0*/ 	.word	index@(_ZN2at6native27unrolled_elementwise_kernelINS0_13AUnaryFunctorIbbbZZZNS0_22logical_or_kernel_cudaERNS_14TensorIteratorEENKUlvE0_clEvENKUlvE7_clEvEUlbbE_EESt5arrayIPcLm2EELi4E23TrivialOffsetCalculatorILi1EjESD_NS0_6memory12LoadWithCastILi1EEENSE_13StoreWithCastILi1EEEEEviT_T0_T2_T3_T4_T5_)
        /*18d4*/ 	.word	0x00000000


	//----- nvinfo : EIATTR_REGCOUNT
	.align		4
.L_1100:
        /*18d8*/ 	.byte	0x04, 0x2f
        /*18da*/ 	.short	(.L_1102 - .L_1101)
	.align		4
.L_1101:
        /*18dc*/ 	.word	index@(_ZN2at6native18elementwise_kernelILi128ELi4EZNS0_15gpu_kernel_implINS0_13AUnaryFunctorIbbbZZZNS0_22logical_or_kernel_cudaERNS_14TensorIteratorEENKUlvE0_clEvENKUlvE7_clEvEUlbbE_EEEEvRNS_18TensorIteratorBaseERKT_EUliE_EEviT1_)
        /*18e0*/ 	.word	0x0000001a


	//----- nvinfo : EIATTR_FRAME_SIZE
	.align		4
.L_1102:
        /*18e4*/ 	.byte	0x04, 0x11
        /*18e6*/ 	.short	(.L_1104 - .L_1103)
	.align		4
.L_1103:
        /*18e8*/ 	.word	index@(_ZN2at6native18elementwise_kernelILi128ELi4EZNS0_15gpu_kernel_implINS0_13AUnaryFunctorIbbbZZZNS0_22logical_or_kernel_cudaERNS_14TensorIteratorEENKUlvE0_clEvENKUlvE7_clEvEUlbbE_EEEEvRNS_18TensorIteratorBaseERKT_EUliE_EEviT1_)
        /*18ec*/ 	.word	0x00000000


	//----- nvinfo : EIATTR_REGCOUNT
	.align		4
.L_1104:
        /*18f0*/ 	.byte	0x04, 0x2f
        /*18f2*/ 	.short	(.L_1106 - .L_1105)
	.align		4
.L_1105:
        /*18f4*/ 	.word	index@(_ZN2at6native29vectorized_elementwise_kernelILi8ENS0_13BinaryFunctorIN3c108BFloat16ES4_bZZZNS0_22logical_or_kernel_cudaERNS_14TensorIteratorEENKUlvE0_clEvENKUlvE8_clEvEUlS4_S4_E_EESt5arrayIPcLm3EEEEviT0_T1_)
        /*18f8*/ 	.word	0x00000004


	//----- nvinfo : EIATTR_FRAME_SIZE
	.align		4
.L_1106:
        /*18fc*/ 	.byte	0x04, 0x11
        /*18fe*/ 	.short	(.L_1108 - .L_1107)
	.align		4
.L_1107:
        /*1900*/ 	.word	index@(_ZN2at6native29vectorized_elementwise_kernelILi8ENS0_13BinaryFunctorIN3c108BFloat16ES4_bZZZNS0_22logical_or_kernel_cudaERNS_14TensorIteratorEENKUlvE0_clEvENKUlvE8_clEvEUlS4_S4_E_EESt5arrayIPcLm3EEEEviT0_T1_)
        /*1904*/ 	.word	0x00000000


	//----- nvinfo : EIATTR_REGCOUNT
	.align		4
.L_1108:
        /*1908*/ 	.byte	0x04, 0x2f
        /*190a*/ 	.short	(.L_1110 - .L_1109)
	.align		4
.L_1109:
        /*190c*/ 	.word	index@(_ZN2at6native29vectorized_elementwise_kernelILi4ENS0_13BinaryFunctorIN3c108BFloat16ES4_bZZZNS0_22logical_or_kernel_cudaERNS_14TensorIteratorEENKUlvE0_clEvENKUlvE8_clEvEUlS4_S4_E_EESt5arrayIPcLm3EEEEviT0_T1_)
        /*1910*/ 	.word	0x00000020


	//----- nvinfo : EIATTR_FRAME_SIZE
	.align		4
.L_1110:
        /*1914*/ 	.byte	0x04, 0x11
        /*1916*/ 	.short	(.L_1112 - .L_1111)
	.align		4
.L_1111:
        /*1918*/ 	.word	index@(_ZN2at6native29vectorized_elementwise_kernelILi4ENS0_13BinaryFunctorIN3c108BFloat16ES4_bZZZNS0_22logical_or_kernel_cudaERNS_14TensorIteratorEENKUlvE0_clEvENKUlvE8_clEvEUlS4_S4_E_EESt5arrayIPcLm3EEEEviT0_T1_)
        /*191c*/ 	.word	0x00000000


	//----- nvinfo : EIATTR_REGCOUNT
	.align		4
.L_1112:
        /*1920*/ 	.byte	0x04, 0x2f
        /*1922*/ 	.short	(.L_1114 - .L_1113)
	.align		4
.L_1113:
        /*1924*/ 	.word	index@(_ZN2at6native29vectorized_elementwise_kernelILi2ENS0_13BinaryFunctorIN3c108BFloat16ES4_bZZZNS0_22logical_or_kernel_cudaERNS_14TensorIteratorEENKUlvE0_clEvENKUlvE8_clEvEUlS4_S4_E_EESt5arrayIPcLm3EEEEviT0_T1_)
        /*1928*/ 	.word	0x00000020


	//----- nvinfo : EIATTR_FRAME_SIZE
	.align		4
.L_1114:
        /*192c*/ 	.byte	0x04, 0x11
        /*192e*/ 	.short	(.L_1116 - .L_1115)
	.align		4
.L_1115:
        /*1930*/ 	.word	index@(_ZN2at6native29vectorized_elementwise_kernelILi2ENS0_13BinaryFunctorIN3c108BFloat16ES4_bZZZNS0_22logical_or_kernel_cudaERNS_14TensorIteratorEENKUlvE0_clEvENKUlvE8_clEvEUlS4_S4_E_EESt5arrayIPcLm3EEEEviT0_T1_)
        /*1934*/ 	.word	0x00000000


	//----- nvinfo : EIATTR_REGCOUNT
	.align		4
.L_1116:
        /*1938*/ 	.byte	0x04, 0x2f
        /*193a*/ 	.short	(.L_1118 - .L_1117)
	.align		4
.L_1117:
        /*193c*/ 	.word	index@(_ZN2at6native27unrolled_elementwise_kernelINS0_13BinaryFunctorIN3c108BFloat16ES4_bZZZNS0_22logical_or_kernel_cudaERNS_14TensorIteratorEENKUlvE0_clEvENKUlvE8_clEvEUlS4_S4_E_EESt5arrayIPcLm3EELi4E23TrivialOffsetCalculatorILi2EjESE_ILi1EjENS0_6memory15LoadWithoutCastENSH_16StoreWithoutCastEEEviT_T0_T2_T3_T4_T5_)
        /*1940*/ 	.word	0x0000001e


	//----- nvinfo : EIATTR_FRAME_SIZE
	.align		4
.L_1118:
        /*1944*/ 	.byte	0x04, 0x11
        /*1946*/ 	.short	(.L_1120 - .L_1119)
	.align		4
.L_1119:
        /*1948*/ 	.word	index@(_ZN2at6native27unrolled_elementwise_kernelINS0_13BinaryFunctorIN3c108BFloat16ES4_bZZZNS0_22logical_or_kernel_cudaERNS_14TensorIteratorEENKUlvE0_clEvENKUlvE8_clEvEUlS4_S4_E_EESt5arrayIPcLm3EELi4E23TrivialOffsetCalculatorILi2EjESE_ILi1EjENS0_6memory15LoadWithoutCastENSH_16StoreWithoutCastEEEviT_T0_T2_T3_T4_T5_)
        /*194c*/ 	.word	0x00000000


	//----- nvinfo : EIATTR_REGCOUNT
	.align		4
.L_1120:
        /*1950*/ 	.byte	0x04, 0x2f
        /*1952*/ 	.short	(.L_1122 - .L_1121)
	.align		4
.L_1121:
        /*1954*/ 	.word	index@(_ZN2at6native18elementwise_kernelILi128ELi4EZNS0_22gpu_kernel_impl_nocastINS0_13BinaryFunctorIN3c108BFloat16ES5_bZZZNS0_22logical_or_kernel_cudaERNS_14TensorIteratorEENKUlvE0_clEvENKUlvE8_clEvEUlS5_S5_E_EEEEvRNS_18TensorIteratorBaseERKT_EUliE_EEviT1_)
        /*1958*/ 	.word	0x0000000c


	//----- nvinfo : EIATTR_FRAME_SIZE
	.align		4
.L_1122:
        /*195c*/ 	.byte	0x04, 0x11
        /*195e*/ 	.short	(.L_1124 - .L_1123)
	.align		4
.L_1123:
        /*1960*/ 	.word	index@(_ZN2at6native18elementwise_kernelILi128ELi4EZNS0_22gpu_kernel_impl_nocastINS0_13BinaryFunctorIN3c108BFloat16ES5_bZZZNS0_22logical_or_kernel_cudaERNS_14TensorIteratorEENKUlvE0_clEvENKUlvE8_clEvEUlS5_S5_E_EEEEvRNS_18TensorIteratorBaseERKT_EUliE_EEviT1_)
        /*1964*/ 	.word	0x00000000


	//----- nvinfo : EIATTR_REGCOUNT
	.align		4
.L_1124:
        /*1968*/ 	.byte	0x04, 0x2f
        /*196a*/ 	.short	(.L_1126 - .L_1125)
	.align		4
.L_1125:
        /*196c*/ 	.word	index@(_ZN2at6native27unrolled_elementwise_kernelINS0_13BinaryFunctorIN3c108BFloat16ES4_bZZZNS0_22logical_or_kernel_cudaERNS_14TensorIteratorEENKUlvE0_clEvENKUlvE8_clEvEUlS4_S4_E_EESt5arrayIPcLm3EELi4E23TrivialOffsetCalculatorILi2EjESE_ILi1EjENS0_6memory12LoadWithCastILi2EEENSH_13StoreWithCastILi1EEEEEviT_T0_T2_T3_T4_T5_)
        /*1970*/ 	.word	0x0000001f


	//----- nvinfo : EIATTR_FRAME_SIZE
	.align		4
.L_1126:
        /*1974*/ 	.byte	0x04, 0x11
        /*1976*/ 	.short	(.L_1128 - .L_1127)
	.align		4
.L_1127:
        /*1978*/ 	.word	index@(_ZN2at6native27unrolled_elementwise_kernelINS0_13BinaryFunctorIN3c108BFloat16ES4_bZZZNS0_22logical_or_kernel_cudaERNS_14TensorIteratorEENKUlvE0_clEvENKUlvE8_clEvEUlS4_S4_E_EESt5arrayIPcLm3EELi4E23TrivialOffsetCalculatorILi2EjESE_ILi1EjENS0_6memory12LoadWithCastILi2EEENSH_13StoreWithCastILi1EEEEEviT_T0_T2_T3_T4_T5_)
        /*197c*/ 	.word	0x00000000


	//----- nvinfo : EIATTR_REGCOUNT
	.align		4
.L_1128:
        /*1980*/ 	.byte	0x04, 0x2f
        /*1982*/ 	.short	(.L_1130 - .L_1129)
	.align		4
.L_1129:
        /*1984*/ 	.word	index@(_ZN2at6native18elementwise_kernelILi128ELi4EZNS0_15gpu_kernel_implINS0_13BinaryFunctorIN3c108BFloat16ES5_bZZZNS0_22logical_or_kernel_cudaERNS_14TensorIteratorEENKUlvE0_clEvENKUlvE8_clEvEUlS5_S5_E_EEEEvRNS_18TensorIteratorBaseERKT_EUliE_EEviT1_)
        /*1988*/ 	.word	0x0000001a


	//----- nvinfo : EIATTR_FRAME_SIZE
	.align		4
.L_1130:
        /*198c*/ 	.byte	0x04, 0x11
        /*198e*/ 	.short	(.L_1132 - .L_1131)
	.align		4
.L_1131:
        /*1990*/ 	.word	index@(_ZN2at6native18elementwise_kernelILi128ELi4EZNS0_15gpu_kernel_implINS0_13BinaryFunctorIN3c108BFloat16ES5_bZZZNS0_22logical_or_kernel_cudaERNS_14TensorIteratorEENKUlvE0_clEvENKUlvE8_clEvEUlS5_S5_E_EEEEvRNS_18TensorIteratorBaseERKT_EUliE_EEviT1_)
        /*1994*/ 	.word	0x00000000


	//----- nvinfo : EIATTR_REGCOUNT
	.align		4
.L_1132:
        /*1998*/ 	.byte	0x04, 0x2f
        /*199a*/ 	.short	(.L_1134 - .L_1133)
	.align		4
.L_1133:
        /*199c*/ 	.word	index@(_ZN2at6native29vectorized_elementwise_kernelILi8ENS0_13AUnaryFunctorIN3c108BFloat16ES4_bZZZNS0_22logical_or_kernel_cudaERNS_14TensorIteratorEENKUlvE0_clEvENKUlvE8_clEvEUlS4_S4_E_EESt5arrayIPcLm2EEEEviT0_T1_)
        /*19a0*/ 	.word	0x00000004


	//----- nvinfo : EIATTR_FRAME_SIZE
	.align		4
.L_1134:
        /*19a4*/ 	.byte	0x04, 0x11
        /*19a6*/ 	.short	(.L_1136 - .L_1135)
	.align		4
.L_1135:
        /*19a8*/ 	.word	index@(_ZN2at6native29vectorized_elementwise_kernelILi8ENS0_13AUnaryFunctorIN3c108BFloat16ES4_bZZZNS0_22logical_or_kernel_cudaERNS_14TensorIteratorEENKUlvE0_clEvENKUlvE8_clEvEUlS4_S4_E_EESt5arrayIPcLm2EEEEviT0_T1_)
        /*19ac*/ 	.word	0x00000000


	//----- nvinfo : EIATTR_REGCOUNT
	.align		4
.L_1136:
        /*19b0*/ 	.byte	0x04, 0x2f
        /*19b2*/ 	.short	(.L_1138 - .L_1137)
	.align		4
.L_1137:
        /*19b4*/ 	.word	index@(_ZN2at6native29vectorized_elementwise_kernelILi4ENS0_13AUnaryFunctorIN3c108BFloat16ES4_bZZZNS0_22logical_or_kernel_cudaERNS_14TensorIteratorEENKUlvE0_clEvENKUlvE8_clEvEUlS4_S4_E_EESt5arrayIPcLm2EEEEviT0_T1_)
        /*19b8*/ 	.word	0x0000001c


	//----- nvinfo : EIATTR_FRAME_SIZE
	.align		4
.L_1138:
        /*19bc*/ 	.byte	0x04, 0x11
        /*19be*/ 	.short	(.L_1140 - .L_1139)
	.align		4
.L_1139:
        /*19c0*/ 	.word	index@(_ZN2at6native29vectorized_elementwise_kernelILi4ENS0_13AUnaryFunctorIN3c108BFloat16ES4_bZZZNS0_22logical_or_kernel_cudaERNS_14TensorIteratorEENKUlvE0_clEvENKUlvE8_clEvEUlS4_S4_E_EESt5arrayIPcLm2EEEEviT0_T1_)
        /*19c4*/ 	.word	0x00000000


	//----- nvinfo : EIATTR_REGCOUNT
	.align		4
.L_1140:
        /*19c8*/ 	.byte	0x04, 0x2f
        /*19ca*/ 	.short	(.L_1142 - .L_1141)
	.align		4
.L_1141:
        /*19cc*/ 	.word	index@(_ZN2at6native29vectorized_elementwise_kernelILi2ENS0_13AUnaryFunctorIN3c108BFloat16ES4_bZZZNS0_22logical_or_kernel_cudaERNS_14TensorIteratorEENKUlvE0_clEvENKUlvE8_clEvEUlS4_S4_E_EESt5arrayIPcLm2EEEEviT0_T1_)
        /*19d0*/ 	.word	0x0000001c


	//----- nvinfo : EIATTR_FRAME_SIZE
	.align		4
.L_1142:
        /*19d4*/ 	.byte	0x04, 0x11
        /*19d6*/ 	.short	(.L_1144 - .L_1143)
	.align		4
.L_1143:
        /*19d8*/ 	.word	index@(_ZN2at6native29vectorized_elementwise_kernelILi2ENS0_13AUnaryFunctorIN3c108BFloat16ES4_bZZZNS0_22logical_or_kernel_cudaERNS_14TensorIteratorEENKUlvE0_clEvENKUlvE8_clEvEUlS4_S4_E_EESt5arrayIPcLm2EEEEviT0_T1_)
        /*19dc*/ 	.word	0x00000000


	//----- nvinfo : EIATTR_REGCOUNT
	.align		4
.L_1144:
        /*19e0*/ 	.byte	0x04, 0x2f
        /*19e2*/ 	.short	(.L_1146 - .L_1145)
	.align		4
.L_1145:
        /*19e4*/ 	.word	index@(_ZN2at6native27unrolled_elementwise_kernelINS0_13AUnaryFunctorIN3c108BFloat16ES4_bZZZNS0_22logical_or_kernel_cudaERNS_14TensorIteratorEENKUlvE0_clEvENKUlvE8_clEvEUlS4_S4_E_EESt5arrayIPcLm2EELi4E23TrivialOffsetCalculatorILi1EjESF_NS0_6memory15LoadWithoutCastENSG_16StoreWithoutCastEEEviT_T0_T2_T3_T4_T5_)
        /*19e8*/ 	.word	0x00000018


	//----- nvinfo : EIATTR_FRAME_SIZE
	.align		4
.L_1146:
        /*19ec*/ 	.byte	0x04, 0x11
        /*19ee*/ 	.short	(.L_1148 - .L_1147)
	.align		4
.L_1147:
        /*19f0*/ 	.word	index@(_ZN2at6native27unrolled_elementwise_kernelINS0_13AUnaryFunctorIN3c108BFloat16ES4_bZZZNS0_22logical_or_kernel_cudaERNS_14TensorIteratorEENKUlvE0_clEvENKUlvE8_clEvEUlS4_S4_E_EESt5arrayIPcLm2EELi4E23TrivialOffsetCalculatorILi1EjESF_NS0_6memory15LoadWithoutCastENSG_16StoreWithoutCastEEEviT_T0_T2_T3_T4_T5_)
        /*19f4*/ 	.word	0x00000000


	//----- nvinfo : EIATTR_REGCOUNT
	.align		4
.L_1148:
        /*19f8*/ 	.byte	0x04, 0x2f
        /*19fa*/ 	.short	(.L_1150 - .L_1149)
	.align		4
.L_1149:
        /*19fc*/ 	.word	index@(_ZN2at6native18elementwise_kernelILi128ELi4EZNS0_22gpu_kernel_impl_nocastINS0_13AUnaryFunctorIN3c108BFloat16ES5_bZZZNS0_22logical_or_kernel_cudaERNS_14TensorIteratorEENKUlvE0_clEvENKUlvE8_clEvEUlS5_S5_E_EEEEvRNS_18TensorIteratorBaseERKT_EUliE_EEviT1_)
        /*1a00*/ 	.word	0x0000000c


	//----- nvinfo : EIATTR_FRAME_SIZE
	.align		4
.L_1150:
        /*1a04*/ 	.byte	0x04, 0x11
        /*1a06*/ 	.short	(.L_1152 - .L_1151)
	.align		4
.L_1151:
        /*1a08*/ 	.word	index@(_ZN2at6native18elementwise_kernelILi128ELi4EZNS0_22gpu_kernel_impl_nocastINS0_13AUnaryFunctorIN3c108BFloat16ES5_bZZZNS0_22logical_or_kernel_cudaERNS_14TensorIteratorEENKUlvE0_clEvENKUlvE8_clEvEUlS5_S5_E_EEEEvRNS_18TensorIteratorBaseERKT_EUliE_EEviT1_)
        /*1a0c*/ 	.word	0x00000000


	//----- nvinfo : EIATTR_REGCOUNT
	.align		4
.L_1152:
        /*1a10*/ 	.byte	0x04, 0x2f
        /*1a12*/ 	.short	(.L_1154 - .L_1153)
	.align		4
.L_1153:
        /*1a14*/ 	.word	index@(_ZN2at6native27unrolled_elementwise_kernelINS0_13AUnaryFunctorIN3c108BFloat16ES4_bZZZNS0_22logical_or_kernel_cudaERNS_14TensorIteratorEENKUlvE0_clEvENKUlvE8_clEvEUlS4_S4_E_EESt5arrayIPcLm2EELi4E23TrivialOffsetCalculatorILi1EjESF_NS0_6memory12LoadWithCastILi1EEENSG_13StoreWithCastILi1EEEEEviT_T0_T2_T3_T4_T5_)
        /*1a18*/ 	.word	0x0000001c


	//----- nvinfo : EIATTR_FRAME_SIZE
	.align		4
.L_1154:
        /*1a1c*/ 	.byte	0x04, 0x11
        /*1a1e*/ 	.short	(.L_1156 - .L_1155)
	.align		4
.L_1155:
        /*1a20*/ 	.word	index@(_ZN2at6native27unrolled_elementwise_kernelINS0_13AUnaryFunctorIN3c108BFloat16ES4_bZZZNS0_22logical_or_kernel_cudaERNS_14TensorIteratorEENKUlvE0_clEvENKUlvE8_clEvEUlS4_S4_E_EESt5arrayIPcLm2EELi4E23TrivialOffsetCalculatorILi1EjESF_NS0_6memory12LoadWithCastILi1EEENSG_13StoreWithCastILi1EEEEEviT_T0_T2_T3_T4_T5_)
        /*1a24*/ 	.word	0x00000000


	//----- nvinfo : EIATTR_REGCOUNT
	.align		4
.L_1156:
        /*1a28*/ 	.byte	0x04, 0x2f
        /*1a2a*/ 	.short	(.L_1158 - .L_1157)
	.align		4
.L_1157:
        /*1a2c*/ 	.word	index@(_ZN2at6native18elementwise_kernelILi128ELi4EZNS0_15gpu_kernel_implINS0_13AUnaryFunctorIN3c108BFloat16ES5_bZZZNS0_22logical_or_kernel_cudaERNS_14TensorIteratorEENKUlvE0_clEvENKUlvE8_clEvEUlS5_S5_E_EEEEvRNS_18TensorIteratorBaseERKT_EUliE_EEviT1_)
        /*1a30*/ 	.word	0x0000001a


	//----- nvinfo : EIATTR_FRAME_SIZE
	.align		4
.L_1158:
        /*1a34*/ 	.byte	0x04, 0x11
        /*1a36*/ 	.short	(.L_1160 - .L_1159)
	.align		4
.L_1159:
        /*1a38*/ 	.word	index@(_ZN2at6native18elementwise_kernelILi128ELi4EZNS0_15gpu_kernel_implINS0_13AUnaryFunctorIN3c108BFloat16ES5_bZZZNS0_22logical_or_kernel_cudaERNS_14TensorIteratorEENKUlvE0_clEvENKUlvE8_clEvEUlS5_S5_E_EEEEvRNS_18TensorIteratorBaseERKT_EUliE_EEviT1_)
        /*1a3c*/ 	.word	0x00000000


	//----- nvinfo : EIATTR_REGCOUNT
	.align		4
.L_1160:
        /*1a40*/ 	.byte	0x04, 0x2f
        /*1a42*/ 	.short	(.L_1162 - .L_1161)
	.align		4
.L_1161:
        /*1a44*/ 	.word	index@(_ZN2at6native29vectorized_elementwise_kernelILi8ENS0_13BinaryFunctorIhhbZZZNS0_23logical_xor_kernel_cudaERNS_14TensorIteratorEENKUlvE0_clEvENKUlvE_clEvEUlhhE_EESt5arrayIPcLm3EEEEviT0_T1_)
        /*1a48*/ 	.word	0x00000004


	//----- nvinfo : EIATTR_FRAME_SIZE
	.align		4
.L_1162:
        /*1a4c*/ 	.byte	0x04, 0x11
        /*1a4e*/ 	.short	(.L_1164 - .L_1163)
	.align		4
.L_1163:
        /*1a50*/ 	.word	index@(_ZN2at6native29vectorized_elementwise_kernelILi8ENS0_13BinaryFunctorIhhbZZZNS0_23logical_xor_kernel_cudaERNS_14TensorIteratorEENKUlvE0_clEvENKUlvE_clEvEUlhhE_EESt5arrayIPcLm3EEEEviT0_T1_)
        /*1a54*/ 	.word	0x00000000


	//----- nvinfo : EIATTR_REGCOUNT
	.align		4
.L_1164:
        /*1a58*/ 	.byte	0x04, 0x2f
        /*1a5a*/ 	.short	(.L_1166 - .L_1165)
	.align		4
.L_1165:
        /*1a5c*/ 	.word	index@(_ZN2at6native29vectorized_elementwise_kernelILi4ENS0_13BinaryFunctorIhhbZZZNS0_23logical_xor_kernel_cudaERNS_14TensorIteratorEENKUlvE0_clEvENKUlvE_clEvEUlhhE_EESt5arrayIPcLm3EEEEviT0_T1_)
        /*1a60*/ 	.word	0x0000001f


	//----- nvinfo : EIATTR_FRAME_SIZE
	.align		4
.L_1166:
        /*1a64*/ 	.byte	0x04, 0x11
        /*1a66*/ 	.short	(.L_1168 - .L_1167)
	.align		4
.L_1167:
        /*1a68*/ 	.word	index@(_ZN2at6native29vectorized_elementwise_kernelILi4ENS0_13BinaryFunctorIhhbZZZNS0_23logical_xor_kernel_cudaERNS_14TensorIteratorEENKUlvE0_clEvENKUlvE_clEvEUlhhE_EESt5arrayIPcLm3EEEEviT0_T1_)
        /*1a6c*/ 	.word	0x00000000


	//----- nvinfo : EIATTR_REGCOUNT
	.align		4
.L_1168:
        /*1a70*/ 	.byte	0x04, 0x2f
        /*1a72*/ 	.short	(.L_1170 - .L_1169)
	.align		4
.L_1169:
        /*1a74*/ 	.word	index@(_ZN2at6native29vectorized_elementwise_kernelILi2ENS0_13BinaryFunctorIhhbZZZNS0_23logical_xor_kernel_cudaERNS_14TensorIteratorEENKUlvE0_clEvENKUlvE_clEvEUlhhE_EESt5arrayIPcLm3EEEEviT0_T1_)
        /*1a78*/ 	.word	0x0000001f


	//----- nvinfo : EIATTR_FRAME_SIZE
	.align		4
.L_1170:
        /*1a7c*/ 	.byte	0x04, 0x11
        /*1a7e*/ 	.short	(.L_1172 - .L_1171)
	.align		4
.L_1171:
        /*1a80*/ 	.word	index@(_ZN2at6native29vectorized_elementwise_kernelILi2ENS0_13BinaryFunctorIhhbZZZNS0_23logical_xor_kernel_cudaERNS_14TensorIteratorEENKUlvE0_clEvENKUlvE_clEvEUlhhE_EESt5arrayIPcLm3EEEEviT0_T1_)
        /*1a84*/ 	.word	0x00000000


	//----- nvinfo : EIATTR_REGCOUNT
	.align		4
.L_1172:
        /*1a88*/ 	.byte	0x04, 0x2f
        /*1a8a*/ 	.short	(.L_1174 - .L_1173)
	.align		4
.L_1173:
        /*1a8c*/ 	.word	index@(_ZN2at6native27unrolled_elementwise_kernelINS0_13BinaryFunctorIhhbZZZNS0_23logical_xor_kernel_cudaERNS_14TensorIteratorEENKUlvE0_clEvENKUlvE_clEvEUlhhE_EESt5arrayIPcLm3EELi4E23TrivialOffsetCalculatorILi2EjESC_ILi1EjENS0_6memory15LoadWithoutCastENSF_16StoreWithoutCastEEEviT_T0_T2_T3_T4_T5_)
        /*1a90*/ 	.word	0x00000019


	//----- nvinfo : EIATTR_FRAME_SIZE
	.align		4
.L_1174:
        /*1a94*/ 	.byte	0x04, 0x11
        /*1a96*/ 	.short	(.L_1176 - .L_1175)
	.align		4
.L_1175:
        /*1a98*/ 	.word	index@(_ZN2at6native27unrolled_elementwise_kernelINS0_13BinaryFunctorIhhbZZZNS0_23logical_xor_kernel_cudaERNS_14TensorIteratorEENKUlvE0_clEvENKUlvE_clEvEUlhhE_EESt5arrayIPcLm3EELi4E23TrivialOffsetCalculatorILi2EjESC_ILi1EjENS0_6memory15LoadWithoutCastENSF_16StoreWithoutCastEEEviT_T0_T2_T3_T4_T5_)
        /*1a9c*/ 	.word	0x00000000


	//----- nvinfo : EIATTR_REGCOUNT
	.align		4
.L_1176:
        /*1aa0*/ 	.byte	0x04, 0x2f
        /*1aa2*/ 	.short	(.L_1178 - .L_1177)
	.align		4
.L_1177:
        /*1aa4*/ 	.word	index@(_ZN2at6native18elementwise_kernelILi128ELi4EZNS0_22gpu_kernel_impl_nocastINS0_13BinaryFunctorIhhbZZZNS0_23logical_xor_kernel_cudaERNS_14TensorIteratorEENKUlvE0_clEvENKUlvE_clEvEUlhhE_EEEEvRNS_18TensorIteratorBaseERKT_EUliE_EEviT1_)
        /*1aa8*/ 	.word	0x0000000c


	//----- nvinfo : EIATTR_FRAME_SIZE
	.align		4
.L_1178:
        /*1aac*/ 	.byte	0x04, 0x11
        /*1aae*/ 	.short	(.L_1180 - .L_1179)
	.align		4
.L_1179:
        /*1ab0*/ 	.word	index@(_ZN2at6native18elementwise_kernelILi128ELi4EZNS0_22gpu_kernel_impl_nocastINS0_13BinaryFunctorIhhbZZZNS0_23logical_xor_kernel_cudaERNS_14TensorIteratorEENKUlvE0_clEvENKUlvE_clEvEUlhhE_EEEEvRNS_18TensorIteratorBaseERKT_EUliE_EEviT1_)
        /*1ab4*/ 	.word	0x00000000


	//----- nvinfo : EIATTR_REGCOUNT
	.align		4
.L_1180:
        /*1ab8*/ 	.byte	0x04, 0x2f
        /*1aba*/ 	.short	(.L_1182 - .L_1181)
	.align		4
.L_1181:
        /*1abc*/ 	.word	index@(_ZN2at6native27unrolled_elementwise_kernelINS0_13BinaryFunctorIhhbZZZNS0_23logical_xor_kernel_cudaERNS_14TensorIteratorEENKUlvE0_clEvENKUlvE_clEvEUlhhE_EESt5arrayIPcLm3EELi4E23TrivialOffsetCalculatorILi2EjESC_ILi1EjENS0_6memory12LoadWithCastILi2EEENSF_13StoreWithCastILi1EEEEEviT_T0_T2_T3_T4_T5_)
        /*1ac0*/ 	.word	0x00000020


	//----- nvinfo : EIATTR_FRAME_SIZE
	.align		4
.L_1182:
        /*1ac4*/ 	.byte	0x04, 0x11
        /*1ac6*/ 	.short	(.L_1184 - .L_1183)
	.align		4
.L_1183:
        /*1ac8*/ 	.word	index@(_ZN2at6native27unrolled_elementwise_kernelINS0_13BinaryFunctorIhhbZZZNS0_23logical_xor_kernel_cudaERNS_14TensorIteratorEENKUlvE0_clEvENKUlvE_clEvEUlhhE_EESt5arrayIPcLm3EELi4E23TrivialOffsetCalculatorILi2EjESC_ILi1EjENS0_6memory12LoadWithCastILi2EEENSF_13StoreWithCastILi1EEEEEviT_T0_T2_T3_T4_T5_)
        /*1acc*/ 	.word	0x00000000


	//----- nvinfo : EIATTR_REGCOUNT
	.align		4
.L_1184:
        /*1ad0*/ 	.byte	0x04, 0x2f
        /*1ad2*/ 	.short	(.L_1186 - .L_1185)
	.align		4
.L_1185:
        /*1ad4*/ 	.word	index@(_ZN2at6native18elementwise_kernelILi128ELi4EZNS0_15gpu_kernel_implINS0_13BinaryFunctorIhhbZZZNS0_23logical_xor_kernel_cudaERNS_14TensorIteratorEENKUlvE0_clEvENKUlvE_clEvEUlhhE_EEEEvRNS_18TensorIteratorBaseERKT_EUliE_EEviT1_)
        /*1ad8*/ 	.word	0x0000001a


	//----- nvinfo : EIATTR_FRAME_SIZE
	.align		4
.L_1186:
        /*1adc*/ 	.byte	0x04, 0x11
        /*1ade*/ 	.short	(.L_1188 - .L_1187)
	.align		4
.L_1187:
        /*1ae0*/ 	.word	index@(_ZN2at6native18elementwise_kernelILi128ELi4EZNS0_15gpu_kernel_implINS0_13BinaryFunctorIhhbZZZNS0_23logical_xor_kernel_cudaERNS_14TensorIteratorEENKUlvE0_clEvENKUlvE_clEvEUlhhE_EEEEvRNS_18TensorIteratorBaseERKT_EUliE_EEviT1_)
        /*1ae4*/ 	.word	0x00000000


	//----- nvinfo : EIATTR_REGCOUNT
	.align		4
.L_1188:
        /*1ae8*/ 	.byte	0x04, 0x2f
        /*1aea*/ 	.short	(.L_1190 - .L_1189)
	.align		4
.L_1189:
        /*1aec*/ 	.word	index@(_ZN2at6native29vectorized_elementwise_kernelILi8ENS0_13AUnaryFunctorIhhbZZZNS0_23logical_xor_kernel_cudaERNS_14TensorIteratorEENKUlvE0_clEvENKUlvE_clEvEUlhhE_EESt5arrayIPcLm2EEEEviT0_T1_)
        /*1af0*/ 	.word	0x00000004


	//----- nvinfo : EIATTR_FRAME_SIZE
	.align		4
.L_1190:
        /*1af4*/ 	.byte	0x04, 0x11
        /*1af6*/ 	.short	(.L_1192 - .L_1191)
	.align		4
.L_1191:
        /*1af8*/ 	.word	index@(_ZN2at6native29vectorized_elementwise_kernelILi8ENS0_13AUnaryFunctorIhhbZZZNS0_23logical_xor_kernel_cudaERNS_14TensorIteratorEENKUlvE0_clEvENKUlvE_clEvEUlhhE_EESt5arrayIPcLm2EEEEviT0_T1_)
        /*1afc*/ 	.word	0x00000000


	//----- nvinfo : EIATTR_REGCOUNT
	.align		4
.L_1192:
        /*1b00*/ 	.byte	0x04, 0x2f
        /*1b02*/ 	.short	(.L_1194 - .L_1193)
	.align		4
.L_1193:
        /*1b04*/ 	.word	index@(_ZN2at6native29vectorized_elementwise_kernelILi4ENS0_13AUnaryFunctorIhhbZZZNS0_23logical_xor_kernel_cudaERNS_14TensorIteratorEENKUlvE0_clEvENKUlvE_clEvEUlhhE_EESt5arrayIPcLm2EEEEviT0_T1_)
        /*1b08*/ 	.word	0x00000019


	//----- nvinfo : EIATTR_FRAME_SIZE
	.align		4
.L_1194:
        /*1b0c*/ 	.byte	0x04, 0x11
        /*1b0e*/ 	.short	(.L_1196 - .L_1195)
	.align		4
.L_1195:
        /*1b10*/ 	.word	index@(_ZN2at6native29vectorized_elementwise_kernelILi4ENS0_13AUnaryFunctorIhhbZZZNS0_23logical_xor_kernel_cudaERNS_14TensorIteratorEENKUlvE0_clEvENKUlvE_clEvEUlhhE_EESt5arrayIPcLm2EEEEviT0_T1_)
        /*1b14*/ 	.word	0x00000000


	//----- nvinfo : EIATTR_REGCOUNT
	.align		4
.L_1196:
        /*1b18*/ 	.byte	0x04, 0x2f
        /*1b1a*/ 	.short	(.L_1198 - .L_1197)
	.align		4
.L_1197:
        /*1b1c*/ 	.word	index@(_ZN2at6native29vectorized_elementwise_kernelILi2ENS0_13AUnaryFunctorIhhbZZZNS0_23logical_xor_kernel_cudaERNS_14TensorIteratorEENKUlvE0_clEvENKUlvE_clEvEUlhhE_EESt5arrayIPcLm2EEEEviT0_T1_)
        /*1b20*/ 	.word	0x00000019


	//----- nvinfo : EIATTR_FRAME_SIZE
	.align		4
.L_1198:
        /*1b24*/ 	.byte	0x04, 0x11
        /*1b26*/ 	.short	(.L_1200 - .L_1199)
	.align		4
.L_1199:
        /*1b28*/ 	.word	index@(_ZN2at6native29vectorized_elementwise_kernelILi2ENS0_13AUnaryFunctorIhhbZZZNS0_23logical_xor_kernel_cudaERNS_14TensorIteratorEENKUlvE0_clEvENKUlvE_clEvEUlhhE_EESt5arrayIPcLm2EEEEviT0_T1_)
        /*1b2c*/ 	.word	0x00000000


	//----- nvinfo : EIATTR_REGCOUNT
	.align		4
.L_1200:
        /*1b30*/ 	.byte	0x04, 0x2f
        /*1b32*/ 	.short	(.L_1202 - .L_1201)
	.align		4
.L_1201:
        /*1b34*/ 	.word	index@(_ZN2at6native27unrolled_elementwise_kernelINS0_13AUnaryFunctorIhhbZZZNS0_23logical_xor_kernel_cudaERNS_14TensorIteratorEENKUlvE0_clEvENKUlvE_clEvEUlhhE_EESt5arrayIPcLm2EELi4E23TrivialOffsetCalculatorILi1EjESD_NS0_6memory15LoadWithoutCastENSE_16StoreWithoutCastEEEviT_T0_T2_T3_T4_T5_)
        /*1b38*/ 	.word	0x00000013


	//----- nvinfo : EIATTR_FRAME_SIZE
	.align		4
.L_1202:
        /*1b3c*/ 	.byte	0x04, 0x11
        /*1b3e*/ 	.short	(.L_1204 - .L_1203)
	.align		4
.L_1203:
        /*1b40*/ 	.word	index@(_ZN2at6native27unrolled_elementwise_kernelINS0_13AUnaryFunctorIhhbZZZNS0_23logical_xor_kernel_cudaERNS_14TensorIteratorEENKUlvE0_clEvENKUlvE_clEvEUlhhE_EESt5arrayIPcLm2EELi4E23TrivialOffsetCalculatorILi1EjESD_NS0_6memory15LoadWithoutCastENSE_16StoreWithoutCastEEEviT_T0_T2_T3_T4_T5_)
        /*1b44*/ 	.word	0x00000000


	//----- nvinfo : EIATTR_REGCOUNT
	.align		4
.L_1204:
        /*1b48*/ 	.byte	0x04, 0x2f
        /*1b4a*/ 	.short	(.L_1206 - .L_1205)
	.align		4
.L_1205:
        /*1b4c*/ 	.word	index@(_ZN2at6native18elementwise_kernelILi128ELi4EZNS0_22gpu_kernel_impl_nocastINS0_13AUnaryFunctorIhhbZZZNS0_23logical_xor_kernel_cudaERNS_14TensorIteratorEENKUlvE0_clEvENKUlvE_clEvEUlhhE_EEEEvRNS_18TensorIteratorBaseERKT_EUliE_EEviT1_)
        /*1b50*/ 	.word	0x0000000c


	//----- nvinfo : EIATTR_FRAME_SIZE
	.align		4
.L_1206:
        /*1b54*/ 	.byte	0x04, 0x11
        /*1b56*/ 	.short	(.L_1208 - .L_1207)
	.align		4
.L_1207:
        /*1b58*/ 	.word	index@(_ZN2at6native18elementwise_kernelILi128ELi4EZNS0_22gpu_kernel_impl_nocastINS0_13AUnaryFunctorIhhbZZZNS0_23logical_xor_kernel_cudaERNS_14TensorIteratorEENKUlvE0_clEvENKUlvE_clEvEUlhhE_EEEEvRNS_18TensorIteratorBaseERKT_EUliE_EEviT1_)
        /*1b5c*/ 	.word	0x00000000


	//----- nvinfo : EIATTR_REGCOUNT
	.align		4
.L_1208:
        /*1b60*/ 	.byte	0x04, 0x2f
        /*1b62*/ 	.short	(.L_1210 - .L_1209)
	.align		4
.L_1209:
        /*1b64*/ 	.word	index@(_ZN2at6native27unrolled_elementwise_kernelINS0_13AUnaryFunctorIhhbZZZNS0_23logical_xor_kernel_cudaERNS_14TensorIteratorEENKUlvE0_clEvENKUlvE_clEvEUlhhE_EESt5arrayIPcLm2EELi4E23TrivialOffsetCalculatorILi1EjESD_NS0_6memory12LoadWithCastILi1EEENSE_13StoreWithCastILi1EEEEEviT_T0_T2_T3_T4_T5_)
        /*1b68*/ 	.word	0x0000001e


	//----- nvinfo : EIATTR_FRAME_SIZE
	.align		4
.L_1210:
        /*1b6c*/ 	.byte	0x04, 0x11
        /*1b6e*/ 	.short	(.L_1212 - .L_1211)
	.align		4
.L_1211:
        /*1b70*/ 	.word	index@(_ZN2at6native27unrolled_elementwise_kernelINS0_13AUnaryFunctorIhhbZZZNS0_23logical_xor_kernel_cudaERNS_14TensorIteratorEENKUlvE0_clEvENKUlvE_clEvEUlhhE_EESt5arrayIPcLm2EELi4E23TrivialOffsetCalculatorILi1EjESD_NS0_6memory12LoadWithCastILi1EEENSE_13StoreWithCastILi1EEEEEviT_T0_T2_T3_T4_T5_)
        /*1b74*/ 	.word	0x00000000


	//----- nvinfo : EIATTR_REGCOUNT
	.align		4
.L_1212:
        /*1b78*/ 	.byte	0x04, 0x2f
        /*1b7a*/ 	.short	(.L_1214 - .L_1213)
	.align		4
.L_1213:
        /*1b7c*/ 	.word	index@(_ZN2at6native18elementwise_kernelILi128ELi4EZNS0_15gpu_kernel_implINS0_13AUnaryFunctorIhhbZZZNS0_23logical_xor_kernel_cudaERNS_14TensorIteratorEENKUlvE0_clEvENKUlvE_clEvEUlhhE_EEEEvRNS_18TensorIteratorBaseERKT_EUliE_EEviT1_)
        /*1b80*/ 	.word	0x0000001a


	//----- nvinfo : EIATTR_FRAME_SIZE
	.align		4
.L_1214:
        /*1b84*/ 	.byte	0x04, 0x11
        /*1b86*/ 	.short	(.L_1216 - .L_1215)
	.align		4
.L_1215:
        /*1b88*/ 	.word	index@(_ZN2at6native18elementwise_kernelILi128ELi4EZNS0_15gpu_kernel_implINS0_13AUnaryFunctorIhhbZZZNS0_23logical_xor_kernel_cudaERNS_14TensorIteratorEENKUlvE0_clEvENKUlvE_clEvEUlhhE_EEEEvRNS_18TensorIteratorBaseERKT_EUliE_EEviT1_)
        /*1b8c*/ 	.word	0x00000000


	//----- nvinfo : EIATTR_REGCOUNT
	.align		4
.L_1216:
        /*1b90*/ 	.byte	0x04, 0x2f
        /*1b92*/ 	.short	(.L_1218 - .L_1217)
	.align		4
.L_1217:
        /*1b94*/ 	.word	index@(_ZN2at6native29vectorized_elementwise_kernelILi8ENS0_13BinaryFunctorIaabZZZNS0_23logical_xor_kernel_cudaERNS_14TensorIteratorEENKUlvE0_clEvENKUlvE0_clEvEUlaaE_EESt5arrayIPcLm3EEEEviT0_T1_)
        /*1b98*/ 	.word	0x00000004


	//----- nvinfo : EIATTR_FRAME_SIZE
	.align		4
.L_1218:
        /*1b9c*/ 	.byte	0x04, 0x11
        /*1b9e*/ 	.short	(.L_1220 - .L_1219)
	.align		4
.L_1219:
        /*1ba0*/ 	.word	index@(_ZN2at6native29vectorized_elementwise_kernelILi8ENS0_13BinaryFunctorIaabZZZNS0_23logical_xor_kernel_cudaERNS_14TensorIteratorEENKUlvE0_clEvENKUlvE0_clEvEUlaaE_EESt5arrayIPcLm3EEEEviT0_T1_)
        /*1ba4*/ 	.word	0x00000000


	//----- nvinfo : EIATTR_REGCOUNT
	.align		4
.L_1220:
        /*1ba8*/ 	.byte	0x04, 0x2f
        /*1baa*/ 	.short	(.L_1222 - .L_1221)
	.align		4
.L_1221:
        /*1bac*/ 	.word	index@(_ZN2at6native29vectorized_elementwise_kernelILi4ENS0_13BinaryFunctorIaabZZZNS0_23logical_xor_kernel_cudaERNS_14TensorIteratorEENKUlvE0_clEvENKUlvE0_clEvEUlaaE_EESt5arrayIPcLm3EEEEviT0_T1_)
        /*1bb0*/ 	.word	0x0000001f


	//----- nvinfo : EIATTR_FRAME_SIZE
	.align		4
.L_1222:
        /*1bb4*/ 	.byte	0x04, 0x11
        /*1bb6*/ 	.short	(.L_1224 - .L_1223)
	.align		4
.L_1223:
        /*1bb8*/ 	.word	index@(_ZN2at6native29vectorized_elementwise_kernelILi4ENS0_13BinaryFunctorIaabZZZNS0_23logical_xor_kernel_cudaERNS_14TensorIteratorEENKUlvE0_clEvENKUlvE0_clEvEUlaaE_EESt5arrayIPcLm3EEEEviT0_T1_)
        /*1bbc*/ 	.word	0x00000000


	//----- nvinfo : EIATTR_REGCOUNT
	.align		4
.L_1224:
        /*1bc0*/ 	.byte	0x04, 0x2f
        /*1bc2*/ 	.short	(.L_1226 - .L_1225)
	.align		4
.L_1225:
        /*1bc4*/ 	.word	index@(_ZN2at6native29vectorized_elementwise_kernelILi2ENS0_13BinaryFunctorIaabZZZNS0_23logical_xor_kernel_cudaERNS_14TensorIteratorEENKUlvE0_clEvENKUlvE0_clEvEUlaaE_EESt5arrayIPcLm3EEEEviT0_T1_)
        /*1bc8*/ 	.word	0x0000001f


	//----- nvinfo : EIATTR_FRAME_SIZE
	.align		4
.L_1226:
        /*1bcc*/ 	.byte	0x04, 0x11
        /*1bce*/ 	.short	(.L_1228 - .L_1227)
	.align		4
.L_1227:
        /*1bd0*/ 	.word	index@(_ZN2at6native29vectorized_elementwise_kernelILi2ENS0_13BinaryFunctorIaabZZZNS0_23logical_xor_kernel_cudaERNS_14TensorIteratorEENKUlvE0_clEvENKUlvE0_clEvEUlaaE_EESt5arrayIPcLm3EEEEviT0_T1_)
        /*1bd4*/ 	.word	0x00000000


	//----- nvinfo : EIATTR_REGCOUNT
	.align		4
.L_1228:
        /*1bd8*/ 	.byte	0x04, 0x2f
        /*1bda*/ 	.short	(.L_1230 - .L_1229)
	.align		4
.L_1229:
        /*1bdc*/ 	.word	index@(_ZN2at6native27unrolled_elementwise_kernelINS0_13BinaryFunctorIaabZZZNS0_23logical_xor_kernel_cudaERNS_14TensorIteratorEENKUlvE0_clEvENKUlvE0_clEvEUlaaE_EESt5arrayIPcLm3EELi4E23TrivialOffsetCalculatorILi2EjESC_ILi1EjENS0_6memory15LoadWithoutCastENSF_16StoreWithoutCastEEEviT_T0_T2_T3_T4_T5_)
        /*1be0*/ 	.word	0x00000019


	//----- nvinfo : EIATTR_FRAME_SIZE
	.align		4
.L_1230:
        /*1be4*/ 	.byte	0x04, 0x11
        /*1be6*/ 	.short	(.L_1232 - .L_1231)
	.align		4
.L_1231:
        /*1be8*/ 	.word	index@(_ZN2at6native27unrolled_elementwise_kernelINS0_13BinaryFunctorIaabZZZNS0_23logical_xor_kernel_cudaERNS_14TensorIteratorEENKUlvE0_clEvENKUlvE0_clEvEUlaaE_EESt5arrayIPcLm3EELi4E23TrivialOffsetCalculatorILi2EjESC_ILi1EjENS0_6memory15LoadWithoutCastENSF_16StoreWithoutCastEEEviT_T0_T2_T3_T4_T5_)
        /*1bec*/ 	.word	0x00000000


	//----- nvinfo : EIATTR_REGCOUNT
	.align		4
.L_1232:
        /*1bf0*/ 	.byte	0x04, 0x2f
        /*1bf2*/ 	.short	(.L_1234 - .L_1233)
	.align		4
.L_1233:
        /*1bf4*/ 	.word	index@(_ZN2at6native18elementwise_kernelILi128ELi4EZNS0_22gpu_kernel_impl_nocastINS0_13BinaryFunctorIaabZZZNS0_23logical_xor_kernel_cudaERNS_14TensorIteratorEENKUlvE0_clEvENKUlvE0_clEvEUlaaE_EEEEvRNS_18TensorIteratorBaseERKT_EUliE_EEviT1_)
        /*1bf8*/ 	.word	0x0000000c


	//----- nvinfo : EIATTR_FRAME_SIZE
	.align		4
.L_1234:
        /*1bfc*/ 	.byte	0x04, 0x11
        /*1bfe*/ 	.short	(.L_1236 - .L_1235)
	.align		4
.L_1235:
        /*1c00*/ 	.word	index@(_ZN2at6native18elementwise_kernelILi128ELi4EZNS0_22gpu_kernel_impl_nocastINS0_13BinaryFunctorIaabZZZNS0_23logical_xor_kernel_cudaERNS_14TensorIteratorEENKUlvE0_clEvENKUlvE0_clEvEUlaaE_EEEEvRNS_18TensorIteratorBaseERKT_EUliE_EEviT1_)
        /*1c04*/ 	.word	0x00000000


	//----- nvinfo : EIATTR_REGCOUNT
	.align		4
.L_1236:
        /*1c08*/ 	.byte	0x04, 0x2f
        /*1c0a*/ 	.short	(.L_1238 - .L_1237)
	.align		4
.L_1237:
        /*1c0c*/ 	.word	index@(_ZN2at6native27unrolled_elementwise_kernelINS0_13BinaryFunctorIaabZZZNS0_23logical_xor_kernel_cudaERNS_14TensorIteratorEENKUlvE0_clEvENKUlvE0_clEvEUlaaE_EESt5arrayIPcLm3EELi4E23TrivialOffsetCalculatorILi2EjESC_ILi1EjENS0_6memory12LoadWithCastILi2EEENSF_13StoreWithCastILi1EEEEEviT_T0_T2_T3_T4_T5_)
        /*1c10*/ 	.word	0x00000020


	//----- nvinfo : EIATTR_FRAME_SIZE
	.align		4
.L_1238:
        /*1c14*/ 	.byte	0x04, 0x11
        /*1c16*/ 	.short	(.L_1240 - .L_1239)
	.align		4
.L_1239:
        /*1c18*/ 	.word	index@(_ZN2at6native27unrolled_elementwise_kernelINS0_13BinaryFunctorIaabZZZNS0_23logical_xor_kernel_cudaERNS_14TensorIteratorEENKUlvE0_clEvENKUlvE0_clEvEUlaaE_EESt5arrayIPcLm3EELi4E23TrivialOffsetCalculatorILi2EjESC_ILi1EjENS0_6memory12LoadWithCastILi2EEENSF_13StoreWithCastILi1EEEEEviT_T0_T2_T3_T4_T5_)
        /*1c1c*/ 	.word	0x00000000


	//----- nvinfo : EIATTR_REGCOUNT
	.align		4
.L_1240:
        /*1c20*/ 	.byte	0x04, 0x2f
        /*1c22*/ 	.short	(.L_1242 - .L_1241)
	.align		4
.L_1241:
        /*1c24*/ 	.word	index@(_ZN2at6native18elementwise_kernelILi128ELi4EZNS0_15gpu_kernel_implINS0_13BinaryFunctorIaabZZZNS0_23logical_xor_kernel_cudaERNS_14TensorIteratorEENKUlvE0_clEvENKUlvE0_clEvEUlaaE_EEEEvRNS_18TensorIteratorBaseERKT_EUliE_EEviT1_)
        /*1c28*/ 	.word	0x0000001a


	//----- nvinfo : EIATTR_FRAME_SIZE
	.align		4
.L_1242:
        /*1c2c*/ 	.byte	0x04, 0x11
        /*1c2e*/ 	.short	(.L_1244 - .L_1243)
	.align		4
.L_1243:
        /*1c30*/ 	.word	index@(_ZN2at6native18elementwise_kernelILi128ELi4EZNS0_15gpu_kernel_implINS0_13BinaryFunctorIaabZZZNS0_23logical_xor_kernel_cudaERNS_14TensorIteratorEENKUlvE0_clEvENKUlvE0_clEvEUlaaE_EEEEvRNS_18TensorIteratorBaseERKT_EUliE_EEviT1_)
        /*1c34*/ 	.word	0x00000000


	//----- nvinfo : EIATTR_REGCOUNT
	.align		4
.L_1244:
        /*1c38*/ 	.byte	0x04, 0x2f
        /*1c3a*/ 	.short	(.L_1246 - .L_1245)
	.align		4
.L_1245:
        /*1c3c*/ 	.word	index@(_ZN2at6native29vectorized_elementwise_kernelILi8ENS0_13AUnaryFunctorIaabZZZNS0_23logical_xor_kernel_cudaERNS_14TensorIteratorEENKUlvE0_clEvENKUlvE0_clEvEUlaaE_EESt5arrayIPcLm2EEEEviT0_T1_)
        /*1c40*/ 	.word	0x00000004


	//----- nvinfo : EIATTR_FRAME_SIZE
	.align		4
.L_1246:
        /*1c44*/ 	.byte	0x04, 0x11
        /*1c46*/ 	.short	(.L_1248 - .L_1247)
	.align		4
.L_1247:
        /*1c48*/ 	.word	index@(_ZN2at6native29vectorized_elementwise_kernelILi8ENS0_13AUnaryFunctorIaabZZZNS0_23logical_xor_kernel_cudaERNS_14TensorIteratorEENKUlvE0_clEvENKUlvE0_clEvEUlaaE_EESt5arrayIPcLm2EEEEviT0_T1_)
        /*1c4c*/ 	.word	0x00000000


	//----- nvinfo : EIATTR_REGCOUNT
	.align		4
.L_1248:
        /*1c50*/ 	.byte	0x04, 0x2f
        /*1c52*/ 	.short	(.L_1250 - .L_1249)
	.align		4
.L_1249:
        /*1c54*/ 	.word	index@(_ZN2at6native29vectorized_elementwise_kernelILi4ENS0_13AUnaryFunctorIaabZZZNS0_23logical_xor_kernel_cudaERNS_14TensorIteratorEENKUlvE0_clEvENKUlvE0_clEvEUlaaE_EESt5arrayIPcLm2EEEEviT0_T1_)
        /*1c58*/ 	.word	0x00000019


	//----- nvinfo : EIATTR_FRAME_SIZE
	.align		4
.L_1250:
        /*1c5c*/ 	.byte	0x04, 0x11
        /*1c5e*/ 	.short	(.L_1252 - .L_1251)
	.align		4
.L_1251:
        /*1c60*/ 	.word	index@(_ZN2at6native29vectorized_elementwise_kernelILi4ENS0_13AUnaryFunctorIaabZZZNS0_23logical_xor_kernel_cudaERNS_14TensorIteratorEENKUlvE0_clEvENKUlvE0_clEvEUlaaE_EESt5arrayIPcLm2EEEEviT0_T1_)
        /*1c64*/ 	.word	0x00000000


	//----- nvinfo : EIATTR_REGCOUNT
	.align		4
.L_1252:
        /*1c68*/ 	.byte	0x04, 0x2f
        /*1c6a*/ 	.short	(.L_1254 - .L_1253)
	.align		4
.L_1253:
        /*1c6c*/ 	.word	index@(_ZN2at6native29vectorized_elementwise_kernelILi2ENS0_13AUnaryFunctorIaabZZZNS0_23logical_xor_kernel_cudaERNS_14TensorIteratorEENKUlvE0_clEvENKUlvE0_clEvEUlaaE_EESt5arrayIPcLm2EEEEviT0_T1_)
        /*1c70*/ 	.word	0x00000019


	//----- nvinfo : EIATTR_FRAME_SIZE
	.align		4
.L_1254:
        /*1c74*/ 	.byte	0x04, 0x11
        /*1c76*/ 	.short	(.L_1256 - .L_1255)
	.align		4
.L_1255:
        /*1c78*/ 	.word	index@(_ZN2at6native29vectorized_elementwise_kernelILi2ENS0_13AUnaryFunctorIaabZZZNS0_23logical_xor_kernel_cudaERNS_14TensorIteratorEENKUlvE0_clEvENKUlvE0_clEvEUlaaE_EESt5arrayIPcLm2EEEEviT0_T1_)
        /*1c7c*/ 	.word	0x00000000


	//----- nvinfo : EIATTR_REGCOUNT
	.align		4
.L_1256:
        /*1c80*/ 	.byte	0x04, 0x2f
        /*1c82*/ 	.short	(.L_1258 - .L_1257)
	.align		4
.L_1257:
        /*1c84*/ 	.word	index@(_ZN2at6native27unrolled_elementwise_kernelINS0_13AUnaryFunctorIaabZZZNS0_23logical_xor_kernel_cudaERNS_14TensorIteratorEENKUlvE0_clEvENKUlvE0_clEvEUlaaE_EESt5arrayIPcLm2EELi4E23TrivialOffsetCalculatorILi1EjESD_NS0_6memory15LoadWithoutCastENSE_16StoreWithoutCastEEEviT_T0_T2_T3_T4_T5_)
        /*1c88*/ 	.word	0x00000013


	//----- nvinfo : EIATTR_FRAME_SIZE
	.align		4
.L_1258:
        /*1c8c*/ 	.byte	0x04, 0x11
        /*1c8e*/ 	.short	(.L_1260 - .L_1259)
	.align		4
.L_1259:
        /*1c90*/ 	.word	index@(_ZN2at6native27unrolled_elementwise_kernelINS0_13AUnaryFunctorIaabZZZNS0_23logical_xor_kernel_cudaERNS_14TensorIteratorEENKUlvE0_clEvENKUlvE0_clEvEUlaaE_EESt5arrayIPcLm2EELi4E23TrivialOffsetCalculatorILi1EjESD_NS0_6memory15LoadWithoutCastENSE_16StoreWithoutCastEEEviT_T0_T2_T3_T4_T5_)
        /*1c94*/ 	.word	0x00000000


	//----- nvinfo : EIATTR_REGCOUNT
	.align		4
.L_1260:
        /*1c98*/ 	.byte	0x04, 0x2f
        /*1c9a*/ 	.short	(.L_1262 - .L_1261)
	.align		4
.L_1261:
        /*1c9c*/ 	.word	index@(_ZN2at6native18elementwise_kernelILi128ELi4EZNS0_22gpu_kernel_impl_nocastINS0_13AUnaryFunctorIaabZZZNS0_23logical_xor_kernel_cudaERNS_14TensorIteratorEENKUlvE0_clEvENKUlvE0_clEvEUlaaE_EEEEvRNS_18TensorIteratorBaseERKT_EUliE_EEviT1_)
        /*1ca0*/ 	.word	0x0000000c


	//----- nvinfo : EIATTR_FRAME_SIZE
	.align		4
.L_1262:
        /*1ca4*/ 	.byte	0x04, 0x11
        /*1ca6*/ 	.short	(.L_1264 - .L_1263)
	.align		4
.L_1263:
        /*1ca8*/ 	.word	index@(_ZN2at6native18elementwise_kernelILi128ELi4EZNS0_22gpu_kernel_impl_nocastINS0_13AUnaryFunctorIaabZZZNS0_23logical_xor_kernel_cudaERNS_14TensorIteratorEENKUlvE0_clEvENKUlvE0_clEvEUlaaE_EEEEvRNS_18TensorIteratorBaseERKT_EUliE_EEviT1_)
        /*1cac*/ 	.word	0x00000000


	//----- nvinfo : EIATTR_REGCOUNT
	.align		4
.L_1264:
        /*1cb0*/ 	.byte	0x04, 0x2f
        /*1cb2*/ 	.short	(.L_1266 - .L_1265)
	.align		4
.L_1265:
        /*1cb4*/ 	.word	index@(_ZN2at6native27unrolled_elementwise_kernelINS0_13AUnaryFunctorIaabZZZNS0_23logical_xor_kernel_cudaERNS_14TensorIteratorEENKUlvE0_clEvENKUlvE0_clEvEUlaaE_EESt5arrayIPcLm2EELi4E23TrivialOffsetCalculatorILi1EjESD_NS0_6memory12LoadWithCastILi1EEENSE_13StoreWithCastILi1EEEEEviT_T0_T2_T3_T4_T5_)
        /*1cb8*/ 	.word	0x0000001e


	//----- nvinfo : EIATTR_FRAME_SIZE
	.align		4
.L_1266:
        /*1cbc*/ 	.byte	0x04, 0x11
        /*1cbe*/ 	.short	(.L_1268 - .L_1267)
	.align		4
.L_1267:
        /*1cc0*/ 	.word	index@(_ZN2at6native27unrolled_elementwise_kernelINS0_13AUnaryFunctorIaabZZZNS0_23logical_xor_kernel_cudaERNS_14TensorIteratorEENKUlvE0_clEvENKUlvE0_clEvEUlaaE_EESt5arrayIPcLm2EELi4E23TrivialOffsetCalculatorILi1EjESD_NS0_6memory12LoadWithCastILi1EEENSE_13StoreWithCastILi1EEEEEviT_T0_T2_T3_T4_T5_)
        /*1cc4*/ 	.word	0x00000000


	//----- nvinfo : EIATTR_REGCOUNT
	.align		4
.L_1268:
        /*1cc8*/ 	.byte	0x04, 0x2f
        /*1cca*/ 	.short	(.L_1270 - .L_1269)
	.align		4
.L_1269:
        /*1ccc*/ 	.word	index@(_ZN2at6native18elementwise_kernelILi128ELi4EZNS0_15gpu_kernel_implINS0_13AUnaryFunctorIaabZZZNS0_23logical_xor_kernel_cudaERNS_14TensorIteratorEENKUlvE0_clEvENKUlvE0_clEvEUlaaE_EEEEvRNS_18TensorIteratorBaseERKT_EUliE_EEviT1_)
        /*1cd0*/ 	.word	0x0000001a


	//----- nvinfo : EIATTR_FRAME_SIZE
	.align		4
.L_1270:
        /*1cd4*/ 	.byte	0x04, 0x11
        /*1cd6*/ 	.short	(.L_1272 - .L_1271)
	.align		4
.L_1271:
        /*1cd8*/ 	.word	index@(_ZN2at6native18elementwise_kernelILi128ELi4EZNS0_15gpu_kernel_implINS0_13AUnaryFunctorIaabZZZNS0_23logical_xor_kernel_cudaERNS_14TensorIteratorEENKUlvE0_clEvENKUlvE0_clEvEUlaaE_EEEEvRNS_18TensorIteratorBaseERKT_EUliE_EEviT1_)
        /*1cdc*/ 	.word	0x00000000


	//----- nvinfo : EIATTR_REGCOUNT
	.align		4
.L_1272:
        /*1ce0*/ 	.byte	0x04, 0x2f
        /*1ce2*/ 	.short	(.L_1274 - .L_1273)
	.align		4
.L_1273:
        /*1ce4*/ 	.word	index@(_ZN2at6native29vectorized_elementwise_kernelILi8ENS0_13BinaryFunctorIiibZZZNS0_23logical_xor_kernel_cudaERNS_14TensorIteratorEENKUlvE0_clEvENKUlvE1_clEvEUliiE_EESt5arrayIPcLm3EEEEviT0_T1_)
        /*1ce8*/ 	.word	0x00000004


	//----- nvinfo : EIATTR_FRAME_SIZE
	.align		4
.L_1274:
        /*1cec*/ 	.byte	0x04, 0x11
        /*1cee*/ 	.short	(.L_1276 - .L_1275)
	.align		4
.L_1275:
        /*1cf0*/ 	.word	index@(_ZN2at6native29vectorized_elementwise_kernelILi8ENS0_13BinaryFunctorIiibZZZNS0_23logical_xor_kernel_cudaERNS_14TensorIteratorEENKUlvE0_clEvENKUlvE1_clEvEUliiE_EESt5arrayIPcLm3EEEEviT0_T1_)
        /*1cf4*/ 	.word	0x00000000


	//----- nvinfo : EIATTR_REGCOUNT
	.align		4
.L_1276:
        /*1cf8*/ 	.byte	0x04, 0x2f
        /*1cfa*/ 	.short	(.L_1278 - .L_1277)
	.align		4
.L_1277:
        /*1cfc*/ 	.word	index@(_ZN2at6native29vectorized_elementwise_kernelILi4ENS0_13BinaryFunctorIiibZZZNS0_23logical_xor_kernel_cudaERNS_14TensorIteratorEENKUlvE0_clEvENKUlvE1_clEvEUliiE_EESt5arrayIPcLm3EEEEviT0_T1_)
        /*1d00*/ 	.word	0x00000020


	//----- nvinfo : EIATTR_FRAME_SIZE
	.align		4
.L_1278:
        /*1d04*/ 	.byte	0x04, 0x11
        /*1d06*/ 	.short	(.L_1280 - .L_1279)
	.align		4
.L_1279:
        /*1d08*/ 	.word	index@(_ZN2at6native29vectorized_elementwise_kernelILi4ENS0_13BinaryFunctorIiibZZZNS0_23logical_xor_kernel_cudaERNS_14TensorIteratorEENKUlvE0_clEvENKUlvE1_clEvEUliiE_EESt5arrayIPcLm3EEEEviT0_T1_)
        /*1d0c*/ 	.word	0x00000000


	//----- nvinfo : EIATTR_REGCOUNT
	.align		4
.L_1280:
        /*1d10*/ 	.byte	0x04, 0x2f
        /*1d12*/ 	.short	(.L_1282 - .L_1281)
	.align		4
.L_1281:
        /*1d14*/ 	.word	index@(_ZN2at6native29vectorized_elementwise_kernelILi2ENS0_13BinaryFunctorIiibZZZNS0_23logical_xor_kernel_cudaERNS_14TensorIteratorEENKUlvE0_clEvENKUlvE1_clEvEUliiE_EESt5arrayIPcLm3EEEEviT0_T1_)
        /*1d18*/ 	.word	0x00000020


	//----- nvinfo : EIATTR_FRAME_SIZE
	.align		4
.L_1282:
        /*1d1c*/ 	.byte	0x04, 0x11
        /*1d1e*/ 	.short	(.L_1284 - .L_1283)
	.align		4
.L_1283:
        /*1d20*/ 	.word	index@(_ZN2at6native29vectorized_elementwise_kernelILi2ENS0_13BinaryFunctorIiibZZZNS0_23logical_xor_kernel_cudaERNS_14TensorIteratorEENKUlvE0_clEvENKUlvE1_clEvEUliiE_EESt5arrayIPcLm3EEEEviT0_T1_)
        /*1d24*/ 	.word	0x00000000


	//----- nvinfo : EIATTR_REGCOUNT
	.align		4
.L_1284:
        /*1d28*/ 	.byte	0x04, 0x2f
        /*1d2a*/ 	.short	(.L_1286 - .L_1285)
	.align		4
.L_1285:
        /*1d2c*/ 	.word	index@(_ZN2at6native27unrolled_elementwise_kernelINS0_13BinaryFunctorIiibZZZNS0_23logical_xor_kernel_cudaERNS_14TensorIteratorEENKUlvE0_clEvENKUlvE1_clEvEUliiE_EESt5arrayIPcLm3EELi4E23TrivialOffsetCalculatorILi2EjESC_ILi1EjENS0_6memory15LoadWithoutCastENSF_16StoreWithoutCastEEEviT_T0_T2_T3_T4_T5_)
        /*1d30*/ 	.word	0x00000017


	//----- nvinfo : EIATTR_FRAME_SIZE
	.align		4
.L_1286:
        /*1d34*/ 	.byte	0x04, 0x11
        /*1d36*/ 	.short	(.L_1288 - .L_1287)
	.align		4
.L_1287:
        /*1d38*/ 	.word	index@(_ZN2at6native27unrolled_elementwise_kernelINS0_13BinaryFunctorIiibZZZNS0_23logical_xor_kernel_cudaERNS_14TensorIteratorEENKUlvE0_clEvENKUlvE1_clEvEUliiE_EESt5arrayIPcLm3EELi4E23TrivialOffsetCalculatorILi2EjESC_ILi1EjENS0_6memory15LoadWithoutCastENSF_16StoreWithoutCastEEEviT_T0_T2_T3_T4_T5_)
        /*1d3c*/ 	.word	0x00000000


	//----- nvinfo : EIATTR_REGCOUNT
	.align		4
.L_1288:
        /*1d40*/ 	.byte	0x04, 0x2f
        /*1d42*/ 	.short	(.L_1290 - .L_1289)
	.align		4
.L_1289:
        /*1d44*/ 	.word	index@(_ZN2at6native18elementwise_kernelILi128ELi4EZNS0_22gpu_kernel_impl_nocastINS0_13BinaryFunctorIiibZZZNS0_23logical_xor_kernel_cudaERNS_14TensorIteratorEENKUlvE0_clEvENKUlvE1_clEvEUliiE_EEEEvRNS_18TensorIteratorBaseERKT_EUliE_EEviT1_)
        /*1d48*/ 	.word	0x0000000c


	//----- nvinfo : EIATTR_FRAME_SIZE
	.align		4
.L_1290:
        /*1d4c*/ 	.byte	0x04, 0x11
        /*1d4e*/ 	.short	(.L_1292 - .L_1291)
	.align		4
.L_1291:
        /*1d50*/ 	.word	index@(_ZN2at6native18elementwise_kernelILi128ELi4EZNS0_22gpu_kernel_impl_nocastINS0_13BinaryFunctorIiibZZZNS0_23logical_xor_kernel_cudaERNS_14TensorIteratorEENKUlvE0_clEvENKUlvE1_clEvEUliiE_EEEEvRNS_18TensorIteratorBaseERKT_EUliE_EEviT1_)
        /*1d54*/ 	.word	0x00000000


	//----- nvinfo : EIATTR_REGCOUNT
	.align		4
.L_1292:
        /*1d58*/ 	.byte	0x04, 0x2f
        /*1d5a*/ 	.short	(.L_1294 - .L_1293)
	.align		4
.L_1293:
        /*1d5c*/ 	.word	index@(_ZN2at6native27unrolled_elementwise_kernelINS0_13BinaryFunctorIiibZZZNS0_23logical_xor_kernel_cudaERNS_14TensorIteratorEENKUlvE0_clEvENKUlvE1_clEvEUliiE_EESt5arrayIPcLm3EELi4E23TrivialOffsetCalculatorILi2EjESC_ILi1EjENS0_6memory12LoadWithCastILi2EEENSF_13StoreWithCastILi1EEEEEviT_T0_T2_T3_T4_T5_)
        /*1d60*/ 	.word	0x00000020


	//----- nvinfo : EIATTR_FRAME_SIZE
	.align		4
.L_1294:
        /*1d64*/ 	.byte	0x04, 0x11
        /*1d66*/ 	.short	(.L_1296 - .L_1295)
	.align		4
.L_1295:
        /*1d68*/ 	.word	index@(_ZN2at6native27unrolled_elementwise_kernelINS0_13BinaryFunctorIiibZZZNS0_23logical_xor_kernel_cudaERNS_14TensorIteratorEENKUlvE0_clEvENKUlvE1_clEvEUliiE_EESt5arrayIPcLm3EELi4E23TrivialOffsetCalculatorILi2EjESC_ILi1EjENS0_6memory12LoadWithCastILi2EEENSF_13StoreWithCastILi1EEEEEviT_T0_T2_T3_T4_T5_)
        /*1d6c*/ 	.word	0x00000000


	//----- nvinfo : EIATTR_REGCOUNT
	.align		4
.L_1296:
        /*1d70*/ 	.byte	0x04, 0x2f
        /*1d72*/ 	.short	(.L_1298 - .L_1297)
	.align		4
.L_1297:
        /*1d74*/ 	.word	index@(_ZN2at6native18elementwise_kernelILi128ELi4EZNS0_15gpu_kernel_implINS0_13BinaryFunctorIiibZZZNS0_23logical_xor_kernel_cudaERNS_14TensorIteratorEENKUlvE0_clEvENKUlvE1_clEvEUliiE_EEEEvRNS_18TensorIteratorBaseERKT_EUliE_EEviT1_)
        /*1d78*/ 	.word	0x0000001b


	//----- nvinfo : EIATTR_FRAME_SIZE
	.align		4
.L_1298:
        /*1d7c*/ 	.byte	0x04, 0x11
        /*1d7e*/ 	.short	(.L_1300 - .L_1299)
	.align		4
.L_1299:
        /*1d80*/ 	.word	index@(_ZN2at6native18elementwise_kernelILi128ELi4EZNS0_15gpu_kernel_implINS0_13BinaryFunctorIiibZZZNS0_23logical_xor_kernel_cudaERNS_14TensorIteratorEENKUlvE0_clEvENKUlvE1_clEvEUliiE_EEEEvRNS_18TensorIteratorBaseERKT_EUliE_EEviT1_)
        /*1d84*/ 	.word	0x00000000


	//----- nvinfo : EIATTR_REGCOUNT
	.align		4
.L_1300:
        /*1d88*/ 	.byte	0x04, 0x2f
        /*1d8a*/ 	.short	(.L_1302 - .L_1301)
	.align		4
.L_1301:
        /*1d8c*/ 	.word	index@(_ZN2at6native29vectorized_elementwise_kernelILi8ENS0_13AUnaryFunctorIiibZZZNS0_23logical_xor_kernel_cudaERNS_14TensorIteratorEENKUlvE0_clEvENKUlvE1_clEvEUliiE_EESt5arrayIPcLm2EEEEviT0_T1_)
        /*1d90*/ 	.word	0x00000004


	//----- nvinfo : EIATTR_FRAME_SIZE
	.align		4
.L_1302:
        /*1d94*/ 	.byte	0x04, 0x11
        /*1d96*/ 	.short	(.L_1304 - .L_1303)
	.align		4
.L_1303:
        /*1d98*/ 	.word	index@(_ZN2at6native29vectorized_elementwise_kernelILi8ENS0_13AUnaryFunctorIiibZZZNS0_23logical_xor_kernel_cudaERNS_14TensorIteratorEENKUlvE0_clEvENKUlvE1_clEvEUliiE_EESt5arrayIPcLm2EEEEviT0_T1_)
        /*1d9c*/ 	.word	0x00000000


	//----- nvinfo : EIATTR_REGCOUNT
	.align		4
.L_1304:
        /*1da0*/ 	.byte	0x04, 0x2f
        /*1da2*/ 	.short	(.L_1306 - .L_1305)
	.align		4
.L_1305:
        /*1da4*/ 	.word	index@(_ZN2at6native29vectorized_elementwise_kernelILi4ENS0_13AUnaryFunctorIiibZZZNS0_23logical_xor_kernel_cudaERNS_14TensorIteratorEENKUlvE0_clEvENKUlvE1_clEvEUliiE_EESt5arrayIPcLm2EEEEviT0_T1_)
        /*1da8*/ 	.word	0x0000001d


	//----- nvinfo : EIATTR_FRAME_SIZE
	.align		4
.L_1306:
        /*1dac*/ 	.byte	0x04, 0x11
        /*1dae*/ 	.short	(.L_1308 - .L_1307)
	.align		4
.L_1307:
        /*1db0*/ 	.word	index@(_ZN2at6native29vectorized_elementwise_kernelILi4ENS0_13AUnaryFunctorIiibZZZNS0_23logical_xor_kernel_cudaERNS_14TensorIteratorEENKUlvE0_clEvENKUlvE1_clEvEUliiE_EESt5arrayIPcLm2EEEEviT0_T1_)
        /*1db4*/ 	.word	0x00000000


	//----- nvinfo : EIATTR_REGCOUNT
	.align		4
.L_1308:
        /*1db8*/ 	.byte	0x04, 0x2f
        /*1dba*/ 	.short	(.L_1310 - .L_1309)
	.align		4
.L_1309:
        /*1dbc*/ 	.word	index@(_ZN2at6native29vectorized_elementwise_kernelILi2ENS0_13AUnaryFunctorIiibZZZNS0_23logical_xor_kernel_cudaERNS_14TensorIteratorEENKUlvE0_clEvENKUlvE1_clEvEUliiE_EESt5arrayIPcLm2EEEEviT0_T1_)
        /*1dc0*/ 	.word	0x0000001d


	//----- nvinfo : EIATTR_FRAME_SIZE
	.align		4
.L_1310:
        /*1dc4*/ 	.byte	0x04, 0x11
        /*1dc6*/ 	.short	(.L_1312 - .L_1311)
	.align		4
.L_1311:
        /*1dc8*/ 	.word	index@(_ZN2at6native29vectorized_elementwise_kernelILi2ENS0_13AUnaryFunctorIiibZZZNS0_23logical_xor_kernel_cudaERNS_14TensorIteratorEENKUlvE0_clEvENKUlvE1_clEvEUliiE_EESt5arrayIPcLm2EEEEviT0_T1_)
        /*1dcc*/ 	.word	0x00000000


	//----- nvinfo : EIATTR_REGCOUNT
	.align		4
.L_1312:
        /*1dd0*/ 	.byte	0x04, 0x2f
        /*1dd2*/ 	.short	(.L_1314 - .L_1313)
	.align		4
.L_1313:
        /*1dd4*/ 	.word	index@(_ZN2at6native27unrolled_elementwise_kernelINS0_13AUnaryFunctorIiibZZZNS0_23logical_xor_kernel_cudaERNS_14TensorIteratorEENKUlvE0_clEvENKUlvE1_clEvEUliiE_EESt5arrayIPcLm2EELi4E23TrivialOffsetCalculatorILi1EjESD_NS0_6memory15LoadWithoutCastENSE_16StoreWithoutCastEEEviT_T0_T2_T3_T4_T5_)
        /*1dd8*/ 	.word	0x00000010


	//----- nvinfo : EIATTR_FRAME_SIZE
	.align		4
.L_1314:
        /*1ddc*/ 	.byte	0x04, 0x11
        /*1dde*/ 	.short	(.L_1316 - .L_1315)
	.align		4
.L_1315:
        /*1de0*/ 	.word	index@(_ZN2at6native27unrolled_elementwise_kernelINS0_13AUnaryFunctorIiibZZZNS0_23logical_xor_kernel_cudaERNS_14TensorIteratorEENKUlvE0_clEvENKUlvE1_clEvEUliiE_EESt5arrayIPcLm2EELi4E23TrivialOffsetCalculatorILi1EjESD_NS0_6memory15LoadWithoutCastENSE_16StoreWithoutCastEEEviT_T0_T2_T3_T4_T5_)
        /*1de4*/ 	.word	0x00000000


	//----- nvinfo : EIATTR_REGCOUNT
	.align		4
.L_1316:
        /*1de8*/ 	.byte	0x04, 0x2f
        /*1dea*/ 	.short	(.L_1318 - .L_1317)
	.align		4
.L_1317:
        /*1dec*/ 	.word	index@(_ZN2at6native18elementwise_kernelILi128ELi4EZNS0_22gpu_kernel_impl_nocastINS0_13AUnaryFunctorIiibZZZNS0_23logical_xor_kernel_cudaERNS_14TensorIteratorEENKUlvE0_clEvENKUlvE1_clEvEUliiE_EEEEvRNS_18TensorIteratorBaseERKT_EUliE_EEviT1_)
        /*1df0*/ 	.word	0x0000000c


	//----- nvinfo : EIATTR_FRAME_SIZE
	.align		4
.L_1318:
        /*1df4*/ 	.byte	0x04, 0x11
        /*1df6*/ 	.short	(.L_1320 - .L_1319)
	.align		4
.L_1319:
        /*1df8*/ 	.word	index@(_ZN2at6native18elementwise_kernelILi128ELi4EZNS0_22gpu_kernel_impl_nocastINS0_13AUnaryFunctorIiibZZZNS0_23logical_xor_kernel_cudaERNS_14TensorIteratorEENKUlvE0_clEvENKUlvE1_clEvEUliiE_EEEEvRNS_18TensorIteratorBaseERKT_EUliE_EEviT1_)
        /*1dfc*/ 	.word	0x00000000


	//----- nvinfo : EIATTR_REGCOUNT
	.align		4
.L_1320:
        /*1e00*/ 	.byte	0x04, 0x2f
        /*1e02*/ 	.short	(.L_1322 - .L_1321)
	.align		4
.L_1321:
        /*1e04*/ 	.word	index@(_ZN2at6native27unrolled_elementwise_kernelINS0_13AUnaryFunctorIiibZZZNS0_23logical_xor_kernel_cudaERNS_14TensorIteratorEENKUlvE0_clEvENKUlvE1_clEvEUliiE_EESt5arrayIPcLm2EELi4E23TrivialOffsetCalculatorILi1EjESD_NS0_6memory12LoadWithCastILi1EEENSE_13StoreWithCastILi1EEEEEviT_T0_T2_T3_T4_T5_)
        /*1e08*/ 	.word	0x0000001e


	//----- nvinfo : EIATTR_FRAME_SIZE
	.align		4
.L_1322:
        /*1e0c*/ 	.byte	0x04, 0x11
        /*1e0e*/ 	.short	(.L_1324 - .L_1323)
	.align		4
.L_1323:
        /*1e10*/ 	.word	index@(_ZN2at6native27unrolled_elementwise_kernelINS0_13AUnaryFunctorIiibZZZNS0_23logical_xor_kernel_cudaERNS_14TensorIteratorEENKUlvE0_clEvENKUlvE1_clEvEUliiE_EESt5arrayIPcLm2EELi4E23TrivialOffsetCalculatorILi1EjESD_NS0_6memory12LoadWithCastILi1EEENSE_13StoreWithCastILi1EEEEEviT_T0_T2_T3_T4_T5_)
        /*1e14*/ 	.word	0x00000000


	//----- nvinfo : EIATTR_REGCOUNT
	.align		4
.L_1324:
        /*1e18*/ 	.byte	0x04, 0x2f
        /*1e1a*/ 	.short	(.L_1326 - .L_1325)
	.align		4
.L_1325:
        /*1e1c*/ 	.word	index@(_ZN2at6native18elementwise_kernelILi128ELi4EZNS0_15gpu_kernel_implINS0_13AUnaryFunctorIiibZZZNS0_23logical_xor_kernel_cudaERNS_14TensorIteratorEENKUlvE0_clEvENKUlvE1_clEvEUliiE_EEEEvRNS_18TensorIteratorBaseERKT_EUliE_EEviT1_)
        /*1e20*/ 	.word	0x0000001a


	//----- nvinfo : EIATTR_FRAME_SIZE
	.align		4
.L_1326:
        /*1e24*/ 	.byte	0x04, 0x11
        /*1e26*/ 	.short	(.L_1328 - .L_1327)
	.align		4
.L_1327:
        /*1e28*/ 	.word	index@(_ZN2at6native18elementwise_kernelILi128ELi4EZNS0_15gpu_kernel_implINS0_13AUnaryFunctorIiibZZZNS0_23logical_xor_kernel_cudaERNS_14TensorIteratorEENKUlvE0_clEvENKUlvE1_clEvEUliiE_EEEEvRNS_18TensorIteratorBaseERKT_EUliE_EEviT1_)
        /*1e2c*/ 	.word	0x00000000


	//----- nvinfo : EIATTR_REGCOUNT
	.align		4
.L_1328:
        /*1e30*/ 	.byte	0x04, 0x2f
        /*1e32*/ 	.short	(.L_1330 - .L_1329)
	.align		4
.L_1329:
        /*1e34*/ 	.word	index@(_ZN2at6native29vectorized_elementwise_kernelILi8ENS0_13BinaryFunctorIllbZZZNS0_23logical_xor_kernel_cudaERNS_14TensorIteratorEENKUlvE0_clEvENKUlvE2_clEvEUlllE_EESt5arrayIPcLm3EEEEviT0_T1_)
        /*1e38*/ 	.word	0x00000004


	//----- nvinfo : EIATTR_FRAME_SIZE
	.align		4
.L_1330:
        /*1e3c*/ 	.byte	0x04, 0x11
        /*1e3e*/ 	.short	(.L_1332 - .L_1331)
	.align		4
.L_1331:
        /*1e40*/ 	.word	index@(_ZN2at6native29vectorized_elementwise_kernelILi8ENS0_13BinaryFunctorIllbZZZNS0_23logical_xor_kernel_cudaERNS_14TensorIteratorEENKUlvE0_clEvENKUlvE2_clEvEUlllE_EESt5arrayIPcLm3EEEEviT0_T1_)
        /*1e44*/ 	.word	0x00000000


	//----- nvinfo : EIATTR_REGCOUNT
	.align		4
.L_1332:
        /*1e48*/ 	.byte	0x04, 0x2f
        /*1e4a*/ 	.short	(.L_1334 - .L_1333)
	.align		4
.L_1333:
        /*1e4c*/ 	.word	index@(_ZN2at6native29vectorized_elementwise_kernelILi4ENS0_13BinaryFunctorIllbZZZNS0_23logical_xor_kernel_cudaERNS_14TensorIteratorEENKUlvE0_clEvENKUlvE2_clEvEUlllE_EESt5arrayIPcLm3EEEEviT0_T1_)
        /*1e50*/ 	.word	0x0000001f


	//----- nvinfo : EIATTR_FRAME_SIZE
	.align		4
.L_1334:
        /*1e54*/ 	.byte	0x04, 0x11
        /*1e56*/ 	.short	(.L_1336 - .L_1335)
	.align		4
.L_1335:
        /*1e58*/ 	.word	index@(_ZN2at6native29vectorized_elementwise_kernelILi4ENS0_13BinaryFunctorIllbZZZNS0_23logical_xor_kernel_cudaERNS_14TensorIteratorEENKUlvE0_clEvENKUlvE2_clEvEUlllE_EESt5arrayIPcLm3EEEEviT0_T1_)
        /*1e5c*/ 	.word	0x00000000


	//----- nvinfo : EIATTR_REGCOUNT
	.align		4
.L_1336:
        /*1e60*/ 	.byte	0x04, 0x2f
        /*1e62*/ 	.short	(.L_1338 - .L_1337)
	.align		4
.L_1337:
        /*1e64*/ 	.word	index@(_ZN2at6native29vectorized_elementwise_kernelILi2ENS0_13BinaryFunctorIllbZZZNS0_23logical_xor_kernel_cudaERNS_14TensorIteratorEENKUlvE0_clEvENKUlvE2_clEvEUlllE_EESt5arrayIPcLm3EEEEviT0_T1_)
        /*1e68*/ 	.word	0x0000001f


	//----- nvinfo : EIATTR_FRAME_SIZE
	.align		4
.L_1338:
        /*1e6c*/ 	.byte	0x04, 0x11
        /*1e6e*/ 	.short	(.L_1340 - .L_1339)
	.align		4
.L_1339:
        /*1e70*/ 	.word	index@(_ZN2at6native29vectorized_elementwise_kernelILi2ENS0_13BinaryFunctorIllbZZZNS0_23logical_xor_kernel_cudaERNS_14TensorIteratorEENKUlvE0_clEvENKUlvE2_clEvEUlllE_EESt5arrayIPcLm3EEEEviT0_T1_)
        /*1e74*/ 	.word	0x00000000


	//----- nvinfo : EIATTR_REGCOUNT
	.align		4
.L_1340:
        /*1e78*/ 	.byte	0x04, 0x2f
        /*1e7a*/ 	.short	(.L_1342 - .L_1341)
	.align		4
.L_1341:
        /*1e7c*/ 	.word	index@(_ZN2at6native27unrolled_elementwise_kernelINS0_13BinaryFunctorIllbZZZNS0_23logical_xor_kernel_cudaERNS_14TensorIteratorEENKUlvE0_clEvENKUlvE2_clEvEUlllE_EESt5arrayIPcLm3EELi4E23TrivialOffsetCalculatorILi2EjESC_ILi1EjENS0_6memory15LoadWithoutCastENSF_16StoreWithoutCastEEEviT_T0_T2_T3_T4_T5_)
        /*1e80*/ 	.word	0x00000014


	//----- nvinfo : EIATTR_FRAME_SIZE
	.align		4
.L_1342:
        /*1e84*/ 	.byte	0x04, 0x11
        /*1e86*/ 	.short	(.L_1344 - .L_1343)
	.align		4
.L_1343:
        /*1e88*/ 	.word	index@(_ZN2at6native27unrolled_elementwise_kernelINS0_13BinaryFunctorIllbZZZNS0_23logical_xor_kernel_cudaERNS_14TensorIteratorEENKUlvE0_clEvENKUlvE2_clEvEUlllE_EESt5arrayIPcLm3EELi4E23TrivialOffsetCalculatorILi2EjESC_ILi1EjENS0_6memory15LoadWithoutCastENSF_16StoreWithoutCastEEEviT_T0_T2_T3_T4_T5_)
        /*1e8c*/ 	.word	0x00000000


	//----- nvinfo : EIATTR_REGCOUNT
	.align		4
.L_1344:
        /*1e90*/ 	.byte	0x04, 0x2f
        /*1e92*/ 	.short	(.L_1346 - .L_1345)
	.align		4
.L_1345:
        /*1e94*/ 	.word	index@(_ZN2at6native18elementwise_kernelILi128ELi4EZNS0_22gpu_kernel_impl_nocastINS0_13BinaryFunctorIllbZZZNS0_23logical_xor_kernel_cudaERNS_14TensorIteratorEENKUlvE0_clEvENKUlvE2_clEvEUlllE_EEEEvRNS_18TensorIteratorBaseERKT_EUliE_EEviT1_)
        /*1e98*/ 	.word	0x0000000e


	//----- nvinfo : EIATTR_FRAME_SIZE
	.align		4
.L_1346:
        /*1e9c*/ 	.byte	0x04, 0x11
        /*1e9e*/ 	.short	(.L_1348 - .L_1347)
	.align		4
.L_1347:
        /*1ea0*/ 	.word	index@(_ZN2at6native18elementwise_kernelILi128ELi4EZNS0_22gpu_kernel_impl_nocastINS0_13BinaryFunctorIllbZZZNS0_23logical_xor_kernel_cudaERNS_14TensorIteratorEENKUlvE0_clEvENKUlvE2_clEvEUlllE_EEEEvRNS_18TensorIteratorBaseERKT_EUliE_EEviT1_)
        /*1ea4*/ 	.word	0x00000000


	//----- nvinfo : EIATTR_REGCOUNT
	.align		4
.L_1348:
        /*1ea8*/ 	.byte	0x04, 0x2f
        /*1eaa*/ 	.short	(.L_1350 - .L_1349)
	.align		4
.L_1349:
        /*1eac*/ 	.word	index@(_ZN2at6native27unrolled_elementwise_kernelINS0_13BinaryFunctorIllbZZZNS0_23logical_xor_kernel_cudaERNS_14TensorIteratorEENKUlvE0_clEvENKUlvE2_clEvEUlllE_EESt5arrayIPcLm3EELi4E23TrivialOffsetCalculatorILi2EjESC_ILi1EjENS0_6memory12LoadWithCastILi2EEENSF_13StoreWithCastILi1EEEEEviT_T0_T2_T3_T4_T5_)
        /*1eb0*/ 	.word	0x00000028


	//----- nvinfo : EIATTR_FRAME_SIZE
	.align		4
.L_1350:
        /*1eb4*/ 	.byte	0x04, 0x11
        /*1eb6*/ 	.short	(.L_1352 - .L_1351)
	.align		4
.L_1351:
        /*1eb8*/ 	.word	index@(_ZN2at6native27unrolled_elementwise_kernelINS0_13BinaryFunctorIllbZZZNS0_23logical_xor_kernel_cudaERNS_14TensorIteratorEENKUlvE0_clEvENKUlvE2_clEvEUlllE_EESt5arrayIPcLm3EELi4E23TrivialOffsetCalculatorILi2EjESC_ILi1EjENS0_6memory12LoadWithCastILi2EEENSF_13StoreWithCastILi1EEEEEviT_T0_T2_T3_T4_T5_)
        /*1ebc*/ 	.word	0x00000000


	//----- nvinfo : EIATTR_REGCOUNT
	.align		4
.L_1352:
        /*1ec0*/ 	.byte	0x04, 0x2f
        /*1ec2*/ 	.short	(.L_1354 - .L_1353)
	.align		4
.L_1353:
        /*1ec4*/ 	.word	index@(_ZN2at6native18elementwise_kernelILi128ELi4EZNS0_15gpu_kernel_implINS0_13BinaryFunctorIllbZZZNS0_23logical_xor_kernel_cudaERNS_14TensorIteratorEENKUlvE0_clEvENKUlvE2_clEvEUlllE_EEEEvRNS_18TensorIteratorBaseERKT_EUliE_EEviT1_)
        /*1ec8*/ 	.word	0x0000001c


	//----- nvinfo : EIATTR_FRAME_SIZE
	.align		4
.L_1354:
        /*1ecc*/ 	.byte	0x04, 0x11
        /*1ece*/ 	.short	(.L_1356 - .L_1355)
	.align		4
.L_1355:
        /*1ed0*/ 	.word	index@(_ZN2at6native18elementwise_kernelILi128ELi4EZNS0_15gpu_kernel_implINS0_13BinaryFunctorIllbZZZNS0_23logical_xor_kernel_cudaERNS_14TensorIteratorEENKUlvE0_clEvENKUlvE2_clEvEUlllE_EEEEvRNS_18TensorIteratorBaseERKT_EUliE_EEviT1_)
        /*1ed4*/ 	.word	0x00000000


	//----- nvinfo : EIATTR_REGCOUNT
	.align		4
.L_1356:
        /*1ed8*/ 	.byte	0x04, 0x2f
        /*1eda*/ 	.short	(.L_1358 - .L_1357)
	.align		4
.L_1357:
        /*1edc*/ 	.word	index@(_ZN2at6native29vectorized_elementwise_kernelILi8ENS0_13AUnaryFunctorIllbZZZNS0_23logical_xor_kernel_cudaERNS_14TensorIteratorEENKUlvE0_clEvENKUlvE2_clEvEUlllE_EESt5arrayIPcLm2EEEEviT0_T1_)
        /*1ee0*/ 	.word	0x00000004


	//----- nvinfo : EIATTR_FRAME_SIZE
	.align		4
.L_1358:
        /*1ee4*/ 	.byte	0x04, 0x11
        /*1ee6*/ 	.short	(.L_1360 - .L_1359)
	.align		4
.L_1359:
        /*1ee8*/ 	.word	index@(_ZN2at6native29vectorized_elementwise_kernelILi8ENS0_13AUnaryFunctorIllbZZZNS0_23logical_xor_kernel_cudaERNS_14TensorIteratorEENKUlvE0_clEvENKUlvE2_clEvEUlllE_EESt5arrayIPcLm2EEEEviT0_T1_)
        /*1eec*/ 	.word	0x00000000


	//----- nvinfo : EIATTR_REGCOUNT
	.align		4
.L_1360:
        /*1ef0*/ 	.byte	0x04, 0x2f
        /*1ef2*/ 	.short	(.L_1362 - .L_1361)
	.align		4
.L_1361:
        /*1ef4*/ 	.word	index@(_ZN2at6native29vectorized_elementwise_kernelILi4ENS0_13AUnaryFunctorIllbZZZNS0_23logical_xor_kernel_cudaERNS_14TensorIteratorEENKUlvE0_clEvENKUlvE2_clEvEUlllE_EESt5arrayIPcLm2EEEEviT0_T1_)
        /*1ef8*/ 	.word	0x0000001e


	//----- nvinfo : EIATTR_FRAME_SIZE
	.align		4
.L_1362:
        /*1efc*/ 	.byte	0x04, 0x11
        /*1efe*/ 	.short	(.L_1364 - .L_1363)
	.align		4
.L_1363:
        /*1f00*/ 	.word	index@(_ZN2at6native29vectorized_elementwise_kernelILi4ENS0_13AUnaryFunctorIllbZZZNS0_23logical_xor_kernel_cudaERNS_14TensorIteratorEENKUlvE0_clEvENKUlvE2_clEvEUlllE_EESt5arrayIPcLm2EEEEviT0_T1_)
        /*1f04*/ 	.word	0x00000000


	//----- nvinfo : EIATTR_REGCOUNT
	.align		4
.L_1364:
        /*1f08*/ 	.byte	0x04, 0x2f
        /*1f0a*/ 	.short	(.L_1366 - .L_1365)
	.align		4
.L_1365:
        /*1f0c*/ 	.word	index@(_ZN2at6native29vectorized_elementwise_kernelILi2ENS0_13AUnaryFunctorIllbZZZNS0_23logical_xor_kernel_cudaERNS_14TensorIteratorEENKUlvE0_clEvENKUlvE2_clEvEUlllE_EESt5arrayIPcLm2EEEEviT0_T1_)
        /*1f10*/ 	.word	0x0000001e


	//----- nvinfo : EIATTR_FRAME_SIZE
	.align		4
.L_1366:
        /*1f14*/ 	.byte	0x04, 0x11
        /*1f16*/ 	.short	(.L_1368 - .L_1367)
	.align		4
.L_1367:
        /*1f18*/ 	.word	index@(_ZN2at6native29vectorized_elementwise_kernelILi2ENS0_13AUnaryFunctorIllbZZZNS0_23logical_xor_kernel_cudaERNS_14TensorIteratorEENKUlvE0_clEvENKUlvE2_clEvEUlllE_EESt5arrayIPcLm2EEEEviT0_T1_)
        /*1f1c*/ 	.word	0x00000000


	//----- nvinfo : EIATTR_REGCOUNT
	.align		4
.L_1368:
        /*1f20*/ 	.byte	0x04, 0x2f
        /*1f22*/ 	.short	(.L_1370 - .L_1369)
	.align		4
.L_1369:
        /*1f24*/ 	.word	index@(_ZN2at6native27unrolled_elementwise_kernelINS0_13AUnaryFunctorIllbZZZNS0_23logical_xor_kernel_cudaERNS_14TensorIteratorEENKUlvE0_clEvENKUlvE2_clEvEUlllE_EESt5arrayIPcLm2EELi4E23TrivialOffsetCalculatorILi1EjESD_NS0_6memory15LoadWithoutCastENSE_16StoreWithoutCastEEEviT_T0_T2_T3_T4_T5_)
        /*1f28*/ 	.word	0x00000010


	//----- nvinfo : EIATTR_FRAME_SIZE
	.align		4
.L_1370:
        /*1f2c*/ 	.byte	0x04, 0x11
        /*1f2e*/ 	.short	(.L_1372 - .L_1371)
	.align		4
.L_1371:
        /*1f30*/ 	.word	index@(_ZN2at6native27unrolled_elementwise_kernelINS0_13AUnaryFunctorIllbZZZNS0_23logical_xor_kernel_cudaERNS_14TensorIteratorEENKUlvE0_clEvENKUlvE2_clEvEUlllE_EESt5arrayIPcLm2EELi4E23TrivialOffsetCalculatorILi1EjESD_NS0_6memory15LoadWithoutCastENSE_16StoreWithoutCastEEEviT_T0_T2_T3_T4_T5_)
        /*1f34*/ 	.word	0x00000000


	//----- nvinfo : EIATTR_REGCOUNT
	.align		4
.L_1372:
        /*1f38*/ 	.byte	0x04, 0x2f
        /*1f3a*/ 	.short	(.L_1374 - .L_1373)
	.align		4
.L_1373:
        /*1f3c*/ 	.word	index@(_ZN2at6native18elementwise_kernelILi128ELi4EZNS0_22gpu_kernel_impl_nocastINS0_13AUnaryFunctorIllbZZZNS0_23logical_xor_kernel_cudaERNS_14TensorIteratorEENKUlvE0_clEvENKUlvE2_clEvEUlllE_EEEEvRNS_18TensorIteratorBaseERKT_EUliE_EEviT1_)
        /*1f40*/ 	.word	0x0000000c


	//----- nvinfo : EIATTR_FRAME_SIZE
	.align		4
.L_1374:
        /*1f44*/ 	.byte	0x04, 0x11
        /*1f46*/ 	.short	(.L_1376 - .L_1375)
	.align		4
.L_1375:
        /*1f48*/ 	.word	index@(_ZN2at6native18elementwise_kernelILi128ELi4EZNS0_22gpu_kernel_impl_nocastINS0_13AUnaryFunctorIllbZZZNS0_23logical_xor_kernel_cudaERNS_14TensorIteratorEENKUlvE0_clEvENKUlvE2_clEvEUlllE_EEEEvRNS_18TensorIteratorBaseERKT_EUliE_EEviT1_)
        /*1f4c*/ 	.word	0x00000000


	//----- nvinfo : EIATTR_REGCOUNT
	.align		4
.L_1376:
        /*1f50*/ 	.byte	0x04, 0x2f
        /*1f52*/ 	.short	(.L_1378 - .L_1377)
	.align		4
.L_1377:
        /*1f54*/ 	.word	index@(_ZN2at6native27unrolled_elementwise_kernelINS0_13AUnaryFunctorIllbZZZNS0_23logical_xor_kernel_cudaERNS_14TensorIteratorEENKUlvE0_clEvENKUlvE2_clEvEUlllE_EESt5arrayIPcLm2EELi4E23TrivialOffsetCalculatorILi1EjESD_NS0_6memory12LoadWithCastILi1EEENSE_13StoreWithCastILi1EEEEEviT_T0_T2_T3_T4_T5_)
        /*1f58*/ 	.word	0x0000001f


	//----- nvinfo : EIATTR_FRAME_SIZE
	.align		4
.L_1378:
        /*1f5c*/ 	.byte	0x04, 0x11
        /*1f5e*/ 	.short	(.L_1380 - .L_1379)
	.align		4
.L_1379:
        /*1f60*/ 	.word	index@(_ZN2at6native27unrolled_elementwise_kernelINS0_13AUnaryFunctorIllbZZZNS0_23logical_xor_kernel_cudaERNS_14TensorIteratorEENKUlvE0_clEvENKUlvE2_clEvEUlllE_EESt5arrayIPcLm2EELi4E23TrivialOffsetCalculatorILi1EjESD_NS0_6memory12LoadWithCastILi1EEENSE_13StoreWithCastILi1EEEEEviT_T0_T2_T3_T4_T5_)
        /*1f64*/ 	.word	0x00000000


	//----- nvinfo : EIATTR_REGCOUNT
	.align		4
.L_1380:
        /*1f68*/ 	.byte	0x04, 0x2f
        /*1f6a*/ 	.short	(.L_1382 - .L_1381)
	.align		4
.L_1381:
        /*1f6c*/ 	.word	index@(_ZN2at6native18elementwise_kernelILi128ELi4EZNS0_15gpu_kernel_implINS0_13AUnaryFunctorIllbZZZNS0_23logical_xor_kernel_cudaERNS_14TensorIteratorEENKUlvE0_clEvENKUlvE2_clEvEUlllE_EEEEvRNS_18TensorIteratorBaseERKT_EUliE_EEviT1_)
        /*1f70*/ 	.word	0x0000001a


	//----- nvinfo : EIATTR_FRAME_SIZE
	.align		4
.L_1382:
        /*1f74*/ 	.byte	0x04, 0x11
        /*1f76*/ 	.short	(.L_1384 - .L_1383)
	.align		4
.L_1383:
        /*1f78*/ 	.word	index@(_ZN2at6native18elementwise_kernelILi128ELi4EZNS0_15gpu_kernel_implINS0_13AUnaryFunctorIllbZZZNS0_23logical_xor_kernel_cudaERNS_14TensorIteratorEENKUlvE0_clEvENKUlvE2_clEvEUlllE_EEEEvRNS_18TensorIteratorBaseERKT_EUliE_EEviT1_)
        /*1f7c*/ 	.word	0x00000000


	//----- nvinfo : EIATTR_REGCOUNT
	.align		4
.L_1384:
        /*1f80*/ 	.byte	0x04, 0x2f
        /*1f82*/ 	.short	(.L_1386 - .L_1385)
	.align		4
.L_1385:
        /*1f84*/ 	.word	index@(_ZN2at6native29vectorized_elementwise_kernelILi8ENS0_13BinaryFunctorIssbZZZNS0_23logical_xor_kernel_cudaERNS_14TensorIteratorEENKUlvE0_clEvENKUlvE3_clEvEUlssE_EESt5arrayIPcLm3EEEEviT0_T1_)
        /*1f88*/ 	.word	0x00000004


	//----- nvinfo : EIATTR_FRAME_SIZE
	.align		4
.L_1386:
        /*1f8c*/ 	.byte	0x04, 0x11
        /*1f8e*/ 	.short	(.L_1388 - .L_1387)
	.align		4
.L_1387:
        /*1f90*/ 	.word	index@(_ZN2at6native29vectorized_elementwise_kernelILi8ENS0_13BinaryFunctorIssbZZZNS0_23logical_xor_kernel_cudaERNS_14TensorIteratorEENKUlvE0_clEvENKUlvE3_clEvEUlssE_EESt5arrayIPcLm3EEEEviT0_T1_)
        /*1f94*/ 	.word	0x00000000


	//----- nvinfo : EIATTR_REGCOUNT
	.align		4
.L_1388:
        /*1f98*/ 	.byte	0x04, 0x2f
        /*1f9a*/ 	.short	(.L_1390 - .L_1389)
	.align		4
.L_1389:
        /*1f9c*/ 	.word	index@(_ZN2at6native29vectorized_elementwise_kernelILi4ENS0_13BinaryFunctorIssbZZZNS0_23logical_xor_kernel_cudaERNS_14TensorIteratorEENKUlvE0_clEvENKUlvE3_clEvEUlssE_EESt5arrayIPcLm3EEEEviT0_T1_)
        /*1fa0*/ 	.word	0x00000020


	//----- nvinfo : EIATTR_FRAME_SIZE
	.align		4
.L_1390:
        /*1fa4*/ 	.byte	0x04, 0x11
        /*1fa6*/ 	.short	(.L_1392 - .L_1391)
	.align		4
.L_1391:
        /*1fa8*/ 	.word	index@(_ZN2at6native29vectorized_elementwise_kernelILi4ENS0_13BinaryFunctorIssbZZZNS0_23logical_xor_kernel_cudaERNS_14TensorIteratorEENKUlvE0_clEvENKUlvE3_clEvEUlssE_EESt5arrayIPcLm3EEEEviT0_T1_)
        /*1fac*/ 	.word	0x00000000


	//----- nvinfo : EIATTR_REGCOUNT
	.align		4
.L_1392:
        /*1fb0*/ 	.byte	0x04, 0x2f
        /*1fb2*/ 	.short	(.L_1394 - .L_1393)
	.align		4
.L_1393:
        /*1fb4*/ 	.word	index@(_ZN2at6native29vectorized_elementwise_kernelILi2ENS0_13BinaryFunctorIssbZZZNS0_23logical_xor_kernel_cudaERNS_14TensorIteratorEENKUlvE0_clEvENKUlvE3_clEvEUlssE_EESt5arrayIPcLm3EEEEviT0_T1_)
        /*1fb8*/ 	.word	0x00000020


	//----- nvinfo : EIATTR_FRAME_SIZE
	.align		4
.L_1394:
        /*1fbc*/ 	.byte	0x04, 0x11
        /*1fbe*/ 	.short	(.L_1396 - .L_1395)
	.align		4
.L_1395:
        /*1fc0*/ 	.word	index@(_ZN2at6native29vectorized_elementwise_kernelILi2ENS0_13BinaryFunctorIssbZZZNS0_23logical_xor_kernel_cudaERNS_14TensorIteratorEENKUlvE0_clEvENKUlvE3_clEvEUlssE_EESt5arrayIPcLm3EEEEviT0_T1_)
        /*1fc4*/ 	.word	0x00000000


	//----- nvinfo : EIATTR_REGCOUNT
	.align		4
.L_1396:
        /*1fc8*/ 	.byte	0x04, 0x2f
        /*1fca*/ 	.short	(.L_1398 - .L_1397)
	.align		4
.L_1397:
        /*1fcc*/ 	.word	index@(_ZN2at6native27unrolled_elementwise_kernelINS0_13BinaryFunctorIssbZZZNS0_23logical_xor_kernel_cudaERNS_14TensorIteratorEENKUlvE0_clEvENKUlvE3_clEvEUlssE_EESt5arrayIPcLm3EELi4E23TrivialOffsetCalculatorILi2EjESC_ILi1EjENS0_6memory15LoadWithoutCastENSF_16StoreWithoutCastEEEviT_T0_T2_T3_T4_T5_)
        /*1fd0*/ 	.word	0x00000018


	//----- nvinfo : EIATTR_FRAME_SIZE
	.align		4
.L_1398:
        /*1fd4*/ 	.byte	0x04, 0x11
        /*1fd6*/ 	.short	(.L_1400 - .L_1399)
	.align		4
.L_1399:
        /*1fd8*/ 	.word	index@(_ZN2at6native27unrolled_elementwise_kernelINS0_13BinaryFunctorIssbZZZNS0_23logical_xor_kernel_cudaERNS_14TensorIteratorEENKUlvE0_clEvENKUlvE3_clEvEUlssE_EESt5arrayIPcLm3EELi4E23TrivialOffsetCalculatorILi2EjESC_ILi1EjENS0_6memory15LoadWithoutCastENSF_16StoreWithoutCastEEEviT_T0_T2_T3_T4_T5_)
        /*1fdc*/ 	.word	0x00000000


	//----- nvinfo : EIATTR_REGCOUNT
	.align		4
.L_1400:
        /*1fe0*/ 	.byte	0x04, 0x2f
        /*1fe2*/ 	.short	(.L_1402 - .L_1401)
	.align		4
.L_1401:
        /*1fe4*/ 	.word	index@(_ZN2at6native18elementwise_kernelILi128ELi4EZNS0_22gpu_kernel_impl_nocastINS0_13BinaryFunctorIssbZZZNS0_23logical_xor_kernel_cudaERNS_14TensorIteratorEENKUlvE0_clEvENKUlvE3_clEvEUlssE_EEEEvRNS_18TensorIteratorBaseERKT_EUliE_EEviT1_)
        /*1fe8*/ 	.word	0x0000000c


	//----- nvinfo : EIATTR_FRAME_SIZE
	.align		4
.L_1402:
        /*1fec*/ 	.byte	0x04, 0x11
        /*1fee*/ 	.short	(.L_1404 - .L_1403)
	.align		4
.L_1403:
        /*1ff0*/ 	.word	index@(_ZN2at6native18elementwise_kernelILi128ELi4EZNS0_22gpu_kernel_impl_nocastINS0_13BinaryFunctorIssbZZZNS0_23logical_xor_kernel_cudaERNS_14TensorIteratorEENKUlvE0_clEvENKUlvE3_clEvEUlssE_EEEEvRNS_18TensorIteratorBaseERKT_EUliE_EEviT1_)
        /*1ff4*/ 	.word	0x00000000


	//----- nvinfo : EIATTR_REGCOUNT
	.align		4
.L_1404:
        /*1ff8*/ 	.byte	0x04, 0x2f
        /*1ffa*/ 	.short	(.L_1406 - .L_1405)
	.align		4
.L_1405:
        /*1ffc*/ 	.word	index@(_ZN2at6native27unrolled_elementwise_kernelINS0_13BinaryFunctorIssbZZZNS0_23logical_xor_kernel_cudaERNS_14TensorIteratorEENKUlvE0_clEvENKUlvE3_clEvEUlssE_EESt5arrayIPcLm3EELi4E23TrivialOffsetCalculatorILi2EjESC_ILi1EjENS0_6memory12LoadWithCastILi2EEENSF_13StoreWithCastILi1EEEEEviT_T0_T2_T3_T4_T5_)
        /*2000*/ 	.word	0x00000020


	//----- nvinfo : EIATTR_FRAME_SIZE
	.align		4
.L_1406:
        /*2004*/ 	.byte	0x04, 0x11
        /*2006*/ 	.short	(.L_1408 - .L_1407)
	.align		4
.L_1407:
        /*2008*/ 	.word	index@(_ZN2at6native27unrolled_elementwise_kernelINS0_13BinaryFunctorIssbZZZNS0_23logical_xor_kernel_cudaERNS_14TensorIteratorEENKUlvE0_clEvENKUlvE3_clEvEUlssE_EESt5arrayIPcLm3EELi4E23TrivialOffsetCalculatorILi2EjESC_ILi1EjENS0_6memory12LoadWithCastILi2EEENSF_13StoreWithCastILi1EEEEEviT_T0_T2_T3_T4_T5_)
        /*200c*/ 	.word	0x00000000


	//----- nvinfo : EIATTR_REGCOUNT
	.align		4
.L_1408:
        /*2010*/ 	.byte	0x04, 0x2f
        /*2012*/ 	.short	(.L_1410 - .L_1409)
	.align		4
.L_1409:
        /*2014*/ 	.word	index@(_ZN2at6native18elementwise_kernelILi128ELi4EZNS0_15gpu_kernel_implINS0_13BinaryFunctorIssbZZZNS0_23logical_xor_kernel_cudaERNS_14TensorIteratorEENKUlvE0_clEvENKUlvE3_clEvEUlssE_EEEEvRNS_18TensorIteratorBaseERKT_EUliE_EEviT1_)
        /*2018*/ 	.word	0x0000001a


	//----- nvinfo : EIATTR_FRAME_SIZE
	.align		4
.L_1410:
        /*201c*/ 	.byte	0x04, 0x11
        /*201e*/ 	.short	(.L_1412 - .L_1411)
	.align		4
.L_1411:
        /*2020*/ 	.word	index@(_ZN2at6native18elementwise_kernelILi128ELi4EZNS0_15gpu_kernel_implINS0_13BinaryFunctorIssbZZZNS0_23logical_xor_kernel_cudaERNS_14TensorIteratorEENKUlvE0_clEvENKUlvE3_clEvEUlssE_EEEEvRNS_18TensorIteratorBaseERKT_EUliE_EEviT1_)
        /*2024*/ 	.word	0x00000000


	//----- nvinfo : EIATTR_REGCOUNT
	.align		4
.L_1412:
        /*2028*/ 	.byte	0x04, 0x2f
        /*202a*/ 	.short	(.L_1414 - .L_1413)
	.align		4
.L_1413:
        /*202c*/ 	.word	index@(_ZN2at6native29vectorized_elementwise_kernelILi8ENS0_13AUnaryFunctorIssbZZZNS0_23logical_xor_kernel_cudaERNS_14TensorIteratorEENKUlvE0_clEvENKUlvE3_clEvEUlssE_EESt5arrayIPcLm2EEEEviT0_T1_)
        /*2030*/ 	.word	0x00000004


	//----- nvinfo : EIATTR_FRAME_SIZE
	.align		4
.L_1414:
        /*2034*/ 	.byte	0x04, 0x11
        /*2036*/ 	.short	(.L_1416 - .L_1415)
	.align		4
.L_1415:
        /*2038*/ 	.word	index@(_ZN2at6native29vectorized_elementwise_kernelILi8ENS0_13AUnaryFunctorIssbZZZNS0_23logical_xor_kernel_cudaERNS_14TensorIteratorEENKUlvE0_clEvENKUlvE3_clEvEUlssE_EESt5arrayIPcLm2EEEEviT0_T1_)
        /*203c*/ 	.word	0x00000000


	//----- nvinfo : EIATTR_REGCOUNT
	.align		4
.L_1416:
        /*2040*/ 	.byte	0x04, 0x2f
        /*2042*/ 	.short	(.L_1418 - .L_1417)
	.align		4
.L_1417:
        /*2044*/ 	.word	index@(_ZN2at6native29vectorized_elementwise_kernelILi4ENS0_13AUnaryFunctorIssbZZZNS0_23logical_xor_kernel_cudaERNS_14TensorIteratorEENKUlvE0_clEvENKUlvE3_clEvEUlssE_EESt5arrayIPcLm2EEEEviT0_T1_)
        /*2048*/ 	.word	0x0000001a


	//----- nvinfo : EIATTR_FRAME_SIZE
	.align		4
.L_1418:
        /*204c*/ 	.byte	0x04, 0x11
        /*204e*/ 	.short	(.L_1420 - .L_1419)
	.align		4
.L_1419:
        /*2050*/ 	.word	index@(_ZN2at6native29vectorized_elementwise_kernelILi4ENS0_13AUnaryFunctorIssbZZZNS0_23logical_xor_kernel_cudaERNS_14TensorIteratorEENKUlvE0_clEvENKUlvE3_clEvEUlssE_EESt5arrayIPcLm2EEEEviT0_T1_)
        /*2054*/ 	.word	0x00000000


	//----- nvinfo : EIATTR_REGCOUNT
	.align		4
.L_1420:
        /*2058*/ 	.byte	0x04, 0x2f
        /*205a*/ 	.short	(.L_1422 - .L_1421)
	.align		4
.L_1421:
        /*205c*/ 	.word	index@(_ZN2at6native29vectorized_elementwise_kernelILi2ENS0_13AUnaryFunctorIssbZZZNS0_23logical_xor_kernel_cudaERNS_14TensorIteratorEENKUlvE0_clEvENKUlvE3_clEvEUlssE_EESt5arrayIPcLm2EEEEviT0_T1_)
        /*2060*/ 	.word	0x0000001a


	//----- nvinfo : EIATTR_FRAME_SIZE
	.align		4
.L_1422:
        /*2064*/ 	.byte	0x04, 0x11
        /*2066*/ 	.short	(.L_1424 - .L_1423)
	.align		4
.L_1423:
        /*2068*/ 	.word	index@(_ZN2at6native29vectorized_elementwise_kernelILi2ENS0_13AUnaryFunctorIssbZZZNS0_23logical_xor_kernel_cudaERNS_14TensorIteratorEENKUlvE0_clEvENKUlvE3_clEvEUlssE_EESt5arrayIPcLm2EEEEviT0_T1_)
        /*206c*/ 	.word	0x00000000


	//----- nvinfo : EIATTR_REGCOUNT
	.align		4
.L_1424:
        /*2070*/ 	.byte	0x04, 0x2f
        /*2072*/ 	.short	(.L_1426 - .L_1425)
	.align		4
.L_1425:
        /*2074*/ 	.word	index@(_ZN2at6native27unrolled_elementwise_kernelINS0_13AUnaryFunctorIssbZZZNS0_23logical_xor_kernel_cudaERNS_14TensorIteratorEENKUlvE0_clEvENKUlvE3_clEvEUlssE_EESt5arrayIPcLm2EELi4E23TrivialOffsetCalculatorILi1EjESD_NS0_6memory15LoadWithoutCastENSE_16StoreWithoutCastEEEviT_T0_T2_T3_T4_T5_)
        /*2078*/ 	.word	0x00000013


	//----- nvinfo : EIATTR_FRAME_SIZE
	.align		4
.L_1426:
        /*207c*/ 	.byte	0x04, 0x11
        /*207e*/ 	.short	(.L_1428 - .L_1427)
	.align		4
.L_1427:
        /*2080*/ 	.word	index@(_ZN2at6native27unrolled_elementwise_kernelINS0_13AUnaryFunctorIssbZZZNS0_23logical_xor_kernel_cudaERNS_14TensorIteratorEENKUlvE0_clEvENKUlvE3_clEvEUlssE_EESt5arrayIPcLm2EELi4E23TrivialOffsetCalculatorILi1EjESD_NS0_6memory15LoadWithoutCastENSE_16StoreWithoutCastEEEviT_T0_T2_T3_T4_T5_)
        /*2084*/ 	.word	0x00000000


	//----- nvinfo : EIATTR_REGCOUNT
	.align		4
.L_1428:
        /*2088*/ 	.byte	0x04, 0x2f
        /*208a*/ 	.short	(.L_1430 - .L_1429)
	.align		4
.L_1429:
        /*208c*/ 	.word	index@(_ZN2at6native18elementwise_kernelILi128ELi4EZNS0_22gpu_kernel_impl_nocastINS0_13AUnaryFunctorIssbZZZNS0_23logical_xor_kernel_cudaERNS_14TensorIteratorEENKUlvE0_clEvENKUlvE3_clEvEUlssE_EEEEvRNS_18TensorIteratorBaseERKT_EUliE_EEviT1_)
        /*2090*/ 	.word	0x0000000c


	//----- nvinfo : EIATTR_FRAME_SIZE
	.align		4
.L_1430:
        /*2094*/ 	.byte	0x04, 0x11
        /*2096*/ 	.short	(.L_1432 - .L_1431)
	.align		4
.L_1431:
        /*2098*/ 	.word	index@(_ZN2at6native18elementwise_kernelILi128ELi4EZNS0_22gpu_kernel_impl_nocastINS0_13AUnaryFunctorIssbZZZNS0_23logical_xor_kernel_cudaERNS_14TensorIteratorEENKUlvE0_clEvENKUlvE3_clEvEUlssE_EEEEvRNS_18TensorIteratorBaseERKT_EUliE_EEviT1_)
        /*209c*/ 	.word	0x00000000


	//----- nvinfo : EIATTR_REGCOUNT
	.align		4
.L_1432:
        /*20a0*/ 	.byte	0x04, 0x2f
        /*20a2*/ 	.short	(.L_1434 - .L_1433)
	.align		4
.L_1433:
        /*20a4*/ 	.word	index@(_ZN2at6native27unrolled_elementwise_kernelINS0_13AUnaryFunctorIssbZZZNS0_23logical_xor_kernel_cudaERNS_14TensorIteratorEENKUlvE0_clEvENKUlvE3_clEvEUlssE_EESt5arrayIPcLm2EELi4E23TrivialOffsetCalculatorILi1EjESD_NS0_6memory12LoadWithCastILi1EEENSE_13StoreWithCastILi1EEEEEviT_T0_T2_T3_T4_T5_)
        /*20a8*/ 	.word	0x0000001e


	//----- nvinfo : EIATTR_FRAME_SIZE
	.align		4
.L_1434:
        /*20ac*/ 	.byte	0x04, 0x11
        /*20ae*/ 	.short	(.L_1436 - .L_1435)
	.align		4
.L_1435:
        /*20b0*/ 	.word	index@(_ZN2at6native27unrolled_elementwise_kernelINS0_13AUnaryFunctorIssbZZZNS0_23logical_xor_kernel_cudaERNS_14TensorIteratorEENKUlvE0_clEvENKUlvE3_clEvEUlssE_EESt5arrayIPcLm2EELi4E23TrivialOffsetCalculatorILi1EjESD_NS0_6memory12LoadWithCastILi1EEENSE_13StoreWithCastILi1EEEEEviT_T0_T2_T3_T4_T5_)
        /*20b4*/ 	.word	0x00000000


	//----- nvinfo : EIATTR_REGCOUNT
	.align		4
.L_1436:
        /*20b8*/ 	.byte	0x04, 0x2f
        /*20ba*/ 	.short	(.L_1438 - .L_1437)
	.align		4
.L_1437:
        /*20bc*/ 	.word	index@(_ZN2at6native18elementwise_kernelILi128ELi4EZNS0_15gpu_kernel_implINS0_13AUnaryFunctorIssbZZZNS0_23logical_xor_kernel_cudaERNS_14TensorIteratorEENKUlvE0_clEvENKUlvE3_clEvEUlssE_EEEEvRNS_18TensorIteratorBaseERKT_EUliE_EEviT1_)
        /*20c0*/ 	.word	0x0000001a


	//----- nvinfo : EIATTR_FRAME_SIZE
	.align		4
.L_1438:
        /*20c4*/ 	.byte	0x04, 0x11
        /*20c6*/ 	.short	(.L_1440 - .L_1439)
	.align		4
.L_1439:
        /*20c8*/ 	.word	index@(_ZN2at6native18elementwise_kernelILi128ELi4EZNS0_15gpu_kernel_implINS0_13AUnaryFunctorIssbZZZNS0_23logical_xor_kernel_cudaERNS_14TensorIteratorEENKUlvE0_clEvENKUlvE3_clEvEUlssE_EEEEvRNS_18TensorIteratorBaseERKT_EUliE_EEviT1_)
        /*20cc*/ 	.word	0x00000000


	//----- nvinfo : EIATTR_REGCOUNT
	.align		4
.L_1440:
        /*20d0*/ 	.byte	0x04, 0x2f
        /*20d2*/ 	.short	(.L_1442 - .L_1441)
	.align		4
.L_1441:
        /*20d4*/ 	.word	index@(_ZN2at6native29vectorized_elementwise_kernelILi8ENS0_13BinaryFunctorIddbZZZNS0_23logical_xor_kernel_cudaERNS_14TensorIteratorEENKUlvE0_clEvENKUlvE4_clEvEUlddE_EESt5arrayIPcLm3EEEEviT0_T1_)
        /*20d8*/ 	.word	0x00000004


	//----- nvinfo : EIATTR_FRAME_SIZE
	.align		4
.L_1442:
        /*20dc*/ 	.byte	0x04, 0x11
        /*20de*/ 	.short	(.L_1444 - .L_1443)
	.align		4
.L_1443:
        /*20e0*/ 	.word	index@(_ZN2at6native29vectorized_elementwise_kernelILi8ENS0_13BinaryFunctorIddbZZZNS0_23logical_xor_kernel_cudaERNS_14TensorIteratorEENKUlvE0_clEvENKUlvE4_clEvEUlddE_EESt5arrayIPcLm3EEEEviT0_T1_)
        /*20e4*/ 	.word	0x00000000


	//----- nvinfo : EIATTR_REGCOUNT
	.align		4
.L_1444:
        /*20e8*/ 	.byte	0x04, 0x2f
        /*20ea*/ 	.short	(.L_1446 - .L_1445)
	.align		4
.L_1445:
        /*20ec*/ 	.word	index@(_ZN2at6native29vectorized_elementwise_kernelILi4ENS0_13BinaryFunctorIddbZZZNS0_23logical_xor_kernel_cudaERNS_14TensorIteratorEENKUlvE0_clEvENKUlvE4_clEvEUlddE_EESt5arrayIPcLm3EEEEviT0_T1_)
        /*20f0*/ 	.word	0x00000026


	//----- nvinfo : EIATTR_FRAME_SIZE
	.align		4
.L_1446:
        /*20f4*/ 	.byte	0x04, 0x11
        /*20f6*/ 	.short	(.L_1448 - .L_1447)
	.align		4
.L_1447:
        /*20f8*/ 	.word	index@(_ZN2at6native29vectorized_elementwise_kernelILi4ENS0_13BinaryFunctorIddbZZZNS0_23logical_xor_kernel_cudaERNS_14TensorIteratorEENKUlvE0_clEvENKUlvE4_clEvEUlddE_EESt5arrayIPcLm3EEEEviT0_T1_)
        /*20fc*/ 	.word	0x00000000


	//----- nvinfo : EIATTR_REGCOUNT
	.align		4
.L_1448:
        /*2100*/ 	.byte	0x04, 0x2f
        /*2102*/ 	.short	(.L_1450 - .L_1449)
	.align		4
.L_1449:
        /*2104*/ 	.word	index@(_ZN2at6native29vectorized_elementwise_kernelILi2ENS0_13BinaryFunctorIddbZZZNS0_23logical_xor_kernel_cudaERNS_14TensorIteratorEENKUlvE0_clEvENKUlvE4_clEvEUlddE_EESt5arrayIPcLm3EEEEviT0_T1_)
        /*2108*/ 	.word	0x00000026


	//----- nvinfo : EIATTR_FRAME_SIZE
	.align		4
.L_1450:
        /*210c*/ 	.byte	0x04, 0x11
        /*210e*/ 	.short	(.L_1452 - .L_1451)
	.align		4
.L_1451:
        /*2110*/ 	.word	index@(_ZN2at6native29vectorized_elementwise_kernelILi2ENS0_13BinaryFunctorIddbZZZNS0_23logical_xor_kernel_cudaERNS_14TensorIteratorEENKUlvE0_clEvENKUlvE4_clEvEUlddE_EESt5arrayIPcLm3EEEEviT0_T1_)
        /*2114*/ 	.word	0x00000000


	//----- nvinfo : EIATTR_REGCOUNT
	.align		4
.L_1452:
        /*2118*/ 	.byte	0x04, 0x2f
        /*211a*/ 	.short	(.L_1454 - .L_1453)
	.align		4
.L_1453:
        /*211c*/ 	.word	index@(_ZN2at6native27unrolled_elementwise_kernelINS0_13BinaryFunctorIddbZZZNS0_23logical_xor_kernel_cudaERNS_14TensorIteratorEENKUlvE0_clEvENKUlvE4_clEvEUlddE_EESt5arrayIPcLm3EELi4E23TrivialOffsetCalculatorILi2EjESC_ILi1EjENS0_6memory15LoadWithoutCastENSF_16StoreWithoutCastEEEviT_T0_T2_T3_T4_T5_)
        /*2120*/ 	.word	0x00000016


	//----- nvinfo : EIATTR_FRAME_SIZE
	.align		4
.L_1454:
        /*2124*/ 	.byte	0x04, 0x11
        /*2126*/ 	.short	(.L_1456 - .L_1455)
	.align		4
.L_1455:
        /*2128*/ 	.word	index@(_ZN2at6native27unrolled_elementwise_kernelINS0_13BinaryFunctorIddbZZZNS0_23logical_xor_kernel_cudaERNS_14TensorIteratorEENKUlvE0_clEvENKUlvE4_clEvEUlddE_EESt5arrayIPcLm3EELi4E23TrivialOffsetCalculatorILi2EjESC_ILi1EjENS0_6memory15LoadWithoutCastENSF_16StoreWithoutCastEEEviT_T0_T2_T3_T4_T5_)
        /*212c*/ 	.word	0x00000000


	//----- nvinfo : EIATTR_REGCOUNT
	.align		4
.L_1456:
        /*2130*/ 	.byte	0x04, 0x2f
        /*2132*/ 	.short	(.L_1458 - .L_1457)
	.align		4
.L_1457:
        /*2134*/ 	.word	index@(_ZN2at6native18elementwise_kernelILi128ELi4EZNS0_22gpu_kernel_impl_nocastINS0_13BinaryFunctorIddbZZZNS0_23logical_xor_kernel_cudaERNS_14TensorIteratorEENKUlvE0_clEvENKUlvE4_clEvEUlddE_EEEEvRNS_18TensorIteratorBaseERKT_EUliE_EEviT1_)
        /*2138*/ 	.word	0x0000000e


	//----- nvinfo : EIATTR_FRAME_SIZE
	.align		4
.L_1458:
        /*213c*/ 	.byte	0x04, 0x11
        /*213e*/ 	.short	(.L_1460 - .L_1459)
	.align		4
.L_1459:
        /*2140*/ 	.word	index@(_ZN2at6native18elementwise_kernelILi128ELi4EZNS0_22gpu_kernel_impl_nocastINS0_13BinaryFunctorIddbZZZNS0_23logical_xor_kernel_cudaERNS_14TensorIteratorEENKUlvE0_clEvENKUlvE4_clEvEUlddE_EEEEvRNS_18TensorIteratorBaseERKT_EUliE_EEviT1_)
        /*2144*/ 	.word	0x00000000


	//----- nvinfo : EIATTR_REGCOUNT
	.align		4
.L_1460:
        /*2148*/ 	.byte	0x04, 0x2f
        /*214a*/ 	.short	(.L_1462 - .L_1461)
	.align		4
.L_1461:
        /*214c*/ 	.word	index@(_ZN2at6native27unrolled_elementwise_kernelINS0_13BinaryFunctorIddbZZZNS0_23logical_xor_kernel_cudaERNS_14TensorIteratorEENKUlvE0_clEvENKUlvE4_clEvEUlddE_EESt5arrayIPcLm3EELi4E23TrivialOffsetCalculatorILi2EjESC_ILi1EjENS0_6memory12LoadWithCastILi2EEENSF_13StoreWithCastILi1EEEEEviT_T0_T2_T3_T4_T5_)
        /*2150*/ 	.word	0x00000028


	//----- nvinfo : EIATTR_FRAME_SIZE
	.align		4
.L_1462:
        /*2154*/ 	.byte	0x04, 0x11
        /*2156*/ 	.short	(.L_1464 - .L_1463)
	.align		4
.L_1463:
        /*2158*/ 	.word	index@(_ZN2at6native27unrolled_elementwise_kernelINS0_13BinaryFunctorIddbZZZNS0_23logical_xor_kernel_cudaERNS_14TensorIteratorEENKUlvE0_clEvENKUlvE4_clEvEUlddE_EESt5arrayIPcLm3EELi4E23TrivialOffsetCalculatorILi2EjESC_ILi1EjENS0_6memory12LoadWithCastILi2EEENSF_13StoreWithCastILi1EEEEEviT_T0_T2_T3_T4_T5_)
        /*215c*/ 	.word	0x00000000


	//----- nvinfo : EIATTR_REGCOUNT
	.align		4
.L_1464:
        /*2160*/ 	.byte	0x04, 0x2f
        /*2162*/ 	.short	(.L_1466 - .L_1465)
	.align		4
.L_1465:
        /*2164*/ 	.word	index@(_ZN2at6native18elementwise_kernelILi128ELi4EZNS0_15gpu_kernel_implINS0_13BinaryFunctorIddbZZZNS0_23logical_xor_kernel_cudaERNS_14TensorIteratorEENKUlvE0_clEvENKUlvE4_clEvEUlddE_EEEEvRNS_18TensorIteratorBaseERKT_EUliE_EEviT1_)
        /*2168*/ 	.word	0x0000001c


	//----- nvinfo : EIATTR_FRAME_SIZE
	.align		4
.L_1466:
        /*216c*/ 	.byte	0x04, 0x11
        /*216e*/ 	.short	(.L_1468 - .L_1467)
	.align		4
.L_1467:
        /*2170*/ 	.word	index@(_ZN2at6native18elementwise_kernelILi128ELi4EZNS0_15gpu_kernel_implINS0_13BinaryFunctorIddbZZZNS0_23logical_xor_kernel_cudaERNS_14TensorIteratorEENKUlvE0_clEvENKUlvE4_clEvEUlddE_EEEEvRNS_18TensorIteratorBaseERKT_EUliE_EEviT1_)
        /*2174*/ 	.word	0x00000000


	//----- nvinfo : EIATTR_REGCOUNT
	.align		4
.L_1468:
        /*2178*/ 	.byte	0x04, 0x2f
        /*217a*/ 	.short	(.L_1470 - .L_1469)
	.align		4
.L_1469:
        /*217c*/ 	.word	index@(_ZN2at6native29vectorized_elementwise_kernelILi8ENS0_13AUnaryFunctorIddbZZZNS0_23logical_xor_kernel_cudaERNS_14TensorIteratorEENKUlvE0_clEvENKUlvE4_clEvEUlddE_EESt5arrayIPcLm2EEEEviT0_T1_)
        /*2180*/ 	.word	0x00000004


	//----- nvinfo : EIATTR_FRAME_SIZE
	.align		4
.L_1470:
        /*2184*/ 	.byte	0x04, 0x11
        /*2186*/ 	.short	(.L_1472 - .L_1471)
	.align		4
.L_1471:
        /*2188*/ 	.word	index@(_ZN2at6native29vectorized_elementwise_kernelILi8ENS0_13AUnaryFunctorIddbZZZNS0_23logical_xor_kernel_cudaERNS_14TensorIteratorEENKUlvE0_clEvENKUlvE4_clEvEUlddE_EESt5arrayIPcLm2EEEEviT0_T1_)
        /*218c*/ 	.word	0x00000000


	//----- nvinfo : EIATTR_REGCOUNT
	.align		4
.L_1472:
        /*2190*/ 	.byte	0x04, 0x2f
        /*2192*/ 	.short	(.L_1474 - .L_1473)
	.align		4
.L_1473:
        /*2194*/ 	.word	index@(_ZN2at6native29vectorized_elementwise_kernelILi4ENS0_13AUnaryFunctorIddbZZZNS0_23logical_xor_kernel_cudaERNS_14TensorIteratorEENKUlvE0_clEvENKUlvE4_clEvEUlddE_EESt5arrayIPcLm2EEEEviT0_T1_)
        /*2198*/ 	.word	0x0000001c


	//----- nvinfo : EIATTR_FRAME_SIZE
	.align		4
.L_1474:
        /*219c*/ 	.byte	0x04, 0x11
        /*219e*/ 	.short	(.L_1476 - .L_1475)
	.align		4
.L_1475:
        /*21a0*/ 	.word	index@(_ZN2at6native29vectorized_elementwise_kernelILi4ENS0_13AUnaryFunctorIddbZZZNS0_23logical_xor_kernel_cudaERNS_14TensorIteratorEENKUlvE0_clEvENKUlvE4_clEvEUlddE_EESt5arrayIPcLm2EEEEviT0_T1_)
        /*21a4*/ 	.word	0x00000000


	//----- nvinfo : EIATTR_REGCOUNT
	.align		4
.L_1476:
        /*21a8*/ 	.byte	0x04, 0x2f
        /*21aa*/ 	.short	(.L_1478 - .L_1477)
	.align		4
.L_1477:
        /*21ac*/ 	.word	index@(_ZN2at6native29vectorized_elementwise_kernelILi2ENS0_13AUnaryFunctorIddbZZZNS0_23logical_xor_kernel_cudaERNS_14TensorIteratorEENKUlvE0_clEvENKUlvE4_clEvEUlddE_EESt5arrayIPcLm2EEEEviT0_T1_)
        /*21b0*/ 	.word	0x0000001c


	//----- nvinfo : EIATTR_FRAME_SIZE
	.align		4
.L_1478:
        /*21b4*/ 	.byte	0x04, 0x11
        /*21b6*/ 	.short	(.L_1480 - .L_1479)
	.align		4
.L_1479:
        /*21b8*/ 	.word	index@(_ZN2at6native29vectorized_elementwise_kernelILi2ENS0_13AUnaryFunctorIddbZZZNS0_23logical_xor_kernel_cudaERNS_14TensorIteratorEENKUlvE0_clEvENKUlvE4_clEvEUlddE_EESt5arrayIPcLm2EEEEviT0_T1_)
        /*21bc*/ 	.word	0x00000000


	//----- nvinfo : EIATTR_REGCOUNT
	.align		4
.L_1480:
        /*21c0*/ 	.byte	0x04, 0x2f
        /*21c2*/ 	.short	(.L_1482 - .L_1481)
	.align		4
.L_1481:
        /*21c4*/ 	.word	index@(_ZN2at6native27unrolled_elementwise_kernelINS0_13AUnaryFunctorIddbZZZNS0_23logical_xor_kernel_cudaERNS_14TensorIteratorEENKUlvE0_clEvENKUlvE4_clEvEUlddE_EESt5arrayIPcLm2EELi4E23TrivialOffsetCalculatorILi1EjESD_NS0_6memory15LoadWithoutCastENSE_16StoreWithoutCastEEEviT_T0_T2_T3_T4_T5_)
        /*21c8*/ 	.word	0x00000010


	//----- nvinfo : EIATTR_FRAME_SIZE
	.align		4
.L_1482:
        /*21cc*/ 	.byte	0x04, 0x11
        /*21ce*/ 	.short	(.L_1484 - .L_1483)
	.align		4
.L_1483:
        /*21d0*/ 	.word	index@(_ZN2at6native27unrolled_elementwise_kernelINS0_13AUnaryFunctorIddbZZZNS0_23logical_xor_kernel_cudaERNS_14TensorIteratorEENKUlvE0_clEvENKUlvE4_clEvEUlddE_EESt5arrayIPcLm2EELi4E23TrivialOffsetCalculatorILi1EjESD_NS0_6memory15LoadWithoutCastENSE_16StoreWithoutCastEEEviT_T0_T2_T3_T4_T5_)
        /*21d4*/ 	.word	0x00000000


	//----- nvinfo : EIATTR_REGCOUNT
	.align		4
.L_1484:
        /*21d8*/ 	.byte	0x04, 0x2f
        /*21da*/ 	.short	(.L_1486 - .L_1485)
	.align		4
.L_1485:
        /*21dc*/ 	.word	index@(_ZN2at6native18elementwise_kernelILi128ELi4EZNS0_22gpu_kernel_impl_nocastINS0_13AUnaryFunctorIddbZZZNS0_23logical_xor_kernel_cudaERNS_14TensorIteratorEENKUlvE0_clEvENKUlvE4_clEvEUlddE_EEEEvRNS_18TensorIteratorBaseERKT_EUliE_EEviT1_)
        /*21e0*/ 	.word	0x0000000c


	//----- nvinfo : EIATTR_FRAME_SIZE
	.align		4
.L_1486:
        /*21e4*/ 	.byte	0x04, 0x11
        /*21e6*/ 	.short	(.L_1488 - .L_1487)
	.align		4
.L_1487:
        /*21e8*/ 	.word	index@(_ZN2at6native18elementwise_kernelILi128ELi4EZNS0_22gpu_kernel_impl_nocastINS0_13AUnaryFunctorIddbZZZNS0_23logical_xor_kernel_cudaERNS_14TensorIteratorEENKUlvE0_clEvENKUlvE4_clEvEUlddE_EEEEvRNS_18TensorIteratorBaseERKT_EUliE_EEviT1_)
        /*21ec*/ 	.word	0x00000000


	//----- nvinfo : EIATTR_REGCOUNT
	.align		4
.L_1488:
        /*21f0*/ 	.byte	0x04, 0x2f
        /*21f2*/ 	.short	(.L_1490 - .L_1489)
	.align		4
.L_1489:
        /*21f4*/ 	.word	index@(_ZN2at6native27unrolled_elementwise_kernelINS0_13AUnaryFunctorIddbZZZNS0_23logical_xor_kernel_cudaERNS_14TensorIteratorEENKUlvE0_clEvENKUlvE4_clEvEUlddE_EESt5arrayIPcLm2EELi4E23TrivialOffsetCalculatorILi1EjESD_NS0_6memory12LoadWithCastILi1EEENSE_13StoreWithCastILi1EEEEEviT_T0_T2_T3_T4_T5_)
        /*21f8*/ 	.word	0x0000001f


	//----- nvinfo : EIATTR_FRAME_SIZE
	.align		4
.L_1490:
        /*21fc*/ 	.byte	0x04, 0x11
        /*21fe*/ 	.short	(.L_1492 - .L_1491)
	.align		4
.L_1491:
        /*2200*/ 	.word	index@(_ZN2at6native27unrolled_elementwise_kernelINS0_13AUnaryFunctorIddbZZZNS0_23logical_xor_kernel_cudaERNS_14TensorIteratorEENKUlvE0_clEvENKUlvE4_clEvEUlddE_EESt5arrayIPcLm2EELi4E23TrivialOffsetCalculatorILi1EjESD_NS0_6memory12LoadWithCastILi1EEENSE_13StoreWithCastILi1EEEEEviT_T0_T2_T3_T4_T5_)
        /*2204*/ 	.word	0x00000000


	//----- nvinfo : EIATTR_REGCOUNT
	.align		4
.L_1492:
        /*2208*/ 	.byte	0x04, 0x2f
        /*220a*/ 	.short	(.L_1494 - .L_1493)
	.align		4
.L_1493:
        /*220c*/ 	.word	index@(_ZN2at6native18elementwise_kernelILi128ELi4EZNS0_15gpu_kernel_implINS0_13AUnaryFunctorIddbZZZNS0_23logical_xor_kernel_cudaERNS_14TensorIteratorEENKUlvE0_clEvENKUlvE4_clEvEUlddE_EEEEvRNS_18TensorIteratorBaseERKT_EUliE_EEviT1_)
        /*2210*/ 	.word	0x0000001a


	//----- nvinfo : EIATTR_FRAME_SIZE
	.align		4
.L_1494:
        /*2214*/ 	.byte	0x04, 0x11
        /*2216*/ 	.short	(.L_1496 - .L_1495)
	.align		4
.L_1495:
        /*2218*/ 	.word	index@(_ZN2at6native18elementwise_kernelILi128ELi4EZNS0_15gpu_kernel_implINS0_13AUnaryFunctorIddbZZZNS0_23logical_xor_kernel_cudaERNS_14TensorIteratorEENKUlvE0_clEvENKUlvE4_clEvEUlddE_EEEEvRNS_18TensorIteratorBaseERKT_EUliE_EEviT1_)
        /*221c*/ 	.word	0x00000000


	//----- nvinfo : EIATTR_REGCOUNT
	.align		4
.L_1496:
        /*2220*/ 	.byte	0x04, 0x2f
        /*2222*/ 	.short	(.L_1498 - .L_1497)
	.align		4
.L_1497:
        /*2224*/ 	.word	index@(_ZN2at6native29vectorized_elementwise_kernelILi8ENS0_13BinaryFunctorIffbZZZNS0_23logical_xor_kernel_cudaERNS_14TensorIteratorEENKUlvE0_clEvENKUlvE5_clEvEUlffE_EESt5arrayIPcLm3EEEEviT0_T1_)
        /*2228*/ 	.word	0x00000004


	//----- nvinfo : EIATTR_FRAME_SIZE
	.align		4
.L_1498:
        /*222c*/ 	.byte	0x04, 0x11
        /*222e*/ 	.short	(.L_1500 - .L_1499)
	.align		4
.L_1499:
        /*2230*/ 	.word	index@(_ZN2at6native29vectorized_elementwise_kernelILi8ENS0_13BinaryFunctorIffbZZZNS0_23logical_xor_kernel_cudaERNS_14TensorIteratorEENKUlvE0_clEvENKUlvE5_clEvEUlffE_EESt5arrayIPcLm3EEEEviT0_T1_)
        /*2234*/ 	.word	0x00000000


	//----- nvinfo : EIATTR_REGCOUNT
	.align		4
.L_1500:
        /*2238*/ 	.byte	0x04, 0x2f
        /*223a*/ 	.short	(.L_1502 - .L_1501)
	.align		4
.L_1501:
        /*223c*/ 	.word	index@(_ZN2at6native29vectorized_elementwise_kernelILi4ENS0_13BinaryFunctorIffbZZZNS0_23logical_xor_kernel_cudaERNS_14TensorIteratorEENKUlvE0_clEvENKUlvE5_clEvEUlffE_EESt5arrayIPcLm3EEEEviT0_T1_)
        /*2240*/ 	.word	0x00000020


	//----- nvinfo : EIATTR_FRAME_SIZE
	.align		4
.L_1502:
        /*2244*/ 	.byte	0x04, 0x11
        /*2246*/ 	.short	(.L_1504 - .L_1503)
	.align		4
.L_1503:
        /*2248*/ 	.word	index@(_ZN2at6native29vectorized_elementwise_kernelILi4ENS0_13BinaryFunctorIffbZZZNS0_23logical_xor_kernel_cudaERNS_14TensorIteratorEENKUlvE0_clEvENKUlvE5_clEvEUlffE_EESt5arrayIPcLm3EEEEviT0_T1_)
        /*224c*/ 	.word	0x00000000


	//----- nvinfo : EIATTR_REGCOUNT
	.align		4
.L_1504:
        /*2250*/ 	.byte	0x04, 0x2f
        /*2252*/ 	.short	(.L_1506 - .L_1505)
	.align		4
.L_1505:
        /*2254*/ 	.word	index@(_ZN2at6native29vectorized_elementwise_kernelILi2ENS0_13BinaryFunctorIffbZZZNS0_23logical_xor_kernel_cudaERNS_14TensorIteratorEENKUlvE0_clEvENKUlvE5_clEvEUlffE_EESt5arrayIPcLm3EEEEviT0_T1_)
        /*2258*/ 	.word	0x00000020


	//----- nvinfo : EIATTR_FRAME_SIZE
	.align		4
.L_1506:
        /*225c*/ 	.byte	0x04, 0x11
        /*225e*/ 	.short	(.L_1508 - .L_1507)
	.align		4
.L_1507:
        /*2260*/ 	.word	index@(_ZN2at6native29vectorized_elementwise_kernelILi2ENS0_13BinaryFunctorIffbZZZNS0_23logical_xor_kernel_cudaERNS_14TensorIteratorEENKUlvE0_clEvENKUlvE5_clEvEUlffE_EESt5arrayIPcLm3EEEEviT0_T1_)
        /*2264*/ 	.word	0x00000000


	//----- nvinfo : EIATTR_REGCOUNT
	.align		4
.L_1508:
        /*2268*/ 	.byte	0x04, 0x2f
        /*226a*/ 	.short	(.L_1510 - .L_1509)
	.align		4
.L_1509:
        /*226c*/ 	.word	index@(_ZN2at6native27unrolled_elementwise_kernelINS0_13BinaryFunctorIffbZZZNS0_23logical_xor_kernel_cudaERNS_14TensorIteratorEENKUlvE0_clEvENKUlvE5_clEvEUlffE_EESt5arrayIPcLm3EELi4E23TrivialOffsetCalculatorILi2EjESC_ILi1EjENS0_6memory15LoadWithoutCastENSF_16StoreWithoutCastEEEviT_T0_T2_T3_T4_T5_)
        /*2270*/ 	.word	0x00000019


	//----- nvinfo : EIATTR_FRAME_SIZE
	.align		4
.L_1510:
        /*2274*/ 	.byte	0x04, 0x11
        /*2276*/ 	.short	(.L_1512 - .L_1511)
	.align		4
.L_1511:
        /*2278*/ 	.word	index@(_ZN2at6native27unrolled_elementwise_kernelINS0_13BinaryFunctorIffbZZZNS0_23logical_xor_kernel_cudaERNS_14TensorIteratorEENKUlvE0_clEvENKUlvE5_clEvEUlffE_EESt5arrayIPcLm3EELi4E23TrivialOffsetCalculatorILi2EjESC_ILi1EjENS0_6memory15LoadWithoutCastENSF_16StoreWithoutCastEEEviT_T0_T2_T3_T4_T5_)
        /*227c*/ 	.word	0x00000000


	//----- nvinfo : EIATTR_REGCOUNT
	.align		4
.L_1512:
        /*2280*/ 	.byte	0x04, 0x2f
        /*2282*/ 	.short	(.L_1514 - .L_1513)
	.align		4
.L_1513:
        /*2284*/ 	.word	index@(_ZN2at6native18elementwise_kernelILi128ELi4EZNS0_22gpu_kernel_impl_nocastINS0_13BinaryFunctorIffbZZZNS0_23logical_xor_kernel_cudaERNS_14TensorIteratorEENKUlvE0_clEvENKUlvE5_clEvEUlffE_EEEEvRNS_18TensorIteratorBaseERKT_EUliE_EEviT1_)
        /*2288*/ 	.word	0x0000000c


	//----- nvinfo : EIATTR_FRAME_SIZE
	.align		4
.L_1514:
        /*228c*/ 	.byte	0x04, 0x11
        /*228e*/ 	.short	(.L_1516 - .L_1515)
	.align		4
.L_1515:
        /*2290*/ 	.word	index@(_ZN2at6native18elementwise_kernelILi128ELi4EZNS0_22gpu_kernel_impl_nocastINS0_13BinaryFunctorIffbZZZNS0_23logical_xor_kernel_cudaERNS_14TensorIteratorEENKUlvE0_clEvENKUlvE5_clEvEUlffE_EEEEvRNS_18TensorIteratorBaseERKT_EUliE_EEviT1_)
        /*2294*/ 	.word	0x00000000


	//----- nvinfo : EIATTR_REGCOUNT
	.align		4
.L_1516:
        /*2298*/ 	.byte	0x04, 0x2f
        /*229a*/ 	.short	(.L_1518 - .L_1517)
	.align		4
.L_1517:
        /*229c*/ 	.word	index@(_ZN2at6native27unrolled_elementwise_kernelINS0_13BinaryFunctorIffbZZZNS0_23logical_xor_kernel_cudaERNS_14TensorIteratorEENKUlvE0_clEvENKUlvE5_clEvEUlffE_EESt5arrayIPcLm3EELi4E23TrivialOffsetCalculatorILi2EjESC_ILi1EjENS0_6memory12LoadWithCastILi2EEENSF_13StoreWithCastILi1EEEEEviT_T0_T2_T3_T4_T5_)
        /*22a0*/ 	.word	0x00000020


	//----- nvinfo : EIATTR_FRAME_SIZE
	.align		4
.L_1518:
        /*22a4*/ 	.byte	0x04, 0x11
        /*22a6*/ 	.short	(.L_1520 - .L_1519)
	.align		4
.L_1519:
        /*22a8*/ 	.word	index@(_ZN2at6native27unrolled_elementwise_kernelINS0_13BinaryFunctorIffbZZZNS0_23logical_xor_kernel_cudaERNS_14TensorIteratorEENKUlvE0_clEvENKUlvE5_clEvEUlffE_EESt5arrayIPcLm3EELi4E23TrivialOffsetCalculatorILi2EjESC_ILi1EjENS0_6memory12LoadWithCastILi2EEENSF_13StoreWithCastILi1EEEEEviT_T0_T2_T3_T4_T5_)
        /*22ac*/ 	.word	0x00000000


	//----- nvinfo : EIATTR_REGCOUNT
	.align		4
.L_1520:
        /*22b0*/ 	.byte	0x04, 0x2f
        /*22b2*/ 	.short	(.L_1522 - .L_1521)
	.align		4
.L_1521:
        /*22b4*/ 	.word	index@(_ZN2at6native18elementwise_kernelILi128ELi4EZNS0_15gpu_kernel_implINS0_13BinaryFunctorIffbZZZNS0_23logical_xor_kernel_cudaERNS_14TensorIteratorEENKUlvE0_clEvENKUlvE5_clEvEUlffE_EEEEvRNS_18TensorIteratorBaseERKT_EUliE_EEviT1_)
        /*22b8*/ 	.word	0x0000001a


	//----- nvinfo : EIATTR_FRAME_SIZE
	.align		4
.L_1522:
        /*22bc*/ 	.byte	0x04, 0x11
        /*22be*/ 	.short	(.L_1524 - .L_1523)
	.align		4
.L_1523:
        /*22c0*/ 	.word	index@(_ZN2at6native18elementwise_kernelILi128ELi4EZNS0_15gpu_kernel_implINS0_13BinaryFunctorIffbZZZNS0_23logical_xor_kernel_cudaERNS_14TensorIteratorEENKUlvE0_clEvENKUlvE5_clEvEUlffE_EEEEvRNS_18TensorIteratorBaseERKT_EUliE_EEviT1_)
        /*22c4*/ 	.word	0x00000000


	//----- nvinfo : EIATTR_REGCOUNT
	.align		4
.L_1524:
        /*22c8*/ 	.byte	0x04, 0x2f
        /*22ca*/ 	.short	(.L_1526 - .L_1525)
	.align		4
.L_1525:
        /*22cc*/ 	.word	index@(_ZN2at6native29vectorized_elementwise_kernelILi8ENS0_13AUnaryFunctorIffbZZZNS0_23logical_xor_kernel_cudaERNS_14TensorIteratorEENKUlvE0_clEvENKUlvE5_clEvEUlffE_EESt5arrayIPcLm2EEEEviT0_T1_)
        /*22d0*/ 	.word	0x00000004


	//----- nvinfo : EIATTR_FRAME_SIZE
	.align		4
.L_1526:
        /*22d4*/ 	.byte	0x04, 0x11
        /*22d6*/ 	.short	(.L_1528 - .L_1527)
	.align		4
.L_1527:
        /*22d8*/ 	.word	index@(_ZN2at6native29vectorized_elementwise_kernelILi8ENS0_13AUnaryFunctorIffbZZZNS0_23logical_xor_kernel_cudaERNS_14TensorIteratorEENKUlvE0_clEvENKUlvE5_clEvEUlffE_EESt5arrayIPcLm2EEEEviT0_T1_)
        /*22dc*/ 	.word	0x00000000


	//----- nvinfo : EIATTR_REGCOUNT
	.align		4
.L_1528:
        /*22e0*/ 	.byte	0x04, 0x2f
        /*22e2*/ 	.short	(.L_1530 - .L_1529)
	.align		4
.L_1529:
        /*22e4*/ 	.word	index@(_ZN2at6native29vectorized_elementwise_kernelILi4ENS0_13AUnaryFunctorIffbZZZNS0_23logical_xor_kernel_cudaERNS_14TensorIteratorEENKUlvE0_clEvENKUlvE5_clEvEUlffE_EESt5arrayIPcLm2EEEEviT0_T1_)
        /*22e8*/ 	.word	0x0000001c


	//----- nvinfo : EIATTR_FRAME_SIZE
	.align		4
.L_1530:
        /*22ec*/ 	.byte	0x04, 0x11
        /*22ee*/ 	.short	(.L_1532 - .L_1531)
	.align		4
.L_1531:
        /*22f0*/ 	.word	index@(_ZN2at6native29vectorized_elementwise_kernelILi4ENS0_13AUnaryFunctorIffbZZZNS0_23logical_xor_kernel_cudaERNS_14TensorIteratorEENKUlvE0_clEvENKUlvE5_clEvEUlffE_EESt5arrayIPcLm2EEEEviT0_T1_)
        /*22f4*/ 	.word	0x00000000


	//----- nvinfo : EIATTR_REGCOUNT
	.align		4
.L_1532:
        /*22f8*/ 	.byte	0x04, 0x2f
        /*22fa*/ 	.short	(.L_1534 - .L_1533)
	.align		4
.L_1533:
        /*22fc*/ 	.word	index@(_ZN2at6native29vectorized_elementwise_kernelILi2ENS0_13AUnaryFunctorIffbZZZNS0_23logical_xor_kernel_cudaERNS_14TensorIteratorEENKUlvE0_clEvENKUlvE5_clEvEUlffE_EESt5arrayIPcLm2EEEEviT0_T1_)
        /*2300*/ 	.word	0x0000001c


	//----- nvinfo : EIATTR_FRAME_SIZE
	.align		4
.L_1534:
        /*2304*/ 	.byte	0x04, 0x11
        /*2306*/ 	.short	(.L_1536 - .L_1535)
	.align		4
.L_1535:
        /*2308*/ 	.word	index@(_ZN2at6native29vectorized_elementwise_kernelILi2ENS0_13AUnaryFunctorIffbZZZNS0_23logical_xor_kernel_cudaERNS_14TensorIteratorEENKUlvE0_clEvENKUlvE5_clEvEUlffE_EESt5arrayIPcLm2EEEEviT0_T1_)
        /*230c*/ 	.word	0x00000000


	//----- nvinfo : EIATTR_REGCOUNT
	.align		4
.L_1536:
        /*2310*/ 	.byte	0x04, 0x2f
        /*2312*/ 	.short	(.L_1538 - .L_1537)
	.align		4
.L_1537:
        /*2314*/ 	.word	index@(_ZN2at6native27unrolled_elementwise_kernelINS0_13AUnaryFunctorIffbZZZNS0_23logical_xor_kernel_cudaERNS_14TensorIteratorEENKUlvE0_clEvENKUlvE5_clEvEUlffE_EESt5arrayIPcLm2EELi4E23TrivialOffsetCalculatorILi1EjESD_NS0_6memory15LoadWithoutCastENSE_16StoreWithoutCastEEEviT_T0_T2_T3_T4_T5_)
        /*2318*/ 	.word	0x00000012


	//----- nvinfo : EIATTR_FRAME_SIZE
	.align		4
.L_1538:
        /*231c*/ 	.byte	0x04, 0x11
        /*231e*/ 	.short	(.L_1540 - .L_1539)
	.align		4
.L_1539:
        /*2320*/ 	.word	index@(_ZN2at6native27unrolled_elementwise_kernelINS0_13AUnaryFunctorIffbZZZNS0_23logical_xor_kernel_cudaERNS_14TensorIteratorEENKUlvE0_clEvENKUlvE5_clEvEUlffE_EESt5arrayIPcLm2EELi4E23TrivialOffsetCalculatorILi1EjESD_NS0_6memory15LoadWithoutCastENSE_16StoreWithoutCastEEEviT_T0_T2_T3_T4_T5_)
        /*2324*/ 	.word	0x00000000


	//----- nvinfo : EIATTR_REGCOUNT
	.align		4
.L_1540:
        /*2328*/ 	.byte	0x04, 0x2f
        /*232a*/ 	.short	(.L_1542 - .L_1541)
	.align		4
.L_1541:
        /*232c*/ 	.word	index@(_ZN2at6native18elementwise_kernelILi128ELi4EZNS0_22gpu_kernel_impl_nocastINS0_13AUnaryFunctorIffbZZZNS0_23logical_xor_kernel_cudaERNS_14TensorIteratorEENKUlvE0_clEvENKUlvE5_clEvEUlffE_EEEEvRNS_18TensorIteratorBaseERKT_EUliE_EEviT1_)
        /*2330*/ 	.word	0x0000000c


	//----- nvinfo : EIATTR_FRAME_SIZE
	.align		4
.L_1542:
        /*2334*/ 	.byte	0x04, 0x11
        /*2336*/ 	.short	(.L_1544 - .L_1543)
	.align		4
.L_1543:
        /*2338*/ 	.word	index@(_ZN2at6native18elementwise_kernelILi128ELi4EZNS0_22gpu_kernel_impl_nocastINS0_13AUnaryFunctorIffbZZZNS0_23logical_xor_kernel_cudaERNS_14TensorIteratorEENKUlvE0_clEvENKUlvE5_clEvEUlffE_EEEEvRNS_18TensorIteratorBaseERKT_EUliE_EEviT1_)
        /*233c*/ 	.word	0x00000000


	//----- nvinfo : EIATTR_REGCOUNT
	.align		4
.L_1544:
        /*2340*/ 	.byte	0x04, 0x2f
        /*2342*/ 	.short	(.L_1546 - .L_1545)
	.align		4
.L_1545:
        /*2344*/ 	.word	index@(_ZN2at6native27unrolled_elementwise_kernelINS0_13AUnaryFunctorIffbZZZNS0_23logical_xor_kernel_cudaERNS_14TensorIteratorEENKUlvE0_clEvENKUlvE5_clEvEUlffE_EESt5arrayIPcLm2EELi4E23TrivialOffsetCalculatorILi1EjESD_NS0_6memory12LoadWithCastILi1EEENSE_13StoreWithCastILi1EEEEEviT_T0_T2_T3_T4_T5_)
        /*2348*/ 	.word	0x0000001e


	//----- nvinfo : EIATTR_FRAME_SIZE
	.align		4
.L_1546:
        /*234c*/ 	.byte	0x04, 0x11
        /*234e*/ 	.short	(.L_1548 - .L_1547)
	.align		4
.L_1547:
        /*2350*/ 	.word	index@(_ZN2at6native27unrolled_elementwise_kernelINS0_13AUnaryFunctorIffbZZZNS0_23logical_xor_kernel_cudaERNS_14TensorIteratorEENKUlvE0_clEvENKUlvE5_clEvEUlffE_EESt5arrayIPcLm2EELi4E23TrivialOffsetCalculatorILi1EjESD_NS0_6memory12LoadWithCastILi1EEENSE_13StoreWithCastILi1EEEEEviT_T0_T2_T3_T4_T5_)
        /*2354*/ 	.word	0x00000000


	//----- nvinfo : EIATTR_REGCOUNT
	.align		4
.L_1548:
        /*2358*/ 	.byte	0x04, 0x2f
        /*235a*/ 	.short	(.L_1550 - .L_1549)
	.align		4
.L_1549:
        /*235c*/ 	.word	index@(_ZN2at6native18elementwise_kernelILi128ELi4EZNS0_15gpu_kernel_implINS0_13AUnaryFunctorIffbZZZNS0_23logical_xor_kernel_cudaERNS_14TensorIteratorEENKUlvE0_clEvENKUlvE5_clEvEUlffE_EEEEvRNS_18TensorIteratorBaseERKT_EUliE_EEviT1_)
        /*2360*/ 	.word	0x0000001a


	//----- nvinfo : EIATTR_FRAME_SIZE
	.align		4
.L_1550:
        /*2364*/ 	.byte	0x04, 0x11
        /*2366*/ 	.short	(.L_1552 - .L_1551)
	.align		4
.L_1551:
        /*2368*/ 	.word	index@(_ZN2at6native18elementwise_kernelILi128ELi4EZNS0_15gpu_kernel_implINS0_13AUnaryFunctorIffbZZZNS0_23logical_xor_kernel_cudaERNS_14TensorIteratorEENKUlvE0_clEvENKUlvE5_clEvEUlffE_EEEEvRNS_18TensorIteratorBaseERKT_EUliE_EEviT1_)
        /*236c*/ 	.word	0x00000000


	//----- nvinfo : EIATTR_REGCOUNT
	.align		4
.L_1552:
        /*2370*/ 	.byte	0x04, 0x2f
        /*2372*/ 	.short	(.L_1554 - .L_1553)
	.align		4
.L_1553:
        /*2374*/ 	.word	index@(_ZN2at6native29vectorized_elementwise_kernelILi8ENS0_13BinaryFunctorIN3c104HalfES4_bZZZNS0_23logical_xor_kernel_cudaERNS_14TensorIteratorEENKUlvE0_clEvENKUlvE6_clEvEUlS4_S4_E_EESt5arrayIPcLm3EEEEviT0_T1_)
        /*2378*/ 	.word	0x00000004


	//----- nvinfo : EIATTR_FRAME_SIZE
	.align		4
.L_1554:
        /*237c*/ 	.byte	0x04, 0x11
        /*237e*/ 	.short	(.L_1556 - .L_1555)
	.align		4
.L_1555:
        /*2380*/ 	.word	index@(_ZN2at6native29vectorized_elementwise_kernelILi8ENS0_13BinaryFunctorIN3c104HalfES4_bZZZNS0_23logical_xor_kernel_cudaERNS_14TensorIteratorEENKUlvE0_clEvENKUlvE6_clEvEUlS4_S4_E_EESt5arrayIPcLm3EEEEviT0_T1_)
        /*2384*/ 	.word	0x00000000


	//----- nvinfo : EIATTR_REGCOUNT
	.align		4
.L_1556:
        /*2388*/ 	.byte	0x04, 0x2f
        /*238a*/ 	.short	(.L_1558 - .L_1557)
	.align		4
.L_1557:
        /*238c*/ 	.word	index@(_ZN2at6native29vectorized_elementwise_kernelILi4ENS0_13BinaryFunctorIN3c104HalfES4_bZZZNS0_23logical_xor_kernel_cudaERNS_14TensorIteratorEENKUlvE0_clEvENKUlvE6_clEvEUlS4_S4_E_EESt5arrayIPcLm3EEEEviT0_T1_)
        /*2390*/ 	.word	0x00000020


	//----- nvinfo : EIATTR_FRAME_SIZE
	.align		4
.L_1558:
        /*2394*/ 	.byte	0x04, 0x11
        /*2396*/ 	.short	(.L_1560 - .L_1559)
	.align		4
.L_1559:
        /*2398*/ 	.word	index@(_ZN2at6native29vectorized_elementwise_kernelILi4ENS0_13BinaryFunctorIN3c104HalfES4_bZZZNS0_23logical_xor_kernel_cudaERNS_14TensorIteratorEENKUlvE0_clEvENKUlvE6_clEvEUlS4_S4_E_EESt5arrayIPcLm3EEEEviT0_T1_)
        /*239c*/ 	.word	0x00000000


	//----- nvinfo : EIATTR_REGCOUNT
	.align		4
.L_1560:
        /*23a0*/ 	.byte	0x04, 0x2f
        /*23a2*/ 	.short	(.L_1562 - .L_1561)
	.align		4
.L_1561:
        /*23a4*/ 	.word	index@(_ZN2at6native29vectorized_elementwise_kernelILi2ENS0_13BinaryFunctorIN3c104HalfES4_bZZZNS0_23logical_xor_kernel_cudaERNS_14TensorIteratorEENKUlvE0_clEvENKUlvE6_clEvEUlS4_S4_E_EESt5arrayIPcLm3EEEEviT0_T1_)
        /*23a8*/ 	.word	0x00000020


	//----- nvinfo : EIATTR_FRAME_SIZE
	.align		4
.L_1562:
        /*23ac*/ 	.byte	0x04, 0x11
        /*23ae*/ 	.short	(.L_1564 - .L_1563)
	.align		4
.L_1563:
        /*23b0*/ 	.word	index@(_ZN2at6native29vectorized_elementwise_kernelILi2ENS0_13BinaryFunctorIN3c104HalfES4_bZZZNS0_23logical_xor_kernel_cudaERNS_14TensorIteratorEENKUlvE0_clEvENKUlvE6_clEvEUlS4_S4_E_EESt5arrayIPcLm3EEEEviT0_T1_)
        /*23b4*/ 	.word	0x00000000


	//----- nvinfo : EIATTR_REGCOUNT
	.align		4
.L_1564:
        /*23b8*/ 	.byte	0x04, 0x2f
        /*23ba*/ 	.short	(.L_1566 - .L_1565)
	.align		4
.L_1565:
        /*23bc*/ 	.word	index@(_ZN2at6native27unrolled_elementwise_kernelINS0_13BinaryFunctorIN3c104HalfES4_bZZZNS0_23logical_xor_kernel_cudaERNS_14TensorIteratorEENKUlvE0_clEvENKUlvE6_clEvEUlS4_S4_E_EESt5arrayIPcLm3EELi4E23TrivialOffsetCalculatorILi2EjESE_ILi1EjENS0_6memory15LoadWithoutCastENSH_16StoreWithoutCastEEEviT_T0_T2_T3_T4_T5_)
        /*23c0*/ 	.word	0x0000001a


	//----- nvinfo : EIATTR_FRAME_SIZE
	.align		4
.L_1566:
        /*23c4*/ 	.byte	0x04, 0x11
        /*23c6*/ 	.short	(.L_1568 - .L_1567)
	.align		4
.L_1567:
        /*23c8*/ 	.word	index@(_ZN2at6native27unrolled_elementwise_kernelINS0_13BinaryFunctorIN3c104HalfES4_bZZZNS0_23logical_xor_kernel_cudaERNS_14TensorIteratorEENKUlvE0_clEvENKUlvE6_clEvEUlS4_S4_E_EESt5arrayIPcLm3EELi4E23TrivialOffsetCalculatorILi2EjESE_ILi1EjENS0_6memory15LoadWithoutCastENSH_16StoreWithoutCastEEEviT_T0_T2_T3_T4_T5_)
        /*23cc*/ 	.word	0x00000000


	//----- nvinfo : EIATTR_REGCOUNT
	.align		4
.L_1568:
        /*23d0*/ 	.byte	0x04, 0x2f
        /*23d2*/ 	.short	(.L_1570 - .L_1569)
	.align		4
.L_1569:
        /*23d4*/ 	.word	index@(_ZN2at6native18elementwise_kernelILi128ELi4EZNS0_22gpu_kernel_impl_nocastINS0_13BinaryFunctorIN3c104HalfES5_bZZZNS0_23logical_xor_kernel_cudaERNS_14TensorIteratorEENKUlvE0_clEvENKUlvE6_clEvEUlS5_S5_E_EEEEvRNS_18TensorIteratorBaseERKT_EUliE_EEviT1_)
        /*23d8*/ 	.word	0x0000000c


	//----- nvinfo : EIATTR_FRAME_SIZE
	.align		4
.L_1570:
        /*23dc*/ 	.byte	0x04, 0x11
        /*23de*/ 	.short	(.L_1572 - .L_1571)
	.align		4
.L_1571:
        /*23e0*/ 	.word	index@(_ZN2at6native18elementwise_kernelILi128ELi4EZNS0_22gpu_kernel_impl_nocastINS0_13BinaryFunctorIN3c104HalfES5_bZZZNS0_23logical_xor_kernel_cudaERNS_14TensorIteratorEENKUlvE0_clEvENKUlvE6_clEvEUlS5_S5_E_EEEEvRNS_18TensorIteratorBaseERKT_EUliE_EEviT1_)
        /*23e4*/ 	.word	0x00000000


	//----- nvinfo : EIATTR_REGCOUNT
	.align		4
.L_1572:
        /*23e8*/ 	.byte	0x04, 0x2f
        /*23ea*/ 	.short	(.L_1574 - .L_1573)
	.align		4
.L_1573:
        /*23ec*/ 	.word	index@(_ZN2at6native27unrolled_elementwise_kernelINS0_13BinaryFunctorIN3c104HalfES4_bZZZNS0_23logical_xor_kernel_cudaERNS_14TensorIteratorEENKUlvE0_clEvENKUlvE6_clEvEUlS4_S4_E_EESt5arrayIPcLm3EELi4E23TrivialOffsetCalculatorILi2EjESE_ILi1EjENS0_6memory12LoadWithCastILi2EEENSH_13StoreWithCastILi1EEEEEviT_T0_T2_T3_T4_T5_)
        /*23f0*/ 	.word	0x0000001f


	//----- nvinfo : EIATTR_FRAME_SIZE
	.align		4
.L_1574:
        /*23f4*/ 	.byte	0x04, 0x11
        /*23f6*/ 	.short	(.L_1576 - .L_1575)
	.align		4
.L_1575:
        /*23f8*/ 	.word	index@(_ZN2at6native27unrolled_elementwise_kernelINS0_13BinaryFunctorIN3c104HalfES4_bZZZNS0_23logical_xor_kernel_cudaERNS_14TensorIteratorEENKUlvE0_clEvENKUlvE6_clEvEUlS4_S4_E_EESt5arrayIPcLm3EELi4E23TrivialOffsetCalculatorILi2EjESE_ILi1EjENS0_6memory12LoadWithCastILi2EEENSH_13StoreWithCastILi1EEEEEviT_T0_T2_T3_T4_T5_)
        /*23fc*/ 	.word	0x00000000


	//----- nvinfo : EIATTR_REGCOUNT
	.align		4
.L_1576:
        /*2400*/ 	.byte	0x04, 0x2f
        /*2402*/ 	.short	(.L_1578 - .L_1577)
	.align		4
.L_1577:
        /*2404*/ 	.word	index@(_ZN2at6native18elementwise_kernelILi128ELi4EZNS0_15gpu_kernel_implINS0_13BinaryFunctorIN3c104HalfES5_bZZZNS0_23logical_xor_kernel_cudaERNS_14TensorIteratorEENKUlvE0_clEvENKUlvE6_clEvEUlS5_S5_E_EEEEvRNS_18TensorIteratorBaseERKT_EUliE_EEviT1_)
        /*2408*/ 	.word	0x0000001a


	//----- nvinfo : EIATTR_FRAME_SIZE
	.align		4
.L_1578:
        /*240c*/ 	.byte	0x04, 0x11
        /*240e*/ 	.short	(.L_1580 - .L_1579)
	.align		4
.L_1579:
        /*2410*/ 	.word	index@(_ZN2at6native18elementwise_kernelILi128ELi4EZNS0_15gpu_kernel_implINS0_13BinaryFunctorIN3c104HalfES5_bZZZNS0_23logical_xor_kernel_cudaERNS_14TensorIteratorEENKUlvE0_clEvENKUlvE6_clEvEUlS5_S5_E_EEEEvRNS_18TensorIteratorBaseERKT_EUliE_EEviT1_)
        /*2414*/ 	.word	0x00000000


	//----- nvinfo : EIATTR_REGCOUNT
	.align		4
.L_1580:
        /*2418*/ 	.byte	0x04, 0x2f
        /*241a*/ 	.short	(.L_1582 - .L_1581)
	.align		4
.L_1581:
        /*241c*/ 	.word	index@(_ZN2at6native29vectorized_elementwise_kernelILi8ENS0_13AUnaryFunctorIN3c104HalfES4_bZZZNS0_23logical_xor_kernel_cudaERNS_14TensorIteratorEENKUlvE0_clEvENKUlvE6_clEvEUlS4_S4_E_EESt5arrayIPcLm2EEEEviT0_T1_)
        /*2420*/ 	.word	0x00000004


	//----- nvinfo : EIATTR_FRAME_SIZE
	.align		4
.L_1582:
        /*2424*/ 	.byte	0x04, 0x11
        /*2426*/ 	.short	(.L_1584 - .L_1583)
	.align		4
.L_1583:
        /*2428*/ 	.word	index@(_ZN2at6native29vectorized_elementwise_kernelILi8ENS0_13AUnaryFunctorIN3c104HalfES4_bZZZNS0_23logical_xor_kernel_cudaERNS_14TensorIteratorEENKUlvE0_clEvENKUlvE6_clEvEUlS4_S4_E_EESt5arrayIPcLm2EEEEviT0_T1_)
        /*242c*/ 	.word	0x00000000


	//----- nvinfo : EIATTR_REGCOUNT
	.align		4
.L_1584:
        /*2430*/ 	.byte	0x04, 0x2f
        /*2432*/ 	.short	(.L_1586 - .L_1585)
	.align		4
.L_1585:
        /*2434*/ 	.word	index@(_ZN2at6native29vectorized_elementwise_kernelILi4ENS0_13AUnaryFunctorIN3c104HalfES4_bZZZNS0_23logical_xor_kernel_cudaERNS_14TensorIteratorEENKUlvE0_clEvENKUlvE6_clEvEUlS4_S4_E_EESt5arrayIPcLm2EEEEviT0_T1_)
        /*2438*/ 	.word	0x00000016


	//----- nvinfo : EIATTR_FRAME_SIZE
	.align		4
.L_1586:
        /*243c*/ 	.byte	0x04, 0x11
        /*243e*/ 	.short	(.L_1588 - .L_1587)
	.align		4
.L_1587:
        /*2440*/ 	.word	index@(_ZN2at6native29vectorized_elementwise_kernelILi4ENS0_13AUnaryFunctorIN3c104HalfES4_bZZZNS0_23logical_xor_kernel_cudaERNS_14TensorIteratorEENKUlvE0_clEvENKUlvE6_clEvEUlS4_S4_E_EESt5arrayIPcLm2EEEEviT0_T1_)
        /*2444*/ 	.word	0x00000000


	//----- nvinfo : EIATTR_REGCOUNT
	.align		4
.L_1588:
        /*2448*/ 	.byte	0x04, 0x2f
        /*244a*/ 	.short	(.L_1590 - .L_1589)
	.align		4
.L_1589:
        /*244c*/ 	.word	index@(_ZN2at6native29vectorized_elementwise_kernelILi2ENS0_13AUnaryFunctorIN3c104HalfES4_bZZZNS0_23logical_xor_kernel_cudaERNS_14TensorIteratorEENKUlvE0_clEvENKUlvE6_clEvEUlS4_S4_E_EESt5arrayIPcLm2EEEEviT0_T1_)
        /*2450*/ 	.word	0x00000016


	//----- nvinfo : EIATTR_FRAME_SIZE
	.align		4
.L_1590:
        /*2454*/ 	.byte	0x04, 0x11
        /*2456*/ 	.short	(.L_1592 - .L_1591)
	.align		4
.L_1591:
        /*2458*/ 	.word	index@(_ZN2at6native29vectorized_elementwise_kernelILi2ENS0_13AUnaryFunctorIN3c104HalfES4_bZZZNS0_23logical_xor_kernel_cudaERNS_14TensorIteratorEENKUlvE0_clEvENKUlvE6_clEvEUlS4_S4_E_EESt5arrayIPcLm2EEEEviT0_T1_)
        /*245c*/ 	.word	0x00000000


	//----- nvinfo : EIATTR_REGCOUNT
	.align		4
.L_1592:
        /*2460*/ 	.byte	0x04, 0x2f
        /*2462*/ 	.short	(.L_1594 - .L_1593)
	.align		4
.L_1593:
        /*2464*/ 	.word	index@(_ZN2at6native27unrolled_elementwise_kernelINS0_13AUnaryFunctorIN3c104HalfES4_bZZZNS0_23logical_xor_kernel_cudaERNS_14TensorIteratorEENKUlvE0_clEvENKUlvE6_clEvEUlS4_S4_E_EESt5arrayIPcLm2EELi4E23TrivialOffsetCalculatorILi1EjESF_NS0_6memory15LoadWithoutCastENSG_16StoreWithoutCastEEEviT_T0_T2_T3_T4_T5_)
        /*2468*/ 	.word	0x00000011


	//----- nvinfo : EIATTR_FRAME_SIZE
	.align		4
.L_1594:
        /*246c*/ 	.byte	0x04, 0x11
        /*246e*/ 	.short	(.L_1596 - .L_1595)
	.align		4
.L_1595:
        /*2470*/ 	.word	index@(_ZN2at6native27unrolled_elementwise_kernelINS0_13AUnaryFunctorIN3c104HalfES4_bZZZNS0_23logical_xor_kernel_cudaERNS_14TensorIteratorEENKUlvE0_clEvENKUlvE6_clEvEUlS4_S4_E_EESt5arrayIPcLm2EELi4E23TrivialOffsetCalculatorILi1EjESF_NS0_6memory15LoadWithoutCastENSG_16StoreWithoutCastEEEviT_T0_T2_T3_T4_T5_)
        /*2474*/ 	.word	0x00000000


	//----- nvinfo : EIATTR_REGCOUNT
	.align		4
.L_1596:
        /*2478*/ 	.byte	0x04, 0x2f
        /*247a*/ 	.short	(.L_1598 - .L_1597)
	.align		4
.L_1597:
        /*247c*/ 	.word	index@(_ZN2at6native18elementwise_kernelILi128ELi4EZNS0_22gpu_kernel_impl_nocastINS0_13AUnaryFunctorIN3c104HalfES5_bZZZNS0_23logical_xor_kernel_cudaERNS_14TensorIteratorEENKUlvE0_clEvENKUlvE6_clEvEUlS5_S5_E_EEEEvRNS_18TensorIteratorBaseERKT_EUliE_EEviT1_)
        /*2480*/ 	.word	0x0000000c


	//----- nvinfo : EIATTR_FRAME_SIZE
	.align		4
.L_1598:
        /*2484*/ 	.byte	0x04, 0x11
        /*2486*/ 	.short	(.L_1600 - .L_1599)
	.align		4
.L_1599:
        /*2488*/ 	.word	index@(_ZN2at6native18elementwise_kernelILi128ELi4EZNS0_22gpu_kernel_impl_nocastINS0_13AUnaryFunctorIN3c104HalfES5_bZZZNS0_23logical_xor_kernel_cudaERNS_14TensorIteratorEENKUlvE0_clEvENKUlvE6_clEvEUlS5_S5_E_EEEEvRNS_18TensorIteratorBaseERKT_EUliE_EEviT1_)
        /*248c*/ 	.word	0x00000000


	//----- nvinfo : EIATTR_REGCOUNT
	.align		4
.L_1600:
        /*2490*/ 	.byte	0x04, 0x2f
        /*2492*/ 	.short	(.L_1602 - .L_1601)
	.align		4
.L_1601:
        /*2494*/ 	.word	index@(_ZN2at6native27unrolled_elementwise_kernelINS0_13AUnaryFunctorIN3c104HalfES4_bZZZNS0_23logical_xor_kernel_cudaERNS_14TensorIteratorEENKUlvE0_clEvENKUlvE6_clEvEUlS4_S4_E_EESt5arrayIPcLm2EELi4E23TrivialOffsetCalculatorILi1EjESF_NS0_6memory12LoadWithCastILi1EEENSG_13StoreWithCastILi1EEEEEviT_T0_T2_T3_T4_T5_)
        /*2498*/ 	.word	0x0000001e


	//----- nvinfo : EIATTR_FRAME_SIZE
	.align		4
.L_1602:
        /*249c*/ 	.byte	0x04, 0x11
        /*249e*/ 	.short	(.L_1604 - .L_1603)
	.align		4
.L_1603:
        /*24a0*/ 	.word	index@(_ZN2at6native27unrolled_elementwise_kernelINS0_13AUnaryFunctorIN3c104HalfES4_bZZZNS0_23logical_xor_kernel_cudaERNS_14TensorIteratorEENKUlvE0_clEvENKUlvE6_clEvEUlS4_S4_E_EESt5arrayIPcLm2EELi4E23TrivialOffsetCalculatorILi1EjESF_NS0_6memory12LoadWithCastILi1EEENSG_13StoreWithCastILi1EEEEEviT_T0_T2_T3_T4_T5_)
        /*24a4*/ 	.word	0x00000000


	//----- nvinfo : EIATTR_REGCOUNT
	.align		4
.L_1604:
        /*24a8*/ 	.byte	0x04, 0x2f
        /*24aa*/ 	.short	(.L_1606 - .L_1605)
	.align		4
.L_1605:
        /*24ac*/ 	.word	index@(_ZN2at6native18elementwise_kernelILi128ELi4EZNS0_15gpu_kernel_implINS0_13AUnaryFunctorIN3c104HalfES5_bZZZNS0_23logical_xor_kernel_cudaERNS_14TensorIteratorEENKUlvE0_clEvENKUlvE6_clEvEUlS5_S5_E_EEEEvRNS_18TensorIteratorBaseERKT_EUliE_EEviT1_)
        /*24b0*/ 	.word	0x0000001a


	//----- nvinfo : EIATTR_FRAME_SIZE
	.align		4
.L_1606:
        /*24b4*/ 	.byte	0x04, 0x11
        /*24b6*/ 	.short	(.L_1608 - .L_1607)
	.align		4
.L_1607:
        /*24b8*/ 	.word	index@(_ZN2at6native18elementwise_kernelILi128ELi4EZNS0_15gpu_kernel_implINS0_13AUnaryFunctorIN3c104HalfES5_bZZZNS0_23logical_xor_kernel_cudaERNS_14TensorIteratorEENKUlvE0_clEvENKUlvE6_clEvEUlS5_S5_E_EEEEvRNS_18TensorIteratorBaseERKT_EUliE_EEviT1_)
        /*24bc*/ 	.word	0x00000000


	//----- nvinfo : EIATTR_REGCOUNT
	.align		4
.L_1608:
        /*24c0*/ 	.byte	0x04, 0x2f
        /*24c2*/ 	.short	(.L_1610 - .L_1609)
	.align		4
.L_1609:
        /*24c4*/ 	.word	index@(_ZN2at6native29vectorized_elementwise_kernelILi8ENS0_13BinaryFunctorIbbbZZZNS0_23logical_xor_kernel_cudaERNS_14TensorIteratorEENKUlvE0_clEvENKUlvE7_clEvEUlbbE_EESt5arrayIPcLm3EEEEviT0_T1_)
        /*24c8*/ 	.word	0x00000004


	//----- nvinfo : EIATTR_FRAME_SIZE
	.align		4
.L_1610:
        /*24cc*/ 	.byte	0x04, 0x11
        /*24ce*/ 	.short	(.L_1612 - .L_1611)
	.align		4
.L_1611:
        /*24d0*/ 	.word	index@(_ZN2at6native29vectorized_elementwise_kernelILi8ENS0_13BinaryFunctorIbbbZZZNS0_23logical_xor_kernel_cudaERNS_14TensorIteratorEENKUlvE0_clEvENKUlvE7_clEvEUlbbE_EESt5arrayIPcLm3EEEEviT0_T1_)
        /*24d4*/ 	.word	0x00000000


	//----- nvinfo : EIATTR_REGCOUNT
	.align		4
.L_1612:
        /*24d8*/ 	.byte	0x04, 0x2f
        /*24da*/ 	.short	(.L_1614 - .L_1613)
	.align		4
.L_1613:
        /*24dc*/ 	.word	index@(_ZN2at6native29vectorized_elementwise_kernelILi4ENS0_13BinaryFunctorIbbbZZZNS0_23logical_xor_kernel_cudaERNS_14TensorIteratorEENKUlvE0_clEvENKUlvE7_clEvEUlbbE_EESt5arrayIPcLm3EEEEviT0_T1_)
        /*24e0*/ 	.word	0x0000001e


	//----- nvinfo : EIATTR_FRAME_SIZE
	.align		4
.L_1614:
        /*24e4*/ 	.byte	0x04, 0x11
        /*24e6*/ 	.short	(.L_1616 - .L_1615)
	.align		4
.L_1615:
        /*24e8*/ 	.word	index@(_ZN2at6native29vectorized_elementwise_kernelILi4ENS0_13BinaryFunctorIbbbZZZNS0_23logical_xor_kernel_cudaERNS_14TensorIteratorEENKUlvE0_clEvENKUlvE7_clEvEUlbbE_EESt5arrayIPcLm3EEEEviT0_T1_)
        /*24ec*/ 	.word	0x00000000


	//----- nvinfo : EIATTR_REGCOUNT
	.align		4
.L_1616:
        /*24f0*/ 	.byte	0x04, 0x2f
        /*24f2*/ 	.short	(.L_1618 - .L_1617)
	.align		4
.L_1617:
        /*24f4*/ 	.word	index@(_ZN2at6native29vectorized_elementwise_kernelILi2ENS0_13BinaryFunctorIbbbZZZNS0_23logical_xor_kernel_cudaERNS_14TensorIteratorEENKUlvE0_clEvENKUlvE7_clEvEUlbbE_EESt5arrayIPcLm3EEEEviT0_T1_)
        /*24f8*/ 	.word	0x0000001e


	//----- nvinfo : EIATTR_FRAME_SIZE
	.align		4
.L_1618:
        /*24fc*/ 	.byte	0x04, 0x11
        /*24fe*/ 	.short	(.L_1620 - .L_1619)
	.align		4
.L_1619:
        /*2500*/ 	.word	index@(_ZN2at6native29vectorized_elementwise_kernelILi2ENS0_13BinaryFunctorIbbbZZZNS0_23logical_xor_kernel_cudaERNS_14TensorIteratorEENKUlvE0_clEvENKUlvE7_clEvEUlbbE_EESt5arrayIPcLm3EEEEviT0_T1_)
        /*2504*/ 	.word	0x00000000


	//----- nvinfo : EIATTR_REGCOUNT
	.align		4
.L_1620:
        /*2508*/ 	.byte	0x04, 0x2f
        /*250a*/ 	.short	(.L_1622 - .L_1621)
	.align		4
.L_1621:
        /*250c*/ 	.word	index@(_ZN2at6native27unrolled_elementwise_kernelINS0_13BinaryFunctorIbbbZZZNS0_23logical_xor_kernel_cudaERNS_14TensorIteratorEENKUlvE0_clEvENKUlvE7_clEvEUlbbE_EESt5arrayIPcLm3EELi4E23TrivialOffsetCalculatorILi2EjESC_ILi1EjENS0_6memory15LoadWithoutCastENSF_16StoreWithoutCastEEEviT_T0_T2_T3_T4_T5_)
        /*2510*/ 	.word	0x00000017


	//----- nvinfo : EIATTR_FRAME_SIZE
	.align		4
.L_1622:
        /*2514*/ 	.byte	0x04, 0x11
        /*2516*/ 	.short	(.L_1624 - .L_1623)
	.align		4
.L_1623:
        /*2518*/ 	.word	index@(_ZN2at6native27unrolled_elementwise_kernelINS0_13BinaryFunctorIbbbZZZNS0_23logical_xor_kernel_cudaERNS_14TensorIteratorEENKUlvE0_clEvENKUlvE7_clEvEUlbbE_EESt5arrayIPcLm3EELi4E23TrivialOffsetCalculatorILi2EjESC_ILi1EjENS0_6memory15LoadWithoutCastENSF_16StoreWithoutCastEEEviT_T0_T2_T3_T4_T5_)
        /*251c*/ 	.word	0x00000000


	//----- nvinfo : EIATTR_REGCOUNT
	.align		4
.L_1624:
        /*2520*/ 	.byte	0x04, 0x2f
        /*2522*/ 	.short	(.L_1626 - .L_1625)
	.align		4
.L_1625:
        /*2524*/ 	.word	index@(_ZN2at6native18elementwise_kernelILi128ELi4EZNS0_22gpu_kernel_impl_nocastINS0_13BinaryFunctorIbbbZZZNS0_23logical_xor_kernel_cudaERNS_14TensorIteratorEENKUlvE0_clEvENKUlvE7_clEvEUlbbE_EEEEvRNS_18TensorIteratorBaseERKT_EUliE_EEviT1_)
        /*2528*/ 	.word	0x0000000c


	//----- nvinfo : EIATTR_FRAME_SIZE
	.align		4
.L_1626:
        /*252c*/ 	.byte	0x04, 0x11
        /*252e*/ 	.short	(.L_1628 - .L_1627)
	.align		4
.L_1627:
        /*2530*/ 	.word	index@(_ZN2at6native18elementwise_kernelILi128ELi4EZNS0_22gpu_kernel_impl_nocastINS0_13BinaryFunctorIbbbZZZNS0_23logical_xor_kernel_cudaERNS_14TensorIteratorEENKUlvE0_clEvENKUlvE7_clEvEUlbbE_EEEEvRNS_18TensorIteratorBaseERKT_EUliE_EEviT1_)
        /*2534*/ 	.word	0x00000000


	//----- nvinfo : EIATTR_REGCOUNT
	.align		4
.L_1628:
        /*2538*/ 	.byte	0x04, 0x2f
        /*253a*/ 	.short	(.L_1630 - .L_1629)
	.align		4
.L_1629:
        /*253c*/ 	.word	index@(_ZN2at6native27unrolled_elementwise_kernelINS0_13BinaryFunctorIbbbZZZNS0_23logical_xor_kernel_cudaERNS_14TensorIteratorEENKUlvE0_clEvENKUlvE7_clEvEUlbbE_EESt5arrayIPcLm3EELi4E23TrivialOffsetCalculatorILi2EjESC_ILi1EjENS0_6memory12LoadWithCastILi2EEENSF_13StoreWithCastILi1EEEEEviT_T0_T2_T3_T4_T5_)
        /*2540*/ 	.word	0x0000001f


	//----- nvinfo : EIATTR_FRAME_SIZE
	.align		4
.L_1630:
        /*2544*/ 	.byte	0x04, 0x11
        /*2546*/ 	.short	(.L_1632 - .L_1631)
	.align		4
.L_1631:
        /*2548*/ 	.word	index@(_ZN2at6native27unrolled_elementwise_kernelINS0_13BinaryFunctorIbbbZZZNS0_23logical_xor_kernel_cudaERNS_14TensorIteratorEENKUlvE0_clEvENKUlvE7_clEvEUlbbE_EESt5arrayIPcLm3EELi4E23TrivialOffsetCalculatorILi2EjESC_ILi1EjENS0_6memory12LoadWithCastILi2EEENSF_13StoreWithCastILi1EEEEEviT_T0_T2_T3_T4_T5_)
        /*254c*/ 	.word	0x00000000


	//----- nvinfo : EIATTR_REGCOUNT
	.align		4
.L_1632:
        /*2550*/ 	.byte	0x04, 0x2f
        /*2552*/ 	.short	(.L_1634 - .L_1633)
	.align		4
.L_1633:
        /*2554*/ 	.word	index@(_ZN2at6native18elementwise_kernelILi128ELi4EZNS0_15gpu_kernel_implINS0_13BinaryFunctorIbbbZZZNS0_23logical_xor_kernel_cudaERNS_14TensorIteratorEENKUlvE0_clEvENKUlvE7_clEvEUlbbE_EEEEvRNS_18TensorIteratorBaseERKT_EUliE_EEviT1_)
        /*2558*/ 	.word	0x0000001a


	//----- nvinfo : EIATTR_FRAME_SIZE
	.align		4
.L_1634:
        /*255c*/ 	.byte	0x04, 0x11
        /*255e*/ 	.short	(.L_1636 - .L_1635)
	.align		4
.L_1635:
        /*2560*/ 	.word	index@(_ZN2at6native18elementwise_kernelILi128ELi4EZNS0_15gpu_kernel_implINS0_13BinaryFunctorIbbbZZZNS0_23logical_xor_kernel_cudaERNS_14TensorIteratorEENKUlvE0_clEvENKUlvE7_clEvEUlbbE_EEEEvRNS_18TensorIteratorBaseERKT_EUliE_EEviT1_)
        /*2564*/ 	.word	0x00000000


	//----- nvinfo : EIATTR_REGCOUNT
	.align		4
.L_1636:
        /*2568*/ 	.byte	0x04, 0x2f
        /*256a*/ 	.short	(.L_1638 - .L_1637)
	.align		4
.L_1637:
        /*256c*/ 	.word	index@(_ZN2at6native29vectorized_elementwise_kernelILi8ENS0_13AUnaryFunctorIbbbZZZNS0_23logical_xor_kernel_cudaERNS_14TensorIteratorEENKUlvE0_clEvENKUlvE7_clEvEUlbbE_EESt5arrayIPcLm2EEEEviT0_T1_)
        /*2570*/ 	.word	0x00000004


	//----- nvinfo : EIATTR_FRAME_SIZE
	.align		4
.L_1638:
        /*2574*/ 	.byte	0x04, 0x11
        /*2576*/ 	.short	(.L_1640 - .L_1639)
	.align		4
.L_1639:
        /*2578*/ 	.word	index@(_ZN2at6native29vectorized_elementwise_kernelILi8ENS0_13AUnaryFunctorIbbbZZZNS0_23logical_xor_kernel_cudaERNS_14TensorIteratorEENKUlvE0_clEvENKUlvE7_clEvEUlbbE_EESt5arrayIPcLm2EEEEviT0_T1_)
        /*257c*/ 	.word	0x00000000


	//----- nvinfo : EIATTR_REGCOUNT
	.align		4
.L_1640:
        /*2580*/ 	.byte	0x04, 0x2f
        /*2582*/ 	.short	(.L_1642 - .L_1641)
	.align		4
.L_1641:
        /*2584*/ 	.word	index@(_ZN2at6native29vectorized_elementwise_kernelILi4ENS0_13AUnaryFunctorIbbbZZZNS0_23logical_xor_kernel_cudaERNS_14TensorIteratorEENKUlvE0_clEvENKUlvE7_clEvEUlbbE_EESt5arrayIPcLm2EEEEviT0_T1_)
        /*2588*/ 	.word	0x00000017


	//----- nvinfo : EIATTR_FRAME_SIZE
	.align		4
.L_1642:
        /*258c*/ 	.byte	0x04, 0x11
        /*258e*/ 	.short	(.L_1644 - .L_1643)
	.align		4
.L_1643:
        /*2590*/ 	.word	index@(_ZN2at6native29vectorized_elementwise_kernelILi4ENS0_13AUnaryFunctorIbbbZZZNS0_23logical_xor_kernel_cudaERNS_14TensorIteratorEENKUlvE0_clEvENKUlvE7_clEvEUlbbE_EESt5arrayIPcLm2EEEEviT0_T1_)
        /*2594*/ 	.word	0x00000000


	//----- nvinfo : EIATTR_REGCOUNT
	.align		4
.L_1644:
        /*2598*/ 	.byte	0x04, 0x2f
        /*259a*/ 	.short	(.L_1646 - .L_1645)
	.align		4
.L_1645:
        /*259c*/ 	.word	index@(_ZN2at6native29vectorized_elementwise_kernelILi2ENS0_13AUnaryFunctorIbbbZZZNS0_23logical_xor_kernel_cudaERNS_14TensorIteratorEENKUlvE0_clEvENKUlvE7_clEvEUlbbE_EESt5arrayIPcLm2EEEEviT0_T1_)
        /*25a0*/ 	.word	0x00000017


	//----- nvinfo : EIATTR_FRAME_SIZE
	.align		4
.L_1646:
        /*25a4*/ 	.byte	0x04, 0x11
        /*25a6*/ 	.short	(.L_1648 - .L_1647)
	.align		4
.L_1647:
        /*25a8*/ 	.word	index@(_ZN2at6native29vectorized_elementwise_kernelILi2ENS0_13AUnaryFunctorIbbbZZZNS0_23logical_xor_kernel_cudaERNS_14TensorIteratorEENKUlvE0_clEvENKUlvE7_clEvEUlbbE_EESt5arrayIPcLm2EEEEviT0_T1_)
        /*25ac*/ 	.word	0x00000000


	//----- nvinfo : EIATTR_REGCOUNT
	.align		4
.L_1648:
        /*25b0*/ 	.byte	0x04, 0x2f
        /*25b2*/ 	.short	(.L_1650 - .L_1649)
	.align		4
.L_1649:
        /*25b4*/ 	.word	index@(_ZN2at6native27unrolled_elementwise_kernelINS0_13AUnaryFunctorIbbbZZZNS0_23logical_xor_kernel_cudaERNS_14TensorIteratorEENKUlvE0_clEvENKUlvE7_clEvEUlbbE_EESt5arrayIPcLm2EELi4E23TrivialOffsetCalculatorILi1EjESD_NS0_6memory15LoadWithoutCastENSE_16StoreWithoutCastEEEviT_T0_T2_T3_T4_T5_)
        /*25b8*/ 	.word	0x00000012


	//----- nvinfo : EIATTR_FRAME_SIZE
	.align		4
.L_1650:
        /*25bc*/ 	.byte	0x04, 0x11
        /*25be*/ 	.short	(.L_1652 - .L_1651)
	.align		4
.L_1651:
        /*25c0*/ 	.word	index@(_ZN2at6native27unrolled_elementwise_kernelINS0_13AUnaryFunctorIbbbZZZNS0_23logical_xor_kernel_cudaERNS_14TensorIteratorEENKUlvE0_clEvENKUlvE7_clEvEUlbbE_EESt5arrayIPcLm2EELi4E23TrivialOffsetCalculatorILi1EjESD_NS0_6memory15LoadWithoutCastENSE_16StoreWithoutCastEEEviT_T0_T2_T3_T4_T5_)
        /*25c4*/ 	.word	0x00000000


	//----- nvinfo : EIATTR_REGCOUNT
	.align		4
.L_1652:
        /*25c8*/ 	.byte	0x04, 0x2f
        /*25ca*/ 	.short	(.L_1654 - .L_1653)
	.align		4
.L_1653:
        /*25cc*/ 	.word	index@(_ZN2at6native18elementwise_kernelILi128ELi4EZNS0_22gpu_kernel_impl_nocastINS0_13AUnaryFunctorIbbbZZZNS0_23logical_xor_kernel_cudaERNS_14TensorIteratorEENKUlvE0_clEvENKUlvE7_clEvEUlbbE_EEEEvRNS_18TensorIteratorBaseERKT_EUliE_EEviT1_)
        /*25d0*/ 	.word	0x0000000c


	//----- nvinfo : EIATTR_FRAME_SIZE
	.align		4
.L_1654:
        /*25d4*/ 	.byte	0x04, 0x11
        /*25d6*/ 	.short	(.L_1656 - .L_1655)
	.align		4
.L_1655:
        /*25d8*/ 	.word	index@(_ZN2at6native18elementwise_kernelILi128ELi4EZNS0_22gpu_kernel_impl_nocastINS0_13AUnaryFunctorIbbbZZZNS0_23logical_xor_kernel_cudaERNS_14TensorIteratorEENKUlvE0_clEvENKUlvE7_clEvEUlbbE_EEEEvRNS_18TensorIteratorBaseERKT_EUliE_EEviT1_)
        /*25dc*/ 	.word	0x00000000


	//----- nvinfo : EIATTR_REGCOUNT
	.align		4
.L_1656:
        /*25e0*/ 	.byte	0x04, 0x2f
        /*25e2*/ 	.short	(.L_1658 - .L_1657)
	.align		4
.L_1657:
        /*25e4*/ 	.word	index@(_ZN2at6native27unrolled_elementwise_kernelINS0_13AUnaryFunctorIbbbZZZNS0_23logical_xor_kernel_cudaERNS_14TensorIteratorEENKUlvE0_clEvENKUlvE7_clEvEUlbbE_EESt5arrayIPcLm2EELi4E23TrivialOffsetCalculatorILi1EjESD_NS0_6memory12LoadWithCastILi1EEENSE_13StoreWithCastILi1EEEEEviT_T0_T2_T3_T4_T5_)
        /*25e8*/ 	.word	0x0000001e


	//----- nvinfo : EIATTR_FRAME_SIZE
	.align		4
.L_1658:
        /*25ec*/ 	.byte	0x04, 0x11
        /*25ee*/ 	.short	(.L_1660 - .L_1659)
	.align		4
.L_1659:
        /*25f0*/ 	.word	index@(_ZN2at6native27unrolled_elementwise_kernelINS0_13AUnaryFunctorIbbbZZZNS0_23logical_xor_kernel_cudaERNS_14TensorIteratorEENKUlvE0_clEvENKUlvE7_clEvEUlbbE_EESt5arrayIPcLm2EELi4E23TrivialOffsetCalculatorILi1EjESD_NS0_6memory12LoadWithCastILi1EEENSE_13StoreWithCastILi1EEEEEviT_T0_T2_T3_T4_T5_)
        /*25f4*/ 	.word	0x00000000


	//----- nvinfo : EIATTR_REGCOUNT
	.align		4
.L_1660:
        /*25f8*/ 	.byte	0x04, 0x2f
        /*25fa*/ 	.short	(.L_1662 - .L_1661)
	.align		4
.L_1661:
        /*25fc*/ 	.word	index@(_ZN2at6native18elementwise_kernelILi128ELi4EZNS0_15gpu_kernel_implINS0_13AUnaryFunctorIbbbZZZNS0_23logical_xor_kernel_cudaERNS_14TensorIteratorEENKUlvE0_clEvENKUlvE7_clEvEUlbbE_EEEEvRNS_18TensorIteratorBaseERKT_EUliE_EEviT1_)
        /*2600*/ 	.word	0x0000001a


	//----- nvinfo : EIATTR_FRAME_SIZE
	.align		4
.L_1662:
        /*2604*/ 	.byte	0x04, 0x11
        /*2606*/ 	.short	(.L_1664 - .L_1663)
	.align		4
.L_1663:
        /*2608*/ 	.word	index@(_ZN2at6native18elementwise_kernelILi128ELi4EZNS0_15gpu_kernel_implINS0_13AUnaryFunctorIbbbZZZNS0_23logical_xor_kernel_cudaERNS_14TensorIteratorEENKUlvE0_clEvENKUlvE7_clEvEUlbbE_EEEEvRNS_18TensorIteratorBaseERKT_EUliE_EEviT1_)
        /*260c*/ 	.word	0x00000000


	//----- nvinfo : EIATTR_REGCOUNT
	.align		4
.L_1664:
        /*2610*/ 	.byte	0x04, 0x2f
        /*2612*/ 	.short	(.L_1666 - .L_1665)
	.align		4
.L_1665:
        /*2614*/ 	.word	index@(_ZN2at6native29vectorized_elementwise_kernelILi8ENS0_13BinaryFunctorIN3c108BFloat16ES4_bZZZNS0_23logical_xor_kernel_cudaERNS_14TensorIteratorEENKUlvE0_clEvENKUlvE8_clEvEUlS4_S4_E_EESt5arrayIPcLm3EEEEviT0_T1_)
        /*2618*/ 	.word	0x00000004


	//----- nvinfo : EIATTR_FRAME_SIZE
	.align		4
.L_1666:
        /*261c*/ 	.byte	0x04, 0x11
        /*261e*/ 	.short	(.L_1668 - .L_1667)
	.align		4
.L_1667:
        /*2620*/ 	.word	index@(_ZN2at6native29vectorized_elementwise_kernelILi8ENS0_13BinaryFunctorIN3c108BFloat16ES4_bZZZNS0_23logical_xor_kernel_cudaERNS_14TensorIteratorEENKUlvE0_clEvENKUlvE8_clEvEUlS4_S4_E_EESt5arrayIPcLm3EEEEviT0_T1_)
        /*2624*/ 	.word	0x00000000


	//----- nvinfo : EIATTR_REGCOUNT
	.align		4
.L_1668:
        /*2628*/ 	.byte	0x04, 0x2f
        /*262a*/ 	.short	(.L_1670 - .L_1669)
	.align		4
.L_1669:
        /*262c*/ 	.word	index@(_ZN2at6native29vectorized_elementwise_kernelILi4ENS0_13BinaryFunctorIN3c108BFloat16ES4_bZZZNS0_23logical_xor_kernel_cudaERNS_14TensorIteratorEENKUlvE0_clEvENKUlvE8_clEvEUlS4_S4_E_EESt5arrayIPcLm3EEEEviT0_T1_)
        /*2630*/ 	.word	0x00000020


	//----- nvinfo : EIATTR_FRAME_SIZE
	.align		4
.L_1670:
        /*2634*/ 	.byte	0x04, 0x11
        /*2636*/ 	.short	(.L_1672 - .L_1671)
	.align		4
.L_1671:
        /*2638*/ 	.word	index@(_ZN2at6native29vectorized_elementwise_kernelILi4ENS0_13BinaryFunctorIN3c108BFloat16ES4_bZZZNS0_23logical_xor_kernel_cudaERNS_14TensorIteratorEENKUlvE0_clEvENKUlvE8_clEvEUlS4_S4_E_EESt5arrayIPcLm3EEEEviT0_T1_)
        /*263c*/ 	.word	0x00000000


	//----- nvinfo : EIATTR_REGCOUNT
	.align		4
.L_1672:
        /*2640*/ 	.byte	0x04, 0x2f
        /*2642*/ 	.short	(.L_1674 - .L_1673)
	.align		4
.L_1673:
        /*2644*/ 	.word	index@(_ZN2at6native29vectorized_elementwise_kernelILi2ENS0_13BinaryFunctorIN3c108BFloat16ES4_bZZZNS0_23logical_xor_kernel_cudaERNS_14TensorIteratorEENKUlvE0_clEvENKUlvE8_clEvEUlS4_S4_E_EESt5arrayIPcLm3EEEEviT0_T1_)
        /*2648*/ 	.word	0x00000020


	//----- nvinfo : EIATTR_FRAME_SIZE
	.align		4
.L_1674:
        /*264c*/ 	.byte	0x04, 0x11
        /*264e*/ 	.short	(.L_1676 - .L_1675)
	.align		4
.L_1675:
        /*2650*/ 	.word	index@(_ZN2at6native29vectorized_elementwise_kernelILi2ENS0_13BinaryFunctorIN3c108BFloat16ES4_bZZZNS0_23logical_xor_kernel_cudaERNS_14TensorIteratorEENKUlvE0_clEvENKUlvE8_clEvEUlS4_S4_E_EESt5arrayIPcLm3EEEEviT0_T1_)
        /*2654*/ 	.word	0x00000000


	//----- nvinfo : EIATTR_REGCOUNT
	.align		4
.L_1676:
        /*2658*/ 	.byte	0x04, 0x2f
        /*265a*/ 	.short	(.L_1678 - .L_1677)
	.align		4
.L_1677:
        /*265c*/ 	.word	index@(_ZN2at6native27unrolled_elementwise_kernelINS0_13BinaryFunctorIN3c108BFloat16ES4_bZZZNS0_23logical_xor_kernel_cudaERNS_14TensorIteratorEENKUlvE0_clEvENKUlvE8_clEvEUlS4_S4_E_EESt5arrayIPcLm3EELi4E23TrivialOffsetCalculatorILi2EjESE_ILi1EjENS0_6memory15LoadWithoutCastENSH_16StoreWithoutCastEEEviT_T0_T2_T3_T4_T5_)
        /*2660*/ 	.word	0x00000018


	//----- nvinfo : EIATTR_FRAME_SIZE
	.align		4
.L_1678:
        /*2664*/ 	.byte	0x04, 0x11
        /*2666*/ 	.short	(.L_1680 - .L_1679)
	.align		4
.L_1679:
        /*2668*/ 	.word	index@(_ZN2at6native27unrolled_elementwise_kernelINS0_13BinaryFunctorIN3c108BFloat16ES4_bZZZNS0_23logical_xor_kernel_cudaERNS_14TensorIteratorEENKUlvE0_clEvENKUlvE8_clEvEUlS4_S4_E_EESt5arrayIPcLm3EELi4E23TrivialOffsetCalculatorILi2EjESE_ILi1EjENS0_6memory15LoadWithoutCastENSH_16StoreWithoutCastEEEviT_T0_T2_T3_T4_T5_)
        /*266c*/ 	.word	0x00000000


	//----- nvinfo : EIATTR_REGCOUNT
	.align		4
.L_1680:
        /*2670*/ 	.byte	0x04, 0x2f
        /*2672*/ 	.short	(.L_1682 - .L_1681)
	.align		4
.L_1681:
        /*2674*/ 	.word	index@(_ZN2at6native18elementwise_kernelILi128ELi4EZNS0_22gpu_kernel_impl_nocastINS0_13BinaryFunctorIN3c108BFloat16ES5_bZZZNS0_23logical_xor_kernel_cudaERNS_14TensorIteratorEENKUlvE0_clEvENKUlvE8_clEvEUlS5_S5_E_EEEEvRNS_18TensorIteratorBaseERKT_EUliE_EEviT1_)
        /*2678*/ 	.word	0x0000000c


	//----- nvinfo : EIATTR_FRAME_SIZE
	.align		4
.L_1682:
        /*267c*/ 	.byte	0x04, 0x11
        /*267e*/ 	.short	(.L_1684 - .L_1683)
	.align		4
.L_1683:
        /*2680*/ 	.word	index@(_ZN2at6native18elementwise_kernelILi128ELi4EZNS0_22gpu_kernel_impl_nocastINS0_13BinaryFunctorIN3c108BFloat16ES5_bZZZNS0_23logical_xor_kernel_cudaERNS_14TensorIteratorEENKUlvE0_clEvENKUlvE8_clEvEUlS5_S5_E_EEEEvRNS_18TensorIteratorBaseERKT_EUliE_EEviT1_)
        /*2684*/ 	.word	0x00000000


	//----- nvinfo : EIATTR_REGCOUNT
	.align		4
.L_1684:
        /*2688*/ 	.byte	0x04, 0x2f
        /*268a*/ 	.short	(.L_1686 - .L_1685)
	.align		4
.L_1685:
        /*268c*/ 	.word	index@(_ZN2at6native27unrolled_elementwise_kernelINS0_13BinaryFunctorIN3c108BFloat16ES4_bZZZNS0_23logical_xor_kernel_cudaERNS_14TensorIteratorEENKUlvE0_clEvENKUlvE8_clEvEUlS4_S4_E_EESt5arrayIPcLm3EELi4E23TrivialOffsetCalculatorILi2EjESE_ILi1EjENS0_6memory12LoadWithCastILi2EEENSH_13StoreWithCastILi1EEEEEviT_T0_T2_T3_T4_T5_)
        /*2690*/ 	.word	0x0000001f


	//----- nvinfo : EIATTR_FRAME_SIZE
	.align		4
.L_1686:
        /*2694*/ 	.byte	0x04, 0x11
        /*2696*/ 	.short	(.L_1688 - .L_1687)
	.align		4
.L_1687:
        /*2698*/ 	.word	index@(_ZN2at6native27unrolled_elementwise_kernelINS0_13BinaryFunctorIN3c108BFloat16ES4_bZZZNS0_23logical_xor_kernel_cudaERNS_14TensorIteratorEENKUlvE0_clEvENKUlvE8_clEvEUlS4_S4_E_EESt5arrayIPcLm3EELi4E23TrivialOffsetCalculatorILi2EjESE_ILi1EjENS0_6memory12LoadWithCastILi2EEENSH_13StoreWithCastILi1EEEEEviT_T0_T2_T3_T4_T5_)
        /*269c*/ 	.word	0x00000000


	//----- nvinfo : EIATTR_REGCOUNT
	.align		4
.L_1688:
        /*26a0*/ 	.byte	0x04, 0x2f
        /*26a2*/ 	.short	(.L_1690 - .L_1689)
	.align		4
.L_1689:
        /*26a4*/ 	.word	index@(_ZN2at6native18elementwise_kernelILi128ELi4EZNS0_15gpu_kernel_implINS0_13BinaryFunctorIN3c108BFloat16ES5_bZZZNS0_23logical_xor_kernel_cudaERNS_14TensorIteratorEENKUlvE0_clEvENKUlvE8_clEvEUlS5_S5_E_EEEEvRNS_18TensorIteratorBaseERKT_EUliE_EEviT1_)
        /*26a8*/ 	.word	0x0000001a


	//----- nvinfo : EIATTR_FRAME_SIZE
	.align		4
.L_1690:
        /*26ac*/ 	.byte	0x04, 0x11
        /*26ae*/ 	.short	(.L_1692 - .L_1691)
	.align		4
.L_1691:
        /*26b0*/ 	.word	index@(_ZN2at6native18elementwise_kernelILi128ELi4EZNS0_15gpu_kernel_implINS0_13BinaryFunctorIN3c108BFloat16ES5_bZZZNS0_23logical_xor_kernel_cudaERNS_14TensorIteratorEENKUlvE0_clEvENKUlvE8_clEvEUlS5_S5_E_EEEEvRNS_18TensorIteratorBaseERKT_EUliE_EEviT1_)
        /*26b4*/ 	.word	0x00000000


	//----- nvinfo : EIATTR_REGCOUNT
	.align		4
.L_1692:
        /*26b8*/ 	.byte	0x04, 0x2f
        /*26ba*/ 	.short	(.L_1694 - .L_1693)
	.align		4
.L_1693:
        /*26bc*/ 	.word	index@(_ZN2at6native29vectorized_elementwise_kernelILi8ENS0_13AUnaryFunctorIN3c108BFloat16ES4_bZZZNS0_23logical_xor_kernel_cudaERNS_14TensorIteratorEENKUlvE0_clEvENKUlvE8_clEvEUlS4_S4_E_EESt5arrayIPcLm2EEEEviT0_T1_)
        /*26c0*/ 	.word	0x00000004


	//----- nvinfo : EIATTR_FRAME_SIZE
	.align		4
.L_1694:
        /*26c4*/ 	.byte	0x04, 0x11
        /*26c6*/ 	.short	(.L_1696 - .L_1695)
	.align		4
.L_1695:
        /*26c8*/ 	.word	index@(_ZN2at6native29vectorized_elementwise_kernelILi8ENS0_13AUnaryFunctorIN3c108BFloat16ES4_bZZZNS0_23logical_xor_kernel_cudaERNS_14TensorIteratorEENKUlvE0_clEvENKUlvE8_clEvEUlS4_S4_E_EESt5arrayIPcLm2EEEEviT0_T1_)
        /*26cc*/ 	.word	0x00000000


	//----- nvinfo : EIATTR_REGCOUNT
	.align		4
.L_1696:
        /*26d0*/ 	.byte	0x04, 0x2f
        /*26d2*/ 	.short	(.L_1698 - .L_1697)
	.align		4
.L_1697:
        /*26d4*/ 	.word	index@(_ZN2at6native29vectorized_elementwise_kernelILi4ENS0_13AUnaryFunctorIN3c108BFloat16ES4_bZZZNS0_23logical_xor_kernel_cudaERNS_14TensorIteratorEENKUlvE0_clEvENKUlvE8_clEvEUlS4_S4_E_EESt5arrayIPcLm2EEEEviT0_T1_)
        /*26d8*/ 	.word	0x00000016


	//----- nvinfo : EIATTR_FRAME_SIZE
	.align		4
.L_1698:
        /*26dc*/ 	.byte	0x04, 0x11
        /*26de*/ 	.short	(.L_1700 - .L_1699)
	.align		4
.L_1699:
        /*26e0*/ 	.word	index@(_ZN2at6native29vectorized_elementwise_kernelILi4ENS0_13AUnaryFunctorIN3c108BFloat16ES4_bZZZNS0_23logical_xor_kernel_cudaERNS_14TensorIteratorEENKUlvE0_clEvENKUlvE8_clEvEUlS4_S4_E_EESt5arrayIPcLm2EEEEviT0_T1_)
        /*26e4*/ 	.word	0x00000000


	//----- nvinfo : EIATTR_REGCOUNT
	.align		4
.L_1700:
        /*26e8*/ 	.byte	0x04, 0x2f
        /*26ea*/ 	.short	(.L_1702 - .L_1701)
	.align		4
.L_1701:
        /*26ec*/ 	.word	index@(_ZN2at6native29vectorized_elementwise_kernelILi2ENS0_13AUnaryFunctorIN3c108BFloat16ES4_bZZZNS0_23logical_xor_kernel_cudaERNS_14TensorIteratorEENKUlvE0_clEvENKUlvE8_clEvEUlS4_S4_E_EESt5arrayIPcLm2EEEEviT0_T1_)
        /*26f0*/ 	.word	0x00000016


	//----- nvinfo : EIATTR_FRAME_SIZE
	.align		4
.L_1702:
        /*26f4*/ 	.byte	0x04, 0x11
        /*26f6*/ 	.short	(.L_1704 - .L_1703)
	.align		4
.L_1703:
        /*26f8*/ 	.word	index@(_ZN2at6native29vectorized_elementwise_kernelILi2ENS0_13AUnaryFunctorIN3c108BFloat16ES4_bZZZNS0_23logical_xor_kernel_cudaERNS_14TensorIteratorEENKUlvE0_clEvENKUlvE8_clEvEUlS4_S4_E_EESt5arrayIPcLm2EEEEviT0_T1_)
        /*26fc*/ 	.word	0x00000000


	//----- nvinfo : EIATTR_REGCOUNT
	.align		4
.L_1704:
        /*2700*/ 	.byte	0x04, 0x2f
        /*2702*/ 	.short	(.L_1706 - .L_1705)
	.align		4
.L_1705:
        /*2704*/ 	.word	index@(_ZN2at6native27unrolled_elementwise_kernelINS0_13AUnaryFunctorIN3c108BFloat16ES4_bZZZNS0_23logical_xor_kernel_cudaERNS_14TensorIteratorEENKUlvE0_clEvENKUlvE8_clEvEUlS4_S4_E_EESt5arrayIPcLm2EELi4E23TrivialOffsetCalculatorILi1EjESF_NS0_6memory15LoadWithoutCastENSG_16StoreWithoutCastEEEviT_T0_T2_T3_T4_T5_)
        /*2708*/ 	.word	0x00000010


	//----- nvinfo : EIATTR_FRAME_SIZE
	.align		4
.L_1706:
        /*270c*/ 	.byte	0x04, 0x11
        /*270e*/ 	.short	(.L_1708 - .L_1707)
	.align		4
.L_1707:
        /*2710*/ 	.word	index@(_ZN2at6native27unrolled_elementwise_kernelINS0_13AUnaryFunctorIN3c108BFloat16ES4_bZZZNS0_23logical_xor_kernel_cudaERNS_14TensorIteratorEENKUlvE0_clEvENKUlvE8_clEvEUlS4_S4_E_EESt5arrayIPcLm2EELi4E23TrivialOffsetCalculatorILi1EjESF_NS0_6memory15LoadWithoutCastENSG_16StoreWithoutCastEEEviT_T0_T2_T3_T4_T5_)
        /*2714*/ 	.word	0x00000000


	//----- nvinfo : EIATTR_REGCOUNT
	.align		4
.L_1708:
        /*2718*/ 	.byte	0x04, 0x2f
        /*271a*/ 	.short	(.L_1710 - .L_1709)
	.align		4
.L_1709:
        /*271c*/ 	.word	index@(_ZN2at6native18elementwise_kernelILi128ELi4EZNS0_22gpu_kernel_impl_nocastINS0_13AUnaryFunctorIN3c108BFloat16ES5_bZZZNS0_23logical_xor_kernel_cudaERNS_14TensorIteratorEENKUlvE0_clEvENKUlvE8_clEvEUlS5_S5_E_EEEEvRNS_18TensorIteratorBaseERKT_EUliE_EEviT1_)
        /*2720*/ 	.word	0x0000000c


	//----- nvinfo : EIATTR_FRAME_SIZE
	.align		4
.L_1710:
        /*2724*/ 	.byte	0x04, 0x11
        /*2726*/ 	.short	(.L_1712 - .L_1711)
	.align		4
.L_1711:
        /*2728*/ 	.word	index@(_ZN2at6native18elementwise_kernelILi128ELi4EZNS0_22gpu_kernel_impl_nocastINS0_13AUnaryFunctorIN3c108BFloat16ES5_bZZZNS0_23logical_xor_kernel_cudaERNS_14TensorIteratorEENKUlvE0_clEvENKUlvE8_clEvEUlS5_S5_E_EEEEvRNS_18TensorIteratorBaseERKT_EUliE_EEviT1_)
        /*272c*/ 	.word	0x00000000


	//----- nvinfo : EIATTR_REGCOUNT
	.align		4
.L_1712:
        /*2730*/ 	.byte	0x04, 0x2f
        /*2732*/ 	.short	(.L_1714 - .L_1713)
	.align		4
.L_1713:
        /*2734*/ 	.word	index@(_ZN2at6native27unrolled_elementwise_kernelINS0_13AUnaryFunctorIN3c108BFloat16ES4_bZZZNS0_23logical_xor_kernel_cudaERNS_14TensorIteratorEENKUlvE0_clEvENKUlvE8_clEvEUlS4_S4_E_EESt5arrayIPcLm2EELi4E23TrivialOffsetCalculatorILi1EjESF_NS0_6memory12LoadWithCastILi1EEENSG_13StoreWithCastILi1EEEEEviT_T0_T2_T3_T4_T5_)
        /*2738*/ 	.word	0x0000001e


	//----- nvinfo : EIATTR_FRAME_SIZE
	.align		4
.L_1714:
        /*273c*/ 	.byte	0x04, 0x11
        /*273e*/ 	.short	(.L_1716 - .L_1715)
	.align		4
.L_1715:
        /*2740*/ 	.word	index@(_ZN2at6native27unrolled_elementwise_kernelINS0_13AUnaryFunctorIN3c108BFloat16ES4_bZZZNS0_23logical_xor_kernel_cudaERNS_14TensorIteratorEENKUlvE0_clEvENKUlvE8_clEvEUlS4_S4_E_EESt5arrayIPcLm2EELi4E23TrivialOffsetCalculatorILi1EjESF_NS0_6memory12LoadWithCastILi1EEENSG_13StoreWithCastILi1EEEEEviT_T0_T2_T3_T4_T5_)
        /*2744*/ 	.word	0x00000000


	//----- nvinfo : EIATTR_REGCOUNT
	.align		4
.L_1716:
        /*2748*/ 	.byte	0x04, 0x2f
        /*274a*/ 	.short	(.L_1718 - .L_1717)
	.align		4
.L_1717:
        /*274c*/ 	.word	index@(_ZN2at6native18elementwise_kernelILi128ELi4EZNS0_15gpu_kernel_implINS0_13AUnaryFunctorIN3c108BFloat16ES5_bZZZNS0_23logical_xor_kernel_cudaERNS_14TensorIteratorEENKUlvE0_clEvENKUlvE8_clEvEUlS5_S5_E_EEEEvRNS_18TensorIteratorBaseERKT_EUliE_EEviT1_)
        /*2750*/ 	.word	0x0000001a


	//----- nvinfo : EIATTR_FRAME_SIZE
	.align		4
.L_1718:
        /*2754*/ 	.byte	0x04, 0x11
        /*2756*/ 	.short	(.L_1720 - .L_1719)
	.align		4
.L_1719:
        /*2758*/ 	.word	index@(_ZN2at6native18elementwise_kernelILi128ELi4EZNS0_15gpu_kernel_implINS0_13AUnaryFunctorIN3c108BFloat16ES5_bZZZNS0_23logical_xor_kernel_cudaERNS_14TensorIteratorEENKUlvE0_clEvENKUlvE8_clEvEUlS5_S5_E_EEEEvRNS_18TensorIteratorBaseERKT_EUliE_EEviT1_)
        /*275c*/ 	.word	0x00000000


	//----- nvinfo : EIATTR_MIN_STACK_SIZE
	.align		4
.L_1720:
        /*2760*/ 	.byte	0x04, 0x12
        /*2762*/ 	.short	(.L_1722 - .L_1721)
	.align		4
.L_1721:
        /*2764*/ 	.word	index@(_ZN2at6native18elementwise_kernelILi128ELi4EZNS0_15gpu_kernel_implINS0_13AUnaryFunctorIN3c108BFloat16ES5_bZZZNS0_23logical_xor_kernel_cudaERNS_14TensorIteratorEENKUlvE0_clEvENKUlvE8_clEvEUlS5_S5_E_EEEEvRNS_18TensorIteratorBaseERKT_EUliE_EEviT1_)
        /*2768*/ 	.word	0x00000000


	//----- nvinfo : EIATTR_MIN_STACK_SIZE
	.align		4
.L_1722:
        /*276c*/ 	.byte	0x04, 0x12
        /*276e*/ 	.short	(.L_1724 - .L_1723)
	.align		4
.L_1723:
        /*2770*/ 	.word	index@(_ZN2at6native27unrolled_elementwise_kernelINS0_13AUnaryFunctorIN3c108BFloat16ES4_bZZZNS0_23logical_xor_kernel_cudaERNS_14TensorIteratorEENKUlvE0_clEvENKUlvE8_clEvEUlS4_S4_E_EESt5arrayIPcLm2EELi4E23TrivialOffsetCalculatorILi1EjESF_NS0_6memory12LoadWithCastILi1EEENSG_13StoreWithCastILi1EEEEEviT_T0_T2_T3_T4_T5_)
        /*2774*/ 	.word	0x00000000


	//----- nvinfo : EIATTR_MIN_STACK_SIZE
	.align		4
.L_1724:
        /*2778*/ 	.byte	0x04, 0x12
        /*277a*/ 	.short	(.L_1726 - .L_1725)
	.align		4
.L_1725:
        /*277c*/ 	.word	index@(_ZN2at6native18elementwise_kernelILi128ELi4EZNS0_22gpu_kernel_impl_nocastINS0_13AUnaryFunctorIN3c108BFloat16ES5_bZZZNS0_23logical_xor_kernel_cudaERNS_14TensorIteratorEENKUlvE0_clEvENKUlvE8_clEvEUlS5_S5_E_EEEEvRNS_18TensorIteratorBaseERKT_EUliE_EEviT1_)
        /*2780*/ 	.word	0x00000000


	//----- nvinfo : EIATTR_MIN_STACK_SIZE
	.align		4
.L_1726:
        /*2784*/ 	.byte	0x04, 0x12
        /*2786*/ 	.short	(.L_1728 - .L_1727)
	.align		4
.L_1727:
        /*2788*/ 	.word	index@(_ZN2at6native27unrolled_elementwise_kernelINS0_13AUnaryFunctorIN3c108BFloat16ES4_bZZZNS0_23logical_xor_kernel_cudaERNS_14TensorIteratorEENKUlvE0_clEvENKUlvE8_clEvEUlS4_S4_E_EESt5arrayIPcLm2EELi4E23TrivialOffsetCalculatorILi1EjESF_NS0_6memory15LoadWithoutCastENSG_16StoreWithoutCastEEEviT_T0_T2_T3_T4_T5_)
        /*278c*/ 	.word	0x00000000


	//----- nvinfo : EIATTR_MIN_STACK_SIZE
	.align		4
.L_1728:
        /*2790*/ 	.byte	0x04, 0x12
        /*2792*/ 	.short	(.L_1730 - .L_1729)
	.align		4
.L_1729:
        /*2794*/ 	.word	index@(_ZN2at6native29vectorized_elementwise_kernelILi2ENS0_13AUnaryFunctorIN3c108BFloat16ES4_bZZZNS0_23logical_xor_kernel_cudaERNS_14TensorIteratorEENKUlvE0_clEvENKUlvE8_clEvEUlS4_S4_E_EESt5arrayIPcLm2EEEEviT0_T1_)
        /*2798*/ 	.word	0x00000000


	//----- nvinfo : EIATTR_MIN_STACK_SIZE
	.align		4
.L_1730:
        /*279c*/ 	.byte	0x04, 0x12
        /*279e*/ 	.short	(.L_1732 - .L_1731)
	.align		4
.L_1731:
        /*27a0*/ 	.word	index@(_ZN2at6native29vectorized_elementwise_kernelILi4ENS0_13AUnaryFunctorIN3c108BFloat16ES4_bZZZNS0_23logical_xor_kernel_cudaERNS_14TensorIteratorEENKUlvE0_clEvENKUlvE8_clEvEUlS4_S4_E_EESt5arrayIPcLm2EEEEviT0_T1_)
        /*27a4*/ 	.word	0x00000000


	//----- nvinfo : EIATTR_MIN_STACK_SIZE
	.align		4
.L_1732:
        /*27a8*/ 	.byte	0x04, 0x12
        /*27aa*/ 	.short	(.L_1734 - .L_1733)
	.align		4
.L_1733:
        /*27ac*/ 	.word	index@(_ZN2at6native29vectorized_elementwise_kernelILi8ENS0_13AUnaryFunctorIN3c108BFloat16ES4_bZZZNS0_23logical_xor_kernel_cudaERNS_14TensorIteratorEENKUlvE0_clEvENKUlvE8_clEvEUlS4_S4_E_EESt5arrayIPcLm2EEEEviT0_T1_)
        /*27b0*/ 	.word	0x00000000


	//----- nvinfo : EIATTR_MIN_STACK_SIZE
	.align		4
.L_1734:
        /*27b4*/ 	.byte	0x04, 0x12
        /*27b6*/ 	.short	(.L_1736 - .L_1735)
	.align		4
.L_1735:
        /*27b8*/ 	.word	index@(_ZN2at6native18elementwise_kernelILi128ELi4EZNS0_15gpu_kernel_implINS0_13BinaryFunctorIN3c108BFloat16ES5_bZZZNS0_23logical_xor_kernel_cudaERNS_14TensorIteratorEENKUlvE0_clEvENKUlvE8_clEvEUlS5_S5_E_EEEEvRNS_18TensorIteratorBaseERKT_EUliE_EEviT1_)
        /*27bc*/ 	.word	0x00000000


	//----- nvinfo : EIATTR_MIN_STACK_SIZE
	.align		4
.L_1736:
        /*27c0*/ 	.byte	0x04, 0x12
        /*27c2*/ 	.short	(.L_1738 - .L_1737)
	.align		4
.L_1737:
        /*27c4*/ 	.word	index@(_ZN2at6native27unrolled_elementwise_kernelINS0_13BinaryFunctorIN3c108BFloat16ES4_bZZZNS0_23logical_xor_kernel_cudaERNS_14TensorIteratorEENKUlvE0_clEvENKUlvE8_clEvEUlS4_S4_E_EESt5arrayIPcLm3EELi4E23TrivialOffsetCalculatorILi2EjESE_ILi1EjENS0_6memory12LoadWithCastILi2EEENSH_13StoreWithCastILi1EEEEEviT_T0_T2_T3_T4_T5_)
        /*27c8*/ 	.word	0x00000000


	//----- nvinfo : EIATTR_MIN_STACK_SIZE
	.align		4
.L_1738:
        /*27cc*/ 	.byte	0x04, 0x12
        /*27ce*/ 	.short	(.L_1740 - .L_1739)
	.align		4
.L_1739:
        /*27d0*/ 	.word	index@(_ZN2at6native18elementwise_kernelILi128ELi4EZNS0_22gpu_kernel_impl_nocastINS0_13BinaryFunctorIN3c108BFloat16ES5_bZZZNS0_23logical_xor_kernel_cudaERNS_14TensorIteratorEENKUlvE0_clEvENKUlvE8_clEvEUlS5_S5_E_EEEEvRNS_18TensorIteratorBaseERKT_EUliE_EEviT1_)
        /*27d4*/ 	.word	0x00000000


	//----- nvinfo : EIATTR_MIN_STACK_SIZE
	.align		4
.L_1740:
        /*27d8*/ 	.byte	0x04, 0x12
        /*27da*/ 	.short	(.L_1742 - .L_1741)
	.align		4
.L_1741:
        /*27dc*/ 	.word	index@(_ZN2at6native27unrolled_elementwise_kernelINS0_13BinaryFunctorIN3c108BFloat16ES4_bZZZNS0_23logical_xor_kernel_cudaERNS_14TensorIteratorEENKUlvE0_clEvENKUlvE8_clEvEUlS4_S4_E_EESt5arrayIPcLm3EELi4E23TrivialOffsetCalculatorILi2EjESE_ILi1EjENS0_6memory15LoadWithoutCastENSH_16StoreWithoutCastEEEviT_T0_T2_T3_T4_T5_)
        /*27e0*/ 	.word	0x00000000


	//----- nvinfo : EIATTR_MIN_STACK_SIZE
	.align		4
.L_1742:
        /*27e4*/ 	.byte	0x04, 0x12
        /*27e6*/ 	.short	(.L_1744 - .L_1743)
	.align		4
.L_1743:
        /*27e8*/ 	.word	index@(_ZN2at6native29vectorized_elementwise_kernelILi2ENS0_13BinaryFunctorIN3c108BFloat16ES4_bZZZNS0_23logical_xor_kernel_cudaERNS_14TensorIteratorEENKUlvE0_clEvENKUlvE8_clEvEUlS4_S4_E_EESt5arrayIPcLm3EEEEviT0_T1_)
        /*27ec*/ 	.word	0x00000000


	//----- nvinfo : EIATTR_MIN_STACK_SIZE
	.align		4
.L_1744:
        /*27f0*/ 	.byte	0x04, 0x12
        /*27f2*/ 	.short	(.L_1746 - .L_1745)
	.align		4
.L_1745:
        /*27f4*/ 	.word	index@(_ZN2at6native29vectorized_elementwise_kernelILi4ENS0_13BinaryFunctorIN3c108BFloat16ES4_bZZZNS0_23logical_xor_kernel_cudaERNS_14TensorIteratorEENKUlvE0_clEvENKUlvE8_clEvEUlS4_S4_E_EESt5arrayIPcLm3EEEEviT0_T1_)
        /*27f8*/ 	.word	0x00000000


	//----- nvinfo : EIATTR_MIN_STACK_SIZE
	.align		4
.L_1746:
        /*27fc*/ 	.byte	0x04, 0x12
        /*27fe*/ 	.short	(.L_1748 - .L_1747)
	.align		4
.L_1747:
        /*2800*/ 	.word	index@(_ZN2at6native29vectorized_elementwise_kernelILi8ENS0_13BinaryFunctorIN3c108BFloat16ES4_bZZZNS0_23logical_xor_kernel_cudaERNS_14TensorIteratorEENKUlvE0_clEvENKUlvE8_clEvEUlS4_S4_E_EESt5arrayIPcLm3EEEEviT0_T1_)
        /*2804*/ 	.word	0x00000000


	//----- nvinfo : EIATTR_MIN_STACK_SIZE
	.align		4
.L_1748:
        /*2808*/ 	.byte	0x04, 0x12
        /*280a*/ 	.short	(.L_1750 - .L_1749)
	.align		4
.L_1749:
        /*280c*/ 	.word	index@(_ZN2at6native18elementwise_kernelILi128ELi4EZNS0_15gpu_kernel_implINS0_13AUnaryFunctorIbbbZZZNS0_23logical_xor_kernel_cudaERNS_14TensorIteratorEENKUlvE0_clEvENKUlvE7_clEvEUlbbE_EEEEvRNS_18TensorIteratorBaseERKT_EUliE_EEviT1_)
        /*2810*/ 	.word	0x00000000


	//----- nvinfo : EIATTR_MIN_STACK_SIZE
	.align		4
.L_1750:
        /*2814*/ 	.byte	0x04, 0x12
        /*2816*/ 	.short	(.L_1752 - .L_1751)
	.align		4
.L_1751:
        /*2818*/ 	.word	index@(_ZN2at6native27unrolled_elementwise_kernelINS0_13AUnaryFunctorIbbbZZZNS0_23logical_xor_kernel_cudaERNS_14TensorIteratorEENKUlvE0_clEvENKUlvE7_clEvEUlbbE_EESt5arrayIPcLm2EELi4E23TrivialOffsetCalculatorILi1EjESD_NS0_6memory12LoadWithCastILi1EEENSE_13StoreWithCastILi1EEEEEviT_T0_T2_T3_T4_T5_)
        /*281c*/ 	.word	0x00000000


	//----- nvinfo : EIATTR_MIN_STACK_SIZE
	.align		4
.L_1752:
        /*2820*/ 	.byte	0x04, 0x12
        /*2822*/ 	.short	(.L_1754 - .L_1753)
	.align		4
.L_1753:
        /*2824*/ 	.word	index@(_ZN2at6native18elementwise_kernelILi128ELi4EZNS0_22gpu_kernel_impl_nocastINS0_13AUnaryFunctorIbbbZZZNS0_23logical_xor_kernel_cudaERNS_14TensorIteratorEENKUlvE0_clEvENKUlvE7_clEvEUlbbE_EEEEvRNS_18TensorIteratorBaseERKT_EUliE_EEviT1_)
        /*2828*/ 	.word	0x00000000


	//----- nvinfo : EIATTR_MIN_STACK_SIZE
	.align		4
.L_1754:
        /*282c*/ 	.byte	0x04, 0x12
        /*282e*/ 	.short	(.L_1756 - .L_1755)
	.align		4
.L_1755:
        /*2830*/ 	.word	index@(_ZN2at6native27unrolled_elementwise_kernelINS0_13AUnaryFunctorIbbbZZZNS0_23logical_xor_kernel_cudaERNS_14TensorIteratorEENKUlvE0_clEvENKUlvE7_clEvEUlbbE_EESt5arrayIPcLm2EELi4E23TrivialOffsetCalculatorILi1EjESD_NS0_6memory15LoadWithoutCastENSE_16StoreWithoutCastEEEviT_T0_T2_T3_T4_T5_)
        /*2834*/ 	.word	0x00000000


	//----- nvinfo : EIATTR_MIN_STACK_SIZE
	.align		4
.L_1756:
        /*2838*/ 	.byte	0x04, 0x12
        /*283a*/ 	.short	(.L_1758 - .L_1757)
	.align		4
.L_1757:
        /*283c*/ 	.word	index@(_ZN2at6native29vectorized_elementwise_kernelILi2ENS0_13AUnaryFunctorIbbbZZZNS0_23logical_xor_kernel_cudaERNS_14TensorIteratorEENKUlvE0_clEvENKUlvE7_clEvEUlbbE_EESt5arrayIPcLm2EEEEviT0_T1_)
        /*2840*/ 	.word	0x00000000


	//----- nvinfo : EIATTR_MIN_STACK_SIZE
	.align		4
.L_1758:
        /*2844*/ 	.byte	0x04, 0x12
        /*2846*/ 	.short	(.L_1760 - .L_1759)
	.align		4
.L_1759:
        /*2848*/ 	.word	index@(_ZN2at6native29vectorized_elementwise_kernelILi4ENS0_13AUnaryFunctorIbbbZZZNS0_23logical_xor_kernel_cudaERNS_14TensorIteratorEENKUlvE0_clEvENKUlvE7_clEvEUlbbE_EESt5arrayIPcLm2EEEEviT0_T1_)
        /*284c*/ 	.word	0x00000000


	//----- nvinfo : EIATTR_MIN_STACK_SIZE
	.align		4
.L_1760:
        /*2850*/ 	.byte	0x04, 0x12
        /*2852*/ 	.short	(.L_1762 - .L_1761)
	.align		4
.L_1761:
        /*2854*/ 	.word	index@(_ZN2at6native29vectorized_elementwise_kernelILi8ENS0_13AUnaryFunctorIbbbZZZNS0_23logical_xor_kernel_cudaERNS_14TensorIteratorEENKUlvE0_clEvENKUlvE7_clEvEUlbbE_EESt5arrayIPcLm2EEEEviT0_T1_)
        /*2858*/ 	.word	0x00000000


	//----- nvinfo : EIATTR_MIN_STACK_SIZE
	.align		4
.L_1762:
        /*285c*/ 	.byte	0x04, 0x12
        /*285e*/ 	.short	(.L_1764 - .L_1763)
	.align		4
.L_1763:
        /*2860*/ 	.word	index@(_ZN2at6native18elementwise_kernelILi128ELi4EZNS0_15gpu_kernel_implINS0_13BinaryFunctorIbbbZZZNS0_23logical_xor_kernel_cudaERNS_14TensorIteratorEENKUlvE0_clEvENKUlvE7_clEvEUlbbE_EEEEvRNS_18TensorIteratorBaseERKT_EUliE_EEviT1_)
        /*2864*/ 	.word	0x00000000


	//----- nvinfo : EIATTR_MIN_STACK_SIZE
	.align		4
.L_1764:
        /*2868*/ 	.byte	0x04, 0x12
        /*286a*/ 	.short	(.L_1766 - .L_1765)
	.align		4
.L_1765:
        /*286c*/ 	.word	index@(_ZN2at6native27unrolled_elementwise_kernelINS0_13BinaryFunctorIbbbZZZNS0_23logical_xor_kernel_cudaERNS_14TensorIteratorEENKUlvE0_clEvENKUlvE7_clEvEUlbbE_EESt5arrayIPcLm3EELi4E23TrivialOffsetCalculatorILi2EjESC_ILi1EjENS0_6memory12LoadWithCastILi2EEENSF_13StoreWithCastILi1EEEEEviT_T0_T2_T3_T4_T5_)
        /*2870*/ 	.word	0x00000000


	//----- nvinfo : EIATTR_MIN_STACK_SIZE
	.align		4
.L_1766:
        /*2874*/ 	.byte	0x04, 0x12
        /*2876*/ 	.short	(.L_1768 - .L_1767)
	.align		4
.L_1767:
        /*2878*/ 	.word	index@(_ZN2at6native18elementwise_kernelILi128ELi4EZNS0_22gpu_kernel_impl_nocastINS0_13BinaryFunctorIbbbZZZNS0_23logical_xor_kernel_cudaERNS_14TensorIteratorEENKUlvE0_clEvENKUlvE7_clEvEUlbbE_EEEEvRNS_18TensorIteratorBaseERKT_EUliE_EEviT1_)
        /*287c*/ 	.word	0x00000000


	//----- nvinfo : EIATTR_MIN_STACK_SIZE
	.align		4
.L_1768:
        /*2880*/ 	.byte	0x04, 0x12
        /*2882*/ 	.short	(.L_1770 - .L_1769)
	.align		4
.L_1769:
        /*2884*/ 	.word	index@(_ZN2at6native27unrolled_elementwise_kernelINS0_13BinaryFunctorIbbbZZZNS0_23logical_xor_kernel_cudaERNS_14TensorIteratorEENKUlvE0_clEvENKUlvE7_clEvEUlbbE_EESt5arrayIPcLm3EELi4E23TrivialOffsetCalculatorILi2EjESC_ILi1EjENS0_6memory15LoadWithoutCastENSF_16StoreWithoutCastEEEviT_T0_T2_T3_T4_T5_)
        /*2888*/ 	.word	0x00000000


	//----- nvinfo : EIATTR_MIN_STACK_SIZE
	.align		4
.L_1770:
        /*288c*/ 	.byte	0x04, 0x12
        /*288e*/ 	.short	(.L_1772 - .L_1771)
	.align		4
.L_1771:
        /*2890*/ 	.word	index@(_ZN2at6native29vectorized_elementwise_kernelILi2ENS0_13BinaryFunctorIbbbZZZNS0_23logical_xor_kernel_cudaERNS_14TensorIteratorEENKUlvE0_clEvENKUlvE7_clEvEUlbbE_EESt5arrayIPcLm3EEEEviT0_T1_)
        /*2894*/ 	.word	0x00000000


	//----- nvinfo : EIATTR_MIN_STACK_SIZE
	.align		4
.L_1772:
        /*2898*/ 	.byte	0x04, 0x12
        /*289a*/ 	.short	(.L_1774 - .L_1773)
	.align		4
.L_1773:
        /*289c*/ 	.word	index@(_ZN2at6native29vectorized_elementwise_kernelILi4ENS0_13BinaryFunctorIbbbZZZNS0_23logical_xor_kernel_cudaERNS_14TensorIteratorEENKUlvE0_clEvENKUlvE7_clEvEUlbbE_EESt5arrayIPcLm3EEEEviT0_T1_)
        /*28a0*/ 	.word	0x00000000


	//----- nvinfo : EIATTR_MIN_STACK_SIZE
	.align		4
.L_1774:
        /*28a4*/ 	.byte	0x04, 0x12
        /*28a6*/ 	.short	(.L_1776 - .L_1775)
	.align		4
.L_1775:
        /*28a8*/ 	.word	index@(_ZN2at6native29vectorized_elementwise_kernelILi8ENS0_13BinaryFunctorIbbbZZZNS0_23logical_xor_kernel_cudaERNS_14TensorIteratorEENKUlvE0_clEvENKUlvE7_clEvEUlbbE_EESt5arrayIPcLm3EEEEviT0_T1_)
        /*28ac*/ 	.word	0x00000000


	//----- nvinfo : EIATTR_MIN_STACK_SIZE
	.align		4
.L_1776:
        /*28b0*/ 	.byte	0x04, 0x12
        /*28b2*/ 	.short	(.L_1778 - .L_1777)
	.align		4
.L_1777:
        /*28b4*/ 	.word	index@(_ZN2at6native18elementwise_kernelILi128ELi4EZNS0_15gpu_kernel_implINS0_13AUnaryFunctorIN3c104HalfES5_bZZZNS0_23logical_xor_kernel_cudaERNS_14TensorIteratorEENKUlvE0_clEvENKUlvE6_clEvEUlS5_S5_E_EEEEvRNS_18TensorIteratorBaseERKT_EUliE_EEviT1_)
        /*28b8*/ 	.word	0x00000000


	//----- nvinfo : EIATTR_MIN_STACK_SIZE
	.align		4
.L_1778:
        /*28bc*/ 	.byte	0x04, 0x12
        /*28be*/ 	.short	(.L_1780 - .L_1779)
	.align		4
.L_1779:
        /*28c0*/ 	.word	index@(_ZN2at6native27unrolled_elementwise_kernelINS0_13AUnaryFunctorIN3c104HalfES4_bZZZNS0_23logical_xor_kernel_cudaERNS_14TensorIteratorEENKUlvE0_clEvENKUlvE6_clEvEUlS4_S4_E_EESt5arrayIPcLm2EELi4E23TrivialOffsetCalculatorILi1EjESF_NS0_6memory12LoadWithCastILi1EEENSG_13StoreWithCastILi1EEEEEviT_T0_T2_T3_T4_T5_)
        /*28c4*/ 	.word	0x00000000


	//----- nvinfo : EIATTR_MIN_STACK_SIZE
	.align		4
.L_1780:
        /*28c8*/ 	.byte	0x04, 0x12
        /*28ca*/ 	.short	(.L_1782 - .L_1781)
	.align		4
.L_1781:
        /*28cc*/ 	.word	index@(_ZN2at6native18elementwise_kernelILi128ELi4EZNS0_22gpu_kernel_impl_nocastINS0_13AUnaryFunctorIN3c104HalfES5_bZZZNS0_23logical_xor_kernel_cudaERNS_14TensorIteratorEENKUlvE0_clEvENKUlvE6_clEvEUlS5_S5_E_EEEEvRNS_18TensorIteratorBaseERKT_EUliE_EEviT1_)
        /*28d0*/ 	.word	0x00000000


	//----- nvinfo : EIATTR_MIN_STACK_SIZE
	.align		4
.L_1782:
        /*28d4*/ 	.byte	0x04, 0x12
        /*28d6*/ 	.short	(.L_1784 - .L_1783)
	.align		4
.L_1783:
        /*28d8*/ 	.word	index@(_ZN2at6native27unrolled_elementwise_kernelINS0_13AUnaryFunctorIN3c104HalfES4_bZZZNS0_23logical_xor_kernel_cudaERNS_14TensorIteratorEENKUlvE0_clEvENKUlvE6_clEvEUlS4_S4_E_EESt5arrayIPcLm2EELi4E23TrivialOffsetCalculatorILi1EjESF_NS0_6memory15LoadWithoutCastENSG_16StoreWithoutCastEEEviT_T0_T2_T3_T4_T5_)
        /*28dc*/ 	.word	0x00000000


	//----- nvinfo : EIATTR_MIN_STACK_SIZE
	.align		4
.L_1784:
        /*28e0*/ 	.byte	0x04, 0x12
        /*28e2*/ 	.short	(.L_1786 - .L_1785)
	.align		4
.L_1785:
        /*28e4*/ 	.word	index@(_ZN2at6native29vectorized_elementwise_kernelILi2ENS0_13AUnaryFunctorIN3c104HalfES4_bZZZNS0_23logical_xor_kernel_cudaERNS_14TensorIteratorEENKUlvE0_clEvENKUlvE6_clEvEUlS4_S4_E_EESt5arrayIPcLm2EEEEviT0_T1_)
        /*28e8*/ 	.word	0x00000000


	//----- nvinfo : EIATTR_MIN_STACK_SIZE
	.align		4
.L_1786:
        /*28ec*/ 	.byte	0x04, 0x12
        /*28ee*/ 	.short	(.L_1788 - .L_1787)
	.align		4
.L_1787:
        /*28f0*/ 	.word	index@(_ZN2at6native29vectorized_elementwise_kernelILi4ENS0_13AUnaryFunctorIN3c104HalfES4_bZZZNS0_23logical_xor_kernel_cudaERNS_14TensorIteratorEENKUlvE0_clEvENKUlvE6_clEvEUlS4_S4_E_EESt5arrayIPcLm2EEEEviT0_T1_)
        /*28f4*/ 	.word	0x00000000


	//----- nvinfo : EIATTR_MIN_STACK_SIZE
	.align		4
.L_1788:
        /*28f8*/ 	.byte	0x04, 0x12
        /*28fa*/ 	.short	(.L_1790 - .L_1789)
	.align		4
.L_1789:
        /*28fc*/ 	.word	index@(_ZN2at6native29vectorized_elementwise_kernelILi8ENS0_13AUnaryFunctorIN3c104HalfES4_bZZZNS0_23logical_xor_kernel_cudaERNS_14TensorIteratorEENKUlvE0_clEvENKUlvE6_clEvEUlS4_S4_E_EESt5arrayIPcLm2EEEEviT0_T1_)
        /*2900*/ 	.word	0x00000000


	//----- nvinfo : EIATTR_MIN_STACK_SIZE
	.align		4
.L_1790:
        /*2904*/ 	.byte	0x04, 0x12
        /*2906*/ 	.short	(.L_1792 - .L_1791)
	.align		4
.L_1791:
        /*2908*/ 	.word	index@(_ZN2at6native18elementwise_kernelILi128ELi4EZNS0_15gpu_kernel_implINS0_13BinaryFunctorIN3c104HalfES5_bZZZNS0_23logical_xor_kernel_cudaERNS_14TensorIteratorEENKUlvE0_clEvENKUlvE6_clEvEUlS5_S5_E_EEEEvRNS_18TensorIteratorBaseERKT_EUliE_EEviT1_)
        /*290c*/ 	.word	0x00000000


	//----- nvinfo : EIATTR_MIN_STACK_SIZE
	.align		4
.L_1792:
        /*2910*/ 	.byte	0x04, 0x12
        /*2912*/ 	.short	(.L_1794 - .L_1793)
	.align		4
.L_1793:
        /*2914*/ 	.word	index@(_ZN2at6native27unrolled_elementwise_kernelINS0_13BinaryFunctorIN3c104HalfES4_bZZZNS0_23logical_xor_kernel_cudaERNS_14TensorIteratorEENKUlvE0_clEvENKUlvE6_clEvEUlS4_S4_E_EESt5arrayIPcLm3EELi4E23TrivialOffsetCalculatorILi2EjESE_ILi1EjENS0_6memory12LoadWithCastILi2EEENSH_13StoreWithCastILi1EEEEEviT_T0_T2_T3_T4_T5_)
        /*2918*/ 	.word	0x00000000


	//----- nvinfo : EIATTR_MIN_STACK_SIZE
	.align		4
.L_1794:
        /*291c*/ 	.byte	0x04, 0x12
        /*291e*/ 	.short	(.L_1796 - .L_1795)
	.align		4
.L_1795:
        /*2920*/ 	.word	index@(_ZN2at6native18elementwise_kernelILi128ELi4EZNS0_22gpu_kernel_impl_nocastINS0_13BinaryFunctorIN3c104HalfES5_bZZZNS0_23logical_xor_kernel_cudaERNS_14TensorIteratorEENKUlvE0_clEvENKUlvE6_clEvEUlS5_S5_E_EEEEvRNS_18TensorIteratorBaseERKT_EUliE_EEviT1_)
        /*2924*/ 	.word	0x00000000


	//----- nvinfo : EIATTR_MIN_STACK_SIZE
	.align		4
.L_1796:
        /*2928*/ 	.byte	0x04, 0x12
        /*292a*/ 	.short	(.L_1798 - .L_1797)
	.align		4
.L_1797:
        /*292c*/ 	.word	index@(_ZN2at6native27unrolled_elementwise_kernelINS0_13BinaryFunctorIN3c104HalfES4_bZZZNS0_23logical_xor_kernel_cudaERNS_14TensorIteratorEENKUlvE0_clEvENKUlvE6_clEvEUlS4_S4_E_EESt5arrayIPcLm3EELi4E23TrivialOffsetCalculatorILi2EjESE_ILi1EjENS0_6memory15LoadWithoutCastENSH_16StoreWithoutCastEEEviT_T0_T2_T3_T4_T5_)
        /*2930*/ 	.word	0x00000000


	//----- nvinfo : EIATTR_MIN_STACK_SIZE
	.align		4
.L_1798:
        /*2934*/ 	.byte	0x04, 0x12
        /*2936*/ 	.short	(.L_1800 - .L_1799)
	.align		4
.L_1799:
        /*2938*/ 	.word	index@(_ZN2at6native29vectorized_elementwise_kernelILi2ENS0_13BinaryFunctorIN3c104HalfES4_bZZZNS0_23logical_xor_kernel_cudaERNS_14TensorIteratorEENKUlvE0_clEvENKUlvE6_clEvEUlS4_S4_E_EESt5arrayIPcLm3EEEEviT0_T1_)
        /*293c*/ 	.word	0x00000000


	//----- nvinfo : EIATTR_MIN_STACK_SIZE
	.align		4
.L_1800:
        /*2940*/ 	.byte	0x04, 0x12
        /*2942*/ 	.short	(.L_1802 - .L_1801)
	.align		4
.L_1801:
        /*2944*/ 	.word	index@(_ZN2at6native29vectorized_elementwise_kernelILi4ENS0_13BinaryFunctorIN3c104HalfES4_bZZZNS0_23logical_xor_kernel_cudaERNS_14TensorIteratorEENKUlvE0_clEvENKUlvE6_clEvEUlS4_S4_E_EESt5arrayIPcLm3EEEEviT0_T1_)
        /*2948*/ 	.word	0x00000000


	//----- nvinfo : EIATTR_MIN_STACK_SIZE
	.align		4
.L_1802:
        /*294c*/ 	.byte	0x04, 0x12
        /*294e*/ 	.short	(.L_1804 - .L_1803)
	.align		4
.L_1803:
        /*2950*/ 	.word	index@(_ZN2at6native29vectorized_elementwise_kernelILi8ENS0_13BinaryFunctorIN3c104HalfES4_bZZZNS0_23logical_xor_kernel_cudaERNS_14TensorIteratorEENKUlvE0_clEvENKUlvE6_clEvEUlS4_S4_E_EESt5arrayIPcLm3EEEEviT0_T1_)
        /*2954*/ 	.word	0x00000000


	//----- nvinfo : EIATTR_MIN_STACK_SIZE
	.align		4
.L_1804:
        /*2958*/ 	.byte	0x04, 0x12
        /*295a*/ 	.short	(.L_1806 - .L_1805)
	.align		4
.L_1805:
        /*295c*/ 	.word	index@(_ZN2at6native18elementwise_kernelILi128ELi4EZNS0_15gpu_kernel_implINS0_13AUnaryFunctorIffbZZZNS0_23logical_xor_kernel_cudaERNS_14TensorIteratorEENKUlvE0_clEvENKUlvE5_clEvEUlffE_EEEEvRNS_18TensorIteratorBaseERKT_EUliE_EEviT1_)
        /*2960*/ 	.word	0x00000000


	//----- nvinfo : EIATTR_MIN_STACK_SIZE
	.align		4
.L_1806:
        /*2964*/ 	.byte	0x04, 0x12
        /*2966*/ 	.short	(.L_1808 - .L_1807)
	.align		4
.L_1807:
        /*2968*/ 	.word	index@(_ZN2at6native27unrolled_elementwise_kernelINS0_13AUnaryFunctorIffbZZZNS0_23logical_xor_kernel_cudaERNS_14TensorIteratorEENKUlvE0_clEvENKUlvE5_clEvEUlffE_EESt5arrayIPcLm2EELi4E23TrivialOffsetCalculatorILi1EjESD_NS0_6memory12LoadWithCastILi1EEENSE_13StoreWithCastILi1EEEEEviT_T0_T2_T3_T4_T5_)
        /*296c*/ 	.word	0x00000000


	//----- nvinfo : EIATTR_MIN_STACK_SIZE
	.align		4
.L_1808:
        /*2970*/ 	.byte	0x04, 0x12
        /*2972*/ 	.short	(.L_1810 - .L_1809)
	.align		4
.L_1809:
        /*2974*/ 	.word	index@(_ZN2at6native18elementwise_kernelILi128ELi4EZNS0_22gpu_kernel_impl_nocastINS0_13AUnaryFunctorIffbZZZNS0_23logical_xor_kernel_cudaERNS_14TensorIteratorEENKUlvE0_clEvENKUlvE5_clEvEUlffE_EEEEvRNS_18TensorIteratorBaseERKT_EUliE_EEviT1_)
        /*2978*/ 	.word	0x00000000


	//----- nvinfo : EIATTR_MIN_STACK_SIZE
	.align		4
.L_1810:
        /*297c*/ 	.byte	0x04, 0x12
        /*297e*/ 	.short	(.L_1812 - .L_1811)
	.align		4
.L_1811:
        /*2980*/ 	.word	index@(_ZN2at6native27unrolled_elementwise_kernelINS0_13AUnaryFunctorIffbZZZNS0_23logical_xor_kernel_cudaERNS_14TensorIteratorEENKUlvE0_clEvENKUlvE5_clEvEUlffE_EESt5arrayIPcLm2EELi4E23TrivialOffsetCalculatorILi1EjESD_NS0_6memory15LoadWithoutCastENSE_16StoreWithoutCastEEEviT_T0_T2_T3_T4_T5_)
        /*2984*/ 	.word	0x00000000


	//----- nvinfo : EIATTR_MIN_STACK_SIZE
	.align		4
.L_1812:
        /*2988*/ 	.byte	0x04, 0x12
        /*298a*/ 	.short	(.L_1814 - .L_1813)
	.align		4
.L_1813:
        /*298c*/ 	.word	index@(_ZN2at6native29vectorized_elementwise_kernelILi2ENS0_13AUnaryFunctorIffbZZZNS0_23logical_xor_kernel_cudaERNS_14TensorIteratorEENKUlvE0_clEvENKUlvE5_clEvEUlffE_EESt5arrayIPcLm2EEEEviT0_T1_)
        /*2990*/ 	.word	0x00000000


	//----- nvinfo : EIATTR_MIN_STACK_SIZE
	.align		4
.L_1814:
        /*2994*/ 	.byte	0x04, 0x12
        /*2996*/ 	.short	(.L_1816 - .L_1815)
	.align		4
.L_1815:
        /*2998*/ 	.word	index@(_ZN2at6native29vectorized_elementwise_kernelILi4ENS0_13AUnaryFunctorIffbZZZNS0_23logical_xor_kernel_cudaERNS_14TensorIteratorEENKUlvE0_clEvENKUlvE5_clEvEUlffE_EESt5arrayIPcLm2EEEEviT0_T1_)
        /*299c*/ 	.word	0x00000000


	//----- nvinfo : EIATTR_MIN_STACK_SIZE
	.align		4
.L_1816:
        /*29a0*/ 	.byte	0x04, 0x12
        /*29a2*/ 	.short	(.L_1818 - .L_1817)
	.align		4
.L_1817:
        /*29a4*/ 	.word	index@(_ZN2at6native29vectorized_elementwise_kernelILi8ENS0_13AUnaryFunctorIffbZZZNS0_23logical_xor_kernel_cudaERNS_14TensorIteratorEENKUlvE0_clEvENKUlvE5_clEvEUlffE_EESt5arrayIPcLm2EEEEviT0_T1_)
        /*29a8*/ 	.word	0x00000000


	//----- nvinfo : EIATTR_MIN_STACK_SIZE
	.align		4
.L_1818:
        /*29ac*/ 	.byte	0x04, 0x12
        /*29ae*/ 	.short	(.L_1820 - .L_1819)
	.align		4
.L_1819:
        /*29b0*/ 	.word	index@(_ZN2at6native18elementwise_kernelILi128ELi4EZNS0_15gpu_kernel_implINS0_13BinaryFunctorIffbZZZNS0_23logical_xor_kernel_cudaERNS_14TensorIteratorEENKUlvE0_clEvENKUlvE5_clEvEUlffE_EEEEvRNS_18TensorIteratorBaseERKT_EUliE_EEviT1_)
        /*29b4*/ 	.word	0x00000000


	//----- nvinfo : EIATTR_MIN_STACK_SIZE
	.align		4
.L_1820:
        /*29b8*/ 	.byte	0x04, 0x12
        /*29ba*/ 	.short	(.L_1822 - .L_1821)
	.align		4
.L_1821:
        /*29bc*/ 	.word	index@(_ZN2at6native27unrolled_elementwise_kernelINS0_13BinaryFunctorIffbZZZNS0_23logical_xor_kernel_cudaERNS_14TensorIteratorEENKUlvE0_clEvENKUlvE5_clEvEUlffE_EESt5arrayIPcLm3EELi4E23TrivialOffsetCalculatorILi2EjESC_ILi1EjENS0_6memory12LoadWithCastILi2EEENSF_13StoreWithCastILi1EEEEEviT_T0_T2_T3_T4_T5_)
        /*29c0*/ 	.word	0x00000000


	//----- nvinfo : EIATTR_MIN_STACK_SIZE
	.align		4
.L_1822:
        /*29c4*/ 	.byte	0x04, 0x12
        /*29c6*/ 	.short	(.L_1824 - .L_1823)
	.align		4
.L_1823:
        /*29c8*/ 	.word	index@(_ZN2at6native18elementwise_kernelILi128ELi4EZNS0_22gpu_kernel_impl_nocastINS0_13BinaryFunctorIffbZZZNS0_23logical_xor_kernel_cudaERNS_14TensorIteratorEENKUlvE0_clEvENKUlvE5_clEvEUlffE_EEEEvRNS_18TensorIteratorBaseERKT_EUliE_EEviT1_)
        /*29cc*/ 	.word	0x00000000


	//----- nvinfo : EIATTR_MIN_STACK_SIZE
	.align		4
.L_1824:
        /*29d0*/ 	.byte	0x04, 0x12
        /*29d2*/ 	.short	(.L_1826 - .L_1825)
	.align		4
.L_1825:
        /*29d4*/ 	.word	index@(_ZN2at6native27unrolled_elementwise_kernelINS0_13BinaryFunctorIffbZZZNS0_23logical_xor_kernel_cudaERNS_14TensorIteratorEENKUlvE0_clEvENKUlvE5_clEvEUlffE_EESt5arrayIPcLm3EELi4E23TrivialOffsetCalculatorILi2EjESC_ILi1EjENS0_6memory15LoadWithoutCastENSF_16StoreWithoutCastEEEviT_T0_T2_T3_T4_T5_)
        /*29d8*/ 	.word	0x00000000


	//----- nvinfo : EIATTR_MIN_STACK_SIZE
	.align		4
.L_1826:
        /*29dc*/ 	.byte	0x04, 0x12
        /*29de*/ 	.short	(.L_1828 - .L_1827)
	.align		4
.L_1827:
        /*29e0*/ 	.word	index@(_ZN2at6native29vectorized_elementwise_kernelILi2ENS0_13BinaryFunctorIffbZZZNS0_23logical_xor_kernel_cudaERNS_14TensorIteratorEENKUlvE0_clEvENKUlvE5_clEvEUlffE_EESt5arrayIPcLm3EEEEviT0_T1_)
        /*29e4*/ 	.word	0x00000000


	//----- nvinfo : EIATTR_MIN_STACK_SIZE
	.align		4
.L_1828:
        /*29e8*/ 	.byte	0x04, 0x12
        /*29ea*/ 	.short	(.L_1830 - .L_1829)
	.align		4
.L_1829:
        /*29ec*/ 	.word	index@(_ZN2at6native29vectorized_elementwise_kernelILi4ENS0_13BinaryFunctorIffbZZZNS0_23logical_xor_kernel_cudaERNS_14TensorIteratorEENKUlvE0_clEvENKUlvE5_clEvEUlffE_EESt5arrayIPcLm3EEEEviT0_T1_)
        /*29f0*/ 	.word	0x00000000


	//----- nvinfo : EIATTR_MIN_STACK_SIZE
	.align		4
.L_1830:
        /*29f4*/ 	.byte	0x04, 0x12
        /*29f6*/ 	.short	(.L_1832 - .L_1831)
	.align		4
.L_1831:
        /*29f8*/ 	.word	index@(_ZN2at6native29vectorized_elementwise_kernelILi8ENS0_13BinaryFunctorIffbZZZNS0_23logical_xor_kernel_cudaERNS_14TensorIteratorEENKUlvE0_clEvENKUlvE5_clEvEUlffE_EESt5arrayIPcLm3EEEEviT0_T1_)
        /*29fc*/ 	.word	0x00000000


	//----- nvinfo : EIATTR_MIN_STACK_SIZE
	.align		4
.L_1832:
        /*2a00*/ 	.byte	0x04, 0x12
        /*2a02*/ 	.short	(.L_1834 - .L_1833)
	.align		4
.L_1833:
        /*2a04*/ 	.word	index@(_ZN2at6native18elementwise_kernelILi128ELi4EZNS0_15gpu_kernel_implINS0_13AUnaryFunctorIddbZZZNS0_23logical_xor_kernel_cudaERNS_14TensorIteratorEENKUlvE0_clEvENKUlvE4_clEvEUlddE_EEEEvRNS_18TensorIteratorBaseERKT_EUliE_EEviT1_)
        /*2a08*/ 	.word	0x00000000


	//----- nvinfo : EIATTR_MIN_STACK_SIZE
	.align		4
.L_1834:
        /*2a0c*/ 	.byte	0x04, 0x12
        /*2a0e*/ 	.short	(.L_1836 - .L_1835)
	.align		4
.L_1835:
        /*2a10*/ 	.word	index@(_ZN2at6native27unrolled_elementwise_kernelINS0_13AUnaryFunctorIddbZZZNS0_23logical_xor_kernel_cudaERNS_14TensorIteratorEENKUlvE0_clEvENKUlvE4_clEvEUlddE_EESt5arrayIPcLm2EELi4E23TrivialOffsetCalculatorILi1EjESD_NS0_6memory12LoadWithCastILi1EEENSE_13StoreWithCastILi1EEEEEviT_T0_T2_T3_T4_T5_)
        /*2a14*/ 	.word	0x00000000


	//----- nvinfo : EIATTR_MIN_STACK_SIZE
	.align		4
.L_1836:
        /*2a18*/ 	.byte	0x04, 0x12
        /*2a1a*/ 	.short	(.L_1838 - .L_1837)
	.align		4
.L_1837:
        /*2a1c*/ 	.word	index@(_ZN2at6native18elementwise_kernelILi128ELi4EZNS0_22gpu_kernel_impl_nocastINS0_13AUnaryFunctorIddbZZZNS0_23logical_xor_kernel_cudaERNS_14TensorIteratorEENKUlvE0_clEvENKUlvE4_clEvEUlddE_EEEEvRNS_18TensorIteratorBaseERKT_EUliE_EEviT1_)
        /*2a20*/ 	.word	0x00000000


	//----- nvinfo : EIATTR_MIN_STACK_SIZE
	.align		4
.L_1838:
        /*2a24*/ 	.byte	0x04, 0x12
        /*2a26*/ 	.short	(.L_1840 - .L_1839)
	.align		4
.L_1839:
        /*2a28*/ 	.word	index@(_ZN2at6native27unrolled_elementwise_kernelINS0_13AUnaryFunctorIddbZZZNS0_23logical_xor_kernel_cudaERNS_14TensorIteratorEENKUlvE0_clEvENKUlvE4_clEvEUlddE_EESt5arrayIPcLm2EELi4E23TrivialOffsetCalculatorILi1EjESD_NS0_6memory15LoadWithoutCastENSE_16StoreWithoutCastEEEviT_T0_T2_T3_T4_T5_)
        /*2a2c*/ 	.word	0x00000000


	//----- nvinfo : EIATTR_MIN_STACK_SIZE
	.align		4
.L_1840:
        /*2a30*/ 	.byte	0x04, 0x12
        /*2a32*/ 	.short	(.L_1842 - .L_1841)
	.align		4
.L_1841:
        /*2a34*/ 	.word	index@(_ZN2at6native29vectorized_elementwise_kernelILi2ENS0_13AUnaryFunctorIddbZZZNS0_23logical_xor_kernel_cudaERNS_14TensorIteratorEENKUlvE0_clEvENKUlvE4_clEvEUlddE_EESt5arrayIPcLm2EEEEviT0_T1_)
        /*2a38*/ 	.word	0x00000000


	//----- nvinfo : EIATTR_MIN_STACK_SIZE
	.align		4
.L_1842:
        /*2a3c*/ 	.byte	0x04, 0x12
        /*2a3e*/ 	.short	(.L_1844 - .L_1843)
	.align		4
.L_1843:
        /*2a40*/ 	.word	index@(_ZN2at6native29vectorized_elementwise_kernelILi4ENS0_13AUnaryFunctorIddbZZZNS0_23logical_xor_kernel_cudaERNS_14TensorIteratorEENKUlvE0_clEvENKUlvE4_clEvEUlddE_EESt5arrayIPcLm2EEEEviT0_T1_)
        /*2a44*/ 	.word	0x00000000


	//----- nvinfo : EIATTR_MIN_STACK_SIZE
	.align		4
.L_1844:
        /*2a48*/ 	.byte	0x04, 0x12
        /*2a4a*/ 	.short	(.L_1846 - .L_1845)
	.align		4
.L_1845:
        /*2a4c*/ 	.word	index@(_ZN2at6native29vectorized_elementwise_kernelILi8ENS0_13AUnaryFunctorIddbZZZNS0_23logical_xor_kernel_cudaERNS_14TensorIteratorEENKUlvE0_clEvENKUlvE4_clEvEUlddE_EESt5arrayIPcLm2EEEEviT0_T1_)
        /*2a50*/ 	.word	0x00000000


	//----- nvinfo : EIATTR_MIN_STACK_SIZE
	.align		4
.L_1846:
        /*2a54*/ 	.byte	0x04, 0x12
        /*2a56*/ 	.short	(.L_1848 - .L_1847)
	.align		4
.L_1847:
        /*2a58*/ 	.word	index@(_ZN2at6native18elementwise_kernelILi128ELi4EZNS0_15gpu_kernel_implINS0_13BinaryFunctorIddbZZZNS0_23logical_xor_kernel_cudaERNS_14TensorIteratorEENKUlvE0_clEvENKUlvE4_clEvEUlddE_EEEEvRNS_18TensorIteratorBaseERKT_EUliE_EEviT1_)
        /*2a5c*/ 	.word	0x00000000


	//----- nvinfo : EIATTR_MIN_STACK_SIZE
	.align		4
.L_1848:
        /*2a60*/ 	.byte	0x04, 0x12
        /*2a62*/ 	.short	(.L_1850 - .L_1849)
	.align		4
.L_1849:
        /*2a64*/ 	.word	index@(_ZN2at6native27unrolled_elementwise_kernelINS0_13BinaryFunctorIddbZZZNS0_23logical_xor_kernel_cudaERNS_14TensorIteratorEENKUlvE0_clEvENKUlvE4_clEvEUlddE_EESt5arrayIPcLm3EELi4E23TrivialOffsetCalculatorILi2EjESC_ILi1EjENS0_6memory12LoadWithCastILi2EEENSF_13StoreWithCastILi1EEEEEviT_T0_T2_T3_T4_T5_)
        /*2a68*/ 	.word	0x00000000


	//----- nvinfo : EIATTR_MIN_STACK_SIZE
	.align		4
.L_1850:
        /*2a6c*/ 	.byte	0x04, 0x12
        /*2a6e*/ 	.short	(.L_1852 - .L_1851)
	.align		4
.L_1851:
        /*2a70*/ 	.word	index@(_ZN2at6native18elementwise_kernelILi128ELi4EZNS0_22gpu_kernel_impl_nocastINS0_13BinaryFunctorIddbZZZNS0_23logical_xor_kernel_cudaERNS_14TensorIteratorEENKUlvE0_clEvENKUlvE4_clEvEUlddE_EEEEvRNS_18TensorIteratorBaseERKT_EUliE_EEviT1_)
        /*2a74*/ 	.word	0x00000000


	//----- nvinfo : EIATTR_MIN_STACK_SIZE
	.align		4
.L_1852:
        /*2a78*/ 	.byte	0x04, 0x12
        /*2a7a*/ 	.short	(.L_1854 - .L_1853)
	.align		4
.L_1853:
        /*2a7c*/ 	.word	index@(_ZN2at6native27unrolled_elementwise_kernelINS0_13BinaryFunctorIddbZZZNS0_23logical_xor_kernel_cudaERNS_14TensorIteratorEENKUlvE0_clEvENKUlvE4_clEvEUlddE_EESt5arrayIPcLm3EELi4E23TrivialOffsetCalculatorILi2EjESC_ILi1EjENS0_6memory15LoadWithoutCastENSF_16StoreWithoutCastEEEviT_T0_T2_T3_T4_T5_)
        /*2a80*/ 	.word	0x00000000


	//----- nvinfo : EIATTR_MIN_STACK_SIZE
	.align		4
.L_1854:
        /*2a84*/ 	.byte	0x04, 0x12
        /*2a86*/ 	.short	(.L_1856 - .L_1855)
	.align		4
.L_1855:
        /*2a88*/ 	.word	index@(_ZN2at6native29vectorized_elementwise_kernelILi2ENS0_13BinaryFunctorIddbZZZNS0_23logical_xor_kernel_cudaERNS_14TensorIteratorEENKUlvE0_clEvENKUlvE4_clEvEUlddE_EESt5arrayIPcLm3EEEEviT0_T1_)
        /*2a8c*/ 	.word	0x00000000


	//----- nvinfo : EIATTR_MIN_STACK_SIZE
	.align		4
.L_1856:
        /*2a90*/ 	.byte	0x04, 0x12
        /*2a92*/ 	.short	(.L_1858 - .L_1857)
	.align		4
.L_1857:
        /*2a94*/ 	.word	index@(_ZN2at6native29vectorized_elementwise_kernelILi4ENS0_13BinaryFunctorIddbZZZNS0_23logical_xor_kernel_cudaERNS_14TensorIteratorEENKUlvE0_clEvENKUlvE4_clEvEUlddE_EESt5arrayIPcLm3EEEEviT0_T1_)
        /*2a98*/ 	.word	0x00000000


	//----- nvinfo : EIATTR_MIN_STACK_SIZE
	.align		4
.L_1858:
        /*2a9c*/ 	.byte	0x04, 0x12
        /*2a9e*/ 	.short	(.L_1860 - .L_1859)
	.align		4
.L_1859:
        /*2aa0*/ 	.word	index@(_ZN2at6native29vectorized_elementwise_kernelILi8ENS0_13BinaryFunctorIddbZZZNS0_23logical_xor_kernel_cudaERNS_14TensorIteratorEENKUlvE0_clEvENKUlvE4_clEvEUlddE_EESt5arrayIPcLm3EEEEviT0_T1_)
        /*2aa4*/ 	.word	0x00000000


	//----- nvinfo : EIATTR_MIN_STACK_SIZE
	.align		4
.L_1860:
        /*2aa8*/ 	.byte	0x04, 0x12
        /*2aaa*/ 	.short	(.L_1862 - .L_1861)
	.align		4
.L_1861:
        /*2aac*/ 	.word	index@(_ZN2at6native18elementwise_kernelILi128ELi4EZNS0_15gpu_kernel_implINS0_13AUnaryFunctorIssbZZZNS0_23logical_xor_kernel_cudaERNS_14TensorIteratorEENKUlvE0_clEvENKUlvE3_clEvEUlssE_EEEEvRNS_18TensorIteratorBaseERKT_EUliE_EEviT1_)
        /*2ab0*/ 	.word	0x00000000


	//----- nvinfo : EIATTR_MIN_STACK_SIZE
	.align		4
.L_1862:
        /*2ab4*/ 	.byte	0x04, 0x12
        /*2ab6*/ 	.short	(.L_1864 - .L_1863)
	.align		4
.L_1863:
        /*2ab8*/ 	.word	index@(_ZN2at6native27unrolled_elementwise_kernelINS0_13AUnaryFunctorIssbZZZNS0_23logical_xor_kernel_cudaERNS_14TensorIteratorEENKUlvE0_clEvENKUlvE3_clEvEUlssE_EESt5arrayIPcLm2EELi4E23TrivialOffsetCalculatorILi1EjESD_NS0_6memory12LoadWithCastILi1EEENSE_13StoreWithCastILi1EEEEEviT_T0_T2_T3_T4_T5_)
        /*2abc*/ 	.word	0x00000000


	//----- nvinfo : EIATTR_MIN_STACK_SIZE
	.align		4
.L_1864:
        /*2ac0*/ 	.byte	0x04, 0x12
        /*2ac2*/ 	.short	(.L_1866 - .L_1865)
	.align		4
.L_1865:
        /*2ac4*/ 	.word	index@(_ZN2at6native18elementwise_kernelILi128ELi4EZNS0_22gpu_kernel_impl_nocastINS0_13AUnaryFunctorIssbZZZNS0_23logical_xor_kernel_cudaERNS_14TensorIteratorEENKUlvE0_clEvENKUlvE3_clEvEUlssE_EEEEvRNS_18TensorIteratorBaseERKT_EUliE_EEviT1_)
        /*2ac8*/ 	.word	0x00000000


	//----- nvinfo : EIATTR_MIN_STACK_SIZE
	.align		4
.L_1866:
        /*2acc*/ 	.byte	0x04, 0x12
        /*2ace*/ 	.short	(.L_1868 - .L_1867)
	.align		4
.L_1867:
        /*2ad0*/ 	.word	index@(_ZN2at6native27unrolled_elementwise_kernelINS0_13AUnaryFunctorIssbZZZNS0_23logical_xor_kernel_cudaERNS_14TensorIteratorEENKUlvE0_clEvENKUlvE3_clEvEUlssE_EESt5arrayIPcLm2EELi4E23TrivialOffsetCalculatorILi1EjESD_NS0_6memory15LoadWithoutCastENSE_16StoreWithoutCastEEEviT_T0_T2_T3_T4_T5_)
        /*2ad4*/ 	.word	0x00000000


	//----- nvinfo : EIATTR_MIN_STACK_SIZE
	.align		4
.L_1868:
        /*2ad8*/ 	.byte	0x04, 0x12
        /*2ada*/ 	.short	(.L_1870 - .L_1869)
	.align		4
.L_1869:
        /*2adc*/ 	.word	index@(_ZN2at6native29vectorized_elementwise_kernelILi2ENS0_13AUnaryFunctorIssbZZZNS0_23logical_xor_kernel_cudaERNS_14TensorIteratorEENKUlvE0_clEvENKUlvE3_clEvEUlssE_EESt5arrayIPcLm2EEEEviT0_T1_)
        /*2ae0*/ 	.word	0x00000000


	//----- nvinfo : EIATTR_MIN_STACK_SIZE
	.align		4
.L_1870:
        /*2ae4*/ 	.byte	0x04, 0x12
        /*2ae6*/ 	.short	(.L_1872 - .L_1871)
	.align		4
.L_1871:
        /*2ae8*/ 	.word	index@(_ZN2at6native29vectorized_elementwise_kernelILi4ENS0_13AUnaryFunctorIssbZZZNS0_23logical_xor_kernel_cudaERNS_14TensorIteratorEENKUlvE0_clEvENKUlvE3_clEvEUlssE_EESt5arrayIPcLm2EEEEviT0_T1_)
        /*2aec*/ 	.word	0x00000000


	//----- nvinfo : EIATTR_MIN_STACK_SIZE
	.align		4
.L_1872:
        /*2af0*/ 	.byte	0x04, 0x12
        /*2af2*/ 	.short	(.L_1874 - .L_1873)
	.align		4
.L_1873:
        /*2af4*/ 	.word	index@(_ZN2at6native29vectorized_elementwise_kernelILi8ENS0_13AUnaryFunctorIssbZZZNS0_23logical_xor_kernel_cudaERNS_14TensorIteratorEENKUlvE0_clEvENKUlvE3_clEvEUlssE_EESt5arrayIPcLm2EEEEviT0_T1_)
        /*2af8*/ 	.word	0x00000000


	//----- nvinfo : EIATTR_MIN_STACK_SIZE
	.align		4
.L_1874:
        /*2afc*/ 	.byte	0x04, 0x12
        /*2afe*/ 	.short	(.L_1876 - .L_1875)
	.align		4
.L_1875:
        /*2b00*/ 	.word	index@(_ZN2at6native18elementwise_kernelILi128ELi4EZNS0_15gpu_kernel_implINS0_13BinaryFunctorIssbZZZNS0_23logical_xor_kernel_cudaERNS_14TensorIteratorEENKUlvE0_clEvENKUlvE3_clEvEUlssE_EEEEvRNS_18TensorIteratorBaseERKT_EUliE_EEviT1_)
        /*2b04*/ 	.word	0x00000000


	//----- nvinfo : EIATTR_MIN_STACK_SIZE
	.align		4
.L_1876:
        /*2b08*/ 	.byte	0x04, 0x12
        /*2b0a*/ 	.short	(.L_1878 - .L_1877)
	.align		4
.L_1877:
        /*2b0c*/ 	.word	index@(_ZN2at6native27unrolled_elementwise_kernelINS0_13BinaryFunctorIssbZZZNS0_23logical_xor_kernel_cudaERNS_14TensorIteratorEENKUlvE0_clEvENKUlvE3_clEvEUlssE_EESt5arrayIPcLm3EELi4E23TrivialOffsetCalculatorILi2EjESC_ILi1EjENS0_6memory12LoadWithCastILi2EEENSF_13StoreWithCastILi1EEEEEviT_T0_T2_T3_T4_T5_)
        /*2b10*/ 	.word	0x00000000


	//----- nvinfo : EIATTR_MIN_STACK_SIZE
	.align		4
.L_1878:
        /*2b14*/ 	.byte	0x04, 0x12
        /*2b16*/ 	.short	(.L_1880 - .L_1879)
	.align		4
.L_1879:
        /*2b18*/ 	.word	index@(_ZN2at6native18elementwise_kernelILi128ELi4EZNS0_22gpu_kernel_impl_nocastINS0_13BinaryFunctorIssbZZZNS0_23logical_xor_kernel_cudaERNS_14TensorIteratorEENKUlvE0_clEvENKUlvE3_clEvEUlssE_EEEEvRNS_18TensorIteratorBaseERKT_EUliE_EEviT1_)
        /*2b1c*/ 	.word	0x00000000


	//----- nvinfo : EIATTR_MIN_STACK_SIZE
	.align		4
.L_1880:
        /*2b20*/ 	.byte	0x04, 0x12
        /*2b22*/ 	.short	(.L_1882 - .L_1881)
	.align		4
.L_1881:
        /*2b24*/ 	.word	index@(_ZN2at6native27unrolled_elementwise_kernelINS0_13BinaryFunctorIssbZZZNS0_23logical_xor_kernel_cudaERNS_14TensorIteratorEENKUlvE0_clEvENKUlvE3_clEvEUlssE_EESt5arrayIPcLm3EELi4E23TrivialOffsetCalculatorILi2EjESC_ILi1EjENS0_6memory15LoadWithoutCastENSF_16StoreWithoutCastEEEviT_T0_T2_T3_T4_T5_)
        /*2b28*/ 	.word	0x00000000


	//----- nvinfo : EIATTR_MIN_STACK_SIZE
	.align		4
.L_1882:
        /*2b2c*/ 	.byte	0x04, 0x12
        /*2b2e*/ 	.short	(.L_1884 - .L_1883)
	.align		4
.L_1883:
        /*2b30*/ 	.word	index@(_ZN2at6native29vectorized_elementwise_kernelILi2ENS0_13BinaryFunctorIssbZZZNS0_23logical_xor_kernel_cudaERNS_14TensorIteratorEENKUlvE0_clEvENKUlvE3_clEvEUlssE_EESt5arrayIPcLm3EEEEviT0_T1_)
        /*2b34*/ 	.word	0x00000000


	//----- nvinfo : EIATTR_MIN_STACK_SIZE
	.align		4
.L_1884:
        /*2b38*/ 	.byte	0x04, 0x12
        /*2b3a*/ 	.short	(.L_1886 - .L_1885)
	.align		4
.L_1885:
        /*2b3c*/ 	.word	index@(_ZN2at6native29vectorized_elementwise_kernelILi4ENS0_13BinaryFunctorIssbZZZNS0_23logical_xor_kernel_cudaERNS_14TensorIteratorEENKUlvE0_clEvENKUlvE3_clEvEUlssE_EESt5arrayIPcLm3EEEEviT0_T1_)
        /*2b40*/ 	.word	0x00000000


	//----- nvinfo : EIATTR_MIN_STACK_SIZE
	.align		4
.L_1886:
        /*2b44*/ 	.byte	0x04, 0x12
        /*2b46*/ 	.short	(.L_1888 - .L_1887)
	.align		4
.L_1887:
        /*2b48*/ 	.word	index@(_ZN2at6native29vectorized_elementwise_kernelILi8ENS0_13BinaryFunctorIssbZZZNS0_23logical_xor_kernel_cudaERNS_14TensorIteratorEENKUlvE0_clEvENKUlvE3_clEvEUlssE_EESt5arrayIPcLm3EEEEviT0_T1_)
        /*2b4c*/ 	.word	0x00000000


	//----- nvinfo : EIATTR_MIN_STACK_SIZE
	.align		4
.L_1888:
        /*2b50*/ 	.byte	0x04, 0x12
        /*2b52*/ 	.short	(.L_1890 - .L_1889)
	.align		4
.L_1889:
        /*2b54*/ 	.word	index@(_ZN2at6native18elementwise_kernelILi128ELi4EZNS0_15gpu_kernel_implINS0_13AUnaryFunctorIllbZZZNS0_23logical_xor_kernel_cudaERNS_14TensorIteratorEENKUlvE0_clEvENKUlvE2_clEvEUlllE_EEEEvRNS_18TensorIteratorBaseERKT_EUliE_EEviT1_)
        /*2b58*/ 	.word	0x00000000


	//----- nvinfo : EIATTR_MIN_STACK_SIZE
	.align		4
.L_1890:
        /*2b5c*/ 	.byte	0x04, 0x12
        /*2b5e*/ 	.short	(.L_1892 - .L_1891)
	.align		4
.L_1891:
        /*2b60*/ 	.word	index@(_ZN2at6native27unrolled_elementwise_kernelINS0_13AUnaryFunctorIllbZZZNS0_23logical_xor_kernel_cudaERNS_14TensorIteratorEENKUlvE0_clEvENKUlvE2_clEvEUlllE_EESt5arrayIPcLm2EELi4E23TrivialOffsetCalculatorILi1EjESD_NS0_6memory12LoadWithCastILi1EEENSE_13StoreWithCastILi1EEEEEviT_T0_T2_T3_T4_T5_)
        /*2b64*/ 	.word	0x00000000


	//----- nvinfo : EIATTR_MIN_STACK_SIZE
	.align		4
.L_1892:
        /*2b68*/ 	.byte	0x04, 0x12
        /*2b6a*/ 	.short	(.L_1894 - .L_1893)
	.align		4
.L_1893:
        /*2b6c*/ 	.word	index@(_ZN2at6native18elementwise_kernelILi128ELi4EZNS0_22gpu_kernel_impl_nocastINS0_13AUnaryFunctorIllbZZZNS0_23logical_xor_kernel_cudaERNS_14TensorIteratorEENKUlvE0_clEvENKUlvE2_clEvEUlllE_EEEEvRNS_18TensorIteratorBaseERKT_EUliE_EEviT1_)
        /*2b70*/ 	.word	0x00000000


	//----- nvinfo : EIATTR_MIN_STACK_SIZE
	.align		4
.L_1894:
        /*2b74*/ 	.byte	0x04, 0x12
        /*2b76*/ 	.short	(.L_1896 - .L_1895)
	.align		4
.L_1895:
        /*2b78*/ 	.word	index@(_ZN2at6native27unrolled_elementwise_kernelINS0_13AUnaryFunctorIllbZZZNS0_23logical_xor_kernel_cudaERNS_14TensorIteratorEENKUlvE0_clEvENKUlvE2_clEvEUlllE_EESt5arrayIPcLm2EELi4E23TrivialOffsetCalculatorILi1EjESD_NS0_6memory15LoadWithoutCastENSE_16StoreWithoutCastEEEviT_T0_T2_T3_T4_T5_)
        /*2b7c*/ 	.word	0x00000000


	//----- nvinfo : EIATTR_MIN_STACK_SIZE
	.align		4
.L_1896:
        /*2b80*/ 	.byte	0x04, 0x12
        /*2b82*/ 	.short	(.L_1898 - .L_1897)
	.align		4
.L_1897:
        /*2b84*/ 	.word	index@(_ZN2at6native29vectorized_elementwise_kernelILi2ENS0_13AUnaryFunctorIllbZZZNS0_23logical_xor_kernel_cudaERNS_14TensorIteratorEENKUlvE0_clEvENKUlvE2_clEvEUlllE_EESt5arrayIPcLm2EEEEviT0_T1_)
        /*2b88*/ 	.word	0x00000000


	//----- nvinfo : EIATTR_MIN_STACK_SIZE
	.align		4
.L_1898:
        /*2b8c*/ 	.byte	0x04, 0x12
        /*2b8e*/ 	.short	(.L_1900 - .L_1899)
	.align		4
.L_1899:
        /*2b90*/ 	.word	index@(_ZN2at6native29vectorized_elementwise_kernelILi4ENS0_13AUnaryFunctorIllbZZZNS0_23logical_xor_kernel_cudaERNS_14TensorIteratorEENKUlvE0_clEvENKUlvE2_clEvEUlllE_EESt5arrayIPcLm2EEEEviT0_T1_)
        /*2b94*/ 	.word	0x00000000


	//----- nvinfo : EIATTR_MIN_STACK_SIZE
	.align		4
.L_1900:
        /*2b98*/ 	.byte	0x04, 0x12
        /*2b9a*/ 	.short	(.L_1902 - .L_1901)
	.align		4
.L_1901:
        /*2b9c*/ 	.word	index@(_ZN2at6native29vectorized_elementwise_kernelILi8ENS0_13AUnaryFunctorIllbZZZNS0_23logical_xor_kernel_cudaERNS_14TensorIteratorEENKUlvE0_clEvENKUlvE2_clEvEUlllE_EESt5arrayIPcLm2EEEEviT0_T1_)
        /*2ba0*/ 	.word	0x00000000


	//----- nvinfo : EIATTR_MIN_STACK_SIZE
	.align		4
.L_1902:
        /*2ba4*/ 	.byte	0x04, 0x12
        /*2ba6*/ 	.short	(.L_1904 - .L_1903)
	.align		4
.L_1903:
        /*2ba8*/ 	.word	index@(_ZN2at6native18elementwise_kernelILi128ELi4EZNS0_15gpu_kernel_implINS0_13BinaryFunctorIllbZZZNS0_23logical_xor_kernel_cudaERNS_14TensorIteratorEENKUlvE0_clEvENKUlvE2_clEvEUlllE_EEEEvRNS_18TensorIteratorBaseERKT_EUliE_EEviT1_)
        /*2bac*/ 	.word	0x00000000


	//----- nvinfo : EIATTR_MIN_STACK_SIZE
	.align		4
.L_1904:
        /*2bb0*/ 	.byte	0x04, 0x12
        /*2bb2*/ 	.short	(.L_1906 - .L_1905)
	.align		4
.L_1905:
        /*2bb4*/ 	.word	index@(_ZN2at6native27unrolled_elementwise_kernelINS0_13BinaryFunctorIllbZZZNS0_23logical_xor_kernel_cudaERNS_14TensorIteratorEENKUlvE0_clEvENKUlvE2_clEvEUlllE_EESt5arrayIPcLm3EELi4E23TrivialOffsetCalculatorILi2EjESC_ILi1EjENS0_6memory12LoadWithCastILi2EEENSF_13StoreWithCastILi1EEEEEviT_T0_T2_T3_T4_T5_)
        /*2bb8*/ 	.word	0x00000000


	//----- nvinfo : EIATTR_MIN_STACK_SIZE
	.align		4
.L_1906:
        /*2bbc*/ 	.byte	0x04, 0x12
        /*2bbe*/ 	.short	(.L_1908 - .L_1907)
	.align		4
.L_1907:
        /*2bc0*/ 	.word	index@(_ZN2at6native18elementwise_kernelILi128ELi4EZNS0_22gpu_kernel_impl_nocastINS0_13BinaryFunctorIllbZZZNS0_23logical_xor_kernel_cudaERNS_14TensorIteratorEENKUlvE0_clEvENKUlvE2_clEvEUlllE_EEEEvRNS_18TensorIteratorBaseERKT_EUliE_EEviT1_)
        /*2bc4*/ 	.word	0x00000000


	//----- nvinfo : EIATTR_MIN_STACK_SIZE
	.align		4
.L_1908:
        /*2bc8*/ 	.byte	0x04, 0x12
        /*2bca*/ 	.short	(.L_1910 - .L_1909)
	.align		4
.L_1909:
        /*2bcc*/ 	.word	index@(_ZN2at6native27unrolled_elementwise_kernelINS0_13BinaryFunctorIllbZZZNS0_23logical_xor_kernel_cudaERNS_14TensorIteratorEENKUlvE0_clEvENKUlvE2_clEvEUlllE_EESt5arrayIPcLm3EELi4E23TrivialOffsetCalculatorILi2EjESC_ILi1EjENS0_6memory15LoadWithoutCastENSF_16StoreWithoutCastEEEviT_T0_T2_T3_T4_T5_)
        /*2bd0*/ 	.word	0x00000000


	//----- nvinfo : EIATTR_MIN_STACK_SIZE
	.align		4
.L_1910:
        /*2bd4*/ 	.byte	0x04, 0x12
        /*2bd6*/ 	.short	(.L_1912 - .L_1911)
	.align		4
.L_1911:
        /*2bd8*/ 	.word	index@(_ZN2at6native29vectorized_elementwise_kernelILi2ENS0_13BinaryFunctorIllbZZZNS0_23logical_xor_kernel_cudaERNS_14TensorIteratorEENKUlvE0_clEvENKUlvE2_clEvEUlllE_EESt5arrayIPcLm3EEEEviT0_T1_)
        /*2bdc*/ 	.word	0x00000000


	//----- nvinfo : EIATTR_MIN_STACK_SIZE
	.align		4
.L_1912:
        /*2be0*/ 	.byte	0x04, 0x12
        /*2be2*/ 	.short	(.L_1914 - .L_1913)
	.align		4
.L_1913:
        /*2be4*/ 	.word	index@(_ZN2at6native29vectorized_elementwise_kernelILi4ENS0_13BinaryFunctorIllbZZZNS0_23logical_xor_kernel_cudaERNS_14TensorIteratorEENKUlvE0_clEvENKUlvE2_clEvEUlllE_EESt5arrayIPcLm3EEEEviT0_T1_)
        /*2be8*/ 	.word	0x00000000


	//----- nvinfo : EIATTR_MIN_STACK_SIZE
	.align		4
.L_1914:
        /*2bec*/ 	.byte	0x04, 0x12
        /*2bee*/ 	.short	(.L_1916 - .L_1915)
	.align		4
.L_1915:
        /*2bf0*/ 	.word	index@(_ZN2at6native29vectorized_elementwise_kernelILi8ENS0_13BinaryFunctorIllbZZZNS0_23logical_xor_kernel_cudaERNS_14TensorIteratorEENKUlvE0_clEvENKUlvE2_clEvEUlllE_EESt5arrayIPcLm3EEEEviT0_T1_)
        /*2bf4*/ 	.word	0x00000000


	//----- nvinfo : EIATTR_MIN_STACK_SIZE
	.align		4
.L_1916:
        /*2bf8*/ 	.byte	0x04, 0x12
        /*2bfa*/ 	.short	(.L_1918 - .L_1917)
	.align		4
.L_1917:
        /*2bfc*/ 	.word	index@(_ZN2at6native18elementwise_kernelILi128ELi4EZNS0_15gpu_kernel_implINS0_13AUnaryFunctorIiibZZZNS0_23logical_xor_kernel_cudaERNS_14TensorIteratorEENKUlvE0_clEvENKUlvE1_clEvEUliiE_EEEEvRNS_18TensorIteratorBaseERKT_EUliE_EEviT1_)
        /*2c00*/ 	.word	0x00000000


	//----- nvinfo : EIATTR_MIN_STACK_SIZE
	.align		4
.L_1918:
        /*2c04*/ 	.byte	0x04, 0x12
        /*2c06*/ 	.short	(.L_1920 - .L_1919)
	.align		4
.L_1919:
        /*2c08*/ 	.word	index@(_ZN2at6native27unrolled_elementwise_kernelINS0_13AUnaryFunctorIiibZZZNS0_23logical_xor_kernel_cudaERNS_14TensorIteratorEENKUlvE0_clEvENKUlvE1_clEvEUliiE_EESt5arrayIPcLm2EELi4E23TrivialOffsetCalculatorILi1EjESD_NS0_6memory12LoadWithCastILi1EEENSE_13StoreWithCastILi1EEEEEviT_T0_T2_T3_T4_T5_)
        /*2c0c*/ 	.word	0x00000000


	//----- nvinfo : EIATTR_MIN_STACK_SIZE
	.align		4
.L_1920:
        /*2c10*/ 	.byte	0x04, 0x12
        /*2c12*/ 	.short	(.L_1922 - .L_1921)
	.align		4
.L_1921:
        /*2c14*/ 	.word	index@(_ZN2at6native18elementwise_kernelILi128ELi4EZNS0_22gpu_kernel_impl_nocastINS0_13AUnaryFunctorIiibZZZNS0_23logical_xor_kernel_cudaERNS_14TensorIteratorEENKUlvE0_clEvENKUlvE1_clEvEUliiE_EEEEvRNS_18TensorIteratorBaseERKT_EUliE_EEviT1_)
        /*2c18*/ 	.word	0x00000000


	//----- nvinfo : EIATTR_MIN_STACK_SIZE
	.align		4
.L_1922:
        /*2c1c*/ 	.byte	0x04, 0x12
        /*2c1e*/ 	.short	(.L_1924 - .L_1923)
	.align		4
.L_1923:
        /*2c20*/ 	.word	index@(_ZN2at6native27unrolled_elementwise_kernelINS0_13AUnaryFunctorIiibZZZNS0_23logical_xor_kernel_cudaERNS_14TensorIteratorEENKUlvE0_clEvENKUlvE1_clEvEUliiE_EESt5arrayIPcLm2EELi4E23TrivialOffsetCalculatorILi1EjESD_NS0_6memory15LoadWithoutCastENSE_16StoreWithoutCastEEEviT_T0_T2_T3_T4_T5_)
        /*2c24*/ 	.word	0x00000000


	//----- nvinfo : EIATTR_MIN_STACK_SIZE
	.align		4
.L_1924:
        /*2c28*/ 	.byte	0x04, 0x12
        /*2c2a*/ 	.short	(.L_1926 - .L_1925)
	.align		4
.L_1925:
        /*2c2c*/ 	.word	index@(_ZN2at6native29vectorized_elementwise_kernelILi2ENS0_13AUnaryFunctorIiibZZZNS0_23logical_xor_kernel_cudaERNS_14TensorIteratorEENKUlvE0_clEvENKUlvE1_clEvEUliiE_EESt5arrayIPcLm2EEEEviT0_T1_)
        /*2c30*/ 	.word	0x00000000


	//----- nvinfo : EIATTR_MIN_STACK_SIZE
	.align		4
.L_1926:
        /*2c34*/ 	.byte	0x04, 0x12
        /*2c36*/ 	.short	(.L_1928 - .L_1927)
	.align		4
.L_1927:
        /*2c38*/ 	.word	index@(_ZN2at6native29vectorized_elementwise_kernelILi4ENS0_13AUnaryFunctorIiibZZZNS0_23logical_xor_kernel_cudaERNS_14TensorIteratorEENKUlvE0_clEvENKUlvE1_clEvEUliiE_EESt5arrayIPcLm2EEEEviT0_T1_)
        /*2c3c*/ 	.word	0x00000000


	//----- nvinfo : EIATTR_MIN_STACK_SIZE
	.align		4
.L_1928:
        /*2c40*/ 	.byte	0x04, 0x12
        /*2c42*/ 	.short	(.L_1930 - .L_1929)
	.align		4
.L_1929:
        /*2c44*/ 	.word	index@(_ZN2at6native29vectorized_elementwise_kernelILi8ENS0_13AUnaryFunctorIiibZZZNS0_23logical_xor_kernel_cudaERNS_14TensorIteratorEENKUlvE0_clEvENKUlvE1_clEvEUliiE_EESt5arrayIPcLm2EEEEviT0_T1_)
        /*2c48*/ 	.word	0x00000000


	//----- nvinfo : EIATTR_MIN_STACK_SIZE
	.align		4
.L_1930:
        /*2c4c*/ 	.byte	0x04, 0x12
        /*2c4e*/ 	.short	(.L_1932 - .L_1931)
	.align		4
.L_1931:
        /*2c50*/ 	.word	index@(_ZN2at6native18elementwise_kernelILi128ELi4EZNS0_15gpu_kernel_implINS0_13BinaryFunctorIiibZZZNS0_23logical_xor_kernel_cudaERNS_14TensorIteratorEENKUlvE0_clEvENKUlvE1_clEvEUliiE_EEEEvRNS_18TensorIteratorBaseERKT_EUliE_EEviT1_)
        /*2c54*/ 	.word	0x00000000


	//----- nvinfo : EIATTR_MIN_STACK_SIZE
	.align		4
.L_1932:
        /*2c58*/ 	.byte	0x04, 0x12
        /*2c5a*/ 	.short	(.L_1934 - .L_1933)
	.align		4
.L_1933:
        /*2c5c*/ 	.word	index@(_ZN2at6native27unrolled_elementwise_kernelINS0_13BinaryFunctorIiibZZZNS0_23logical_xor_kernel_cudaERNS_14TensorIteratorEENKUlvE0_clEvENKUlvE1_clEvEUliiE_EESt5arrayIPcLm3EELi4E23TrivialOffsetCalculatorILi2EjESC_ILi1EjENS0_6memory12LoadWithCastILi2EEENSF_13StoreWithCastILi1EEEEEviT_T0_T2_T3_T4_T5_)
        /*2c60*/ 	.word	0x00000000


	//----- nvinfo : EIATTR_MIN_STACK_SIZE
	.align		4
.L_1934:
        /*2c64*/ 	.byte	0x04, 0x12
        /*2c66*/ 	.short	(.L_1936 - .L_1935)
	.align		4
.L_1935:
        /*2c68*/ 	.word	index@(_ZN2at6native18elementwise_kernelILi128ELi4EZNS0_22gpu_kernel_impl_nocastINS0_13BinaryFunctorIiibZZZNS0_23logical_xor_kernel_cudaERNS_14TensorIteratorEENKUlvE0_clEvENKUlvE1_clEvEUliiE_EEEEvRNS_18TensorIteratorBaseERKT_EUliE_EEviT1_)
        /*2c6c*/ 	.word	0x00000000


	//----- nvinfo : EIATTR_MIN_STACK_SIZE
	.align		4
.L_1936:
        /*2c70*/ 	.byte	0x04, 0x12
        /*2c72*/ 	.short	(.L_1938 - .L_1937)
	.align		4
.L_1937:
        /*2c74*/ 	.word	index@(_ZN2at6native27unrolled_elementwise_kernelINS0_13BinaryFunctorIiibZZZNS0_23logical_xor_kernel_cudaERNS_14TensorIteratorEENKUlvE0_clEvENKUlvE1_clEvEUliiE_EESt5arrayIPcLm3EELi4E23TrivialOffsetCalculatorILi2EjESC_ILi1EjENS0_6memory15LoadWithoutCastENSF_16StoreWithoutCastEEEviT_T0_T2_T3_T4_T5_)
        /*2c78*/ 	.word	0x00000000


	//----- nvinfo : EIATTR_MIN_STACK_SIZE
	.align		4
.L_1938:
        /*2c7c*/ 	.byte	0x04, 0x12
        /*2c7e*/ 	.short	(.L_1940 - .L_1939)
	.align		4
.L_1939:
        /*2c80*/ 	.word	index@(_ZN2at6native29vectorized_elementwise_kernelILi2ENS0_13BinaryFunctorIiibZZZNS0_23logical_xor_kernel_cudaERNS_14TensorIteratorEENKUlvE0_clEvENKUlvE1_clEvEUliiE_EESt5arrayIPcLm3EEEEviT0_T1_)
        /*2c84*/ 	.word	0x00000000


	//----- nvinfo : EIATTR_MIN_STACK_SIZE
	.align		4
.L_1940:
        /*2c88*/ 	.byte	0x04, 0x12
        /*2c8a*/ 	.short	(.L_1942 - .L_1941)
	.align		4
.L_1941:
        /*2c8c*/ 	.word	index@(_ZN2at6native29vectorized_elementwise_kernelILi4ENS0_13BinaryFunctorIiibZZZNS0_23logical_xor_kernel_cudaERNS_14TensorIteratorEENKUlvE0_clEvENKUlvE1_clEvEUliiE_EESt5arrayIPcLm3EEEEviT0_T1_)
        /*2c90*/ 	.word	0x00000000


	//----- nvinfo : EIATTR_MIN_STACK_SIZE
	.align		4
.L_1942:
        /*2c94*/ 	.byte	0x04, 0x12
        /*2c96*/ 	.short	(.L_1944 - .L_1943)
	.align		4
.L_1943:
        /*2c98*/ 	.word	index@(_ZN2at6native29vectorized_elementwise_kernelILi8ENS0_13BinaryFunctorIiibZZZNS0_23logical_xor_kernel_cudaERNS_14TensorIteratorEENKUlvE0_clEvENKUlvE1_clEvEUliiE_EESt5arrayIPcLm3EEEEviT0_T1_)
        /*2c9c*/ 	.word	0x00000000


	//----- nvinfo : EIATTR_MIN_STACK_SIZE
	.align		4
.L_1944:
        /*2ca0*/ 	.byte	0x04, 0x12
        /*2ca2*/ 	.short	(.L_1946 - .L_1945)
	.align		4
.L_1945:
        /*2ca4*/ 	.word	index@(_ZN2at6native18elementwise_kernelILi128ELi4EZNS0_15gpu_kernel_implINS0_13AUnaryFunctorIaabZZZNS0_23logical_xor_kernel_cudaERNS_14TensorIteratorEENKUlvE0_clEvENKUlvE0_clEvEUlaaE_EEEEvRNS_18TensorIteratorBaseERKT_EUliE_EEviT1_)
        /*2ca8*/ 	.word	0x00000000


	//----- nvinfo : EIATTR_MIN_STACK_SIZE
	.align		4
.L_1946:
        /*2cac*/ 	.byte	0x04, 0x12
        /*2cae*/ 	.short	(.L_1948 - .L_1947)
	.align		4
.L_1947:
        /*2cb0*/ 	.word	index@(_ZN2at6native27unrolled_elementwise_kernelINS0_13AUnaryFunctorIaabZZZNS0_23logical_xor_kernel_cudaERNS_14TensorIteratorEENKUlvE0_clEvENKUlvE0_clEvEUlaaE_EESt5arrayIPcLm2EELi4E23TrivialOffsetCalculatorILi1EjESD_NS0_6memory12LoadWithCastILi1EEENSE_13StoreWithCastILi1EEEEEviT_T0_T2_T3_T4_T5_)
        /*2cb4*/ 	.word	0x00000000


	//----- nvinfo : EIATTR_MIN_STACK_SIZE
	.align		4
.L_1948:
        /*2cb8*/ 	.byte	0x04, 0x12
        /*2cba*/ 	.short	(.L_1950 - .L_1949)
	.align		4
.L_1949:
        /*2cbc*/ 	.word	index@(_ZN2at6native18elementwise_kernelILi128ELi4EZNS0_22gpu_kernel_impl_nocastINS0_13AUnaryFunctorIaabZZZNS0_23logical_xor_kernel_cudaERNS_14TensorIteratorEENKUlvE0_clEvENKUlvE0_clEvEUlaaE_EEEEvRNS_18TensorIteratorBaseERKT_EUliE_EEviT1_)
        /*2cc0*/ 	.word	0x00000000


	//----- nvinfo : EIATTR_MIN_STACK_SIZE
	.align		4
.L_1950:
        /*2cc4*/ 	.byte	0x04, 0x12
        /*2cc6*/ 	.short	(.L_1952 - .L_1951)
	.align		4
.L_1951:
        /*2cc8*/ 	.word	index@(_ZN2at6native27unrolled_elementwise_kernelINS0_13AUnaryFunctorIaabZZZNS0_23logical_xor_kernel_cudaERNS_14TensorIteratorEENKUlvE0_clEvENKUlvE0_clEvEUlaaE_EESt5arrayIPcLm2EELi4E23TrivialOffsetCalculatorILi1EjESD_NS0_6memory15LoadWithoutCastENSE_16StoreWithoutCastEEEviT_T0_T2_T3_T4_T5_)
        /*2ccc*/ 	.word	0x00000000


	//----- nvinfo : EIATTR_MIN_STACK_SIZE
	.align		4
.L_1952:
        /*2cd0*/ 	.byte	0x04, 0x12
        /*2cd2*/ 	.short	(.L_1954 - .L_1953)
	.align		4
.L_1953:
        /*2cd4*/ 	.word	index@(_ZN2at6native29vectorized_elementwise_kernelILi2ENS0_13AUnaryFunctorIaabZZZNS0_23logical_xor_kernel_cudaERNS_14TensorIteratorEENKUlvE0_clEvENKUlvE0_clEvEUlaaE_EESt5arrayIPcLm2EEEEviT0_T1_)
        /*2cd8*/ 	.word	0x00000000


	//----- nvinfo : EIATTR_MIN_STACK_SIZE
	.align		4
.L_1954:
        /*2cdc*/ 	.byte	0x04, 0x12
        /*2cde*/ 	.short	(.L_1956 - .L_1955)
	.align		4
.L_1955:
        /*2ce0*/ 	.word	index@(_ZN2at6native29vectorized_elementwise_kernelILi4ENS0_13AUnaryFunctorIaabZZZNS0_23logical_xor_kernel_cudaERNS_14TensorIteratorEENKUlvE0_clEvENKUlvE0_clEvEUlaaE_EESt5arrayIPcLm2EEEEviT0_T1_)
        /*2ce4*/ 	.word	0x00000000


	//----- nvinfo : EIATTR_MIN_STACK_SIZE
	.align		4
.L_1956:
        /*2ce8*/ 	.byte	0x04, 0x12
        /*2cea*/ 	.short	(.L_1958 - .L_1957)
	.align		4
.L_1957:
        /*2cec*/ 	.word	index@(_ZN2at6native29vectorized_elementwise_kernelILi8ENS0_13AUnaryFunctorIaabZZZNS0_23logical_xor_kernel_cudaERNS_14TensorIteratorEENKUlvE0_clEvENKUlvE0_clEvEUlaaE_EESt5arrayIPcLm2EEEEviT0_T1_)
        /*2cf0*/ 	.word	0x00000000


	//----- nvinfo : EIATTR_MIN_STACK_SIZE
	.align		4
.L_1958:
        /*2cf4*/ 	.byte	0x04, 0x12
        /*2cf6*/ 	.short	(.L_1960 - .L_1959)
	.align		4
.L_1959:
        /*2cf8*/ 	.word	index@(_ZN2at6native18elementwise_kernelILi128ELi4EZNS0_15gpu_kernel_implINS0_13BinaryFunctorIaabZZZNS0_23logical_xor_kernel_cudaERNS_14TensorIteratorEENKUlvE0_clEvENKUlvE0_clEvEUlaaE_EEEEvRNS_18TensorIteratorBaseERKT_EUliE_EEviT1_)
        /*2cfc*/ 	.word	0x00000000


	//----- nvinfo : EIATTR_MIN_STACK_SIZE
	.align		4
.L_1960:
        /*2d00*/ 	.byte	0x04, 0x12
        /*2d02*/ 	.short	(.L_1962 - .L_1961)
	.align		4
.L_1961:
        /*2d04*/ 	.word	index@(_ZN2at6native27unrolled_elementwise_kernelINS0_13BinaryFunctorIaabZZZNS0_23logical_xor_kernel_cudaERNS_14TensorIteratorEENKUlvE0_clEvENKUlvE0_clEvEUlaaE_EESt5arrayIPcLm3EELi4E23TrivialOffsetCalculatorILi2EjESC_ILi1EjENS0_6memory12LoadWithCastILi2EEENSF_13StoreWithCastILi1EEEEEviT_T0_T2_T3_T4_T5_)
        /*2d08*/ 	.word	0x00000000


	//----- nvinfo : EIATTR_MIN_STACK_SIZE
	.align		4
.L_1962:
        /*2d0c*/ 	.byte	0x04, 0x12
        /*2d0e*/ 	.short	(.L_1964 - .L_1963)
	.align		4
.L_1963:
        /*2d10*/ 	.word	index@(_ZN2at6native18elementwise_kernelILi128ELi4EZNS0_22gpu_kernel_impl_nocastINS0_13BinaryFunctorIaabZZZNS0_23logical_xor_kernel_cudaERNS_14TensorIteratorEENKUlvE0_clEvENKUlvE0_clEvEUlaaE_EEEEvRNS_18TensorIteratorBaseERKT_EUliE_EEviT1_)
        /*2d14*/ 	.word	0x00000000


	//----- nvinfo : EIATTR_MIN_STACK_SIZE
	.align		4
.L_1964:
        /*2d18*/ 	.byte	0x04, 0x12
        /*2d1a*/ 	.short	(.L_1966 - .L_1965)
	.align		4
.L_1965:
        /*2d1c*/ 	.word	index@(_ZN2at6native27unrolled_elementwise_kernelINS0_13BinaryFunctorIaabZZZNS0_23logical_xor_kernel_cudaERNS_14TensorIteratorEENKUlvE0_clEvENKUlvE0_clEvEUlaaE_EESt5arrayIPcLm3EELi4E23TrivialOffsetCalculatorILi2EjESC_ILi1EjENS0_6memory15LoadWithoutCastENSF_16StoreWithoutCastEEEviT_T0_T2_T3_T4_T5_)
        /*2d20*/ 	.word	0x00000000


	//----- nvinfo : EIATTR_MIN_STACK_SIZE
	.align		4
.L_1966:
        /*2d24*/ 	.byte	0x04, 0x12
        /*2d26*/ 	.short	(.L_1968 - .L_1967)
	.align		4
.L_1967:
        /*2d28*/ 	.word	index@(_ZN2at6native29vectorized_elementwise_kernelILi2ENS0_13BinaryFunctorIaabZZZNS0_23logical_xor_kernel_cudaERNS_14TensorIteratorEENKUlvE0_clEvENKUlvE0_clEvEUlaaE_EESt5arrayIPcLm3EEEEviT0_T1_)
        /*2d2c*/ 	.word	0x00000000


	//----- nvinfo : EIATTR_MIN_STACK_SIZE
	.align		4
.L_1968:
        /*2d30*/ 	.byte	0x04, 0x12
        /*2d32*/ 	.short	(.L_1970 - .L_1969)
	.align		4
.L_1969:
        /*2d34*/ 	.word	index@(_ZN2at6native29vectorized_elementwise_kernelILi4ENS0_13BinaryFunctorIaabZZZNS0_23logical_xor_kernel_cudaERNS_14TensorIteratorEENKUlvE0_clEvENKUlvE0_clEvEUlaaE_EESt5arrayIPcLm3EEEEviT0_T1_)
        /*2d38*/ 	.word	0x00000000


	//----- nvinfo : EIATTR_MIN_STACK_SIZE
	.align		4
.L_1970:
        /*2d3c*/ 	.byte	0x04, 0x12
        /*2d3e*/ 	.short	(.L_1972 - .L_1971)
	.align		4
.L_1971:
        /*2d40*/ 	.word	index@(_ZN2at6native29vectorized_elementwise_kernelILi8ENS0_13BinaryFunctorIaabZZZNS0_23logical_xor_kernel_cudaERNS_14TensorIteratorEENKUlvE0_clEvENKUlvE0_clEvEUlaaE_EESt5arrayIPcLm3EEEEviT0_T1_)
        /*2d44*/ 	.word	0x00000000


	//----- nvinfo : EIATTR_MIN_STACK_SIZE
	.align		4
.L_1972:
        /*2d48*/ 	.byte	0x04, 0x12
        /*2d4a*/ 	.short	(.L_1974 - .L_1973)
	.align		4
.L_1973:
        /*2d4c*/ 	.word	index@(_ZN2at6native18elementwise_kernelILi128ELi4EZNS0_15gpu_kernel_implINS0_13AUnaryFunctorIhhbZZZNS0_23logical_xor_kernel_cudaERNS_14TensorIteratorEENKUlvE0_clEvENKUlvE_clEvEUlhhE_EEEEvRNS_18TensorIteratorBaseERKT_EUliE_EEviT1_)
        /*2d50*/ 	.word	0x00000000


	//----- nvinfo : EIATTR_MIN_STACK_SIZE
	.align		4
.L_1974:
        /*2d54*/ 	.byte	0x04, 0x12
        /*2d56*/ 	.short	(.L_1976 - .L_1975)
	.align		4
.L_1975:
        /*2d58*/ 	.word	index@(_ZN2at6native27unrolled_elementwise_kernelINS0_13AUnaryFunctorIhhbZZZNS0_23logical_xor_kernel_cudaERNS_14TensorIteratorEENKUlvE0_clEvENKUlvE_clEvEUlhhE_EESt5arrayIPcLm2EELi4E23TrivialOffsetCalculatorILi1EjESD_NS0_6memory12LoadWithCastILi1EEENSE_13StoreWithCastILi1EEEEEviT_T0_T2_T3_T4_T5_)
        /*2d5c*/ 	.word	0x00000000


	//----- nvinfo : EIATTR_MIN_STACK_SIZE
	.align		4
.L_1976:
        /*2d60*/ 	.byte	0x04, 0x12
        /*2d62*/ 	.short	(.L_1978 - .L_1977)
	.align		4
.L_1977:
        /*2d64*/ 	.word	index@(_ZN2at6native18elementwise_kernelILi128ELi4EZNS0_22gpu_kernel_impl_nocastINS0_13AUnaryFunctorIhhbZZZNS0_23logical_xor_kernel_cudaERNS_14TensorIteratorEENKUlvE0_clEvENKUlvE_clEvEUlhhE_EEEEvRNS_18TensorIteratorBaseERKT_EUliE_EEviT1_)
        /*2d68*/ 	.word	0x00000000


	//----- nvinfo : EIATTR_MIN_STACK_SIZE
	.align		4
.L_1978:
        /*2d6c*/ 	.byte	0x04, 0x12
        /*2d6e*/ 	.short	(.L_1980 - .L_1979)
	.align		4
.L_1979:
        /*2d70*/ 	.word	index@(_ZN2at6native27unrolled_elementwise_kernelINS0_13AUnaryFunctorIhhbZZZNS0_23logical_xor_kernel_cudaERNS_14TensorIteratorEENKUlvE0_clEvENKUlvE_clEvEUlhhE_EESt5arrayIPcLm2EELi4E23TrivialOffsetCalculatorILi1EjESD_NS0_6memory15LoadWithoutCastENSE_16StoreWithoutCastEEEviT_T0_T2_T3_T4_T5_)
        /*2d74*/ 	.word	0x00000000


	//----- nvinfo : EIATTR_MIN_STACK_SIZE
	.align		4
.L_1980:
        /*2d78*/ 	.byte	0x04, 0x12
        /*2d7a*/ 	.short	(.L_1982 - .L_1981)
	.align		4
.L_1981:
        /*2d7c*/ 	.word	index@(_ZN2at6native29vectorized_elementwise_kernelILi2ENS0_13AUnaryFunctorIhhbZZZNS0_23logical_xor_kernel_cudaERNS_14TensorIteratorEENKUlvE0_clEvENKUlvE_clEvEUlhhE_EESt5arrayIPcLm2EEEEviT0_T1_)
        /*2d80*/ 	.word	0x00000000


	//----- nvinfo : EIATTR_MIN_STACK_SIZE
	.align		4
.L_1982:
        /*2d84*/ 	.byte	0x04, 0x12
        /*2d86*/ 	.short	(.L_1984 - .L_1983)
	.align		4
.L_1983:
        /*2d88*/ 	.word	index@(_ZN2at6native29vectorized_elementwise_kernelILi4ENS0_13AUnaryFunctorIhhbZZZNS0_23logical_xor_kernel_cudaERNS_14TensorIteratorEENKUlvE0_clEvENKUlvE_clEvEUlhhE_EESt5arrayIPcLm2EEEEviT0_T1_)
        /*2d8c*/ 	.word	0x00000000


	//----- nvinfo : EIATTR_MIN_STACK_SIZE
	.align		4
.L_1984:
        /*2d90*/ 	.byte	0x04, 0x12
        /*2d92*/ 	.short	(.L_1986 - .L_1985)
	.align		4
.L_1985:
        /*2d94*/ 	.word	index@(_ZN2at6native29vectorized_elementwise_kernelILi8ENS0_13AUnaryFunctorIhhbZZZNS0_23logical_xor_kernel_cudaERNS_14TensorIteratorEENKUlvE0_clEvENKUlvE_clEvEUlhhE_EESt5arrayIPcLm2EEEEviT0_T1_)
        /*2d98*/ 	.word	0x00000000


	//----- nvinfo : EIATTR_MIN_STACK_SIZE
	.align		4
.L_1986:
        /*2d9c*/ 	.byte	0x04, 0x12
        /*2d9e*/ 	.short	(.L_1988 - .L_1987)
	.align		4
.L_1987:
        /*2da0*/ 	.word	index@(_ZN2at6native18elementwise_kernelILi128ELi4EZNS0_15gpu_kernel_implINS0_13BinaryFunctorIhhbZZZNS0_23logical_xor_kernel_cudaERNS_14TensorIteratorEENKUlvE0_clEvENKUlvE_clEvEUlhhE_EEEEvRNS_18TensorIteratorBaseERKT_EUliE_EEviT1_)
        /*2da4*/ 	.word	0x00000000


	//----- nvinfo : EIATTR_MIN_STACK_SIZE
	.align		4
.L_1988:
        /*2da8*/ 	.byte	0x04, 0x12
        /*2daa*/ 	.short	(.L_1990 - .L_1989)
	.align		4
.L_1989:
        /*2dac*/ 	.word	index@(_ZN2at6native27unrolled_elementwise_kernelINS0_13BinaryFunctorIhhbZZZNS0_23logical_xor_kernel_cudaERNS_14TensorIteratorEENKUlvE0_clEvENKUlvE_clEvEUlhhE_EESt5arrayIPcLm3EELi4E23TrivialOffsetCalculatorILi2EjESC_ILi1EjENS0_6memory12LoadWithCastILi2EEENSF_13StoreWithCastILi1EEEEEviT_T0_T2_T3_T4_T5_)
        /*2db0*/ 	.word	0x00000000


	//----- nvinfo : EIATTR_MIN_STACK_SIZE
	.align		4
.L_1990:
        /*2db4*/ 	.byte	0x04, 0x12
        /*2db6*/ 	.short	(.L_1992 - .L_1991)
	.align		4
.L_1991:
        /*2db8*/ 	.word	index@(_ZN2at6native18elementwise_kernelILi128ELi4EZNS0_22gpu_kernel_impl_nocastINS0_13BinaryFunctorIhhbZZZNS0_23logical_xor_kernel_cudaERNS_14TensorIteratorEENKUlvE0_clEvENKUlvE_clEvEUlhhE_EEEEvRNS_18TensorIteratorBaseERKT_EUliE_EEviT1_)
        /*2dbc*/ 	.word	0x00000000


	//----- nvinfo : EIATTR_MIN_STACK_SIZE
	.align		4
.L_1992:
        /*2dc0*/ 	.byte	0x04, 0x12
        /*2dc2*/ 	.short	(.L_1994 - .L_1993)
	.align		4
.L_1993:
        /*2dc4*/ 	.word	index@(_ZN2at6native27unrolled_elementwise_kernelINS0_13BinaryFunctorIhhbZZZNS0_23logical_xor_kernel_cudaERNS_14TensorIteratorEENKUlvE0_clEvENKUlvE_clEvEUlhhE_EESt5arrayIPcLm3EELi4E23TrivialOffsetCalculatorILi2EjESC_ILi1EjENS0_6memory15LoadWithoutCastENSF_16StoreWithoutCastEEEviT_T0_T2_T3_T4_T5_)
        /*2dc8*/ 	.word	0x00000000


	//----- nvinfo : EIATTR_MIN_STACK_SIZE
	.align		4
.L_1994:
        /*2dcc*/ 	.byte	0x04, 0x12
        /*2dce*/ 	.short	(.L_1996 - .L_1995)
	.align		4
.L_1995:
        /*2dd0*/ 	.word	index@(_ZN2at6native29vectorized_elementwise_kernelILi2ENS0_13BinaryFunctorIhhbZZZNS0_23logical_xor_kernel_cudaERNS_14TensorIteratorEENKUlvE0_clEvENKUlvE_clEvEUlhhE_EESt5arrayIPcLm3EEEEviT0_T1_)
        /*2dd4*/ 	.word	0x00000000


	//----- nvinfo : EIATTR_MIN_STACK_SIZE
	.align		4
.L_1996:
        /*2dd8*/ 	.byte	0x04, 0x12
        /*2dda*/ 	.short	(.L_1998 - .L_1997)
	.align		4
.L_1997:
        /*2ddc*/ 	.word	index@(_ZN2at6native29vectorized_elementwise_kernelILi4ENS0_13BinaryFunctorIhhbZZZNS0_23logical_xor_kernel_cudaERNS_14TensorIteratorEENKUlvE0_clEvENKUlvE_clEvEUlhhE_EESt5arrayIPcLm3EEEEviT0_T1_)
        /*2de0*/ 	.word	0x00000000


	//----- nvinfo : EIATTR_MIN_STACK_SIZE
	.align		4
.L_1998:
        /*2de4*/ 	.byte	0x04, 0x12
        /*2de6*/ 	.short	(.L_2000 - .L_1999)
	.align		4
.L_1999:
        /*2de8*/ 	.word	index@(_ZN2at6native29vectorized_elementwise_kernelILi8ENS0_13BinaryFunctorIhhbZZZNS0_23logical_xor_kernel_cudaERNS_14TensorIteratorEENKUlvE0_clEvENKUlvE_clEvEUlhhE_EESt5arrayIPcLm3EEEEviT0_T1_)
        /*2dec*/ 	.word	0x00000000


	//----- nvinfo : EIATTR_MIN_STACK_SIZE
	.align		4
.L_2000:
        /*2df0*/ 	.byte	0x04, 0x12
        /*2df2*/ 	.short	(.L_2002 - .L_2001)
	.align		4
.L_2001:
        /*2df4*/ 	.word	index@(_ZN2at6native18elementwise_kernelILi128ELi4EZNS0_15gpu_kernel_implINS0_13AUnaryFunctorIN3c108BFloat16ES5_bZZZNS0_22logical_or_kernel_cudaERNS_14TensorIteratorEENKUlvE0_clEvENKUlvE8_clEvEUlS5_S5_E_EEEEvRNS_18TensorIteratorBaseERKT_EUliE_EEviT1_)
        /*2df8*/ 	.word	0x00000000


	//----- nvinfo : EIATTR_MIN_STACK_SIZE
	.align		4
.L_2002:
        /*2dfc*/ 	.byte	0x04, 0x12
        /*2dfe*/ 	.short	(.L_2004 - .L_2003)
	.align		4
.L_2003:
        /*2e00*/ 	.word	index@(_ZN2at6native27unrolled_elementwise_kernelINS0_13AUnaryFunctorIN3c108BFloat16ES4_bZZZNS0_22logical_or_kernel_cudaERNS_14TensorIteratorEENKUlvE0_clEvENKUlvE8_clEvEUlS4_S4_E_EESt5arrayIPcLm2EELi4E23TrivialOffsetCalculatorILi1EjESF_NS0_6memory12LoadWithCastILi1EEENSG_13StoreWithCastILi1EEEEEviT_T0_T2_T3_T4_T5_)
        /*2e04*/ 	.word	0x00000000


	//----- nvinfo : EIATTR_MIN_STACK_SIZE
	.align		4
.L_2004:
        /*2e08*/ 	.byte	0x04, 0x12
        /*2e0a*/ 	.short	(.L_2006 - .L_2005)
	.align		4
.L_2005:
        /*2e0c*/ 	.word	index@(_ZN2at6native18elementwise_kernelILi128ELi4EZNS0_22gpu_kernel_impl_nocastINS0_13AUnaryFunctorIN3c108BFloat16ES5_bZZZNS0_22logical_or_kernel_cudaERNS_14TensorIteratorEENKUlvE0_clEvENKUlvE8_clEvEUlS5_S5_E_EEEEvRNS_18TensorIteratorBaseERKT_EUliE_EEviT1_)
        /*2e10*/ 	.word	0x00000000


	//----- nvinfo : EIATTR_MIN_STACK_SIZE
	.align		4
.L_2006:
        /*2e14*/ 	.byte	0x04, 0x12
        /*2e16*/ 	.short	(.L_2008 - .L_2007)
	.align		4
.L_2007:
        /*2e18*/ 	.word	index@(_ZN2at6native27unrolled_elementwise_kernelINS0_13AUnaryFunctorIN3c108BFloat16ES4_bZZZNS0_22logical_or_kernel_cudaERNS_14TensorIteratorEENKUlvE0_clEvENKUlvE8_clEvEUlS4_S4_E_EESt5arrayIPcLm2EELi4E23TrivialOffsetCalculatorILi1EjESF_NS0_6memory15LoadWithoutCastENSG_16StoreWithoutCastEEEviT_T0_T2_T3_T4_T5_)
        /*2e1c*/ 	.word	0x00000000


	//----- nvinfo : EIATTR_MIN_STACK_SIZE
	.align		4
.L_2008:
        /*2e20*/ 	.byte	0x04, 0x12
        /*2e22*/ 	.short	(.L_2010 - .L_2009)
	.align		4
.L_2009:
        /*2e24*/ 	.word	index@(_ZN2at6native29vectorized_elementwise_kernelILi2ENS0_13AUnaryFunctorIN3c108BFloat16ES4_bZZZNS0_22logical_or_kernel_cudaERNS_14TensorIteratorEENKUlvE0_clEvENKUlvE8_clEvEUlS4_S4_E_EESt5arrayIPcLm2EEEEviT0_T1_)
        /*2e28*/ 	.word	0x00000000


	//----- nvinfo : EIATTR_MIN_STACK_SIZE
	.align		4
.L_2010:
        /*2e2c*/ 	.byte	0x04, 0x12
        /*2e2e*/ 	.short	(.L_2012 - .L_2011)
	.align		4
.L_2011:
        /*2e30*/ 	.word	index@(_ZN2at6native29vectorized_elementwise_kernelILi4ENS0_13AUnaryFunctorIN3c108BFloat16ES4_bZZZNS0_22logical_or_kernel_cudaERNS_14TensorIteratorEENKUlvE0_clEvENKUlvE8_clEvEUlS4_S4_E_EESt5arrayIPcLm2EEEEviT0_T1_)
        /*2e34*/ 	.word	0x00000000


	//----- nvinfo : EIATTR_MIN_STACK_SIZE
	.align		4
.L_2012:
        /*2e38*/ 	.byte	0x04, 0x12
        /*2e3a*/ 	.short	(.L_2014 - .L_2013)
	.align		4
.L_2013:
        /*2e3c*/ 	.word	index@(_ZN2at6native29vectorized_elementwise_kernelILi8ENS0_13AUnaryFunctorIN3c108BFloat16ES4_bZZZNS0_22logical_or_kernel_cudaERNS_14TensorIteratorEENKUlvE0_clEvENKUlvE8_clEvEUlS4_S4_E_EESt5arrayIPcLm2EEEEviT0_T1_)
        /*2e40*/ 	.word	0x00000000


	//----- nvinfo : EIATTR_MIN_STACK_SIZE
	.align		4
.L_2014:
        /*2e44*/ 	.byte	0x04, 0x12
        /*2e46*/ 	.short	(.L_2016 - .L_2015)
	.align		4
.L_2015:
        /*2e48*/ 	.word	index@(_ZN2at6native18elementwise_kernelILi128ELi4EZNS0_15gpu_kernel_implINS0_13BinaryFunctorIN3c108BFloat16ES5_bZZZNS0_22logical_or_kernel_cudaERNS_14TensorIteratorEENKUlvE0_clEvENKUlvE8_clEvEUlS5_S5_E_EEEEvRNS_18TensorIteratorBaseERKT_EUliE_EEviT1_)
        /*2e4c*/ 	.word	0x00000000


	//----- nvinfo : EIATTR_MIN_STACK_SIZE
	.align		4
.L_2016:
        /*2e50*/ 	.byte	0x04, 0x12
        /*2e52*/ 	.short	(.L_2018 - .L_2017)
	.align		4
.L_2017:
        /*2e54*/ 	.word	index@(_ZN2at6native27unrolled_elementwise_kernelINS0_13BinaryFunctorIN3c108BFloat16ES4_bZZZNS0_22logical_or_kernel_cudaERNS_14TensorIteratorEENKUlvE0_clEvENKUlvE8_clEvEUlS4_S4_E_EESt5arrayIPcLm3EELi4E23TrivialOffsetCalculatorILi2EjESE_ILi1EjENS0_6memory12LoadWithCastILi2EEENSH_13StoreWithCastILi1EEEEEviT_T0_T2_T3_T4_T5_)
        /*2e58*/ 	.word	0x00000000


	//----- nvinfo : EIATTR_MIN_STACK_SIZE
	.align		4
.L_2018:
        /*2e5c*/ 	.byte	0x04, 0x12
        /*2e5e*/ 	.short	(.L_2020 - .L_2019)
	.align		4
.L_2019:
        /*2e60*/ 	.word	index@(_ZN2at6native18elementwise_kernelILi128ELi4EZNS0_22gpu_kernel_impl_nocastINS0_13BinaryFunctorIN3c108BFloat16ES5_bZZZNS0_22logical_or_kernel_cudaERNS_14TensorIteratorEENKUlvE0_clEvENKUlvE8_clEvEUlS5_S5_E_EEEEvRNS_18TensorIteratorBaseERKT_EUliE_EEviT1_)
        /*2e64*/ 	.word	0x00000000


	//----- nvinfo : EIATTR_MIN_STACK_SIZE
	.align		4
.L_2020:
        /*2e68*/ 	.byte	0x04, 0x12
        /*2e6a*/ 	.short	(.L_2022 - .L_2021)
	.align		4
.L_2021:
        /*2e6c*/ 	.word	index@(_ZN2at6native27unrolled_elementwise_kernelINS0_13BinaryFunctorIN3c108BFloat16ES4_bZZZNS0_22logical_or_kernel_cudaERNS_14TensorIteratorEENKUlvE0_clEvENKUlvE8_clEvEUlS4_S4_E_EESt5arrayIPcLm3EELi4E23TrivialOffsetCalculatorILi2EjESE_ILi1EjENS0_6memory15LoadWithoutCastENSH_16StoreWithoutCastEEEviT_T0_T2_T3_T4_T5_)
        /*2e70*/ 	.word	0x00000000


	//----- nvinfo : EIATTR_MIN_STACK_SIZE
	.align		4
.L_2022:
        /*2e74*/ 	.byte	0x04, 0x12
        /*2e76*/ 	.short	(.L_2024 - .L_2023)
	.align		4
.L_2023:
        /*2e78*/ 	.word	index@(_ZN2at6native29vectorized_elementwise_kernelILi2ENS0_13BinaryFunctorIN3c108BFloat16ES4_bZZZNS0_22logical_or_kernel_cudaERNS_14TensorIteratorEENKUlvE0_clEvENKUlvE8_clEvEUlS4_S4_E_EESt5arrayIPcLm3EEEEviT0_T1_)
        /*2e7c*/ 	.word	0x00000000


	//----- nvinfo : EIATTR_MIN_STACK_SIZE
	.align		4
.L_2024:
        /*2e80*/ 	.byte	0x04, 0x12
        /*2e82*/ 	.short	(.L_2026 - .L_2025)
	.align		4
.L_2025:
        /*2e84*/ 	.word	index@(_ZN2at6native29vectorized_elementwise_kernelILi4ENS0_13BinaryFunctorIN3c108BFloat16ES4_bZZZNS0_22logical_or_kernel_cudaERNS_14TensorIteratorEENKUlvE0_clEvENKUlvE8_clEvEUlS4_S4_E_EESt5arrayIPcLm3EEEEviT0_T1_)
        /*2e88*/ 	.word	0x00000000


	//----- nvinfo : EIATTR_MIN_STACK_SIZE
	.align		4
.L_2026:
        /*2e8c*/ 	.byte	0x04, 0x12
        /*2e8e*/ 	.short	(.L_2028 - .L_2027)
	.align		4
.L_2027:
        /*2e90*/ 	.word	index@(_ZN2at6native29vectorized_elementwise_kernelILi8ENS0_13BinaryFunctorIN3c108BFloat16ES4_bZZZNS0_22logical_or_kernel_cudaERNS_14TensorIteratorEENKUlvE0_clEvENKUlvE8_clEvEUlS4_S4_E_EESt5arrayIPcLm3EEEEviT0_T1_)
        /*2e94*/ 	.word	0x00000000


	//----- nvinfo : EIATTR_MIN_STACK_SIZE
	.align		4
.L_2028:
        /*2e98*/ 	.byte	0x04, 0x12
        /*2e9a*/ 	.short	(.L_2030 - .L_2029)
	.align		4
.L_2029:
        /*2e9c*/ 	.word	index@(_ZN2at6native18elementwise_kernelILi128ELi4EZNS0_15gpu_kernel_implINS0_13AUnaryFunctorIbbbZZZNS0_22logical_or_kernel_cudaERNS_14TensorIteratorEENKUlvE0_clEvENKUlvE7_clEvEUlbbE_EEEEvRNS_18TensorIteratorBaseERKT_EUliE_EEviT1_)
        /*2ea0*/ 	.word	0x00000000


	//----- nvinfo : EIATTR_MIN_STACK_SIZE
	.align		4
.L_2030:
        /*2ea4*/ 	.byte	0x04, 0x12
        /*2ea6*/ 	.short	(.L_2032 - .L_2031)
	.align		4
.L_2031:
        /*2ea8*/ 	.word	index@(_ZN2at6native27unrolled_elementwise_kernelINS0_13AUnaryFunctorIbbbZZZNS0_22logical_or_kernel_cudaERNS_14TensorIteratorEENKUlvE0_clEvENKUlvE7_clEvEUlbbE_EESt5arrayIPcLm2EELi4E23TrivialOffsetCalculatorILi1EjESD_NS0_6memory12LoadWithCastILi1EEENSE_13StoreWithCastILi1EEEEEviT_T0_T2_T3_T4_T5_)
        /*2eac*/ 	.word	0x00000000


	//----- nvinfo : EIATTR_MIN_STACK_SIZE
	.align		4
.L_2032:
        /*2eb0*/ 	.byte	0x04, 0x12
        /*2eb2*/ 	.short	(.L_2034 - .L_2033)
	.align		4
.L_2033:
        /*2eb4*/ 	.word	index@(_ZN2at6native18elementwise_kernelILi128ELi4EZNS0_22gpu_kernel_impl_nocastINS0_13AUnaryFunctorIbbbZZZNS0_22logical_or_kernel_cudaERNS_14TensorIteratorEENKUlvE0_clEvENKUlvE7_clEvEUlbbE_EEEEvRNS_18TensorIteratorBaseERKT_EUliE_EEviT1_)
        /*2eb8*/ 	.word	0x00000000


	//----- nvinfo : EIATTR_MIN_STACK_SIZE
	.align		4
.L_2034:
        /*2ebc*/ 	.byte	0x04, 0x12
        /*2ebe*/ 	.short	(.L_2036 - .L_2035)
	.align		4
.L_2035:
        /*2ec0*/ 	.word	index@(_ZN2at6native27unrolled_elementwise_kernelINS0_13AUnaryFunctorIbbbZZZNS0_22logical_or_kernel_cudaERNS_14TensorIteratorEENKUlvE0_clEvENKUlvE7_clEvEUlbbE_EESt5arrayIPcLm2EELi4E23TrivialOffsetCalculatorILi1EjESD_NS0_6memory15LoadWithoutCastENSE_16StoreWithoutCastEEEviT_T0_T2_T3_T4_T5_)
        /*2ec4*/ 	.word	0x00000000


	//----- nvinfo : EIATTR_MIN_STACK_SIZE
	.align		4
.L_2036:
        /*2ec8*/ 	.byte	0x04, 0x12
        /*2eca*/ 	.short	(.L_2038 - .L_2037)
	.align		4
.L_2037:
        /*2ecc*/ 	.word	index@(_ZN2at6native29vectorized_elementwise_kernelILi2ENS0_13AUnaryFunctorIbbbZZZNS0_22logical_or_kernel_cudaERNS_14TensorIteratorEENKUlvE0_clEvENKUlvE7_clEvEUlbbE_EESt5arrayIPcLm2EEEEviT0_T1_)
        /*2ed0*/ 	.word	0x00000000


	//----- nvinfo : EIATTR_MIN_STACK_SIZE
	.align		4
.L_2038:
        /*2ed4*/ 	.byte	0x04, 0x12
        /*2ed6*/ 	.short	(.L_2040 - .L_2039)
	.align		4
.L_2039:
        /*2ed8*/ 	.word	index@(_ZN2at6native29vectorized_elementwise_kernelILi4ENS0_13AUnaryFunctorIbbbZZZNS0_22logical_or_kernel_cudaERNS_14TensorIteratorEENKUlvE0_clEvENKUlvE7_clEvEUlbbE_EESt5arrayIPcLm2EEEEviT0_T1_)
        /*2edc*/ 	.word	0x00000000


	//----- nvinfo : EIATTR_MIN_STACK_SIZE
	.align		4
.L_2040:
        /*2ee0*/ 	.byte	0x04, 0x12
        /*2ee2*/ 	.short	(.L_2042 - .L_2041)
	.align		4
.L_2041:
        /*2ee4*/ 	.word	index@(_ZN2at6native29vectorized_elementwise_kernelILi8ENS0_13AUnaryFunctorIbbbZZZNS0_22logical_or_kernel_cudaERNS_14TensorIteratorEENKUlvE0_clEvENKUlvE7_clEvEUlbbE_EESt5arrayIPcLm2EEEEviT0_T1_)
        /*2ee8*/ 	.word	0x00000000


	//----- nvinfo : EIATTR_MIN_STACK_SIZE
	.align		4
.L_2042:
        /*2eec*/ 	.byte	0x04, 0x12
        /*2eee*/ 	.short	(.L_2044 - .L_2043)
	.align		4
.L_2043:
        /*2ef0*/ 	.word	index@(_ZN2at6native18elementwise_kernelILi128ELi4EZNS0_15gpu_kernel_implINS0_13BinaryFunctorIbbbZZZNS0_22logical_or_kernel_cudaERNS_14TensorIteratorEENKUlvE0_clEvENKUlvE7_clEvEUlbbE_EEEEvRNS_18TensorIteratorBaseERKT_EUliE_EEviT1_)
        /*2ef4*/ 	.word	0x00000000


	//----- nvinfo : EIATTR_MIN_STACK_SIZE
	.align		4
.L_2044:
        /*2ef8*/ 	.byte	0x04, 0x12
        /*2efa*/ 	.short	(.L_2046 - .L_2045)
	.align		4
.L_2045:
        /*2efc*/ 	.word	index@(_ZN2at6native27unrolled_elementwise_kernelINS0_13BinaryFunctorIbbbZZZNS0_22logical_or_kernel_cudaERNS_14TensorIteratorEENKUlvE0_clEvENKUlvE7_clEvEUlbbE_EESt5arrayIPcLm3EELi4E23TrivialOffsetCalculatorILi2EjESC_ILi1EjENS0_6memory12LoadWithCastILi2EEENSF_13StoreWithCastILi1EEEEEviT_T0_T2_T3_T4_T5_)
        /*2f00*/ 	.word	0x00000000


	//----- nvinfo : EIATTR_MIN_STACK_SIZE
	.align		4
.L_2046:
        /*2f04*/ 	.byte	0x04, 0x12
        /*2f06*/ 	.short	(.L_2048 - .L_2047)
	.align		4
.L_2047:
        /*2f08*/ 	.word	index@(_ZN2at6native18elementwise_kernelILi128ELi4EZNS0_22gpu_kernel_impl_nocastINS0_13BinaryFunctorIbbbZZZNS0_22logical_or_kernel_cudaERNS_14TensorIteratorEENKUlvE0_clEvENKUlvE7_clEvEUlbbE_EEEEvRNS_18TensorIteratorBaseERKT_EUliE_EEviT1_)
        /*2f0c*/ 	.word	0x00000000


	//----- nvinfo : EIATTR_MIN_STACK_SIZE
	.align		4
.L_2048:
        /*2f10*/ 	.byte	0x04, 0x12
        /*2f12*/ 	.short	(.L_2050 - .L_2049)
	.align		4
.L_2049:
        /*2f14*/ 	.word	index@(_ZN2at6native27unrolled_elementwise_kernelINS0_13BinaryFunctorIbbbZZZNS0_22logical_or_kernel_cudaERNS_14TensorIteratorEENKUlvE0_clEvENKUlvE7_clEvEUlbbE_EESt5arrayIPcLm3EELi4E23TrivialOffsetCalculatorILi2EjESC_ILi1EjENS0_6memory15LoadWithoutCastENSF_16StoreWithoutCastEEEviT_T0_T2_T3_T4_T5_)
        /*2f18*/ 	.word	0x00000000


	//----- nvinfo : EIATTR_MIN_STACK_SIZE
	.align		4
.L_2050:
        /*2f1c*/ 	.byte	0x04, 0x12
        /*2f1e*/ 	.short	(.L_2052 - .L_2051)
	.align		4
.L_2051:
        /*2f20*/ 	.word	index@(_ZN2at6native29vectorized_elementwise_kernelILi2ENS0_13BinaryFunctorIbbbZZZNS0_22logical_or_kernel_cudaERNS_14TensorIteratorEENKUlvE0_clEvENKUlvE7_clEvEUlbbE_EESt5arrayIPcLm3EEEEviT0_T1_)
        /*2f24*/ 	.word	0x00000000


	//----- nvinfo : EIATTR_MIN_STACK_SIZE
	.align		4
.L_2052:
        /*2f28*/ 	.byte	0x04, 0x12
        /*2f2a*/ 	.short	(.L_2054 - .L_2053)
	.align		4
.L_2053:
        /*2f2c*/ 	.word	index@(_ZN2at6native29vectorized_elementwise_kernelILi4ENS0_13BinaryFunctorIbbbZZZNS0_22logical_or_kernel_cudaERNS_14TensorIteratorEENKUlvE0_clEvENKUlvE7_clEvEUlbbE_EESt5arrayIPcLm3EEEEviT0_T1_)
        /*2f30*/ 	.word	0x00000000


	//----- nvinfo : EIATTR_MIN_STACK_SIZE
	.align		4
.L_2054:
        /*2f34*/ 	.byte	0x04, 0x12
        /*2f36*/ 	.short	(.L_2056 - .L_2055)
	.align		4
.L_2055:
        /*2f38*/ 	.word	index@(_ZN2at6native29vectorized_elementwise_kernelILi8ENS0_13BinaryFunctorIbbbZZZNS0_22logical_or_kernel_cudaERNS_14TensorIteratorEENKUlvE0_clEvENKUlvE7_clEvEUlbbE_EESt5arrayIPcLm3EEEEviT0_T1_)
        /*2f3c*/ 	.word	0x00000000


	//----- nvinfo : EIATTR_MIN_STACK_SIZE
	.align		4
.L_2056:
        /*2f40*/ 	.byte	0x04, 0x12
        /*2f42*/ 	.short	(.L_2058 - .L_2057)
	.align		4
.L_2057:
        /*2f44*/ 	.word	index@(_ZN2at6native18elementwise_kernelILi128ELi4EZNS0_15gpu_kernel_implINS0_13AUnaryFunctorIN3c104HalfES5_bZZZNS0_22logical_or_kernel_cudaERNS_14TensorIteratorEENKUlvE0_clEvENKUlvE6_clEvEUlS5_S5_E_EEEEvRNS_18TensorIteratorBaseERKT_EUliE_EEviT1_)
        /*2f48*/ 	.word	0x00000000


	//----- nvinfo : EIATTR_MIN_STACK_SIZE
	.align		4
.L_2058:
        /*2f4c*/ 	.byte	0x04, 0x12
        /*2f4e*/ 	.short	(.L_2060 - .L_2059)
	.align		4
.L_2059:
        /*2f50*/ 	.word	index@(_ZN2at6native27unrolled_elementwise_kernelINS0_13AUnaryFunctorIN3c104HalfES4_bZZZNS0_22logical_or_kernel_cudaERNS_14TensorIteratorEENKUlvE0_clEvENKUlvE6_clEvEUlS4_S4_E_EESt5arrayIPcLm2EELi4E23TrivialOffsetCalculatorILi1EjESF_NS0_6memory12LoadWithCastILi1EEENSG_13StoreWithCastILi1EEEEEviT_T0_T2_T3_T4_T5_)
        /*2f54*/ 	.word	0x00000000


	//----- nvinfo : EIATTR_MIN_STACK_SIZE
	.align		4
.L_2060:
        /*2f58*/ 	.byte	0x04, 0x12
        /*2f5a*/ 	.short	(.L_2062 - .L_2061)
	.align		4
.L_2061:
        /*2f5c*/ 	.word	index@(_ZN2at6native18elementwise_kernelILi128ELi4EZNS0_22gpu_kernel_impl_nocastINS0_13AUnaryFunctorIN3c104HalfES5_bZZZNS0_22logical_or_kernel_cudaERNS_14TensorIteratorEENKUlvE0_clEvENKUlvE6_clEvEUlS5_S5_E_EEEEvRNS_18TensorIteratorBaseERKT_EUliE_EEviT1_)
        /*2f60*/ 	.word	0x00000000


	//----- nvinfo : EIATTR_MIN_STACK_SIZE
	.align		4
.L_2062:
        /*2f64*/ 	.byte	0x04, 0x12
        /*2f66*/ 	.short	(.L_2064 - .L_2063)
	.align		4
.L_2063:
        /*2f68*/ 	.word	index@(_ZN2at6native27unrolled_elementwise_kernelINS0_13AUnaryFunctorIN3c104HalfES4_bZZZNS0_22logical_or_kernel_cudaERNS_14TensorIteratorEENKUlvE0_clEvENKUlvE6_clEvEUlS4_S4_E_EESt5arrayIPcLm2EELi4E23TrivialOffsetCalculatorILi1EjESF_NS0_6memory15LoadWithoutCastENSG_16StoreWithoutCastEEEviT_T0_T2_T3_T4_T5_)
        /*2f6c*/ 	.word	0x00000000


	//----- nvinfo : EIATTR_MIN_STACK_SIZE
	.align		4
.L_2064:
        /*2f70*/ 	.byte	0x04, 0x12
        /*2f72*/ 	.short	(.L_2066 - .L_2065)
	.align		4
.L_2065:
        /*2f74*/ 	.word	index@(_ZN2at6native29vectorized_elementwise_kernelILi2ENS0_13AUnaryFunctorIN3c104HalfES4_bZZZNS0_22logical_or_kernel_cudaERNS_14TensorIteratorEENKUlvE0_clEvENKUlvE6_clEvEUlS4_S4_E_EESt5arrayIPcLm2EEEEviT0_T1_)
        /*2f78*/ 	.word	0x00000000


	//----- nvinfo : EIATTR_MIN_STACK_SIZE
	.align		4
.L_2066:
        /*2f7c*/ 	.byte	0x04, 0x12
        /*2f7e*/ 	.short	(.L_2068 - .L_2067)
	.align		4
.L_2067:
        /*2f80*/ 	.word	index@(_ZN2at6native29vectorized_elementwise_kernelILi4ENS0_13AUnaryFunctorIN3c104HalfES4_bZZZNS0_22logical_or_kernel_cudaERNS_14TensorIteratorEENKUlvE0_clEvENKUlvE6_clEvEUlS4_S4_E_EESt5arrayIPcLm2EEEEviT0_T1_)
        /*2f84*/ 	.word	0x00000000


	//----- nvinfo : EIATTR_MIN_STACK_SIZE
	.align		4
.L_2068:
        /*2f88*/ 	.byte	0x04, 0x12
        /*2f8a*/ 	.short	(.L_2070 - .L_2069)
	.align		4
.L_2069:
        /*2f8c*/ 	.word	index@(_ZN2at6native29vectorized_elementwise_kernelILi8ENS0_13AUnaryFunctorIN3c104HalfES4_bZZZNS0_22logical_or_kernel_cudaERNS_14TensorIteratorEENKUlvE0_clEvENKUlvE6_clEvEUlS4_S4_E_EESt5arrayIPcLm2EEEEviT0_T1_)
        /*2f90*/ 	.word	0x00000000


	//----- nvinfo : EIATTR_MIN_STACK_SIZE
	.align		4
.L_2070:
        /*2f94*/ 	.byte	0x04, 0x12
        /*2f96*/ 	.short	(.L_2072 - .L_2071)
	.align		4
.L_2071:
        /*2f98*/ 	.word	index@(_ZN2at6native18elementwise_kernelILi128ELi4EZNS0_15gpu_kernel_implINS0_13BinaryFunctorIN3c104HalfES5_bZZZNS0_22logical_or_kernel_cudaERNS_14TensorIteratorEENKUlvE0_clEvENKUlvE6_clEvEUlS5_S5_E_EEEEvRNS_18TensorIteratorBaseERKT_EUliE_EEviT1_)
        /*2f9c*/ 	.word	0x00000000


	//----- nvinfo : EIATTR_MIN_STACK_SIZE
	.align		4
.L_2072:
        /*2fa0*/ 	.byte	0x04, 0x12
        /*2fa2*/ 	.short	(.L_2074 - .L_2073)
	.align		4
.L_2073:
        /*2fa4*/ 	.word	index@(_ZN2at6native27unrolled_elementwise_kernelINS0_13BinaryFunctorIN3c104HalfES4_bZZZNS0_22logical_or_kernel_cudaERNS_14TensorIteratorEENKUlvE0_clEvENKUlvE6_clEvEUlS4_S4_E_EESt5arrayIPcLm3EELi4E23TrivialOffsetCalculatorILi2EjESE_ILi1EjENS0_6memory12LoadWithCastILi2EEENSH_13StoreWithCastILi1EEEEEviT_T0_T2_T3_T4_T5_)
        /*2fa8*/ 	.word	0x00000000


	//----- nvinfo : EIATTR_MIN_STACK_SIZE
	.align		4
.L_2074:
        /*2fac*/ 	.byte	0x04, 0x12
        /*2fae*/ 	.short	(.L_2076 - .L_2075)
	.align		4
.L_2075:
        /*2fb0*/ 	.word	index@(_ZN2at6native18elementwise_kernelILi128ELi4EZNS0_22gpu_kernel_impl_nocastINS0_13BinaryFunctorIN3c104HalfES5_bZZZNS0_22logical_or_kernel_cudaERNS_14TensorIteratorEENKUlvE0_clEvENKUlvE6_clEvEUlS5_S5_E_EEEEvRNS_18TensorIteratorBaseERKT_EUliE_EEviT1_)
        /*2fb4*/ 	.word	0x00000000


	//----- nvinfo : EIATTR_MIN_STACK_SIZE
	.align		4
.L_2076:
        /*2fb8*/ 	.byte	0x04, 0x12
        /*2fba*/ 	.short	(.L_2078 - .L_2077)
	.align		4
.L_2077:
        /*2fbc*/ 	.word	index@(_ZN2at6native27unrolled_elementwise_kernelINS0_13BinaryFunctorIN3c104HalfES4_bZZZNS0_22logical_or_kernel_cudaERNS_14TensorIteratorEENKUlvE0_clEvENKUlvE6_clEvEUlS4_S4_E_EESt5arrayIPcLm3EELi4E23TrivialOffsetCalculatorILi2EjESE_ILi1EjENS0_6memory15LoadWithoutCastENSH_16StoreWithoutCastEEEviT_T0_T2_T3_T4_T5_)
        /*2fc0*/ 	.word	0x00000000


	//----- nvinfo : EIATTR_MIN_STACK_SIZE
	.align		4
.L_2078:
        /*2fc4*/ 	.byte	0x04, 0x12
        /*2fc6*/ 	.short	(.L_2080 - .L_2079)
	.align		4
.L_2079:
        /*2fc8*/ 	.word	index@(_ZN2at6native29vectorized_elementwise_kernelILi2ENS0_13BinaryFunctorIN3c104HalfES4_bZZZNS0_22logical_or_kernel_cudaERNS_14TensorIteratorEENKUlvE0_clEvENKUlvE6_clEvEUlS4_S4_E_EESt5arrayIPcLm3EEEEviT0_T1_)
        /*2fcc*/ 	.word	0x00000000


	//----- nvinfo : EIATTR_MIN_STACK_SIZE
	.align		4
.L_2080:
        /*2fd0*/ 	.byte	0x04, 0x12
        /*2fd2*/ 	.short	(.L_2082 - .L_2081)
	.align		4
.L_2081:
        /*2fd4*/ 	.word	index@(_ZN2at6native29vectorized_elementwise_kernelILi4ENS0_13BinaryFunctorIN3c104HalfES4_bZZZNS0_22logical_or_kernel_cudaERNS_14TensorIteratorEENKUlvE0_clEvENKUlvE6_clEvEUlS4_S4_E_EESt5arrayIPcLm3EEEEviT0_T1_)
        /*2fd8*/ 	.word	0x00000000


	//----- nvinfo : EIATTR_MIN_STACK_SIZE
	.align		4
.L_2082:
        /*2fdc*/ 	.byte	0x04, 0x12
        /*2fde*/ 	.short	(.L_2084 - .L_2083)
	.align		4
.L_2083:
        /*2fe0*/ 	.word	index@(_ZN2at6native29vectorized_elementwise_kernelILi8ENS0_13BinaryFunctorIN3c104HalfES4_bZZZNS0_22logical_or_kernel_cudaERNS_14TensorIteratorEENKUlvE0_clEvENKUlvE6_clEvEUlS4_S4_E_EESt5arrayIPcLm3EEEEviT0_T1_)
        /*2fe4*/ 	.word	0x00000000


	//----- nvinfo : EIATTR_MIN_STACK_SIZE
	.align		4
.L_2084:
        /*2fe8*/ 	.byte	0x04, 0x12
        /*2fea*/ 	.short	(.L_2086 - .L_2085)
	.align		4
.L_2085:
        /*2fec*/ 	.word	index@(_ZN2at6native18elementwise_kernelILi128ELi4EZNS0_15gpu_kernel_implINS0_13AUnaryFunctorIffbZZZNS0_22logical_or_kernel_cudaERNS_14TensorIteratorEENKUlvE0_clEvENKUlvE5_clEvEUlffE_EEEEvRNS_18TensorIteratorBaseERKT_EUliE_EEviT1_)
        /*2ff0*/ 	.word	0x00000000


	//----- nvinfo : EIATTR_MIN_STACK_SIZE
	.align		4
.L_2086:
        /*2ff4*/ 	.byte	0x04, 0x12
        /*2ff6*/ 	.short	(.L_2088 - .L_2087)
	.align		4
.L_2087:
        /*2ff8*/ 	.word	index@(_ZN2at6native27unrolled_elementwise_kernelINS0_13AUnaryFunctorIffbZZZNS0_22logical_or_kernel_cudaERNS_14TensorIteratorEENKUlvE0_clEvENKUlvE5_clEvEUlffE_EESt5arrayIPcLm2EELi4E23TrivialOffsetCalculatorILi1EjESD_NS0_6memory12LoadWithCastILi1EEENSE_13StoreWithCastILi1EEEEEviT_T0_T2_T3_T4_T5_)
        /*2ffc*/ 	.word	0x00000000


	//----- nvinfo : EIATTR_MIN_STACK_SIZE
	.align		4
.L_2088:
        /*3000*/ 	.byte	0x04, 0x12
        /*3002*/ 	.short	(.L_2090 - .L_2089)
	.align		4
.L_2089:
        /*3004*/ 	.word	index@(_ZN2at6native18elementwise_kernelILi128ELi4EZNS0_22gpu_kernel_impl_nocastINS0_13AUnaryFunctorIffbZZZNS0_22logical_or_kernel_cudaERNS_14TensorIteratorEENKUlvE0_clEvENKUlvE5_clEvEUlffE_EEEEvRNS_18TensorIteratorBaseERKT_EUliE_EEviT1_)
        /*3008*/ 	.word	0x00000000


	//----- nvinfo : EIATTR_MIN_STACK_SIZE
	.align		4
.L_2090:
        /*300c*/ 	.byte	0x04, 0x12
        /*300e*/ 	.short	(.L_2092 - .L_2091)
	.align		4
.L_2091:
        /*3010*/ 	.word	index@(_ZN2at6native27unrolled_elementwise_kernelINS0_13AUnaryFunctorIffbZZZNS0_22logical_or_kernel_cudaERNS_14TensorIteratorEENKUlvE0_clEvENKUlvE5_clEvEUlffE_EESt5arrayIPcLm2EELi4E23TrivialOffsetCalculatorILi1EjESD_NS0_6memory15LoadWithoutCastENSE_16StoreWithoutCastEEEviT_T0_T2_T3_T4_T5_)
        /*3014*/ 	.word	0x00000000


	//----- nvinfo : EIATTR_MIN_STACK_SIZE
	.align		4
.L_2092:
        /*3018*/ 	.byte	0x04, 0x12
        /*301a*/ 	.short	(.L_2094 - .L_2093)
	.align		4
.L_2093:
        /*301c*/ 	.word	index@(_ZN2at6native29vectorized_elementwise_kernelILi2ENS0_13AUnaryFunctorIffbZZZNS0_22logical_or_kernel_cudaERNS_14TensorIteratorEENKUlvE0_clEvENKUlvE5_clEvEUlffE_EESt5arrayIPcLm2EEEEviT0_T1_)
        /*3020*/ 	.word	0x00000000


	//----- nvinfo : EIATTR_MIN_STACK_SIZE
	.align		4
.L_2094:
        /*3024*/ 	.byte	0x04, 0x12
        /*3026*/ 	.short	(.L_2096 - .L_2095)
	.align		4
.L_2095:
        /*3028*/ 	.word	index@(_ZN2at6native29vectorized_elementwise_kernelILi4ENS0_13AUnaryFunctorIffbZZZNS0_22logical_or_kernel_cudaERNS_14TensorIteratorEENKUlvE0_clEvENKUlvE5_clEvEUlffE_EESt5arrayIPcLm2EEEEviT0_T1_)
        /*302c*/ 	.word	0x00000000


	//----- nvinfo : EIATTR_MIN_STACK_SIZE
	.align		4
.L_2096:
        /*3030*/ 	.byte	0x04, 0x12
        /*3032*/ 	.short	(.L_2098 - .L_2097)
	.align		4
.L_2097:
        /*3034*/ 	.word	index@(_ZN2at6native29vectorized_elementwise_kernelILi8ENS0_13AUnaryFunctorIffbZZZNS0_22logical_or_kernel_cudaERNS_14TensorIteratorEENKUlvE0_clEvENKUlvE5_clEvEUlffE_EESt5arrayIPcLm2EEEEviT0_T1_)
        /*3038*/ 	.word	0x00000000


	//----- nvinfo : EIATTR_MIN_STACK_SIZE
	.align		4
.L_2098:
        /*303c*/ 	.byte	0x04, 0x12
        /*303e*/ 	.short	(.L_2100 - .L_2099)
	.align		4
.L_2099:
        /*3040*/ 	.word	index@(_ZN2at6native18elementwise_kernelILi128ELi4EZNS0_15gpu_kernel_implINS0_13BinaryFunctorIffbZZZNS0_22logical_or_kernel_cudaERNS_14TensorIteratorEENKUlvE0_clEvENKUlvE5_clEvEUlffE_EEEEvRNS_18TensorIteratorBaseERKT_EUliE_EEviT1_)
        /*3044*/ 	.word	0x00000000


	//----- nvinfo : EIATTR_MIN_STACK_SIZE
	.align		4
.L_2100:
        /*3048*/ 	.byte	0x04, 0x12
        /*304a*/ 	.short	(.L_2102 - .L_2101)
	.align		4
.L_2101:
        /*304c*/ 	.word	index@(_ZN2at6native27unrolled_elementwise_kernelINS0_13BinaryFunctorIffbZZZNS0_22logical_or_kernel_cudaERNS_14TensorIteratorEENKUlvE0_clEvENKUlvE5_clEvEUlffE_EESt5arrayIPcLm3EELi4E23TrivialOffsetCalculatorILi2EjESC_ILi1EjENS0_6memory12LoadWithCastILi2EEENSF_13StoreWithCastILi1EEEEEviT_T0_T2_T3_T4_T5_)
        /*3050*/ 	.word	0x00000000


	//----- nvinfo : EIATTR_MIN_STACK_SIZE
	.align		4
.L_2102:
        /*3054*/ 	.byte	0x04, 0x12
        /*3056*/ 	.short	(.L_2104 - .L_2103)
	.align		4
.L_2103:
        /*3058*/ 	.word	index@(_ZN2at6native18elementwise_kernelILi128ELi4EZNS0_22gpu_kernel_impl_nocastINS0_13BinaryFunctorIffbZZZNS0_22logical_or_kernel_cudaERNS_14TensorIteratorEENKUlvE0_clEvENKUlvE5_clEvEUlffE_EEEEvRNS_18TensorIteratorBaseERKT_EUliE_EEviT1_)
        /*305c*/ 	.word	0x00000000


	//----- nvinfo : EIATTR_MIN_STACK_SIZE
	.align		4
.L_2104:
        /*3060*/ 	.byte	0x04, 0x12
        /*3062*/ 	.short	(.L_2106 - .L_2105)
	.align		4
.L_2105:
        /*3064*/ 	.word	index@(_ZN2at6native27unrolled_elementwise_kernelINS0_13BinaryFunctorIffbZZZNS0_22logical_or_kernel_cudaERNS_14TensorIteratorEENKUlvE0_clEvENKUlvE5_clEvEUlffE_EESt5arrayIPcLm3EELi4E23TrivialOffsetCalculatorILi2EjESC_ILi1EjENS0_6memory15LoadWithoutCastENSF_16StoreWithoutCastEEEviT_T0_T2_T3_T4_T5_)
        /*3068*/ 	.word	0x00000000


	//----- nvinfo : EIATTR_MIN_STACK_SIZE
	.align		4
.L_2106:
        /*306c*/ 	.byte	0x04, 0x12
        /*306e*/ 	.short	(.L_2108 - .L_2107)
	.align		4
.L_2107:
        /*3070*/ 	.word	index@(_ZN2at6native29vectorized_elementwise_kernelILi2ENS0_13BinaryFunctorIffbZZZNS0_22logical_or_kernel_cudaERNS_14TensorIteratorEENKUlvE0_clEvENKUlvE5_clEvEUlffE_EESt5arrayIPcLm3EEEEviT0_T1_)
        /*3074*/ 	.word	0x00000000


	//----- nvinfo : EIATTR_MIN_STACK_SIZE
	.align		4
.L_2108:
        /*3078*/ 	.byte	0x04, 0x12
        /*307a*/ 	.short	(.L_2110 - .L_2109)
	.align		4
.L_2109:
        /*307c*/ 	.word	index@(_ZN2at6native29vectorized_elementwise_kernelILi4ENS0_13BinaryFunctorIffbZZZNS0_22logical_or_kernel_cudaERNS_14TensorIteratorEENKUlvE0_clEvENKUlvE5_clEvEUlffE_EESt5arrayIPcLm3EEEEviT0_T1_)
        /*3080*/ 	.word	0x00000000


	//----- nvinfo : EIATTR_MIN_STACK_SIZE
	.align		4
.L_2110:
        /*3084*/ 	.byte	0x04, 0x12
        /*3086*/ 	.short	(.L_2112 - .L_2111)
	.align		4
.L_2111:
        /*3088*/ 	.word	index@(_ZN2at6native29vectorized_elementwise_kernelILi8ENS0_13BinaryFunctorIffbZZZNS0_22logical_or_kernel_cudaERNS_14TensorIteratorEENKUlvE0_clEvENKUlvE5_clEvEUlffE_EESt5arrayIPcLm3EEEEviT0_T1_)
        /*308c*/ 	.word	0x00000000


	//----- nvinfo : EIATTR_MIN_STACK_SIZE
	.align		4
.L_2112:
        /*3090*/ 	.byte	0x04, 0x12
        /*3092*/ 	.short	(.L_2114 - .L_2113)
	.align		4
.L_2113:
        /*3094*/ 	.word	index@(_ZN2at6native18elementwise_kernelILi128ELi4EZNS0_15gpu_kernel_implINS0_13AUnaryFunctorIddbZZZNS0_22logical_or_kernel_cudaERNS_14TensorIteratorEENKUlvE0_clEvENKUlvE4_clEvEUlddE_EEEEvRNS_18TensorIteratorBaseERKT_EUliE_EEviT1_)
        /*3098*/ 	.word	0x00000000


	//----- nvinfo : EIATTR_MIN_STACK_SIZE
	.align		4
.L_2114:
        /*309c*/ 	.byte	0x04, 0x12
        /*309e*/ 	.short	(.L_2116 - .L_2115)
	.align		4
.L_2115:
        /*30a0*/ 	.word	index@(_ZN2at6native27unrolled_elementwise_kernelINS0_13AUnaryFunctorIddbZZZNS0_22logical_or_kernel_cudaERNS_14TensorIteratorEENKUlvE0_clEvENKUlvE4_clEvEUlddE_EESt5arrayIPcLm2EELi4E23TrivialOffsetCalculatorILi1EjESD_NS0_6memory12LoadWithCastILi1EEENSE_13StoreWithCastILi1EEEEEviT_T0_T2_T3_T4_T5_)
        /*30a4*/ 	.word	0x00000000


	//----- nvinfo : EIATTR_MIN_STACK_SIZE
	.align		4
.L_2116:
        /*30a8*/ 	.byte	0x04, 0x12
        /*30aa*/ 	.short	(.L_2118 - .L_2117)
	.align		4
.L_2117:
        /*30ac*/ 	.word	index@(_ZN2at6native18elementwise_kernelILi128ELi4EZNS0_22gpu_kernel_impl_nocastINS0_13AUnaryFunctorIddbZZZNS0_22logical_or_kernel_cudaERNS_14TensorIteratorEENKUlvE0_clEvENKUlvE4_clEvEUlddE_EEEEvRNS_18TensorIteratorBaseERKT_EUliE_EEviT1_)
        /*30b0*/ 	.word	0x00000000


	//----- nvinfo : EIATTR_MIN_STACK_SIZE
	.align		4
.L_2118:
        /*30b4*/ 	.byte	0x04, 0x12
        /*30b6*/ 	.short	(.L_2120 - .L_2119)
	.align		4
.L_2119:
        /*30b8*/ 	.word	index@(_ZN2at6native27unrolled_elementwise_kernelINS0_13AUnaryFunctorIddbZZZNS0_22logical_or_kernel_cudaERNS_14TensorIteratorEENKUlvE0_clEvENKUlvE4_clEvEUlddE_EESt5arrayIPcLm2EELi4E23TrivialOffsetCalculatorILi1EjESD_NS0_6memory15LoadWithoutCastENSE_16StoreWithoutCastEEEviT_T0_T2_T3_T4_T5_)
        /*30bc*/ 	.word	0x00000000


	//----- nvinfo : EIATTR_MIN_STACK_SIZE
	.align		4
.L_2120:
        /*30c0*/ 	.byte	0x04, 0x12
        /*30c2*/ 	.short	(.L_2122 - .L_2121)
	.align		4
.L_2121:
        /*30c4*/ 	.word	index@(_ZN2at6native29vectorized_elementwise_kernelILi2ENS0_13AUnaryFunctorIddbZZZNS0_22logical_or_kernel_cudaERNS_14TensorIteratorEENKUlvE0_clEvENKUlvE4_clEvEUlddE_EESt5arrayIPcLm2EEEEviT0_T1_)
        /*30c8*/ 	.word	0x00000000


	//----- nvinfo : EIATTR_MIN_STACK_SIZE
	.align		4
.L_2122:
        /*30cc*/ 	.byte	0x04, 0x12
        /*30ce*/ 	.short	(.L_2124 - .L_2123)
	.align		4
.L_2123:
        /*30d0*/ 	.word	index@(_ZN2at6native29vectorized_elementwise_kernelILi4ENS0_13AUnaryFunctorIddbZZZNS0_22logical_or_kernel_cudaERNS_14TensorIteratorEENKUlvE0_clEvENKUlvE4_clEvEUlddE_EESt5arrayIPcLm2EEEEviT0_T1_)
        /*30d4*/ 	.word	0x00000000


	//----- nvinfo : EIATTR_MIN_STACK_SIZE
	.align		4
.L_2124:
        /*30d8*/ 	.byte	0x04, 0x12
        /*30da*/ 	.short	(.L_2126 - .L_2125)
	.align		4
.L_2125:
        /*30dc*/ 	.word	index@(_ZN2at6native29vectorized_elementwise_kernelILi8ENS0_13AUnaryFunctorIddbZZZNS0_22logical_or_kernel_cudaERNS_14TensorIteratorEENKUlvE0_clEvENKUlvE4_clEvEUlddE_EESt5arrayIPcLm2EEEEviT0_T1_)
        /*30e0*/ 	.word	0x00000000


	//----- nvinfo : EIATTR_MIN_STACK_SIZE
	.align		4
.L_2126:
        /*30e4*/ 	.byte	0x04, 0x12
        /*30e6*/ 	.short	(.L_2128 - .L_2127)
	.align		4
.L_2127:
        /*30e8*/ 	.word	index@(_ZN2at6native18elementwise_kernelILi128ELi4EZNS0_15gpu_kernel_implINS0_13BinaryFunctorIddbZZZNS0_22logical_or_kernel_cudaERNS_14TensorIteratorEENKUlvE0_clEvENKUlvE4_clEvEUlddE_EEEEvRNS_18TensorIteratorBaseERKT_EUliE_EEviT1_)
        /*30ec*/ 	.word	0x00000000


	//----- nvinfo : EIATTR_MIN_STACK_SIZE
	.align		4
.L_2128:
        /*30f0*/ 	.byte	0x04, 0x12
        /*30f2*/ 	.short	(.L_2130 - .L_2129)
	.align		4
.L_2129:
        /*30f4*/ 	.word	index@(_ZN2at6native27unrolled_elementwise_kernelINS0_13BinaryFunctorIddbZZZNS0_22logical_or_kernel_cudaERNS_14TensorIteratorEENKUlvE0_clEvENKUlvE4_clEvEUlddE_EESt5arrayIPcLm3EELi4E23TrivialOffsetCalculatorILi2EjESC_ILi1EjENS0_6memory12LoadWithCastILi2EEENSF_13StoreWithCastILi1EEEEEviT_T0_T2_T3_T4_T5_)
        /*30f8*/ 	.word	0x00000000


	//----- nvinfo : EIATTR_MIN_STACK_SIZE
	.align		4
.L_2130:
        /*30fc*/ 	.byte	0x04, 0x12
        /*30fe*/ 	.short	(.L_2132 - .L_2131)
	.align		4
.L_2131:
        /*3100*/ 	.word	index@(_ZN2at6native18elementwise_kernelILi128ELi4EZNS0_22gpu_kernel_impl_nocastINS0_13BinaryFunctorIddbZZZNS0_22logical_or_kernel_cudaERNS_14TensorIteratorEENKUlvE0_clEvENKUlvE4_clEvEUlddE_EEEEvRNS_18TensorIteratorBaseERKT_EUliE_EEviT1_)
        /*3104*/ 	.word	0x00000000


	//----- nvinfo : EIATTR_MIN_STACK_SIZE
	.align		4
.L_2132:
        /*3108*/ 	.byte	0x04, 0x12
        /*310a*/ 	.short	(.L_2134 - .L_2133)
	.align		4
.L_2133:
        /*310c*/ 	.word	index@(_ZN2at6native27unrolled_elementwise_kernelINS0_13BinaryFunctorIddbZZZNS0_22logical_or_kernel_cudaERNS_14TensorIteratorEENKUlvE0_clEvENKUlvE4_clEvEUlddE_EESt5arrayIPcLm3EELi4E23TrivialOffsetCalculatorILi2EjESC_ILi1EjENS0_6memory15LoadWithoutCastENSF_16StoreWithoutCastEEEviT_T0_T2_T3_T4_T5_)
        /*3110*/ 	.word	0x00000000


	//----- nvinfo : EIATTR_MIN_STACK_SIZE
	.align		4
.L_2134:
        /*3114*/ 	.byte	0x04, 0x12
        /*3116*/ 	.short	(.L_2136 - .L_2135)
	.align		4
.L_2135:
        /*3118*/ 	.word	index@(_ZN2at6native29vectorized_elementwise_kernelILi2ENS0_13BinaryFunctorIddbZZZNS0_22logical_or_kernel_cudaERNS_14TensorIteratorEENKUlvE0_clEvENKUlvE4_clEvEUlddE_EESt5arrayIPcLm3EEEEviT0_T1_)
        /*311c*/ 	.word	0x00000000


	//----- nvinfo : EIATTR_MIN_STACK_SIZE
	.align		4
.L_2136:
        /*3120*/ 	.byte	0x04, 0x12
        /*3122*/ 	.short	(.L_2138 - .L_2137)
	.align		4
.L_2137:
        /*3124*/ 	.word	index@(_ZN2at6native29vectorized_elementwise_kernelILi4ENS0_13BinaryFunctorIddbZZZNS0_22logical_or_kernel_cudaERNS_14TensorIteratorEENKUlvE0_clEvENKUlvE4_clEvEUlddE_EESt5arrayIPcLm3EEEEviT0_T1_)
        /*3128*/ 	.word	0x00000000


	//----- nvinfo : EIATTR_MIN_STACK_SIZE
	.align		4
.L_2138:
        /*312c*/ 	.byte	0x04, 0x12
        /*312e*/ 	.short	(.L_2140 - .L_2139)
	.align		4
.L_2139:
        /*3130*/ 	.word	index@(_ZN2at6native29vectorized_elementwise_kernelILi8ENS0_13BinaryFunctorIddbZZZNS0_22logical_or_kernel_cudaERNS_14TensorIteratorEENKUlvE0_clEvENKUlvE4_clEvEUlddE_EESt5arrayIPcLm3EEEEviT0_T1_)
        /*3134*/ 	.word	0x00000000


	//----- nvinfo : EIATTR_MIN_STACK_SIZE
	.align		4
.L_2140:
        /*3138*/ 	.byte	0x04, 0x12
        /*313a*/ 	.short	(.L_2142 - .L_2141)
	.align		4
.L_2141:
        /*313c*/ 	.word	index@(_ZN2at6native18elementwise_kernelILi128ELi4EZNS0_15gpu_kernel_implINS0_13AUnaryFunctorIssbZZZNS0_22logical_or_kernel_cudaERNS_14TensorIteratorEENKUlvE0_clEvENKUlvE3_clEvEUlssE_EEEEvRNS_18TensorIteratorBaseERKT_EUliE_EEviT1_)
        /*3140*/ 	.word	0x00000000


	//----- nvinfo : EIATTR_MIN_STACK_SIZE
	.align		4
.L_2142:
        /*3144*/ 	.byte	0x04, 0x12
        /*3146*/ 	.short	(.L_2144 - .L_2143)
	.align		4
.L_2143:
        /*3148*/ 	.word	index@(_ZN2at6native27unrolled_elementwise_kernelINS0_13AUnaryFunctorIssbZZZNS0_22logical_or_kernel_cudaERNS_14TensorIteratorEENKUlvE0_clEvENKUlvE3_clEvEUlssE_EESt5arrayIPcLm2EELi4E23TrivialOffsetCalculatorILi1EjESD_NS0_6memory12LoadWithCastILi1EEENSE_13StoreWithCastILi1EEEEEviT_T0_T2_T3_T4_T5_)
        /*314c*/ 	.word	0x00000000


	//----- nvinfo : EIATTR_MIN_STACK_SIZE
	.align		4
.L_2144:
        /*3150*/ 	.byte	0x04, 0x12
        /*3152*/ 	.short	(.L_2146 - .L_2145)
	.align		4
.L_2145:
        /*3154*/ 	.word	index@(_ZN2at6native18elementwise_kernelILi128ELi4EZNS0_22gpu_kernel_impl_nocastINS0_13AUnaryFunctorIssbZZZNS0_22logical_or_kernel_cudaERNS_14TensorIteratorEENKUlvE0_clEvENKUlvE3_clEvEUlssE_EEEEvRNS_18TensorIteratorBaseERKT_EUliE_EEviT1_)
        /*3158*/ 	.word	0x00000000


	//----- nvinfo : EIATTR_MIN_STACK_SIZE
	.align		4
.L_2146:
        /*315c*/ 	.byte	0x04, 0x12
        /*315e*/ 	.short	(.L_2148 - .L_2147)
	.align		4
.L_2147:
        /*3160*/ 	.word	index@(_ZN2at6native27unrolled_elementwise_kernelINS0_13AUnaryFunctorIssbZZZNS0_22logical_or_kernel_cudaERNS_14TensorIteratorEENKUlvE0_clEvENKUlvE3_clEvEUlssE_EESt5arrayIPcLm2EELi4E23TrivialOffsetCalculatorILi1EjESD_NS0_6memory15LoadWithoutCastENSE_16StoreWithoutCastEEEviT_T0_T2_T3_T4_T5_)
        /*3164*/ 	.word	0x00000000


	//----- nvinfo : EIATTR_MIN_STACK_SIZE
	.align		4
.L_2148:
        /*3168*/ 	.byte	0x04, 0x12
        /*316a*/ 	.short	(.L_2150 - .L_2149)
	.align		4
.L_2149:
        /*316c*/ 	.word	index@(_ZN2at6native29vectorized_elementwise_kernelILi2ENS0_13AUnaryFunctorIssbZZZNS0_22logical_or_kernel_cudaERNS_14TensorIteratorEENKUlvE0_clEvENKUlvE3_clEvEUlssE_EESt5arrayIPcLm2EEEEviT0_T1_)
        /*3170*/ 	.word	0x00000000


	//----- nvinfo : EIATTR_MIN_STACK_SIZE
	.align		4
.L_2150:
        /*3174*/ 	.byte	0x04, 0x12
        /*3176*/ 	.short	(.L_2152 - .L_2151)
	.align		4
.L_2151:
        /*3178*/ 	.word	index@(_ZN2at6native29vectorized_elementwise_kernelILi4ENS0_13AUnaryFunctorIssbZZZNS0_22logical_or_kernel_cudaERNS_14TensorIteratorEENKUlvE0_clEvENKUlvE3_clEvEUlssE_EESt5arrayIPcLm2EEEEviT0_T1_)
        /*317c*/ 	.word	0x00000000


	//----- nvinfo : EIATTR_MIN_STACK_SIZE
	.align		4
.L_2152:
        /*3180*/ 	.byte	0x04, 0x12
        /*3182*/ 	.short	(.L_2154 - .L_2153)
	.align		4
.L_2153:
        /*3184*/ 	.word	index@(_ZN2at6native29vectorized_elementwise_kernelILi8ENS0_13AUnaryFunctorIssbZZZNS0_22logical_or_kernel_cudaERNS_14TensorIteratorEENKUlvE0_clEvENKUlvE3_clEvEUlssE_EESt5arrayIPcLm2EEEEviT0_T1_)
        /*3188*/ 	.word	0x00000000


	//----- nvinfo : EIATTR_MIN_STACK_SIZE
	.align		4
.L_2154:
        /*318c*/ 	.byte	0x04, 0x12
        /*318e*/ 	.short	(.L_2156 - .L_2155)
	.align		4
.L_2155:
        /*3190*/ 	.word	index@(_ZN2at6native18elementwise_kernelILi128ELi4EZNS0_15gpu_kernel_implINS0_13BinaryFunctorIssbZZZNS0_22logical_or_kernel_cudaERNS_14TensorIteratorEENKUlvE0_clEvENKUlvE3_clEvEUlssE_EEEEvRNS_18TensorIteratorBaseERKT_EUliE_EEviT1_)
        /*3194*/ 	.word	0x00000000


	//----- nvinfo : EIATTR_MIN_STACK_SIZE
	.align		4
.L_2156:
        /*3198*/ 	.byte	0x04, 0x12
        /*319a*/ 	.short	(.L_2158 - .L_2157)
	.align		4
.L_2157:
        /*319c*/ 	.word	index@(_ZN2at6native27unrolled_elementwise_kernelINS0_13BinaryFunctorIssbZZZNS0_22logical_or_kernel_cudaERNS_14TensorIteratorEENKUlvE0_clEvENKUlvE3_clEvEUlssE_EESt5arrayIPcLm3EELi4E23TrivialOffsetCalculatorILi2EjESC_ILi1EjENS0_6memory12LoadWithCastILi2EEENSF_13StoreWithCastILi1EEEEEviT_T0_T2_T3_T4_T5_)
        /*31a0*/ 	.word	0x00000000


	//----- nvinfo : EIATTR_MIN_STACK_SIZE
	.align		4
.L_2158:
        /*31a4*/ 	.byte	0x04, 0x12
        /*31a6*/ 	.short	(.L_2160 - .L_2159)
	.align		4
.L_2159:
        /*31a8*/ 	.word	index@(_ZN2at6native18elementwise_kernelILi128ELi4EZNS0_22gpu_kernel_impl_nocastINS0_13BinaryFunctorIssbZZZNS0_22logical_or_kernel_cudaERNS_14TensorIteratorEENKUlvE0_clEvENKUlvE3_clEvEUlssE_EEEEvRNS_18TensorIteratorBaseERKT_EUliE_EEviT1_)
        /*31ac*/ 	.word	0x00000000


	//----- nvinfo : EIATTR_MIN_STACK_SIZE
	.align		4
.L_2160:
        /*31b0*/ 	.byte	0x04, 0x12
        /*31b2*/ 	.short	(.L_2162 - .L_2161)
	.align		4
.L_2161:
        /*31b4*/ 	.word	index@(_ZN2at6native27unrolled_elementwise_kernelINS0_13BinaryFunctorIssbZZZNS0_22logical_or_kernel_cudaERNS_14TensorIteratorEENKUlvE0_clEvENKUlvE3_clEvEUlssE_EESt5arrayIPcLm3EELi4E23TrivialOffsetCalculatorILi2EjESC_ILi1EjENS0_6memory15LoadWithoutCastENSF_16StoreWithoutCastEEEviT_T0_T2_T3_T4_T5_)
        /*31b8*/ 	.word	0x00000000


	//----- nvinfo : EIATTR_MIN_STACK_SIZE
	.align		4
.L_2162:
        /*31bc*/ 	.byte	0x04, 0x12
        /*31be*/ 	.short	(.L_2164 - .L_2163)
	.align		4
.L_2163:
        /*31c0*/ 	.word	index@(_ZN2at6native29vectorized_elementwise_kernelILi2ENS0_13BinaryFunctorIssbZZZNS0_22logical_or_kernel_cudaERNS_14TensorIteratorEENKUlvE0_clEvENKUlvE3_clEvEUlssE_EESt5arrayIPcLm3EEEEviT0_T1_)
        /*31c4*/ 	.word	0x00000000


	//----- nvinfo : EIATTR_MIN_STACK_SIZE
	.align		4
.L_2164:
        /*31c8*/ 	.byte	0x04, 0x12
        /*31ca*/ 	.short	(.L_2166 - .L_2165)
	.align		4
.L_2165:
        /*31cc*/ 	.word	index@(_ZN2at6native29vectorized_elementwise_kernelILi4ENS0_13BinaryFunctorIssbZZZNS0_22logical_or_kernel_cudaERNS_14TensorIteratorEENKUlvE0_clEvENKUlvE3_clEvEUlssE_EESt5arrayIPcLm3EEEEviT0_T1_)
        /*31d0*/ 	.word	0x00000000


	//----- nvinfo : EIATTR_MIN_STACK_SIZE
	.align		4
.L_2166:
        /*31d4*/ 	.byte	0x04, 0x12
        /*31d6*/ 	.short	(.L_2168 - .L_2167)
	.align		4
.L_2167:
        /*31d8*/ 	.word	index@(_ZN2at6native29vectorized_elementwise_kernelILi8ENS0_13BinaryFunctorIssbZZZNS0_22logical_or_kernel_cudaERNS_14TensorIteratorEENKUlvE0_clEvENKUlvE3_clEvEUlssE_EESt5arrayIPcLm3EEEEviT0_T1_)
        /*31dc*/ 	.word	0x00000000


	//----- nvinfo : EIATTR_MIN_STACK_SIZE
	.align		4
.L_2168:
        /*31e0*/ 	.byte	0x04, 0x12
        /*31e2*/ 	.short	(.L_2170 - .L_2169)
	.align		4
.L_2169:
        /*31e4*/ 	.word	index@(_ZN2at6native18elementwise_kernelILi128ELi4EZNS0_15gpu_kernel_implINS0_13AUnaryFunctorIllbZZZNS0_22logical_or_kernel_cudaERNS_14TensorIteratorEENKUlvE0_clEvENKUlvE2_clEvEUlllE_EEEEvRNS_18TensorIteratorBaseERKT_EUliE_EEviT1_)
        /*31e8*/ 	.word	0x00000000


	//----- nvinfo : EIATTR_MIN_STACK_SIZE
	.align		4
.L_2170:
        /*31ec*/ 	.byte	0x04, 0x12
        /*31ee*/ 	.short	(.L_2172 - .L_2171)
	.align		4
.L_2171:
        /*31f0*/ 	.word	index@(_ZN2at6native27unrolled_elementwise_kernelINS0_13AUnaryFunctorIllbZZZNS0_22logical_or_kernel_cudaERNS_14TensorIteratorEENKUlvE0_clEvENKUlvE2_clEvEUlllE_EESt5arrayIPcLm2EELi4E23TrivialOffsetCalculatorILi1EjESD_NS0_6memory12LoadWithCastILi1EEENSE_13StoreWithCastILi1EEEEEviT_T0_T2_T3_T4_T5_)
        /*31f4*/ 	.word	0x00000000


	//----- nvinfo : EIATTR_MIN_STACK_SIZE
	.align		4
.L_2172:
        /*31f8*/ 	.byte	0x04, 0x12
        /*31fa*/ 	.short	(.L_2174 - .L_2173)
	.align		4
.L_2173:
        /*31fc*/ 	.word	index@(_ZN2at6native18elementwise_kernelILi128ELi4EZNS0_22gpu_kernel_impl_nocastINS0_13AUnaryFunctorIllbZZZNS0_22logical_or_kernel_cudaERNS_14TensorIteratorEENKUlvE0_clEvENKUlvE2_clEvEUlllE_EEEEvRNS_18TensorIteratorBaseERKT_EUliE_EEviT1_)
        /*3200*/ 	.word	0x00000000


	//----- nvinfo : EIATTR_MIN_STACK_SIZE
	.align		4
.L_2174:
        /*3204*/ 	.byte	0x04, 0x12
        /*3206*/ 	.short	(.L_2176 - .L_2175)
	.align		4
.L_2175:
        /*3208*/ 	.word	index@(_ZN2at6native27unrolled_elementwise_kernelINS0_13AUnaryFunctorIllbZZZNS0_22logical_or_kernel_cudaERNS_14TensorIteratorEENKUlvE0_clEvENKUlvE2_clEvEUlllE_EESt5arrayIPcLm2EELi4E23TrivialOffsetCalculatorILi1EjESD_NS0_6memory15LoadWithoutCastENSE_16StoreWithoutCastEEEviT_T0_T2_T3_T4_T5_)
        /*320c*/ 	.word	0x00000000


	//----- nvinfo : EIATTR_MIN_STACK_SIZE
	.align		4
.L_2176:
        /*3210*/ 	.byte	0x04, 0x12
        /*3212*/ 	.short	(.L_2178 - .L_2177)
	.align		4
.L_2177:
        /*3214*/ 	.word	index@(_ZN2at6native29vectorized_elementwise_kernelILi2ENS0_13AUnaryFunctorIllbZZZNS0_22logical_or_kernel_cudaERNS_14TensorIteratorEENKUlvE0_clEvENKUlvE2_clEvEUlllE_EESt5arrayIPcLm2EEEEviT0_T1_)
        /*3218*/ 	.word	0x00000000


	//----- nvinfo : EIATTR_MIN_STACK_SIZE
	.align		4
.L_2178:
        /*321c*/ 	.byte	0x04, 0x12
        /*321e*/ 	.short	(.L_2180 - .L_2179)
	.align		4
.L_2179:
        /*3220*/ 	.word	index@(_ZN2at6native29vectorized_elementwise_kernelILi4ENS0_13AUnaryFunctorIllbZZZNS0_22logical_or_kernel_cudaERNS_14TensorIteratorEENKUlvE0_clEvENKUlvE2_clEvEUlllE_EESt5arrayIPcLm2EEEEviT0_T1_)
        /*3224*/ 	.word	0x00000000


	//----- nvinfo : EIATTR_MIN_STACK_SIZE
	.align		4
.L_2180:
        /*3228*/ 	.byte	0x04, 0x12
        /*322a*/ 	.short	(.L_2182 - .L_2181)
	.align		4
.L_2181:
        /*322c*/ 	.word	index@(_ZN2at6native29vectorized_elementwise_kernelILi8ENS0_13AUnaryFunctorIllbZZZNS0_22logical_or_kernel_cudaERNS_14TensorIteratorEENKUlvE0_clEvENKUlvE2_clEvEUlllE_EESt5arrayIPcLm2EEEEviT0_T1_)
        /*3230*/ 	.word	0x00000000


	//----- nvinfo : EIATTR_MIN_STACK_SIZE
	.align		4
.L_2182:
        /*3234*/ 	.byte	0x04, 0x12
        /*3236*/ 	.short	(.L_2184 - .L_2183)
	.align		4
.L_2183:
        /*3238*/ 	.word	index@(_ZN2at6native18elementwise_kernelILi128ELi4EZNS0_15gpu_kernel_implINS0_13BinaryFunctorIllbZZZNS0_22logical_or_kernel_cudaERNS_14TensorIteratorEENKUlvE0_clEvENKUlvE2_clEvEUlllE_EEEEvRNS_18TensorIteratorBaseERKT_EUliE_EEviT1_)
        /*323c*/ 	.word	0x00000000


	//----- nvinfo : EIATTR_MIN_STACK_SIZE
	.align		4
.L_2184:
        /*3240*/ 	.byte	0x04, 0x12
        /*3242*/ 	.short	(.L_2186 - .L_2185)
	.align		4
.L_2185:
        /*3244*/ 	.word	index@(_ZN2at6native27unrolled_elementwise_kernelINS0_13BinaryFunctorIllbZZZNS0_22logical_or_kernel_cudaERNS_14TensorIteratorEENKUlvE0_clEvENKUlvE2_clEvEUlllE_EESt5arrayIPcLm3EELi4E23TrivialOffsetCalculatorILi2EjESC_ILi1EjENS0_6memory12LoadWithCastILi2EEENSF_13StoreWithCastILi1EEEEEviT_T0_T2_T3_T4_T5_)
        /*3248*/ 	.word	0x00000000


	//----- nvinfo : EIATTR_MIN_STACK_SIZE
	.align		4
.L_2186:
        /*324c*/ 	.byte	0x04, 0x12
        /*324e*/ 	.short	(.L_2188 - .L_2187)
	.align		4
.L_2187:
        /*3250*/ 	.word	index@(_ZN2at6native18elementwise_kernelILi128ELi4EZNS0_22gpu_kernel_impl_nocastINS0_13BinaryFunctorIllbZZZNS0_22logical_or_kernel_cudaERNS_14TensorIteratorEENKUlvE0_clEvENKUlvE2_clEvEUlllE_EEEEvRNS_18TensorIteratorBaseERKT_EUliE_EEviT1_)
        /*3254*/ 	.word	0x00000000


	//----- nvinfo : EIATTR_MIN_STACK_SIZE
	.align		4
.L_2188:
        /*3258*/ 	.byte	0x04, 0x12
        /*325a*/ 	.short	(.L_2190 - .L_2189)
	.align		4
.L_2189:
        /*325c*/ 	.word	index@(_ZN2at6native27unrolled_elementwise_kernelINS0_13BinaryFunctorIllbZZZNS0_22logical_or_kernel_cudaERNS_14TensorIteratorEENKUlvE0_clEvENKUlvE2_clEvEUlllE_EESt5arrayIPcLm3EELi4E23TrivialOffsetCalculatorILi2EjESC_ILi1EjENS0_6memory15LoadWithoutCastENSF_16StoreWithoutCastEEEviT_T0_T2_T3_T4_T5_)
        /*3260*/ 	.word	0x00000000


	//----- nvinfo : EIATTR_MIN_STACK_SIZE
	.align		4
.L_2190:
        /*3264*/ 	.byte	0x04, 0x12
        /*3266*/ 	.short	(.L_2192 - .L_2191)
	.align		4
.L_2191:
        /*3268*/ 	.word	index@(_ZN2at6native29vectorized_elementwise_kernelILi2ENS0_13BinaryFunctorIllbZZZNS0_22logical_or_kernel_cudaERNS_14TensorIteratorEENKUlvE0_clEvENKUlvE2_clEvEUlllE_EESt5arrayIPcLm3EEEEviT0_T1_)
        /*326c*/ 	.word	0x00000000


	//----- nvinfo : EIATTR_MIN_STACK_SIZE
	.align		4
.L_2192:
        /*3270*/ 	.byte	0x04, 0x12
        /*3272*/ 	.short	(.L_2194 - .L_2193)
	.align		4
.L_2193:
        /*3274*/ 	.word	index@(_ZN2at6native29vectorized_elementwise_kernelILi4ENS0_13BinaryFunctorIllbZZZNS0_22logical_or_kernel_cudaERNS_14TensorIteratorEENKUlvE0_clEvENKUlvE2_clEvEUlllE_EESt5arrayIPcLm3EEEEviT0_T1_)
        /*3278*/ 	.word	0x00000000


	//----- nvinfo : EIATTR_MIN_STACK_SIZE
	.align		4
.L_2194:
        /*327c*/ 	.byte	0x04, 0x12
        /*327e*/ 	.short	(.L_2196 - .L_2195)
	.align		4
.L_2195:
        /*3280*/ 	.word	index@(_ZN2at6native29vectorized_elementwise_kernelILi8ENS0_13BinaryFunctorIllbZZZNS0_22logical_or_kernel_cudaERNS_14TensorIteratorEENKUlvE0_clEvENKUlvE2_clEvEUlllE_EESt5arrayIPcLm3EEEEviT0_T1_)
        /*3284*/ 	.word	0x00000000


	//----- nvinfo : EIATTR_MIN_STACK_SIZE
	.align		4
.L_2196:
        /*3288*/ 	.byte	0x04, 0x12
        /*328a*/ 	.short	(.L_2198 - .L_2197)
	.align		4
.L_2197:
        /*328c*/ 	.word	index@(_ZN2at6native18elementwise_kernelILi128ELi4EZNS0_15gpu_kernel_implINS0_13AUnaryFunctorIiibZZZNS0_22logical_or_kernel_cudaERNS_14TensorIteratorEENKUlvE0_clEvENKUlvE1_clEvEUliiE_EEEEvRNS_18TensorIteratorBaseERKT_EUliE_EEviT1_)
        /*3290*/ 	.word	0x00000000


	//----- nvinfo : EIATTR_MIN_STACK_SIZE
	.align		4
.L_2198:
        /*3294*/ 	.byte	0x04, 0x12
        /*3296*/ 	.short	(.L_2200 - .L_2199)
	.align		4
.L_2199:
        /*3298*/ 	.word	index@(_ZN2at6native27unrolled_elementwise_kernelINS0_13AUnaryFunctorIiibZZZNS0_22logical_or_kernel_cudaERNS_14TensorIteratorEENKUlvE0_clEvENKUlvE1_clEvEUliiE_EESt5arrayIPcLm2EELi4E23TrivialOffsetCalculatorILi1EjESD_NS0_6memory12LoadWithCastILi1EEENSE_13StoreWithCastILi1EEEEEviT_T0_T2_T3_T4_T5_)
        /*329c*/ 	.word	0x00000000


	//----- nvinfo : EIATTR_MIN_STACK_SIZE
	.align		4
.L_2200:
        /*32a0*/ 	.byte	0x04, 0x12
        /*32a2*/ 	.short	(.L_2202 - .L_2201)
	.align		4
.L_2201:
        /*32a4*/ 	.word	index@(_ZN2at6native18elementwise_kernelILi128ELi4EZNS0_22gpu_kernel_impl_nocastINS0_13AUnaryFunctorIiibZZZNS0_22logical_or_kernel_cudaERNS_14TensorIteratorEENKUlvE0_clEvENKUlvE1_clEvEUliiE_EEEEvRNS_18TensorIteratorBaseERKT_EUliE_EEviT1_)
        /*32a8*/ 	.word	0x00000000


	//----- nvinfo : EIATTR_MIN_STACK_SIZE
	.align		4
.L_2202:
        /*32ac*/ 	.byte	0x04, 0x12
        /*32ae*/ 	.short	(.L_2204 - .L_2203)
	.align		4
.L_2203:
        /*32b0*/ 	.word	index@(_ZN2at6native27unrolled_elementwise_kernelINS0_13AUnaryFunctorIiibZZZNS0_22logical_or_kernel_cudaERNS_14TensorIteratorEENKUlvE0_clEvENKUlvE1_clEvEUliiE_EESt5arrayIPcLm2EELi4E23TrivialOffsetCalculatorILi1EjESD_NS0_6memory15LoadWithoutCastENSE_16StoreWithoutCastEEEviT_T0_T2_T3_T4_T5_)
        /*32b4*/ 	.word	0x00000000


	//----- nvinfo : EIATTR_MIN_STACK_SIZE
	.align		4
.L_2204:
        /*32b8*/ 	.byte	0x04, 0x12
        /*32ba*/ 	.short	(.L_2206 - .L_2205)
	.align		4
.L_2205:
        /*32bc*/ 	.word	index@(_ZN2at6native29vectorized_elementwise_kernelILi2ENS0_13AUnaryFunctorIiibZZZNS0_22logical_or_kernel_cudaERNS_14TensorIteratorEENKUlvE0_clEvENKUlvE1_clEvEUliiE_EESt5arrayIPcLm2EEEEviT0_T1_)
        /*32c0*/ 	.word	0x00000000


	//----- nvinfo : EIATTR_MIN_STACK_SIZE
	.align		4
.L_2206:
        /*32c4*/ 	.byte	0x04, 0x12
        /*32c6*/ 	.short	(.L_2208 - .L_2207)
	.align		4
.L_2207:
        /*32c8*/ 	.word	index@(_ZN2at6native29vectorized_elementwise_kernelILi4ENS0_13AUnaryFunctorIiibZZZNS0_22logical_or_kernel_cudaERNS_14TensorIteratorEENKUlvE0_clEvENKUlvE1_clEvEUliiE_EESt5arrayIPcLm2EEEEviT0_T1_)
        /*32cc*/ 	.word	0x00000000


	//----- nvinfo : EIATTR_MIN_STACK_SIZE
	.align		4
.L_2208:
        /*32d0*/ 	.byte	0x04, 0x12
        /*32d2*/ 	.short	(.L_2210 - .L_2209)
	.align		4
.L_2209:
        /*32d4*/ 	.word	index@(_ZN2at6native29vectorized_elementwise_kernelILi8ENS0_13AUnaryFunctorIiibZZZNS0_22logical_or_kernel_cudaERNS_14TensorIteratorEENKUlvE0_clEvENKUlvE1_clEvEUliiE_EESt5arrayIPcLm2EEEEviT0_T1_)
        /*32d8*/ 	.word	0x00000000


	//----- nvinfo : EIATTR_MIN_STACK_SIZE
	.align		4
.L_2210:
        /*32dc*/ 	.byte	0x04, 0x12
        /*32de*/ 	.short	(.L_2212 - .L_2211)
	.align		4
.L_2211:
        /*32e0*/ 	.word	index@(_ZN2at6native18elementwise_kernelILi128ELi4EZNS0_15gpu_kernel_implINS0_13BinaryFunctorIiibZZZNS0_22logical_or_kernel_cudaERNS_14TensorIteratorEENKUlvE0_clEvENKUlvE1_clEvEUliiE_EEEEvRNS_18TensorIteratorBaseERKT_EUliE_EEviT1_)
        /*32e4*/ 	.word	0x00000000


	//----- nvinfo : EIATTR_MIN_STACK_SIZE
	.align		4
.L_2212:
        /*32e8*/ 	.byte	0x04, 0x12
        /*32ea*/ 	.short	(.L_2214 - .L_2213)
	.align		4
.L_2213:
        /*32ec*/ 	.word	index@(_ZN2at6native27unrolled_elementwise_kernelINS0_13BinaryFunctorIiibZZZNS0_22logical_or_kernel_cudaERNS_14TensorIteratorEENKUlvE0_clEvENKUlvE1_clEvEUliiE_EESt5arrayIPcLm3EELi4E23TrivialOffsetCalculatorILi2EjESC_ILi1EjENS0_6memory12LoadWithCastILi2EEENSF_13StoreWithCastILi1EEEEEviT_T0_T2_T3_T4_T5_)
        /*32f0*/ 	.word	0x00000000


	//----- nvinfo : EIATTR_MIN_STACK_SIZE
	.align		4
.L_2214:
        /*32f4*/ 	.byte	0x04, 0x12
        /*32f6*/ 	.short	(.L_2216 - .L_2215)
	.align		4
.L_2215:
        /*32f8*/ 	.word	index@(_ZN2at6native18elementwise_kernelILi128ELi4EZNS0_22gpu_kernel_impl_nocastINS0_13BinaryFunctorIiibZZZNS0_22logical_or_kernel_cudaERNS_14TensorIteratorEENKUlvE0_clEvENKUlvE1_clEvEUliiE_EEEEvRNS_18TensorIteratorBaseERKT_EUliE_EEviT1_)
        /*32fc*/ 	.word	0x00000000


	//----- nvinfo : EIATTR_MIN_STACK_SIZE
	.align		4
.L_2216:
        /*3300*/ 	.byte	0x04, 0x12
        /*3302*/ 	.short	(.L_2218 - .L_2217)
	.align		4
.L_2217:
        /*3304*/ 	.word	index@(_ZN2at6native27unrolled_elementwise_kernelINS0_13BinaryFunctorIiibZZZNS0_22logical_or_kernel_cudaERNS_14TensorIteratorEENKUlvE0_clEvENKUlvE1_clEvEUliiE_EESt5arrayIPcLm3EELi4E23TrivialOffsetCalculatorILi2EjESC_ILi1EjENS0_6memory15LoadWithoutCastENSF_16StoreWithoutCastEEEviT_T0_T2_T3_T4_T5_)
        /*3308*/ 	.word	0x00000000


	//----- nvinfo : EIATTR_MIN_STACK_SIZE
	.align		4
.L_2218:
        /*330c*/ 	.byte	0x04, 0x12
        /*330e*/ 	.short	(.L_2220 - .L_2219)
	.align		4
.L_2219:
        /*3310*/ 	.word	index@(_ZN2at6native29vectorized_elementwise_kernelILi2ENS0_13BinaryFunctorIiibZZZNS0_22logical_or_kernel_cudaERNS_14TensorIteratorEENKUlvE0_clEvENKUlvE1_clEvEUliiE_EESt5arrayIPcLm3EEEEviT0_T1_)
        /*3314*/ 	.word	0x00000000


	//----- nvinfo : EIATTR_MIN_STACK_SIZE
	.align		4
.L_2220:
        /*3318*/ 	.byte	0x04, 0x12
        /*331a*/ 	.short	(.L_2222 - .L_2221)
	.align		4
.L_2221:
        /*331c*/ 	.word	index@(_ZN2at6native29vectorized_elementwise_kernelILi4ENS0_13BinaryFunctorIiibZZZNS0_22logical_or_kernel_cudaERNS_14TensorIteratorEENKUlvE0_clEvENKUlvE1_clEvEUliiE_EESt5arrayIPcLm3EEEEviT0_T1_)
        /*3320*/ 	.word	0x00000000


	//----- nvinfo : EIATTR_MIN_STACK_SIZE
	.align		4
.L_2222:
        /*3324*/ 	.byte	0x04, 0x12
        /*3326*/ 	.short	(.L_2224 - .L_2223)
	.align		4
.L_2223:
        /*3328*/ 	.word	index@(_ZN2at6native29vectorized_elementwise_kernelILi8ENS0_13BinaryFunctorIiibZZZNS0_22logical_or_kernel_cudaERNS_14TensorIteratorEENKUlvE0_clEvENKUlvE1_clEvEUliiE_EESt5arrayIPcLm3EEEEviT0_T1_)
        /*332c*/ 	.word	0x00000000


	//----- nvinfo : EIATTR_MIN_STACK_SIZE
	.align		4
.L_2224:
        /*3330*/ 	.byte	0x04, 0x12
        /*3332*/ 	.short	(.L_2226 - .L_2225)
	.align		4
.L_2225:
        /*3334*/ 	.word	index@(_ZN2at6native18elementwise_kernelILi128ELi4EZNS0_15gpu_kernel_implINS0_13AUnaryFunctorIaabZZZNS0_22logical_or_kernel_cudaERNS_14TensorIteratorEENKUlvE0_clEvENKUlvE0_clEvEUlaaE_EEEEvRNS_18TensorIteratorBaseERKT_EUliE_EEviT1_)
        /*3338*/ 	.word	0x00000000


	//----- nvinfo : EIATTR_MIN_STACK_SIZE
	.align		4
.L_2226:
        /*333c*/ 	.byte	0x04, 0x12
        /*333e*/ 	.short	(.L_2228 - .L_2227)
	.align		4
.L_2227:
        /*3340*/ 	.word	index@(_ZN2at6native27unrolled_elementwise_kernelINS0_13AUnaryFunctorIaabZZZNS0_22logical_or_kernel_cudaERNS_14TensorIteratorEENKUlvE0_clEvENKUlvE0_clEvEUlaaE_EESt5arrayIPcLm2EELi4E23TrivialOffsetCalculatorILi1EjESD_NS0_6memory12LoadWithCastILi1EEENSE_13StoreWithCastILi1EEEEEviT_T0_T2_T3_T4_T5_)
        /*3344*/ 	.word	0x00000000


	//----- nvinfo : EIATTR_MIN_STACK_SIZE
	.align		4
.L_2228:
        /*3348*/ 	.byte	0x04, 0x12
        /*334a*/ 	.short	(.L_2230 - .L_2229)
	.align		4
.L_2229:
        /*334c*/ 	.word	index@(_ZN2at6native18elementwise_kernelILi128ELi4EZNS0_22gpu_kernel_impl_nocastINS0_13AUnaryFunctorIaabZZZNS0_22logical_or_kernel_cudaERNS_14TensorIteratorEENKUlvE0_clEvENKUlvE0_clEvEUlaaE_EEEEvRNS_18TensorIteratorBaseERKT_EUliE_EEviT1_)
        /*3350*/ 	.word	0x00000000


	//----- nvinfo : EIATTR_MIN_STACK_SIZE
	.align		4
.L_2230:
        /*3354*/ 	.byte	0x04, 0x12
        /*3356*/ 	.short	(.L_2232 - .L_2231)
	.align		4
.L_2231:
        /*3358*/ 	.word	index@(_ZN2at6native27unrolled_elementwise_kernelINS0_13AUnaryFunctorIaabZZZNS0_22logical_or_kernel_cudaERNS_14TensorIteratorEENKUlvE0_clEvENKUlvE0_clEvEUlaaE_EESt5arrayIPcLm2EELi4E23TrivialOffsetCalculatorILi1EjESD_NS0_6memory15LoadWithoutCastENSE_16StoreWithoutCastEEEviT_T0_T2_T3_T4_T5_)
        /*335c*/ 	.word	0x00000000


	//----- nvinfo : EIATTR_MIN_STACK_SIZE
	.align		4
.L_2232:
        /*3360*/ 	.byte	0x04, 0x12
        /*3362*/ 	.short	(.L_2234 - .L_2233)
	.align		4
.L_2233:
        /*3364*/ 	.word	index@(_ZN2at6native29vectorized_elementwise_kernelILi2ENS0_13AUnaryFunctorIaabZZZNS0_22logical_or_kernel_cudaERNS_14TensorIteratorEENKUlvE0_clEvENKUlvE0_clEvEUlaaE_EESt5arrayIPcLm2EEEEviT0_T1_)
        /*3368*/ 	.word	0x00000000


	//----- nvinfo : EIATTR_MIN_STACK_SIZE
	.align		4
.L_2234:
        /*336c*/ 	.byte	0x04, 0x12
        /*336e*/ 	.short	(.L_2236 - .L_2235)
	.align		4
.L_2235:
        /*3370*/ 	.word	index@(_ZN2at6native29vectorized_elementwise_kernelILi4ENS0_13AUnaryFunctorIaabZZZNS0_22logical_or_kernel_cudaERNS_14TensorIteratorEENKUlvE0_clEvENKUlvE0_clEvEUlaaE_EESt5arrayIPcLm2EEEEviT0_T1_)
        /*3374*/ 	.word	0x00000000


	//----- nvinfo : EIATTR_MIN_STACK_SIZE
	.align		4
.L_2236:
        /*3378*/ 	.byte	0x04, 0x12
        /*337a*/ 	.short	(.L_2238 - .L_2237)
	.align		4
.L_2237:
        /*337c*/ 	.word	index@(_ZN2at6native29vectorized_elementwise_kernelILi8ENS0_13AUnaryFunctorIaabZZZNS0_22logical_or_kernel_cudaERNS_14TensorIteratorEENKUlvE0_clEvENKUlvE0_clEvEUlaaE_EESt5arrayIPcLm2EEEEviT0_T1_)
        /*3380*/ 	.word	0x00000000


	//----- nvinfo : EIATTR_MIN_STACK_SIZE
	.align		4
.L_2238:
        /*3384*/ 	.byte	0x04, 0x12
        /*3386*/ 	.short	(.L_2240 - .L_2239)
	.align		4
.L_2239:
        /*3388*/ 	.word	index@(_ZN2at6native18elementwise_kernelILi128ELi4EZNS0_15gpu_kernel_implINS0_13BinaryFunctorIaabZZZNS0_22logical_or_kernel_cudaERNS_14TensorIteratorEENKUlvE0_clEvENKUlvE0_clEvEUlaaE_EEEEvRNS_18TensorIteratorBaseERKT_EUliE_EEviT1_)
        /*338c*/ 	.word	0x00000000


	//----- nvinfo : EIATTR_MIN_STACK_SIZE
	.align		4
.L_2240:
        /*3390*/ 	.byte	0x04, 0x12
        /*3392*/ 	.short	(.L_2242 - .L_2241)
	.align		4
.L_2241:
        /*3394*/ 	.word	index@(_ZN2at6native27unrolled_elementwise_kernelINS0_13BinaryFunctorIaabZZZNS0_22logical_or_kernel_cudaERNS_14TensorIteratorEENKUlvE0_clEvENKUlvE0_clEvEUlaaE_EESt5arrayIPcLm3EELi4E23TrivialOffsetCalculatorILi2EjESC_ILi1EjENS0_6memory12LoadWithCastILi2EEENSF_13StoreWithCastILi1EEEEEviT_T0_T2_T3_T4_T5_)
        /*3398*/ 	.word	0x00000000


	//----- nvinfo : EIATTR_MIN_STACK_SIZE
	.align		4
.L_2242:
        /*339c*/ 	.byte	0x04, 0x12
        /*339e*/ 	.short	(.L_2244 - .L_2243)
	.align		4
.L_2243:
        /*33a0*/ 	.word	index@(_ZN2at6native18elementwise_kernelILi128ELi4EZNS0_22gpu_kernel_impl_nocastINS0_13BinaryFunctorIaabZZZNS0_22logical_or_kernel_cudaERNS_14TensorIteratorEENKUlvE0_clEvENKUlvE0_clEvEUlaaE_EEEEvRNS_18TensorIteratorBaseERKT_EUliE_EEviT1_)
        /*33a4*/ 	.word	0x00000000


	//----- nvinfo : EIATTR_MIN_STACK_SIZE
	.align		4
.L_2244:
        /*33a8*/ 	.byte	0x04, 0x12
        /*33aa*/ 	.short	(.L_2246 - .L_2245)
	.align		4
.L_2245:
        /*33ac*/ 	.word	index@(_ZN2at6native27unrolled_elementwise_kernelINS0_13BinaryFunctorIaabZZZNS0_22logical_or_kernel_cudaERNS_14TensorIteratorEENKUlvE0_clEvENKUlvE0_clEvEUlaaE_EESt5arrayIPcLm3EELi4E23TrivialOffsetCalculatorILi2EjESC_ILi1EjENS0_6memory15LoadWithoutCastENSF_16StoreWithoutCastEEEviT_T0_T2_T3_T4_T5_)
        /*33b0*/ 	.word	0x00000000


	//----- nvinfo : EIATTR_MIN_STACK_SIZE
	.align		4
.L_2246:
        /*33b4*/ 	.byte	0x04, 0x12
        /*33b6*/ 	.short	(.L_2248 - .L_2247)
	.align		4
.L_2247:
        /*33b8*/ 	.word	index@(_ZN2at6native29vectorized_elementwise_kernelILi2ENS0_13BinaryFunctorIaabZZZNS0_22logical_or_kernel_cudaERNS_14TensorIteratorEENKUlvE0_clEvENKUlvE0_clEvEUlaaE_EESt5arrayIPcLm3EEEEviT0_T1_)
        /*33bc*/ 	.word	0x00000000


	//----- nvinfo : EIATTR_MIN_STACK_SIZE
	.align		4
.L_2248:
        /*33c0*/ 	.byte	0x04, 0x12
        /*33c2*/ 	.short	(.L_2250 - .L_2249)
	.align		4
.L_2249:
        /*33c4*/ 	.word	index@(_ZN2at6native29vectorized_elementwise_kernelILi4ENS0_13BinaryFunctorIaabZZZNS0_22logical_or_kernel_cudaERNS_14TensorIteratorEENKUlvE0_clEvENKUlvE0_clEvEUlaaE_EESt5arrayIPcLm3EEEEviT0_T1_)
        /*33c8*/ 	.word	0x00000000


	//----- nvinfo : EIATTR_MIN_STACK_SIZE
	.align		4
.L_2250:
        /*33cc*/ 	.byte	0x04, 0x12
        /*33ce*/ 	.short	(.L_2252 - .L_2251)
	.align		4
.L_2251:
        /*33d0*/ 	.word	index@(_ZN2at6native29vectorized_elementwise_kernelILi8ENS0_13BinaryFunctorIaabZZZNS0_22logical_or_kernel_cudaERNS_14TensorIteratorEENKUlvE0_clEvENKUlvE0_clEvEUlaaE_EESt5arrayIPcLm3EEEEviT0_T1_)
        /*33d4*/ 	.word	0x00000000


	//----- nvinfo : EIATTR_MIN_STACK_SIZE
	.align		4
.L_2252:
        /*33d8*/ 	.byte	0x04, 0x12
        /*33da*/ 	.short	(.L_2254 - .L_2253)
	.align		4
.L_2253:
        /*33dc*/ 	.word	index@(_ZN2at6native18elementwise_kernelILi128ELi4EZNS0_15gpu_kernel_implINS0_13AUnaryFunctorIhhbZZZNS0_22logical_or_kernel_cudaERNS_14TensorIteratorEENKUlvE0_clEvENKUlvE_clEvEUlhhE_EEEEvRNS_18TensorIteratorBaseERKT_EUliE_EEviT1_)
        /*33e0*/ 	.word	0x00000000


	//----- nvinfo : EIATTR_MIN_STACK_SIZE
	.align		4
.L_2254:
        /*33e4*/ 	.byte	0x04, 0x12
        /*33e6*/ 	.short	(.L_2256 - .L_2255)
	.align		4
.L_2255:
        /*33e8*/ 	.word	index@(_ZN2at6native27unrolled_elementwise_kernelINS0_13AUnaryFunctorIhhbZZZNS0_22logical_or_kernel_cudaERNS_14TensorIteratorEENKUlvE0_clEvENKUlvE_clEvEUlhhE_EESt5arrayIPcLm2EELi4E23TrivialOffsetCalculatorILi1EjESD_NS0_6memory12LoadWithCastILi1EEENSE_13StoreWithCastILi1EEEEEviT_T0_T2_T3_T4_T5_)
        /*33ec*/ 	.word	0x00000000


	//----- nvinfo : EIATTR_MIN_STACK_SIZE
	.align		4
.L_2256:
        /*33f0*/ 	.byte	0x04, 0x12
        /*33f2*/ 	.short	(.L_2258 - .L_2257)
	.align		4
.L_2257:
        /*33f4*/ 	.word	index@(_ZN2at6native18elementwise_kernelILi128ELi4EZNS0_22gpu_kernel_impl_nocastINS0_13AUnaryFunctorIhhbZZZNS0_22logical_or_kernel_cudaERNS_14TensorIteratorEENKUlvE0_clEvENKUlvE_clEvEUlhhE_EEEEvRNS_18TensorIteratorBaseERKT_EUliE_EEviT1_)
        /*33f8*/ 	.word	0x00000000


	//----- nvinfo : EIATTR_MIN_STACK_SIZE
	.align		4
.L_2258:
        /*33fc*/ 	.byte	0x04, 0x12
        /*33fe*/ 	.short	(.L_2260 - .L_2259)
	.align		4
.L_2259:
        /*3400*/ 	.word	index@(_ZN2at6native27unrolled_elementwise_kernelINS0_13AUnaryFunctorIhhbZZZNS0_22logical_or_kernel_cudaERNS_14TensorIteratorEENKUlvE0_clEvENKUlvE_clEvEUlhhE_EESt5arrayIPcLm2EELi4E23TrivialOffsetCalculatorILi1EjESD_NS0_6memory15LoadWithoutCastENSE_16StoreWithoutCastEEEviT_T0_T2_T3_T4_T5_)
        /*3404*/ 	.word	0x00000000


	//----- nvinfo : EIATTR_MIN_STACK_SIZE
	.align		4
.L_2260:
        /*3408*/ 	.byte	0x04, 0x12
        /*340a*/ 	.short	(.L_2262 - .L_2261)
	.align		4
.L_2261:
        /*340c*/ 	.word	index@(_ZN2at6native29vectorized_elementwise_kernelILi2ENS0_13AUnaryFunctorIhhbZZZNS0_22logical_or_kernel_cudaERNS_14TensorIteratorEENKUlvE0_clEvENKUlvE_clEvEUlhhE_EESt5arrayIPcLm2EEEEviT0_T1_)
        /*3410*/ 	.word	0x00000000


	//----- nvinfo : EIATTR_MIN_STACK_SIZE
	.align		4
.L_2262:
        /*3414*/ 	.byte	0x04, 0x12
        /*3416*/ 	.short	(.L_2264 - .L_2263)
	.align		4
.L_2263:
        /*3418*/ 	.word	index@(_ZN2at6native29vectorized_elementwise_kernelILi4ENS0_13AUnaryFunctorIhhbZZZNS0_22logical_or_kernel_cudaERNS_14TensorIteratorEENKUlvE0_clEvENKUlvE_clEvEUlhhE_EESt5arrayIPcLm2EEEEviT0_T1_)
        /*341c*/ 	.word	0x00000000


	//----- nvinfo : EIATTR_MIN_STACK_SIZE
	.align		4
.L_2264:
        /*3420*/ 	.byte	0x04, 0x12
        /*3422*/ 	.short	(.L_2266 - .L_2265)
	.align		4
.L_2265:
        /*3424*/ 	.word	index@(_ZN2at6native29vectorized_elementwise_kernelILi8ENS0_13AUnaryFunctorIhhbZZZNS0_22logical_or_kernel_cudaERNS_14TensorIteratorEENKUlvE0_clEvENKUlvE_clEvEUlhhE_EESt5arrayIPcLm2EEEEviT0_T1_)
        /*3428*/ 	.word	0x00000000


	//----- nvinfo : EIATTR_MIN_STACK_SIZE
	.align		4
.L_2266:
        /*342c*/ 	.byte	0x04, 0x12
        /*342e*/ 	.short	(.L_2268 - .L_2267)
	.align		4
.L_2267:
        /*3430*/ 	.word	index@(_ZN2at6native18elementwise_kernelILi128ELi4EZNS0_15gpu_kernel_implINS0_13BinaryFunctorIhhbZZZNS0_22logical_or_kernel_cudaERNS_14TensorIteratorEENKUlvE0_clEvENKUlvE_clEvEUlhhE_EEEEvRNS_18TensorIteratorBaseERKT_EUliE_EEviT1_)
        /*3434*/ 	.word	0x00000000


	//----- nvinfo : EIATTR_MIN_STACK_SIZE
	.align		4
.L_2268:
        /*3438*/ 	.byte	0x04, 0x12
        /*343a*/ 	.short	(.L_2270 - .L_2269)
	.align		4
.L_2269:
        /*343c*/ 	.word	index@(_ZN2at6native27unrolled_elementwise_kernelINS0_13BinaryFunctorIhhbZZZNS0_22logical_or_kernel_cudaERNS_14TensorIteratorEENKUlvE0_clEvENKUlvE_clEvEUlhhE_EESt5arrayIPcLm3EELi4E23TrivialOffsetCalculatorILi2EjESC_ILi1EjENS0_6memory12LoadWithCastILi2EEENSF_13StoreWithCastILi1EEEEEviT_T0_T2_T3_T4_T5_)
        /*3440*/ 	.word	0x00000000


	//----- nvinfo : EIATTR_MIN_STACK_SIZE
	.align		4
.L_2270:
        /*3444*/ 	.byte	0x04, 0x12
        /*3446*/ 	.short	(.L_2272 - .L_2271)
	.align		4
.L_2271:
        /*3448*/ 	.word	index@(_ZN2at6native18elementwise_kernelILi128ELi4EZNS0_22gpu_kernel_impl_nocastINS0_13BinaryFunctorIhhbZZZNS0_22logical_or_kernel_cudaERNS_14TensorIteratorEENKUlvE0_clEvENKUlvE_clEvEUlhhE_EEEEvRNS_18TensorIteratorBaseERKT_EUliE_EEviT1_)
        /*344c*/ 	.word	0x00000000


	//----- nvinfo : EIATTR_MIN_STACK_SIZE
	.align		4
.L_2272:
        /*3450*/ 	.byte	0x04, 0x12
        /*3452*/ 	.short	(.L_2274 - .L_2273)
	.align		4
.L_2273:
        /*3454*/ 	.word	index@(_ZN2at6native27unrolled_elementwise_kernelINS0_13BinaryFunctorIhhbZZZNS0_22logical_or_kernel_cudaERNS_14TensorIteratorEENKUlvE0_clEvENKUlvE_clEvEUlhhE_EESt5arrayIPcLm3EELi4E23TrivialOffsetCalculatorILi2EjESC_ILi1EjENS0_6memory15LoadWithoutCastENSF_16StoreWithoutCastEEEviT_T0_T2_T3_T4_T5_)
        /*3458*/ 	.word	0x00000000


	//----- nvinfo : EIATTR_MIN_STACK_SIZE
	.align		4
.L_2274:
        /*345c*/ 	.byte	0x04, 0x12
        /*345e*/ 	.short	(.L_2276 - .L_2275)
	.align		4
.L_2275:
        /*3460*/ 	.word	index@(_ZN2at6native29vectorized_elementwise_kernelILi2ENS0_13BinaryFunctorIhhbZZZNS0_22logical_or_kernel_cudaERNS_14TensorIteratorEENKUlvE0_clEvENKUlvE_clEvEUlhhE_EESt5arrayIPcLm3EEEEviT0_T1_)
        /*3464*/ 	.word	0x00000000


	//----- nvinfo : EIATTR_MIN_STACK_SIZE
	.align		4
.L_2276:
        /*3468*/ 	.byte	0x04, 0x12
        /*346a*/ 	.short	(.L_2278 - .L_2277)
	.align		4
.L_2277:
        /*346c*/ 	.word	index@(_ZN2at6native29vectorized_elementwise_kernelILi4ENS0_13BinaryFunctorIhhbZZZNS0_22logical_or_kernel_cudaERNS_14TensorIteratorEENKUlvE0_clEvENKUlvE_clEvEUlhhE_EESt5arrayIPcLm3EEEEviT0_T1_)
        /*3470*/ 	.word	0x00000000


	//----- nvinfo : EIATTR_MIN_STACK_SIZE
	.align		4
.L_2278:
        /*3474*/ 	.byte	0x04, 0x12
        /*3476*/ 	.short	(.L_2280 - .L_2279)
	.align		4
.L_2279:
        /*3478*/ 	.word	index@(_ZN2at6native29vectorized_elementwise_kernelILi8ENS0_13BinaryFunctorIhhbZZZNS0_22logical_or_kernel_cudaERNS_14TensorIteratorEENKUlvE0_clEvENKUlvE_clEvEUlhhE_EESt5arrayIPcLm3EEEEviT0_T1_)
        /*347c*/ 	.word	0x00000000


	//----- nvinfo : EIATTR_MIN_STACK_SIZE
	.align		4
.L_2280:
        /*3480*/ 	.byte	0x04, 0x12
        /*3482*/ 	.short	(.L_2282 - .L_2281)
	.align		4
.L_2281:
        /*3484*/ 	.word	index@(_ZN2at6native18elementwise_kernelILi128ELi4EZNS0_15gpu_kernel_implINS0_13AUnaryFunctorIN3c108BFloat16ES5_bZZZNS0_23logical_and_kernel_cudaERNS_14TensorIteratorEENKUlvE0_clEvENKUlvE8_clEvEUlS5_S5_E_EEEEvRNS_18TensorIteratorBaseERKT_EUliE_EEviT1_)
        /*3488*/ 	.word	0x00000000


	//----- nvinfo : EIATTR_MIN_STACK_SIZE
	.align		4
.L_2282:
        /*348c*/ 	.byte	0x04, 0x12
        /*348e*/ 	.short	(.L_2284 - .L_2283)
	.align		4
.L_2283:
        /*3490*/ 	.word	index@(_ZN2at6native27unrolled_elementwise_kernelINS0_13AUnaryFunctorIN3c108BFloat16ES4_bZZZNS0_23logical_and_kernel_cudaERNS_14TensorIteratorEENKUlvE0_clEvENKUlvE8_clEvEUlS4_S4_E_EESt5arrayIPcLm2EELi4E23TrivialOffsetCalculatorILi1EjESF_NS0_6memory12LoadWithCastILi1EEENSG_13StoreWithCastILi1EEEEEviT_T0_T2_T3_T4_T5_)
        /*3494*/ 	.word	0x00000000


	//----- nvinfo : EIATTR_MIN_STACK_SIZE
	.align		4
.L_2284:
        /*3498*/ 	.byte	0x04, 0x12
        /*349a*/ 	.short	(.L_2286 - .L_2285)
	.align		4
.L_2285:
        /*349c*/ 	.word	index@(_ZN2at6native18elementwise_kernelILi128ELi4EZNS0_22gpu_kernel_impl_nocastINS0_13AUnaryFunctorIN3c108BFloat16ES5_bZZZNS0_23logical_and_kernel_cudaERNS_14TensorIteratorEENKUlvE0_clEvENKUlvE8_clEvEUlS5_S5_E_EEEEvRNS_18TensorIteratorBaseERKT_EUliE_EEviT1_)
        /*34a0*/ 	.word	0x00000000


	//----- nvinfo : EIATTR_MIN_STACK_SIZE
	.align		4
.L_2286:
        /*34a4*/ 	.byte	0x04, 0x12
        /*34a6*/ 	.short	(.L_2288 - .L_2287)
	.align		4
.L_2287:
        /*34a8*/ 	.word	index@(_ZN2at6native27unrolled_elementwise_kernelINS0_13AUnaryFunctorIN3c108BFloat16ES4_bZZZNS0_23logical_and_kernel_cudaERNS_14TensorIteratorEENKUlvE0_clEvENKUlvE8_clEvEUlS4_S4_E_EESt5arrayIPcLm2EELi4E23TrivialOffsetCalculatorILi1EjESF_NS0_6memory15LoadWithoutCastENSG_16StoreWithoutCastEEEviT_T0_T2_T3_T4_T5_)
        /*34ac*/ 	.word	0x00000000


	//----- nvinfo : EIATTR_MIN_STACK_SIZE
	.align		4
.L_2288:
        /*34b0*/ 	.byte	0x04, 0x12
        /*34b2*/ 	.short	(.L_2290 - .L_2289)
	.align		4
.L_2289:
        /*34b4*/ 	.word	index@(_ZN2at6native29vectorized_elementwise_kernelILi2ENS0_13AUnaryFunctorIN3c108BFloat16ES4_bZZZNS0_23logical_and_kernel_cudaERNS_14TensorIteratorEENKUlvE0_clEvENKUlvE8_clEvEUlS4_S4_E_EESt5arrayIPcLm2EEEEviT0_T1_)
        /*34b8*/ 	.word	0x00000000


	//----- nvinfo : EIATTR_MIN_STACK_SIZE
	.align		4
.L_2290:
        /*34bc*/ 	.byte	0x04, 0x12
        /*34be*/ 	.short	(.L_2292 - .L_2291)
	.align		4
.L_2291:
        /*34c0*/ 	.word	index@(_ZN2at6native29vectorized_elementwise_kernelILi4ENS0_13AUnaryFunctorIN3c108BFloat16ES4_bZZZNS0_23logical_and_kernel_cudaERNS_14TensorIteratorEENKUlvE0_clEvENKUlvE8_clEvEUlS4_S4_E_EESt5arrayIPcLm2EEEEviT0_T1_)
        /*34c4*/ 	.word	0x00000000


	//----- nvinfo : EIATTR_MIN_STACK_SIZE
	.align		4
.L_2292:
        /*34c8*/ 	.byte	0x04, 0x12
        /*34ca*/ 	.short	(.L_2294 - .L_2293)
	.align		4
.L_2293:
        /*34cc*/ 	.word	index@(_ZN2at6native29vectorized_elementwise_kernelILi8ENS0_13AUnaryFunctorIN3c108BFloat16ES4_bZZZNS0_23logical_and_kernel_cudaERNS_14TensorIteratorEENKUlvE0_clEvENKUlvE8_clEvEUlS4_S4_E_EESt5arrayIPcLm2EEEEviT0_T1_)
        /*34d0*/ 	.word	0x00000000


	//----- nvinfo : EIATTR_MIN_STACK_SIZE
	.align		4
.L_2294:
        /*34d4*/ 	.byte	0x04, 0x12
        /*34d6*/ 	.short	(.L_2296 - .L_2295)
	.align		4
.L_2295:
        /*34d8*/ 	.word	index@(_ZN2at6native18elementwise_kernelILi128ELi4EZNS0_15gpu_kernel_implINS0_13BinaryFunctorIN3c108BFloat16ES5_bZZZNS0_23logical_and_kernel_cudaERNS_14TensorIteratorEENKUlvE0_clEvENKUlvE8_clEvEUlS5_S5_E_EEEEvRNS_18TensorIteratorBaseERKT_EUliE_EEviT1_)
        /*34dc*/ 	.word	0x00000000


	//----- nvinfo : EIATTR_MIN_STACK_SIZE
	.align		4
.L_2296:
        /*34e0*/ 	.byte	0x04, 0x12
        /*34e2*/ 	.short	(.L_2298 - .L_2297)
	.align		4
.L_2297:
        /*34e4*/ 	.word	index@(_ZN2at6native27unrolled_elementwise_kernelINS0_13BinaryFunctorIN3c108BFloat16ES4_bZZZNS0_23logical_and_kernel_cudaERNS_14TensorIteratorEENKUlvE0_clEvENKUlvE8_clEvEUlS4_S4_E_EESt5arrayIPcLm3EELi4E23TrivialOffsetCalculatorILi2EjESE_ILi1EjENS0_6memory12LoadWithCastILi2EEENSH_13StoreWithCastILi1EEEEEviT_T0_T2_T3_T4_T5_)
        /*34e8*/ 	.word	0x00000000


	//----- nvinfo : EIATTR_MIN_STACK_SIZE
	.align		4
.L_2298:
        /*34ec*/ 	.byte	0x04, 0x12
        /*34ee*/ 	.short	(.L_2300 - .L_2299)
	.align		4
.L_2299:
        /*34f0*/ 	.word	index@(_ZN2at6native18elementwise_kernelILi128ELi4EZNS0_22gpu_kernel_impl_nocastINS0_13BinaryFunctorIN3c108BFloat16ES5_bZZZNS0_23logical_and_kernel_cudaERNS_14TensorIteratorEENKUlvE0_clEvENKUlvE8_clEvEUlS5_S5_E_EEEEvRNS_18TensorIteratorBaseERKT_EUliE_EEviT1_)
        /*34f4*/ 	.word	0x00000000


	//----- nvinfo : EIATTR_MIN_STACK_SIZE
	.align		4
.L_2300:
        /*34f8*/ 	.byte	0x04, 0x12
        /*34fa*/ 	.short	(.L_2302 - .L_2301)
	.align		4
.L_2301:
        /*34fc*/ 	.word	index@(_ZN2at6native27unrolled_elementwise_kernelINS0_13BinaryFunctorIN3c108BFloat16ES4_bZZZNS0_23logical_and_kernel_cudaERNS_14TensorIteratorEENKUlvE0_clEvENKUlvE8_clEvEUlS4_S4_E_EESt5arrayIPcLm3EELi4E23TrivialOffsetCalculatorILi2EjESE_ILi1EjENS0_6memory15LoadWithoutCastENSH_16StoreWithoutCastEEEviT_T0_T2_T3_T4_T5_)
        /*3500*/ 	.word	0x00000000


	//----- nvinfo : EIATTR_MIN_STACK_SIZE
	.align		4
.L_2302:
        /*3504*/ 	.byte	0x04, 0x12
        /*3506*/ 	.short	(.L_2304 - .L_2303)
	.align		4
.L_2303:
        /*3508*/ 	.word	index@(_ZN2at6native29vectorized_elementwise_kernelILi2ENS0_13BinaryFunctorIN3c108BFloat16ES4_bZZZNS0_23logical_and_kernel_cudaERNS_14TensorIteratorEENKUlvE0_clEvENKUlvE8_clEvEUlS4_S4_E_EESt5arrayIPcLm3EEEEviT0_T1_)
        /*350c*/ 	.word	0x00000000


	//----- nvinfo : EIATTR_MIN_STACK_SIZE
	.align		4
.L_2304:
        /*3510*/ 	.byte	0x04, 0x12
        /*3512*/ 	.short	(.L_2306 - .L_2305)
	.align		4
.L_2305:
        /*3514*/ 	.word	index@(_ZN2at6native29vectorized_elementwise_kernelILi4ENS0_13BinaryFunctorIN3c108BFloat16ES4_bZZZNS0_23logical_and_kernel_cudaERNS_14TensorIteratorEENKUlvE0_clEvENKUlvE8_clEvEUlS4_S4_E_EESt5arrayIPcLm3EEEEviT0_T1_)
        /*3518*/ 	.word	0x00000000


	//----- nvinfo : EIATTR_MIN_STACK_SIZE
	.align		4
.L_2306:
        /*351c*/ 	.byte	0x04, 0x12
        /*351e*/ 	.short	(.L_2308 - .L_2307)
	.align		4
.L_2307:
        /*3520*/ 	.word	index@(_ZN2at6native29vectorized_elementwise_kernelILi8ENS0_13BinaryFunctorIN3c108BFloat16ES4_bZZZNS0_23logical_and_kernel_cudaERNS_14TensorIteratorEENKUlvE0_clEvENKUlvE8_clEvEUlS4_S4_E_EESt5arrayIPcLm3EEEEviT0_T1_)
        /*3524*/ 	.word	0x00000000


	//----- nvinfo : EIATTR_MIN_STACK_SIZE
	.align		4
.L_2308:
        /*3528*/ 	.byte	0x04, 0x12
        /*352a*/ 	.short	(.L_2310 - .L_2309)
	.align		4
.L_2309:
        /*352c*/ 	.word	index@(_ZN2at6native18elementwise_kernelILi128ELi4EZNS0_15gpu_kernel_implINS0_13AUnaryFunctorIbbbZZZNS0_23logical_and_kernel_cudaERNS_14TensorIteratorEENKUlvE0_clEvENKUlvE7_clEvEUlbbE_EEEEvRNS_18TensorIteratorBaseERKT_EUliE_EEviT1_)
        /*3530*/ 	.word	0x00000000


	//----- nvinfo : EIATTR_MIN_STACK_SIZE
	.align		4
.L_2310:
        /*3534*/ 	.byte	0x04, 0x12
        /*3536*/ 	.short	(.L_2312 - .L_2311)
	.align		4
.L_2311:
        /*3538*/ 	.word	index@(_ZN2at6native27unrolled_elementwise_kernelINS0_13AUnaryFunctorIbbbZZZNS0_23logical_and_kernel_cudaERNS_14TensorIteratorEENKUlvE0_clEvENKUlvE7_clEvEUlbbE_EESt5arrayIPcLm2EELi4E23TrivialOffsetCalculatorILi1EjESD_NS0_6memory12LoadWithCastILi1EEENSE_13StoreWithCastILi1EEEEEviT_T0_T2_T3_T4_T5_)
        /*353c*/ 	.word	0x00000000


	//----- nvinfo : EIATTR_MIN_STACK_SIZE
	.align		4
.L_2312:
        /*3540*/ 	.byte	0x04, 0x12
        /*3542*/ 	.short	(.L_2314 - .L_2313)
	.align		4
.L_2313:
        /*3544*/ 	.word	index@(_ZN2at6native18elementwise_kernelILi128ELi4EZNS0_22gpu_kernel_impl_nocastINS0_13AUnaryFunctorIbbbZZZNS0_23logical_and_kernel_cudaERNS_14TensorIteratorEENKUlvE0_clEvENKUlvE7_clEvEUlbbE_EEEEvRNS_18TensorIteratorBaseERKT_EUliE_EEviT1_)
        /*3548*/ 	.word	0x00000000


	//----- nvinfo : EIATTR_MIN_STACK_SIZE
	.align		4
.L_2314:
        /*354c*/ 	.byte	0x04, 0x12
        /*354e*/ 	.short	(.L_2316 - .L_2315)
	.align		4
.L_2315:
        /*3550*/ 	.word	index@(_ZN2at6native27unrolled_elementwise_kernelINS0_13AUnaryFunctorIbbbZZZNS0_23logical_and_kernel_cudaERNS_14TensorIteratorEENKUlvE0_clEvENKUlvE7_clEvEUlbbE_EESt5arrayIPcLm2EELi4E23TrivialOffsetCalculatorILi1EjESD_NS0_6memory15LoadWithoutCastENSE_16StoreWithoutCastEEEviT_T0_T2_T3_T4_T5_)
        /*3554*/ 	.word	0x00000000


	//----- nvinfo : EIATTR_MIN_STACK_SIZE
	.align		4
.L_2316:
        /*3558*/ 	.byte	0x04, 0x12
        /*355a*/ 	.short	(.L_2318 - .L_2317)
	.align		4
.L_2317:
        /*355c*/ 	.word	index@(_ZN2at6native29vectorized_elementwise_kernelILi2ENS0_13AUnaryFunctorIbbbZZZNS0_23logical_and_kernel_cudaERNS_14TensorIteratorEENKUlvE0_clEvENKUlvE7_clEvEUlbbE_EESt5arrayIPcLm2EEEEviT0_T1_)
        /*3560*/ 	.word	0x00000000


	//----- nvinfo : EIATTR_MIN_STACK_SIZE
	.align		4
.L_2318:
        /*3564*/ 	.byte	0x04, 0x12
        /*3566*/ 	.short	(.L_2320 - .L_2319)
	.align		4
.L_2319:
        /*3568*/ 	.word	index@(_ZN2at6native29vectorized_elementwise_kernelILi4ENS0_13AUnaryFunctorIbbbZZZNS0_23logical_and_kernel_cudaERNS_14TensorIteratorEENKUlvE0_clEvENKUlvE7_clEvEUlbbE_EESt5arrayIPcLm2EEEEviT0_T1_)
        /*356c*/ 	.word	0x00000000


	//----- nvinfo : EIATTR_MIN_STACK_SIZE
	.align		4
.L_2320:
        /*3570*/ 	.byte	0x04, 0x12
        /*3572*/ 	.short	(.L_2322 - .L_2321)
	.align		4
.L_2321:
        /*3574*/ 	.word	index@(_ZN2at6native29vectorized_elementwise_kernelILi8ENS0_13AUnaryFunctorIbbbZZZNS0_23logical_and_kernel_cudaERNS_14TensorIteratorEENKUlvE0_clEvENKUlvE7_clEvEUlbbE_EESt5arrayIPcLm2EEEEviT0_T1_)
        /*3578*/ 	.word	0x00000000


	//----- nvinfo : EIATTR_MIN_STACK_SIZE
	.align		4
.L_2322:
        /*357c*/ 	.byte	0x04, 0x12
        /*357e*/ 	.short	(.L_2324 - .L_2323)
	.align		4
.L_2323:
        /*3580*/ 	.word	index@(_ZN2at6native18elementwise_kernelILi128ELi4EZNS0_15gpu_kernel_implINS0_13BinaryFunctorIbbbZZZNS0_23logical_and_kernel_cudaERNS_14TensorIteratorEENKUlvE0_clEvENKUlvE7_clEvEUlbbE_EEEEvRNS_18TensorIteratorBaseERKT_EUliE_EEviT1_)
        /*3584*/ 	.word	0x00000000


	//----- nvinfo : EIATTR_MIN_STACK_SIZE
	.align		4
.L_2324:
        /*3588*/ 	.byte	0x04, 0x12
        /*358a*/ 	.short	(.L_2326 - .L_2325)
	.align		4
.L_2325:
        /*358c*/ 	.word	index@(_ZN2at6native27unrolled_elementwise_kernelINS0_13BinaryFunctorIbbbZZZNS0_23logical_and_kernel_cudaERNS_14TensorIteratorEENKUlvE0_clEvENKUlvE7_clEvEUlbbE_EESt5arrayIPcLm3EELi4E23TrivialOffsetCalculatorILi2EjESC_ILi1EjENS0_6memory12LoadWithCastILi2EEENSF_13StoreWithCastILi1EEEEEviT_T0_T2_T3_T4_T5_)
        /*3590*/ 	.word	0x00000000


	//----- nvinfo : EIATTR_MIN_STACK_SIZE
	.align		4
.L_2326:
        /*3594*/ 	.byte	0x04, 0x12
        /*3596*/ 	.short	(.L_2328 - .L_2327)
	.align		4
.L_2327:
        /*3598*/ 	.word	index@(_ZN2at6native18elementwise_kernelILi128ELi4EZNS0_22gpu_kernel_impl_nocastINS0_13BinaryFunctorIbbbZZZNS0_23logical_and_kernel_cudaERNS_14TensorIteratorEENKUlvE0_clEvENKUlvE7_clEvEUlbbE_EEEEvRNS_18TensorIteratorBaseERKT_EUliE_EEviT1_)
        /*359c*/ 	.word	0x00000000


	//----- nvinfo : EIATTR_MIN_STACK_SIZE
	.align		4
.L_2328:
        /*35a0*/ 	.byte	0x04, 0x12
        /*35a2*/ 	.short	(.L_2330 - .L_2329)
	.align		4
.L_2329:
        /*35a4*/ 	.word	index@(_ZN2at6native27unrolled_elementwise_kernelINS0_13BinaryFunctorIbbbZZZNS0_23logical_and_kernel_cudaERNS_14TensorIteratorEENKUlvE0_clEvENKUlvE7_clEvEUlbbE_EESt5arrayIPcLm3EELi4E23TrivialOffsetCalculatorILi2EjESC_ILi1EjENS0_6memory15LoadWithoutCastENSF_16StoreWithoutCastEEEviT_T0_T2_T3_T4_T5_)
        /*35a8*/ 	.word	0x00000000


	//----- nvinfo : EIATTR_MIN_STACK_SIZE
	.align		4
.L_2330:
        /*35ac*/ 	.byte	0x04, 0x12
        /*35ae*/ 	.short	(.L_2332 - .L_2331)
	.align		4
.L_2331:
        /*35b0*/ 	.word	index@(_ZN2at6native29vectorized_elementwise_kernelILi2ENS0_13BinaryFunctorIbbbZZZNS0_23logical_and_kernel_cudaERNS_14TensorIteratorEENKUlvE0_clEvENKUlvE7_clEvEUlbbE_EESt5arrayIPcLm3EEEEviT0_T1_)
        /*35b4*/ 	.word	0x00000000


	//----- nvinfo : EIATTR_MIN_STACK_SIZE
	.align		4
.L_2332:
        /*35b8*/ 	.byte	0x04, 0x12
        /*35ba*/ 	.short	(.L_2334 - .L_2333)
	.align		4
.L_2333:
        /*35bc*/ 	.word	index@(_ZN2at6native29vectorized_elementwise_kernelILi4ENS0_13BinaryFunctorIbbbZZZNS0_23logical_and_kernel_cudaERNS_14TensorIteratorEENKUlvE0_clEvENKUlvE7_clEvEUlbbE_EESt5arrayIPcLm3EEEEviT0_T1_)
        /*35c0*/ 	.word	0x00000000


	//----- nvinfo : EIATTR_MIN_STACK_SIZE
	.align		4
.L_2334:
        /*35c4*/ 	.byte	0x04, 0x12
        /*35c6*/ 	.short	(.L_2336 - .L_2335)
	.align		4
.L_2335:
        /*35c8*/ 	.word	index@(_ZN2at6native29vectorized_elementwise_kernelILi8ENS0_13BinaryFunctorIbbbZZZNS0_23logical_and_kernel_cudaERNS_14TensorIteratorEENKUlvE0_clEvENKUlvE7_clEvEUlbbE_EESt5arrayIPcLm3EEEEviT0_T1_)
        /*35cc*/ 	.word	0x00000000


	//----- nvinfo : EIATTR_MIN_STACK_SIZE
	.align		4
.L_2336:
        /*35d0*/ 	.byte	0x04, 0x12
        /*35d2*/ 	.short	(.L_2338 - .L_2337)
	.align		4
.L_2337:
        /*35d4*/ 	.word	index@(_ZN2at6native18elementwise_kernelILi128ELi4EZNS0_15gpu_kernel_implINS0_13AUnaryFunctorIN3c104HalfES5_bZZZNS0_23logical_and_kernel_cudaERNS_14TensorIteratorEENKUlvE0_clEvENKUlvE6_clEvEUlS5_S5_E_EEEEvRNS_18TensorIteratorBaseERKT_EUliE_EEviT1_)
        /*35d8*/ 	.word	0x00000000


	//----- nvinfo : EIATTR_MIN_STACK_SIZE
	.align		4
.L_2338:
        /*35dc*/ 	.byte	0x04, 0x12
        /*35de*/ 	.short	(.L_2340 - .L_2339)
	.align		4
.L_2339:
        /*35e0*/ 	.word	index@(_ZN2at6native27unrolled_elementwise_kernelINS0_13AUnaryFunctorIN3c104HalfES4_bZZZNS0_23logical_and_kernel_cudaERNS_14TensorIteratorEENKUlvE0_clEvENKUlvE6_clEvEUlS4_S4_E_EESt5arrayIPcLm2EELi4E23TrivialOffsetCalculatorILi1EjESF_NS0_6memory12LoadWithCastILi1EEENSG_13StoreWithCastILi1EEEEEviT_T0_T2_T3_T4_T5_)
        /*35e4*/ 	.word	0x00000000


	//----- nvinfo : EIATTR_MIN_STACK_SIZE
	.align		4
.L_2340:
        /*35e8*/ 	.byte	0x04, 0x12
        /*35ea*/ 	.short	(.L_2342 - .L_2341)
	.align		4
.L_2341:
        /*35ec*/ 	.word	index@(_ZN2at6native18elementwise_kernelILi128ELi4EZNS0_22gpu_kernel_impl_nocastINS0_13AUnaryFunctorIN3c104HalfES5_bZZZNS0_23logical_and_kernel_cudaERNS_14TensorIteratorEENKUlvE0_clEvENKUlvE6_clEvEUlS5_S5_E_EEEEvRNS_18TensorIteratorBaseERKT_EUliE_EEviT1_)
        /*35f0*/ 	.word	0x00000000


	//----- nvinfo : EIATTR_MIN_STACK_SIZE
	.align		4
.L_2342:
        /*35f4*/ 	.byte	0x04, 0x12
        /*35f6*/ 	.short	(.L_2344 - .L_2343)
	.align		4
.L_2343:
        /*35f8*/ 	.word	index@(_ZN2at6native27unrolled_elementwise_kernelINS0_13AUnaryFunctorIN3c104HalfES4_bZZZNS0_23logical_and_kernel_cudaERNS_14TensorIteratorEENKUlvE0_clEvENKUlvE6_clEvEUlS4_S4_E_EESt5arrayIPcLm2EELi4E23TrivialOffsetCalculatorILi1EjESF_NS0_6memory15LoadWithoutCastENSG_16StoreWithoutCastEEEviT_T0_T2_T3_T4_T5_)
        /*35fc*/ 	.word	0x00000000


	//----- nvinfo : EIATTR_MIN_STACK_SIZE
	.align		4
.L_2344:
        /*3600*/ 	.byte	0x04, 0x12
        /*3602*/ 	.short	(.L_2346 - .L_2345)
	.align		4
.L_2345:
        /*3604*/ 	.word	index@(_ZN2at6native29vectorized_elementwise_kernelILi2ENS0_13AUnaryFunctorIN3c104HalfES4_bZZZNS0_23logical_and_kernel_cudaERNS_14TensorIteratorEENKUlvE0_clEvENKUlvE6_clEvEUlS4_S4_E_EESt5arrayIPcLm2EEEEviT0_T1_)
        /*3608*/ 	.word	0x00000000


	//----- nvinfo : EIATTR_MIN_STACK_SIZE
	.align		4
.L_2346:
        /*360c*/ 	.byte	0x04, 0x12
        /*360e*/ 	.short	(.L_2348 - .L_2347)
	.align		4
.L_2347:
        /*3610*/ 	.word	index@(_ZN2at6native29vectorized_elementwise_kernelILi4ENS0_13AUnaryFunctorIN3c104HalfES4_bZZZNS0_23logical_and_kernel_cudaERNS_14TensorIteratorEENKUlvE0_clEvENKUlvE6_clEvEUlS4_S4_E_EESt5arrayIPcLm2EEEEviT0_T1_)
        /*3614*/ 	.word	0x00000000


	//----- nvinfo : EIATTR_MIN_STACK_SIZE
	.align		4
.L_2348:
        /*3618*/ 	.byte	0x04, 0x12
        /*361a*/ 	.short	(.L_2350 - .L_2349)
	.align		4
.L_2349:
        /*361c*/ 	.word	index@(_ZN2at6native29vectorized_elementwise_kernelILi8ENS0_13AUnaryFunctorIN3c104HalfES4_bZZZNS0_23logical_and_kernel_cudaERNS_14TensorIteratorEENKUlvE0_clEvENKUlvE6_clEvEUlS4_S4_E_EESt5arrayIPcLm2EEEEviT0_T1_)
        /*3620*/ 	.word	0x00000000


	//----- nvinfo : EIATTR_MIN_STACK_SIZE
	.align		4
.L_2350:
        /*3624*/ 	.byte	0x04, 0x12
        /*3626*/ 	.short	(.L_2352 - .L_2351)
	.align		4
.L_2351:
        /*3628*/ 	.word	index@(_ZN2at6native18elementwise_kernelILi128ELi4EZNS0_15gpu_kernel_implINS0_13BinaryFunctorIN3c104HalfES5_bZZZNS0_23logical_and_kernel_cudaERNS_14TensorIteratorEENKUlvE0_clEvENKUlvE6_clEvEUlS5_S5_E_EEEEvRNS_18TensorIteratorBaseERKT_EUliE_EEviT1_)
        /*362c*/ 	.word	0x00000000


	//----- nvinfo : EIATTR_MIN_STACK_SIZE
	.align		4
.L_2352:
        /*3630*/ 	.byte	0x04, 0x12
        /*3632*/ 	.short	(.L_2354 - .L_2353)
	.align		4
.L_2353:
        /*3634*/ 	.word	index@(_ZN2at6native27unrolled_elementwise_kernelINS0_13BinaryFunctorIN3c104HalfES4_bZZZNS0_23logical_and_kernel_cudaERNS_14TensorIteratorEENKUlvE0_clEvENKUlvE6_clEvEUlS4_S4_E_EESt5arrayIPcLm3EELi4E23TrivialOffsetCalculatorILi2EjESE_ILi1EjENS0_6memory12LoadWithCastILi2EEENSH_13StoreWithCastILi1EEEEEviT_T0_T2_T3_T4_T5_)
        /*3638*/ 	.word	0x00000000


	//----- nvinfo : EIATTR_MIN_STACK_SIZE
	.align		4
.L_2354:
        /*363c*/ 	.byte	0x04, 0x12
        /*363e*/ 	.short	(.L_2356 - .L_2355)
	.align		4
.L_2355:
        /*3640*/ 	.word	index@(_ZN2at6native18elementwise_kernelILi128ELi4EZNS0_22gpu_kernel_impl_nocastINS0_13BinaryFunctorIN3c104HalfES5_bZZZNS0_23logical_and_kernel_cudaERNS_14TensorIteratorEENKUlvE0_clEvENKUlvE6_clEvEUlS5_S5_E_EEEEvRNS_18TensorIteratorBaseERKT_EUliE_EEviT1_)
        /*3644*/ 	.word	0x00000000


	//----- nvinfo : EIATTR_MIN_STACK_SIZE
	.align		4
.L_2356:
        /*3648*/ 	.byte	0x04, 0x12
        /*364a*/ 	.short	(.L_2358 - .L_2357)
	.align		4
.L_2357:
        /*364c*/ 	.word	index@(_ZN2at6native27unrolled_elementwise_kernelINS0_13BinaryFunctorIN3c104HalfES4_bZZZNS0_23logical_and_kernel_cudaERNS_14TensorIteratorEENKUlvE0_clEvENKUlvE6_clEvEUlS4_S4_E_EESt5arrayIPcLm3EELi4E23TrivialOffsetCalculatorILi2EjESE_ILi1EjENS0_6memory15LoadWithoutCastENSH_16StoreWithoutCastEEEviT_T0_T2_T3_T4_T5_)
        /*3650*/ 	.word	0x00000000


	//----- nvinfo : EIATTR_MIN_STACK_SIZE
	.align		4
.L_2358:
        /*3654*/ 	.byte	0x04, 0x12
        /*3656*/ 	.short	(.L_2360 - .L_2359)
	.align		4
.L_2359:
        /*3658*/ 	.word	index@(_ZN2at6native29vectorized_elementwise_kernelILi2ENS0_13BinaryFunctorIN3c104HalfES4_bZZZNS0_23logical_and_kernel_cudaERNS_14TensorIteratorEENKUlvE0_clEvENKUlvE6_clEvEUlS4_S4_E_EESt5arrayIPcLm3EEEEviT0_T1_)
        /*365c*/ 	.word	0x00000000


	//----- nvinfo : EIATTR_MIN_STACK_SIZE
	.align		4
.L_2360:
        /*3660*/ 	.byte	0x04, 0x12
        /*3662*/ 	.short	(.L_2362 - .L_2361)
	.align		4
.L_2361:
        /*3664*/ 	.word	index@(_ZN2at6native29vectorized_elementwise_kernelILi4ENS0_13BinaryFunctorIN3c104HalfES4_bZZZNS0_23logical_and_kernel_cudaERNS_14TensorIteratorEENKUlvE0_clEvENKUlvE6_clEvEUlS4_S4_E_EESt5arrayIPcLm3EEEEviT0_T1_)
        /*3668*/ 	.word	0x00000000


	//----- nvinfo : EIATTR_MIN_STACK_SIZE
	.align		4
.L_2362:
        /*366c*/ 	.byte	0x04, 0x12
        /*366e*/ 	.short	(.L_2364 - .L_2363)
	.align		4
.L_2363:
        /*3670*/ 	.word	index@(_ZN2at6native29vectorized_elementwise_kernelILi8ENS0_13BinaryFunctorIN3c104HalfES4_bZZZNS0_23logical_and_kernel_cudaERNS_14TensorIteratorEENKUlvE0_clEvENKUlvE6_clEvEUlS4_S4_E_EESt5arrayIPcLm3EEEEviT0_T1_)
        /*3674*/ 	.word	0x00000000


	//----- nvinfo : EIATTR_MIN_STACK_SIZE
	.align		4
.L_2364:
        /*3678*/ 	.byte	0x04, 0x12
        /*367a*/ 	.short	(.L_2366 - .L_2365)
	.align		4
.L_2365:
        /*367c*/ 	.word	index@(_ZN2at6native18elementwise_kernelILi128ELi4EZNS0_15gpu_kernel_implINS0_13AUnaryFunctorIffbZZZNS0_23logical_and_kernel_cudaERNS_14TensorIteratorEENKUlvE0_clEvENKUlvE5_clEvEUlffE_EEEEvRNS_18TensorIteratorBaseERKT_EUliE_EEviT1_)
        /*3680*/ 	.word	0x00000000


	//----- nvinfo : EIATTR_MIN_STACK_SIZE
	.align		4
.L_2366:
        /*3684*/ 	.byte	0x04, 0x12
        /*3686*/ 	.short	(.L_2368 - .L_2367)
	.align		4
.L_2367:
        /*3688*/ 	.word	index@(_ZN2at6native27unrolled_elementwise_kernelINS0_13AUnaryFunctorIffbZZZNS0_23logical_and_kernel_cudaERNS_14TensorIteratorEENKUlvE0_clEvENKUlvE5_clEvEUlffE_EESt5arrayIPcLm2EELi4E23TrivialOffsetCalculatorILi1EjESD_NS0_6memory12LoadWithCastILi1EEENSE_13StoreWithCastILi1EEEEEviT_T0_T2_T3_T4_T5_)
        /*368c*/ 	.word	0x00000000


	//----- nvinfo : EIATTR_MIN_STACK_SIZE
	.align		4
.L_2368:
        /*3690*/ 	.byte	0x04, 0x12
        /*3692*/ 	.short	(.L_2370 - .L_2369)
	.align		4
.L_2369:
        /*3694*/ 	.word	index@(_ZN2at6native18elementwise_kernelILi128ELi4EZNS0_22gpu_kernel_impl_nocastINS0_13AUnaryFunctorIffbZZZNS0_23logical_and_kernel_cudaERNS_14TensorIteratorEENKUlvE0_clEvENKUlvE5_clEvEUlffE_EEEEvRNS_18TensorIteratorBaseERKT_EUliE_EEviT1_)
        /*3698*/ 	.word	0x00000000


	//----- nvinfo : EIATTR_MIN_STACK_SIZE
	.align		4
.L_2370:
        /*369c*/ 	.byte	0x04, 0x12
        /*369e*/ 	.short	(.L_2372 - .L_2371)
	.align		4
.L_2371:
        /*36a0*/ 	.word	index@(_ZN2at6native27unrolled_elementwise_kernelINS0_13AUnaryFunctorIffbZZZNS0_23logical_and_kernel_cudaERNS_14TensorIteratorEENKUlvE0_clEvENKUlvE5_clEvEUlffE_EESt5arrayIPcLm2EELi4E23TrivialOffsetCalculatorILi1EjESD_NS0_6memory15LoadWithoutCastENSE_16StoreWithoutCastEEEviT_T0_T2_T3_T4_T5_)
        /*36a4*/ 	.word	0x00000000


	//----- nvinfo : EIATTR_MIN_STACK_SIZE
	.align		4
.L_2372:
        /*36a8*/ 	.byte	0x04, 0x12
        /*36aa*/ 	.short	(.L_2374 - .L_2373)
	.align		4
.L_2373:
        /*36ac*/ 	.word	index@(_ZN2at6native29vectorized_elementwise_kernelILi2ENS0_13AUnaryFunctorIffbZZZNS0_23logical_and_kernel_cudaERNS_14TensorIteratorEENKUlvE0_clEvENKUlvE5_clEvEUlffE_EESt5arrayIPcLm2EEEEviT0_T1_)
        /*36b0*/ 	.word	0x00000000


	//----- nvinfo : EIATTR_MIN_STACK_SIZE
	.align		4
.L_2374:
        /*36b4*/ 	.byte	0x04, 0x12
        /*36b6*/ 	.short	(.L_2376 - .L_2375)
	.align		4
.L_2375:
        /*36b8*/ 	.word	index@(_ZN2at6native29vectorized_elementwise_kernelILi4ENS0_13AUnaryFunctorIffbZZZNS0_23logical_and_kernel_cudaERNS_14TensorIteratorEENKUlvE0_clEvENKUlvE5_clEvEUlffE_EESt5arrayIPcLm2EEEEviT0_T1_)
        /*36bc*/ 	.word	0x00000000


	//----- nvinfo : EIATTR_MIN_STACK_SIZE
	.align		4
.L_2376:
        /*36c0*/ 	.byte	0x04, 0x12
        /*36c2*/ 	.short	(.L_2378 - .L_2377)
	.align		4
.L_2377:
        /*36c4*/ 	.word	index@(_ZN2at6native29vectorized_elementwise_kernelILi8ENS0_13AUnaryFunctorIffbZZZNS0_23logical_and_kernel_cudaERNS_14TensorIteratorEENKUlvE0_clEvENKUlvE5_clEvEUlffE_EESt5arrayIPcLm2EEEEviT0_T1_)
        /*36c8*/ 	.word	0x00000000


	//----- nvinfo : EIATTR_MIN_STACK_SIZE
	.align		4
.L_2378:
        /*36cc*/ 	.byte	0x04, 0x12
        /*36ce*/ 	.short	(.L_2380 - .L_2379)
	.align		4
.L_2379:
        /*36d0*/ 	.word	index@(_ZN2at6native18elementwise_kernelILi128ELi4EZNS0_15gpu_kernel_implINS0_13BinaryFunctorIffbZZZNS0_23logical_and_kernel_cudaERNS_14TensorIteratorEENKUlvE0_clEvENKUlvE5_clEvEUlffE_EEEEvRNS_18TensorIteratorBaseERKT_EUliE_EEviT1_)
        /*36d4*/ 	.word	0x00000000


	//----- nvinfo : EIATTR_MIN_STACK_SIZE
	.align		4
.L_2380:
        /*36d8*/ 	.byte	0x04, 0x12
        /*36da*/ 	.short	(.L_2382 - .L_2381)
	.align		4
.L_2381:
        /*36dc*/ 	.word	index@(_ZN2at6native27unrolled_elementwise_kernelINS0_13BinaryFunctorIffbZZZNS0_23logical_and_kernel_cudaERNS_14TensorIteratorEENKUlvE0_clEvENKUlvE5_clEvEUlffE_EESt5arrayIPcLm3EELi4E23TrivialOffsetCalculatorILi2EjESC_ILi1EjENS0_6memory12LoadWithCastILi2EEENSF_13StoreWithCastILi1EEEEEviT_T0_T2_T3_T4_T5_)
        /*36e0*/ 	.word	0x00000000


	//----- nvinfo : EIATTR_MIN_STACK_SIZE
	.align		4
.L_2382:
        /*36e4*/ 	.byte	0x04, 0x12
        /*36e6*/ 	.short	(.L_2384 - .L_2383)
	.align		4
.L_2383:
        /*36e8*/ 	.word	index@(_ZN2at6native18elementwise_kernelILi128ELi4EZNS0_22gpu_kernel_impl_nocastINS0_13BinaryFunctorIffbZZZNS0_23logical_and_kernel_cudaERNS_14TensorIteratorEENKUlvE0_clEvENKUlvE5_clEvEUlffE_EEEEvRNS_18TensorIteratorBaseERKT_EUliE_EEviT1_)
        /*36ec*/ 	.word	0x00000000


	//----- nvinfo : EIATTR_MIN_STACK_SIZE
	.align		4
.L_2384:
        /*36f0*/ 	.byte	0x04, 0x12
        /*36f2*/ 	.short	(.L_2386 - .L_2385)
	.align		4
.L_2385:
        /*36f4*/ 	.word	index@(_ZN2at6native27unrolled_elementwise_kernelINS0_13BinaryFunctorIffbZZZNS0_23logical_and_kernel_cudaERNS_14TensorIteratorEENKUlvE0_clEvENKUlvE5_clEvEUlffE_EESt5arrayIPcLm3EELi4E23TrivialOffsetCalculatorILi2EjESC_ILi1EjENS0_6memory15LoadWithoutCastENSF_16StoreWithoutCastEEEviT_T0_T2_T3_T4_T5_)
        /*36f8*/ 	.word	0x00000000


	//----- nvinfo : EIATTR_MIN_STACK_SIZE
	.align		4
.L_2386:
        /*36fc*/ 	.byte	0x04, 0x12
        /*36fe*/ 	.short	(.L_2388 - .L_2387)
	.align		4
.L_2387:
        /*3700*/ 	.word	index@(_ZN2at6native29vectorized_elementwise_kernelILi2ENS0_13BinaryFunctorIffbZZZNS0_23logical_and_kernel_cudaERNS_14TensorIteratorEENKUlvE0_clEvENKUlvE5_clEvEUlffE_EESt5arrayIPcLm3EEEEviT0_T1_)
        /*3704*/ 	.word	0x00000000


	//----- nvinfo : EIATTR_MIN_STACK_SIZE
	.align		4
.L_2388:
        /*3708*/ 	.byte	0x04, 0x12
        /*370a*/ 	.short	(.L_2390 - .L_2389)
	.align		4
.L_2389:
        /*370c*/ 	.word	index@(_ZN2at6native29vectorized_elementwise_kernelILi4ENS0_13BinaryFunctorIffbZZZNS0_23logical_and_kernel_cudaERNS_14TensorIteratorEENKUlvE0_clEvENKUlvE5_clEvEUlffE_EESt5arrayIPcLm3EEEEviT0_T1_)
        /*3710*/ 	.word	0x00000000


	//----- nvinfo : EIATTR_MIN_STACK_SIZE
	.align		4
.L_2390:
        /*3714*/ 	.byte	0x04, 0x12
        /*3716*/ 	.short	(.L_2392 - .L_2391)
	.align		4
.L_2391:
        /*3718*/ 	.word	index@(_ZN2at6native29vectorized_elementwise_kernelILi8ENS0_13BinaryFunctorIffbZZZNS0_23logical_and_kernel_cudaERNS_14TensorIteratorEENKUlvE0_clEvENKUlvE5_clEvEUlffE_EESt5arrayIPcLm3EEEEviT0_T1_)
        /*371c*/ 	.word	0x00000000


	//----- nvinfo : EIATTR_MIN_STACK_SIZE
	.align		4
.L_2392:
        /*3720*/ 	.byte	0x04, 0x12
        /*3722*/ 	.short	(.L_2394 - .L_2393)
	.align		4
.L_2393:
        /*3724*/ 	.word	index@(_ZN2at6native18elementwise_kernelILi128ELi4EZNS0_15gpu_kernel_implINS0_13AUnaryFunctorIddbZZZNS0_23logical_and_kernel_cudaERNS_14TensorIteratorEENKUlvE0_clEvENKUlvE4_clEvEUlddE_EEEEvRNS_18TensorIteratorBaseERKT_EUliE_EEviT1_)
        /*3728*/ 	.word	0x00000000


	//----- nvinfo : EIATTR_MIN_STACK_SIZE
	.align		4
.L_2394:
        /*372c*/ 	.byte	0x04, 0x12
        /*372e*/ 	.short	(.L_2396 - .L_2395)
	.align		4
.L_2395:
        /*3730*/ 	.word	index@(_ZN2at6native27unrolled_elementwise_kernelINS0_13AUnaryFunctorIddbZZZNS0_23logical_and_kernel_cudaERNS_14TensorIteratorEENKUlvE0_clEvENKUlvE4_clEvEUlddE_EESt5arrayIPcLm2EELi4E23TrivialOffsetCalculatorILi1EjESD_NS0_6memory12LoadWithCastILi1EEENSE_13StoreWithCastILi1EEEEEviT_T0_T2_T3_T4_T5_)
        /*3734*/ 	.word	0x00000000


	//----- nvinfo : EIATTR_MIN_STACK_SIZE
	.align		4
.L_2396:
        /*3738*/ 	.byte	0x04, 0x12
        /*373a*/ 	.short	(.L_2398 - .L_2397)
	.align		4
.L_2397:
        /*373c*/ 	.word	index@(_ZN2at6native18elementwise_kernelILi128ELi4EZNS0_22gpu_kernel_impl_nocastINS0_13AUnaryFunctorIddbZZZNS0_23logical_and_kernel_cudaERNS_14TensorIteratorEENKUlvE0_clEvENKUlvE4_clEvEUlddE_EEEEvRNS_18TensorIteratorBaseERKT_EUliE_EEviT1_)
        /*3740*/ 	.word	0x00000000


	//----- nvinfo : EIATTR_MIN_STACK_SIZE
	.align		4
.L_2398:
        /*3744*/ 	.byte	0x04, 0x12
        /*3746*/ 	.short	(.L_2400 - .L_2399)
	.align		4
.L_2399:
        /*3748*/ 	.word	index@(_ZN2at6native27unrolled_elementwise_kernelINS0_13AUnaryFunctorIddbZZZNS0_23logical_and_kernel_cudaERNS_14TensorIteratorEENKUlvE0_clEvENKUlvE4_clEvEUlddE_EESt5arrayIPcLm2EELi4E23TrivialOffsetCalculatorILi1EjESD_NS0_6memory15LoadWithoutCastENSE_16StoreWithoutCastEEEviT_T0_T2_T3_T4_T5_)
        /*374c*/ 	.word	0x00000000


	//----- nvinfo : EIATTR_MIN_STACK_SIZE
	.align		4
.L_2400:
        /*3750*/ 	.byte	0x04, 0x12
        /*3752*/ 	.short	(.L_2402 - .L_2401)
	.align		4
.L_2401:
        /*3754*/ 	.word	index@(_ZN2at6native29vectorized_elementwise_kernelILi2ENS0_13AUnaryFunctorIddbZZZNS0_23logical_and_kernel_cudaERNS_14TensorIteratorEENKUlvE0_clEvENKUlvE4_clEvEUlddE_EESt5arrayIPcLm2EEEEviT0_T1_)
        /*3758*/ 	.word	0x00000000


	//----- nvinfo : EIATTR_MIN_STACK_SIZE
	.align		4
.L_2402:
        /*375c*/ 	.byte	0x04, 0x12
        /*375e*/ 	.short	(.L_2404 - .L_2403)
	.align		4
.L_2403:
        /*3760*/ 	.word	index@(_ZN2at6native29vectorized_elementwise_kernelILi4ENS0_13AUnaryFunctorIddbZZZNS0_23logical_and_kernel_cudaERNS_14TensorIteratorEENKUlvE0_clEvENKUlvE4_clEvEUlddE_EESt5arrayIPcLm2EEEEviT0_T1_)
        /*3764*/ 	.word	0x00000000


	//----- nvinfo : EIATTR_MIN_STACK_SIZE
	.align		4
.L_2404:
        /*3768*/ 	.byte	0x04, 0x12
        /*376a*/ 	.short	(.L_2406 - .L_2405)
	.align		4
.L_2405:
        /*376c*/ 	.word	index@(_ZN2at6native29vectorized_elementwise_kernelILi8ENS0_13AUnaryFunctorIddbZZZNS0_23logical_and_kernel_cudaERNS_14TensorIteratorEENKUlvE0_clEvENKUlvE4_clEvEUlddE_EESt5arrayIPcLm2EEEEviT0_T1_)
        /*3770*/ 	.word	0x00000000


	//----- nvinfo : EIATTR_MIN_STACK_SIZE
	.align		4
.L_2406:
        /*3774*/ 	.byte	0x04, 0x12
        /*3776*/ 	.short	(.L_2408 - .L_2407)
	.align		4
.L_2407:
        /*3778*/ 	.word	index@(_ZN2at6native18elementwise_kernelILi128ELi4EZNS0_15gpu_kernel_implINS0_13BinaryFunctorIddbZZZNS0_23logical_and_kernel_cudaERNS_14TensorIteratorEENKUlvE0_clEvENKUlvE4_clEvEUlddE_EEEEvRNS_18TensorIteratorBaseERKT_EUliE_EEviT1_)
        /*377c*/ 	.word	0x00000000


	//----- nvinfo : EIATTR_MIN_STACK_SIZE
	.align		4
.L_2408:
        /*3780*/ 	.byte	0x04, 0x12
        /*3782*/ 	.short	(.L_2410 - .L_2409)
	.align		4
.L_2409:
        /*3784*/ 	.word	index@(_ZN2at6native27unrolled_elementwise_kernelINS0_13BinaryFunctorIddbZZZNS0_23logical_and_kernel_cudaERNS_14TensorIteratorEENKUlvE0_clEvENKUlvE4_clEvEUlddE_EESt5arrayIPcLm3EELi4E23TrivialOffsetCalculatorILi2EjESC_ILi1EjENS0_6memory12LoadWithCastILi2EEENSF_13StoreWithCastILi1EEEEEviT_T0_T2_T3_T4_T5_)
        /*3788*/ 	.word	0x00000000


	//----- nvinfo : EIATTR_MIN_STACK_SIZE
	.align		4
.L_2410:
        /*378c*/ 	.byte	0x04, 0x12
        /*378e*/ 	.short	(.L_2412 - .L_2411)
	.align		4
.L_2411:
        /*3790*/ 	.word	index@(_ZN2at6native18elementwise_kernelILi128ELi4EZNS0_22gpu_kernel_impl_nocastINS0_13BinaryFunctorIddbZZZNS0_23logical_and_kernel_cudaERNS_14TensorIteratorEENKUlvE0_clEvENKUlvE4_clEvEUlddE_EEEEvRNS_18TensorIteratorBaseERKT_EUliE_EEviT1_)
        /*3794*/ 	.word	0x00000000


	//----- nvinfo : EIATTR_MIN_STACK_SIZE
	.align		4
.L_2412:
        /*3798*/ 	.byte	0x04, 0x12
        /*379a*/ 	.short	(.L_2414 - .L_2413)
	.align		4
.L_2413:
        /*379c*/ 	.word	index@(_ZN2at6native27unrolled_elementwise_kernelINS0_13BinaryFunctorIddbZZZNS0_23logical_and_kernel_cudaERNS_14TensorIteratorEENKUlvE0_clEvENKUlvE4_clEvEUlddE_EESt5arrayIPcLm3EELi4E23TrivialOffsetCalculatorILi2EjESC_ILi1EjENS0_6memory15LoadWithoutCastENSF_16StoreWithoutCastEEEviT_T0_T2_T3_T4_T5_)
        /*37a0*/ 	.word	0x00000000


	//----- nvinfo : EIATTR_MIN_STACK_SIZE
	.align		4
.L_2414:
        /*37a4*/ 	.byte	0x04, 0x12
        /*37a6*/ 	.short	(.L_2416 - .L_2415)
	.align		4
.L_2415:
        /*37a8*/ 	.word	index@(_ZN2at6native29vectorized_elementwise_kernelILi2ENS0_13BinaryFunctorIddbZZZNS0_23logical_and_kernel_cudaERNS_14TensorIteratorEENKUlvE0_clEvENKUlvE4_clEvEUlddE_EESt5arrayIPcLm3EEEEviT0_T1_)
        /*37ac*/ 	.word	0x00000000


	//----- nvinfo : EIATTR_MIN_STACK_SIZE
	.align		4
.L_2416:
        /*37b0*/ 	.byte	0x04, 0x12
        /*37b2*/ 	.short	(.L_2418 - .L_2417)
	.align		4
.L_2417:
        /*37b4*/ 	.word	index@(_ZN2at6native29vectorized_elementwise_kernelILi4ENS0_13BinaryFunctorIddbZZZNS0_23logical_and_kernel_cudaERNS_14TensorIteratorEENKUlvE0_clEvENKUlvE4_clEvEUlddE_EESt5arrayIPcLm3EEEEviT0_T1_)
        /*37b8*/ 	.word	0x00000000


	//----- nvinfo : EIATTR_MIN_STACK_SIZE
	.align		4
.L_2418:
        /*37bc*/ 	.byte	0x04, 0x12
        /*37be*/ 	.short	(.L_2420 - .L_2419)
	.align		4
.L_2419:
        /*37c0*/ 	.word	index@(_ZN2at6native29vectorized_elementwise_kernelILi8ENS0_13BinaryFunctorIddbZZZNS0_23logical_and_kernel_cudaERNS_14TensorIteratorEENKUlvE0_clEvENKUlvE4_clEvEUlddE_EESt5arrayIPcLm3EEEEviT0_T1_)
        /*37c4*/ 	.word	0x00000000


	//----- nvinfo : EIATTR_MIN_STACK_SIZE
	.align		4
.L_2420:
        /*37c8*/ 	.byte	0x04, 0x12
        /*37ca*/ 	.short	(.L_2422 - .L_2421)
	.align		4
.L_2421:
        /*37cc*/ 	.word	index@(_ZN2at6native18elementwise_kernelILi128ELi4EZNS0_15gpu_kernel_implINS0_13AUnaryFunctorIssbZZZNS0_23logical_and_kernel_cudaERNS_14TensorIteratorEENKUlvE0_clEvENKUlvE3_clEvEUlssE_EEEEvRNS_18TensorIteratorBaseERKT_EUliE_EEviT1_)
        /*37d0*/ 	.word	0x00000000


	//----- nvinfo : EIATTR_MIN_STACK_SIZE
	.align		4
.L_2422:
        /*37d4*/ 	.byte	0x04, 0x12
        /*37d6*/ 	.short	(.L_2424 - .L_2423)
	.align		4
.L_2423:
        /*37d8*/ 	.word	index@(_ZN2at6native27unrolled_elementwise_kernelINS0_13AUnaryFunctorIssbZZZNS0_23logical_and_kernel_cudaERNS_14TensorIteratorEENKUlvE0_clEvENKUlvE3_clEvEUlssE_EESt5arrayIPcLm2EELi4E23TrivialOffsetCalculatorILi1EjESD_NS0_6memory12LoadWithCastILi1EEENSE_13StoreWithCastILi1EEEEEviT_T0_T2_T3_T4_T5_)
        /*37dc*/ 	.word	0x00000000


	//----- nvinfo : EIATTR_MIN_STACK_SIZE
	.align		4
.L_2424:
        /*37e0*/ 	.byte	0x04, 0x12
        /*37e2*/ 	.short	(.L_2426 - .L_2425)
	.align		4
.L_2425:
        /*37e4*/ 	.word	index@(_ZN2at6native18elementwise_kernelILi128ELi4EZNS0_22gpu_kernel_impl_nocastINS0_13AUnaryFunctorIssbZZZNS0_23logical_and_kernel_cudaERNS_14TensorIteratorEENKUlvE0_clEvENKUlvE3_clEvEUlssE_EEEEvRNS_18TensorIteratorBaseERKT_EUliE_EEviT1_)
        /*37e8*/ 	.word	0x00000000


	//----- nvinfo : EIATTR_MIN_STACK_SIZE
	.align		4
.L_2426:
        /*37ec*/ 	.byte	0x04, 0x12
        /*37ee*/ 	.short	(.L_2428 - .L_2427)
	.align		4
.L_2427:
        /*37f0*/ 	.word	index@(_ZN2at6native27unrolled_elementwise_kernelINS0_13AUnaryFunctorIssbZZZNS0_23logical_and_kernel_cudaERNS_14TensorIteratorEENKUlvE0_clEvENKUlvE3_clEvEUlssE_EESt5arrayIPcLm2EELi4E23TrivialOffsetCalculatorILi1EjESD_NS0_6memory15LoadWithoutCastENSE_16StoreWithoutCastEEEviT_T0_T2_T3_T4_T5_)
        /*37f4*/ 	.word	0x00000000


	//----- nvinfo : EIATTR_MIN_STACK_SIZE
	.align		4
.L_2428:
        /*37f8*/ 	.byte	0x04, 0x12
        /*37fa*/ 	.short	(.L_2430 - .L_2429)
	.align		4
.L_2429:
        /*37fc*/ 	.word	index@(_ZN2at6native29vectorized_elementwise_kernelILi2ENS0_13AUnaryFunctorIssbZZZNS0_23logical_and_kernel_cudaERNS_14TensorIteratorEENKUlvE0_clEvENKUlvE3_clEvEUlssE_EESt5arrayIPcLm2EEEEviT0_T1_)
        /*3800*/ 	.word	0x00000000


	//----- nvinfo : EIATTR_MIN_STACK_SIZE
	.align		4
.L_2430:
        /*3804*/ 	.byte	0x04, 0x12
        /*3806*/ 	.short	(.L_2432 - .L_2431)
	.align		4
.L_2431:
        /*3808*/ 	.word	index@(_ZN2at6native29vectorized_elementwise_kernelILi4ENS0_13AUnaryFunctorIssbZZZNS0_23logical_and_kernel_cudaERNS_14TensorIteratorEENKUlvE0_clEvENKUlvE3_clEvEUlssE_EESt5arrayIPcLm2EEEEviT0_T1_)
        /*380c*/ 	.word	0x00000000


	//----- nvinfo : EIATTR_MIN_STACK_SIZE
	.align		4
.L_2432:
        /*3810*/ 	.byte	0x04, 0x12
        /*3812*/ 	.short	(.L_2434 - .L_2433)
	.align		4
.L_2433:
        /*3814*/ 	.word	index@(_ZN2at6native29vectorized_elementwise_kernelILi8ENS0_13AUnaryFunctorIssbZZZNS0_23logical_and_kernel_cudaERNS_14TensorIteratorEENKUlvE0_clEvENKUlvE3_clEvEUlssE_EESt5arrayIPcLm2EEEEviT0_T1_)
        /*3818*/ 	.word	0x00000000


	//----- nvinfo : EIATTR_MIN_STACK_SIZE
	.align		4
.L_2434:
        /*381c*/ 	.byte	0x04, 0x12
        /*381e*/ 	.short	(.L_2436 - .L_2435)
	.align		4
.L_2435:
        /*3820*/ 	.word	index@(_ZN2at6native18elementwise_kernelILi128ELi4EZNS0_15gpu_kernel_implINS0_13BinaryFunctorIssbZZZNS0_23logical_and_kernel_cudaERNS_14TensorIteratorEENKUlvE0_clEvENKUlvE3_clEvEUlssE_EEEEvRNS_18TensorIteratorBaseERKT_EUliE_EEviT1_)
        /*3824*/ 	.word	0x00000000


	//----- nvinfo : EIATTR_MIN_STACK_SIZE
	.align		4
.L_2436:
        /*3828*/ 	.byte	0x04, 0x12
        /*382a*/ 	.short	(.L_2438 - .L_2437)
	.align		4
.L_2437:
        /*382c*/ 	.word	index@(_ZN2at6native27unrolled_elementwise_kernelINS0_13BinaryFunctorIssbZZZNS0_23logical_and_kernel_cudaERNS_14TensorIteratorEENKUlvE0_clEvENKUlvE3_clEvEUlssE_EESt5arrayIPcLm3EELi4E23TrivialOffsetCalculatorILi2EjESC_ILi1EjENS0_6memory12LoadWithCastILi2EEENSF_13StoreWithCastILi1EEEEEviT_T0_T2_T3_T4_T5_)
        /*3830*/ 	.word	0x00000000


	//----- nvinfo : EIATTR_MIN_STACK_SIZE
	.align		4
.L_2438:
        /*3834*/ 	.byte	0x04, 0x12
        /*3836*/ 	.short	(.L_2440 - .L_2439)
	.align		4
.L_2439:
        /*3838*/ 	.word	index@(_ZN2at6native18elementwise_kernelILi128ELi4EZNS0_22gpu_kernel_impl_nocastINS0_13BinaryFunctorIssbZZZNS0_23logical_and_kernel_cudaERNS_14TensorIteratorEENKUlvE0_clEvENKUlvE3_clEvEUlssE_EEEEvRNS_18TensorIteratorBaseERKT_EUliE_EEviT1_)
        /*383c*/ 	.word	0x00000000


	//----- nvinfo : EIATTR_MIN_STACK_SIZE
	.align		4
.L_2440:
        /*3840*/ 	.byte	0x04, 0x12
        /*3842*/ 	.short	(.L_2442 - .L_2441)
	.align		4
.L_2441:
        /*3844*/ 	.word	index@(_ZN2at6native27unrolled_elementwise_kernelINS0_13BinaryFunctorIssbZZZNS0_23logical_and_kernel_cudaERNS_14TensorIteratorEENKUlvE0_clEvENKUlvE3_clEvEUlssE_EESt5arrayIPcLm3EELi4E23TrivialOffsetCalculatorILi2EjESC_ILi1EjENS0_6memory15LoadWithoutCastENSF_16StoreWithoutCastEEEviT_T0_T2_T3_T4_T5_)
        /*3848*/ 	.word	0x00000000


	//----- nvinfo : EIATTR_MIN_STACK_SIZE
	.align		4
.L_2442:
        /*384c*/ 	.byte	0x04, 0x12
        /*384e*/ 	.short	(.L_2444 - .L_2443)
	.align		4
.L_2443:
        /*3850*/ 	.word	index@(_ZN2at6native29vectorized_elementwise_kernelILi2ENS0_13BinaryFunctorIssbZZZNS0_23logical_and_kernel_cudaERNS_14TensorIteratorEENKUlvE0_clEvENKUlvE3_clEvEUlssE_EESt5arrayIPcLm3EEEEviT0_T1_)
        /*3854*/ 	.word	0x00000000


	//----- nvinfo : EIATTR_MIN_STACK_SIZE
	.align		4
.L_2444:
        /*3858*/ 	.byte	0x04, 0x12
        /*385a*/ 	.short	(.L_2446 - .L_2445)
	.align		4
.L_2445:
        /*385c*/ 	.word	index@(_ZN2at6native29vectorized_elementwise_kernelILi4ENS0_13BinaryFunctorIssbZZZNS0_23logical_and_kernel_cudaERNS_14TensorIteratorEENKUlvE0_clEvENKUlvE3_clEvEUlssE_EESt5arrayIPcLm3EEEEviT0_T1_)
        /*3860*/ 	.word	0x00000000


	//----- nvinfo : EIATTR_MIN_STACK_SIZE
	.align		4
.L_2446:
        /*3864*/ 	.byte	0x04, 0x12
        /*3866*/ 	.short	(.L_2448 - .L_2447)
	.align		4
.L_2447:
        /*3868*/ 	.word	index@(_ZN2at6native29vectorized_elementwise_kernelILi8ENS0_13BinaryFunctorIssbZZZNS0_23logical_and_kernel_cudaERNS_14TensorIteratorEENKUlvE0_clEvENKUlvE3_clEvEUlssE_EESt5arrayIPcLm3EEEEviT0_T1_)
        /*386c*/ 	.word	0x00000000


	//----- nvinfo : EIATTR_MIN_STACK_SIZE
	.align		4
.L_2448:
        /*3870*/ 	.byte	0x04, 0x12
        /*3872*/ 	.short	(.L_2450 - .L_2449)
	.align		4
.L_2449:
        /*3874*/ 	.word	index@(_ZN2at6native18elementwise_kernelILi128ELi4EZNS0_15gpu_kernel_implINS0_13AUnaryFunctorIllbZZZNS0_23logical_and_kernel_cudaERNS_14TensorIteratorEENKUlvE0_clEvENKUlvE2_clEvEUlllE_EEEEvRNS_18TensorIteratorBaseERKT_EUliE_EEviT1_)
        /*3878*/ 	.word	0x00000000


	//----- nvinfo : EIATTR_MIN_STACK_SIZE
	.align		4
.L_2450:
        /*387c*/ 	.byte	0x04, 0x12
        /*387e*/ 	.short	(.L_2452 - .L_2451)
	.align		4
.L_2451:
        /*3880*/ 	.word	index@(_ZN2at6native27unrolled_elementwise_kernelINS0_13AUnaryFunctorIllbZZZNS0_23logical_and_kernel_cudaERNS_14TensorIteratorEENKUlvE0_clEvENKUlvE2_clEvEUlllE_EESt5arrayIPcLm2EELi4E23TrivialOffsetCalculatorILi1EjESD_NS0_6memory12LoadWithCastILi1EEENSE_13StoreWithCastILi1EEEEEviT_T0_T2_T3_T4_T5_)
        /*3884*/ 	.word	0x00000000


	//----- nvinfo : EIATTR_MIN_STACK_SIZE
	.align		4
.L_2452:
        /*3888*/ 	.byte	0x04, 0x12
        /*388a*/ 	.short	(.L_2454 - .L_2453)
	.align		4
.L_2453:
        /*388c*/ 	.word	index@(_ZN2at6native18elementwise_kernelILi128ELi4EZNS0_22gpu_kernel_impl_nocastINS0_13AUnaryFunctorIllbZZZNS0_23logical_and_kernel_cudaERNS_14TensorIteratorEENKUlvE0_clEvENKUlvE2_clEvEUlllE_EEEEvRNS_18TensorIteratorBaseERKT_EUliE_EEviT1_)
        /*3890*/ 	.word	0x00000000


	//----- nvinfo : EIATTR_MIN_STACK_SIZE
	.align		4
.L_2454:
        /*3894*/ 	.byte	0x04, 0x12
        /*3896*/ 	.short	(.L_2456 - .L_2455)
	.align		4
.L_2455:
        /*3898*/ 	.word	index@(_ZN2at6native27unrolled_elementwise_kernelINS0_13AUnaryFunctorIllbZZZNS0_23logical_and_kernel_cudaERNS_14TensorIteratorEENKUlvE0_clEvENKUlvE2_clEvEUlllE_EESt5arrayIPcLm2EELi4E23TrivialOffsetCalculatorILi1EjESD_NS0_6memory15LoadWithoutCastENSE_16StoreWithoutCastEEEviT_T0_T2_T3_T4_T5_)
        /*389c*/ 	.word	0x00000000


	//----- nvinfo : EIATTR_MIN_STACK_SIZE
	.align		4
.L_2456:
        /*38a0*/ 	.byte	0x04, 0x12
        /*38a2*/ 	.short	(.L_2458 - .L_2457)
	.align		4
.L_2457:
        /*38a4*/ 	.word	index@(_ZN2at6native29vectorized_elementwise_kernelILi2ENS0_13AUnaryFunctorIllbZZZNS0_23logical_and_kernel_cudaERNS_14TensorIteratorEENKUlvE0_clEvENKUlvE2_clEvEUlllE_EESt5arrayIPcLm2EEEEviT0_T1_)
        /*38a8*/ 	.word	0x00000000


	//----- nvinfo : EIATTR_MIN_STACK_SIZE
	.align		4
.L_2458:
        /*38ac*/ 	.byte	0x04, 0x12
        /*38ae*/ 	.short	(.L_2460 - .L_2459)
	.align		4
.L_2459:
        /*38b0*/ 	.word	index@(_ZN2at6native29vectorized_elementwise_kernelILi4ENS0_13AUnaryFunctorIllbZZZNS0_23logical_and_kernel_cudaERNS_14TensorIteratorEENKUlvE0_clEvENKUlvE2_clEvEUlllE_EESt5arrayIPcLm2EEEEviT0_T1_)
        /*38b4*/ 	.word	0x00000000


	//----- nvinfo : EIATTR_MIN_STACK_SIZE
	.align		4
.L_2460:
        /*38b8*/ 	.byte	0x04, 0x12
        /*38ba*/ 	.short	(.L_2462 - .L_2461)
	.align		4
.L_2461:
        /*38bc*/ 	.word	index@(_ZN2at6native29vectorized_elementwise_kernelILi8ENS0_13AUnaryFunctorIllbZZZNS0_23logical_and_kernel_cudaERNS_14TensorIteratorEENKUlvE0_clEvENKUlvE2_clEvEUlllE_EESt5arrayIPcLm2EEEEviT0_T1_)
        /*38c0*/ 	.word	0x00000000


	//----- nvinfo : EIATTR_MIN_STACK_SIZE
	.align		4
.L_2462:
        /*38c4*/ 	.byte	0x04, 0x12
        /*38c6*/ 	.short	(.L_2464 - .L_2463)
	.align		4
.L_2463:
        /*38c8*/ 	.word	index@(_ZN2at6native18elementwise_kernelILi128ELi4EZNS0_15gpu_kernel_implINS0_13BinaryFunctorIllbZZZNS0_23logical_and_kernel_cudaERNS_14TensorIteratorEENKUlvE0_clEvENKUlvE2_clEvEUlllE_EEEEvRNS_18TensorIteratorBaseERKT_EUliE_EEviT1_)
        /*38cc*/ 	.word	0x00000000


	//----- nvinfo : EIATTR_MIN_STACK_SIZE
	.align		4
.L_2464:
        /*38d0*/ 	.byte	0x04, 0x12
        /*38d2*/ 	.short	(.L_2466 - .L_2465)
	.align		4
.L_2465:
        /*38d4*/ 	.word	index@(_ZN2at6native27unrolled_elementwise_kernelINS0_13BinaryFunctorIllbZZZNS0_23logical_and_kernel_cudaERNS_14TensorIteratorEENKUlvE0_clEvENKUlvE2_clEvEUlllE_EESt5arrayIPcLm3EELi4E23TrivialOffsetCalculatorILi2EjESC_ILi1EjENS0_6memory12LoadWithCastILi2EEENSF_13StoreWithCastILi1EEEEEviT_T0_T2_T3_T4_T5_)
        /*38d8*/ 	.word	0x00000000


	//----- nvinfo : EIATTR_MIN_STACK_SIZE
	.align		4
.L_2466:
        /*38dc*/ 	.byte	0x04, 0x12
        /*38de*/ 	.short	(.L_2468 - .L_2467)
	.align		4
.L_2467:
        /*38e0*/ 	.word	index@(_ZN2at6native18elementwise_kernelILi128ELi4EZNS0_22gpu_kernel_impl_nocastINS0_13BinaryFunctorIllbZZZNS0_23logical_and_kernel_cudaERNS_14TensorIteratorEENKUlvE0_clEvENKUlvE2_clEvEUlllE_EEEEvRNS_18TensorIteratorBaseERKT_EUliE_EEviT1_)
        /*38e4*/ 	.word	0x00000000


	//----- nvinfo : EIATTR_MIN_STACK_SIZE
	.align		4
.L_2468:
        /*38e8*/ 	.byte	0x04, 0x12
        /*38ea*/ 	.short	(.L_2470 - .L_2469)
	.align		4
.L_2469:
        /*38ec*/ 	.word	index@(_ZN2at6native27unrolled_elementwise_kernelINS0_13BinaryFunctorIllbZZZNS0_23logical_and_kernel_cudaERNS_14TensorIteratorEENKUlvE0_clEvENKUlvE2_clEvEUlllE_EESt5arrayIPcLm3EELi4E23TrivialOffsetCalculatorILi2EjESC_ILi1EjENS0_6memory15LoadWithoutCastENSF_16StoreWithoutCastEEEviT_T0_T2_T3_T4_T5_)
        /*38f0*/ 	.word	0x00000000


	//----- nvinfo : EIATTR_MIN_STACK_SIZE
	.align		4
.L_2470:
        /*38f4*/ 	.byte	0x04, 0x12
        /*38f6*/ 	.short	(.L_2472 - .L_2471)
	.align		4
.L_2471:
        /*38f8*/ 	.word	index@(_ZN2at6native29vectorized_elementwise_kernelILi2ENS0_13BinaryFunctorIllbZZZNS0_23logical_and_kernel_cudaERNS_14TensorIteratorEENKUlvE0_clEvENKUlvE2_clEvEUlllE_EESt5arrayIPcLm3EEEEviT0_T1_)
        /*38fc*/ 	.word	0x00000000


	//----- nvinfo : EIATTR_MIN_STACK_SIZE
	.align		4
.L_2472:
        /*3900*/ 	.byte	0x04, 0x12
        /*3902*/ 	.short	(.L_2474 - .L_2473)
	.align		4
.L_2473:
        /*3904*/ 	.word	index@(_ZN2at6native29vectorized_elementwise_kernelILi4ENS0_13BinaryFunctorIllbZZZNS0_23logical_and_kernel_cudaERNS_14TensorIteratorEENKUlvE0_clEvENKUlvE2_clEvEUlllE_EESt5arrayIPcLm3EEEEviT0_T1_)
        /*3908*/ 	.word	0x00000000


	//----- nvinfo : EIATTR_MIN_STACK_SIZE
	.align		4
.L_2474:
        /*390c*/ 	.byte	0x04, 0x12
        /*390e*/ 	.short	(.L_2476 - .L_2475)
	.align		4
.L_2475:
        /*3910*/ 	.word	index@(_ZN2at6native29vectorized_elementwise_kernelILi8ENS0_13BinaryFunctorIllbZZZNS0_23logical_and_kernel_cudaERNS_14TensorIteratorEENKUlvE0_clEvENKUlvE2_clEvEUlllE_EESt5arrayIPcLm3EEEEviT0_T1_)
        /*3914*/ 	.word	0x00000000


	//----- nvinfo : EIATTR_MIN_STACK_SIZE
	.align		4
.L_2476:
        /*3918*/ 	.byte	0x04, 0x12
        /*391a*/ 	.short	(.L_2478 - .L_2477)
	.align		4
.L_2477:
        /*391c*/ 	.word	index@(_ZN2at6native18elementwise_kernelILi128ELi4EZNS0_15gpu_kernel_implINS0_13AUnaryFunctorIiibZZZNS0_23logical_and_kernel_cudaERNS_14TensorIteratorEENKUlvE0_clEvENKUlvE1_clEvEUliiE_EEEEvRNS_18TensorIteratorBaseERKT_EUliE_EEviT1_)
        /*3920*/ 	.word	0x00000000


	//----- nvinfo : EIATTR_MIN_STACK_SIZE
	.align		4
.L_2478:
        /*3924*/ 	.byte	0x04, 0x12
        /*3926*/ 	.short	(.L_2480 - .L_2479)
	.align		4
.L_2479:
        /*3928*/ 	.word	index@(_ZN2at6native27unrolled_elementwise_kernelINS0_13AUnaryFunctorIiibZZZNS0_23logical_and_kernel_cudaERNS_14TensorIteratorEENKUlvE0_clEvENKUlvE1_clEvEUliiE_EESt5arrayIPcLm2EELi4E23TrivialOffsetCalculatorILi1EjESD_NS0_6memory12LoadWithCastILi1EEENSE_13StoreWithCastILi1EEEEEviT_T0_T2_T3_T4_T5_)
        /*392c*/ 	.word	0x00000000


	//----- nvinfo : EIATTR_MIN_STACK_SIZE
	.align		4
.L_2480:
        /*3930*/ 	.byte	0x04, 0x12
        /*3932*/ 	.short	(.L_2482 - .L_2481)
	.align		4
.L_2481:
        /*3934*/ 	.word	index@(_ZN2at6native18elementwise_kernelILi128ELi4EZNS0_22gpu_kernel_impl_nocastINS0_13AUnaryFunctorIiibZZZNS0_23logical_and_kernel_cudaERNS_14TensorIteratorEENKUlvE0_clEvENKUlvE1_clEvEUliiE_EEEEvRNS_18TensorIteratorBaseERKT_EUliE_EEviT1_)
        /*3938*/ 	.word	0x00000000


	//----- nvinfo : EIATTR_MIN_STACK_SIZE
	.align		4
.L_2482:
        /*393c*/ 	.byte	0x04, 0x12
        /*393e*/ 	.short	(.L_2484 - .L_2483)
	.align		4
.L_2483:
        /*3940*/ 	.word	index@(_ZN2at6native27unrolled_elementwise_kernelINS0_13AUnaryFunctorIiibZZZNS0_23logical_and_kernel_cudaERNS_14TensorIteratorEENKUlvE0_clEvENKUlvE1_clEvEUliiE_EESt5arrayIPcLm2EELi4E23TrivialOffsetCalculatorILi1EjESD_NS0_6memory15LoadWithoutCastENSE_16StoreWithoutCastEEEviT_T0_T2_T3_T4_T5_)
        /*3944*/ 	.word	0x00000000


	//----- nvinfo : EIATTR_MIN_STACK_SIZE
	.align		4
.L_2484:
        /*3948*/ 	.byte	0x04, 0x12
        /*394a*/ 	.short	(.L_2486 - .L_2485)
	.align		4
.L_2485:
        /*394c*/ 	.word	index@(_ZN2at6native29vectorized_elementwise_kernelILi2ENS0_13AUnaryFunctorIiibZZZNS0_23logical_and_kernel_cudaERNS_14TensorIteratorEENKUlvE0_clEvENKUlvE1_clEvEUliiE_EESt5arrayIPcLm2EEEEviT0_T1_)
        /*3950*/ 	.word	0x00000000


	//----- nvinfo : EIATTR_MIN_STACK_SIZE
	.align		4
.L_2486:
        /*3954*/ 	.byte	0x04, 0x12
        /*3956*/ 	.short	(.L_2488 - .L_2487)
	.align		4
.L_2487:
        /*3958*/ 	.word	index@(_ZN2at6native29vectorized_elementwise_kernelILi4ENS0_13AUnaryFunctorIiibZZZNS0_23logical_and_kernel_cudaERNS_14TensorIteratorEENKUlvE0_clEvENKUlvE1_clEvEUliiE_EESt5arrayIPcLm2EEEEviT0_T1_)
        /*395c*/ 	.word	0x00000000


	//----- nvinfo : EIATTR_MIN_STACK_SIZE
	.align		4
.L_2488:
        /*3960*/ 	.byte	0x04, 0x12
        /*3962*/ 	.short	(.L_2490 - .L_2489)
	.align		4
.L_2489:
        /*3964*/ 	.word	index@(_ZN2at6native29vectorized_elementwise_kernelILi8ENS0_13AUnaryFunctorIiibZZZNS0_23logical_and_kernel_cudaERNS_14TensorIteratorEENKUlvE0_clEvENKUlvE1_clEvEUliiE_EESt5arrayIPcLm2EEEEviT0_T1_)
        /*3968*/ 	.word	0x00000000


	//----- nvinfo : EIATTR_MIN_STACK_SIZE
	.align		4
.L_2490:
        /*396c*/ 	.byte	0x04, 0x12
        /*396e*/ 	.short	(.L_2492 - .L_2491)
	.align		4
.L_2491:
        /*3970*/ 	.word	index@(_ZN2at6native18elementwise_kernelILi128ELi4EZNS0_15gpu_kernel_implINS0_13BinaryFunctorIiibZZZNS0_23logical_and_kernel_cudaERNS_14TensorIteratorEENKUlvE0_clEvENKUlvE1_clEvEUliiE_EEEEvRNS_18TensorIteratorBaseERKT_EUliE_EEviT1_)
        /*3974*/ 	.word	0x00000000


	//----- nvinfo : EIATTR_MIN_STACK_SIZE
	.align		4
.L_2492:
        /*3978*/ 	.byte	0x04, 0x12
        /*397a*/ 	.short	(.L_2494 - .L_2493)
	.align		4
.L_2493:
        /*397c*/ 	.word	index@(_ZN2at6native27unrolled_elementwise_kernelINS0_13BinaryFunctorIiibZZZNS0_23logical_and_kernel_cudaERNS_14TensorIteratorEENKUlvE0_clEvENKUlvE1_clEvEUliiE_EESt5arrayIPcLm3EELi4E23TrivialOffsetCalculatorILi2EjESC_ILi1EjENS0_6memory12LoadWithCastILi2EEENSF_13StoreWithCastILi1EEEEEviT_T0_T2_T3_T4_T5_)
        /*3980*/ 	.word	0x00000000


	//----- nvinfo : EIATTR_MIN_STACK_SIZE
	.align		4
.L_2494:
        /*3984*/ 	.byte	0x04, 0x12
        /*3986*/ 	.short	(.L_2496 - .L_2495)
	.align		4
.L_2495:
        /*3988*/ 	.word	index@(_ZN2at6native18elementwise_kernelILi128ELi4EZNS0_22gpu_kernel_impl_nocastINS0_13BinaryFunctorIiibZZZNS0_23logical_and_kernel_cudaERNS_14TensorIteratorEENKUlvE0_clEvENKUlvE1_clEvEUliiE_EEEEvRNS_18TensorIteratorBaseERKT_EUliE_EEviT1_)
        /*398c*/ 	.word	0x00000000


	//----- nvinfo : EIATTR_MIN_STACK_SIZE
	.align		4
.L_2496:
        /*3990*/ 	.byte	0x04, 0x12
        /*3992*/ 	.short	(.L_2498 - .L_2497)
	.align		4
.L_2497:
        /*3994*/ 	.word	index@(_ZN2at6native27unrolled_elementwise_kernelINS0_13BinaryFunctorIiibZZZNS0_23logical_and_kernel_cudaERNS_14TensorIteratorEENKUlvE0_clEvENKUlvE1_clEvEUliiE_EESt5arrayIPcLm3EELi4E23TrivialOffsetCalculatorILi2EjESC_ILi1EjENS0_6memory15LoadWithoutCastENSF_16StoreWithoutCastEEEviT_T0_T2_T3_T4_T5_)
        /*3998*/ 	.word	0x00000000


	//----- nvinfo : EIATTR_MIN_STACK_SIZE
	.align		4
.L_2498:
        /*399c*/ 	.byte	0x04, 0x12
        /*399e*/ 	.short	(.L_2500 - .L_2499)
	.align		4
.L_2499:
        /*39a0*/ 	.word	index@(_ZN2at6native29vectorized_elementwise_kernelILi2ENS0_13BinaryFunctorIiibZZZNS0_23logical_and_kernel_cudaERNS_14TensorIteratorEENKUlvE0_clEvENKUlvE1_clEvEUliiE_EESt5arrayIPcLm3EEEEviT0_T1_)
        /*39a4*/ 	.word	0x00000000


	//----- nvinfo : EIATTR_MIN_STACK_SIZE
	.align		4
.L_2500:
        /*39a8*/ 	.byte	0x04, 0x12
        /*39aa*/ 	.short	(.L_2502 - .L_2501)
	.align		4
.L_2501:
        /*39ac*/ 	.word	index@(_ZN2at6native29vectorized_elementwise_kernelILi4ENS0_13BinaryFunctorIiibZZZNS0_23logical_and_kernel_cudaERNS_14TensorIteratorEENKUlvE0_clEvENKUlvE1_clEvEUliiE_EESt5arrayIPcLm3EEEEviT0_T1_)
        /*39b0*/ 	.word	0x00000000


	//----- nvinfo : EIATTR_MIN_STACK_SIZE
	.align		4
.L_2502:
        /*39b4*/ 	.byte	0x04, 0x12
        /*39b6*/ 	.short	(.L_2504 - .L_2503)
	.align		4
.L_2503:
        /*39b8*/ 	.word	index@(_ZN2at6native29vectorized_elementwise_kernelILi8ENS0_13BinaryFunctorIiibZZZNS0_23logical_and_kernel_cudaERNS_14TensorIteratorEENKUlvE0_clEvENKUlvE1_clEvEUliiE_EESt5arrayIPcLm3EEEEviT0_T1_)
        /*39bc*/ 	.word	0x00000000


	//----- nvinfo : EIATTR_MIN_STACK_SIZE
	.align		4
.L_2504:
        /*39c0*/ 	.byte	0x04, 0x12
        /*39c2*/ 	.short	(.L_2506 - .L_2505)
	.align		4
.L_2505:
        /*39c4*/ 	.word	index@(_ZN2at6native18elementwise_kernelILi128ELi4EZNS0_15gpu_kernel_implINS0_13AUnaryFunctorIaabZZZNS0_23logical_and_kernel_cudaERNS_14TensorIteratorEENKUlvE0_clEvENKUlvE0_clEvEUlaaE_EEEEvRNS_18TensorIteratorBaseERKT_EUliE_EEviT1_)
        /*39c8*/ 	.word	0x00000000


	//----- nvinfo : EIATTR_MIN_STACK_SIZE
	.align		4
.L_2506:
        /*39cc*/ 	.byte	0x04, 0x12
        /*39ce*/ 	.short	(.L_2508 - .L_2507)
	.align		4
.L_2507:
        /*39d0*/ 	.word	index@(_ZN2at6native27unrolled_elementwise_kernelINS0_13AUnaryFunctorIaabZZZNS0_23logical_and_kernel_cudaERNS_14TensorIteratorEENKUlvE0_clEvENKUlvE0_clEvEUlaaE_EESt5arrayIPcLm2EELi4E23TrivialOffsetCalculatorILi1EjESD_NS0_6memory12LoadWithCastILi1EEENSE_13StoreWithCastILi1EEEEEviT_T0_T2_T3_T4_T5_)
        /*39d4*/ 	.word	0x00000000


	//----- nvinfo : EIATTR_MIN_STACK_SIZE
	.align		4
.L_2508:
        /*39d8*/ 	.byte	0x04, 0x12
        /*39da*/ 	.short	(.L_2510 - .L_2509)
	.align		4
.L_2509:
        /*39dc*/ 	.word	index@(_ZN2at6native18elementwise_kernelILi128ELi4EZNS0_22gpu_kernel_impl_nocastINS0_13AUnaryFunctorIaabZZZNS0_23logical_and_kernel_cudaERNS_14TensorIteratorEENKUlvE0_clEvENKUlvE0_clEvEUlaaE_EEEEvRNS_18TensorIteratorBaseERKT_EUliE_EEviT1_)
        /*39e0*/ 	.word	0x00000000


	//----- nvinfo : EIATTR_MIN_STACK_SIZE
	.align		4
.L_2510:
        /*39e4*/ 	.byte	0x04, 0x12
        /*39e6*/ 	.short	(.L_2512 - .L_2511)
	.align		4
.L_2511:
        /*39e8*/ 	.word	index@(_ZN2at6native27unrolled_elementwise_kernelINS0_13AUnaryFunctorIaabZZZNS0_23logical_and_kernel_cudaERNS_14TensorIteratorEENKUlvE0_clEvENKUlvE0_clEvEUlaaE_EESt5arrayIPcLm2EELi4E23TrivialOffsetCalculatorILi1EjESD_NS0_6memory15LoadWithoutCastENSE_16StoreWithoutCastEEEviT_T0_T2_T3_T4_T5_)
        /*39ec*/ 	.word	0x00000000


	//----- nvinfo : EIATTR_MIN_STACK_SIZE
	.align		4
.L_2512:
        /*39f0*/ 	.byte	0x04, 0x12
        /*39f2*/ 	.short	(.L_2514 - .L_2513)
	.align		4
.L_2513:
        /*39f4*/ 	.word	index@(_ZN2at6native29vectorized_elementwise_kernelILi2ENS0_13AUnaryFunctorIaabZZZNS0_23logical_and_kernel_cudaERNS_14TensorIteratorEENKUlvE0_clEvENKUlvE0_clEvEUlaaE_EESt5arrayIPcLm2EEEEviT0_T1_)
        /*39f8*/ 	.word	0x00000000


	//----- nvinfo : EIATTR_MIN_STACK_SIZE
	.align		4
.L_2514:
        /*39fc*/ 	.byte	0x04, 0x12
        /*39fe*/ 	.short	(.L_2516 - .L_2515)
	.align		4
.L_2515:
        /*3a00*/ 	.word	index@(_ZN2at6native29vectorized_elementwise_kernelILi4ENS0_13AUnaryFunctorIaabZZZNS0_23logical_and_kernel_cudaERNS_14TensorIteratorEENKUlvE0_clEvENKUlvE0_clEvEUlaaE_EESt5arrayIPcLm2EEEEviT0_T1_)
        /*3a04*/ 	.word	0x00000000


	//----- nvinfo : EIATTR_MIN_STACK_SIZE
	.align		4
.L_2516:
        /*3a08*/ 	.byte	0x04, 0x12
        /*3a0a*/ 	.short	(.L_2518 - .L_2517)
	.align		4
.L_2517:
        /*3a0c*/ 	.word	index@(_ZN2at6native29vectorized_elementwise_kernelILi8ENS0_13AUnaryFunctorIaabZZZNS0_23logical_and_kernel_cudaERNS_14TensorIteratorEENKUlvE0_clEvENKUlvE0_clEvEUlaaE_EESt5arrayIPcLm2EEEEviT0_T1_)
        /*3a10*/ 	.word	0x00000000


	//----- nvinfo : EIATTR_MIN_STACK_SIZE
	.align		4
.L_2518:
        /*3a14*/ 	.byte	0x04, 0x12
        /*3a16*/ 	.short	(.L_2520 - .L_2519)
	.align		4
.L_2519:
        /*3a18*/ 	.word	index@(_ZN2at6native18elementwise_kernelILi128ELi4EZNS0_15gpu_kernel_implINS0_13BinaryFunctorIaabZZZNS0_23logical_and_kernel_cudaERNS_14TensorIteratorEENKUlvE0_clEvENKUlvE0_clEvEUlaaE_EEEEvRNS_18TensorIteratorBaseERKT_EUliE_EEviT1_)
        /*3a1c*/ 	.word	0x00000000


	//----- nvinfo : EIATTR_MIN_STACK_SIZE
	.align		4
.L_2520:
        /*3a20*/ 	.byte	0x04, 0x12
        /*3a22*/ 	.short	(.L_2522 - .L_2521)
	.align		4
.L_2521:
        /*3a24*/ 	.word	index@(_ZN2at6native27unrolled_elementwise_kernelINS0_13BinaryFunctorIaabZZZNS0_23logical_and_kernel_cudaERNS_14TensorIteratorEENKUlvE0_clEvENKUlvE0_clEvEUlaaE_EESt5arrayIPcLm3EELi4E23TrivialOffsetCalculatorILi2EjESC_ILi1EjENS0_6memory12LoadWithCastILi2EEENSF_13StoreWithCastILi1EEEEEviT_T0_T2_T3_T4_T5_)
        /*3a28*/ 	.word	0x00000000


	//----- nvinfo : EIATTR_MIN_STACK_SIZE
	.align		4
.L_2522:
        /*3a2c*/ 	.byte	0x04, 0x12
        /*3a2e*/ 	.short	(.L_2524 - .L_2523)
	.align		4
.L_2523:
        /*3a30*/ 	.word	index@(_ZN2at6native18elementwise_kernelILi128ELi4EZNS0_22gpu_kernel_impl_nocastINS0_13BinaryFunctorIaabZZZNS0_23logical_and_kernel_cudaERNS_14TensorIteratorEENKUlvE0_clEvENKUlvE0_clEvEUlaaE_EEEEvRNS_18TensorIteratorBaseERKT_EUliE_EEviT1_)
        /*3a34*/ 	.word	0x00000000


	//----- nvinfo : EIATTR_MIN_STACK_SIZE
	.align		4
.L_2524:
        /*3a38*/ 	.byte	0x04, 0x12
        /*3a3a*/ 	.short	(.L_2526 - .L_2525)
	.align		4
.L_2525:
        /*3a3c*/ 	.word	index@(_ZN2at6native27unrolled_elementwise_kernelINS0_13BinaryFunctorIaabZZZNS0_23logical_and_kernel_cudaERNS_14TensorIteratorEENKUlvE0_clEvENKUlvE0_clEvEUlaaE_EESt5arrayIPcLm3EELi4E23TrivialOffsetCalculatorILi2EjESC_ILi1EjENS0_6memory15LoadWithoutCastENSF_16StoreWithoutCastEEEviT_T0_T2_T3_T4_T5_)
        /*3a40*/ 	.word	0x00000000


	//----- nvinfo : EIATTR_MIN_STACK_SIZE
	.align		4
.L_2526:
        /*3a44*/ 	.byte	0x04, 0x12
        /*3a46*/ 	.short	(.L_2528 - .L_2527)
	.align		4
.L_2527:
        /*3a48*/ 	.word	index@(_ZN2at6native29vectorized_elementwise_kernelILi2ENS0_13BinaryFunctorIaabZZZNS0_23logical_and_kernel_cudaERNS_14TensorIteratorEENKUlvE0_clEvENKUlvE0_clEvEUlaaE_EESt5arrayIPcLm3EEEEviT0_T1_)
        /*3a4c*/ 	.word	0x00000000


	//----- nvinfo : EIATTR_MIN_STACK_SIZE
	.align		4
.L_2528:
        /*3a50*/ 	.byte	0x04, 0x12
        /*3a52*/ 	.short	(.L_2530 - .L_2529)
	.align		4
.L_2529:
        /*3a54*/ 	.word	index@(_ZN2at6native29vectorized_elementwise_kernelILi4ENS0_13BinaryFunctorIaabZZZNS0_23logical_and_kernel_cudaERNS_14TensorIteratorEENKUlvE0_clEvENKUlvE0_clEvEUlaaE_EESt5arrayIPcLm3EEEEviT0_T1_)
        /*3a58*/ 	.word	0x00000000


	//----- nvinfo : EIATTR_MIN_STACK_SIZE
	.align		4
.L_2530:
        /*3a5c*/ 	.byte	0x04, 0x12
        /*3a5e*/ 	.short	(.L_2532 - .L_2531)
	.align		4
.L_2531:
        /*3a60*/ 	.word	index@(_ZN2at6native29vectorized_elementwise_kernelILi8ENS0_13BinaryFunctorIaabZZZNS0_23logical_and_kernel_cudaERNS_14TensorIteratorEENKUlvE0_clEvENKUlvE0_clEvEUlaaE_EESt5arrayIPcLm3EEEEviT0_T1_)
        /*3a64*/ 	.word	0x00000000


	//----- nvinfo : EIATTR_MIN_STACK_SIZE
	.align		4
.L_2532:
        /*3a68*/ 	.byte	0x04, 0x12
        /*3a6a*/ 	.short	(.L_2534 - .L_2533)
	.align		4
.L_2533:
        /*3a6c*/ 	.word	index@(_ZN2at6native18elementwise_kernelILi128ELi4EZNS0_15gpu_kernel_implINS0_13AUnaryFunctorIhhbZZZNS0_23logical_and_kernel_cudaERNS_14TensorIteratorEENKUlvE0_clEvENKUlvE_clEvEUlhhE_EEEEvRNS_18TensorIteratorBaseERKT_EUliE_EEviT1_)
        /*3a70*/ 	.word	0x00000000


	//----- nvinfo : EIATTR_MIN_STACK_SIZE
	.align		4
.L_2534:
        /*3a74*/ 	.byte	0x04, 0x12
        /*3a76*/ 	.short	(.L_2536 - .L_2535)
	.align		4
.L_2535:
        /*3a78*/ 	.word	index@(_ZN2at6native27unrolled_elementwise_kernelINS0_13AUnaryFunctorIhhbZZZNS0_23logical_and_kernel_cudaERNS_14TensorIteratorEENKUlvE0_clEvENKUlvE_clEvEUlhhE_EESt5arrayIPcLm2EELi4E23TrivialOffsetCalculatorILi1EjESD_NS0_6memory12LoadWithCastILi1EEENSE_13StoreWithCastILi1EEEEEviT_T0_T2_T3_T4_T5_)
        /*3a7c*/ 	.word	0x00000000


	//----- nvinfo : EIATTR_MIN_STACK_SIZE
	.align		4
.L_2536:
        /*3a80*/ 	.byte	0x04, 0x12
        /*3a82*/ 	.short	(.L_2538 - .L_2537)
	.align		4
.L_2537:
        /*3a84*/ 	.word	index@(_ZN2at6native18elementwise_kernelILi128ELi4EZNS0_22gpu_kernel_impl_nocastINS0_13AUnaryFunctorIhhbZZZNS0_23logical_and_kernel_cudaERNS_14TensorIteratorEENKUlvE0_clEvENKUlvE_clEvEUlhhE_EEEEvRNS_18TensorIteratorBaseERKT_EUliE_EEviT1_)
        /*3a88*/ 	.word	0x00000000


	//----- nvinfo : EIATTR_MIN_STACK_SIZE
	.align		4
.L_2538:
        /*3a8c*/ 	.byte	0x04, 0x12
        /*3a8e*/ 	.short	(.L_2540 - .L_2539)
	.align		4
.L_2539:
        /*3a90*/ 	.word	index@(_ZN2at6native27unrolled_elementwise_kernelINS0_13AUnaryFunctorIhhbZZZNS0_23logical_and_kernel_cudaERNS_14TensorIteratorEENKUlvE0_clEvENKUlvE_clEvEUlhhE_EESt5arrayIPcLm2EELi4E23TrivialOffsetCalculatorILi1EjESD_NS0_6memory15LoadWithoutCastENSE_16StoreWithoutCastEEEviT_T0_T2_T3_T4_T5_)
        /*3a94*/ 	.word	0x00000000


	//----- nvinfo : EIATTR_MIN_STACK_SIZE
	.align		4
.L_2540:
        /*3a98*/ 	.byte	0x04, 0x12
        /*3a9a*/ 	.short	(.L_2542 - .L_2541)
	.align		4
.L_2541:
        /*3a9c*/ 	.word	index@(_ZN2at6native29vectorized_elementwise_kernelILi2ENS0_13AUnaryFunctorIhhbZZZNS0_23logical_and_kernel_cudaERNS_14TensorIteratorEENKUlvE0_clEvENKUlvE_clEvEUlhhE_EESt5arrayIPcLm2EEEEviT0_T1_)
        /*3aa0*/ 	.word	0x00000000


	//----- nvinfo : EIATTR_MIN_STACK_SIZE
	.align		4
.L_2542:
        /*3aa4*/ 	.byte	0x04, 0x12
        /*3aa6*/ 	.short	(.L_2544 - .L_2543)
	.align		4
.L_2543:
        /*3aa8*/ 	.word	index@(_ZN2at6native29vectorized_elementwise_kernelILi4ENS0_13AUnaryFunctorIhhbZZZNS0_23logical_and_kernel_cudaERNS_14TensorIteratorEENKUlvE0_clEvENKUlvE_clEvEUlhhE_EESt5arrayIPcLm2EEEEviT0_T1_)
        /*3aac*/ 	.word	0x00000000


	//----- nvinfo : EIATTR_MIN_STACK_SIZE
	.align		4
.L_2544:
        /*3ab0*/ 	.byte	0x04, 0x12
        /*3ab2*/ 	.short	(.L_2546 - .L_2545)
	.align		4
.L_2545:
        /*3ab4*/ 	.word	index@(_ZN2at6native29vectorized_elementwise_kernelILi8ENS0_13AUnaryFunctorIhhbZZZNS0_23logical_and_kernel_cudaERNS_14TensorIteratorEENKUlvE0_clEvENKUlvE_clEvEUlhhE_EESt5arrayIPcLm2EEEEviT0_T1_)
        /*3ab8*/ 	.word	0x00000000


	//----- nvinfo : EIATTR_MIN_STACK_SIZE
	.align		4
.L_2546:
        /*3abc*/ 	.byte	0x04, 0x12
        /*3abe*/ 	.short	(.L_2548 - .L_2547)
	.align		4
.L_2547:
        /*3ac0*/ 	.word	index@(_ZN2at6native18elementwise_kernelILi128ELi4EZNS0_15gpu_kernel_implINS0_13BinaryFunctorIhhbZZZNS0_23logical_and_kernel_cudaERNS_14TensorIteratorEENKUlvE0_clEvENKUlvE_clEvEUlhhE_EEEEvRNS_18TensorIteratorBaseERKT_EUliE_EEviT1_)
        /*3ac4*/ 	.word	0x00000000


	//----- nvinfo : EIATTR_MIN_STACK_SIZE
	.align		4
.L_2548:
        /*3ac8*/ 	.byte	0x04, 0x12
        /*3aca*/ 	.short	(.L_2550 - .L_2549)
	.align		4
.L_2549:
        /*3acc*/ 	.word	index@(_ZN2at6native27unrolled_elementwise_kernelINS0_13BinaryFunctorIhhbZZZNS0_23logical_and_kernel_cudaERNS_14TensorIteratorEENKUlvE0_clEvENKUlvE_clEvEUlhhE_EESt5arrayIPcLm3EELi4E23TrivialOffsetCalculatorILi2EjESC_ILi1EjENS0_6memory12LoadWithCastILi2EEENSF_13StoreWithCastILi1EEEEEviT_T0_T2_T3_T4_T5_)
        /*3ad0*/ 	.word	0x00000000


	//----- nvinfo : EIATTR_MIN_STACK_SIZE
	.align		4
.L_2550:
        /*3ad4*/ 	.byte	0x04, 0x12
        /*3ad6*/ 	.short	(.L_2552 - .L_2551)
	.align		4
.L_2551:
        /*3ad8*/ 	.word	index@(_ZN2at6native18elementwise_kernelILi128ELi4EZNS0_22gpu_kernel_impl_nocastINS0_13BinaryFunctorIhhbZZZNS0_23logical_and_kernel_cudaERNS_14TensorIteratorEENKUlvE0_clEvENKUlvE_clEvEUlhhE_EEEEvRNS_18TensorIteratorBaseERKT_EUliE_EEviT1_)
        /*3adc*/ 	.word	0x00000000


	//----- nvinfo : EIATTR_MIN_STACK_SIZE
	.align		4
.L_2552:
        /*3ae0*/ 	.byte	0x04, 0x12
        /*3ae2*/ 	.short	(.L_2554 - .L_2553)
	.align		4
.L_2553:
        /*3ae4*/ 	.word	index@(_ZN2at6native27unrolled_elementwise_kernelINS0_13BinaryFunctorIhhbZZZNS0_23logical_and_kernel_cudaERNS_14TensorIteratorEENKUlvE0_clEvENKUlvE_clEvEUlhhE_EESt5arrayIPcLm3EELi4E23TrivialOffsetCalculatorILi2EjESC_ILi1EjENS0_6memory15LoadWithoutCastENSF_16StoreWithoutCastEEEviT_T0_T2_T3_T4_T5_)
        /*3ae8*/ 	.word	0x00000000


	//----- nvinfo : EIATTR_MIN_STACK_SIZE
	.align		4
.L_2554:
        /*3aec*/ 	.byte	0x04, 0x12
        /*3aee*/ 	.short	(.L_2556 - .L_2555)
	.align		4
.L_2555:
        /*3af0*/ 	.word	index@(_ZN2at6native29vectorized_elementwise_kernelILi2ENS0_13BinaryFunctorIhhbZZZNS0_23logical_and_kernel_cudaERNS_14TensorIteratorEENKUlvE0_clEvENKUlvE_clEvEUlhhE_EESt5arrayIPcLm3EEEEviT0_T1_)
        /*3af4*/ 	.word	0x00000000


	//----- nvinfo : EIATTR_MIN_STACK_SIZE
	.align		4
.L_2556:
        /*3af8*/ 	.byte	0x04, 0x12
        /*3afa*/ 	.short	(.L_2558 - .L_2557)
	.align		4
.L_2557:
        /*3afc*/ 	.word	index@(_ZN2at6native29vectorized_elementwise_kernelILi4ENS0_13BinaryFunctorIhhbZZZNS0_23logical_and_kernel_cudaERNS_14TensorIteratorEENKUlvE0_clEvENKUlvE_clEvEUlhhE_EESt5arrayIPcLm3EEEEviT0_T1_)
        /*3b00*/ 	.word	0x00000000


	//----- nvinfo : EIATTR_MIN_STACK_SIZE
	.align		4
.L_2558:
        /*3b04*/ 	.byte	0x04, 0x12
        /*3b06*/ 	.short	(.L_2560 - .L_2559)
	.align		4
.L_2559:
        /*3b08*/ 	.word	index@(_ZN2at6native29vectorized_elementwise_kernelILi8ENS0_13BinaryFunctorIhhbZZZNS0_23logical_and_kernel_cudaERNS_14TensorIteratorEENKUlvE0_clEvENKUlvE_clEvEUlhhE_EESt5arrayIPcLm3EEEEviT0_T1_)
        /*3b0c*/ 	.word	0x00000000
.L_2560:


//--------------------- .nv.info._ZN2at6native18elementwise_kernelILi128ELi4EZNS0_15gpu_kernel_implINS0_13AUnaryFunctorIN3c108BFloat16ES5_bZZZNS0_23logical_xor_kernel_cudaERNS_14TensorIteratorEENKUlvE0_clEvENKUlvE8_clEvEUlS5_S5_E_EEEEvRNS_18TensorIteratorBaseERKT_EUliE_EEviT1_ --------------------------
	.section	.nv.info._ZN2at6native18elementwise_kernelILi128ELi4EZNS0_15gpu_kernel_implINS0_13AUnaryFunctorIN3c108BFloat16ES5_bZZZNS0_23logical_xor_kernel_cudaERNS_14TensorIteratorEENKUlvE0_clEvENKUlvE8_clEvEUlS5_S5_E_EEEEvRNS_18TensorIteratorBaseERKT_EUliE_EEviT1_,"",@"SHT_CUDA_INFO"
	.sectionflags	@""
	.align	4


	//----- nvinfo : EIATTR_CUDA_API_VERSION
	.align		4
        /*0000*/ 	.byte	0x04, 0x37
        /*0002*/ 	.short	(.L_2562 - .L_2561)
.L_2561:
        /*0004*/ 	.word	0x00000082


	//----- nvinfo : EIATTR_SW2861232_WAR
	.align		4
.L_2562:
        /*0008*/ 	.byte	0x01, 0x35
	.zero		2


	//----- nvinfo : EIATTR_PARAM_CBANK
	.align		4
        /*000c*/ 	.byte	0x04, 0x0a
        /*000e*/ 	.short	(.L_2564 - .L_2563)
	.align		4
.L_2563:
        /*0010*/ 	.word	index@(.nv.constant0._ZN2at6native18elementwise_kernelILi128ELi4EZNS0_15gpu_kernel_implINS0_13AUnaryFunctorIN3c108BFloat16ES5_bZZZNS0_23logical_xor_kernel_cudaERNS_14TensorIteratorEENKUlvE0_clEvENKUlvE8_clEvEUlS5_S5_E_EEEEvRNS_18TensorIteratorBaseERKT_EUliE_EEviT1_)
        /*0014*/ 	.short	0x0160
        /*0016*/ 	.short	0x0220


	//----- nvinfo : EIATTR_CBANK_PARAM_SIZE
	.align		4
.L_2564:
        /*0018*/ 	.byte	0x03, 0x19
        /*001a*/ 	.short	0x0220


	//----- nvinfo : EIATTR_KPARAM_INFO
	.align		4
        /*001c*/ 	.byte	0x04, 0x17
        /*001e*/ 	.short	(.L_2566 - .L_2565)
.L_2565:
        /*0020*/ 	.word	0x00000000
        /*0024*/ 	.short	0x0001
        /*0026*/ 	.short	0x0008
        /*0028*/ 	.byte	0x00, 0xf0, 0x61, 0x08


	//----- nvinfo : EIATTR_KPARAM_INFO
	.align		4
.L_2566:
        /*002c*/ 	.byte	0x04, 0x17
        /*002e*/ 	.short	(.L_2568 - .L_2567)
.L_2567:
        /*0030*/ 	.word	0x00000000
        /*0034*/ 	.short	0x0000
        /*0036*/ 	.short	0x0000
        /*0038*/ 	.byte	0x00, 0xf0, 0x11, 0x00


	//----- nvinfo : EIATTR_MAXREG_COUNT
	.align		4
.L_2568:
        /*003c*/ 	.byte	0x03, 0x1b
        /*003e*/ 	.short	0x0080


	//----- nvinfo : EIATTR_EXTERNS
	.align		4
        /*0040*/ 	.byte	0x04, 0x0f
        /*0042*/ 	.short	(.L_2570 - .L_2569)


	//   ....[0]....
	.align		4
.L_2569:
        /*0044*/ 	.word	index@(__assertfail)


	//----- nvinfo : EIATTR_MERCURY_ISA_VERSION
	.align		4
.L_2570:
        /*0048*/ 	.byte	0x03, 0x5f
        /*004a*/ 	.short	0x0000


	//----- nvinfo : EIATTR_SYSCALL_OFFSETS
	.align		4
        /*004c*/ 	.byte	0x04, 0x46
        /*004e*/ 	.short	(.L_2572 - .L_2571)


	//   ....[0]....
.L_2571:
        /*0050*/ 	.word	0x00001de0


	//   ....[1]....
        /*0054*/ 	.word	0x00002cf0


	//   ....[2]....
        /*0058*/ 	.word	0x00004b00


	//   ....[3]....
        /*005c*/ 	.word	0x00005a10


	//   ....[4]....
        /*0060*/ 	.word	0x000077f0


	//   ....[5]....
        /*0064*/ 	.word	0x00008700


	//   ....[6]....
        /*0068*/ 	.word	0x0000a4f0


	//   ....[7]....
        /*006c*/ 	.word	0x0000b400


	//----- nvinfo : EIATTR_EXIT_INSTR_OFFSETS
	.align		4
.L_2572:
        /*0070*/ 	.byte	0x04, 0x1c
        /*0072*/ 	.short	(.L_2574 - .L_2573)


	//   ....[0]....
.L_2573:
        /*0074*/ 	.word	0x00008790


	//   ....[1]....
        /*0078*/ 	.word	0x0000a6e0


	//   ....[2]....
        /*007c*/ 	.word	0x0000a700


	//   ....[3]....
        /*0080*/ 	.word	0x0000a790


	//   ....[4]....
        /*0084*/ 	.word	0x0000a7b0


	//   ....[5]....
        /*0088*/ 	.word	0x0000a7d0


	//   ....[6]....
        /*008c*/ 	.word	0x0000a860


	//   ....[7]....
        /*0090*/ 	.word	0x0000a8a0


	//   ....[8]....
        /*0094*/ 	.word	0x0000a940


	//   ....[9]....
        /*0098*/ 	.word	0x0000a990


	//   ....[10]....
        /*009c*/ 	.word	0x0000a9c0


	//   ....[11]....
        /*00a0*/ 	.word	0x0000aa60


	//   ....[12]....
        /*00a4*/ 	.word	0x0000aaa0


	//   ....[13]....
        /*00a8*/ 	.word	0x0000ac30


	//   ....[14]....
        /*00ac*/ 	.word	0x0000ad90


	//   ....[15]....
        /*00b0*/ 	.word	0x0000add0


	//   ....[16]....
        /*00b4*/ 	.word	0x0000ae70


	//   ....[17]....
        /*00b8*/ 	.word	0x0000aff0


	//   ....[18]....
        /*00bc*/ 	.word	0x0000b170


	//   ....[19]....
        /*00c0*/ 	.word	0x0000b2d0


	//   ....[20]....
        /*00c4*/ 	.word	0x0000b410


	//   ....[21]....
        /*00c8*/ 	.word	0x0000b440


	//   ....[22]....
        /*00cc*/ 	.word	0x0000b460


	//----- nvinfo : EIATTR_MAX_THREADS
	.align		4
.L_2574:
        /*00d0*/ 	.byte	0x04, 0x05
        /*00d2*/ 	.short	(.L_2576 - .L_2575)
.L_2575:
        /*00d4*/ 	.word	0x00000080
        /*00d8*/ 	.word	0x00000001
        /*00dc*/ 	.word	0x00000001


	//----- nvinfo : EIATTR_CRS_STACK_SIZE
	.align		4
.L_2576:
        /*00e0*/ 	.byte	0x04, 0x1e
        /*00e2*/ 	.short	(.L_2578 - .L_2577)
.L_2577:
        /*00e4*/ 	.word	0x00000000
.L_2578:


//--------------------- .nv.info._ZN2at6native27unrolled_elementwise_kernelINS0_13AUnaryFunctorIN3c108BFloat16ES4_bZZZNS0_23logical_xor_kernel_cudaERNS_14TensorIteratorEENKUlvE0_clEvENKUlvE8_clEvEUlS4_S4_E_EESt5arrayIPcLm2EELi4E23TrivialOffsetCalculatorILi1EjESF_NS0_6memory12LoadWithCastILi1EEENSG_13StoreWithCastILi1EEEEEviT_T0_T2_T3_T4_T5_ --------------------------
	.section	.nv.info._ZN2at6native27unrolled_elementwise_kernelINS0_13AUnaryFunctorIN3c108BFloat16ES4_bZZZNS0_23logical_xor_kernel_cudaERNS_14TensorIteratorEENKUlvE0_clEvENKUlvE8_clEvEUlS4_S4_E_EESt5arrayIPcLm2EELi4E23TrivialOffsetCalculatorILi1EjESF_NS0_6memory12LoadWithCastILi1EEENSG_13StoreWithCastILi1EEEEEviT_T0_T2_T3_T4_T5_,"",@"SHT_CUDA_INFO"
	.sectionflags	@""
	.align	4


	//----- nvinfo : EIATTR_CUDA_API_VERSION
	.align		4
        /*0000*/ 	.byte	0x04, 0x37
        /*0002*/ 	.short	(.L_2580 - .L_2579)
.L_2579:
        /*0004*/ 	.word	0x00000082


	//----- nvinfo : EIATTR_SW2861232_WAR
	.align		4
.L_2580:
        /*0008*/ 	.byte	0x01, 0x35
	.zero		2


	//----- nvinfo : EIATTR_PARAM_CBANK
	.align		4
        /*000c*/ 	.byte	0x04, 0x0a
        /*000e*/ 	.short	(.L_2582 - .L_2581)
	.align		4
.L_2581:
        /*0010*/ 	.word	index@(.nv.constant0._ZN2at6native27unrolled_elementwise_kernelINS0_13AUnaryFunctorIN3c108BFloat16ES4_bZZZNS0_23logical_xor_kernel_cudaERNS_14TensorIteratorEENKUlvE0_clEvENKUlvE8_clEvEUlS4_S4_E_EESt5arrayIPcLm2EELi4E23TrivialOffsetCalculatorILi1EjESF_NS0_6memory12LoadWithCastILi1EEENSG_13StoreWithCastILi1EEEEEviT_T0_T2_T3_T4_T5_)
        /*0014*/ 	.short	0x0160
        /*0016*/ 	.short	0x002c


	//----- nvinfo : EIATTR_CBANK_PARAM_SIZE
	.align		4
.L_2582:
        /*0018*/ 	.byte	0x03, 0x19
        /*001a*/ 	.short	0x002c


	//----- nvinfo : EIATTR_KPARAM_INFO
	.align		4
        /*001c*/ 	.byte	0x04, 0x17
        /*001e*/ 	.short	(.L_2584 - .L_2583)
.L_2583:
        /*0020*/ 	.word	0x00000000
        /*0024*/ 	.short	0x0006
        /*0026*/ 	.short	0x0024
        /*0028*/ 	.byte	0x00, 0xf0, 0x21, 0x00


	//----- nvinfo : EIATTR_KPARAM_INFO
	.align		4
.L_2584:
        /*002c*/ 	.byte	0x04, 0x17
        /*002e*/ 	.short	(.L_2586 - .L_2585)
.L_2585:
        /*0030*/ 	.word	0x00000000
        /*0034*/ 	.short	0x0005
        /*0036*/ 	.short	0x001c
        /*0038*/ 	.byte	0x00, 0xf0, 0x21, 0x00


	//----- nvinfo : EIATTR_KPARAM_INFO
	.align		4
.L_2586:
        /*003c*/ 	.byte	0x04, 0x17
        /*003e*/ 	.short	(.L_2588 - .L_2587)
.L_2587:
        /*0040*/ 	.word	0x00000000
        /*0044*/ 	.short	0x0004
        /*0046*/ 	.short	0x0019
        /*0048*/ 	.byte	0x00, 0xf0, 0x05, 0x00


	//----- nvinfo : EIATTR_KPARAM_INFO
	.align		4
.L_2588:
        /*004c*/ 	.byte	0x04, 0x17
        /*004e*/ 	.short	(.L_2590 - .L_2589)
.L_2589:
        /*0050*/ 	.word	0x00000000
        /*0054*/ 	.short	0x0003
        /*0056*/ 	.short	0x0018
        /*0058*/ 	.byte	0x00, 0xf0, 0x05, 0x00


	//----- nvinfo : EIATTR_KPARAM_INFO
	.align		4
.L_2590:
        /*005c*/ 	.byte	0x04, 0x17
        /*005e*/ 	.short	(.L_2592 - .L_2591)
.L_2591:
        /*0060*/ 	.word	0x00000000
        /*0064*/ 	.short	0x0002
        /*0066*/ 	.short	0x0008
        /*0068*/ 	.byte	0x00, 0xf0, 0x41, 0x00


	//----- nvinfo : EIATTR_KPARAM_INFO
	.align		4
.L_2592:
        /*006c*/ 	.byte	0x04, 0x17
        /*006e*/ 	.short	(.L_2594 - .L_2593)
.L_2593:
        /*0070*/ 	.word	0x00000000
        /*0074*/ 	.short	0x0001
        /*0076*/ 	.short	0x0004
        /*0078*/ 	.byte	0x00, 0xf0, 0x11, 0x00


	//----- nvinfo : EIATTR_KPARAM_INFO
	.align		4
.L_2594:
        /*007c*/ 	.byte	0x04, 0x17
        /*007e*/ 	.short	(.L_2596 - .L_2595)
.L_2595:
        /*0080*/ 	.word	0x00000000
        /*0084*/ 	.short	0x0000
        /*0086*/ 	.short	0x0000
        /*0088*/ 	.byte	0x00, 0xf0, 0x11, 0x00


	//----- nvinfo : EIATTR_MAXREG_COUNT
	.align		4
.L_2596:
        /*008c*/ 	.byte	0x03, 0x1b
        /*008e*/ 	.short	0x00ff


	//----- nvinfo : EIATTR_EXTERNS
	.align		4
        /*0090*/ 	.byte	0x04, 0x0f
        /*0092*/ 	.short	(.L_2598 - .L_2597)


	//   ....[0]....
	.align		4
.L_2597:
        /*0094*/ 	.word	index@(__assertfail)


	//----- nvinfo : EIATTR_MERCURY_ISA_VERSION
	.align		4
.L_2598:
        /*0098*/ 	.byte	0x03, 0x5f
        /*009a*/ 	.short	0x0000


	//----- nvinfo : EIATTR_SYSCALL_OFFSETS
	.align		4
        /*009c*/ 	.byte	0x04, 0x46
        /*009e*/ 	.short	(.L_2600 - .L_2599)


	//   ....[0]....
.L_2599:
        /*00a0*/ 	.word	0x000010a0


	//   ....[1]....
        /*00a4*/ 	.word	0x000021a0


	//   ....[2]....
        /*00a8*/ 	.word	0x000032b0


	//   ....[3]....
        /*00ac*/ 	.word	0x00004390


	//   ....[4]....
        /*00b0*/ 	.word	0x00005680


	//   ....[5]....
        /*00b4*/ 	.word	0x000065b0


	//   ....[6]....
        /*00b8*/ 	.word	0x000074a0


	//   ....[7]....
        /*00bc*/ 	.word	0x00008390


	//----- nvinfo : EIATTR_EXIT_INSTR_OFFSETS
	.align		4
.L_2600:
        /*00c0*/ 	.byte	0x04, 0x1c
        /*00c2*/ 	.short	(.L_2602 - .L_2601)


	//   ....[0]....
.L_2601:
        /*00c4*/ 	.word	0x00007540


	//   ....[1]....
        /*00c8*/ 	.word	0x00007650


	//   ....[2]....
        /*00cc*/ 	.word	0x00007670


	//   ....[3]....
        /*00d0*/ 	.word	0x00007700


	//   ....[4]....
        /*00d4*/ 	.word	0x00007720


	//   ....[5]....
        /*00d8*/ 	.word	0x00007740


	//   ....[6]....
        /*00dc*/ 	.word	0x000077d0


	//   ....[7]....
        /*00e0*/ 	.word	0x00007810


	//   ....[8]....
        /*00e4*/ 	.word	0x000078b0


	//   ....[9]....
        /*00e8*/ 	.word	0x00007900


	//   ....[10]....
        /*00ec*/ 	.word	0x00007930


	//   ....[11]....
        /*00f0*/ 	.word	0x000079f0


	//   ....[12]....
        /*00f4*/ 	.word	0x00007a30


	//   ....[13]....
        /*00f8*/ 	.word	0x00007bc0


	//   ....[14]....
        /*00fc*/ 	.word	0x00007d20


	//   ....[15]....
        /*0100*/ 	.word	0x00007d60


	//   ....[16]....
        /*0104*/ 	.word	0x00007e00


	//   ....[17]....
        /*0108*/ 	.word	0x00007f80


	//   ....[18]....
        /*010c*/ 	.word	0x00008100


	//   ....[19]....
        /*0110*/ 	.word	0x00008260


	//   ....[20]....
        /*0114*/ 	.word	0x000083a0


	//   ....[21]....
        /*0118*/ 	.word	0x000083d0


	//   ....[22]....
        /*011c*/ 	.word	0x000083f0


	//----- nvinfo : EIATTR_MAX_THREADS
	.align		4
.L_2602:
        /*0120*/ 	.byte	0x04, 0x05
        /*0122*/ 	.short	(.L_2604 - .L_2603)
.L_2603:
        /*0124*/ 	.word	0x00000080
        /*0128*/ 	.word	0x00000001
        /*012c*/ 	.word	0x00000001


	//----- nvinfo : EIATTR_CRS_STACK_SIZE
	.align		4
.L_2604:
        /*0130*/ 	.byte	0x04, 0x1e
        /*0132*/ 	.short	(.L_2606 - .L_2605)
.L_2605:
        /*0134*/ 	.word	0x00000000
.L_2606:


//--------------------- .nv.info._ZN2at6native18elementwise_kernelILi128ELi4EZNS0_22gpu_kernel_impl_nocastINS0_13AUnaryFunctorIN3c108BFloat16ES5_bZZZNS0_23logical_xor_kernel_cudaERNS_14TensorIteratorEENKUlvE0_clEvENKUlvE8_clEvEUlS5_S5_E_EEEEvRNS_18TensorIteratorBaseERKT_EUliE_EEviT1_ --------------------------
	.section	.nv.info._ZN2at6native18elementwise_kernelILi128ELi4EZNS0_22gpu_kernel_impl_nocastINS0_13AUnaryFunctorIN3c108BFloat16ES5_bZZZNS0_23logical_xor_kernel_cudaERNS_14TensorIteratorEENKUlvE0_clEvENKUlvE8_clEvEUlS5_S5_E_EEEEvRNS_18TensorIteratorBaseERKT_EUliE_EEviT1_,"",@"SHT_CUDA_INFO"
	.sectionflags	@""
	.align	4


	//----- nvinfo : EIATTR_CUDA_API_VERSION
	.align		4
        /*0000*/ 	.byte	0x04, 0x37
        /*0002*/ 	.short	(.L_2608 - .L_2607)
.L_2607:
        /*0004*/ 	.word	0x00000082


	//----- nvinfo : EIATTR_SW2861232_WAR
	.align		4
.L_2608:
        /*0008*/ 	.byte	0x01, 0x35
	.zero		2


	//----- nvinfo : EIATTR_PARAM_CBANK
	.align		4
        /*000c*/ 	.byte	0x04, 0x0a
        /*000e*/ 	.short	(.L_2610 - .L_2609)
	.align		4
.L_2609:
        /*0010*/ 	.word	index@(.nv.constant0._ZN2at6native18elementwise_kernelILi128ELi4EZNS0_22gpu_kernel_impl_nocastINS0_13AUnaryFunctorIN3c108BFloat16ES5_bZZZNS0_23logical_xor_kernel_cudaERNS_14TensorIteratorEENKUlvE0_clEvENKUlvE8_clEvEUlS5_S5_E_EEEEvRNS_18TensorIteratorBaseERKT_EUliE_EEviT1_)
        /*0014*/ 	.short	0x0160
        /*0016*/ 	.short	0x0220


	//----- nvinfo : EIATTR_CBANK_PARAM_SIZE
	.align		4
.L_2610:
        /*0018*/ 	.byte	0x03, 0x19
        /*001a*/ 	.short	0x0220


	//----- nvinfo : EIATTR_KPARAM_INFO
	.align		4
        /*001c*/ 	.byte	0x04, 0x17
        /*001e*/ 	.short	(.L_2612 - .L_2611)
.L_2611:
        /*0020*/ 	.word	0x00000000
        /*0024*/ 	.short	0x0001
        /*0026*/ 	.short	0x0008
        /*0028*/ 	.byte	0x00, 0xf0, 0x61, 0x08


	//----- nvinfo : EIATTR_KPARAM_INFO
	.align		4
.L_2612:
        /*002c*/ 	.byte	0x04, 0x17
        /*002e*/ 	.short	(.L_2614 - .L_2613)
.L_2613:
        /*0030*/ 	.word	0x00000000
        /*0034*/ 	.short	0x0000
        /*0036*/ 	.short	0x0000
        /*0038*/ 	.byte	0x00, 0xf0, 0x11, 0x00


	//----- nvinfo : EIATTR_MAXREG_COUNT
	.align		4
.L_2614:
        /*003c*/ 	.byte	0x03, 0x1b
        /*003e*/ 	.short	0x0080


	//----- nvinfo : EIATTR_MERCURY_ISA_VERSION
	.align		4
        /*0040*/ 	.byte	0x03, 0x5f
        /*0042*/ 	.short	0x0000


	//----- nvinfo : EIATTR_EXIT_INSTR_OFFSETS
	.align		4
        /*0044*/ 	.byte	0x04, 0x1c
        /*0046*/ 	.short	(.L_2616 - .L_2615)


	//   ....[0]....
.L_2615:
        /*0048*/ 	.word	0x00002e30


	//   ....[1]....
        /*004c*/ 	.word	0x00003d40


	//----- nvinfo : EIATTR_MAX_THREADS
	.align		4
.L_2616:
        /*0050*/ 	.byte	0x04, 0x05
        /*0052*/ 	.short	(.L_2618 - .L_2617)
.L_2617:
        /*0054*/ 	.word	0x00000080
        /*0058*/ 	.word	0x00000001
        /*005c*/ 	.word	0x00000001


	//----- nvinfo : EIATTR_CRS_STACK_SIZE
	.align		4
.L_2618:
        /*0060*/ 	.byte	0x04, 0x1e
        /*0062*/ 	.short	(.L_2620 - .L_2619)
.L_2619:
        /*0064*/ 	.word	0x00000000
.L_2620:


//--------------------- .nv.info._ZN2at6native27unrolled_elementwise_kernelINS0_13AUnaryFunctorIN3c108BFloat16ES4_bZZZNS0_23logical_xor_kernel_cudaERNS_14TensorIteratorEENKUlvE0_clEvENKUlvE8_clEvEUlS4_S4_E_EESt5arrayIPcLm2EELi4E23TrivialOffsetCalculatorILi1EjESF_NS0_6memory15LoadWithoutCastENSG_16StoreWithoutCastEEEviT_T0_T2_T3_T4_T5_ --------------------------
	.section	.nv.info._ZN2at6native27unrolled_elementwise_kernelINS0_13AUnaryFunctorIN3c108BFloat16ES4_bZZZNS0_23logical_xor_kernel_cudaERNS_14TensorIteratorEENKUlvE0_clEvENKUlvE8_clEvEUlS4_S4_E_EESt5arrayIPcLm2EELi4E23TrivialOffsetCalculatorILi1EjESF_NS0_6memory15LoadWithoutCastENSG_16StoreWithoutCastEEEviT_T0_T2_T3_T4_T5_,"",@"SHT_CUDA_INFO"
	.sectionflags	@""
	.align	4


	//----- nvinfo : EIATTR_CUDA_API_VERSION
	.align		4
        /*0000*/ 	.byte	0x04, 0x37
        /*0002*/ 	.short	(.L_2622 - .L_2621)
.L_2621:
        /*0004*/ 	.word	0x00000082


	//----- nvinfo : EIATTR_SW2861232_WAR
	.align		4
.L_2622:
        /*0008*/ 	.byte	0x01, 0x35
	.zero		2


	//----- nvinfo : EIATTR_PARAM_CBANK
	.align		4
        /*000c*/ 	.byte	0x04, 0x0a
        /*000e*/ 	.short	(.L_2624 - .L_2623)
	.align		4
.L_2623:
        /*0010*/ 	.word	index@(.nv.constant0._ZN2at6native27unrolled_elementwise_kernelINS0_13AUnaryFunctorIN3c108BFloat16ES4_bZZZNS0_23logical_xor_kernel_cudaERNS_14TensorIteratorEENKUlvE0_clEvENKUlvE8_clEvEUlS4_S4_E_EESt5arrayIPcLm2EELi4E23TrivialOffsetCalculatorILi1EjESF_NS0_6memory15LoadWithoutCastENSG_16StoreWithoutCastEEEviT_T0_T2_T3_T4_T5_)
        /*0014*/ 	.short	0x0160
        /*0016*/ 	.short	0x001c


	//----- nvinfo : EIATTR_CBANK_PARAM_SIZE
	.align		4
.L_2624:
        /*0018*/ 	.byte	0x03, 0x19
        /*001a*/ 	.short	0x001c


	//----- nvinfo : EIATTR_KPARAM_INFO
	.align		4
        /*001c*/ 	.byte	0x04, 0x17
        /*001e*/ 	.short	(.L_2626 - .L_2625)
.L_2625:
        /*0020*/ 	.word	0x00000000
        /*0024*/ 	.short	0x0006
        /*0026*/ 	.short	0x001b
        /*0028*/ 	.byte	0x00, 0xf0, 0x05, 0x00


	//----- nvinfo : EIATTR_KPARAM_INFO
	.align		4
.L_2626:
        /*002c*/ 	.byte	0x04, 0x17
        /*002e*/ 	.short	(.L_2628 - .L_2627)
.L_2627:
        /*0030*/ 	.word	0x00000000
        /*0034*/ 	.short	0x0005
        /*0036*/ 	.short	0x001a
        /*0038*/ 	.byte	0x00, 0xf0, 0x05, 0x00


	//----- nvinfo : EIATTR_KPARAM_INFO
	.align		4
.L_2628:
        /*003c*/ 	.byte	0x04, 0x17
        /*003e*/ 	.short	(.L_2630 - .L_2629)
.L_2629:
        /*0040*/ 	.word	0x00000000
        /*0044*/ 	.short	0x0004
        /*0046*/ 	.short	0x0019
        /*0048*/ 	.byte	0x00, 0xf0, 0x05, 0x00


	//----- nvinfo : EIATTR_KPARAM_INFO
	.align		4
.L_2630:
        /*004c*/ 	.byte	0x04, 0x17
        /*004e*/ 	.short	(.L_2632 - .L_2631)
.L_2631:
        /*0050*/ 	.word	0x00000000
        /*0054*/ 	.short	0x0003
        /*0056*/ 	.short	0x0018
        /*0058*/ 	.byte	0x00, 0xf0, 0x05, 0x00


	//----- nvinfo : EIATTR_KPARAM_INFO
	.align		4
.L_2632:
        /*005c*/ 	.byte	0x04, 0x17
        /*005e*/ 	.short	(.L_2634 - .L_2633)
.L_2633:
        /*0060*/ 	.word	0x00000000
        /*0064*/ 	.short	0x0002
        /*0066*/ 	.short	0x0008
        /*0068*/ 	.byte	0x00, 0xf0, 0x41, 0x00


	//----- nvinfo : EIATTR_KPARAM_INFO
	.align		4
.L_2634:
        /*006c*/ 	.byte	0x04, 0x17
        /*006e*/ 	.short	(.L_2636 - .L_2635)
.L_2635:
        /*0070*/ 	.word	0x00000000
        /*0074*/ 	.short	0x0001
        /*0076*/ 	.short	0x0004
        /*0078*/ 	.byte	0x00, 0xf0, 0x11, 0x00


	//----- nvinfo : EIATTR_KPARAM_INFO
	.align		4
.L_2636:
        /*007c*/ 	.byte	0x04, 0x17
        /*007e*/ 	.short	(.L_2638 - .L_2637)
.L_2637:
        /*0080*/ 	.word	0x00000000
        /*0084*/ 	.short	0x0000
        /*0086*/ 	.short	0x0000
        /*0088*/ 	.byte	0x00, 0xf0, 0x11, 0x00


	//----- nvinfo : EIATTR_MAXREG_COUNT
	.align		4
.L_2638:
        /*008c*/ 	.byte	0x03, 0x1b
        /*008e*/ 	.short	0x00ff


	//----- nvinfo : EIATTR_MERCURY_ISA_VERSION
	.align		4
        /*0090*/ 	.byte	0x03, 0x5f
        /*0092*/ 	.short	0x0000


	//----- nvinfo : EIATTR_EXIT_INSTR_OFFSETS
	.align		4
        /*0094*/ 	.byte	0x04, 0x1c
        /*0096*/ 	.short	(.L_2640 - .L_2639)


	//   ....[0]....
.L_2639:
        /*0098*/ 	.word	0x00000560


	//   ....[1]....
        /*009c*/ 	.word	0x000005e0


	//----- nvinfo : EIATTR_MAX_THREADS
	.align		4
.L_2640:
        /*00a0*/ 	.byte	0x04, 0x05
        /*00a2*/ 	.short	(.L_2642 - .L_2641)
.L_2641:
        /*00a4*/ 	.word	0x00000080
        /*00a8*/ 	.word	0x00000001
        /*00ac*/ 	.word	0x00000001


	//----- nvinfo : EIATTR_CRS_STACK_SIZE
	.align		4
.L_2642:
        /*00b0*/ 	.byte	0x04, 0x1e
        /*00b2*/ 	.short	(.L_2644 - .L_2643)
.L_2643:
        /*00b4*/ 	.word	0x00000000
.L_2644:


//--------------------- .nv.info._ZN2at6native29vectorized_elementwise_kernelILi2ENS0_13AUnaryFunctorIN3c108BFloat16ES4_bZZZNS0_23logical_xor_kernel_cudaERNS_14TensorIteratorEENKUlvE0_clEvENKUlvE8_clEvEUlS4_S4_E_EESt5arrayIPcLm2EEEEviT0_T1_ --------------------------
	.section	.nv.info._ZN2at6native29vectorized_elementwise_kernelILi2ENS0_13AUnaryFunctorIN3c108BFloat16ES4_bZZZNS0_23logical_xor_kernel_cudaERNS_14TensorIteratorEENKUlvE0_clEvENKUlvE8_clEvEUlS4_S4_E_EESt5arrayIPcLm2EEEEviT0_T1_,"",@"SHT_CUDA_INFO"
	.sectionflags	@""
	.align	4


	//----- nvinfo : EIATTR_CUDA_API_VERSION
	.align		4
        /*0000*/ 	.byte	0x04, 0x37
        /*0002*/ 	.short	(.L_2646 - .L_2645)
.L_2645:
        /*0004*/ 	.word	0x00000082


	//----- nvinfo : EIATTR_SW2861232_WAR
	.align		4
.L_2646:
        /*0008*/ 	.byte	0x01, 0x35
	.zero		2


	//----- nvinfo : EIATTR_PARAM_CBANK
	.align		4
        /*000c*/ 	.byte	0x04, 0x0a
        /*000e*/ 	.short	(.L_2648 - .L_2647)
	.align		4
.L_2647:
        /*0010*/ 	.word	index@(.nv.constant0._ZN2at6native29vectorized_elementwise_kernelILi2ENS0_13AUnaryFunctorIN3c108BFloat16ES4_bZZZNS0_23logical_xor_kernel_cudaERNS_14TensorIteratorEENKUlvE0_clEvENKUlvE8_clEvEUlS4_S4_E_EESt5arrayIPcLm2EEEEviT0_T1_)
        /*0014*/ 	.short	0x0160
        /*0016*/ 	.short	0x0018


	//----- nvinfo : EIATTR_CBANK_PARAM_SIZE
	.align		4
.L_2648:
        /*0018*/ 	.byte	0x03, 0x19
        /*001a*/ 	.short	0x0018


	//----- nvinfo : EIATTR_KPARAM_INFO
	.align		4
        /*001c*/ 	.byte	0x04, 0x17
        /*001e*/ 	.short	(.L_2650 - .L_2649)
.L_2649:
        /*0020*/ 	.word	0x00000000
        /*0024*/ 	.short	0x0002
        /*0026*/ 	.short	0x0008
        /*0028*/ 	.byte	0x00, 0xf0, 0x41, 0x00


	//----- nvinfo : EIATTR_KPARAM_INFO
	.align		4
.L_2650:
        /*002c*/ 	.byte	0x04, 0x17
        /*002e*/ 	.short	(.L_2652 - .L_2651)
.L_2651:
        /*0030*/ 	.word	0x00000000
        /*0034*/ 	.short	0x0001
        /*0036*/ 	.short	0x0004
        /*0038*/ 	.byte	0x00, 0xf0, 0x11, 0x00


	//----- nvinfo : EIATTR_KPARAM_INFO
	.align		4
.L_2652:
        /*003c*/ 	.byte	0x04, 0x17
        /*003e*/ 	.short	(.L_2654 - .L_2653)
.L_2653:
        /*0040*/ 	.word	0x00000000
        /*0044*/ 	.short	0x0000
        /*0046*/ 	.short	0x0000
        /*0048*/ 	.byte	0x00, 0xf0, 0x11, 0x00


	//----- nvinfo : EIATTR_MAXREG_COUNT
	.align		4
.L_2654:
        /*004c*/ 	.byte	0x03, 0x1b
        /*004e*/ 	.short	0x00ff


	//----- nvinfo : EIATTR_MERCURY_ISA_VERSION
	.align		4
        /*0050*/ 	.byte	0x03, 0x5f
        /*0052*/ 	.short	0x0000


	//----- nvinfo : EIATTR_EXIT_INSTR_OFFSETS
	.align		4
        /*0054*/ 	.byte	0x04, 0x1c
        /*0056*/ 	.short	(.L_2656 - .L_2655)


	//   ....[0]....
.L_2655:
        /*0058*/ 	.word	0x000003d0


	//   ....[1]....
        /*005c*/ 	.word	0x00000f20


	//   ....[2]....
        /*0060*/ 	.word	0x00000f70


	//----- nvinfo : EIATTR_MAX_THREADS
	.align		4
.L_2656:
        /*0064*/ 	.byte	0x04, 0x05
        /*0066*/ 	.short	(.L_2658 - .L_2657)
.L_2657:
        /*0068*/ 	.word	0x00000080
        /*006c*/ 	.word	0x00000001
        /*0070*/ 	.word	0x00000001


	//----- nvinfo : EIATTR_CRS_STACK_SIZE
	.align		4
.L_2658:
        /*0074*/ 	.byte	0x04, 0x1e
        /*0076*/ 	.short	(.L_2660 - .L_2659)
.L_2659:
        /*0078*/ 	.word	0x00000000
.L_2660:


//--------------------- .nv.info._ZN2at6native29vectorized_elementwise_kernelILi4ENS0_13AUnaryFunctorIN3c108BFloat16ES4_bZZZNS0_23logical_xor_kernel_cudaERNS_14TensorIteratorEENKUlvE0_clEvENKUlvE8_clEvEUlS4_S4_E_EESt5arrayIPcLm2EEEEviT0_T1_ --------------------------
	.section	.nv.info._ZN2at6native29vectorized_elementwise_kernelILi4ENS0_13AUnaryFunctorIN3c108BFloat16ES4_bZZZNS0_23logical_xor_kernel_cudaERNS_14TensorIteratorEENKUlvE0_clEvENKUlvE8_clEvEUlS4_S4_E_EESt5arrayIPcLm2EEEEviT0_T1_,"",@"SHT_CUDA_INFO"
	.sectionflags	@""
	.align	4


	//----- nvinfo : EIATTR_CUDA_API_VERSION
	.align		4
        /*0000*/ 	.byte	0x04, 0x37
        /*0002*/ 	.short	(.L_2662 - .L_2661)
.L_2661:
        /*0004*/ 	.word	0x00000082


	//----- nvinfo : EIATTR_SW2861232_WAR
	.align		4
.L_2662:
        /*0008*/ 	.byte	0x01, 0x35
	.zero		2


	//----- nvinfo : EIATTR_PARAM_CBANK
	.align		4
        /*000c*/ 	.byte	0x04, 0x0a
        /*000e*/ 	.short	(.L_2664 - .L_2663)
	.align		4
.L_2663:
        /*0010*/ 	.word	index@(.nv.constant0._ZN2at6native29vectorized_elementwise_kernelILi4ENS0_13AUnaryFunctorIN3c108BFloat16ES4_bZZZNS0_23logical_xor_kernel_cudaERNS_14TensorIteratorEENKUlvE0_clEvENKUlvE8_clEvEUlS4_S4_E_EESt5arrayIPcLm2EEEEviT0_T1_)
        /*0014*/ 	.short	0x0160
        /*0016*/ 	.short	0x0018


	//----- nvinfo : EIATTR_CBANK_PARAM_SIZE
	.align		4
.L_2664:
        /*0018*/ 	.byte	0x03, 0x19
        /*001a*/ 	.short	0x0018


	//----- nvinfo : EIATTR_KPARAM_INFO
	.align		4
        /*001c*/ 	.byte	0x04, 0x17
        /*001e*/ 	.short	(.L_2666 - .L_2665)
.L_2665:
        /*0020*/ 	.word	0x00000000
        /*0024*/ 	.short	0x0002
        /*0026*/ 	.short	0x0008
        /*0028*/ 	.byte	0x00, 0xf0, 0x41, 0x00


	//----- nvinfo : EIATTR_KPARAM_INFO
	.align		4
.L_2666:
        /*002c*/ 	.byte	0x04, 0x17
        /*002e*/ 	.short	(.L_2668 - .L_2667)
.L_2667:
        /*0030*/ 	.word	0x00000000
        /*0034*/ 	.short	0x0001
        /*0036*/ 	.short	0x0004
        /*0038*/ 	.byte	0x00, 0xf0, 0x11, 0x00


	//----- nvinfo : EIATTR_KPARAM_INFO
	.align		4
.L_2668:
        /*003c*/ 	.byte	0x04, 0x17
        /*003e*/ 	.short	(.L_2670 - .L_2669)
.L_2669:
        /*0040*/ 	.word	0x00000000
        /*0044*/ 	.short	0x0000
        /*0046*/ 	.short	0x0000
        /*0048*/ 	.byte	0x00, 0xf0, 0x11, 0x00


	//----- nvinfo : EIATTR_MAXREG_COUNT
	.align		4
.L_2670:
        /*004c*/ 	.byte	0x03, 0x1b
        /*004e*/ 	.short	0x00ff


	//----- nvinfo : EIATTR_MERCURY_ISA_VERSION
	.align		4
        /*0050*/ 	.byte	0x03, 0x5f
        /*0052*/ 	.short	0x0000


	//----- nvinfo : EIATTR_EXIT_INSTR_OFFSETS
	.align		4
        /*0054*/ 	.byte	0x04, 0x1c
        /*0056*/ 	.short	(.L_2672 - .L_2671)


	//   ....[0]....
.L_2671:
        /*0058*/ 	.word	0x000003b0


	//   ....[1]....
        /*005c*/ 	.word	0x00000f00


	//   ....[2]....
        /*0060*/ 	.word	0x00000f50


	//----- nvinfo : EIATTR_MAX_THREADS
	.align		4
.L_2672:
        /*0064*/ 	.byte	0x04, 0x05
        /*0066*/ 	.short	(.L_2674 - .L_2673)
.L_2673:
        /*0068*/ 	.word	0x00000080
        /*006c*/ 	.word	0x00000001
        /*0070*/ 	.word	0x00000001


	//----- nvinfo : EIATTR_CRS_STACK_SIZE
	.align		4
.L_2674:
        /*0074*/ 	.byte	0x04, 0x1e
        /*0076*/ 	.short	(.L_2676 - .L_2675)
.L_2675:
        /*0078*/ 	.word	0x00000000
.L_2676:


//--------------------- .nv.info._ZN2at6native29vectorized_elementwise_kernelILi8ENS0_13AUnaryFunctorIN3c108BFloat16ES4_bZZZNS0_23logical_xor_kernel_cudaERNS_14TensorIteratorEENKUlvE0_clEvENKUlvE8_clEvEUlS4_S4_E_EESt5arrayIPcLm2EEEEviT0_T1_ --------------------------
	.section	.nv.info._ZN2at6native29vectorized_elementwise_kernelILi8ENS0_13AUnaryFunctorIN3c108BFloat16ES4_bZZZNS0_23logical_xor_kernel_cudaERNS_14TensorIteratorEENKUlvE0_clEvENKUlvE8_clEvEUlS4_S4_E_EESt5arrayIPcLm2EEEEviT0_T1_,"",@"SHT_CUDA_INFO"
	.sectionflags	@""
	.align	4


	//----- nvinfo : EIATTR_CUDA_API_VERSION
	.align		4
        /*0000*/ 	.byte	0x04, 0x37
        /*0002*/ 	.short	(.L_2678 - .L_2677)
.L_2677:
        /*0004*/ 	.word	0x00000082


	//----- nvinfo : EIATTR_SW2861232_WAR
	.align		4
.L_2678:
        /*0008*/ 	.byte	0x01, 0x35
	.zero		2


	//----- nvinfo : EIATTR_PARAM_CBANK
	.align		4
        /*000c*/ 	.byte	0x04, 0x0a
        /*000e*/ 	.short	(.L_2680 - .L_2679)
	.align		4
.L_2679:
        /*0010*/ 	.word	index@(.nv.constant0._ZN2at6native29vectorized_elementwise_kernelILi8ENS0_13AUnaryFunctorIN3c108BFloat16ES4_bZZZNS0_23logical_xor_kernel_cudaERNS_14TensorIteratorEENKUlvE0_clEvENKUlvE8_clEvEUlS4_S4_E_EESt5arrayIPcLm2EEEEviT0_T1_)
        /*0014*/ 	.short	0x0160
        /*0016*/ 	.short	0x0018


	//----- nvinfo : EIATTR_CBANK_PARAM_SIZE
	.align		4
.L_2680:
        /*0018*/ 	.byte	0x03, 0x19
        /*001a*/ 	.short	0x0018


	//----- nvinfo : EIATTR_KPARAM_INFO
	.align		4
        /*001c*/ 	.byte	0x04, 0x17
        /*001e*/ 	.short	(.L_2682 - .L_2681)
.L_2681:
        /*0020*/ 	.word	0x00000000
        /*0024*/ 	.short	0x0002
        /*0026*/ 	.short	0x0008
        /*0028*/ 	.byte	0x00, 0xf0, 0x41, 0x00


	//----- nvinfo : EIATTR_KPARAM_INFO
	.align		4
.L_2682:
        /*002c*/ 	.byte	0x04, 0x17
        /*002e*/ 	.short	(.L_2684 - .L_2683)
.L_2683:
        /*0030*/ 	.word	0x00000000
        /*0034*/ 	.short	0x0001
        /*0036*/ 	.short	0x0004
        /*0038*/ 	.byte	0x00, 0xf0, 0x11, 0x00


	//----- nvinfo : EIATTR_KPARAM_INFO
	.align		4
.L_2684:
        /*003c*/ 	.byte	0x04, 0x17
        /*003e*/ 	.short	(.L_2686 - .L_2685)
.L_2685:
        /*0040*/ 	.word	0x00000000
        /*0044*/ 	.short	0x0000
        /*0046*/ 	.short	0x0000
        /*0048*/ 	.byte	0x00, 0xf0, 0x11, 0x00


	//----- nvinfo : EIATTR_MAXREG_COUNT
	.align		4
.L_2686:
        /*004c*/ 	.byte	0x03, 0x1b
        /*004e*/ 	.short	0x00ff


	//----- nvinfo : EIATTR_MERCURY_ISA_VERSION
	.align		4
        /*0050*/ 	.byte	0x03, 0x5f
        /*0052*/ 	.short	0x0000


	//----- nvinfo : EIATTR_EXIT_INSTR_OFFSETS
	.align		4
        /*0054*/ 	.byte	0x04, 0x1c
        /*0056*/ 	.short	(.L_2688 - .L_2687)


	//   ....[0]....
.L_2687:
        /*0058*/ 	.word	0x00000010


	//----- nvinfo : EIATTR_MAX_THREADS
	.align		4
.L_2688:
        /*005c*/ 	.byte	0x04, 0x05
        /*005e*/ 	.short	(.L_2690 - .L_2689)
.L_2689:
        /*0060*/ 	.word	0x00000080
        /*0064*/ 	.word	0x00000001
        /*0068*/ 	.word	0x00000001
.L_2690:


//--------------------- .nv.info._ZN2at6native18elementwise_kernelILi128ELi4EZNS0_15gpu_kernel_implINS0_13BinaryFunctorIN3c108BFloat16ES5_bZZZNS0_23logical_xor_kernel_cudaERNS_14TensorIteratorEENKUlvE0_clEvENKUlvE8_clEvEUlS5_S5_E_EEEEvRNS_18TensorIteratorBaseERKT_EUliE_EEviT1_ --------------------------
	.section	.nv.info._ZN2at6native18elementwise_kernelILi128ELi4EZNS0_15gpu_kernel_implINS0_13BinaryFunctorIN3c108BFloat16ES5_bZZZNS0_23logical_xor_kernel_cudaERNS_14TensorIteratorEENKUlvE0_clEvENKUlvE8_clEvEUlS5_S5_E_EEEEvRNS_18TensorIteratorBaseERKT_EUliE_EEviT1_,"",@"SHT_CUDA_INFO"
	.sectionflags	@""
	.align	4


	//----- nvinfo : EIATTR_CUDA_API_VERSION
	.align		4
        /*0000*/ 	.byte	0x04, 0x37
        /*0002*/ 	.short	(.L_2692 - .L_2691)
.L_2691:
        /*0004*/ 	.word	0x00000082


	//----- nvinfo : EIATTR_SW2861232_WAR
	.align		4
.L_2692:
        /*0008*/ 	.byte	0x01, 0x35
	.zero		2


	//----- nvinfo : EIATTR_PARAM_CBANK
	.align		4
        /*000c*/ 	.byte	0x04, 0x0a
        /*000e*/ 	.short	(.L_2694 - .L_2693)
	.align		4
.L_2693:
        /*0010*/ 	.word	index@(.nv.constant0._ZN2at6native18elementwise_kernelILi128ELi4EZNS0_15gpu_kernel_implINS0_13BinaryFunctorIN3c108BFloat16ES5_bZZZNS0_23logical_xor_kernel_cudaERNS_14TensorIteratorEENKUlvE0_clEvENKUlvE8_clEvEUlS5_S5_E_EEEEvRNS_18TensorIteratorBaseERKT_EUliE_EEviT1_)
        /*0014*/ 	.short	0x0160
        /*0016*/ 	.short	0x0290


	//----- nvinfo : EIATTR_CBANK_PARAM_SIZE
	.align		4
.L_2694:
        /*0018*/ 	.byte	0x03, 0x19
        /*001a*/ 	.short	0x0290


	//----- nvinfo : EIATTR_KPARAM_INFO
	.align		4
        /*001c*/ 	.byte	0x04, 0x17
        /*001e*/ 	.short	(.L_2696 - .L_2695)
.L_2695:
        /*0020*/ 	.word	0x00000000
        /*0024*/ 	.short	0x0001
        /*0026*/ 	.short	0x0008
        /*0028*/ 	.byte	0x00, 0xf0, 0x21, 0x0a


	//----- nvinfo : EIATTR_KPARAM_INFO
	.align		4
.L_2696:
        /*002c*/ 	.byte	0x04, 0x17
        /*002e*/ 	.short	(.L_2698 - .L_2697)
.L_2697:
        /*0030*/ 	.word	0x00000000
        /*0034*/ 	.short	0x0000
        /*0036*/ 	.short	0x0000
        /*0038*/ 	.byte	0x00, 0xf0, 0x11, 0x00


	//----- nvinfo : EIATTR_MAXREG_COUNT
	.align		4
.L_2698:
        /*003c*/ 	.byte	0x03, 0x1b
        /*003e*/ 	.short	0x0080


	//----- nvinfo : EIATTR_EXTERNS
	.align		4
        /*0040*/ 	.byte	0x04, 0x0f
        /*0042*/ 	.short	(.L_2700 - .L_2699)


	//   ....[0]....
	.align		4
.L_2699:
        /*0044*/ 	.word	index@(__assertfail)


	//----- nvinfo : EIATTR_MERCURY_ISA_VERSION
	.align		4
.L_2700:
        /*0048*/ 	.byte	0x03, 0x5f
        /*004a*/ 	.short	0x0000


	//----- nvinfo : EIATTR_SYSCALL_OFFSETS
	.align		4
        /*004c*/ 	.byte	0x04, 0x46
        /*004e*/ 	.short	(.L_2702 - .L_2701)


	//   ....[0]....
.L_2701:
        /*0050*/ 	.word	0x00002050


	//   ....[1]....
        /*0054*/ 	.word	0x00003000


	//   ....[2]....
        /*0058*/ 	.word	0x00003f00


	//   ....[3]....
        /*005c*/ 	.word	0x00005f90


	//   ....[4]....
        /*0060*/ 	.word	0x00006f40


	//   ....[5]....
        /*0064*/ 	.word	0x00007e40


	//   ....[6]....
        /*0068*/ 	.word	0x00009ea0


	//   ....[7]....
        /*006c*/ 	.word	0x0000ae50


	//   ....[8]....
        /*0070*/ 	.word	0x0000bd50


	//   ....[9]....
        /*0074*/ 	.word	0x0000ddc0


	//   ....[10]....
        /*0078*/ 	.word	0x0000ed70


	//   ....[11]....
        /*007c*/ 	.word	0x0000fc70


	//----- nvinfo : EIATTR_EXIT_INSTR_OFFSETS
	.align		4
.L_2702:
        /*0080*/ 	.byte	0x04, 0x1c
        /*0082*/ 	.short	(.L_2704 - .L_2703)


	//   ....[0]....
.L_2703:
        /*0084*/ 	.word	0x0000bde0


	//   ....[1]....
        /*0088*/ 	.word	0x0000ef50


	//   ....[2]....
        /*008c*/ 	.word	0x0000ef70


	//   ....[3]....
        /*0090*/ 	.word	0x0000f000


	//   ....[4]....
        /*0094*/ 	.word	0x0000f020


	//   ....[5]....
        /*0098*/ 	.word	0x0000f040


	//   ....[6]....
        /*009c*/ 	.word	0x0000f0d0


	//   ....[7]....
        /*00a0*/ 	.word	0x0000f110


	//   ....[8]....
        /*00a4*/ 	.word	0x0000f1b0


	//   ....[9]....
        /*00a8*/ 	.word	0x0000f200


	//   ....[10]....
        /*00ac*/ 	.word	0x0000f230


	//   ....[11]....
        /*00b0*/ 	.word	0x0000f2d0


	//   ....[12]....
        /*00b4*/ 	.word	0x0000f310


	//   ....[13]....
        /*00b8*/ 	.word	0x0000f4a0


	//   ....[14]....
        /*00bc*/ 	.word	0x0000f600


	//   ....[15]....
        /*00c0*/ 	.word	0x0000f640


	//   ....[16]....
        /*00c4*/ 	.word	0x0000f6e0


	//   ....[17]....
        /*00c8*/ 	.word	0x0000f860


	//   ....[18]....
        /*00cc*/ 	.word	0x0000f9e0


	//   ....[19]....
        /*00d0*/ 	.word	0x0000fb40


	//   ....[20]....
        /*00d4*/ 	.word	0x0000fc80


	//   ....[21]....
        /*00d8*/ 	.word	0x0000fcb0


	//   ....[22]....
        /*00dc*/ 	.word	0x0000fcd0


	//----- nvinfo : EIATTR_MAX_THREADS
	.align		4
.L_2704:
        /*00e0*/ 	.byte	0x04, 0x05
        /*00e2*/ 	.short	(.L_2706 - .L_2705)
.L_2705:
        /*00e4*/ 	.word	0x00000080
        /*00e8*/ 	.word	0x00000001
        /*00ec*/ 	.word	0x00000001


	//----- nvinfo : EIATTR_CRS_STACK_SIZE
	.align		4
.L_2706:
        /*00f0*/ 	.byte	0x04, 0x1e
        /*00f2*/ 	.short	(.L_2708 - .L_2707)
.L_2707:
        /*00f4*/ 	.word	0x00000000
.L_2708:


//--------------------- .nv.info._ZN2at6native27unrolled_elementwise_kernelINS0_13BinaryFunctorIN3c108BFloat16ES4_bZZZNS0_23logical_xor_kernel_cudaERNS_14TensorIteratorEENKUlvE0_clEvENKUlvE8_clEvEUlS4_S4_E_EESt5arrayIPcLm3EELi4E23TrivialOffsetCalculatorILi2EjESE_ILi1EjENS0_6memory12LoadWithCastILi2EEENSH_13StoreWithCastILi1EEEEEviT_T0_T2_T3_T4_T5_ --------------------------
	.section	.nv.info._ZN2at6native27unrolled_elementwise_kernelINS0_13BinaryFunctorIN3c108BFloat16ES4_bZZZNS0_23logical_xor_kernel_cudaERNS_14TensorIteratorEENKUlvE0_clEvENKUlvE8_clEvEUlS4_S4_E_EESt5arrayIPcLm3EELi4E23TrivialOffsetCalculatorILi2EjESE_ILi1EjENS0_6memory12LoadWithCastILi2EEENSH_13StoreWithCastILi1EEEEEviT_T0_T2_T3_T4_T5_,"",@"SHT_CUDA_INFO"
	.sectionflags	@""
	.align	4


	//----- nvinfo : EIATTR_CUDA_API_VERSION
	.align		4
        /*0000*/ 	.byte	0x04, 0x37
        /*0002*/ 	.short	(.L_2710 - .L_2709)
.L_2709:
        /*0004*/ 	.word	0x00000082


	//----- nvinfo : EIATTR_SW2861232_WAR
	.align		4
.L_2710:
        /*0008*/ 	.byte	0x01, 0x35
	.zero		2


	//----- nvinfo : EIATTR_PARAM_CBANK
	.align		4
        /*000c*/ 	.byte	0x04, 0x0a
        /*000e*/ 	.short	(.L_2712 - .L_2711)
	.align		4
.L_2711:
        /*0010*/ 	.word	index@(.nv.constant0._ZN2at6native27unrolled_elementwise_kernelINS0_13BinaryFunctorIN3c108BFloat16ES4_bZZZNS0_23logical_xor_kernel_cudaERNS_14TensorIteratorEENKUlvE0_clEvENKUlvE8_clEvEUlS4_S4_E_EESt5arrayIPcLm3EELi4E23TrivialOffsetCalculatorILi2EjESE_ILi1EjENS0_6memory12LoadWithCastILi2EEENSH_13StoreWithCastILi1EEEEEviT_T0_T2_T3_T4_T5_)
        /*0014*/ 	.short	0x0160
        /*0016*/ 	.short	0x0038


	//----- nvinfo : EIATTR_CBANK_PARAM_SIZE
	.align		4
.L_2712:
        /*0018*/ 	.byte	0x03, 0x19
        /*001a*/ 	.short	0x0038


	//----- nvinfo : EIATTR_KPARAM_INFO
	.align		4
        /*001c*/ 	.byte	0x04, 0x17
        /*001e*/ 	.short	(.L_2714 - .L_2713)
.L_2713:
        /*0020*/ 	.word	0x00000000
        /*0024*/ 	.short	0x0006
        /*0026*/ 	.short	0x0030
        /*0028*/ 	.byte	0x00, 0xf0, 0x21, 0x00


	//----- nvinfo : EIATTR_KPARAM_INFO
	.align		4
.L_2714:
        /*002c*/ 	.byte	0x04, 0x17
        /*002e*/ 	.short	(.L_2716 - .L_2715)
.L_2715:
        /*0030*/ 	.word	0x00000000
        /*0034*/ 	.short	0x0005
        /*0036*/ 	.short	0x0024
        /*0038*/ 	.byte	0x00, 0xf0, 0x31, 0x00


	//----- nvinfo : EIATTR_KPARAM_INFO
	.align		4
.L_2716:
        /*003c*/ 	.byte	0x04, 0x17
        /*003e*/ 	.short	(.L_2718 - .L_2717)
.L_2717:
        /*0040*/ 	.word	0x00000000
        /*0044*/ 	.short	0x0004
        /*0046*/ 	.short	0x0021
        /*0048*/ 	.byte	0x00, 0xf0, 0x05, 0x00


	//----- nvinfo : EIATTR_KPARAM_INFO
	.align		4
.L_2718:
        /*004c*/ 	.byte	0x04, 0x17
        /*004e*/ 	.short	(.L_2720 - .L_2719)
.L_2719:
        /*0050*/ 	.word	0x00000000
        /*0054*/ 	.short	0x0003
        /*0056*/ 	.short	0x0020
        /*0058*/ 	.byte	0x00, 0xf0, 0x05, 0x00


	//----- nvinfo : EIATTR_KPARAM_INFO
	.align		4
.L_2720:
        /*005c*/ 	.byte	0x04, 0x17
        /*005e*/ 	.short	(.L_2722 - .L_2721)
.L_2721:
        /*0060*/ 	.word	0x00000000
        /*0064*/ 	.short	0x0002
        /*0066*/ 	.short	0x0008
        /*0068*/ 	.byte	0x00, 0xf0, 0x61, 0x00


	//----- nvinfo : EIATTR_KPARAM_INFO
	.align		4
.L_2722:
        /*006c*/ 	.byte	0x04, 0x17
        /*006e*/ 	.short	(.L_2724 - .L_2723)
.L_2723:
        /*0070*/ 	.word	0x00000000
        /*0074*/ 	.short	0x0001
        /*0076*/ 	.short	0x0004
        /*0078*/ 	.byte	0x00, 0xf0, 0x05, 0x00


	//----- nvinfo : EIATTR_KPARAM_INFO
	.align		4
.L_2724:
        /*007c*/ 	.byte	0x04, 0x17
        /*007e*/ 	.short	(.L_2726 - .L_2725)
.L_2725:
        /*0080*/ 	.word	0x00000000
        /*0084*/ 	.short	0x0000
        /*0086*/ 	.short	0x0000
        /*0088*/ 	.byte	0x00, 0xf0, 0x11, 0x00


	//----- nvinfo : EIATTR_MAXREG_COUNT
	.align		4
.L_2726:
        /*008c*/ 	.byte	0x03, 0x1b
        /*008e*/ 	.short	0x00ff


	//----- nvinfo : EIATTR_EXTERNS
	.align		4
        /*0090*/ 	.byte	0x04, 0x0f
        /*0092*/ 	.short	(.L_2728 - .L_2727)


	//   ....[0]....
	.align		4
.L_2727:
        /*0094*/ 	.word	index@(__assertfail)


	//----- nvinfo : EIATTR_MERCURY_ISA_VERSION
	.align		4
.L_2728:
        /*0098*/ 	.byte	0x03, 0x5f
        /*009a*/ 	.short	0x0000


	//----- nvinfo : EIATTR_SYSCALL_OFFSETS
	.align		4
        /*009c*/ 	.byte	0x04, 0x46
        /*009e*/ 	.short	(.L_2730 - .L_2729)


	//   ....[0]....
.L_2729:
        /*00a0*/ 	.word	0x000010b0


	//   ....[1]....
        /*00a4*/ 	.word	0x00002130


	//   ....[2]....
        /*00a8*/ 	.word	0x00003230


	//   ....[3]....
        /*00ac*/ 	.word	0x000042b0


	//   ....[4]....
        /*00b0*/ 	.word	0x000053c0


	//   ....[5]....
        /*00b4*/ 	.word	0x00006440


	//   ....[6]....
        /*00b8*/ 	.word	0x00007520


	//   ....[7]....
        /*00bc*/ 	.word	0x000084c0


	//   ....[8]....
        /*00c0*/ 	.word	0x00009750


	//   ....[9]....
        /*00c4*/ 	.word	0x0000a680


	//   ....[10]....
        /*00c8*/ 	.word	0x0000b570


	//   ....[11]....
        /*00cc*/ 	.word	0x0000c460


	//----- nvinfo : EIATTR_EXIT_INSTR_OFFSETS
	.align		4
.L_2730:
        /*00d0*/ 	.byte	0x04, 0x1c
        /*00d2*/ 	.short	(.L_2732 - .L_2731)


	//   ....[0]....
.L_2731:
        /*00d4*/ 	.word	0x0000b610


	//   ....[1]....
        /*00d8*/ 	.word	0x0000b720


	//   ....[2]....
        /*00dc*/ 	.word	0x0000b740


	//   ....[3]....
        /*00e0*/ 	.word	0x0000b7d0


	//   ....[4]....
        /*00e4*/ 	.word	0x0000b7f0


	//   ....[5]....
        /*00e8*/ 	.word	0x0000b810


	//   ....[6]....
        /*00ec*/ 	.word	0x0000b8a0


	//   ....[7]....
        /*00f0*/ 	.word	0x0000b8e0


	//   ....[8]....
        /*00f4*/ 	.word	0x0000b980


	//   ....[9]....
        /*00f8*/ 	.word	0x0000b9d0


	//   ....[10]....
        /*00fc*/ 	.word	0x0000ba00


	//   ....[11]....
        /*0100*/ 	.word	0x0000bac0


	//   ....[12]....
        /*0104*/ 	.word	0x0000bb00


	//   ....[13]....
        /*0108*/ 	.word	0x0000bc90


	//   ....[14]....
        /*010c*/ 	.word	0x0000bdf0


	//   ....[15]....
        /*0110*/ 	.word	0x0000be30


	//   ....[16]....
        /*0114*/ 	.word	0x0000bed0


	//   ....[17]....
        /*0118*/ 	.word	0x0000c050


	//   ....[18]....
        /*011c*/ 	.word	0x0000c1d0


	//   ....[19]....
        /*0120*/ 	.word	0x0000c330


	//   ....[20]....
        /*0124*/ 	.word	0x0000c470


	//   ....[21]....
        /*0128*/ 	.word	0x0000c4a0


	//   ....[22]....
        /*012c*/ 	.word	0x0000c4c0


	//----- nvinfo : EIATTR_MAX_THREADS
	.align		4
.L_2732:
        /*0130*/ 	.byte	0x04, 0x05
        /*0132*/ 	.short	(.L_2734 - .L_2733)
.L_2733:
        /*0134*/ 	.word	0x00000080
        /*0138*/ 	.word	0x00000001
        /*013c*/ 	.word	0x00000001


	//----- nvinfo : EIATTR_CRS_STACK_SIZE
	.align		4
.L_2734:
        /*0140*/ 	.byte	0x04, 0x1e
        /*0142*/ 	.short	(.L_2736 - .L_2735)
.L_2735:
        /*0144*/ 	.word	0x00000000
.L_2736:


//--------------------- .nv.info._ZN2at6native18elementwise_kernelILi128ELi4EZNS0_22gpu_kernel_impl_nocastINS0_13BinaryFunctorIN3c108BFloat16ES5_bZZZNS0_23logical_xor_kernel_cudaERNS_14TensorIteratorEENKUlvE0_clEvENKUlvE8_clEvEUlS5_S5_E_EEEEvRNS_18TensorIteratorBaseERKT_EUliE_EEviT1_ --------------------------
	.section	.nv.info._ZN2at6native18elementwise_kernelILi128ELi4EZNS0_22gpu_kernel_impl_nocastINS0_13BinaryFunctorIN3c108BFloat16ES5_bZZZNS0_23logical_xor_kernel_cudaERNS_14TensorIteratorEENKUlvE0_clEvENKUlvE8_clEvEUlS5_S5_E_EEEEvRNS_18TensorIteratorBaseERKT_EUliE_EEviT1_,"",@"SHT_CUDA_INFO"
	.sectionflags	@""
	.align	4


	//----- nvinfo : EIATTR_CUDA_API_VERSION
	.align		4
        /*0000*/ 	.byte	0x04, 0x37
        /*0002*/ 	.short	(.L_2738 - .L_2737)
.L_2737:
        /*0004*/ 	.word	0x00000082


	//----- nvinfo : EIATTR_SW2861232_WAR
	.align		4
.L_2738:
        /*0008*/ 	.byte	0x01, 0x35
	.zero		2


	//----- nvinfo : EIATTR_PARAM_CBANK
	.align		4
        /*000c*/ 	.byte	0x04, 0x0a
        /*000e*/ 	.short	(.L_2740 - .L_2739)
	.align		4
.L_2739:
        /*0010*/ 	.word	index@(.nv.constant0._ZN2at6native18elementwise_kernelILi128ELi4EZNS0_22gpu_kernel_impl_nocastINS0_13BinaryFunctorIN3c108BFloat16ES5_bZZZNS0_23logical_xor_kernel_cudaERNS_14TensorIteratorEENKUlvE0_clEvENKUlvE8_clEvEUlS5_S5_E_EEEEvRNS_18TensorIteratorBaseERKT_EUliE_EEviT1_)
        /*0014*/ 	.short	0x0160
        /*0016*/ 	.short	0x0290


	//----- nvinfo : EIATTR_CBANK_PARAM_SIZE
	.align		4
.L_2740:
        /*0018*/ 	.byte	0x03, 0x19
        /*001a*/ 	.short	0x0290


	//----- nvinfo : EIATTR_KPARAM_INFO
	.align		4
        /*001c*/ 	.byte	0x04, 0x17
        /*001e*/ 	.short	(.L_2742 - .L_2741)
.L_2741:
        /*0020*/ 	.word	0x00000000
        /*0024*/ 	.short	0x0001
        /*0026*/ 	.short	0x0008
        /*0028*/ 	.byte	0x00, 0xf0, 0x21, 0x0a


	//----- nvinfo : EIATTR_KPARAM_INFO
	.align		4
.L_2742:
        /*002c*/ 	.byte	0x04, 0x17
        /*002e*/ 	.short	(.L_2744 - .L_2743)
.L_2743:
        /*0030*/ 	.word	0x00000000
        /*0034*/ 	.short	0x0000
        /*0036*/ 	.short	0x0000
        /*0038*/ 	.byte	0x00, 0xf0, 0x11, 0x00


	//----- nvinfo : EIATTR_MAXREG_COUNT
	.align		4
.L_2744:
        /*003c*/ 	.byte	0x03, 0x1b
        /*003e*/ 	.short	0x0080


	//----- nvinfo : EIATTR_MERCURY_ISA_VERSION
	.align		4
        /*0040*/ 	.byte	0x03, 0x5f
        /*0042*/ 	.short	0x0000


	//----- nvinfo : EIATTR_EXIT_INSTR_OFFSETS
	.align		4
        /*0044*/ 	.byte	0x04, 0x1c
        /*0046*/ 	.short	(.L_2746 - .L_2745)


	//   ....[0]....
.L_2745:
        /*0048*/ 	.word	0x00003370


	//   ....[1]....
        /*004c*/ 	.word	0x00004440


	//----- nvinfo : EIATTR_MAX_THREADS
	.align		4
.L_2746:
        /*0050*/ 	.byte	0x04, 0x05
        /*0052*/ 	.short	(.L_2748 - .L_2747)
.L_2747:
        /*0054*/ 	.word	0x00000080
        /*0058*/ 	.word	0x00000001
        /*005c*/ 	.word	0x00000001


	//----- nvinfo : EIATTR_CRS_STACK_SIZE
	.align		4
.L_2748:
        /*0060*/ 	.byte	0x04, 0x1e
        /*0062*/ 	.short	(.L_2750 - .L_2749)
.L_2749:
        /*0064*/ 	.word	0x00000000
.L_2750:


//--------------------- .nv.info._ZN2at6native27unrolled_elementwise_kernelINS0_13BinaryFunctorIN3c108BFloat16ES4_bZZZNS0_23logical_xor_kernel_cudaERNS_14TensorIteratorEENKUlvE0_clEvENKUlvE8_clEvEUlS4_S4_E_EESt5arrayIPcLm3EELi4E23TrivialOffsetCalculatorILi2EjESE_ILi1EjENS0_6memory15LoadWithoutCastENSH_16StoreWithoutCastEEEviT_T0_T2_T3_T4_T5_ --------------------------
	.section	.nv.info._ZN2at6native27unrolled_elementwise_kernelINS0_13BinaryFunctorIN3c108BFloat16ES4_bZZZNS0_23logical_xor_kernel_cudaERNS_14TensorIteratorEENKUlvE0_clEvENKUlvE8_clEvEUlS4_S4_E_EESt5arrayIPcLm3EELi4E23TrivialOffsetCalculatorILi2EjESE_ILi1EjENS0_6memory15LoadWithoutCastENSH_16StoreWithoutCastEEEviT_T0_T2_T3_T4_T5_,"",@"SHT_CUDA_INFO"
	.sectionflags	@""
	.align	4


	//----- nvinfo : EIATTR_CUDA_API_VERSION
	.align		4
        /*0000*/ 	.byte	0x04, 0x37
        /*0002*/ 	.short	(.L_2752 - .L_2751)
.L_2751:
        /*0004*/ 	.word	0x00000082


	//----- nvinfo : EIATTR_SW2861232_WAR
	.align		4
.L_2752:
        /*0008*/ 	.byte	0x01, 0x35
	.zero		2


	//----- nvinfo : EIATTR_PARAM_CBANK
	.align		4
        /*000c*/ 	.byte	0x04, 0x0a
        /*000e*/ 	.short	(.L_2754 - .L_2753)
	.align		4
.L_2753:
        /*0010*/ 	.word	index@(.nv.constant0._ZN2at6native27unrolled_elementwise_kernelINS0_13BinaryFunctorIN3c108BFloat16ES4_bZZZNS0_23logical_xor_kernel_cudaERNS_14TensorIteratorEENKUlvE0_clEvENKUlvE8_clEvEUlS4_S4_E_EESt5arrayIPcLm3EELi4E23TrivialOffsetCalculatorILi2EjESE_ILi1EjENS0_6memory15LoadWithoutCastENSH_16StoreWithoutCastEEEviT_T0_T2_T3_T4_T5_)
        /*0014*/ 	.short	0x0160
        /*0016*/ 	.short	0x0024


	//----- nvinfo : EIATTR_CBANK_PARAM_SIZE
	.align		4
.L_2754:
        /*0018*/ 	.byte	0x03, 0x19
        /*001a*/ 	.short	0x0024


	//----- nvinfo : EIATTR_KPARAM_INFO
	.align		4
        /*001c*/ 	.byte	0x04, 0x17
        /*001e*/ 	.short	(.L_2756 - .L_2755)
.L_2755:
        /*0020*/ 	.word	0x00000000
        /*0024*/ 	.short	0x0006
        /*0026*/ 	.short	0x0023
        /*0028*/ 	.byte	0x00, 0xf0, 0x05, 0x00


	//----- nvinfo : EIATTR_KPARAM_INFO
	.align		4
.L_2756:
        /*002c*/ 	.byte	0x04, 0x17
        /*002e*/ 	.short	(.L_2758 - .L_2757)
.L_2757:
        /*0030*/ 	.word	0x00000000
        /*0034*/ 	.short	0x0005
        /*0036*/ 	.short	0x0022
        /*0038*/ 	.byte	0x00, 0xf0, 0x05, 0x00


	//----- nvinfo : EIATTR_KPARAM_INFO
	.align		4
.L_2758:
        /*003c*/ 	.byte	0x04, 0x17
        /*003e*/ 	.short	(.L_2760 - .L_2759)
.L_2759:
        /*0040*/ 	.word	0x00000000
        /*0044*/ 	.short	0x0004
        /*0046*/ 	.short	0x0021
        /*0048*/ 	.byte	0x00, 0xf0, 0x05, 0x00


	//----- nvinfo : EIATTR_KPARAM_INFO
	.align		4
.L_2760:
        /*004c*/ 	.byte	0x04, 0x17
        /*004e*/ 	.short	(.L_2762 - .L_2761)
.L_2761:
        /*0050*/ 	.word	0x00000000
        /*0054*/ 	.short	0x0003
        /*0056*/ 	.short	0x0020
        /*0058*/ 	.byte	0x00, 0xf0, 0x05, 0x00


	//----- nvinfo : EIATTR_KPARAM_INFO
	.align		4
.L_2762:
        /*005c*/ 	.byte	0x04, 0x17
        /*005e*/ 	.short	(.L_2764 - .L_2763)
.L_2763:
        /*0060*/ 	.word	0x00000000
        /*0064*/ 	.short	0x0002
        /*0066*/ 	.short	0x0008
        /*0068*/ 	.byte	0x00, 0xf0, 0x61, 0x00


	//----- nvinfo : EIATTR_KPARAM_INFO
	.align		4
.L_2764:
        /*006c*/ 	.byte	0x04, 0x17
        /*006e*/ 	.short	(.L_2766 - .L_2765)
.L_2765:
        /*0070*/ 	.word	0x00000000
        /*0074*/ 	.short	0x0001
        /*0076*/ 	.short	0x0004
        /*0078*/ 	.byte	0x00, 0xf0, 0x05, 0x00


	//----- nvinfo : EIATTR_KPARAM_INFO
	.align		4
.L_2766:
        /*007c*/ 	.byte	0x04, 0x17
        /*007e*/ 	.short	(.L_2768 - .L_2767)
.L_2767:
        /*0080*/ 	.word	0x00000000
        /*0084*/ 	.short	0x0000
        /*0086*/ 	.short	0x0000
        /*0088*/ 	.byte	0x00, 0xf0, 0x11, 0x00


	//----- nvinfo : EIATTR_MAXREG_COUNT
	.align		4
.L_2768:
        /*008c*/ 	.byte	0x03, 0x1b
        /*008e*/ 	.short	0x00ff


	//----- nvinfo : EIATTR_MERCURY_ISA_VERSION
	.align		4
        /*0090*/ 	.byte	0x03, 0x5f
        /*0092*/ 	.short	0x0000


	//----- nvinfo : EIATTR_EXIT_INSTR_OFFSETS
	.align		4
        /*0094*/ 	.byte	0x04, 0x1c
        /*0096*/ 	.short	(.L_2770 - .L_2769)


	//   ....[0]....
.L_2769:
        /*0098*/ 	.word	0x000005e0


	//   ....[1]....
        /*009c*/ 	.word	0x00000660


	//----- nvinfo : EIATTR_MAX_THREADS
	.align		4
.L_2770:
        /*00a0*/ 	.byte	0x04, 0x05
        /*00a2*/ 	.short	(.L_2772 - .L_2771)
.L_2771:
        /*00a4*/ 	.word	0x00000080
        /*00a8*/ 	.word	0x00000001
        /*00ac*/ 	.word	0x00000001


	//----- nvinfo : EIATTR_CRS_STACK_SIZE
	.align		4
.L_2772:
        /*00b0*/ 	.byte	0x04, 0x1e
        /*00b2*/ 	.short	(.L_2774 - .L_2773)
.L_2773:
        /*00b4*/ 	.word	0x00000000
.L_2774:


//--------------------- .nv.info._ZN2at6native29vectorized_elementwise_kernelILi2ENS0_13BinaryFunctorIN3c108BFloat16ES4_bZZZNS0_23logical_xor_kernel_cudaERNS_14TensorIteratorEENKUlvE0_clEvENKUlvE8_clEvEUlS4_S4_E_EESt5arrayIPcLm3EEEEviT0_T1_ --------------------------
	.section	.nv.info._ZN2at6native29vectorized_elementwise_kernelILi2ENS0_13BinaryFunctorIN3c108BFloat16ES4_bZZZNS0_23logical_xor_kernel_cudaERNS_14TensorIteratorEENKUlvE0_clEvENKUlvE8_clEvEUlS4_S4_E_EESt5arrayIPcLm3EEEEviT0_T1_,"",@"SHT_CUDA_INFO"
	.sectionflags	@""
	.align	4


	//----- nvinfo : EIATTR_CUDA_API_VERSION
	.align		4
        /*0000*/ 	.byte	0x04, 0x37
        /*0002*/ 	.short	(.L_2776 - .L_2775)
.L_2775:
        /*0004*/ 	.word	0x00000082


	//----- nvinfo : EIATTR_SW2861232_WAR
	.align		4
.L_2776:
        /*0008*/ 	.byte	0x01, 0x35
	.zero		2


	//----- nvinfo : EIATTR_PARAM_CBANK
	.align		4
        /*000c*/ 	.byte	0x04, 0x0a
        /*000e*/ 	.short	(.L_2778 - .L_2777)
	.align		4
.L_2777:
        /*0010*/ 	.word	index@(.nv.constant0._ZN2at6native29vectorized_elementwise_kernelILi2ENS0_13BinaryFunctorIN3c108BFloat16ES4_bZZZNS0_23logical_xor_kernel_cudaERNS_14TensorIteratorEENKUlvE0_clEvENKUlvE8_clEvEUlS4_S4_E_EESt5arrayIPcLm3EEEEviT0_T1_)
        /*0014*/ 	.short	0x0160
        /*0016*/ 	.short	0x0020


	//----- nvinfo : EIATTR_CBANK_PARAM_SIZE
	.align		4
.L_2778:
        /*0018*/ 	.byte	0x03, 0x19
        /*001a*/ 	.short	0x0020


	//----- nvinfo : EIATTR_KPARAM_INFO
	.align		4
        /*001c*/ 	.byte	0x04, 0x17
        /*001e*/ 	.short	(.L_2780 - .L_2779)
.L_2779:
        /*0020*/ 	.word	0x00000000
        /*0024*/ 	.short	0x0002
        /*0026*/ 	.short	0x0008
        /*0028*/ 	.byte	0x00, 0xf0, 0x61, 0x00


	//----- nvinfo : EIATTR_KPARAM_INFO
	.align		4
.L_2780:
        /*002c*/ 	.byte	0x04, 0x17
        /*002e*/ 	.short	(.L_2782 - .L_2781)
.L_2781:
        /*0030*/ 	.word	0x00000000
        /*0034*/ 	.short	0x0001
        /*0036*/ 	.short	0x0004
        /*0038*/ 	.byte	0x00, 0xf0, 0x05, 0x00


	//----- nvinfo : EIATTR_KPARAM_INFO
	.align		4
.L_2782:
        /*003c*/ 	.byte	0x04, 0x17
        /*003e*/ 	.short	(.L_2784 - .L_2783)
.L_2783:
        /*0040*/ 	.word	0x00000000
        /*0044*/ 	.short	0x0000
        /*0046*/ 	.short	0x0000
        /*0048*/ 	.byte	0x00, 0xf0, 0x11, 0x00


	//----- nvinfo : EIATTR_MAXREG_COUNT
	.align		4
.L_2784:
        /*004c*/ 	.byte	0x03, 0x1b
        /*004e*/ 	.short	0x00ff


	//----- nvinfo : EIATTR_MERCURY_ISA_VERSION
	.align		4
        /*0050*/ 	.byte	0x03, 0x5f
        /*0052*/ 	.short	0x0000


	//----- nvinfo : EIATTR_EXIT_INSTR_OFFSETS
	.align		4
        /*0054*/ 	.byte	0x04, 0x1c
        /*0056*/ 	.short	(.L_2786 - .L_2785)


	//   ....[0]....
.L_2785:
        /*0058*/ 	.word	0x00000500


	//   ....[1]....
        /*005c*/ 	.word	0x00001170


	//   ....[2]....
        /*0060*/ 	.word	0x000011c0


	//----- nvinfo : EIATTR_MAX_THREADS
	.align		4
.L_2786:
        /*0064*/ 	.byte	0x04, 0x05
        /*0066*/ 	.short	(.L_2788 - .L_2787)
.L_2787:
        /*0068*/ 	.word	0x00000080
        /*006c*/ 	.word	0x00000001
        /*0070*/ 	.word	0x00000001


	//----- nvinfo : EIATTR_CRS_STACK_SIZE
	.align		4
.L_2788:
        /*0074*/ 	.byte	0x04, 0x1e
        /*0076*/ 	.short	(.L_2790 - .L_2789)
.L_2789:
        /*0078*/ 	.word	0x00000000
.L_2790:


//--------------------- .nv.info._ZN2at6native29vectorized_elementwise_kernelILi4ENS0_13BinaryFunctorIN3c108BFloat16ES4_bZZZNS0_23logical_xor_kernel_cudaERNS_14TensorIteratorEENKUlvE0_clEvENKUlvE8_clEvEUlS4_S4_E_EESt5arrayIPcLm3EEEEviT0_T1_ --------------------------
	.section	.nv.info._ZN2at6native29vectorized_elementwise_kernelILi4ENS0_13BinaryFunctorIN3c108BFloat16ES4_bZZZNS0_23logical_xor_kernel_cudaERNS_14TensorIteratorEENKUlvE0_clEvENKUlvE8_clEvEUlS4_S4_E_EESt5arrayIPcLm3EEEEviT0_T1_,"",@"SHT_CUDA_INFO"
	.sectionflags	@""
	.align	4


	//----- nvinfo : EIATTR_CUDA_API_VERSION
	.align		4
        /*0000*/ 	.byte	0x04, 0x37
        /*0002*/ 	.short	(.L_2792 - .L_2791)
.L_2791:
        /*0004*/ 	.word	0x00000082


	//----- nvinfo : EIATTR_SW2861232_WAR
	.align		4
.L_2792:
        /*0008*/ 	.byte	0x01, 0x35
	.zero		2


	//----- nvinfo : EIATTR_PARAM_CBANK
	.align		4
        /*000c*/ 	.byte	0x04, 0x0a
        /*000e*/ 	.short	(.L_2794 - .L_2793)
	.align		4
.L_2793:
        /*0010*/ 	.word	index@(.nv.constant0._ZN2at6native29vectorized_elementwise_kernelILi4ENS0_13BinaryFunctorIN3c108BFloat16ES4_bZZZNS0_23logical_xor_kernel_cudaERNS_14TensorIteratorEENKUlvE0_clEvENKUlvE8_clEvEUlS4_S4_E_EESt5arrayIPcLm3EEEEviT0_T1_)
        /*0014*/ 	.short	0x0160
        /*0016*/ 	.short	0x0020


	//----- nvinfo : EIATTR_CBANK_PARAM_SIZE
	.align		4
.L_2794:
        /*0018*/ 	.byte	0x03, 0x19
        /*001a*/ 	.short	0x0020


	//----- nvinfo : EIATTR_KPARAM_INFO
	.align		4
        /*001c*/ 	.byte	0x04, 0x17
        /*001e*/ 	.short	(.L_2796 - .L_2795)
.L_2795:
        /*0020*/ 	.word	0x00000000
        /*0024*/ 	.short	0x0002
        /*0026*/ 	.short	0x0008
        /*0028*/ 	.byte	0x00, 0xf0, 0x61, 0x00


	//----- nvinfo : EIATTR_KPARAM_INFO
	.align		4
.L_2796:
        /*002c*/ 	.byte	0x04, 0x17
        /*002e*/ 	.short	(.L_2798 - .L_2797)
.L_2797:
        /*0030*/ 	.word	0x00000000
        /*0034*/ 	.short	0x0001
        /*0036*/ 	.short	0x0004
        /*0038*/ 	.byte	0x00, 0xf0, 0x05, 0x00


	//----- nvinfo : EIATTR_KPARAM_INFO
	.align		4
.L_2798:
        /*003c*/ 	.byte	0x04, 0x17
        /*003e*/ 	.short	(.L_2800 - .L_2799)
.L_2799:
        /*0040*/ 	.word	0x00000000
        /*0044*/ 	.short	0x0000
        /*0046*/ 	.short	0x0000
        /*0048*/ 	.byte	0x00, 0xf0, 0x11, 0x00


	//----- nvinfo : EIATTR_MAXREG_COUNT
	.align		4
.L_2800:
        /*004c*/ 	.byte	0x03, 0x1b
        /*004e*/ 	.short	0x00ff


	//----- nvinfo : EIATTR_MERCURY_ISA_VERSION
	.align		4
        /*0050*/ 	.byte	0x03, 0x5f
        /*0052*/ 	.short	0x0000


	//----- nvinfo : EIATTR_EXIT_INSTR_OFFSETS
	.align		4
        /*0054*/ 	.byte	0x04, 0x1c
        /*0056*/ 	.short	(.L_2802 - .L_2801)


	//   ....[0]....
.L_2801:
        /*0058*/ 	.word	0x000004c0


	//   ....[1]....
        /*005c*/ 	.word	0x00001130


	//   ....[2]....
        /*0060*/ 	.word	0x00001180


	//----- nvinfo : EIATTR_MAX_THREADS
	.align		4
.L_2802:
        /*0064*/ 	.byte	0x04, 0x05
        /*0066*/ 	.short	(.L_2804 - .L_2803)
.L_2803:
        /*0068*/ 	.word	0x00000080
        /*006c*/ 	.word	0x00000001
        /*0070*/ 	.word	0x00000001


	//----- nvinfo : EIATTR_CRS_STACK_SIZE
	.align		4
.L_2804:
        /*0074*/ 	.byte	0x04, 0x1e
        /*0076*/ 	.short	(.L_2806 - .L_2805)
.L_2805:
        /*0078*/ 	.word	0x00000000
.L_2806:


//--------------------- .nv.info._ZN2at6native29vectorized_elementwise_kernelILi8ENS0_13BinaryFunctorIN3c108BFloat16ES4_bZZZNS0_23logical_xor_kernel_cudaERNS_14TensorIteratorEENKUlvE0_clEvENKUlvE8_clEvEUlS4_S4_E_EESt5arrayIPcLm3EEEEviT0_T1_ --------------------------
	.section	.nv.info._ZN2at6native29vectorized_elementwise_kernelILi8ENS0_13BinaryFunctorIN3c108BFloat16ES4_bZZZNS0_23logical_xor_kernel_cudaERNS_14TensorIteratorEENKUlvE0_clEvENKUlvE8_clEvEUlS4_S4_E_EESt5arrayIPcLm3EEEEviT0_T1_,"",@"SHT_CUDA_INFO"
	.sectionflags	@""
	.align	4


	//----- nvinfo : EIATTR_CUDA_API_VERSION
	.align		4
        /*0000*/ 	.byte	0x04, 0x37
        /*0002*/ 	.short	(.L_2808 - .L_2807)
.L_2807:
        /*0004*/ 	.word	0x00000082


	//----- nvinfo : EIATTR_SW2861232_WAR
	.align		4
.L_2808:
        /*0008*/ 	.byte	0x01, 0x35
	.zero		2


	//----- nvinfo : EIATTR_PARAM_CBANK
	.align		4
        /*000c*/ 	.byte	0x04, 0x0a
        /*000e*/ 	.short	(.L_2810 - .L_2809)
	.align		4
.L_2809:
        /*0010*/ 	.word	index@(.nv.constant0._ZN2at6native29vectorized_elementwise_kernelILi8ENS0_13BinaryFunctorIN3c108BFloat16ES4_bZZZNS0_23logical_xor_kernel_cudaERNS_14TensorIteratorEENKUlvE0_clEvENKUlvE8_clEvEUlS4_S4_E_EESt5arrayIPcLm3EEEEviT0_T1_)
        /*0014*/ 	.short	0x0160
        /*0016*/ 	.short	0x0020


	//----- nvinfo : EIATTR_CBANK_PARAM_SIZE
	.align		4
.L_2810:
        /*0018*/ 	.byte	0x03, 0x19
        /*001a*/ 	.short	0x0020


	//----- nvinfo : EIATTR_KPARAM_INFO
	.align		4
        /*001c*/ 	.byte	0x04, 0x17
        /*001e*/ 	.short	(.L_2812 - .L_2811)
.L_2811:
        /*0020*/ 	.word	0x00000000
        /*0024*/ 	.short	0x0002
        /*0026*/ 	.short	0x0008
        /*0028*/ 	.byte	0x00, 0xf0, 0x61, 0x00


	//----- nvinfo : EIATTR_KPARAM_INFO
	.align		4
.L_2812:
        /*002c*/ 	.byte	0x04, 0x17
        /*002e*/ 	.short	(.L_2814 - .L_2813)
.L_2813:
        /*0030*/ 	.word	0x00000000
        /*0034*/ 	.short	0x0001
        /*0036*/ 	.short	0x0004
        /*0038*/ 	.byte	0x00, 0xf0, 0x05, 0x00


	//----- nvinfo : EIATTR_KPARAM_INFO
	.align		4
.L_2814:
        /*003c*/ 	.byte	0x04, 0x17
        /*003e*/ 	.short	(.L_2816 - .L_2815)
.L_2815:
        /*0040*/ 	.word	0x00000000
        /*0044*/ 	.short	0x0000
        /*0046*/ 	.short	0x0000
        /*0048*/ 	.byte	0x00, 0xf0, 0x11, 0x00


	//----- nvinfo : EIATTR_MAXREG_COUNT
	.align		4
.L_2816:
        /*004c*/ 	.byte	0x03, 0x1b
        /*004e*/ 	.short	0x00ff


	//----- nvinfo : EIATTR_MERCURY_ISA_VERSION
	.align		4
        /*0050*/ 	.byte	0x03, 0x5f
        /*0052*/ 	.short	0x0000


	//----- nvinfo : EIATTR_EXIT_INSTR_OFFSETS
	.align		4
        /*0054*/ 	.byte	0x04, 0x1c
        /*0056*/ 	.short	(.L_2818 - .L_2817)


	//   ....[0]....
.L_2817:
        /*0058*/ 	.word	0x00000010


	//----- nvinfo : EIATTR_MAX_THREADS
	.align		4
.L_2818:
        /*005c*/ 	.byte	0x04, 0x05
        /*005e*/ 	.short	(.L_2820 - .L_2819)
.L_2819:
        /*0060*/ 	.word	0x00000080
        /*0064*/ 	.word	0x00000001
        /*0068*/ 	.word	0x00000001
.L_2820:


//--------------------- .nv.info._ZN2at6native18elementwise_kernelILi128ELi4EZNS0_15gpu_kernel_implINS0_13AUnaryFunctorIbbbZZZNS0_23logical_xor_kernel_cudaERNS_14TensorIteratorEENKUlvE0_clEvENKUlvE7_clEvEUlbbE_EEEEvRNS_18TensorIteratorBaseERKT_EUliE_EEviT1_ --------------------------
	.section	.nv.info._ZN2at6native18elementwise_kernelILi128ELi4EZNS0_15gpu_kernel_implINS0_13AUnaryFunctorIbbbZZZNS0_23logical_xor_kernel_cudaERNS_14TensorIteratorEENKUlvE0_clEvENKUlvE7_clEvEUlbbE_EEEEvRNS_18TensorIteratorBaseERKT_EUliE_EEviT1_,"",@"SHT_CUDA_INFO"
	.sectionflags	@""
	.align	4


	//----- nvinfo : EIATTR_CUDA_API_VERSION
	.align		4
        /*0000*/ 	.byte	0x04, 0x37
        /*0002*/ 	.short	(.L_2822 - .L_2821)
.L_2821:
        /*0004*/ 	.word	0x00000082


	//----- nvinfo : EIATTR_SW2861232_WAR
	.align		4
.L_2822:
        /*0008*/ 	.byte	0x01, 0x35
	.zero		2


	//----- nvinfo : EIATTR_PARAM_CBANK
	.align		4
        /*000c*/ 	.byte	0x04, 0x0a
        /*000e*/ 	.short	(.L_2824 - .L_2823)
	.align		4
.L_2823:
        /*0010*/ 	.word	index@(.nv.constant0._ZN2at6native18elementwise_kernelILi128ELi4EZNS0_15gpu_kernel_implINS0_13AUnaryFunctorIbbbZZZNS0_23logical_xor_kernel_cudaERNS_14TensorIteratorEENKUlvE0_clEvENKUlvE7_clEvEUlbbE_EEEEvRNS_18TensorIteratorBaseERKT_EUliE_EEviT1_)
        /*0014*/ 	.short	0x0160
        /*0016*/ 	.short	0x0220


	//----- nvinfo : EIATTR_CBANK_PARAM_SIZE
	.align		4
.L_2824:
        /*0018*/ 	.byte	0x03, 0x19
        /*001a*/ 	.short	0x0220


	//----- nvinfo : EIATTR_KPARAM_INFO
	.align		4
        /*001c*/ 	.byte	0x04, 0x17
        /*001e*/ 	.short	(.L_2826 - .L_2825)
.L_2825:
        /*0020*/ 	.word	0x00000000
        /*0024*/ 	.short	0x0001
        /*0026*/ 	.short	0x0008
        /*0028*/ 	.byte	0x00, 0xf0, 0x61, 0x08


	//----- nvinfo : EIATTR_KPARAM_INFO
	.align		4
.L_2826:
        /*002c*/ 	.byte	0x04, 0x17
        /*002e*/ 	.short	(.L_2828 - .L_2827)
.L_2827:
        /*0030*/ 	.word	0x00000000
        /*0034*/ 	.short	0x0000
        /*0036*/ 	.short	0x0000
        /*0038*/ 	.byte	0x00, 0xf0, 0x11, 0x00


	//----- nvinfo : EIATTR_MAXREG_COUNT
	.align		4
.L_2828:
        /*003c*/ 	.byte	0x03, 0x1b
        /*003e*/ 	.short	0x0080


	//----- nvinfo : EIATTR_EXTERNS
	.align		4
        /*0040*/ 	.byte	0x04, 0x0f
        /*0042*/ 	.short	(.L_2830 - .L_2829)


	//   ....[0]....
	.align		4
.L_2829:
        /*0044*/ 	.word	index@(__assertfail)


	//----- nvinfo : EIATTR_MERCURY_ISA_VERSION
	.align		4
.L_2830:
        /*0048*/ 	.byte	0x03, 0x5f
        /*004a*/ 	.short	0x0000


	//----- nvinfo : EIATTR_SYSCALL_OFFSETS
	.align		4
        /*004c*/ 	.byte	0x04, 0x46
        /*004e*/ 	.short	(.L_2832 - .L_2831)


	//   ....[0]....
.L_2831:
        /*0050*/ 	.word	0x00001da0


	//   ....[1]....
        /*0054*/ 	.word	0x00002c50


	//   ....[2]....
        /*0058*/ 	.word	0x00004a20


	//   ....[3]....
        /*005c*/ 	.word	0x000058d0


	//   ....[4]....
        /*0060*/ 	.word	0x00007670


	//   ....[5]....
        /*0064*/ 	.word	0x00008520


	//   ....[6]....
        /*0068*/ 	.word	0x0000a2d0


	//   ....[7]....
        /*006c*/ 	.word	0x0000b180


	//----- nvinfo : EIATTR_EXIT_INSTR_OFFSETS
	.align		4
.L_2832:
        /*0070*/ 	.byte	0x04, 0x1c
        /*0072*/ 	.short	(.L_2834 - .L_2833)


	//   ....[0]....
.L_2833:
        /*0074*/ 	.word	0x000085b0


	//   ....[1]....
        /*0078*/ 	.word	0x0000a460


	//   ....[2]....
        /*007c*/ 	.word	0x0000a480


	//   ....[3]....
        /*0080*/ 	.word	0x0000a510


	//   ....[4]....
        /*0084*/ 	.word	0x0000a530


	//   ....[5]....
        /*0088*/ 	.word	0x0000a550


	//   ....[6]....
        /*008c*/ 	.word	0x0000a5e0


	//   ....[7]....
        /*0090*/ 	.word	0x0000a620


	//   ....[8]....
        /*0094*/ 	.word	0x0000a6c0


	//   ....[9]....
        /*0098*/ 	.word	0x0000a710


	//   ....[10]....
        /*009c*/ 	.word	0x0000a740


	//   ....[11]....
        /*00a0*/ 	.word	0x0000a7e0


	//   ....[12]....
        /*00a4*/ 	.word	0x0000a820


	//   ....[13]....
        /*00a8*/ 	.word	0x0000a9b0


	//   ....[14]....
        /*00ac*/ 	.word	0x0000ab10


	//   ....[15]....
        /*00b0*/ 	.word	0x0000ab50


	//   ....[16]....
        /*00b4*/ 	.word	0x0000abf0


	//   ....[17]....
        /*00b8*/ 	.word	0x0000ad70


	//   ....[18]....
        /*00bc*/ 	.word	0x0000aef0


	//   ....[19]....
        /*00c0*/ 	.word	0x0000b050


	//   ....[20]....
        /*00c4*/ 	.word	0x0000b190


	//   ....[21]....
        /*00c8*/ 	.word	0x0000b1c0


	//   ....[22]....
        /*00cc*/ 	.word	0x0000b1e0


	//----- nvinfo : EIATTR_MAX_THREADS
	.align		4
.L_2834:
        /*00d0*/ 	.byte	0x04, 0x05
        /*00d2*/ 	.short	(.L_2836 - .L_2835)
.L_2835:
        /*00d4*/ 	.word	0x00000080
        /*00d8*/ 	.word	0x00000001
        /*00dc*/ 	.word	0x00000001


	//----- nvinfo : EIATTR_CRS_STACK_SIZE
	.align		4
.L_2836:
        /*00e0*/ 	.byte	0x04, 0x1e
        /*00e2*/ 	.short	(.L_2838 - .L_2837)
.L_2837:
        /*00e4*/ 	.word	0x00000000
.L_2838:


//--------------------- .nv.info._ZN2at6native27unrolled_elementwise_kernelINS0_13AUnaryFunctorIbbbZZZNS0_23logical_xor_kernel_cudaERNS_14TensorIteratorEENKUlvE0_clEvENKUlvE7_clEvEUlbbE_EESt5arrayIPcLm2EELi4E23TrivialOffsetCalculatorILi1EjESD_NS0_6memory12LoadWithCastILi1EEENSE_13StoreWithCastILi1EEEEEviT_T0_T2_T3_T4_T5_ --------------------------
	.section	.nv.info._ZN2at6native27unrolled_elementwise_kernelINS0_13AUnaryFunctorIbbbZZZNS0_23logical_xor_kernel_cudaERNS_14TensorIteratorEENKUlvE0_clEvENKUlvE7_clEvEUlbbE_EESt5arrayIPcLm2EELi4E23TrivialOffsetCalculatorILi1EjESD_NS0_6memory12LoadWithCastILi1EEENSE_13StoreWithCastILi1EEEEEviT_T0_T2_T3_T4_T5_,"",@"SHT_CUDA_INFO"
	.sectionflags	@""
	.align	4


	//----- nvinfo : EIATTR_CUDA_API_VERSION
	.align		4
        /*0000*/ 	.byte	0x04, 0x37
        /*0002*/ 	.short	(.L_2840 - .L_2839)
.L_2839:
        /*0004*/ 	.word	0x00000082


	//----- nvinfo : EIATTR_SW2861232_WAR
	.align		4
.L_2840:
        /*0008*/ 	.byte	0x01, 0x35
	.zero		2


	//----- nvinfo : EIATTR_PARAM_CBANK
	.align		4
        /*000c*/ 	.byte	0x04, 0x0a
        /*000e*/ 	.short	(.L_2842 - .L_2841)
	.align		4
.L_2841:
        /*0010*/ 	.word	index@(.nv.constant0._ZN2at6native27unrolled_elementwise_kernelINS0_13AUnaryFunctorIbbbZZZNS0_23logical_xor_kernel_cudaERNS_14TensorIteratorEENKUlvE0_clEvENKUlvE7_clEvEUlbbE_EESt5arrayIPcLm2EELi4E23TrivialOffsetCalculatorILi1EjESD_NS0_6memory12LoadWithCastILi1EEENSE_13StoreWithCastILi1EEEEEviT_T0_T2_T3_T4_T5_)
        /*0014*/ 	.short	0x0160
        /*0016*/ 	.short	0x002c


	//----- nvinfo : EIATTR_CBANK_PARAM_SIZE
	.align		4
.L_2842:
        /*0018*/ 	.byte	0x03, 0x19
        /*001a*/ 	.short	0x002c


	//----- nvinfo : EIATTR_KPARAM_INFO
	.align		4
        /*001c*/ 	.byte	0x04, 0x17
        /*001e*/ 	.short	(.L_2844 - .L_2843)
.L_2843:
        /*0020*/ 	.word	0x00000000
        /*0024*/ 	.short	0x0006
        /*0026*/ 	.short	0x0024
        /*0028*/ 	.byte	0x00, 0xf0, 0x21, 0x00


	//----- nvinfo : EIATTR_KPARAM_INFO
	.align		4
.L_2844:
        /*002c*/ 	.byte	0x04, 0x17
        /*002e*/ 	.short	(.L_2846 - .L_2845)
.L_2845:
        /*0030*/ 	.word	0x00000000
        /*0034*/ 	.short	0x0005
        /*0036*/ 	.short	0x001c
        /*0038*/ 	.byte	0x00, 0xf0, 0x21, 0x00


	//----- nvinfo : EIATTR_KPARAM_INFO
	.align		4
.L_2846:
        /*003c*/ 	.byte	0x04, 0x17
        /*003e*/ 	.short	(.L_2848 - .L_2847)
.L_2847:
        /*0040*/ 	.word	0x00000000
        /*0044*/ 	.short	0x0004
        /*0046*/ 	.short	0x0019
        /*0048*/ 	.byte	0x00, 0xf0, 0x05, 0x00


	//----- nvinfo : EIATTR_KPARAM_INFO
	.align		4
.L_2848:
        /*004c*/ 	.byte	0x04, 0x17
        /*004e*/ 	.short	(.L_2850 - .L_2849)
.L_2849:
        /*0050*/ 	.word	0x00000000
        /*0054*/ 	.short	0x0003
        /*0056*/ 	.short	0x0018
        /*0058*/ 	.byte	0x00, 0xf0, 0x05, 0x00


	//----- nvinfo : EIATTR_KPARAM_INFO
	.align		4
.L_2850:
        /*005c*/ 	.byte	0x04, 0x17
        /*005e*/ 	.short	(.L_2852 - .L_2851)
.L_2851:
        /*0060*/ 	.word	0x00000000
        /*0064*/ 	.short	0x0002
        /*0066*/ 	.short	0x0008
        /*0068*/ 	.byte	0x00, 0xf0, 0x41, 0x00


	//----- nvinfo : EIATTR_KPARAM_INFO
	.align		4
.L_2852:
        /*006c*/ 	.byte	0x04, 0x17
        /*006e*/ 	.short	(.L_2854 - .L_2853)
.L_2853:
        /*0070*/ 	.word	0x00000000
        /*0074*/ 	.short	0x0001
        /*0076*/ 	.short	0x0004
        /*0078*/ 	.byte	0x00, 0xf0, 0x09, 0x00


	//----- nvinfo : EIATTR_KPARAM_INFO
	.align		4
.L_2854:
        /*007c*/ 	.byte	0x04, 0x17
        /*007e*/ 	.short	(.L_2856 - .L_2855)
.L_2855:
        /*0080*/ 	.word	0x00000000
        /*0084*/ 	.short	0x0000
        /*0086*/ 	.short	0x0000
        /*0088*/ 	.byte	0x00, 0xf0, 0x11, 0x00


	//----- nvinfo : EIATTR_MAXREG_COUNT
	.align		4
.L_2856:
        /*008c*/ 	.byte	0x03, 0x1b
        /*008e*/ 	.short	0x00ff


	//----- nvinfo : EIATTR_EXTERNS
	.align		4
        /*0090*/ 	.byte	0x04, 0x0f
        /*0092*/ 	.short	(.L_2858 - .L_2857)


	//   ....[0]....
	.align		4
.L_2857:
        /*0094*/ 	.word	index@(__assertfail)


	//----- nvinfo : EIATTR_MERCURY_ISA_VERSION
	.align		4
.L_2858:
        /*0098*/ 	.byte	0x03, 0x5f
        /*009a*/ 	.short	0x0000


	//----- nvinfo : EIATTR_SYSCALL_OFFSETS
	.align		4
        /*009c*/ 	.byte	0x04, 0x46
        /*009e*/ 	.short	(.L_2860 - .L_2859)


	//   ....[0]....
.L_2859:
        /*00a0*/ 	.word	0x00000f90


	//   ....[1]....
        /*00a4*/ 	.word	0x00001f60


	//   ....[2]....
        /*00a8*/ 	.word	0x00002f40


	//   ....[3]....
        /*00ac*/ 	.word	0x00003f00


	//   ....[4]....
        /*00b0*/ 	.word	0x00004f40


	//   ....[5]....
        /*00b4*/ 	.word	0x00005e20


	//   ....[6]....
        /*00b8*/ 	.word	0x00006ce0


	//   ....[7]....
        /*00bc*/ 	.word	0x00007ba0


	//----- nvinfo : EIATTR_EXIT_INSTR_OFFSETS
	.align		4
.L_2860:
        /*00c0*/ 	.byte	0x04, 0x1c
        /*00c2*/ 	.short	(.L_2862 - .L_2861)


	//   ....[0]....
.L_2861:
        /*00c4*/ 	.word	0x00006d70


	//   ....[1]....
        /*00c8*/ 	.word	0x00006e80


	//   ....[2]....
        /*00cc*/ 	.word	0x00006ea0


	//   ....[3]....
        /*00d0*/ 	.word	0x00006f30


	//   ....[4]....
        /*00d4*/ 	.word	0x00006f50


	//   ....[5]....
        /*00d8*/ 	.word	0x00006f70


	//   ....[6]....
        /*00dc*/ 	.word	0x00007000


	//   ....[7]....
        /*00e0*/ 	.word	0x00007040


	//   ....[8]....
        /*00e4*/ 	.word	0x000070e0


	//   ....[9]....
        /*00e8*/ 	.word	0x00007130


	//   ....[10]....
        /*00ec*/ 	.word	0x00007160


	//   ....[11]....
        /*00f0*/ 	.word	0x00007200


	//   ....[12]....
        /*00f4*/ 	.word	0x00007240


	//   ....[13]....
        /*00f8*/ 	.word	0x000073d0


	//   ....[14]....
        /*00fc*/ 	.word	0x00007530


	//   ....[15]....
        /*0100*/ 	.word	0x00007570


	//   ....[16]....
        /*0104*/ 	.word	0x00007610


	//   ....[17]....
        /*0108*/ 	.word	0x00007790


	//   ....[18]....
        /*010c*/ 	.word	0x00007910


	//   ....[19]....
        /*0110*/ 	.word	0x00007a70


	//   ....[20]....
        /*0114*/ 	.word	0x00007bb0


	//   ....[21]....
        /*0118*/ 	.word	0x00007be0


	//   ....[22]....
        /*011c*/ 	.word	0x00007c00


	//----- nvinfo : EIATTR_MAX_THREADS
	.align		4
.L_2862:
        /*0120*/ 	.byte	0x04, 0x05
        /*0122*/ 	.short	(.L_2864 - .L_2863)
.L_2863:
        /*0124*/ 	.word	0x00000080
        /*0128*/ 	.word	0x00000001
        /*012c*/ 	.word	0x00000001


	//----- nvinfo : EIATTR_CRS_STACK_SIZE
	.align		4
.L_2864:
        /*0130*/ 	.byte	0x04, 0x1e
        /*0132*/ 	.short	(.L_2866 - .L_2865)
.L_2865:
        /*0134*/ 	.word	0x00000000
.L_2866:


//--------------------- .nv.info._ZN2at6native18elementwise_kernelILi128ELi4EZNS0_22gpu_kernel_impl_nocastINS0_13AUnaryFunctorIbbbZZZNS0_23logical_xor_kernel_cudaERNS_14TensorIteratorEENKUlvE0_clEvENKUlvE7_clEvEUlbbE_EEEEvRNS_18TensorIteratorBaseERKT_EUliE_EEviT1_ --------------------------
	.section	.nv.info._ZN2at6native18elementwise_kernelILi128ELi4EZNS0_22gpu_kernel_impl_nocastINS0_13AUnaryFunctorIbbbZZZNS0_23logical_xor_kernel_cudaERNS_14TensorIteratorEENKUlvE0_clEvENKUlvE7_clEvEUlbbE_EEEEvRNS_18TensorIteratorBaseERKT_EUliE_EEviT1_,"",@"SHT_CUDA_INFO"
	.sectionflags	@""
	.align	4


	//----- nvinfo : EIATTR_CUDA_API_VERSION
	.align		4
        /*0000*/ 	.byte	0x04, 0x37
        /*0002*/ 	.short	(.L_2868 - .L_2867)
.L_2867:
        /*0004*/ 	.word	0x00000082


	//----- nvinfo : EIATTR_SW2861232_WAR
	.align		4
.L_2868:
        /*0008*/ 	.byte	0x01, 0x35
	.zero		2


	//----- nvinfo : EIATTR_PARAM_CBANK
	.align		4
        /*000c*/ 	.byte	0x04, 0x0a
        /*000e*/ 	.short	(.L_2870 - .L_2869)
	.align		4
.L_2869:
        /*0010*/ 	.word	index@(.nv.constant0._ZN2at6native18elementwise_kernelILi128ELi4EZNS0_22gpu_kernel_impl_nocastINS0_13AUnaryFunctorIbbbZZZNS0_23logical_xor_kernel_cudaERNS_14TensorIteratorEENKUlvE0_clEvENKUlvE7_clEvEUlbbE_EEEEvRNS_18TensorIteratorBaseERKT_EUliE_EEviT1_)
        /*0014*/ 	.short	0x0160
        /*0016*/ 	.short	0x0220


	//----- nvinfo : EIATTR_CBANK_PARAM_SIZE
	.align		4
.L_2870:
        /*0018*/ 	.byte	0x03, 0x19
        /*001a*/ 	.short	0x0220


	//----- nvinfo : EIATTR_KPARAM_INFO
	.align		4
        /*001c*/ 	.byte	0x04, 0x17
        /*001e*/ 	.short	(.L_2872 - .L_2871)
.L_2871:
        /*0020*/ 	.word	0x00000000
        /*0024*/ 	.short	0x0001
        /*0026*/ 	.short	0x0008
        /*0028*/ 	.byte	0x00, 0xf0, 0x61, 0x08


	//----- nvinfo : EIATTR_KPARAM_INFO
	.align		4
.L_2872:
        /*002c*/ 	.byte	0x04, 0x17
        /*002e*/ 	.short	(.L_2874 - .L_2873)
.L_2873:
        /*0030*/ 	.word	0x00000000
        /*0034*/ 	.short	0x0000
        /*0036*/ 	.short	0x0000
        /*0038*/ 	.byte	0x00, 0xf0, 0x11, 0x00


	//----- nvinfo : EIATTR_MAXREG_COUNT
	.align		4
.L_2874:
        /*003c*/ 	.byte	0x03, 0x1b
        /*003e*/ 	.short	0x0080


	//----- nvinfo : EIATTR_MERCURY_ISA_VERSION
	.align		4
        /*0040*/ 	.byte	0x03, 0x5f
        /*0042*/ 	.short	0x0000


	//----- nvinfo : EIATTR_EXIT_INSTR_OFFSETS
	.align		4
        /*0044*/ 	.byte	0x04, 0x1c
        /*0046*/ 	.short	(.L_2876 - .L_2875)


	//   ....[0]....
.L_2875:
        /*0048*/ 	.word	0x00002d80


	//   ....[1]....
        /*004c*/ 	.word	0x00003c50


	//----- nvinfo : EIATTR_MAX_THREADS
	.align		4
.L_2876:
        /*0050*/ 	.byte	0x04, 0x05
        /*0052*/ 	.short	(.L_2878 - .L_2877)
.L_2877:
        /*0054*/ 	.word	0x00000080
        /*0058*/ 	.word	0x00000001
        /*005c*/ 	.word	0x00000001


	//----- nvinfo : EIATTR_CRS_STACK_SIZE
	.align		4
.L_2878:
        /*0060*/ 	.byte	0x04, 0x1e
        /*0062*/ 	.short	(.L_2880 - .L_2879)
.L_2879:
        /*0064*/ 	.word	0x00000000
.L_2880:


//--------------------- .nv.info._ZN2at6native27unrolled_elementwise_kernelINS0_13AUnaryFunctorIbbbZZZNS0_23logical_xor_kernel_cudaERNS_14TensorIteratorEENKUlvE0_clEvENKUlvE7_clEvEUlbbE_EESt5arrayIPcLm2EELi4E23TrivialOffsetCalculatorILi1EjESD_NS0_6memory15LoadWithoutCastENSE_16StoreWithoutCastEEEviT_T0_T2_T3_T4_T5_ --------------------------
	.section	.nv.info._ZN2at6native27unrolled_elementwise_kernelINS0_13AUnaryFunctorIbbbZZZNS0_23logical_xor_kernel_cudaERNS_14TensorIteratorEENKUlvE0_clEvENKUlvE7_clEvEUlbbE_EESt5arrayIPcLm2EELi4E23TrivialOffsetCalculatorILi1EjESD_NS0_6memory15LoadWithoutCastENSE_16StoreWithoutCastEEEviT_T0_T2_T3_T4_T5_,"",@"SHT_CUDA_INFO"
	.sectionflags	@""
	.align	4


	//----- nvinfo : EIATTR_CUDA_API_VERSION
	.align		4
        /*0000*/ 	.byte	0x04, 0x37
        /*0002*/ 	.short	(.L_2882 - .L_2881)
.L_2881:
        /*0004*/ 	.word	0x00000082


	//----- nvinfo : EIATTR_SW2861232_WAR
	.align		4
.L_2882:
        /*0008*/ 	.byte	0x01, 0x35
	.zero		2


	//----- nvinfo : EIATTR_PARAM_CBANK
	.align		4
        /*000c*/ 	.byte	0x04, 0x0a
        /*000e*/ 	.short	(.L_2884 - .L_2883)
	.align		4
.L_2883:
        /*0010*/ 	.word	index@(.nv.constant0._ZN2at6native27unrolled_elementwise_kernelINS0_13AUnaryFunctorIbbbZZZNS0_23logical_xor_kernel_cudaERNS_14TensorIteratorEENKUlvE0_clEvENKUlvE7_clEvEUlbbE_EESt5arrayIPcLm2EELi4E23TrivialOffsetCalculatorILi1EjESD_NS0_6memory15LoadWithoutCastENSE_16StoreWithoutCastEEEviT_T0_T2_T3_T4_T5_)
        /*0014*/ 	.short	0x0160
        /*0016*/ 	.short	0x001c


	//----- nvinfo : EIATTR_CBANK_PARAM_SIZE
	.align		4
.L_2884:
        /*0018*/ 	.byte	0x03, 0x19
        /*001a*/ 	.short	0x001c


	//----- nvinfo : EIATTR_KPARAM_INFO
	.align		4
        /*001c*/ 	.byte	0x04, 0x17
        /*001e*/ 	.short	(.L_2886 - .L_2885)
.L_2885:
        /*0020*/ 	.word	0x00000000
        /*0024*/ 	.short	0x0006
        /*0026*/ 	.short	0x001b
        /*0028*/ 	.byte	0x00, 0xf0, 0x05, 0x00


	//----- nvinfo : EIATTR_KPARAM_INFO
	.align		4
.L_2886:
        /*002c*/ 	.byte	0x04, 0x17
        /*002e*/ 	.short	(.L_2888 - .L_2887)
.L_2887:
        /*0030*/ 	.word	0x00000000
        /*0034*/ 	.short	0x0005
        /*0036*/ 	.short	0x001a
        /*0038*/ 	.byte	0x00, 0xf0, 0x05, 0x00


	//----- nvinfo : EIATTR_KPARAM_INFO
	.align		4
.L_2888:
        /*003c*/ 	.byte	0x04, 0x17
        /*003e*/ 	.short	(.L_2890 - .L_2889)
.L_2889:
        /*0040*/ 	.word	0x00000000
        /*0044*/ 	.short	0x0004
        /*0046*/ 	.short	0x0019
        /*0048*/ 	.byte	0x00, 0xf0, 0x05, 0x00


	//----- nvinfo : EIATTR_KPARAM_INFO
	.align		4
.L_2890:
        /*004c*/ 	.byte	0x04, 0x17
        /*004e*/ 	.short	(.L_2892 - .L_2891)
.L_2891:
        /*0050*/ 	.word	0x00000000
        /*0054*/ 	.short	0x0003
        /*0056*/ 	.short	0x0018
        /*0058*/ 	.byte	0x00, 0xf0, 0x05, 0x00


	//----- nvinfo : EIATTR_KPARAM_INFO
	.align		4
.L_2892:
        /*005c*/ 	.byte	0x04, 0x17
        /*005e*/ 	.short	(.L_2894 - .L_2893)
.L_2893:
        /*0060*/ 	.word	0x00000000
        /*0064*/ 	.short	0x0002
        /*0066*/ 	.short	0x0008
        /*0068*/ 	.byte	0x00, 0xf0, 0x41, 0x00


	//----- nvinfo : EIATTR_KPARAM_INFO
	.align		4
.L_2894:
        /*006c*/ 	.byte	0x04, 0x17
        /*006e*/ 	.short	(.L_2896 - .L_2895)
.L_2895:
        /*0070*/ 	.word	0x00000000
        /*0074*/ 	.short	0x0001
        /*0076*/ 	.short	0x0004
        /*0078*/ 	.byte	0x00, 0xf0, 0x09, 0x00


	//----- nvinfo : EIATTR_KPARAM_INFO
	.align		4
.L_2896:
        /*007c*/ 	.byte	0x04, 0x17
        /*007e*/ 	.short	(.L_2898 - .L_2897)
.L_2897:
        /*0080*/ 	.word	0x00000000
        /*0084*/ 	.short	0x0000
        /*0086*/ 	.short	0x0000
        /*0088*/ 	.byte	0x00, 0xf0, 0x11, 0x00


	//----- nvinfo : EIATTR_MAXREG_COUNT
	.align		4
.L_2898:
        /*008c*/ 	.byte	0x03, 0x1b
        /*008e*/ 	.short	0x00ff


	//----- nvinfo : EIATTR_MERCURY_ISA_VERSION
	.align		4
        /*0090*/ 	.byte	0x03, 0x5f
        /*0092*/ 	.short	0x0000


	//----- nvinfo : EIATTR_EXIT_INSTR_OFFSETS
	.align		4
        /*0094*/ 	.byte	0x04, 0x1c
        /*0096*/ 	.short	(.L_2900 - .L_2899)


	//   ....[0]....
.L_2899:
        /*0098*/ 	.word	0x000004c0


	//   ....[1]....
        /*009c*/ 	.word	0x00000520


	//----- nvinfo : EIATTR_MAX_THREADS
	.align		4
.L_2900:
        /*00a0*/ 	.byte	0x04, 0x05
        /*00a2*/ 	.short	(.L_2902 - .L_2901)
.L_2901:
        /*00a4*/ 	.word	0x00000080
        /*00a8*/ 	.word	0x00000001
        /*00ac*/ 	.word	0x00000001


	//----- nvinfo : EIATTR_CRS_STACK_SIZE
	.align		4
.L_2902:
        /*00b0*/ 	.byte	0x04, 0x1e
        /*00b2*/ 	.short	(.L_2904 - .L_2903)
.L_2903:
        /*00b4*/ 	.word	0x00000000
.L_2904:


//--------------------- .nv.info._ZN2at6native29vectorized_elementwise_kernelILi2ENS0_13AUnaryFunctorIbbbZZZNS0_23logical_xor_kernel_cudaERNS_14TensorIteratorEENKUlvE0_clEvENKUlvE7_clEvEUlbbE_EESt5arrayIPcLm2EEEEviT0_T1_ --------------------------
	.section	.nv.info._ZN2at6native29vectorized_elementwise_kernelILi2ENS0_13AUnaryFunctorIbbbZZZNS0_23logical_xor_kernel_cudaERNS_14TensorIteratorEENKUlvE0_clEvENKUlvE7_clEvEUlbbE_EESt5arrayIPcLm2EEEEviT0_T1_,"",@"SHT_CUDA_INFO"
	.sectionflags	@""
	.align	4


	//----- nvinfo : EIATTR_CUDA_API_VERSION
	.align		4
        /*0000*/ 	.byte	0x04, 0x37
        /*0002*/ 	.short	(.L_2906 - .L_2905)
.L_2905:
        /*0004*/ 	.word	0x00000082


	//----- nvinfo : EIATTR_SW2861232_WAR
	.align		4
.L_2906:
        /*0008*/ 	.byte	0x01, 0x35
	.zero		2


	//----- nvinfo : EIATTR_PARAM_CBANK
	.align		4
        /*000c*/ 	.byte	0x04, 0x0a
        /*000e*/ 	.short	(.L_2908 - .L_2907)
	.align		4
.L_2907:
        /*0010*/ 	.word	index@(.nv.constant0._ZN2at6native29vectorized_elementwise_kernelILi2ENS0_13AUnaryFunctorIbbbZZZNS0_23logical_xor_kernel_cudaERNS_14TensorIteratorEENKUlvE0_clEvENKUlvE7_clEvEUlbbE_EESt5arrayIPcLm2EEEEviT0_T1_)
        /*0014*/ 	.short	0x0160
        /*0016*/ 	.short	0x0018


	//----- nvinfo : EIATTR_CBANK_PARAM_SIZE
	.align		4
.L_2908:
        /*0018*/ 	.byte	0x03, 0x19
        /*001a*/ 	.short	0x0018


	//----- nvinfo : EIATTR_KPARAM_INFO
	.align		4
        /*001c*/ 	.byte	0x04, 0x17
        /*001e*/ 	.short	(.L_2910 - .L_2909)
.L_2909:
        /*0020*/ 	.word	0x00000000
        /*0024*/ 	.short	0x0002
        /*0026*/ 	.short	0x0008
        /*0028*/ 	.byte	0x00, 0xf0, 0x41, 0x00


	//----- nvinfo : EIATTR_KPARAM_INFO
	.align		4
.L_2910:
        /*002c*/ 	.byte	0x04, 0x17
        /*002e*/ 	.short	(.L_2912 - .L_2911)
.L_2911:
        /*0030*/ 	.word	0x00000000
        /*0034*/ 	.short	0x0001
        /*0036*/ 	.short	0x0004
        /*0038*/ 	.byte	0x00, 0xf0, 0x09, 0x00


	//----- nvinfo : EIATTR_KPARAM_INFO
	.align		4
.L_2912:
        /*003c*/ 	.byte	0x04, 0x17
        /*003e*/ 	.short	(.L_2914 - .L_2913)
.L_2913:
        /*0040*/ 	.word	0x00000000
        /*0044*/ 	.short	0x0000
        /*0046*/ 	.short	0x0000
        /*0048*/ 	.byte	0x00, 0xf0, 0x11, 0x00


	//----- nvinfo : EIATTR_MAXREG_COUNT
	.align		4
.L_2914:
        /*004c*/ 	.byte	0x03, 0x1b
        /*004e*/ 	.short	0x00ff


	//----- nvinfo : EIATTR_MERCURY_ISA_VERSION
	.align		4
        /*0050*/ 	.byte	0x03, 0x5f
        /*0052*/ 	.short	0x0000


	//----- nvinfo : EIATTR_EXIT_INSTR_OFFSETS
	.align		4
        /*0054*/ 	.byte	0x04, 0x1c
        /*0056*/ 	.short	(.L_2916 - .L_2915)


	//   ....[0]....
.L_2915:
        /*0058*/ 	.word	0x00000340


	//   ....[1]....
        /*005c*/ 	.word	0x00000cd0


	//   ....[2]....
        /*0060*/ 	.word	0x00000d30


	//----- nvinfo : EIATTR_MAX_THREADS
	.align		4
.L_2916:
        /*0064*/ 	.byte	0x04, 0x05
        /*0066*/ 	.short	(.L_2918 - .L_2917)
.L_2917:
        /*0068*/ 	.word	0x00000080
        /*006c*/ 	.word	0x00000001
        /*0070*/ 	.word	0x00000001


	//----- nvinfo : EIATTR_CRS_STACK_SIZE
	.align		4
.L_2918:
        /*0074*/ 	.byte	0x04, 0x1e
        /*0076*/ 	.short	(.L_2920 - .L_2919)
.L_2919:
        /*0078*/ 	.word	0x00000000
.L_2920:


//--------------------- .nv.info._ZN2at6native29vectorized_elementwise_kernelILi4ENS0_13AUnaryFunctorIbbbZZZNS0_23logical_xor_kernel_cudaERNS_14TensorIteratorEENKUlvE0_clEvENKUlvE7_clEvEUlbbE_EESt5arrayIPcLm2EEEEviT0_T1_ --------------------------
	.section	.nv.info._ZN2at6native29vectorized_elementwise_kernelILi4ENS0_13AUnaryFunctorIbbbZZZNS0_23logical_xor_kernel_cudaERNS_14TensorIteratorEENKUlvE0_clEvENKUlvE7_clEvEUlbbE_EESt5arrayIPcLm2EEEEviT0_T1_,"",@"SHT_CUDA_INFO"
	.sectionflags	@""
	.align	4


	//----- nvinfo : EIATTR_CUDA_API_VERSION
	.align		4
        /*0000*/ 	.byte	0x04, 0x37
        /*0002*/ 	.short	(.L_2922 - .L_2921)
.L_2921:
        /*0004*/ 	.word	0x00000082


	//----- nvinfo : EIATTR_SW2861232_WAR
	.align		4
.L_2922:
        /*0008*/ 	.byte	0x01, 0x35
	.zero		2


	//----- nvinfo : EIATTR_PARAM_CBANK
	.align		4
        /*000c*/ 	.byte	0x04, 0x0a
        /*000e*/ 	.short	(.L_2924 - .L_2923)
	.align		4
.L_2923:
        /*0010*/ 	.word	index@(.nv.constant0._ZN2at6native29vectorized_elementwise_kernelILi4ENS0_13AUnaryFunctorIbbbZZZNS0_23logical_xor_kernel_cudaERNS_14TensorIteratorEENKUlvE0_clEvENKUlvE7_clEvEUlbbE_EESt5arrayIPcLm2EEEEviT0_T1_)
        /*0014*/ 	.short	0x0160
        /*0016*/ 	.short	0x0018


	//----- nvinfo : EIATTR_CBANK_PARAM_SIZE
	.align		4
.L_2924:
        /*0018*/ 	.byte	0x03, 0x19
        /*001a*/ 	.short	0x0018


	//----- nvinfo : EIATTR_KPARAM_INFO
	.align		4
        /*001c*/ 	.byte	0x04, 0x17
        /*001e*/ 	.short	(.L_2926 - .L_2925)
.L_2925:
        /*0020*/ 	.word	0x00000000
        /*0024*/ 	.short	0x0002
        /*0026*/ 	.short	0x0008
        /*0028*/ 	.byte	0x00, 0xf0, 0x41, 0x00


	//----- nvinfo : EIATTR_KPARAM_INFO
	.align		4
.L_2926:
        /*002c*/ 	.byte	0x04, 0x17
        /*002e*/ 	.short	(.L_2928 - .L_2927)
.L_2927:
        /*0030*/ 	.word	0x00000000
        /*0034*/ 	.short	0x0001
        /*0036*/ 	.short	0x0004
        /*0038*/ 	.byte	0x00, 0xf0, 0x09, 0x00


	//----- nvinfo : EIATTR_KPARAM_INFO
	.align		4
.L_2928:
        /*003c*/ 	.byte	0x04, 0x17
        /*003e*/ 	.short	(.L_2930 - .L_2929)
.L_2929:
        /*0040*/ 	.word	0x00000000
        /*0044*/ 	.short	0x0000
        /*0046*/ 	.short	0x0000
        /*0048*/ 	.byte	0x00, 0xf0, 0x11, 0x00


	//----- nvinfo : EIATTR_MAXREG_COUNT
	.align		4
.L_2930:
        /*004c*/ 	.byte	0x03, 0x1b
        /*004e*/ 	.short	0x00ff


	//----- nvinfo : EIATTR_MERCURY_ISA_VERSION
	.align		4
        /*0050*/ 	.byte	0x03, 0x5f
        /*0052*/ 	.short	0x0000


	//----- nvinfo : EIATTR_EXIT_INSTR_OFFSETS
	.align		4
        /*0054*/ 	.byte	0x04, 0x1c
        /*0056*/ 	.short	(.L_2932 - .L_2931)


	//   ....[0]....
.L_2931:
        /*0058*/ 	.word	0x00000320


	//   ....[1]....
        /*005c*/ 	.word	0x00000cb0


	//   ....[2]....
        /*0060*/ 	.word	0x00000d10


	//----- nvinfo : EIATTR_MAX_THREADS
	.align		4
.L_2932:
        /*0064*/ 	.byte	0x04, 0x05
        /*0066*/ 	.short	(.L_2934 - .L_2933)
.L_2933:
        /*0068*/ 	.word	0x00000080
        /*006c*/ 	.word	0x00000001
        /*0070*/ 	.word	0x00000001


	//----- nvinfo : EIATTR_CRS_STACK_SIZE
	.align		4
.L_2934:
        /*0074*/ 	.byte	0x04, 0x1e
        /*0076*/ 	.short	(.L_2936 - .L_2935)
.L_2935:
        /*0078*/ 	.word	0x00000000
.L_2936:


//--------------------- .nv.info._ZN2at6native29vectorized_elementwise_kernelILi8ENS0_13AUnaryFunctorIbbbZZZNS0_23logical_xor_kernel_cudaERNS_14TensorIteratorEENKUlvE0_clEvENKUlvE7_clEvEUlbbE_EESt5arrayIPcLm2EEEEviT0_T1_ --------------------------
	.section	.nv.info._ZN2at6native29vectorized_elementwise_kernelILi8ENS0_13AUnaryFunctorIbbbZZZNS0_23logical_xor_kernel_cudaERNS_14TensorIteratorEENKUlvE0_clEvENKUlvE7_clEvEUlbbE_EESt5arrayIPcLm2EEEEviT0_T1_,"",@"SHT_CUDA_INFO"
	.sectionflags	@""
	.align	4


	//----- nvinfo : EIATTR_CUDA_API_VERSION
	.align		4
        /*0000*/ 	.byte	0x04, 0x37
        /*0002*/ 	.short	(.L_2938 - .L_2937)
.L_2937:
        /*0004*/ 	.word	0x00000082


	//----- nvinfo : EIATTR_SW2861232_WAR
	.align		4
.L_2938:
        /*0008*/ 	.byte	0x01, 0x35
	.zero		2


	//----- nvinfo : EIATTR_PARAM_CBANK
	.align		4
        /*000c*/ 	.byte	0x04, 0x0a
        /*000e*/ 	.short	(.L_2940 - .L_2939)
	.align		4
.L_2939:
        /*0010*/ 	.word	index@(.nv.constant0._ZN2at6native29vectorized_elementwise_kernelILi8ENS0_13AUnaryFunctorIbbbZZZNS0_23logical_xor_kernel_cudaERNS_14TensorIteratorEENKUlvE0_clEvENKUlvE7_clEvEUlbbE_EESt5arrayIPcLm2EEEEviT0_T1_)
        /*0014*/ 	.short	0x0160
        /*0016*/ 	.short	0x0018


	//----- nvinfo : EIATTR_CBANK_PARAM_SIZE
	.align		4
.L_2940:
        /*0018*/ 	.byte	0x03, 0x19
        /*001a*/ 	.short	0x0018


	//----- nvinfo : EIATTR_KPARAM_INFO
	.align		4
        /*001c*/ 	.byte	0x04, 0x17
        /*001e*/ 	.short	(.L_2942 - .L_2941)
.L_2941:
        /*0020*/ 	.word	0x00000000
        /*0024*/ 	.short	0x0002
        /*0026*/ 	.short	0x0008
        /*0028*/ 	.byte	0x00, 0xf0, 0x41, 0x00


	//----- nvinfo : EIATTR_KPARAM_INFO
	.align		4
.L_2942:
        /*002c*/ 	.byte	0x04, 0x17
        /*002e*/ 	.short	(.L_2944 - .L_2943)
.L_2943:
        /*0030*/ 	.word	0x00000000
        /*0034*/ 	.short	0x0001
        /*0036*/ 	.short	0x0004
        /*0038*/ 	.byte	0x00, 0xf0, 0x09, 0x00


	//----- nvinfo : EIATTR_KPARAM_INFO
	.align		4
.L_2944:
        /*003c*/ 	.byte	0x04, 0x17
        /*003e*/ 	.short	(.L_2946 - .L_2945)
.L_2945:
        /*0040*/ 	.word	0x00000000
        /*0044*/ 	.short	0x0000
        /*0046*/ 	.short	0x0000
        /*0048*/ 	.byte	0x00, 0xf0, 0x11, 0x00


	//----- nvinfo : EIATTR_MAXREG_COUNT
	.align		4
.L_2946:
        /*004c*/ 	.byte	0x03, 0x1b
        /*004e*/ 	.short	0x00ff


	//----- nvinfo : EIATTR_MERCURY_ISA_VERSION
	.align		4
        /*0050*/ 	.byte	0x03, 0x5f
        /*0052*/ 	.short	0x0000


	//----- nvinfo : EIATTR_EXIT_INSTR_OFFSETS
	.align		4
        /*0054*/ 	.byte	0x04, 0x1c
        /*0056*/ 	.short	(.L_2948 - .L_2947)


	//   ....[0]....
.L_2947:
        /*0058*/ 	.word	0x00000010


	//----- nvinfo : EIATTR_MAX_THREADS
	.align		4
.L_2948:
        /*005c*/ 	.byte	0x04, 0x05
        /*005e*/ 	.short	(.L_2950 - .L_2949)
.L_2949:
        /*0060*/ 	.word	0x00000080
        /*0064*/ 	.word	0x00000001
        /*0068*/ 	.word	0x00000001
.L_2950:


//--------------------- .nv.info._ZN2at6native18elementwise_kernelILi128ELi4EZNS0_15gpu_kernel_implINS0_13BinaryFunctorIbbbZZZNS0_23logical_xor_kernel_cudaERNS_14TensorIteratorEENKUlvE0_clEvENKUlvE7_clEvEUlbbE_EEEEvRNS_18TensorIteratorBaseERKT_EUliE_EEviT1_ --------------------------
	.section	.nv.info._ZN2at6native18elementwise_kernelILi128ELi4EZNS0_15gpu_kernel_implINS0_13BinaryFunctorIbbbZZZNS0_23logical_xor_kernel_cudaERNS_14TensorIteratorEENKUlvE0_clEvENKUlvE7_clEvEUlbbE_EEEEvRNS_18TensorIteratorBaseERKT_EUliE_EEviT1_,"",@"SHT_CUDA_INFO"
	.sectionflags	@""
	.align	4


	//----- nvinfo : EIATTR_CUDA_API_VERSION
	.align		4
        /*0000*/ 	.byte	0x04, 0x37
        /*0002*/ 	.short	(.L_2952 - .L_2951)
.L_2951:
        /*0004*/ 	.word	0x00000082


	//----- nvinfo : EIATTR_SW2861232_WAR
	.align		4
.L_2952:
        /*0008*/ 	.byte	0x01, 0x35
	.zero		2


	//----- nvinfo : EIATTR_PARAM_CBANK
	.align		4
        /*000c*/ 	.byte	0x04, 0x0a
        /*000e*/ 	.short	(.L_2954 - .L_2953)
	.align		4
.L_2953:
        /*0010*/ 	.word	index@(.nv.constant0._ZN2at6native18elementwise_kernelILi128ELi4EZNS0_15gpu_kernel_implINS0_13BinaryFunctorIbbbZZZNS0_23logical_xor_kernel_cudaERNS_14TensorIteratorEENKUlvE0_clEvENKUlvE7_clEvEUlbbE_EEEEvRNS_18TensorIteratorBaseERKT_EUliE_EEviT1_)
        /*0014*/ 	.short	0x0160
        /*0016*/ 	.short	0x0290


	//----- nvinfo : EIATTR_CBANK_PARAM_SIZE
	.align		4
.L_2954:
        /*0018*/ 	.byte	0x03, 0x19
        /*001a*/ 	.short	0x0290


	//----- nvinfo : EIATTR_KPARAM_INFO
	.align		4
        /*001c*/ 	.byte	0x04, 0x17
        /*001e*/ 	.short	(.L_2956 - .L_2955)
.L_2955:
        /*0020*/ 	.word	0x00000000
        /*0024*/ 	.short	0x0001
        /*0026*/ 	.short	0x0008
        /*0028*/ 	.byte	0x00, 0xf0, 0x21, 0x0a


	//----- nvinfo : EIATTR_KPARAM_INFO
	.align		4
.L_2956:
        /*002c*/ 	.byte	0x04, 0x17
        /*002e*/ 	.short	(.L_2958 - .L_2957)
.L_2957:
        /*0030*/ 	.word	0x00000000
        /*0034*/ 	.short	0x0000
        /*0036*/ 	.short	0x0000
        /*0038*/ 	.byte	0x00, 0xf0, 0x11, 0x00


	//----- nvinfo : EIATTR_MAXREG_COUNT
	.align		4
.L_2958:
        /*003c*/ 	.byte	0x03, 0x1b
        /*003e*/ 	.short	0x0080


	//----- nvinfo : EIATTR_EXTERNS
	.align		4
        /*0040*/ 	.byte	0x04, 0x0f
        /*0042*/ 	.short	(.L_2960 - .L_2959)


	//   ....[0]....
	.align		4
.L_2959:
        /*0044*/ 	.word	index@(__assertfail)


	//----- nvinfo : EIATTR_MERCURY_ISA_VERSION
	.align		4
.L_2960:
        /*0048*/ 	.byte	0x03, 0x5f
        /*004a*/ 	.short	0x0000


	//----- nvinfo : EIATTR_SYSCALL_OFFSETS
	.align		4
        /*004c*/ 	.byte	0x04, 0x46
        /*004e*/ 	.short	(.L_2962 - .L_2961)


	//   ....[0]....
.L_2961:
        /*0050*/ 	.word	0x00002070


	//   ....[1]....
        /*0054*/ 	.word	0x00002fe0


	//   ....[2]....
        /*0058*/ 	.word	0x00003e90


	//   ....[3]....
        /*005c*/ 	.word	0x00005f40


	//   ....[4]....
        /*0060*/ 	.word	0x00006eb0


	//   ....[5]....
        /*0064*/ 	.word	0x00007d60


	//   ....[6]....
        /*0068*/ 	.word	0x00009de0


	//   ....[7]....
        /*006c*/ 	.word	0x0000ad50


	//   ....[8]....
        /*0070*/ 	.word	0x0000bc00


	//   ....[9]....
        /*0074*/ 	.word	0x0000dc90


	//   ....[10]....
        /*0078*/ 	.word	0x0000ec00


	//   ....[11]....
        /*007c*/ 	.word	0x0000fab0


	//----- nvinfo : EIATTR_EXIT_INSTR_OFFSETS
	.align		4
.L_2962:
        /*0080*/ 	.byte	0x04, 0x1c
        /*0082*/ 	.short	(.L_2964 - .L_2963)


	//   ....[0]....
.L_2963:
        /*0084*/ 	.word	0x0000bc90


	//   ....[1]....
        /*0088*/ 	.word	0x0000ed90


	//   ....[2]....
        /*008c*/ 	.word	0x0000edb0


	//   ....[3]....
        /*0090*/ 	.word	0x0000ee40


	//   ....[4]....
        /*0094*/ 	.word	0x0000ee60


	//   ....[5]....
        /*0098*/ 	.word	0x0000ee80


	//   ....[6]....
        /*009c*/ 	.word	0x0000ef10


	//   ....[7]....
        /*00a0*/ 	.word	0x0000ef50


	//   ....[8]....
        /*00a4*/ 	.word	0x0000eff0


	//   ....[9]....
        /*00a8*/ 	.word	0x0000f040


	//   ....[10]....
        /*00ac*/ 	.word	0x0000f070


	//   ....[11]....
        /*00b0*/ 	.word	0x0000f110


	//   ....[12]....
        /*00b4*/ 	.word	0x0000f150


	//   ....[13]....
        /*00b8*/ 	.word	0x0000f2e0


	//   ....[14]....
        /*00bc*/ 	.word	0x0000f440


	//   ....[15]....
        /*00c0*/ 	.word	0x0000f480


	//   ....[16]....
        /*00c4*/ 	.word	0x0000f520


	//   ....[17]....
        /*00c8*/ 	.word	0x0000f6a0


	//   ....[18]....
        /*00cc*/ 	.word	0x0000f820


	//   ....[19]....
        /*00d0*/ 	.word	0x0000f980


	//   ....[20]....
        /*00d4*/ 	.word	0x0000fac0


	//   ....[21]....
        /*00d8*/ 	.word	0x0000faf0


	//   ....[22]....
        /*00dc*/ 	.word	0x0000fb10


	//----- nvinfo : EIATTR_MAX_THREADS
	.align		4
.L_2964:
        /*00e0*/ 	.byte	0x04, 0x05
        /*00e2*/ 	.short	(.L_2966 - .L_2965)
.L_2965:
        /*00e4*/ 	.word	0x00000080
        /*00e8*/ 	.word	0x00000001
        /*00ec*/ 	.word	0x00000001


	//----- nvinfo : EIATTR_CRS_STACK_SIZE
	.align		4
.L_2966:
        /*00f0*/ 	.byte	0x04, 0x1e
        /*00f2*/ 	.short	(.L_2968 - .L_2967)
.L_2967:
        /*00f4*/ 	.word	0x00000000
.L_2968:


//--------------------- .nv.info._ZN2at6native27unrolled_elementwise_kernelINS0_13BinaryFunctorIbbbZZZNS0_23logical_xor_kernel_cudaERNS_14TensorIteratorEENKUlvE0_clEvENKUlvE7_clEvEUlbbE_EESt5arrayIPcLm3EELi4E23TrivialOffsetCalculatorILi2EjESC_ILi1EjENS0_6memory12LoadWithCastILi2EEENSF_13StoreWithCastILi1EEEEEviT_T0_T2_T3_T4_T5_ --------------------------
	.section	.nv.info._ZN2at6native27unrolled_elementwise_kernelINS0_13BinaryFunctorIbbbZZZNS0_23logical_xor_kernel_cudaERNS_14TensorIteratorEENKUlvE0_clEvENKUlvE7_clEvEUlbbE_EESt5arrayIPcLm3EELi4E23TrivialOffsetCalculatorILi2EjESC_ILi1EjENS0_6memory12LoadWithCastILi2EEENSF_13StoreWithCastILi1EEEEEviT_T0_T2_T3_T4_T5_,"",@"SHT_CUDA_INFO"
	.sectionflags	@""
	.align	4


	//----- nvinfo : EIATTR_CUDA_API_VERSION
	.align		4
        /*0000*/ 	.byte	0x04, 0x37
        /*0002*/ 	.short	(.L_2970 - .L_2969)
.L_2969:
        /*0004*/ 	.word	0x00000082


	//----- nvinfo : EIATTR_SW2861232_WAR
	.align		4
.L_2970:
        /*0008*/ 	.byte	0x01, 0x35
	.zero		2


	//----- nvinfo : EIATTR_PARAM_CBANK
	.align		4
        /*000c*/ 	.byte	0x04, 0x0a
        /*000e*/ 	.short	(.L_2972 - .L_2971)
	.align		4
.L_2971:
        /*0010*/ 	.word	index@(.nv.constant0._ZN2at6native27unrolled_elementwise_kernelINS0_13BinaryFunctorIbbbZZZNS0_23logical_xor_kernel_cudaERNS_14TensorIteratorEENKUlvE0_clEvENKUlvE7_clEvEUlbbE_EESt5arrayIPcLm3EELi4E23TrivialOffsetCalculatorILi2EjESC_ILi1EjENS0_6memory12LoadWithCastILi2EEENSF_13StoreWithCastILi1EEEEEviT_T0_T2_T3_T4_T5_)
        /*0014*/ 	.short	0x0160
        /*0016*/ 	.short	0x0038


	//----- nvinfo : EIATTR_CBANK_PARAM_SIZE
	.align		4
.L_2972:
        /*0018*/ 	.byte	0x03, 0x19
        /*001a*/ 	.short	0x0038


	//----- nvinfo : EIATTR_KPARAM_INFO
	.align		4
        /*001c*/ 	.byte	0x04, 0x17
        /*001e*/ 	.short	(.L_2974 - .L_2973)
.L_2973:
        /*0020*/ 	.word	0x00000000
        /*0024*/ 	.short	0x0006
        /*0026*/ 	.short	0x0030
        /*0028*/ 	.byte	0x00, 0xf0, 0x21, 0x00


	//----- nvinfo : EIATTR_KPARAM_INFO
	.align		4
.L_2974:
        /*002c*/ 	.byte	0x04, 0x17
        /*002e*/ 	.short	(.L_2976 - .L_2975)
.L_2975:
        /*0030*/ 	.word	0x00000000
        /*0034*/ 	.short	0x0005
        /*0036*/ 	.short	0x0024
        /*0038*/ 	.byte	0x00, 0xf0, 0x31, 0x00


	//----- nvinfo : EIATTR_KPARAM_INFO
	.align		4
.L_2976:
        /*003c*/ 	.byte	0x04, 0x17
        /*003e*/ 	.short	(.L_2978 - .L_2977)
.L_2977:
        /*0040*/ 	.word	0x00000000
        /*0044*/ 	.short	0x0004
        /*0046*/ 	.short	0x0021
        /*0048*/ 	.byte	0x00, 0xf0, 0x05, 0x00


	//----- nvinfo : EIATTR_KPARAM_INFO
	.align		4
.L_2978:
        /*004c*/ 	.byte	0x04, 0x17
        /*004e*/ 	.short	(.L_2980 - .L_2979)
.L_2979:
        /*0050*/ 	.word	0x00000000
        /*0054*/ 	.short	0x0003
        /*0056*/ 	.short	0x0020
        /*0058*/ 	.byte	0x00, 0xf0, 0x05, 0x00


	//----- nvinfo : EIATTR_KPARAM_INFO
	.align		4
.L_2980:
        /*005c*/ 	.byte	0x04, 0x17
        /*005e*/ 	.short	(.L_2982 - .L_2981)
.L_2981:
        /*0060*/ 	.word	0x00000000
        /*0064*/ 	.short	0x0002
        /*0066*/ 	.short	0x0008
        /*0068*/ 	.byte	0x00, 0xf0, 0x61, 0x00


	//----- nvinfo : EIATTR_KPARAM_INFO
	.align		4
.L_2982:
        /*006c*/ 	.byte	0x04, 0x17
        /*006e*/ 	.short	(.L_2984 - .L_2983)
.L_2983:
        /*0070*/ 	.word	0x00000000
        /*0074*/ 	.short	0x0001
        /*0076*/ 	.short	0x0004
        /*0078*/ 	.byte	0x00, 0xf0, 0x05, 0x00


	//----- nvinfo : EIATTR_KPARAM_INFO
	.align		4
.L_2984:
        /*007c*/ 	.byte	0x04, 0x17
        /*007e*/ 	.short	(.L_2986 - .L_2985)
.L_2985:
        /*0080*/ 	.word	0x00000000
        /*0084*/ 	.short	0x0000
        /*0086*/ 	.short	0x0000
        /*0088*/ 	.byte	0x00, 0xf0, 0x11, 0x00


	//----- nvinfo : EIATTR_MAXREG_COUNT
	.align		4
.L_2986:
        /*008c*/ 	.byte	0x03, 0x1b
        /*008e*/ 	.short	0x00ff


	//----- nvinfo : EIATTR_EXTERNS
	.align		4
        /*0090*/ 	.byte	0x04, 0x0f
        /*0092*/ 	.short	(.L_2988 - .L_2987)


	//   ....[0]....
	.align		4
.L_2987:
        /*0094*/ 	.word	index@(__assertfail)


	//----- nvinfo : EIATTR_MERCURY_ISA_VERSION
	.align		4
.L_2988:
        /*0098*/ 	.byte	0x03, 0x5f
        /*009a*/ 	.short	0x0000


	//----- nvinfo : EIATTR_SYSCALL_OFFSETS
	.align		4
        /*009c*/ 	.byte	0x04, 0x46
        /*009e*/ 	.short	(.L_2990 - .L_2989)


	//   ....[0]....
.L_2989:
        /*00a0*/ 	.word	0x000010d0


	//   ....[1]....
        /*00a4*/ 	.word	0x00002040


	//   ....[2]....
        /*00a8*/ 	.word	0x00003160


	//   ....[3]....
        /*00ac*/ 	.word	0x000040d0


	//   ....[4]....
        /*00b0*/ 	.word	0x00005200


	//   ....[5]....
        /*00b4*/ 	.word	0x00006170


	//   ....[6]....
        /*00b8*/ 	.word	0x00007280


	//   ....[7]....
        /*00bc*/ 	.word	0x000081f0


	//   ....[8]....
        /*00c0*/ 	.word	0x000092c0


	//   ....[9]....
        /*00c4*/ 	.word	0x0000a1a0


	//   ....[10]....
        /*00c8*/ 	.word	0x0000b060


	//   ....[11]....
        /*00cc*/ 	.word	0x0000bf20


	//----- nvinfo : EIATTR_EXIT_INSTR_OFFSETS
	.align		4
.L_2990:
        /*00d0*/ 	.byte	0x04, 0x1c
        /*00d2*/ 	.short	(.L_2992 - .L_2991)


	//   ....[0]....
.L_2991:
        /*00d4*/ 	.word	0x0000b0f0


	//   ....[1]....
        /*00d8*/ 	.word	0x0000b200


	//   ....[2]....
        /*00dc*/ 	.word	0x0000b220


	//   ....[3]....
        /*00e0*/ 	.word	0x0000b2b0


	//   ....[4]....
        /*00e4*/ 	.word	0x0000b2d0


	//   ....[5]....
        /*00e8*/ 	.word	0x0000b2f0


	//   ....[6]....
        /*00ec*/ 	.word	0x0000b380


	//   ....[7]....
        /*00f0*/ 	.word	0x0000b3c0


	//   ....[8]....
        /*00f4*/ 	.word	0x0000b460


	//   ....[9]....
        /*00f8*/ 	.word	0x0000b4b0


	//   ....[10]....
        /*00fc*/ 	.word	0x0000b4e0


	//   ....[11]....
        /*0100*/ 	.word	0x0000b580


	//   ....[12]....
        /*0104*/ 	.word	0x0000b5c0


	//   ....[13]....
        /*0108*/ 	.word	0x0000b750


	//   ....[14]....
        /*010c*/ 	.word	0x0000b8b0


	//   ....[15]....
        /*0110*/ 	.word	0x0000b8f0


	//   ....[16]....
        /*0114*/ 	.word	0x0000b990


	//   ....[17]....
        /*0118*/ 	.word	0x0000bb10


	//   ....[18]....
        /*011c*/ 	.word	0x0000bc90


	//   ....[19]....
        /*0120*/ 	.word	0x0000bdf0


	//   ....[20]....
        /*0124*/ 	.word	0x0000bf30


	//   ....[21]....
        /*0128*/ 	.word	0x0000bf60


	//   ....[22]....
        /*012c*/ 	.word	0x0000bf80


	//----- nvinfo : EIATTR_MAX_THREADS
	.align		4
.L_2992:
        /*0130*/ 	.byte	0x04, 0x05
        /*0132*/ 	.short	(.L_2994 - .L_2993)
.L_2993:
        /*0134*/ 	.word	0x00000080
        /*0138*/ 	.word	0x00000001
        /*013c*/ 	.word	0x00000001


	//----- nvinfo : EIATTR_CRS_STACK_SIZE
	.align		4
.L_2994:
        /*0140*/ 	.byte	0x04, 0x1e
        /*0142*/ 	.short	(.L_2996 - .L_2995)
.L_2995:
        /*0144*/ 	.word	0x00000000
.L_2996:


//--------------------- .nv.info._ZN2at6native18elementwise_kernelILi128ELi4EZNS0_22gpu_kernel_impl_nocastINS0_13BinaryFunctorIbbbZZZNS0_23logical_xor_kernel_cudaERNS_14TensorIteratorEENKUlvE0_clEvENKUlvE7_clEvEUlbbE_EEEEvRNS_18TensorIteratorBaseERKT_EUliE_EEviT1_ --------------------------
	.section	.nv.info._ZN2at6native18elementwise_kernelILi128ELi4EZNS0_22gpu_kernel_impl_nocastINS0_13BinaryFunctorIbbbZZZNS0_23logical_xor_kernel_cudaERNS_14TensorIteratorEENKUlvE0_clEvENKUlvE7_clEvEUlbbE_EEEEvRNS_18TensorIteratorBaseERKT_EUliE_EEviT1_,"",@"SHT_CUDA_INFO"
	.sectionflags	@""
	.align	4


	//----- nvinfo : EIATTR_CUDA_API_VERSION
	.align		4
        /*0000*/ 	.byte	0x04, 0x37
        /*0002*/ 	.short	(.L_2998 - .L_2997)
.L_2997:
        /*0004*/ 	.word	0x00000082


	//----- nvinfo : EIATTR_SW2861232_WAR
	.align		4
.L_2998:
        /*0008*/ 	.byte	0x01, 0x35
	.zero		2


	//----- nvinfo : EIATTR_PARAM_CBANK
	.align		4
        /*000c*/ 	.byte	0x04, 0x0a
        /*000e*/ 	.short	(.L_3000 - .L_2999)
	.align		4
.L_2999:
        /*0010*/ 	.word	index@(.nv.constant0._ZN2at6native18elementwise_kernelILi128ELi4EZNS0_22gpu_kernel_impl_nocastINS0_13BinaryFunctorIbbbZZZNS0_23logical_xor_kernel_cudaERNS_14TensorIteratorEENKUlvE0_clEvENKUlvE7_clEvEUlbbE_EEEEvRNS_18TensorIteratorBaseERKT_EUliE_EEviT1_)
        /*0014*/ 	.short	0x0160
        /*0016*/ 	.short	0x0290


	//----- nvinfo : EIATTR_CBANK_PARAM_SIZE
	.align		4
.L_3000:
        /*0018*/ 	.byte	0x03, 0x19
        /*001a*/ 	.short	0x0290


	//----- nvinfo : EIATTR_KPARAM_INFO
	.align		4
        /*001c*/ 	.byte	0x04, 0x17
        /*001e*/ 	.short	(.L_3002 - .L_3001)
.L_3001:
        /*0020*/ 	.word	0x00000000
        /*0024*/ 	.short	0x0001
        /*0026*/ 	.short	0x0008
        /*0028*/ 	.byte	0x00, 0xf0, 0x21, 0x0a


	//----- nvinfo : EIATTR_KPARAM_INFO
	.align		4
.L_3002:
        /*002c*/ 	.byte	0x04, 0x17
        /*002e*/ 	.short	(.L_3004 - .L_3003)
.L_3003:
        /*0030*/ 	.word	0x00000000
        /*0034*/ 	.short	0x0000
        /*0036*/ 	.short	0x0000
        /*0038*/ 	.byte	0x00, 0xf0, 0x11, 0x00


	//----- nvinfo : EIATTR_MAXREG_COUNT
	.align		4
.L_3004:
        /*003c*/ 	.byte	0x03, 0x1b
        /*003e*/ 	.short	0x0080


	//----- nvinfo : EIATTR_MERCURY_ISA_VERSION
	.align		4
        /*0040*/ 	.byte	0x03, 0x5f
        /*0042*/ 	.short	0x0000


	//----- nvinfo : EIATTR_EXIT_INSTR_OFFSETS
	.align		4
        /*0044*/ 	.byte	0x04, 0x1c
        /*0046*/ 	.short	(.L_3006 - .L_3005)


	//   ....[0]....
.L_3005:
        /*0048*/ 	.word	0x000032e0


	//   ....[1]....
        /*004c*/ 	.word	0x00004380


	//----- nvinfo : EIATTR_MAX_THREADS
	.align		4
.L_3006:
        /*0050*/ 	.byte	0x04, 0x05
        /*0052*/ 	.short	(.L_3008 - .L_3007)
.L_3007:
        /*0054*/ 	.word	0x00000080
        /*0058*/ 	.word	0x00000001
        /*005c*/ 	.word	0x00000001


	//----- nvinfo : EIATTR_CRS_STACK_SIZE
	.align		4
.L_3008:
        /*0060*/ 	.byte	0x04, 0x1e
        /*0062*/ 	.short	(.L_3010 - .L_3009)
.L_3009:
        /*0064*/ 	.word	0x00000000
.L_3010:


//--------------------- .nv.info._ZN2at6native27unrolled_elementwise_kernelINS0_13BinaryFunctorIbbbZZZNS0_23logical_xor_kernel_cudaERNS_14TensorIteratorEENKUlvE0_clEvENKUlvE7_clEvEUlbbE_EESt5arrayIPcLm3EELi4E23TrivialOffsetCalculatorILi2EjESC_ILi1EjENS0_6memory15LoadWithoutCastENSF_16StoreWithoutCastEEEviT_T0_T2_T3_T4_T5_ --------------------------
	.section	.nv.info._ZN2at6native27unrolled_elementwise_kernelINS0_13BinaryFunctorIbbbZZZNS0_23logical_xor_kernel_cudaERNS_14TensorIteratorEENKUlvE0_clEvENKUlvE7_clEvEUlbbE_EESt5arrayIPcLm3EELi4E23TrivialOffsetCalculatorILi2EjESC_ILi1EjENS0_6memory15LoadWithoutCastENSF_16StoreWithoutCastEEEviT_T0_T2_T3_T4_T5_,"",@"SHT_CUDA_INFO"
	.sectionflags	@""
	.align	4


	//----- nvinfo : EIATTR_CUDA_API_VERSION
	.align		4
        /*0000*/ 	.byte	0x04, 0x37
        /*0002*/ 	.short	(.L_3012 - .L_3011)
.L_3011:
        /*0004*/ 	.word	0x00000082


	//----- nvinfo : EIATTR_SW2861232_WAR
	.align		4
.L_3012:
        /*0008*/ 	.byte	0x01, 0x35
	.zero		2


	//----- nvinfo : EIATTR_PARAM_CBANK
	.align		4
        /*000c*/ 	.byte	0x04, 0x0a
        /*000e*/ 	.short	(.L_3014 - .L_3013)
	.align		4
.L_3013:
        /*0010*/ 	.word	index@(.nv.constant0._ZN2at6native27unrolled_elementwise_kernelINS0_13BinaryFunctorIbbbZZZNS0_23logical_xor_kernel_cudaERNS_14TensorIteratorEENKUlvE0_clEvENKUlvE7_clEvEUlbbE_EESt5arrayIPcLm3EELi4E23TrivialOffsetCalculatorILi2EjESC_ILi1EjENS0_6memory15LoadWithoutCastENSF_16StoreWithoutCastEEEviT_T0_T2_T3_T4_T5_)
        /*0014*/ 	.short	0x0160
        /*0016*/ 	.short	0x0024


	//----- nvinfo : EIATTR_CBANK_PARAM_SIZE
	.align		4
.L_3014:
        /*0018*/ 	.byte	0x03, 0x19
        /*001a*/ 	.short	0x0024


	//----- nvinfo : EIATTR_KPARAM_INFO
	.align		4
        /*001c*/ 	.byte	0x04, 0x17
        /*001e*/ 	.short	(.L_3016 - .L_3015)
.L_3015:
        /*0020*/ 	.word	0x00000000
        /*0024*/ 	.short	0x0006
        /*0026*/ 	.short	0x0023
        /*0028*/ 	.byte	0x00, 0xf0, 0x05, 0x00


	//----- nvinfo : EIATTR_KPARAM_INFO
	.align		4
.L_3016:
        /*002c*/ 	.byte	0x04, 0x17
        /*002e*/ 	.short	(.L_3018 - .L_3017)
.L_3017:
        /*0030*/ 	.word	0x00000000
        /*0034*/ 	.short	0x0005
        /*0036*/ 	.short	0x0022
        /*0038*/ 	.byte	0x00, 0xf0, 0x05, 0x00


	//----- nvinfo : EIATTR_KPARAM_INFO
	.align		4
.L_3018:
        /*003c*/ 	.byte	0x04, 0x17
        /*003e*/ 	.short	(.L_3020 - .L_3019)
.L_3019:
        /*0040*/ 	.word	0x00000000
        /*0044*/ 	.short	0x0004
        /*0046*/ 	.short	0x0021
        /*0048*/ 	.byte	0x00, 0xf0, 0x05, 0x00


	//----- nvinfo : EIATTR_KPARAM_INFO
	.align		4
.L_3020:
        /*004c*/ 	.byte	0x04, 0x17
        /*004e*/ 	.short	(.L_3022 - .L_3021)
.L_3021:
        /*0050*/ 	.word	0x00000000
        /*0054*/ 	.short	0x0003
        /*0056*/ 	.short	0x0020
        /*0058*/ 	.byte	0x00, 0xf0, 0x05, 0x00


	//----- nvinfo : EIATTR_KPARAM_INFO
	.align		4
.L_3022:
        /*005c*/ 	.byte	0x04, 0x17
        /*005e*/ 	.short	(.L_3024 - .L_3023)
.L_3023:
        /*0060*/ 	.word	0x00000000
        /*0064*/ 	.short	0x0002
        /*0066*/ 	.short	0x0008
        /*0068*/ 	.byte	0x00, 0xf0, 0x61, 0x00


	//----- nvinfo : EIATTR_KPARAM_INFO
	.align		4
.L_3024:
        /*006c*/ 	.byte	0x04, 0x17
        /*006e*/ 	.short	(.L_3026 - .L_3025)
.L_3025:
        /*0070*/ 	.word	0x00000000
        /*0074*/ 	.short	0x0001
        /*0076*/ 	.short	0x0004
        /*0078*/ 	.byte	0x00, 0xf0, 0x05, 0x00


	//----- nvinfo : EIATTR_KPARAM_INFO
	.align		4
.L_3026:
        /*007c*/ 	.byte	0x04, 0x17
        /*007e*/ 	.short	(.L_3028 - .L_3027)
.L_3027:
        /*0080*/ 	.word	0x00000000
        /*0084*/ 	.short	0x0000
        /*0086*/ 	.short	0x0000
        /*0088*/ 	.byte	0x00, 0xf0, 0x11, 0x00


	//----- nvinfo : EIATTR_MAXREG_COUNT
	.align		4
.L_3028:
        /*008c*/ 	.byte	0x03, 0x1b
        /*008e*/ 	.short	0x00ff


	//----- nvinfo : EIATTR_MERCURY_ISA_VERSION
	.align		4
        /*0090*/ 	.byte	0x03, 0x5f
        /*0092*/ 	.short	0x0000


	//----- nvinfo : EIATTR_EXIT_INSTR_OFFSETS
	.align		4
        /*0094*/ 	.byte	0x04, 0x1c
        /*0096*/ 	.short	(.L_3030 - .L_3029)


	//   ....[0]....
.L_3029:
        /*0098*/ 	.word	0x00000640


	//   ....[1]....
        /*009c*/ 	.word	0x000006c0


	//----- nvinfo : EIATTR_MAX_THREADS
	.align		4
.L_3030:
        /*00a0*/ 	.byte	0x04, 0x05
        /*00a2*/ 	.short	(.L_3032 - .L_3031)
.L_3031:
        /*00a4*/ 	.word	0x00000080
        /*00a8*/ 	.word	0x00000001
        /*00ac*/ 	.word	0x00000001


	//----- nvinfo : EIATTR_CRS_STACK_SIZE
	.align		4
.L_3032:
        /*00b0*/ 	.byte	0x04, 0x1e
        /*00b2*/ 	.short	(.L_3034 - .L_3033)
.L_3033:
        /*00b4*/ 	.word	0x00000000
.L_3034:


//--------------------- .nv.info._ZN2at6native29vectorized_elementwise_kernelILi2ENS0_13BinaryFunctorIbbbZZZNS0_23logical_xor_kernel_cudaERNS_14TensorIteratorEENKUlvE0_clEvENKUlvE7_clEvEUlbbE_EESt5arrayIPcLm3EEEEviT0_T1_ --------------------------
	.section	.nv.info._ZN2at6native29vectorized_elementwise_kernelILi2ENS0_13BinaryFunctorIbbbZZZNS0_23logical_xor_kernel_cudaERNS_14TensorIteratorEENKUlvE0_clEvENKUlvE7_clEvEUlbbE_EESt5arrayIPcLm3EEEEviT0_T1_,"",@"SHT_CUDA_INFO"
	.sectionflags	@""
	.align	4


	//----- nvinfo : EIATTR_CUDA_API_VERSION
	.align		4
        /*0000*/ 	.byte	0x04, 0x37
        /*0002*/ 	.short	(.L_3036 - .L_3035)
.L_3035:
        /*0004*/ 	.word	0x00000082


	//----- nvinfo : EIATTR_SW2861232_WAR
	.align		4
.L_3036:
        /*0008*/ 	.byte	0x01, 0x35
	.zero		2


	//----- nvinfo : EIATTR_PARAM_CBANK
	.align		4
        /*000c*/ 	.byte	0x04, 0x0a
        /*000e*/ 	.short	(.L_3038 - .L_3037)
	.align		4
.L_3037:
        /*0010*/ 	.word	index@(.nv.constant0._ZN2at6native29vectorized_elementwise_kernelILi2ENS0_13BinaryFunctorIbbbZZZNS0_23logical_xor_kernel_cudaERNS_14TensorIteratorEENKUlvE0_clEvENKUlvE7_clEvEUlbbE_EESt5arrayIPcLm3EEEEviT0_T1_)
        /*0014*/ 	.short	0x0160
        /*0016*/ 	.short	0x0020


	//----- nvinfo : EIATTR_CBANK_PARAM_SIZE
	.align		4
.L_3038:
        /*0018*/ 	.byte	0x03, 0x19
        /*001a*/ 	.short	0x0020


	//----- nvinfo : EIATTR_KPARAM_INFO
	.align		4
        /*001c*/ 	.byte	0x04, 0x17
        /*001e*/ 	.short	(.L_3040 - .L_3039)
.L_3039:
        /*0020*/ 	.word	0x00000000
        /*0024*/ 	.short	0x0002
        /*0026*/ 	.short	0x0008
        /*0028*/ 	.byte	0x00, 0xf0, 0x61, 0x00


	//----- nvinfo : EIATTR_KPARAM_INFO
	.align		4
.L_3040:
        /*002c*/ 	.byte	0x04, 0x17
        /*002e*/ 	.short	(.L_3042 - .L_3041)
.L_3041:
        /*0030*/ 	.word	0x00000000
        /*0034*/ 	.short	0x0001
        /*0036*/ 	.short	0x0004
        /*0038*/ 	.byte	0x00, 0xf0, 0x05, 0x00


	//----- nvinfo : EIATTR_KPARAM_INFO
	.align		4
.L_3042:
        /*003c*/ 	.byte	0x04, 0x17
        /*003e*/ 	.short	(.L_3044 - .L_3043)
.L_3043:
        /*0040*/ 	.word	0x00000000
        /*0044*/ 	.short	0x0000
        /*0046*/ 	.short	0x0000
        /*0048*/ 	.byte	0x00, 0xf0, 0x11, 0x00


	//----- nvinfo : EIATTR_MAXREG_COUNT
	.align		4
.L_3044:
        /*004c*/ 	.byte	0x03, 0x1b
        /*004e*/ 	.short	0x00ff


	//----- nvinfo : EIATTR_MERCURY_ISA_VERSION
	.align		4
        /*0050*/ 	.byte	0x03, 0x5f
        /*0052*/ 	.short	0x0000


	//----- nvinfo : EIATTR_EXIT_INSTR_OFFSETS
	.align		4
        /*0054*/ 	.byte	0x04, 0x1c
        /*0056*/ 	.short	(.L_3046 - .L_3045)


	//   ....[0]....
.L_3045:
        /*0058*/ 	.word	0x000004a0


	//   ....[1]....
        /*005c*/ 	.word	0x00001210


	//   ....[2]....
        /*0060*/ 	.word	0x00001270


	//----- nvinfo : EIATTR_MAX_THREADS
	.align		4
.L_3046:
        /*0064*/ 	.byte	0x04, 0x05
        /*0066*/ 	.short	(.L_3048 - .L_3047)
.L_3047:
        /*0068*/ 	.word	0x00000080
        /*006c*/ 	.word	0x00000001
        /*0070*/ 	.word	0x00000001


	//----- nvinfo : EIATTR_CRS_STACK_SIZE
	.align		4
.L_3048:
        /*0074*/ 	.byte	0x04, 0x1e
        /*0076*/ 	.short	(.L_3050 - .L_3049)
.L_3049:
        /*0078*/ 	.word	0x00000000
.L_3050:


//--------------------- .nv.info._ZN2at6native29vectorized_elementwise_kernelILi4ENS0_13BinaryFunctorIbbbZZZNS0_23logical_xor_kernel_cudaERNS_14TensorIteratorEENKUlvE0_clEvENKUlvE7_clEvEUlbbE_EESt5arrayIPcLm3EEEEviT0_T1_ --------------------------
	.section	.nv.info._ZN2at6native29vectorized_elementwise_kernelILi4ENS0_13BinaryFunctorIbbbZZZNS0_23logical_xor_kernel_cudaERNS_14TensorIteratorEENKUlvE0_clEvENKUlvE7_clEvEUlbbE_EESt5arrayIPcLm3EEEEviT0_T1_,"",@"SHT_CUDA_INFO"
	.sectionflags	@""
	.align	4


	//----- nvinfo : EIATTR_CUDA_API_VERSION
	.align		4
        /*0000*/ 	.byte	0x04, 0x37
        /*0002*/ 	.short	(.L_3052 - .L_3051)
.L_3051:
        /*0004*/ 	.word	0x00000082


	//----- nvinfo : EIATTR_SW2861232_WAR
	.align		4
.L_3052:
        /*0008*/ 	.byte	0x01, 0x35
	.zero		2


	//----- nvinfo : EIATTR_PARAM_CBANK
	.align		4
        /*000c*/ 	.byte	0x04, 0x0a
        /*000e*/ 	.short	(.L_3054 - .L_3053)
	.align		4
.L_3053:
        /*0010*/ 	.word	index@(.nv.constant0._ZN2at6native29vectorized_elementwise_kernelILi4ENS0_13BinaryFunctorIbbbZZZNS0_23logical_xor_kernel_cudaERNS_14TensorIteratorEENKUlvE0_clEvENKUlvE7_clEvEUlbbE_EESt5arrayIPcLm3EEEEviT0_T1_)
        /*0014*/ 	.short	0x0160
        /*0016*/ 	.short	0x0020


	//----- nvinfo : EIATTR_CBANK_PARAM_SIZE
	.align		4
.L_3054:
        /*0018*/ 	.byte	0x03, 0x19
        /*001a*/ 	.short	0x0020


	//----- nvinfo : EIATTR_KPARAM_INFO
	.align		4
        /*001c*/ 	.byte	0x04, 0x17
        /*001e*/ 	.short	(.L_3056 - .L_3055)
.L_3055:
        /*0020*/ 	.word	0x00000000
        /*0024*/ 	.short	0x0002
        /*0026*/ 	.short	0x0008
        /*0028*/ 	.byte	0x00, 0xf0, 0x61, 0x00


	//----- nvinfo : EIATTR_KPARAM_INFO
	.align		4
.L_3056:
        /*002c*/ 	.byte	0x04, 0x17
        /*002e*/ 	.short	(.L_3058 - .L_3057)
.L_3057:
        /*0030*/ 	.word	0x00000000
        /*0034*/ 	.short	0x0001
        /*0036*/ 	.short	0x0004
        /*0038*/ 	.byte	0x00, 0xf0, 0x05, 0x00


	//----- nvinfo : EIATTR_KPARAM_INFO
	.align		4
.L_3058:
        /*003c*/ 	.byte	0x04, 0x17
        /*003e*/ 	.short	(.L_3060 - .L_3059)
.L_3059:
        /*0040*/ 	.word	0x00000000
        /*0044*/ 	.short	0x0000
        /*0046*/ 	.short	0x0000
        /*0048*/ 	.byte	0x00, 0xf0, 0x11, 0x00


	//----- nvinfo : EIATTR_MAXREG_COUNT
	.align		4
.L_3060:
        /*004c*/ 	.byte	0x03, 0x1b
        /*004e*/ 	.short	0x00ff


	//----- nvinfo : EIATTR_MERCURY_ISA_VERSION
	.align		4
        /*0050*/ 	.byte	0x03, 0x5f
        /*0052*/ 	.short	0x0000


	//----- nvinfo : EIATTR_EXIT_INSTR_OFFSETS
	.align		4
        /*0054*/ 	.byte	0x04, 0x1c
        /*0056*/ 	.short	(.L_3062 - .L_3061)


	//   ....[0]....
.L_3061:
        /*0058*/ 	.word	0x00000460


	//   ....[1]....
        /*005c*/ 	.word	0x000011d0


	//   ....[2]....
        /*0060*/ 	.word	0x00001230


	//----- nvinfo : EIATTR_MAX_THREADS
	.align		4
.L_3062:
        /*0064*/ 	.byte	0x04, 0x05
        /*0066*/ 	.short	(.L_3064 - .L_3063)
.L_3063:
        /*0068*/ 	.word	0x00000080
        /*006c*/ 	.word	0x00000001
        /*0070*/ 	.word	0x00000001


	//----- nvinfo : EIATTR_CRS_STACK_SIZE
	.align		4
.L_3064:
        /*0074*/ 	.byte	0x04, 0x1e
        /*0076*/ 	.short	(.L_3066 - .L_3065)
.L_3065:
        /*0078*/ 	.word	0x00000000
.L_3066:


//--------------------- .nv.info._ZN2at6native29vectorized_elementwise_kernelILi8ENS0_13BinaryFunctorIbbbZZZNS0_23logical_xor_kernel_cudaERNS_14TensorIteratorEENKUlvE0_clEvENKUlvE7_clEvEUlbbE_EESt5arrayIPcLm3EEEEviT0_T1_ --------------------------
	.section	.nv.info._ZN2at6native29vectorized_elementwise_kernelILi8ENS0_13BinaryFunctorIbbbZZZNS0_23logical_xor_kernel_cudaERNS_14TensorIteratorEENKUlvE0_clEvENKUlvE7_clEvEUlbbE_EESt5arrayIPcLm3EEEEviT0_T1_,"",@"SHT_CUDA_INFO"
	.sectionflags	@""
	.align	4


	//----- nvinfo : EIATTR_CUDA_API_VERSION
	.align		4
        /*0000*/ 	.byte	0x04, 0x37
        /*0002*/ 	.short	(.L_3068 - .L_3067)
.L_3067:
        /*0004*/ 	.word	0x00000082


	//----- nvinfo : EIATTR_SW2861232_WAR
	.align		4
.L_3068:
        /*0008*/ 	.byte	0x01, 0x35
	.zero		2


	//----- nvinfo : EIATTR_PARAM_CBANK
	.align		4
        /*000c*/ 	.byte	0x04, 0x0a
        /*000e*/ 	.short	(.L_3070 - .L_3069)
	.align		4
.L_3069:
        /*0010*/ 	.word	index@(.nv.constant0._ZN2at6native29vectorized_elementwise_kernelILi8ENS0_13BinaryFunctorIbbbZZZNS0_23logical_xor_kernel_cudaERNS_14TensorIteratorEENKUlvE0_clEvENKUlvE7_clEvEUlbbE_EESt5arrayIPcLm3EEEEviT0_T1_)
        /*0014*/ 	.short	0x0160
        /*0016*/ 	.short	0x0020


	//----- nvinfo : EIATTR_CBANK_PARAM_SIZE
	.align		4
.L_3070:
        /*0018*/ 	.byte	0x03, 0x19
        /*001a*/ 	.short	0x0020


	//----- nvinfo : EIATTR_KPARAM_INFO
	.align		4
        /*001c*/ 	.byte	0x04, 0x17
        /*001e*/ 	.short	(.L_3072 - .L_3071)
.L_3071:
        /*0020*/ 	.word	0x00000000
        /*0024*/ 	.short	0x0002
        /*0026*/ 	.short	0x0008
        /*0028*/ 	.byte	0x00, 0xf0, 0x61, 0x00


	//----- nvinfo : EIATTR_KPARAM_INFO
	.align		4
.L_3072:
        /*002c*/ 	.byte	0x04, 0x17
        /*002e*/ 	.short	(.L_3074 - .L_3073)
.L_3073:
        /*0030*/ 	.word	0x00000000
        /*0034*/ 	.short	0x0001
        /*0036*/ 	.short	0x0004
        /*0038*/ 	.byte	0x00, 0xf0, 0x05, 0x00


	//----- nvinfo : EIATTR_KPARAM_INFO
	.align		4
.L_3074:
        /*003c*/ 	.byte	0x04, 0x17
        /*003e*/ 	.short	(.L_3076 - .L_3075)
.L_3075:
        /*0040*/ 	.word	0x00000000
        /*0044*/ 	.short	0x0000
        /*0046*/ 	.short	0x0000
        /*0048*/ 	.byte	0x00, 0xf0, 0x11, 0x00


	//----- nvinfo : EIATTR_MAXREG_COUNT
	.align		4
.L_3076:
        /*004c*/ 	.byte	0x03, 0x1b
        /*004e*/ 	.short	0x00ff


	//----- nvinfo : EIATTR_MERCURY_ISA_VERSION
	.align		4
        /*0050*/ 	.byte	0x03, 0x5f
        /*0052*/ 	.short	0x0000


	//----- nvinfo : EIATTR_EXIT_INSTR_OFFSETS
	.align		4
        /*0054*/ 	.byte	0x04, 0x1c
        /*0056*/ 	.short	(.L_3078 - .L_3077)


	//   ....[0]....
.L_3077:
        /*0058*/ 	.word	0x00000010


	//----- nvinfo : EIATTR_MAX_THREADS
	.align		4
.L_3078:
        /*005c*/ 	.byte	0x04, 0x05
        /*005e*/ 	.short	(.L_3080 - .L_3079)
.L_3079:
        /*0060*/ 	.word	0x00000080
        /*0064*/ 	.word	0x00000001
        /*0068*/ 	.word	0x00000001
.L_3080:


//--------------------- .nv.info._ZN2at6native18elementwise_kernelILi128ELi4EZNS0_15gpu_kernel_implINS0_13AUnaryFunctorIN3c104HalfES5_bZZZNS0_23logical_xor_kernel_cudaERNS_14TensorIteratorEENKUlvE0_clEvENKUlvE6_clEvEUlS5_S5_E_EEEEvRNS_18TensorIteratorBaseERKT_EUliE_EEviT1_ --------------------------
	.section	.nv.info._ZN2at6native18elementwise_kernelILi128ELi4EZNS0_15gpu_kernel_implINS0_13AUnaryFunctorIN3c104HalfES5_bZZZNS0_23logical_xor_kernel_cudaERNS_14TensorIteratorEENKUlvE0_clEvENKUlvE6_clEvEUlS5_S5_E_EEEEvRNS_18TensorIteratorBaseERKT_EUliE_EEviT1_,"",@"SHT_CUDA_INFO"
	.sectionflags	@""
	.align	4


	//----- nvinfo : EIATTR_CUDA_API_VERSION
	.align		4
        /*0000*/ 	.byte	0x04, 0x37
        /*0002*/ 	.short	(.L_3082 - .L_3081)
.L_3081:
        /*0004*/ 	.word	0x00000082


	//----- nvinfo : EIATTR_SW2861232_WAR
	.align		4
.L_3082:
        /*0008*/ 	.byte	0x01, 0x35
	.zero		2


	//----- nvinfo : EIATTR_PARAM_CBANK
	.align		4
        /*000c*/ 	.byte	0x04, 0x0a
        /*000e*/ 	.short	(.L_3084 - .L_3083)
	.align		4
.L_3083:
        /*0010*/ 	.word	index@(.nv.constant0._ZN2at6native18elementwise_kernelILi128ELi4EZNS0_15gpu_kernel_implINS0_13AUnaryFunctorIN3c104HalfES5_bZZZNS0_23logical_xor_kernel_cudaERNS_14TensorIteratorEENKUlvE0_clEvENKUlvE6_clEvEUlS5_S5_E_EEEEvRNS_18TensorIteratorBaseERKT_EUliE_EEviT1_)
        /*0014*/ 	.short	0x0160
        /*0016*/ 	.short	0x0220


	//----- nvinfo : EIATTR_CBANK_PARAM_SIZE
	.align		4
.L_3084:
        /*0018*/ 	.byte	0x03, 0x19
        /*001a*/ 	.short	0x0220


	//----- nvinfo : EIATTR_KPARAM_INFO
	.align		4
        /*001c*/ 	.byte	0x04, 0x17
        /*001e*/ 	.short	(.L_3086 - .L_3085)
.L_3085:
        /*0020*/ 	.word	0x00000000
        /*0024*/ 	.short	0x0001
        /*0026*/ 	.short	0x0008
        /*0028*/ 	.byte	0x00, 0xf0, 0x61, 0x08


	//----- nvinfo : EIATTR_KPARAM_INFO
	.align		4
.L_3086:
        /*002c*/ 	.byte	0x04, 0x17
        /*002e*/ 	.short	(.L_3088 - .L_3087)
.L_3087:
        /*0030*/ 	.word	0x00000000
        /*0034*/ 	.short	0x0000
        /*0036*/ 	.short	0x0000
        /*0038*/ 	.byte	0x00, 0xf0, 0x11, 0x00


	//----- nvinfo : EIATTR_MAXREG_COUNT
	.align		4
.L_3088:
        /*003c*/ 	.byte	0x03, 0x1b
        /*003e*/ 	.short	0x0080


	//----- nvinfo : EIATTR_EXTERNS
	.align		4
        /*0040*/ 	.byte	0x04, 0x0f
        /*0042*/ 	.short	(.L_3090 - .L_3089)


	//   ....[0]....
	.align		4
.L_3089:
        /*0044*/ 	.word	index@(__assertfail)


	//----- nvinfo : EIATTR_MERCURY_ISA_VERSION
	.align		4
.L_3090:
        /*0048*/ 	.byte	0x03, 0x5f
        /*004a*/ 	.short	0x0000


	//----- nvinfo : EIATTR_SYSCALL_OFFSETS
	.align		4
        /*004c*/ 	.byte	0x04, 0x46
        /*004e*/ 	.short	(.L_3092 - .L_3091)


	//   ....[0]....
.L_3091:
        /*0050*/ 	.word	0x00001dc0


	//   ....[1]....
        /*0054*/ 	.word	0x00002cd0


	//   ....[2]....
        /*0058*/ 	.word	0x00004ac0


	//   ....[3]....
        /*005c*/ 	.word	0x000059d0


	//   ....[4]....
        /*0060*/ 	.word	0x00007790


	//   ....[5]....
        /*0064*/ 	.word	0x000086a0


	//   ....[6]....
        /*0068*/ 	.word	0x0000a470


	//   ....[7]....
        /*006c*/ 	.word	0x0000b380


	//----- nvinfo : EIATTR_EXIT_INSTR_OFFSETS
	.align		4
.L_3092:
        /*0070*/ 	.byte	0x04, 0x1c
        /*0072*/ 	.short	(.L_3094 - .L_3093)


	//   ....[0]....
.L_3093:
        /*0074*/ 	.word	0x00008730


	//   ....[1]....
        /*0078*/ 	.word	0x0000a660


	//   ....[2]....
        /*007c*/ 	.word	0x0000a680


	//   ....[3]....
        /*0080*/ 	.word	0x0000a710


	//   ....[4]....
        /*0084*/ 	.word	0x0000a730


	//   ....[5]....
        /*0088*/ 	.word	0x0000a750


	//   ....[6]....
        /*008c*/ 	.word	0x0000a7e0


	//   ....[7]....
        /*0090*/ 	.word	0x0000a820


	//   ....[8]....
        /*0094*/ 	.word	0x0000a8c0


	//   ....[9]....
        /*0098*/ 	.word	0x0000a910


	//   ....[10]....
        /*009c*/ 	.word	0x0000a940


	//   ....[11]....
        /*00a0*/ 	.word	0x0000a9e0


	//   ....[12]....
        /*00a4*/ 	.word	0x0000aa20


	//   ....[13]....
        /*00a8*/ 	.word	0x0000abb0


	//   ....[14]....
        /*00ac*/ 	.word	0x0000ad10


	//   ....[15]....
        /*00b0*/ 	.word	0x0000ad50


	//   ....[16]....
        /*00b4*/ 	.word	0x0000adf0


	//   ....[17]....
        /*00b8*/ 	.word	0x0000af70


	//   ....[18]....
        /*00bc*/ 	.word	0x0000b0f0


	//   ....[19]....
        /*00c0*/ 	.word	0x0000b250


	//   ....[20]....
        /*00c4*/ 	.word	0x0000b390


	//   ....[21]....
        /*00c8*/ 	.word	0x0000b3c0


	//   ....[22]....
        /*00cc*/ 	.word	0x0000b3e0


	//----- nvinfo : EIATTR_MAX_THREADS
	.align		4
.L_3094:
        /*00d0*/ 	.byte	0x04, 0x05
        /*00d2*/ 	.short	(.L_3096 - .L_3095)
.L_3095:
        /*00d4*/ 	.word	0x00000080
        /*00d8*/ 	.word	0x00000001
        /*00dc*/ 	.word	0x00000001


	//----- nvinfo : EIATTR_CRS_STACK_SIZE
	.align		4
.L_3096:
        /*00e0*/ 	.byte	0x04, 0x1e
        /*00e2*/ 	.short	(.L_3098 - .L_3097)
.L_3097:
        /*00e4*/ 	.word	0x00000000
.L_3098:


//--------------------- .nv.info._ZN2at6native27unrolled_elementwise_kernelINS0_13AUnaryFunctorIN3c104HalfES4_bZZZNS0_23logical_xor_kernel_cudaERNS_14TensorIteratorEENKUlvE0_clEvENKUlvE6_clEvEUlS4_S4_E_EESt5arrayIPcLm2EELi4E23TrivialOffsetCalculatorILi1EjESF_NS0_6memory12LoadWithCastILi1EEENSG_13StoreWithCastILi1EEEEEviT_T0_T2_T3_T4_T5_ --------------------------
	.section	.nv.info._ZN2at6native27unrolled_elementwise_kernelINS0_13AUnaryFunctorIN3c104HalfES4_bZZZNS0_23logical_xor_kernel_cudaERNS_14TensorIteratorEENKUlvE0_clEvENKUlvE6_clEvEUlS4_S4_E_EESt5arrayIPcLm2EELi4E23TrivialOffsetCalculatorILi1EjESF_NS0_6memory12LoadWithCastILi1EEENSG_13StoreWithCastILi1EEEEEviT_T0_T2_T3_T4_T5_,"",@"SHT_CUDA_INFO"
	.sectionflags	@""
	.align	4


	//----- nvinfo : EIATTR_CUDA_API_VERSION
	.align		4
        /*0000*/ 	.byte	0x04, 0x37
        /*0002*/ 	.short	(.L_3100 - .L_3099)
.L_3099:
        /*0004*/ 	.word	0x00000082


	//----- nvinfo : EIATTR_SW2861232_WAR
	.align		4
.L_3100:
        /*0008*/ 	.byte	0x01, 0x35
	.zero		2


	//----- nvinfo : EIATTR_PARAM_CBANK
	.align		4
        /*000c*/ 	.byte	0x04, 0x0a
        /*000e*/ 	.short	(.L_3102 - .L_3101)
	.align		4
.L_3101:
        /*0010*/ 	.word	index@(.nv.constant0._ZN2at6native27unrolled_elementwise_kernelINS0_13AUnaryFunctorIN3c104HalfES4_bZZZNS0_23logical_xor_kernel_cudaERNS_14TensorIteratorEENKUlvE0_clEvENKUlvE6_clEvEUlS4_S4_E_EESt5arrayIPcLm2EELi4E23TrivialOffsetCalculatorILi1EjESF_NS0_6memory12LoadWithCastILi1EEENSG_13StoreWithCastILi1EEEEEviT_T0_T2_T3_T4_T5_)
        /*0014*/ 	.short	0x0160
        /*0016*/ 	.short	0x002c


	//----- nvinfo : EIATTR_CBANK_PARAM_SIZE
	.align		4
.L_3102:
        /*0018*/ 	.byte	0x03, 0x19
        /*001a*/ 	.short	0x002c


	//----- nvinfo : EIATTR_KPARAM_INFO
	.align		4
        /*001c*/ 	.byte	0x04, 0x17
        /*001e*/ 	.short	(.L_3104 - .L_3103)
.L_3103:
        /*0020*/ 	.word	0x00000000
        /*0024*/ 	.short	0x0006
        /*0026*/ 	.short	0x0024
        /*0028*/ 	.byte	0x00, 0xf0, 0x21, 0x00


	//----- nvinfo : EIATTR_KPARAM_INFO
	.align		4
.L_3104:
        /*002c*/ 	.byte	0x04, 0x17
        /*002e*/ 	.short	(.L_3106 - .L_3105)
.L_3105:
        /*0030*/ 	.word	0x00000000
        /*0034*/ 	.short	0x0005
        /*0036*/ 	.short	0x001c
        /*0038*/ 	.byte	0x00, 0xf0, 0x21, 0x00


	//----- nvinfo : EIATTR_KPARAM_INFO
	.align		4
.L_3106:
        /*003c*/ 	.byte	0x04, 0x17
        /*003e*/ 	.short	(.L_3108 - .L_3107)
.L_3107:
        /*0040*/ 	.word	0x00000000
        /*0044*/ 	.short	0x0004
        /*0046*/ 	.short	0x0019
        /*0048*/ 	.byte	0x00, 0xf0, 0x05, 0x00


	//----- nvinfo : EIATTR_KPARAM_INFO
	.align		4
.L_3108:
        /*004c*/ 	.byte	0x04, 0x17
        /*004e*/ 	.short	(.L_3110 - .L_3109)
.L_3109:
        /*0050*/ 	.word	0x00000000
        /*0054*/ 	.short	0x0003
        /*0056*/ 	.short	0x0018
        /*0058*/ 	.byte	0x00, 0xf0, 0x05, 0x00


	//----- nvinfo : EIATTR_KPARAM_INFO
	.align		4
.L_3110:
        /*005c*/ 	.byte	0x04, 0x17
        /*005e*/ 	.short	(.L_3112 - .L_3111)
.L_3111:
        /*0060*/ 	.word	0x00000000
        /*0064*/ 	.short	0x0002
        /*0066*/ 	.short	0x0008
        /*0068*/ 	.byte	0x00, 0xf0, 0x41, 0x00


	//----- nvinfo : EIATTR_KPARAM_INFO
	.align		4
.L_3112:
        /*006c*/ 	.byte	0x04, 0x17
        /*006e*/ 	.short	(.L_3114 - .L_3113)
.L_3113:
        /*0070*/ 	.word	0x00000000
        /*0074*/ 	.short	0x0001
        /*0076*/ 	.short	0x0004
        /*0078*/ 	.byte	0x00, 0xf0, 0x11, 0x00


	//----- nvinfo : EIATTR_KPARAM_INFO
	.align		4
.L_3114:
        /*007c*/ 	.byte	0x04, 0x17
        /*007e*/ 	.short	(.L_3116 - .L_3115)
.L_3115:
        /*0080*/ 	.word	0x00000000
        /*0084*/ 	.short	0x0000
        /*0086*/ 	.short	0x0000
        /*0088*/ 	.byte	0x00, 0xf0, 0x11, 0x00


	//----- nvinfo : EIATTR_MAXREG_COUNT
	.align		4
.L_3116:
        /*008c*/ 	.byte	0x03, 0x1b
        /*008e*/ 	.short	0x00ff


	//----- nvinfo : EIATTR_EXTERNS
	.align		4
        /*0090*/ 	.byte	0x04, 0x0f
        /*0092*/ 	.short	(.L_3118 - .L_3117)


	//   ....[0]....
	.align		4
.L_3117:
        /*0094*/ 	.word	index@(__assertfail)


	//----- nvinfo : EIATTR_MERCURY_ISA_VERSION
	.align		4
.L_3118:
        /*0098*/ 	.byte	0x03, 0x5f
        /*009a*/ 	.short	0x0000


	//----- nvinfo : EIATTR_SYSCALL_OFFSETS
	.align		4
        /*009c*/ 	.byte	0x04, 0x46
        /*009e*/ 	.short	(.L_3120 - .L_3119)


	//   ....[0]....
.L_3119:
        /*00a0*/ 	.word	0x00001070


	//   ....[1]....
        /*00a4*/ 	.word	0x00002140


	//   ....[2]....
        /*00a8*/ 	.word	0x00003220


	//   ....[3]....
        /*00ac*/ 	.word	0x000042d0


	//   ....[4]....
        /*00b0*/ 	.word	0x000055c0


	//   ....[5]....
        /*00b4*/ 	.word	0x000064f0


	//   ....[6]....
        /*00b8*/ 	.word	0x000073e0


	//   ....[7]....
        /*00bc*/ 	.word	0x000082d0


	//----- nvinfo : EIATTR_EXIT_INSTR_OFFSETS
	.align		4
.L_3120:
        /*00c0*/ 	.byte	0x04, 0x1c
        /*00c2*/ 	.short	(.L_3122 - .L_3121)


	//   ....[0]....
.L_3121:
        /*00c4*/ 	.word	0x00007480


	//   ....[1]....
        /*00c8*/ 	.word	0x00007590


	//   ....[2]....
        /*00cc*/ 	.word	0x000075b0


	//   ....[3]....
        /*00d0*/ 	.word	0x00007640


	//   ....[4]....
        /*00d4*/ 	.word	0x00007660


	//   ....[5]....
        /*00d8*/ 	.word	0x00007680


	//   ....[6]....
        /*00dc*/ 	.word	0x00007710


	//   ....[7]....
        /*00e0*/ 	.word	0x00007750


	//   ....[8]....
        /*00e4*/ 	.word	0x000077f0


	//   ....[9]....
        /*00e8*/ 	.word	0x00007840


	//   ....[10]....
        /*00ec*/ 	.word	0x00007870


	//   ....[11]....
        /*00f0*/ 	.word	0x00007930


	//   ....[12]....
        /*00f4*/ 	.word	0x00007970


	//   ....[13]....
        /*00f8*/ 	.word	0x00007b00


	//   ....[14]....
        /*00fc*/ 	.word	0x00007c60


	//   ....[15]....
        /*0100*/ 	.word	0x00007ca0


	//   ....[16]....
        /*0104*/ 	.word	0x00007d40


	//   ....[17]....
        /*0108*/ 	.word	0x00007ec0


	//   ....[18]....
        /*010c*/ 	.word	0x00008040


	//   ....[19]....
        /*0110*/ 	.word	0x000081a0


	//   ....[20]....
        /*0114*/ 	.word	0x000082e0


	//   ....[21]....
        /*0118*/ 	.word	0x00008310


	//   ....[22]....
        /*011c*/ 	.word	0x00008330


	//----- nvinfo : EIATTR_MAX_THREADS
	.align		4
.L_3122:
        /*0120*/ 	.byte	0x04, 0x05
        /*0122*/ 	.short	(.L_3124 - .L_3123)
.L_3123:
        /*0124*/ 	.word	0x00000080
        /*0128*/ 	.word	0x00000001
        /*012c*/ 	.word	0x00000001


	//----- nvinfo : EIATTR_CRS_STACK_SIZE
	.align		4
.L_3124:
        /*0130*/ 	.byte	0x04, 0x1e
        /*0132*/ 	.short	(.L_3126 - .L_3125)
.L_3125:
        /*0134*/ 	.word	0x00000000
.L_3126:


//--------------------- .nv.info._ZN2at6native18elementwise_kernelILi128ELi4EZNS0_22gpu_kernel_impl_nocastINS0_13AUnaryFunctorIN3c104HalfES5_bZZZNS0_23logical_xor_kernel_cudaERNS_14TensorIteratorEENKUlvE0_clEvENKUlvE6_clEvEUlS5_S5_E_EEEEvRNS_18TensorIteratorBaseERKT_EUliE_EEviT1_ --------------------------
	.section	.nv.info._ZN2at6native18elementwise_kernelILi128ELi4EZNS0_22gpu_kernel_impl_nocastINS0_13AUnaryFunctorIN3c104HalfES5_bZZZNS0_23logical_xor_kernel_cudaERNS_14TensorIteratorEENKUlvE0_clEvENKUlvE6_clEvEUlS5_S5_E_EEEEvRNS_18TensorIteratorBaseERKT_EUliE_EEviT1_,"",@"SHT_CUDA_INFO"
	.sectionflags	@""
	.align	4


	//----- nvinfo : EIATTR_CUDA_API_VERSION
	.align		4
        /*0000*/ 	.byte	0x04, 0x37
        /*0002*/ 	.short	(.L_3128 - .L_3127)
.L_3127:
        /*0004*/ 	.word	0x00000082


	//----- nvinfo : EIATTR_SW2861232_WAR
	.align		4
.L_3128:
        /*0008*/ 	.byte	0x01, 0x35
	.zero		2


	//----- nvinfo : EIATTR_PARAM_CBANK
	.align		4
        /*000c*/ 	.byte	0x04, 0x0a
        /*000e*/ 	.short	(.L_3130 - .L_3129)
	.align		4
.L_3129:
        /*0010*/ 	.word	index@(.nv.constant0._ZN2at6native18elementwise_kernelILi128ELi4EZNS0_22gpu_kernel_impl_nocastINS0_13AUnaryFunctorIN3c104HalfES5_bZZZNS0_23logical_xor_kernel_cudaERNS_14TensorIteratorEENKUlvE0_clEvENKUlvE6_clEvEUlS5_S5_E_EEEEvRNS_18TensorIteratorBaseERKT_EUliE_EEviT1_)
        /*0014*/ 	.short	0x0160
        /*0016*/ 	.short	0x0220


	//----- nvinfo : EIATTR_CBANK_PARAM_SIZE
	.align		4
.L_3130:
        /*0018*/ 	.byte	0x03, 0x19
        /*001a*/ 	.short	0x0220


	//----- nvinfo : EIATTR_KPARAM_INFO
	.align		4
        /*001c*/ 	.byte	0x04, 0x17
        /*001e*/ 	.short	(.L_3132 - .L_3131)
.L_3131:
        /*0020*/ 	.word	0x00000000
        /*0024*/ 	.short	0x0001
        /*0026*/ 	.short	0x0008
        /*0028*/ 	.byte	0x00, 0xf0, 0x61, 0x08


	//----- nvinfo : EIATTR_KPARAM_INFO
	.align		4
.L_3132:
        /*002c*/ 	.byte	0x04, 0x17
        /*002e*/ 	.short	(.L_3134 - .L_3133)
.L_3133:
        /*0030*/ 	.word	0x00000000
        /*0034*/ 	.short	0x0000
        /*0036*/ 	.short	0x0000
        /*0038*/ 	.byte	0x00, 0xf0, 0x11, 0x00


	//----- nvinfo : EIATTR_MAXREG_COUNT
	.align		4
.L_3134:
        /*003c*/ 	.byte	0x03, 0x1b
        /*003e*/ 	.short	0x0080


	//----- nvinfo : EIATTR_MERCURY_ISA_VERSION
	.align		4
        /*0040*/ 	.byte	0x03, 0x5f
        /*0042*/ 	.short	0x0000


	//----- nvinfo : EIATTR_EXIT_INSTR_OFFSETS
	.align		4
        /*0044*/ 	.byte	0x04, 0x1c
        /*0046*/ 	.short	(.L_3136 - .L_3135)


	//   ....[0]....
.L_3135:
        /*0048*/ 	.word	0x00002e30


	//   ....[1]....
        /*004c*/ 	.word	0x00003d40


	//----- nvinfo : EIATTR_MAX_THREADS
	.align		4
.L_3136:
        /*0050*/ 	.byte	0x04, 0x05
        /*0052*/ 	.short	(.L_3138 - .L_3137)
.L_3137:
        /*0054*/ 	.word	0x00000080
        /*0058*/ 	.word	0x00000001
        /*005c*/ 	.word	0x00000001


	//----- nvinfo : EIATTR_CRS_STACK_SIZE
	.align		4
.L_3138:
        /*0060*/ 	.byte	0x04, 0x1e
        /*0062*/ 	.short	(.L_3140 - .L_3139)
.L_3139:
        /*0064*/ 	.word	0x00000000
.L_3140:


//--------------------- .nv.info._ZN2at6native27unrolled_elementwise_kernelINS0_13AUnaryFunctorIN3c104HalfES4_bZZZNS0_23logical_xor_kernel_cudaERNS_14TensorIteratorEENKUlvE0_clEvENKUlvE6_clEvEUlS4_S4_E_EESt5arrayIPcLm2EELi4E23TrivialOffsetCalculatorILi1EjESF_NS0_6memory15LoadWithoutCastENSG_16StoreWithoutCastEEEviT_T0_T2_T3_T4_T5_ --------------------------
	.section	.nv.info._ZN2at6native27unrolled_elementwise_kernelINS0_13AUnaryFunctorIN3c104HalfES4_bZZZNS0_23logical_xor_kernel_cudaERNS_14TensorIteratorEENKUlvE0_clEvENKUlvE6_clEvEUlS4_S4_E_EESt5arrayIPcLm2EELi4E23TrivialOffsetCalculatorILi1EjESF_NS0_6memory15LoadWithoutCastENSG_16StoreWithoutCastEEEviT_T0_T2_T3_T4_T5_,"",@"SHT_CUDA_INFO"
	.sectionflags	@""
	.align	4


	//----- nvinfo : EIATTR_CUDA_API_VERSION
	.align		4
        /*0000*/ 	.byte	0x04, 0x37
        /*0002*/ 	.short	(.L_3142 - .L_3141)
.L_3141:
        /*0004*/ 	.word	0x00000082


	//----- nvinfo : EIATTR_SW2861232_WAR
	.align		4
.L_3142:
        /*0008*/ 	.byte	0x01, 0x35
	.zero		2


	//----- nvinfo : EIATTR_PARAM_CBANK
	.align		4
        /*000c*/ 	.byte	0x04, 0x0a
        /*000e*/ 	.short	(.L_3144 - .L_3143)
	.align		4
.L_3143:
        /*0010*/ 	.word	index@(.nv.constant0._ZN2at6native27unrolled_elementwise_kernelINS0_13AUnaryFunctorIN3c104HalfES4_bZZZNS0_23logical_xor_kernel_cudaERNS_14TensorIteratorEENKUlvE0_clEvENKUlvE6_clEvEUlS4_S4_E_EESt5arrayIPcLm2EELi4E23TrivialOffsetCalculatorILi1EjESF_NS0_6memory15LoadWithoutCastENSG_16StoreWithoutCastEEEviT_T0_T2_T3_T4_T5_)
        /*0014*/ 	.short	0x0160
        /*0016*/ 	.short	0x001c


	//----- nvinfo : EIATTR_CBANK_PARAM_SIZE
	.align		4
.L_3144:
        /*0018*/ 	.byte	0x03, 0x19
        /*001a*/ 	.short	0x001c


	//----- nvinfo : EIATTR_KPARAM_INFO
	.align		4
        /*001c*/ 	.byte	0x04, 0x17
        /*001e*/ 	.short	(.L_3146 - .L_3145)
.L_3145:
        /*0020*/ 	.word	0x00000000
        /*0024*/ 	.short	0x0006
        /*0026*/ 	.short	0x001b
        /*0028*/ 	.byte	0x00, 0xf0, 0x05, 0x00


	//----- nvinfo : EIATTR_KPARAM_INFO
	.align		4
.L_3146:
        /*002c*/ 	.byte	0x04, 0x17
        /*002e*/ 	.short	(.L_3148 - .L_3147)
.L_3147:
        /*0030*/ 	.word	0x00000000
        /*0034*/ 	.short	0x0005
        /*0036*/ 	.short	0x001a
        /*0038*/ 	.byte	0x00, 0xf0, 0x05, 0x00


	//----- nvinfo : EIATTR_KPARAM_INFO
	.align		4
.L_3148:
        /*003c*/ 	.byte	0x04, 0x17
        /*003e*/ 	.short	(.L_3150 - .L_3149)
.L_3149:
        /*0040*/ 	.word	0x00000000
        /*0044*/ 	.short	0x0004
        /*0046*/ 	.short	0x0019
        /*0048*/ 	.byte	0x00, 0xf0, 0x05, 0x00


	//----- nvinfo : EIATTR_KPARAM_INFO
	.align		4
.L_3150:
        /*004c*/ 	.byte	0x04, 0x17
        /*004e*/ 	.short	(.L_3152 - .L_3151)
.L_3151:
        /*0050*/ 	.word	0x00000000
        /*0054*/ 	.short	0x0003
        /*0056*/ 	.short	0x0018
        /*0058*/ 	.byte	0x00, 0xf0, 0x05, 0x00


	//----- nvinfo : EIATTR_KPARAM_INFO
	.align		4
.L_3152:
        /*005c*/ 	.byte	0x04, 0x17
        /*005e*/ 	.short	(.L_3154 - .L_3153)
.L_3153:
        /*0060*/ 	.word	0x00000000
        /*0064*/ 	.short	0x0002
        /*0066*/ 	.short	0x0008
        /*0068*/ 	.byte	0x00, 0xf0, 0x41, 0x00


	//----- nvinfo : EIATTR_KPARAM_INFO
	.align		4
.L_3154:
        /*006c*/ 	.byte	0x04, 0x17
        /*006e*/ 	.short	(.L_3156 - .L_3155)
.L_3155:
        /*0070*/ 	.word	0x00000000
        /*0074*/ 	.short	0x0001
        /*0076*/ 	.short	0x0004
        /*0078*/ 	.byte	0x00, 0xf0, 0x11, 0x00


	//----- nvinfo : EIATTR_KPARAM_INFO
	.align		4
.L_3156:
        /*007c*/ 	.byte	0x04, 0x17
        /*007e*/ 	.short	(.L_3158 - .L_3157)
.L_3157:
        /*0080*/ 	.word	0x00000000
        /*0084*/ 	.short	0x0000
        /*0086*/ 	.short	0x0000
        /*0088*/ 	.byte	0x00, 0xf0, 0x11, 0x00


	//----- nvinfo : EIATTR_MAXREG_COUNT
	.align		4
.L_3158:
        /*008c*/ 	.byte	0x03, 0x1b
        /*008e*/ 	.short	0x00ff


	//----- nvinfo : EIATTR_MERCURY_ISA_VERSION
	.align		4
        /*0090*/ 	.byte	0x03, 0x5f
        /*0092*/ 	.short	0x0000


	//----- nvinfo : EIATTR_EXIT_INSTR_OFFSETS
	.align		4
        /*0094*/ 	.byte	0x04, 0x1c
        /*0096*/ 	.short	(.L_3160 - .L_3159)


	//   ....[0]....
.L_3159:
        /*0098*/ 	.word	0x00000560


	//   ....[1]....
        /*009c*/ 	.word	0x000005e0


	//----- nvinfo : EIATTR_MAX_THREADS
	.align		4
.L_3160:
        /*00a0*/ 	.byte	0x04, 0x05
        /*00a2*/ 	.short	(.L_3162 - .L_3161)
.L_3161:
        /*00a4*/ 	.word	0x00000080
        /*00a8*/ 	.word	0x00000001
        /*00ac*/ 	.word	0x00000001


	//----- nvinfo : EIATTR_CRS_STACK_SIZE
	.align		4
.L_3162:
        /*00b0*/ 	.byte	0x04, 0x1e
        /*00b2*/ 	.short	(.L_3164 - .L_3163)
.L_3163:
        /*00b4*/ 	.word	0x00000000
.L_3164:


//--------------------- .nv.info._ZN2at6native29vectorized_elementwise_kernelILi2ENS0_13AUnaryFunctorIN3c104HalfES4_bZZZNS0_23logical_xor_kernel_cudaERNS_14TensorIteratorEENKUlvE0_clEvENKUlvE6_clEvEUlS4_S4_E_EESt5arrayIPcLm2EEEEviT0_T1_ --------------------------
	.section	.nv.info._ZN2at6native29vectorized_elementwise_kernelILi2ENS0_13AUnaryFunctorIN3c104HalfES4_bZZZNS0_23logical_xor_kernel_cudaERNS_14TensorIteratorEENKUlvE0_clEvENKUlvE6_clEvEUlS4_S4_E_EESt5arrayIPcLm2EEEEviT0_T1_,"",@"SHT_CUDA_INFO"
	.sectionflags	@""
	.align	4


	//----- nvinfo : EIATTR_CUDA_API_VERSION
	.align		4
        /*0000*/ 	.byte	0x04, 0x37
        /*0002*/ 	.short	(.L_3166 - .L_3165)
.L_3165:
        /*0004*/ 	.word	0x00000082


	//----- nvinfo : EIATTR_SW2861232_WAR
	.align		4
.L_3166:
        /*0008*/ 	.byte	0x01, 0x35
	.zero		2


	//----- nvinfo : EIATTR_PARAM_CBANK
	.align		4
        /*000c*/ 	.byte	0x04, 0x0a
        /*000e*/ 	.short	(.L_3168 - .L_3167)
	.align		4
.L_3167:
        /*0010*/ 	.word	index@(.nv.constant0._ZN2at6native29vectorized_elementwise_kernelILi2ENS0_13AUnaryFunctorIN3c104HalfES4_bZZZNS0_23logical_xor_kernel_cudaERNS_14TensorIteratorEENKUlvE0_clEvENKUlvE6_clEvEUlS4_S4_E_EESt5arrayIPcLm2EEEEviT0_T1_)
        /*0014*/ 	.short	0x0160
        /*0016*/ 	.short	0x0018


	//----- nvinfo : EIATTR_CBANK_PARAM_SIZE
	.align		4
.L_3168:
        /*0018*/ 	.byte	0x03, 0x19
        /*001a*/ 	.short	0x0018


	//----- nvinfo : EIATTR_KPARAM_INFO
	.align		4
        /*001c*/ 	.byte	0x04, 0x17
        /*001e*/ 	.short	(.L_3170 - .L_3169)
.L_3169:
        /*0020*/ 	.word	0x00000000
        /*0024*/ 	.short	0x0002
        /*0026*/ 	.short	0x0008
        /*0028*/ 	.byte	0x00, 0xf0, 0x41, 0x00


	//----- nvinfo : EIATTR_KPARAM_INFO
	.align		4
.L_3170:
        /*002c*/ 	.byte	0x04, 0x17
        /*002e*/ 	.short	(.L_3172 - .L_3171)
.L_3171:
        /*0030*/ 	.word	0x00000000
        /*0034*/ 	.short	0x0001
        /*0036*/ 	.short	0x0004
        /*0038*/ 	.byte	0x00, 0xf0, 0x11, 0x00


	//----- nvinfo : EIATTR_KPARAM_INFO
	.align		4
.L_3172:
        /*003c*/ 	.byte	0x04, 0x17
        /*003e*/ 	.short	(.L_3174 - .L_3173)
.L_3173:
        /*0040*/ 	.word	0x00000000
        /*0044*/ 	.short	0x0000
        /*0046*/ 	.short	0x0000
        /*0048*/ 	.byte	0x00, 0xf0, 0x11, 0x00


	//----- nvinfo : EIATTR_MAXREG_COUNT
	.align		4
.L_3174:
        /*004c*/ 	.byte	0x03, 0x1b
        /*004e*/ 	.short	0x00ff


	//----- nvinfo : EIATTR_MERCURY_ISA_VERSION
	.align		4
        /*0050*/ 	.byte	0x03, 0x5f
        /*0052*/ 	.short	0x0000


	//----- nvinfo : EIATTR_EXIT_INSTR_OFFSETS
	.align		4
        /*0054*/ 	.byte	0x04, 0x1c
        /*0056*/ 	.short	(.L_3176 - .L_3175)


	//   ....[0]....
.L_3175:
        /*0058*/ 	.word	0x000003d0


	//   ....[1]....
        /*005c*/ 	.word	0x00000f20


	//   ....[2]....
        /*0060*/ 	.word	0x00000f70


	//----- nvinfo : EIATTR_MAX_THREADS
	.align		4
.L_3176:
        /*0064*/ 	.byte	0x04, 0x05
        /*0066*/ 	.short	(.L_3178 - .L_3177)
.L_3177:
        /*0068*/ 	.word	0x00000080
        /*006c*/ 	.word	0x00000001
        /*0070*/ 	.word	0x00000001


	//----- nvinfo : EIATTR_CRS_STACK_SIZE
	.align		4
.L_3178:
        /*0074*/ 	.byte	0x04, 0x1e
        /*0076*/ 	.short	(.L_3180 - .L_3179)
.L_3179:
        /*0078*/ 	.word	0x00000000
.L_3180:


//--------------------- .nv.info._ZN2at6native29vectorized_elementwise_kernelILi4ENS0_13AUnaryFunctorIN3c104HalfES4_bZZZNS0_23logical_xor_kernel_cudaERNS_14TensorIteratorEENKUlvE0_clEvENKUlvE6_clEvEUlS4_S4_E_EESt5arrayIPcLm2EEEEviT0_T1_ --------------------------
	.section	.nv.info._ZN2at6native29vectorized_elementwise_kernelILi4ENS0_13AUnaryFunctorIN3c104HalfES4_bZZZNS0_23logical_xor_kernel_cudaERNS_14TensorIteratorEENKUlvE0_clEvENKUlvE6_clEvEUlS4_S4_E_EESt5arrayIPcLm2EEEEviT0_T1_,"",@"SHT_CUDA_INFO"
	.sectionflags	@""
	.align	4


	//----- nvinfo : EIATTR_CUDA_API_VERSION
	.align		4
        /*0000*/ 	.byte	0x04, 0x37
        /*0002*/ 	.short	(.L_3182 - .L_3181)
.L_3181:
        /*0004*/ 	.word	0x00000082


	//----- nvinfo : EIATTR_SW2861232_WAR
	.align		4
.L_3182:
        /*0008*/ 	.byte	0x01, 0x35
	.zero		2


	//----- nvinfo : EIATTR_PARAM_CBANK
	.align		4
        /*000c*/ 	.byte	0x04, 0x0a
        /*000e*/ 	.short	(.L_3184 - .L_3183)
	.align		4
.L_3183:
        /*0010*/ 	.word	index@(.nv.constant0._ZN2at6native29vectorized_elementwise_kernelILi4ENS0_13AUnaryFunctorIN3c104HalfES4_bZZZNS0_23logical_xor_kernel_cudaERNS_14TensorIteratorEENKUlvE0_clEvENKUlvE6_clEvEUlS4_S4_E_EESt5arrayIPcLm2EEEEviT0_T1_)
        /*0014*/ 	.short	0x0160
        /*0016*/ 	.short	0x0018


	//----- nvinfo : EIATTR_CBANK_PARAM_SIZE
	.align		4
.L_3184:
        /*0018*/ 	.byte	0x03, 0x19
        /*001a*/ 	.short	0x0018


	//----- nvinfo : EIATTR_KPARAM_INFO
	.align		4
        /*001c*/ 	.byte	0x04, 0x17
        /*001e*/ 	.short	(.L_3186 - .L_3185)
.L_3185:
        /*0020*/ 	.word	0x00000000
        /*0024*/ 	.short	0x0002
        /*0026*/ 	.short	0x0008
        /*0028*/ 	.byte	0x00, 0xf0, 0x41, 0x00


	//----- nvinfo : EIATTR_KPARAM_INFO
	.align		4
.L_3186:
        /*002c*/ 	.byte	0x04, 0x17
        /*002e*/ 	.short	(.L_3188 - .L_3187)
.L_3187:
        /*0030*/ 	.word	0x00000000
        /*0034*/ 	.short	0x0001
        /*0036*/ 	.short	0x0004
        /*0038*/ 	.byte	0x00, 0xf0, 0x11, 0x00


	//----- nvinfo : EIATTR_KPARAM_INFO
	.align		4
.L_3188:
        /*003c*/ 	.byte	0x04, 0x17
        /*003e*/ 	.short	(.L_3190 - .L_3189)
.L_3189:
        /*0040*/ 	.word	0x00000000
        /*0044*/ 	.short	0x0000
        /*0046*/ 	.short	0x0000
        /*0048*/ 	.byte	0x00, 0xf0, 0x11, 0x00


	//----- nvinfo : EIATTR_MAXREG_COUNT
	.align		4
.L_3190:
        /*004c*/ 	.byte	0x03, 0x1b
        /*004e*/ 	.short	0x00ff


	//----- nvinfo : EIATTR_MERCURY_ISA_VERSION
	.align		4
        /*0050*/ 	.byte	0x03, 0x5f
        /*0052*/ 	.short	0x0000


	//----- nvinfo : EIATTR_EXIT_INSTR_OFFSETS
	.align		4
        /*0054*/ 	.byte	0x04, 0x1c
        /*0056*/ 	.short	(.L_3192 - .L_3191)


	//   ....[0]....
.L_3191:
        /*0058*/ 	.word	0x000003b0


	//   ....[1]....
        /*005c*/ 	.word	0x00000f00


	//   ....[2]....
        /*0060*/ 	.word	0x00000f50


	//----- nvinfo : EIATTR_MAX_THREADS
	.align		4
.L_3192:
        /*0064*/ 	.byte	0x04, 0x05
        /*0066*/ 	.short	(.L_3194 - .L_3193)
.L_3193:
        /*0068*/ 	.word	0x00000080
        /*006c*/ 	.word	0x00000001
        /*0070*/ 	.word	0x00000001


	//----- nvinfo : EIATTR_CRS_STACK_SIZE
	.align		4
.L_3194:
        /*0074*/ 	.byte	0x04, 0x1e
        /*0076*/ 	.short	(.L_3196 - .L_3195)
.L_3195:
        /*0078*/ 	.word	0x00000000
.L_3196:


//--------------------- .nv.info._ZN2at6native29vectorized_elementwise_kernelILi8ENS0_13AUnaryFunctorIN3c104HalfES4_bZZZNS0_23logical_xor_kernel_cudaERNS_14TensorIteratorEENKUlvE0_clEvENKUlvE6_clEvEUlS4_S4_E_EESt5arrayIPcLm2EEEEviT0_T1_ --------------------------
	.section	.nv.info._ZN2at6native29vectorized_elementwise_kernelILi8ENS0_13AUnaryFunctorIN3c104HalfES4_bZZZNS0_23logical_xor_kernel_cudaERNS_14TensorIteratorEENKUlvE0_clEvENKUlvE6_clEvEUlS4_S4_E_EESt5arrayIPcLm2EEEEviT0_T1_,"",@"SHT_CUDA_INFO"
	.sectionflags	@""
	.align	4


	//----- nvinfo : EIATTR_CUDA_API_VERSION
	.align		4
        /*0000*/ 	.byte	0x04, 0x37
        /*0002*/ 	.short	(.L_3198 - .L_3197)
.L_3197:
        /*0004*/ 	.word	0x00000082


	//----- nvinfo : EIATTR_SW2861232_WAR
	.align		4
.L_3198:
        /*0008*/ 	.byte	0x01, 0x35
	.zero		2


	//----- nvinfo : EIATTR_PARAM_CBANK
	.align		4
        /*000c*/ 	.byte	0x04, 0x0a
        /*000e*/ 	.short	(.L_3200 - .L_3199)
	.align		4
.L_3199:
        /*0010*/ 	.word	index@(.nv.constant0._ZN2at6native29vectorized_elementwise_kernelILi8ENS0_13AUnaryFunctorIN3c104HalfES4_bZZZNS0_23logical_xor_kernel_cudaERNS_14TensorIteratorEENKUlvE0_clEvENKUlvE6_clEvEUlS4_S4_E_EESt5arrayIPcLm2EEEEviT0_T1_)
        /*0014*/ 	.short	0x0160
        /*0016*/ 	.short	0x0018


	//----- nvinfo : EIATTR_CBANK_PARAM_SIZE
	.align		4
.L_3200:
        /*0018*/ 	.byte	0x03, 0x19
        /*001a*/ 	.short	0x0018


	//----- nvinfo : EIATTR_KPARAM_INFO
	.align		4
        /*001c*/ 	.byte	0x04, 0x17
        /*001e*/ 	.short	(.L_3202 - .L_3201)
.L_3201:
        /*0020*/ 	.word	0x00000000
        /*0024*/ 	.short	0x0002
        /*0026*/ 	.short	0x0008
        /*0028*/ 	.byte	0x00, 0xf0, 0x41, 0x00


	//----- nvinfo : EIATTR_KPARAM_INFO
	.align		4
.L_3202:
        /*002c*/ 	.byte	0x04, 0x17
        /*002e*/ 	.short	(.L_3204 - .L_3203)
.L_3203:
        /*0030*/ 	.word	0x00000000
        /*0034*/ 	.short	0x0001
        /*0036*/ 	.short	0x0004
        /*0038*/ 	.byte	0x00, 0xf0, 0x11, 0x00


	//----- nvinfo : EIATTR_KPARAM_INFO
	.align		4
.L_3204:
        /*003c*/ 	.byte	0x04, 0x17
        /*003e*/ 	.short	(.L_3206 - .L_3205)
.L_3205:
        /*0040*/ 	.word	0x00000000
        /*0044*/ 	.short	0x0000
        /*0046*/ 	.short	0x0000
        /*0048*/ 	.byte	0x00, 0xf0, 0x11, 0x00


	//----- nvinfo : EIATTR_MAXREG_COUNT
	.align		4
.L_3206:
        /*004c*/ 	.byte	0x03, 0x1b
        /*004e*/ 	.short	0x00ff


	//----- nvinfo : EIATTR_MERCURY_ISA_VERSION
	.align		4
        /*0050*/ 	.byte	0x03, 0x5f
        /*0052*/ 	.short	0x0000


	//----- nvinfo : EIATTR_EXIT_INSTR_OFFSETS
	.align		4
        /*0054*/ 	.byte	0x04, 0x1c
        /*0056*/ 	.short	(.L_3208 - .L_3207)


	//   ....[0]....
.L_3207:
        /*0058*/ 	.word	0x00000010


	//----- nvinfo : EIATTR_MAX_THREADS
	.align		4
.L_3208:
        /*005c*/ 	.byte	0x04, 0x05
        /*005e*/ 	.short	(.L_3210 - .L_3209)
.L_3209:
        /*0060*/ 	.word	0x00000080
        /*0064*/ 	.word	0x00000001
        /*0068*/ 	.word	0x00000001
.L_3210:


//--------------------- .nv.info._ZN2at6native18elementwise_kernelILi128ELi4EZNS0_15gpu_kernel_implINS0_13BinaryFunctorIN3c104HalfES5_bZZZNS0_23logical_xor_kernel_cudaERNS_14TensorIteratorEENKUlvE0_clEvENKUlvE6_clEvEUlS5_S5_E_EEEEvRNS_18TensorIteratorBaseERKT_EUliE_EEviT1_ --------------------------
	.section	.nv.info._ZN2at6native18elementwise_kernelILi128ELi4EZNS0_15gpu_kernel_implINS0_13BinaryFunctorIN3c104HalfES5_bZZZNS0_23logical_xor_kernel_cudaERNS_14TensorIteratorEENKUlvE0_clEvENKUlvE6_clEvEUlS5_S5_E_EEEEvRNS_18TensorIteratorBaseERKT_EUliE_EEviT1_,"",@"SHT_CUDA_INFO"
	.sectionflags	@""
	.align	4


	//----- nvinfo : EIATTR_CUDA_API_VERSION
	.align		4
        /*0000*/ 	.byte	0x04, 0x37
        /*0002*/ 	.short	(.L_3212 - .L_3211)
.L_3211:
        /*0004*/ 	.word	0x00000082


	//----- nvinfo : EIATTR_SW2861232_WAR
	.align		4
.L_3212:
        /*0008*/ 	.byte	0x01, 0x35
	.zero		2


	//----- nvinfo : EIATTR_PARAM_CBANK
	.align		4
        /*000c*/ 	.byte	0x04, 0x0a
        /*000e*/ 	.short	(.L_3214 - .L_3213)
	.align		4
.L_3213:
        /*0010*/ 	.word	index@(.nv.constant0._ZN2at6native18elementwise_kernelILi128ELi4EZNS0_15gpu_kernel_implINS0_13BinaryFunctorIN3c104HalfES5_bZZZNS0_23logical_xor_kernel_cudaERNS_14TensorIteratorEENKUlvE0_clEvENKUlvE6_clEvEUlS5_S5_E_EEEEvRNS_18TensorIteratorBaseERKT_EUliE_EEviT1_)
        /*0014*/ 	.short	0x0160
        /*0016*/ 	.short	0x0290


	//----- nvinfo : EIATTR_CBANK_PARAM_SIZE
	.align		4
.L_3214:
        /*0018*/ 	.byte	0x03, 0x19
        /*001a*/ 	.short	0x0290


	//----- nvinfo : EIATTR_KPARAM_INFO
	.align		4
        /*001c*/ 	.byte	0x04, 0x17
        /*001e*/ 	.short	(.L_3216 - .L_3215)
.L_3215:
        /*0020*/ 	.word	0x00000000
        /*0024*/ 	.short	0x0001
        /*0026*/ 	.short	0x0008
        /*0028*/ 	.byte	0x00, 0xf0, 0x21, 0x0a


	//----- nvinfo : EIATTR_KPARAM_INFO
	.align		4
.L_3216:
        /*002c*/ 	.byte	0x04, 0x17
        /*002e*/ 	.short	(.L_3218 - .L_3217)
.L_3217:
        /*0030*/ 	.word	0x00000000
        /*0034*/ 	.short	0x0000
        /*0036*/ 	.short	0x0000
        /*0038*/ 	.byte	0x00, 0xf0, 0x11, 0x00


	//----- nvinfo : EIATTR_MAXREG_COUNT
	.align		4
.L_3218:
        /*003c*/ 	.byte	0x03, 0x1b
        /*003e*/ 	.short	0x0080


	//----- nvinfo : EIATTR_EXTERNS
	.align		4
        /*0040*/ 	.byte	0x04, 0x0f
        /*0042*/ 	.short	(.L_3220 - .L_3219)


	//   ....[0]....
	.align		4
.L_3219:
        /*0044*/ 	.word	index@(__assertfail)


	//----- nvinfo : EIATTR_MERCURY_ISA_VERSION
	.align		4
.L_3220:
        /*0048*/ 	.byte	0x03, 0x5f
        /*004a*/ 	.short	0x0000


	//----- nvinfo : EIATTR_SYSCALL_OFFSETS
	.align		4
        /*004c*/ 	.byte	0x04, 0x46
        /*004e*/ 	.short	(.L_3222 - .L_3221)


	//   ....[0]....
.L_3221:
        /*0050*/ 	.word	0x00002020


	//   ....[1]....
        /*0054*/ 	.word	0x00002fb0


	//   ....[2]....
        /*0058*/ 	.word	0x00003eb0


	//   ....[3]....
        /*005c*/ 	.word	0x00005f10


	//   ....[4]....
        /*0060*/ 	.word	0x00006ea0


	//   ....[5]....
        /*0064*/ 	.word	0x00007da0


	//   ....[6]....
        /*0068*/ 	.word	0x00009dd0


	//   ....[7]....
        /*006c*/ 	.word	0x0000ad60


	//   ....[8]....
        /*0070*/ 	.word	0x0000bc60


	//   ....[9]....
        /*0074*/ 	.word	0x0000dca0


	//   ....[10]....
        /*0078*/ 	.word	0x0000ec30


	//   ....[11]....
        /*007c*/ 	.word	0x0000fb30


	//----- nvinfo : EIATTR_EXIT_INSTR_OFFSETS
	.align		4
.L_3222:
        /*0080*/ 	.byte	0x04, 0x1c
        /*0082*/ 	.short	(.L_3224 - .L_3223)


	//   ....[0]....
.L_3223:
        /*0084*/ 	.word	0x0000bcf0


	//   ....[1]....
        /*0088*/ 	.word	0x0000ee10


	//   ....[2]....
        /*008c*/ 	.word	0x0000ee30


	//   ....[3]....
        /*0090*/ 	.word	0x0000eec0


	//   ....[4]....
        /*0094*/ 	.word	0x0000eee0


	//   ....[5]....
        /*0098*/ 	.word	0x0000ef00


	//   ....[6]....
        /*009c*/ 	.word	0x0000ef90


	//   ....[7]....
        /*00a0*/ 	.word	0x0000efd0


	//   ....[8]....
        /*00a4*/ 	.word	0x0000f070


	//   ....[9]....
        /*00a8*/ 	.word	0x0000f0c0


	//   ....[10]....
        /*00ac*/ 	.word	0x0000f0f0


	//   ....[11]....
        /*00b0*/ 	.word	0x0000f190


	//   ....[12]....
        /*00b4*/ 	.word	0x0000f1d0


	//   ....[13]....
        /*00b8*/ 	.word	0x0000f360


	//   ....[14]....
        /*00bc*/ 	.word	0x0000f4c0


	//   ....[15]....
        /*00c0*/ 	.word	0x0000f500


	//   ....[16]....
        /*00c4*/ 	.word	0x0000f5a0


	//   ....[17]....
        /*00c8*/ 	.word	0x0000f720


	//   ....[18]....
        /*00cc*/ 	.word	0x0000f8a0


	//   ....[19]....
        /*00d0*/ 	.word	0x0000fa00


	//   ....[20]....
        /*00d4*/ 	.word	0x0000fb40


	//   ....[21]....
        /*00d8*/ 	.word	0x0000fb70


	//   ....[22]....
        /*00dc*/ 	.word	0x0000fb90


	//----- nvinfo : EIATTR_MAX_THREADS
	.align		4
.L_3224:
        /*00e0*/ 	.byte	0x04, 0x05
        /*00e2*/ 	.short	(.L_3226 - .L_3225)
.L_3225:
        /*00e4*/ 	.word	0x00000080
        /*00e8*/ 	.word	0x00000001
        /*00ec*/ 	.word	0x00000001


	//----- nvinfo : EIATTR_CRS_STACK_SIZE
	.align		4
.L_3226:
        /*00f0*/ 	.byte	0x04, 0x1e
        /*00f2*/ 	.short	(.L_3228 - .L_3227)
.L_3227:
        /*00f4*/ 	.word	0x00000000
.L_3228:


//--------------------- .nv.info._ZN2at6native27unrolled_elementwise_kernelINS0_13BinaryFunctorIN3c104HalfES4_bZZZNS0_23logical_xor_kernel_cudaERNS_14TensorIteratorEENKUlvE0_clEvENKUlvE6_clEvEUlS4_S4_E_EESt5arrayIPcLm3EELi4E23TrivialOffsetCalculatorILi2EjESE_ILi1EjENS0_6memory12LoadWithCastILi2EEENSH_13StoreWithCastILi1EEEEEviT_T0_T2_T3_T4_T5_ --------------------------
	.section	.nv.info._ZN2at6native27unrolled_elementwise_kernelINS0_13BinaryFunctorIN3c104HalfES4_bZZZNS0_23logical_xor_kernel_cudaERNS_14TensorIteratorEENKUlvE0_clEvENKUlvE6_clEvEUlS4_S4_E_EESt5arrayIPcLm3EELi4E23TrivialOffsetCalculatorILi2EjESE_ILi1EjENS0_6memory12LoadWithCastILi2EEENSH_13StoreWithCastILi1EEEEEviT_T0_T2_T3_T4_T5_,"",@"SHT_CUDA_INFO"
	.sectionflags	@""
	.align	4


	//----- nvinfo : EIATTR_CUDA_API_VERSION
	.align		4
        /*0000*/ 	.byte	0x04, 0x37
        /*0002*/ 	.short	(.L_3230 - .L_3229)
.L_3229:
        /*0004*/ 	.word	0x00000082


	//----- nvinfo : EIATTR_SW2861232_WAR
	.align		4
.L_3230:
        /*0008*/ 	.byte	0x01, 0x35
	.zero		2


	//----- nvinfo : EIATTR_PARAM_CBANK
	.align		4
        /*000c*/ 	.byte	0x04, 0x0a
        /*000e*/ 	.short	(.L_3232 - .L_3231)
	.align		4
.L_3231:
        /*0010*/ 	.word	index@(.nv.constant0._ZN2at6native27unrolled_elementwise_kernelINS0_13BinaryFunctorIN3c104HalfES4_bZZZNS0_23logical_xor_kernel_cudaERNS_14TensorIteratorEENKUlvE0_clEvENKUlvE6_clEvEUlS4_S4_E_EESt5arrayIPcLm3EELi4E23TrivialOffsetCalculatorILi2EjESE_ILi1EjENS0_6memory12LoadWithCastILi2EEENSH_13StoreWithCastILi1EEEEEviT_T0_T2_T3_T4_T5_)
        /*0014*/ 	.short	0x0160
        /*0016*/ 	.short	0x0038


	//----- nvinfo : EIATTR_CBANK_PARAM_SIZE
	.align		4
.L_3232:
        /*0018*/ 	.byte	0x03, 0x19
        /*001a*/ 	.short	0x0038


	//----- nvinfo : EIATTR_KPARAM_INFO
	.align		4
        /*001c*/ 	.byte	0x04, 0x17
        /*001e*/ 	.short	(.L_3234 - .L_3233)
.L_3233:
        /*0020*/ 	.word	0x00000000
        /*0024*/ 	.short	0x0006
        /*0026*/ 	.short	0x0030
        /*0028*/ 	.byte	0x00, 0xf0, 0x21, 0x00


	//----- nvinfo : EIATTR_KPARAM_INFO
	.align		4
.L_3234:
        /*002c*/ 	.byte	0x04, 0x17
        /*002e*/ 	.short	(.L_3236 - .L_3235)
.L_3235:
        /*0030*/ 	.word	0x00000000
        /*0034*/ 	.short	0x0005
        /*0036*/ 	.short	0x0024
        /*0038*/ 	.byte	0x00, 0xf0, 0x31, 0x00


	//----- nvinfo : EIATTR_KPARAM_INFO
	.align		4
.L_3236:
        /*003c*/ 	.byte	0x04, 0x17
        /*003e*/ 	.short	(.L_3238 - .L_3237)
.L_3237:
        /*0040*/ 	.word	0x00000000
        /*0044*/ 	.short	0x0004
        /*0046*/ 	.short	0x0021
        /*0048*/ 	.byte	0x00, 0xf0, 0x05, 0x00


	//----- nvinfo : EIATTR_KPARAM_INFO
	.align		4
.L_3238:
        /*004c*/ 	.byte	0x04, 0x17
        /*004e*/ 	.short	(.L_3240 - .L_3239)
.L_3239:
        /*0050*/ 	.word	0x00000000
        /*0054*/ 	.short	0x0003
        /*0056*/ 	.short	0x0020
        /*0058*/ 	.byte	0x00, 0xf0, 0x05, 0x00


	//----- nvinfo : EIATTR_KPARAM_INFO
	.align		4
.L_3240:
        /*005c*/ 	.byte	0x04, 0x17
        /*005e*/ 	.short	(.L_3242 - .L_3241)
.L_3241:
        /*0060*/ 	.word	0x00000000
        /*0064*/ 	.short	0x0002
        /*0066*/ 	.short	0x0008
        /*0068*/ 	.byte	0x00, 0xf0, 0x61, 0x00


	//----- nvinfo : EIATTR_KPARAM_INFO
	.align		4
.L_3242:
        /*006c*/ 	.byte	0x04, 0x17
        /*006e*/ 	.short	(.L_3244 - .L_3243)
.L_3243:
        /*0070*/ 	.word	0x00000000
        /*0074*/ 	.short	0x0001
        /*0076*/ 	.short	0x0004
        /*0078*/ 	.byte	0x00, 0xf0, 0x05, 0x00


	//----- nvinfo : EIATTR_KPARAM_INFO
	.align		4
.L_3244:
        /*007c*/ 	.byte	0x04, 0x17
        /*007e*/ 	.short	(.L_3246 - .L_3245)
.L_3245:
        /*0080*/ 	.word	0x00000000
        /*0084*/ 	.short	0x0000
        /*0086*/ 	.short	0x0000
        /*0088*/ 	.byte	0x00, 0xf0, 0x11, 0x00


	//----- nvinfo : EIATTR_MAXREG_COUNT
	.align		4
.L_3246:
        /*008c*/ 	.byte	0x03, 0x1b
        /*008e*/ 	.short	0x00ff


	//----- nvinfo : EIATTR_EXTERNS
	.align		4
        /*0090*/ 	.byte	0x04, 0x0f
        /*0092*/ 	.short	(.L_3248 - .L_3247)


	//   ....[0]....
	.align		4
.L_3247:
        /*0094*/ 	.word	index@(__assertfail)


	//----- nvinfo : EIATTR_MERCURY_ISA_VERSION
	.align		4
.L_3248:
        /*0098*/ 	.byte	0x03, 0x5f
        /*009a*/ 	.short	0x0000


	//----- nvinfo : EIATTR_SYSCALL_OFFSETS
	.align		4
        /*009c*/ 	.byte	0x04, 0x46
        /*009e*/ 	.short	(.L_3250 - .L_3249)


	//   ....[0]....
.L_3249:
        /*00a0*/ 	.word	0x00001080


	//   ....[1]....
        /*00a4*/ 	.word	0x000020d0


	//   ....[2]....
        /*00a8*/ 	.word	0x000031a0


	//   ....[3]....
        /*00ac*/ 	.word	0x000041f0


	//   ....[4]....
        /*00b0*/ 	.word	0x000052d0


	//   ....[5]....
        /*00b4*/ 	.word	0x00006320


	//   ....[6]....
        /*00b8*/ 	.word	0x000073d0


	//   ....[7]....
        /*00bc*/ 	.word	0x00008350


	//   ....[8]....
        /*00c0*/ 	.word	0x000095e0


	//   ....[9]....
        /*00c4*/ 	.word	0x0000a510


	//   ....[10]....
        /*00c8*/ 	.word	0x0000b400


	//   ....[11]....
        /*00cc*/ 	.word	0x0000c2f0


	//----- nvinfo : EIATTR_EXIT_INSTR_OFFSETS
	.align		4
.L_3250:
        /*00d0*/ 	.byte	0x04, 0x1c
        /*00d2*/ 	.short	(.L_3252 - .L_3251)


	//   ....[0]....
.L_3251:
        /*00d4*/ 	.word	0x0000b4a0


	//   ....[1]....
        /*00d8*/ 	.word	0x0000b5b0


	//   ....[2]....
        /*00dc*/ 	.word	0x0000b5d0


	//   ....[3]....
        /*00e0*/ 	.word	0x0000b660


	//   ....[4]....
        /*00e4*/ 	.word	0x0000b680


	//   ....[5]....
        /*00e8*/ 	.word	0x0000b6a0


	//   ....[6]....
        /*00ec*/ 	.word	0x0000b730


	//   ....[7]....
        /*00f0*/ 	.word	0x0000b770


	//   ....[8]....
        /*00f4*/ 	.word	0x0000b810


	//   ....[9]....
        /*00f8*/ 	.word	0x0000b860


	//   ....[10]....
        /*00fc*/ 	.word	0x0000b890


	//   ....[11]....
        /*0100*/ 	.word	0x0000b950


	//   ....[12]....
        /*0104*/ 	.word	0x0000b990


	//   ....[13]....
        /*0108*/ 	.word	0x0000bb20


	//   ....[14]....
        /*010c*/ 	.word	0x0000bc80


	//   ....[15]....
        /*0110*/ 	.word	0x0000bcc0


	//   ....[16]....
        /*0114*/ 	.word	0x0000bd60


	//   ....[17]....
        /*0118*/ 	.word	0x0000bee0


	//   ....[18]....
        /*011c*/ 	.word	0x0000c060


	//   ....[19]....
        /*0120*/ 	.word	0x0000c1c0


	//   ....[20]....
        /*0124*/ 	.word	0x0000c300


	//   ....[21]....
        /*0128*/ 	.word	0x0000c330


	//   ....[22]....
        /*012c*/ 	.word	0x0000c350


	//----- nvinfo : EIATTR_MAX_THREADS
	.align		4
.L_3252:
        /*0130*/ 	.byte	0x04, 0x05
        /*0132*/ 	.short	(.L_3254 - .L_3253)
.L_3253:
        /*0134*/ 	.word	0x00000080
        /*0138*/ 	.word	0x00000001
        /*013c*/ 	.word	0x00000001


	//----- nvinfo : EIATTR_CRS_STACK_SIZE
	.align		4
.L_3254:
        /*0140*/ 	.byte	0x04, 0x1e
        /*0142*/ 	.short	(.L_3256 - .L_3255)
.L_3255:
        /*0144*/ 	.word	0x00000000
.L_3256:


//--------------------- .nv.info._ZN2at6native18elementwise_kernelILi128ELi4EZNS0_22gpu_kernel_impl_nocastINS0_13BinaryFunctorIN3c104HalfES5_bZZZNS0_23logical_xor_kernel_cudaERNS_14TensorIteratorEENKUlvE0_clEvENKUlvE6_clEvEUlS5_S5_E_EEEEvRNS_18TensorIteratorBaseERKT_EUliE_EEviT1_ --------------------------
	.section	.nv.info._ZN2at6native18elementwise_kernelILi128ELi4EZNS0_22gpu_kernel_impl_nocastINS0_13BinaryFunctorIN3c104HalfES5_bZZZNS0_23logical_xor_kernel_cudaERNS_14TensorIteratorEENKUlvE0_clEvENKUlvE6_clEvEUlS5_S5_E_EEEEvRNS_18TensorIteratorBaseERKT_EUliE_EEviT1_,"",@"SHT_CUDA_INFO"
	.sectionflags	@""
	.align	4


	//----- nvinfo : EIATTR_CUDA_API_VERSION
	.align		4
        /*0000*/ 	.byte	0x04, 0x37
        /*0002*/ 	.short	(.L_3258 - .L_3257)
.L_3257:
        /*0004*/ 	.word	0x00000082


	//----- nvinfo : EIATTR_SW2861232_WAR
	.align		4
.L_3258:
        /*0008*/ 	.byte	0x01, 0x35
	.zero		2


	//----- nvinfo : EIATTR_PARAM_CBANK
	.align		4
        /*000c*/ 	.byte	0x04, 0x0a
        /*000e*/ 	.short	(.L_3260 - .L_3259)
	.align		4
.L_3259:
        /*0010*/ 	.word	index@(.nv.constant0._ZN2at6native18elementwise_kernelILi128ELi4EZNS0_22gpu_kernel_impl_nocastINS0_13BinaryFunctorIN3c104HalfES5_bZZZNS0_23logical_xor_kernel_cudaERNS_14TensorIteratorEENKUlvE0_clEvENKUlvE6_clEvEUlS5_S5_E_EEEEvRNS_18TensorIteratorBaseERKT_EUliE_EEviT1_)
        /*0014*/ 	.short	0x0160
        /*0016*/ 	.short	0x0290


	//----- nvinfo : EIATTR_CBANK_PARAM_SIZE
	.align		4
.L_3260:
        /*0018*/ 	.byte	0x03, 0x19
        /*001a*/ 	.short	0x0290


	//----- nvinfo : EIATTR_KPARAM_INFO
	.align		4
        /*001c*/ 	.byte	0x04, 0x17
        /*001e*/ 	.short	(.L_3262 - .L_3261)
.L_3261:
        /*0020*/ 	.word	0x00000000
        /*0024*/ 	.short	0x0001
        /*0026*/ 	.short	0x0008
        /*0028*/ 	.byte	0x00, 0xf0, 0x21, 0x0a


	//----- nvinfo : EIATTR_KPARAM_INFO
	.align		4
.L_3262:
        /*002c*/ 	.byte	0x04, 0x17
        /*002e*/ 	.short	(.L_3264 - .L_3263)
.L_3263:
        /*0030*/ 	.word	0x00000000
        /*0034*/ 	.short	0x0000
        /*0036*/ 	.short	0x0000
        /*0038*/ 	.byte	0x00, 0xf0, 0x11, 0x00


	//----- nvinfo : EIATTR_MAXREG_COUNT
	.align		4
.L_3264:
        /*003c*/ 	.byte	0x03, 0x1b
        /*003e*/ 	.short	0x0080


	//----- nvinfo : EIATTR_MERCURY_ISA_VERSION
	.align		4
        /*0040*/ 	.byte	0x03, 0x5f
        /*0042*/ 	.short	0x0000


	//----- nvinfo : EIATTR_EXIT_INSTR_OFFSETS
	.align		4
        /*0044*/ 	.byte	0x04, 0x1c
        /*0046*/ 	.short	(.L_3266 - .L_3265)


	//   ....[0]....
.L_3265:
        /*0048*/ 	.word	0x00003370


	//   ....[1]....
        /*004c*/ 	.word	0x00004440


	//----- nvinfo : EIATTR_MAX_THREADS
	.align		4
.L_3266:
        /*0050*/ 	.byte	0x04, 0x05
        /*0052*/ 	.short	(.L_3268 - .L_3267)
.L_3267:
        /*0054*/ 	.word	0x00000080
        /*0058*/ 	.word	0x00000001
        /*005c*/ 	.word	0x00000001


	//----- nvinfo : EIATTR_CRS_STACK_SIZE
	.align		4
.L_3268:
        /*0060*/ 	.byte	0x04, 0x1e
        /*0062*/ 	.short	(.L_3270 - .L_3269)
.L_3269:
        /*0064*/ 	.word	0x00000000
.L_3270:


//--------------------- .nv.info._ZN2at6native27unrolled_elementwise_kernelINS0_13BinaryFunctorIN3c104HalfES4_bZZZNS0_23logical_xor_kernel_cudaERNS_14TensorIteratorEENKUlvE0_clEvENKUlvE6_clEvEUlS4_S4_E_EESt5arrayIPcLm3EELi4E23TrivialOffsetCalculatorILi2EjESE_ILi1EjENS0_6memory15LoadWithoutCastENSH_16StoreWithoutCastEEEviT_T0_T2_T3_T4_T5_ --------------------------
	.section	.nv.info._ZN2at6native27unrolled_elementwise_kernelINS0_13BinaryFunctorIN3c104HalfES4_bZZZNS0_23logical_xor_kernel_cudaERNS_14TensorIteratorEENKUlvE0_clEvENKUlvE6_clEvEUlS4_S4_E_EESt5arrayIPcLm3EELi4E23TrivialOffsetCalculatorILi2EjESE_ILi1EjENS0_6memory15LoadWithoutCastENSH_16StoreWithoutCastEEEviT_T0_T2_T3_T4_T5_,"",@"SHT_CUDA_INFO"
	.sectionflags	@""
	.align	4


	//----- nvinfo : EIATTR_CUDA_API_VERSION
	.align		4
        /*0000*/ 	.byte	0x04, 0x37
        /*0002*/ 	.short	(.L_3272 - .L_3271)
.L_3271:
        /*0004*/ 	.word	0x00000082


	//----- nvinfo : EIATTR_SW2861232_WAR
	.align		4
.L_3272:
        /*0008*/ 	.byte	0x01, 0x35
	.zero		2


	//----- nvinfo : EIATTR_PARAM_CBANK
	.align		4
        /*000c*/ 	.byte	0x04, 0x0a
        /*000e*/ 	.short	(.L_3274 - .L_3273)
	.align		4
.L_3273:
        /*0010*/ 	.word	index@(.nv.constant0._ZN2at6native27unrolled_elementwise_kernelINS0_13BinaryFunctorIN3c104HalfES4_bZZZNS0_23logical_xor_kernel_cudaERNS_14TensorIteratorEENKUlvE0_clEvENKUlvE6_clEvEUlS4_S4_E_EESt5arrayIPcLm3EELi4E23TrivialOffsetCalculatorILi2EjESE_ILi1EjENS0_6memory15LoadWithoutCastENSH_16StoreWithoutCastEEEviT_T0_T2_T3_T4_T5_)
        /*0014*/ 	.short	0x0160
        /*0016*/ 	.short	0x0024


	//----- nvinfo : EIATTR_CBANK_PARAM_SIZE
	.align		4
.L_3274:
        /*0018*/ 	.byte	0x03, 0x19
        /*001a*/ 	.short	0x0024


	//----- nvinfo : EIATTR_KPARAM_INFO
	.align		4
        /*001c*/ 	.byte	0x04, 0x17
        /*001e*/ 	.short	(.L_3276 - .L_3275)
.L_3275:
        /*0020*/ 	.word	0x00000000
        /*0024*/ 	.short	0x0006
        /*0026*/ 	.short	0x0023
        /*0028*/ 	.byte	0x00, 0xf0, 0x05, 0x00


	//----- nvinfo : EIATTR_KPARAM_INFO
	.align		4
.L_3276:
        /*002c*/ 	.byte	0x04, 0x17
        /*002e*/ 	.short	(.L_3278 - .L_3277)
.L_3277:
        /*0030*/ 	.word	0x00000000
        /*0034*/ 	.short	0x0005
        /*0036*/ 	.short	0x0022
        /*0038*/ 	.byte	0x00, 0xf0, 0x05, 0x00


	//----- nvinfo : EIATTR_KPARAM_INFO
	.align		4
.L_3278:
        /*003c*/ 	.byte	0x04, 0x17
        /*003e*/ 	.short	(.L_3280 - .L_3279)
.L_3279:
        /*0040*/ 	.word	0x00000000
        /*0044*/ 	.short	0x0004
        /*0046*/ 	.short	0x0021
        /*0048*/ 	.byte	0x00, 0xf0, 0x05, 0x00


	//----- nvinfo : EIATTR_KPARAM_INFO
	.align		4
.L_3280:
        /*004c*/ 	.byte	0x04, 0x17
        /*004e*/ 	.short	(.L_3282 - .L_3281)
.L_3281:
        /*0050*/ 	.word	0x00000000
        /*0054*/ 	.short	0x0003
        /*0056*/ 	.short	0x0020
        /*0058*/ 	.byte	0x00, 0xf0, 0x05, 0x00


	//----- nvinfo : EIATTR_KPARAM_INFO
	.align		4
.L_3282:
        /*005c*/ 	.byte	0x04, 0x17
        /*005e*/ 	.short	(.L_3284 - .L_3283)
.L_3283:
        /*0060*/ 	.word	0x00000000
        /*0064*/ 	.short	0x0002
        /*0066*/ 	.short	0x0008
        /*0068*/ 	.byte	0x00, 0xf0, 0x61, 0x00


	//----- nvinfo : EIATTR_KPARAM_INFO
	.align		4
.L_3284:
        /*006c*/ 	.byte	0x04, 0x17
        /*006e*/ 	.short	(.L_3286 - .L_3285)
.L_3285:
        /*0070*/ 	.word	0x00000000
        /*0074*/ 	.short	0x0001
        /*0076*/ 	.short	0x0004
        /*0078*/ 	.byte	0x00, 0xf0, 0x05, 0x00


	//----- nvinfo : EIATTR_KPARAM_INFO
	.align		4
.L_3286:
        /*007c*/ 	.byte	0x04, 0x17
        /*007e*/ 	.short	(.L_3288 - .L_3287)
.L_3287:
        /*0080*/ 	.word	0x00000000
        /*0084*/ 	.short	0x0000
        /*0086*/ 	.short	0x0000
        /*0088*/ 	.byte	0x00, 0xf0, 0x11, 0x00


	//----- nvinfo : EIATTR_MAXREG_COUNT
	.align		4
.L_3288:
        /*008c*/ 	.byte	0x03, 0x1b
        /*008e*/ 	.short	0x00ff


	//----- nvinfo : EIATTR_MERCURY_ISA_VERSION
	.align		4
        /*0090*/ 	.byte	0x03, 0x5f
        /*0092*/ 	.short	0x0000


	//----- nvinfo : EIATTR_EXIT_INSTR_OFFSETS
	.align		4
        /*0094*/ 	.byte	0x04, 0x1c
        /*0096*/ 	.short	(.L_3290 - .L_3289)


	//   ....[0]....
.L_3289:
        /*0098*/ 	.word	0x000005e0


	//   ....[1]....
        /*009c*/ 	.word	0x00000660


	//----- nvinfo : EIATTR_MAX_THREADS
	.align		4
.L_3290:
        /*00a0*/ 	.byte	0x04, 0x05
        /*00a2*/ 	.short	(.L_3292 - .L_3291)
.L_3291:
        /*00a4*/ 	.word	0x00000080
        /*00a8*/ 	.word	0x00000001
        /*00ac*/ 	.word	0x00000001


	//----- nvinfo : EIATTR_CRS_STACK_SIZE
	.align		4
.L_3292:
        /*00b0*/ 	.byte	0x04, 0x1e
        /*00b2*/ 	.short	(.L_3294 - .L_3293)
.L_3293:
        /*00b4*/ 	.word	0x00000000
.L_3294:


//--------------------- .nv.info._ZN2at6native29vectorized_elementwise_kernelILi2ENS0_13BinaryFunctorIN3c104HalfES4_bZZZNS0_23logical_xor_kernel_cudaERNS_14TensorIteratorEENKUlvE0_clEvENKUlvE6_clEvEUlS4_S4_E_EESt5arrayIPcLm3EEEEviT0_T1_ --------------------------
	.section	.nv.info._ZN2at6native29vectorized_elementwise_kernelILi2ENS0_13BinaryFunctorIN3c104HalfES4_bZZZNS0_23logical_xor_kernel_cudaERNS_14TensorIteratorEENKUlvE0_clEvENKUlvE6_clEvEUlS4_S4_E_EESt5arrayIPcLm3EEEEviT0_T1_,"",@"SHT_CUDA_INFO"
	.sectionflags	@""
	.align	4


	//----- nvinfo : EIATTR_CUDA_API_VERSION
	.align		4
        /*0000*/ 	.byte	0x04, 0x37
        /*0002*/ 	.short	(.L_3296 - .L_3295)
.L_3295:
        /*0004*/ 	.word	0x00000082


	//----- nvinfo : EIATTR_SW2861232_WAR
	.align		4
.L_3296:
        /*0008*/ 	.byte	0x01, 0x35
	.zero		2


	//----- nvinfo : EIATTR_PARAM_CBANK
	.align		4
        /*000c*/ 	.byte	0x04, 0x0a
        /*000e*/ 	.short	(.L_3298 - .L_3297)
	.align		4
.L_3297:
        /*0010*/ 	.word	index@(.nv.constant0._ZN2at6native29vectorized_elementwise_kernelILi2ENS0_13BinaryFunctorIN3c104HalfES4_bZZZNS0_23logical_xor_kernel_cudaERNS_14TensorIteratorEENKUlvE0_clEvENKUlvE6_clEvEUlS4_S4_E_EESt5arrayIPcLm3EEEEviT0_T1_)
        /*0014*/ 	.short	0x0160
        /*0016*/ 	.short	0x0020


	//----- nvinfo : EIATTR_CBANK_PARAM_SIZE
	.align		4
.L_3298:
        /*0018*/ 	.byte	0x03, 0x19
        /*001a*/ 	.short	0x0020


	//----- nvinfo : EIATTR_KPARAM_INFO
	.align		4
        /*001c*/ 	.byte	0x04, 0x17
        /*001e*/ 	.short	(.L_3300 - .L_3299)
.L_3299:
        /*0020*/ 	.word	0x00000000
        /*0024*/ 	.short	0x0002
        /*0026*/ 	.short	0x0008
        /*0028*/ 	.byte	0x00, 0xf0, 0x61, 0x00


	//----- nvinfo : EIATTR_KPARAM_INFO
	.align		4
.L_3300:
        /*002c*/ 	.byte	0x04, 0x17
        /*002e*/ 	.short	(.L_3302 - .L_3301)
.L_3301:
        /*0030*/ 	.word	0x00000000
        /*0034*/ 	.short	0x0001
        /*0036*/ 	.short	0x0004
        /*0038*/ 	.byte	0x00, 0xf0, 0x05, 0x00


	//----- nvinfo : EIATTR_KPARAM_INFO
	.align		4
.L_3302:
        /*003c*/ 	.byte	0x04, 0x17
        /*003e*/ 	.short	(.L_3304 - .L_3303)
.L_3303:
        /*0040*/ 	.word	0x00000000
        /*0044*/ 	.short	0x0000
        /*0046*/ 	.short	0x0000
        /*0048*/ 	.byte	0x00, 0xf0, 0x11, 0x00


	//----- nvinfo : EIATTR_MAXREG_COUNT
	.align		4
.L_3304:
        /*004c*/ 	.byte	0x03, 0x1b
        /*004e*/ 	.short	0x00ff


	//----- nvinfo : EIATTR_MERCURY_ISA_VERSION
	.align		4
        /*0050*/ 	.byte	0x03, 0x5f
        /*0052*/ 	.short	0x0000


	//----- nvinfo : EIATTR_EXIT_INSTR_OFFSETS
	.align		4
        /*0054*/ 	.byte	0x04, 0x1c
        /*0056*/ 	.short	(.L_3306 - .L_3305)


	//   ....[0]....
.L_3305:
        /*0058*/ 	.word	0x00000500


	//   ....[1]....
        /*005c*/ 	.word	0x00001170


	//   ....[2]....
        /*0060*/ 	.word	0x000011c0


	//----- nvinfo : EIATTR_MAX_THREADS
	.align		4
.L_3306:
        /*0064*/ 	.byte	0x04, 0x05
        /*0066*/ 	.short	(.L_3308 - .L_3307)
.L_3307:
        /*0068*/ 	.word	0x00000080
        /*006c*/ 	.word	0x00000001
        /*0070*/ 	.word	0x00000001


	//----- nvinfo : EIATTR_CRS_STACK_SIZE
	.align		4
.L_3308:
        /*0074*/ 	.byte	0x04, 0x1e
        /*0076*/ 	.short	(.L_3310 - .L_3309)
.L_3309:
        /*0078*/ 	.word	0x00000000
.L_3310:


//--------------------- .nv.info._ZN2at6native29vectorized_elementwise_kernelILi4ENS0_13BinaryFunctorIN3c104HalfES4_bZZZNS0_23logical_xor_kernel_cudaERNS_14TensorIteratorEENKUlvE0_clEvENKUlvE6_clEvEUlS4_S4_E_EESt5arrayIPcLm3EEEEviT0_T1_ --------------------------
	.section	.nv.info._ZN2at6native29vectorized_elementwise_kernelILi4ENS0_13BinaryFunctorIN3c104HalfES4_bZZZNS0_23logical_xor_kernel_cudaERNS_14TensorIteratorEENKUlvE0_clEvENKUlvE6_clEvEUlS4_S4_E_EESt5arrayIPcLm3EEEEviT0_T1_,"",@"SHT_CUDA_INFO"
	.sectionflags	@""
	.align	4


	//----- nvinfo : EIATTR_CUDA_API_VERSION
	.align		4
        /*0000*/ 	.byte	0x04, 0x37
        /*0002*/ 	.short	(.L_3312 - .L_3311)
.L_3311:
        /*0004*/ 	.word	0x00000082


	//----- nvinfo : EIATTR_SW2861232_WAR
	.align		4
.L_3312:
        /*0008*/ 	.byte	0x01, 0x35
	.zero		2


	//----- nvinfo : EIATTR_PARAM_CBANK
	.align		4
        /*000c*/ 	.byte	0x04, 0x0a
        /*000e*/ 	.short	(.L_3314 - .L_3313)
	.align		4
.L_3313:
        /*0010*/ 	.word	index@(.nv.constant0._ZN2at6native29vectorized_elementwise_kernelILi4ENS0_13BinaryFunctorIN3c104HalfES4_bZZZNS0_23logical_xor_kernel_cudaERNS_14TensorIteratorEENKUlvE0_clEvENKUlvE6_clEvEUlS4_S4_E_EESt5arrayIPcLm3EEEEviT0_T1_)
        /*0014*/ 	.short	0x0160
        /*0016*/ 	.short	0x0020


	//----- nvinfo : EIATTR_CBANK_PARAM_SIZE
	.align		4
.L_3314:
        /*0018*/ 	.byte	0x03, 0x19
        /*001a*/ 	.short	0x0020


	//----- nvinfo : EIATTR_KPARAM_INFO
	.align		4
        /*001c*/ 	.byte	0x04, 0x17
        /*001e*/ 	.short	(.L_3316 - .L_3315)
.L_3315:
        /*0020*/ 	.word	0x00000000
        /*0024*/ 	.short	0x0002
        /*0026*/ 	.short	0x0008
        /*0028*/ 	.byte	0x00, 0xf0, 0x61, 0x00


	//----- nvinfo : EIATTR_KPARAM_INFO
	.align		4
.L_3316:
        /*002c*/ 	.byte	0x04, 0x17
        /*002e*/ 	.short	(.L_3318 - .L_3317)
.L_3317:
        /*0030*/ 	.word	0x00000000
        /*0034*/ 	.short	0x0001
        /*0036*/ 	.short	0x0004
        /*0038*/ 	.byte	0x00, 0xf0, 0x05, 0x00


	//----- nvinfo : EIATTR_KPARAM_INFO
	.align		4
.L_3318:
        /*003c*/ 	.byte	0x04, 0x17
        /*003e*/ 	.short	(.L_3320 - .L_3319)
.L_3319:
        /*0040*/ 	.word	0x00000000
        /*0044*/ 	.short	0x0000
        /*0046*/ 	.short	0x0000
        /*0048*/ 	.byte	0x00, 0xf0, 0x11, 0x00


	//----- nvinfo : EIATTR_MAXREG_COUNT
	.align		4
.L_3320:
        /*004c*/ 	.byte	0x03, 0x1b
        /*004e*/ 	.short	0x00ff


	//----- nvinfo : EIATTR_MERCURY_ISA_VERSION
	.align		4
        /*0050*/ 	.byte	0x03, 0x5f
        /*0052*/ 	.short	0x0000


	//----- nvinfo : EIATTR_EXIT_INSTR_OFFSETS
	.align		4
        /*0054*/ 	.byte	0x04, 0x1c
        /*0056*/ 	.short	(.L_3322 - .L_3321)


	//   ....[0]....
.L_3321:
        /*0058*/ 	.word	0x000004c0


	//   ....[1]....
        /*005c*/ 	.word	0x00001130


	//   ....[2]....
        /*0060*/ 	.word	0x00001180


	//----- nvinfo : EIATTR_MAX_THREADS
	.align		4
.L_3322:
        /*0064*/ 	.byte	0x04, 0x05
        /*0066*/ 	.short	(.L_3324 - .L_3323)
.L_3323:
        /*0068*/ 	.word	0x00000080
        /*006c*/ 	.word	0x00000001
        /*0070*/ 	.word	0x00000001


	//----- nvinfo : EIATTR_CRS_STACK_SIZE
	.align		4
.L_3324:
        /*0074*/ 	.byte	0x04, 0x1e
        /*0076*/ 	.short	(.L_3326 - .L_3325)
.L_3325:
        /*0078*/ 	.word	0x00000000
.L_3326:


//--------------------- .nv.info._ZN2at6native29vectorized_elementwise_kernelILi8ENS0_13BinaryFunctorIN3c104HalfES4_bZZZNS0_23logical_xor_kernel_cudaERNS_14TensorIteratorEENKUlvE0_clEvENKUlvE6_clEvEUlS4_S4_E_EESt5arrayIPcLm3EEEEviT0_T1_ --------------------------
	.section	.nv.info._ZN2at6native29vectorized_elementwise_kernelILi8ENS0_13BinaryFunctorIN3c104HalfES4_bZZZNS0_23logical_xor_kernel_cudaERNS_14TensorIteratorEENKUlvE0_clEvENKUlvE6_clEvEUlS4_S4_E_EESt5arrayIPcLm3EEEEviT0_T1_,"",@"SHT_CUDA_INFO"
	.sectionflags	@""
	.align	4


	//----- nvinfo : EIATTR_CUDA_API_VERSION
	.align		4
        /*0000*/ 	.byte	0x04, 0x37
        /*0002*/ 	.short	(.L_3328 - .L_3327)
.L_3327:
        /*0004*/ 	.word	0x00000082


	//----- nvinfo : EIATTR_SW2861232_WAR
	.align		4
.L_3328:
        /*0008*/ 	.byte	0x01, 0x35
	.zero		2


	//----- nvinfo : EIATTR_PARAM_CBANK
	.align		4
        /*000c*/ 	.byte	0x04, 0x0a
        /*000e*/ 	.short	(.L_3330 - .L_3329)
	.align		4
.L_3329:
        /*0010*/ 	.word	index@(.nv.constant0._ZN2at6native29vectorized_elementwise_kernelILi8ENS0_13BinaryFunctorIN3c104HalfES4_bZZZNS0_23logical_xor_kernel_cudaERNS_14TensorIteratorEENKUlvE0_clEvENKUlvE6_clEvEUlS4_S4_E_EESt5arrayIPcLm3EEEEviT0_T1_)
        /*0014*/ 	.short	0x0160
        /*0016*/ 	.short	0x0020


	//----- nvinfo : EIATTR_CBANK_PARAM_SIZE
	.align		4
.L_3330:
        /*0018*/ 	.byte	0x03, 0x19
        /*001a*/ 	.short	0x0020


	//----- nvinfo : EIATTR_KPARAM_INFO
	.align		4
        /*001c*/ 	.byte	0x04, 0x17
        /*001e*/ 	.short	(.L_3332 - .L_3331)
.L_3331:
        /*0020*/ 	.word	0x00000000
        /*0024*/ 	.short	0x0002
        /*0026*/ 	.short	0x0008
        /*0028*/ 	.byte	0x00, 0xf0, 0x61, 0x00


	//----- nvinfo : EIATTR_KPARAM_INFO
	.align		4
.L_3332:
        /*002c*/ 	.byte	0x04, 0x17
        /*002e*/ 	.short	(.L_3334 - .L_3333)
.L_3333:
        /*0030*/ 	.word	0x00000000
        /*0034*/ 	.short	0x0001
        /*0036*/ 	.short	0x0004
        /*0038*/ 	.byte	0x00, 0xf0, 0x05, 0x00


	//----- nvinfo : EIATTR_KPARAM_INFO
	.align		4
.L_3334:
        /*003c*/ 	.byte	0x04, 0x17
        /*003e*/ 	.short	(.L_3336 - .L_3335)
.L_3335:
        /*0040*/ 	.word	0x00000000
        /*0044*/ 	.short	0x0000
        /*0046*/ 	.short	0x0000
        /*0048*/ 	.byte	0x00, 0xf0, 0x11, 0x00


	//----- nvinfo : EIATTR_MAXREG_COUNT
	.align		4
.L_3336:
        /*004c*/ 	.byte	0x03, 0x1b
        /*004e*/ 	.short	0x00ff


	//----- nvinfo : EIATTR_MERCURY_ISA_VERSION
	.align		4
        /*0050*/ 	.byte	0x03, 0x5f
        /*0052*/ 	.short	0x0000


	//----- nvinfo : EIATTR_EXIT_INSTR_OFFSETS
	.align		4
        /*0054*/ 	.byte	0x04, 0x1c
        /*0056*/ 	.short	(.L_3338 - .L_3337)


	//   ....[0]....
.L_3337:
        /*0058*/ 	.word	0x00000010


	//----- nvinfo : EIATTR_MAX_THREADS
	.align		4
.L_3338:
        /*005c*/ 	.byte	0x04, 0x05
        /*005e*/ 	.short	(.L_3340 - .L_3339)
.L_3339:
        /*0060*/ 	.word	0x00000080
        /*0064*/ 	.word	0x00000001
        /*0068*/ 	.word	0x00000001
.L_3340:


//--------------------- .nv.info._ZN2at6native18elementwise_kernelILi128ELi4EZNS0_15gpu_kernel_implINS0_13AUnaryFunctorIffbZZZNS0_23logical_xor_kernel_cudaERNS_14TensorIteratorEENKUlvE0_clEvENKUlvE5_clEvEUlffE_EEEEvRNS_18TensorIteratorBaseERKT_EUliE_EEviT1_ --------------------------
	.section	.nv.info._ZN2at6native18elementwise_kernelILi128ELi4EZNS0_15gpu_kernel_implINS0_13AUnaryFunctorIffbZZZNS0_23logical_xor_kernel_cudaERNS_14TensorIteratorEENKUlvE0_clEvENKUlvE5_clEvEUlffE_EEEEvRNS_18TensorIteratorBaseERKT_EUliE_EEviT1_,"",@"SHT_CUDA_INFO"
	.sectionflags	@""
	.align	4


	//----- nvinfo : EIATTR_CUDA_API_VERSION
	.align		4
        /*0000*/ 	.byte	0x04, 0x37
        /*0002*/ 	.short	(.L_3342 - .L_3341)
.L_3341:
        /*0004*/ 	.word	0x00000082


	//----- nvinfo : EIATTR_SW2861232_WAR
	.align		4
.L_3342:
        /*0008*/ 	.byte	0x01, 0x35
	.zero		2


	//----- nvinfo : EIATTR_PARAM_CBANK
	.align		4
        /*000c*/ 	.byte	0x04, 0x0a
        /*000e*/ 	.short	(.L_3344 - .L_3343)
	.align		4
.L_3343:
        /*0010*/ 	.word	index@(.nv.constant0._ZN2at6native18elementwise_kernelILi128ELi4EZNS0_15gpu_kernel_implINS0_13AUnaryFunctorIffbZZZNS0_23logical_xor_kernel_cudaERNS_14TensorIteratorEENKUlvE0_clEvENKUlvE5_clEvEUlffE_EEEEvRNS_18TensorIteratorBaseERKT_EUliE_EEviT1_)
        /*0014*/ 	.short	0x0160
        /*0016*/ 	.short	0x0228


	//----- nvinfo : EIATTR_CBANK_PARAM_SIZE
	.align		4
.L_3344:
        /*0018*/ 	.byte	0x03, 0x19
        /*001a*/ 	.short	0x0228


	//----- nvinfo : EIATTR_KPARAM_INFO
	.align		4
        /*001c*/ 	.byte	0x04, 0x17
        /*001e*/ 	.short	(.L_3346 - .L_3345)
.L_3345:
        /*0020*/ 	.word	0x00000000
        /*0024*/ 	.short	0x0001
        /*0026*/ 	.short	0x0008
        /*0028*/ 	.byte	0x00, 0xf0, 0x81, 0x08


	//----- nvinfo : EIATTR_KPARAM_INFO
	.align		4
.L_3346:
        /*002c*/ 	.byte	0x04, 0x17
        /*002e*/ 	.short	(.L_3348 - .L_3347)
.L_3347:
        /*0030*/ 	.word	0x00000000
        /*0034*/ 	.short	0x0000
        /*0036*/ 	.short	0x0000
        /*0038*/ 	.byte	0x00, 0xf0, 0x11, 0x00


	//----- nvinfo : EIATTR_MAXREG_COUNT
	.align		4
.L_3348:
        /*003c*/ 	.byte	0x03, 0x1b
        /*003e*/ 	.short	0x0080


	//----- nvinfo : EIATTR_EXTERNS
	.align		4
        /*0040*/ 	.byte	0x04, 0x0f
        /*0042*/ 	.short	(.L_3350 - .L_3349)


	//   ....[0]....
	.align		4
.L_3349:
        /*0044*/ 	.word	index@(__assertfail)


	//----- nvinfo : EIATTR_MERCURY_ISA_VERSION
	.align		4
.L_3350:
        /*0048*/ 	.byte	0x03, 0x5f
        /*004a*/ 	.short	0x0000


	//----- nvinfo : EIATTR_SYSCALL_OFFSETS
	.align		4
        /*004c*/ 	.byte	0x04, 0x46
        /*004e*/ 	.short	(.L_3352 - .L_3351)


	//   ....[0]....
.L_3351:
        /*0050*/ 	.word	0x00001c60


	//   ....[1]....
        /*0054*/ 	.word	0x00002b30


	//   ....[2]....
        /*0058*/ 	.word	0x000047c0


	//   ....[3]....
        /*005c*/ 	.word	0x00005690


	//   ....[4]....
        /*0060*/ 	.word	0x000072f0


	//   ....[5]....
        /*0064*/ 	.word	0x000081c0


	//   ....[6]....
        /*0068*/ 	.word	0x00009e30


	//   ....[7]....
        /*006c*/ 	.word	0x0000ad00


	//----- nvinfo : EIATTR_EXIT_INSTR_OFFSETS
	.align		4
.L_3352:
        /*0070*/ 	.byte	0x04, 0x1c
        /*0072*/ 	.short	(.L_3354 - .L_3353)


	//   ....[0]....
.L_3353:
        /*0074*/ 	.word	0x00008250


	//   ....[1]....
        /*0078*/ 	.word	0x00009fe0


	//   ....[2]....
        /*007c*/ 	.word	0x0000a000


	//   ....[3]....
        /*0080*/ 	.word	0x0000a090


	//   ....[4]....
        /*0084*/ 	.word	0x0000a0b0


	//   ....[5]....
        /*0088*/ 	.word	0x0000a0d0


	//   ....[6]....
        /*008c*/ 	.word	0x0000a160


	//   ....[7]....
        /*0090*/ 	.word	0x0000a1a0


	//   ....[8]....
        /*0094*/ 	.word	0x0000a240


	//   ....[9]....
        /*0098*/ 	.word	0x0000a290


	//   ....[10]....
        /*009c*/ 	.word	0x0000a2c0


	//   ....[11]....
        /*00a0*/ 	.word	0x0000a360


	//   ....[12]....
        /*00a4*/ 	.word	0x0000a3a0


	//   ....[13]....
        /*00a8*/ 	.word	0x0000a530


	//   ....[14]....
        /*00ac*/ 	.word	0x0000a690


	//   ....[15]....
        /*00b0*/ 	.word	0x0000a6d0


	//   ....[16]....
        /*00b4*/ 	.word	0x0000a770


	//   ....[17]....
        /*00b8*/ 	.word	0x0000a8f0


	//   ....[18]....
        /*00bc*/ 	.word	0x0000aa70


	//   ....[19]....
        /*00c0*/ 	.word	0x0000abd0


	//   ....[20]....
        /*00c4*/ 	.word	0x0000ad10


	//   ....[21]....
        /*00c8*/ 	.word	0x0000ad40


	//   ....[22]....
        /*00cc*/ 	.word	0x0000ad60


	//----- nvinfo : EIATTR_MAX_THREADS
	.align		4
.L_3354:
        /*00d0*/ 	.byte	0x04, 0x05
        /*00d2*/ 	.short	(.L_3356 - .L_3355)
.L_3355:
        /*00d4*/ 	.word	0x00000080
        /*00d8*/ 	.word	0x00000001
        /*00dc*/ 	.word	0x00000001


	//----- nvinfo : EIATTR_CRS_STACK_SIZE
	.align		4
.L_3356:
        /*00e0*/ 	.byte	0x04, 0x1e
        /*00e2*/ 	.short	(.L_3358 - .L_3357)
.L_3357:
        /*00e4*/ 	.word	0x00000000
.L_3358:


//--------------------- .nv.info._ZN2at6native27unrolled_elementwise_kernelINS0_13AUnaryFunctorIffbZZZNS0_23logical_xor_kernel_cudaERNS_14TensorIteratorEENKUlvE0_clEvENKUlvE5_clEvEUlffE_EESt5arrayIPcLm2EELi4E23TrivialOffsetCalculatorILi1EjESD_NS0_6memory12LoadWithCastILi1EEENSE_13StoreWithCastILi1EEEEEviT_T0_T2_T3_T4_T5_ --------------------------
	.section	.nv.info._ZN2at6native27unrolled_elementwise_kernelINS0_13AUnaryFunctorIffbZZZNS0_23logical_xor_kernel_cudaERNS_14TensorIteratorEENKUlvE0_clEvENKUlvE5_clEvEUlffE_EESt5arrayIPcLm2EELi4E23TrivialOffsetCalculatorILi1EjESD_NS0_6memory12LoadWithCastILi1EEENSE_13StoreWithCastILi1EEEEEviT_T0_T2_T3_T4_T5_,"",@"SHT_CUDA_INFO"
	.sectionflags	@""
	.align	4


	//----- nvinfo : EIATTR_CUDA_API_VERSION
	.align		4
        /*0000*/ 	.byte	0x04, 0x37
        /*0002*/ 	.short	(.L_3360 - .L_3359)
.L_3359:
        /*0004*/ 	.word	0x00000082


	//----- nvinfo : EIATTR_SW2861232_WAR
	.align		4
.L_3360:
        /*0008*/ 	.byte	0x01, 0x35
	.zero		2


	//----- nvinfo : EIATTR_PARAM_CBANK
	.align		4
        /*000c*/ 	.byte	0x04, 0x0a
        /*000e*/ 	.short	(.L_3362 - .L_3361)
	.align		4
.L_3361:
        /*0010*/ 	.word	index@(.nv.constant0._ZN2at6native27unrolled_elementwise_kernelINS0_13AUnaryFunctorIffbZZZNS0_23logical_xor_kernel_cudaERNS_14TensorIteratorEENKUlvE0_clEvENKUlvE5_clEvEUlffE_EESt5arrayIPcLm2EELi4E23TrivialOffsetCalculatorILi1EjESD_NS0_6memory12LoadWithCastILi1EEENSE_13StoreWithCastILi1EEEEEviT_T0_T2_T3_T4_T5_)
        /*0014*/ 	.short	0x0160
        /*0016*/ 	.short	0x0034


	//----- nvinfo : EIATTR_CBANK_PARAM_SIZE
	.align		4
.L_3362:
        /*0018*/ 	.byte	0x03, 0x19
        /*001a*/ 	.short	0x0034


	//----- nvinfo : EIATTR_KPARAM_INFO
	.align		4
        /*001c*/ 	.byte	0x04, 0x17
        /*001e*/ 	.short	(.L_3364 - .L_3363)
.L_3363:
        /*0020*/ 	.word	0x00000000
        /*0024*/ 	.short	0x0006
        /*0026*/ 	.short	0x002c
        /*0028*/ 	.byte	0x00, 0xf0, 0x21, 0x00


	//----- nvinfo : EIATTR_KPARAM_INFO
	.align		4
.L_3364:
        /*002c*/ 	.byte	0x04, 0x17
        /*002e*/ 	.short	(.L_3366 - .L_3365)
.L_3365:
        /*0030*/ 	.word	0x00000000
        /*0034*/ 	.short	0x0005
        /*0036*/ 	.short	0x0024
        /*0038*/ 	.byte	0x00, 0xf0, 0x21, 0x00


	//----- nvinfo : EIATTR_KPARAM_INFO
	.align		4
.L_3366:
        /*003c*/ 	.byte	0x04, 0x17
        /*003e*/ 	.short	(.L_3368 - .L_3367)
.L_3367:
        /*0040*/ 	.word	0x00000000
        /*0044*/ 	.short	0x0004
        /*0046*/ 	.short	0x0021
        /*0048*/ 	.byte	0x00, 0xf0, 0x05, 0x00


	//----- nvinfo : EIATTR_KPARAM_INFO
	.align		4
.L_3368:
        /*004c*/ 	.byte	0x04, 0x17
        /*004e*/ 	.short	(.L_3370 - .L_3369)
.L_3369:
        /*0050*/ 	.word	0x00000000
        /*0054*/ 	.short	0x0003
        /*0056*/ 	.short	0x0020
        /*0058*/ 	.byte	0x00, 0xf0, 0x05, 0x00


	//----- nvinfo : EIATTR_KPARAM_INFO
	.align		4
.L_3370:
        /*005c*/ 	.byte	0x04, 0x17
        /*005e*/ 	.short	(.L_3372 - .L_3371)
.L_3371:
        /*0060*/ 	.word	0x00000000
        /*0064*/ 	.short	0x0002
        /*0066*/ 	.short	0x0010
        /*0068*/ 	.byte	0x00, 0xf0, 0x41, 0x00


	//----- nvinfo : EIATTR_KPARAM_INFO
	.align		4
.L_3372:
        /*006c*/ 	.byte	0x04, 0x17
        /*006e*/ 	.short	(.L_3374 - .L_3373)
.L_3373:
        /*0070*/ 	.word	0x00000000
        /*0074*/ 	.short	0x0001
        /*0076*/ 	.short	0x0004
        /*0078*/ 	.byte	0x00, 0xf0, 0x21, 0x00


	//----- nvinfo : EIATTR_KPARAM_INFO
	.align		4
.L_3374:
        /*007c*/ 	.byte	0x04, 0x17
        /*007e*/ 	.short	(.L_3376 - .L_3375)
.L_3375:
        /*0080*/ 	.word	0x00000000
        /*0084*/ 	.short	0x0000
        /*0086*/ 	.short	0x0000
        /*0088*/ 	.byte	0x00, 0xf0, 0x11, 0x00


	//----- nvinfo : EIATTR_MAXREG_COUNT
	.align		4
.L_3376:
        /*008c*/ 	.byte	0x03, 0x1b
        /*008e*/ 	.short	0x00ff


	//----- nvinfo : EIATTR_EXTERNS
	.align		4
        /*0090*/ 	.byte	0x04, 0x0f
        /*0092*/ 	.short	(.L_3378 - .L_3377)


	//   ....[0]....
	.align		4
.L_3377:
        /*0094*/ 	.word	index@(__assertfail)


	//----- nvinfo : EIATTR_MERCURY_ISA_VERSION
	.align		4
.L_3378:
        /*0098*/ 	.byte	0x03, 0x5f
        /*009a*/ 	.short	0x0000


	//----- nvinfo : EIATTR_SYSCALL_OFFSETS
	.align		4
        /*009c*/ 	.byte	0x04, 0x46
        /*009e*/ 	.short	(.L_3380 - .L_3379)


	//   ....[0]....
.L_3379:
        /*00a0*/ 	.word	0x00000e40


	//   ....[1]....
        /*00a4*/ 	.word	0x00001cc0


	//   ....[2]....
        /*00a8*/ 	.word	0x00002b40


	//   ....[3]....
        /*00ac*/ 	.word	0x00003970


	//   ....[4]....
        /*00b0*/ 	.word	0x00004950


	//   ....[5]....
        /*00b4*/ 	.word	0x00005820


	//   ....[6]....
        /*00b8*/ 	.word	0x000066e0


	//   ....[7]....
        /*00bc*/ 	.word	0x000075a0


	//----- nvinfo : EIATTR_EXIT_INSTR_OFFSETS
	.align		4
.L_3380:
        /*00c0*/ 	.byte	0x04, 0x1c
        /*00c2*/ 	.short	(.L_3382 - .L_3381)


	//   ....[0]....
.L_3381:
        /*00c4*/ 	.word	0x00006770


	//   ....[1]....
        /*00c8*/ 	.word	0x00006880


	//   ....[2]....
        /*00cc*/ 	.word	0x000068a0


	//   ....[3]....
        /*00d0*/ 	.word	0x00006930


	//   ....[4]....
        /*00d4*/ 	.word	0x00006950


	//   ....[5]....
        /*00d8*/ 	.word	0x00006970


	//   ....[6]....
        /*00dc*/ 	.word	0x00006a00


	//   ....[7]....
        /*00e0*/ 	.word	0x00006a40


	//   ....[8]....
        /*00e4*/ 	.word	0x00006ae0


	//   ....[9]....
        /*00e8*/ 	.word	0x00006b30


	//   ....[10]....
        /*00ec*/ 	.word	0x00006b60


	//   ....[11]....
        /*00f0*/ 	.word	0x00006c00


	//   ....[12]....
        /*00f4*/ 	.word	0x00006c40


	//   ....[13]....
        /*00f8*/ 	.word	0x00006dd0


	//   ....[14]....
        /*00fc*/ 	.word	0x00006f30


	//   ....[15]....
        /*0100*/ 	.word	0x00006f70


	//   ....[16]....
        /*0104*/ 	.word	0x00007010


	//   ....[17]....
        /*0108*/ 	.word	0x00007190


	//   ....[18]....
        /*010c*/ 	.word	0x00007310


	//   ....[19]....
        /*0110*/ 	.word	0x00007470


	//   ....[20]....
        /*0114*/ 	.word	0x000075b0


	//   ....[21]....
        /*0118*/ 	.word	0x000075e0


	//   ....[22]....
        /*011c*/ 	.word	0x00007600


	//----- nvinfo : EIATTR_MAX_THREADS
	.align		4
.L_3382:
        /*0120*/ 	.byte	0x04, 0x05
        /*0122*/ 	.short	(.L_3384 - .L_3383)
.L_3383:
        /*0124*/ 	.word	0x00000080
        /*0128*/ 	.word	0x00000001
        /*012c*/ 	.word	0x00000001


	//----- nvinfo : EIATTR_CRS_STACK_SIZE
	.align		4
.L_3384:
        /*0130*/ 	.byte	0x04, 0x1e
        /*0132*/ 	.short	(.L_3386 - .L_3385)
.L_3385:
        /*0134*/ 	.word	0x00000000
.L_3386:


//--------------------- .nv.info._ZN2at6native18elementwise_kernelILi128ELi4EZNS0_22gpu_kernel_impl_nocastINS0_13AUnaryFunctorIffbZZZNS0_23logical_xor_kernel_cudaERNS_14TensorIteratorEENKUlvE0_clEvENKUlvE5_clEvEUlffE_EEEEvRNS_18TensorIteratorBaseERKT_EUliE_EEviT1_ --------------------------
	.section	.nv.info._ZN2at6native18elementwise_kernelILi128ELi4EZNS0_22gpu_kernel_impl_nocastINS0_13AUnaryFunctorIffbZZZNS0_23logical_xor_kernel_cudaERNS_14TensorIteratorEENKUlvE0_clEvENKUlvE5_clEvEUlffE_EEEEvRNS_18TensorIteratorBaseERKT_EUliE_EEviT1_,"",@"SHT_CUDA_INFO"
	.sectionflags	@""
	.align	4


	//----- nvinfo : EIATTR_CUDA_API_VERSION
	.align		4
        /*0000*/ 	.byte	0x04, 0x37
        /*0002*/ 	.short	(.L_3388 - .L_3387)
.L_3387:
        /*0004*/ 	.word	0x00000082


	//----- nvinfo : EIATTR_SW2861232_WAR
	.align		4
.L_3388:
        /*0008*/ 	.byte	0x01, 0x35
	.zero		2


	//----- nvinfo : EIATTR_PARAM_CBANK
	.align		4
        /*000c*/ 	.byte	0x04, 0x0a
        /*000e*/ 	.short	(.L_3390 - .L_3389)
	.align		4
.L_3389:
        /*0010*/ 	.word	index@(.nv.constant0._ZN2at6native18elementwise_kernelILi128ELi4EZNS0_22gpu_kernel_impl_nocastINS0_13AUnaryFunctorIffbZZZNS0_23logical_xor_kernel_cudaERNS_14TensorIteratorEENKUlvE0_clEvENKUlvE5_clEvEUlffE_EEEEvRNS_18TensorIteratorBaseERKT_EUliE_EEviT1_)
        /*0014*/ 	.short	0x0160
        /*0016*/ 	.short	0x0220


	//----- nvinfo : EIATTR_CBANK_PARAM_SIZE
	.align		4
.L_3390:
        /*0018*/ 	.byte	0x03, 0x19
        /*001a*/ 	.short	0x0220


	//----- nvinfo : EIATTR_KPARAM_INFO
	.align		4
        /*001c*/ 	.byte	0x04, 0x17
        /*001e*/ 	.short	(.L_3392 - .L_3391)
.L_3391:
        /*0020*/ 	.word	0x00000000
        /*0024*/ 	.short	0x0001
        /*0026*/ 	.short	0x0008
        /*0028*/ 	.byte	0x00, 0xf0, 0x61, 0x08


	//----- nvinfo : EIATTR_KPARAM_INFO
	.align		4
.L_3392:
        /*002c*/ 	.byte	0x04, 0x17
        /*002e*/ 	.short	(.L_3394 - .L_3393)
.L_3393:
        /*0030*/ 	.word	0x00000000
        /*0034*/ 	.short	0x0000
        /*0036*/ 	.short	0x0000
        /*0038*/ 	.byte	0x00, 0xf0, 0x11, 0x00


	//----- nvinfo : EIATTR_MAXREG_COUNT
	.align		4
.L_3394:
        /*003c*/ 	.byte	0x03, 0x1b
        /*003e*/ 	.short	0x0080


	//----- nvinfo : EIATTR_MERCURY_ISA_VERSION
	.align		4
        /*0040*/ 	.byte	0x03, 0x5f
        /*0042*/ 	.short	0x0000


	//----- nvinfo : EIATTR_EXIT_INSTR_OFFSETS
	.align		4
        /*0044*/ 	.byte	0x04, 0x1c
        /*0046*/ 	.short	(.L_3396 - .L_3395)


	//   ....[0]....
.L_3395:
        /*0048*/ 	.word	0x00002da0


	//   ....[1]....
        /*004c*/ 	.word	0x00003c80


	//----- nvinfo : EIATTR_MAX_THREADS
	.align		4
.L_3396:
        /*0050*/ 	.byte	0x04, 0x05
        /*0052*/ 	.short	(.L_3398 - .L_3397)
.L_3397:
        /*0054*/ 	.word	0x00000080
        /*0058*/ 	.word	0x00000001
        /*005c*/ 	.word	0x00000001


	//----- nvinfo : EIATTR_CRS_STACK_SIZE
	.align		4
.L_3398:
        /*0060*/ 	.byte	0x04, 0x1e
        /*0062*/ 	.short	(.L_3400 - .L_3399)
.L_3399:
        /*0064*/ 	.word	0x00000000
.L_3400:


//--------------------- .nv.info._ZN2at6native27unrolled_elementwise_kernelINS0_13AUnaryFunctorIffbZZZNS0_23logical_xor_kernel_cudaERNS_14TensorIteratorEENKUlvE0_clEvENKUlvE5_clEvEUlffE_EESt5arrayIPcLm2EELi4E23TrivialOffsetCalculatorILi1EjESD_NS0_6memory15LoadWithoutCastENSE_16StoreWithoutCastEEEviT_T0_T2_T3_T4_T5_ --------------------------
	.section	.nv.info._ZN2at6native27unrolled_elementwise_kernelINS0_13AUnaryFunctorIffbZZZNS0_23logical_xor_kernel_cudaERNS_14TensorIteratorEENKUlvE0_clEvENKUlvE5_clEvEUlffE_EESt5arrayIPcLm2EELi4E23TrivialOffsetCalculatorILi1EjESD_NS0_6memory15LoadWithoutCastENSE_16StoreWithoutCastEEEviT_T0_T2_T3_T4_T5_,"",@"SHT_CUDA_INFO"
	.sectionflags	@""
	.align	4


	//----- nvinfo : EIATTR_CUDA_API_VERSION
	.align		4
        /*0000*/ 	.byte	0x04, 0x37
        /*0002*/ 	.short	(.L_3402 - .L_3401)
.L_3401:
        /*0004*/ 	.word	0x00000082


	//----- nvinfo : EIATTR_SW2861232_WAR
	.align		4
.L_3402:
        /*0008*/ 	.byte	0x01, 0x35
	.zero		2


	//----- nvinfo : EIATTR_PARAM_CBANK
	.align		4
        /*000c*/ 	.byte	0x04, 0x0a
        /*000e*/ 	.short	(.L_3404 - .L_3403)
	.align		4
.L_3403:
        /*0010*/ 	.word	index@(.nv.constant0._ZN2at6native27unrolled_elementwise_kernelINS0_13AUnaryFunctorIffbZZZNS0_23logical_xor_kernel_cudaERNS_14TensorIteratorEENKUlvE0_clEvENKUlvE5_clEvEUlffE_EESt5arrayIPcLm2EELi4E23TrivialOffsetCalculatorILi1EjESD_NS0_6memory15LoadWithoutCastENSE_16StoreWithoutCastEEEviT_T0_T2_T3_T4_T5_)
        /*0014*/ 	.short	0x0160
        /*0016*/ 	.short	0x0024


	//----- nvinfo : EIATTR_CBANK_PARAM_SIZE
	.align		4
.L_3404:
        /*0018*/ 	.byte	0x03, 0x19
        /*001a*/ 	.short	0x0024


	//----- nvinfo : EIATTR_KPARAM_INFO
	.align		4
        /*001c*/ 	.byte	0x04, 0x17
        /*001e*/ 	.short	(.L_3406 - .L_3405)
.L_3405:
        /*0020*/ 	.word	0x00000000
        /*0024*/ 	.short	0x0006
        /*0026*/ 	.short	0x0023
        /*0028*/ 	.byte	0x00, 0xf0, 0x05, 0x00


	//----- nvinfo : EIATTR_KPARAM_INFO
	.align		4
.L_3406:
        /*002c*/ 	.byte	0x04, 0x17
        /*002e*/ 	.short	(.L_3408 - .L_3407)
.L_3407:
        /*0030*/ 	.word	0x00000000
        /*0034*/ 	.short	0x0005
        /*0036*/ 	.short	0x0022
        /*0038*/ 	.byte	0x00, 0xf0, 0x05, 0x00


	//----- nvinfo : EIATTR_KPARAM_INFO
	.align		4
.L_3408:
        /*003c*/ 	.byte	0x04, 0x17
        /*003e*/ 	.short	(.L_3410 - .L_3409)
.L_3409:
        /*0040*/ 	.word	0x00000000
        /*0044*/ 	.short	0x0004
        /*0046*/ 	.short	0x0021
        /*0048*/ 	.byte	0x00, 0xf0, 0x05, 0x00


	//----- nvinfo : EIATTR_KPARAM_INFO
	.align		4
.L_3410:
        /*004c*/ 	.byte	0x04, 0x17
        /*004e*/ 	.short	(.L_3412 - .L_3411)
.L_3411:
        /*0050*/ 	.word	0x00000000
        /*0054*/ 	.short	0x0003
        /*0056*/ 	.short	0x0020
        /*0058*/ 	.byte	0x00, 0xf0, 0x05, 0x00


	//----- nvinfo : EIATTR_KPARAM_INFO
	.align		4
.L_3412:
        /*005c*/ 	.byte	0x04, 0x17
        /*005e*/ 	.short	(.L_3414 - .L_3413)
.L_3413:
        /*0060*/ 	.word	0x00000000
        /*0064*/ 	.short	0x0002
        /*0066*/ 	.short	0x0010
        /*0068*/ 	.byte	0x00, 0xf0, 0x41, 0x00


	//----- nvinfo : EIATTR_KPARAM_INFO
	.align		4
.L_3414:
        /*006c*/ 	.byte	0x04, 0x17
        /*006e*/ 	.short	(.L_3416 - .L_3415)
.L_3415:
        /*0070*/ 	.word	0x00000000
        /*0074*/ 	.short	0x0001
        /*0076*/ 	.short	0x0004
        /*0078*/ 	.byte	0x00, 0xf0, 0x21, 0x00


	//----- nvinfo : EIATTR_KPARAM_INFO
	.align		4
.L_3416:
        /*007c*/ 	.byte	0x04, 0x17
        /*007e*/ 	.short	(.L_3418 - .L_3417)
.L_3417:
        /*0080*/ 	.word	0x00000000
        /*0084*/ 	.short	0x0000
        /*0086*/ 	.short	0x0000
        /*0088*/ 	.byte	0x00, 0xf0, 0x11, 0x00


	//----- nvinfo : EIATTR_MAXREG_COUNT
	.align		4
.L_3418:
        /*008c*/ 	.byte	0x03, 0x1b
        /*008e*/ 	.short	0x00ff


	//----- nvinfo : EIATTR_MERCURY_ISA_VERSION
	.align		4
        /*0090*/ 	.byte	0x03, 0x5f
        /*0092*/ 	.short	0x0000


	//----- nvinfo : EIATTR_EXIT_INSTR_OFFSETS
	.align		4
        /*0094*/ 	.byte	0x04, 0x1c
        /*0096*/ 	.short	(.L_3420 - .L_3419)


	//   ....[0]....
.L_3419:
        /*0098*/ 	.word	0x00000400


	//   ....[1]....
        /*009c*/ 	.word	0x00000480


	//----- nvinfo : EIATTR_MAX_THREADS
	.align		4
.L_3420:
        /*00a0*/ 	.byte	0x04, 0x05
        /*00a2*/ 	.short	(.L_3422 - .L_3421)
.L_3421:
        /*00a4*/ 	.word	0x00000080
        /*00a8*/ 	.word	0x00000001
        /*00ac*/ 	.word	0x00000001


	//----- nvinfo : EIATTR_CRS_STACK_SIZE
	.align		4
.L_3422:
        /*00b0*/ 	.byte	0x04, 0x1e
        /*00b2*/ 	.short	(.L_3424 - .L_3423)
.L_3423:
        /*00b4*/ 	.word	0x00000000
.L_3424:


//--------------------- .nv.info._ZN2at6native29vectorized_elementwise_kernelILi2ENS0_13AUnaryFunctorIffbZZZNS0_23logical_xor_kernel_cudaERNS_14TensorIteratorEENKUlvE0_clEvENKUlvE5_clEvEUlffE_EESt5arrayIPcLm2EEEEviT0_T1_ --------------------------
	.section	.nv.info._ZN2at6native29vectorized_elementwise_kernelILi2ENS0_13AUnaryFunctorIffbZZZNS0_23logical_xor_kernel_cudaERNS_14TensorIteratorEENKUlvE0_clEvENKUlvE5_clEvEUlffE_EESt5arrayIPcLm2EEEEviT0_T1_,"",@"SHT_CUDA_INFO"
	.sectionflags	@""
	.align	4


	//----- nvinfo : EIATTR_CUDA_API_VERSION
	.align		4
        /*0000*/ 	.byte	0x04, 0x37
        /*0002*/ 	.short	(.L_3426 - .L_3425)
.L_3425:
        /*0004*/ 	.word	0x00000082


	//----- nvinfo : EIATTR_SW2861232_WAR
	.align		4
.L_3426:
        /*0008*/ 	.byte	0x01, 0x35
	.zero		2


	//----- nvinfo : EIATTR_PARAM_CBANK
	.align		4
        /*000c*/ 	.byte	0x04, 0x0a
        /*000e*/ 	.short	(.L_3428 - .L_3427)
	.align		4
.L_3427:
        /*0010*/ 	.word	index@(.nv.constant0._ZN2at6native29vectorized_elementwise_kernelILi2ENS0_13AUnaryFunctorIffbZZZNS0_23logical_xor_kernel_cudaERNS_14TensorIteratorEENKUlvE0_clEvENKUlvE5_clEvEUlffE_EESt5arrayIPcLm2EEEEviT0_T1_)
        /*0014*/ 	.short	0x0160
        /*0016*/ 	.short	0x0020


	//----- nvinfo : EIATTR_CBANK_PARAM_SIZE
	.align		4
.L_3428:
        /*0018*/ 	.byte	0x03, 0x19
        /*001a*/ 	.short	0x0020


	//----- nvinfo : EIATTR_KPARAM_INFO
	.align		4
        /*001c*/ 	.byte	0x04, 0x17
        /*001e*/ 	.short	(.L_3430 - .L_3429)
.L_3429:
        /*0020*/ 	.word	0x00000000
        /*0024*/ 	.short	0x0002
        /*0026*/ 	.short	0x0010
        /*0028*/ 	.byte	0x00, 0xf0, 0x41, 0x00


	//----- nvinfo : EIATTR_KPARAM_INFO
	.align		4
.L_3430:
        /*002c*/ 	.byte	0x04, 0x17
        /*002e*/ 	.short	(.L_3432 - .L_3431)
.L_3431:
        /*0030*/ 	.word	0x00000000
        /*0034*/ 	.short	0x0001
        /*0036*/ 	.short	0x0004
        /*0038*/ 	.byte	0x00, 0xf0, 0x21, 0x00


	//----- nvinfo : EIATTR_KPARAM_INFO
	.align		4
.L_3432:
        /*003c*/ 	.byte	0x04, 0x17
        /*003e*/ 	.short	(.L_3434 - .L_3433)
.L_3433:
        /*0040*/ 	.word	0x00000000
        /*0044*/ 	.short	0x0000
        /*0046*/ 	.short	0x0000
        /*0048*/ 	.byte	0x00, 0xf0, 0x11, 0x00


	//----- nvinfo : EIATTR_MAXREG_COUNT
	.align		4
.L_3434:
        /*004c*/ 	.byte	0x03, 0x1b
        /*004e*/ 	.short	0x00ff


	//----- nvinfo : EIATTR_MERCURY_ISA_VERSION
	.align		4
        /*0050*/ 	.byte	0x03, 0x5f
        /*0052*/ 	.short	0x0000


	//----- nvinfo : EIATTR_EXIT_INSTR_OFFSETS
	.align		4
        /*0054*/ 	.byte	0x04, 0x1c
        /*0056*/ 	.short	(.L_3436 - .L_3435)


	//   ....[0]....
.L_3435:
        /*0058*/ 	.word	0x00000330


	//   ....[1]....
        /*005c*/ 	.word	0x00000bc0


	//   ....[2]....
        /*0060*/ 	.word	0x00000c20


	//----- nvinfo : EIATTR_MAX_THREADS
	.align		4
.L_3436:
        /*0064*/ 	.byte	0x04, 0x05
        /*0066*/ 	.short	(.L_3438 - .L_3437)
.L_3437:
        /*0068*/ 	.word	0x00000080
        /*006c*/ 	.word	0x00000001
        /*0070*/ 	.word	0x00000001


	//----- nvinfo : EIATTR_CRS_STACK_SIZE
	.align		4
.L_3438:
        /*0074*/ 	.byte	0x04, 0x1e
        /*0076*/ 	.short	(.L_3440 - .L_3439)
.L_3439:
        /*0078*/ 	.word	0x00000000
.L_3440:


//--------------------- .nv.info._ZN2at6native29vectorized_elementwise_kernelILi4ENS0_13AUnaryFunctorIffbZZZNS0_23logical_xor_kernel_cudaERNS_14TensorIteratorEENKUlvE0_clEvENKUlvE5_clEvEUlffE_EESt5arrayIPcLm2EEEEviT0_T1_ --------------------------
	.section	.nv.info._ZN2at6native29vectorized_elementwise_kernelILi4ENS0_13AUnaryFunctorIffbZZZNS0_23logical_xor_kernel_cudaERNS_14TensorIteratorEENKUlvE0_clEvENKUlvE5_clEvEUlffE_EESt5arrayIPcLm2EEEEviT0_T1_,"",@"SHT_CUDA_INFO"
	.sectionflags	@""
	.align	4


	//----- nvinfo : EIATTR_CUDA_API_VERSION
	.align		4
        /*0000*/ 	.byte	0x04, 0x37
        /*0002*/ 	.short	(.L_3442 - .L_3441)
.L_3441:
        /*0004*/ 	.word	0x00000082


	//----- nvinfo : EIATTR_SW2861232_WAR
	.align		4
.L_3442:
        /*0008*/ 	.byte	0x01, 0x35
	.zero		2


	//----- nvinfo : EIATTR_PARAM_CBANK
	.align		4
        /*000c*/ 	.byte	0x04, 0x0a
        /*000e*/ 	.short	(.L_3444 - .L_3443)
	.align		4
.L_3443:
        /*0010*/ 	.word	index@(.nv.constant0._ZN2at6native29vectorized_elementwise_kernelILi4ENS0_13AUnaryFunctorIffbZZZNS0_23logical_xor_kernel_cudaERNS_14TensorIteratorEENKUlvE0_clEvENKUlvE5_clEvEUlffE_EESt5arrayIPcLm2EEEEviT0_T1_)
        /*0014*/ 	.short	0x0160
        /*0016*/ 	.short	0x0020


	//----- nvinfo : EIATTR_CBANK_PARAM_SIZE
	.align		4
.L_3444:
        /*0018*/ 	.byte	0x03, 0x19
        /*001a*/ 	.short	0x0020


	//----- nvinfo : EIATTR_KPARAM_INFO
	.align		4
        /*001c*/ 	.byte	0x04, 0x17
        /*001e*/ 	.short	(.L_3446 - .L_3445)
.L_3445:
        /*0020*/ 	.word	0x00000000
        /*0024*/ 	.short	0x0002
        /*0026*/ 	.short	0x0010
        /*0028*/ 	.byte	0x00, 0xf0, 0x41, 0x00


	//----- nvinfo : EIATTR_KPARAM_INFO
	.align		4
.L_3446:
        /*002c*/ 	.byte	0x04, 0x17
        /*002e*/ 	.short	(.L_3448 - .L_3447)
.L_3447:
        /*0030*/ 	.word	0x00000000
        /*0034*/ 	.short	0x0001
        /*0036*/ 	.short	0x0004
        /*0038*/ 	.byte	0x00, 0xf0, 0x21, 0x00


	//----- nvinfo : EIATTR_KPARAM_INFO
	.align		4
.L_3448:
        /*003c*/ 	.byte	0x04, 0x17
        /*003e*/ 	.short	(.L_3450 - .L_3449)
.L_3449:
        /*0040*/ 	.word	0x00000000
        /*0044*/ 	.short	0x0000
        /*0046*/ 	.short	0x0000
        /*0048*/ 	.byte	0x00, 0xf0, 0x11, 0x00


	//----- nvinfo : EIATTR_MAXREG_COUNT
	.align		4
.L_3450:
        /*004c*/ 	.byte	0x03, 0x1b
        /*004e*/ 	.short	0x00ff


	//----- nvinfo : EIATTR_MERCURY_ISA_VERSION
	.align		4
        /*0050*/ 	.byte	0x03, 0x5f
        /*0052*/ 	.short	0x0000


	//----- nvinfo : EIATTR_EXIT_INSTR_OFFSETS
	.align		4
        /*0054*/ 	.byte	0x04, 0x1c
        /*0056*/ 	.short	(.L_3452 - .L_3451)


	//   ....[0]....
.L_3451:
        /*0058*/ 	.word	0x00000310


	//   ....[1]....
        /*005c*/ 	.word	0x00000ba0


	//   ....[2]....
        /*0060*/ 	.word	0x00000c00


	//----- nvinfo : EIATTR_MAX_THREADS
	.align		4
.L_3452:
        /*0064*/ 	.byte	0x04, 0x05
        /*0066*/ 	.short	(.L_3454 - .L_3453)
.L_3453:
        /*0068*/ 	.word	0x00000080
        /*006c*/ 	.word	0x00000001
        /*0070*/ 	.word	0x00000001


	//----- nvinfo : EIATTR_CRS_STACK_SIZE
	.align		4
.L_3454:
        /*0074*/ 	.byte	0x04, 0x1e
        /*0076*/ 	.short	(.L_3456 - .L_3455)
.L_3455:
        /*0078*/ 	.word	0x00000000
.L_3456:


//--------------------- .nv.info._ZN2at6native29vectorized_elementwise_kernelILi8ENS0_13AUnaryFunctorIffbZZZNS0_23logical_xor_kernel_cudaERNS_14TensorIteratorEENKUlvE0_clEvENKUlvE5_clEvEUlffE_EESt5arrayIPcLm2EEEEviT0_T1_ --------------------------
	.section	.nv.info._ZN2at6native29vectorized_elementwise_kernelILi8ENS0_13AUnaryFunctorIffbZZZNS0_23logical_xor_kernel_cudaERNS_14TensorIteratorEENKUlvE0_clEvENKUlvE5_clEvEUlffE_EESt5arrayIPcLm2EEEEviT0_T1_,"",@"SHT_CUDA_INFO"
	.sectionflags	@""
	.align	4


	//----- nvinfo : EIATTR_CUDA_API_VERSION
	.align		4
        /*0000*/ 	.byte	0x04, 0x37
        /*0002*/ 	.short	(.L_3458 - .L_3457)
.L_3457:
        /*0004*/ 	.word	0x00000082


	//----- nvinfo : EIATTR_SW2861232_WAR
	.align		4
.L_3458:
        /*0008*/ 	.byte	0x01, 0x35
	.zero		2


	//----- nvinfo : EIATTR_PARAM_CBANK
	.align		4
        /*000c*/ 	.byte	0x04, 0x0a
        /*000e*/ 	.short	(.L_3460 - .L_3459)
	.align		4
.L_3459:
        /*0010*/ 	.word	index@(.nv.constant0._ZN2at6native29vectorized_elementwise_kernelILi8ENS0_13AUnaryFunctorIffbZZZNS0_23logical_xor_kernel_cudaERNS_14TensorIteratorEENKUlvE0_clEvENKUlvE5_clEvEUlffE_EESt5arrayIPcLm2EEEEviT0_T1_)
        /*0014*/ 	.short	0x0160
        /*0016*/ 	.short	0x0020


	//----- nvinfo : EIATTR_CBANK_PARAM_SIZE
	.align		4
.L_3460:
        /*0018*/ 	.byte	0x03, 0x19
        /*001a*/ 	.short	0x0020


	//----- nvinfo : EIATTR_KPARAM_INFO
	.align		4
        /*001c*/ 	.byte	0x04, 0x17
        /*001e*/ 	.short	(.L_3462 - .L_3461)
.L_3461:
        /*0020*/ 	.word	0x00000000
        /*0024*/ 	.short	0x0002
        /*0026*/ 	.short	0x0010
        /*0028*/ 	.byte	0x00, 0xf0, 0x41, 0x00


	//----- nvinfo : EIATTR_KPARAM_INFO
	.align		4
.L_3462:
        /*002c*/ 	.byte	0x04, 0x17
        /*002e*/ 	.short	(.L_3464 - .L_3463)
.L_3463:
        /*0030*/ 	.word	0x00000000
        /*0034*/ 	.short	0x0001
        /*0036*/ 	.short	0x0004
        /*0038*/ 	.byte	0x00, 0xf0, 0x21, 0x00


	//----- nvinfo : EIATTR_KPARAM_INFO
	.align		4
.L_3464:
        /*003c*/ 	.byte	0x04, 0x17
        /*003e*/ 	.short	(.L_3466 - .L_3465)
.L_3465:
        /*0040*/ 	.word	0x00000000
        /*0044*/ 	.short	0x0000
        /*0046*/ 	.short	0x0000
        /*0048*/ 	.byte	0x00, 0xf0, 0x11, 0x00


	//----- nvinfo : EIATTR_MAXREG_COUNT
	.align		4
.L_3466:
        /*004c*/ 	.byte	0x03, 0x1b
        /*004e*/ 	.short	0x00ff


	//----- nvinfo : EIATTR_MERCURY_ISA_VERSION
	.align		4
        /*0050*/ 	.byte	0x03, 0x5f
        /*0052*/ 	.short	0x0000


	//----- nvinfo : EIATTR_EXIT_INSTR_OFFSETS
	.align		4
        /*0054*/ 	.byte	0x04, 0x1c
        /*0056*/ 	.short	(.L_3468 - .L_3467)


	//   ....[0]....
.L_3467:
        /*0058*/ 	.word	0x00000010


	//----- nvinfo : EIATTR_MAX_THREADS
	.align		4
.L_3468:
        /*005c*/ 	.byte	0x04, 0x05
        /*005e*/ 	.short	(.L_3470 - .L_3469)
.L_3469:
        /*0060*/ 	.word	0x00000080
        /*0064*/ 	.word	0x00000001
        /*0068*/ 	.word	0x00000001
.L_3470:


//--------------------- .nv.info._ZN2at6native18elementwise_kernelILi128ELi4EZNS0_15gpu_kernel_implINS0_13BinaryFunctorIffbZZZNS0_23logical_xor_kernel_cudaERNS_14TensorIteratorEENKUlvE0_clEvENKUlvE5_clEvEUlffE_EEEEvRNS_18TensorIteratorBaseERKT_EUliE_EEviT1_ --------------------------
	.section	.nv.info._ZN2at6native18elementwise_kernelILi128ELi4EZNS0_15gpu_kernel_implINS0_13BinaryFunctorIffbZZZNS0_23logical_xor_kernel_cudaERNS_14TensorIteratorEENKUlvE0_clEvENKUlvE5_clEvEUlffE_EEEEvRNS_18TensorIteratorBaseERKT_EUliE_EEviT1_,"",@"SHT_CUDA_INFO"
	.sectionflags	@""
	.align	4


	//----- nvinfo : EIATTR_CUDA_API_VERSION
	.align		4
        /*0000*/ 	.byte	0x04, 0x37
        /*0002*/ 	.short	(.L_3472 - .L_3471)
.L_3471:
        /*0004*/ 	.word	0x00000082


	//----- nvinfo : EIATTR_SW2861232_WAR
	.align		4
.L_3472:
        /*0008*/ 	.byte	0x01, 0x35
	.zero		2


	//----- nvinfo : EIATTR_PARAM_CBANK
	.align		4
        /*000c*/ 	.byte	0x04, 0x0a
        /*000e*/ 	.short	(.L_3474 - .L_3473)
	.align		4
.L_3473:
        /*0010*/ 	.word	index@(.nv.constant0._ZN2at6native18elementwise_kernelILi128ELi4EZNS0_15gpu_kernel_implINS0_13BinaryFunctorIffbZZZNS0_23logical_xor_kernel_cudaERNS_14TensorIteratorEENKUlvE0_clEvENKUlvE5_clEvEUlffE_EEEEvRNS_18TensorIteratorBaseERKT_EUliE_EEviT1_)
        /*0014*/ 	.short	0x0160
        /*0016*/ 	.short	0x0290


	//----- nvinfo : EIATTR_CBANK_PARAM_SIZE
	.align		4
.L_3474:
        /*0018*/ 	.byte	0x03, 0x19
        /*001a*/ 	.short	0x0290


	//----- nvinfo : EIATTR_KPARAM_INFO
	.align		4
        /*001c*/ 	.byte	0x04, 0x17
        /*001e*/ 	.short	(.L_3476 - .L_3475)
.L_3475:
        /*0020*/ 	.word	0x00000000
        /*0024*/ 	.short	0x0001
        /*0026*/ 	.short	0x0008
        /*0028*/ 	.byte	0x00, 0xf0, 0x21, 0x0a


	//----- nvinfo : EIATTR_KPARAM_INFO
	.align		4
.L_3476:
        /*002c*/ 	.byte	0x04, 0x17
        /*002e*/ 	.short	(.L_3478 - .L_3477)
.L_3477:
        /*0030*/ 	.word	0x00000000
        /*0034*/ 	.short	0x0000
        /*0036*/ 	.short	0x0000
        /*0038*/ 	.byte	0x00, 0xf0, 0x11, 0x00


	//----- nvinfo : EIATTR_MAXREG_COUNT
	.align		4
.L_3478:
        /*003c*/ 	.byte	0x03, 0x1b
        /*003e*/ 	.short	0x0080


	//----- nvinfo : EIATTR_EXTERNS
	.align		4
        /*0040*/ 	.byte	0x04, 0x0f
        /*0042*/ 	.short	(.L_3480 - .L_3479)


	//   ....[0]....
	.align		4
.L_3479:
        /*0044*/ 	.word	index@(__assertfail)


	//----- nvinfo : EIATTR_MERCURY_ISA_VERSION
	.align		4
.L_3480:
        /*0048*/ 	.byte	0x03, 0x5f
        /*004a*/ 	.short	0x0000


	//----- nvinfo : EIATTR_SYSCALL_OFFSETS
	.align		4
        /*004c*/ 	.byte	0x04, 0x46
        /*004e*/ 	.short	(.L_3482 - .L_3481)


	//   ....[0]....
.L_3481:
        /*0050*/ 	.word	0x00001e00


	//   ....[1]....
        /*0054*/ 	.word	0x00002c00


	//   ....[2]....
        /*0058*/ 	.word	0x00003ad0


	//   ....[3]....
        /*005c*/ 	.word	0x00005910


	//   ....[4]....
        /*0060*/ 	.word	0x00006710


	//   ....[5]....
        /*0064*/ 	.word	0x000075e0


	//   ....[6]....
        /*0068*/ 	.word	0x000093f0


	//   ....[7]....
        /*006c*/ 	.word	0x0000a1f0


	//   ....[8]....
        /*0070*/ 	.word	0x0000b0c0


	//   ....[9]....
        /*0074*/ 	.word	0x0000cee0


	//   ....[10]....
        /*0078*/ 	.word	0x0000dce0


	//   ....[11]....
        /*007c*/ 	.word	0x0000ebb0


	//----- nvinfo : EIATTR_EXIT_INSTR_OFFSETS
	.align		4
.L_3482:
        /*0080*/ 	.byte	0x04, 0x1c
        /*0082*/ 	.short	(.L_3484 - .L_3483)


	//   ....[0]....
.L_3483:
        /*0084*/ 	.word	0x0000b150


	//   ....[1]....
        /*0088*/ 	.word	0x0000de90


	//   ....[2]....
        /*008c*/ 	.word	0x0000deb0


	//   ....[3]....
        /*0090*/ 	.word	0x0000df40


	//   ....[4]....
        /*0094*/ 	.word	0x0000df60


	//   ....[5]....
        /*0098*/ 	.word	0x0000df80


	//   ....[6]....
        /*009c*/ 	.word	0x0000e010


	//   ....[7]....
        /*00a0*/ 	.word	0x0000e050


	//   ....[8]....
        /*00a4*/ 	.word	0x0000e0f0


	//   ....[9]....
        /*00a8*/ 	.word	0x0000e140


	//   ....[10]....
        /*00ac*/ 	.word	0x0000e170


	//   ....[11]....
        /*00b0*/ 	.word	0x0000e210


	//   ....[12]....
        /*00b4*/ 	.word	0x0000e250


	//   ....[13]....
        /*00b8*/ 	.word	0x0000e3e0


	//   ....[14]....
        /*00bc*/ 	.word	0x0000e540


	//   ....[15]....
        /*00c0*/ 	.word	0x0000e580


	//   ....[16]....
        /*00c4*/ 	.word	0x0000e620


	//   ....[17]....
        /*00c8*/ 	.word	0x0000e7a0


	//   ....[18]....
        /*00cc*/ 	.word	0x0000e920


	//   ....[19]....
        /*00d0*/ 	.word	0x0000ea80


	//   ....[20]....
        /*00d4*/ 	.word	0x0000ebc0


	//   ....[21]....
        /*00d8*/ 	.word	0x0000ebf0


	//   ....[22]....
        /*00dc*/ 	.word	0x0000ec10


	//----- nvinfo : EIATTR_MAX_THREADS
	.align		4
.L_3484:
        /*00e0*/ 	.byte	0x04, 0x05
        /*00e2*/ 	.short	(.L_3486 - .L_3485)
.L_3485:
        /*00e4*/ 	.word	0x00000080
        /*00e8*/ 	.word	0x00000001
        /*00ec*/ 	.word	0x00000001


	//----- nvinfo : EIATTR_CRS_STACK_SIZE
	.align		4
.L_3486:
        /*00f0*/ 	.byte	0x04, 0x1e
        /*00f2*/ 	.short	(.L_3488 - .L_3487)
.L_3487:
        /*00f4*/ 	.word	0x00000000
.L_3488:


//--------------------- .nv.info._ZN2at6native27unrolled_elementwise_kernelINS0_13BinaryFunctorIffbZZZNS0_23logical_xor_kernel_cudaERNS_14TensorIteratorEENKUlvE0_clEvENKUlvE5_clEvEUlffE_EESt5arrayIPcLm3EELi4E23TrivialOffsetCalculatorILi2EjESC_ILi1EjENS0_6memory12LoadWithCastILi2EEENSF_13StoreWithCastILi1EEEEEviT_T0_T2_T3_T4_T5_ --------------------------
	.section	.nv.info._ZN2at6native27unrolled_elementwise_kernelINS0_13BinaryFunctorIffbZZZNS0_23logical_xor_kernel_cudaERNS_14TensorIteratorEENKUlvE0_clEvENKUlvE5_clEvEUlffE_EESt5arrayIPcLm3EELi4E23TrivialOffsetCalculatorILi2EjESC_ILi1EjENS0_6memory12LoadWithCastILi2EEENSF_13StoreWithCastILi1EEEEEviT_T0_T2_T3_T4_T5_,"",@"SHT_CUDA_INFO"
	.sectionflags	@""
	.align	4


	//----- nvinfo : EIATTR_CUDA_API_VERSION
	.align		4
        /*0000*/ 	.byte	0x04, 0x37
        /*0002*/ 	.short	(.L_3490 - .L_3489)
.L_3489:
        /*0004*/ 	.word	0x00000082


	//----- nvinfo : EIATTR_SW2861232_WAR
	.align		4
.L_3490:
        /*0008*/ 	.byte	0x01, 0x35
	.zero		2


	//----- nvinfo : EIATTR_PARAM_CBANK
	.align		4
        /*000c*/ 	.byte	0x04, 0x0a
        /*000e*/ 	.short	(.L_3492 - .L_3491)
	.align		4
.L_3491:
        /*0010*/ 	.word	index@(.nv.constant0._ZN2at6native27unrolled_elementwise_kernelINS0_13BinaryFunctorIffbZZZNS0_23logical_xor_kernel_cudaERNS_14TensorIteratorEENKUlvE0_clEvENKUlvE5_clEvEUlffE_EESt5arrayIPcLm3EELi4E23TrivialOffsetCalculatorILi2EjESC_ILi1EjENS0_6memory12LoadWithCastILi2EEENSF_13StoreWithCastILi1EEEEEviT_T0_T2_T3_T4_T5_)
        /*0014*/ 	.short	0x0160
        /*0016*/ 	.short	0x0038


	//----- nvinfo : EIATTR_CBANK_PARAM_SIZE
	.align		4
.L_3492:
        /*0018*/ 	.byte	0x03, 0x19
        /*001a*/ 	.short	0x0038


	//----- nvinfo : EIATTR_KPARAM_INFO
	.align		4
        /*001c*/ 	.byte	0x04, 0x17
        /*001e*/ 	.short	(.L_3494 - .L_3493)
.L_3493:
        /*0020*/ 	.word	0x00000000
        /*0024*/ 	.short	0x0006
        /*0026*/ 	.short	0x0030
        /*0028*/ 	.byte	0x00, 0xf0, 0x21, 0x00


	//----- nvinfo : EIATTR_KPARAM_INFO
	.align		4
.L_3494:
        /*002c*/ 	.byte	0x04, 0x17
        /*002e*/ 	.short	(.L_3496 - .L_3495)
.L_3495:
        /*0030*/ 	.word	0x00000000
        /*0034*/ 	.short	0x0005
        /*0036*/ 	.short	0x0024
        /*0038*/ 	.byte	0x00, 0xf0, 0x31, 0x00


	//----- nvinfo : EIATTR_KPARAM_INFO
	.align		4
.L_3496:
        /*003c*/ 	.byte	0x04, 0x17
        /*003e*/ 	.short	(.L_3498 - .L_3497)
.L_3497:
        /*0040*/ 	.word	0x00000000
        /*0044*/ 	.short	0x0004
        /*0046*/ 	.short	0x0021
        /*0048*/ 	.byte	0x00, 0xf0, 0x05, 0x00


	//----- nvinfo : EIATTR_KPARAM_INFO
	.align		4
.L_3498:
        /*004c*/ 	.byte	0x04, 0x17
        /*004e*/ 	.short	(.L_3500 - .L_3499)
.L_3499:
        /*0050*/ 	.word	0x00000000
        /*0054*/ 	.short	0x0003
        /*0056*/ 	.short	0x0020
        /*0058*/ 	.byte	0x00, 0xf0, 0x05, 0x00


	//----- nvinfo : EIATTR_KPARAM_INFO
	.align		4
.L_3500:
        /*005c*/ 	.byte	0x04, 0x17
        /*005e*/ 	.short	(.L_3502 - .L_3501)
.L_3501:
        /*0060*/ 	.word	0x00000000
        /*0064*/ 	.short	0x0002
        /*0066*/ 	.short	0x0008
        /*0068*/ 	.byte	0x00, 0xf0, 0x61, 0x00


	//----- nvinfo : EIATTR_KPARAM_INFO
	.align		4
.L_3502:
        /*006c*/ 	.byte	0x04, 0x17
        /*006e*/ 	.short	(.L_3504 - .L_3503)
.L_3503:
        /*0070*/ 	.word	0x00000000
        /*0074*/ 	.short	0x0001
        /*0076*/ 	.short	0x0004
        /*0078*/ 	.byte	0x00, 0xf0, 0x05, 0x00


	//----- nvinfo : EIATTR_KPARAM_INFO
	.align		4
.L_3504:
        /*007c*/ 	.byte	0x04, 0x17
        /*007e*/ 	.short	(.L_3506 - .L_3505)
.L_3505:
        /*0080*/ 	.word	0x00000000
        /*0084*/ 	.short	0x0000
        /*0086*/ 	.short	0x0000
        /*0088*/ 	.byte	0x00, 0xf0, 0x11, 0x00


	//----- nvinfo : EIATTR_MAXREG_COUNT
	.align		4
.L_3506:
        /*008c*/ 	.byte	0x03, 0x1b
        /*008e*/ 	.short	0x00ff


	//----- nvinfo : EIATTR_EXTERNS
	.align		4
        /*0090*/ 	.byte	0x04, 0x0f
        /*0092*/ 	.short	(.L_3508 - .L_3507)


	//   ....[0]....
	.align		4
.L_3507:
        /*0094*/ 	.word	index@(__assertfail)


	//----- nvinfo : EIATTR_MERCURY_ISA_VERSION
	.align		4
.L_3508:
        /*0098*/ 	.byte	0x03, 0x5f
        /*009a*/ 	.short	0x0000


	//----- nvinfo : EIATTR_SYSCALL_OFFSETS
	.align		4
        /*009c*/ 	.byte	0x04, 0x46
        /*009e*/ 	.short	(.L_3510 - .L_3509)


	//   ....[0]....
.L_3509:
        /*00a0*/ 	.word	0x00000e60


	//   ....[1]....
        /*00a4*/ 	.word	0x00001c60


	//   ....[2]....
        /*00a8*/ 	.word	0x00002ae0


	//   ....[3]....
        /*00ac*/ 	.word	0x000038e0


	//   ....[4]....
        /*00b0*/ 	.word	0x00004760


	//   ....[5]....
        /*00b4*/ 	.word	0x00005560


	//   ....[6]....
        /*00b8*/ 	.word	0x000063d0


	//   ....[7]....
        /*00bc*/ 	.word	0x000071a0


	//   ....[8]....
        /*00c0*/ 	.word	0x000081b0


	//   ....[9]....
        /*00c4*/ 	.word	0x00009080


	//   ....[10]....
        /*00c8*/ 	.word	0x00009f40


	//   ....[11]....
        /*00cc*/ 	.word	0x0000ae00


	//----- nvinfo : EIATTR_EXIT_INSTR_OFFSETS
	.align		4
.L_3510:
        /*00d0*/ 	.byte	0x04, 0x1c
        /*00d2*/ 	.short	(.L_3512 - .L_3511)


	//   ....[0]....
.L_3511:
        /*00d4*/ 	.word	0x00009fd0


	//   ....[1]....
        /*00d8*/ 	.word	0x0000a0e0


	//   ....[2]....
        /*00dc*/ 	.word	0x0000a100


	//   ....[3]....
        /*00e0*/ 	.word	0x0000a190


	//   ....[4]....
        /*00e4*/ 	.word	0x0000a1b0


	//   ....[5]....
        /*00e8*/ 	.word	0x0000a1d0


	//   ....[6]....
        /*00ec*/ 	.word	0x0000a260


	//   ....[7]....
        /*00f0*/ 	.word	0x0000a2a0


	//   ....[8]....
        /*00f4*/ 	.word	0x0000a340


	//   ....[9]....
        /*00f8*/ 	.word	0x0000a390


	//   ....[10]....
        /*00fc*/ 	.word	0x0000a3c0


	//   ....[11]....
        /*0100*/ 	.word	0x0000a460


	//   ....[12]....
        /*0104*/ 	.word	0x0000a4a0


	//   ....[13]....
        /*0108*/ 	.word	0x0000a630


	//   ....[14]....
        /*010c*/ 	.word	0x0000a790


	//   ....[15]....
        /*0110*/ 	.word	0x0000a7d0


	//   ....[16]....
        /*0114*/ 	.word	0x0000a870


	//   ....[17]....
        /*0118*/ 	.word	0x0000a9f0


	//   ....[18]....
        /*011c*/ 	.word	0x0000ab70


	//   ....[19]....
        /*0120*/ 	.word	0x0000acd0


	//   ....[20]....
        /*0124*/ 	.word	0x0000ae10


	//   ....[21]....
        /*0128*/ 	.word	0x0000ae40


	//   ....[22]....
        /*012c*/ 	.word	0x0000ae60


	//----- nvinfo : EIATTR_MAX_THREADS
	.align		4
.L_3512:
        /*0130*/ 	.byte	0x04, 0x05
        /*0132*/ 	.short	(.L_3514 - .L_3513)
.L_3513:
        /*0134*/ 	.word	0x00000080
        /*0138*/ 	.word	0x00000001
        /*013c*/ 	.word	0x00000001


	//----- nvinfo : EIATTR_CRS_STACK_SIZE
	.align		4
.L_3514:
        /*0140*/ 	.byte	0x04, 0x1e
        /*0142*/ 	.short	(.L_3516 - .L_3515)
.L_3515:
        /*0144*/ 	.word	0x00000000
.L_3516:


//--------------------- .nv.info._ZN2at6native18elementwise_kernelILi128ELi4EZNS0_22gpu_kernel_impl_nocastINS0_13BinaryFunctorIffbZZZNS0_23logical_xor_kernel_cudaERNS_14TensorIteratorEENKUlvE0_clEvENKUlvE5_clEvEUlffE_EEEEvRNS_18TensorIteratorBaseERKT_EUliE_EEviT1_ --------------------------
	.section	.nv.info._ZN2at6native18elementwise_kernelILi128ELi4EZNS0_22gpu_kernel_impl_nocastINS0_13BinaryFunctorIffbZZZNS0_23logical_xor_kernel_cudaERNS_14TensorIteratorEENKUlvE0_clEvENKUlvE5_clEvEUlffE_EEEEvRNS_18TensorIteratorBaseERKT_EUliE_EEviT1_,"",@"SHT_CUDA_INFO"
	.sectionflags	@""
	.align	4


	//----- nvinfo : EIATTR_CUDA_API_VERSION
	.align		4
        /*0000*/ 	.byte	0x04, 0x37
        /*0002*/ 	.short	(.L_3518 - .L_3517)
.L_3517:
        /*0004*/ 	.word	0x00000082


	//----- nvinfo : EIATTR_SW2861232_WAR
	.align		4
.L_3518:
        /*0008*/ 	.byte	0x01, 0x35
	.zero		2


	//----- nvinfo : EIATTR_PARAM_CBANK
	.align		4
        /*000c*/ 	.byte	0x04, 0x0a
        /*000e*/ 	.short	(.L_3520 - .L_3519)
	.align		4
.L_3519:
        /*0010*/ 	.word	index@(.nv.constant0._ZN2at6native18elementwise_kernelILi128ELi4EZNS0_22gpu_kernel_impl_nocastINS0_13BinaryFunctorIffbZZZNS0_23logical_xor_kernel_cudaERNS_14TensorIteratorEENKUlvE0_clEvENKUlvE5_clEvEUlffE_EEEEvRNS_18TensorIteratorBaseERKT_EUliE_EEviT1_)
        /*0014*/ 	.short	0x0160
        /*0016*/ 	.short	0x0290


	//----- nvinfo : EIATTR_CBANK_PARAM_SIZE
	.align		4
.L_3520:
        /*0018*/ 	.byte	0x03, 0x19
        /*001a*/ 	.short	0x0290


	//----- nvinfo : EIATTR_KPARAM_INFO
	.align		4
        /*001c*/ 	.byte	0x04, 0x17
        /*001e*/ 	.short	(.L_3522 - .L_3521)
.L_3521:
        /*0020*/ 	.word	0x00000000
        /*0024*/ 	.short	0x0001
        /*0026*/ 	.short	0x0008
        /*0028*/ 	.byte	0x00, 0xf0, 0x21, 0x0a


	//----- nvinfo : EIATTR_KPARAM_INFO
	.align		4
.L_3522:
        /*002c*/ 	.byte	0x04, 0x17
        /*002e*/ 	.short	(.L_3524 - .L_3523)
.L_3523:
        /*0030*/ 	.word	0x00000000
        /*0034*/ 	.short	0x0000
        /*0036*/ 	.short	0x0000
        /*0038*/ 	.byte	0x00, 0xf0, 0x11, 0x00


	//----- nvinfo : EIATTR_MAXREG_COUNT
	.align		4
.L_3524:
        /*003c*/ 	.byte	0x03, 0x1b
        /*003e*/ 	.short	0x0080


	//----- nvinfo : EIATTR_MERCURY_ISA_VERSION
	.align		4
        /*0040*/ 	.byte	0x03, 0x5f
        /*0042*/ 	.short	0x0000


	//----- nvinfo : EIATTR_EXIT_INSTR_OFFSETS
	.align		4
        /*0044*/ 	.byte	0x04, 0x1c
        /*0046*/ 	.short	(.L_3526 - .L_3525)


	//   ....[0]....
.L_3525:
        /*0048*/ 	.word	0x00003310


	//   ....[1]....
        /*004c*/ 	.word	0x000043c0


	//----- nvinfo : EIATTR_MAX_THREADS
	.align		4
.L_3526:
        /*0050*/ 	.byte	0x04, 0x05
        /*0052*/ 	.short	(.L_3528 - .L_3527)
.L_3527:
        /*0054*/ 	.word	0x00000080
        /*0058*/ 	.word	0x00000001
        /*005c*/ 	.word	0x00000001


	//----- nvinfo : EIATTR_CRS_STACK_SIZE
	.align		4
.L_3528:
        /*0060*/ 	.byte	0x04, 0x1e
        /*0062*/ 	.short	(.L_3530 - .L_3529)
.L_3529:
        /*0064*/ 	.word	0x00000000
.L_3530:


//--------------------- .nv.info._ZN2at6native27unrolled_elementwise_kernelINS0_13BinaryFunctorIffbZZZNS0_23logical_xor_kernel_cudaERNS_14TensorIteratorEENKUlvE0_clEvENKUlvE5_clEvEUlffE_EESt5arrayIPcLm3EELi4E23TrivialOffsetCalculatorILi2EjESC_ILi1EjENS0_6memory15LoadWithoutCastENSF_16StoreWithoutCastEEEviT_T0_T2_T3_T4_T5_ --------------------------
	.section	.nv.info._ZN2at6native27unrolled_elementwise_kernelINS0_13BinaryFunctorIffbZZZNS0_23logical_xor_kernel_cudaERNS_14TensorIteratorEENKUlvE0_clEvENKUlvE5_clEvEUlffE_EESt5arrayIPcLm3EELi4E23TrivialOffsetCalculatorILi2EjESC_ILi1EjENS0_6memory15LoadWithoutCastENSF_16StoreWithoutCastEEEviT_T0_T2_T3_T4_T5_,"",@"SHT_CUDA_INFO"
	.sectionflags	@""
	.align	4


	//----- nvinfo : EIATTR_CUDA_API_VERSION
	.align		4
        /*0000*/ 	.byte	0x04, 0x37
        /*0002*/ 	.short	(.L_3532 - .L_3531)
.L_3531:
        /*0004*/ 	.word	0x00000082


	//----- nvinfo : EIATTR_SW2861232_WAR
	.align		4
.L_3532:
        /*0008*/ 	.byte	0x01, 0x35
	.zero		2


	//----- nvinfo : EIATTR_PARAM_CBANK
	.align		4
        /*000c*/ 	.byte	0x04, 0x0a
        /*000e*/ 	.short	(.L_3534 - .L_3533)
	.align		4
.L_3533:
        /*0010*/ 	.word	index@(.nv.constant0._ZN2at6native27unrolled_elementwise_kernelINS0_13BinaryFunctorIffbZZZNS0_23logical_xor_kernel_cudaERNS_14TensorIteratorEENKUlvE0_clEvENKUlvE5_clEvEUlffE_EESt5arrayIPcLm3EELi4E23TrivialOffsetCalculatorILi2EjESC_ILi1EjENS0_6memory15LoadWithoutCastENSF_16StoreWithoutCastEEEviT_T0_T2_T3_T4_T5_)
        /*0014*/ 	.short	0x0160
        /*0016*/ 	.short	0x0024


	//----- nvinfo : EIATTR_CBANK_PARAM_SIZE
	.align		4
.L_3534:
        /*0018*/ 	.byte	0x03, 0x19
        /*001a*/ 	.short	0x0024


	//----- nvinfo : EIATTR_KPARAM_INFO
	.align		4
        /*001c*/ 	.byte	0x04, 0x17
        /*001e*/ 	.short	(.L_3536 - .L_3535)
.L_3535:
        /*0020*/ 	.word	0x00000000
        /*0024*/ 	.short	0x0006
        /*0026*/ 	.short	0x0023
        /*0028*/ 	.byte	0x00, 0xf0, 0x05, 0x00


	//----- nvinfo : EIATTR_KPARAM_INFO
	.align		4
.L_3536:
        /*002c*/ 	.byte	0x04, 0x17
        /*002e*/ 	.short	(.L_3538 - .L_3537)
.L_3537:
        /*0030*/ 	.word	0x00000000
        /*0034*/ 	.short	0x0005
        /*0036*/ 	.short	0x0022
        /*0038*/ 	.byte	0x00, 0xf0, 0x05, 0x00


	//----- nvinfo : EIATTR_KPARAM_INFO
	.align		4
.L_3538:
        /*003c*/ 	.byte	0x04, 0x17
        /*003e*/ 	.short	(.L_3540 - .L_3539)
.L_3539:
        /*0040*/ 	.word	0x00000000
        /*0044*/ 	.short	0x0004
        /*0046*/ 	.short	0x0021
        /*0048*/ 	.byte	0x00, 0xf0, 0x05, 0x00


	//----- nvinfo : EIATTR_KPARAM_INFO
	.align		4
.L_3540:
        /*004c*/ 	.byte	0x04, 0x17
        /*004e*/ 	.short	(.L_3542 - .L_3541)
.L_3541:
        /*0050*/ 	.word	0x00000000
        /*0054*/ 	.short	0x0003
        /*0056*/ 	.short	0x0020
        /*0058*/ 	.byte	0x00, 0xf0, 0x05, 0x00


	//----- nvinfo : EIATTR_KPARAM_INFO
	.align		4
.L_3542:
        /*005c*/ 	.byte	0x04, 0x17
        /*005e*/ 	.short	(.L_3544 - .L_3543)
.L_3543:
        /*0060*/ 	.word	0x00000000
        /*0064*/ 	.short	0x0002
        /*0066*/ 	.short	0x0008
        /*0068*/ 	.byte	0x00, 0xf0, 0x61, 0x00


	//----- nvinfo : EIATTR_KPARAM_INFO
	.align		4
.L_3544:
        /*006c*/ 	.byte	0x04, 0x17
        /*006e*/ 	.short	(.L_3546 - .L_3545)
.L_3545:
        /*0070*/ 	.word	0x00000000
        /*0074*/ 	.short	0x0001
        /*0076*/ 	.short	0x0004
        /*0078*/ 	.byte	0x00, 0xf0, 0x05, 0x00


	//----- nvinfo : EIATTR_KPARAM_INFO
	.align		4
.L_3546:
        /*007c*/ 	.byte	0x04, 0x17
        /*007e*/ 	.short	(.L_3548 - .L_3547)
.L_3547:
        /*0080*/ 	.word	0x00000000
        /*0084*/ 	.short	0x0000
        /*0086*/ 	.short	0x0000
        /*0088*/ 	.byte	0x00, 0xf0, 0x11, 0x00


	//----- nvinfo : EIATTR_MAXREG_COUNT
	.align		4
.L_3548:
        /*008c*/ 	.byte	0x03, 0x1b
        /*008e*/ 	.short	0x00ff


	//----- nvinfo : EIATTR_MERCURY_ISA_VERSION
	.align		4
        /*0090*/ 	.byte	0x03, 0x5f
        /*0092*/ 	.short	0x0000


	//----- nvinfo : EIATTR_EXIT_INSTR_OFFSETS
	.align		4
        /*0094*/ 	.byte	0x04, 0x1c
        /*0096*/ 	.short	(.L_3550 - .L_3549)


	//   ....[0]....
.L_3549:
        /*0098*/ 	.word	0x000004e0


	//   ....[1]....
        /*009c*/ 	.word	0x00000560


	//----- nvinfo : EIATTR_MAX_THREADS
	.align		4
.L_3550:
        /*00a0*/ 	.byte	0x04, 0x05
        /*00a2*/ 	.short	(.L_3552 - .L_3551)
.L_3551:
        /*00a4*/ 	.word	0x00000080
        /*00a8*/ 	.word	0x00000001
        /*00ac*/ 	.word	0x00000001


	//----- nvinfo : EIATTR_CRS_STACK_SIZE
	.align		4
.L_3552:
        /*00b0*/ 	.byte	0x04, 0x1e
        /*00b2*/ 	.short	(.L_3554 - .L_3553)
.L_3553:
        /*00b4*/ 	.word	0x00000000
.L_3554:


//--------------------- .nv.info._ZN2at6native29vectorized_elementwise_kernelILi2ENS0_13BinaryFunctorIffbZZZNS0_23logical_xor_kernel_cudaERNS_14TensorIteratorEENKUlvE0_clEvENKUlvE5_clEvEUlffE_EESt5arrayIPcLm3EEEEviT0_T1_ --------------------------
	.section	.nv.info._ZN2at6native29vectorized_elementwise_kernelILi2ENS0_13BinaryFunctorIffbZZZNS0_23logical_xor_kernel_cudaERNS_14TensorIteratorEENKUlvE0_clEvENKUlvE5_clEvEUlffE_EESt5arrayIPcLm3EEEEviT0_T1_,"",@"SHT_CUDA_INFO"
	.sectionflags	@""
	.align	4


	//----- nvinfo : EIATTR_CUDA_API_VERSION
	.align		4
        /*0000*/ 	.byte	0x04, 0x37
        /*0002*/ 	.short	(.L_3556 - .L_3555)
.L_3555:
        /*0004*/ 	.word	0x00000082


	//----- nvinfo : EIATTR_SW2861232_WAR
	.align		4
.L_3556:
        /*0008*/ 	.byte	0x01, 0x35
	.zero		2


	//----- nvinfo : EIATTR_PARAM_CBANK
	.align		4
        /*000c*/ 	.byte	0x04, 0x0a
        /*000e*/ 	.short	(.L_3558 - .L_3557)
	.align		4
.L_3557:
        /*0010*/ 	.word	index@(.nv.constant0._ZN2at6native29vectorized_elementwise_kernelILi2ENS0_13BinaryFunctorIffbZZZNS0_23logical_xor_kernel_cudaERNS_14TensorIteratorEENKUlvE0_clEvENKUlvE5_clEvEUlffE_EESt5arrayIPcLm3EEEEviT0_T1_)
        /*0014*/ 	.short	0x0160
        /*0016*/ 	.short	0x0020


	//----- nvinfo : EIATTR_CBANK_PARAM_SIZE
	.align		4
.L_3558:
        /*0018*/ 	.byte	0x03, 0x19
        /*001a*/ 	.short	0x0020


	//----- nvinfo : EIATTR_KPARAM_INFO
	.align		4
        /*001c*/ 	.byte	0x04, 0x17
        /*001e*/ 	.short	(.L_3560 - .L_3559)
.L_3559:
        /*0020*/ 	.word	0x00000000
        /*0024*/ 	.short	0x0002
        /*0026*/ 	.short	0x0008
        /*0028*/ 	.byte	0x00, 0xf0, 0x61, 0x00


	//----- nvinfo : EIATTR_KPARAM_INFO
	.align		4
.L_3560:
        /*002c*/ 	.byte	0x04, 0x17
        /*002e*/ 	.short	(.L_3562 - .L_3561)
.L_3561:
        /*0030*/ 	.word	0x00000000
        /*0034*/ 	.short	0x0001
        /*0036*/ 	.short	0x0004
        /*0038*/ 	.byte	0x00, 0xf0, 0x05, 0x00


	//----- nvinfo : EIATTR_KPARAM_INFO
	.align		4
.L_3562:
        /*003c*/ 	.byte	0x04, 0x17
        /*003e*/ 	.short	(.L_3564 - .L_3563)
.L_3563:
        /*0040*/ 	.word	0x00000000
        /*0044*/ 	.short	0x0000
        /*0046*/ 	.short	0x0000
        /*0048*/ 	.byte	0x00, 0xf0, 0x11, 0x00


	//----- nvinfo : EIATTR_MAXREG_COUNT
	.align		4
.L_3564:
        /*004c*/ 	.byte	0x03, 0x1b
        /*004e*/ 	.short	0x00ff


	//----- nvinfo : EIATTR_MERCURY_ISA_VERSION
	.align		4
        /*0050*/ 	.byte	0x03, 0x5f
        /*0052*/ 	.short	0x0000


	//----- nvinfo : EIATTR_EXIT_INSTR_OFFSETS
	.align		4
        /*0054*/ 	.byte	0x04, 0x1c
        /*0056*/ 	.short	(.L_3566 - .L_3565)


	//   ....[0]....
.L_3565:
        /*0058*/ 	.word	0x00000400


	//   ....[1]....
        /*005c*/ 	.word	0x00000e10


	//   ....[2]....
        /*0060*/ 	.word	0x00000e70


	//----- nvinfo : EIATTR_MAX_THREADS
	.align		4
.L_3566:
        /*0064*/ 	.byte	0x04, 0x05
        /*0066*/ 	.short	(.L_3568 - .L_3567)
.L_3567:
        /*0068*/ 	.word	0x00000080
        /*006c*/ 	.word	0x00000001
        /*0070*/ 	.word	0x00000001


	//----- nvinfo : EIATTR_CRS_STACK_SIZE
	.align		4
.L_3568:
        /*0074*/ 	.byte	0x04, 0x1e
        /*0076*/ 	.short	(.L_3570 - .L_3569)
.L_3569:
        /*0078*/ 	.word	0x00000000
.L_3570:


//--------------------- .nv.info._ZN2at6native29vectorized_elementwise_kernelILi4ENS0_13BinaryFunctorIffbZZZNS0_23logical_xor_kernel_cudaERNS_14TensorIteratorEENKUlvE0_clEvENKUlvE5_clEvEUlffE_EESt5arrayIPcLm3EEEEviT0_T1_ --------------------------
	.section	.nv.info._ZN2at6native29vectorized_elementwise_kernelILi4ENS0_13BinaryFunctorIffbZZZNS0_23logical_xor_kernel_cudaERNS_14TensorIteratorEENKUlvE0_clEvENKUlvE5_clEvEUlffE_EESt5arrayIPcLm3EEEEviT0_T1_,"",@"SHT_CUDA_INFO"
	.sectionflags	@""
	.align	4


	//----- nvinfo : EIATTR_CUDA_API_VERSION
	.align		4
        /*0000*/ 	.byte	0x04, 0x37
        /*0002*/ 	.short	(.L_3572 - .L_3571)
.L_3571:
        /*0004*/ 	.word	0x00000082


	//----- nvinfo : EIATTR_SW2861232_WAR
	.align		4
.L_3572:
        /*0008*/ 	.byte	0x01, 0x35
	.zero		2


	//----- nvinfo : EIATTR_PARAM_CBANK
	.align		4
        /*000c*/ 	.byte	0x04, 0x0a
        /*000e*/ 	.short	(.L_3574 - .L_3573)
	.align		4
.L_3573:
        /*0010*/ 	.word	index@(.nv.constant0._ZN2at6native29vectorized_elementwise_kernelILi4ENS0_13BinaryFunctorIffbZZZNS0_23logical_xor_kernel_cudaERNS_14TensorIteratorEENKUlvE0_clEvENKUlvE5_clEvEUlffE_EESt5arrayIPcLm3EEEEviT0_T1_)
        /*0014*/ 	.short	0x0160
        /*0016*/ 	.short	0x0020


	//----- nvinfo : EIATTR_CBANK_PARAM_SIZE
	.align		4
.L_3574:
        /*0018*/ 	.byte	0x03, 0x19
        /*001a*/ 	.short	0x0020


	//----- nvinfo : EIATTR_KPARAM_INFO
	.align		4
        /*001c*/ 	.byte	0x04, 0x17
        /*001e*/ 	.short	(.L_3576 - .L_3575)
.L_3575:
        /*0020*/ 	.word	0x00000000
        /*0024*/ 	.short	0x0002
        /*0026*/ 	.short	0x0008
        /*0028*/ 	.byte	0x00, 0xf0, 0x61, 0x00


	//----- nvinfo : EIATTR_KPARAM_INFO
	.align		4
.L_3576:
        /*002c*/ 	.byte	0x04, 0x17
        /*002e*/ 	.short	(.L_3578 - .L_3577)
.L_3577:
        /*0030*/ 	.word	0x00000000
        /*0034*/ 	.short	0x0001
        /*0036*/ 	.short	0x0004
        /*0038*/ 	.byte	0x00, 0xf0, 0x05, 0x00


	//----- nvinfo : EIATTR_KPARAM_INFO
	.align		4
.L_3578:
        /*003c*/ 	.byte	0x04, 0x17
        /*003e*/ 	.short	(.L_3580 - .L_3579)
.L_3579:
        /*0040*/ 	.word	0x00000000
        /*0044*/ 	.short	0x0000
        /*0046*/ 	.short	0x0000
        /*0048*/ 	.byte	0x00, 0xf0, 0x11, 0x00


	//----- nvinfo : EIATTR_MAXREG_COUNT
	.align		4
.L_3580:
        /*004c*/ 	.byte	0x03, 0x1b
        /*004e*/ 	.short	0x00ff


	//----- nvinfo : EIATTR_MERCURY_ISA_VERSION
	.align		4
        /*0050*/ 	.byte	0x03, 0x5f
        /*0052*/ 	.short	0x0000


	//----- nvinfo : EIATTR_EXIT_INSTR_OFFSETS
	.align		4
        /*0054*/ 	.byte	0x04, 0x1c
        /*0056*/ 	.short	(.L_3582 - .L_3581)


	//   ....[0]....
.L_3581:
        /*0058*/ 	.word	0x000003c0


	//   ....[1]....
        /*005c*/ 	.word	0x00000dd0


	//   ....[2]....
        /*0060*/ 	.word	0x00000e30


	//----- nvinfo : EIATTR_MAX_THREADS
	.align		4
.L_3582:
        /*0064*/ 	.byte	0x04, 0x05
        /*0066*/ 	.short	(.L_3584 - .L_3583)
.L_3583:
        /*0068*/ 	.word	0x00000080
        /*006c*/ 	.word	0x00000001
        /*0070*/ 	.word	0x00000001


	//----- nvinfo : EIATTR_CRS_STACK_SIZE
	.align		4
.L_3584:
        /*0074*/ 	.byte	0x04, 0x1e
        /*0076*/ 	.short	(.L_3586 - .L_3585)
.L_3585:
        /*0078*/ 	.word	0x00000000
.L_3586:


//--------------------- .nv.info._ZN2at6native29vectorized_elementwise_kernelILi8ENS0_13BinaryFunctorIffbZZZNS0_23logical_xor_kernel_cudaERNS_14TensorIteratorEENKUlvE0_clEvENKUlvE5_clEvEUlffE_EESt5arrayIPcLm3EEEEviT0_T1_ --------------------------
	.section	.nv.info._ZN2at6native29vectorized_elementwise_kernelILi8ENS0_13BinaryFunctorIffbZZZNS0_23logical_xor_kernel_cudaERNS_14TensorIteratorEENKUlvE0_clEvENKUlvE5_clEvEUlffE_EESt5arrayIPcLm3EEEEviT0_T1_,"",@"SHT_CUDA_INFO"
	.sectionflags	@""
	.align	4


	//----- nvinfo : EIATTR_CUDA_API_VERSION
	.align		4
        /*0000*/ 	.byte	0x04, 0x37
        /*0002*/ 	.short	(.L_3588 - .L_3587)
.L_3587:
        /*0004*/ 	.word	0x00000082


	//----- nvinfo : EIATTR_SW2861232_WAR
	.align		4
.L_3588:
        /*0008*/ 	.byte	0x01, 0x35
	.zero		2


	//----- nvinfo : EIATTR_PARAM_CBANK
	.align		4
        /*000c*/ 	.byte	0x04, 0x0a
        /*000e*/ 	.short	(.L_3590 - .L_3589)
	.align		4
.L_3589:
        /*0010*/ 	.word	index@(.nv.constant0._ZN2at6native29vectorized_elementwise_kernelILi8ENS0_13BinaryFunctorIffbZZZNS0_23logical_xor_kernel_cudaERNS_14TensorIteratorEENKUlvE0_clEvENKUlvE5_clEvEUlffE_EESt5arrayIPcLm3EEEEviT0_T1_)
        /*0014*/ 	.short	0x0160
        /*0016*/ 	.short	0x0020


	//----- nvinfo : EIATTR_CBANK_PARAM_SIZE
	.align		4
.L_3590:
        /*0018*/ 	.byte	0x03, 0x19
        /*001a*/ 	.short	0x0020


	//----- nvinfo : EIATTR_KPARAM_INFO
	.align		4
        /*001c*/ 	.byte	0x04, 0x17
        /*001e*/ 	.short	(.L_3592 - .L_3591)
.L_3591:
        /*0020*/ 	.word	0x00000000
        /*0024*/ 	.short	0x0002
        /*0026*/ 	.short	0x0008
        /*0028*/ 	.byte	0x00, 0xf0, 0x61, 0x00


	//----- nvinfo : EIATTR_KPARAM_INFO
	.align		4
.L_3592:
        /*002c*/ 	.byte	0x04, 0x17
        /*002e*/ 	.short	(.L_3594 - .L_3593)
.L_3593:
        /*0030*/ 	.word	0x00000000
        /*0034*/ 	.short	0x0001
        /*0036*/ 	.short	0x0004
        /*0038*/ 	.byte	0x00, 0xf0, 0x05, 0x00


	//----- nvinfo : EIATTR_KPARAM_INFO
	.align		4
.L_3594:
        /*003c*/ 	.byte	0x04, 0x17
        /*003e*/ 	.short	(.L_3596 - .L_3595)
.L_3595:
        /*0040*/ 	.word	0x00000000
        /*0044*/ 	.short	0x0000
        /*0046*/ 	.short	0x0000
        /*0048*/ 	.byte	0x00, 0xf0, 0x11, 0x00


	//----- nvinfo : EIATTR_MAXREG_COUNT
	.align		4
.L_3596:
        /*004c*/ 	.byte	0x03, 0x1b
        /*004e*/ 	.short	0x00ff


	//----- nvinfo : EIATTR_MERCURY_ISA_VERSION
	.align		4
        /*0050*/ 	.byte	0x03, 0x5f
        /*0052*/ 	.short	0x0000


	//----- nvinfo : EIATTR_EXIT_INSTR_OFFSETS
	.align		4
        /*0054*/ 	.byte	0x04, 0x1c
        /*0056*/ 	.short	(.L_3598 - .L_3597)


	//   ....[0]....
.L_3597:
        /*0058*/ 	.word	0x00000010


	//----- nvinfo : EIATTR_MAX_THREADS
	.align		4
.L_3598:
        /*005c*/ 	.byte	0x04, 0x05
        /*005e*/ 	.short	(.L_3600 - .L_3599)
.L_3599:
        /*0060*/ 	.word	0x00000080
        /*0064*/ 	.word	0x00000001
        /*0068*/ 	.word	0x00000001
.L_3600:


//--------------------- .nv.info._ZN2at6native18elementwise_kernelILi128ELi4EZNS0_15gpu_kernel_implINS0_13AUnaryFunctorIddbZZZNS0_23logical_xor_kernel_cudaERNS_14TensorIteratorEENKUlvE0_clEvENKUlvE4_clEvEUlddE_EEEEvRNS_18TensorIteratorBaseERKT_EUliE_EEviT1_ --------------------------
	.section	.nv.info._ZN2at6native18elementwise_kernelILi128ELi4EZNS0_15gpu_kernel_implINS0_13AUnaryFunctorIddbZZZNS0_23logical_xor_kernel_cudaERNS_14TensorIteratorEENKUlvE0_clEvENKUlvE4_clEvEUlddE_EEEEvRNS_18TensorIteratorBaseERKT_EUliE_EEviT1_,"",@"SHT_CUDA_INFO"
	.sectionflags	@""
	.align	4


	//----- nvinfo : EIATTR_CUDA_API_VERSION
	.align		4
        /*0000*/ 	.byte	0x04, 0x37
        /*0002*/ 	.short	(.L_3602 - .L_3601)
.L_3601:
        /*0004*/ 	.word	0x00000082


	//----- nvinfo : EIATTR_SW2861232_WAR
	.align		4
.L_3602:
        /*0008*/ 	.byte	0x01, 0x35
	.zero		2


	//----- nvinfo : EIATTR_PARAM_CBANK
	.align		4
        /*000c*/ 	.byte	0x04, 0x0a
        /*000e*/ 	.short	(.L_3604 - .L_3603)
	.align		4
.L_3603:
        /*0010*/ 	.word	index@(.nv.constant0._ZN2at6native18elementwise_kernelILi128ELi4EZNS0_15gpu_kernel_implINS0_13AUnaryFunctorIddbZZZNS0_23logical_xor_kernel_cudaERNS_14TensorIteratorEENKUlvE0_clEvENKUlvE4_clEvEUlddE_EEEEvRNS_18TensorIteratorBaseERKT_EUliE_EEviT1_)
        /*0014*/ 	.short	0x0160
        /*0016*/ 	.short	0x0230


	//----- nvinfo : EIATTR_CBANK_PARAM_SIZE
	.align		4
.L_3604:
        /*0018*/ 	.byte	0x03, 0x19
        /*001a*/ 	.short	0x0230


	//----- nvinfo : EIATTR_KPARAM_INFO
	.align		4
        /*001c*/ 	.byte	0x04, 0x17
        /*001e*/ 	.short	(.L_3606 - .L_3605)
.L_3605:
        /*0020*/ 	.word	0x00000000
        /*0024*/ 	.short	0x0001
        /*0026*/ 	.short	0x0008
        /*0028*/ 	.byte	0x00, 0xf0, 0xa1, 0x08


	//----- nvinfo : EIATTR_KPARAM_INFO
	.align		4
.L_3606:
        /*002c*/ 	.byte	0x04, 0x17
        /*002e*/ 	.short	(.L_3608 - .L_3607)
.L_3607:
        /*0030*/ 	.word	0x00000000
        /*0034*/ 	.short	0x0000
        /*0036*/ 	.short	0x0000
        /*0038*/ 	.byte	0x00, 0xf0, 0x11, 0x00


	//----- nvinfo : EIATTR_MAXREG_COUNT
	.align		4
.L_3608:
        /*003c*/ 	.byte	0x03, 0x1b
        /*003e*/ 	.short	0x0080


	//----- nvinfo : EIATTR_EXTERNS
	.align		4
        /*0040*/ 	.byte	0x04, 0x0f
        /*0042*/ 	.short	(.L_3610 - .L_3609)


	//   ....[0]....
	.align		4
.L_3609:
        /*0044*/ 	.word	index@(__assertfail)


	//----- nvinfo : EIATTR_MERCURY_ISA_VERSION
	.align		4
.L_3610:
        /*0048*/ 	.byte	0x03, 0x5f
        /*004a*/ 	.short	0x0000


	//----- nvinfo : EIATTR_SYSCALL_OFFSETS
	.align		4
        /*004c*/ 	.byte	0x04, 0x46
        /*004e*/ 	.short	(.L_3612 - .L_3611)


	//   ....[0]....
.L_3611:
        /*0050*/ 	.word	0x00001da0


	//   ....[1]....
        /*0054*/ 	.word	0x00002c40


	//   ....[2]....
        /*0058*/ 	.word	0x00004a10


	//   ....[3]....
        /*005c*/ 	.word	0x000058b0


	//   ....[4]....
        /*0060*/ 	.word	0x00007650


	//   ....[5]....
        /*0064*/ 	.word	0x000084f0


	//   ....[6]....
        /*0068*/ 	.word	0x0000a2a0


	//   ....[7]....
        /*006c*/ 	.word	0x0000b140


	//----- nvinfo : EIATTR_EXIT_INSTR_OFFSETS
	.align		4
.L_3612:
        /*0070*/ 	.byte	0x04, 0x1c
        /*0072*/ 	.short	(.L_3614 - .L_3613)


	//   ....[0]....
.L_3613:
        /*0074*/ 	.word	0x00008580


	//   ....[1]....
        /*0078*/ 	.word	0x0000a420


	//   ....[2]....
        /*007c*/ 	.word	0x0000a440


	//   ....[3]....
        /*0080*/ 	.word	0x0000a4d0


	//   ....[4]....
        /*0084*/ 	.word	0x0000a4f0


	//   ....[5]....
        /*0088*/ 	.word	0x0000a510


	//   ....[6]....
        /*008c*/ 	.word	0x0000a5a0


	//   ....[7]....
        /*0090*/ 	.word	0x0000a5e0


	//   ....[8]....
        /*0094*/ 	.word	0x0000a680


	//   ....[9]....
        /*0098*/ 	.word	0x0000a6d0


	//   ....[10]....
        /*009c*/ 	.word	0x0000a700


	//   ....[11]....
        /*00a0*/ 	.word	0x0000a7a0


	//   ....[12]....
        /*00a4*/ 	.word	0x0000a7e0


	//   ....[13]....
        /*00a8*/ 	.word	0x0000a970


	//   ....[14]....
        /*00ac*/ 	.word	0x0000aad0


	//   ....[15]....
        /*00b0*/ 	.word	0x0000ab10


	//   ....[16]....
        /*00b4*/ 	.word	0x0000abb0


	//   ....[17]....
        /*00b8*/ 	.word	0x0000ad30


	//   ....[18]....
        /*00bc*/ 	.word	0x0000aeb0


	//   ....[19]....
        /*00c0*/ 	.word	0x0000b010


	//   ....[20]....
        /*00c4*/ 	.word	0x0000b150


	//   ....[21]....
        /*00c8*/ 	.word	0x0000b180


	//   ....[22]....
        /*00cc*/ 	.word	0x0000b1a0


	//----- nvinfo : EIATTR_MAX_THREADS
	.align		4
.L_3614:
        /*00d0*/ 	.byte	0x04, 0x05
        /*00d2*/ 	.short	(.L_3616 - .L_3615)
.L_3615:
        /*00d4*/ 	.word	0x00000080
        /*00d8*/ 	.word	0x00000001
        /*00dc*/ 	.word	0x00000001


	//----- nvinfo : EIATTR_CRS_STACK_SIZE
	.align		4
.L_3616:
        /*00e0*/ 	.byte	0x04, 0x1e
        /*00e2*/ 	.short	(.L_3618 - .L_3617)
.L_3617:
        /*00e4*/ 	.word	0x00000000
.L_3618:


//--------------------- .nv.info._ZN2at6native27unrolled_elementwise_kernelINS0_13AUnaryFunctorIddbZZZNS0_23logical_xor_kernel_cudaERNS_14TensorIteratorEENKUlvE0_clEvENKUlvE4_clEvEUlddE_EESt5arrayIPcLm2EELi4E23TrivialOffsetCalculatorILi1EjESD_NS0_6memory12LoadWithCastILi1EEENSE_13StoreWithCastILi1EEEEEviT_T0_T2_T3_T4_T5_ --------------------------
	.section	.nv.info._ZN2at6native27unrolled_elementwise_kernelINS0_13AUnaryFunctorIddbZZZNS0_23logical_xor_kernel_cudaERNS_14TensorIteratorEENKUlvE0_clEvENKUlvE4_clEvEUlddE_EESt5arrayIPcLm2EELi4E23TrivialOffsetCalculatorILi1EjESD_NS0_6memory12LoadWithCastILi1EEENSE_13StoreWithCastILi1EEEEEviT_T0_T2_T3_T4_T5_,"",@"SHT_CUDA_INFO"
	.sectionflags	@""
	.align	4


	//----- nvinfo : EIATTR_CUDA_API_VERSION
	.align		4
        /*0000*/ 	.byte	0x04, 0x37
        /*0002*/ 	.short	(.L_3620 - .L_3619)
.L_3619:
        /*0004*/ 	.word	0x00000082


	//----- nvinfo : EIATTR_SW2861232_WAR
	.align		4
.L_3620:
        /*0008*/ 	.byte	0x01, 0x35
	.zero		2


	//----- nvinfo : EIATTR_PARAM_CBANK
	.align		4
        /*000c*/ 	.byte	0x04, 0x0a
        /*000e*/ 	.short	(.L_3622 - .L_3621)
	.align		4
.L_3621:
        /*0010*/ 	.word	index@(.nv.constant0._ZN2at6native27unrolled_elementwise_kernelINS0_13AUnaryFunctorIddbZZZNS0_23logical_xor_kernel_cudaERNS_14TensorIteratorEENKUlvE0_clEvENKUlvE4_clEvEUlddE_EESt5arrayIPcLm2EELi4E23TrivialOffsetCalculatorILi1EjESD_NS0_6memory12LoadWithCastILi1EEENSE_13StoreWithCastILi1EEEEEviT_T0_T2_T3_T4_T5_)
        /*0014*/ 	.short	0x0160
        /*0016*/ 	.short	0x003c


	//----- nvinfo : EIATTR_CBANK_PARAM_SIZE
	.align		4
.L_3622:
        /*0018*/ 	.byte	0x03, 0x19
        /*001a*/ 	.short	0x003c


	//----- nvinfo : EIATTR_KPARAM_INFO
	.align		4
        /*001c*/ 	.byte	0x04, 0x17
        /*001e*/ 	.short	(.L_3624 - .L_3623)
.L_3623:
        /*0020*/ 	.word	0x00000000
        /*0024*/ 	.short	0x0006
        /*0026*/ 	.short	0x0034
        /*0028*/ 	.byte	0x00, 0xf0, 0x21, 0x00


	//----- nvinfo : EIATTR_KPARAM_INFO
	.align		4
.L_3624:
        /*002c*/ 	.byte	0x04, 0x17
        /*002e*/ 	.short	(.L_3626 - .L_3625)
.L_3625:
        /*0030*/ 	.word	0x00000000
        /*0034*/ 	.short	0x0005
        /*0036*/ 	.short	0x002c
        /*0038*/ 	.byte	0x00, 0xf0, 0x21, 0x00


	//----- nvinfo : EIATTR_KPARAM_INFO
	.align		4
.L_3626:
        /*003c*/ 	.byte	0x04, 0x17
        /*003e*/ 	.short	(.L_3628 - .L_3627)
.L_3627:
        /*0040*/ 	.word	0x00000000
        /*0044*/ 	.short	0x0004
        /*0046*/ 	.short	0x0029
        /*0048*/ 	.byte	0x00, 0xf0, 0x05, 0x00


	//----- nvinfo : EIATTR_KPARAM_INFO
	.align		4
.L_3628:
        /*004c*/ 	.byte	0x04, 0x17
        /*004e*/ 	.short	(.L_3630 - .L_3629)
.L_3629:
        /*0050*/ 	.word	0x00000000
        /*0054*/ 	.short	0x0003
        /*0056*/ 	.short	0x0028
        /*0058*/ 	.byte	0x00, 0xf0, 0x05, 0x00


	//----- nvinfo : EIATTR_KPARAM_INFO
	.align		4
.L_3630:
        /*005c*/ 	.byte	0x04, 0x17
        /*005e*/ 	.short	(.L_3632 - .L_3631)
.L_3631:
        /*0060*/ 	.word	0x00000000
        /*0064*/ 	.short	0x0002
        /*0066*/ 	.short	0x0018
        /*0068*/ 	.byte	0x00, 0xf0, 0x41, 0x00


	//----- nvinfo : EIATTR_KPARAM_INFO
	.align		4
.L_3632:
        /*006c*/ 	.byte	0x04, 0x17
        /*006e*/ 	.short	(.L_3634 - .L_3633)
.L_3633:
        /*0070*/ 	.word	0x00000000
        /*0074*/ 	.short	0x0001
        /*0076*/ 	.short	0x0008
        /*0078*/ 	.byte	0x00, 0xf0, 0x41, 0x00


	//----- nvinfo : EIATTR_KPARAM_INFO
	.align		4
.L_3634:
        /*007c*/ 	.byte	0x04, 0x17
        /*007e*/ 	.short	(.L_3636 - .L_3635)
.L_3635:
        /*0080*/ 	.word	0x00000000
        /*0084*/ 	.short	0x0000
        /*0086*/ 	.short	0x0000
        /*0088*/ 	.byte	0x00, 0xf0, 0x11, 0x00


	//----- nvinfo : EIATTR_MAXREG_COUNT
	.align		4
.L_3636:
        /*008c*/ 	.byte	0x03, 0x1b
        /*008e*/ 	.short	0x00ff


	//----- nvinfo : EIATTR_EXTERNS
	.align		4
        /*0090*/ 	.byte	0x04, 0x0f
        /*0092*/ 	.short	(.L_3638 - .L_3637)


	//   ....[0]....
	.align		4
.L_3637:
        /*0094*/ 	.word	index@(__assertfail)


	//----- nvinfo : EIATTR_MERCURY_ISA_VERSION
	.align		4
.L_3638:
        /*0098*/ 	.byte	0x03, 0x5f
        /*009a*/ 	.short	0x0000


	//----- nvinfo : EIATTR_SYSCALL_OFFSETS
	.align		4
        /*009c*/ 	.byte	0x04, 0x46
        /*009e*/ 	.short	(.L_3640 - .L_3639)


	//   ....[0]....
.L_3639:
        /*00a0*/ 	.word	0x00000f90


	//   ....[1]....
        /*00a4*/ 	.word	0x00001f40


	//   ....[2]....
        /*00a8*/ 	.word	0x00002f00


	//   ....[3]....
        /*00ac*/ 	.word	0x00003e90


	//   ....[4]....
        /*00b0*/ 	.word	0x00004f70


	//   ....[5]....
        /*00b4*/ 	.word	0x00005e80


	//   ....[6]....
        /*00b8*/ 	.word	0x00006d40


	//   ....[7]....
        /*00bc*/ 	.word	0x00007c00


	//----- nvinfo : EIATTR_EXIT_INSTR_OFFSETS
	.align		4
.L_3640:
        /*00c0*/ 	.byte	0x04, 0x1c
        /*00c2*/ 	.short	(.L_3642 - .L_3641)


	//   ....[0]....
.L_3641:
        /*00c4*/ 	.word	0x00006dd0


	//   ....[1]....
        /*00c8*/ 	.word	0x00006ee0


	//   ....[2]....
        /*00cc*/ 	.word	0x00006f00


	//   ....[3]....
        /*00d0*/ 	.word	0x00006f90


	//   ....[4]....
        /*00d4*/ 	.word	0x00006fb0


	//   ....[5]....
        /*00d8*/ 	.word	0x00006fd0


	//   ....[6]....
        /*00dc*/ 	.word	0x00007060


	//   ....[7]....
        /*00e0*/ 	.word	0x000070a0


	//   ....[8]....
        /*00e4*/ 	.word	0x00007140


	//   ....[9]....
        /*00e8*/ 	.word	0x00007190


	//   ....[10]....
        /*00ec*/ 	.word	0x000071c0


	//   ....[11]....
        /*00f0*/ 	.word	0x00007260


	//   ....[12]....
        /*00f4*/ 	.word	0x000072a0


	//   ....[13]....
        /*00f8*/ 	.word	0x00007430


	//   ....[14]....
        /*00fc*/ 	.word	0x00007590


	//   ....[15]....
        /*0100*/ 	.word	0x000075d0


	//   ....[16]....
        /*0104*/ 	.word	0x00007670


	//   ....[17]....
        /*0108*/ 	.word	0x000077f0


	//   ....[18]....
        /*010c*/ 	.word	0x00007970


	//   ....[19]....
        /*0110*/ 	.word	0x00007ad0


	//   ....[20]....
        /*0114*/ 	.word	0x00007c10


	//   ....[21]....
        /*0118*/ 	.word	0x00007c40


	//   ....[22]....
        /*011c*/ 	.word	0x00007c60


	//----- nvinfo : EIATTR_MAX_THREADS
	.align		4
.L_3642:
        /*0120*/ 	.byte	0x04, 0x05
        /*0122*/ 	.short	(.L_3644 - .L_3643)
.L_3643:
        /*0124*/ 	.word	0x00000080
        /*0128*/ 	.word	0x00000001
        /*012c*/ 	.word	0x00000001


	//----- nvinfo : EIATTR_CRS_STACK_SIZE
	.align		4
.L_3644:
        /*0130*/ 	.byte	0x04, 0x1e
        /*0132*/ 	.short	(.L_3646 - .L_3645)
.L_3645:
        /*0134*/ 	.word	0x00000000
.L_3646:


//--------------------- .nv.info._ZN2at6native18elementwise_kernelILi128ELi4EZNS0_22gpu_kernel_impl_nocastINS0_13AUnaryFunctorIddbZZZNS0_23logical_xor_kernel_cudaERNS_14TensorIteratorEENKUlvE0_clEvENKUlvE4_clEvEUlddE_EEEEvRNS_18TensorIteratorBaseERKT_EUliE_EEviT1_ --------------------------
	.section	.nv.info._ZN2at6native18elementwise_kernelILi128ELi4EZNS0_22gpu_kernel_impl_nocastINS0_13AUnaryFunctorIddbZZZNS0_23logical_xor_kernel_cudaERNS_14TensorIteratorEENKUlvE0_clEvENKUlvE4_clEvEUlddE_EEEEvRNS_18TensorIteratorBaseERKT_EUliE_EEviT1_,"",@"SHT_CUDA_INFO"
	.sectionflags	@""
	.align	4


	//----- nvinfo : EIATTR_CUDA_API_VERSION
	.align		4
        /*0000*/ 	.byte	0x04, 0x37
        /*0002*/ 	.short	(.L_3648 - .L_3647)
.L_3647:
        /*0004*/ 	.word	0x00000082


	//----- nvinfo : EIATTR_SW2861232_WAR
	.align		4
.L_3648:
        /*0008*/ 	.byte	0x01, 0x35
	.zero		2


	//----- nvinfo : EIATTR_PARAM_CBANK
	.align		4
        /*000c*/ 	.byte	0x04, 0x0a
        /*000e*/ 	.short	(.L_3650 - .L_3649)
	.align		4
.L_3649:
        /*0010*/ 	.word	index@(.nv.constant0._ZN2at6native18elementwise_kernelILi128ELi4EZNS0_22gpu_kernel_impl_nocastINS0_13AUnaryFunctorIddbZZZNS0_23logical_xor_kernel_cudaERNS_14TensorIteratorEENKUlvE0_clEvENKUlvE4_clEvEUlddE_EEEEvRNS_18TensorIteratorBaseERKT_EUliE_EEviT1_)
        /*0014*/ 	.short	0x0160
        /*0016*/ 	.short	0x0228


	//----- nvinfo : EIATTR_CBANK_PARAM_SIZE
	.align		4
.L_3650:
        /*0018*/ 	.byte	0x03, 0x19
        /*001a*/ 	.short	0x0228


	//----- nvinfo : EIATTR_KPARAM_INFO
	.align		4
        /*001c*/ 	.byte	0x04, 0x17
        /*001e*/ 	.short	(.L_3652 - .L_3651)
.L_3651:
        /*0020*/ 	.word	0x00000000
        /*0024*/ 	.short	0x0001
        /*0026*/ 	.short	0x0008
        /*0028*/ 	.byte	0x00, 0xf0, 0x81, 0x08


	//----- nvinfo : EIATTR_KPARAM_INFO
	.align		4
.L_3652:
        /*002c*/ 	.byte	0x04, 0x17
        /*002e*/ 	.short	(.L_3654 - .L_3653)
.L_3653:
        /*0030*/ 	.word	0x00000000
        /*0034*/ 	.short	0x0000
        /*0036*/ 	.short	0x0000
        /*0038*/ 	.byte	0x00, 0xf0, 0x11, 0x00


	//----- nvinfo : EIATTR_MAXREG_COUNT
	.align		4
.L_3654:
        /*003c*/ 	.byte	0x03, 0x1b
        /*003e*/ 	.short	0x0080


	//----- nvinfo : EIATTR_MERCURY_ISA_VERSION
	.align		4
        /*0040*/ 	.byte	0x03, 0x5f
        /*0042*/ 	.short	0x0000


	//----- nvinfo : EIATTR_EXIT_INSTR_OFFSETS
	.align		4
        /*0044*/ 	.byte	0x04, 0x1c
        /*0046*/ 	.short	(.L_3656 - .L_3655)


	//   ....[0]....
.L_3655:
        /*0048*/ 	.word	0x00002d70


	//   ....[1]....
        /*004c*/ 	.word	0x00003c40


	//----- nvinfo : EIATTR_MAX_THREADS
	.align		4
.L_3656:
        /*0050*/ 	.byte	0x04, 0x05
        /*0052*/ 	.short	(.L_3658 - .L_3657)
.L_3657:
        /*0054*/ 	.word	0x00000080
        /*0058*/ 	.word	0x00000001
        /*005c*/ 	.word	0x00000001


	//----- nvinfo : EIATTR_CRS_STACK_SIZE
	.align		4
.L_3658:
        /*0060*/ 	.byte	0x04, 0x1e
        /*0062*/ 	.short	(.L_3660 - .L_3659)
.L_3659:
        /*0064*/ 	.word	0x00000000
.L_3660:


//--------------------- .nv.info._ZN2at6native27unrolled_elementwise_kernelINS0_13AUnaryFunctorIddbZZZNS0_23logical_xor_kernel_cudaERNS_14TensorIteratorEENKUlvE0_clEvENKUlvE4_clEvEUlddE_EESt5arrayIPcLm2EELi4E23TrivialOffsetCalculatorILi1EjESD_NS0_6memory15LoadWithoutCastENSE_16StoreWithoutCastEEEviT_T0_T2_T3_T4_T5_ --------------------------
	.section	.nv.info._ZN2at6native27unrolled_elementwise_kernelINS0_13AUnaryFunctorIddbZZZNS0_23logical_xor_kernel_cudaERNS_14TensorIteratorEENKUlvE0_clEvENKUlvE4_clEvEUlddE_EESt5arrayIPcLm2EELi4E23TrivialOffsetCalculatorILi1EjESD_NS0_6memory15LoadWithoutCastENSE_16StoreWithoutCastEEEviT_T0_T2_T3_T4_T5_,"",@"SHT_CUDA_INFO"
	.sectionflags	@""
	.align	4


	//----- nvinfo : EIATTR_CUDA_API_VERSION
	.align		4
        /*0000*/ 	.byte	0x04, 0x37
        /*0002*/ 	.short	(.L_3662 - .L_3661)
.L_3661:
        /*0004*/ 	.word	0x00000082


	//----- nvinfo : EIATTR_SW2861232_WAR
	.align		4
.L_3662:
        /*0008*/ 	.byte	0x01, 0x35
	.zero		2


	//----- nvinfo : EIATTR_PARAM_CBANK
	.align		4
        /*000c*/ 	.byte	0x04, 0x0a
        /*000e*/ 	.short	(.L_3664 - .L_3663)
	.align		4
.L_3663:
        /*0010*/ 	.word	index@(.nv.constant0._ZN2at6native27unrolled_elementwise_kernelINS0_13AUnaryFunctorIddbZZZNS0_23logical_xor_kernel_cudaERNS_14TensorIteratorEENKUlvE0_clEvENKUlvE4_clEvEUlddE_EESt5arrayIPcLm2EELi4E23TrivialOffsetCalculatorILi1EjESD_NS0_6memory15LoadWithoutCastENSE_16StoreWithoutCastEEEviT_T0_T2_T3_T4_T5_)
        /*0014*/ 	.short	0x0160
        /*0016*/ 	.short	0x002c


	//----- nvinfo : EIATTR_CBANK_PARAM_SIZE
	.align		4
.L_3664:
        /*0018*/ 	.byte	0x03, 0x19
        /*001a*/ 	.short	0x002c


	//----- nvinfo : EIATTR_KPARAM_INFO
	.align		4
        /*001c*/ 	.byte	0x04, 0x17
        /*001e*/ 	.short	(.L_3666 - .L_3665)
.L_3665:
        /*0020*/ 	.word	0x00000000
        /*0024*/ 	.short	0x0006
        /*0026*/ 	.short	0x002b
        /*0028*/ 	.byte	0x00, 0xf0, 0x05, 0x00


	//----- nvinfo : EIATTR_KPARAM_INFO
	.align		4
.L_3666:
        /*002c*/ 	.byte	0x04, 0x17
        /*002e*/ 	.short	(.L_3668 - .L_3667)
.L_3667:
        /*0030*/ 	.word	0x00000000
        /*0034*/ 	.short	0x0005
        /*0036*/ 	.short	0x002a
        /*0038*/ 	.byte	0x00, 0xf0, 0x05, 0x00


	//----- nvinfo : EIATTR_KPARAM_INFO
	.align		4
.L_3668:
        /*003c*/ 	.byte	0x04, 0x17
        /*003e*/ 	.short	(.L_3670 - .L_3669)
.L_3669:
        /*0040*/ 	.word	0x00000000
        /*0044*/ 	.short	0x0004
        /*0046*/ 	.short	0x0029
        /*0048*/ 	.byte	0x00, 0xf0, 0x05, 0x00


	//----- nvinfo : EIATTR_KPARAM_INFO
	.align		4
.L_3670:
        /*004c*/ 	.byte	0x04, 0x17
        /*004e*/ 	.short	(.L_3672 - .L_3671)
.L_3671:
        /*0050*/ 	.word	0x00000000
        /*0054*/ 	.short	0x0003
        /*0056*/ 	.short	0x0028
        /*0058*/ 	.byte	0x00, 0xf0, 0x05, 0x00


	//----- nvinfo : EIATTR_KPARAM_INFO
	.align		4
.L_3672:
        /*005c*/ 	.byte	0x04, 0x17
        /*005e*/ 	.short	(.L_3674 - .L_3673)
.L_3673:
        /*0060*/ 	.word	0x00000000
        /*0064*/ 	.short	0x0002
        /*0066*/ 	.short	0x0018
        /*0068*/ 	.byte	0x00, 0xf0, 0x41, 0x00


	//----- nvinfo : EIATTR_KPARAM_INFO
	.align		4
.L_3674:
        /*006c*/ 	.byte	0x04, 0x17
        /*006e*/ 	.short	(.L_3676 - .L_3675)
.L_3675:
        /*0070*/ 	.word	0x00000000
        /*0074*/ 	.short	0x0001
        /*0076*/ 	.short	0x0008
        /*0078*/ 	.byte	0x00, 0xf0, 0x41, 0x00


	//----- nvinfo : EIATTR_KPARAM_INFO
	.align		4
.L_3676:
        /*007c*/ 	.byte	0x04, 0x17
        /*007e*/ 	.short	(.L_3678 - .L_3677)
.L_3677:
        /*0080*/ 	.word	0x00000000
        /*0084*/ 	.short	0x0000
        /*0086*/ 	.short	0x0000
        /*0088*/ 	.byte	0x00, 0xf0, 0x11, 0x00


	//----- nvinfo : EIATTR_MAXREG_COUNT
	.align		4
.L_3678:
        /*008c*/ 	.byte	0x03, 0x1b
        /*008e*/ 	.short	0x00ff


	//----- nvinfo : EIATTR_MERCURY_ISA_VERSION
	.align		4
        /*0090*/ 	.byte	0x03, 0x5f
        /*0092*/ 	.short	0x0000


	//----- nvinfo : EIATTR_EXIT_INSTR_OFFSETS
	.align		4
        /*0094*/ 	.byte	0x04, 0x1c
        /*0096*/ 	.short	(.L_3680 - .L_3679)


	//   ....[0]....
.L_3679:
        /*0098*/ 	.word	0x00000420


	//   ....[1]....
        /*009c*/ 	.word	0x00000490


	//----- nvinfo : EIATTR_MAX_THREADS
	.align		4
.L_3680:
        /*00a0*/ 	.byte	0x04, 0x05
        /*00a2*/ 	.short	(.L_3682 - .L_3681)
.L_3681:
        /*00a4*/ 	.word	0x00000080
        /*00a8*/ 	.word	0x00000001
        /*00ac*/ 	.word	0x00000001


	//----- nvinfo : EIATTR_CRS_STACK_SIZE
	.align		4
.L_3682:
        /*00b0*/ 	.byte	0x04, 0x1e
        /*00b2*/ 	.short	(.L_3684 - .L_3683)
.L_3683:
        /*00b4*/ 	.word	0x00000000
.L_3684:


//--------------------- .nv.info._ZN2at6native29vectorized_elementwise_kernelILi2ENS0_13AUnaryFunctorIddbZZZNS0_23logical_xor_kernel_cudaERNS_14TensorIteratorEENKUlvE0_clEvENKUlvE4_clEvEUlddE_EESt5arrayIPcLm2EEEEviT0_T1_ --------------------------
	.section	.nv.info._ZN2at6native29vectorized_elementwise_kernelILi2ENS0_13AUnaryFunctorIddbZZZNS0_23logical_xor_kernel_cudaERNS_14TensorIteratorEENKUlvE0_clEvENKUlvE4_clEvEUlddE_EESt5arrayIPcLm2EEEEviT0_T1_,"",@"SHT_CUDA_INFO"
	.sectionflags	@""
	.align	4


	//----- nvinfo : EIATTR_CUDA_API_VERSION
	.align		4
        /*0000*/ 	.byte	0x04, 0x37
        /*0002*/ 	.short	(.L_3686 - .L_3685)
.L_3685:
        /*0004*/ 	.word	0x00000082


	//----- nvinfo : EIATTR_SW2861232_WAR
	.align		4
.L_3686:
        /*0008*/ 	.byte	0x01, 0x35
	.zero		2


	//----- nvinfo : EIATTR_PARAM_CBANK
	.align		4
        /*000c*/ 	.byte	0x04, 0x0a
        /*000e*/ 	.short	(.L_3688 - .L_3687)
	.align		4
.L_3687:
        /*0010*/ 	.word	index@(.nv.constant0._ZN2at6native29vectorized_elementwise_kernelILi2ENS0_13AUnaryFunctorIddbZZZNS0_23logical_xor_kernel_cudaERNS_14TensorIteratorEENKUlvE0_clEvENKUlvE4_clEvEUlddE_EESt5arrayIPcLm2EEEEviT0_T1_)
        /*0014*/ 	.short	0x0160
        /*0016*/ 	.short	0x0028


	//----- nvinfo : EIATTR_CBANK_PARAM_SIZE
	.align		4
.L_3688:
        /*0018*/ 	.byte	0x03, 0x19
        /*001a*/ 	.short	0x0028


	//----- nvinfo : EIATTR_KPARAM_INFO
	.align		4
        /*001c*/ 	.byte	0x04, 0x17
        /*001e*/ 	.short	(.L_3690 - .L_3689)
.L_3689:
        /*0020*/ 	.word	0x00000000
        /*0024*/ 	.short	0x0002
        /*0026*/ 	.short	0x0018
        /*0028*/ 	.byte	0x00, 0xf0, 0x41, 0x00


	//----- nvinfo : EIATTR_KPARAM_INFO
	.align		4
.L_3690:
        /*002c*/ 	.byte	0x04, 0x17
        /*002e*/ 	.short	(.L_3692 - .L_3691)
.L_3691:
        /*0030*/ 	.word	0x00000000
        /*0034*/ 	.short	0x0001
        /*0036*/ 	.short	0x0008
        /*0038*/ 	.byte	0x00, 0xf0, 0x41, 0x00


	//----- nvinfo : EIATTR_KPARAM_INFO
	.align		4
.L_3692:
        /*003c*/ 	.byte	0x04, 0x17
        /*003e*/ 	.short	(.L_3694 - .L_3693)
.L_3693:
        /*0040*/ 	.word	0x00000000
        /*0044*/ 	.short	0x0000
        /*0046*/ 	.short	0x0000
        /*0048*/ 	.byte	0x00, 0xf0, 0x11, 0x00


	//----- nvinfo : EIATTR_MAXREG_COUNT
	.align		4
.L_3694:
        /*004c*/ 	.byte	0x03, 0x1b
        /*004e*/ 	.short	0x00ff


	//----- nvinfo : EIATTR_MERCURY_ISA_VERSION
	.align		4
        /*0050*/ 	.byte	0x03, 0x5f
        /*0052*/ 	.short	0x0000


	//----- nvinfo : EIATTR_EXIT_INSTR_OFFSETS
	.align		4
        /*0054*/ 	.byte	0x04, 0x1c
        /*0056*/ 	.short	(.L_3696 - .L_3695)


	//   ....[0]....
.L_3695:
        /*0058*/ 	.word	0x000002b0


	//   ....[1]....
        /*005c*/ 	.word	0x00000af0


	//   ....[2]....
        /*0060*/ 	.word	0x00000b50


	//----- nvinfo : EIATTR_MAX_THREADS
	.align		4
.L_3696:
        /*0064*/ 	.byte	0x04, 0x05
        /*0066*/ 	.short	(.L_3698 - .L_3697)
.L_3697:
        /*0068*/ 	.word	0x00000080
        /*006c*/ 	.word	0x00000001
        /*0070*/ 	.word	0x00000001


	//----- nvinfo : EIATTR_CRS_STACK_SIZE
	.align		4
.L_3698:
        /*0074*/ 	.byte	0x04, 0x1e
        /*0076*/ 	.short	(.L_3700 - .L_3699)
.L_3699:
        /*0078*/ 	.word	0x00000000
.L_3700:


//--------------------- .nv.info._ZN2at6native29vectorized_elementwise_kernelILi4ENS0_13AUnaryFunctorIddbZZZNS0_23logical_xor_kernel_cudaERNS_14TensorIteratorEENKUlvE0_clEvENKUlvE4_clEvEUlddE_EESt5arrayIPcLm2EEEEviT0_T1_ --------------------------
	.section	.nv.info._ZN2at6native29vectorized_elementwise_kernelILi4ENS0_13AUnaryFunctorIddbZZZNS0_23logical_xor_kernel_cudaERNS_14TensorIteratorEENKUlvE0_clEvENKUlvE4_clEvEUlddE_EESt5arrayIPcLm2EEEEviT0_T1_,"",@"SHT_CUDA_INFO"
	.sectionflags	@""
	.align	4


	//----- nvinfo : EIATTR_CUDA_API_VERSION
	.align		4
        /*0000*/ 	.byte	0x04, 0x37
        /*0002*/ 	.short	(.L_3702 - .L_3701)
.L_3701:
        /*0004*/ 	.word	0x00000082


	//----- nvinfo : EIATTR_SW2861232_WAR
	.align		4
.L_3702:
        /*0008*/ 	.byte	0x01, 0x35
	.zero		2


	//----- nvinfo : EIATTR_PARAM_CBANK
	.align		4
        /*000c*/ 	.byte	0x04, 0x0a
        /*000e*/ 	.short	(.L_3704 - .L_3703)
	.align		4
.L_3703:
        /*0010*/ 	.word	index@(.nv.constant0._ZN2at6native29vectorized_elementwise_kernelILi4ENS0_13AUnaryFunctorIddbZZZNS0_23logical_xor_kernel_cudaERNS_14TensorIteratorEENKUlvE0_clEvENKUlvE4_clEvEUlddE_EESt5arrayIPcLm2EEEEviT0_T1_)
        /*0014*/ 	.short	0x0160
        /*0016*/ 	.short	0x0028


	//----- nvinfo : EIATTR_CBANK_PARAM_SIZE
	.align		4
.L_3704:
        /*0018*/ 	.byte	0x03, 0x19
        /*001a*/ 	.short	0x0028


	//----- nvinfo : EIATTR_KPARAM_INFO
	.align		4
        /*001c*/ 	.byte	0x04, 0x17
        /*001e*/ 	.short	(.L_3706 - .L_3705)
.L_3705:
        /*0020*/ 	.word	0x00000000
        /*0024*/ 	.short	0x0002
        /*0026*/ 	.short	0x0018
        /*0028*/ 	.byte	0x00, 0xf0, 0x41, 0x00


	//----- nvinfo : EIATTR_KPARAM_INFO
	.align		4
.L_3706:
        /*002c*/ 	.byte	0x04, 0x17
        /*002e*/ 	.short	(.L_3708 - .L_3707)
.L_3707:
        /*0030*/ 	.word	0x00000000
        /*0034*/ 	.short	0x0001
        /*0036*/ 	.short	0x0008
        /*0038*/ 	.byte	0x00, 0xf0, 0x41, 0x00


	//----- nvinfo : EIATTR_KPARAM_INFO
	.align		4
.L_3708:
        /*003c*/ 	.byte	0x04, 0x17
        /*003e*/ 	.short	(.L_3710 - .L_3709)
.L_3709:
        /*0040*/ 	.word	0x00000000
        /*0044*/ 	.short	0x0000
        /*0046*/ 	.short	0x0000
        /*0048*/ 	.byte	0x00, 0xf0, 0x11, 0x00


	//----- nvinfo : EIATTR_MAXREG_COUNT
	.align		4
.L_3710:
        /*004c*/ 	.byte	0x03, 0x1b
        /*004e*/ 	.short	0x00ff


	//----- nvinfo : EIATTR_MERCURY_ISA_VERSION
	.align		4
        /*0050*/ 	.byte	0x03, 0x5f
        /*0052*/ 	.short	0x0000


	//----- nvinfo : EIATTR_EXIT_INSTR_OFFSETS
	.align		4
        /*0054*/ 	.byte	0x04, 0x1c
        /*0056*/ 	.short	(.L_3712 - .L_3711)


	//   ....[0]....
.L_3711:
        /*0058*/ 	.word	0x000002b0


	//   ....[1]....
        /*005c*/ 	.word	0x00000af0


	//   ....[2]....
        /*0060*/ 	.word	0x00000b50


	//----- nvinfo : EIATTR_MAX_THREADS
	.align		4
.L_3712:
        /*0064*/ 	.byte	0x04, 0x05
        /*0066*/ 	.short	(.L_3714 - .L_3713)
.L_3713:
        /*0068*/ 	.word	0x00000080
        /*006c*/ 	.word	0x00000001
        /*0070*/ 	.word	0x00000001


	//----- nvinfo : EIATTR_CRS_STACK_SIZE
	.align		4
.L_3714:
        /*0074*/ 	.byte	0x04, 0x1e
        /*0076*/ 	.short	(.L_3716 - .L_3715)
.L_3715:
        /*0078*/ 	.word	0x00000000
.L_3716:


//--------------------- .nv.info._ZN2at6native29vectorized_elementwise_kernelILi8ENS0_13AUnaryFunctorIddbZZZNS0_23logical_xor_kernel_cudaERNS_14TensorIteratorEENKUlvE0_clEvENKUlvE4_clEvEUlddE_EESt5arrayIPcLm2EEEEviT0_T1_ --------------------------
	.section	.nv.info._ZN2at6native29vectorized_elementwise_kernelILi8ENS0_13AUnaryFunctorIddbZZZNS0_23logical_xor_kernel_cudaERNS_14TensorIteratorEENKUlvE0_clEvENKUlvE4_clEvEUlddE_EESt5arrayIPcLm2EEEEviT0_T1_,"",@"SHT_CUDA_INFO"
	.sectionflags	@""
	.align	4


	//----- nvinfo : EIATTR_CUDA_API_VERSION
	.align		4
        /*0000*/ 	.byte	0x04, 0x37
        /*0002*/ 	.short	(.L_3718 - .L_3717)
.L_3717:
        /*0004*/ 	.word	0x00000082


	//----- nvinfo : EIATTR_SW2861232_WAR
	.align		4
.L_3718:
        /*0008*/ 	.byte	0x01, 0x35
	.zero		2


	//----- nvinfo : EIATTR_PARAM_CBANK
	.align		4
        /*000c*/ 	.byte	0x04, 0x0a
        /*000e*/ 	.short	(.L_3720 - .L_3719)
	.align		4
.L_3719:
        /*0010*/ 	.word	index@(.nv.constant0._ZN2at6native29vectorized_elementwise_kernelILi8ENS0_13AUnaryFunctorIddbZZZNS0_23logical_xor_kernel_cudaERNS_14TensorIteratorEENKUlvE0_clEvENKUlvE4_clEvEUlddE_EESt5arrayIPcLm2EEEEviT0_T1_)
        /*0014*/ 	.short	0x0160
        /*0016*/ 	.short	0x0028


	//----- nvinfo : EIATTR_CBANK_PARAM_SIZE
	.align		4
.L_3720:
        /*0018*/ 	.byte	0x03, 0x19
        /*001a*/ 	.short	0x0028


	//----- nvinfo : EIATTR_KPARAM_INFO
	.align		4
        /*001c*/ 	.byte	0x04, 0x17
        /*001e*/ 	.short	(.L_3722 - .L_3721)
.L_3721:
        /*0020*/ 	.word	0x00000000
        /*0024*/ 	.short	0x0002
        /*0026*/ 	.short	0x0018
        /*0028*/ 	.byte	0x00, 0xf0, 0x41, 0x00


	//----- nvinfo : EIATTR_KPARAM_INFO
	.align		4
.L_3722:
        /*002c*/ 	.byte	0x04, 0x17
        /*002e*/ 	.short	(.L_3724 - .L_3723)
.L_3723:
        /*0030*/ 	.word	0x00000000
        /*0034*/ 	.short	0x0001
        /*0036*/ 	.short	0x0008
        /*0038*/ 	.byte	0x00, 0xf0, 0x41, 0x00


	//----- nvinfo : EIATTR_KPARAM_INFO
	.align		4
.L_3724:
        /*003c*/ 	.byte	0x04, 0x17
        /*003e*/ 	.short	(.L_3726 - .L_3725)
.L_3725:
        /*0040*/ 	.word	0x00000000
        /*0044*/ 	.short	0x0000
        /*0046*/ 	.short	0x0000
        /*0048*/ 	.byte	0x00, 0xf0, 0x11, 0x00


	//----- nvinfo : EIATTR_MAXREG_COUNT
	.align		4
.L_3726:
        /*004c*/ 	.byte	0x03, 0x1b
        /*004e*/ 	.short	0x00ff


	//----- nvinfo : EIATTR_MERCURY_ISA_VERSION
	.align		4
        /*0050*/ 	.byte	0x03, 0x5f
        /*0052*/ 	.short	0x0000


	//----- nvinfo : EIATTR_EXIT_INSTR_OFFSETS
	.align		4
        /*0054*/ 	.byte	0x04, 0x1c
        /*0056*/ 	.short	(.L_3728 - .L_3727)


	//   ....[0]....
.L_3727:
        /*0058*/ 	.word	0x00000010


	//----- nvinfo : EIATTR_MAX_THREADS
	.align		4
.L_3728:
        /*005c*/ 	.byte	0x04, 0x05
        /*005e*/ 	.short	(.L_3730 - .L_3729)
.L_3729:
        /*0060*/ 	.word	0x00000080
        /*0064*/ 	.word	0x00000001
        /*0068*/ 	.word	0x00000001
.L_3730:


//--------------------- .nv.info._ZN2at6native18elementwise_kernelILi128ELi4EZNS0_15gpu_kernel_implINS0_13BinaryFunctorIddbZZZNS0_23logical_xor_kernel_cudaERNS_14TensorIteratorEENKUlvE0_clEvENKUlvE4_clEvEUlddE_EEEEvRNS_18TensorIteratorBaseERKT_EUliE_EEviT1_ --------------------------
	.section	.nv.info._ZN2at6native18elementwise_kernelILi128ELi4EZNS0_15gpu_kernel_implINS0_13BinaryFunctorIddbZZZNS0_23logical_xor_kernel_cudaERNS_14TensorIteratorEENKUlvE0_clEvENKUlvE4_clEvEUlddE_EEEEvRNS_18TensorIteratorBaseERKT_EUliE_EEviT1_,"",@"SHT_CUDA_INFO"
	.sectionflags	@""
	.align	4


	//----- nvinfo : EIATTR_CUDA_API_VERSION
	.align		4
        /*0000*/ 	.byte	0x04, 0x37
        /*0002*/ 	.short	(.L_3732 - .L_3731)
.L_3731:
        /*0004*/ 	.word	0x00000082


	//----- nvinfo : EIATTR_SW2861232_WAR
	.align		4
.L_3732:
        /*0008*/ 	.byte	0x01, 0x35
	.zero		2


	//----- nvinfo : EIATTR_PARAM_CBANK
	.align		4
        /*000c*/ 	.byte	0x04, 0x0a
        /*000e*/ 	.short	(.L_3734 - .L_3733)
	.align		4
.L_3733:
        /*0010*/ 	.word	index@(.nv.constant0._ZN2at6native18elementwise_kernelILi128ELi4EZNS0_15gpu_kernel_implINS0_13BinaryFunctorIddbZZZNS0_23logical_xor_kernel_cudaERNS_14TensorIteratorEENKUlvE0_clEvENKUlvE4_clEvEUlddE_EEEEvRNS_18TensorIteratorBaseERKT_EUliE_EEviT1_)
        /*0014*/ 	.short	0x0160
        /*0016*/ 	.short	0x0290


	//----- nvinfo : EIATTR_CBANK_PARAM_SIZE
	.align		4
.L_3734:
        /*0018*/ 	.byte	0x03, 0x19
        /*001a*/ 	.short	0x0290


	//----- nvinfo : EIATTR_KPARAM_INFO
	.align		4
        /*001c*/ 	.byte	0x04, 0x17
        /*001e*/ 	.short	(.L_3736 - .L_3735)
.L_3735:
        /*0020*/ 	.word	0x00000000
        /*0024*/ 	.short	0x0001
        /*0026*/ 	.short	0x0008
        /*0028*/ 	.byte	0x00, 0xf0, 0x21, 0x0a


	//----- nvinfo : EIATTR_KPARAM_INFO
	.align		4
.L_3736:
        /*002c*/ 	.byte	0x04, 0x17
        /*002e*/ 	.short	(.L_3738 - .L_3737)
.L_3737:
        /*0030*/ 	.word	0x00000000
        /*0034*/ 	.short	0x0000
        /*0036*/ 	.short	0x0000
        /*0038*/ 	.byte	0x00, 0xf0, 0x11, 0x00


	//----- nvinfo : EIATTR_MAXREG_COUNT
	.align		4
.L_3738:
        /*003c*/ 	.byte	0x03, 0x1b
        /*003e*/ 	.short	0x0080


	//----- nvinfo : EIATTR_EXTERNS
	.align		4
        /*0040*/ 	.byte	0x04, 0x0f
        /*0042*/ 	.short	(.L_3740 - .L_3739)


	//   ....[0]....
	.align		4
.L_3739:
        /*0044*/ 	.word	index@(__assertfail)


	//----- nvinfo : EIATTR_MERCURY_ISA_VERSION
	.align		4
.L_3740:
        /*0048*/ 	.byte	0x03, 0x5f
        /*004a*/ 	.short	0x0000


	//----- nvinfo : EIATTR_SYSCALL_OFFSETS
	.align		4
        /*004c*/ 	.byte	0x04, 0x46
        /*004e*/ 	.short	(.L_3742 - .L_3741)


	//   ....[0]....
.L_3741:
        /*0050*/ 	.word	0x00001f50


	//   ....[1]....
        /*0054*/ 	.word	0x00002e80


	//   ....[2]....
        /*0058*/ 	.word	0x00003d20


	//   ....[3]....
        /*005c*/ 	.word	0x00005ca0


	//   ....[4]....
        /*0060*/ 	.word	0x00006bd0


	//   ....[5]....
        /*0064*/ 	.word	0x00007a70


	//   ....[6]....
        /*0068*/ 	.word	0x000099c0


	//   ....[7]....
        /*006c*/ 	.word	0x0000a8f0


	//   ....[8]....
        /*0070*/ 	.word	0x0000b790


	//   ....[9]....
        /*0074*/ 	.word	0x0000d6f0


	//   ....[10]....
        /*0078*/ 	.word	0x0000e620


	//   ....[11]....
        /*007c*/ 	.word	0x0000f4c0


	//----- nvinfo : EIATTR_EXIT_INSTR_OFFSETS
	.align		4
.L_3742:
        /*0080*/ 	.byte	0x04, 0x1c
        /*0082*/ 	.short	(.L_3744 - .L_3743)


	//   ....[0]....
.L_3743:
        /*0084*/ 	.word	0x0000b820


	//   ....[1]....
        /*0088*/ 	.word	0x0000e7a0


	//   ....[2]....
        /*008c*/ 	.word	0x0000e7c0


	//   ....[3]....
        /*0090*/ 	.word	0x0000e850


	//   ....[4]....
        /*0094*/ 	.word	0x0000e870


	//   ....[5]....
        /*0098*/ 	.word	0x0000e890


	//   ....[6]....
        /*009c*/ 	.word	0x0000e920


	//   ....[7]....
        /*00a0*/ 	.word	0x0000e960


	//   ....[8]....
        /*00a4*/ 	.word	0x0000ea00


	//   ....[9]....
        /*00a8*/ 	.word	0x0000ea50


	//   ....[10]....
        /*00ac*/ 	.word	0x0000ea80


	//   ....[11]....
        /*00b0*/ 	.word	0x0000eb20


	//   ....[12]....
        /*00b4*/ 	.word	0x0000eb60


	//   ....[13]....
        /*00b8*/ 	.word	0x0000ecf0


	//   ....[14]....
        /*00bc*/ 	.word	0x0000ee50


	//   ....[15]....
        /*00c0*/ 	.word	0x0000ee90


	//   ....[16]....
        /*00c4*/ 	.word	0x0000ef30


	//   ....[17]....
        /*00c8*/ 	.word	0x0000f0b0


	//   ....[18]....
        /*00cc*/ 	.word	0x0000f230


	//   ....[19]....
        /*00d0*/ 	.word	0x0000f390


	//   ....[20]....
        /*00d4*/ 	.word	0x0000f4d0


	//   ....[21]....
        /*00d8*/ 	.word	0x0000f500


	//   ....[22]....
        /*00dc*/ 	.word	0x0000f520


	//----- nvinfo : EIATTR_MAX_THREADS
	.align		4
.L_3744:
        /*00e0*/ 	.byte	0x04, 0x05
        /*00e2*/ 	.short	(.L_3746 - .L_3745)
.L_3745:
        /*00e4*/ 	.word	0x00000080
        /*00e8*/ 	.word	0x00000001
        /*00ec*/ 	.word	0x00000001


	//----- nvinfo : EIATTR_CRS_STACK_SIZE
	.align		4
.L_3746:
        /*00f0*/ 	.byte	0x04, 0x1e
        /*00f2*/ 	.short	(.L_3748 - .L_3747)
.L_3747:
        /*00f4*/ 	.word	0x00000000
.L_3748:


//--------------------- .nv.info._ZN2at6native27unrolled_elementwise_kernelINS0_13BinaryFunctorIddbZZZNS0_23logical_xor_kernel_cudaERNS_14TensorIteratorEENKUlvE0_clEvENKUlvE4_clEvEUlddE_EESt5arrayIPcLm3EELi4E23TrivialOffsetCalculatorILi2EjESC_ILi1EjENS0_6memory12LoadWithCastILi2EEENSF_13StoreWithCastILi1EEEEEviT_T0_T2_T3_T4_T5_ --------------------------
	.section	.nv.info._ZN2at6native27unrolled_elementwise_kernelINS0_13BinaryFunctorIddbZZZNS0_23logical_xor_kernel_cudaERNS_14TensorIteratorEENKUlvE0_clEvENKUlvE4_clEvEUlddE_EESt5arrayIPcLm3EELi4E23TrivialOffsetCalculatorILi2EjESC_ILi1EjENS0_6memory12LoadWithCastILi2EEENSF_13StoreWithCastILi1EEEEEviT_T0_T2_T3_T4_T5_,"",@"SHT_CUDA_INFO"
	.sectionflags	@""
	.align	4


	//----- nvinfo : EIATTR_CUDA_API_VERSION
	.align		4
        /*0000*/ 	.byte	0x04, 0x37
        /*0002*/ 	.short	(.L_3750 - .L_3749)
.L_3749:
        /*0004*/ 	.word	0x00000082


	//----- nvinfo : EIATTR_SW2861232_WAR
	.align		4
.L_3750:
        /*0008*/ 	.byte	0x01, 0x35
	.zero		2


	//----- nvinfo : EIATTR_PARAM_CBANK
	.align		4
        /*000c*/ 	.byte	0x04, 0x0a
        /*000e*/ 	.short	(.L_3752 - .L_3751)
	.align		4
.L_3751:
        /*0010*/ 	.word	index@(.nv.constant0._ZN2at6native27unrolled_elementwise_kernelINS0_13BinaryFunctorIddbZZZNS0_23logical_xor_kernel_cudaERNS_14TensorIteratorEENKUlvE0_clEvENKUlvE4_clEvEUlddE_EESt5arrayIPcLm3EELi4E23TrivialOffsetCalculatorILi2EjESC_ILi1EjENS0_6memory12LoadWithCastILi2EEENSF_13StoreWithCastILi1EEEEEviT_T0_T2_T3_T4_T5_)
        /*0014*/ 	.short	0x0160
        /*0016*/ 	.short	0x0038


	//----- nvinfo : EIATTR_CBANK_PARAM_SIZE
	.align		4
.L_3752:
        /*0018*/ 	.byte	0x03, 0x19
        /*001a*/ 	.short	0x0038


	//----- nvinfo : EIATTR_KPARAM_INFO
	.align		4
        /*001c*/ 	.byte	0x04, 0x17
        /*001e*/ 	.short	(.L_3754 - .L_3753)
.L_3753:
        /*0020*/ 	.word	0x00000000
        /*0024*/ 	.short	0x0006
        /*0026*/ 	.short	0x0030
        /*0028*/ 	.byte	0x00, 0xf0, 0x21, 0x00


	//----- nvinfo : EIATTR_KPARAM_INFO
	.align		4
.L_3754:
        /*002c*/ 	.byte	0x04, 0x17
        /*002e*/ 	.short	(.L_3756 - .L_3755)
.L_3755:
        /*0030*/ 	.word	0x00000000
        /*0034*/ 	.short	0x0005
        /*0036*/ 	.short	0x0024
        /*0038*/ 	.byte	0x00, 0xf0, 0x31, 0x00


	//----- nvinfo : EIATTR_KPARAM_INFO
	.align		4
.L_3756:
        /*003c*/ 	.byte	0x04, 0x17
        /*003e*/ 	.short	(.L_3758 - .L_3757)
.L_3757:
        /*0040*/ 	.word	0x00000000
        /*0044*/ 	.short	0x0004
        /*0046*/ 	.short	0x0021
        /*0048*/ 	.byte	0x00, 0xf0, 0x05, 0x00


	//----- nvinfo : EIATTR_KPARAM_INFO
	.align		4
.L_3758:
        /*004c*/ 	.byte	0x04, 0x17
        /*004e*/ 	.short	(.L_3760 - .L_3759)
.L_3759:
        /*0050*/ 	.word	0x00000000
        /*0054*/ 	.short	0x0003
        /*0056*/ 	.short	0x0020
        /*0058*/ 	.byte	0x00, 0xf0, 0x05, 0x00


	//----- nvinfo : EIATTR_KPARAM_INFO
	.align		4
.L_3760:
        /*005c*/ 	.byte	0x04, 0x17
        /*005e*/ 	.short	(.L_3762 - .L_3761)
.L_3761:
        /*0060*/ 	.word	0x00000000
        /*0064*/ 	.short	0x0002
        /*0066*/ 	.short	0x0008
        /*0068*/ 	.byte	0x00, 0xf0, 0x61, 0x00


	//----- nvinfo : EIATTR_KPARAM_INFO
	.align		4
.L_3762:
        /*006c*/ 	.byte	0x04, 0x17
        /*006e*/ 	.short	(.L_3764 - .L_3763)
.L_3763:
        /*0070*/ 	.word	0x00000000
        /*0074*/ 	.short	0x0001
        /*0076*/ 	.short	0x0004
        /*0078*/ 	.byte	0x00, 0xf0, 0x05, 0x00


	//----- nvinfo : EIATTR_KPARAM_INFO
	.align		4
.L_3764:
        /*007c*/ 	.byte	0x04, 0x17
        /*007e*/ 	.short	(.L_3766 - .L_3765)
.L_3765:
        /*0080*/ 	.word	0x00000000
        /*0084*/ 	.short	0x0000
        /*0086*/ 	.short	0x0000
        /*0088*/ 	.byte	0x00, 0xf0, 0x11, 0x00


	//----- nvinfo : EIATTR_MAXREG_COUNT
	.align		4
.L_3766:
        /*008c*/ 	.byte	0x03, 0x1b
        /*008e*/ 	.short	0x00ff


	//----- nvinfo : EIATTR_EXTERNS
	.align		4
        /*0090*/ 	.byte	0x04, 0x0f
        /*0092*/ 	.short	(.L_3768 - .L_3767)


	//   ....[0]....
	.align		4
.L_3767:
        /*0094*/ 	.word	index@(__assertfail)


	//----- nvinfo : EIATTR_MERCURY_ISA_VERSION
	.align		4
.L_3768:
        /*0098*/ 	.byte	0x03, 0x5f
        /*009a*/ 	.short	0x0000


	//----- nvinfo : EIATTR_SYSCALL_OFFSETS
	.align		4
        /*009c*/ 	.byte	0x04, 0x46
        /*009e*/ 	.short	(.L_3770 - .L_3769)


	//   ....[0]....
.L_3769:
        /*00a0*/ 	.word	0x00000fb0


	//   ....[1]....
        /*00a4*/ 	.word	0x00001ee0


	//   ....[2]....
        /*00a8*/ 	.word	0x00002e90


	//   ....[3]....
        /*00ac*/ 	.word	0x00003dc0


	//   ....[4]....
        /*00b0*/ 	.word	0x00004d80


	//   ....[5]....
        /*00b4*/ 	.word	0x00005cb0


	//   ....[6]....
        /*00b8*/ 	.word	0x00006c50


	//   ....[7]....
        /*00bc*/ 	.word	0x00007b80


	//   ....[8]....
        /*00c0*/ 	.word	0x00008b50


	//   ....[9]....
        /*00c4*/ 	.word	0x00009a20


	//   ....[10]....
        /*00c8*/ 	.word	0x0000a8e0


	//   ....[11]....
        /*00cc*/ 	.word	0x0000b7a0


	//----- nvinfo : EIATTR_EXIT_INSTR_OFFSETS
	.align		4
.L_3770:
        /*00d0*/ 	.byte	0x04, 0x1c
        /*00d2*/ 	.short	(.L_3772 - .L_3771)


	//   ....[0]....
.L_3771:
        /*00d4*/ 	.word	0x0000a970


	//   ....[1]....
        /*00d8*/ 	.word	0x0000aa80


	//   ....[2]....
        /*00dc*/ 	.word	0x0000aaa0


	//   ....[3]....
        /*00e0*/ 	.word	0x0000ab30


	//   ....[4]....
        /*00e4*/ 	.word	0x0000ab50


	//   ....[5]....
        /*00e8*/ 	.word	0x0000ab70


	//   ....[6]....
        /*00ec*/ 	.word	0x0000ac00


	//   ....[7]....
        /*00f0*/ 	.word	0x0000ac40


	//   ....[8]....
        /*00f4*/ 	.word	0x0000ace0


	//   ....[9]....
        /*00f8*/ 	.word	0x0000ad30


	//   ....[10]....
        /*00fc*/ 	.word	0x0000ad60


	//   ....[11]....
        /*0100*/ 	.word	0x0000ae00


	//   ....[12]....
        /*0104*/ 	.word	0x0000ae40


	//   ....[13]....
        /*0108*/ 	.word	0x0000afd0


	//   ....[14]....
        /*010c*/ 	.word	0x0000b130


	//   ....[15]....
        /*0110*/ 	.word	0x0000b170


	//   ....[16]....
        /*0114*/ 	.word	0x0000b210


	//   ....[17]....
        /*0118*/ 	.word	0x0000b390


	//   ....[18]....
        /*011c*/ 	.word	0x0000b510


	//   ....[19]....
        /*0120*/ 	.word	0x0000b670


	//   ....[20]....
        /*0124*/ 	.word	0x0000b7b0


	//   ....[21]....
        /*0128*/ 	.word	0x0000b7e0


	//   ....[22]....
        /*012c*/ 	.word	0x0000b800


	//----- nvinfo : EIATTR_MAX_THREADS
	.align		4
.L_3772:
        /*0130*/ 	.byte	0x04, 0x05
        /*0132*/ 	.short	(.L_3774 - .L_3773)
.L_3773:
        /*0134*/ 	.word	0x00000080
        /*0138*/ 	.word	0x00000001
        /*013c*/ 	.word	0x00000001


	//----- nvinfo : EIATTR_CRS_STACK_SIZE
	.align		4
.L_3774:
        /*0140*/ 	.byte	0x04, 0x1e
        /*0142*/ 	.short	(.L_3776 - .L_3775)
.L_3775:
        /*0144*/ 	.word	0x00000000
.L_3776:


//--------------------- .nv.info._ZN2at6native18elementwise_kernelILi128ELi4EZNS0_22gpu_kernel_impl_nocastINS0_13BinaryFunctorIddbZZZNS0_23logical_xor_kernel_cudaERNS_14TensorIteratorEENKUlvE0_clEvENKUlvE4_clEvEUlddE_EEEEvRNS_18TensorIteratorBaseERKT_EUliE_EEviT1_ --------------------------
	.section	.nv.info._ZN2at6native18elementwise_kernelILi128ELi4EZNS0_22gpu_kernel_impl_nocastINS0_13BinaryFunctorIddbZZZNS0_23logical_xor_kernel_cudaERNS_14TensorIteratorEENKUlvE0_clEvENKUlvE4_clEvEUlddE_EEEEvRNS_18TensorIteratorBaseERKT_EUliE_EEviT1_,"",@"SHT_CUDA_INFO"
	.sectionflags	@""
	.align	4


	//----- nvinfo : EIATTR_CUDA_API_VERSION
	.align		4
        /*0000*/ 	.byte	0x04, 0x37
        /*0002*/ 	.short	(.L_3778 - .L_3777)
.L_3777:
        /*0004*/ 	.word	0x00000082


	//----- nvinfo : EIATTR_SW2861232_WAR
	.align		4
.L_3778:
        /*0008*/ 	.byte	0x01, 0x35
	.zero		2


	//----- nvinfo : EIATTR_PARAM_CBANK
	.align		4
        /*000c*/ 	.byte	0x04, 0x0a
        /*000e*/ 	.short	(.L_3780 - .L_3779)
	.align		4
.L_3779:
        /*0010*/ 	.word	index@(.nv.constant0._ZN2at6native18elementwise_kernelILi128ELi4EZNS0_22gpu_kernel_impl_nocastINS0_13BinaryFunctorIddbZZZNS0_23logical_xor_kernel_cudaERNS_14TensorIteratorEENKUlvE0_clEvENKUlvE4_clEvEUlddE_EEEEvRNS_18TensorIteratorBaseERKT_EUliE_EEviT1_)
        /*0014*/ 	.short	0x0160
        /*0016*/ 	.short	0x0290


	//----- nvinfo : EIATTR_CBANK_PARAM_SIZE
	.align		4
.L_3780:
        /*0018*/ 	.byte	0x03, 0x19
        /*001a*/ 	.short	0x0290


	//----- nvinfo : EIATTR_KPARAM_INFO
	.align		4
        /*001c*/ 	.byte	0x04, 0x17
        /*001e*/ 	.short	(.L_3782 - .L_3781)
.L_3781:
        /*0020*/ 	.word	0x00000000
        /*0024*/ 	.short	0x0001
        /*0026*/ 	.short	0x0008
        /*0028*/ 	.byte	0x00, 0xf0, 0x21, 0x0a


	//----- nvinfo : EIATTR_KPARAM_INFO
	.align		4
.L_3782:
        /*002c*/ 	.byte	0x04, 0x17
        /*002e*/ 	.short	(.L_3784 - .L_3783)
.L_3783:
        /*0030*/ 	.word	0x00000000
        /*0034*/ 	.short	0x0000
        /*0036*/ 	.short	0x0000
        /*0038*/ 	.byte	0x00, 0xf0, 0x11, 0x00


	//----- nvinfo : EIATTR_MAXREG_COUNT
	.align		4
.L_3784:
        /*003c*/ 	.byte	0x03, 0x1b
        /*003e*/ 	.short	0x0080


	//----- nvinfo : EIATTR_MERCURY_ISA_VERSION
	.align		4
        /*0040*/ 	.byte	0x03, 0x5f
        /*0042*/ 	.short	0x0000


	//----- nvinfo : EIATTR_EXIT_INSTR_OFFSETS
	.align		4
        /*0044*/ 	.byte	0x04, 0x1c
        /*0046*/ 	.short	(.L_3786 - .L_3785)


	//   ....[0]....
.L_3785:
        /*0048*/ 	.word	0x000032f0


	//   ....[1]....
        /*004c*/ 	.word	0x00004390


	//----- nvinfo : EIATTR_MAX_THREADS
	.align		4
.L_3786:
        /*0050*/ 	.byte	0x04, 0x05
        /*0052*/ 	.short	(.L_3788 - .L_3787)
.L_3787:
        /*0054*/ 	.word	0x00000080
        /*0058*/ 	.word	0x00000001
        /*005c*/ 	.word	0x00000001


	//----- nvinfo : EIATTR_CRS_STACK_SIZE
	.align		4
.L_3788:
        /*0060*/ 	.byte	0x04, 0x1e
        /*0062*/ 	.short	(.L_3790 - .L_3789)
.L_3789:
        /*0064*/ 	.word	0x00000000
.L_3790:


//--------------------- .nv.info._ZN2at6native27unrolled_elementwise_kernelINS0_13BinaryFunctorIddbZZZNS0_23logical_xor_kernel_cudaERNS_14TensorIteratorEENKUlvE0_clEvENKUlvE4_clEvEUlddE_EESt5arrayIPcLm3EELi4E23TrivialOffsetCalculatorILi2EjESC_ILi1EjENS0_6memory15LoadWithoutCastENSF_16StoreWithoutCastEEEviT_T0_T2_T3_T4_T5_ --------------------------
	.section	.nv.info._ZN2at6native27unrolled_elementwise_kernelINS0_13BinaryFunctorIddbZZZNS0_23logical_xor_kernel_cudaERNS_14TensorIteratorEENKUlvE0_clEvENKUlvE4_clEvEUlddE_EESt5arrayIPcLm3EELi4E23TrivialOffsetCalculatorILi2EjESC_ILi1EjENS0_6memory15LoadWithoutCastENSF_16StoreWithoutCastEEEviT_T0_T2_T3_T4_T5_,"",@"SHT_CUDA_INFO"
	.sectionflags	@""
	.align	4


	//----- nvinfo : EIATTR_CUDA_API_VERSION
	.align		4
        /*0000*/ 	.byte	0x04, 0x37
        /*0002*/ 	.short	(.L_3792 - .L_3791)
.L_3791:
        /*0004*/ 	.word	0x00000082


	//----- nvinfo : EIATTR_SW2861232_WAR
	.align		4
.L_3792:
        /*0008*/ 	.byte	0x01, 0x35
	.zero		2


	//----- nvinfo : EIATTR_PARAM_CBANK
	.align		4
        /*000c*/ 	.byte	0x04, 0x0a
        /*000e*/ 	.short	(.L_3794 - .L_3793)
	.align		4
.L_3793:
        /*0010*/ 	.word	index@(.nv.constant0._ZN2at6native27unrolled_elementwise_kernelINS0_13BinaryFunctorIddbZZZNS0_23logical_xor_kernel_cudaERNS_14TensorIteratorEENKUlvE0_clEvENKUlvE4_clEvEUlddE_EESt5arrayIPcLm3EELi4E23TrivialOffsetCalculatorILi2EjESC_ILi1EjENS0_6memory15LoadWithoutCastENSF_16StoreWithoutCastEEEviT_T0_T2_T3_T4_T5_)
        /*0014*/ 	.short	0x0160
        /*0016*/ 	.short	0x0024


	//----- nvinfo : EIATTR_CBANK_PARAM_SIZE
	.align		4
.L_3794:
        /*0018*/ 	.byte	0x03, 0x19
        /*001a*/ 	.short	0x0024


	//----- nvinfo : EIATTR_KPARAM_INFO
	.align		4
        /*001c*/ 	.byte	0x04, 0x17
        /*001e*/ 	.short	(.L_3796 - .L_3795)
.L_3795:
        /*0020*/ 	.word	0x00000000
        /*0024*/ 	.short	0x0006
        /*0026*/ 	.short	0x0023
        /*0028*/ 	.byte	0x00, 0xf0, 0x05, 0x00


	//----- nvinfo : EIATTR_KPARAM_INFO
	.align		4
.L_3796:
        /*002c*/ 	.byte	0x04, 0x17
        /*002e*/ 	.short	(.L_3798 - .L_3797)
.L_3797:
        /*0030*/ 	.word	0x00000000
        /*0034*/ 	.short	0x0005
        /*0036*/ 	.short	0x0022
        /*0038*/ 	.byte	0x00, 0xf0, 0x05, 0x00


	//----- nvinfo : EIATTR_KPARAM_INFO
	.align		4
.L_3798:
        /*003c*/ 	.byte	0x04, 0x17
        /*003e*/ 	.short	(.L_3800 - .L_3799)
.L_3799:
        /*0040*/ 	.word	0x00000000
        /*0044*/ 	.short	0x0004
        /*0046*/ 	.short	0x0021
        /*0048*/ 	.byte	0x00, 0xf0, 0x05, 0x00


	//----- nvinfo : EIATTR_KPARAM_INFO
	.align		4
.L_3800:
        /*004c*/ 	.byte	0x04, 0x17
        /*004e*/ 	.short	(.L_3802 - .L_3801)
.L_3801:
        /*0050*/ 	.word	0x00000000
        /*0054*/ 	.short	0x0003
        /*0056*/ 	.short	0x0020
        /*0058*/ 	.byte	0x00, 0xf0, 0x05, 0x00


	//----- nvinfo : EIATTR_KPARAM_INFO
	.align		4
.L_3802:
        /*005c*/ 	.byte	0x04, 0x17
        /*005e*/ 	.short	(.L_3804 - .L_3803)
.L_3803:
        /*0060*/ 	.word	0x00000000
        /*0064*/ 	.short	0x0002
        /*0066*/ 	.short	0x0008
        /*0068*/ 	.byte	0x00, 0xf0, 0x61, 0x00


	//----- nvinfo : EIATTR_KPARAM_INFO
	.align		4
.L_3804:
        /*006c*/ 	.byte	0x04, 0x17
        /*006e*/ 	.short	(.L_3806 - .L_3805)
.L_3805:
        /*0070*/ 	.word	0x00000000
        /*0074*/ 	.short	0x0001
        /*0076*/ 	.short	0x0004
        /*0078*/ 	.byte	0x00, 0xf0, 0x05, 0x00


	//----- nvinfo : EIATTR_KPARAM_INFO
	.align		4
.L_3806:
        /*007c*/ 	.byte	0x04, 0x17
        /*007e*/ 	.short	(.L_3808 - .L_3807)
.L_3807:
        /*0080*/ 	.word	0x00000000
        /*0084*/ 	.short	0x0000
        /*0086*/ 	.short	0x0000
        /*0088*/ 	.byte	0x00, 0xf0, 0x11, 0x00


	//----- nvinfo : EIATTR_MAXREG_COUNT
	.align		4
.L_3808:
        /*008c*/ 	.byte	0x03, 0x1b
        /*008e*/ 	.short	0x00ff


	//----- nvinfo : EIATTR_MERCURY_ISA_VERSION
	.align		4
        /*0090*/ 	.byte	0x03, 0x5f
        /*0092*/ 	.short	0x0000


	//----- nvinfo : EIATTR_EXIT_INSTR_OFFSETS
	.align		4
        /*0094*/ 	.byte	0x04, 0x1c
        /*0096*/ 	.short	(.L_3810 - .L_3809)


	//   ....[0]....
.L_3809:
        /*0098*/ 	.word	0x00000520


	//   ....[1]....
        /*009c*/ 	.word	0x00000590


	//----- nvinfo : EIATTR_MAX_THREADS
	.align		4
.L_3810:
        /*00a0*/ 	.byte	0x04, 0x05
        /*00a2*/ 	.short	(.L_3812 - .L_3811)
.L_3811:
        /*00a4*/ 	.word	0x00000080
        /*00a8*/ 	.word	0x00000001
        /*00ac*/ 	.word	0x00000001


	//----- nvinfo : EIATTR_CRS_STACK_SIZE
	.align		4
.L_3812:
        /*00b0*/ 	.byte	0x04, 0x1e
        /*00b2*/ 	.short	(.L_3814 - .L_3813)
.L_3813:
        /*00b4*/ 	.word	0x00000000
.L_3814:


//--------------------- .nv.info._ZN2at6native29vectorized_elementwise_kernelILi2ENS0_13BinaryFunctorIddbZZZNS0_23logical_xor_kernel_cudaERNS_14TensorIteratorEENKUlvE0_clEvENKUlvE4_clEvEUlddE_EESt5arrayIPcLm3EEEEviT0_T1_ --------------------------
	.section	.nv.info._ZN2at6native29vectorized_elementwise_kernelILi2ENS0_13BinaryFunctorIddbZZZNS0_23logical_xor_kernel_cudaERNS_14TensorIteratorEENKUlvE0_clEvENKUlvE4_clEvEUlddE_EESt5arrayIPcLm3EEEEviT0_T1_,"",@"SHT_CUDA_INFO"
	.sectionflags	@""
	.align	4


	//----- nvinfo : EIATTR_CUDA_API_VERSION
	.align		4
        /*0000*/ 	.byte	0x04, 0x37
        /*0002*/ 	.short	(.L_3816 - .L_3815)
.L_3815:
        /*0004*/ 	.word	0x00000082


	//----- nvinfo : EIATTR_SW2861232_WAR
	.align		4
.L_3816:
        /*0008*/ 	.byte	0x01, 0x35
	.zero		2


	//----- nvinfo : EIATTR_PARAM_CBANK
	.align		4
        /*000c*/ 	.byte	0x04, 0x0a
        /*000e*/ 	.short	(.L_3818 - .L_3817)
	.align		4
.L_3817:
        /*0010*/ 	.word	index@(.nv.constant0._ZN2at6native29vectorized_elementwise_kernelILi2ENS0_13BinaryFunctorIddbZZZNS0_23logical_xor_kernel_cudaERNS_14TensorIteratorEENKUlvE0_clEvENKUlvE4_clEvEUlddE_EESt5arrayIPcLm3EEEEviT0_T1_)
        /*0014*/ 	.short	0x0160
        /*0016*/ 	.short	0x0020


	//----- nvinfo : EIATTR_CBANK_PARAM_SIZE
	.align		4
.L_3818:
        /*0018*/ 	.byte	0x03, 0x19
        /*001a*/ 	.short	0x0020


	//----- nvinfo : EIATTR_KPARAM_INFO
	.align		4
        /*001c*/ 	.byte	0x04, 0x17
        /*001e*/ 	.short	(.L_3820 - .L_3819)
.L_3819:
        /*0020*/ 	.word	0x00000000
        /*0024*/ 	.short	0x0002
        /*0026*/ 	.short	0x0008
        /*0028*/ 	.byte	0x00, 0xf0, 0x61, 0x00


	//----- nvinfo : EIATTR_KPARAM_INFO
	.align		4
.L_3820:
        /*002c*/ 	.byte	0x04, 0x17
        /*002e*/ 	.short	(.L_3822 - .L_3821)
.L_3821:
        /*0030*/ 	.word	0x00000000
        /*0034*/ 	.short	0x0001
        /*0036*/ 	.short	0x0004
        /*0038*/ 	.byte	0x00, 0xf0, 0x05, 0x00


	//----- nvinfo : EIATTR_KPARAM_INFO
	.align		4
.L_3822:
        /*003c*/ 	.byte	0x04, 0x17
        /*003e*/ 	.short	(.L_3824 - .L_3823)
.L_3823:
        /*0040*/ 	.word	0x00000000
        /*0044*/ 	.short	0x0000
        /*0046*/ 	.short	0x0000
        /*0048*/ 	.byte	0x00, 0xf0, 0x11, 0x00


	//----- nvinfo : EIATTR_MAXREG_COUNT
	.align		4
.L_3824:
        /*004c*/ 	.byte	0x03, 0x1b
        /*004e*/ 	.short	0x00ff


	//----- nvinfo : EIATTR_MERCURY_ISA_VERSION
	.align		4
        /*0050*/ 	.byte	0x03, 0x5f
        /*0052*/ 	.short	0x0000


	//----- nvinfo : EIATTR_EXIT_INSTR_OFFSETS
	.align		4
        /*0054*/ 	.byte	0x04, 0x1c
        /*0056*/ 	.short	(.L_3826 - .L_3825)


	//   ....[0]....
.L_3825:
        /*0058*/ 	.word	0x00000380


	//   ....[1]....
        /*005c*/ 	.word	0x00000e50


	//   ....[2]....
        /*0060*/ 	.word	0x00000eb0


	//----- nvinfo : EIATTR_MAX_THREADS
	.align		4
.L_3826:
        /*0064*/ 	.byte	0x04, 0x05
        /*0066*/ 	.short	(.L_3828 - .L_3827)
.L_3827:
        /*0068*/ 	.word	0x00000080
        /*006c*/ 	.word	0x00000001
        /*0070*/ 	.word	0x00000001


	//----- nvinfo : EIATTR_CRS_STACK_SIZE
	.align		4
.L_3828:
        /*0074*/ 	.byte	0x04, 0x1e
        /*0076*/ 	.short	(.L_3830 - .L_3829)
.L_3829:
        /*0078*/ 	.word	0x00000000
.L_3830:


//--------------------- .nv.info._ZN2at6native29vectorized_elementwise_kernelILi4ENS0_13BinaryFunctorIddbZZZNS0_23logical_xor_kernel_cudaERNS_14TensorIteratorEENKUlvE0_clEvENKUlvE4_clEvEUlddE_EESt5arrayIPcLm3EEEEviT0_T1_ --------------------------
	.section	.nv.info._ZN2at6native29vectorized_elementwise_kernelILi4ENS0_13BinaryFunctorIddbZZZNS0_23logical_xor_kernel_cudaERNS_14TensorIteratorEENKUlvE0_clEvENKUlvE4_clEvEUlddE_EESt5arrayIPcLm3EEEEviT0_T1_,"",@"SHT_CUDA_INFO"
	.sectionflags	@""
	.align	4


	//----- nvinfo : EIATTR_CUDA_API_VERSION
	.align		4
        /*0000*/ 	.byte	0x04, 0x37
        /*0002*/ 	.short	(.L_3832 - .L_3831)
.L_3831:
        /*0004*/ 	.word	0x00000082


	//----- nvinfo : EIATTR_SW2861232_WAR
	.align		4
.L_3832:
        /*0008*/ 	.byte	0x01, 0x35
	.zero		2


	//----- nvinfo : EIATTR_PARAM_CBANK
	.align		4
        /*000c*/ 	.byte	0x04, 0x0a
        /*000e*/ 	.short	(.L_3834 - .L_3833)
	.align		4
.L_3833:
        /*0010*/ 	.word	index@(.nv.constant0._ZN2at6native29vectorized_elementwise_kernelILi4ENS0_13BinaryFunctorIddbZZZNS0_23logical_xor_kernel_cudaERNS_14TensorIteratorEENKUlvE0_clEvENKUlvE4_clEvEUlddE_EESt5arrayIPcLm3EEEEviT0_T1_)
        /*0014*/ 	.short	0x0160
        /*0016*/ 	.short	0x0020


	//----- nvinfo : EIATTR_CBANK_PARAM_SIZE
	.align		4
.L_3834:
        /*0018*/ 	.byte	0x03, 0x19
        /*001a*/ 	.short	0x0020


	//----- nvinfo : EIATTR_KPARAM_INFO
	.align		4
        /*001c*/ 	.byte	0x04, 0x17
        /*001e*/ 	.short	(.L_3836 - .L_3835)
.L_3835:
        /*0020*/ 	.word	0x00000000
        /*0024*/ 	.short	0x0002
        /*0026*/ 	.short	0x0008
        /*0028*/ 	.byte	0x00, 0xf0, 0x61, 0x00


	//----- nvinfo : EIATTR_KPARAM_INFO
	.align		4
.L_3836:
        /*002c*/ 	.byte	0x04, 0x17
        /*002e*/ 	.short	(.L_3838 - .L_3837)
.L_3837:
        /*0030*/ 	.word	0x00000000
        /*0034*/ 	.short	0x0001
        /*0036*/ 	.short	0x0004
        /*0038*/ 	.byte	0x00, 0xf0, 0x05, 0x00


	//----- nvinfo : EIATTR_KPARAM_INFO
	.align		4
.L_3838:
        /*003c*/ 	.byte	0x04, 0x17
        /*003e*/ 	.short	(.L_3840 - .L_3839)
.L_3839:
        /*0040*/ 	.word	0x00000000
        /*0044*/ 	.short	0x0000
        /*0046*/ 	.short	0x0000
        /*0048*/ 	.byte	0x00, 0xf0, 0x11, 0x00


	//----- nvinfo : EIATTR_MAXREG_COUNT
	.align		4
.L_3840:
        /*004c*/ 	.byte	0x03, 0x1b
        /*004e*/ 	.short	0x00ff


	//----- nvinfo : EIATTR_MERCURY_ISA_VERSION
	.align		4
        /*0050*/ 	.byte	0x03, 0x5f
        /*0052*/ 	.short	0x0000


	//----- nvinfo : EIATTR_EXIT_INSTR_OFFSETS
	.align		4
        /*0054*/ 	.byte	0x04, 0x1c
        /*0056*/ 	.short	(.L_3842 - .L_3841)


	//   ....[0]....
.L_3841:
        /*0058*/ 	.word	0x00000380


	//   ....[1]....
        /*005c*/ 	.word	0x00000e50


	//   ....[2]....
        /*0060*/ 	.word	0x00000eb0


	//----- nvinfo : EIATTR_MAX_THREADS
	.align		4
.L_3842:
        /*0064*/ 	.byte	0x04, 0x05
        /*0066*/ 	.short	(.L_3844 - .L_3843)
.L_3843:
        /*0068*/ 	.word	0x00000080
        /*006c*/ 	.word	0x00000001
        /*0070*/ 	.word	0x00000001


	//----- nvinfo : EIATTR_CRS_STACK_SIZE
	.align		4
.L_3844:
        /*0074*/ 	.byte	0x04, 0x1e
        /*0076*/ 	.short	(.L_3846 - .L_3845)
.L_3845:
        /*0078*/ 	.word	0x00000000
.L_3846:


//--------------------- .nv.info._ZN2at6native29vectorized_elementwise_kernelILi8ENS0_13BinaryFunctorIddbZZZNS0_23logical_xor_kernel_cudaERNS_14TensorIteratorEENKUlvE0_clEvENKUlvE4_clEvEUlddE_EESt5arrayIPcLm3EEEEviT0_T1_ --------------------------
	.section	.nv.info._ZN2at6native29vectorized_elementwise_kernelILi8ENS0_13BinaryFunctorIddbZZZNS0_23logical_xor_kernel_cudaERNS_14TensorIteratorEENKUlvE0_clEvENKUlvE4_clEvEUlddE_EESt5arrayIPcLm3EEEEviT0_T1_,"",@"SHT_CUDA_INFO"
	.sectionflags	@""
	.align	4


	//----- nvinfo : EIATTR_CUDA_API_VERSION
	.align		4
        /*0000*/ 	.byte	0x04, 0x37
        /*0002*/ 	.short	(.L_3848 - .L_3847)
.L_3847:
        /*0004*/ 	.word	0x00000082


	//----- nvinfo : EIATTR_SW2861232_WAR
	.align		4
.L_3848:
        /*0008*/ 	.byte	0x01, 0x35
	.zero		2


	//----- nvinfo : EIATTR_PARAM_CBANK
	.align		4
        /*000c*/ 	.byte	0x04, 0x0a
        /*000e*/ 	.short	(.L_3850 - .L_3849)
	.align		4
.L_3849:
        /*0010*/ 	.word	index@(.nv.constant0._ZN2at6native29vectorized_elementwise_kernelILi8ENS0_13BinaryFunctorIddbZZZNS0_23logical_xor_kernel_cudaERNS_14TensorIteratorEENKUlvE0_clEvENKUlvE4_clEvEUlddE_EESt5arrayIPcLm3EEEEviT0_T1_)
        /*0014*/ 	.short	0x0160
        /*0016*/ 	.short	0x0020


	//----- nvinfo : EIATTR_CBANK_PARAM_SIZE
	.align		4
.L_3850:
        /*0018*/ 	.byte	0x03, 0x19
        /*001a*/ 	.short	0x0020


	//----- nvinfo : EIATTR_KPARAM_INFO
	.align		4
        /*001c*/ 	.byte	0x04, 0x17
        /*001e*/ 	.short	(.L_3852 - .L_3851)
.L_3851:
        /*0020*/ 	.word	0x00000000
        /*0024*/ 	.short	0x0002
        /*0026*/ 	.short	0x0008
        /*0028*/ 	.byte	0x00, 0xf0, 0x61, 0x00


	//----- nvinfo : EIATTR_KPARAM_INFO
	.align		4
.L_3852:
        /*002c*/ 	.byte	0x04, 0x17
        /*002e*/ 	.short	(.L_3854 - .L_3853)
.L_3853:
        /*0030*/ 	.word	0x00000000
        /*0034*/ 	.short	0x0001
        /*0036*/ 	.short	0x0004
        /*0038*/ 	.byte	0x00, 0xf0, 0x05, 0x00


	//----- nvinfo : EIATTR_KPARAM_INFO
	.align		4
.L_3854:
        /*003c*/ 	.byte	0x04, 0x17
        /*003e*/ 	.short	(.L_3856 - .L_3855)
.L_3855:
        /*0040*/ 	.word	0x00000000
        /*0044*/ 	.short	0x0000
        /*0046*/ 	.short	0x0000
        /*0048*/ 	.byte	0x00, 0xf0, 0x11, 0x00


	//----- nvinfo : EIATTR_MAXREG_COUNT
	.align		4
.L_3856:
        /*004c*/ 	.byte	0x03, 0x1b
        /*004e*/ 	.short	0x00ff


	//----- nvinfo : EIATTR_MERCURY_ISA_VERSION
	.align		4
        /*0050*/ 	.byte	0x03, 0x5f
        /*0052*/ 	.short	0x0000


	//----- nvinfo : EIATTR_EXIT_INSTR_OFFSETS
	.align		4
        /*0054*/ 	.byte	0x04, 0x1c
        /*0056*/ 	.short	(.L_3858 - .L_3857)


	//   ....[0]....
.L_3857:
        /*0058*/ 	.word	0x00000010


	//----- nvinfo : EIATTR_MAX_THREADS
	.align		4
.L_3858:
        /*005c*/ 	.byte	0x04, 0x05
        /*005e*/ 	.short	(.L_3860 - .L_3859)
.L_3859:
        /*0060*/ 	.word	0x00000080
        /*0064*/ 	.word	0x00000001
        /*0068*/ 	.word	0x00000001
.L_3860:


//--------------------- .nv.info._ZN2at6native18elementwise_kernelILi128ELi4EZNS0_15gpu_kernel_implINS0_13AUnaryFunctorIssbZZZNS0_23logical_xor_kernel_cudaERNS_14TensorIteratorEENKUlvE0_clEvENKUlvE3_clEvEUlssE_EEEEvRNS_18TensorIteratorBaseERKT_EUliE_EEviT1_ --------------------------
	.section	.nv.info._ZN2at6native18elementwise_kernelILi128ELi4EZNS0_15gpu_kernel_implINS0_13AUnaryFunctorIssbZZZNS0_23logical_xor_kernel_cudaERNS_14TensorIteratorEENKUlvE0_clEvENKUlvE3_clEvEUlssE_EEEEvRNS_18TensorIteratorBaseERKT_EUliE_EEviT1_,"",@"SHT_CUDA_INFO"
	.sectionflags	@""
	.align	4


	//----- nvinfo : EIATTR_CUDA_API_VERSION
	.align		4
        /*0000*/ 	.byte	0x04, 0x37
        /*0002*/ 	.short	(.L_3862 - .L_3861)
.L_3861:
        /*0004*/ 	.word	0x00000082


	//----- nvinfo : EIATTR_SW2861232_WAR
	.align		4
.L_3862:
        /*0008*/ 	.byte	0x01, 0x35
	.zero		2


	//----- nvinfo : EIATTR_PARAM_CBANK
	.align		4
        /*000c*/ 	.byte	0x04, 0x0a
        /*000e*/ 	.short	(.L_3864 - .L_3863)
	.align		4
.L_3863:
        /*0010*/ 	.word	index@(.nv.constant0._ZN2at6native18elementwise_kernelILi128ELi4EZNS0_15gpu_kernel_implINS0_13AUnaryFunctorIssbZZZNS0_23logical_xor_kernel_cudaERNS_14TensorIteratorEENKUlvE0_clEvENKUlvE3_clEvEUlssE_EEEEvRNS_18TensorIteratorBaseERKT_EUliE_EEviT1_)
        /*0014*/ 	.short	0x0160
        /*0016*/ 	.short	0x0220


	//----- nvinfo : EIATTR_CBANK_PARAM_SIZE
	.align		4
.L_3864:
        /*0018*/ 	.byte	0x03, 0x19
        /*001a*/ 	.short	0x0220


	//----- nvinfo : EIATTR_KPARAM_INFO
	.align		4
        /*001c*/ 	.byte	0x04, 0x17
        /*001e*/ 	.short	(.L_3866 - .L_3865)
.L_3865:
        /*0020*/ 	.word	0x00000000
        /*0024*/ 	.short	0x0001
        /*0026*/ 	.short	0x0008
        /*0028*/ 	.byte	0x00, 0xf0, 0x61, 0x08


	//----- nvinfo : EIATTR_KPARAM_INFO
	.align		4
.L_3866:
        /*002c*/ 	.byte	0x04, 0x17
        /*002e*/ 	.short	(.L_3868 - .L_3867)
.L_3867:
        /*0030*/ 	.word	0x00000000
        /*0034*/ 	.short	0x0000
        /*0036*/ 	.short	0x0000
        /*0038*/ 	.byte	0x00, 0xf0, 0x11, 0x00


	//----- nvinfo : EIATTR_MAXREG_COUNT
	.align		4
.L_3868:
        /*003c*/ 	.byte	0x03, 0x1b
        /*003e*/ 	.short	0x0080


	//----- nvinfo : EIATTR_EXTERNS
	.align		4
        /*0040*/ 	.byte	0x04, 0x0f
        /*0042*/ 	.short	(.L_3870 - .L_3869)


	//   ....[0]....
	.align		4
.L_3869:
        /*0044*/ 	.word	index@(__assertfail)


	//----- nvinfo : EIATTR_MERCURY_ISA_VERSION
	.align		4
.L_3870:
        /*0048*/ 	.byte	0x03, 0x5f
        /*004a*/ 	.short	0x0000


	//----- nvinfo : EIATTR_SYSCALL_OFFSETS
	.align		4
        /*004c*/ 	.byte	0x04, 0x46
        /*004e*/ 	.short	(.L_3872 - .L_3871)


	//   ....[0]....
.L_3871:
        /*0050*/ 	.word	0x00001d20


	//   ....[1]....
        /*0054*/ 	.word	0x00002be0


	//   ....[2]....
        /*0058*/ 	.word	0x00004940


	//   ....[3]....
        /*005c*/ 	.word	0x000057f0


	//   ....[4]....
        /*0060*/ 	.word	0x00007510


	//   ....[5]....
        /*0064*/ 	.word	0x000083c0


	//   ....[6]....
        /*0068*/ 	.word	0x0000a0f0


	//   ....[7]....
        /*006c*/ 	.word	0x0000afa0


	//----- nvinfo : EIATTR_EXIT_INSTR_OFFSETS
	.align		4
.L_3872:
        /*0070*/ 	.byte	0x04, 0x1c
        /*0072*/ 	.short	(.L_3874 - .L_3873)


	//   ....[0]....
.L_3873:
        /*0074*/ 	.word	0x00008450


	//   ....[1]....
        /*0078*/ 	.word	0x0000a280


	//   ....[2]....
        /*007c*/ 	.word	0x0000a2a0


	//   ....[3]....
        /*0080*/ 	.word	0x0000a330


	//   ....[4]....
        /*0084*/ 	.word	0x0000a350


	//   ....[5]....
        /*0088*/ 	.word	0x0000a370


	//   ....[6]....
        /*008c*/ 	.word	0x0000a400


	//   ....[7]....
        /*0090*/ 	.word	0x0000a440


	//   ....[8]....
        /*0094*/ 	.word	0x0000a4e0


	//   ....[9]....
        /*0098*/ 	.word	0x0000a530


	//   ....[10]....
        /*009c*/ 	.word	0x0000a560


	//   ....[11]....
        /*00a0*/ 	.word	0x0000a600


	//   ....[12]....
        /*00a4*/ 	.word	0x0000a640


	//   ....[13]....
        /*00a8*/ 	.word	0x0000a7d0


	//   ....[14]....
        /*00ac*/ 	.word	0x0000a930


	//   ....[15]....
        /*00b0*/ 	.word	0x0000a970


	//   ....[16]....
        /*00b4*/ 	.word	0x0000aa10


	//   ....[17]....
        /*00b8*/ 	.word	0x0000ab90


	//   ....[18]....
        /*00bc*/ 	.word	0x0000ad10


	//   ....[19]....
        /*00c0*/ 	.word	0x0000ae70


	//   ....[20]....
        /*00c4*/ 	.word	0x0000afb0


	//   ....[21]....
        /*00c8*/ 	.word	0x0000afe0


	//   ....[22]....
        /*00cc*/ 	.word	0x0000b000


	//----- nvinfo : EIATTR_MAX_THREADS
	.align		4
.L_3874:
        /*00d0*/ 	.byte	0x04, 0x05
        /*00d2*/ 	.short	(.L_3876 - .L_3875)
.L_3875:
        /*00d4*/ 	.word	0x00000080
        /*00d8*/ 	.word	0x00000001
        /*00dc*/ 	.word	0x00000001


	//----- nvinfo : EIATTR_CRS_STACK_SIZE
	.align		4
.L_3876:
        /*00e0*/ 	.byte	0x04, 0x1e
        /*00e2*/ 	.short	(.L_3878 - .L_3877)
.L_3877:
        /*00e4*/ 	.word	0x00000000
.L_3878:


//--------------------- .nv.info._ZN2at6native27unrolled_elementwise_kernelINS0_13AUnaryFunctorIssbZZZNS0_23logical_xor_kernel_cudaERNS_14TensorIteratorEENKUlvE0_clEvENKUlvE3_clEvEUlssE_EESt5arrayIPcLm2EELi4E23TrivialOffsetCalculatorILi1EjESD_NS0_6memory12LoadWithCastILi1EEENSE_13StoreWithCastILi1EEEEEviT_T0_T2_T3_T4_T5_ --------------------------
	.section	.nv.info._ZN2at6native27unrolled_elementwise_kernelINS0_13AUnaryFunctorIssbZZZNS0_23logical_xor_kernel_cudaERNS_14TensorIteratorEENKUlvE0_clEvENKUlvE3_clEvEUlssE_EESt5arrayIPcLm2EELi4E23TrivialOffsetCalculatorILi1EjESD_NS0_6memory12LoadWithCastILi1EEENSE_13StoreWithCastILi1EEEEEviT_T0_T2_T3_T4_T5_,"",@"SHT_CUDA_INFO"
	.sectionflags	@""
	.align	4


	//----- nvinfo : EIATTR_CUDA_API_VERSION
	.align		4
        /*0000*/ 	.byte	0x04, 0x37
        /*0002*/ 	.short	(.L_3880 - .L_3879)
.L_3879:
        /*0004*/ 	.word	0x00000082


	//----- nvinfo : EIATTR_SW2861232_WAR
	.align		4
.L_3880:
        /*0008*/ 	.byte	0x01, 0x35
	.zero		2


	//----- nvinfo : EIATTR_PARAM_CBANK
	.align		4
        /*000c*/ 	.byte	0x04, 0x0a
        /*000e*/ 	.short	(.L_3882 - .L_3881)
	.align		4
.L_3881:
        /*0010*/ 	.word	index@(.nv.constant0._ZN2at6native27unrolled_elementwise_kernelINS0_13AUnaryFunctorIssbZZZNS0_23logical_xor_kernel_cudaERNS_14TensorIteratorEENKUlvE0_clEvENKUlvE3_clEvEUlssE_EESt5arrayIPcLm2EELi4E23TrivialOffsetCalculatorILi1EjESD_NS0_6memory12LoadWithCastILi1EEENSE_13StoreWithCastILi1EEEEEviT_T0_T2_T3_T4_T5_)
        /*0014*/ 	.short	0x0160
        /*0016*/ 	.short	0x002c


	//----- nvinfo : EIATTR_CBANK_PARAM_SIZE
	.align		4
.L_3882:
        /*0018*/ 	.byte	0x03, 0x19
        /*001a*/ 	.short	0x002c


	//----- nvinfo : EIATTR_KPARAM_INFO
	.align		4
        /*001c*/ 	.byte	0x04, 0x17
        /*001e*/ 	.short	(.L_3884 - .L_3883)
.L_3883:
        /*0020*/ 	.word	0x00000000
        /*0024*/ 	.short	0x0006
        /*0026*/ 	.short	0x0024
        /*0028*/ 	.byte	0x00, 0xf0, 0x21, 0x00


	//----- nvinfo : EIATTR_KPARAM_INFO
	.align		4
.L_3884:
        /*002c*/ 	.byte	0x04, 0x17
        /*002e*/ 	.short	(.L_3886 - .L_3885)
.L_3885:
        /*0030*/ 	.word	0x00000000
        /*0034*/ 	.short	0x0005
        /*0036*/ 	.short	0x001c
        /*0038*/ 	.byte	0x00, 0xf0, 0x21, 0x00


	//----- nvinfo : EIATTR_KPARAM_INFO
	.align		4
.L_3886:
        /*003c*/ 	.byte	0x04, 0x17
        /*003e*/ 	.short	(.L_3888 - .L_3887)
.L_3887:
        /*0040*/ 	.word	0x00000000
        /*0044*/ 	.short	0x0004
        /*0046*/ 	.short	0x0019
        /*0048*/ 	.byte	0x00, 0xf0, 0x05, 0x00


	//----- nvinfo : EIATTR_KPARAM_INFO
	.align		4
.L_3888:
        /*004c*/ 	.byte	0x04, 0x17
        /*004e*/ 	.short	(.L_3890 - .L_3889)
.L_3889:
        /*0050*/ 	.word	0x00000000
        /*0054*/ 	.short	0x0003
        /*0056*/ 	.short	0x0018
        /*0058*/ 	.byte	0x00, 0xf0, 0x05, 0x00


	//----- nvinfo : EIATTR_KPARAM_INFO
	.align		4
.L_3890:
        /*005c*/ 	.byte	0x04, 0x17
        /*005e*/ 	.short	(.L_3892 - .L_3891)
.L_3891:
        /*0060*/ 	.word	0x00000000
        /*0064*/ 	.short	0x0002
        /*0066*/ 	.short	0x0008
        /*0068*/ 	.byte	0x00, 0xf0, 0x41, 0x00


	//----- nvinfo : EIATTR_KPARAM_INFO
	.align		4
.L_3892:
        /*006c*/ 	.byte	0x04, 0x17
        /*006e*/ 	.short	(.L_3894 - .L_3893)
.L_3893:
        /*0070*/ 	.word	0x00000000
        /*0074*/ 	.short	0x0001
        /*0076*/ 	.short	0x0004
        /*0078*/ 	.byte	0x00, 0xf0, 0x11, 0x00


	//----- nvinfo : EIATTR_KPARAM_INFO
	.align		4
.L_3894:
        /*007c*/ 	.byte	0x04, 0x17
        /*007e*/ 	.short	(.L_3896 - .L_3895)
.L_3895:
        /*0080*/ 	.word	0x00000000
        /*0084*/ 	.short	0x0000
        /*0086*/ 	.short	0x0000
        /*0088*/ 	.byte	0x00, 0xf0, 0x11, 0x00


	//----- nvinfo : EIATTR_MAXREG_COUNT
	.align		4
.L_3896:
        /*008c*/ 	.byte	0x03, 0x1b
        /*008e*/ 	.short	0x00ff


	//----- nvinfo : EIATTR_EXTERNS
	.align		4
        /*0090*/ 	.byte	0x04, 0x0f
        /*0092*/ 	.short	(.L_3898 - .L_3897)


	//   ....[0]....
	.align		4
.L_3897:
        /*0094*/ 	.word	index@(__assertfail)


	//----- nvinfo : EIATTR_MERCURY_ISA_VERSION
	.align		4
.L_3898:
        /*0098*/ 	.byte	0x03, 0x5f
        /*009a*/ 	.short	0x0000


	//----- nvinfo : EIATTR_SYSCALL_OFFSETS
	.align		4
        /*009c*/ 	.byte	0x04, 0x46
        /*009e*/ 	.short	(.L_3900 - .L_3899)


	//   ....[0]....
.L_3899:
        /*00a0*/ 	.word	0x00000f20


	//   ....[1]....
        /*00a4*/ 	.word	0x00001e40


	//   ....[2]....
        /*00a8*/ 	.word	0x00002d70


	//   ....[3]....
        /*00ac*/ 	.word	0x00003c70


	//   ....[4]....
        /*00b0*/ 	.word	0x00004c50


	//   ....[5]....
        /*00b4*/ 	.word	0x00005b20


	//   ....[6]....
        /*00b8*/ 	.word	0x000069e0


	//   ....[7]....
        /*00bc*/ 	.word	0x000078a0


	//----- nvinfo : EIATTR_EXIT_INSTR_OFFSETS
	.align		4
.L_3900:
        /*00c0*/ 	.byte	0x04, 0x1c
        /*00c2*/ 	.short	(.L_3902 - .L_3901)


	//   ....[0]....
.L_3901:
        /*00c4*/ 	.word	0x00006a70


	//   ....[1]....
        /*00c8*/ 	.word	0x00006b80


	//   ....[2]....
        /*00cc*/ 	.word	0x00006ba0


	//   ....[3]....
        /*00d0*/ 	.word	0x00006c30


	//   ....[4]....
        /*00d4*/ 	.word	0x00006c50


	//   ....[5]....
        /*00d8*/ 	.word	0x00006c70


	//   ....[6]....
        /*00dc*/ 	.word	0x00006d00


	//   ....[7]....
        /*00e0*/ 	.word	0x00006d40


	//   ....[8]....
        /*00e4*/ 	.word	0x00006de0


	//   ....[9]....
        /*00e8*/ 	.word	0x00006e30


	//   ....[10]....
        /*00ec*/ 	.word	0x00006e60


	//   ....[11]....
        /*00f0*/ 	.word	0x00006f00


	//   ....[12]....
        /*00f4*/ 	.word	0x00006f40


	//   ....[13]....
        /*00f8*/ 	.word	0x000070d0


	//   ....[14]....
        /*00fc*/ 	.word	0x00007230


	//   ....[15]....
        /*0100*/ 	.word	0x00007270


	//   ....[16]....
        /*0104*/ 	.word	0x00007310


	//   ....[17]....
        /*0108*/ 	.word	0x00007490


	//   ....[18]....
        /*010c*/ 	.word	0x00007610


	//   ....[19]....
        /*0110*/ 	.word	0x00007770


	//   ....[20]....
        /*0114*/ 	.word	0x000078b0


	//   ....[21]....
        /*0118*/ 	.word	0x000078e0


	//   ....[22]....
        /*011c*/ 	.word	0x00007900


	//----- nvinfo : EIATTR_MAX_THREADS
	.align		4
.L_3902:
        /*0120*/ 	.byte	0x04, 0x05
        /*0122*/ 	.short	(.L_3904 - .L_3903)
.L_3903:
        /*0124*/ 	.word	0x00000080
        /*0128*/ 	.word	0x00000001
        /*012c*/ 	.word	0x00000001


	//----- nvinfo : EIATTR_CRS_STACK_SIZE
	.align		4
.L_3904:
        /*0130*/ 	.byte	0x04, 0x1e
        /*0132*/ 	.short	(.L_3906 - .L_3905)
.L_3905:
        /*0134*/ 	.word	0x00000000
.L_3906:


//--------------------- .nv.info._ZN2at6native18elementwise_kernelILi128ELi4EZNS0_22gpu_kernel_impl_nocastINS0_13AUnaryFunctorIssbZZZNS0_23logical_xor_kernel_cudaERNS_14TensorIteratorEENKUlvE0_clEvENKUlvE3_clEvEUlssE_EEEEvRNS_18TensorIteratorBaseERKT_EUliE_EEviT1_ --------------------------
	.section	.nv.info._ZN2at6native18elementwise_kernelILi128ELi4EZNS0_22gpu_kernel_impl_nocastINS0_13AUnaryFunctorIssbZZZNS0_23logical_xor_kernel_cudaERNS_14TensorIteratorEENKUlvE0_clEvENKUlvE3_clEvEUlssE_EEEEvRNS_18TensorIteratorBaseERKT_EUliE_EEviT1_,"",@"SHT_CUDA_INFO"
	.sectionflags	@""
	.align	4


	//----- nvinfo : EIATTR_CUDA_API_VERSION
	.align		4
        /*0000*/ 	.byte	0x04, 0x37
        /*0002*/ 	.short	(.L_3908 - .L_3907)
.L_3907:
        /*0004*/ 	.word	0x00000082


	//----- nvinfo : EIATTR_SW2861232_WAR
	.align		4
.L_3908:
        /*0008*/ 	.byte	0x01, 0x35
	.zero		2


	//----- nvinfo : EIATTR_PARAM_CBANK
	.align		4
        /*000c*/ 	.byte	0x04, 0x0a
        /*000e*/ 	.short	(.L_3910 - .L_3909)
	.align		4
.L_3909:
        /*0010*/ 	.word	index@(.nv.constant0._ZN2at6native18elementwise_kernelILi128ELi4EZNS0_22gpu_kernel_impl_nocastINS0_13AUnaryFunctorIssbZZZNS0_23logical_xor_kernel_cudaERNS_14TensorIteratorEENKUlvE0_clEvENKUlvE3_clEvEUlssE_EEEEvRNS_18TensorIteratorBaseERKT_EUliE_EEviT1_)
        /*0014*/ 	.short	0x0160
        /*0016*/ 	.short	0x0220


	//----- nvinfo : EIATTR_CBANK_PARAM_SIZE
	.align		4
.L_3910:
        /*0018*/ 	.byte	0x03, 0x19
        /*001a*/ 	.short	0x0220


	//----- nvinfo : EIATTR_KPARAM_INFO
	.align		4
        /*001c*/ 	.byte	0x04, 0x17
        /*001e*/ 	.short	(.L_3912 - .L_3911)
.L_3911:
        /*0020*/ 	.word	0x00000000
        /*0024*/ 	.short	0x0001
        /*0026*/ 	.short	0x0008
        /*0028*/ 	.byte	0x00, 0xf0, 0x61, 0x08


	//----- nvinfo : EIATTR_KPARAM_INFO
	.align		4
.L_3912:
        /*002c*/ 	.byte	0x04, 0x17
        /*002e*/ 	.short	(.L_3914 - .L_3913)
.L_3913:
        /*0030*/ 	.word	0x00000000
        /*0034*/ 	.short	0x0000
        /*0036*/ 	.short	0x0000
        /*0038*/ 	.byte	0x00, 0xf0, 0x11, 0x00


	//----- nvinfo : EIATTR_MAXREG_COUNT
	.align		4
.L_3914:
        /*003c*/ 	.byte	0x03, 0x1b
        /*003e*/ 	.short	0x0080


	//----- nvinfo : EIATTR_MERCURY_ISA_VERSION
	.align		4
        /*0040*/ 	.byte	0x03, 0x5f
        /*0042*/ 	.short	0x0000


	//----- nvinfo : EIATTR_EXIT_INSTR_OFFSETS
	.align		4
        /*0044*/ 	.byte	0x04, 0x1c
        /*0046*/ 	.short	(.L_3916 - .L_3915)


	//   ....[0]....
.L_3915:
        /*0048*/ 	.word	0x00002dd0


	//   ....[1]....
        /*004c*/ 	.word	0x00003cc0


	//----- nvinfo : EIATTR_MAX_THREADS
	.align		4
.L_3916:
        /*0050*/ 	.byte	0x04, 0x05
        /*0052*/ 	.short	(.L_3918 - .L_3917)
.L_3917:
        /*0054*/ 	.word	0x00000080
        /*0058*/ 	.word	0x00000001
        /*005c*/ 	.word	0x00000001


	//----- nvinfo : EIATTR_CRS_STACK_SIZE
	.align		4
.L_3918:
        /*0060*/ 	.byte	0x04, 0x1e
        /*0062*/ 	.short	(.L_3920 - .L_3919)
.L_3919:
        /*0064*/ 	.word	0x00000000
.L_3920:


//--------------------- .nv.info._ZN2at6native27unrolled_elementwise_kernelINS0_13AUnaryFunctorIssbZZZNS0_23logical_xor_kernel_cudaERNS_14TensorIteratorEENKUlvE0_clEvENKUlvE3_clEvEUlssE_EESt5arrayIPcLm2EELi4E23TrivialOffsetCalculatorILi1EjESD_NS0_6memory15LoadWithoutCastENSE_16StoreWithoutCastEEEviT_T0_T2_T3_T4_T5_ --------------------------
	.section	.nv.info._ZN2at6native27unrolled_elementwise_kernelINS0_13AUnaryFunctorIssbZZZNS0_23logical_xor_kernel_cudaERNS_14TensorIteratorEENKUlvE0_clEvENKUlvE3_clEvEUlssE_EESt5arrayIPcLm2EELi4E23TrivialOffsetCalculatorILi1EjESD_NS0_6memory15LoadWithoutCastENSE_16StoreWithoutCastEEEviT_T0_T2_T3_T4_T5_,"",@"SHT_CUDA_INFO"
	.sectionflags	@""
	.align	4


	//----- nvinfo : EIATTR_CUDA_API_VERSION
	.align		4
        /*0000*/ 	.byte	0x04, 0x37
        /*0002*/ 	.short	(.L_3922 - .L_3921)
.L_3921:
        /*0004*/ 	.word	0x00000082


	//----- nvinfo : EIATTR_SW2861232_WAR
	.align		4
.L_3922:
        /*0008*/ 	.byte	0x01, 0x35
	.zero		2


	//----- nvinfo : EIATTR_PARAM_CBANK
	.align		4
        /*000c*/ 	.byte	0x04, 0x0a
        /*000e*/ 	.short	(.L_3924 - .L_3923)
	.align		4
.L_3923:
        /*0010*/ 	.word	index@(.nv.constant0._ZN2at6native27unrolled_elementwise_kernelINS0_13AUnaryFunctorIssbZZZNS0_23logical_xor_kernel_cudaERNS_14TensorIteratorEENKUlvE0_clEvENKUlvE3_clEvEUlssE_EESt5arrayIPcLm2EELi4E23TrivialOffsetCalculatorILi1EjESD_NS0_6memory15LoadWithoutCastENSE_16StoreWithoutCastEEEviT_T0_T2_T3_T4_T5_)
        /*0014*/ 	.short	0x0160
        /*0016*/ 	.short	0x001c


	//----- nvinfo : EIATTR_CBANK_PARAM_SIZE
	.align		4
.L_3924:
        /*0018*/ 	.byte	0x03, 0x19
        /*001a*/ 	.short	0x001c


	//----- nvinfo : EIATTR_KPARAM_INFO
	.align		4
        /*001c*/ 	.byte	0x04, 0x17
        /*001e*/ 	.short	(.L_3926 - .L_3925)
.L_3925:
        /*0020*/ 	.word	0x00000000
        /*0024*/ 	.short	0x0006
        /*0026*/ 	.short	0x001b
        /*0028*/ 	.byte	0x00, 0xf0, 0x05, 0x00


	//----- nvinfo : EIATTR_KPARAM_INFO
	.align		4
.L_3926:
        /*002c*/ 	.byte	0x04, 0x17
        /*002e*/ 	.short	(.L_3928 - .L_3927)
.L_3927:
        /*0030*/ 	.word	0x00000000
        /*0034*/ 	.short	0x0005
        /*0036*/ 	.short	0x001a
        /*0038*/ 	.byte	0x00, 0xf0, 0x05, 0x00


	//----- nvinfo : EIATTR_KPARAM_INFO
	.align		4
.L_3928:
        /*003c*/ 	.byte	0x04, 0x17
        /*003e*/ 	.short	(.L_3930 - .L_3929)
.L_3929:
        /*0040*/ 	.word	0x00000000
        /*0044*/ 	.short	0x0004
        /*0046*/ 	.short	0x0019
        /*0048*/ 	.byte	0x00, 0xf0, 0x05, 0x00


	//----- nvinfo : EIATTR_KPARAM_INFO
	.align		4
.L_3930:
        /*004c*/ 	.byte	0x04, 0x17
        /*004e*/ 	.short	(.L_3932 - .L_3931)
.L_3931:
        /*0050*/ 	.word	0x00000000
        /*0054*/ 	.short	0x0003
        /*0056*/ 	.short	0x0018
        /*0058*/ 	.byte	0x00, 0xf0, 0x05, 0x00


	//----- nvinfo : EIATTR_KPARAM_INFO
	.align		4
.L_3932:
        /*005c*/ 	.byte	0x04, 0x17
        /*005e*/ 	.short	(.L_3934 - .L_3933)
.L_3933:
        /*0060*/ 	.word	0x00000000
        /*0064*/ 	.short	0x0002
        /*0066*/ 	.short	0x0008
        /*0068*/ 	.byte	0x00, 0xf0, 0x41, 0x00


	//----- nvinfo : EIATTR_KPARAM_INFO
	.align		4
.L_3934:
        /*006c*/ 	.byte	0x04, 0x17
        /*006e*/ 	.short	(.L_3936 - .L_3935)
.L_3935:
        /*0070*/ 	.word	0x00000000
        /*0074*/ 	.short	0x0001
        /*0076*/ 	.short	0x0004
        /*0078*/ 	.byte	0x00, 0xf0, 0x11, 0x00


	//----- nvinfo : EIATTR_KPARAM_INFO
	.align		4
.L_3936:
        /*007c*/ 	.byte	0x04, 0x17
        /*007e*/ 	.short	(.L_3938 - .L_3937)
.L_3937:
        /*0080*/ 	.word	0x00000000
        /*0084*/ 	.short	0x0000
        /*0086*/ 	.short	0x0000
        /*0088*/ 	.byte	0x00, 0xf0, 0x11, 0x00


	//----- nvinfo : EIATTR_MAXREG_COUNT
	.align		4
.L_3938:
        /*008c*/ 	.byte	0x03, 0x1b
        /*008e*/ 	.short	0x00ff


	//----- nvinfo : EIATTR_MERCURY_ISA_VERSION
	.align		4
        /*0090*/ 	.byte	0x03, 0x5f
        /*0092*/ 	.short	0x0000


	//----- nvinfo : EIATTR_EXIT_INSTR_OFFSETS
	.align		4
        /*0094*/ 	.byte	0x04, 0x1c
        /*0096*/ 	.short	(.L_3940 - .L_3939)


	//   ....[0]....
.L_3939:
        /*0098*/ 	.word	0x00000460


	//   ....[1]....
        /*009c*/ 	.word	0x000004c0


	//----- nvinfo : EIATTR_MAX_THREADS
	.align		4
.L_3940:
        /*00a0*/ 	.byte	0x04, 0x05
        /*00a2*/ 	.short	(.L_3942 - .L_3941)
.L_3941:
        /*00a4*/ 	.word	0x00000080
        /*00a8*/ 	.word	0x00000001
        /*00ac*/ 	.word	0x00000001


	//----- nvinfo : EIATTR_CRS_STACK_SIZE
	.align		4
.L_3942:
        /*00b0*/ 	.byte	0x04, 0x1e
        /*00b2*/ 	.short	(.L_3944 - .L_3943)
.L_3943:
        /*00b4*/ 	.word	0x00000000
.L_3944:


//--------------------- .nv.info._ZN2at6native29vectorized_elementwise_kernelILi2ENS0_13AUnaryFunctorIssbZZZNS0_23logical_xor_kernel_cudaERNS_14TensorIteratorEENKUlvE0_clEvENKUlvE3_clEvEUlssE_EESt5arrayIPcLm2EEEEviT0_T1_ --------------------------
	.section	.nv.info._ZN2at6native29vectorized_elementwise_kernelILi2ENS0_13AUnaryFunctorIssbZZZNS0_23logical_xor_kernel_cudaERNS_14TensorIteratorEENKUlvE0_clEvENKUlvE3_clEvEUlssE_EESt5arrayIPcLm2EEEEviT0_T1_,"",@"SHT_CUDA_INFO"
	.sectionflags	@""
	.align	4


	//----- nvinfo : EIATTR_CUDA_API_VERSION
	.align		4
        /*0000*/ 	.byte	0x04, 0x37
        /*0002*/ 	.short	(.L_3946 - .L_3945)
.L_3945:
        /*0004*/ 	.word	0x00000082


	//----- nvinfo : EIATTR_SW2861232_WAR
	.align		4
.L_3946:
        /*0008*/ 	.byte	0x01, 0x35
	.zero		2


	//----- nvinfo : EIATTR_PARAM_CBANK
	.align		4
        /*000c*/ 	.byte	0x04, 0x0a
        /*000e*/ 	.short	(.L_3948 - .L_3947)
	.align		4
.L_3947:
        /*0010*/ 	.word	index@(.nv.constant0._ZN2at6native29vectorized_elementwise_kernelILi2ENS0_13AUnaryFunctorIssbZZZNS0_23logical_xor_kernel_cudaERNS_14TensorIteratorEENKUlvE0_clEvENKUlvE3_clEvEUlssE_EESt5arrayIPcLm2EEEEviT0_T1_)
        /*0014*/ 	.short	0x0160
        /*0016*/ 	.short	0x0018


	//----- nvinfo : EIATTR_CBANK_PARAM_SIZE
	.align		4
.L_3948:
        /*0018*/ 	.byte	0x03, 0x19
        /*001a*/ 	.short	0x0018


	//----- nvinfo : EIATTR_KPARAM_INFO
	.align		4
        /*001c*/ 	.byte	0x04, 0x17
        /*001e*/ 	.short	(.L_3950 - .L_3949)
.L_3949:
        /*0020*/ 	.word	0x00000000
        /*0024*/ 	.short	0x0002
        /*0026*/ 	.short	0x0008
        /*0028*/ 	.byte	0x00, 0xf0, 0x41, 0x00


	//----- nvinfo : EIATTR_KPARAM_INFO
	.align		4
.L_3950:
        /*002c*/ 	.byte	0x04, 0x17
        /*002e*/ 	.short	(.L_3952 - .L_3951)
.L_3951:
        /*0030*/ 	.word	0x00000000
        /*0034*/ 	.short	0x0001
        /*0036*/ 	.short	0x0004
        /*0038*/ 	.byte	0x00, 0xf0, 0x11, 0x00


	//----- nvinfo : EIATTR_KPARAM_INFO
	.align		4
.L_3952:
        /*003c*/ 	.byte	0x04, 0x17
        /*003e*/ 	.short	(.L_3954 - .L_3953)
.L_3953:
        /*0040*/ 	.word	0x00000000
        /*0044*/ 	.short	0x0000
        /*0046*/ 	.short	0x0000
        /*0048*/ 	.byte	0x00, 0xf0, 0x11, 0x00


	//----- nvinfo : EIATTR_MAXREG_COUNT
	.align		4
.L_3954:
        /*004c*/ 	.byte	0x03, 0x1b
        /*004e*/ 	.short	0x00ff


	//----- nvinfo : EIATTR_MERCURY_ISA_VERSION
	.align		4
        /*0050*/ 	.byte	0x03, 0x5f
        /*0052*/ 	.short	0x0000


	//----- nvinfo : EIATTR_EXIT_INSTR_OFFSETS
	.align		4
        /*0054*/ 	.byte	0x04, 0x1c
        /*0056*/ 	.short	(.L_3956 - .L_3955)


	//   ....[0]....
.L_3955:
        /*0058*/ 	.word	0x000003a0


	//   ....[1]....
        /*005c*/ 	.word	0x00000c50


	//   ....[2]....
        /*0060*/ 	.word	0x00000cb0


	//----- nvinfo : EIATTR_MAX_THREADS
	.align		4
.L_3956:
        /*0064*/ 	.byte	0x04, 0x05
        /*0066*/ 	.short	(.L_3958 - .L_3957)
.L_3957:
        /*0068*/ 	.word	0x00000080
        /*006c*/ 	.word	0x00000001
        /*0070*/ 	.word	0x00000001


	//----- nvinfo : EIATTR_CRS_STACK_SIZE
	.align		4
.L_3958:
        /*0074*/ 	.byte	0x04, 0x1e
        /*0076*/ 	.short	(.L_3960 - .L_3959)
.L_3959:
        /*0078*/ 	.word	0x00000000
.L_3960:


//--------------------- .nv.info._ZN2at6native29vectorized_elementwise_kernelILi4ENS0_13AUnaryFunctorIssbZZZNS0_23logical_xor_kernel_cudaERNS_14TensorIteratorEENKUlvE0_clEvENKUlvE3_clEvEUlssE_EESt5arrayIPcLm2EEEEviT0_T1_ --------------------------
	.section	.nv.info._ZN2at6native29vectorized_elementwise_kernelILi4ENS0_13AUnaryFunctorIssbZZZNS0_23logical_xor_kernel_cudaERNS_14TensorIteratorEENKUlvE0_clEvENKUlvE3_clEvEUlssE_EESt5arrayIPcLm2EEEEviT0_T1_,"",@"SHT_CUDA_INFO"
	.sectionflags	@""
	.align	4


	//----- nvinfo : EIATTR_CUDA_API_VERSION
	.align		4
        /*0000*/ 	.byte	0x04, 0x37
        /*0002*/ 	.short	(.L_3962 - .L_3961)
.L_3961:
        /*0004*/ 	.word	0x00000082


	//----- nvinfo : EIATTR_SW2861232_WAR
	.align		4
.L_3962:
        /*0008*/ 	.byte	0x01, 0x35
	.zero		2


	//----- nvinfo : EIATTR_PARAM_CBANK
	.align		4
        /*000c*/ 	.byte	0x04, 0x0a
        /*000e*/ 	.short	(.L_3964 - .L_3963)
	.align		4
.L_3963:
        /*0010*/ 	.word	index@(.nv.constant0._ZN2at6native29vectorized_elementwise_kernelILi4ENS0_13AUnaryFunctorIssbZZZNS0_23logical_xor_kernel_cudaERNS_14TensorIteratorEENKUlvE0_clEvENKUlvE3_clEvEUlssE_EESt5arrayIPcLm2EEEEviT0_T1_)
        /*0014*/ 	.short	0x0160
        /*0016*/ 	.short	0x0018


	//----- nvinfo : EIATTR_CBANK_PARAM_SIZE
	.align		4
.L_3964:
        /*0018*/ 	.byte	0x03, 0x19
        /*001a*/ 	.short	0x0018


	//----- nvinfo : EIATTR_KPARAM_INFO
	.align		4
        /*001c*/ 	.byte	0x04, 0x17
        /*001e*/ 	.short	(.L_3966 - .L_3965)
.L_3965:
        /*0020*/ 	.word	0x00000000
        /*0024*/ 	.short	0x0002
        /*0026*/ 	.short	0x0008
        /*0028*/ 	.byte	0x00, 0xf0, 0x41, 0x00


	//----- nvinfo : EIATTR_KPARAM_INFO
	.align		4
.L_3966:
        /*002c*/ 	.byte	0x04, 0x17
        /*002e*/ 	.short	(.L_3968 - .L_3967)
.L_3967:
        /*0030*/ 	.word	0x00000000
        /*0034*/ 	.short	0x0001
        /*0036*/ 	.short	0x0004
        /*0038*/ 	.byte	0x00, 0xf0, 0x11, 0x00


	//----- nvinfo : EIATTR_KPARAM_INFO
	.align		4
.L_3968:
        /*003c*/ 	.byte	0x04, 0x17
        /*003e*/ 	.short	(.L_3970 - .L_3969)
.L_3969:
        /*0040*/ 	.word	0x00000000
        /*0044*/ 	.short	0x0000
        /*0046*/ 	.short	0x0000
        /*0048*/ 	.byte	0x00, 0xf0, 0x11, 0x00


	//----- nvinfo : EIATTR_MAXREG_COUNT
	.align		4
.L_3970:
        /*004c*/ 	.byte	0x03, 0x1b
        /*004e*/ 	.short	0x00ff


	//----- nvinfo : EIATTR_MERCURY_ISA_VERSION
	.align		4
        /*0050*/ 	.byte	0x03, 0x5f
        /*0052*/ 	.short	0x0000


	//----- nvinfo : EIATTR_EXIT_INSTR_OFFSETS
	.align		4
        /*0054*/ 	.byte	0x04, 0x1c
        /*0056*/ 	.short	(.L_3972 - .L_3971)


	//   ....[0]....
.L_3971:
        /*0058*/ 	.word	0x00000370


	//   ....[1]....
        /*005c*/ 	.word	0x00000c20


	//   ....[2]....
        /*0060*/ 	.word	0x00000c80


	//----- nvinfo : EIATTR_MAX_THREADS
	.align		4
.L_3972:
        /*0064*/ 	.byte	0x04, 0x05
        /*0066*/ 	.short	(.L_3974 - .L_3973)
.L_3973:
        /*0068*/ 	.word	0x00000080
        /*006c*/ 	.word	0x00000001
        /*0070*/ 	.word	0x00000001


	//----- nvinfo : EIATTR_CRS_STACK_SIZE
	.align		4
.L_3974:
        /*0074*/ 	.byte	0x04, 0x1e
        /*0076*/ 	.short	(.L_3976 - .L_3975)
.L_3975:
        /*0078*/ 	.word	0x00000000
.L_3976:


//--------------------- .nv.info._ZN2at6native29vectorized_elementwise_kernelILi8ENS0_13AUnaryFunctorIssbZZZNS0_23logical_xor_kernel_cudaERNS_14TensorIteratorEENKUlvE0_clEvENKUlvE3_clEvEUlssE_EESt5arrayIPcLm2EEEEviT0_T1_ --------------------------
	.section	.nv.info._ZN2at6native29vectorized_elementwise_kernelILi8ENS0_13AUnaryFunctorIssbZZZNS0_23logical_xor_kernel_cudaERNS_14TensorIteratorEENKUlvE0_clEvENKUlvE3_clEvEUlssE_EESt5arrayIPcLm2EEEEviT0_T1_,"",@"SHT_CUDA_INFO"
	.sectionflags	@""
	.align	4


	//----- nvinfo : EIATTR_CUDA_API_VERSION
	.align		4
        /*0000*/ 	.byte	0x04, 0x37
        /*0002*/ 	.short	(.L_3978 - .L_3977)
.L_3977:
        /*0004*/ 	.word	0x00000082


	//----- nvinfo : EIATTR_SW2861232_WAR
	.align		4
.L_3978:
        /*0008*/ 	.byte	0x01, 0x35
	.zero		2


	//----- nvinfo : EIATTR_PARAM_CBANK
	.align		4
        /*000c*/ 	.byte	0x04, 0x0a
        /*000e*/ 	.short	(.L_3980 - .L_3979)
	.align		4
.L_3979:
        /*0010*/ 	.word	index@(.nv.constant0._ZN2at6native29vectorized_elementwise_kernelILi8ENS0_13AUnaryFunctorIssbZZZNS0_23logical_xor_kernel_cudaERNS_14TensorIteratorEENKUlvE0_clEvENKUlvE3_clEvEUlssE_EESt5arrayIPcLm2EEEEviT0_T1_)
        /*0014*/ 	.short	0x0160
        /*0016*/ 	.short	0x0018


	//----- nvinfo : EIATTR_CBANK_PARAM_SIZE
	.align		4
.L_3980:
        /*0018*/ 	.byte	0x03, 0x19
        /*001a*/ 	.short	0x0018


	//----- nvinfo : EIATTR_KPARAM_INFO
	.align		4
        /*001c*/ 	.byte	0x04, 0x17
        /*001e*/ 	.short	(.L_3982 - .L_3981)
.L_3981:
        /*0020*/ 	.word	0x00000000
        /*0024*/ 	.short	0x0002
        /*0026*/ 	.short	0x0008
        /*0028*/ 	.byte	0x00, 0xf0, 0x41, 0x00


	//----- nvinfo : EIATTR_KPARAM_INFO
	.align		4
.L_3982:
        /*002c*/ 	.byte	0x04, 0x17
        /*002e*/ 	.short	(.L_3984 - .L_3983)
.L_3983:
        /*0030*/ 	.word	0x00000000
        /*0034*/ 	.short	0x0001
        /*0036*/ 	.short	0x0004
        /*0038*/ 	.byte	0x00, 0xf0, 0x11, 0x00


	//----- nvinfo : EIATTR_KPARAM_INFO
	.align		4
.L_3984:
        /*003c*/ 	.byte	0x04, 0x17
        /*003e*/ 	.short	(.L_3986 - .L_3985)
.L_3985:
        /*0040*/ 	.word	0x00000000
        /*0044*/ 	.short	0x0000
        /*0046*/ 	.short	0x0000
        /*0048*/ 	.byte	0x00, 0xf0, 0x11, 0x00


	//----- nvinfo : EIATTR_MAXREG_COUNT
	.align		4
.L_3986:
        /*004c*/ 	.byte	0x03, 0x1b
        /*004e*/ 	.short	0x00ff


	//----- nvinfo : EIATTR_MERCURY_ISA_VERSION
	.align		4
        /*0050*/ 	.byte	0x03, 0x5f
        /*0052*/ 	.short	0x0000


	//----- nvinfo : EIATTR_EXIT_INSTR_OFFSETS
	.align		4
        /*0054*/ 	.byte	0x04, 0x1c
        /*0056*/ 	.short	(.L_3988 - .L_3987)


	//   ....[0]....
.L_3987:
        /*0058*/ 	.word	0x00000010


	//----- nvinfo : EIATTR_MAX_THREADS
	.align		4
.L_3988:
        /*005c*/ 	.byte	0x04, 0x05
        /*005e*/ 	.short	(.L_3990 - .L_3989)
.L_3989:
        /*0060*/ 	.word	0x00000080
        /*0064*/ 	.word	0x00000001
        /*0068*/ 	.word	0x00000001
.L_3990:


//--------------------- .nv.info._ZN2at6native18elementwise_kernelILi128ELi4EZNS0_15gpu_kernel_implINS0_13BinaryFunctorIssbZZZNS0_23logical_xor_kernel_cudaERNS_14TensorIteratorEENKUlvE0_clEvENKUlvE3_clEvEUlssE_EEEEvRNS_18TensorIteratorBaseERKT_EUliE_EEviT1_ --------------------------
	.section	.nv.info._ZN2at6native18elementwise_kernelILi128ELi4EZNS0_15gpu_kernel_implINS0_13BinaryFunctorIssbZZZNS0_23logical_xor_kernel_cudaERNS_14TensorIteratorEENKUlvE0_clEvENKUlvE3_clEvEUlssE_EEEEvRNS_18TensorIteratorBaseERKT_EUliE_EEviT1_,"",@"SHT_CUDA_INFO"
	.sectionflags	@""
	.align	4


	//----- nvinfo : EIATTR_CUDA_API_VERSION
	.align		4
        /*0000*/ 	.byte	0x04, 0x37
        /*0002*/ 	.short	(.L_3992 - .L_3991)
.L_3991:
        /*0004*/ 	.word	0x00000082


	//----- nvinfo : EIATTR_SW2861232_WAR
	.align		4
.L_3992:
        /*0008*/ 	.byte	0x01, 0x35
	.zero		2


	//----- nvinfo : EIATTR_PARAM_CBANK
	.align		4
        /*000c*/ 	.byte	0x04, 0x0a
        /*000e*/ 	.short	(.L_3994 - .L_3993)
	.align		4
.L_3993:
        /*0010*/ 	.word	index@(.nv.constant0._ZN2at6native18elementwise_kernelILi128ELi4EZNS0_15gpu_kernel_implINS0_13BinaryFunctorIssbZZZNS0_23logical_xor_kernel_cudaERNS_14TensorIteratorEENKUlvE0_clEvENKUlvE3_clEvEUlssE_EEEEvRNS_18TensorIteratorBaseERKT_EUliE_EEviT1_)
        /*0014*/ 	.short	0x0160
        /*0016*/ 	.short	0x0290


	//----- nvinfo : EIATTR_CBANK_PARAM_SIZE
	.align		4
.L_3994:
        /*0018*/ 	.byte	0x03, 0x19
        /*001a*/ 	.short	0x0290


	//----- nvinfo : EIATTR_KPARAM_INFO
	.align		4
        /*001c*/ 	.byte	0x04, 0x17
        /*001e*/ 	.short	(.L_3996 - .L_3995)
.L_3995:
        /*0020*/ 	.word	0x00000000
        /*0024*/ 	.short	0x0001
        /*0026*/ 	.short	0x0008
        /*0028*/ 	.byte	0x00, 0xf0, 0x21, 0x0a


	//----- nvinfo : EIATTR_KPARAM_INFO
	.align		4
.L_3996:
        /*002c*/ 	.byte	0x04, 0x17
        /*002e*/ 	.short	(.L_3998 - .L_3997)
.L_3997:
        /*0030*/ 	.word	0x00000000
        /*0034*/ 	.short	0x0000
        /*0036*/ 	.short	0x0000
        /*0038*/ 	.byte	0x00, 0xf0, 0x11, 0x00


	//----- nvinfo : EIATTR_MAXREG_COUNT
	.align		4
.L_3998:
        /*003c*/ 	.byte	0x03, 0x1b
        /*003e*/ 	.short	0x0080


	//----- nvinfo : EIATTR_EXTERNS
	.align		4
        /*0040*/ 	.byte	0x04, 0x0f
        /*0042*/ 	.short	(.L_4000 - .L_3999)


	//   ....[0]....
	.align		4
.L_3999:
        /*0044*/ 	.word	index@(__assertfail)


	//----- nvinfo : EIATTR_MERCURY_ISA_VERSION
	.align		4
.L_4000:
        /*0048*/ 	.byte	0x03, 0x5f
        /*004a*/ 	.short	0x0000


	//----- nvinfo : EIATTR_SYSCALL_OFFSETS
	.align		4
        /*004c*/ 	.byte	0x04, 0x46
        /*004e*/ 	.short	(.L_4002 - .L_4001)


	//   ....[0]....
.L_4001:
        /*0050*/ 	.word	0x00001ed0


	//   ....[1]....
        /*0054*/ 	.word	0x00002d60


	//   ....[2]....
        /*0058*/ 	.word	0x00003c10


	//   ....[3]....
        /*005c*/ 	.word	0x00005b20


	//   ....[4]....
        /*0060*/ 	.word	0x000069b0


	//   ....[5]....
        /*0064*/ 	.word	0x00007860


	//   ....[6]....
        /*0068*/ 	.word	0x00009740


	//   ....[7]....
        /*006c*/ 	.word	0x0000a5d0


	//   ....[8]....
        /*0070*/ 	.word	0x0000b480


	//   ....[9]....
        /*0074*/ 	.word	0x0000d370


	//   ....[10]....
        /*0078*/ 	.word	0x0000e200


	//   ....[11]....
        /*007c*/ 	.word	0x0000f0b0


	//----- nvinfo : EIATTR_EXIT_INSTR_OFFSETS
	.align		4
.L_4002:
        /*0080*/ 	.byte	0x04, 0x1c
        /*0082*/ 	.short	(.L_4004 - .L_4003)


	//   ....[0]....
.L_4003:
        /*0084*/ 	.word	0x0000b510


	//   ....[1]....
        /*0088*/ 	.word	0x0000e390


	//   ....[2]....
        /*008c*/ 	.word	0x0000e3b0


	//   ....[3]....
        /*0090*/ 	.word	0x0000e440


	//   ....[4]....
        /*0094*/ 	.word	0x0000e460


	//   ....[5]....
        /*0098*/ 	.word	0x0000e480


	//   ....[6]....
        /*009c*/ 	.word	0x0000e510


	//   ....[7]....
        /*00a0*/ 	.word	0x0000e550


	//   ....[8]....
        /*00a4*/ 	.word	0x0000e5f0


	//   ....[9]....
        /*00a8*/ 	.word	0x0000e640


	//   ....[10]....
        /*00ac*/ 	.word	0x0000e670


	//   ....[11]....
        /*00b0*/ 	.word	0x0000e710


	//   ....[12]....
        /*00b4*/ 	.word	0x0000e750


	//   ....[13]....
        /*00b8*/ 	.word	0x0000e8e0


	//   ....[14]....
        /*00bc*/ 	.word	0x0000ea40


	//   ....[15]....
        /*00c0*/ 	.word	0x0000ea80


	//   ....[16]....
        /*00c4*/ 	.word	0x0000eb20


	//   ....[17]....
        /*00c8*/ 	.word	0x0000eca0


	//   ....[18]....
        /*00cc*/ 	.word	0x0000ee20


	//   ....[19]....
        /*00d0*/ 	.word	0x0000ef80


	//   ....[20]....
        /*00d4*/ 	.word	0x0000f0c0


	//   ....[21]....
        /*00d8*/ 	.word	0x0000f0f0


	//   ....[22]....
        /*00dc*/ 	.word	0x0000f110


	//----- nvinfo : EIATTR_MAX_THREADS
	.align		4
.L_4004:
        /*00e0*/ 	.byte	0x04, 0x05
        /*00e2*/ 	.short	(.L_4006 - .L_4005)
.L_4005:
        /*00e4*/ 	.word	0x00000080
        /*00e8*/ 	.word	0x00000001
        /*00ec*/ 	.word	0x00000001


	//----- nvinfo : EIATTR_CRS_STACK_SIZE
	.align		4
.L_4006:
        /*00f0*/ 	.byte	0x04, 0x1e
        /*00f2*/ 	.short	(.L_4008 - .L_4007)
.L_4007:
        /*00f4*/ 	.word	0x00000000
.L_4008:


//--------------------- .nv.info._ZN2at6native27unrolled_elementwise_kernelINS0_13BinaryFunctorIssbZZZNS0_23logical_xor_kernel_cudaERNS_14TensorIteratorEENKUlvE0_clEvENKUlvE3_clEvEUlssE_EESt5arrayIPcLm3EELi4E23TrivialOffsetCalculatorILi2EjESC_ILi1EjENS0_6memory12LoadWithCastILi2EEENSF_13StoreWithCastILi1EEEEEviT_T0_T2_T3_T4_T5_ --------------------------
	.section	.nv.info._ZN2at6native27unrolled_elementwise_kernelINS0_13BinaryFunctorIssbZZZNS0_23logical_xor_kernel_cudaERNS_14TensorIteratorEENKUlvE0_clEvENKUlvE3_clEvEUlssE_EESt5arrayIPcLm3EELi4E23TrivialOffsetCalculatorILi2EjESC_ILi1EjENS0_6memory12LoadWithCastILi2EEENSF_13StoreWithCastILi1EEEEEviT_T0_T2_T3_T4_T5_,"",@"SHT_CUDA_INFO"
	.sectionflags	@""
	.align	4


	//----- nvinfo : EIATTR_CUDA_API_VERSION
	.align		4
        /*0000*/ 	.byte	0x04, 0x37
        /*0002*/ 	.short	(.L_4010 - .L_4009)
.L_4009:
        /*0004*/ 	.word	0x00000082


	//----- nvinfo : EIATTR_SW2861232_WAR
	.align		4
.L_4010:
        /*0008*/ 	.byte	0x01, 0x35
	.zero		2


	//----- nvinfo : EIATTR_PARAM_CBANK
	.align		4
        /*000c*/ 	.byte	0x04, 0x0a
        /*000e*/ 	.short	(.L_4012 - .L_4011)
	.align		4
.L_4011:
        /*0010*/ 	.word	index@(.nv.constant0._ZN2at6native27unrolled_elementwise_kernelINS0_13BinaryFunctorIssbZZZNS0_23logical_xor_kernel_cudaERNS_14TensorIteratorEENKUlvE0_clEvENKUlvE3_clEvEUlssE_EESt5arrayIPcLm3EELi4E23TrivialOffsetCalculatorILi2EjESC_ILi1EjENS0_6memory12LoadWithCastILi2EEENSF_13StoreWithCastILi1EEEEEviT_T0_T2_T3_T4_T5_)
        /*0014*/ 	.short	0x0160
        /*0016*/ 	.short	0x0038


	//----- nvinfo : EIATTR_CBANK_PARAM_SIZE
	.align		4
.L_4012:
        /*0018*/ 	.byte	0x03, 0x19
        /*001a*/ 	.short	0x0038


	//----- nvinfo : EIATTR_KPARAM_INFO
	.align		4
        /*001c*/ 	.byte	0x04, 0x17
        /*001e*/ 	.short	(.L_4014 - .L_4013)
.L_4013:
        /*0020*/ 	.word	0x00000000
        /*0024*/ 	.short	0x0006
        /*0026*/ 	.short	0x0030
        /*0028*/ 	.byte	0x00, 0xf0, 0x21, 0x00


	//----- nvinfo : EIATTR_KPARAM_INFO
	.align		4
.L_4014:
        /*002c*/ 	.byte	0x04, 0x17
        /*002e*/ 	.short	(.L_4016 - .L_4015)
.L_4015:
        /*0030*/ 	.word	0x00000000
        /*0034*/ 	.short	0x0005
        /*0036*/ 	.short	0x0024
        /*0038*/ 	.byte	0x00, 0xf0, 0x31, 0x00


	//----- nvinfo : EIATTR_KPARAM_INFO
	.align		4
.L_4016:
        /*003c*/ 	.byte	0x04, 0x17
        /*003e*/ 	.short	(.L_4018 - .L_4017)
.L_4017:
        /*0040*/ 	.word	0x00000000
        /*0044*/ 	.short	0x0004
        /*0046*/ 	.short	0x0021
        /*0048*/ 	.byte	0x00, 0xf0, 0x05, 0x00


	//----- nvinfo : EIATTR_KPARAM_INFO
	.align		4
.L_4018:
        /*004c*/ 	.byte	0x04, 0x17
        /*004e*/ 	.short	(.L_4020 - .L_4019)
.L_4019:
        /*0050*/ 	.word	0x00000000
        /*0054*/ 	.short	0x0003
        /*0056*/ 	.short	0x0020
        /*0058*/ 	.byte	0x00, 0xf0, 0x05, 0x00


	//----- nvinfo : EIATTR_KPARAM_INFO
	.align		4
.L_4020:
        /*005c*/ 	.byte	0x04, 0x17
        /*005e*/ 	.short	(.L_4022 - .L_4021)
.L_4021:
        /*0060*/ 	.word	0x00000000
        /*0064*/ 	.short	0x0002
        /*0066*/ 	.short	0x0008
        /*0068*/ 	.byte	0x00, 0xf0, 0x61, 0x00


	//----- nvinfo : EIATTR_KPARAM_INFO
	.align		4
.L_4022:
        /*006c*/ 	.byte	0x04, 0x17
        /*006e*/ 	.short	(.L_4024 - .L_4023)
.L_4023:
        /*0070*/ 	.word	0x00000000
        /*0074*/ 	.short	0x0001
        /*0076*/ 	.short	0x0004
        /*0078*/ 	.byte	0x00, 0xf0, 0x05, 0x00


	//----- nvinfo : EIATTR_KPARAM_INFO
	.align		4
.L_4024:
        /*007c*/ 	.byte	0x04, 0x17
        /*007e*/ 	.short	(.L_4026 - .L_4025)
.L_4025:
        /*0080*/ 	.word	0x00000000
        /*0084*/ 	.short	0x0000
        /*0086*/ 	.short	0x0000
        /*0088*/ 	.byte	0x00, 0xf0, 0x11, 0x00


	//----- nvinfo : EIATTR_MAXREG_COUNT
	.align		4
.L_4026:
        /*008c*/ 	.byte	0x03, 0x1b
        /*008e*/ 	.short	0x00ff


	//----- nvinfo : EIATTR_EXTERNS
	.align		4
        /*0090*/ 	.byte	0x04, 0x0f
        /*0092*/ 	.short	(.L_4028 - .L_4027)


	//   ....[0]....
	.align		4
.L_4027:
        /*0094*/ 	.word	index@(__assertfail)


	//----- nvinfo : EIATTR_MERCURY_ISA_VERSION
	.align		4
.L_4028:
        /*0098*/ 	.byte	0x03, 0x5f
        /*009a*/ 	.short	0x0000


	//----- nvinfo : EIATTR_SYSCALL_OFFSETS
	.align		4
        /*009c*/ 	.byte	0x04, 0x46
        /*009e*/ 	.short	(.L_4030 - .L_4029)


	//   ....[0]....
.L_4029:
        /*00a0*/ 	.word	0x00000f40


	//   ....[1]....
        /*00a4*/ 	.word	0x00001de0


	//   ....[2]....
        /*00a8*/ 	.word	0x00002d00


	//   ....[3]....
        /*00ac*/ 	.word	0x00003ba0


	//   ....[4]....
        /*00b0*/ 	.word	0x00004ad0


	//   ....[5]....
        /*00b4*/ 	.word	0x00005970


	//   ....[6]....
        /*00b8*/ 	.word	0x00006890


	//   ....[7]....
        /*00bc*/ 	.word	0x00007730


	//   ....[8]....
        /*00c0*/ 	.word	0x00008760


	//   ....[9]....
        /*00c4*/ 	.word	0x00009630


	//   ....[10]....
        /*00c8*/ 	.word	0x0000a4f0


	//   ....[11]....
        /*00cc*/ 	.word	0x0000b3b0


	//----- nvinfo : EIATTR_EXIT_INSTR_OFFSETS
	.align		4
.L_4030:
        /*00d0*/ 	.byte	0x04, 0x1c
        /*00d2*/ 	.short	(.L_4032 - .L_4031)


	//   ....[0]....
.L_4031:
        /*00d4*/ 	.word	0x0000a580


	//   ....[1]....
        /*00d8*/ 	.word	0x0000a690


	//   ....[2]....
        /*00dc*/ 	.word	0x0000a6b0


	//   ....[3]....
        /*00e0*/ 	.word	0x0000a740


	//   ....[4]....
        /*00e4*/ 	.word	0x0000a760


	//   ....[5]....
        /*00e8*/ 	.word	0x0000a780


	//   ....[6]....
        /*00ec*/ 	.word	0x0000a810


	//   ....[7]....
        /*00f0*/ 	.word	0x0000a850


	//   ....[8]....
        /*00f4*/ 	.word	0x0000a8f0


	//   ....[9]....
        /*00f8*/ 	.word	0x0000a940


	//   ....[10]....
        /*00fc*/ 	.word	0x0000a970


	//   ....[11]....
        /*0100*/ 	.word	0x0000aa10


	//   ....[12]....
        /*0104*/ 	.word	0x0000aa50


	//   ....[13]....
        /*0108*/ 	.word	0x0000abe0


	//   ....[14]....
        /*010c*/ 	.word	0x0000ad40


	//   ....[15]....
        /*0110*/ 	.word	0x0000ad80


	//   ....[16]....
        /*0114*/ 	.word	0x0000ae20


	//   ....[17]....
        /*0118*/ 	.word	0x0000afa0


	//   ....[18]....
        /*011c*/ 	.word	0x0000b120


	//   ....[19]....
        /*0120*/ 	.word	0x0000b280


	//   ....[20]....
        /*0124*/ 	.word	0x0000b3c0


	//   ....[21]....
        /*0128*/ 	.word	0x0000b3f0


	//   ....[22]....
        /*012c*/ 	.word	0x0000b410


	//----- nvinfo : EIATTR_MAX_THREADS
	.align		4
.L_4032:
        /*0130*/ 	.byte	0x04, 0x05
        /*0132*/ 	.short	(.L_4034 - .L_4033)
.L_4033:
        /*0134*/ 	.word	0x00000080
        /*0138*/ 	.word	0x00000001
        /*013c*/ 	.word	0x00000001


	//----- nvinfo : EIATTR_CRS_STACK_SIZE
	.align		4
.L_4034:
        /*0140*/ 	.byte	0x04, 0x1e
        /*0142*/ 	.short	(.L_4036 - .L_4035)
.L_4035:
        /*0144*/ 	.word	0x00000000
.L_4036:


//--------------------- .nv.info._ZN2at6native18elementwise_kernelILi128ELi4EZNS0_22gpu_kernel_impl_nocastINS0_13BinaryFunctorIssbZZZNS0_23logical_xor_kernel_cudaERNS_14TensorIteratorEENKUlvE0_clEvENKUlvE3_clEvEUlssE_EEEEvRNS_18TensorIteratorBaseERKT_EUliE_EEviT1_ --------------------------
	.section	.nv.info._ZN2at6native18elementwise_kernelILi128ELi4EZNS0_22gpu_kernel_impl_nocastINS0_13BinaryFunctorIssbZZZNS0_23logical_xor_kernel_cudaERNS_14TensorIteratorEENKUlvE0_clEvENKUlvE3_clEvEUlssE_EEEEvRNS_18TensorIteratorBaseERKT_EUliE_EEviT1_,"",@"SHT_CUDA_INFO"
	.sectionflags	@""
	.align	4


	//----- nvinfo : EIATTR_CUDA_API_VERSION
	.align		4
        /*0000*/ 	.byte	0x04, 0x37
        /*0002*/ 	.short	(.L_4038 - .L_4037)
.L_4037:
        /*0004*/ 	.word	0x00000082


	//----- nvinfo : EIATTR_SW2861232_WAR
	.align		4
.L_4038:
        /*0008*/ 	.byte	0x01, 0x35
	.zero		2


	//----- nvinfo : EIATTR_PARAM_CBANK
	.align		4
        /*000c*/ 	.byte	0x04, 0x0a
        /*000e*/ 	.short	(.L_4040 - .L_4039)
	.align		4
.L_4039:
        /*0010*/ 	.word	index@(.nv.constant0._ZN2at6native18elementwise_kernelILi128ELi4EZNS0_22gpu_kernel_impl_nocastINS0_13BinaryFunctorIssbZZZNS0_23logical_xor_kernel_cudaERNS_14TensorIteratorEENKUlvE0_clEvENKUlvE3_clEvEUlssE_EEEEvRNS_18TensorIteratorBaseERKT_EUliE_EEviT1_)
        /*0014*/ 	.short	0x0160
        /*0016*/ 	.short	0x0290


	//----- nvinfo : EIATTR_CBANK_PARAM_SIZE
	.align		4
.L_4040:
        /*0018*/ 	.byte	0x03, 0x19
        /*001a*/ 	.short	0x0290


	//----- nvinfo : EIATTR_KPARAM_INFO
	.align		4
        /*001c*/ 	.byte	0x04, 0x17
        /*001e*/ 	.short	(.L_4042 - .L_4041)
.L_4041:
        /*0020*/ 	.word	0x00000000
        /*0024*/ 	.short	0x0001
        /*0026*/ 	.short	0x0008
        /*0028*/ 	.byte	0x00, 0xf0, 0x21, 0x0a


	//----- nvinfo : EIATTR_KPARAM_INFO
	.align		4
.L_4042:
        /*002c*/ 	.byte	0x04, 0x17
        /*002e*/ 	.short	(.L_4044 - .L_4043)
.L_4043:
        /*0030*/ 	.word	0x00000000
        /*0034*/ 	.short	0x0000
        /*0036*/ 	.short	0x0000
        /*0038*/ 	.byte	0x00, 0xf0, 0x11, 0x00


	//----- nvinfo : EIATTR_MAXREG_COUNT
	.align		4
.L_4044:
        /*003c*/ 	.byte	0x03, 0x1b
        /*003e*/ 	.short	0x0080


	//----- nvinfo : EIATTR_MERCURY_ISA_VERSION
	.align		4
        /*0040*/ 	.byte	0x03, 0x5f
        /*0042*/ 	.short	0x0000


	//----- nvinfo : EIATTR_EXIT_INSTR_OFFSETS
	.align		4
        /*0044*/ 	.byte	0x04, 0x1c
        /*0046*/ 	.short	(.L_4046 - .L_4045)


	//   ....[0]....
.L_4045:
        /*0048*/ 	.word	0x000032e0


	//   ....[1]....
        /*004c*/ 	.word	0x00004380


	//----- nvinfo : EIATTR_MAX_THREADS
	.align		4
.L_4046:
        /*0050*/ 	.byte	0x04, 0x05
        /*0052*/ 	.short	(.L_4048 - .L_4047)
.L_4047:
        /*0054*/ 	.word	0x00000080
        /*0058*/ 	.word	0x00000001
        /*005c*/ 	.word	0x00000001


	//----- nvinfo : EIATTR_CRS_STACK_SIZE
	.align		4
.L_4048:
        /*0060*/ 	.byte	0x04, 0x1e
        /*0062*/ 	.short	(.L_4050 - .L_4049)
.L_4049:
        /*0064*/ 	.word	0x00000000
.L_4050:


//--------------------- .nv.info._ZN2at6native27unrolled_elementwise_kernelINS0_13BinaryFunctorIssbZZZNS0_23logical_xor_kernel_cudaERNS_14TensorIteratorEENKUlvE0_clEvENKUlvE3_clEvEUlssE_EESt5arrayIPcLm3EELi4E23TrivialOffsetCalculatorILi2EjESC_ILi1EjENS0_6memory15LoadWithoutCastENSF_16StoreWithoutCastEEEviT_T0_T2_T3_T4_T5_ --------------------------
	.section	.nv.info._ZN2at6native27unrolled_elementwise_kernelINS0_13BinaryFunctorIssbZZZNS0_23logical_xor_kernel_cudaERNS_14TensorIteratorEENKUlvE0_clEvENKUlvE3_clEvEUlssE_EESt5arrayIPcLm3EELi4E23TrivialOffsetCalculatorILi2EjESC_ILi1EjENS0_6memory15LoadWithoutCastENSF_16StoreWithoutCastEEEviT_T0_T2_T3_T4_T5_,"",@"SHT_CUDA_INFO"
	.sectionflags	@""
	.align	4


	//----- nvinfo : EIATTR_CUDA_API_VERSION
	.align		4
        /*0000*/ 	.byte	0x04, 0x37
        /*0002*/ 	.short	(.L_4052 - .L_4051)
.L_4051:
        /*0004*/ 	.word	0x00000082


	//----- nvinfo : EIATTR_SW2861232_WAR
	.align		4
.L_4052:
        /*0008*/ 	.byte	0x01, 0x35
	.zero		2


	//----- nvinfo : EIATTR_PARAM_CBANK
	.align		4
        /*000c*/ 	.byte	0x04, 0x0a
        /*000e*/ 	.short	(.L_4054 - .L_4053)
	.align		4
.L_4053:
        /*0010*/ 	.word	index@(.nv.constant0._ZN2at6native27unrolled_elementwise_kernelINS0_13BinaryFunctorIssbZZZNS0_23logical_xor_kernel_cudaERNS_14TensorIteratorEENKUlvE0_clEvENKUlvE3_clEvEUlssE_EESt5arrayIPcLm3EELi4E23TrivialOffsetCalculatorILi2EjESC_ILi1EjENS0_6memory15LoadWithoutCastENSF_16StoreWithoutCastEEEviT_T0_T2_T3_T4_T5_)
        /*0014*/ 	.short	0x0160
        /*0016*/ 	.short	0x0024


	//----- nvinfo : EIATTR_CBANK_PARAM_SIZE
	.align		4
.L_4054:
        /*0018*/ 	.byte	0x03, 0x19
        /*001a*/ 	.short	0x0024


	//----- nvinfo : EIATTR_KPARAM_INFO
	.align		4
        /*001c*/ 	.byte	0x04, 0x17
        /*001e*/ 	.short	(.L_4056 - .L_4055)
.L_4055:
        /*0020*/ 	.word	0x00000000
        /*0024*/ 	.short	0x0006
        /*0026*/ 	.short	0x0023
        /*0028*/ 	.byte	0x00, 0xf0, 0x05, 0x00


	//----- nvinfo : EIATTR_KPARAM_INFO
	.align		4
.L_4056:
        /*002c*/ 	.byte	0x04, 0x17
        /*002e*/ 	.short	(.L_4058 - .L_4057)
.L_4057:
        /*0030*/ 	.word	0x00000000
        /*0034*/ 	.short	0x0005
        /*0036*/ 	.short	0x0022
        /*0038*/ 	.byte	0x00, 0xf0, 0x05, 0x00


	//----- nvinfo : EIATTR_KPARAM_INFO
	.align		4
.L_4058:
        /*003c*/ 	.byte	0x04, 0x17
        /*003e*/ 	.short	(.L_4060 - .L_4059)
.L_4059:
        /*0040*/ 	.word	0x00000000
        /*0044*/ 	.short	0x0004
        /*0046*/ 	.short	0x0021
        /*0048*/ 	.byte	0x00, 0xf0, 0x05, 0x00


	//----- nvinfo : EIATTR_KPARAM_INFO
	.align		4
.L_4060:
        /*004c*/ 	.byte	0x04, 0x17
        /*004e*/ 	.short	(.L_4062 - .L_4061)
.L_4061:
        /*0050*/ 	.word	0x00000000
        /*0054*/ 	.short	0x0003
        /*0056*/ 	.short	0x0020
        /*0058*/ 	.byte	0x00, 0xf0, 0x05, 0x00


	//----- nvinfo : EIATTR_KPARAM_INFO
	.align		4
.L_4062:
        /*005c*/ 	.byte	0x04, 0x17
        /*005e*/ 	.short	(.L_4064 - .L_4063)
.L_4063:
        /*0060*/ 	.word	0x00000000
        /*0064*/ 	.short	0x0002
        /*0066*/ 	.short	0x0008
        /*0068*/ 	.byte	0x00, 0xf0, 0x61, 0x00


	//----- nvinfo : EIATTR_KPARAM_INFO
	.align		4
.L_4064:
        /*006c*/ 	.byte	0x04, 0x17
        /*006e*/ 	.short	(.L_4066 - .L_4065)
.L_4065:
        /*0070*/ 	.word	0x00000000
        /*0074*/ 	.short	0x0001
        /*0076*/ 	.short	0x0004
        /*0078*/ 	.byte	0x00, 0xf0, 0x05, 0x00


	//----- nvinfo : EIATTR_KPARAM_INFO
	.align		4
.L_4066:
        /*007c*/ 	.byte	0x04, 0x17
        /*007e*/ 	.short	(.L_4068 - .L_4067)
.L_4067:
        /*0080*/ 	.word	0x00000000
        /*0084*/ 	.short	0x0000
        /*0086*/ 	.short	0x0000
        /*0088*/ 	.byte	0x00, 0xf0, 0x11, 0x00


	//----- nvinfo : EIATTR_MAXREG_COUNT
	.align		4
.L_4068:
        /*008c*/ 	.byte	0x03, 0x1b
        /*008e*/ 	.short	0x00ff


	//----- nvinfo : EIATTR_MERCURY_ISA_VERSION
	.align		4
        /*0090*/ 	.byte	0x03, 0x5f
        /*0092*/ 	.short	0x0000


	//----- nvinfo : EIATTR_EXIT_INSTR_OFFSETS
	.align		4
        /*0094*/ 	.byte	0x04, 0x1c
        /*0096*/ 	.short	(.L_4070 - .L_4069)


	//   ....[0]....
.L_4069:
        /*0098*/ 	.word	0x00000550


	//   ....[1]....
        /*009c*/ 	.word	0x000005d0


	//----- nvinfo : EIATTR_MAX_THREADS
	.align		4
.L_4070:
        /*00a0*/ 	.byte	0x04, 0x05
        /*00a2*/ 	.short	(.L_4072 - .L_4071)
.L_4071:
        /*00a4*/ 	.word	0x00000080
        /*00a8*/ 	.word	0x00000001
        /*00ac*/ 	.word	0x00000001


	//----- nvinfo : EIATTR_CRS_STACK_SIZE
	.align		4
.L_4072:
        /*00b0*/ 	.byte	0x04, 0x1e
        /*00b2*/ 	.short	(.L_4074 - .L_4073)
.L_4073:
        /*00b4*/ 	.word	0x00000000
.L_4074:


//--------------------- .nv.info._ZN2at6native29vectorized_elementwise_kernelILi2ENS0_13BinaryFunctorIssbZZZNS0_23logical_xor_kernel_cudaERNS_14TensorIteratorEENKUlvE0_clEvENKUlvE3_clEvEUlssE_EESt5arrayIPcLm3EEEEviT0_T1_ --------------------------
	.section	.nv.info._ZN2at6native29vectorized_elementwise_kernelILi2ENS0_13BinaryFunctorIssbZZZNS0_23logical_xor_kernel_cudaERNS_14TensorIteratorEENKUlvE0_clEvENKUlvE3_clEvEUlssE_EESt5arrayIPcLm3EEEEviT0_T1_,"",@"SHT_CUDA_INFO"
	.sectionflags	@""
	.align	4


	//----- nvinfo : EIATTR_CUDA_API_VERSION
	.align		4
        /*0000*/ 	.byte	0x04, 0x37
        /*0002*/ 	.short	(.L_4076 - .L_4075)
.L_4075:
        /*0004*/ 	.word	0x00000082


	//----- nvinfo : EIATTR_SW2861232_WAR
	.align		4
.L_4076:
        /*0008*/ 	.byte	0x01, 0x35
	.zero		2


	//----- nvinfo : EIATTR_PARAM_CBANK
	.align		4
        /*000c*/ 	.byte	0x04, 0x0a
        /*000e*/ 	.short	(.L_4078 - .L_4077)
	.align		4
.L_4077:
        /*0010*/ 	.word	index@(.nv.constant0._ZN2at6native29vectorized_elementwise_kernelILi2ENS0_13BinaryFunctorIssbZZZNS0_23logical_xor_kernel_cudaERNS_14TensorIteratorEENKUlvE0_clEvENKUlvE3_clEvEUlssE_EESt5arrayIPcLm3EEEEviT0_T1_)
        /*0014*/ 	.short	0x0160
        /*0016*/ 	.short	0x0020


	//----- nvinfo : EIATTR_CBANK_PARAM_SIZE
	.align		4
.L_4078:
        /*0018*/ 	.byte	0x03, 0x19
        /*001a*/ 	.short	0x0020


	//----- nvinfo : EIATTR_KPARAM_INFO
	.align		4
        /*001c*/ 	.byte	0x04, 0x17
        /*001e*/ 	.short	(.L_4080 - .L_4079)
.L_4079:
        /*0020*/ 	.word	0x00000000
        /*0024*/ 	.short	0x0002
        /*0026*/ 	.short	0x0008
        /*0028*/ 	.byte	0x00, 0xf0, 0x61, 0x00


	//----- nvinfo : EIATTR_KPARAM_INFO
	.align		4
.L_4080:
        /*002c*/ 	.byte	0x04, 0x17
        /*002e*/ 	.short	(.L_4082 - .L_4081)
.L_4081:
        /*0030*/ 	.word	0x00000000
        /*0034*/ 	.short	0x0001
        /*0036*/ 	.short	0x0004
        /*0038*/ 	.byte	0x00, 0xf0, 0x05, 0x00


	//----- nvinfo : EIATTR_KPARAM_INFO
	.align		4
.L_4082:
        /*003c*/ 	.byte	0x04, 0x17
        /*003e*/ 	.short	(.L_4084 - .L_4083)
.L_4083:
        /*0040*/ 	.word	0x00000000
        /*0044*/ 	.short	0x0000
        /*0046*/ 	.short	0x0000
        /*0048*/ 	.byte	0x00, 0xf0, 0x11, 0x00


	//----- nvinfo : EIATTR_MAXREG_COUNT
	.align		4
.L_4084:
        /*004c*/ 	.byte	0x03, 0x1b
        /*004e*/ 	.short	0x00ff


	//----- nvinfo : EIATTR_MERCURY_ISA_VERSION
	.align		4
        /*0050*/ 	.byte	0x03, 0x5f
        /*0052*/ 	.short	0x0000


	//----- nvinfo : EIATTR_EXIT_INSTR_OFFSETS
	.align		4
        /*0054*/ 	.byte	0x04, 0x1c
        /*0056*/ 	.short	(.L_4086 - .L_4085)


	//   ....[0]....
.L_4085:
        /*0058*/ 	.word	0x00000550


	//   ....[1]....
        /*005c*/ 	.word	0x00001090


	//   ....[2]....
        /*0060*/ 	.word	0x000010f0


	//----- nvinfo : EIATTR_MAX_THREADS
	.align		4
.L_4086:
        /*0064*/ 	.byte	0x04, 0x05
        /*0066*/ 	.short	(.L_4088 - .L_4087)
.L_4087:
        /*0068*/ 	.word	0x00000080
        /*006c*/ 	.word	0x00000001
        /*0070*/ 	.word	0x00000001


	//----- nvinfo : EIATTR_CRS_STACK_SIZE
	.align		4
.L_4088:
        /*0074*/ 	.byte	0x04, 0x1e
        /*0076*/ 	.short	(.L_4090 - .L_4089)
.L_4089:
        /*0078*/ 	.word	0x00000000
.L_4090:


//--------------------- .nv.info._ZN2at6native29vectorized_elementwise_kernelILi4ENS0_13BinaryFunctorIssbZZZNS0_23logical_xor_kernel_cudaERNS_14TensorIteratorEENKUlvE0_clEvENKUlvE3_clEvEUlssE_EESt5arrayIPcLm3EEEEviT0_T1_ --------------------------
	.section	.nv.info._ZN2at6native29vectorized_elementwise_kernelILi4ENS0_13BinaryFunctorIssbZZZNS0_23logical_xor_kernel_cudaERNS_14TensorIteratorEENKUlvE0_clEvENKUlvE3_clEvEUlssE_EESt5arrayIPcLm3EEEEviT0_T1_,"",@"SHT_CUDA_INFO"
	.sectionflags	@""
	.align	4


	//----- nvinfo : EIATTR_CUDA_API_VERSION
	.align		4
        /*0000*/ 	.byte	0x04, 0x37
        /*0002*/ 	.short	(.L_4092 - .L_4091)
.L_4091:
        /*0004*/ 	.word	0x00000082


	//----- nvinfo : EIATTR_SW2861232_WAR
	.align		4
.L_4092:
        /*0008*/ 	.byte	0x01, 0x35
	.zero		2


	//----- nvinfo : EIATTR_PARAM_CBANK
	.align		4
        /*000c*/ 	.byte	0x04, 0x0a
        /*000e*/ 	.short	(.L_4094 - .L_4093)
	.align		4
.L_4093:
        /*0010*/ 	.word	index@(.nv.constant0._ZN2at6native29vectorized_elementwise_kernelILi4ENS0_13BinaryFunctorIssbZZZNS0_23logical_xor_kernel_cudaERNS_14TensorIteratorEENKUlvE0_clEvENKUlvE3_clEvEUlssE_EESt5arrayIPcLm3EEEEviT0_T1_)
        /*0014*/ 	.short	0x0160
        /*0016*/ 	.short	0x0020


	//----- nvinfo : EIATTR_CBANK_PARAM_SIZE
	.align		4
.L_4094:
        /*0018*/ 	.byte	0x03, 0x19
        /*001a*/ 	.short	0x0020


	//----- nvinfo : EIATTR_KPARAM_INFO
	.align		4
        /*001c*/ 	.byte	0x04, 0x17
        /*001e*/ 	.short	(.L_4096 - .L_4095)
.L_4095:
        /*0020*/ 	.word	0x00000000
        /*0024*/ 	.short	0x0002
        /*0026*/ 	.short	0x0008
        /*0028*/ 	.byte	0x00, 0xf0, 0x61, 0x00


	//----- nvinfo : EIATTR_KPARAM_INFO
	.align		4
.L_4096:
        /*002c*/ 	.byte	0x04, 0x17
        /*002e*/ 	.short	(.L_4098 - .L_4097)
.L_4097:
        /*0030*/ 	.word	0x00000000
        /*0034*/ 	.short	0x0001
        /*0036*/ 	.short	0x0004
        /*0038*/ 	.byte	0x00, 0xf0, 0x05, 0x00


	//----- nvinfo : EIATTR_KPARAM_INFO
	.align		4
.L_4098:
        /*003c*/ 	.byte	0x04, 0x17
        /*003e*/ 	.short	(.L_4100 - .L_4099)
.L_4099:
        /*0040*/ 	.word	0x00000000
        /*0044*/ 	.short	0x0000
        /*0046*/ 	.short	0x0000
        /*0048*/ 	.byte	0x00, 0xf0, 0x11, 0x00


	//----- nvinfo : EIATTR_MAXREG_COUNT
	.align		4
.L_4100:
        /*004c*/ 	.byte	0x03, 0x1b
        /*004e*/ 	.short	0x00ff


	//----- nvinfo : EIATTR_MERCURY_ISA_VERSION
	.align		4
        /*0050*/ 	.byte	0x03, 0x5f
        /*0052*/ 	.short	0x0000


	//----- nvinfo : EIATTR_EXIT_INSTR_OFFSETS
	.align		4
        /*0054*/ 	.byte	0x04, 0x1c
        /*0056*/ 	.short	(.L_4102 - .L_4101)


	//   ....[0]....
.L_4101:
        /*0058*/ 	.word	0x000004f0


	//   ....[1]....
        /*005c*/ 	.word	0x00001030


	//   ....[2]....
        /*0060*/ 	.word	0x00001090


	//----- nvinfo : EIATTR_MAX_THREADS
	.align		4
.L_4102:
        /*0064*/ 	.byte	0x04, 0x05
        /*0066*/ 	.short	(.L_4104 - .L_4103)
.L_4103:
        /*0068*/ 	.word	0x00000080
        /*006c*/ 	.word	0x00000001
        /*0070*/ 	.word	0x00000001


	//----- nvinfo : EIATTR_CRS_STACK_SIZE
	.align		4
.L_4104:
        /*0074*/ 	.byte	0x04, 0x1e
        /*0076*/ 	.short	(.L_4106 - .L_4105)
.L_4105:
        /*0078*/ 	.word	0x00000000
.L_4106:


//--------------------- .nv.info._ZN2at6native29vectorized_elementwise_kernelILi8ENS0_13BinaryFunctorIssbZZZNS0_23logical_xor_kernel_cudaERNS_14TensorIteratorEENKUlvE0_clEvENKUlvE3_clEvEUlssE_EESt5arrayIPcLm3EEEEviT0_T1_ --------------------------
	.section	.nv.info._ZN2at6native29vectorized_elementwise_kernelILi8ENS0_13BinaryFunctorIssbZZZNS0_23logical_xor_kernel_cudaERNS_14TensorIteratorEENKUlvE0_clEvENKUlvE3_clEvEUlssE_EESt5arrayIPcLm3EEEEviT0_T1_,"",@"SHT_CUDA_INFO"
	.sectionflags	@""
	.align	4


	//----- nvinfo : EIATTR_CUDA_API_VERSION
	.align		4
        /*0000*/ 	.byte	0x04, 0x37
        /*0002*/ 	.short	(.L_4108 - .L_4107)
.L_4107:
        /*0004*/ 	.word	0x00000082


	//----- nvinfo : EIATTR_SW2861232_WAR
	.align		4
.L_4108:
        /*0008*/ 	.byte	0x01, 0x35
	.zero		2


	//----- nvinfo : EIATTR_PARAM_CBANK
	.align		4
        /*000c*/ 	.byte	0x04, 0x0a
        /*000e*/ 	.short	(.L_4110 - .L_4109)
	.align		4
.L_4109:
        /*0010*/ 	.word	index@(.nv.constant0._ZN2at6native29vectorized_elementwise_kernelILi8ENS0_13BinaryFunctorIssbZZZNS0_23logical_xor_kernel_cudaERNS_14TensorIteratorEENKUlvE0_clEvENKUlvE3_clEvEUlssE_EESt5arrayIPcLm3EEEEviT0_T1_)
        /*0014*/ 	.short	0x0160
        /*0016*/ 	.short	0x0020


	//----- nvinfo : EIATTR_CBANK_PARAM_SIZE
	.align		4
.L_4110:
        /*0018*/ 	.byte	0x03, 0x19
        /*001a*/ 	.short	0x0020


	//----- nvinfo : EIATTR_KPARAM_INFO
	.align		4
        /*001c*/ 	.byte	0x04, 0x17
        /*001e*/ 	.short	(.L_4112 - .L_4111)
.L_4111:
        /*0020*/ 	.word	0x00000000
        /*0024*/ 	.short	0x0002
        /*0026*/ 	.short	0x0008
        /*0028*/ 	.byte	0x00, 0xf0, 0x61, 0x00


	//----- nvinfo : EIATTR_KPARAM_INFO
	.align		4
.L_4112:
        /*002c*/ 	.byte	0x04, 0x17
        /*002e*/ 	.short	(.L_4114 - .L_4113)
.L_4113:
        /*0030*/ 	.word	0x00000000
        /*0034*/ 	.short	0x0001
        /*0036*/ 	.short	0x0004
        /*0038*/ 	.byte	0x00, 0xf0, 0x05, 0x00


	//----- nvinfo : EIATTR_KPARAM_INFO
	.align		4
.L_4114:
        /*003c*/ 	.byte	0x04, 0x17
        /*003e*/ 	.short	(.L_4116 - .L_4115)
.L_4115:
        /*0040*/ 	.word	0x00000000
        /*0044*/ 	.short	0x0000
        /*0046*/ 	.short	0x0000
        /*0048*/ 	.byte	0x00, 0xf0, 0x11, 0x00


	//----- nvinfo : EIATTR_MAXREG_COUNT
	.align		4
.L_4116:
        /*004c*/ 	.byte	0x03, 0x1b
        /*004e*/ 	.short	0x00ff


	//----- nvinfo : EIATTR_MERCURY_ISA_VERSION
	.align		4
        /*0050*/ 	.byte	0x03, 0x5f
        /*0052*/ 	.short	0x0000


	//----- nvinfo : EIATTR_EXIT_INSTR_OFFSETS
	.align		4
        /*0054*/ 	.byte	0x04, 0x1c
        /*0056*/ 	.short	(.L_4118 - .L_4117)


	//   ....[0]....
.L_4117:
        /*0058*/ 	.word	0x00000010


	//----- nvinfo : EIATTR_MAX_THREADS
	.align		4
.L_4118:
        /*005c*/ 	.byte	0x04, 0x05
        /*005e*/ 	.short	(.L_4120 - .L_4119)
.L_4119:
        /*0060*/ 	.word	0x00000080
        /*0064*/ 	.word	0x00000001
        /*0068*/ 	.word	0x00000001
.L_4120:


//--------------------- .nv.info._ZN2at6native18elementwise_kernelILi128ELi4EZNS0_15gpu_kernel_implINS0_13AUnaryFunctorIllbZZZNS0_23logical_xor_kernel_cudaERNS_14TensorIteratorEENKUlvE0_clEvENKUlvE2_clEvEUlllE_EEEEvRNS_18TensorIteratorBaseERKT_EUliE_EEviT1_ --------------------------
	.section	.nv.info._ZN2at6native18elementwise_kernelILi128ELi4EZNS0_15gpu_kernel_implINS0_13AUnaryFunctorIllbZZZNS0_23logical_xor_kernel_cudaERNS_14TensorIteratorEENKUlvE0_clEvENKUlvE2_clEvEUlllE_EEEEvRNS_18TensorIteratorBaseERKT_EUliE_EEviT1_,"",@"SHT_CUDA_INFO"
	.sectionflags	@""
	.align	4


	//----- nvinfo : EIATTR_CUDA_API_VERSION
	.align		4
        /*0000*/ 	.byte	0x04, 0x37
        /*0002*/ 	.short	(.L_4122 - .L_4121)
.L_4121:
        /*0004*/ 	.word	0x00000082


	//----- nvinfo : EIATTR_SW2861232_WAR
	.align		4
.L_4122:
        /*0008*/ 	.byte	0x01, 0x35
	.zero		2


	//----- nvinfo : EIATTR_PARAM_CBANK
	.align		4
        /*000c*/ 	.byte	0x04, 0x0a
        /*000e*/ 	.short	(.L_4124 - .L_4123)
	.align		4
.L_4123:
        /*0010*/ 	.word	index@(.nv.constant0._ZN2at6native18elementwise_kernelILi128ELi4EZNS0_15gpu_kernel_implINS0_13AUnaryFunctorIllbZZZNS0_23logical_xor_kernel_cudaERNS_14TensorIteratorEENKUlvE0_clEvENKUlvE2_clEvEUlllE_EEEEvRNS_18TensorIteratorBaseERKT_EUliE_EEviT1_)
        /*0014*/ 	.short	0x0160
        /*0016*/ 	.short	0x0230


	//----- nvinfo : EIATTR_CBANK_PARAM_SIZE
	.align		4
.L_4124:
        /*0018*/ 	.byte	0x03, 0x19
        /*001a*/ 	.short	0x0230


	//----- nvinfo : EIATTR_KPARAM_INFO
	.align		4
        /*001c*/ 	.byte	0x04, 0x17
        /*001e*/ 	.short	(.L_4126 - .L_4125)
.L_4125:
        /*0020*/ 	.word	0x00000000
        /*0024*/ 	.short	0x0001
        /*0026*/ 	.short	0x0008
        /*0028*/ 	.byte	0x00, 0xf0, 0xa1, 0x08


	//----- nvinfo : EIATTR_KPARAM_INFO
	.align		4
.L_4126:
        /*002c*/ 	.byte	0x04, 0x17
        /*002e*/ 	.short	(.L_4128 - .L_4127)
.L_4127:
        /*0030*/ 	.word	0x00000000
        /*0034*/ 	.short	0x0000
        /*0036*/ 	.short	0x0000
        /*0038*/ 	.byte	0x00, 0xf0, 0x11, 0x00


	//----- nvinfo : EIATTR_MAXREG_COUNT
	.align		4
.L_4128:
        /*003c*/ 	.byte	0x03, 0x1b
        /*003e*/ 	.short	0x0080


	//----- nvinfo : EIATTR_EXTERNS
	.align		4
        /*0040*/ 	.byte	0x04, 0x0f
        /*0042*/ 	.short	(.L_4130 - .L_4129)


	//   ....[0]....
	.align		4
.L_4129:
        /*0044*/ 	.word	index@(__assertfail)


	//----- nvinfo : EIATTR_MERCURY_ISA_VERSION
	.align		4
.L_4130:
        /*0048*/ 	.byte	0x03, 0x5f
        /*004a*/ 	.short	0x0000


	//----- nvinfo : EIATTR_SYSCALL_OFFSETS
	.align		4
        /*004c*/ 	.byte	0x04, 0x46
        /*004e*/ 	.short	(.L_4132 - .L_4131)


	//   ....[0]....
.L_4131:
        /*0050*/ 	.word	0x00001d10


	//   ....[1]....
        /*0054*/ 	.word	0x00002bc0


	//   ....[2]....
        /*0058*/ 	.word	0x00004900


	//   ....[3]....
        /*005c*/ 	.word	0x000057b0


	//   ....[4]....
        /*0060*/ 	.word	0x000074c0


	//   ....[5]....
        /*0064*/ 	.word	0x00008370


	//   ....[6]....
        /*0068*/ 	.word	0x0000a090


	//   ....[7]....
        /*006c*/ 	.word	0x0000af40


	//----- nvinfo : EIATTR_EXIT_INSTR_OFFSETS
	.align		4
.L_4132:
        /*0070*/ 	.byte	0x04, 0x1c
        /*0072*/ 	.short	(.L_4134 - .L_4133)


	//   ....[0]....
.L_4133:
        /*0074*/ 	.word	0x00008400


	//   ....[1]....
        /*0078*/ 	.word	0x0000a220


	//   ....[2]....
        /*007c*/ 	.word	0x0000a240


	//   ....[3]....
        /*0080*/ 	.word	0x0000a2d0


	//   ....[4]....
        /*0084*/ 	.word	0x0000a2f0


	//   ....[5]....
        /*0088*/ 	.word	0x0000a310


	//   ....[6]....
        /*008c*/ 	.word	0x0000a3a0


	//   ....[7]....
        /*0090*/ 	.word	0x0000a3e0


	//   ....[8]....
        /*0094*/ 	.word	0x0000a480


	//   ....[9]....
        /*0098*/ 	.word	0x0000a4d0


	//   ....[10]....
        /*009c*/ 	.word	0x0000a500


	//   ....[11]....
        /*00a0*/ 	.word	0x0000a5a0


	//   ....[12]....
        /*00a4*/ 	.word	0x0000a5e0


	//   ....[13]....
        /*00a8*/ 	.word	0x0000a770


	//   ....[14]....
        /*00ac*/ 	.word	0x0000a8d0


	//   ....[15]....
        /*00b0*/ 	.word	0x0000a910


	//   ....[16]....
        /*00b4*/ 	.word	0x0000a9b0


	//   ....[17]....
        /*00b8*/ 	.word	0x0000ab30


	//   ....[18]....
        /*00bc*/ 	.word	0x0000acb0


	//   ....[19]....
        /*00c0*/ 	.word	0x0000ae10


	//   ....[20]....
        /*00c4*/ 	.word	0x0000af50


	//   ....[21]....
        /*00c8*/ 	.word	0x0000af80


	//   ....[22]....
        /*00cc*/ 	.word	0x0000afa0


	//----- nvinfo : EIATTR_MAX_THREADS
	.align		4
.L_4134:
        /*00d0*/ 	.byte	0x04, 0x05
        /*00d2*/ 	.short	(.L_4136 - .L_4135)
.L_4135:
        /*00d4*/ 	.word	0x00000080
        /*00d8*/ 	.word	0x00000001
        /*00dc*/ 	.word	0x00000001


	//----- nvinfo : EIATTR_CRS_STACK_SIZE
	.align		4
.L_4136:
        /*00e0*/ 	.byte	0x04, 0x1e
        /*00e2*/ 	.short	(.L_4138 - .L_4137)
.L_4137:
        /*00e4*/ 	.word	0x00000000
.L_4138:


//--------------------- .nv.info._ZN2at6native27unrolled_elementwise_kernelINS0_13AUnaryFunctorIllbZZZNS0_23logical_xor_kernel_cudaERNS_14TensorIteratorEENKUlvE0_clEvENKUlvE2_clEvEUlllE_EESt5arrayIPcLm2EELi4E23TrivialOffsetCalculatorILi1EjESD_NS0_6memory12LoadWithCastILi1EEENSE_13StoreWithCastILi1EEEEEviT_T0_T2_T3_T4_T5_ --------------------------
	.section	.nv.info._ZN2at6native27unrolled_elementwise_kernelINS0_13AUnaryFunctorIllbZZZNS0_23logical_xor_kernel_cudaERNS_14TensorIteratorEENKUlvE0_clEvENKUlvE2_clEvEUlllE_EESt5arrayIPcLm2EELi4E23TrivialOffsetCalculatorILi1EjESD_NS0_6memory12LoadWithCastILi1EEENSE_13StoreWithCastILi1EEEEEviT_T0_T2_T3_T4_T5_,"",@"SHT_CUDA_INFO"
	.sectionflags	@""
	.align	4


	//----- nvinfo : EIATTR_CUDA_API_VERSION
	.align		4
        /*0000*/ 	.byte	0x04, 0x37
        /*0002*/ 	.short	(.L_4140 - .L_4139)
.L_4139:
        /*0004*/ 	.word	0x00000082


	//----- nvinfo : EIATTR_SW2861232_WAR
	.align		4
.L_4140:
        /*0008*/ 	.byte	0x01, 0x35
	.zero		2


	//----- nvinfo : EIATTR_PARAM_CBANK
	.align		4
        /*000c*/ 	.byte	0x04, 0x0a
        /*000e*/ 	.short	(.L_4142 - .L_4141)
	.align		4
.L_4141:
        /*0010*/ 	.word	index@(.nv.constant0._ZN2at6native27unrolled_elementwise_kernelINS0_13AUnaryFunctorIllbZZZNS0_23logical_xor_kernel_cudaERNS_14TensorIteratorEENKUlvE0_clEvENKUlvE2_clEvEUlllE_EESt5arrayIPcLm2EELi4E23TrivialOffsetCalculatorILi1EjESD_NS0_6memory12LoadWithCastILi1EEENSE_13StoreWithCastILi1EEEEEviT_T0_T2_T3_T4_T5_)
        /*0014*/ 	.short	0x0160
        /*0016*/ 	.short	0x003c


	//----- nvinfo : EIATTR_CBANK_PARAM_SIZE
	.align		4
.L_4142:
        /*0018*/ 	.byte	0x03, 0x19
        /*001a*/ 	.short	0x003c


	//----- nvinfo : EIATTR_KPARAM_INFO
	.align		4
        /*001c*/ 	.byte	0x04, 0x17
        /*001e*/ 	.short	(.L_4144 - .L_4143)
.L_4143:
        /*0020*/ 	.word	0x00000000
        /*0024*/ 	.short	0x0006
        /*0026*/ 	.short	0x0034
        /*0028*/ 	.byte	0x00, 0xf0, 0x21, 0x00


	//----- nvinfo : EIATTR_KPARAM_INFO
	.align		4
.L_4144:
        /*002c*/ 	.byte	0x04, 0x17
        /*002e*/ 	.short	(.L_4146 - .L_4145)
.L_4145:
        /*0030*/ 	.word	0x00000000
        /*0034*/ 	.short	0x0005
        /*0036*/ 	.short	0x002c
        /*0038*/ 	.byte	0x00, 0xf0, 0x21, 0x00


	//----- nvinfo : EIATTR_KPARAM_INFO
	.align		4
.L_4146:
        /*003c*/ 	.byte	0x04, 0x17
        /*003e*/ 	.short	(.L_4148 - .L_4147)
.L_4147:
        /*0040*/ 	.word	0x00000000
        /*0044*/ 	.short	0x0004
        /*0046*/ 	.short	0x0029
        /*0048*/ 	.byte	0x00, 0xf0, 0x05, 0x00


	//----- nvinfo : EIATTR_KPARAM_INFO
	.align		4
.L_4148:
        /*004c*/ 	.byte	0x04, 0x17
        /*004e*/ 	.short	(.L_4150 - .L_4149)
.L_4149:
        /*0050*/ 	.word	0x00000000
        /*0054*/ 	.short	0x0003
        /*0056*/ 	.short	0x0028
        /*0058*/ 	.byte	0x00, 0xf0, 0x05, 0x00


	//----- nvinfo : EIATTR_KPARAM_INFO
	.align		4
.L_4150:
        /*005c*/ 	.byte	0x04, 0x17
        /*005e*/ 	.short	(.L_4152 - .L_4151)
.L_4151:
        /*0060*/ 	.word	0x00000000
        /*0064*/ 	.short	0x0002
        /*0066*/ 	.short	0x0018
        /*0068*/ 	.byte	0x00, 0xf0, 0x41, 0x00


	//----- nvinfo : EIATTR_KPARAM_INFO
	.align		4
.L_4152:
        /*006c*/ 	.byte	0x04, 0x17
        /*006e*/ 	.short	(.L_4154 - .L_4153)
.L_4153:
        /*0070*/ 	.word	0x00000000
        /*0074*/ 	.short	0x0001
        /*0076*/ 	.short	0x0008
        /*0078*/ 	.byte	0x00, 0xf0, 0x41, 0x00


	//----- nvinfo : EIATTR_KPARAM_INFO
	.align		4
.L_4154:
        /*007c*/ 	.byte	0x04, 0x17
        /*007e*/ 	.short	(.L_4156 - .L_4155)
.L_4155:
        /*0080*/ 	.word	0x00000000
        /*0084*/ 	.short	0x0000
        /*0086*/ 	.short	0x0000
        /*0088*/ 	.byte	0x00, 0xf0, 0x11, 0x00


	//----- nvinfo : EIATTR_MAXREG_COUNT
	.align		4
.L_4156:
        /*008c*/ 	.byte	0x03, 0x1b
        /*008e*/ 	.short	0x00ff


	//----- nvinfo : EIATTR_EXTERNS
	.align		4
        /*0090*/ 	.byte	0x04, 0x0f
        /*0092*/ 	.short	(.L_4158 - .L_4157)


	//   ....[0]....
	.align		4
.L_4157:
        /*0094*/ 	.word	index@(__assertfail)


	//----- nvinfo : EIATTR_MERCURY_ISA_VERSION
	.align		4
.L_4158:
        /*0098*/ 	.byte	0x03, 0x5f
        /*009a*/ 	.short	0x0000


	//----- nvinfo : EIATTR_SYSCALL_OFFSETS
	.align		4
        /*009c*/ 	.byte	0x04, 0x46
        /*009e*/ 	.short	(.L_4160 - .L_4159)


	//   ....[0]....
.L_4159:
        /*00a0*/ 	.word	0x00000f00


	//   ....[1]....
        /*00a4*/ 	.word	0x00001e10


	//   ....[2]....
        /*00a8*/ 	.word	0x00002d30


	//   ....[3]....
        /*00ac*/ 	.word	0x00003c20


	//   ....[4]....
        /*00b0*/ 	.word	0x00004d40


	//   ....[5]....
        /*00b4*/ 	.word	0x00005c50


	//   ....[6]....
        /*00b8*/ 	.word	0x00006b10


	//   ....[7]....
        /*00bc*/ 	.word	0x000079d0


	//----- nvinfo : EIATTR_EXIT_INSTR_OFFSETS
	.align		4
.L_4160:
        /*00c0*/ 	.byte	0x04, 0x1c
        /*00c2*/ 	.short	(.L_4162 - .L_4161)


	//   ....[0]....
.L_4161:
        /*00c4*/ 	.word	0x00006ba0


	//   ....[1]....
        /*00c8*/ 	.word	0x00006cb0


	//   ....[2]....
        /*00cc*/ 	.word	0x00006cd0


	//   ....[3]....
        /*00d0*/ 	.word	0x00006d60


	//   ....[4]....
        /*00d4*/ 	.word	0x00006d80


	//   ....[5]....
        /*00d8*/ 	.word	0x00006da0


	//   ....[6]....
        /*00dc*/ 	.word	0x00006e30


	//   ....[7]....
        /*00e0*/ 	.word	0x00006e70


	//   ....[8]....
        /*00e4*/ 	.word	0x00006f10


	//   ....[9]....
        /*00e8*/ 	.word	0x00006f60


	//   ....[10]....
        /*00ec*/ 	.word	0x00006f90


	//   ....[11]....
        /*00f0*/ 	.word	0x00007030


	//   ....[12]....
        /*00f4*/ 	.word	0x00007070


	//   ....[13]....
        /*00f8*/ 	.word	0x00007200


	//   ....[14]....
        /*00fc*/ 	.word	0x00007360


	//   ....[15]....
        /*0100*/ 	.word	0x000073a0


	//   ....[16]....
        /*0104*/ 	.word	0x00007440


	//   ....[17]....
        /*0108*/ 	.word	0x000075c0


	//   ....[18]....
        /*010c*/ 	.word	0x00007740


	//   ....[19]....
        /*0110*/ 	.word	0x000078a0


	//   ....[20]....
        /*0114*/ 	.word	0x000079e0


	//   ....[21]....
        /*0118*/ 	.word	0x00007a10


	//   ....[22]....
        /*011c*/ 	.word	0x00007a30


	//----- nvinfo : EIATTR_MAX_THREADS
	.align		4
.L_4162:
        /*0120*/ 	.byte	0x04, 0x05
        /*0122*/ 	.short	(.L_4164 - .L_4163)
.L_4163:
        /*0124*/ 	.word	0x00000080
        /*0128*/ 	.word	0x00000001
        /*012c*/ 	.word	0x00000001


	//----- nvinfo : EIATTR_CRS_STACK_SIZE
	.align		4
.L_4164:
        /*0130*/ 	.byte	0x04, 0x1e
        /*0132*/ 	.short	(.L_4166 - .L_4165)
.L_4165:
        /*0134*/ 	.word	0x00000000
.L_4166:


//--------------------- .nv.info._ZN2at6native18elementwise_kernelILi128ELi4EZNS0_22gpu_kernel_impl_nocastINS0_13AUnaryFunctorIllbZZZNS0_23logical_xor_kernel_cudaERNS_14TensorIteratorEENKUlvE0_clEvENKUlvE2_clEvEUlllE_EEEEvRNS_18TensorIteratorBaseERKT_EUliE_EEviT1_ --------------------------
	.section	.nv.info._ZN2at6native18elementwise_kernelILi128ELi4EZNS0_22gpu_kernel_impl_nocastINS0_13AUnaryFunctorIllbZZZNS0_23logical_xor_kernel_cudaERNS_14TensorIteratorEENKUlvE0_clEvENKUlvE2_clEvEUlllE_EEEEvRNS_18TensorIteratorBaseERKT_EUliE_EEviT1_,"",@"SHT_CUDA_INFO"
	.sectionflags	@""
	.align	4


	//----- nvinfo : EIATTR_CUDA_API_VERSION
	.align		4
        /*0000*/ 	.byte	0x04, 0x37
        /*0002*/ 	.short	(.L_4168 - .L_4167)
.L_4167:
        /*0004*/ 	.word	0x00000082


	//----- nvinfo : EIATTR_SW2861232_WAR
	.align		4
.L_4168:
        /*0008*/ 	.byte	0x01, 0x35
	.zero		2


	//----- nvinfo : EIATTR_PARAM_CBANK
	.align		4
        /*000c*/ 	.byte	0x04, 0x0a
        /*000e*/ 	.short	(.L_4170 - .L_4169)
	.align		4
.L_4169:
        /*0010*/ 	.word	index@(.nv.constant0._ZN2at6native18elementwise_kernelILi128ELi4EZNS0_22gpu_kernel_impl_nocastINS0_13AUnaryFunctorIllbZZZNS0_23logical_xor_kernel_cudaERNS_14TensorIteratorEENKUlvE0_clEvENKUlvE2_clEvEUlllE_EEEEvRNS_18TensorIteratorBaseERKT_EUliE_EEviT1_)
        /*0014*/ 	.short	0x0160
        /*0016*/ 	.short	0x0228


	//----- nvinfo : EIATTR_CBANK_PARAM_SIZE
	.align		4
.L_4170:
        /*0018*/ 	.byte	0x03, 0x19
        /*001a*/ 	.short	0x0228


	//----- nvinfo : EIATTR_KPARAM_INFO
	.align		4
        /*001c*/ 	.byte	0x04, 0x17
        /*001e*/ 	.short	(.L_4172 - .L_4171)
.L_4171:
        /*0020*/ 	.word	0x00000000
        /*0024*/ 	.short	0x0001
        /*0026*/ 	.short	0x0008
        /*0028*/ 	.byte	0x00, 0xf0, 0x81, 0x08


	//----- nvinfo : EIATTR_KPARAM_INFO
	.align		4
.L_4172:
        /*002c*/ 	.byte	0x04, 0x17
        /*002e*/ 	.short	(.L_4174 - .L_4173)
.L_4173:
        /*0030*/ 	.word	0x00000000
        /*0034*/ 	.short	0x0000
        /*0036*/ 	.short	0x0000
        /*0038*/ 	.byte	0x00, 0xf0, 0x11, 0x00


	//----- nvinfo : EIATTR_MAXREG_COUNT
	.align		4
.L_4174:
        /*003c*/ 	.byte	0x03, 0x1b
        /*003e*/ 	.short	0x0080


	//----- nvinfo : EIATTR_MERCURY_ISA_VERSION
	.align		4
        /*0040*/ 	.byte	0x03, 0x5f
        /*0042*/ 	.short	0x0000


	//----- nvinfo : EIATTR_EXIT_INSTR_OFFSETS
	.align		4
        /*0044*/ 	.byte	0x04, 0x1c
        /*0046*/ 	.short	(.L_4176 - .L_4175)


	//   ....[0]....
.L_4175:
        /*0048*/ 	.word	0x00002dd0


	//   ....[1]....
        /*004c*/ 	.word	0x00003cc0


	//----- nvinfo : EIATTR_MAX_THREADS
	.align		4
.L_4176:
        /*0050*/ 	.byte	0x04, 0x05
        /*0052*/ 	.short	(.L_4178 - .L_4177)
.L_4177:
        /*0054*/ 	.word	0x00000080
        /*0058*/ 	.word	0x00000001
        /*005c*/ 	.word	0x00000001


	//----- nvinfo : EIATTR_CRS_STACK_SIZE
	.align		4
.L_4178:
        /*0060*/ 	.byte	0x04, 0x1e
        /*0062*/ 	.short	(.L_4180 - .L_4179)
.L_4179:
        /*0064*/ 	.word	0x00000000
.L_4180:


//--------------------- .nv.info._ZN2at6native27unrolled_elementwise_kernelINS0_13AUnaryFunctorIllbZZZNS0_23logical_xor_kernel_cudaERNS_14TensorIteratorEENKUlvE0_clEvENKUlvE2_clEvEUlllE_EESt5arrayIPcLm2EELi4E23TrivialOffsetCalculatorILi1EjESD_NS0_6memory15LoadWithoutCastENSE_16StoreWithoutCastEEEviT_T0_T2_T3_T4_T5_ --------------------------
	.section	.nv.info._ZN2at6native27unrolled_elementwise_kernelINS0_13AUnaryFunctorIllbZZZNS0_23logical_xor_kernel_cudaERNS_14TensorIteratorEENKUlvE0_clEvENKUlvE2_clEvEUlllE_EESt5arrayIPcLm2EELi4E23TrivialOffsetCalculatorILi1EjESD_NS0_6memory15LoadWithoutCastENSE_16StoreWithoutCastEEEviT_T0_T2_T3_T4_T5_,"",@"SHT_CUDA_INFO"
	.sectionflags	@""
	.align	4


	//----- nvinfo : EIATTR_CUDA_API_VERSION
	.align		4
        /*0000*/ 	.byte	0x04, 0x37
        /*0002*/ 	.short	(.L_4182 - .L_4181)
.L_4181:
        /*0004*/ 	.word	0x00000082


	//----- nvinfo : EIATTR_SW2861232_WAR
	.align		4
.L_4182:
        /*0008*/ 	.byte	0x01, 0x35
	.zero		2


	//----- nvinfo : EIATTR_PARAM_CBANK
	.align		4
        /*000c*/ 	.byte	0x04, 0x0a
        /*000e*/ 	.short	(.L_4184 - .L_4183)
	.align		4
.L_4183:
        /*0010*/ 	.word	index@(.nv.constant0._ZN2at6native27unrolled_elementwise_kernelINS0_13AUnaryFunctorIllbZZZNS0_23logical_xor_kernel_cudaERNS_14TensorIteratorEENKUlvE0_clEvENKUlvE2_clEvEUlllE_EESt5arrayIPcLm2EELi4E23TrivialOffsetCalculatorILi1EjESD_NS0_6memory15LoadWithoutCastENSE_16StoreWithoutCastEEEviT_T0_T2_T3_T4_T5_)
        /*0014*/ 	.short	0x0160
        /*0016*/ 	.short	0x002c


	//----- nvinfo : EIATTR_CBANK_PARAM_SIZE
	.align		4
.L_4184:
        /*0018*/ 	.byte	0x03, 0x19
        /*001a*/ 	.short	0x002c


	//----- nvinfo : EIATTR_KPARAM_INFO
	.align		4
        /*001c*/ 	.byte	0x04, 0x17
        /*001e*/ 	.short	(.L_4186 - .L_4185)
.L_4185:
        /*0020*/ 	.word	0x00000000
        /*0024*/ 	.short	0x0006
        /*0026*/ 	.short	0x002b
        /*0028*/ 	.byte	0x00, 0xf0, 0x05, 0x00


	//----- nvinfo : EIATTR_KPARAM_INFO
	.align		4
.L_4186:
        /*002c*/ 	.byte	0x04, 0x17
        /*002e*/ 	.short	(.L_4188 - .L_4187)
.L_4187:
        /*0030*/ 	.word	0x00000000
        /*0034*/ 	.short	0x0005
        /*0036*/ 	.short	0x002a
        /*0038*/ 	.byte	0x00, 0xf0, 0x05, 0x00


	//----- nvinfo : EIATTR_KPARAM_INFO
	.align		4
.L_4188:
        /*003c*/ 	.byte	0x04, 0x17
        /*003e*/ 	.short	(.L_4190 - .L_4189)
.L_4189:
        /*0040*/ 	.word	0x00000000
        /*0044*/ 	.short	0x0004
        /*0046*/ 	.short	0x0029
        /*0048*/ 	.byte	0x00, 0xf0, 0x05, 0x00


	//----- nvinfo : EIATTR_KPARAM_INFO
	.align		4
.L_4190:
        /*004c*/ 	.byte	0x04, 0x17
        /*004e*/ 	.short	(.L_4192 - .L_4191)
.L_4191:
        /*0050*/ 	.word	0x00000000
        /*0054*/ 	.short	0x0003
        /*0056*/ 	.short	0x0028
        /*0058*/ 	.byte	0x00, 0xf0, 0x05, 0x00


	//----- nvinfo : EIATTR_KPARAM_INFO
	.align		4
.L_4192:
        /*005c*/ 	.byte	0x04, 0x17
        /*005e*/ 	.short	(.L_4194 - .L_4193)
.L_4193:
        /*0060*/ 	.word	0x00000000
        /*0064*/ 	.short	0x0002
        /*0066*/ 	.short	0x0018
        /*0068*/ 	.byte	0x00, 0xf0, 0x41, 0x00


	//----- nvinfo : EIATTR_KPARAM_INFO
	.align		4
.L_4194:
        /*006c*/ 	.byte	0x04, 0x17
        /*006e*/ 	.short	(.L_4196 - .L_4195)
.L_4195:
        /*0070*/ 	.word	0x00000000
        /*0074*/ 	.short	0x0001
        /*0076*/ 	.short	0x0008
        /*0078*/ 	.byte	0x00, 0xf0, 0x41, 0x00


	//----- nvinfo : EIATTR_KPARAM_INFO
	.align		4
.L_4196:
        /*007c*/ 	.byte	0x04, 0x17
        /*007e*/ 	.short	(.L_4198 - .L_4197)
.L_4197:
        /*0080*/ 	.word	0x00000000
        /*0084*/ 	.short	0x0000
        /*0086*/ 	.short	0x0000
        /*0088*/ 	.byte	0x00, 0xf0, 0x11, 0x00


	//----- nvinfo : EIATTR_MAXREG_COUNT
	.align		4
.L_4198:
        /*008c*/ 	.byte	0x03, 0x1b
        /*008e*/ 	.short	0x00ff


	//----- nvinfo : EIATTR_MERCURY_ISA_VERSION
	.align		4
        /*0090*/ 	.byte	0x03, 0x5f
        /*0092*/ 	.short	0x0000


	//----- nvinfo : EIATTR_EXIT_INSTR_OFFSETS
	.align		4
        /*0094*/ 	.byte	0x04, 0x1c
        /*0096*/ 	.short	(.L_4200 - .L_4199)


	//   ....[0]....
.L_4199:
        /*0098*/ 	.word	0x00000470


	//   ....[1]....
        /*009c*/ 	.word	0x000004e0


	//----- nvinfo : EIATTR_MAX_THREADS
	.align		4
.L_4200:
        /*00a0*/ 	.byte	0x04, 0x05
        /*00a2*/ 	.short	(.L_4202 - .L_4201)
.L_4201:
        /*00a4*/ 	.word	0x00000080
        /*00a8*/ 	.word	0x00000001
        /*00ac*/ 	.word	0x00000001


	//----- nvinfo : EIATTR_CRS_STACK_SIZE
	.align		4
.L_4202:
        /*00b0*/ 	.byte	0x04, 0x1e
        /*00b2*/ 	.short	(.L_4204 - .L_4203)
.L_4203:
        /*00b4*/ 	.word	0x00000000
.L_4204:


//--------------------- .nv.info._ZN2at6native29vectorized_elementwise_kernelILi2ENS0_13AUnaryFunctorIllbZZZNS0_23logical_xor_kernel_cudaERNS_14TensorIteratorEENKUlvE0_clEvENKUlvE2_clEvEUlllE_EESt5arrayIPcLm2EEEEviT0_T1_ --------------------------
	.section	.nv.info._ZN2at6native29vectorized_elementwise_kernelILi2ENS0_13AUnaryFunctorIllbZZZNS0_23logical_xor_kernel_cudaERNS_14TensorIteratorEENKUlvE0_clEvENKUlvE2_clEvEUlllE_EESt5arrayIPcLm2EEEEviT0_T1_,"",@"SHT_CUDA_INFO"
	.sectionflags	@""
	.align	4


	//----- nvinfo : EIATTR_CUDA_API_VERSION
	.align		4
        /*0000*/ 	.byte	0x04, 0x37
        /*0002*/ 	.short	(.L_4206 - .L_4205)
.L_4205:
        /*0004*/ 	.word	0x00000082


	//----- nvinfo : EIATTR_SW2861232_WAR
	.align		4
.L_4206:
        /*0008*/ 	.byte	0x01, 0x35
	.zero		2


	//----- nvinfo : EIATTR_PARAM_CBANK
	.align		4
        /*000c*/ 	.byte	0x04, 0x0a
        /*000e*/ 	.short	(.L_4208 - .L_4207)
	.align		4
.L_4207:
        /*0010*/ 	.word	index@(.nv.constant0._ZN2at6native29vectorized_elementwise_kernelILi2ENS0_13AUnaryFunctorIllbZZZNS0_23logical_xor_kernel_cudaERNS_14TensorIteratorEENKUlvE0_clEvENKUlvE2_clEvEUlllE_EESt5arrayIPcLm2EEEEviT0_T1_)
        /*0014*/ 	.short	0x0160
        /*0016*/ 	.short	0x0028


	//----- nvinfo : EIATTR_CBANK_PARAM_SIZE
	.align		4
.L_4208:
        /*0018*/ 	.byte	0x03, 0x19
        /*001a*/ 	.short	0x0028


	//----- nvinfo : EIATTR_KPARAM_INFO
	.align		4
        /*001c*/ 	.byte	0x04, 0x17
        /*001e*/ 	.short	(.L_4210 - .L_4209)
.L_4209:
        /*0020*/ 	.word	0x00000000
        /*0024*/ 	.short	0x0002
        /*0026*/ 	.short	0x0018
        /*0028*/ 	.byte	0x00, 0xf0, 0x41, 0x00


	//----- nvinfo : EIATTR_KPARAM_INFO
	.align		4
.L_4210:
        /*002c*/ 	.byte	0x04, 0x17
        /*002e*/ 	.short	(.L_4212 - .L_4211)
.L_4211:
        /*0030*/ 	.word	0x00000000
        /*0034*/ 	.short	0x0001
        /*0036*/ 	.short	0x0008
        /*0038*/ 	.byte	0x00, 0xf0, 0x41, 0x00


	//----- nvinfo : EIATTR_KPARAM_INFO
	.align		4
.L_4212:
        /*003c*/ 	.byte	0x04, 0x17
        /*003e*/ 	.short	(.L_4214 - .L_4213)
.L_4213:
        /*0040*/ 	.word	0x00000000
        /*0044*/ 	.short	0x0000
        /*0046*/ 	.short	0x0000
        /*0048*/ 	.byte	0x00, 0xf0, 0x11, 0x00


	//----- nvinfo : EIATTR_MAXREG_COUNT
	.align		4
.L_4214:
        /*004c*/ 	.byte	0x03, 0x1b
        /*004e*/ 	.short	0x00ff


	//----- nvinfo : EIATTR_MERCURY_ISA_VERSION
	.align		4
        /*0050*/ 	.byte	0x03, 0x5f
        /*0052*/ 	.short	0x0000


	//----- nvinfo : EIATTR_EXIT_INSTR_OFFSETS
	.align		4
        /*0054*/ 	.byte	0x04, 0x1c
        /*0056*/ 	.short	(.L_4216 - .L_4215)


	//   ....[0]....
.L_4215:
        /*0058*/ 	.word	0x00000340


	//   ....[1]....
        /*005c*/ 	.word	0x00000c60


	//   ....[2]....
        /*0060*/ 	.word	0x00000cc0


	//----- nvinfo : EIATTR_MAX_THREADS
	.align		4
.L_4216:
        /*0064*/ 	.byte	0x04, 0x05
        /*0066*/ 	.short	(.L_4218 - .L_4217)
.L_4217:
        /*0068*/ 	.word	0x00000080
        /*006c*/ 	.word	0x00000001
        /*0070*/ 	.word	0x00000001


	//----- nvinfo : EIATTR_CRS_STACK_SIZE
	.align		4
.L_4218:
        /*0074*/ 	.byte	0x04, 0x1e
        /*0076*/ 	.short	(.L_4220 - .L_4219)
.L_4219:
        /*0078*/ 	.word	0x00000000
.L_4220:


//--------------------- .nv.info._ZN2at6native29vectorized_elementwise_kernelILi4ENS0_13AUnaryFunctorIllbZZZNS0_23logical_xor_kernel_cudaERNS_14TensorIteratorEENKUlvE0_clEvENKUlvE2_clEvEUlllE_EESt5arrayIPcLm2EEEEviT0_T1_ --------------------------
	.section	.nv.info._ZN2at6native29vectorized_elementwise_kernelILi4ENS0_13AUnaryFunctorIllbZZZNS0_23logical_xor_kernel_cudaERNS_14TensorIteratorEENKUlvE0_clEvENKUlvE2_clEvEUlllE_EESt5arrayIPcLm2EEEEviT0_T1_,"",@"SHT_CUDA_INFO"
	.sectionflags	@""
	.align	4


	//----- nvinfo : EIATTR_CUDA_API_VERSION
	.align		4
        /*0000*/ 	.byte	0x04, 0x37
        /*0002*/ 	.short	(.L_4222 - .L_4221)
.L_4221:
        /*0004*/ 	.word	0x00000082


	//----- nvinfo : EIATTR_SW2861232_WAR
	.align		4
.L_4222:
        /*0008*/ 	.byte	0x01, 0x35
	.zero		2


	//----- nvinfo : EIATTR_PARAM_CBANK
	.align		4
        /*000c*/ 	.byte	0x04, 0x0a
        /*000e*/ 	.short	(.L_4224 - .L_4223)
	.align		4
.L_4223:
        /*0010*/ 	.word	index@(.nv.constant0._ZN2at6native29vectorized_elementwise_kernelILi4ENS0_13AUnaryFunctorIllbZZZNS0_23logical_xor_kernel_cudaERNS_14TensorIteratorEENKUlvE0_clEvENKUlvE2_clEvEUlllE_EESt5arrayIPcLm2EEEEviT0_T1_)
        /*0014*/ 	.short	0x0160
        /*0016*/ 	.short	0x0028


	//----- nvinfo : EIATTR_CBANK_PARAM_SIZE
	.align		4
.L_4224:
        /*0018*/ 	.byte	0x03, 0x19
        /*001a*/ 	.short	0x0028


	//----- nvinfo : EIATTR_KPARAM_INFO
	.align		4
        /*001c*/ 	.byte	0x04, 0x17
        /*001e*/ 	.short	(.L_4226 - .L_4225)
.L_4225:
        /*0020*/ 	.word	0x00000000
        /*0024*/ 	.short	0x0002
        /*0026*/ 	.short	0x0018
        /*0028*/ 	.byte	0x00, 0xf0, 0x41, 0x00


	//----- nvinfo : EIATTR_KPARAM_INFO
	.align		4
.L_4226:
        /*002c*/ 	.byte	0x04, 0x17
        /*002e*/ 	.short	(.L_4228 - .L_4227)
.L_4227:
        /*0030*/ 	.word	0x00000000
        /*0034*/ 	.short	0x0001
        /*0036*/ 	.short	0x0008
        /*0038*/ 	.byte	0x00, 0xf0, 0x41, 0x00


	//----- nvinfo : EIATTR_KPARAM_INFO
	.align		4
.L_4228:
        /*003c*/ 	.byte	0x04, 0x17
        /*003e*/ 	.short	(.L_4230 - .L_4229)
.L_4229:
        /*0040*/ 	.word	0x00000000
        /*0044*/ 	.short	0x0000
        /*0046*/ 	.short	0x0000
        /*0048*/ 	.byte	0x00, 0xf0, 0x11, 0x00


	//----- nvinfo : EIATTR_MAXREG_COUNT
	.align		4
.L_4230:
        /*004c*/ 	.byte	0x03, 0x1b
        /*004e*/ 	.short	0x00ff


	//----- nvinfo : EIATTR_MERCURY_ISA_VERSION
	.align		4
        /*0050*/ 	.byte	0x03, 0x5f
        /*0052*/ 	.short	0x0000


	//----- nvinfo : EIATTR_EXIT_INSTR_OFFSETS
	.align		4
        /*0054*/ 	.byte	0x04, 0x1c
        /*0056*/ 	.short	(.L_4232 - .L_4231)


	//   ....[0]....
.L_4231:
        /*0058*/ 	.word	0x00000340


	//   ....[1]....
        /*005c*/ 	.word	0x00000c60


	//   ....[2]....
        /*0060*/ 	.word	0x00000cc0


	//----- nvinfo : EIATTR_MAX_THREADS
	.align		4
.L_4232:
        /*0064*/ 	.byte	0x04, 0x05
        /*0066*/ 	.short	(.L_4234 - .L_4233)
.L_4233:
        /*0068*/ 	.word	0x00000080
        /*006c*/ 	.word	0x00000001
        /*0070*/ 	.word	0x00000001


	//----- nvinfo : EIATTR_CRS_STACK_SIZE
	.align		4
.L_4234:
        /*0074*/ 	.byte	0x04, 0x1e
        /*0076*/ 	.short	(.L_4236 - .L_4235)
.L_4235:
        /*0078*/ 	.word	0x00000000
.L_4236:


//--------------------- .nv.info._ZN2at6native29vectorized_elementwise_kernelILi8ENS0_13AUnaryFunctorIllbZZZNS0_23logical_xor_kernel_cudaERNS_14TensorIteratorEENKUlvE0_clEvENKUlvE2_clEvEUlllE_EESt5arrayIPcLm2EEEEviT0_T1_ --------------------------
	.section	.nv.info._ZN2at6native29vectorized_elementwise_kernelILi8ENS0_13AUnaryFunctorIllbZZZNS0_23logical_xor_kernel_cudaERNS_14TensorIteratorEENKUlvE0_clEvENKUlvE2_clEvEUlllE_EESt5arrayIPcLm2EEEEviT0_T1_,"",@"SHT_CUDA_INFO"
	.sectionflags	@""
	.align	4


	//----- nvinfo : EIATTR_CUDA_API_VERSION
	.align		4
        /*0000*/ 	.byte	0x04, 0x37
        /*0002*/ 	.short	(.L_4238 - .L_4237)
.L_4237:
        /*0004*/ 	.word	0x00000082


	//----- nvinfo : EIATTR_SW2861232_WAR
	.align		4
.L_4238:
        /*0008*/ 	.byte	0x01, 0x35
	.zero		2


	//----- nvinfo : EIATTR_PARAM_CBANK
	.align		4
        /*000c*/ 	.byte	0x04, 0x0a
        /*000e*/ 	.short	(.L_4240 - .L_4239)
	.align		4
.L_4239:
        /*0010*/ 	.word	index@(.nv.constant0._ZN2at6native29vectorized_elementwise_kernelILi8ENS0_13AUnaryFunctorIllbZZZNS0_23logical_xor_kernel_cudaERNS_14TensorIteratorEENKUlvE0_clEvENKUlvE2_clEvEUlllE_EESt5arrayIPcLm2EEEEviT0_T1_)
        /*0014*/ 	.short	0x0160
        /*0016*/ 	.short	0x0028


	//----- nvinfo : EIATTR_CBANK_PARAM_SIZE
	.align		4
.L_4240:
        /*0018*/ 	.byte	0x03, 0x19
        /*001a*/ 	.short	0x0028


	//----- nvinfo : EIATTR_KPARAM_INFO
	.align		4
        /*001c*/ 	.byte	0x04, 0x17
        /*001e*/ 	.short	(.L_4242 - .L_4241)
.L_4241:
        /*0020*/ 	.word	0x00000000
        /*0024*/ 	.short	0x0002
        /*0026*/ 	.short	0x0018
        /*0028*/ 	.byte	0x00, 0xf0, 0x41, 0x00


	//----- nvinfo : EIATTR_KPARAM_INFO
	.align		4
.L_4242:
        /*002c*/ 	.byte	0x04, 0x17
        /*002e*/ 	.short	(.L_4244 - .L_4243)
.L_4243:
        /*0030*/ 	.word	0x00000000
        /*0034*/ 	.short	0x0001
        /*0036*/ 	.short	0x0008
        /*0038*/ 	.byte	0x00, 0xf0, 0x41, 0x00


	//----- nvinfo : EIATTR_KPARAM_INFO
	.align		4
.L_4244:
        /*003c*/ 	.byte	0x04, 0x17
        /*003e*/ 	.short	(.L_4246 - .L_4245)
.L_4245:
        /*0040*/ 	.word	0x00000000
        /*0044*/ 	.short	0x0000
        /*0046*/ 	.short	0x0000
        /*0048*/ 	.byte	0x00, 0xf0, 0x11, 0x00


	//----- nvinfo : EIATTR_MAXREG_COUNT
	.align		4
.L_4246:
        /*004c*/ 	.byte	0x03, 0x1b
        /*004e*/ 	.short	0x00ff


	//----- nvinfo : EIATTR_MERCURY_ISA_VERSION
	.align		4
        /*0050*/ 	.byte	0x03, 0x5f
        /*0052*/ 	.short	0x0000


	//----- nvinfo : EIATTR_EXIT_INSTR_OFFSETS
	.align		4
        /*0054*/ 	.byte	0x04, 0x1c
        /*0056*/ 	.short	(.L_4248 - .L_4247)


	//   ....[0]....
.L_4247:
        /*0058*/ 	.word	0x00000010


	//----- nvinfo : EIATTR_MAX_THREADS
	.align		4
.L_4248:
        /*005c*/ 	.byte	0x04, 0x05
        /*005e*/ 	.short	(.L_4250 - .L_4249)
.L_4249:
        /*0060*/ 	.word	0x00000080
        /*0064*/ 	.word	0x00000001
        /*0068*/ 	.word	0x00000001
.L_4250:


//--------------------- .nv.info._ZN2at6native18elementwise_kernelILi128ELi4EZNS0_15gpu_kernel_implINS0_13BinaryFunctorIllbZZZNS0_23logical_xor_kernel_cudaERNS_14TensorIteratorEENKUlvE0_clEvENKUlvE2_clEvEUlllE_EEEEvRNS_18TensorIteratorBaseERKT_EUliE_EEviT1_ --------------------------
	.section	.nv.info._ZN2at6native18elementwise_kernelILi128ELi4EZNS0_15gpu_kernel_implINS0_13BinaryFunctorIllbZZZNS0_23logical_xor_kernel_cudaERNS_14TensorIteratorEENKUlvE0_clEvENKUlvE2_clEvEUlllE_EEEEvRNS_18TensorIteratorBaseERKT_EUliE_EEviT1_,"",@"SHT_CUDA_INFO"
	.sectionflags	@""
	.align	4


	//----- nvinfo : EIATTR_CUDA_API_VERSION
	.align		4
        /*0000*/ 	.byte	0x04, 0x37
        /*0002*/ 	.short	(.L_4252 - .L_4251)
.L_4251:
        /*0004*/ 	.word	0x00000082


	//----- nvinfo : EIATTR_SW2861232_WAR
	.align		4
.L_4252:
        /*0008*/ 	.byte	0x01, 0x35
	.zero		2


	//----- nvinfo : EIATTR_PARAM_CBANK
	.align		4
        /*000c*/ 	.byte	0x04, 0x0a
        /*000e*/ 	.short	(.L_4254 - .L_4253)
	.align		4
.L_4253:
        /*0010*/ 	.word	index@(.nv.constant0._ZN2at6native18elementwise_kernelILi128ELi4EZNS0_15gpu_kernel_implINS0_13BinaryFunctorIllbZZZNS0_23logical_xor_kernel_cudaERNS_14TensorIteratorEENKUlvE0_clEvENKUlvE2_clEvEUlllE_EEEEvRNS_18TensorIteratorBaseERKT_EUliE_EEviT1_)
        /*0014*/ 	.short	0x0160
        /*0016*/ 	.short	0x0290


	//----- nvinfo : EIATTR_CBANK_PARAM_SIZE
	.align		4
.L_4254:
        /*0018*/ 	.byte	0x03, 0x19
        /*001a*/ 	.short	0x0290


	//----- nvinfo : EIATTR_KPARAM_INFO
	.align		4
        /*001c*/ 	.byte	0x04, 0x17
        /*001e*/ 	.short	(.L_4256 - .L_4255)
.L_4255:
        /*0020*/ 	.word	0x00000000
        /*0024*/ 	.short	0x0001
        /*0026*/ 	.short	0x0008
        /*0028*/ 	.byte	0x00, 0xf0, 0x21, 0x0a


	//----- nvinfo : EIATTR_KPARAM_INFO
	.align		4
.L_4256:
        /*002c*/ 	.byte	0x04, 0x17
        /*002e*/ 	.short	(.L_4258 - .L_4257)
.L_4257:
        /*0030*/ 	.word	0x00000000
        /*0034*/ 	.short	0x0000
        /*0036*/ 	.short	0x0000
        /*0038*/ 	.byte	0x00, 0xf0, 0x11, 0x00


	//----- nvinfo : EIATTR_MAXREG_COUNT
	.align		4
.L_4258:
        /*003c*/ 	.byte	0x03, 0x1b
        /*003e*/ 	.short	0x0080


	//----- nvinfo : EIATTR_EXTERNS
	.align		4
        /*0040*/ 	.byte	0x04, 0x0f
        /*0042*/ 	.short	(.L_4260 - .L_4259)


	//   ....[0]....
	.align		4
.L_4259:
        /*0044*/ 	.word	index@(__assertfail)


	//----- nvinfo : EIATTR_MERCURY_ISA_VERSION
	.align		4
.L_4260:
        /*0048*/ 	.byte	0x03, 0x5f
        /*004a*/ 	.short	0x0000


	//----- nvinfo : EIATTR_SYSCALL_OFFSETS
	.align		4
        /*004c*/ 	.byte	0x04, 0x46
        /*004e*/ 	.short	(.L_4262 - .L_4261)


	//   ....[0]....
.L_4261:
        /*0050*/ 	.word	0x00001ec0


	//   ....[1]....
        /*0054*/ 	.word	0x00002d50


	//   ....[2]....
        /*0058*/ 	.word	0x00003c00


	//   ....[3]....
        /*005c*/ 	.word	0x00005af0


	//   ....[4]....
        /*0060*/ 	.word	0x00006980


	//   ....[5]....
        /*0064*/ 	.word	0x00007830


	//   ....[6]....
        /*0068*/ 	.word	0x000096f0


	//   ....[7]....
        /*006c*/ 	.word	0x0000a580


	//   ....[8]....
        /*0070*/ 	.word	0x0000b430


	//   ....[9]....
        /*0074*/ 	.word	0x0000d300


	//   ....[10]....
        /*0078*/ 	.word	0x0000e190


	//   ....[11]....
        /*007c*/ 	.word	0x0000f040


	//----- nvinfo : EIATTR_EXIT_INSTR_OFFSETS
	.align		4
.L_4262:
        /*0080*/ 	.byte	0x04, 0x1c
        /*0082*/ 	.short	(.L_4264 - .L_4263)


	//   ....[0]....
.L_4263:
        /*0084*/ 	.word	0x0000b4c0


	//   ....[1]....
        /*0088*/ 	.word	0x0000e320


	//   ....[2]....
        /*008c*/ 	.word	0x0000e340


	//   ....[3]....
        /*0090*/ 	.word	0x0000e3d0


	//   ....[4]....
        /*0094*/ 	.word	0x0000e3f0


	//   ....[5]....
        /*0098*/ 	.word	0x0000e410


	//   ....[6]....
        /*009c*/ 	.word	0x0000e4a0


	//   ....[7]....
        /*00a0*/ 	.word	0x0000e4e0


	//   ....[8]....
        /*00a4*/ 	.word	0x0000e580


	//   ....[9]....
        /*00a8*/ 	.word	0x0000e5d0


	//   ....[10]....
        /*00ac*/ 	.word	0x0000e600


	//   ....[11]....
        /*00b0*/ 	.word	0x0000e6a0


	//   ....[12]....
        /*00b4*/ 	.word	0x0000e6e0


	//   ....[13]....
        /*00b8*/ 	.word	0x0000e870


	//   ....[14]....
        /*00bc*/ 	.word	0x0000e9d0


	//   ....[15]....
        /*00c0*/ 	.word	0x0000ea10


	//   ....[16]....
        /*00c4*/ 	.word	0x0000eab0


	//   ....[17]....
        /*00c8*/ 	.word	0x0000ec30


	//   ....[18]....
        /*00cc*/ 	.word	0x0000edb0


	//   ....[19]....
        /*00d0*/ 	.word	0x0000ef10


	//   ....[20]....
        /*00d4*/ 	.word	0x0000f050


	//   ....[21]....
        /*00d8*/ 	.word	0x0000f080


	//   ....[22]....
        /*00dc*/ 	.word	0x0000f0a0


	//----- nvinfo : EIATTR_MAX_THREADS
	.align		4
.L_4264:
        /*00e0*/ 	.byte	0x04, 0x05
        /*00e2*/ 	.short	(.L_4266 - .L_4265)
.L_4265:
        /*00e4*/ 	.word	0x00000080
        /*00e8*/ 	.word	0x00000001
        /*00ec*/ 	.word	0x00000001


	//----- nvinfo : EIATTR_CRS_STACK_SIZE
	.align		4
.L_4266:
        /*00f0*/ 	.byte	0x04, 0x1e
        /*00f2*/ 	.short	(.L_4268 - .L_4267)
.L_4267:
        /*00f4*/ 	.word	0x00000000
.L_4268:


//--------------------- .nv.info._ZN2at6native27unrolled_elementwise_kernelINS0_13BinaryFunctorIllbZZZNS0_23logical_xor_kernel_cudaERNS_14TensorIteratorEENKUlvE0_clEvENKUlvE2_clEvEUlllE_EESt5arrayIPcLm3EELi4E23TrivialOffsetCalculatorILi2EjESC_ILi1EjENS0_6memory12LoadWithCastILi2EEENSF_13StoreWithCastILi1EEEEEviT_T0_T2_T3_T4_T5_ --------------------------
	.section	.nv.info._ZN2at6native27unrolled_elementwise_kernelINS0_13BinaryFunctorIllbZZZNS0_23logical_xor_kernel_cudaERNS_14TensorIteratorEENKUlvE0_clEvENKUlvE2_clEvEUlllE_EESt5arrayIPcLm3EELi4E23TrivialOffsetCalculatorILi2EjESC_ILi1EjENS0_6memory12LoadWithCastILi2EEENSF_13StoreWithCastILi1EEEEEviT_T0_T2_T3_T4_T5_,"",@"SHT_CUDA_INFO"
	.sectionflags	@""
	.align	4


	//----- nvinfo : EIATTR_CUDA_API_VERSION
	.align		4
        /*0000*/ 	.byte	0x04, 0x37
        /*0002*/ 	.short	(.L_4270 - .L_4269)
.L_4269:
        /*0004*/ 	.word	0x00000082


	//----- nvinfo : EIATTR_SW2861232_WAR
	.align		4
.L_4270:
        /*0008*/ 	.byte	0x01, 0x35
	.zero		2


	//----- nvinfo : EIATTR_PARAM_CBANK
	.align		4
        /*000c*/ 	.byte	0x04, 0x0a
        /*000e*/ 	.short	(.L_4272 - .L_4271)
	.align		4
.L_4271:
        /*0010*/ 	.word	index@(.nv.constant0._ZN2at6native27unrolled_elementwise_kernelINS0_13BinaryFunctorIllbZZZNS0_23logical_xor_kernel_cudaERNS_14TensorIteratorEENKUlvE0_clEvENKUlvE2_clEvEUlllE_EESt5arrayIPcLm3EELi4E23TrivialOffsetCalculatorILi2EjESC_ILi1EjENS0_6memory12LoadWithCastILi2EEENSF_13StoreWithCastILi1EEEEEviT_T0_T2_T3_T4_T5_)
        /*0014*/ 	.short	0x0160
        /*0016*/ 	.short	0x0038


	//----- nvinfo : EIATTR_CBANK_PARAM_SIZE
	.align		4
.L_4272:
        /*0018*/ 	.byte	0x03, 0x19
        /*001a*/ 	.short	0x0038


	//----- nvinfo : EIATTR_KPARAM_INFO
	.align		4
        /*001c*/ 	.byte	0x04, 0x17
        /*001e*/ 	.short	(.L_4274 - .L_4273)
.L_4273:
        /*0020*/ 	.word	0x00000000
        /*0024*/ 	.short	0x0006
        /*0026*/ 	.short	0x0030
        /*0028*/ 	.byte	0x00, 0xf0, 0x21, 0x00


	//----- nvinfo : EIATTR_KPARAM_INFO
	.align		4
.L_4274:
        /*002c*/ 	.byte	0x04, 0x17
        /*002e*/ 	.short	(.L_4276 - .L_4275)
.L_4275:
        /*0030*/ 	.word	0x00000000
        /*0034*/ 	.short	0x0005
        /*0036*/ 	.short	0x0024
        /*0038*/ 	.byte	0x00, 0xf0, 0x31, 0x00


	//----- nvinfo : EIATTR_KPARAM_INFO
	.align		4
.L_4276:
        /*003c*/ 	.byte	0x04, 0x17
        /*003e*/ 	.short	(.L_4278 - .L_4277)
.L_4277:
        /*0040*/ 	.word	0x00000000
        /*0044*/ 	.short	0x0004
        /*0046*/ 	.short	0x0021
        /*0048*/ 	.byte	0x00, 0xf0, 0x05, 0x00


	//----- nvinfo : EIATTR_KPARAM_INFO
	.align		4
.L_4278:
        /*004c*/ 	.byte	0x04, 0x17
        /*004e*/ 	.short	(.L_4280 - .L_4279)
.L_4279:
        /*0050*/ 	.word	0x00000000
        /*0054*/ 	.short	0x0003
        /*0056*/ 	.short	0x0020
        /*0058*/ 	.byte	0x00, 0xf0, 0x05, 0x00


	//----- nvinfo : EIATTR_KPARAM_INFO
	.align		4
.L_4280:
        /*005c*/ 	.byte	0x04, 0x17
        /*005e*/ 	.short	(.L_4282 - .L_4281)
.L_4281:
        /*0060*/ 	.word	0x00000000
        /*0064*/ 	.short	0x0002
        /*0066*/ 	.short	0x0008
        /*0068*/ 	.byte	0x00, 0xf0, 0x61, 0x00


	//----- nvinfo : EIATTR_KPARAM_INFO
	.align		4
.L_4282:
        /*006c*/ 	.byte	0x04, 0x17
        /*006e*/ 	.short	(.L_4284 - .L_4283)
.L_4283:
        /*0070*/ 	.word	0x00000000
        /*0074*/ 	.short	0x0001
        /*0076*/ 	.short	0x0004
        /*0078*/ 	.byte	0x00, 0xf0, 0x05, 0x00


	//----- nvinfo : EIATTR_KPARAM_INFO
	.align		4
.L_4284:
        /*007c*/ 	.byte	0x04, 0x17
        /*007e*/ 	.short	(.L_4286 - .L_4285)
.L_4285:
        /*0080*/ 	.word	0x00000000
        /*0084*/ 	.short	0x0000
        /*0086*/ 	.short	0x0000
        /*0088*/ 	.byte	0x00, 0xf0, 0x11, 0x00


	//----- nvinfo : EIATTR_MAXREG_COUNT
	.align		4
.L_4286:
        /*008c*/ 	.byte	0x03, 0x1b
        /*008e*/ 	.short	0x00ff


	//----- nvinfo : EIATTR_EXTERNS
	.align		4
        /*0090*/ 	.byte	0x04, 0x0f
        /*0092*/ 	.short	(.L_4288 - .L_4287)


	//   ....[0]....
	.align		4
.L_4287:
        /*0094*/ 	.word	index@(__assertfail)


	//----- nvinfo : EIATTR_MERCURY_ISA_VERSION
	.align		4
.L_4288:
        /*0098*/ 	.byte	0x03, 0x5f
        /*009a*/ 	.short	0x0000


	//----- nvinfo : EIATTR_SYSCALL_OFFSETS
	.align		4
        /*009c*/ 	.byte	0x04, 0x46
        /*009e*/ 	.short	(.L_4290 - .L_4289)


	//   ....[0]....
.L_4289:
        /*00a0*/ 	.word	0x00000f20


	//   ....[1]....
        /*00a4*/ 	.word	0x00001db0


	//   ....[2]....
        /*00a8*/ 	.word	0x00002cc0


	//   ....[3]....
        /*00ac*/ 	.word	0x00003b50


	//   ....[4]....
        /*00b0*/ 	.word	0x00004a70


	//   ....[5]....
        /*00b4*/ 	.word	0x00005900


	//   ....[6]....
        /*00b8*/ 	.word	0x00006800


	//   ....[7]....
        /*00bc*/ 	.word	0x00007690


	//   ....[8]....
        /*00c0*/ 	.word	0x000086d0


	//   ....[9]....
        /*00c4*/ 	.word	0x000095a0


	//   ....[10]....
        /*00c8*/ 	.word	0x0000a460


	//   ....[11]....
        /*00cc*/ 	.word	0x0000b320


	//----- nvinfo : EIATTR_EXIT_INSTR_OFFSETS
	.align		4
.L_4290:
        /*00d0*/ 	.byte	0x04, 0x1c
        /*00d2*/ 	.short	(.L_4292 - .L_4291)


	//   ....[0]....
.L_4291:
        /*00d4*/ 	.word	0x0000a4f0


	//   ....[1]....
        /*00d8*/ 	.word	0x0000a600


	//   ....[2]....
        /*00dc*/ 	.word	0x0000a620


	//   ....[3]....
        /*00e0*/ 	.word	0x0000a6b0


	//   ....[4]....
        /*00e4*/ 	.word	0x0000a6d0


	//   ....[5]....
        /*00e8*/ 	.word	0x0000a6f0


	//   ....[6]....
        /*00ec*/ 	.word	0x0000a780


	//   ....[7]....
        /*00f0*/ 	.word	0x0000a7c0


	//   ....[8]....
        /*00f4*/ 	.word	0x0000a860


	//   ....[9]....
        /*00f8*/ 	.word	0x0000a8b0


	//   ....[10]....
        /*00fc*/ 	.word	0x0000a8e0


	//   ....[11]....
        /*0100*/ 	.word	0x0000a980


	//   ....[12]....
        /*0104*/ 	.word	0x0000a9c0


	//   ....[13]....
        /*0108*/ 	.word	0x0000ab50


	//   ....[14]....
        /*010c*/ 	.word	0x0000acb0


	//   ....[15]....
        /*0110*/ 	.word	0x0000acf0


	//   ....[16]....
        /*0114*/ 	.word	0x0000ad90


	//   ....[17]....
        /*0118*/ 	.word	0x0000af10


	//   ....[18]....
        /*011c*/ 	.word	0x0000b090


	//   ....[19]....
        /*0120*/ 	.word	0x0000b1f0


	//   ....[20]....
        /*0124*/ 	.word	0x0000b330


	//   ....[21]....
        /*0128*/ 	.word	0x0000b360


	//   ....[22]....
        /*012c*/ 	.word	0x0000b380


	//----- nvinfo : EIATTR_MAX_THREADS
	.align		4
.L_4292:
        /*0130*/ 	.byte	0x04, 0x05
        /*0132*/ 	.short	(.L_4294 - .L_4293)
.L_4293:
        /*0134*/ 	.word	0x00000080
        /*0138*/ 	.word	0x00000001
        /*013c*/ 	.word	0x00000001


	//----- nvinfo : EIATTR_CRS_STACK_SIZE
	.align		4
.L_4294:
        /*0140*/ 	.byte	0x04, 0x1e
        /*0142*/ 	.short	(.L_4296 - .L_4295)
.L_4295:
        /*0144*/ 	.word	0x00000000
.L_4296:


//--------------------- .nv.info._ZN2at6native18elementwise_kernelILi128ELi4EZNS0_22gpu_kernel_impl_nocastINS0_13BinaryFunctorIllbZZZNS0_23logical_xor_kernel_cudaERNS_14TensorIteratorEENKUlvE0_clEvENKUlvE2_clEvEUlllE_EEEEvRNS_18TensorIteratorBaseERKT_EUliE_EEviT1_ --------------------------
	.section	.nv.info._ZN2at6native18elementwise_kernelILi128ELi4EZNS0_22gpu_kernel_impl_nocastINS0_13BinaryFunctorIllbZZZNS0_23logical_xor_kernel_cudaERNS_14TensorIteratorEENKUlvE0_clEvENKUlvE2_clEvEUlllE_EEEEvRNS_18TensorIteratorBaseERKT_EUliE_EEviT1_,"",@"SHT_CUDA_INFO"
	.sectionflags	@""
	.align	4


	//----- nvinfo : EIATTR_CUDA_API_VERSION
	.align		4
        /*0000*/ 	.byte	0x04, 0x37
        /*0002*/ 	.short	(.L_4298 - .L_4297)
.L_4297:
        /*0004*/ 	.word	0x00000082


	//----- nvinfo : EIATTR_SW2861232_WAR
	.align		4
.L_4298:
        /*0008*/ 	.byte	0x01, 0x35
	.zero		2


	//----- nvinfo : EIATTR_PARAM_CBANK
	.align		4
        /*000c*/ 	.byte	0x04, 0x0a
        /*000e*/ 	.short	(.L_4300 - .L_4299)
	.align		4
.L_4299:
        /*0010*/ 	.word	index@(.nv.constant0._ZN2at6native18elementwise_kernelILi128ELi4EZNS0_22gpu_kernel_impl_nocastINS0_13BinaryFunctorIllbZZZNS0_23logical_xor_kernel_cudaERNS_14TensorIteratorEENKUlvE0_clEvENKUlvE2_clEvEUlllE_EEEEvRNS_18TensorIteratorBaseERKT_EUliE_EEviT1_)
        /*0014*/ 	.short	0x0160
        /*0016*/ 	.short	0x0290


	//----- nvinfo : EIATTR_CBANK_PARAM_SIZE
	.align		4
.L_4300:
        /*0018*/ 	.byte	0x03, 0x19
        /*001a*/ 	.short	0x0290


	//----- nvinfo : EIATTR_KPARAM_INFO
	.align		4
        /*001c*/ 	.byte	0x04, 0x17
        /*001e*/ 	.short	(.L_4302 - .L_4301)
.L_4301:
        /*0020*/ 	.word	0x00000000
        /*0024*/ 	.short	0x0001
        /*0026*/ 	.short	0x0008
        /*0028*/ 	.byte	0x00, 0xf0, 0x21, 0x0a


	//----- nvinfo : EIATTR_KPARAM_INFO
	.align		4
.L_4302:
        /*002c*/ 	.byte	0x04, 0x17
        /*002e*/ 	.short	(.L_4304 - .L_4303)
.L_4303:
        /*0030*/ 	.word	0x00000000
        /*0034*/ 	.short	0x0000
        /*0036*/ 	.short	0x0000
        /*0038*/ 	.byte	0x00, 0xf0, 0x11, 0x00


	//----- nvinfo : EIATTR_MAXREG_COUNT
	.align		4
.L_4304:
        /*003c*/ 	.byte	0x03, 0x1b
        /*003e*/ 	.short	0x0080


	//----- nvinfo : EIATTR_MERCURY_ISA_VERSION
	.align		4
        /*0040*/ 	.byte	0x03, 0x5f
        /*0042*/ 	.short	0x0000


	//----- nvinfo : EIATTR_EXIT_INSTR_OFFSETS
	.align		4
        /*0044*/ 	.byte	0x04, 0x1c
        /*0046*/ 	.short	(.L_4306 - .L_4305)


	//   ....[0]....
.L_4305:
        /*0048*/ 	.word	0x00003350


	//   ....[1]....
        /*004c*/ 	.word	0x00004410


	//----- nvinfo : EIATTR_MAX_THREADS
	.align		4
.L_4306:
        /*0050*/ 	.byte	0x04, 0x05
        /*0052*/ 	.short	(.L_4308 - .L_4307)
.L_4307:
        /*0054*/ 	.word	0x00000080
        /*0058*/ 	.word	0x00000001
        /*005c*/ 	.word	0x00000001


	//----- nvinfo : EIATTR_CRS_STACK_SIZE
	.align		4
.L_4308:
        /*0060*/ 	.byte	0x04, 0x1e
        /*0062*/ 	.short	(.L_4310 - .L_4309)
.L_4309:
        /*0064*/ 	.word	0x00000000
.L_4310:


//--------------------- .nv.info._ZN2at6native27unrolled_elementwise_kernelINS0_13BinaryFunctorIllbZZZNS0_23logical_xor_kernel_cudaERNS_14TensorIteratorEENKUlvE0_clEvENKUlvE2_clEvEUlllE_EESt5arrayIPcLm3EELi4E23TrivialOffsetCalculatorILi2EjESC_ILi1EjENS0_6memory15LoadWithoutCastENSF_16StoreWithoutCastEEEviT_T0_T2_T3_T4_T5_ --------------------------
	.section	.nv.info._ZN2at6native27unrolled_elementwise_kernelINS0_13BinaryFunctorIllbZZZNS0_23logical_xor_kernel_cudaERNS_14TensorIteratorEENKUlvE0_clEvENKUlvE2_clEvEUlllE_EESt5arrayIPcLm3EELi4E23TrivialOffsetCalculatorILi2EjESC_ILi1EjENS0_6memory15LoadWithoutCastENSF_16StoreWithoutCastEEEviT_T0_T2_T3_T4_T5_,"",@"SHT_CUDA_INFO"
	.sectionflags	@""
	.align	4


	//----- nvinfo : EIATTR_CUDA_API_VERSION
	.align		4
        /*0000*/ 	.byte	0x04, 0x37
        /*0002*/ 	.short	(.L_4312 - .L_4311)
.L_4311:
        /*0004*/ 	.word	0x00000082


	//----- nvinfo : EIATTR_SW2861232_WAR
	.align		4
.L_4312:
        /*0008*/ 	.byte	0x01, 0x35
	.zero		2


	//----- nvinfo : EIATTR_PARAM_CBANK
	.align		4
        /*000c*/ 	.byte	0x04, 0x0a
        /*000e*/ 	.short	(.L_4314 - .L_4313)
	.align		4
.L_4313:
        /*0010*/ 	.word	index@(.nv.constant0._ZN2at6native27unrolled_elementwise_kernelINS0_13BinaryFunctorIllbZZZNS0_23logical_xor_kernel_cudaERNS_14TensorIteratorEENKUlvE0_clEvENKUlvE2_clEvEUlllE_EESt5arrayIPcLm3EELi4E23TrivialOffsetCalculatorILi2EjESC_ILi1EjENS0_6memory15LoadWithoutCastENSF_16StoreWithoutCastEEEviT_T0_T2_T3_T4_T5_)
        /*0014*/ 	.short	0x0160
        /*0016*/ 	.short	0x0024


	//----- nvinfo : EIATTR_CBANK_PARAM_SIZE
	.align		4
.L_4314:
        /*0018*/ 	.byte	0x03, 0x19
        /*001a*/ 	.short	0x0024


	//----- nvinfo : EIATTR_KPARAM_INFO
	.align		4
        /*001c*/ 	.byte	0x04, 0x17
        /*001e*/ 	.short	(.L_4316 - .L_4315)
.L_4315:
        /*0020*/ 	.word	0x00000000
        /*0024*/ 	.short	0x0006
        /*0026*/ 	.short	0x0023
        /*0028*/ 	.byte	0x00, 0xf0, 0x05, 0x00


	//----- nvinfo : EIATTR_KPARAM_INFO
	.align		4
.L_4316:
        /*002c*/ 	.byte	0x04, 0x17
        /*002e*/ 	.short	(.L_4318 - .L_4317)
.L_4317:
        /*0030*/ 	.word	0x00000000
        /*0034*/ 	.short	0x0005
        /*0036*/ 	.short	0x0022
        /*0038*/ 	.byte	0x00, 0xf0, 0x05, 0x00


	//----- nvinfo : EIATTR_KPARAM_INFO
	.align		4
.L_4318:
        /*003c*/ 	.byte	0x04, 0x17
        /*003e*/ 	.short	(.L_4320 - .L_4319)
.L_4319:
        /*0040*/ 	.word	0x00000000
        /*0044*/ 	.short	0x0004
        /*0046*/ 	.short	0x0021
        /*0048*/ 	.byte	0x00, 0xf0, 0x05, 0x00


	//----- nvinfo : EIATTR_KPARAM_INFO
	.align		4
.L_4320:
        /*004c*/ 	.byte	0x04, 0x17
        /*004e*/ 	.short	(.L_4322 - .L_4321)
.L_4321:
        /*0050*/ 	.word	0x00000000
        /*0054*/ 	.short	0x0003
        /*0056*/ 	.short	0x0020
        /*0058*/ 	.byte	0x00, 0xf0, 0x05, 0x00


	//----- nvinfo : EIATTR_KPARAM_INFO
	.align		4
.L_4322:
        /*005c*/ 	.byte	0x04, 0x17
        /*005e*/ 	.short	(.L_4324 - .L_4323)
.L_4323:
        /*0060*/ 	.word	0x00000000
        /*0064*/ 	.short	0x0002
        /*0066*/ 	.short	0x0008
        /*0068*/ 	.byte	0x00, 0xf0, 0x61, 0x00


	//----- nvinfo : EIATTR_KPARAM_INFO
	.align		4
.L_4324:
        /*006c*/ 	.byte	0x04, 0x17
        /*006e*/ 	.short	(.L_4326 - .L_4325)
.L_4325:
        /*0070*/ 	.word	0x00000000
        /*0074*/ 	.short	0x0001
        /*0076*/ 	.short	0x0004
        /*0078*/ 	.byte	0x00, 0xf0, 0x05, 0x00


	//----- nvinfo : EIATTR_KPARAM_INFO
	.align		4
.L_4326:
        /*007c*/ 	.byte	0x04, 0x17
        /*007e*/ 	.short	(.L_4328 - .L_4327)
.L_4327:
        /*0080*/ 	.word	0x00000000
        /*0084*/ 	.short	0x0000
        /*0086*/ 	.short	0x0000
        /*0088*/ 	.byte	0x00, 0xf0, 0x11, 0x00


	//----- nvinfo : EIATTR_MAXREG_COUNT
	.align		4
.L_4328:
        /*008c*/ 	.byte	0x03, 0x1b
        /*008e*/ 	.short	0x00ff


	//----- nvinfo : EIATTR_MERCURY_ISA_VERSION
	.align		4
        /*0090*/ 	.byte	0x03, 0x5f
        /*0092*/ 	.short	0x0000


	//----- nvinfo : EIATTR_EXIT_INSTR_OFFSETS
	.align		4
        /*0094*/ 	.byte	0x04, 0x1c
        /*0096*/ 	.short	(.L_4330 - .L_4329)


	//   ....[0]....
.L_4329:
        /*0098*/ 	.word	0x000005e0


	//   ....[1]....
        /*009c*/ 	.word	0x00000650


	//----- nvinfo : EIATTR_MAX_THREADS
	.align		4
.L_4330:
        /*00a0*/ 	.byte	0x04, 0x05
        /*00a2*/ 	.short	(.L_4332 - .L_4331)
.L_4331:
        /*00a4*/ 	.word	0x00000080
        /*00a8*/ 	.word	0x00000001
        /*00ac*/ 	.word	0x00000001


	//----- nvinfo : EIATTR_CRS_STACK_SIZE
	.align		4
.L_4332:
        /*00b0*/ 	.byte	0x04, 0x1e
        /*00b2*/ 	.short	(.L_4334 - .L_4333)
.L_4333:
        /*00b4*/ 	.word	0x00000000
.L_4334:


//--------------------- .nv.info._ZN2at6native29vectorized_elementwise_kernelILi2ENS0_13BinaryFunctorIllbZZZNS0_23logical_xor_kernel_cudaERNS_14TensorIteratorEENKUlvE0_clEvENKUlvE2_clEvEUlllE_EESt5arrayIPcLm3EEEEviT0_T1_ --------------------------
	.section	.nv.info._ZN2at6native29vectorized_elementwise_kernelILi2ENS0_13BinaryFunctorIllbZZZNS0_23logical_xor_kernel_cudaERNS_14TensorIteratorEENKUlvE0_clEvENKUlvE2_clEvEUlllE_EESt5arrayIPcLm3EEEEviT0_T1_,"",@"SHT_CUDA_INFO"
	.sectionflags	@""
	.align	4


	//----- nvinfo : EIATTR_CUDA_API_VERSION
	.align		4
        /*0000*/ 	.byte	0x04, 0x37
        /*0002*/ 	.short	(.L_4336 - .L_4335)
.L_4335:
        /*0004*/ 	.word	0x00000082


	//----- nvinfo : EIATTR_SW2861232_WAR
	.align		4
.L_4336:
        /*0008*/ 	.byte	0x01, 0x35
	.zero		2


	//----- nvinfo : EIATTR_PARAM_CBANK
	.align		4
        /*000c*/ 	.byte	0x04, 0x0a
        /*000e*/ 	.short	(.L_4338 - .L_4337)
	.align		4
.L_4337:
        /*0010*/ 	.word	index@(.nv.constant0._ZN2at6native29vectorized_elementwise_kernelILi2ENS0_13BinaryFunctorIllbZZZNS0_23logical_xor_kernel_cudaERNS_14TensorIteratorEENKUlvE0_clEvENKUlvE2_clEvEUlllE_EESt5arrayIPcLm3EEEEviT0_T1_)
        /*0014*/ 	.short	0x0160
        /*0016*/ 	.short	0x0020


	//----- nvinfo : EIATTR_CBANK_PARAM_SIZE
	.align		4
.L_4338:
        /*0018*/ 	.byte	0x03, 0x19
        /*001a*/ 	.short	0x0020


	//----- nvinfo : EIATTR_KPARAM_INFO
	.align		4
        /*001c*/ 	.byte	0x04, 0x17
        /*001e*/ 	.short	(.L_4340 - .L_4339)
.L_4339:
        /*0020*/ 	.word	0x00000000
        /*0024*/ 	.short	0x0002
        /*0026*/ 	.short	0x0008
        /*0028*/ 	.byte	0x00, 0xf0, 0x61, 0x00


	//----- nvinfo : EIATTR_KPARAM_INFO
	.align		4
.L_4340:
        /*002c*/ 	.byte	0x04, 0x17
        /*002e*/ 	.short	(.L_4342 - .L_4341)
.L_4341:
        /*0030*/ 	.word	0x00000000
        /*0034*/ 	.short	0x0001
        /*0036*/ 	.short	0x0004
        /*0038*/ 	.byte	0x00, 0xf0, 0x05, 0x00


	//----- nvinfo : EIATTR_KPARAM_INFO
	.align		4
.L_4342:
        /*003c*/ 	.byte	0x04, 0x17
        /*003e*/ 	.short	(.L_4344 - .L_4343)
.L_4343:
        /*0040*/ 	.word	0x00000000
        /*0044*/ 	.short	0x0000
        /*0046*/ 	.short	0x0000
        /*0048*/ 	.byte	0x00, 0xf0, 0x11, 0x00


	//----- nvinfo : EIATTR_MAXREG_COUNT
	.align		4
.L_4344:
        /*004c*/ 	.byte	0x03, 0x1b
        /*004e*/ 	.short	0x00ff


	//----- nvinfo : EIATTR_MERCURY_ISA_VERSION
	.align		4
        /*0050*/ 	.byte	0x03, 0x5f
        /*0052*/ 	.short	0x0000


	//----- nvinfo : EIATTR_EXIT_INSTR_OFFSETS
	.align		4
        /*0054*/ 	.byte	0x04, 0x1c
        /*0056*/ 	.short	(.L_4346 - .L_4345)


	//   ....[0]....
.L_4345:
        /*0058*/ 	.word	0x00000480


	//   ....[1]....
        /*005c*/ 	.word	0x00001100


	//   ....[2]....
        /*0060*/ 	.word	0x00001160


	//----- nvinfo : EIATTR_MAX_THREADS
	.align		4
.L_4346:
        /*0064*/ 	.byte	0x04, 0x05
        /*0066*/ 	.short	(.L_4348 - .L_4347)
.L_4347:
        /*0068*/ 	.word	0x00000080
        /*006c*/ 	.word	0x00000001
        /*0070*/ 	.word	0x00000001


	//----- nvinfo : EIATTR_CRS_STACK_SIZE
	.align		4
.L_4348:
        /*0074*/ 	.byte	0x04, 0x1e
        /*0076*/ 	.short	(.L_4350 - .L_4349)
.L_4349:
        /*0078*/ 	.word	0x00000000
.L_4350:


//--------------------- .nv.info._ZN2at6native29vectorized_elementwise_kernelILi4ENS0_13BinaryFunctorIllbZZZNS0_23logical_xor_kernel_cudaERNS_14TensorIteratorEENKUlvE0_clEvENKUlvE2_clEvEUlllE_EESt5arrayIPcLm3EEEEviT0_T1_ --------------------------
	.section	.nv.info._ZN2at6native29vectorized_elementwise_kernelILi4ENS0_13BinaryFunctorIllbZZZNS0_23logical_xor_kernel_cudaERNS_14TensorIteratorEENKUlvE0_clEvENKUlvE2_clEvEUlllE_EESt5arrayIPcLm3EEEEviT0_T1_,"",@"SHT_CUDA_INFO"
	.sectionflags	@""
	.align	4


	//----- nvinfo : EIATTR_CUDA_API_VERSION
	.align		4
        /*0000*/ 	.byte	0x04, 0x37
        /*0002*/ 	.short	(.L_4352 - .L_4351)
.L_4351:
        /*0004*/ 	.word	0x00000082


	//----- nvinfo : EIATTR_SW2861232_WAR
	.align		4
.L_4352:
        /*0008*/ 	.byte	0x01, 0x35
	.zero		2


	//----- nvinfo : EIATTR_PARAM_CBANK
	.align		4
        /*000c*/ 	.byte	0x04, 0x0a
        /*000e*/ 	.short	(.L_4354 - .L_4353)
	.align		4
.L_4353:
        /*0010*/ 	.word	index@(.nv.constant0._ZN2at6native29vectorized_elementwise_kernelILi4ENS0_13BinaryFunctorIllbZZZNS0_23logical_xor_kernel_cudaERNS_14TensorIteratorEENKUlvE0_clEvENKUlvE2_clEvEUlllE_EESt5arrayIPcLm3EEEEviT0_T1_)
        /*0014*/ 	.short	0x0160
        /*0016*/ 	.short	0x0020


	//----- nvinfo : EIATTR_CBANK_PARAM_SIZE
	.align		4
.L_4354:
        /*0018*/ 	.byte	0x03, 0x19
        /*001a*/ 	.short	0x0020


	//----- nvinfo : EIATTR_KPARAM_INFO
	.align		4
        /*001c*/ 	.byte	0x04, 0x17
        /*001e*/ 	.short	(.L_4356 - .L_4355)
.L_4355:
        /*0020*/ 	.word	0x00000000
        /*0024*/ 	.short	0x0002
        /*0026*/ 	.short	0x0008
        /*0028*/ 	.byte	0x00, 0xf0, 0x61, 0x00


	//----- nvinfo : EIATTR_KPARAM_INFO
	.align		4
.L_4356:
        /*002c*/ 	.byte	0x04, 0x17
        /*002e*/ 	.short	(.L_4358 - .L_4357)
.L_4357:
        /*0030*/ 	.word	0x00000000
        /*0034*/ 	.short	0x0001
        /*0036*/ 	.short	0x0004
        /*0038*/ 	.byte	0x00, 0xf0, 0x05, 0x00


	//----- nvinfo : EIATTR_KPARAM_INFO
	.align		4
.L_4358:
        /*003c*/ 	.byte	0x04, 0x17
        /*003e*/ 	.short	(.L_4360 - .L_4359)
.L_4359:
        /*0040*/ 	.word	0x00000000
        /*0044*/ 	.short	0x0000
        /*0046*/ 	.short	0x0000
        /*0048*/ 	.byte	0x00, 0xf0, 0x11, 0x00


	//----- nvinfo : EIATTR_MAXREG_COUNT
	.align		4
.L_4360:
        /*004c*/ 	.byte	0x03, 0x1b
        /*004e*/ 	.short	0x00ff


	//----- nvinfo : EIATTR_MERCURY_ISA_VERSION
	.align		4
        /*0050*/ 	.byte	0x03, 0x5f
        /*0052*/ 	.short	0x0000


	//----- nvinfo : EIATTR_EXIT_INSTR_OFFSETS
	.align		4
        /*0054*/ 	.byte	0x04, 0x1c
        /*0056*/ 	.short	(.L_4362 - .L_4361)


	//   ....[0]....
.L_4361:
        /*0058*/ 	.word	0x00000480


	//   ....[1]....
        /*005c*/ 	.word	0x00001100


	//   ....[2]....
        /*0060*/ 	.word	0x00001160


	//----- nvinfo : EIATTR_MAX_THREADS
	.align		4
.L_4362:
        /*0064*/ 	.byte	0x04, 0x05
        /*0066*/ 	.short	(.L_4364 - .L_4363)
.L_4363:
        /*0068*/ 	.word	0x00000080
        /*006c*/ 	.word	0x00000001
        /*0070*/ 	.word	0x00000001


	//----- nvinfo : EIATTR_CRS_STACK_SIZE
	.align		4
.L_4364:
        /*0074*/ 	.byte	0x04, 0x1e
        /*0076*/ 	.short	(.L_4366 - .L_4365)
.L_4365:
        /*0078*/ 	.word	0x00000000
.L_4366:


//--------------------- .nv.info._ZN2at6native29vectorized_elementwise_kernelILi8ENS0_13BinaryFunctorIllbZZZNS0_23logical_xor_kernel_cudaERNS_14TensorIteratorEENKUlvE0_clEvENKUlvE2_clEvEUlllE_EESt5arrayIPcLm3EEEEviT0_T1_ --------------------------
	.section	.nv.info._ZN2at6native29vectorized_elementwise_kernelILi8ENS0_13BinaryFunctorIllbZZZNS0_23logical_xor_kernel_cudaERNS_14TensorIteratorEENKUlvE0_clEvENKUlvE2_clEvEUlllE_EESt5arrayIPcLm3EEEEviT0_T1_,"",@"SHT_CUDA_INFO"
	.sectionflags	@""
	.align	4


	//----- nvinfo : EIATTR_CUDA_API_VERSION
	.align		4
        /*0000*/ 	.byte	0x04, 0x37
        /*0002*/ 	.short	(.L_4368 - .L_4367)
.L_4367:
        /*0004*/ 	.word	0x00000082


	//----- nvinfo : EIATTR_SW2861232_WAR
	.align		4
.L_4368:
        /*0008*/ 	.byte	0x01, 0x35
	.zero		2


	//----- nvinfo : EIATTR_PARAM_CBANK
	.align		4
        /*000c*/ 	.byte	0x04, 0x0a
        /*000e*/ 	.short	(.L_4370 - .L_4369)
	.align		4
.L_4369:
        /*0010*/ 	.word	index@(.nv.constant0._ZN2at6native29vectorized_elementwise_kernelILi8ENS0_13BinaryFunctorIllbZZZNS0_23logical_xor_kernel_cudaERNS_14TensorIteratorEENKUlvE0_clEvENKUlvE2_clEvEUlllE_EESt5arrayIPcLm3EEEEviT0_T1_)
        /*0014*/ 	.short	0x0160
        /*0016*/ 	.short	0x0020


	//----- nvinfo : EIATTR_CBANK_PARAM_SIZE
	.align		4
.L_4370:
        /*0018*/ 	.byte	0x03, 0x19
        /*001a*/ 	.short	0x0020


	//----- nvinfo : EIATTR_KPARAM_INFO
	.align		4
        /*001c*/ 	.byte	0x04, 0x17
        /*001e*/ 	.short	(.L_4372 - .L_4371)
.L_4371:
        /*0020*/ 	.word	0x00000000
        /*0024*/ 	.short	0x0002
        /*0026*/ 	.short	0x0008
        /*0028*/ 	.byte	0x00, 0xf0, 0x61, 0x00


	//----- nvinfo : EIATTR_KPARAM_INFO
	.align		4
.L_4372:
        /*002c*/ 	.byte	0x04, 0x17
        /*002e*/ 	.short	(.L_4374 - .L_4373)
.L_4373:
        /*0030*/ 	.word	0x00000000
        /*0034*/ 	.short	0x0001
        /*0036*/ 	.short	0x0004
        /*0038*/ 	.byte	0x00, 0xf0, 0x05, 0x00


	//----- nvinfo : EIATTR_KPARAM_INFO
	.align		4
.L_4374:
        /*003c*/ 	.byte	0x04, 0x17
        /*003e*/ 	.short	(.L_4376 - .L_4375)
.L_4375:
        /*0040*/ 	.word	0x00000000
        /*0044*/ 	.short	0x0000
        /*0046*/ 	.short	0x0000
        /*0048*/ 	.byte	0x00, 0xf0, 0x11, 0x00


	//----- nvinfo : EIATTR_MAXREG_COUNT
	.align		4
.L_4376:
        /*004c*/ 	.byte	0x03, 0x1b
        /*004e*/ 	.short	0x00ff


	//----- nvinfo : EIATTR_MERCURY_ISA_VERSION
	.align		4
        /*0050*/ 	.byte	0x03, 0x5f
        /*0052*/ 	.short	0x0000


	//----- nvinfo : EIATTR_EXIT_INSTR_OFFSETS
	.align		4
        /*0054*/ 	.byte	0x04, 0x1c
        /*0056*/ 	.short	(.L_4378 - .L_4377)


	//   ....[0]....
.L_4377:
        /*0058*/ 	.word	0x00000010


	//----- nvinfo : EIATTR_MAX_THREADS
	.align		4
.L_4378:
        /*005c*/ 	.byte	0x04, 0x05
        /*005e*/ 	.short	(.L_4380 - .L_4379)
.L_4379:
        /*0060*/ 	.word	0x00000080
        /*0064*/ 	.word	0x00000001
        /*0068*/ 	.word	0x00000001
.L_4380:


//--------------------- .nv.info._ZN2at6native18elementwise_kernelILi128ELi4EZNS0_15gpu_kernel_implINS0_13AUnaryFunctorIiibZZZNS0_23logical_xor_kernel_cudaERNS_14TensorIteratorEENKUlvE0_clEvENKUlvE1_clEvEUliiE_EEEEvRNS_18TensorIteratorBaseERKT_EUliE_EEviT1_ --------------------------
	.section	.nv.info._ZN2at6native18elementwise_kernelILi128ELi4EZNS0_15gpu_kernel_implINS0_13AUnaryFunctorIiibZZZNS0_23logical_xor_kernel_cudaERNS_14TensorIteratorEENKUlvE0_clEvENKUlvE1_clEvEUliiE_EEEEvRNS_18TensorIteratorBaseERKT_EUliE_EEviT1_,"",@"SHT_CUDA_INFO"
	.sectionflags	@""
	.align	4


	//----- nvinfo : EIATTR_CUDA_API_VERSION
	.align		4
        /*0000*/ 	.byte	0x04, 0x37
        /*0002*/ 	.short	(.L_4382 - .L_4381)
.L_4381:
        /*0004*/ 	.word	0x00000082


	//----- nvinfo : EIATTR_SW2861232_WAR
	.align		4
.L_4382:
        /*0008*/ 	.byte	0x01, 0x35
	.zero		2


	//----- nvinfo : EIATTR_PARAM_CBANK
	.align		4
        /*000c*/ 	.byte	0x04, 0x0a
        /*000e*/ 	.short	(.L_4384 - .L_4383)
	.align		4
.L_4383:
        /*0010*/ 	.word	index@(.nv.constant0._ZN2at6native18elementwise_kernelILi128ELi4EZNS0_15gpu_kernel_implINS0_13AUnaryFunctorIiibZZZNS0_23logical_xor_kernel_cudaERNS_14TensorIteratorEENKUlvE0_clEvENKUlvE1_clEvEUliiE_EEEEvRNS_18TensorIteratorBaseERKT_EUliE_EEviT1_)
        /*0014*/ 	.short	0x0160
        /*0016*/ 	.short	0x0228


	//----- nvinfo : EIATTR_CBANK_PARAM_SIZE
	.align		4
.L_4384:
        /*0018*/ 	.byte	0x03, 0x19
        /*001a*/ 	.short	0x0228


	//----- nvinfo : EIATTR_KPARAM_INFO
	.align		4
        /*001c*/ 	.byte	0x04, 0x17
        /*001e*/ 	.short	(.L_4386 - .L_4385)
.L_4385:
        /*0020*/ 	.word	0x00000000
        /*0024*/ 	.short	0x0001
        /*0026*/ 	.short	0x0008
        /*0028*/ 	.byte	0x00, 0xf0, 0x81, 0x08


	//----- nvinfo : EIATTR_KPARAM_INFO
	.align		4
.L_4386:
        /*002c*/ 	.byte	0x04, 0x17
        /*002e*/ 	.short	(.L_4388 - .L_4387)
.L_4387:
        /*0030*/ 	.word	0x00000000
        /*0034*/ 	.short	0x0000
        /*0036*/ 	.short	0x0000
        /*0038*/ 	.byte	0x00, 0xf0, 0x11, 0x00


	//----- nvinfo : EIATTR_MAXREG_COUNT
	.align		4
.L_4388:
        /*003c*/ 	.byte	0x03, 0x1b
        /*003e*/ 	.short	0x0080


	//----- nvinfo : EIATTR_EXTERNS
	.align		4
        /*0040*/ 	.byte	0x04, 0x0f
        /*0042*/ 	.short	(.L_4390 - .L_4389)


	//   ....[0]....
	.align		4
.L_4389:
        /*0044*/ 	.word	index@(__assertfail)


	//----- nvinfo : EIATTR_MERCURY_ISA_VERSION
	.align		4
.L_4390:
        /*0048*/ 	.byte	0x03, 0x5f
        /*004a*/ 	.short	0x0000


	//----- nvinfo : EIATTR_SYSCALL_OFFSETS
	.align		4
        /*004c*/ 	.byte	0x04, 0x46
        /*004e*/ 	.short	(.L_4392 - .L_4391)


	//   ....[0]....
.L_4391:
        /*0050*/ 	.word	0x00001cc0


	//   ....[1]....
        /*0054*/ 	.word	0x00002b30


	//   ....[2]....
        /*0058*/ 	.word	0x00004820


	//   ....[3]....
        /*005c*/ 	.word	0x00005690


	//   ....[4]....
        /*0060*/ 	.word	0x00007350


	//   ....[5]....
        /*0064*/ 	.word	0x000081c0


	//   ....[6]....
        /*0068*/ 	.word	0x00009e90


	//   ....[7]....
        /*006c*/ 	.word	0x0000ad00


	//----- nvinfo : EIATTR_EXIT_INSTR_OFFSETS
	.align		4
.L_4392:
        /*0070*/ 	.byte	0x04, 0x1c
        /*0072*/ 	.short	(.L_4394 - .L_4393)


	//   ....[0]....
.L_4393:
        /*0074*/ 	.word	0x00008250


	//   ....[1]....
        /*0078*/ 	.word	0x00009fe0


	//   ....[2]....
        /*007c*/ 	.word	0x0000a000


	//   ....[3]....
        /*0080*/ 	.word	0x0000a090


	//   ....[4]....
        /*0084*/ 	.word	0x0000a0b0


	//   ....[5]....
        /*0088*/ 	.word	0x0000a0d0


	//   ....[6]....
        /*008c*/ 	.word	0x0000a160


	//   ....[7]....
        /*0090*/ 	.word	0x0000a1a0


	//   ....[8]....
        /*0094*/ 	.word	0x0000a240


	//   ....[9]....
        /*0098*/ 	.word	0x0000a290


	//   ....[10]....
        /*009c*/ 	.word	0x0000a2c0


	//   ....[11]....
        /*00a0*/ 	.word	0x0000a360


	//   ....[12]....
        /*00a4*/ 	.word	0x0000a3a0


	//   ....[13]....
        /*00a8*/ 	.word	0x0000a530


	//   ....[14]....
        /*00ac*/ 	.word	0x0000a690


	//   ....[15]....
        /*00b0*/ 	.word	0x0000a6d0


	//   ....[16]....
        /*00b4*/ 	.word	0x0000a770


	//   ....[17]....
        /*00b8*/ 	.word	0x0000a8f0


	//   ....[18]....
        /*00bc*/ 	.word	0x0000aa70


	//   ....[19]....
        /*00c0*/ 	.word	0x0000abd0


	//   ....[20]....
        /*00c4*/ 	.word	0x0000ad10


	//   ....[21]....
        /*00c8*/ 	.word	0x0000ad40


	//   ....[22]....
        /*00cc*/ 	.word	0x0000ad60


	//----- nvinfo : EIATTR_MAX_THREADS
	.align		4
.L_4394:
        /*00d0*/ 	.byte	0x04, 0x05
        /*00d2*/ 	.short	(.L_4396 - .L_4395)
.L_4395:
        /*00d4*/ 	.word	0x00000080
        /*00d8*/ 	.word	0x00000001
        /*00dc*/ 	.word	0x00000001


	//----- nvinfo : EIATTR_CRS_STACK_SIZE
	.align		4
.L_4396:
        /*00e0*/ 	.byte	0x04, 0x1e
        /*00e2*/ 	.short	(.L_4398 - .L_4397)
.L_4397:
        /*00e4*/ 	.word	0x00000000
.L_4398:


//--------------------- .nv.info._ZN2at6native27unrolled_elementwise_kernelINS0_13AUnaryFunctorIiibZZZNS0_23logical_xor_kernel_cudaERNS_14TensorIteratorEENKUlvE0_clEvENKUlvE1_clEvEUliiE_EESt5arrayIPcLm2EELi4E23TrivialOffsetCalculatorILi1EjESD_NS0_6memory12LoadWithCastILi1EEENSE_13StoreWithCastILi1EEEEEviT_T0_T2_T3_T4_T5_ --------------------------
	.section	.nv.info._ZN2at6native27unrolled_elementwise_kernelINS0_13AUnaryFunctorIiibZZZNS0_23logical_xor_kernel_cudaERNS_14TensorIteratorEENKUlvE0_clEvENKUlvE1_clEvEUliiE_EESt5arrayIPcLm2EELi4E23TrivialOffsetCalculatorILi1EjESD_NS0_6memory12LoadWithCastILi1EEENSE_13StoreWithCastILi1EEEEEviT_T0_T2_T3_T4_T5_,"",@"SHT_CUDA_INFO"
	.sectionflags	@""
	.align	4


	//----- nvinfo : EIATTR_CUDA_API_VERSION
	.align		4
        /*0000*/ 	.byte	0x04, 0x37
        /*0002*/ 	.short	(.L_4400 - .L_4399)
.L_4399:
        /*0004*/ 	.word	0x00000082


	//----- nvinfo : EIATTR_SW2861232_WAR
	.align		4
.L_4400:
        /*0008*/ 	.byte	0x01, 0x35
	.zero		2


	//----- nvinfo : EIATTR_PARAM_CBANK
	.align		4
        /*000c*/ 	.byte	0x04, 0x0a
        /*000e*/ 	.short	(.L_4402 - .L_4401)
	.align		4
.L_4401:
        /*0010*/ 	.word	index@(.nv.constant0._ZN2at6native27unrolled_elementwise_kernelINS0_13AUnaryFunctorIiibZZZNS0_23logical_xor_kernel_cudaERNS_14TensorIteratorEENKUlvE0_clEvENKUlvE1_clEvEUliiE_EESt5arrayIPcLm2EELi4E23TrivialOffsetCalculatorILi1EjESD_NS0_6memory12LoadWithCastILi1EEENSE_13StoreWithCastILi1EEEEEviT_T0_T2_T3_T4_T5_)
        /*0014*/ 	.short	0x0160
        /*0016*/ 	.short	0x0034


	//----- nvinfo : EIATTR_CBANK_PARAM_SIZE
	.align		4
.L_4402:
        /*0018*/ 	.byte	0x03, 0x19
        /*001a*/ 	.short	0x0034


	//----- nvinfo : EIATTR_KPARAM_INFO
	.align		4
        /*001c*/ 	.byte	0x04, 0x17
        /*001e*/ 	.short	(.L_4404 - .L_4403)
.L_4403:
        /*0020*/ 	.word	0x00000000
        /*0024*/ 	.short	0x0006
        /*0026*/ 	.short	0x002c
        /*0028*/ 	.byte	0x00, 0xf0, 0x21, 0x00


	//----- nvinfo : EIATTR_KPARAM_INFO
	.align		4
.L_4404:
        /*002c*/ 	.byte	0x04, 0x17
        /*002e*/ 	.short	(.L_4406 - .L_4405)
.L_4405:
        /*0030*/ 	.word	0x00000000
        /*0034*/ 	.short	0x0005
        /*0036*/ 	.short	0x0024
        /*0038*/ 	.byte	0x00, 0xf0, 0x21, 0x00


	//----- nvinfo : EIATTR_KPARAM_INFO
	.align		4
.L_4406:
        /*003c*/ 	.byte	0x04, 0x17
        /*003e*/ 	.short	(.L_4408 - .L_4407)
.L_4407:
        /*0040*/ 	.word	0x00000000
        /*0044*/ 	.short	0x0004
        /*0046*/ 	.short	0x0021
        /*0048*/ 	.byte	0x00, 0xf0, 0x05, 0x00


	//----- nvinfo : EIATTR_KPARAM_INFO
	.align		4
.L_4408:
        /*004c*/ 	.byte	0x04, 0x17
        /*004e*/ 	.short	(.L_4410 - .L_4409)
.L_4409:
        /*0050*/ 	.word	0x00000000
        /*0054*/ 	.short	0x0003
        /*0056*/ 	.short	0x0020
        /*0058*/ 	.byte	0x00, 0xf0, 0x05, 0x00


	//----- nvinfo : EIATTR_KPARAM_INFO
	.align		4
.L_4410:
        /*005c*/ 	.byte	0x04, 0x17
        /*005e*/ 	.short	(.L_4412 - .L_4411)
.L_4411:
        /*0060*/ 	.word	0x00000000
        /*0064*/ 	.short	0x0002
        /*0066*/ 	.short	0x0010
        /*0068*/ 	.byte	0x00, 0xf0, 0x41, 0x00


	//----- nvinfo : EIATTR_KPARAM_INFO
	.align		4
.L_4412:
        /*006c*/ 	.byte	0x04, 0x17
        /*006e*/ 	.short	(.L_4414 - .L_4413)
.L_4413:
        /*0070*/ 	.word	0x00000000
        /*0074*/ 	.short	0x0001
        /*0076*/ 	.short	0x0004
        /*0078*/ 	.byte	0x00, 0xf0, 0x21, 0x00


	//----- nvinfo : EIATTR_KPARAM_INFO
	.align		4
.L_4414:
        /*007c*/ 	.byte	0x04, 0x17
        /*007e*/ 	.short	(.L_4416 - .L_4415)
.L_4415:
        /*0080*/ 	.word	0x00000000
        /*0084*/ 	.short	0x0000
        /*0086*/ 	.short	0x0000
        /*0088*/ 	.byte	0x00, 0xf0, 0x11, 0x00


	//----- nvinfo : EIATTR_MAXREG_COUNT
	.align		4
.L_4416:
        /*008c*/ 	.byte	0x03, 0x1b
        /*008e*/ 	.short	0x00ff


	//----- nvinfo : EIATTR_EXTERNS
	.align		4
        /*0090*/ 	.byte	0x04, 0x0f
        /*0092*/ 	.short	(.L_4418 - .L_4417)


	//   ....[0]....
	.align		4
.L_4417:
        /*0094*/ 	.word	index@(__assertfail)


	//----- nvinfo : EIATTR_MERCURY_ISA_VERSION
	.align		4
.L_4418:
        /*0098*/ 	.byte	0x03, 0x5f
        /*009a*/ 	.short	0x0000


	//----- nvinfo : EIATTR_SYSCALL_OFFSETS
	.align		4
        /*009c*/ 	.byte	0x04, 0x46
        /*009e*/ 	.short	(.L_4420 - .L_4419)


	//   ....[0]....
.L_4419:
        /*00a0*/ 	.word	0x00000eb0


	//   ....[1]....
        /*00a4*/ 	.word	0x00001d50


	//   ....[2]....
        /*00a8*/ 	.word	0x00002bf0


	//   ....[3]....
        /*00ac*/ 	.word	0x00003a60


	//   ....[4]....
        /*00b0*/ 	.word	0x000049e0


	//   ....[5]....
        /*00b4*/ 	.word	0x000058c0


	//   ....[6]....
        /*00b8*/ 	.word	0x00006790


	//   ....[7]....
        /*00bc*/ 	.word	0x00007650


	//----- nvinfo : EIATTR_EXIT_INSTR_OFFSETS
	.align		4
.L_4420:
        /*00c0*/ 	.byte	0x04, 0x1c
        /*00c2*/ 	.short	(.L_4422 - .L_4421)


	//   ....[0]....
.L_4421:
        /*00c4*/ 	.word	0x00006820


	//   ....[1]....
        /*00c8*/ 	.word	0x00006930


	//   ....[2]....
        /*00cc*/ 	.word	0x00006950


	//   ....[3]....
        /*00d0*/ 	.word	0x000069e0


	//   ....[4]....
        /*00d4*/ 	.word	0x00006a00


	//   ....[5]....
        /*00d8*/ 	.word	0x00006a20


	//   ....[6]....
        /*00dc*/ 	.word	0x00006ab0


	//   ....[7]....
        /*00e0*/ 	.word	0x00006af0


	//   ....[8]....
        /*00e4*/ 	.word	0x00006b90


	//   ....[9]....
        /*00e8*/ 	.word	0x00006be0


	//   ....[10]....
        /*00ec*/ 	.word	0x00006c10


	//   ....[11]....
        /*00f0*/ 	.word	0x00006cb0


	//   ....[12]....
        /*00f4*/ 	.word	0x00006cf0


	//   ....[13]....
        /*00f8*/ 	.word	0x00006e80


	//   ....[14]....
        /*00fc*/ 	.word	0x00006fe0


	//   ....[15]....
        /*0100*/ 	.word	0x00007020


	//   ....[16]....
        /*0104*/ 	.word	0x000070c0


	//   ....[17]....
        /*0108*/ 	.word	0x00007240


	//   ....[18]....
        /*010c*/ 	.word	0x000073c0


	//   ....[19]....
        /*0110*/ 	.word	0x00007520


	//   ....[20]....
        /*0114*/ 	.word	0x00007660


	//   ....[21]....
        /*0118*/ 	.word	0x00007690


	//   ....[22]....
        /*011c*/ 	.word	0x000076b0


	//----- nvinfo : EIATTR_MAX_THREADS
	.align		4
.L_4422:
        /*0120*/ 	.byte	0x04, 0x05
        /*0122*/ 	.short	(.L_4424 - .L_4423)
.L_4423:
        /*0124*/ 	.word	0x00000080
        /*0128*/ 	.word	0x00000001
        /*012c*/ 	.word	0x00000001


	//----- nvinfo : EIATTR_CRS_STACK_SIZE
	.align		4
.L_4424:
        /*0130*/ 	.byte	0x04, 0x1e
        /*0132*/ 	.short	(.L_4426 - .L_4425)
.L_4425:
        /*0134*/ 	.word	0x00000000
.L_4426:


//--------------------- .nv.info._ZN2at6native18elementwise_kernelILi128ELi4EZNS0_22gpu_kernel_impl_nocastINS0_13AUnaryFunctorIiibZZZNS0_23logical_xor_kernel_cudaERNS_14TensorIteratorEENKUlvE0_clEvENKUlvE1_clEvEUliiE_EEEEvRNS_18TensorIteratorBaseERKT_EUliE_EEviT1_ --------------------------
	.section	.nv.info._ZN2at6native18elementwise_kernelILi128ELi4EZNS0_22gpu_kernel_impl_nocastINS0_13AUnaryFunctorIiibZZZNS0_23logical_xor_kernel_cudaERNS_14TensorIteratorEENKUlvE0_clEvENKUlvE1_clEvEUliiE_EEEEvRNS_18TensorIteratorBaseERKT_EUliE_EEviT1_,"",@"SHT_CUDA_INFO"
	.sectionflags	@""
	.align	4


	//----- nvinfo : EIATTR_CUDA_API_VERSION
	.align		4
        /*0000*/ 	.byte	0x04, 0x37
        /*0002*/ 	.short	(.L_4428 - .L_4427)
.L_4427:
        /*0004*/ 	.word	0x00000082


	//----- nvinfo : EIATTR_SW2861232_WAR
	.align		4
.L_4428:
        /*0008*/ 	.byte	0x01, 0x35
	.zero		2


	//----- nvinfo : EIATTR_PARAM_CBANK
	.align		4
        /*000c*/ 	.byte	0x04, 0x0a
        /*000e*/ 	.short	(.L_4430 - .L_4429)
	.align		4
.L_4429:
        /*0010*/ 	.word	index@(.nv.constant0._ZN2at6native18elementwise_kernelILi128ELi4EZNS0_22gpu_kernel_impl_nocastINS0_13AUnaryFunctorIiibZZZNS0_23logical_xor_kernel_cudaERNS_14TensorIteratorEENKUlvE0_clEvENKUlvE1_clEvEUliiE_EEEEvRNS_18TensorIteratorBaseERKT_EUliE_EEviT1_)
        /*0014*/ 	.short	0x0160
        /*0016*/ 	.short	0x0220


	//----- nvinfo : EIATTR_CBANK_PARAM_SIZE
	.align		4
.L_4430:
        /*0018*/ 	.byte	0x03, 0x19
        /*001a*/ 	.short	0x0220


	//----- nvinfo : EIATTR_KPARAM_INFO
	.align		4
        /*001c*/ 	.byte	0x04, 0x17
        /*001e*/ 	.short	(.L_4432 - .L_4431)
.L_4431:
        /*0020*/ 	.word	0x00000000
        /*0024*/ 	.short	0x0001
        /*0026*/ 	.short	0x0008
        /*0028*/ 	.byte	0x00, 0xf0, 0x61, 0x08


	//----- nvinfo : EIATTR_KPARAM_INFO
	.align		4
.L_4432:
        /*002c*/ 	.byte	0x04, 0x17
        /*002e*/ 	.short	(.L_4434 - .L_4433)
.L_4433:
        /*0030*/ 	.word	0x00000000
        /*0034*/ 	.short	0x0000
        /*0036*/ 	.short	0x0000
        /*0038*/ 	.byte	0x00, 0xf0, 0x11, 0x00


	//----- nvinfo : EIATTR_MAXREG_COUNT
	.align		4
.L_4434:
        /*003c*/ 	.byte	0x03, 0x1b
        /*003e*/ 	.short	0x0080


	//----- nvinfo : EIATTR_MERCURY_ISA_VERSION
	.align		4
        /*0040*/ 	.byte	0x03, 0x5f
        /*0042*/ 	.short	0x0000


	//----- nvinfo : EIATTR_EXIT_INSTR_OFFSETS
	.align		4
        /*0044*/ 	.byte	0x04, 0x1c
        /*0046*/ 	.short	(.L_4436 - .L_4435)


	//   ....[0]....
.L_4435:
        /*0048*/ 	.word	0x00002d70


	//   ....[1]....
        /*004c*/ 	.word	0x00003c40


	//----- nvinfo : EIATTR_MAX_THREADS
	.align		4
.L_4436:
        /*0050*/ 	.byte	0x04, 0x05
        /*0052*/ 	.short	(.L_4438 - .L_4437)
.L_4437:
        /*0054*/ 	.word	0x00000080
        /*0058*/ 	.word	0x00000001
        /*005c*/ 	.word	0x00000001


	//----- nvinfo : EIATTR_CRS_STACK_SIZE
	.align		4
.L_4438:
        /*0060*/ 	.byte	0x04, 0x1e
        /*0062*/ 	.short	(.L_4440 - .L_4439)
.L_4439:
        /*0064*/ 	.word	0x00000000
.L_4440:


//--------------------- .nv.info._ZN2at6native27unrolled_elementwise_kernelINS0_13AUnaryFunctorIiibZZZNS0_23logical_xor_kernel_cudaERNS_14TensorIteratorEENKUlvE0_clEvENKUlvE1_clEvEUliiE_EESt5arrayIPcLm2EELi4E23TrivialOffsetCalculatorILi1EjESD_NS0_6memory15LoadWithoutCastENSE_16StoreWithoutCastEEEviT_T0_T2_T3_T4_T5_ --------------------------
	.section	.nv.info._ZN2at6native27unrolled_elementwise_kernelINS0_13AUnaryFunctorIiibZZZNS0_23logical_xor_kernel_cudaERNS_14TensorIteratorEENKUlvE0_clEvENKUlvE1_clEvEUliiE_EESt5arrayIPcLm2EELi4E23TrivialOffsetCalculatorILi1EjESD_NS0_6memory15LoadWithoutCastENSE_16StoreWithoutCastEEEviT_T0_T2_T3_T4_T5_,"",@"SHT_CUDA_INFO"
	.sectionflags	@""
	.align	4


	//----- nvinfo : EIATTR_CUDA_API_VERSION
	.align		4
        /*0000*/ 	.byte	0x04, 0x37
        /*0002*/ 	.short	(.L_4442 - .L_4441)
.L_4441:
        /*0004*/ 	.word	0x00000082


	//----- nvinfo : EIATTR_SW2861232_WAR
	.align		4
.L_4442:
        /*0008*/ 	.byte	0x01, 0x35
	.zero		2


	//----- nvinfo : EIATTR_PARAM_CBANK
	.align		4
        /*000c*/ 	.byte	0x04, 0x0a
        /*000e*/ 	.short	(.L_4444 - .L_4443)
	.align		4
.L_4443:
        /*0010*/ 	.word	index@(.nv.constant0._ZN2at6native27unrolled_elementwise_kernelINS0_13AUnaryFunctorIiibZZZNS0_23logical_xor_kernel_cudaERNS_14TensorIteratorEENKUlvE0_clEvENKUlvE1_clEvEUliiE_EESt5arrayIPcLm2EELi4E23TrivialOffsetCalculatorILi1EjESD_NS0_6memory15LoadWithoutCastENSE_16StoreWithoutCastEEEviT_T0_T2_T3_T4_T5_)
        /*0014*/ 	.short	0x0160
        /*0016*/ 	.short	0x0024


	//----- nvinfo : EIATTR_CBANK_PARAM_SIZE
	.align		4
.L_4444:
        /*0018*/ 	.byte	0x03, 0x19
        /*001a*/ 	.short	0x0024


	//----- nvinfo : EIATTR_KPARAM_INFO
	.align		4
        /*001c*/ 	.byte	0x04, 0x17
        /*001e*/ 	.short	(.L_4446 - .L_4445)
.L_4445:
        /*0020*/ 	.word	0x00000000
        /*0024*/ 	.short	0x0006
        /*0026*/ 	.short	0x0023
        /*0028*/ 	.byte	0x00, 0xf0, 0x05, 0x00


	//----- nvinfo : EIATTR_KPARAM_INFO
	.align		4
.L_4446:
        /*002c*/ 	.byte	0x04, 0x17
        /*002e*/ 	.short	(.L_4448 - .L_4447)
.L_4447:
        /*0030*/ 	.word	0x00000000
        /*0034*/ 	.short	0x0005
        /*0036*/ 	.short	0x0022
        /*0038*/ 	.byte	0x00, 0xf0, 0x05, 0x00


	//----- nvinfo : EIATTR_KPARAM_INFO
	.align		4
.L_4448:
        /*003c*/ 	.byte	0x04, 0x17
        /*003e*/ 	.short	(.L_4450 - .L_4449)
.L_4449:
        /*0040*/ 	.word	0x00000000
        /*0044*/ 	.short	0x0004
        /*0046*/ 	.short	0x0021
        /*0048*/ 	.byte	0x00, 0xf0, 0x05, 0x00


	//----- nvinfo : EIATTR_KPARAM_INFO
	.align		4
.L_4450:
        /*004c*/ 	.byte	0x04, 0x17
        /*004e*/ 	.short	(.L_4452 - .L_4451)
.L_4451:
        /*0050*/ 	.word	0x00000000
        /*0054*/ 	.short	0x0003
        /*0056*/ 	.short	0x0020
        /*0058*/ 	.byte	0x00, 0xf0, 0x05, 0x00


	//----- nvinfo : EIATTR_KPARAM_INFO
	.align		4
.L_4452:
        /*005c*/ 	.byte	0x04, 0x17
        /*005e*/ 	.short	(.L_4454 - .L_4453)
.L_4453:
        /*0060*/ 	.word	0x00000000
        /*0064*/ 	.short	0x0002
        /*0066*/ 	.short	0x0010
        /*0068*/ 	.byte	0x00, 0xf0, 0x41, 0x00


	//----- nvinfo : EIATTR_KPARAM_INFO
	.align		4
.L_4454:
        /*006c*/ 	.byte	0x04, 0x17
        /*006e*/ 	.short	(.L_4456 - .L_4455)
.L_4455:
        /*0070*/ 	.word	0x00000000
        /*0074*/ 	.short	0x0001
        /*0076*/ 	.short	0x0004
        /*0078*/ 	.byte	0x00, 0xf0, 0x21, 0x00


	//----- nvinfo : EIATTR_KPARAM_INFO
	.align		4
.L_4456:
        /*007c*/ 	.byte	0x04, 0x17
        /*007e*/ 	.short	(.L_4458 - .L_4457)
.L_4457:
        /*0080*/ 	.word	0x00000000
        /*0084*/ 	.short	0x0000
        /*0086*/ 	.short	0x0000
        /*0088*/ 	.byte	0x00, 0xf0, 0x11, 0x00


	//----- nvinfo : EIATTR_MAXREG_COUNT
	.align		4
.L_4458:
        /*008c*/ 	.byte	0x03, 0x1b
        /*008e*/ 	.short	0x00ff


	//----- nvinfo : EIATTR_MERCURY_ISA_VERSION
	.align		4
        /*0090*/ 	.byte	0x03, 0x5f
        /*0092*/ 	.short	0x0000


	//----- nvinfo : EIATTR_EXIT_INSTR_OFFSETS
	.align		4
        /*0094*/ 	.byte	0x04, 0x1c
        /*0096*/ 	.short	(.L_4460 - .L_4459)


	//   ....[0]....
.L_4459:
        /*0098*/ 	.word	0x000003e0


	//   ....[1]....
        /*009c*/ 	.word	0x00000460


	//----- nvinfo : EIATTR_MAX_THREADS
	.align		4
.L_4460:
        /*00a0*/ 	.byte	0x04, 0x05
        /*00a2*/ 	.short	(.L_4462 - .L_4461)
.L_4461:
        /*00a4*/ 	.word	0x00000080
        /*00a8*/ 	.word	0x00000001
        /*00ac*/ 	.word	0x00000001


	//----- nvinfo : EIATTR_CRS_STACK_SIZE
	.align		4
.L_4462:
        /*00b0*/ 	.byte	0x04, 0x1e
        /*00b2*/ 	.short	(.L_4464 - .L_4463)
.L_4463:
        /*00b4*/ 	.word	0x00000000
.L_4464:


//--------------------- .nv.info._ZN2at6native29vectorized_elementwise_kernelILi2ENS0_13AUnaryFunctorIiibZZZNS0_23logical_xor_kernel_cudaERNS_14TensorIteratorEENKUlvE0_clEvENKUlvE1_clEvEUliiE_EESt5arrayIPcLm2EEEEviT0_T1_ --------------------------
	.section	.nv.info._ZN2at6native29vectorized_elementwise_kernelILi2ENS0_13AUnaryFunctorIiibZZZNS0_23logical_xor_kernel_cudaERNS_14TensorIteratorEENKUlvE0_clEvENKUlvE1_clEvEUliiE_EESt5arrayIPcLm2EEEEviT0_T1_,"",@"SHT_CUDA_INFO"
	.sectionflags	@""
	.align	4


	//----- nvinfo : EIATTR_CUDA_API_VERSION
	.align		4
        /*0000*/ 	.byte	0x04, 0x37
        /*0002*/ 	.short	(.L_4466 - .L_4465)
.L_4465:
        /*0004*/ 	.word	0x00000082


	//----- nvinfo : EIATTR_SW2861232_WAR
	.align		4
.L_4466:
        /*0008*/ 	.byte	0x01, 0x35
	.zero		2


	//----- nvinfo : EIATTR_PARAM_CBANK
	.align		4
        /*000c*/ 	.byte	0x04, 0x0a
        /*000e*/ 	.short	(.L_4468 - .L_4467)
	.align		4
.L_4467:
        /*0010*/ 	.word	index@(.nv.constant0._ZN2at6native29vectorized_elementwise_kernelILi2ENS0_13AUnaryFunctorIiibZZZNS0_23logical_xor_kernel_cudaERNS_14TensorIteratorEENKUlvE0_clEvENKUlvE1_clEvEUliiE_EESt5arrayIPcLm2EEEEviT0_T1_)
        /*0014*/ 	.short	0x0160
        /*0016*/ 	.short	0x0020


	//----- nvinfo : EIATTR_CBANK_PARAM_SIZE
	.align		4
.L_4468:
        /*0018*/ 	.byte	0x03, 0x19
        /*001a*/ 	.short	0x0020


	//----- nvinfo : EIATTR_KPARAM_INFO
	.align		4
        /*001c*/ 	.byte	0x04, 0x17
        /*001e*/ 	.short	(.L_4470 - .L_4469)
.L_4469:
        /*0020*/ 	.word	0x00000000
        /*0024*/ 	.short	0x0002
        /*0026*/ 	.short	0x0010
        /*0028*/ 	.byte	0x00, 0xf0, 0x41, 0x00


	//----- nvinfo : EIATTR_KPARAM_INFO
	.align		4
.L_4470:
        /*002c*/ 	.byte	0x04, 0x17
        /*002e*/ 	.short	(.L_4472 - .L_4471)
.L_4471:
        /*0030*/ 	.word	0x00000000
        /*0034*/ 	.short	0x0001
        /*0036*/ 	.short	0x0004
        /*0038*/ 	.byte	0x00, 0xf0, 0x21, 0x00


	//----- nvinfo : EIATTR_KPARAM_INFO
	.align		4
.L_4472:
        /*003c*/ 	.byte	0x04, 0x17
        /*003e*/ 	.short	(.L_4474 - .L_4473)
.L_4473:
        /*0040*/ 	.word	0x00000000
        /*0044*/ 	.short	0x0000
        /*0046*/ 	.short	0x0000
        /*0048*/ 	.byte	0x00, 0xf0, 0x11, 0x00


	//----- nvinfo : EIATTR_MAXREG_COUNT
	.align		4
.L_4474:
        /*004c*/ 	.byte	0x03, 0x1b
        /*004e*/ 	.short	0x00ff


	//----- nvinfo : EIATTR_MERCURY_ISA_VERSION
	.align		4
        /*0050*/ 	.byte	0x03, 0x5f
        /*0052*/ 	.short	0x0000


	//----- nvinfo : EIATTR_EXIT_INSTR_OFFSETS
	.align		4
        /*0054*/ 	.byte	0x04, 0x1c
        /*0056*/ 	.short	(.L_4476 - .L_4475)


	//   ....[0]....
.L_4475:
        /*0058*/ 	.word	0x000002b0


	//   ....[1]....
        /*005c*/ 	.word	0x00000ab0


	//   ....[2]....
        /*0060*/ 	.word	0x00000b10


	//----- nvinfo : EIATTR_MAX_THREADS
	.align		4
.L_4476:
        /*0064*/ 	.byte	0x04, 0x05
        /*0066*/ 	.short	(.L_4478 - .L_4477)
.L_4477:
        /*0068*/ 	.word	0x00000080
        /*006c*/ 	.word	0x00000001
        /*0070*/ 	.word	0x00000001


	//----- nvinfo : EIATTR_CRS_STACK_SIZE
	.align		4
.L_4478:
        /*0074*/ 	.byte	0x04, 0x1e
        /*0076*/ 	.short	(.L_4480 - .L_4479)
.L_4479:
        /*0078*/ 	.word	0x00000000
.L_4480:


//--------------------- .nv.info._ZN2at6native29vectorized_elementwise_kernelILi4ENS0_13AUnaryFunctorIiibZZZNS0_23logical_xor_kernel_cudaERNS_14TensorIteratorEENKUlvE0_clEvENKUlvE1_clEvEUliiE_EESt5arrayIPcLm2EEEEviT0_T1_ --------------------------
	.section	.nv.info._ZN2at6native29vectorized_elementwise_kernelILi4ENS0_13AUnaryFunctorIiibZZZNS0_23logical_xor_kernel_cudaERNS_14TensorIteratorEENKUlvE0_clEvENKUlvE1_clEvEUliiE_EESt5arrayIPcLm2EEEEviT0_T1_,"",@"SHT_CUDA_INFO"
	.sectionflags	@""
	.align	4


	//----- nvinfo : EIATTR_CUDA_API_VERSION
	.align		4
        /*0000*/ 	.byte	0x04, 0x37
        /*0002*/ 	.short	(.L_4482 - .L_4481)
.L_4481:
        /*0004*/ 	.word	0x00000082


	//----- nvinfo : EIATTR_SW2861232_WAR
	.align		4
.L_4482:
        /*0008*/ 	.byte	0x01, 0x35
	.zero		2


	//----- nvinfo : EIATTR_PARAM_CBANK
	.align		4
        /*000c*/ 	.byte	0x04, 0x0a
        /*000e*/ 	.short	(.L_4484 - .L_4483)
	.align		4
.L_4483:
        /*0010*/ 	.word	index@(.nv.constant0._ZN2at6native29vectorized_elementwise_kernelILi4ENS0_13AUnaryFunctorIiibZZZNS0_23logical_xor_kernel_cudaERNS_14TensorIteratorEENKUlvE0_clEvENKUlvE1_clEvEUliiE_EESt5arrayIPcLm2EEEEviT0_T1_)
        /*0014*/ 	.short	0x0160
        /*0016*/ 	.short	0x0020


	//----- nvinfo : EIATTR_CBANK_PARAM_SIZE
	.align		4
.L_4484:
        /*0018*/ 	.byte	0x03, 0x19
        /*001a*/ 	.short	0x0020


	//----- nvinfo : EIATTR_KPARAM_INFO
	.align		4
        /*001c*/ 	.byte	0x04, 0x17
        /*001e*/ 	.short	(.L_4486 - .L_4485)
.L_4485:
        /*0020*/ 	.word	0x00000000
        /*0024*/ 	.short	0x0002
        /*0026*/ 	.short	0x0010
        /*0028*/ 	.byte	0x00, 0xf0, 0x41, 0x00


	//----- nvinfo : EIATTR_KPARAM_INFO
	.align		4
.L_4486:
        /*002c*/ 	.byte	0x04, 0x17
        /*002e*/ 	.short	(.L_4488 - .L_4487)
.L_4487:
        /*0030*/ 	.word	0x00000000
        /*0034*/ 	.short	0x0001
        /*0036*/ 	.short	0x0004
        /*0038*/ 	.byte	0x00, 0xf0, 0x21, 0x00


	//----- nvinfo : EIATTR_KPARAM_INFO
	.align		4
.L_4488:
        /*003c*/ 	.byte	0x04, 0x17
        /*003e*/ 	.short	(.L_4490 - .L_4489)
.L_4489:
        /*0040*/ 	.word	0x00000000
        /*0044*/ 	.short	0x0000
        /*0046*/ 	.short	0x0000
        /*0048*/ 	.byte	0x00, 0xf0, 0x11, 0x00


	//----- nvinfo : EIATTR_MAXREG_COUNT
	.align		4
.L_4490:
        /*004c*/ 	.byte	0x03, 0x1b
        /*004e*/ 	.short	0x00ff


	//----- nvinfo : EIATTR_MERCURY_ISA_VERSION
	.align		4
        /*0050*/ 	.byte	0x03, 0x5f
        /*0052*/ 	.short	0x0000


	//----- nvinfo : EIATTR_EXIT_INSTR_OFFSETS
	.align		4
        /*0054*/ 	.byte	0x04, 0x1c
        /*0056*/ 	.short	(.L_4492 - .L_4491)


	//   ....[0]....
.L_4491:
        /*0058*/ 	.word	0x00000290


	//   ....[1]....
        /*005c*/ 	.word	0x00000a90


	//   ....[2]....
        /*0060*/ 	.word	0x00000af0


	//----- nvinfo : EIATTR_MAX_THREADS
	.align		4
.L_4492:
        /*0064*/ 	.byte	0x04, 0x05
        /*0066*/ 	.short	(.L_4494 - .L_4493)
.L_4493:
        /*0068*/ 	.word	0x00000080
        /*006c*/ 	.word	0x00000001
        /*0070*/ 	.word	0x00000001


	//----- nvinfo : EIATTR_CRS_STACK_SIZE
	.align		4
.L_4494:
        /*0074*/ 	.byte	0x04, 0x1e
        /*0076*/ 	.short	(.L_4496 - .L_4495)
.L_4495:
        /*0078*/ 	.word	0x00000000
.L_4496:


//--------------------- .nv.info._ZN2at6native29vectorized_elementwise_kernelILi8ENS0_13AUnaryFunctorIiibZZZNS0_23logical_xor_kernel_cudaERNS_14TensorIteratorEENKUlvE0_clEvENKUlvE1_clEvEUliiE_EESt5arrayIPcLm2EEEEviT0_T1_ --------------------------
	.section	.nv.info._ZN2at6native29vectorized_elementwise_kernelILi8ENS0_13AUnaryFunctorIiibZZZNS0_23logical_xor_kernel_cudaERNS_14TensorIteratorEENKUlvE0_clEvENKUlvE1_clEvEUliiE_EESt5arrayIPcLm2EEEEviT0_T1_,"",@"SHT_CUDA_INFO"
	.sectionflags	@""
	.align	4


	//----- nvinfo : EIATTR_CUDA_API_VERSION
	.align		4
        /*0000*/ 	.byte	0x04, 0x37
        /*0002*/ 	.short	(.L_4498 - .L_4497)
.L_4497:
        /*0004*/ 	.word	0x00000082


	//----- nvinfo : EIATTR_SW2861232_WAR
	.align		4
.L_4498:
        /*0008*/ 	.byte	0x01, 0x35
	.zero		2


	//----- nvinfo : EIATTR_PARAM_CBANK
	.align		4
        /*000c*/ 	.byte	0x04, 0x0a
        /*000e*/ 	.short	(.L_4500 - .L_4499)
	.align		4
.L_4499:
        /*0010*/ 	.word	index@(.nv.constant0._ZN2at6native29vectorized_elementwise_kernelILi8ENS0_13AUnaryFunctorIiibZZZNS0_23logical_xor_kernel_cudaERNS_14TensorIteratorEENKUlvE0_clEvENKUlvE1_clEvEUliiE_EESt5arrayIPcLm2EEEEviT0_T1_)
        /*0014*/ 	.short	0x0160
        /*0016*/ 	.short	0x0020


	//----- nvinfo : EIATTR_CBANK_PARAM_SIZE
	.align		4
.L_4500:
        /*0018*/ 	.byte	0x03, 0x19
        /*001a*/ 	.short	0x0020


	//----- nvinfo : EIATTR_KPARAM_INFO
	.align		4
        /*001c*/ 	.byte	0x04, 0x17
        /*001e*/ 	.short	(.L_4502 - .L_4501)
.L_4501:
        /*0020*/ 	.word	0x00000000
        /*0024*/ 	.short	0x0002
        /*0026*/ 	.short	0x0010
        /*0028*/ 	.byte	0x00, 0xf0, 0x41, 0x00


	//----- nvinfo : EIATTR_KPARAM_INFO
	.align		4
.L_4502:
        /*002c*/ 	.byte	0x04, 0x17
        /*002e*/ 	.short	(.L_4504 - .L_4503)
.L_4503:
        /*0030*/ 	.word	0x00000000
        /*0034*/ 	.short	0x0001
        /*0036*/ 	.short	0x0004
        /*0038*/ 	.byte	0x00, 0xf0, 0x21, 0x00


	//----- nvinfo : EIATTR_KPARAM_INFO
	.align		4
.L_4504:
        /*003c*/ 	.byte	0x04, 0x17
        /*003e*/ 	.short	(.L_4506 - .L_4505)
.L_4505:
        /*0040*/ 	.word	0x00000000
        /*0044*/ 	.short	0x0000
        /*0046*/ 	.short	0x0000
        /*0048*/ 	.byte	0x00, 0xf0, 0x11, 0x00


	//----- nvinfo : EIATTR_MAXREG_COUNT
	.align		4
.L_4506:
        /*004c*/ 	.byte	0x03, 0x1b
        /*004e*/ 	.short	0x00ff


	//----- nvinfo : EIATTR_MERCURY_ISA_VERSION
	.align		4
        /*0050*/ 	.byte	0x03, 0x5f
        /*0052*/ 	.short	0x0000


	//----- nvinfo : EIATTR_EXIT_INSTR_OFFSETS
	.align		4
        /*0054*/ 	.byte	0x04, 0x1c
        /*0056*/ 	.short	(.L_4508 - .L_4507)


	//   ....[0]....
.L_4507:
        /*0058*/ 	.word	0x00000010


	//----- nvinfo : EIATTR_MAX_THREADS
	.align		4
.L_4508:
        /*005c*/ 	.byte	0x04, 0x05
        /*005e*/ 	.short	(.L_4510 - .L_4509)
.L_4509:
        /*0060*/ 	.word	0x00000080
        /*0064*/ 	.word	0x00000001
        /*0068*/ 	.word	0x00000001
.L_4510:


//--------------------- .nv.info._ZN2at6native18elementwise_kernelILi128ELi4EZNS0_15gpu_kernel_implINS0_13BinaryFunctorIiibZZZNS0_23logical_xor_kernel_cudaERNS_14TensorIteratorEENKUlvE0_clEvENKUlvE1_clEvEUliiE_EEEEvRNS_18TensorIteratorBaseERKT_EUliE_EEviT1_ --------------------------
	.section	.nv.info._ZN2at6native18elementwise_kernelILi128ELi4EZNS0_15gpu_kernel_implINS0_13BinaryFunctorIiibZZZNS0_23logical_xor_kernel_cudaERNS_14TensorIteratorEENKUlvE0_clEvENKUlvE1_clEvEUliiE_EEEEvRNS_18TensorIteratorBaseERKT_EUliE_EEviT1_,"",@"SHT_CUDA_INFO"
	.sectionflags	@""
	.align	4


	//----- nvinfo : EIATTR_CUDA_API_VERSION
	.align		4
        /*0000*/ 	.byte	0x04, 0x37
        /*0002*/ 	.short	(.L_4512 - .L_4511)
.L_4511:
        /*0004*/ 	.word	0x00000082


	//----- nvinfo : EIATTR_SW2861232_WAR
	.align		4
.L_4512:
        /*0008*/ 	.byte	0x01, 0x35
	.zero		2


	//----- nvinfo : EIATTR_PARAM_CBANK
	.align		4
        /*000c*/ 	.byte	0x04, 0x0a
        /*000e*/ 	.short	(.L_4514 - .L_4513)
	.align		4
.L_4513:
        /*0010*/ 	.word	index@(.nv.constant0._ZN2at6native18elementwise_kernelILi128ELi4EZNS0_15gpu_kernel_implINS0_13BinaryFunctorIiibZZZNS0_23logical_xor_kernel_cudaERNS_14TensorIteratorEENKUlvE0_clEvENKUlvE1_clEvEUliiE_EEEEvRNS_18TensorIteratorBaseERKT_EUliE_EEviT1_)
        /*0014*/ 	.short	0x0160
        /*0016*/ 	.short	0x0290


	//----- nvinfo : EIATTR_CBANK_PARAM_SIZE
	.align		4
.L_4514:
        /*0018*/ 	.byte	0x03, 0x19
        /*001a*/ 	.short	0x0290


	//----- nvinfo : EIATTR_KPARAM_INFO
	.align		4
        /*001c*/ 	.byte	0x04, 0x17
        /*001e*/ 	.short	(.L_4516 - .L_4515)
.L_4515:
        /*0020*/ 	.word	0x00000000
        /*0024*/ 	.short	0x0001
        /*0026*/ 	.short	0x0008
        /*0028*/ 	.byte	0x00, 0xf0, 0x21, 0x0a


	//----- nvinfo : EIATTR_KPARAM_INFO
	.align		4
.L_4516:
        /*002c*/ 	.byte	0x04, 0x17
        /*002e*/ 	.short	(.L_4518 - .L_4517)
.L_4517:
        /*0030*/ 	.word	0x00000000
        /*0034*/ 	.short	0x0000
        /*0036*/ 	.short	0x0000
        /*0038*/ 	.byte	0x00, 0xf0, 0x11, 0x00


	//----- nvinfo : EIATTR_MAXREG_COUNT
	.align		4
.L_4518:
        /*003c*/ 	.byte	0x03, 0x1b
        /*003e*/ 	.short	0x0080


	//----- nvinfo : EIATTR_EXTERNS
	.align		4
        /*0040*/ 	.byte	0x04, 0x0f
        /*0042*/ 	.short	(.L_4520 - .L_4519)


	//   ....[0]....
	.align		4
.L_4519:
        /*0044*/ 	.word	index@(__assertfail)


	//----- nvinfo : EIATTR_MERCURY_ISA_VERSION
	.align		4
.L_4520:
        /*0048*/ 	.byte	0x03, 0x5f
        /*004a*/ 	.short	0x0000


	//----- nvinfo : EIATTR_SYSCALL_OFFSETS
	.align		4
        /*004c*/ 	.byte	0x04, 0x46
        /*004e*/ 	.short	(.L_4522 - .L_4521)


	//   ....[0]....
.L_4521:
        /*0050*/ 	.word	0x00001e60


	//   ....[1]....
        /*0054*/ 	.word	0x00002c80


	//   ....[2]....
        /*0058*/ 	.word	0x00003af0


	//   ....[3]....
        /*005c*/ 	.word	0x00005990


	//   ....[4]....
        /*0060*/ 	.word	0x000067b0


	//   ....[5]....
        /*0064*/ 	.word	0x00007620


	//   ....[6]....
        /*0068*/ 	.word	0x00009490


	//   ....[7]....
        /*006c*/ 	.word	0x0000a2b0


	//   ....[8]....
        /*0070*/ 	.word	0x0000b120


	//   ....[9]....
        /*0074*/ 	.word	0x0000cfa0


	//   ....[10]....
        /*0078*/ 	.word	0x0000ddc0


	//   ....[11]....
        /*007c*/ 	.word	0x0000ec30


	//----- nvinfo : EIATTR_EXIT_INSTR_OFFSETS
	.align		4
.L_4522:
        /*0080*/ 	.byte	0x04, 0x1c
        /*0082*/ 	.short	(.L_4524 - .L_4523)


	//   ....[0]....
.L_4523:
        /*0084*/ 	.word	0x0000b1b0


	//   ....[1]....
        /*0088*/ 	.word	0x0000df10


	//   ....[2]....
        /*008c*/ 	.word	0x0000df30


	//   ....[3]....
        /*0090*/ 	.word	0x0000dfc0


	//   ....[4]....
        /*0094*/ 	.word	0x0000dfe0


	//   ....[5]....
        /*0098*/ 	.word	0x0000e000


	//   ....[6]....
        /*009c*/ 	.word	0x0000e090


	//   ....[7]....
        /*00a0*/ 	.word	0x0000e0d0


	//   ....[8]....
        /*00a4*/ 	.word	0x0000e170


	//   ....[9]....
        /*00a8*/ 	.word	0x0000e1c0


	//   ....[10]....
        /*00ac*/ 	.word	0x0000e1f0


	//   ....[11]....
        /*00b0*/ 	.word	0x0000e290


	//   ....[12]....
        /*00b4*/ 	.word	0x0000e2d0


	//   ....[13]....
        /*00b8*/ 	.word	0x0000e460


	//   ....[14]....
        /*00bc*/ 	.word	0x0000e5c0


	//   ....[15]....
        /*00c0*/ 	.word	0x0000e600


	//   ....[16]....
        /*00c4*/ 	.word	0x0000e6a0


	//   ....[17]....
        /*00c8*/ 	.word	0x0000e820


	//   ....[18]....
        /*00cc*/ 	.word	0x0000e9a0


	//   ....[19]....
        /*00d0*/ 	.word	0x0000eb00


	//   ....[20]....
        /*00d4*/ 	.word	0x0000ec40


	//   ....[21]....
        /*00d8*/ 	.word	0x0000ec70


	//   ....[22]....
        /*00dc*/ 	.word	0x0000ec90


	//----- nvinfo : EIATTR_MAX_THREADS
	.align		4
.L_4524:
        /*00e0*/ 	.byte	0x04, 0x05
        /*00e2*/ 	.short	(.L_4526 - .L_4525)
.L_4525:
        /*00e4*/ 	.word	0x00000080
        /*00e8*/ 	.word	0x00000001
        /*00ec*/ 	.word	0x00000001


	//----- nvinfo : EIATTR_CRS_STACK_SIZE
	.align		4
.L_4526:
        /*00f0*/ 	.byte	0x04, 0x1e
        /*00f2*/ 	.short	(.L_4528 - .L_4527)
.L_4527:
        /*00f4*/ 	.word	0x00000000
.L_4528:


//--------------------- .nv.info._ZN2at6native27unrolled_elementwise_kernelINS0_13BinaryFunctorIiibZZZNS0_23logical_xor_kernel_cudaERNS_14TensorIteratorEENKUlvE0_clEvENKUlvE1_clEvEUliiE_EESt5arrayIPcLm3EELi4E23TrivialOffsetCalculatorILi2EjESC_ILi1EjENS0_6memory12LoadWithCastILi2EEENSF_13StoreWithCastILi1EEEEEviT_T0_T2_T3_T4_T5_ --------------------------
	.section	.nv.info._ZN2at6native27unrolled_elementwise_kernelINS0_13BinaryFunctorIiibZZZNS0_23logical_xor_kernel_cudaERNS_14TensorIteratorEENKUlvE0_clEvENKUlvE1_clEvEUliiE_EESt5arrayIPcLm3EELi4E23TrivialOffsetCalculatorILi2EjESC_ILi1EjENS0_6memory12LoadWithCastILi2EEENSF_13StoreWithCastILi1EEEEEviT_T0_T2_T3_T4_T5_,"",@"SHT_CUDA_INFO"
	.sectionflags	@""
	.align	4


	//----- nvinfo : EIATTR_CUDA_API_VERSION
	.align		4
        /*0000*/ 	.byte	0x04, 0x37
        /*0002*/ 	.short	(.L_4530 - .L_4529)
.L_4529:
        /*0004*/ 	.word	0x00000082


	//----- nvinfo : EIATTR_SW2861232_WAR
	.align		4
.L_4530:
        /*0008*/ 	.byte	0x01, 0x35
	.zero		2


	//----- nvinfo : EIATTR_PARAM_CBANK
	.align		4
        /*000c*/ 	.byte	0x04, 0x0a
        /*000e*/ 	.short	(.L_4532 - .L_4531)
	.align		4
.L_4531:
        /*0010*/ 	.word	index@(.nv.constant0._ZN2at6native27unrolled_elementwise_kernelINS0_13BinaryFunctorIiibZZZNS0_23logical_xor_kernel_cudaERNS_14TensorIteratorEENKUlvE0_clEvENKUlvE1_clEvEUliiE_EESt5arrayIPcLm3EELi4E23TrivialOffsetCalculatorILi2EjESC_ILi1EjENS0_6memory12LoadWithCastILi2EEENSF_13StoreWithCastILi1EEEEEviT_T0_T2_T3_T4_T5_)
        /*0014*/ 	.short	0x0160
        /*0016*/ 	.short	0x0038


	//----- nvinfo : EIATTR_CBANK_PARAM_SIZE
	.align		4
.L_4532:
        /*0018*/ 	.byte	0x03, 0x19
        /*001a*/ 	.short	0x0038


	//----- nvinfo : EIATTR_KPARAM_INFO
	.align		4
        /*001c*/ 	.byte	0x04, 0x17
        /*001e*/ 	.short	(.L_4534 - .L_4533)
.L_4533:
        /*0020*/ 	.word	0x00000000
        /*0024*/ 	.short	0x0006
        /*0026*/ 	.short	0x0030
        /*0028*/ 	.byte	0x00, 0xf0, 0x21, 0x00


	//----- nvinfo : EIATTR_KPARAM_INFO
	.align		4
.L_4534:
        /*002c*/ 	.byte	0x04, 0x17
        /*002e*/ 	.short	(.L_4536 - .L_4535)
.L_4535:
        /*0030*/ 	.word	0x00000000
        /*0034*/ 	.short	0x0005
        /*0036*/ 	.short	0x0024
        /*0038*/ 	.byte	0x00, 0xf0, 0x31, 0x00


	//----- nvinfo : EIATTR_KPARAM_INFO
	.align		4
.L_4536:
        /*003c*/ 	.byte	0x04, 0x17
        /*003e*/ 	.short	(.L_4538 - .L_4537)
.L_4537:
        /*0040*/ 	.word	0x00000000
        /*0044*/ 	.short	0x0004
        /*0046*/ 	.short	0x0021
        /*0048*/ 	.byte	0x00, 0xf0, 0x05, 0x00


	//----- nvinfo : EIATTR_KPARAM_INFO
	.align		4
.L_4538:
        /*004c*/ 	.byte	0x04, 0x17
        /*004e*/ 	.short	(.L_4540 - .L_4539)
.L_4539:
        /*0050*/ 	.word	0x00000000
        /*0054*/ 	.short	0x0003
        /*0056*/ 	.short	0x0020
        /*0058*/ 	.byte	0x00, 0xf0, 0x05, 0x00


	//----- nvinfo : EIATTR_KPARAM_INFO
	.align		4
.L_4540:
        /*005c*/ 	.byte	0x04, 0x17
        /*005e*/ 	.short	(.L_4542 - .L_4541)
.L_4541:
        /*0060*/ 	.word	0x00000000
        /*0064*/ 	.short	0x0002
        /*0066*/ 	.short	0x0008
        /*0068*/ 	.byte	0x00, 0xf0, 0x61, 0x00


	//----- nvinfo : EIATTR_KPARAM_INFO
	.align		4
.L_4542:
        /*006c*/ 	.byte	0x04, 0x17
        /*006e*/ 	.short	(.L_4544 - .L_4543)
.L_4543:
        /*0070*/ 	.word	0x00000000
        /*0074*/ 	.short	0x0001
        /*0076*/ 	.short	0x0004
        /*0078*/ 	.byte	0x00, 0xf0, 0x05, 0x00


	//----- nvinfo : EIATTR_KPARAM_INFO
	.align		4
.L_4544:
        /*007c*/ 	.byte	0x04, 0x17
        /*007e*/ 	.short	(.L_4546 - .L_4545)
.L_4545:
        /*0080*/ 	.word	0x00000000
        /*0084*/ 	.short	0x0000
        /*0086*/ 	.short	0x0000
        /*0088*/ 	.byte	0x00, 0xf0, 0x11, 0x00


	//----- nvinfo : EIATTR_MAXREG_COUNT
	.align		4
.L_4546:
        /*008c*/ 	.byte	0x03, 0x1b
        /*008e*/ 	.short	0x00ff


	//----- nvinfo : EIATTR_EXTERNS
	.align		4
        /*0090*/ 	.byte	0x04, 0x0f
        /*0092*/ 	.short	(.L_4548 - .L_4547)


	//   ....[0]....
	.align		4
.L_4547:
        /*0094*/ 	.word	index@(__assertfail)


	//----- nvinfo : EIATTR_MERCURY_ISA_VERSION
	.align		4
.L_4548:
        /*0098*/ 	.byte	0x03, 0x5f
        /*009a*/ 	.short	0x0000


	//----- nvinfo : EIATTR_SYSCALL_OFFSETS
	.align		4
        /*009c*/ 	.byte	0x04, 0x46
        /*009e*/ 	.short	(.L_4550 - .L_4549)


	//   ....[0]....
.L_4549:
        /*00a0*/ 	.word	0x00000ec0


	//   ....[1]....
        /*00a4*/ 	.word	0x00001ce0


	//   ....[2]....
        /*00a8*/ 	.word	0x00002b80


	//   ....[3]....
        /*00ac*/ 	.word	0x000039a0


	//   ....[4]....
        /*00b0*/ 	.word	0x00004840


	//   ....[5]....
        /*00b4*/ 	.word	0x00005660


	//   ....[6]....
        /*00b8*/ 	.word	0x000064f0


	//   ....[7]....
        /*00bc*/ 	.word	0x00007300


	//   ....[8]....
        /*00c0*/ 	.word	0x000082b0


	//   ....[9]....
        /*00c4*/ 	.word	0x00009180


	//   ....[10]....
        /*00c8*/ 	.word	0x0000a040


	//   ....[11]....
        /*00cc*/ 	.word	0x0000af00


	//----- nvinfo : EIATTR_EXIT_INSTR_OFFSETS
	.align		4
.L_4550:
        /*00d0*/ 	.byte	0x04, 0x1c
        /*00d2*/ 	.short	(.L_4552 - .L_4551)


	//   ....[0]....
.L_4551:
        /*00d4*/ 	.word	0x0000a0d0


	//   ....[1]....
        /*00d8*/ 	.word	0x0000a1e0


	//   ....[2]....
        /*00dc*/ 	.word	0x0000a200


	//   ....[3]....
        /*00e0*/ 	.word	0x0000a290


	//   ....[4]....
        /*00e4*/ 	.word	0x0000a2b0


	//   ....[5]....
        /*00e8*/ 	.word	0x0000a2d0


	//   ....[6]....
        /*00ec*/ 	.word	0x0000a360


	//   ....[7]....
        /*00f0*/ 	.word	0x0000a3a0


	//   ....[8]....
        /*00f4*/ 	.word	0x0000a440


	//   ....[9]....
        /*00f8*/ 	.word	0x0000a490


	//   ....[10]....
        /*00fc*/ 	.word	0x0000a4c0


	//   ....[11]....
        /*0100*/ 	.word	0x0000a560


	//   ....[12]....
        /*0104*/ 	.word	0x0000a5a0


	//   ....[13]....
        /*0108*/ 	.word	0x0000a730


	//   ....[14]....
        /*010c*/ 	.word	0x0000a890


	//   ....[15]....
        /*0110*/ 	.word	0x0000a8d0


	//   ....[16]....
        /*0114*/ 	.word	0x0000a970


	//   ....[17]....
        /*0118*/ 	.word	0x0000aaf0


	//   ....[18]....
        /*011c*/ 	.word	0x0000ac70


	//   ....[19]....
        /*0120*/ 	.word	0x0000add0


	//   ....[20]....
        /*0124*/ 	.word	0x0000af10


	//   ....[21]....
        /*0128*/ 	.word	0x0000af40


	//   ....[22]....
        /*012c*/ 	.word	0x0000af60


	//----- nvinfo : EIATTR_MAX_THREADS
	.align		4
.L_4552:
        /*0130*/ 	.byte	0x04, 0x05
        /*0132*/ 	.short	(.L_4554 - .L_4553)
.L_4553:
        /*0134*/ 	.word	0x00000080
        /*0138*/ 	.word	0x00000001
        /*013c*/ 	.word	0x00000001


	//----- nvinfo : EIATTR_CRS_STACK_SIZE
	.align		4
.L_4554:
        /*0140*/ 	.byte	0x04, 0x1e
        /*0142*/ 	.short	(.L_4556 - .L_4555)
.L_4555:
        /*0144*/ 	.word	0x00000000
.L_4556:


//--------------------- .nv.info._ZN2at6native18elementwise_kernelILi128ELi4EZNS0_22gpu_kernel_impl_nocastINS0_13BinaryFunctorIiibZZZNS0_23logical_xor_kernel_cudaERNS_14TensorIteratorEENKUlvE0_clEvENKUlvE1_clEvEUliiE_EEEEvRNS_18TensorIteratorBaseERKT_EUliE_EEviT1_ --------------------------
	.section	.nv.info._ZN2at6native18elementwise_kernelILi128ELi4EZNS0_22gpu_kernel_impl_nocastINS0_13BinaryFunctorIiibZZZNS0_23logical_xor_kernel_cudaERNS_14TensorIteratorEENKUlvE0_clEvENKUlvE1_clEvEUliiE_EEEEvRNS_18TensorIteratorBaseERKT_EUliE_EEviT1_,"",@"SHT_CUDA_INFO"
	.sectionflags	@""
	.align	4


	//----- nvinfo : EIATTR_CUDA_API_VERSION
	.align		4
        /*0000*/ 	.byte	0x04, 0x37
        /*0002*/ 	.short	(.L_4558 - .L_4557)
.L_4557:
        /*0004*/ 	.word	0x00000082


	//----- nvinfo : EIATTR_SW2861232_WAR
	.align		4
.L_4558:
        /*0008*/ 	.byte	0x01, 0x35
	.zero		2


	//----- nvinfo : EIATTR_PARAM_CBANK
	.align		4
        /*000c*/ 	.byte	0x04, 0x0a
        /*000e*/ 	.short	(.L_4560 - .L_4559)
	.align		4
.L_4559:
        /*0010*/ 	.word	index@(.nv.constant0._ZN2at6native18elementwise_kernelILi128ELi4EZNS0_22gpu_kernel_impl_nocastINS0_13BinaryFunctorIiibZZZNS0_23logical_xor_kernel_cudaERNS_14TensorIteratorEENKUlvE0_clEvENKUlvE1_clEvEUliiE_EEEEvRNS_18TensorIteratorBaseERKT_EUliE_EEviT1_)
        /*0014*/ 	.short	0x0160
        /*0016*/ 	.short	0x0290


	//----- nvinfo : EIATTR_CBANK_PARAM_SIZE
	.align		4
.L_4560:
        /*0018*/ 	.byte	0x03, 0x19
        /*001a*/ 	.short	0x0290


	//----- nvinfo : EIATTR_KPARAM_INFO
	.align		4
        /*001c*/ 	.byte	0x04, 0x17
        /*001e*/ 	.short	(.L_4562 - .L_4561)
.L_4561:
        /*0020*/ 	.word	0x00000000
        /*0024*/ 	.short	0x0001
        /*0026*/ 	.short	0x0008
        /*0028*/ 	.byte	0x00, 0xf0, 0x21, 0x0a


	//----- nvinfo : EIATTR_KPARAM_INFO
	.align		4
.L_4562:
        /*002c*/ 	.byte	0x04, 0x17
        /*002e*/ 	.short	(.L_4564 - .L_4563)
.L_4563:
        /*0030*/ 	.word	0x00000000
        /*0034*/ 	.short	0x0000
        /*0036*/ 	.short	0x0000
        /*0038*/ 	.byte	0x00, 0xf0, 0x11, 0x00


	//----- nvinfo : EIATTR_MAXREG_COUNT
	.align		4
.L_4564:
        /*003c*/ 	.byte	0x03, 0x1b
        /*003e*/ 	.short	0x0080


	//----- nvinfo : EIATTR_MERCURY_ISA_VERSION
	.align		4
        /*0040*/ 	.byte	0x03, 0x5f
        /*0042*/ 	.short	0x0000


	//----- nvinfo : EIATTR_EXIT_INSTR_OFFSETS
	.align		4
        /*0044*/ 	.byte	0x04, 0x1c
        /*0046*/ 	.short	(.L_4566 - .L_4565)


	//   ....[0]....
.L_4565:
        /*0048*/ 	.word	0x000032e0


	//   ....[1]....
        /*004c*/ 	.word	0x00004380


	//----- nvinfo : EIATTR_MAX_THREADS
	.align		4
.L_4566:
        /*0050*/ 	.byte	0x04, 0x05
        /*0052*/ 	.short	(.L_4568 - .L_4567)
.L_4567:
        /*0054*/ 	.word	0x00000080
        /*0058*/ 	.word	0x00000001
        /*005c*/ 	.word	0x00000001


	//----- nvinfo : EIATTR_CRS_STACK_SIZE
	.align		4
.L_4568:
        /*0060*/ 	.byte	0x04, 0x1e
        /*0062*/ 	.short	(.L_4570 - .L_4569)
.L_4569:
        /*0064*/ 	.word	0x00000000
.L_4570:


//--------------------- .nv.info._ZN2at6native27unrolled_elementwise_kernelINS0_13BinaryFunctorIiibZZZNS0_23logical_xor_kernel_cudaERNS_14TensorIteratorEENKUlvE0_clEvENKUlvE1_clEvEUliiE_EESt5arrayIPcLm3EELi4E23TrivialOffsetCalculatorILi2EjESC_ILi1EjENS0_6memory15LoadWithoutCastENSF_16StoreWithoutCastEEEviT_T0_T2_T3_T4_T5_ --------------------------
	.section	.nv.info._ZN2at6native27unrolled_elementwise_kernelINS0_13BinaryFunctorIiibZZZNS0_23logical_xor_kernel_cudaERNS_14TensorIteratorEENKUlvE0_clEvENKUlvE1_clEvEUliiE_EESt5arrayIPcLm3EELi4E23TrivialOffsetCalculatorILi2EjESC_ILi1EjENS0_6memory15LoadWithoutCastENSF_16StoreWithoutCastEEEviT_T0_T2_T3_T4_T5_,"",@"SHT_CUDA_INFO"
	.sectionflags	@""
	.align	4


	//----- nvinfo : EIATTR_CUDA_API_VERSION
	.align		4
        /*0000*/ 	.byte	0x04, 0x37
        /*0002*/ 	.short	(.L_4572 - .L_4571)
.L_4571:
        /*0004*/ 	.word	0x00000082


	//----- nvinfo : EIATTR_SW2861232_WAR
	.align		4
.L_4572:
        /*0008*/ 	.byte	0x01, 0x35
	.zero		2


	//----- nvinfo : EIATTR_PARAM_CBANK
	.align		4
        /*000c*/ 	.byte	0x04, 0x0a
        /*000e*/ 	.short	(.L_4574 - .L_4573)
	.align		4
.L_4573:
        /*0010*/ 	.word	index@(.nv.constant0._ZN2at6native27unrolled_elementwise_kernelINS0_13BinaryFunctorIiibZZZNS0_23logical_xor_kernel_cudaERNS_14TensorIteratorEENKUlvE0_clEvENKUlvE1_clEvEUliiE_EESt5arrayIPcLm3EELi4E23TrivialOffsetCalculatorILi2EjESC_ILi1EjENS0_6memory15LoadWithoutCastENSF_16StoreWithoutCastEEEviT_T0_T2_T3_T4_T5_)
        /*0014*/ 	.short	0x0160
        /*0016*/ 	.short	0x0024


	//----- nvinfo : EIATTR_CBANK_PARAM_SIZE
	.align		4
.L_4574:
        /*0018*/ 	.byte	0x03, 0x19
        /*001a*/ 	.short	0x0024


	//----- nvinfo : EIATTR_KPARAM_INFO
	.align		4
        /*001c*/ 	.byte	0x04, 0x17
        /*001e*/ 	.short	(.L_4576 - .L_4575)
.L_4575:
        /*0020*/ 	.word	0x00000000
        /*0024*/ 	.short	0x0006
        /*0026*/ 	.short	0x0023
        /*0028*/ 	.byte	0x00, 0xf0, 0x05, 0x00


	//----- nvinfo : EIATTR_KPARAM_INFO
	.align		4
.L_4576:
        /*002c*/ 	.byte	0x04, 0x17
        /*002e*/ 	.short	(.L_4578 - .L_4577)
.L_4577:
        /*0030*/ 	.word	0x00000000
        /*0034*/ 	.short	0x0005
        /*0036*/ 	.short	0x0022
        /*0038*/ 	.byte	0x00, 0xf0, 0x05, 0x00


	//----- nvinfo : EIATTR_KPARAM_INFO
	.align		4
.L_4578:
        /*003c*/ 	.byte	0x04, 0x17
        /*003e*/ 	.short	(.L_4580 - .L_4579)
.L_4579:
        /*0040*/ 	.word	0x00000000
        /*0044*/ 	.short	0x0004
        /*0046*/ 	.short	0x0021
        /*0048*/ 	.byte	0x00, 0xf0, 0x05, 0x00


	//----- nvinfo : EIATTR_KPARAM_INFO
	.align		4
.L_4580:
        /*004c*/ 	.byte	0x04, 0x17
        /*004e*/ 	.short	(.L_4582 - .L_4581)
.L_4581:
        /*0050*/ 	.word	0x00000000
        /*0054*/ 	.short	0x0003
        /*0056*/ 	.short	0x0020
        /*0058*/ 	.byte	0x00, 0xf0, 0x05, 0x00


	//----- nvinfo : EIATTR_KPARAM_INFO
	.align		4
.L_4582:
        /*005c*/ 	.byte	0x04, 0x17
        /*005e*/ 	.short	(.L_4584 - .L_4583)
.L_4583:
        /*0060*/ 	.word	0x00000000
        /*0064*/ 	.short	0x0002
        /*0066*/ 	.short	0x0008
        /*0068*/ 	.byte	0x00, 0xf0, 0x61, 0x00


	//----- nvinfo : EIATTR_KPARAM_INFO
	.align		4
.L_4584:
        /*006c*/ 	.byte	0x04, 0x17
        /*006e*/ 	.short	(.L_4586 - .L_4585)
.L_4585:
        /*0070*/ 	.word	0x00000000
        /*0074*/ 	.short	0x0001
        /*0076*/ 	.short	0x0004
        /*0078*/ 	.byte	0x00, 0xf0, 0x05, 0x00


	//----- nvinfo : EIATTR_KPARAM_INFO
	.align		4
.L_4586:
        /*007c*/ 	.byte	0x04, 0x17
        /*007e*/ 	.short	(.L_4588 - .L_4587)
.L_4587:
        /*0080*/ 	.word	0x00000000
        /*0084*/ 	.short	0x0000
        /*0086*/ 	.short	0x0000
        /*0088*/ 	.byte	0x00, 0xf0, 0x11, 0x00


	//----- nvinfo : EIATTR_MAXREG_COUNT
	.align		4
.L_4588:
        /*008c*/ 	.byte	0x03, 0x1b
        /*008e*/ 	.short	0x00ff


	//----- nvinfo : EIATTR_MERCURY_ISA_VERSION
	.align		4
        /*0090*/ 	.byte	0x03, 0x5f
        /*0092*/ 	.short	0x0000


	//----- nvinfo : EIATTR_EXIT_INSTR_OFFSETS
	.align		4
        /*0094*/ 	.byte	0x04, 0x1c
        /*0096*/ 	.short	(.L_4590 - .L_4589)


	//   ....[0]....
.L_4589:
        /*0098*/ 	.word	0x000004a0


	//   ....[1]....
        /*009c*/ 	.word	0x00000520


	//----- nvinfo : EIATTR_MAX_THREADS
	.align		4
.L_4590:
        /*00a0*/ 	.byte	0x04, 0x05
        /*00a2*/ 	.short	(.L_4592 - .L_4591)
.L_4591:
        /*00a4*/ 	.word	0x00000080
        /*00a8*/ 	.word	0x00000001
        /*00ac*/ 	.word	0x00000001


	//----- nvinfo : EIATTR_CRS_STACK_SIZE
	.align		4
.L_4592:
        /*00b0*/ 	.byte	0x04, 0x1e
        /*00b2*/ 	.short	(.L_4594 - .L_4593)
.L_4593:
        /*00b4*/ 	.word	0x00000000
.L_4594:


//--------------------- .nv.info._ZN2at6native29vectorized_elementwise_kernelILi2ENS0_13BinaryFunctorIiibZZZNS0_23logical_xor_kernel_cudaERNS_14TensorIteratorEENKUlvE0_clEvENKUlvE1_clEvEUliiE_EESt5arrayIPcLm3EEEEviT0_T1_ --------------------------
	.section	.nv.info._ZN2at6native29vectorized_elementwise_kernelILi2ENS0_13BinaryFunctorIiibZZZNS0_23logical_xor_kernel_cudaERNS_14TensorIteratorEENKUlvE0_clEvENKUlvE1_clEvEUliiE_EESt5arrayIPcLm3EEEEviT0_T1_,"",@"SHT_CUDA_INFO"
	.sectionflags	@""
	.align	4


	//----- nvinfo : EIATTR_CUDA_API_VERSION
	.align		4
        /*0000*/ 	.byte	0x04, 0x37
        /*0002*/ 	.short	(.L_4596 - .L_4595)
.L_4595:
        /*0004*/ 	.word	0x00000082


	//----- nvinfo : EIATTR_SW2861232_WAR
	.align		4
.L_4596:
        /*0008*/ 	.byte	0x01, 0x35
	.zero		2


	//----- nvinfo : EIATTR_PARAM_CBANK
	.align		4
        /*000c*/ 	.byte	0x04, 0x0a
        /*000e*/ 	.short	(.L_4598 - .L_4597)
	.align		4
.L_4597:
        /*0010*/ 	.word	index@(.nv.constant0._ZN2at6native29vectorized_elementwise_kernelILi2ENS0_13BinaryFunctorIiibZZZNS0_23logical_xor_kernel_cudaERNS_14TensorIteratorEENKUlvE0_clEvENKUlvE1_clEvEUliiE_EESt5arrayIPcLm3EEEEviT0_T1_)
        /*0014*/ 	.short	0x0160
        /*0016*/ 	.short	0x0020


	//----- nvinfo : EIATTR_CBANK_PARAM_SIZE
	.align		4
.L_4598:
        /*0018*/ 	.byte	0x03, 0x19
        /*001a*/ 	.short	0x0020


	//----- nvinfo : EIATTR_KPARAM_INFO
	.align		4
        /*001c*/ 	.byte	0x04, 0x17
        /*001e*/ 	.short	(.L_4600 - .L_4599)
.L_4599:
        /*0020*/ 	.word	0x00000000
        /*0024*/ 	.short	0x0002
        /*0026*/ 	.short	0x0008
        /*0028*/ 	.byte	0x00, 0xf0, 0x61, 0x00


	//----- nvinfo : EIATTR_KPARAM_INFO
	.align		4
.L_4600:
        /*002c*/ 	.byte	0x04, 0x17
        /*002e*/ 	.short	(.L_4602 - .L_4601)
.L_4601:
        /*0030*/ 	.word	0x00000000
        /*0034*/ 	.short	0x0001
        /*0036*/ 	.short	0x0004
        /*0038*/ 	.byte	0x00, 0xf0, 0x05, 0x00


	//----- nvinfo : EIATTR_KPARAM_INFO
	.align		4
.L_4602:
        /*003c*/ 	.byte	0x04, 0x17
        /*003e*/ 	.short	(.L_4604 - .L_4603)
.L_4603:
        /*0040*/ 	.word	0x00000000
        /*0044*/ 	.short	0x0000
        /*0046*/ 	.short	0x0000
        /*0048*/ 	.byte	0x00, 0xf0, 0x11, 0x00


	//----- nvinfo : EIATTR_MAXREG_COUNT
	.align		4
.L_4604:
        /*004c*/ 	.byte	0x03, 0x1b
        /*004e*/ 	.short	0x00ff


	//----- nvinfo : EIATTR_MERCURY_ISA_VERSION
	.align		4
        /*0050*/ 	.byte	0x03, 0x5f
        /*0052*/ 	.short	0x0000


	//----- nvinfo : EIATTR_EXIT_INSTR_OFFSETS
	.align		4
        /*0054*/ 	.byte	0x04, 0x1c
        /*0056*/ 	.short	(.L_4606 - .L_4605)


	//   ....[0]....
.L_4605:
        /*0058*/ 	.word	0x00000380


	//   ....[1]....
        /*005c*/ 	.word	0x00000d20


	//   ....[2]....
        /*0060*/ 	.word	0x00000d80


	//----- nvinfo : EIATTR_MAX_THREADS
	.align		4
.L_4606:
        /*0064*/ 	.byte	0x04, 0x05
        /*0066*/ 	.short	(.L_4608 - .L_4607)
.L_4607:
        /*0068*/ 	.word	0x00000080
        /*006c*/ 	.word	0x00000001
        /*0070*/ 	.word	0x00000001


	//----- nvinfo : EIATTR_CRS_STACK_SIZE
	.align		4
.L_4608:
        /*0074*/ 	.byte	0x04, 0x1e
        /*0076*/ 	.short	(.L_4610 - .L_4609)
.L_4609:
        /*0078*/ 	.word	0x00000000
.L_4610:


//--------------------- .nv.info._ZN2at6native29vectorized_elementwise_kernelILi4ENS0_13BinaryFunctorIiibZZZNS0_23logical_xor_kernel_cudaERNS_14TensorIteratorEENKUlvE0_clEvENKUlvE1_clEvEUliiE_EESt5arrayIPcLm3EEEEviT0_T1_ --------------------------
	.section	.nv.info._ZN2at6native29vectorized_elementwise_kernelILi4ENS0_13BinaryFunctorIiibZZZNS0_23logical_xor_kernel_cudaERNS_14TensorIteratorEENKUlvE0_clEvENKUlvE1_clEvEUliiE_EESt5arrayIPcLm3EEEEviT0_T1_,"",@"SHT_CUDA_INFO"
	.sectionflags	@""
	.align	4


	//----- nvinfo : EIATTR_CUDA_API_VERSION
	.align		4
        /*0000*/ 	.byte	0x04, 0x37
        /*0002*/ 	.short	(.L_4612 - .L_4611)
.L_4611:
        /*0004*/ 	.word	0x00000082


	//----- nvinfo : EIATTR_SW2861232_WAR
	.align		4
.L_4612:
        /*0008*/ 	.byte	0x01, 0x35
	.zero		2


	//----- nvinfo : EIATTR_PARAM_CBANK
	.align		4
        /*000c*/ 	.byte	0x04, 0x0a
        /*000e*/ 	.short	(.L_4614 - .L_4613)
	.align		4
.L_4613:
        /*0010*/ 	.word	index@(.nv.constant0._ZN2at6native29vectorized_elementwise_kernelILi4ENS0_13BinaryFunctorIiibZZZNS0_23logical_xor_kernel_cudaERNS_14TensorIteratorEENKUlvE0_clEvENKUlvE1_clEvEUliiE_EESt5arrayIPcLm3EEEEviT0_T1_)
        /*0014*/ 	.short	0x0160
        /*0016*/ 	.short	0x0020


	//----- nvinfo : EIATTR_CBANK_PARAM_SIZE
	.align		4
.L_4614:
        /*0018*/ 	.byte	0x03, 0x19
        /*001a*/ 	.short	0x0020


	//----- nvinfo : EIATTR_KPARAM_INFO
	.align		4
        /*001c*/ 	.byte	0x04, 0x17
        /*001e*/ 	.short	(.L_4616 - .L_4615)
.L_4615:
        /*0020*/ 	.word	0x00000000
        /*0024*/ 	.short	0x0002
        /*0026*/ 	.short	0x0008
        /*0028*/ 	.byte	0x00, 0xf0, 0x61, 0x00


	//----- nvinfo : EIATTR_KPARAM_INFO
	.align		4
.L_4616:
        /*002c*/ 	.byte	0x04, 0x17
        /*002e*/ 	.short	(.L_4618 - .L_4617)
.L_4617:
        /*0030*/ 	.word	0x00000000
        /*0034*/ 	.short	0x0001
        /*0036*/ 	.short	0x0004
        /*0038*/ 	.byte	0x00, 0xf0, 0x05, 0x00


	//----- nvinfo : EIATTR_KPARAM_INFO
	.align		4
.L_4618:
        /*003c*/ 	.byte	0x04, 0x17
        /*003e*/ 	.short	(.L_4620 - .L_4619)
.L_4619:
        /*0040*/ 	.word	0x00000000
        /*0044*/ 	.short	0x0000
        /*0046*/ 	.short	0x0000
        /*0048*/ 	.byte	0x00, 0xf0, 0x11, 0x00


	//----- nvinfo : EIATTR_MAXREG_COUNT
	.align		4
.L_4620:
        /*004c*/ 	.byte	0x03, 0x1b
        /*004e*/ 	.short	0x00ff


	//----- nvinfo : EIATTR_MERCURY_ISA_VERSION
	.align		4
        /*0050*/ 	.byte	0x03, 0x5f
        /*0052*/ 	.short	0x0000


	//----- nvinfo : EIATTR_EXIT_INSTR_OFFSETS
	.align		4
        /*0054*/ 	.byte	0x04, 0x1c
        /*0056*/ 	.short	(.L_4622 - .L_4621)


	//   ....[0]....
.L_4621:
        /*0058*/ 	.word	0x00000340


	//   ....[1]....
        /*005c*/ 	.word	0x00000ce0


	//   ....[2]....
        /*0060*/ 	.word	0x00000d40


	//----- nvinfo : EIATTR_MAX_THREADS
	.align		4
.L_4622:
        /*0064*/ 	.byte	0x04, 0x05
        /*0066*/ 	.short	(.L_4624 - .L_4623)
.L_4623:
        /*0068*/ 	.word	0x00000080
        /*006c*/ 	.word	0x00000001
        /*0070*/ 	.word	0x00000001


	//----- nvinfo : EIATTR_CRS_STACK_SIZE
	.align		4
.L_4624:
        /*0074*/ 	.byte	0x04, 0x1e
        /*0076*/ 	.short	(.L_4626 - .L_4625)
.L_4625:
        /*0078*/ 	.word	0x00000000
.L_4626:


//--------------------- .nv.info._ZN2at6native29vectorized_elementwise_kernelILi8ENS0_13BinaryFunctorIiibZZZNS0_23logical_xor_kernel_cudaERNS_14TensorIteratorEENKUlvE0_clEvENKUlvE1_clEvEUliiE_EESt5arrayIPcLm3EEEEviT0_T1_ --------------------------
	.section	.nv.info._ZN2at6native29vectorized_elementwise_kernelILi8ENS0_13BinaryFunctorIiibZZZNS0_23logical_xor_kernel_cudaERNS_14TensorIteratorEENKUlvE0_clEvENKUlvE1_clEvEUliiE_EESt5arrayIPcLm3EEEEviT0_T1_,"",@"SHT_CUDA_INFO"
	.sectionflags	@""
	.align	4


	//----- nvinfo : EIATTR_CUDA_API_VERSION
	.align		4
        /*0000*/ 	.byte	0x04, 0x37
        /*0002*/ 	.short	(.L_4628 - .L_4627)
.L_4627:
        /*0004*/ 	.word	0x00000082


	//----- nvinfo : EIATTR_SW2861232_WAR
	.align		4
.L_4628:
        /*0008*/ 	.byte	0x01, 0x35
	.zero		2


	//----- nvinfo : EIATTR_PARAM_CBANK
	.align		4
        /*000c*/ 	.byte	0x04, 0x0a
        /*000e*/ 	.short	(.L_4630 - .L_4629)
	.align		4
.L_4629:
        /*0010*/ 	.word	index@(.nv.constant0._ZN2at6native29vectorized_elementwise_kernelILi8ENS0_13BinaryFunctorIiibZZZNS0_23logical_xor_kernel_cudaERNS_14TensorIteratorEENKUlvE0_clEvENKUlvE1_clEvEUliiE_EESt5arrayIPcLm3EEEEviT0_T1_)
        /*0014*/ 	.short	0x0160
        /*0016*/ 	.short	0x0020


	//----- nvinfo : EIATTR_CBANK_PARAM_SIZE
	.align		4
.L_4630:
        /*0018*/ 	.byte	0x03, 0x19
        /*001a*/ 	.short	0x0020


	//----- nvinfo : EIATTR_KPARAM_INFO
	.align		4
        /*001c*/ 	.byte	0x04, 0x17
        /*001e*/ 	.short	(.L_4632 - .L_4631)
.L_4631:
        /*0020*/ 	.word	0x00000000
        /*0024*/ 	.short	0x0002
        /*0026*/ 	.short	0x0008
        /*0028*/ 	.byte	0x00, 0xf0, 0x61, 0x00


	//----- nvinfo : EIATTR_KPARAM_INFO
	.align		4
.L_4632:
        /*002c*/ 	.byte	0x04, 0x17
        /*002e*/ 	.short	(.L_4634 - .L_4633)
.L_4633:
        /*0030*/ 	.word	0x00000000
        /*0034*/ 	.short	0x0001
        /*0036*/ 	.short	0x0004
        /*0038*/ 	.byte	0x00, 0xf0, 0x05, 0x00


	//----- nvinfo : EIATTR_KPARAM_INFO
	.align		4
.L_4634:
        /*003c*/ 	.byte	0x04, 0x17
        /*003e*/ 	.short	(.L_4636 - .L_4635)
.L_4635:
        /*0040*/ 	.word	0x00000000
        /*0044*/ 	.short	0x0000
        /*0046*/ 	.short	0x0000
        /*0048*/ 	.byte	0x00, 0xf0, 0x11, 0x00


	//----- nvinfo : EIATTR_MAXREG_COUNT
	.align		4
.L_4636:
        /*004c*/ 	.byte	0x03, 0x1b
        /*004e*/ 	.short	0x00ff


	//----- nvinfo : EIATTR_MERCURY_ISA_VERSION
	.align		4
        /*0050*/ 	.byte	0x03, 0x5f
        /*0052*/ 	.short	0x0000


	//----- nvinfo : EIATTR_EXIT_INSTR_OFFSETS
	.align		4
        /*0054*/ 	.byte	0x04, 0x1c
        /*0056*/ 	.short	(.L_4638 - .L_4637)


	//   ....[0]....
.L_4637:
        /*0058*/ 	.word	0x00000010


	//----- nvinfo : EIATTR_MAX_THREADS
	.align		4
.L_4638:
        /*005c*/ 	.byte	0x04, 0x05
        /*005e*/ 	.short	(.L_4640 - .L_4639)
.L_4639:
        /*0060*/ 	.word	0x00000080
        /*0064*/ 	.word	0x00000001
        /*0068*/ 	.word	0x00000001
.L_4640:


//--------------------- .nv.info._ZN2at6native18elementwise_kernelILi128ELi4EZNS0_15gpu_kernel_implINS0_13AUnaryFunctorIaabZZZNS0_23logical_xor_kernel_cudaERNS_14TensorIteratorEENKUlvE0_clEvENKUlvE0_clEvEUlaaE_EEEEvRNS_18TensorIteratorBaseERKT_EUliE_EEviT1_ --------------------------
	.section	.nv.info._ZN2at6native18elementwise_kernelILi128ELi4EZNS0_15gpu_kernel_implINS0_13AUnaryFunctorIaabZZZNS0_23logical_xor_kernel_cudaERNS_14TensorIteratorEENKUlvE0_clEvENKUlvE0_clEvEUlaaE_EEEEvRNS_18TensorIteratorBaseERKT_EUliE_EEviT1_,"",@"SHT_CUDA_INFO"
	.sectionflags	@""
	.align	4


	//----- nvinfo : EIATTR_CUDA_API_VERSION
	.align		4
        /*0000*/ 	.byte	0x04, 0x37
        /*0002*/ 	.short	(.L_4642 - .L_4641)
.L_4641:
        /*0004*/ 	.word	0x00000082


	//----- nvinfo : EIATTR_SW2861232_WAR
	.align		4
.L_4642:
        /*0008*/ 	.byte	0x01, 0x35
	.zero		2


	//----- nvinfo : EIATTR_PARAM_CBANK
	.align		4
        /*000c*/ 	.byte	0x04, 0x0a
        /*000e*/ 	.short	(.L_4644 - .L_4643)
	.align		4
.L_4643:
        /*0010*/ 	.word	index@(.nv.constant0._ZN2at6native18elementwise_kernelILi128ELi4EZNS0_15gpu_kernel_implINS0_13AUnaryFunctorIaabZZZNS0_23logical_xor_kernel_cudaERNS_14TensorIteratorEENKUlvE0_clEvENKUlvE0_clEvEUlaaE_EEEEvRNS_18TensorIteratorBaseERKT_EUliE_EEviT1_)
        /*0014*/ 	.short	0x0160
        /*0016*/ 	.short	0x0220


	//----- nvinfo : EIATTR_CBANK_PARAM_SIZE
	.align		4
.L_4644:
        /*0018*/ 	.byte	0x03, 0x19
        /*001a*/ 	.short	0x0220


	//----- nvinfo : EIATTR_KPARAM_INFO
	.align		4
        /*001c*/ 	.byte	0x04, 0x17
        /*001e*/ 	.short	(.L_4646 - .L_4645)
.L_4645:
        /*0020*/ 	.word	0x00000000
        /*0024*/ 	.short	0x0001
        /*0026*/ 	.short	0x0008
        /*0028*/ 	.byte	0x00, 0xf0, 0x61, 0x08


	//----- nvinfo : EIATTR_KPARAM_INFO
	.align		4
.L_4646:
        /*002c*/ 	.byte	0x04, 0x17
        /*002e*/ 	.short	(.L_4648 - .L_4647)
.L_4647:
        /*0030*/ 	.word	0x00000000
        /*0034*/ 	.short	0x0000
        /*0036*/ 	.short	0x0000
        /*0038*/ 	.byte	0x00, 0xf0, 0x11, 0x00


	//----- nvinfo : EIATTR_MAXREG_COUNT
	.align		4
.L_4648:
        /*003c*/ 	.byte	0x03, 0x1b
        /*003e*/ 	.short	0x0080


	//----- nvinfo : EIATTR_EXTERNS
	.align		4
        /*0040*/ 	.byte	0x04, 0x0f
        /*0042*/ 	.short	(.L_4650 - .L_4649)


	//   ....[0]....
	.align		4
.L_4649:
        /*0044*/ 	.word	index@(__assertfail)


	//----- nvinfo : EIATTR_MERCURY_ISA_VERSION
	.align		4
.L_4650:
        /*0048*/ 	.byte	0x03, 0x5f
        /*004a*/ 	.short	0x0000


	//----- nvinfo : EIATTR_SYSCALL_OFFSETS
	.align		4
        /*004c*/ 	.byte	0x04, 0x46
        /*004e*/ 	.short	(.L_4652 - .L_4651)


	//   ....[0]....
.L_4651:
        /*0050*/ 	.word	0x00001d20


	//   ....[1]....
        /*0054*/ 	.word	0x00002bc0


	//   ....[2]....
        /*0058*/ 	.word	0x00004910


	//   ....[3]....
        /*005c*/ 	.word	0x000057b0


	//   ....[4]....
        /*0060*/ 	.word	0x000074d0


	//   ....[5]....
        /*0064*/ 	.word	0x00008370


	//   ....[6]....
        /*0068*/ 	.word	0x0000a0a0


	//   ....[7]....
        /*006c*/ 	.word	0x0000af40


	//----- nvinfo : EIATTR_EXIT_INSTR_OFFSETS
	.align		4
.L_4652:
        /*0070*/ 	.byte	0x04, 0x1c
        /*0072*/ 	.short	(.L_4654 - .L_4653)


	//   ....[0]....
.L_4653:
        /*0074*/ 	.word	0x00008400


	//   ....[1]....
        /*0078*/ 	.word	0x0000a220


	//   ....[2]....
        /*007c*/ 	.word	0x0000a240


	//   ....[3]....
        /*0080*/ 	.word	0x0000a2d0


	//   ....[4]....
        /*0084*/ 	.word	0x0000a2f0


	//   ....[5]....
        /*0088*/ 	.word	0x0000a310


	//   ....[6]....
        /*008c*/ 	.word	0x0000a3a0


	//   ....[7]....
        /*0090*/ 	.word	0x0000a3e0


	//   ....[8]....
        /*0094*/ 	.word	0x0000a480


	//   ....[9]....
        /*0098*/ 	.word	0x0000a4d0


	//   ....[10]....
        /*009c*/ 	.word	0x0000a500


	//   ....[11]....
        /*00a0*/ 	.word	0x0000a5a0


	//   ....[12]....
        /*00a4*/ 	.word	0x0000a5e0


	//   ....[13]....
        /*00a8*/ 	.word	0x0000a770


	//   ....[14]....
        /*00ac*/ 	.word	0x0000a8d0


	//   ....[15]....
        /*00b0*/ 	.word	0x0000a910


	//   ....[16]....
        /*00b4*/ 	.word	0x0000a9b0


	//   ....[17]....
        /*00b8*/ 	.word	0x0000ab30


	//   ....[18]....
        /*00bc*/ 	.word	0x0000acb0


	//   ....[19]....
        /*00c0*/ 	.word	0x0000ae10


	//   ....[20]....
        /*00c4*/ 	.word	0x0000af50


	//   ....[21]....
        /*00c8*/ 	.word	0x0000af80


	//   ....[22]....
        /*00cc*/ 	.word	0x0000afa0


	//----- nvinfo : EIATTR_MAX_THREADS
	.align		4
.L_4654:
        /*00d0*/ 	.byte	0x04, 0x05
        /*00d2*/ 	.short	(.L_4656 - .L_4655)
.L_4655:
        /*00d4*/ 	.word	0x00000080
        /*00d8*/ 	.word	0x00000001
        /*00dc*/ 	.word	0x00000001


	//----- nvinfo : EIATTR_CRS_STACK_SIZE
	.align		4
.L_4656:
        /*00e0*/ 	.byte	0x04, 0x1e
        /*00e2*/ 	.short	(.L_4658 - .L_4657)
.L_4657:
        /*00e4*/ 	.word	0x00000000
.L_4658:


//--------------------- .nv.info._ZN2at6native27unrolled_elementwise_kernelINS0_13AUnaryFunctorIaabZZZNS0_23logical_xor_kernel_cudaERNS_14TensorIteratorEENKUlvE0_clEvENKUlvE0_clEvEUlaaE_EESt5arrayIPcLm2EELi4E23TrivialOffsetCalculatorILi1EjESD_NS0_6memory12LoadWithCastILi1EEENSE_13StoreWithCastILi1EEEEEviT_T0_T2_T3_T4_T5_ --------------------------
	.section	.nv.info._ZN2at6native27unrolled_elementwise_kernelINS0_13AUnaryFunctorIaabZZZNS0_23logical_xor_kernel_cudaERNS_14TensorIteratorEENKUlvE0_clEvENKUlvE0_clEvEUlaaE_EESt5arrayIPcLm2EELi4E23TrivialOffsetCalculatorILi1EjESD_NS0_6memory12LoadWithCastILi1EEENSE_13StoreWithCastILi1EEEEEviT_T0_T2_T3_T4_T5_,"",@"SHT_CUDA_INFO"
	.sectionflags	@""
	.align	4


	//----- nvinfo : EIATTR_CUDA_API_VERSION
	.align		4
        /*0000*/ 	.byte	0x04, 0x37
        /*0002*/ 	.short	(.L_4660 - .L_4659)
.L_4659:
        /*0004*/ 	.word	0x00000082


	//----- nvinfo : EIATTR_SW2861232_WAR
	.align		4
.L_4660:
        /*0008*/ 	.byte	0x01, 0x35
	.zero		2


	//----- nvinfo : EIATTR_PARAM_CBANK
	.align		4
        /*000c*/ 	.byte	0x04, 0x0a
        /*000e*/ 	.short	(.L_4662 - .L_4661)
	.align		4
.L_4661:
        /*0010*/ 	.word	index@(.nv.constant0._ZN2at6native27unrolled_elementwise_kernelINS0_13AUnaryFunctorIaabZZZNS0_23logical_xor_kernel_cudaERNS_14TensorIteratorEENKUlvE0_clEvENKUlvE0_clEvEUlaaE_EESt5arrayIPcLm2EELi4E23TrivialOffsetCalculatorILi1EjESD_NS0_6memory12LoadWithCastILi1EEENSE_13StoreWithCastILi1EEEEEviT_T0_T2_T3_T4_T5_)
        /*0014*/ 	.short	0x0160
        /*0016*/ 	.short	0x002c


	//----- nvinfo : EIATTR_CBANK_PARAM_SIZE
	.align		4
.L_4662:
        /*0018*/ 	.byte	0x03, 0x19
        /*001a*/ 	.short	0x002c


	//----- nvinfo : EIATTR_KPARAM_INFO
	.align		4
        /*001c*/ 	.byte	0x04, 0x17
        /*001e*/ 	.short	(.L_4664 - .L_4663)
.L_4663:
        /*0020*/ 	.word	0x00000000
        /*0024*/ 	.short	0x0006
        /*0026*/ 	.short	0x0024
        /*0028*/ 	.byte	0x00, 0xf0, 0x21, 0x00


	//----- nvinfo : EIATTR_KPARAM_INFO
	.align		4
.L_4664:
        /*002c*/ 	.byte	0x04, 0x17
        /*002e*/ 	.short	(.L_4666 - .L_4665)
.L_4665:
        /*0030*/ 	.word	0x00000000
        /*0034*/ 	.short	0x0005
        /*0036*/ 	.short	0x001c
        /*0038*/ 	.byte	0x00, 0xf0, 0x21, 0x00


	//----- nvinfo : EIATTR_KPARAM_INFO
	.align		4
.L_4666:
        /*003c*/ 	.byte	0x04, 0x17
        /*003e*/ 	.short	(.L_4668 - .L_4667)
.L_4667:
        /*0040*/ 	.word	0x00000000
        /*0044*/ 	.short	0x0004
        /*0046*/ 	.short	0x0019
        /*0048*/ 	.byte	0x00, 0xf0, 0x05, 0x00


	//----- nvinfo : EIATTR_KPARAM_INFO
	.align		4
.L_4668:
        /*004c*/ 	.byte	0x04, 0x17
        /*004e*/ 	.short	(.L_4670 - .L_4669)
.L_4669:
        /*0050*/ 	.word	0x00000000
        /*0054*/ 	.short	0x0003
        /*0056*/ 	.short	0x0018
        /*0058*/ 	.byte	0x00, 0xf0, 0x05, 0x00


	//----- nvinfo : EIATTR_KPARAM_INFO
	.align		4
.L_4670:
        /*005c*/ 	.byte	0x04, 0x17
        /*005e*/ 	.short	(.L_4672 - .L_4671)
.L_4671:
        /*0060*/ 	.word	0x00000000
        /*0064*/ 	.short	0x0002
        /*0066*/ 	.short	0x0008
        /*0068*/ 	.byte	0x00, 0xf0, 0x41, 0x00


	//----- nvinfo : EIATTR_KPARAM_INFO
	.align		4
.L_4672:
        /*006c*/ 	.byte	0x04, 0x17
        /*006e*/ 	.short	(.L_4674 - .L_4673)
.L_4673:
        /*0070*/ 	.word	0x00000000
        /*0074*/ 	.short	0x0001
        /*0076*/ 	.short	0x0004
        /*0078*/ 	.byte	0x00, 0xf0, 0x09, 0x00


	//----- nvinfo : EIATTR_KPARAM_INFO
	.align		4
.L_4674:
        /*007c*/ 	.byte	0x04, 0x17
        /*007e*/ 	.short	(.L_4676 - .L_4675)
.L_4675:
        /*0080*/ 	.word	0x00000000
        /*0084*/ 	.short	0x0000
        /*0086*/ 	.short	0x0000
        /*0088*/ 	.byte	0x00, 0xf0, 0x11, 0x00


	//----- nvinfo : EIATTR_MAXREG_COUNT
	.align		4
.L_4676:
        /*008c*/ 	.byte	0x03, 0x1b
        /*008e*/ 	.short	0x00ff


	//----- nvinfo : EIATTR_EXTERNS
	.align		4
        /*0090*/ 	.byte	0x04, 0x0f
        /*0092*/ 	.short	(.L_4678 - .L_4677)


	//   ....[0]....
	.align		4
.L_4677:
        /*0094*/ 	.word	index@(__assertfail)


	//----- nvinfo : EIATTR_MERCURY_ISA_VERSION
	.align		4
.L_4678:
        /*0098*/ 	.byte	0x03, 0x5f
        /*009a*/ 	.short	0x0000


	//----- nvinfo : EIATTR_SYSCALL_OFFSETS
	.align		4
        /*009c*/ 	.byte	0x04, 0x46
        /*009e*/ 	.short	(.L_4680 - .L_4679)


	//   ....[0]....
.L_4679:
        /*00a0*/ 	.word	0x00000f20


	//   ....[1]....
        /*00a4*/ 	.word	0x00001e40


	//   ....[2]....
        /*00a8*/ 	.word	0x00002d70


	//   ....[3]....
        /*00ac*/ 	.word	0x00003c80


	//   ....[4]....
        /*00b0*/ 	.word	0x00004c30


	//   ....[5]....
        /*00b4*/ 	.word	0x00005b00


	//   ....[6]....
        /*00b8*/ 	.word	0x000069c0


	//   ....[7]....
        /*00bc*/ 	.word	0x00007880


	//----- nvinfo : EIATTR_EXIT_INSTR_OFFSETS
	.align		4
.L_4680:
        /*00c0*/ 	.byte	0x04, 0x1c
        /*00c2*/ 	.short	(.L_4682 - .L_4681)


	//   ....[0]....
.L_4681:
        /*00c4*/ 	.word	0x00006a50


	//   ....[1]....
        /*00c8*/ 	.word	0x00006b60


	//   ....[2]....
        /*00cc*/ 	.word	0x00006b80


	//   ....[3]....
        /*00d0*/ 	.word	0x00006c10


	//   ....[4]....
        /*00d4*/ 	.word	0x00006c30


	//   ....[5]....
        /*00d8*/ 	.word	0x00006c50


	//   ....[6]....
        /*00dc*/ 	.word	0x00006ce0


	//   ....[7]....
        /*00e0*/ 	.word	0x00006d20


	//   ....[8]....
        /*00e4*/ 	.word	0x00006dc0


	//   ....[9]....
        /*00e8*/ 	.word	0x00006e10


	//   ....[10]....
        /*00ec*/ 	.word	0x00006e40


	//   ....[11]....
        /*00f0*/ 	.word	0x00006ee0


	//   ....[12]....
        /*00f4*/ 	.word	0x00006f20


	//   ....[13]....
        /*00f8*/ 	.word	0x000070b0


	//   ....[14]....
        /*00fc*/ 	.word	0x00007210


	//   ....[15]....
        /*0100*/ 	.word	0x00007250


	//   ....[16]....
        /*0104*/ 	.word	0x000072f0


	//   ....[17]....
        /*0108*/ 	.word	0x00007470


	//   ....[18]....
        /*010c*/ 	.word	0x000075f0


	//   ....[19]....
        /*0110*/ 	.word	0x00007750


	//   ....[20]....
        /*0114*/ 	.word	0x00007890


	//   ....[21]....
        /*0118*/ 	.word	0x000078c0


	//   ....[22]....
        /*011c*/ 	.word	0x000078e0


	//----- nvinfo : EIATTR_MAX_THREADS
	.align		4
.L_4682:
        /*0120*/ 	.byte	0x04, 0x05
        /*0122*/ 	.short	(.L_4684 - .L_4683)
.L_4683:
        /*0124*/ 	.word	0x00000080
        /*0128*/ 	.word	0x00000001
        /*012c*/ 	.word	0x00000001


	//----- nvinfo : EIATTR_CRS_STACK_SIZE
	.align		4
.L_4684:
        /*0130*/ 	.byte	0x04, 0x1e
        /*0132*/ 	.short	(.L_4686 - .L_4685)
.L_4685:
        /*0134*/ 	.word	0x00000000
.L_4686:


//--------------------- .nv.info._ZN2at6native18elementwise_kernelILi128ELi4EZNS0_22gpu_kernel_impl_nocastINS0_13AUnaryFunctorIaabZZZNS0_23logical_xor_kernel_cudaERNS_14TensorIteratorEENKUlvE0_clEvENKUlvE0_clEvEUlaaE_EEEEvRNS_18TensorIteratorBaseERKT_EUliE_EEviT1_ --------------------------
	.section	.nv.info._ZN2at6native18elementwise_kernelILi128ELi4EZNS0_22gpu_kernel_impl_nocastINS0_13AUnaryFunctorIaabZZZNS0_23logical_xor_kernel_cudaERNS_14TensorIteratorEENKUlvE0_clEvENKUlvE0_clEvEUlaaE_EEEEvRNS_18TensorIteratorBaseERKT_EUliE_EEviT1_,"",@"SHT_CUDA_INFO"
	.sectionflags	@""
	.align	4


	//----- nvinfo : EIATTR_CUDA_API_VERSION
	.align		4
        /*0000*/ 	.byte	0x04, 0x37
        /*0002*/ 	.short	(.L_4688 - .L_4687)
.L_4687:
        /*0004*/ 	.word	0x00000082


	//----- nvinfo : EIATTR_SW2861232_WAR
	.align		4
.L_4688:
        /*0008*/ 	.byte	0x01, 0x35
	.zero		2


	//----- nvinfo : EIATTR_PARAM_CBANK
	.align		4
        /*000c*/ 	.byte	0x04, 0x0a
        /*000e*/ 	.short	(.L_4690 - .L_4689)
	.align		4
.L_4689:
        /*0010*/ 	.word	index@(.nv.constant0._ZN2at6native18elementwise_kernelILi128ELi4EZNS0_22gpu_kernel_impl_nocastINS0_13AUnaryFunctorIaabZZZNS0_23logical_xor_kernel_cudaERNS_14TensorIteratorEENKUlvE0_clEvENKUlvE0_clEvEUlaaE_EEEEvRNS_18TensorIteratorBaseERKT_EUliE_EEviT1_)
        /*0014*/ 	.short	0x0160
        /*0016*/ 	.short	0x0220


	//----- nvinfo : EIATTR_CBANK_PARAM_SIZE
	.align		4
.L_4690:
        /*0018*/ 	.byte	0x03, 0x19
        /*001a*/ 	.short	0x0220


	//----- nvinfo : EIATTR_KPARAM_INFO
	.align		4
        /*001c*/ 	.byte	0x04, 0x17
        /*001e*/ 	.short	(.L_4692 - .L_4691)
.L_4691:
        /*0020*/ 	.word	0x00000000
        /*0024*/ 	.short	0x0001
        /*0026*/ 	.short	0x0008
        /*0028*/ 	.byte	0x00, 0xf0, 0x61, 0x08


	//----- nvinfo : EIATTR_KPARAM_INFO
	.align		4
.L_4692:
        /*002c*/ 	.byte	0x04, 0x17
        /*002e*/ 	.short	(.L_4694 - .L_4693)
.L_4693:
        /*0030*/ 	.word	0x00000000
        /*0034*/ 	.short	0x0000
        /*0036*/ 	.short	0x0000
        /*0038*/ 	.byte	0x00, 0xf0, 0x11, 0x00


	//----- nvinfo : EIATTR_MAXREG_COUNT
	.align		4
.L_4694:
        /*003c*/ 	.byte	0x03, 0x1b
        /*003e*/ 	.short	0x0080


	//----- nvinfo : EIATTR_MERCURY_ISA_VERSION
	.align		4
        /*0040*/ 	.byte	0x03, 0x5f
        /*0042*/ 	.short	0x0000


	//----- nvinfo : EIATTR_EXIT_INSTR_OFFSETS
	.align		4
        /*0044*/ 	.byte	0x04, 0x1c
        /*0046*/ 	.short	(.L_4696 - .L_4695)


	//   ....[0]....
.L_4695:
        /*0048*/ 	.word	0x00002d80


	//   ....[1]....
        /*004c*/ 	.word	0x00003c50


	//----- nvinfo : EIATTR_MAX_THREADS
	.align		4
.L_4696:
        /*0050*/ 	.byte	0x04, 0x05
        /*0052*/ 	.short	(.L_4698 - .L_4697)
.L_4697:
        /*0054*/ 	.word	0x00000080
        /*0058*/ 	.word	0x00000001
        /*005c*/ 	.word	0x00000001


	//----- nvinfo : EIATTR_CRS_STACK_SIZE
	.align		4
.L_4698:
        /*0060*/ 	.byte	0x04, 0x1e
        /*0062*/ 	.short	(.L_4700 - .L_4699)
.L_4699:
        /*0064*/ 	.word	0x00000000
.L_4700:


//--------------------- .nv.info._ZN2at6native27unrolled_elementwise_kernelINS0_13AUnaryFunctorIaabZZZNS0_23logical_xor_kernel_cudaERNS_14TensorIteratorEENKUlvE0_clEvENKUlvE0_clEvEUlaaE_EESt5arrayIPcLm2EELi4E23TrivialOffsetCalculatorILi1EjESD_NS0_6memory15LoadWithoutCastENSE_16StoreWithoutCastEEEviT_T0_T2_T3_T4_T5_ --------------------------
	.section	.nv.info._ZN2at6native27unrolled_elementwise_kernelINS0_13AUnaryFunctorIaabZZZNS0_23logical_xor_kernel_cudaERNS_14TensorIteratorEENKUlvE0_clEvENKUlvE0_clEvEUlaaE_EESt5arrayIPcLm2EELi4E23TrivialOffsetCalculatorILi1EjESD_NS0_6memory15LoadWithoutCastENSE_16StoreWithoutCastEEEviT_T0_T2_T3_T4_T5_,"",@"SHT_CUDA_INFO"
	.sectionflags	@""
	.align	4


	//----- nvinfo : EIATTR_CUDA_API_VERSION
	.align		4
        /*0000*/ 	.byte	0x04, 0x37
        /*0002*/ 	.short	(.L_4702 - .L_4701)
.L_4701:
        /*0004*/ 	.word	0x00000082


	//----- nvinfo : EIATTR_SW2861232_WAR
	.align		4
.L_4702:
        /*0008*/ 	.byte	0x01, 0x35
	.zero		2


	//----- nvinfo : EIATTR_PARAM_CBANK
	.align		4
        /*000c*/ 	.byte	0x04, 0x0a
        /*000e*/ 	.short	(.L_4704 - .L_4703)
	.align		4
.L_4703:
        /*0010*/ 	.word	index@(.nv.constant0._ZN2at6native27unrolled_elementwise_kernelINS0_13AUnaryFunctorIaabZZZNS0_23logical_xor_kernel_cudaERNS_14TensorIteratorEENKUlvE0_clEvENKUlvE0_clEvEUlaaE_EESt5arrayIPcLm2EELi4E23TrivialOffsetCalculatorILi1EjESD_NS0_6memory15LoadWithoutCastENSE_16StoreWithoutCastEEEviT_T0_T2_T3_T4_T5_)
        /*0014*/ 	.short	0x0160
        /*0016*/ 	.short	0x001c


	//----- nvinfo : EIATTR_CBANK_PARAM_SIZE
	.align		4
.L_4704:
        /*0018*/ 	.byte	0x03, 0x19
        /*001a*/ 	.short	0x001c


	//----- nvinfo : EIATTR_KPARAM_INFO
	.align		4
        /*001c*/ 	.byte	0x04, 0x17
        /*001e*/ 	.short	(.L_4706 - .L_4705)
.L_4705:
        /*0020*/ 	.word	0x00000000
        /*0024*/ 	.short	0x0006
        /*0026*/ 	.short	0x001b
        /*0028*/ 	.byte	0x00, 0xf0, 0x05, 0x00


	//----- nvinfo : EIATTR_KPARAM_INFO
	.align		4
.L_4706:
        /*002c*/ 	.byte	0x04, 0x17
        /*002e*/ 	.short	(.L_4708 - .L_4707)
.L_4707:
        /*0030*/ 	.word	0x00000000
        /*0034*/ 	.short	0x0005
        /*0036*/ 	.short	0x001a
        /*0038*/ 	.byte	0x00, 0xf0, 0x05, 0x00


	//----- nvinfo : EIATTR_KPARAM_INFO
	.align		4
.L_4708:
        /*003c*/ 	.byte	0x04, 0x17
        /*003e*/ 	.short	(.L_4710 - .L_4709)
.L_4709:
        /*0040*/ 	.word	0x00000000
        /*0044*/ 	.short	0x0004
        /*0046*/ 	.short	0x0019
        /*0048*/ 	.byte	0x00, 0xf0, 0x05, 0x00


	//----- nvinfo : EIATTR_KPARAM_INFO
	.align		4
.L_4710:
        /*004c*/ 	.byte	0x04, 0x17
        /*004e*/ 	.short	(.L_4712 - .L_4711)
.L_4711:
        /*0050*/ 	.word	0x00000000
        /*0054*/ 	.short	0x0003
        /*0056*/ 	.short	0x0018
        /*0058*/ 	.byte	0x00, 0xf0, 0x05, 0x00


	//----- nvinfo : EIATTR_KPARAM_INFO
	.align		4
.L_4712:
        /*005c*/ 	.byte	0x04, 0x17
        /*005e*/ 	.short	(.L_4714 - .L_4713)
.L_4713:
        /*0060*/ 	.word	0x00000000
        /*0064*/ 	.short	0x0002
        /*0066*/ 	.short	0x0008
        /*0068*/ 	.byte	0x00, 0xf0, 0x41, 0x00


	//----- nvinfo : EIATTR_KPARAM_INFO
	.align		4
.L_4714:
        /*006c*/ 	.byte	0x04, 0x17
        /*006e*/ 	.short	(.L_4716 - .L_4715)
.L_4715:
        /*0070*/ 	.word	0x00000000
        /*0074*/ 	.short	0x0001
        /*0076*/ 	.short	0x0004
        /*0078*/ 	.byte	0x00, 0xf0, 0x09, 0x00


	//----- nvinfo : EIATTR_KPARAM_INFO
	.align		4
.L_4716:
        /*007c*/ 	.byte	0x04, 0x17
        /*007e*/ 	.short	(.L_4718 - .L_4717)
.L_4717:
        /*0080*/ 	.word	0x00000000
        /*0084*/ 	.short	0x0000
        /*0086*/ 	.short	0x0000
        /*0088*/ 	.byte	0x00, 0xf0, 0x11, 0x00


	//----- nvinfo : EIATTR_MAXREG_COUNT
	.align		4
.L_4718:
        /*008c*/ 	.byte	0x03, 0x1b
        /*008e*/ 	.short	0x00ff


	//----- nvinfo : EIATTR_MERCURY_ISA_VERSION
	.align		4
        /*0090*/ 	.byte	0x03, 0x5f
        /*0092*/ 	.short	0x0000


	//----- nvinfo : EIATTR_EXIT_INSTR_OFFSETS
	.align		4
        /*0094*/ 	.byte	0x04, 0x1c
        /*0096*/ 	.short	(.L_4720 - .L_4719)


	//   ....[0]....
.L_4719:
        /*0098*/ 	.word	0x00000440


	//   ....[1]....
        /*009c*/ 	.word	0x000004a0


	//----- nvinfo : EIATTR_MAX_THREADS
	.align		4
.L_4720:
        /*00a0*/ 	.byte	0x04, 0x05
        /*00a2*/ 	.short	(.L_4722 - .L_4721)
.L_4721:
        /*00a4*/ 	.word	0x00000080
        /*00a8*/ 	.word	0x00000001
        /*00ac*/ 	.word	0x00000001


	//----- nvinfo : EIATTR_CRS_STACK_SIZE
	.align		4
.L_4722:
        /*00b0*/ 	.byte	0x04, 0x1e
        /*00b2*/ 	.short	(.L_4724 - .L_4723)
.L_4723:
        /*00b4*/ 	.word	0x00000000
.L_4724:


//--------------------- .nv.info._ZN2at6native29vectorized_elementwise_kernelILi2ENS0_13AUnaryFunctorIaabZZZNS0_23logical_xor_kernel_cudaERNS_14TensorIteratorEENKUlvE0_clEvENKUlvE0_clEvEUlaaE_EESt5arrayIPcLm2EEEEviT0_T1_ --------------------------
	.section	.nv.info._ZN2at6native29vectorized_elementwise_kernelILi2ENS0_13AUnaryFunctorIaabZZZNS0_23logical_xor_kernel_cudaERNS_14TensorIteratorEENKUlvE0_clEvENKUlvE0_clEvEUlaaE_EESt5arrayIPcLm2EEEEviT0_T1_,"",@"SHT_CUDA_INFO"
	.sectionflags	@""
	.align	4


	//----- nvinfo : EIATTR_CUDA_API_VERSION
	.align		4
        /*0000*/ 	.byte	0x04, 0x37
        /*0002*/ 	.short	(.L_4726 - .L_4725)
.L_4725:
        /*0004*/ 	.word	0x00000082


	//----- nvinfo : EIATTR_SW2861232_WAR
	.align		4
.L_4726:
        /*0008*/ 	.byte	0x01, 0x35
	.zero		2


	//----- nvinfo : EIATTR_PARAM_CBANK
	.align		4
        /*000c*/ 	.byte	0x04, 0x0a
        /*000e*/ 	.short	(.L_4728 - .L_4727)
	.align		4
.L_4727:
        /*0010*/ 	.word	index@(.nv.constant0._ZN2at6native29vectorized_elementwise_kernelILi2ENS0_13AUnaryFunctorIaabZZZNS0_23logical_xor_kernel_cudaERNS_14TensorIteratorEENKUlvE0_clEvENKUlvE0_clEvEUlaaE_EESt5arrayIPcLm2EEEEviT0_T1_)
        /*0014*/ 	.short	0x0160
        /*0016*/ 	.short	0x0018


	//----- nvinfo : EIATTR_CBANK_PARAM_SIZE
	.align		4
.L_4728:
        /*0018*/ 	.byte	0x03, 0x19
        /*001a*/ 	.short	0x0018


	//----- nvinfo : EIATTR_KPARAM_INFO
	.align		4
        /*001c*/ 	.byte	0x04, 0x17
        /*001e*/ 	.short	(.L_4730 - .L_4729)
.L_4729:
        /*0020*/ 	.word	0x00000000
        /*0024*/ 	.short	0x0002
        /*0026*/ 	.short	0x0008
        /*0028*/ 	.byte	0x00, 0xf0, 0x41, 0x00


	//----- nvinfo : EIATTR_KPARAM_INFO
	.align		4
.L_4730:
        /*002c*/ 	.byte	0x04, 0x17
        /*002e*/ 	.short	(.L_4732 - .L_4731)
.L_4731:
        /*0030*/ 	.word	0x00000000
        /*0034*/ 	.short	0x0001
        /*0036*/ 	.short	0x0004
        /*0038*/ 	.byte	0x00, 0xf0, 0x09, 0x00


	//----- nvinfo : EIATTR_KPARAM_INFO
	.align		4
.L_4732:
        /*003c*/ 	.byte	0x04, 0x17
        /*003e*/ 	.short	(.L_4734 - .L_4733)
.L_4733:
        /*0040*/ 	.word	0x00000000
        /*0044*/ 	.short	0x0000
        /*0046*/ 	.short	0x0000
        /*0048*/ 	.byte	0x00, 0xf0, 0x11, 0x00


	//----- nvinfo : EIATTR_MAXREG_COUNT
	.align		4
.L_4734:
        /*004c*/ 	.byte	0x03, 0x1b
        /*004e*/ 	.short	0x00ff


	//----- nvinfo : EIATTR_MERCURY_ISA_VERSION
	.align		4
        /*0050*/ 	.byte	0x03, 0x5f
        /*0052*/ 	.short	0x0000


	//----- nvinfo : EIATTR_EXIT_INSTR_OFFSETS
	.align		4
        /*0054*/ 	.byte	0x04, 0x1c
        /*0056*/ 	.short	(.L_4736 - .L_4735)


	//   ....[0]....
.L_4735:
        /*0058*/ 	.word	0x00000340


	//   ....[1]....
        /*005c*/ 	.word	0x00000ba0


	//   ....[2]....
        /*0060*/ 	.word	0x00000c00


	//----- nvinfo : EIATTR_MAX_THREADS
	.align		4
.L_4736:
        /*0064*/ 	.byte	0x04, 0x05
        /*0066*/ 	.short	(.L_4738 - .L_4737)
.L_4737:
        /*0068*/ 	.word	0x00000080
        /*006c*/ 	.word	0x00000001
        /*0070*/ 	.word	0x00000001


	//----- nvinfo : EIATTR_CRS_STACK_SIZE
	.align		4
.L_4738:
        /*0074*/ 	.byte	0x04, 0x1e
        /*0076*/ 	.short	(.L_4740 - .L_4739)
.L_4739:
        /*0078*/ 	.word	0x00000000
.L_4740:


//--------------------- .nv.info._ZN2at6native29vectorized_elementwise_kernelILi4ENS0_13AUnaryFunctorIaabZZZNS0_23logical_xor_kernel_cudaERNS_14TensorIteratorEENKUlvE0_clEvENKUlvE0_clEvEUlaaE_EESt5arrayIPcLm2EEEEviT0_T1_ --------------------------
	.section	.nv.info._ZN2at6native29vectorized_elementwise_kernelILi4ENS0_13AUnaryFunctorIaabZZZNS0_23logical_xor_kernel_cudaERNS_14TensorIteratorEENKUlvE0_clEvENKUlvE0_clEvEUlaaE_EESt5arrayIPcLm2EEEEviT0_T1_,"",@"SHT_CUDA_INFO"
	.sectionflags	@""
	.align	4


	//----- nvinfo : EIATTR_CUDA_API_VERSION
	.align		4
        /*0000*/ 	.byte	0x04, 0x37
        /*0002*/ 	.short	(.L_4742 - .L_4741)
.L_4741:
        /*0004*/ 	.word	0x00000082


	//----- nvinfo : EIATTR_SW2861232_WAR
	.align		4
.L_4742:
        /*0008*/ 	.byte	0x01, 0x35
	.zero		2


	//----- nvinfo : EIATTR_PARAM_CBANK
	.align		4
        /*000c*/ 	.byte	0x04, 0x0a
        /*000e*/ 	.short	(.L_4744 - .L_4743)
	.align		4
.L_4743:
        /*0010*/ 	.word	index@(.nv.constant0._ZN2at6native29vectorized_elementwise_kernelILi4ENS0_13AUnaryFunctorIaabZZZNS0_23logical_xor_kernel_cudaERNS_14TensorIteratorEENKUlvE0_clEvENKUlvE0_clEvEUlaaE_EESt5arrayIPcLm2EEEEviT0_T1_)
        /*0014*/ 	.short	0x0160
        /*0016*/ 	.short	0x0018


	//----- nvinfo : EIATTR_CBANK_PARAM_SIZE
	.align		4
.L_4744:
        /*0018*/ 	.byte	0x03, 0x19
        /*001a*/ 	.short	0x0018


	//----- nvinfo : EIATTR_KPARAM_INFO
	.align		4
        /*001c*/ 	.byte	0x04, 0x17
        /*001e*/ 	.short	(.L_4746 - .L_4745)
.L_4745:
        /*0020*/ 	.word	0x00000000
        /*0024*/ 	.short	0x0002
        /*0026*/ 	.short	0x0008
        /*0028*/ 	.byte	0x00, 0xf0, 0x41, 0x00


	//----- nvinfo : EIATTR_KPARAM_INFO
	.align		4
.L_4746:
        /*002c*/ 	.byte	0x04, 0x17
        /*002e*/ 	.short	(.L_4748 - .L_4747)
.L_4747:
        /*0030*/ 	.word	0x00000000
        /*0034*/ 	.short	0x0001
        /*0036*/ 	.short	0x0004
        /*0038*/ 	.byte	0x00, 0xf0, 0x09, 0x00


	//----- nvinfo : EIATTR_KPARAM_INFO
	.align		4
.L_4748:
        /*003c*/ 	.byte	0x04, 0x17
        /*003e*/ 	.short	(.L_4750 - .L_4749)
.L_4749:
        /*0040*/ 	.word	0x00000000
        /*0044*/ 	.short	0x0000
        /*0046*/ 	.short	0x0000
        /*0048*/ 	.byte	0x00, 0xf0, 0x11, 0x00


	//----- nvinfo : EIATTR_MAXREG_COUNT
	.align		4
.L_4750:
        /*004c*/ 	.byte	0x03, 0x1b
        /*004e*/ 	.short	0x00ff


	//----- nvinfo : EIATTR_MERCURY_ISA_VERSION
	.align		4
        /*0050*/ 	.byte	0x03, 0x5f
        /*0052*/ 	.short	0x0000


	//----- nvinfo : EIATTR_EXIT_INSTR_OFFSETS
	.align		4
        /*0054*/ 	.byte	0x04, 0x1c
        /*0056*/ 	.short	(.L_4752 - .L_4751)


	//   ....[0]....
.L_4751:
        /*0058*/ 	.word	0x00000320


	//   ....[1]....
        /*005c*/ 	.word	0x00000b80


	//   ....[2]....
        /*0060*/ 	.word	0x00000be0


	//----- nvinfo : EIATTR_MAX_THREADS
	.align		4
.L_4752:
        /*0064*/ 	.byte	0x04, 0x05
        /*0066*/ 	.short	(.L_4754 - .L_4753)
.L_4753:
        /*0068*/ 	.word	0x00000080
        /*006c*/ 	.word	0x00000001
        /*0070*/ 	.word	0x00000001


	//----- nvinfo : EIATTR_CRS_STACK_SIZE
	.align		4
.L_4754:
        /*0074*/ 	.byte	0x04, 0x1e
        /*0076*/ 	.short	(.L_4756 - .L_4755)
.L_4755:
        /*0078*/ 	.word	0x00000000
.L_4756:


//--------------------- .nv.info._ZN2at6native29vectorized_elementwise_kernelILi8ENS0_13AUnaryFunctorIaabZZZNS0_23logical_xor_kernel_cudaERNS_14TensorIteratorEENKUlvE0_clEvENKUlvE0_clEvEUlaaE_EESt5arrayIPcLm2EEEEviT0_T1_ --------------------------
	.section	.nv.info._ZN2at6native29vectorized_elementwise_kernelILi8ENS0_13AUnaryFunctorIaabZZZNS0_23logical_xor_kernel_cudaERNS_14TensorIteratorEENKUlvE0_clEvENKUlvE0_clEvEUlaaE_EESt5arrayIPcLm2EEEEviT0_T1_,"",@"SHT_CUDA_INFO"
	.sectionflags	@""
	.align	4


	//----- nvinfo : EIATTR_CUDA_API_VERSION
	.align		4
        /*0000*/ 	.byte	0x04, 0x37
        /*0002*/ 	.short	(.L_4758 - .L_4757)
.L_4757:
        /*0004*/ 	.word	0x00000082


	//----- nvinfo : EIATTR_SW2861232_WAR
	.align		4
.L_4758:
        /*0008*/ 	.byte	0x01, 0x35
	.zero		2


	//----- nvinfo : EIATTR_PARAM_CBANK
	.align		4
        /*000c*/ 	.byte	0x04, 0x0a
        /*000e*/ 	.short	(.L_4760 - .L_4759)
	.align		4
.L_4759:
        /*0010*/ 	.word	index@(.nv.constant0._ZN2at6native29vectorized_elementwise_kernelILi8ENS0_13AUnaryFunctorIaabZZZNS0_23logical_xor_kernel_cudaERNS_14TensorIteratorEENKUlvE0_clEvENKUlvE0_clEvEUlaaE_EESt5arrayIPcLm2EEEEviT0_T1_)
        /*0014*/ 	.short	0x0160
        /*0016*/ 	.short	0x0018


	//----- nvinfo : EIATTR_CBANK_PARAM_SIZE
	.align		4
.L_4760:
        /*0018*/ 	.byte	0x03, 0x19
        /*001a*/ 	.short	0x0018


	//----- nvinfo : EIATTR_KPARAM_INFO
	.align		4
        /*001c*/ 	.byte	0x04, 0x17
        /*001e*/ 	.short	(.L_4762 - .L_4761)
.L_4761:
        /*0020*/ 	.word	0x00000000
        /*0024*/ 	.short	0x0002
        /*0026*/ 	.short	0x0008
        /*0028*/ 	.byte	0x00, 0xf0, 0x41, 0x00


	//----- nvinfo : EIATTR_KPARAM_INFO
	.align		4
.L_4762:
        /*002c*/ 	.byte	0x04, 0x17
        /*002e*/ 	.short	(.L_4764 - .L_4763)
.L_4763:
        /*0030*/ 	.word	0x00000000
        /*0034*/ 	.short	0x0001
        /*0036*/ 	.short	0x0004
        /*0038*/ 	.byte	0x00, 0xf0, 0x09, 0x00


	//----- nvinfo : EIATTR_KPARAM_INFO
	.align		4
.L_4764:
        /*003c*/ 	.byte	0x04, 0x17
        /*003e*/ 	.short	(.L_4766 - .L_4765)
.L_4765:
        /*0040*/ 	.word	0x00000000
        /*0044*/ 	.short	0x0000
        /*0046*/ 	.short	0x0000
        /*0048*/ 	.byte	0x00, 0xf0, 0x11, 0x00


	//----- nvinfo : EIATTR_MAXREG_COUNT
	.align		4
.L_4766:
        /*004c*/ 	.byte	0x03, 0x1b
        /*004e*/ 	.short	0x00ff


	//----- nvinfo : EIATTR_MERCURY_ISA_VERSION
	.align		4
        /*0050*/ 	.byte	0x03, 0x5f
        /*0052*/ 	.short	0x0000


	//----- nvinfo : EIATTR_EXIT_INSTR_OFFSETS
	.align		4
        /*0054*/ 	.byte	0x04, 0x1c
        /*0056*/ 	.short	(.L_4768 - .L_4767)


	//   ....[0]....
.L_4767:
        /*0058*/ 	.word	0x00000010


	//----- nvinfo : EIATTR_MAX_THREADS
	.align		4
.L_4768:
        /*005c*/ 	.byte	0x04, 0x05
        /*005e*/ 	.short	(.L_4770 - .L_4769)
.L_4769:
        /*0060*/ 	.word	0x00000080
        /*0064*/ 	.word	0x00000001
        /*0068*/ 	.word	0x00000001
.L_4770:


//--------------------- .nv.info._ZN2at6native18elementwise_kernelILi128ELi4EZNS0_15gpu_kernel_implINS0_13BinaryFunctorIaabZZZNS0_23logical_xor_kernel_cudaERNS_14TensorIteratorEENKUlvE0_clEvENKUlvE0_clEvEUlaaE_EEEEvRNS_18TensorIteratorBaseERKT_EUliE_EEviT1_ --------------------------
	.section	.nv.info._ZN2at6native18elementwise_kernelILi128ELi4EZNS0_15gpu_kernel_implINS0_13BinaryFunctorIaabZZZNS0_23logical_xor_kernel_cudaERNS_14TensorIteratorEENKUlvE0_clEvENKUlvE0_clEvEUlaaE_EEEEvRNS_18TensorIteratorBaseERKT_EUliE_EEviT1_,"",@"SHT_CUDA_INFO"
	.sectionflags	@""
	.align	4


	//----- nvinfo : EIATTR_CUDA_API_VERSION
	.align		4
        /*0000*/ 	.byte	0x04, 0x37
        /*0002*/ 	.short	(.L_4772 - .L_4771)
.L_4771:
        /*0004*/ 	.word	0x00000082


	//----- nvinfo : EIATTR_SW2861232_WAR
	.align		4
.L_4772:
        /*0008*/ 	.byte	0x01, 0x35
	.zero		2


	//----- nvinfo : EIATTR_PARAM_CBANK
	.align		4
        /*000c*/ 	.byte	0x04, 0x0a
        /*000e*/ 	.short	(.L_4774 - .L_4773)
	.align		4
.L_4773:
        /*0010*/ 	.word	index@(.nv.constant0._ZN2at6native18elementwise_kernelILi128ELi4EZNS0_15gpu_kernel_implINS0_13BinaryFunctorIaabZZZNS0_23logical_xor_kernel_cudaERNS_14TensorIteratorEENKUlvE0_clEvENKUlvE0_clEvEUlaaE_EEEEvRNS_18TensorIteratorBaseERKT_EUliE_EEviT1_)
        /*0014*/ 	.short	0x0160
        /*0016*/ 	.short	0x0290


	//----- nvinfo : EIATTR_CBANK_PARAM_SIZE
	.align		4
.L_4774:
        /*0018*/ 	.byte	0x03, 0x19
        /*001a*/ 	.short	0x0290


	//----- nvinfo : EIATTR_KPARAM_INFO
	.align		4
        /*001c*/ 	.byte	0x04, 0x17
        /*001e*/ 	.short	(.L_4776 - .L_4775)
.L_4775:
        /*0020*/ 	.word	0x00000000
        /*0024*/ 	.short	0x0001
        /*0026*/ 	.short	0x0008
        /*0028*/ 	.byte	0x00, 0xf0, 0x21, 0x0a


	//----- nvinfo : EIATTR_KPARAM_INFO
	.align		4
.L_4776:
        /*002c*/ 	.byte	0x04, 0x17
        /*002e*/ 	.short	(.L_4778 - .L_4777)
.L_4777:
        /*0030*/ 	.word	0x00000000
        /*0034*/ 	.short	0x0000
        /*0036*/ 	.short	0x0000
        /*0038*/ 	.byte	0x00, 0xf0, 0x11, 0x00


	//----- nvinfo : EIATTR_MAXREG_COUNT
	.align		4
.L_4778:
        /*003c*/ 	.byte	0x03, 0x1b
        /*003e*/ 	.short	0x0080


	//----- nvinfo : EIATTR_EXTERNS
	.align		4
        /*0040*/ 	.byte	0x04, 0x0f
        /*0042*/ 	.short	(.L_4780 - .L_4779)


	//   ....[0]....
	.align		4
.L_4779:
        /*0044*/ 	.word	index@(__assertfail)


	//----- nvinfo : EIATTR_MERCURY_ISA_VERSION
	.align		4
.L_4780:
        /*0048*/ 	.byte	0x03, 0x5f
        /*004a*/ 	.short	0x0000


	//----- nvinfo : EIATTR_SYSCALL_OFFSETS
	.align		4
        /*004c*/ 	.byte	0x04, 0x46
        /*004e*/ 	.short	(.L_4782 - .L_4781)


	//   ....[0]....
.L_4781:
        /*0050*/ 	.word	0x00001ed0


	//   ....[1]....
        /*0054*/ 	.word	0x00002d60


	//   ....[2]....
        /*0058*/ 	.word	0x00003c00


	//   ....[3]....
        /*005c*/ 	.word	0x00005b10


	//   ....[4]....
        /*0060*/ 	.word	0x000069a0


	//   ....[5]....
        /*0064*/ 	.word	0x00007840


	//   ....[6]....
        /*0068*/ 	.word	0x00009720


	//   ....[7]....
        /*006c*/ 	.word	0x0000a5b0


	//   ....[8]....
        /*0070*/ 	.word	0x0000b450


	//   ....[9]....
        /*0074*/ 	.word	0x0000d340


	//   ....[10]....
        /*0078*/ 	.word	0x0000e1d0


	//   ....[11]....
        /*007c*/ 	.word	0x0000f070


	//----- nvinfo : EIATTR_EXIT_INSTR_OFFSETS
	.align		4
.L_4782:
        /*0080*/ 	.byte	0x04, 0x1c
        /*0082*/ 	.short	(.L_4784 - .L_4783)


	//   ....[0]....
.L_4783:
        /*0084*/ 	.word	0x0000b4e0


	//   ....[1]....
        /*0088*/ 	.word	0x0000e350


	//   ....[2]....
        /*008c*/ 	.word	0x0000e370


	//   ....[3]....
        /*0090*/ 	.word	0x0000e400


	//   ....[4]....
        /*0094*/ 	.word	0x0000e420


	//   ....[5]....
        /*0098*/ 	.word	0x0000e440


	//   ....[6]....
        /*009c*/ 	.word	0x0000e4d0


	//   ....[7]....
        /*00a0*/ 	.word	0x0000e510


	//   ....[8]....
        /*00a4*/ 	.word	0x0000e5b0


	//   ....[9]....
        /*00a8*/ 	.word	0x0000e600


	//   ....[10]....
        /*00ac*/ 	.word	0x0000e630


	//   ....[11]....
        /*00b0*/ 	.word	0x0000e6d0


	//   ....[12]....
        /*00b4*/ 	.word	0x0000e710


	//   ....[13]....
        /*00b8*/ 	.word	0x0000e8a0


	//   ....[14]....
        /*00bc*/ 	.word	0x0000ea00


	//   ....[15]....
        /*00c0*/ 	.word	0x0000ea40


	//   ....[16]....
        /*00c4*/ 	.word	0x0000eae0


	//   ....[17]....
        /*00c8*/ 	.word	0x0000ec60


	//   ....[18]....
        /*00cc*/ 	.word	0x0000ede0


	//   ....[19]....
        /*00d0*/ 	.word	0x0000ef40


	//   ....[20]....
        /*00d4*/ 	.word	0x0000f080


	//   ....[21]....
        /*00d8*/ 	.word	0x0000f0b0


	//   ....[22]....
        /*00dc*/ 	.word	0x0000f0d0


	//----- nvinfo : EIATTR_MAX_THREADS
	.align		4
.L_4784:
        /*00e0*/ 	.byte	0x04, 0x05
        /*00e2*/ 	.short	(.L_4786 - .L_4785)
.L_4785:
        /*00e4*/ 	.word	0x00000080
        /*00e8*/ 	.word	0x00000001
        /*00ec*/ 	.word	0x00000001


	//----- nvinfo : EIATTR_CRS_STACK_SIZE
	.align		4
.L_4786:
        /*00f0*/ 	.byte	0x04, 0x1e
        /*00f2*/ 	.short	(.L_4788 - .L_4787)
.L_4787:
        /*00f4*/ 	.word	0x00000000
.L_4788:


//--------------------- .nv.info._ZN2at6native27unrolled_elementwise_kernelINS0_13BinaryFunctorIaabZZZNS0_23logical_xor_kernel_cudaERNS_14TensorIteratorEENKUlvE0_clEvENKUlvE0_clEvEUlaaE_EESt5arrayIPcLm3EELi4E23TrivialOffsetCalculatorILi2EjESC_ILi1EjENS0_6memory12LoadWithCastILi2EEENSF_13StoreWithCastILi1EEEEEviT_T0_T2_T3_T4_T5_ --------------------------
	.section	.nv.info._ZN2at6native27unrolled_elementwise_kernelINS0_13BinaryFunctorIaabZZZNS0_23logical_xor_kernel_cudaERNS_14TensorIteratorEENKUlvE0_clEvENKUlvE0_clEvEUlaaE_EESt5arrayIPcLm3EELi4E23TrivialOffsetCalculatorILi2EjESC_ILi1EjENS0_6memory12LoadWithCastILi2EEENSF_13StoreWithCastILi1EEEEEviT_T0_T2_T3_T4_T5_,"",@"SHT_CUDA_INFO"
	.sectionflags	@""
	.align	4


	//----- nvinfo : EIATTR_CUDA_API_VERSION
	.align		4
        /*0000*/ 	.byte	0x04, 0x37
        /*0002*/ 	.short	(.L_4790 - .L_4789)
.L_4789:
        /*0004*/ 	.word	0x00000082


	//----- nvinfo : EIATTR_SW2861232_WAR
	.align		4
.L_4790:
        /*0008*/ 	.byte	0x01, 0x35
	.zero		2


	//----- nvinfo : EIATTR_PARAM_CBANK
	.align		4
        /*000c*/ 	.byte	0x04, 0x0a
        /*000e*/ 	.short	(.L_4792 - .L_4791)
	.align		4
.L_4791:
        /*0010*/ 	.word	index@(.nv.constant0._ZN2at6native27unrolled_elementwise_kernelINS0_13BinaryFunctorIaabZZZNS0_23logical_xor_kernel_cudaERNS_14TensorIteratorEENKUlvE0_clEvENKUlvE0_clEvEUlaaE_EESt5arrayIPcLm3EELi4E23TrivialOffsetCalculatorILi2EjESC_ILi1EjENS0_6memory12LoadWithCastILi2EEENSF_13StoreWithCastILi1EEEEEviT_T0_T2_T3_T4_T5_)
        /*0014*/ 	.short	0x0160
        /*0016*/ 	.short	0x0038


	//----- nvinfo : EIATTR_CBANK_PARAM_SIZE
	.align		4
.L_4792:
        /*0018*/ 	.byte	0x03, 0x19
        /*001a*/ 	.short	0x0038


	//----- nvinfo : EIATTR_KPARAM_INFO
	.align		4
        /*001c*/ 	.byte	0x04, 0x17
        /*001e*/ 	.short	(.L_4794 - .L_4793)
.L_4793:
        /*0020*/ 	.word	0x00000000
        /*0024*/ 	.short	0x0006
        /*0026*/ 	.short	0x0030
        /*0028*/ 	.byte	0x00, 0xf0, 0x21, 0x00


	//----- nvinfo : EIATTR_KPARAM_INFO
	.align		4
.L_4794:
        /*002c*/ 	.byte	0x04, 0x17
        /*002e*/ 	.short	(.L_4796 - .L_4795)
.L_4795:
        /*0030*/ 	.word	0x00000000
        /*0034*/ 	.short	0x0005
        /*0036*/ 	.short	0x0024
        /*0038*/ 	.byte	0x00, 0xf0, 0x31, 0x00


	//----- nvinfo : EIATTR_KPARAM_INFO
	.align		4
.L_4796:
        /*003c*/ 	.byte	0x04, 0x17
        /*003e*/ 	.short	(.L_4798 - .L_4797)
.L_4797:
        /*0040*/ 	.word	0x00000000
        /*0044*/ 	.short	0x0004
        /*0046*/ 	.short	0x0021
        /*0048*/ 	.byte	0x00, 0xf0, 0x05, 0x00


	//----- nvinfo : EIATTR_KPARAM_INFO
	.align		4
.L_4798:
        /*004c*/ 	.byte	0x04, 0x17
        /*004e*/ 	.short	(.L_4800 - .L_4799)
.L_4799:
        /*0050*/ 	.word	0x00000000
        /*0054*/ 	.short	0x0003
        /*0056*/ 	.short	0x0020
        /*0058*/ 	.byte	0x00, 0xf0, 0x05, 0x00


	//----- nvinfo : EIATTR_KPARAM_INFO
	.align		4
.L_4800:
        /*005c*/ 	.byte	0x04, 0x17
        /*005e*/ 	.short	(.L_4802 - .L_4801)
.L_4801:
        /*0060*/ 	.word	0x00000000
        /*0064*/ 	.short	0x0002
        /*0066*/ 	.short	0x0008
        /*0068*/ 	.byte	0x00, 0xf0, 0x61, 0x00


	//----- nvinfo : EIATTR_KPARAM_INFO
	.align		4
.L_4802:
        /*006c*/ 	.byte	0x04, 0x17
        /*006e*/ 	.short	(.L_4804 - .L_4803)
.L_4803:
        /*0070*/ 	.word	0x00000000
        /*0074*/ 	.short	0x0001
        /*0076*/ 	.short	0x0004
        /*0078*/ 	.byte	0x00, 0xf0, 0x05, 0x00


	//----- nvinfo : EIATTR_KPARAM_INFO
	.align		4
.L_4804:
        /*007c*/ 	.byte	0x04, 0x17
        /*007e*/ 	.short	(.L_4806 - .L_4805)
.L_4805:
        /*0080*/ 	.word	0x00000000
        /*0084*/ 	.short	0x0000
        /*0086*/ 	.short	0x0000
        /*0088*/ 	.byte	0x00, 0xf0, 0x11, 0x00


	//----- nvinfo : EIATTR_MAXREG_COUNT
	.align		4
.L_4806:
        /*008c*/ 	.byte	0x03, 0x1b
        /*008e*/ 	.short	0x00ff


	//----- nvinfo : EIATTR_EXTERNS
	.align		4
        /*0090*/ 	.byte	0x04, 0x0f
        /*0092*/ 	.short	(.L_4808 - .L_4807)


	//   ....[0]....
	.align		4
.L_4807:
        /*0094*/ 	.word	index@(__assertfail)


	//----- nvinfo : EIATTR_MERCURY_ISA_VERSION
	.align		4
.L_4808:
        /*0098*/ 	.byte	0x03, 0x5f
        /*009a*/ 	.short	0x0000


	//----- nvinfo : EIATTR_SYSCALL_OFFSETS
	.align		4
        /*009c*/ 	.byte	0x04, 0x46
        /*009e*/ 	.short	(.L_4810 - .L_4809)


	//   ....[0]....
.L_4809:
        /*00a0*/ 	.word	0x00000f40


	//   ....[1]....
        /*00a4*/ 	.word	0x00001de0


	//   ....[2]....
        /*00a8*/ 	.word	0x00002d00


	//   ....[3]....
        /*00ac*/ 	.word	0x00003ba0


	//   ....[4]....
        /*00b0*/ 	.word	0x00004ad0


	//   ....[5]....
        /*00b4*/ 	.word	0x00005970


	//   ....[6]....
        /*00b8*/ 	.word	0x00006890


	//   ....[7]....
        /*00bc*/ 	.word	0x00007730


	//   ....[8]....
        /*00c0*/ 	.word	0x00008720


	//   ....[9]....
        /*00c4*/ 	.word	0x000095f0


	//   ....[10]....
        /*00c8*/ 	.word	0x0000a4b0


	//   ....[11]....
        /*00cc*/ 	.word	0x0000b370


	//----- nvinfo : EIATTR_EXIT_INSTR_OFFSETS
	.align		4
.L_4810:
        /*00d0*/ 	.byte	0x04, 0x1c
        /*00d2*/ 	.short	(.L_4812 - .L_4811)


	//   ....[0]....
.L_4811:
        /*00d4*/ 	.word	0x0000a540


	//   ....[1]....
        /*00d8*/ 	.word	0x0000a650


	//   ....[2]....
        /*00dc*/ 	.word	0x0000a670


	//   ....[3]....
        /*00e0*/ 	.word	0x0000a700


	//   ....[4]....
        /*00e4*/ 	.word	0x0000a720


	//   ....[5]....
        /*00e8*/ 	.word	0x0000a740


	//   ....[6]....
        /*00ec*/ 	.word	0x0000a7d0


	//   ....[7]....
        /*00f0*/ 	.word	0x0000a810


	//   ....[8]....
        /*00f4*/ 	.word	0x0000a8b0


	//   ....[9]....
        /*00f8*/ 	.word	0x0000a900


	//   ....[10]....
        /*00fc*/ 	.word	0x0000a930


	//   ....[11]....
        /*0100*/ 	.word	0x0000a9d0


	//   ....[12]....
        /*0104*/ 	.word	0x0000aa10


	//   ....[13]....
        /*0108*/ 	.word	0x0000aba0


	//   ....[14]....
        /*010c*/ 	.word	0x0000ad00


	//   ....[15]....
        /*0110*/ 	.word	0x0000ad40


	//   ....[16]....
        /*0114*/ 	.word	0x0000ade0


	//   ....[17]....
        /*0118*/ 	.word	0x0000af60


	//   ....[18]....
        /*011c*/ 	.word	0x0000b0e0


	//   ....[19]....
        /*0120*/ 	.word	0x0000b240


	//   ....[20]....
        /*0124*/ 	.word	0x0000b380


	//   ....[21]....
        /*0128*/ 	.word	0x0000b3b0


	//   ....[22]....
        /*012c*/ 	.word	0x0000b3d0


	//----- nvinfo : EIATTR_MAX_THREADS
	.align		4
.L_4812:
        /*0130*/ 	.byte	0x04, 0x05
        /*0132*/ 	.short	(.L_4814 - .L_4813)
.L_4813:
        /*0134*/ 	.word	0x00000080
        /*0138*/ 	.word	0x00000001
        /*013c*/ 	.word	0x00000001


	//----- nvinfo : EIATTR_CRS_STACK_SIZE
	.align		4
.L_4814:
        /*0140*/ 	.byte	0x04, 0x1e
        /*0142*/ 	.short	(.L_4816 - .L_4815)
.L_4815:
        /*0144*/ 	.word	0x00000000
.L_4816:


//--------------------- .nv.info._ZN2at6native18elementwise_kernelILi128ELi4EZNS0_22gpu_kernel_impl_nocastINS0_13BinaryFunctorIaabZZZNS0_23logical_xor_kernel_cudaERNS_14TensorIteratorEENKUlvE0_clEvENKUlvE0_clEvEUlaaE_EEEEvRNS_18TensorIteratorBaseERKT_EUliE_EEviT1_ --------------------------
	.section	.nv.info._ZN2at6native18elementwise_kernelILi128ELi4EZNS0_22gpu_kernel_impl_nocastINS0_13BinaryFunctorIaabZZZNS0_23logical_xor_kernel_cudaERNS_14TensorIteratorEENKUlvE0_clEvENKUlvE0_clEvEUlaaE_EEEEvRNS_18TensorIteratorBaseERKT_EUliE_EEviT1_,"",@"SHT_CUDA_INFO"
	.sectionflags	@""
	.align	4


	//----- nvinfo : EIATTR_CUDA_API_VERSION
	.align		4
        /*0000*/ 	.byte	0x04, 0x37
        /*0002*/ 	.short	(.L_4818 - .L_4817)
.L_4817:
        /*0004*/ 	.word	0x00000082


	//----- nvinfo : EIATTR_SW2861232_WAR
	.align		4
.L_4818:
        /*0008*/ 	.byte	0x01, 0x35
	.zero		2


	//----- nvinfo : EIATTR_PARAM_CBANK
	.align		4
        /*000c*/ 	.byte	0x04, 0x0a
        /*000e*/ 	.short	(.L_4820 - .L_4819)
	.align		4
.L_4819:
        /*0010*/ 	.word	index@(.nv.constant0._ZN2at6native18elementwise_kernelILi128ELi4EZNS0_22gpu_kernel_impl_nocastINS0_13BinaryFunctorIaabZZZNS0_23logical_xor_kernel_cudaERNS_14TensorIteratorEENKUlvE0_clEvENKUlvE0_clEvEUlaaE_EEEEvRNS_18TensorIteratorBaseERKT_EUliE_EEviT1_)
        /*0014*/ 	.short	0x0160
        /*0016*/ 	.short	0x0290


	//----- nvinfo : EIATTR_CBANK_PARAM_SIZE
	.align		4
.L_4820:
        /*0018*/ 	.byte	0x03, 0x19
        /*001a*/ 	.short	0x0290


	//----- nvinfo : EIATTR_KPARAM_INFO
	.align		4
        /*001c*/ 	.byte	0x04, 0x17
        /*001e*/ 	.short	(.L_4822 - .L_4821)
.L_4821:
        /*0020*/ 	.word	0x00000000
        /*0024*/ 	.short	0x0001
        /*0026*/ 	.short	0x0008
        /*0028*/ 	.byte	0x00, 0xf0, 0x21, 0x0a


	//----- nvinfo : EIATTR_KPARAM_INFO
	.align		4
.L_4822:
        /*002c*/ 	.byte	0x04, 0x17
        /*002e*/ 	.short	(.L_4824 - .L_4823)
.L_4823:
        /*0030*/ 	.word	0x00000000
        /*0034*/ 	.short	0x0000
        /*0036*/ 	.short	0x0000
        /*0038*/ 	.byte	0x00, 0xf0, 0x11, 0x00


	//----- nvinfo : EIATTR_MAXREG_COUNT
	.align		4
.L_4824:
        /*003c*/ 	.byte	0x03, 0x1b
        /*003e*/ 	.short	0x0080


	//----- nvinfo : EIATTR_MERCURY_ISA_VERSION
	.align		4
        /*0040*/ 	.byte	0x03, 0x5f
        /*0042*/ 	.short	0x0000


	//----- nvinfo : EIATTR_EXIT_INSTR_OFFSETS
	.align		4
        /*0044*/ 	.byte	0x04, 0x1c
        /*0046*/ 	.short	(.L_4826 - .L_4825)


	//   ....[0]....
.L_4825:
        /*0048*/ 	.word	0x000032e0


	//   ....[1]....
        /*004c*/ 	.word	0x00004380


	//----- nvinfo : EIATTR_MAX_THREADS
	.align		4
.L_4826:
        /*0050*/ 	.byte	0x04, 0x05
        /*0052*/ 	.short	(.L_4828 - .L_4827)
.L_4827:
        /*0054*/ 	.word	0x00000080
        /*0058*/ 	.word	0x00000001
        /*005c*/ 	.word	0x00000001


	//----- nvinfo : EIATTR_CRS_STACK_SIZE
	.align		4
.L_4828:
        /*0060*/ 	.byte	0x04, 0x1e
        /*0062*/ 	.short	(.L_4830 - .L_4829)
.L_4829:
        /*0064*/ 	.word	0x00000000
.L_4830:


//--------------------- .nv.info._ZN2at6native27unrolled_elementwise_kernelINS0_13BinaryFunctorIaabZZZNS0_23logical_xor_kernel_cudaERNS_14TensorIteratorEENKUlvE0_clEvENKUlvE0_clEvEUlaaE_EESt5arrayIPcLm3EELi4E23TrivialOffsetCalculatorILi2EjESC_ILi1EjENS0_6memory15LoadWithoutCastENSF_16StoreWithoutCastEEEviT_T0_T2_T3_T4_T5_ --------------------------
	.section	.nv.info._ZN2at6native27unrolled_elementwise_kernelINS0_13BinaryFunctorIaabZZZNS0_23logical_xor_kernel_cudaERNS_14TensorIteratorEENKUlvE0_clEvENKUlvE0_clEvEUlaaE_EESt5arrayIPcLm3EELi4E23TrivialOffsetCalculatorILi2EjESC_ILi1EjENS0_6memory15LoadWithoutCastENSF_16StoreWithoutCastEEEviT_T0_T2_T3_T4_T5_,"",@"SHT_CUDA_INFO"
	.sectionflags	@""
	.align	4


	//----- nvinfo : EIATTR_CUDA_API_VERSION
	.align		4
        /*0000*/ 	.byte	0x04, 0x37
        /*0002*/ 	.short	(.L_4832 - .L_4831)
.L_4831:
        /*0004*/ 	.word	0x00000082


	//----- nvinfo : EIATTR_SW2861232_WAR
	.align		4
.L_4832:
        /*0008*/ 	.byte	0x01, 0x35
	.zero		2


	//----- nvinfo : EIATTR_PARAM_CBANK
	.align		4
        /*000c*/ 	.byte	0x04, 0x0a
        /*000e*/ 	.short	(.L_4834 - .L_4833)
	.align		4
.L_4833:
        /*0010*/ 	.word	index@(.nv.constant0._ZN2at6native27unrolled_elementwise_kernelINS0_13BinaryFunctorIaabZZZNS0_23logical_xor_kernel_cudaERNS_14TensorIteratorEENKUlvE0_clEvENKUlvE0_clEvEUlaaE_EESt5arrayIPcLm3EELi4E23TrivialOffsetCalculatorILi2EjESC_ILi1EjENS0_6memory15LoadWithoutCastENSF_16StoreWithoutCastEEEviT_T0_T2_T3_T4_T5_)
        /*0014*/ 	.short	0x0160
        /*0016*/ 	.short	0x0024


	//----- nvinfo : EIATTR_CBANK_PARAM_SIZE
	.align		4
.L_4834:
        /*0018*/ 	.byte	0x03, 0x19
        /*001a*/ 	.short	0x0024


	//----- nvinfo : EIATTR_KPARAM_INFO
	.align		4
        /*001c*/ 	.byte	0x04, 0x17
        /*001e*/ 	.short	(.L_4836 - .L_4835)
.L_4835:
        /*0020*/ 	.word	0x00000000
        /*0024*/ 	.short	0x0006
        /*0026*/ 	.short	0x0023
        /*0028*/ 	.byte	0x00, 0xf0, 0x05, 0x00


	//----- nvinfo : EIATTR_KPARAM_INFO
	.align		4
.L_4836:
        /*002c*/ 	.byte	0x04, 0x17
        /*002e*/ 	.short	(.L_4838 - .L_4837)
.L_4837:
        /*0030*/ 	.word	0x00000000
        /*0034*/ 	.short	0x0005
        /*0036*/ 	.short	0x0022
        /*0038*/ 	.byte	0x00, 0xf0, 0x05, 0x00


	//----- nvinfo : EIATTR_KPARAM_INFO
	.align		4
.L_4838:
        /*003c*/ 	.byte	0x04, 0x17
        /*003e*/ 	.short	(.L_4840 - .L_4839)
.L_4839:
        /*0040*/ 	.word	0x00000000
        /*0044*/ 	.short	0x0004
        /*0046*/ 	.short	0x0021
        /*0048*/ 	.byte	0x00, 0xf0, 0x05, 0x00


	//----- nvinfo : EIATTR_KPARAM_INFO
	.align		4
.L_4840:
        /*004c*/ 	.byte	0x04, 0x17
        /*004e*/ 	.short	(.L_4842 - .L_4841)
.L_4841:
        /*0050*/ 	.word	0x00000000
        /*0054*/ 	.short	0x0003
        /*0056*/ 	.short	0x0020
        /*0058*/ 	.byte	0x00, 0xf0, 0x05, 0x00


	//----- nvinfo : EIATTR_KPARAM_INFO
	.align		4
.L_4842:
        /*005c*/ 	.byte	0x04, 0x17
        /*005e*/ 	.short	(.L_4844 - .L_4843)
.L_4843:
        /*0060*/ 	.word	0x00000000
        /*0064*/ 	.short	0x0002
        /*0066*/ 	.short	0x0008
        /*0068*/ 	.byte	0x00, 0xf0, 0x61, 0x00


	//----- nvinfo : EIATTR_KPARAM_INFO
	.align		4
.L_4844:
        /*006c*/ 	.byte	0x04, 0x17
        /*006e*/ 	.short	(.L_4846 - .L_4845)
.L_4845:
        /*0070*/ 	.word	0x00000000
        /*0074*/ 	.short	0x0001
        /*0076*/ 	.short	0x0004
        /*0078*/ 	.byte	0x00, 0xf0, 0x05, 0x00


	//----- nvinfo : EIATTR_KPARAM_INFO
	.align		4
.L_4846:
        /*007c*/ 	.byte	0x04, 0x17
        /*007e*/ 	.short	(.L_4848 - .L_4847)
.L_4847:
        /*0080*/ 	.word	0x00000000
        /*0084*/ 	.short	0x0000
        /*0086*/ 	.short	0x0000
        /*0088*/ 	.byte	0x00, 0xf0, 0x11, 0x00


	//----- nvinfo : EIATTR_MAXREG_COUNT
	.align		4
.L_4848:
        /*008c*/ 	.byte	0x03, 0x1b
        /*008e*/ 	.short	0x00ff


	//----- nvinfo : EIATTR_MERCURY_ISA_VERSION
	.align		4
        /*0090*/ 	.byte	0x03, 0x5f
        /*0092*/ 	.short	0x0000


	//----- nvinfo : EIATTR_EXIT_INSTR_OFFSETS
	.align		4
        /*0094*/ 	.byte	0x04, 0x1c
        /*0096*/ 	.short	(.L_4850 - .L_4849)


	//   ....[0]....
.L_4849:
        /*0098*/ 	.word	0x00000540


	//   ....[1]....
        /*009c*/ 	.word	0x000005c0


	//----- nvinfo : EIATTR_MAX_THREADS
	.align		4
.L_4850:
        /*00a0*/ 	.byte	0x04, 0x05
        /*00a2*/ 	.short	(.L_4852 - .L_4851)
.L_4851:
        /*00a4*/ 	.word	0x00000080
        /*00a8*/ 	.word	0x00000001
        /*00ac*/ 	.word	0x00000001


	//----- nvinfo : EIATTR_CRS_STACK_SIZE
	.align		4
.L_4852:
        /*00b0*/ 	.byte	0x04, 0x1e
        /*00b2*/ 	.short	(.L_4854 - .L_4853)
.L_4853:
        /*00b4*/ 	.word	0x00000000
.L_4854:


//--------------------- .nv.info._ZN2at6native29vectorized_elementwise_kernelILi2ENS0_13BinaryFunctorIaabZZZNS0_23logical_xor_kernel_cudaERNS_14TensorIteratorEENKUlvE0_clEvENKUlvE0_clEvEUlaaE_EESt5arrayIPcLm3EEEEviT0_T1_ --------------------------
	.section	.nv.info._ZN2at6native29vectorized_elementwise_kernelILi2ENS0_13BinaryFunctorIaabZZZNS0_23logical_xor_kernel_cudaERNS_14TensorIteratorEENKUlvE0_clEvENKUlvE0_clEvEUlaaE_EESt5arrayIPcLm3EEEEviT0_T1_,"",@"SHT_CUDA_INFO"
	.sectionflags	@""
	.align	4


	//----- nvinfo : EIATTR_CUDA_API_VERSION
	.align		4
        /*0000*/ 	.byte	0x04, 0x37
        /*0002*/ 	.short	(.L_4856 - .L_4855)
.L_4855:
        /*0004*/ 	.word	0x00000082


	//----- nvinfo : EIATTR_SW2861232_WAR
	.align		4
.L_4856:
        /*0008*/ 	.byte	0x01, 0x35
	.zero		2


	//----- nvinfo : EIATTR_PARAM_CBANK
	.align		4
        /*000c*/ 	.byte	0x04, 0x0a
        /*000e*/ 	.short	(.L_4858 - .L_4857)
	.align		4
.L_4857:
        /*0010*/ 	.word	index@(.nv.constant0._ZN2at6native29vectorized_elementwise_kernelILi2ENS0_13BinaryFunctorIaabZZZNS0_23logical_xor_kernel_cudaERNS_14TensorIteratorEENKUlvE0_clEvENKUlvE0_clEvEUlaaE_EESt5arrayIPcLm3EEEEviT0_T1_)
        /*0014*/ 	.short	0x0160
        /*0016*/ 	.short	0x0020


	//----- nvinfo : EIATTR_CBANK_PARAM_SIZE
	.align		4
.L_4858:
        /*0018*/ 	.byte	0x03, 0x19
        /*001a*/ 	.short	0x0020


	//----- nvinfo : EIATTR_KPARAM_INFO
	.align		4
        /*001c*/ 	.byte	0x04, 0x17
        /*001e*/ 	.short	(.L_4860 - .L_4859)
.L_4859:
        /*0020*/ 	.word	0x00000000
        /*0024*/ 	.short	0x0002
        /*0026*/ 	.short	0x0008
        /*0028*/ 	.byte	0x00, 0xf0, 0x61, 0x00


	//----- nvinfo : EIATTR_KPARAM_INFO
	.align		4
.L_4860:
        /*002c*/ 	.byte	0x04, 0x17
        /*002e*/ 	.short	(.L_4862 - .L_4861)
.L_4861:
        /*0030*/ 	.word	0x00000000
        /*0034*/ 	.short	0x0001
        /*0036*/ 	.short	0x0004
        /*0038*/ 	.byte	0x00, 0xf0, 0x05, 0x00


	//----- nvinfo : EIATTR_KPARAM_INFO
	.align		4
.L_4862:
        /*003c*/ 	.byte	0x04, 0x17
        /*003e*/ 	.short	(.L_4864 - .L_4863)
.L_4863:
        /*0040*/ 	.word	0x00000000
        /*0044*/ 	.short	0x0000
        /*0046*/ 	.short	0x0000
        /*0048*/ 	.byte	0x00, 0xf0, 0x11, 0x00


	//----- nvinfo : EIATTR_MAXREG_COUNT
	.align		4
.L_4864:
        /*004c*/ 	.byte	0x03, 0x1b
        /*004e*/ 	.short	0x00ff


	//----- nvinfo : EIATTR_MERCURY_ISA_VERSION
	.align		4
        /*0050*/ 	.byte	0x03, 0x5f
        /*0052*/ 	.short	0x0000


	//----- nvinfo : EIATTR_EXIT_INSTR_OFFSETS
	.align		4
        /*0054*/ 	.byte	0x04, 0x1c
        /*0056*/ 	.short	(.L_4866 - .L_4865)


	//   ....[0]....
.L_4865:
        /*0058*/ 	.word	0x000004a0


	//   ....[1]....
        /*005c*/ 	.word	0x00000f70


	//   ....[2]....
        /*0060*/ 	.word	0x00000fd0


	//----- nvinfo : EIATTR_MAX_THREADS
	.align		4
.L_4866:
        /*0064*/ 	.byte	0x04, 0x05
        /*0066*/ 	.short	(.L_4868 - .L_4867)
.L_4867:
        /*0068*/ 	.word	0x00000080
        /*006c*/ 	.word	0x00000001
        /*0070*/ 	.word	0x00000001


	//----- nvinfo : EIATTR_CRS_STACK_SIZE
	.align		4
.L_4868:
        /*0074*/ 	.byte	0x04, 0x1e
        /*0076*/ 	.short	(.L_4870 - .L_4869)
.L_4869:
        /*0078*/ 	.word	0x00000000
.L_4870:


//--------------------- .nv.info._ZN2at6native29vectorized_elementwise_kernelILi4ENS0_13BinaryFunctorIaabZZZNS0_23logical_xor_kernel_cudaERNS_14TensorIteratorEENKUlvE0_clEvENKUlvE0_clEvEUlaaE_EESt5arrayIPcLm3EEEEviT0_T1_ --------------------------
	.section	.nv.info._ZN2at6native29vectorized_elementwise_kernelILi4ENS0_13BinaryFunctorIaabZZZNS0_23logical_xor_kernel_cudaERNS_14TensorIteratorEENKUlvE0_clEvENKUlvE0_clEvEUlaaE_EESt5arrayIPcLm3EEEEviT0_T1_,"",@"SHT_CUDA_INFO"
	.sectionflags	@""
	.align	4


	//----- nvinfo : EIATTR_CUDA_API_VERSION
	.align		4
        /*0000*/ 	.byte	0x04, 0x37
        /*0002*/ 	.short	(.L_4872 - .L_4871)
.L_4871:
        /*0004*/ 	.word	0x00000082


	//----- nvinfo : EIATTR_SW2861232_WAR
	.align		4
.L_4872:
        /*0008*/ 	.byte	0x01, 0x35
	.zero		2


	//----- nvinfo : EIATTR_PARAM_CBANK
	.align		4
        /*000c*/ 	.byte	0x04, 0x0a
        /*000e*/ 	.short	(.L_4874 - .L_4873)
	.align		4
.L_4873:
        /*0010*/ 	.word	index@(.nv.constant0._ZN2at6native29vectorized_elementwise_kernelILi4ENS0_13BinaryFunctorIaabZZZNS0_23logical_xor_kernel_cudaERNS_14TensorIteratorEENKUlvE0_clEvENKUlvE0_clEvEUlaaE_EESt5arrayIPcLm3EEEEviT0_T1_)
        /*0014*/ 	.short	0x0160
        /*0016*/ 	.short	0x0020


	//----- nvinfo : EIATTR_CBANK_PARAM_SIZE
	.align		4
.L_4874:
        /*0018*/ 	.byte	0x03, 0x19
        /*001a*/ 	.short	0x0020


	//----- nvinfo : EIATTR_KPARAM_INFO
	.align		4
        /*001c*/ 	.byte	0x04, 0x17
        /*001e*/ 	.short	(.L_4876 - .L_4875)
.L_4875:
        /*0020*/ 	.word	0x00000000
        /*0024*/ 	.short	0x0002
        /*0026*/ 	.short	0x0008
        /*0028*/ 	.byte	0x00, 0xf0, 0x61, 0x00


	//----- nvinfo : EIATTR_KPARAM_INFO
	.align		4
.L_4876:
        /*002c*/ 	.byte	0x04, 0x17
        /*002e*/ 	.short	(.L_4878 - .L_4877)
.L_4877:
        /*0030*/ 	.word	0x00000000
        /*0034*/ 	.short	0x0001
        /*0036*/ 	.short	0x0004
        /*0038*/ 	.byte	0x00, 0xf0, 0x05, 0x00


	//----- nvinfo : EIATTR_KPARAM_INFO
	.align		4
.L_4878:
        /*003c*/ 	.byte	0x04, 0x17
        /*003e*/ 	.short	(.L_4880 - .L_4879)
.L_4879:
        /*0040*/ 	.word	0x00000000
        /*0044*/ 	.short	0x0000
        /*0046*/ 	.short	0x0000
        /*0048*/ 	.byte	0x00, 0xf0, 0x11, 0x00


	//----- nvinfo : EIATTR_MAXREG_COUNT
	.align		4
.L_4880:
        /*004c*/ 	.byte	0x03, 0x1b
        /*004e*/ 	.short	0x00ff


	//----- nvinfo : EIATTR_MERCURY_ISA_VERSION
	.align		4
        /*0050*/ 	.byte	0x03, 0x5f
        /*0052*/ 	.short	0x0000


	//----- nvinfo : EIATTR_EXIT_INSTR_OFFSETS
	.align		4
        /*0054*/ 	.byte	0x04, 0x1c
        /*0056*/ 	.short	(.L_4882 - .L_4881)


	//   ....[0]....
.L_4881:
        /*0058*/ 	.word	0x00000460


	//   ....[1]....
        /*005c*/ 	.word	0x00000f30


	//   ....[2]....
        /*0060*/ 	.word	0x00000f90


	//----- nvinfo : EIATTR_MAX_THREADS
	.align		4
.L_4882:
        /*0064*/ 	.byte	0x04, 0x05
        /*0066*/ 	.short	(.L_4884 - .L_4883)
.L_4883:
        /*0068*/ 	.word	0x00000080
        /*006c*/ 	.word	0x00000001
        /*0070*/ 	.word	0x00000001


	//----- nvinfo : EIATTR_CRS_STACK_SIZE
	.align		4
.L_4884:
        /*0074*/ 	.byte	0x04, 0x1e
        /*0076*/ 	.short	(.L_4886 - .L_4885)
.L_4885:
        /*0078*/ 	.word	0x00000000
.L_4886:


//--------------------- .nv.info._ZN2at6native29vectorized_elementwise_kernelILi8ENS0_13BinaryFunctorIaabZZZNS0_23logical_xor_kernel_cudaERNS_14TensorIteratorEENKUlvE0_clEvENKUlvE0_clEvEUlaaE_EESt5arrayIPcLm3EEEEviT0_T1_ --------------------------
	.section	.nv.info._ZN2at6native29vectorized_elementwise_kernelILi8ENS0_13BinaryFunctorIaabZZZNS0_23logical_xor_kernel_cudaERNS_14TensorIteratorEENKUlvE0_clEvENKUlvE0_clEvEUlaaE_EESt5arrayIPcLm3EEEEviT0_T1_,"",@"SHT_CUDA_INFO"
	.sectionflags	@""
	.align	4


	//----- nvinfo : EIATTR_CUDA_API_VERSION
	.align		4
        /*0000*/ 	.byte	0x04, 0x37
        /*0002*/ 	.short	(.L_4888 - .L_4887)
.L_4887:
        /*0004*/ 	.word	0x00000082


	//----- nvinfo : EIATTR_SW2861232_WAR
	.align		4
.L_4888:
        /*0008*/ 	.byte	0x01, 0x35
	.zero		2


	//----- nvinfo : EIATTR_PARAM_CBANK
	.align		4
        /*000c*/ 	.byte	0x04, 0x0a
        /*000e*/ 	.short	(.L_4890 - .L_4889)
	.align		4
.L_4889:
        /*0010*/ 	.word	index@(.nv.constant0._ZN2at6native29vectorized_elementwise_kernelILi8ENS0_13BinaryFunctorIaabZZZNS0_23logical_xor_kernel_cudaERNS_14TensorIteratorEENKUlvE0_clEvENKUlvE0_clEvEUlaaE_EESt5arrayIPcLm3EEEEviT0_T1_)
        /*0014*/ 	.short	0x0160
        /*0016*/ 	.short	0x0020


	//----- nvinfo : EIATTR_CBANK_PARAM_SIZE
	.align		4
.L_4890:
        /*0018*/ 	.byte	0x03, 0x19
        /*001a*/ 	.short	0x0020


	//----- nvinfo : EIATTR_KPARAM_INFO
	.align		4
        /*001c*/ 	.byte	0x04, 0x17
        /*001e*/ 	.short	(.L_4892 - .L_4891)
.L_4891:
        /*0020*/ 	.word	0x00000000
        /*0024*/ 	.short	0x0002
        /*0026*/ 	.short	0x0008
        /*0028*/ 	.byte	0x00, 0xf0, 0x61, 0x00


	//----- nvinfo : EIATTR_KPARAM_INFO
	.align		4
.L_4892:
        /*002c*/ 	.byte	0x04, 0x17
        /*002e*/ 	.short	(.L_4894 - .L_4893)
.L_4893:
        /*0030*/ 	.word	0x00000000
        /*0034*/ 	.short	0x0001
        /*0036*/ 	.short	0x0004
        /*0038*/ 	.byte	0x00, 0xf0, 0x05, 0x00


	//----- nvinfo : EIATTR_KPARAM_INFO
	.align		4
.L_4894:
        /*003c*/ 	.byte	0x04, 0x17
        /*003e*/ 	.short	(.L_4896 - .L_4895)
.L_4895:
        /*0040*/ 	.word	0x00000000
        /*0044*/ 	.short	0x0000
        /*0046*/ 	.short	0x0000
        /*0048*/ 	.byte	0x00, 0xf0, 0x11, 0x00


	//----- nvinfo : EIATTR_MAXREG_COUNT
	.align		4
.L_4896:
        /*004c*/ 	.byte	0x03, 0x1b
        /*004e*/ 	.short	0x00ff


	//----- nvinfo : EIATTR_MERCURY_ISA_VERSION
	.align		4
        /*0050*/ 	.byte	0x03, 0x5f
        /*0052*/ 	.short	0x0000


	//----- nvinfo : EIATTR_EXIT_INSTR_OFFSETS
	.align		4
        /*0054*/ 	.byte	0x04, 0x1c
        /*0056*/ 	.short	(.L_4898 - .L_4897)


	//   ....[0]....
.L_4897:
        /*0058*/ 	.word	0x00000010


	//----- nvinfo : EIATTR_MAX_THREADS
	.align		4
.L_4898:
        /*005c*/ 	.byte	0x04, 0x05
        /*005e*/ 	.short	(.L_4900 - .L_4899)
.L_4899:
        /*0060*/ 	.word	0x00000080
        /*0064*/ 	.word	0x00000001
        /*0068*/ 	.word	0x00000001
.L_4900:


//--------------------- .nv.info._ZN2at6native18elementwise_kernelILi128ELi4EZNS0_15gpu_kernel_implINS0_13AUnaryFunctorIhhbZZZNS0_23logical_xor_kernel_cudaERNS_14TensorIteratorEENKUlvE0_clEvENKUlvE_clEvEUlhhE_EEEEvRNS_18TensorIteratorBaseERKT_EUliE_EEviT1_ --------------------------
	.section	.nv.info._ZN2at6native18elementwise_kernelILi128ELi4EZNS0_15gpu_kernel_implINS0_13AUnaryFunctorIhhbZZZNS0_23logical_xor_kernel_cudaERNS_14TensorIteratorEENKUlvE0_clEvENKUlvE_clEvEUlhhE_EEEEvRNS_18TensorIteratorBaseERKT_EUliE_EEviT1_,"",@"SHT_CUDA_INFO"
	.sectionflags	@""
	.align	4


	//----- nvinfo : EIATTR_CUDA_API_VERSION
	.align		4
        /*0000*/ 	.byte	0x04, 0x37
        /*0002*/ 	.short	(.L_4902 - .L_4901)
.L_4901:
        /*0004*/ 	.word	0x00000082


	//----- nvinfo : EIATTR_SW2861232_WAR
	.align		4
.L_4902:
        /*0008*/ 	.byte	0x01, 0x35
	.zero		2


	//----- nvinfo : EIATTR_PARAM_CBANK
	.align		4
        /*000c*/ 	.byte	0x04, 0x0a
        /*000e*/ 	.short	(.L_4904 - .L_4903)
	.align		4
.L_4903:
        /*0010*/ 	.word	index@(.nv.constant0._ZN2at6native18elementwise_kernelILi128ELi4EZNS0_15gpu_kernel_implINS0_13AUnaryFunctorIhhbZZZNS0_23logical_xor_kernel_cudaERNS_14TensorIteratorEENKUlvE0_clEvENKUlvE_clEvEUlhhE_EEEEvRNS_18TensorIteratorBaseERKT_EUliE_EEviT1_)
        /*0014*/ 	.short	0x0160
        /*0016*/ 	.short	0x0220


	//----- nvinfo : EIATTR_CBANK_PARAM_SIZE
	.align		4
.L_4904:
        /*0018*/ 	.byte	0x03, 0x19
        /*001a*/ 	.short	0x0220


	//----- nvinfo : EIATTR_KPARAM_INFO
	.align		4
        /*001c*/ 	.byte	0x04, 0x17
        /*001e*/ 	.short	(.L_4906 - .L_4905)
.L_4905:
        /*0020*/ 	.word	0x00000000
        /*0024*/ 	.short	0x0001
        /*0026*/ 	.short	0x0008
        /*0028*/ 	.byte	0x00, 0xf0, 0x61, 0x08


	//----- nvinfo : EIATTR_KPARAM_INFO
	.align		4
.L_4906:
        /*002c*/ 	.byte	0x04, 0x17
        /*002e*/ 	.short	(.L_4908 - .L_4907)
.L_4907:
        /*0030*/ 	.word	0x00000000
        /*0034*/ 	.short	0x0000
        /*0036*/ 	.short	0x0000
        /*0038*/ 	.byte	0x00, 0xf0, 0x11, 0x00


	//----- nvinfo : EIATTR_MAXREG_COUNT
	.align		4
.L_4908:
        /*003c*/ 	.byte	0x03, 0x1b
        /*003e*/ 	.short	0x0080


	//----- nvinfo : EIATTR_EXTERNS
	.align		4
        /*0040*/ 	.byte	0x04, 0x0f
        /*0042*/ 	.short	(.L_4910 - .L_4909)


	//   ....[0]....
	.align		4
.L_4909:
        /*0044*/ 	.word	index@(__assertfail)


	//----- nvinfo : EIATTR_MERCURY_ISA_VERSION
	.align		4
.L_4910:
        /*0048*/ 	.byte	0x03, 0x5f
        /*004a*/ 	.short	0x0000


	//----- nvinfo : EIATTR_SYSCALL_OFFSETS
	.align		4
        /*004c*/ 	.byte	0x04, 0x46
        /*004e*/ 	.short	(.L_4912 - .L_4911)


	//   ....[0]....
.L_4911:
        /*0050*/ 	.word	0x00001d70


	//   ....[1]....
        /*0054*/ 	.word	0x00002c10


	//   ....[2]....
        /*0058*/ 	.word	0x000049b0


	//   ....[3]....
        /*005c*/ 	.word	0x00005850


	//   ....[4]....
        /*0060*/ 	.word	0x000075c0


	//   ....[5]....
        /*0064*/ 	.word	0x00008460


	//   ....[6]....
        /*0068*/ 	.word	0x0000a1e0


	//   ....[7]....
        /*006c*/ 	.word	0x0000b080


	//----- nvinfo : EIATTR_EXIT_INSTR_OFFSETS
	.align		4
.L_4912:
        /*0070*/ 	.byte	0x04, 0x1c
        /*0072*/ 	.short	(.L_4914 - .L_4913)


	//   ....[0]....
.L_4913:
        /*0074*/ 	.word	0x000084f0


	//   ....[1]....
        /*0078*/ 	.word	0x0000a360


	//   ....[2]....
        /*007c*/ 	.word	0x0000a380


	//   ....[3]....
        /*0080*/ 	.word	0x0000a410


	//   ....[4]....
        /*0084*/ 	.word	0x0000a430


	//   ....[5]....
        /*0088*/ 	.word	0x0000a450


	//   ....[6]....
        /*008c*/ 	.word	0x0000a4e0


	//   ....[7]....
        /*0090*/ 	.word	0x0000a520


	//   ....[8]....
        /*0094*/ 	.word	0x0000a5c0


	//   ....[9]....
        /*0098*/ 	.word	0x0000a610


	//   ....[10]....
        /*009c*/ 	.word	0x0000a640


	//   ....[11]....
        /*00a0*/ 	.word	0x0000a6e0


	//   ....[12]....
        /*00a4*/ 	.word	0x0000a720


	//   ....[13]....
        /*00a8*/ 	.word	0x0000a8b0


	//   ....[14]....
        /*00ac*/ 	.word	0x0000aa10


	//   ....[15]....
        /*00b0*/ 	.word	0x0000aa50


	//   ....[16]....
        /*00b4*/ 	.word	0x0000aaf0


	//   ....[17]....
        /*00b8*/ 	.word	0x0000ac70


	//   ....[18]....
        /*00bc*/ 	.word	0x0000adf0


	//   ....[19]....
        /*00c0*/ 	.word	0x0000af50


	//   ....[20]....
        /*00c4*/ 	.word	0x0000b090


	//   ....[21]....
        /*00c8*/ 	.word	0x0000b0c0


	//   ....[22]....
        /*00cc*/ 	.word	0x0000b0e0


	//----- nvinfo : EIATTR_MAX_THREADS
	.align		4
.L_4914:
        /*00d0*/ 	.byte	0x04, 0x05
        /*00d2*/ 	.short	(.L_4916 - .L_4915)
.L_4915:
        /*00d4*/ 	.word	0x00000080
        /*00d8*/ 	.word	0x00000001
        /*00dc*/ 	.word	0x00000001


	//----- nvinfo : EIATTR_CRS_STACK_SIZE
	.align		4
.L_4916:
        /*00e0*/ 	.byte	0x04, 0x1e
        /*00e2*/ 	.short	(.L_4918 - .L_4917)
.L_4917:
        /*00e4*/ 	.word	0x00000000
.L_4918:


//--------------------- .nv.info._ZN2at6native27unrolled_elementwise_kernelINS0_13AUnaryFunctorIhhbZZZNS0_23logical_xor_kernel_cudaERNS_14TensorIteratorEENKUlvE0_clEvENKUlvE_clEvEUlhhE_EESt5arrayIPcLm2EELi4E23TrivialOffsetCalculatorILi1EjESD_NS0_6memory12LoadWithCastILi1EEENSE_13StoreWithCastILi1EEEEEviT_T0_T2_T3_T4_T5_ --------------------------
	.section	.nv.info._ZN2at6native27unrolled_elementwise_kernelINS0_13AUnaryFunctorIhhbZZZNS0_23logical_xor_kernel_cudaERNS_14TensorIteratorEENKUlvE0_clEvENKUlvE_clEvEUlhhE_EESt5arrayIPcLm2EELi4E23TrivialOffsetCalculatorILi1EjESD_NS0_6memory12LoadWithCastILi1EEENSE_13StoreWithCastILi1EEEEEviT_T0_T2_T3_T4_T5_,"",@"SHT_CUDA_INFO"
	.sectionflags	@""
	.align	4


	//----- nvinfo : EIATTR_CUDA_API_VERSION
	.align		4
        /*0000*/ 	.byte	0x04, 0x37
        /*0002*/ 	.short	(.L_4920 - .L_4919)
.L_4919:
        /*0004*/ 	.word	0x00000082


	//----- nvinfo : EIATTR_SW2861232_WAR
	.align		4
.L_4920:
        /*0008*/ 	.byte	0x01, 0x35
	.zero		2


	//----- nvinfo : EIATTR_PARAM_CBANK
	.align		4
        /*000c*/ 	.byte	0x04, 0x0a
        /*000e*/ 	.short	(.L_4922 - .L_4921)
	.align		4
.L_4921:
        /*0010*/ 	.word	index@(.nv.constant0._ZN2at6native27unrolled_elementwise_kernelINS0_13AUnaryFunctorIhhbZZZNS0_23logical_xor_kernel_cudaERNS_14TensorIteratorEENKUlvE0_clEvENKUlvE_clEvEUlhhE_EESt5arrayIPcLm2EELi4E23TrivialOffsetCalculatorILi1EjESD_NS0_6memory12LoadWithCastILi1EEENSE_13StoreWithCastILi1EEEEEviT_T0_T2_T3_T4_T5_)
        /*0014*/ 	.short	0x0160
        /*0016*/ 	.short	0x002c


	//----- nvinfo : EIATTR_CBANK_PARAM_SIZE
	.align		4
.L_4922:
        /*0018*/ 	.byte	0x03, 0x19
        /*001a*/ 	.short	0x002c


	//----- nvinfo : EIATTR_KPARAM_INFO
	.align		4
        /*001c*/ 	.byte	0x04, 0x17
        /*001e*/ 	.short	(.L_4924 - .L_4923)
.L_4923:
        /*0020*/ 	.word	0x00000000
        /*0024*/ 	.short	0x0006
        /*0026*/ 	.short	0x0024
        /*0028*/ 	.byte	0x00, 0xf0, 0x21, 0x00


	//----- nvinfo : EIATTR_KPARAM_INFO
	.align		4
.L_4924:
        /*002c*/ 	.byte	0x04, 0x17
        /*002e*/ 	.short	(.L_4926 - .L_4925)
.L_4925:
        /*0030*/ 	.word	0x00000000
        /*0034*/ 	.short	0x0005
        /*0036*/ 	.short	0x001c
        /*0038*/ 	.byte	0x00, 0xf0, 0x21, 0x00


	//----- nvinfo : EIATTR_KPARAM_INFO
	.align		4
.L_4926:
        /*003c*/ 	.byte	0x04, 0x17
        /*003e*/ 	.short	(.L_4928 - .L_4927)
.L_4927:
        /*0040*/ 	.word	0x00000000
        /*0044*/ 	.short	0x0004
        /*0046*/ 	.short	0x0019
        /*0048*/ 	.byte	0x00, 0xf0, 0x05, 0x00


	//----- nvinfo : EIATTR_KPARAM_INFO
	.align		4
.L_4928:
        /*004c*/ 	.byte	0x04, 0x17
        /*004e*/ 	.short	(.L_4930 - .L_4929)
.L_4929:
        /*0050*/ 	.word	0x00000000
        /*0054*/ 	.short	0x0003
        /*0056*/ 	.short	0x0018
        /*0058*/ 	.byte	0x00, 0xf0, 0x05, 0x00


	//----- nvinfo : EIATTR_KPARAM_INFO
	.align		4
.L_4930:
        /*005c*/ 	.byte	0x04, 0x17
        /*005e*/ 	.short	(.L_4932 - .L_4931)
.L_4931:
        /*0060*/ 	.word	0x00000000
        /*0064*/ 	.short	0x0002
        /*0066*/ 	.short	0x0008
        /*0068*/ 	.byte	0x00, 0xf0, 0x41, 0x00


	//----- nvinfo : EIATTR_KPARAM_INFO
	.align		4
.L_4932:
        /*006c*/ 	.byte	0x04, 0x17
        /*006e*/ 	.short	(.L_4934 - .L_4933)
.L_4933:
        /*0070*/ 	.word	0x00000000
        /*0074*/ 	.short	0x0001
        /*0076*/ 	.short	0x0004
        /*0078*/ 	.byte	0x00, 0xf0, 0x09, 0x00


	//----- nvinfo : EIATTR_KPARAM_INFO
	.align		4
.L_4934:
        /*007c*/ 	.byte	0x04, 0x17
        /*007e*/ 	.short	(.L_4936 - .L_4935)
.L_4935:
        /*0080*/ 	.word	0x00000000
        /*0084*/ 	.short	0x0000
        /*0086*/ 	.short	0x0000
        /*0088*/ 	.byte	0x00, 0xf0, 0x11, 0x00


	//----- nvinfo : EIATTR_MAXREG_COUNT
	.align		4
.L_4936:
        /*008c*/ 	.byte	0x03, 0x1b
        /*008e*/ 	.short	0x00ff


	//----- nvinfo : EIATTR_EXTERNS
	.align		4
        /*0090*/ 	.byte	0x04, 0x0f
        /*0092*/ 	.short	(.L_4938 - .L_4937)


	//   ....[0]....
	.align		4
.L_4937:
        /*0094*/ 	.word	index@(__assertfail)


	//----- nvinfo : EIATTR_MERCURY_ISA_VERSION
	.align		4
.L_4938:
        /*0098*/ 	.byte	0x03, 0x5f
        /*009a*/ 	.short	0x0000


	//----- nvinfo : EIATTR_SYSCALL_OFFSETS
	.align		4
        /*009c*/ 	.byte	0x04, 0x46
        /*009e*/ 	.short	(.L_4940 - .L_4939)


	//   ....[0]....
.L_4939:
        /*00a0*/ 	.word	0x00000f60


	//   ....[1]....
        /*00a4*/ 	.word	0x00001ec0


	//   ....[2]....
        /*00a8*/ 	.word	0x00002e30


	//   ....[3]....
        /*00ac*/ 	.word	0x00003d80


	//   ....[4]....
        /*00b0*/ 	.word	0x00004d30


	//   ....[5]....
        /*00b4*/ 	.word	0x00005c00


	//   ....[6]....
        /*00b8*/ 	.word	0x00006ac0


	//   ....[7]....
        /*00bc*/ 	.word	0x00007980


	//----- nvinfo : EIATTR_EXIT_INSTR_OFFSETS
	.align		4
.L_4940:
        /*00c0*/ 	.byte	0x04, 0x1c
        /*00c2*/ 	.short	(.L_4942 - .L_4941)


	//   ....[0]....
.L_4941:
        /*00c4*/ 	.word	0x00006b50


	//   ....[1]....
        /*00c8*/ 	.word	0x00006c60


	//   ....[2]....
        /*00cc*/ 	.word	0x00006c80


	//   ....[3]....
        /*00d0*/ 	.word	0x00006d10


	//   ....[4]....
        /*00d4*/ 	.word	0x00006d30


	//   ....[5]....
        /*00d8*/ 	.word	0x00006d50


	//   ....[6]....
        /*00dc*/ 	.word	0x00006de0


	//   ....[7]....
        /*00e0*/ 	.word	0x00006e20


	//   ....[8]....
        /*00e4*/ 	.word	0x00006ec0


	//   ....[9]....
        /*00e8*/ 	.word	0x00006f10


	//   ....[10]....
        /*00ec*/ 	.word	0x00006f40


	//   ....[11]....
        /*00f0*/ 	.word	0x00006fe0


	//   ....[12]....
        /*00f4*/ 	.word	0x00007020


	//   ....[13]....
        /*00f8*/ 	.word	0x000071b0


	//   ....[14]....
        /*00fc*/ 	.word	0x00007310


	//   ....[15]....
        /*0100*/ 	.word	0x00007350


	//   ....[16]....
        /*0104*/ 	.word	0x000073f0


	//   ....[17]....
        /*0108*/ 	.word	0x00007570


	//   ....[18]....
        /*010c*/ 	.word	0x000076f0


	//   ....[19]....
        /*0110*/ 	.word	0x00007850


	//   ....[20]....
        /*0114*/ 	.word	0x00007990


	//   ....[21]....
        /*0118*/ 	.word	0x000079c0


	//   ....[22]....
        /*011c*/ 	.word	0x000079e0


	//----- nvinfo : EIATTR_MAX_THREADS
	.align		4
.L_4942:
        /*0120*/ 	.byte	0x04, 0x05
        /*0122*/ 	.short	(.L_4944 - .L_4943)
.L_4943:
        /*0124*/ 	.word	0x00000080
        /*0128*/ 	.word	0x00000001
        /*012c*/ 	.word	0x00000001


	//----- nvinfo : EIATTR_CRS_STACK_SIZE
	.align		4
.L_4944:
        /*0130*/ 	.byte	0x04, 0x1e
        /*0132*/ 	.short	(.L_4946 - .L_4945)
.L_4945:
        /*0134*/ 	.word	0x00000000
.L_4946:


//--------------------- .nv.info._ZN2at6native18elementwise_kernelILi128ELi4EZNS0_22gpu_kernel_impl_nocastINS0_13AUnaryFunctorIhhbZZZNS0_23logical_xor_kernel_cudaERNS_14TensorIteratorEENKUlvE0_clEvENKUlvE_clEvEUlhhE_EEEEvRNS_18TensorIteratorBaseERKT_EUliE_EEviT1_ --------------------------
	.section	.nv.info._ZN2at6native18elementwise_kernelILi128ELi4EZNS0_22gpu_kernel_impl_nocastINS0_13AUnaryFunctorIhhbZZZNS0_23logical_xor_kernel_cudaERNS_14TensorIteratorEENKUlvE0_clEvENKUlvE_clEvEUlhhE_EEEEvRNS_18TensorIteratorBaseERKT_EUliE_EEviT1_,"",@"SHT_CUDA_INFO"
	.sectionflags	@""
	.align	4


	//----- nvinfo : EIATTR_CUDA_API_VERSION
	.align		4
        /*0000*/ 	.byte	0x04, 0x37
        /*0002*/ 	.short	(.L_4948 - .L_4947)
.L_4947:
        /*0004*/ 	.word	0x00000082


	//----- nvinfo : EIATTR_SW2861232_WAR
	.align		4
.L_4948:
        /*0008*/ 	.byte	0x01, 0x35
	.zero		2


	//----- nvinfo : EIATTR_PARAM_CBANK
	.align		4
        /*000c*/ 	.byte	0x04, 0x0a
        /*000e*/ 	.short	(.L_4950 - .L_4949)
	.align		4
.L_4949:
        /*0010*/ 	.word	index@(.nv.constant0._ZN2at6native18elementwise_kernelILi128ELi4EZNS0_22gpu_kernel_impl_nocastINS0_13AUnaryFunctorIhhbZZZNS0_23logical_xor_kernel_cudaERNS_14TensorIteratorEENKUlvE0_clEvENKUlvE_clEvEUlhhE_EEEEvRNS_18TensorIteratorBaseERKT_EUliE_EEviT1_)
        /*0014*/ 	.short	0x0160
        /*0016*/ 	.short	0x0220


	//----- nvinfo : EIATTR_CBANK_PARAM_SIZE
	.align		4
.L_4950:
        /*0018*/ 	.byte	0x03, 0x19
        /*001a*/ 	.short	0x0220


	//----- nvinfo : EIATTR_KPARAM_INFO
	.align		4
        /*001c*/ 	.byte	0x04, 0x17
        /*001e*/ 	.short	(.L_4952 - .L_4951)
.L_4951:
        /*0020*/ 	.word	0x00000000
        /*0024*/ 	.short	0x0001
        /*0026*/ 	.short	0x0008
        /*0028*/ 	.byte	0x00, 0xf0, 0x61, 0x08


	//----- nvinfo : EIATTR_KPARAM_INFO
	.align		4
.L_4952:
        /*002c*/ 	.byte	0x04, 0x17
        /*002e*/ 	.short	(.L_4954 - .L_4953)
.L_4953:
        /*0030*/ 	.word	0x00000000
        /*0034*/ 	.short	0x0000
        /*0036*/ 	.short	0x0000
        /*0038*/ 	.byte	0x00, 0xf0, 0x11, 0x00


	//----- nvinfo : EIATTR_MAXREG_COUNT
	.align		4
.L_4954:
        /*003c*/ 	.byte	0x03, 0x1b
        /*003e*/ 	.short	0x0080


	//----- nvinfo : EIATTR_MERCURY_ISA_VERSION
	.align		4
        /*0040*/ 	.byte	0x03, 0x5f
        /*0042*/ 	.short	0x0000


	//----- nvinfo : EIATTR_EXIT_INSTR_OFFSETS
	.align		4
        /*0044*/ 	.byte	0x04, 0x1c
        /*0046*/ 	.short	(.L_4956 - .L_4955)


	//   ....[0]....
.L_4955:
        /*0048*/ 	.word	0x00002d80


	//   ....[1]....
        /*004c*/ 	.word	0x00003c50


	//----- nvinfo : EIATTR_MAX_THREADS
	.align		4
.L_4956:
        /*0050*/ 	.byte	0x04, 0x05
        /*0052*/ 	.short	(.L_4958 - .L_4957)
.L_4957:
        /*0054*/ 	.word	0x00000080
        /*0058*/ 	.word	0x00000001
        /*005c*/ 	.word	0x00000001


	//----- nvinfo : EIATTR_CRS_STACK_SIZE
	.align		4
.L_4958:
        /*0060*/ 	.byte	0x04, 0x1e
        /*0062*/ 	.short	(.L_4960 - .L_4959)
.L_4959:
        /*0064*/ 	.word	0x00000000
.L_4960:


//--------------------- .nv.info._ZN2at6native27unrolled_elementwise_kernelINS0_13AUnaryFunctorIhhbZZZNS0_23logical_xor_kernel_cudaERNS_14TensorIteratorEENKUlvE0_clEvENKUlvE_clEvEUlhhE_EESt5arrayIPcLm2EELi4E23TrivialOffsetCalculatorILi1EjESD_NS0_6memory15LoadWithoutCastENSE_16StoreWithoutCastEEEviT_T0_T2_T3_T4_T5_ --------------------------
	.section	.nv.info._ZN2at6native27unrolled_elementwise_kernelINS0_13AUnaryFunctorIhhbZZZNS0_23logical_xor_kernel_cudaERNS_14TensorIteratorEENKUlvE0_clEvENKUlvE_clEvEUlhhE_EESt5arrayIPcLm2EELi4E23TrivialOffsetCalculatorILi1EjESD_NS0_6memory15LoadWithoutCastENSE_16StoreWithoutCastEEEviT_T0_T2_T3_T4_T5_,"",@"SHT_CUDA_INFO"
	.sectionflags	@""
	.align	4


	//----- nvinfo : EIATTR_CUDA_API_VERSION
	.align		4
        /*0000*/ 	.byte	0x04, 0x37
        /*0002*/ 	.short	(.L_4962 - .L_4961)
.L_4961:
        /*0004*/ 	.word	0x00000082


	//----- nvinfo : EIATTR_SW2861232_WAR
	.align		4
.L_4962:
        /*0008*/ 	.byte	0x01, 0x35
	.zero		2


	//----- nvinfo : EIATTR_PARAM_CBANK
	.align		4
        /*000c*/ 	.byte	0x04, 0x0a
        /*000e*/ 	.short	(.L_4964 - .L_4963)
	.align		4
.L_4963:
        /*0010*/ 	.word	index@(.nv.constant0._ZN2at6native27unrolled_elementwise_kernelINS0_13AUnaryFunctorIhhbZZZNS0_23logical_xor_kernel_cudaERNS_14TensorIteratorEENKUlvE0_clEvENKUlvE_clEvEUlhhE_EESt5arrayIPcLm2EELi4E23TrivialOffsetCalculatorILi1EjESD_NS0_6memory15LoadWithoutCastENSE_16StoreWithoutCastEEEviT_T0_T2_T3_T4_T5_)
        /*0014*/ 	.short	0x0160
        /*0016*/ 	.short	0x001c


	//----- nvinfo : EIATTR_CBANK_PARAM_SIZE
	.align		4
.L_4964:
        /*0018*/ 	.byte	0x03, 0x19
        /*001a*/ 	.short	0x001c


	//----- nvinfo : EIATTR_KPARAM_INFO
	.align		4
        /*001c*/ 	.byte	0x04, 0x17
        /*001e*/ 	.short	(.L_4966 - .L_4965)
.L_4965:
        /*0020*/ 	.word	0x00000000
        /*0024*/ 	.short	0x0006
        /*0026*/ 	.short	0x001b
        /*0028*/ 	.byte	0x00, 0xf0, 0x05, 0x00


	//----- nvinfo : EIATTR_KPARAM_INFO
	.align		4
.L_4966:
        /*002c*/ 	.byte	0x04, 0x17
        /*002e*/ 	.short	(.L_4968 - .L_4967)
.L_4967:
        /*0030*/ 	.word	0x00000000
        /*0034*/ 	.short	0x0005
        /*0036*/ 	.short	0x001a
        /*0038*/ 	.byte	0x00, 0xf0, 0x05, 0x00


	//----- nvinfo : EIATTR_KPARAM_INFO
	.align		4
.L_4968:
        /*003c*/ 	.byte	0x04, 0x17
        /*003e*/ 	.short	(.L_4970 - .L_4969)
.L_4969:
        /*0040*/ 	.word	0x00000000
        /*0044*/ 	.short	0x0004
        /*0046*/ 	.short	0x0019
        /*0048*/ 	.byte	0x00, 0xf0, 0x05, 0x00


	//----- nvinfo : EIATTR_KPARAM_INFO
	.align		4
.L_4970:
        /*004c*/ 	.byte	0x04, 0x17
        /*004e*/ 	.short	(.L_4972 - .L_4971)
.L_4971:
        /*0050*/ 	.word	0x00000000
        /*0054*/ 	.short	0x0003
        /*0056*/ 	.short	0x0018
        /*0058*/ 	.byte	0x00, 0xf0, 0x05, 0x00


	//----- nvinfo : EIATTR_KPARAM_INFO
	.align		4
.L_4972:
        /*005c*/ 	.byte	0x04, 0x17
        /*005e*/ 	.short	(.L_4974 - .L_4973)
.L_4973:
        /*0060*/ 	.word	0x00000000
        /*0064*/ 	.short	0x0002
        /*0066*/ 	.short	0x0008
        /*0068*/ 	.byte	0x00, 0xf0, 0x41, 0x00


	//----- nvinfo : EIATTR_KPARAM_INFO
	.align		4
.L_4974:
        /*006c*/ 	.byte	0x04, 0x17
        /*006e*/ 	.short	(.L_4976 - .L_4975)
.L_4975:
        /*0070*/ 	.word	0x00000000
        /*0074*/ 	.short	0x0001
        /*0076*/ 	.short	0x0004
        /*0078*/ 	.byte	0x00, 0xf0, 0x09, 0x00


	//----- nvinfo : EIATTR_KPARAM_INFO
	.align		4
.L_4976:
        /*007c*/ 	.byte	0x04, 0x17
        /*007e*/ 	.short	(.L_4978 - .L_4977)
.L_4977:
        /*0080*/ 	.word	0x00000000
        /*0084*/ 	.short	0x0000
        /*0086*/ 	.short	0x0000
        /*0088*/ 	.byte	0x00, 0xf0, 0x11, 0x00


	//----- nvinfo : EIATTR_MAXREG_COUNT
	.align		4
.L_4978:
        /*008c*/ 	.byte	0x03, 0x1b
        /*008e*/ 	.short	0x00ff


	//----- nvinfo : EIATTR_MERCURY_ISA_VERSION
	.align		4
        /*0090*/ 	.byte	0x03, 0x5f
        /*0092*/ 	.short	0x0000


	//----- nvinfo : EIATTR_EXIT_INSTR_OFFSETS
	.align		4
        /*0094*/ 	.byte	0x04, 0x1c
        /*0096*/ 	.short	(.L_4980 - .L_4979)


	//   ....[0]....
.L_4979:
        /*0098*/ 	.word	0x00000440


	//   ....[1]....
        /*009c*/ 	.word	0x000004a0


	//----- nvinfo : EIATTR_MAX_THREADS
	.align		4
.L_4980:
        /*00a0*/ 	.byte	0x04, 0x05
        /*00a2*/ 	.short	(.L_4982 - .L_4981)
.L_4981:
        /*00a4*/ 	.word	0x00000080
        /*00a8*/ 	.word	0x00000001
        /*00ac*/ 	.word	0x00000001


	//----- nvinfo : EIATTR_CRS_STACK_SIZE
	.align		4
.L_4982:
        /*00b0*/ 	.byte	0x04, 0x1e
        /*00b2*/ 	.short	(.L_4984 - .L_4983)
.L_4983:
        /*00b4*/ 	.word	0x00000000
.L_4984:


//--------------------- .nv.info._ZN2at6native29vectorized_elementwise_kernelILi2ENS0_13AUnaryFunctorIhhbZZZNS0_23logical_xor_kernel_cudaERNS_14TensorIteratorEENKUlvE0_clEvENKUlvE_clEvEUlhhE_EESt5arrayIPcLm2EEEEviT0_T1_ --------------------------
	.section	.nv.info._ZN2at6native29vectorized_elementwise_kernelILi2ENS0_13AUnaryFunctorIhhbZZZNS0_23logical_xor_kernel_cudaERNS_14TensorIteratorEENKUlvE0_clEvENKUlvE_clEvEUlhhE_EESt5arrayIPcLm2EEEEviT0_T1_,"",@"SHT_CUDA_INFO"
	.sectionflags	@""
	.align	4


	//----- nvinfo : EIATTR_CUDA_API_VERSION
	.align		4
        /*0000*/ 	.byte	0x04, 0x37
        /*0002*/ 	.short	(.L_4986 - .L_4985)
.L_4985:
        /*0004*/ 	.word	0x00000082


	//----- nvinfo : EIATTR_SW2861232_WAR
	.align		4
.L_4986:
        /*0008*/ 	.byte	0x01, 0x35
	.zero		2


	//----- nvinfo : EIATTR_PARAM_CBANK
	.align		4
        /*000c*/ 	.byte	0x04, 0x0a
        /*000e*/ 	.short	(.L_4988 - .L_4987)
	.align		4
.L_4987:
        /*0010*/ 	.word	index@(.nv.constant0._ZN2at6native29vectorized_elementwise_kernelILi2ENS0_13AUnaryFunctorIhhbZZZNS0_23logical_xor_kernel_cudaERNS_14TensorIteratorEENKUlvE0_clEvENKUlvE_clEvEUlhhE_EESt5arrayIPcLm2EEEEviT0_T1_)
        /*0014*/ 	.short	0x0160
        /*0016*/ 	.short	0x0018


	//----- nvinfo : EIATTR_CBANK_PARAM_SIZE
	.align		4
.L_4988:
        /*0018*/ 	.byte	0x03, 0x19
        /*001a*/ 	.short	0x0018


	//----- nvinfo : EIATTR_KPARAM_INFO
	.align		4
        /*001c*/ 	.byte	0x04, 0x17
        /*001e*/ 	.short	(.L_4990 - .L_4989)
.L_4989:
        /*0020*/ 	.word	0x00000000
        /*0024*/ 	.short	0x0002
        /*0026*/ 	.short	0x0008
        /*0028*/ 	.byte	0x00, 0xf0, 0x41, 0x00


	//----- nvinfo : EIATTR_KPARAM_INFO
	.align		4
.L_4990:
        /*002c*/ 	.byte	0x04, 0x17
        /*002e*/ 	.short	(.L_4992 - .L_4991)
.L_4991:
        /*0030*/ 	.word	0x00000000
        /*0034*/ 	.short	0x0001
        /*0036*/ 	.short	0x0004
        /*0038*/ 	.byte	0x00, 0xf0, 0x09, 0x00


	//----- nvinfo : EIATTR_KPARAM_INFO
	.align		4
.L_4992:
        /*003c*/ 	.byte	0x04, 0x17
        /*003e*/ 	.short	(.L_4994 - .L_4993)
.L_4993:
        /*0040*/ 	.word	0x00000000
        /*0044*/ 	.short	0x0000
        /*0046*/ 	.short	0x0000
        /*0048*/ 	.byte	0x00, 0xf0, 0x11, 0x00


	//----- nvinfo : EIATTR_MAXREG_COUNT
	.align		4
.L_4994:
        /*004c*/ 	.byte	0x03, 0x1b
        /*004e*/ 	.short	0x00ff


	//----- nvinfo : EIATTR_MERCURY_ISA_VERSION
	.align		4
        /*0050*/ 	.byte	0x03, 0x5f
        /*0052*/ 	.short	0x0000


	//----- nvinfo : EIATTR_EXIT_INSTR_OFFSETS
	.align		4
        /*0054*/ 	.byte	0x04, 0x1c
        /*0056*/ 	.short	(.L_4996 - .L_4995)


	//   ....[0]....
.L_4995:
        /*0058*/ 	.word	0x00000340


	//   ....[1]....
        /*005c*/ 	.word	0x00000ba0


	//   ....[2]....
        /*0060*/ 	.word	0x00000c00


	//----- nvinfo : EIATTR_MAX_THREADS
	.align		4
.L_4996:
        /*0064*/ 	.byte	0x04, 0x05
        /*0066*/ 	.short	(.L_4998 - .L_4997)
.L_4997:
        /*0068*/ 	.word	0x00000080
        /*006c*/ 	.word	0x00000001
        /*0070*/ 	.word	0x00000001


	//----- nvinfo : EIATTR_CRS_STACK_SIZE
	.align		4
.L_4998:
        /*0074*/ 	.byte	0x04, 0x1e
        /*0076*/ 	.short	(.L_5000 - .L_4999)
.L_4999:
        /*0078*/ 	.word	0x00000000
.L_5000:


//--------------------- .nv.info._ZN2at6native29vectorized_elementwise_kernelILi4ENS0_13AUnaryFunctorIhhbZZZNS0_23logical_xor_kernel_cudaERNS_14TensorIteratorEENKUlvE0_clEvENKUlvE_clEvEUlhhE_EESt5arrayIPcLm2EEEEviT0_T1_ --------------------------
	.section	.nv.info._ZN2at6native29vectorized_elementwise_kernelILi4ENS0_13AUnaryFunctorIhhbZZZNS0_23logical_xor_kernel_cudaERNS_14TensorIteratorEENKUlvE0_clEvENKUlvE_clEvEUlhhE_EESt5arrayIPcLm2EEEEviT0_T1_,"",@"SHT_CUDA_INFO"
	.sectionflags	@""
	.align	4


	//----- nvinfo : EIATTR_CUDA_API_VERSION
	.align		4
        /*0000*/ 	.byte	0x04, 0x37
        /*0002*/ 	.short	(.L_5002 - .L_5001)
.L_5001:
        /*0004*/ 	.word	0x00000082


	//----- nvinfo : EIATTR_SW2861232_WAR
	.align		4
.L_5002:
        /*0008*/ 	.byte	0x01, 0x35
	.zero		2


	//----- nvinfo : EIATTR_PARAM_CBANK
	.align		4
        /*000c*/ 	.byte	0x04, 0x0a
        /*000e*/ 	.short	(.L_5004 - .L_5003)
	.align		4
.L_5003:
        /*0010*/ 	.word	index@(.nv.constant0._ZN2at6native29vectorized_elementwise_kernelILi4ENS0_13AUnaryFunctorIhhbZZZNS0_23logical_xor_kernel_cudaERNS_14TensorIteratorEENKUlvE0_clEvENKUlvE_clEvEUlhhE_EESt5arrayIPcLm2EEEEviT0_T1_)
        /*0014*/ 	.short	0x0160
        /*0016*/ 	.short	0x0018


	//----- nvinfo : EIATTR_CBANK_PARAM_SIZE
	.align		4
.L_5004:
        /*0018*/ 	.byte	0x03, 0x19
        /*001a*/ 	.short	0x0018


	//----- nvinfo : EIATTR_KPARAM_INFO
	.align		4
        /*001c*/ 	.byte	0x04, 0x17
        /*001e*/ 	.short	(.L_5006 - .L_5005)
.L_5005:
        /*0020*/ 	.word	0x00000000
        /*0024*/ 	.short	0x0002
        /*0026*/ 	.short	0x0008
        /*0028*/ 	.byte	0x00, 0xf0, 0x41, 0x00


	//----- nvinfo : EIATTR_KPARAM_INFO
	.align		4
.L_5006:
        /*002c*/ 	.byte	0x04, 0x17
        /*002e*/ 	.short	(.L_5008 - .L_5007)
.L_5007:
        /*0030*/ 	.word	0x00000000
        /*0034*/ 	.short	0x0001
        /*0036*/ 	.short	0x0004
        /*0038*/ 	.byte	0x00, 0xf0, 0x09, 0x00


	//----- nvinfo : EIATTR_KPARAM_INFO
	.align		4
.L_5008:
        /*003c*/ 	.byte	0x04, 0x17
        /*003e*/ 	.short	(.L_5010 - .L_5009)
.L_5009:
        /*0040*/ 	.word	0x00000000
        /*0044*/ 	.short	0x0000
        /*0046*/ 	.short	0x0000
        /*0048*/ 	.byte	0x00, 0xf0, 0x11, 0x00


	//----- nvinfo : EIATTR_MAXREG_COUNT
	.align		4
.L_5010:
        /*004c*/ 	.byte	0x03, 0x1b
        /*004e*/ 	.short	0x00ff


	//----- nvinfo : EIATTR_MERCURY_ISA_VERSION
	.align		4
        /*0050*/ 	.byte	0x03, 0x5f
        /*0052*/ 	.short	0x0000


	//----- nvinfo : EIATTR_EXIT_INSTR_OFFSETS
	.align		4
        /*0054*/ 	.byte	0x04, 0x1c
        /*0056*/ 	.short	(.L_5012 - .L_5011)


	//   ....[0]....
.L_5011:
        /*0058*/ 	.word	0x00000320


	//   ....[1]....
        /*005c*/ 	.word	0x00000b80


	//   ....[2]....
        /*0060*/ 	.word	0x00000be0


	//----- nvinfo : EIATTR_MAX_THREADS
	.align		4
.L_5012:
        /*0064*/ 	.byte	0x04, 0x05
        /*0066*/ 	.short	(.L_5014 - .L_5013)
.L_5013:
        /*0068*/ 	.word	0x00000080
        /*006c*/ 	.word	0x00000001
        /*0070*/ 	.word	0x00000001


	//----- nvinfo : EIATTR_CRS_STACK_SIZE
	.align		4
.L_5014:
        /*0074*/ 	.byte	0x04, 0x1e
        /*0076*/ 	.short	(.L_5016 - .L_5015)
.L_5015:
        /*0078*/ 	.word	0x00000000
.L_5016:


//--------------------- .nv.info._ZN2at6native29vectorized_elementwise_kernelILi8ENS0_13AUnaryFunctorIhhbZZZNS0_23logical_xor_kernel_cudaERNS_14TensorIteratorEENKUlvE0_clEvENKUlvE_clEvEUlhhE_EESt5arrayIPcLm2EEEEviT0_T1_ --------------------------
	.section	.nv.info._ZN2at6native29vectorized_elementwise_kernelILi8ENS0_13AUnaryFunctorIhhbZZZNS0_23logical_xor_kernel_cudaERNS_14TensorIteratorEENKUlvE0_clEvENKUlvE_clEvEUlhhE_EESt5arrayIPcLm2EEEEviT0_T1_,"",@"SHT_CUDA_INFO"
	.sectionflags	@""
	.align	4


	//----- nvinfo : EIATTR_CUDA_API_VERSION
	.align		4
        /*0000*/ 	.byte	0x04, 0x37
        /*0002*/ 	.short	(.L_5018 - .L_5017)
.L_5017:
        /*0004*/ 	.word	0x00000082


	//----- nvinfo : EIATTR_SW2861232_WAR
	.align		4
.L_5018:
        /*0008*/ 	.byte	0x01, 0x35
	.zero		2


	//----- nvinfo : EIATTR_PARAM_CBANK
	.align		4
        /*000c*/ 	.byte	0x04, 0x0a
        /*000e*/ 	.short	(.L_5020 - .L_5019)
	.align		4
.L_5019:
        /*0010*/ 	.word	index@(.nv.constant0._ZN2at6native29vectorized_elementwise_kernelILi8ENS0_13AUnaryFunctorIhhbZZZNS0_23logical_xor_kernel_cudaERNS_14TensorIteratorEENKUlvE0_clEvENKUlvE_clEvEUlhhE_EESt5arrayIPcLm2EEEEviT0_T1_)
        /*0014*/ 	.short	0x0160
        /*0016*/ 	.short	0x0018


	//----- nvinfo : EIATTR_CBANK_PARAM_SIZE
	.align		4
.L_5020:
        /*0018*/ 	.byte	0x03, 0x19
        /*001a*/ 	.short	0x0018


	//----- nvinfo : EIATTR_KPARAM_INFO
	.align		4
        /*001c*/ 	.byte	0x04, 0x17
        /*001e*/ 	.short	(.L_5022 - .L_5021)
.L_5021:
        /*0020*/ 	.word	0x00000000
        /*0024*/ 	.short	0x0002
        /*0026*/ 	.short	0x0008
        /*0028*/ 	.byte	0x00, 0xf0, 0x41, 0x00


	//----- nvinfo : EIATTR_KPARAM_INFO
	.align		4
.L_5022:
        /*002c*/ 	.byte	0x04, 0x17
        /*002e*/ 	.short	(.L_5024 - .L_5023)
.L_5023:
        /*0030*/ 	.word	0x00000000
        /*0034*/ 	.short	0x0001
        /*0036*/ 	.short	0x0004
        /*0038*/ 	.byte	0x00, 0xf0, 0x09, 0x00


	//----- nvinfo : EIATTR_KPARAM_INFO
	.align		4
.L_5024:
        /*003c*/ 	.byte	0x04, 0x17
        /*003e*/ 	.short	(.L_5026 - .L_5025)
.L_5025:
        /*0040*/ 	.word	0x00000000
        /*0044*/ 	.short	0x0000
        /*0046*/ 	.short	0x0000
        /*0048*/ 	.byte	0x00, 0xf0, 0x11, 0x00


	//----- nvinfo : EIATTR_MAXREG_COUNT
	.align		4
.L_5026:
        /*004c*/ 	.byte	0x03, 0x1b
        /*004e*/ 	.short	0x00ff


	//----- nvinfo : EIATTR_MERCURY_ISA_VERSION
	.align		4
        /*0050*/ 	.byte	0x03, 0x5f
        /*0052*/ 	.short	0x0000


	//----- nvinfo : EIATTR_EXIT_INSTR_OFFSETS
	.align		4
        /*0054*/ 	.byte	0x04, 0x1c
        /*0056*/ 	.short	(.L_5028 - .L_5027)


	//   ....[0]....
.L_5027:
        /*0058*/ 	.word	0x00000010


	//----- nvinfo : EIATTR_MAX_THREADS
	.align		4
.L_5028:
        /*005c*/ 	.byte	0x04, 0x05
        /*005e*/ 	.short	(.L_5030 - .L_5029)
.L_5029:
        /*0060*/ 	.word	0x00000080
        /*0064*/ 	.word	0x00000001
        /*0068*/ 	.word	0x00000001
.L_5030:


//--------------------- .nv.info._ZN2at6native18elementwise_kernelILi128ELi4EZNS0_15gpu_kernel_implINS0_13BinaryFunctorIhhbZZZNS0_23logical_xor_kernel_cudaERNS_14TensorIteratorEENKUlvE0_clEvENKUlvE_clEvEUlhhE_EEEEvRNS_18TensorIteratorBaseERKT_EUliE_EEviT1_ --------------------------
	.section	.nv.info._ZN2at6native18elementwise_kernelILi128ELi4EZNS0_15gpu_kernel_implINS0_13BinaryFunctorIhhbZZZNS0_23logical_xor_kernel_cudaERNS_14TensorIteratorEENKUlvE0_clEvENKUlvE_clEvEUlhhE_EEEEvRNS_18TensorIteratorBaseERKT_EUliE_EEviT1_,"",@"SHT_CUDA_INFO"
	.sectionflags	@""
	.align	4


	//----- nvinfo : EIATTR_CUDA_API_VERSION
	.align		4
        /*0000*/ 	.byte	0x04, 0x37
        /*0002*/ 	.short	(.L_5032 - .L_5031)
.L_5031:
        /*0004*/ 	.word	0x00000082


	//----- nvinfo : EIATTR_SW2861232_WAR
	.align		4
.L_5032:
        /*0008*/ 	.byte	0x01, 0x35
	.zero		2


	//----- nvinfo : EIATTR_PARAM_CBANK
	.align		4
        /*000c*/ 	.byte	0x04, 0x0a
        /*000e*/ 	.short	(.L_5034 - .L_5033)
	.align		4
.L_5033:
        /*0010*/ 	.word	index@(.nv.constant0._ZN2at6native18elementwise_kernelILi128ELi4EZNS0_15gpu_kernel_implINS0_13BinaryFunctorIhhbZZZNS0_23logical_xor_kernel_cudaERNS_14TensorIteratorEENKUlvE0_clEvENKUlvE_clEvEUlhhE_EEEEvRNS_18TensorIteratorBaseERKT_EUliE_EEviT1_)
        /*0014*/ 	.short	0x0160
        /*0016*/ 	.short	0x0290


	//----- nvinfo : EIATTR_CBANK_PARAM_SIZE
	.align		4
.L_5034:
        /*0018*/ 	.byte	0x03, 0x19
        /*001a*/ 	.short	0x0290


	//----- nvinfo : EIATTR_KPARAM_INFO
	.align		4
        /*001c*/ 	.byte	0x04, 0x17
        /*001e*/ 	.short	(.L_5036 - .L_5035)
.L_5035:
        /*0020*/ 	.word	0x00000000
        /*0024*/ 	.short	0x0001
        /*0026*/ 	.short	0x0008
        /*0028*/ 	.byte	0x00, 0xf0, 0x21, 0x0a


	//----- nvinfo : EIATTR_KPARAM_INFO
	.align		4
.L_5036:
        /*002c*/ 	.byte	0x04, 0x17
        /*002e*/ 	.short	(.L_5038 - .L_5037)
.L_5037:
        /*0030*/ 	.word	0x00000000
        /*0034*/ 	.short	0x0000
        /*0036*/ 	.short	0x0000
        /*0038*/ 	.byte	0x00, 0xf0, 0x11, 0x00


	//----- nvinfo : EIATTR_MAXREG_COUNT
	.align		4
.L_5038:
        /*003c*/ 	.byte	0x03, 0x1b
        /*003e*/ 	.short	0x0080


	//----- nvinfo : EIATTR_EXTERNS
	.align		4
        /*0040*/ 	.byte	0x04, 0x0f
        /*0042*/ 	.short	(.L_5040 - .L_5039)


	//   ....[0]....
	.align		4
.L_5039:
        /*0044*/ 	.word	index@(__assertfail)


	//----- nvinfo : EIATTR_MERCURY_ISA_VERSION
	.align		4
.L_5040:
        /*0048*/ 	.byte	0x03, 0x5f
        /*004a*/ 	.short	0x0000


	//----- nvinfo : EIATTR_SYSCALL_OFFSETS
	.align		4
        /*004c*/ 	.byte	0x04, 0x46
        /*004e*/ 	.short	(.L_5042 - .L_5041)


	//   ....[0]....
.L_5041:
        /*0050*/ 	.word	0x00001f10


	//   ....[1]....
        /*0054*/ 	.word	0x00002df0


	//   ....[2]....
        /*0058*/ 	.word	0x00003c90


	//   ....[3]....
        /*005c*/ 	.word	0x00005be0


	//   ....[4]....
        /*0060*/ 	.word	0x00006ac0


	//   ....[5]....
        /*0064*/ 	.word	0x00007960


	//   ....[6]....
        /*0068*/ 	.word	0x00009880


	//   ....[7]....
        /*006c*/ 	.word	0x0000a760


	//   ....[8]....
        /*0070*/ 	.word	0x0000b600


	//   ....[9]....
        /*0074*/ 	.word	0x0000d530


	//   ....[10]....
        /*0078*/ 	.word	0x0000e410


	//   ....[11]....
        /*007c*/ 	.word	0x0000f2b0


	//----- nvinfo : EIATTR_EXIT_INSTR_OFFSETS
	.align		4
.L_5042:
        /*0080*/ 	.byte	0x04, 0x1c
        /*0082*/ 	.short	(.L_5044 - .L_5043)


	//   ....[0]....
.L_5043:
        /*0084*/ 	.word	0x0000b690


	//   ....[1]....
        /*0088*/ 	.word	0x0000e590


	//   ....[2]....
        /*008c*/ 	.word	0x0000e5b0


	//   ....[3]....
        /*0090*/ 	.word	0x0000e640


	//   ....[4]....
        /*0094*/ 	.word	0x0000e660


	//   ....[5]....
        /*0098*/ 	.word	0x0000e680


	//   ....[6]....
        /*009c*/ 	.word	0x0000e710


	//   ....[7]....
        /*00a0*/ 	.word	0x0000e750


	//   ....[8]....
        /*00a4*/ 	.word	0x0000e7f0


	//   ....[9]....
        /*00a8*/ 	.word	0x0000e840


	//   ....[10]....
        /*00ac*/ 	.word	0x0000e870


	//   ....[11]....
        /*00b0*/ 	.word	0x0000e910


	//   ....[12]....
        /*00b4*/ 	.word	0x0000e950


	//   ....[13]....
        /*00b8*/ 	.word	0x0000eae0


	//   ....[14]....
        /*00bc*/ 	.word	0x0000ec40


	//   ....[15]....
        /*00c0*/ 	.word	0x0000ec80


	//   ....[16]....
        /*00c4*/ 	.word	0x0000ed20


	//   ....[17]....
        /*00c8*/ 	.word	0x0000eea0


	//   ....[18]....
        /*00cc*/ 	.word	0x0000f020


	//   ....[19]....
        /*00d0*/ 	.word	0x0000f180


	//   ....[20]....
        /*00d4*/ 	.word	0x0000f2c0


	//   ....[21]....
        /*00d8*/ 	.word	0x0000f2f0


	//   ....[22]....
        /*00dc*/ 	.word	0x0000f310


	//----- nvinfo : EIATTR_MAX_THREADS
	.align		4
.L_5044:
        /*00e0*/ 	.byte	0x04, 0x05
        /*00e2*/ 	.short	(.L_5046 - .L_5045)
.L_5045:
        /*00e4*/ 	.word	0x00000080
        /*00e8*/ 	.word	0x00000001
        /*00ec*/ 	.word	0x00000001


	//----- nvinfo : EIATTR_CRS_STACK_SIZE
	.align		4
.L_5046:
        /*00f0*/ 	.byte	0x04, 0x1e
        /*00f2*/ 	.short	(.L_5048 - .L_5047)
.L_5047:
        /*00f4*/ 	.word	0x00000000
.L_5048:


//--------------------- .nv.info._ZN2at6native27unrolled_elementwise_kernelINS0_13BinaryFunctorIhhbZZZNS0_23logical_xor_kernel_cudaERNS_14TensorIteratorEENKUlvE0_clEvENKUlvE_clEvEUlhhE_EESt5arrayIPcLm3EELi4E23TrivialOffsetCalculatorILi2EjESC_ILi1EjENS0_6memory12LoadWithCastILi2EEENSF_13StoreWithCastILi1EEEEEviT_T0_T2_T3_T4_T5_ --------------------------
	.section	.nv.info._ZN2at6native27unrolled_elementwise_kernelINS0_13BinaryFunctorIhhbZZZNS0_23logical_xor_kernel_cudaERNS_14TensorIteratorEENKUlvE0_clEvENKUlvE_clEvEUlhhE_EESt5arrayIPcLm3EELi4E23TrivialOffsetCalculatorILi2EjESC_ILi1EjENS0_6memory12LoadWithCastILi2EEENSF_13StoreWithCastILi1EEEEEviT_T0_T2_T3_T4_T5_,"",@"SHT_CUDA_INFO"
	.sectionflags	@""
	.align	4


	//----- nvinfo : EIATTR_CUDA_API_VERSION
	.align		4
        /*0000*/ 	.byte	0x04, 0x37
        /*0002*/ 	.short	(.L_5050 - .L_5049)
.L_5049:
        /*0004*/ 	.word	0x00000082


	//----- nvinfo : EIATTR_SW2861232_WAR
	.align		4
.L_5050:
        /*0008*/ 	.byte	0x01, 0x35
	.zero		2


	//----- nvinfo : EIATTR_PARAM_CBANK
	.align		4
        /*000c*/ 	.byte	0x04, 0x0a
        /*000e*/ 	.short	(.L_5052 - .L_5051)
	.align		4
.L_5051:
        /*0010*/ 	.word	index@(.nv.constant0._ZN2at6native27unrolled_elementwise_kernelINS0_13BinaryFunctorIhhbZZZNS0_23logical_xor_kernel_cudaERNS_14TensorIteratorEENKUlvE0_clEvENKUlvE_clEvEUlhhE_EESt5arrayIPcLm3EELi4E23TrivialOffsetCalculatorILi2EjESC_ILi1EjENS0_6memory12LoadWithCastILi2EEENSF_13StoreWithCastILi1EEEEEviT_T0_T2_T3_T4_T5_)
        /*0014*/ 	.short	0x0160
        /*0016*/ 	.short	0x0038


	//----- nvinfo : EIATTR_CBANK_PARAM_SIZE
	.align		4
.L_5052:
        /*0018*/ 	.byte	0x03, 0x19
        /*001a*/ 	.short	0x0038


	//----- nvinfo : EIATTR_KPARAM_INFO
	.align		4
        /*001c*/ 	.byte	0x04, 0x17
        /*001e*/ 	.short	(.L_5054 - .L_5053)
.L_5053:
        /*0020*/ 	.word	0x00000000
        /*0024*/ 	.short	0x0006
        /*0026*/ 	.short	0x0030
        /*0028*/ 	.byte	0x00, 0xf0, 0x21, 0x00


	//----- nvinfo : EIATTR_KPARAM_INFO
	.align		4
.L_5054:
        /*002c*/ 	.byte	0x04, 0x17
        /*002e*/ 	.short	(.L_5056 - .L_5055)
.L_5055:
        /*0030*/ 	.word	0x00000000
        /*0034*/ 	.short	0x0005
        /*0036*/ 	.short	0x0024
        /*0038*/ 	.byte	0x00, 0xf0, 0x31, 0x00


	//----- nvinfo : EIATTR_KPARAM_INFO
	.align		4
.L_5056:
        /*003c*/ 	.byte	0x04, 0x17
        /*003e*/ 	.short	(.L_5058 - .L_5057)
.L_5057:
        /*0040*/ 	.word	0x00000000
        /*0044*/ 	.short	0x0004
        /*0046*/ 	.short	0x0021
        /*0048*/ 	.byte	0x00, 0xf0, 0x05, 0x00


	//----- nvinfo : EIATTR_KPARAM_INFO
	.align		4
.L_5058:
        /*004c*/ 	.byte	0x04, 0x17
        /*004e*/ 	.short	(.L_5060 - .L_5059)
.L_5059:
        /*0050*/ 	.word	0x00000000
        /*0054*/ 	.short	0x0003
        /*0056*/ 	.short	0x0020
        /*0058*/ 	.byte	0x00, 0xf0, 0x05, 0x00


	//----- nvinfo : EIATTR_KPARAM_INFO
	.align		4
.L_5060:
        /*005c*/ 	.byte	0x04, 0x17
        /*005e*/ 	.short	(.L_5062 - .L_5061)
.L_5061:
        /*0060*/ 	.word	0x00000000
        /*0064*/ 	.short	0x0002
        /*0066*/ 	.short	0x0008
        /*0068*/ 	.byte	0x00, 0xf0, 0x61, 0x00


	//----- nvinfo : EIATTR_KPARAM_INFO
	.align		4
.L_5062:
        /*006c*/ 	.byte	0x04, 0x17
        /*006e*/ 	.short	(.L_5064 - .L_5063)
.L_5063:
        /*0070*/ 	.word	0x00000000
        /*0074*/ 	.short	0x0001
        /*0076*/ 	.short	0x0004
        /*0078*/ 	.byte	0x00, 0xf0, 0x05, 0x00


	//----- nvinfo : EIATTR_KPARAM_INFO
	.align		4
.L_5064:
        /*007c*/ 	.byte	0x04, 0x17
        /*007e*/ 	.short	(.L_5066 - .L_5065)
.L_5065:
        /*0080*/ 	.word	0x00000000
        /*0084*/ 	.short	0x0000
        /*0086*/ 	.short	0x0000
        /*0088*/ 	.byte	0x00, 0xf0, 0x11, 0x00


	//----- nvinfo : EIATTR_MAXREG_COUNT
	.align		4
.L_5066:
        /*008c*/ 	.byte	0x03, 0x1b
        /*008e*/ 	.short	0x00ff


	//----- nvinfo : EIATTR_EXTERNS
	.align		4
        /*0090*/ 	.byte	0x04, 0x0f
        /*0092*/ 	.short	(.L_5068 - .L_5067)


	//   ....[0]....
	.align		4
.L_5067:
        /*0094*/ 	.word	index@(__assertfail)


	//----- nvinfo : EIATTR_MERCURY_ISA_VERSION
	.align		4
.L_5068:
        /*0098*/ 	.byte	0x03, 0x5f
        /*009a*/ 	.short	0x0000


	//----- nvinfo : EIATTR_SYSCALL_OFFSETS
	.align		4
        /*009c*/ 	.byte	0x04, 0x46
        /*009e*/ 	.short	(.L_5070 - .L_5069)


	//   ....[0]....
.L_5069:
        /*00a0*/ 	.word	0x00000f80


	//   ....[1]....
        /*00a4*/ 	.word	0x00001e60


	//   ....[2]....
        /*00a8*/ 	.word	0x00002dc0


	//   ....[3]....
        /*00ac*/ 	.word	0x00003ca0


	//   ....[4]....
        /*00b0*/ 	.word	0x00004c10


	//   ....[5]....
        /*00b4*/ 	.word	0x00005af0


	//   ....[6]....
        /*00b8*/ 	.word	0x00006a40


	//   ....[7]....
        /*00bc*/ 	.word	0x00007920


	//   ....[8]....
        /*00c0*/ 	.word	0x00008910


	//   ....[9]....
        /*00c4*/ 	.word	0x000097e0


	//   ....[10]....
        /*00c8*/ 	.word	0x0000a6a0


	//   ....[11]....
        /*00cc*/ 	.word	0x0000b560


	//----- nvinfo : EIATTR_EXIT_INSTR_OFFSETS
	.align		4
.L_5070:
        /*00d0*/ 	.byte	0x04, 0x1c
        /*00d2*/ 	.short	(.L_5072 - .L_5071)


	//   ....[0]....
.L_5071:
        /*00d4*/ 	.word	0x0000a730


	//   ....[1]....
        /*00d8*/ 	.word	0x0000a840


	//   ....[2]....
        /*00dc*/ 	.word	0x0000a860


	//   ....[3]....
        /*00e0*/ 	.word	0x0000a8f0


	//   ....[4]....
        /*00e4*/ 	.word	0x0000a910


	//   ....[5]....
        /*00e8*/ 	.word	0x0000a930


	//   ....[6]....
        /*00ec*/ 	.word	0x0000a9c0


	//   ....[7]....
        /*00f0*/ 	.word	0x0000aa00


	//   ....[8]....
        /*00f4*/ 	.word	0x0000aaa0


	//   ....[9]....
        /*00f8*/ 	.word	0x0000aaf0


	//   ....[10]....
        /*00fc*/ 	.word	0x0000ab20


	//   ....[11]....
        /*0100*/ 	.word	0x0000abc0


	//   ....[12]....
        /*0104*/ 	.word	0x0000ac00


	//   ....[13]....
        /*0108*/ 	.word	0x0000ad90


	//   ....[14]....
        /*010c*/ 	.word	0x0000aef0


	//   ....[15]....
        /*0110*/ 	.word	0x0000af30


	//   ....[16]....
        /*0114*/ 	.word	0x0000afd0


	//   ....[17]....
        /*0118*/ 	.word	0x0000b150


	//   ....[18]....
        /*011c*/ 	.word	0x0000b2d0


	//   ....[19]....
        /*0120*/ 	.word	0x0000b430


	//   ....[20]....
        /*0124*/ 	.word	0x0000b570


	//   ....[21]....
        /*0128*/ 	.word	0x0000b5a0


	//   ....[22]....
        /*012c*/ 	.word	0x0000b5c0


	//----- nvinfo : EIATTR_MAX_THREADS
	.align		4
.L_5072:
        /*0130*/ 	.byte	0x04, 0x05
        /*0132*/ 	.short	(.L_5074 - .L_5073)
.L_5073:
        /*0134*/ 	.word	0x00000080
        /*0138*/ 	.word	0x00000001
        /*013c*/ 	.word	0x00000001


	//----- nvinfo : EIATTR_CRS_STACK_SIZE
	.align		4
.L_5074:
        /*0140*/ 	.byte	0x04, 0x1e
        /*0142*/ 	.short	(.L_5076 - .L_5075)
.L_5075:
        /*0144*/ 	.word	0x00000000
.L_5076:


//--------------------- .nv.info._ZN2at6native18elementwise_kernelILi128ELi4EZNS0_22gpu_kernel_impl_nocastINS0_13BinaryFunctorIhhbZZZNS0_23logical_xor_kernel_cudaERNS_14TensorIteratorEENKUlvE0_clEvENKUlvE_clEvEUlhhE_EEEEvRNS_18TensorIteratorBaseERKT_EUliE_EEviT1_ --------------------------
	.section	.nv.info._ZN2at6native18elementwise_kernelILi128ELi4EZNS0_22gpu_kernel_impl_nocastINS0_13BinaryFunctorIhhbZZZNS0_23logical_xor_kernel_cudaERNS_14TensorIteratorEENKUlvE0_clEvENKUlvE_clEvEUlhhE_EEEEvRNS_18TensorIteratorBaseERKT_EUliE_EEviT1_,"",@"SHT_CUDA_INFO"
	.sectionflags	@""
	.align	4


	//----- nvinfo : EIATTR_CUDA_API_VERSION
	.align		4
        /*0000*/ 	.byte	0x04, 0x37
        /*0002*/ 	.short	(.L_5078 - .L_5077)
.L_5077:
        /*0004*/ 	.word	0x00000082


	//----- nvinfo : EIATTR_SW2861232_WAR
	.align		4
.L_5078:
        /*0008*/ 	.byte	0x01, 0x35
	.zero		2


	//----- nvinfo : EIATTR_PARAM_CBANK
	.align		4
        /*000c*/ 	.byte	0x04, 0x0a
        /*000e*/ 	.short	(.L_5080 - .L_5079)
	.align		4
.L_5079:
        /*0010*/ 	.word	index@(.nv.constant0._ZN2at6native18elementwise_kernelILi128ELi4EZNS0_22gpu_kernel_impl_nocastINS0_13BinaryFunctorIhhbZZZNS0_23logical_xor_kernel_cudaERNS_14TensorIteratorEENKUlvE0_clEvENKUlvE_clEvEUlhhE_EEEEvRNS_18TensorIteratorBaseERKT_EUliE_EEviT1_)
        /*0014*/ 	.short	0x0160
        /*0016*/ 	.short	0x0290


	//----- nvinfo : EIATTR_CBANK_PARAM_SIZE
	.align		4
.L_5080:
        /*0018*/ 	.byte	0x03, 0x19
        /*001a*/ 	.short	0x0290


	//----- nvinfo : EIATTR_KPARAM_INFO
	.align		4
        /*001c*/ 	.byte	0x04, 0x17
        /*001e*/ 	.short	(.L_5082 - .L_5081)
.L_5081:
        /*0020*/ 	.word	0x00000000
        /*0024*/ 	.short	0x0001
        /*0026*/ 	.short	0x0008
        /*0028*/ 	.byte	0x00, 0xf0, 0x21, 0x0a


	//----- nvinfo : EIATTR_KPARAM_INFO
	.align		4
.L_5082:
        /*002c*/ 	.byte	0x04, 0x17
        /*002e*/ 	.short	(.L_5084 - .L_5083)
.L_5083:
        /*0030*/ 	.word	0x00000000
        /*0034*/ 	.short	0x0000
        /*0036*/ 	.short	0x0000
        /*0038*/ 	.byte	0x00, 0xf0, 0x11, 0x00


	//----- nvinfo : EIATTR_MAXREG_COUNT
	.align		4
.L_5084:
        /*003c*/ 	.byte	0x03, 0x1b
        /*003e*/ 	.short	0x0080


	//----- nvinfo : EIATTR_MERCURY_ISA_VERSION
	.align		4
        /*0040*/ 	.byte	0x03, 0x5f
        /*0042*/ 	.short	0x0000


	//----- nvinfo : EIATTR_EXIT_INSTR_OFFSETS
	.align		4
        /*0044*/ 	.byte	0x04, 0x1c
        /*0046*/ 	.short	(.L_5086 - .L_5085)


	//   ....[0]....
.L_5085:
        /*0048*/ 	.word	0x000032e0


	//   ....[1]....
        /*004c*/ 	.word	0x00004380


	//----- nvinfo : EIATTR_MAX_THREADS
	.align		4
.L_5086:
        /*0050*/ 	.byte	0x04, 0x05
        /*0052*/ 	.short	(.L_5088 - .L_5087)
.L_5087:
        /*0054*/ 	.word	0x00000080
        /*0058*/ 	.word	0x00000001
        /*005c*/ 	.word	0x00000001


	//----- nvinfo : EIATTR_CRS_STACK_SIZE
	.align		4
.L_5088:
        /*0060*/ 	.byte	0x04, 0x1e
        /*0062*/ 	.short	(.L_5090 - .L_5089)
.L_5089:
        /*0064*/ 	.word	0x00000000
.L_5090:


//--------------------- .nv.info._ZN2at6native27unrolled_elementwise_kernelINS0_13BinaryFunctorIhhbZZZNS0_23logical_xor_kernel_cudaERNS_14TensorIteratorEENKUlvE0_clEvENKUlvE_clEvEUlhhE_EESt5arrayIPcLm3EELi4E23TrivialOffsetCalculatorILi2EjESC_ILi1EjENS0_6memory15LoadWithoutCastENSF_16StoreWithoutCastEEEviT_T0_T2_T3_T4_T5_ --------------------------
	.section	.nv.info._ZN2at6native27unrolled_elementwise_kernelINS0_13BinaryFunctorIhhbZZZNS0_23logical_xor_kernel_cudaERNS_14TensorIteratorEENKUlvE0_clEvENKUlvE_clEvEUlhhE_EESt5arrayIPcLm3EELi4E23TrivialOffsetCalculatorILi2EjESC_ILi1EjENS0_6memory15LoadWithoutCastENSF_16StoreWithoutCastEEEviT_T0_T2_T3_T4_T5_,"",@"SHT_CUDA_INFO"
	.sectionflags	@""
	.align	4


	//----- nvinfo : EIATTR_CUDA_API_VERSION
	.align		4
        /*0000*/ 	.byte	0x04, 0x37
        /*0002*/ 	.short	(.L_5092 - .L_5091)
.L_5091:
        /*0004*/ 	.word	0x00000082


	//----- nvinfo : EIATTR_SW2861232_WAR
	.align		4
.L_5092:
        /*0008*/ 	.byte	0x01, 0x35
	.zero		2


	//----- nvinfo : EIATTR_PARAM_CBANK
	.align		4
        /*000c*/ 	.byte	0x04, 0x0a
        /*000e*/ 	.short	(.L_5094 - .L_5093)
	.align		4
.L_5093:
        /*0010*/ 	.word	index@(.nv.constant0._ZN2at6native27unrolled_elementwise_kernelINS0_13BinaryFunctorIhhbZZZNS0_23logical_xor_kernel_cudaERNS_14TensorIteratorEENKUlvE0_clEvENKUlvE_clEvEUlhhE_EESt5arrayIPcLm3EELi4E23TrivialOffsetCalculatorILi2EjESC_ILi1EjENS0_6memory15LoadWithoutCastENSF_16StoreWithoutCastEEEviT_T0_T2_T3_T4_T5_)
        /*0014*/ 	.short	0x0160
        /*0016*/ 	.short	0x0024


	//----- nvinfo : EIATTR_CBANK_PARAM_SIZE
	.align		4
.L_5094:
        /*0018*/ 	.byte	0x03, 0x19
        /*001a*/ 	.short	0x0024


	//----- nvinfo : EIATTR_KPARAM_INFO
	.align		4
        /*001c*/ 	.byte	0x04, 0x17
        /*001e*/ 	.short	(.L_5096 - .L_5095)
.L_5095:
        /*0020*/ 	.word	0x00000000
        /*0024*/ 	.short	0x0006
        /*0026*/ 	.short	0x0023
        /*0028*/ 	.byte	0x00, 0xf0, 0x05, 0x00


	//----- nvinfo : EIATTR_KPARAM_INFO
	.align		4
.L_5096:
        /*002c*/ 	.byte	0x04, 0x17
        /*002e*/ 	.short	(.L_5098 - .L_5097)
.L_5097:
        /*0030*/ 	.word	0x00000000
        /*0034*/ 	.short	0x0005
        /*0036*/ 	.short	0x0022
        /*0038*/ 	.byte	0x00, 0xf0, 0x05, 0x00


	//----- nvinfo : EIATTR_KPARAM_INFO
	.align		4
.L_5098:
        /*003c*/ 	.byte	0x04, 0x17
        /*003e*/ 	.short	(.L_5100 - .L_5099)
.L_5099:
        /*0040*/ 	.word	0x00000000
        /*0044*/ 	.short	0x0004
        /*0046*/ 	.short	0x0021
        /*0048*/ 	.byte	0x00, 0xf0, 0x05, 0x00


	//----- nvinfo : EIATTR_KPARAM_INFO
	.align		4
.L_5100:
        /*004c*/ 	.byte	0x04, 0x17
        /*004e*/ 	.short	(.L_5102 - .L_5101)
.L_5101:
        /*0050*/ 	.word	0x00000000
        /*0054*/ 	.short	0x0003
        /*0056*/ 	.short	0x0020
        /*0058*/ 	.byte	0x00, 0xf0, 0x05, 0x00


	//----- nvinfo : EIATTR_KPARAM_INFO
	.align		4
.L_5102:
        /*005c*/ 	.byte	0x04, 0x17
        /*005e*/ 	.short	(.L_5104 - .L_5103)
.L_5103:
        /*0060*/ 	.word	0x00000000
        /*0064*/ 	.short	0x0002
        /*0066*/ 	.short	0x0008
        /*0068*/ 	.byte	0x00, 0xf0, 0x61, 0x00


	//----- nvinfo : EIATTR_KPARAM_INFO
	.align		4
.L_5104:
        /*006c*/ 	.byte	0x04, 0x17
        /*006e*/ 	.short	(.L_5106 - .L_5105)
.L_5105:
        /*0070*/ 	.word	0x00000000
        /*0074*/ 	.short	0x0001
        /*0076*/ 	.short	0x0004
        /*0078*/ 	.byte	0x00, 0xf0, 0x05, 0x00


	//----- nvinfo : EIATTR_KPARAM_INFO
	.align		4
.L_5106:
        /*007c*/ 	.byte	0x04, 0x17
        /*007e*/ 	.short	(.L_5108 - .L_5107)
.L_5107:
        /*0080*/ 	.word	0x00000000
        /*0084*/ 	.short	0x0000
        /*0086*/ 	.short	0x0000
        /*0088*/ 	.byte	0x00, 0xf0, 0x11, 0x00


	//----- nvinfo : EIATTR_MAXREG_COUNT
	.align		4
.L_5108:
        /*008c*/ 	.byte	0x03, 0x1b
        /*008e*/ 	.short	0x00ff


	//----- nvinfo : EIATTR_MERCURY_ISA_VERSION
	.align		4
        /*0090*/ 	.byte	0x03, 0x5f
        /*0092*/ 	.short	0x0000


	//----- nvinfo : EIATTR_EXIT_INSTR_OFFSETS
	.align		4
        /*0094*/ 	.byte	0x04, 0x1c
        /*0096*/ 	.short	(.L_5110 - .L_5109)


	//   ....[0]....
.L_5109:
        /*0098*/ 	.word	0x00000540


	//   ....[1]....
        /*009c*/ 	.word	0x000005c0


	//----- nvinfo : EIATTR_MAX_THREADS
	.align		4
.L_5110:
        /*00a0*/ 	.byte	0x04, 0x05
        /*00a2*/ 	.short	(.L_5112 - .L_5111)
.L_5111:
        /*00a4*/ 	.word	0x00000080
        /*00a8*/ 	.word	0x00000001
        /*00ac*/ 	.word	0x00000001


	//----- nvinfo : EIATTR_CRS_STACK_SIZE
	.align		4
.L_5112:
        /*00b0*/ 	.byte	0x04, 0x1e
        /*00b2*/ 	.short	(.L_5114 - .L_5113)
.L_5113:
        /*00b4*/ 	.word	0x00000000
.L_5114:


//--------------------- .nv.info._ZN2at6native29vectorized_elementwise_kernelILi2ENS0_13BinaryFunctorIhhbZZZNS0_23logical_xor_kernel_cudaERNS_14TensorIteratorEENKUlvE0_clEvENKUlvE_clEvEUlhhE_EESt5arrayIPcLm3EEEEviT0_T1_ --------------------------
	.section	.nv.info._ZN2at6native29vectorized_elementwise_kernelILi2ENS0_13BinaryFunctorIhhbZZZNS0_23logical_xor_kernel_cudaERNS_14TensorIteratorEENKUlvE0_clEvENKUlvE_clEvEUlhhE_EESt5arrayIPcLm3EEEEviT0_T1_,"",@"SHT_CUDA_INFO"
	.sectionflags	@""
	.align	4


	//----- nvinfo : EIATTR_CUDA_API_VERSION
	.align		4
        /*0000*/ 	.byte	0x04, 0x37
        /*0002*/ 	.short	(.L_5116 - .L_5115)
.L_5115:
        /*0004*/ 	.word	0x00000082


	//----- nvinfo : EIATTR_SW2861232_WAR
	.align		4
.L_5116:
        /*0008*/ 	.byte	0x01, 0x35
	.zero		2


	//----- nvinfo : EIATTR_PARAM_CBANK
	.align		4
        /*000c*/ 	.byte	0x04, 0x0a
        /*000e*/ 	.short	(.L_5118 - .L_5117)
	.align		4
.L_5117:
        /*0010*/ 	.word	index@(.nv.constant0._ZN2at6native29vectorized_elementwise_kernelILi2ENS0_13BinaryFunctorIhhbZZZNS0_23logical_xor_kernel_cudaERNS_14TensorIteratorEENKUlvE0_clEvENKUlvE_clEvEUlhhE_EESt5arrayIPcLm3EEEEviT0_T1_)
        /*0014*/ 	.short	0x0160
        /*0016*/ 	.short	0x0020


	//----- nvinfo : EIATTR_CBANK_PARAM_SIZE
	.align		4
.L_5118:
        /*0018*/ 	.byte	0x03, 0x19
        /*001a*/ 	.short	0x0020


	//----- nvinfo : EIATTR_KPARAM_INFO
	.align		4
        /*001c*/ 	.byte	0x04, 0x17
        /*001e*/ 	.short	(.L_5120 - .L_5119)
.L_5119:
        /*0020*/ 	.word	0x00000000
        /*0024*/ 	.short	0x0002
        /*0026*/ 	.short	0x0008
        /*0028*/ 	.byte	0x00, 0xf0, 0x61, 0x00


	//----- nvinfo : EIATTR_KPARAM_INFO
	.align		4
.L_5120:
        /*002c*/ 	.byte	0x04, 0x17
        /*002e*/ 	.short	(.L_5122 - .L_5121)
.L_5121:
        /*0030*/ 	.word	0x00000000
        /*0034*/ 	.short	0x0001
        /*0036*/ 	.short	0x0004
        /*0038*/ 	.byte	0x00, 0xf0, 0x05, 0x00


	//----- nvinfo : EIATTR_KPARAM_INFO
	.align		4
.L_5122:
        /*003c*/ 	.byte	0x04, 0x17
        /*003e*/ 	.short	(.L_5124 - .L_5123)
.L_5123:
        /*0040*/ 	.word	0x00000000
        /*0044*/ 	.short	0x0000
        /*0046*/ 	.short	0x0000
        /*0048*/ 	.byte	0x00, 0xf0, 0x11, 0x00


	//----- nvinfo : EIATTR_MAXREG_COUNT
	.align		4
.L_5124:
        /*004c*/ 	.byte	0x03, 0x1b
        /*004e*/ 	.short	0x00ff


	//----- nvinfo : EIATTR_MERCURY_ISA_VERSION
	.align		4
        /*0050*/ 	.byte	0x03, 0x5f
        /*0052*/ 	.short	0x0000


	//----- nvinfo : EIATTR_EXIT_INSTR_OFFSETS
	.align		4
        /*0054*/ 	.byte	0x04, 0x1c
        /*0056*/ 	.short	(.L_5126 - .L_5125)


	//   ....[0]....
.L_5125:
        /*0058*/ 	.word	0x000004a0


	//   ....[1]....
        /*005c*/ 	.word	0x00000f70


	//   ....[2]....
        /*0060*/ 	.word	0x00000fd0


	//----- nvinfo : EIATTR_MAX_THREADS
	.align		4
.L_5126:
        /*0064*/ 	.byte	0x04, 0x05
        /*0066*/ 	.short	(.L_5128 - .L_5127)
.L_5127:
        /*0068*/ 	.word	0x00000080
        /*006c*/ 	.word	0x00000001
        /*0070*/ 	.word	0x00000001


	//----- nvinfo : EIATTR_CRS_STACK_SIZE
	.align		4
.L_5128:
        /*0074*/ 	.byte	0x04, 0x1e
        /*0076*/ 	.short	(.L_5130 - .L_5129)
.L_5129:
        /*0078*/ 	.word	0x00000000
.L_5130:


//--------------------- .nv.info._ZN2at6native29vectorized_elementwise_kernelILi4ENS0_13BinaryFunctorIhhbZZZNS0_23logical_xor_kernel_cudaERNS_14TensorIteratorEENKUlvE0_clEvENKUlvE_clEvEUlhhE_EESt5arrayIPcLm3EEEEviT0_T1_ --------------------------
	.section	.nv.info._ZN2at6native29vectorized_elementwise_kernelILi4ENS0_13BinaryFunctorIhhbZZZNS0_23logical_xor_kernel_cudaERNS_14TensorIteratorEENKUlvE0_clEvENKUlvE_clEvEUlhhE_EESt5arrayIPcLm3EEEEviT0_T1_,"",@"SHT_CUDA_INFO"
	.sectionflags	@""
	.align	4


	//----- nvinfo : EIATTR_CUDA_API_VERSION
	.align		4
        /*0000*/ 	.byte	0x04, 0x37
        /*0002*/ 	.short	(.L_5132 - .L_5131)
.L_5131:
        /*0004*/ 	.word	0x00000082


	//----- nvinfo : EIATTR_SW2861232_WAR
	.align		4
.L_5132:
        /*0008*/ 	.byte	0x01, 0x35
	.zero		2


	//----- nvinfo : EIATTR_PARAM_CBANK
	.align		4
        /*000c*/ 	.byte	0x04, 0x0a
        /*000e*/ 	.short	(.L_5134 - .L_5133)
	.align		4
.L_5133:
        /*0010*/ 	.word	index@(.nv.constant0._ZN2at6native29vectorized_elementwise_kernelILi4ENS0_13BinaryFunctorIhhbZZZNS0_23logical_xor_kernel_cudaERNS_14TensorIteratorEENKUlvE0_clEvENKUlvE_clEvEUlhhE_EESt5arrayIPcLm3EEEEviT0_T1_)
        /*0014*/ 	.short	0x0160
        /*0016*/ 	.short	0x0020


	//----- nvinfo : EIATTR_CBANK_PARAM_SIZE
	.align		4
.L_5134:
        /*0018*/ 	.byte	0x03, 0x19
        /*001a*/ 	.short	0x0020


	//----- nvinfo : EIATTR_KPARAM_INFO
	.align		4
        /*001c*/ 	.byte	0x04, 0x17
        /*001e*/ 	.short	(.L_5136 - .L_5135)
.L_5135:
        /*0020*/ 	.word	0x00000000
        /*0024*/ 	.short	0x0002
        /*0026*/ 	.short	0x0008
        /*0028*/ 	.byte	0x00, 0xf0, 0x61, 0x00


	//----- nvinfo : EIATTR_KPARAM_INFO
	.align		4
.L_5136:
        /*002c*/ 	.byte	0x04, 0x17
        /*002e*/ 	.short	(.L_5138 - .L_5137)
.L_5137:
        /*0030*/ 	.word	0x00000000
        /*0034*/ 	.short	0x0001
        /*0036*/ 	.short	0x0004
        /*0038*/ 	.byte	0x00, 0xf0, 0x05, 0x00


	//----- nvinfo : EIATTR_KPARAM_INFO
	.align		4
.L_5138:
        /*003c*/ 	.byte	0x04, 0x17
        /*003e*/ 	.short	(.L_5140 - .L_5139)
.L_5139:
        /*0040*/ 	.word	0x00000000
        /*0044*/ 	.short	0x0000
        /*0046*/ 	.short	0x0000
        /*0048*/ 	.byte	0x00, 0xf0, 0x11, 0x00


	//----- nvinfo : EIATTR_MAXREG_COUNT
	.align		4
.L_5140:
        /*004c*/ 	.byte	0x03, 0x1b
        /*004e*/ 	.short	0x00ff


	//----- nvinfo : EIATTR_MERCURY_ISA_VERSION
	.align		4
        /*0050*/ 	.byte	0x03, 0x5f
        /*0052*/ 	.short	0x0000


	//----- nvinfo : EIATTR_EXIT_INSTR_OFFSETS
	.align		4
        /*0054*/ 	.byte	0x04, 0x1c
        /*0056*/ 	.short	(.L_5142 - .L_5141)


	//   ....[0]....
.L_5141:
        /*0058*/ 	.word	0x00000460


	//   ....[1]....
        /*005c*/ 	.word	0x00000f30


	//   ....[2]....
        /*0060*/ 	.word	0x00000f90


	//----- nvinfo : EIATTR_MAX_THREADS
	.align		4
.L_5142:
        /*0064*/ 	.byte	0x04, 0x05
        /*0066*/ 	.short	(.L_5144 - .L_5143)
.L_5143:
        /*0068*/ 	.word	0x00000080
        /*006c*/ 	.word	0x00000001
        /*0070*/ 	.word	0x00000001


	//----- nvinfo : EIATTR_CRS_STACK_SIZE
	.align		4
.L_5144:
        /*0074*/ 	.byte	0x04, 0x1e
        /*0076*/ 	.short	(.L_5146 - .L_5145)
.L_5145:
        /*0078*/ 	.word	0x00000000
.L_5146:


//--------------------- .nv.info._ZN2at6native29vectorized_elementwise_kernelILi8ENS0_13BinaryFunctorIhhbZZZNS0_23logical_xor_kernel_cudaERNS_14TensorIteratorEENKUlvE0_clEvENKUlvE_clEvEUlhhE_EESt5arrayIPcLm3EEEEviT0_T1_ --------------------------
	.section	.nv.info._ZN2at6native29vectorized_elementwise_kernelILi8ENS0_13BinaryFunctorIhhbZZZNS0_23logical_xor_kernel_cudaERNS_14TensorIteratorEENKUlvE0_clEvENKUlvE_clEvEUlhhE_EESt5arrayIPcLm3EEEEviT0_T1_,"",@"SHT_CUDA_INFO"
	.sectionflags	@""
	.align	4


	//----- nvinfo : EIATTR_CUDA_API_VERSION
	.align		4
        /*0000*/ 	.byte	0x04, 0x37
        /*0002*/ 	.short	(.L_5148 - .L_5147)
.L_5147:
        /*0004*/ 	.word	0x00000082


	//----- nvinfo : EIATTR_SW2861232_WAR
	.align		4
.L_5148:
        /*0008*/ 	.byte	0x01, 0x35
	.zero		2


	//----- nvinfo : EIATTR_PARAM_CBANK
	.align		4
        /*000c*/ 	.byte	0x04, 0x0a
        /*000e*/ 	.short	(.L_5150 - .L_5149)
	.align		4
.L_5149:
        /*0010*/ 	.word	index@(.nv.constant0._ZN2at6native29vectorized_elementwise_kernelILi8ENS0_13BinaryFunctorIhhbZZZNS0_23logical_xor_kernel_cudaERNS_14TensorIteratorEENKUlvE0_clEvENKUlvE_clEvEUlhhE_EESt5arrayIPcLm3EEEEviT0_T1_)
        /*0014*/ 	.short	0x0160
        /*0016*/ 	.short	0x0020


	//----- nvinfo : EIATTR_CBANK_PARAM_SIZE
	.align		4
.L_5150:
        /*0018*/ 	.byte	0x03, 0x19
        /*001a*/ 	.short	0x0020


	//----- nvinfo : EIATTR_KPARAM_INFO
	.align		4
        /*001c*/ 	.byte	0x04, 0x17
        /*001e*/ 	.short	(.L_5152 - .L_5151)
.L_5151:
        /*0020*/ 	.word	0x00000000
        /*0024*/ 	.short	0x0002
        /*0026*/ 	.short	0x0008
        /*0028*/ 	.byte	0x00, 0xf0, 0x61, 0x00


	//----- nvinfo : EIATTR_KPARAM_INFO
	.align		4
.L_5152:
        /*002c*/ 	.byte	0x04, 0x17
        /*002e*/ 	.short	(.L_5154 - .L_5153)
.L_5153:
        /*0030*/ 	.word	0x00000000
        /*0034*/ 	.short	0x0001
        /*0036*/ 	.short	0x0004
        /*0038*/ 	.byte	0x00, 0xf0, 0x05, 0x00


	//----- nvinfo : EIATTR_KPARAM_INFO
	.align		4
.L_5154:
        /*003c*/ 	.byte	0x04, 0x17
        /*003e*/ 	.short	(.L_5156 - .L_5155)
.L_5155:
        /*0040*/ 	.word	0x00000000
        /*0044*/ 	.short	0x0000
        /*0046*/ 	.short	0x0000
        /*0048*/ 	.byte	0x00, 0xf0, 0x11, 0x00


	//----- nvinfo : EIATTR_MAXREG_COUNT
	.align		4
.L_5156:
        /*004c*/ 	.byte	0x03, 0x1b
        /*004e*/ 	.short	0x00ff


	//----- nvinfo : EIATTR_MERCURY_ISA_VERSION
	.align		4
        /*0050*/ 	.byte	0x03, 0x5f
        /*0052*/ 	.short	0x0000


	//----- nvinfo : EIATTR_EXIT_INSTR_OFFSETS
	.align		4
        /*0054*/ 	.byte	0x04, 0x1c
        /*0056*/ 	.short	(.L_5158 - .L_5157)


	//   ....[0]....
.L_5157:
        /*0058*/ 	.word	0x00000010


	//----- nvinfo : EIATTR_MAX_THREADS
	.align		4
.L_5158:
        /*005c*/ 	.byte	0x04, 0x05
        /*005e*/ 	.short	(.L_5160 - .L_5159)
.L_5159:
        /*0060*/ 	.word	0x00000080
        /*0064*/ 	.word	0x00000001
        /*0068*/ 	.word	0x00000001
.L_5160:


//--------------------- .nv.info._ZN2at6native18elementwise_kernelILi128ELi4EZNS0_15gpu_kernel_implINS0_13AUnaryFunctorIN3c108BFloat16ES5_bZZZNS0_22logical_or_kernel_cudaERNS_14TensorIteratorEENKUlvE0_clEvENKUlvE8_clEvEUlS5_S5_E_EEEEvRNS_18TensorIteratorBaseERKT_EUliE_EEviT1_ --------------------------
	.section	.nv.info._ZN2at6native18elementwise_kernelILi128ELi4EZNS0_15gpu_kernel_implINS0_13AUnaryFunctorIN3c108BFloat16ES5_bZZZNS0_22logical_or_kernel_cudaERNS_14TensorIteratorEENKUlvE0_clEvENKUlvE8_clEvEUlS5_S5_E_EEEEvRNS_18TensorIteratorBaseERKT_EUliE_EEviT1_,"",@"SHT_CUDA_INFO"
	.sectionflags	@""
	.align	4


	//----- nvinfo : EIATTR_CUDA_API_VERSION
	.align		4
        /*0000*/ 	.byte	0x04, 0x37
        /*0002*/ 	.short	(.L_5162 - .L_5161)
.L_5161:
        /*0004*/ 	.word	0x00000082


	//----- nvinfo : EIATTR_SW2861232_WAR
	.align		4
.L_5162:
        /*0008*/ 	.byte	0x01, 0x35
	.zero		2


	//----- nvinfo : EIATTR_PARAM_CBANK
	.align		4
        /*000c*/ 	.byte	0x04, 0x0a
        /*000e*/ 	.short	(.L_5164 - .L_5163)
	.align		4
.L_5163:
        /*0010*/ 	.word	index@(.nv.constant0._ZN2at6native18elementwise_kernelILi128ELi4EZNS0_15gpu_kernel_implINS0_13AUnaryFunctorIN3c108BFloat16ES5_bZZZNS0_22logical_or_kernel_cudaERNS_14TensorIteratorEENKUlvE0_clEvENKUlvE8_clEvEUlS5_S5_E_EEEEvRNS_18TensorIteratorBaseERKT_EUliE_EEviT1_)
        /*0014*/ 	.short	0x0160
        /*0016*/ 	.short	0x0220


	//----- nvinfo : EIATTR_CBANK_PARAM_SIZE
	.align		4
.L_5164:
        /*0018*/ 	.byte	0x03, 0x19
        /*001a*/ 	.short	0x0220


	//----- nvinfo : EIATTR_KPARAM_INFO
	.align		4
        /*001c*/ 	.byte	0x04, 0x17
        /*001e*/ 	.short	(.L_5166 - .L_5165)
.L_5165:
        /*0020*/ 	.word	0x00000000
        /*0024*/ 	.short	0x0001
        /*0026*/ 	.short	0x0008
        /*0028*/ 	.byte	0x00, 0xf0, 0x61, 0x08


	//----- nvinfo : EIATTR_KPARAM_INFO
	.align		4
.L_5166:
        /*002c*/ 	.byte	0x04, 0x17
        /*002e*/ 	.short	(.L_5168 - .L_5167)
.L_5167:
        /*0030*/ 	.word	0x00000000
        /*0034*/ 	.short	0x0000
        /*0036*/ 	.short	0x0000
        /*0038*/ 	.byte	0x00, 0xf0, 0x11, 0x00


	//----- nvinfo : EIATTR_MAXREG_COUNT
	.align		4
.L_5168:
        /*003c*/ 	.byte	0x03, 0x1b
        /*003e*/ 	.short	0x0080


	//----- nvinfo : EIATTR_EXTERNS
	.align		4
        /*0040*/ 	.byte	0x04, 0x0f
        /*0042*/ 	.short	(.L_5170 - .L_5169)


	//   ....[0]....
	.align		4
.L_5169:
        /*0044*/ 	.word	index@(__assertfail)


	//----- nvinfo : EIATTR_MERCURY_ISA_VERSION
	.align		4
.L_5170:
        /*0048*/ 	.byte	0x03, 0x5f
        /*004a*/ 	.short	0x0000


	//----- nvinfo : EIATTR_SYSCALL_OFFSETS
	.align		4
        /*004c*/ 	.byte	0x04, 0x46
        /*004e*/ 	.short	(.L_5172 - .L_5171)


	//   ....[0]....
.L_5171:
        /*0050*/ 	.word	0x00001dd0


	//   ....[1]....
        /*0054*/ 	.word	0x00002d10


	//   ....[2]....
        /*0058*/ 	.word	0x00004b40


	//   ....[3]....
        /*005c*/ 	.word	0x00005a80


	//   ....[4]....
        /*0060*/ 	.word	0x00007880


	//   ....[5]....
        /*0064*/ 	.word	0x000087c0


	//   ....[6]....
        /*0068*/ 	.word	0x0000a5d0


	//   ....[7]....
        /*006c*/ 	.word	0x0000b510


	//----- nvinfo : EIATTR_EXIT_INSTR_OFFSETS
	.align		4
.L_5172:
        /*0070*/ 	.byte	0x04, 0x1c
        /*0072*/ 	.short	(.L_5174 - .L_5173)


	//   ....[0]....
.L_5173:
        /*0074*/ 	.word	0x00008870


	//   ....[1]....
        /*0078*/ 	.word	0x0000a7c0


	//   ....[2]....
        /*007c*/ 	.word	0x0000a7e0


	//   ....[3]....
        /*0080*/ 	.word	0x0000a880


	//   ....[4]....
        /*0084*/ 	.word	0x0000a8b0


	//   ....[5]....
        /*0088*/ 	.word	0x0000a8d0


	//   ....[6]....
        /*008c*/ 	.word	0x0000a960


	//   ....[7]....
        /*0090*/ 	.word	0x0000a9a0


	//   ....[8]....
        /*0094*/ 	.word	0x0000aa40


	//   ....[9]....
        /*0098*/ 	.word	0x0000aa90


	//   ....[10]....
        /*009c*/ 	.word	0x0000aac0


	//   ....[11]....
        /*00a0*/ 	.word	0x0000ab60


	//   ....[12]....
        /*00a4*/ 	.word	0x0000aba0


	//   ....[13]....
        /*00a8*/ 	.word	0x0000ad30


	//   ....[14]....
        /*00ac*/ 	.word	0x0000ae90


	//   ....[15]....
        /*00b0*/ 	.word	0x0000aed0


	//   ....[16]....
        /*00b4*/ 	.word	0x0000af70


	//   ....[17]....
        /*00b8*/ 	.word	0x0000b0f0


	//   ....[18]....
        /*00bc*/ 	.word	0x0000b270


	//   ....[19]....
        /*00c0*/ 	.word	0x0000b3e0


	//   ....[20]....
        /*00c4*/ 	.word	0x0000b520


	//   ....[21]....
        /*00c8*/ 	.word	0x0000b560


	//   ....[22]....
        /*00cc*/ 	.word	0x0000b590


	//----- nvinfo : EIATTR_MAX_THREADS
	.align		4
.L_5174:
        /*00d0*/ 	.byte	0x04, 0x05
        /*00d2*/ 	.short	(.L_5176 - .L_5175)
.L_5175:
        /*00d4*/ 	.word	0x00000080
        /*00d8*/ 	.word	0x00000001
        /*00dc*/ 	.word	0x00000001


	//----- nvinfo : EIATTR_CRS_STACK_SIZE
	.align		4
.L_5176:
        /*00e0*/ 	.byte	0x04, 0x1e
        /*00e2*/ 	.short	(.L_5178 - .L_5177)
.L_5177:
        /*00e4*/ 	.word	0x00000000
.L_5178:


//--------------------- .nv.info._ZN2at6native27unrolled_elementwise_kernelINS0_13AUnaryFunctorIN3c108BFloat16ES4_bZZZNS0_22logical_or_kernel_cudaERNS_14TensorIteratorEENKUlvE0_clEvENKUlvE8_clEvEUlS4_S4_E_EESt5arrayIPcLm2EELi4E23TrivialOffsetCalculatorILi1EjESF_NS0_6memory12LoadWithCastILi1EEENSG_13StoreWithCastILi1EEEEEviT_T0_T2_T3_T4_T5_ --------------------------
	.section	.nv.info._ZN2at6native27unrolled_elementwise_kernelINS0_13AUnaryFunctorIN3c108BFloat16ES4_bZZZNS0_22logical_or_kernel_cudaERNS_14TensorIteratorEENKUlvE0_clEvENKUlvE8_clEvEUlS4_S4_E_EESt5arrayIPcLm2EELi4E23TrivialOffsetCalculatorILi1EjESF_NS0_6memory12LoadWithCastILi1EEENSG_13StoreWithCastILi1EEEEEviT_T0_T2_T3_T4_T5_,"",@"SHT_CUDA_INFO"
	.sectionflags	@""
	.align	4


	//----- nvinfo : EIATTR_CUDA_API_VERSION
	.align		4
        /*0000*/ 	.byte	0x04, 0x37
        /*0002*/ 	.short	(.L_5180 - .L_5179)
.L_5179:
        /*0004*/ 	.word	0x00000082


	//----- nvinfo : EIATTR_SW2861232_WAR
	.align		4
.L_5180:
        /*0008*/ 	.byte	0x01, 0x35
	.zero		2


	//----- nvinfo : EIATTR_PARAM_CBANK
	.align		4
        /*000c*/ 	.byte	0x04, 0x0a
        /*000e*/ 	.short	(.L_5182 - .L_5181)
	.align		4
.L_5181:
        /*0010*/ 	.word	index@(.nv.constant0._ZN2at6native27unrolled_elementwise_kernelINS0_13AUnaryFunctorIN3c108BFloat16ES4_bZZZNS0_22logical_or_kernel_cudaERNS_14TensorIteratorEENKUlvE0_clEvENKUlvE8_clEvEUlS4_S4_E_EESt5arrayIPcLm2EELi4E23TrivialOffsetCalculatorILi1EjESF_NS0_6memory12LoadWithCastILi1EEENSG_13StoreWithCastILi1EEEEEviT_T0_T2_T3_T4_T5_)
        /*0014*/ 	.short	0x0160
        /*0016*/ 	.short	0x002c


	//----- nvinfo : EIATTR_CBANK_PARAM_SIZE
	.align		4
.L_5182:
        /*0018*/ 	.byte	0x03, 0x19
        /*001a*/ 	.short	0x002c


	//----- nvinfo : EIATTR_KPARAM_INFO
	.align		4
        /*001c*/ 	.byte	0x04, 0x17
        /*001e*/ 	.short	(.L_5184 - .L_5183)
.L_5183:
        /*0020*/ 	.word	0x00000000
        /*0024*/ 	.short	0x0006
        /*0026*/ 	.short	0x0024
        /*0028*/ 	.byte	0x00, 0xf0, 0x21, 0x00


	//----- nvinfo : EIATTR_KPARAM_INFO
	.align		4
.L_5184:
        /*002c*/ 	.byte	0x04, 0x17
        /*002e*/ 	.short	(.L_5186 - .L_5185)
.L_5185:
        /*0030*/ 	.word	0x00000000
        /*0034*/ 	.short	0x0005
        /*0036*/ 	.short	0x001c
        /*0038*/ 	.byte	0x00, 0xf0, 0x21, 0x00


	//----- nvinfo : EIATTR_KPARAM_INFO
	.align		4
.L_5186:
        /*003c*/ 	.byte	0x04, 0x17
        /*003e*/ 	.short	(.L_5188 - .L_5187)
.L_5187:
        /*0040*/ 	.word	0x00000000
        /*0044*/ 	.short	0x0004
        /*0046*/ 	.short	0x0019
        /*0048*/ 	.byte	0x00, 0xf0, 0x05, 0x00


	//----- nvinfo : EIATTR_KPARAM_INFO
	.align		4
.L_5188:
        /*004c*/ 	.byte	0x04, 0x17
        /*004e*/ 	.short	(.L_5190 - .L_5189)
.L_5189:
        /*0050*/ 	.word	0x00000000
        /*0054*/ 	.short	0x0003
        /*0056*/ 	.short	0x0018
        /*0058*/ 	.byte	0x00, 0xf0, 0x05, 0x00


	//----- nvinfo : EIATTR_KPARAM_INFO
	.align		4
.L_5190:
        /*005c*/ 	.byte	0x04, 0x17
        /*005e*/ 	.short	(.L_5192 - .L_5191)
.L_5191:
        /*0060*/ 	.word	0x00000000
        /*0064*/ 	.short	0x0002
        /*0066*/ 	.short	0x0008
        /*0068*/ 	.byte	0x00, 0xf0, 0x41, 0x00


	//----- nvinfo : EIATTR_KPARAM_INFO
	.align		4
.L_5192:
        /*006c*/ 	.byte	0x04, 0x17
        /*006e*/ 	.short	(.L_5194 - .L_5193)
.L_5193:
        /*0070*/ 	.word	0x00000000
        /*0074*/ 	.short	0x0001
        /*0076*/ 	.short	0x0004
        /*0078*/ 	.byte	0x00, 0xf0, 0x11, 0x00


	//----- nvinfo : EIATTR_KPARAM_INFO
	.align		4
.L_5194:
        /*007c*/ 	.byte	0x04, 0x17
        /*007e*/ 	.short	(.L_5196 - .L_5195)
.L_5195:
        /*0080*/ 	.word	0x00000000
        /*0084*/ 	.short	0x0000
        /*0086*/ 	.short	0x0000
        /*0088*/ 	.byte	0x00, 0xf0, 0x11, 0x00


	//----- nvinfo : EIATTR_MAXREG_COUNT
	.align		4
.L_5196:
        /*008c*/ 	.byte	0x03, 0x1b
        /*008e*/ 	.short	0x00ff


	//----- nvinfo : EIATTR_EXTERNS
	.align		4
        /*0090*/ 	.byte	0x04, 0x0f
        /*0092*/ 	.short	(.L_5198 - .L_5197)


	//   ....[0]....
	.align		4
.L_5197:
        /*0094*/ 	.word	index@(__assertfail)


	//----- nvinfo : EIATTR_MERCURY_ISA_VERSION
	.align		4
.L_5198:
        /*0098*/ 	.byte	0x03, 0x5f
        /*009a*/ 	.short	0x0000


	//----- nvinfo : EIATTR_SYSCALL_OFFSETS
	.align		4
        /*009c*/ 	.byte	0x04, 0x46
        /*009e*/ 	.short	(.L_5200 - .L_5199)


	//   ....[0]....
.L_5199:
        /*00a0*/ 	.word	0x000010a0


	//   ....[1]....
        /*00a4*/ 	.word	0x000021a0


	//   ....[2]....
        /*00a8*/ 	.word	0x000032b0


	//   ....[3]....
        /*00ac*/ 	.word	0x00004390


	//   ....[4]....
        /*00b0*/ 	.word	0x00005850


	//   ....[5]....
        /*00b4*/ 	.word	0x00006890


	//   ....[6]....
        /*00b8*/ 	.word	0x00007890


	//   ....[7]....
        /*00bc*/ 	.word	0x00008890


	//----- nvinfo : EIATTR_EXIT_INSTR_OFFSETS
	.align		4
.L_5200:
        /*00c0*/ 	.byte	0x04, 0x1c
        /*00c2*/ 	.short	(.L_5202 - .L_5201)


	//   ....[0]....
.L_5201:
        /*00c4*/ 	.word	0x00007970


	//   ....[1]....
        /*00c8*/ 	.word	0x00007a80


	//   ....[2]....
        /*00cc*/ 	.word	0x00007aa0


	//   ....[3]....
        /*00d0*/ 	.word	0x00007b60


	//   ....[4]....
        /*00d4*/ 	.word	0x00007ba0


	//   ....[5]....
        /*00d8*/ 	.word	0x00007be0


	//   ....[6]....
        /*00dc*/ 	.word	0x00007c70


	//   ....[7]....
        /*00e0*/ 	.word	0x00007cb0


	//   ....[8]....
        /*00e4*/ 	.word	0x00007d50


	//   ....[9]....
        /*00e8*/ 	.word	0x00007da0


	//   ....[10]....
        /*00ec*/ 	.word	0x00007df0


	//   ....[11]....
        /*00f0*/ 	.word	0x00007eb0


	//   ....[12]....
        /*00f4*/ 	.word	0x00007f10


	//   ....[13]....
        /*00f8*/ 	.word	0x000080a0


	//   ....[14]....
        /*00fc*/ 	.word	0x00008200


	//   ....[15]....
        /*0100*/ 	.word	0x00008240


	//   ....[16]....
        /*0104*/ 	.word	0x00008300


	//   ....[17]....
        /*0108*/ 	.word	0x00008480


	//   ....[18]....
        /*010c*/ 	.word	0x00008600


	//   ....[19]....
        /*0110*/ 	.word	0x00008760


	//   ....[20]....
        /*0114*/ 	.word	0x000088a0


	//   ....[21]....
        /*0118*/ 	.word	0x00008900


	//   ....[22]....
        /*011c*/ 	.word	0x00008940


	//----- nvinfo : EIATTR_MAX_THREADS
	.align		4
.L_5202:
        /*0120*/ 	.byte	0x04, 0x05
        /*0122*/ 	.short	(.L_5204 - .L_5203)
.L_5203:
        /*0124*/ 	.word	0x00000080
        /*0128*/ 	.word	0x00000001
        /*012c*/ 	.word	0x00000001


	//----- nvinfo : EIATTR_CRS_STACK_SIZE
	.align		4
.L_5204:
        /*0130*/ 	.byte	0x04, 0x1e
        /*0132*/ 	.short	(.L_5206 - .L_5205)
.L_5205:
        /*0134*/ 	.word	0x00000000
.L_5206:


//--------------------- .nv.info._ZN2at6native18elementwise_kernelILi128ELi4EZNS0_22gpu_kernel_impl_nocastINS0_13AUnaryFunctorIN3c108BFloat16ES5_bZZZNS0_22logical_or_kernel_cudaERNS_14TensorIteratorEENKUlvE0_clEvENKUlvE8_clEvEUlS5_S5_E_EEEEvRNS_18TensorIteratorBaseERKT_EUliE_EEviT1_ --------------------------
	.section	.nv.info._ZN2at6native18elementwise_kernelILi128ELi4EZNS0_22gpu_kernel_impl_nocastINS0_13AUnaryFunctorIN3c108BFloat16ES5_bZZZNS0_22logical_or_kernel_cudaERNS_14TensorIteratorEENKUlvE0_clEvENKUlvE8_clEvEUlS5_S5_E_EEEEvRNS_18TensorIteratorBaseERKT_EUliE_EEviT1_,"",@"SHT_CUDA_INFO"
	.sectionflags	@""
	.align	4


	//----- nvinfo : EIATTR_CUDA_API_VERSION
	.align		4
        /*0000*/ 	.byte	0x04, 0x37
        /*0002*/ 	.short	(.L_5208 - .L_5207)
.L_5207:
        /*0004*/ 	.word	0x00000082


	//----- nvinfo : EIATTR_SW2861232_WAR
	.align		4
.L_5208:
        /*0008*/ 	.byte	0x01, 0x35
	.zero		2


	//----- nvinfo : EIATTR_PARAM_CBANK
	.align		4
        /*000c*/ 	.byte	0x04, 0x0a
        /*000e*/ 	.short	(.L_5210 - .L_5209)
	.align		4
.L_5209:
        /*0010*/ 	.word	index@(.nv.constant0._ZN2at6native18elementwise_kernelILi128ELi4EZNS0_22gpu_kernel_impl_nocastINS0_13AUnaryFunctorIN3c108BFloat16ES5_bZZZNS0_22logical_or_kernel_cudaERNS_14TensorIteratorEENKUlvE0_clEvENKUlvE8_clEvEUlS5_S5_E_EEEEvRNS_18TensorIteratorBaseERKT_EUliE_EEviT1_)
        /*0014*/ 	.short	0x0160
        /*0016*/ 	.short	0x0220


	//----- nvinfo : EIATTR_CBANK_PARAM_SIZE
	.align		4
.L_5210:
        /*0018*/ 	.byte	0x03, 0x19
        /*001a*/ 	.short	0x0220


	//----- nvinfo : EIATTR_KPARAM_INFO
	.align		4
        /*001c*/ 	.byte	0x04, 0x17
        /*001e*/ 	.short	(.L_5212 - .L_5211)
.L_5211:
        /*0020*/ 	.word	0x00000000
        /*0024*/ 	.short	0x0001
        /*0026*/ 	.short	0x0008
        /*0028*/ 	.byte	0x00, 0xf0, 0x61, 0x08


	//----- nvinfo : EIATTR_KPARAM_INFO
	.align		4
.L_5212:
        /*002c*/ 	.byte	0x04, 0x17
        /*002e*/ 	.short	(.L_5214 - .L_5213)
.L_5213:
        /*0030*/ 	.word	0x00000000
        /*0034*/ 	.short	0x0000
        /*0036*/ 	.short	0x0000
        /*0038*/ 	.byte	0x00, 0xf0, 0x11, 0x00


	//----- nvinfo : EIATTR_MAXREG_COUNT
	.align		4
.L_5214:
        /*003c*/ 	.byte	0x03, 0x1b
        /*003e*/ 	.short	0x0080


	//----- nvinfo : EIATTR_MERCURY_ISA_VERSION
	.align		4
        /*0040*/ 	.byte	0x03, 0x5f
        /*0042*/ 	.short	0x0000


	//----- nvinfo : EIATTR_EXIT_INSTR_OFFSETS
	.align		4
        /*0044*/ 	.byte	0x04, 0x1c
        /*0046*/ 	.short	(.L_5216 - .L_5215)


	//   ....[0]....
.L_5215:
        /*0048*/ 	.word	0x00002e30


	//   ....[1]....
        /*004c*/ 	.word	0x00003d40


	//----- nvinfo : EIATTR_MAX_THREADS
	.align		4
.L_5216:
        /*0050*/ 	.byte	0x04, 0x05
        /*0052*/ 	.short	(.L_5218 - .L_5217)
.L_5217:
        /*0054*/ 	.word	0x00000080
        /*0058*/ 	.word	0x00000001
        /*005c*/ 	.word	0x00000001


	//----- nvinfo : EIATTR_CRS_STACK_SIZE
	.align		4
.L_5218:
        /*0060*/ 	.byte	0x04, 0x1e
        /*0062*/ 	.short	(.L_5220 - .L_5219)
.L_5219:
        /*0064*/ 	.word	0x00000000
.L_5220:


//--------------------- .nv.info._ZN2at6native27unrolled_elementwise_kernelINS0_13AUnaryFunctorIN3c108BFloat16ES4_bZZZNS0_22logical_or_kernel_cudaERNS_14TensorIteratorEENKUlvE0_clEvENKUlvE8_clEvEUlS4_S4_E_EESt5arrayIPcLm2EELi4E23TrivialOffsetCalculatorILi1EjESF_NS0_6memory15LoadWithoutCastENSG_16StoreWithoutCastEEEviT_T0_T2_T3_T4_T5_ --------------------------
	.section	.nv.info._ZN2at6native27unrolled_elementwise_kernelINS0_13AUnaryFunctorIN3c108BFloat16ES4_bZZZNS0_22logical_or_kernel_cudaERNS_14TensorIteratorEENKUlvE0_clEvENKUlvE8_clEvEUlS4_S4_E_EESt5arrayIPcLm2EELi4E23TrivialOffsetCalculatorILi1EjESF_NS0_6memory15LoadWithoutCastENSG_16StoreWithoutCastEEEviT_T0_T2_T3_T4_T5_,"",@"SHT_CUDA_INFO"
	.sectionflags	@""
	.align	4


	//----- nvinfo : EIATTR_CUDA_API_VERSION
	.align		4
        /*0000*/ 	.byte	0x04, 0x37
        /*0002*/ 	.short	(.L_5222 - .L_5221)
.L_5221:
        /*0004*/ 	.word	0x00000082


	//----- nvinfo : EIATTR_SW2861232_WAR
	.align		4
.L_5222:
        /*0008*/ 	.byte	0x01, 0x35
	.zero		2


	//----- nvinfo : EIATTR_PARAM_CBANK
	.align		4
        /*000c*/ 	.byte	0x04, 0x0a
        /*000e*/ 	.short	(.L_5224 - .L_5223)
	.align		4
.L_5223:
        /*0010*/ 	.word	index@(.nv.constant0._ZN2at6native27unrolled_elementwise_kernelINS0_13AUnaryFunctorIN3c108BFloat16ES4_bZZZNS0_22logical_or_kernel_cudaERNS_14TensorIteratorEENKUlvE0_clEvENKUlvE8_clEvEUlS4_S4_E_EESt5arrayIPcLm2EELi4E23TrivialOffsetCalculatorILi1EjESF_NS0_6memory15LoadWithoutCastENSG_16StoreWithoutCastEEEviT_T0_T2_T3_T4_T5_)
        /*0014*/ 	.short	0x0160
        /*0016*/ 	.short	0x001c


	//----- nvinfo : EIATTR_CBANK_PARAM_SIZE
	.align		4
.L_5224:
        /*0018*/ 	.byte	0x03, 0x19
        /*001a*/ 	.short	0x001c


	//----- nvinfo : EIATTR_KPARAM_INFO
	.align		4
        /*001c*/ 	.byte	0x04, 0x17
        /*001e*/ 	.short	(.L_5226 - .L_5225)
.L_5225:
        /*0020*/ 	.word	0x00000000
        /*0024*/ 	.short	0x0006
        /*0026*/ 	.short	0x001b
        /*0028*/ 	.byte	0x00, 0xf0, 0x05, 0x00


	//----- nvinfo : EIATTR_KPARAM_INFO
	.align		4
.L_5226:
        /*002c*/ 	.byte	0x04, 0x17
        /*002e*/ 	.short	(.L_5228 - .L_5227)
.L_5227:
        /*0030*/ 	.word	0x00000000
        /*0034*/ 	.short	0x0005
        /*0036*/ 	.short	0x001a
        /*0038*/ 	.byte	0x00, 0xf0, 0x05, 0x00


	//----- nvinfo : EIATTR_KPARAM_INFO
	.align		4
.L_5228:
        /*003c*/ 	.byte	0x04, 0x17
        /*003e*/ 	.short	(.L_5230 - .L_5229)
.L_5229:
        /*0040*/ 	.word	0x00000000
        /*0044*/ 	.short	0x0004
        /*0046*/ 	.short	0x0019
        /*0048*/ 	.byte	0x00, 0xf0, 0x05, 0x00


	//----- nvinfo : EIATTR_KPARAM_INFO
	.align		4
.L_5230:
        /*004c*/ 	.byte	0x04, 0x17
        /*004e*/ 	.short	(.L_5232 - .L_5231)
.L_5231:
        /*0050*/ 	.word	0x00000000
        /*0054*/ 	.short	0x0003
        /*0056*/ 	.short	0x0018
        /*0058*/ 	.byte	0x00, 0xf0, 0x05, 0x00


	//----- nvinfo : EIATTR_KPARAM_INFO
	.align		4
.L_5232:
        /*005c*/ 	.byte	0x04, 0x17
        /*005e*/ 	.short	(.L_5234 - .L_5233)
.L_5233:
        /*0060*/ 	.word	0x00000000
        /*0064*/ 	.short	0x0002
        /*0066*/ 	.short	0x0008
        /*0068*/ 	.byte	0x00, 0xf0, 0x41, 0x00


	//----- nvinfo : EIATTR_KPARAM_INFO
	.align		4
.L_5234:
        /*006c*/ 	.byte	0x04, 0x17
        /*006e*/ 	.short	(.L_5236 - .L_5235)
.L_5235:
        /*0070*/ 	.word	0x00000000
        /*0074*/ 	.short	0x0001
        /*0076*/ 	.short	0x0004
        /*0078*/ 	.byte	0x00, 0xf0, 0x11, 0x00


	//----- nvinfo : EIATTR_KPARAM_INFO
	.align		4
.L_5236:
        /*007c*/ 	.byte	0x04, 0x17
        /*007e*/ 	.short	(.L_5238 - .L_5237)
.L_5237:
        /*0080*/ 	.word	0x00000000
        /*0084*/ 	.short	0x0000
        /*0086*/ 	.short	0x0000
        /*0088*/ 	.byte	0x00, 0xf0, 0x11, 0x00


	//----- nvinfo : EIATTR_MAXREG_COUNT
	.align		4
.L_5238:
        /*008c*/ 	.byte	0x03, 0x1b
        /*008e*/ 	.short	0x00ff


	//----- nvinfo : EIATTR_MERCURY_ISA_VERSION
	.align		4
        /*0090*/ 	.byte	0x03, 0x5f
        /*0092*/ 	.short	0x0000


	//----- nvinfo : EIATTR_EXIT_INSTR_OFFSETS
	.align		4
        /*0094*/ 	.byte	0x04, 0x1c
        /*0096*/ 	.short	(.L_5240 - .L_5239)


	//   ....[0]....
.L_5239:
        /*0098*/ 	.word	0x000006b0


	//   ....[1]....
        /*009c*/ 	.word	0x00000700


	//----- nvinfo : EIATTR_MAX_THREADS
	.align		4
.L_5240:
        /*00a0*/ 	.byte	0x04, 0x05
        /*00a2*/ 	.short	(.L_5242 - .L_5241)
.L_5241:
        /*00a4*/ 	.word	0x00000080
        /*00a8*/ 	.word	0x00000001
        /*00ac*/ 	.word	0x00000001


	//----- nvinfo : EIATTR_CRS_STACK_SIZE
	.align		4
.L_5242:
        /*00b0*/ 	.byte	0x04, 0x1e
        /*00b2*/ 	.short	(.L_5244 - .L_5243)
.L_5243:
        /*00b4*/ 	.word	0x00000000
.L_5244:


//--------------------- .nv.info._ZN2at6native29vectorized_elementwise_kernelILi2ENS0_13AUnaryFunctorIN3c108BFloat16ES4_bZZZNS0_22logical_or_kernel_cudaERNS_14TensorIteratorEENKUlvE0_clEvENKUlvE8_clEvEUlS4_S4_E_EESt5arrayIPcLm2EEEEviT0_T1_ --------------------------
	.section	.nv.info._ZN2at6native29vectorized_elementwise_kernelILi2ENS0_13AUnaryFunctorIN3c108BFloat16ES4_bZZZNS0_22logical_or_kernel_cudaERNS_14TensorIteratorEENKUlvE0_clEvENKUlvE8_clEvEUlS4_S4_E_EESt5arrayIPcLm2EEEEviT0_T1_,"",@"SHT_CUDA_INFO"
	.sectionflags	@""
	.align	4


	//----- nvinfo : EIATTR_CUDA_API_VERSION
	.align		4
        /*0000*/ 	.byte	0x04, 0x37
        /*0002*/ 	.short	(.L_5246 - .L_5245)
.L_5245:
        /*0004*/ 	.word	0x00000082


	//----- nvinfo : EIATTR_SW2861232_WAR
	.align		4
.L_5246:
        /*0008*/ 	.byte	0x01, 0x35
	.zero		2


	//----- nvinfo : EIATTR_PARAM_CBANK
	.align		4
        /*000c*/ 	.byte	0x04, 0x0a
        /*000e*/ 	.short	(.L_5248 - .L_5247)
	.align		4
.L_5247:
        /*0010*/ 	.word	index@(.nv.constant0._ZN2at6native29vectorized_elementwise_kernelILi2ENS0_13AUnaryFunctorIN3c108BFloat16ES4_bZZZNS0_22logical_or_kernel_cudaERNS_14TensorIteratorEENKUlvE0_clEvENKUlvE8_clEvEUlS4_S4_E_EESt5arrayIPcLm2EEEEviT0_T1_)
        /*0014*/ 	.short	0x0160
        /*0016*/ 	.short	0x0018


	//----- nvinfo : EIATTR_CBANK_PARAM_SIZE
	.align		4
.L_5248:
        /*0018*/ 	.byte	0x03, 0x19
        /*001a*/ 	.short	0x0018


	//----- nvinfo : EIATTR_KPARAM_INFO
	.align		4
        /*001c*/ 	.byte	0x04, 0x17
        /*001e*/ 	.short	(.L_5250 - .L_5249)
.L_5249:
        /*0020*/ 	.word	0x00000000
        /*0024*/ 	.short	0x0002
        /*0026*/ 	.short	0x0008
        /*0028*/ 	.byte	0x00, 0xf0, 0x41, 0x00


	//----- nvinfo : EIATTR_KPARAM_INFO
	.align		4
.L_5250:
        /*002c*/ 	.byte	0x04, 0x17
        /*002e*/ 	.short	(.L_5252 - .L_5251)
.L_5251:
        /*0030*/ 	.word	0x00000000
        /*0034*/ 	.short	0x0001
        /*0036*/ 	.short	0x0004
        /*0038*/ 	.byte	0x00, 0xf0, 0x11, 0x00


	//----- nvinfo : EIATTR_KPARAM_INFO
	.align		4
.L_5252:
        /*003c*/ 	.byte	0x04, 0x17
        /*003e*/ 	.short	(.L_5254 - .L_5253)
.L_5253:
        /*0040*/ 	.word	0x00000000
        /*0044*/ 	.short	0x0000
        /*0046*/ 	.short	0x0000
        /*0048*/ 	.byte	0x00, 0xf0, 0x11, 0x00


	//----- nvinfo : EIATTR_MAXREG_COUNT
	.align		4
.L_5254:
        /*004c*/ 	.byte	0x03, 0x1b
        /*004e*/ 	.short	0x00ff


	//----- nvinfo : EIATTR_MERCURY_ISA_VERSION
	.align		4
        /*0050*/ 	.byte	0x03, 0x5f
        /*0052*/ 	.short	0x0000


	//----- nvinfo : EIATTR_EXIT_INSTR_OFFSETS
	.align		4
        /*0054*/ 	.byte	0x04, 0x1c
        /*0056*/ 	.short	(.L_5256 - .L_5255)


	//   ....[0]....
.L_5255:
        /*0058*/ 	.word	0x000003e0


	//   ....[1]....
        /*005c*/ 	.word	0x00001140


	//   ....[2]....
        /*0060*/ 	.word	0x00001190


	//----- nvinfo : EIATTR_MAX_THREADS
	.align		4
.L_5256:
        /*0064*/ 	.byte	0x04, 0x05
        /*0066*/ 	.short	(.L_5258 - .L_5257)
.L_5257:
        /*0068*/ 	.word	0x00000080
        /*006c*/ 	.word	0x00000001
        /*0070*/ 	.word	0x00000001


	//----- nvinfo : EIATTR_CRS_STACK_SIZE
	.align		4
.L_5258:
        /*0074*/ 	.byte	0x04, 0x1e
        /*0076*/ 	.short	(.L_5260 - .L_5259)
.L_5259:
        /*0078*/ 	.word	0x00000000
.L_5260:


//--------------------- .nv.info._ZN2at6native29vectorized_elementwise_kernelILi4ENS0_13AUnaryFunctorIN3c108BFloat16ES4_bZZZNS0_22logical_or_kernel_cudaERNS_14TensorIteratorEENKUlvE0_clEvENKUlvE8_clEvEUlS4_S4_E_EESt5arrayIPcLm2EEEEviT0_T1_ --------------------------
	.section	.nv.info._ZN2at6native29vectorized_elementwise_kernelILi4ENS0_13AUnaryFunctorIN3c108BFloat16ES4_bZZZNS0_22logical_or_kernel_cudaERNS_14TensorIteratorEENKUlvE0_clEvENKUlvE8_clEvEUlS4_S4_E_EESt5arrayIPcLm2EEEEviT0_T1_,"",@"SHT_CUDA_INFO"
	.sectionflags	@""
	.align	4


	//----- nvinfo : EIATTR_CUDA_API_VERSION
	.align		4
        /*0000*/ 	.byte	0x04, 0x37
        /*0002*/ 	.short	(.L_5262 - .L_5261)
.L_5261:
        /*0004*/ 	.word	0x00000082


	//----- nvinfo : EIATTR_SW2861232_WAR
	.align		4
.L_5262:
        /*0008*/ 	.byte	0x01, 0x35
	.zero		2


	//----- nvinfo : EIATTR_PARAM_CBANK
	.align		4
        /*000c*/ 	.byte	0x04, 0x0a
        /*000e*/ 	.short	(.L_5264 - .L_5263)
	.align		4
.L_5263:
        /*0010*/ 	.word	index@(.nv.constant0._ZN2at6native29vectorized_elementwise_kernelILi4ENS0_13AUnaryFunctorIN3c108BFloat16ES4_bZZZNS0_22logical_or_kernel_cudaERNS_14TensorIteratorEENKUlvE0_clEvENKUlvE8_clEvEUlS4_S4_E_EESt5arrayIPcLm2EEEEviT0_T1_)
        /*0014*/ 	.short	0x0160
        /*0016*/ 	.short	0x0018


	//----- nvinfo : EIATTR_CBANK_PARAM_SIZE
	.align		4
.L_5264:
        /*0018*/ 	.byte	0x03, 0x19
        /*001a*/ 	.short	0x0018


	//----- nvinfo : EIATTR_KPARAM_INFO
	.align		4
        /*001c*/ 	.byte	0x04, 0x17
        /*001e*/ 	.short	(.L_5266 - .L_5265)
.L_5265:
        /*0020*/ 	.word	0x00000000
        /*0024*/ 	.short	0x0002
        /*0026*/ 	.short	0x0008
        /*0028*/ 	.byte	0x00, 0xf0, 0x41, 0x00


	//----- nvinfo : EIATTR_KPARAM_INFO
	.align		4
.L_5266:
        /*002c*/ 	.byte	0x04, 0x17
        /*002e*/ 	.short	(.L_5268 - .L_5267)
.L_5267:
        /*0030*/ 	.word	0x00000000
        /*0034*/ 	.short	0x0001
        /*0036*/ 	.short	0x0004
        /*0038*/ 	.byte	0x00, 0xf0, 0x11, 0x00


	//----- nvinfo : EIATTR_KPARAM_INFO
	.align		4
.L_5268:
        /*003c*/ 	.byte	0x04, 0x17
        /*003e*/ 	.short	(.L_5270 - .L_5269)
.L_5269:
        /*0040*/ 	.word	0x00000000
        /*0044*/ 	.short	0x0000
        /*0046*/ 	.short	0x0000
        /*0048*/ 	.byte	0x00, 0xf0, 0x11, 0x00


	//----- nvinfo : EIATTR_MAXREG_COUNT
	.align		4
.L_5270:
        /*004c*/ 	.byte	0x03, 0x1b
        /*004e*/ 	.short	0x00ff


	//----- nvinfo : EIATTR_MERCURY_ISA_VERSION
	.align		4
        /*0050*/ 	.byte	0x03, 0x5f
        /*0052*/ 	.short	0x0000


	//----- nvinfo : EIATTR_EXIT_INSTR_OFFSETS
	.align		4
        /*0054*/ 	.byte	0x04, 0x1c
        /*0056*/ 	.short	(.L_5272 - .L_5271)


	//   ....[0]....
.L_5271:
        /*0058*/ 	.word	0x000003d0


	//   ....[1]....
        /*005c*/ 	.word	0x00001130


	//   ....[2]....
        /*0060*/ 	.word	0x00001180


	//----- nvinfo : EIATTR_MAX_THREADS
	.align		4
.L_5272:
        /*0064*/ 	.byte	0x04, 0x05
        /*0066*/ 	.short	(.L_5274 - .L_5273)
.L_5273:
        /*0068*/ 	.word	0x00000080
        /*006c*/ 	.word	0x00000001
        /*0070*/ 	.word	0x00000001


	//----- nvinfo : EIATTR_CRS_STACK_SIZE
	.align		4
.L_5274:
        /*0074*/ 	.byte	0x04, 0x1e
        /*0076*/ 	.short	(.L_5276 - .L_5275)
.L_5275:
        /*0078*/ 	.word	0x00000000
.L_5276:


//--------------------- .nv.info._ZN2at6native29vectorized_elementwise_kernelILi8ENS0_13AUnaryFunctorIN3c108BFloat16ES4_bZZZNS0_22logical_or_kernel_cudaERNS_14TensorIteratorEENKUlvE0_clEvENKUlvE8_clEvEUlS4_S4_E_EESt5arrayIPcLm2EEEEviT0_T1_ --------------------------
	.section	.nv.info._ZN2at6native29vectorized_elementwise_kernelILi8ENS0_13AUnaryFunctorIN3c108BFloat16ES4_bZZZNS0_22logical_or_kernel_cudaERNS_14TensorIteratorEENKUlvE0_clEvENKUlvE8_clEvEUlS4_S4_E_EESt5arrayIPcLm2EEEEviT0_T1_,"",@"SHT_CUDA_INFO"
	.sectionflags	@""
	.align	4


	//----- nvinfo : EIATTR_CUDA_API_VERSION
	.align		4
        /*0000*/ 	.byte	0x04, 0x37
        /*0002*/ 	.short	(.L_5278 - .L_5277)
.L_5277:
        /*0004*/ 	.word	0x00000082


	//----- nvinfo : EIATTR_SW2861232_WAR
	.align		4
.L_5278:
        /*0008*/ 	.byte	0x01, 0x35
	.zero		2


	//----- nvinfo : EIATTR_PARAM_CBANK
	.align		4
        /*000c*/ 	.byte	0x04, 0x0a
        /*000e*/ 	.short	(.L_5280 - .L_5279)
	.align		4
.L_5279:
        /*0010*/ 	.word	index@(.nv.constant0._ZN2at6native29vectorized_elementwise_kernelILi8ENS0_13AUnaryFunctorIN3c108BFloat16ES4_bZZZNS0_22logical_or_kernel_cudaERNS_14TensorIteratorEENKUlvE0_clEvENKUlvE8_clEvEUlS4_S4_E_EESt5arrayIPcLm2EEEEviT0_T1_)
        /*0014*/ 	.short	0x0160
        /*0016*/ 	.short	0x0018


	//----- nvinfo : EIATTR_CBANK_PARAM_SIZE
	.align		4
.L_5280:
        /*0018*/ 	.byte	0x03, 0x19
        /*001a*/ 	.short	0x0018


	//----- nvinfo : EIATTR_KPARAM_INFO
	.align		4
        /*001c*/ 	.byte	0x04, 0x17
        /*001e*/ 	.short	(.L_5282 - .L_5281)
.L_5281:
        /*0020*/ 	.word	0x00000000
        /*0024*/ 	.short	0x0002
        /*0026*/ 	.short	0x0008
        /*0028*/ 	.byte	0x00, 0xf0, 0x41, 0x00


	//----- nvinfo : EIATTR_KPARAM_INFO
	.align		4
.L_5282:
        /*002c*/ 	.byte	0x04, 0x17
        /*002e*/ 	.short	(.L_5284 - .L_5283)
.L_5283:
        /*0030*/ 	.word	0x00000000
        /*0034*/ 	.short	0x0001
        /*0036*/ 	.short	0x0004
        /*0038*/ 	.byte	0x00, 0xf0, 0x11, 0x00


	//----- nvinfo : EIATTR_KPARAM_INFO
	.align		4
.L_5284:
        /*003c*/ 	.byte	0x04, 0x17
        /*003e*/ 	.short	(.L_5286 - .L_5285)
.L_5285:
        /*0040*/ 	.word	0x00000000
        /*0044*/ 	.short	0x0000
        /*0046*/ 	.short	0x0000
        /*0048*/ 	.byte	0x00, 0xf0, 0x11, 0x00


	//----- nvinfo : EIATTR_MAXREG_COUNT
	.align		4
.L_5286:
        /*004c*/ 	.byte	0x03, 0x1b
        /*004e*/ 	.short	0x00ff


	//----- nvinfo : EIATTR_MERCURY_ISA_VERSION
	.align		4
        /*0050*/ 	.byte	0x03, 0x5f
        /*0052*/ 	.short	0x0000


	//----- nvinfo : EIATTR_EXIT_INSTR_OFFSETS
	.align		4
        /*0054*/ 	.byte	0x04, 0x1c
        /*0056*/ 	.short	(.L_5288 - .L_5287)


	//   ....[0]....
.L_5287:
        /*0058*/ 	.word	0x00000010


	//----- nvinfo : EIATTR_MAX_THREADS
	.align		4
.L_5288:
        /*005c*/ 	.byte	0x04, 0x05
        /*005e*/ 	.short	(.L_5290 - .L_5289)
.L_5289:
        /*0060*/ 	.word	0x00000080
        /*0064*/ 	.word	0x00000001
        /*0068*/ 	.word	0x00000001
.L_5290:


//--------------------- .nv.info._ZN2at6native18elementwise_kernelILi128ELi4EZNS0_15gpu_kernel_implINS0_13BinaryFunctorIN3c108BFloat16ES5_bZZZNS0_22logical_or_kernel_cudaERNS_14TensorIteratorEENKUlvE0_clEvENKUlvE8_clEvEUlS5_S5_E_EEEEvRNS_18TensorIteratorBaseERKT_EUliE_EEviT1_ --------------------------
	.section	.nv.info._ZN2at6native18elementwise_kernelILi128ELi4EZNS0_15gpu_kernel_implINS0_13BinaryFunctorIN3c108BFloat16ES5_bZZZNS0_22logical_or_kernel_cudaERNS_14TensorIteratorEENKUlvE0_clEvENKUlvE8_clEvEUlS5_S5_E_EEEEvRNS_18TensorIteratorBaseERKT_EUliE_EEviT1_,"",@"SHT_CUDA_INFO"
	.sectionflags	@""
	.align	4


	//----- nvinfo : EIATTR_CUDA_API_VERSION
	.align		4
        /*0000*/ 	.byte	0x04, 0x37
        /*0002*/ 	.short	(.L_5292 - .L_5291)
.L_5291:
        /*0004*/ 	.word	0x00000082


	//----- nvinfo : EIATTR_SW2861232_WAR
	.align		4
.L_5292:
        /*0008*/ 	.byte	0x01, 0x35
	.zero		2


	//----- nvinfo : EIATTR_PARAM_CBANK
	.align		4
        /*000c*/ 	.byte	0x04, 0x0a
        /*000e*/ 	.short	(.L_5294 - .L_5293)
	.align		4
.L_5293:
        /*0010*/ 	.word	index@(.nv.constant0._ZN2at6native18elementwise_kernelILi128ELi4EZNS0_15gpu_kernel_implINS0_13BinaryFunctorIN3c108BFloat16ES5_bZZZNS0_22logical_or_kernel_cudaERNS_14TensorIteratorEENKUlvE0_clEvENKUlvE8_clEvEUlS5_S5_E_EEEEvRNS_18TensorIteratorBaseERKT_EUliE_EEviT1_)
        /*0014*/ 	.short	0x0160
        /*0016*/ 	.short	0x0290


	//----- nvinfo : EIATTR_CBANK_PARAM_SIZE
	.align		4
.L_5294:
        /*0018*/ 	.byte	0x03, 0x19
        /*001a*/ 	.short	0x0290


	//----- nvinfo : EIATTR_KPARAM_INFO
	.align		4
        /*001c*/ 	.byte	0x04, 0x17
        /*001e*/ 	.short	(.L_5296 - .L_5295)
.L_5295:
        /*0020*/ 	.word	0x00000000
        /*0024*/ 	.short	0x0001
        /*0026*/ 	.short	0x0008
        /*0028*/ 	.byte	0x00, 0xf0, 0x21, 0x0a


	//----- nvinfo : EIATTR_KPARAM_INFO
	.align		4
.L_5296:
        /*002c*/ 	.byte	0x04, 0x17
        /*002e*/ 	.short	(.L_5298 - .L_5297)
.L_5297:
        /*0030*/ 	.word	0x00000000
        /*0034*/ 	.short	0x0000
        /*0036*/ 	.short	0x0000
        /*0038*/ 	.byte	0x00, 0xf0, 0x11, 0x00


	//----- nvinfo : EIATTR_MAXREG_COUNT
	.align		4
.L_5298:
        /*003c*/ 	.byte	0x03, 0x1b
        /*003e*/ 	.short	0x0080


	//----- nvinfo : EIATTR_EXTERNS
	.align		4
        /*0040*/ 	.byte	0x04, 0x0f
        /*0042*/ 	.short	(.L_5300 - .L_5299)


	//   ....[0]....
	.align		4
.L_5299:
        /*0044*/ 	.word	index@(__assertfail)


	//----- nvinfo : EIATTR_MERCURY_ISA_VERSION
	.align		4
.L_5300:
        /*0048*/ 	.byte	0x03, 0x5f
        /*004a*/ 	.short	0x0000


	//----- nvinfo : EIATTR_SYSCALL_OFFSETS
	.align		4
        /*004c*/ 	.byte	0x04, 0x46
        /*004e*/ 	.short	(.L_5302 - .L_5301)


	//   ....[0]....
.L_5301:
        /*0050*/ 	.word	0x00002050


	//   ....[1]....
        /*0054*/ 	.word	0x00003000


	//   ....[2]....
        /*0058*/ 	.word	0x00003f30


	//   ....[3]....
        /*005c*/ 	.word	0x00005fe0


	//   ....[4]....
        /*0060*/ 	.word	0x00006f90


	//   ....[5]....
        /*0064*/ 	.word	0x00007ec0


	//   ....[6]....
        /*0068*/ 	.word	0x00009f40


	//   ....[7]....
        /*006c*/ 	.word	0x0000aef0


	//   ....[8]....
        /*0070*/ 	.word	0x0000be20


	//   ....[9]....
        /*0074*/ 	.word	0x0000deb0


	//   ....[10]....
        /*0078*/ 	.word	0x0000ee60


	//   ....[11]....
        /*007c*/ 	.word	0x0000fd90


	//----- nvinfo : EIATTR_EXIT_INSTR_OFFSETS
	.align		4
.L_5302:
        /*0080*/ 	.byte	0x04, 0x1c
        /*0082*/ 	.short	(.L_5304 - .L_5303)


	//   ....[0]....
.L_5303:
        /*0084*/ 	.word	0x0000bed0


	//   ....[1]....
        /*0088*/ 	.word	0x0000f040


	//   ....[2]....
        /*008c*/ 	.word	0x0000f060


	//   ....[3]....
        /*0090*/ 	.word	0x0000f100


	//   ....[4]....
        /*0094*/ 	.word	0x0000f130


	//   ....[5]....
        /*0098*/ 	.word	0x0000f150


	//   ....[6]....
        /*009c*/ 	.word	0x0000f1e0


	//   ....[7]....
        /*00a0*/ 	.word	0x0000f220


	//   ....[8]....
        /*00a4*/ 	.word	0x0000f2c0


	//   ....[9]....
        /*00a8*/ 	.word	0x0000f310


	//   ....[10]....
        /*00ac*/ 	.word	0x0000f340


	//   ....[11]....
        /*00b0*/ 	.word	0x0000f3e0


	//   ....[12]....
        /*00b4*/ 	.word	0x0000f420


	//   ....[13]....
        /*00b8*/ 	.word	0x0000f5b0


	//   ....[14]....
        /*00bc*/ 	.word	0x0000f710


	//   ....[15]....
        /*00c0*/ 	.word	0x0000f750


	//   ....[16]....
        /*00c4*/ 	.word	0x0000f7f0


	//   ....[17]....
        /*00c8*/ 	.word	0x0000f970


	//   ....[18]....
        /*00cc*/ 	.word	0x0000faf0


	//   ....[19]....
        /*00d0*/ 	.word	0x0000fc60


	//   ....[20]....
        /*00d4*/ 	.word	0x0000fda0


	//   ....[21]....
        /*00d8*/ 	.word	0x0000fde0


	//   ....[22]....
        /*00dc*/ 	.word	0x0000fe10


	//----- nvinfo : EIATTR_MAX_THREADS
	.align		4
.L_5304:
        /*00e0*/ 	.byte	0x04, 0x05
        /*00e2*/ 	.short	(.L_5306 - .L_5305)
.L_5305:
        /*00e4*/ 	.word	0x00000080
        /*00e8*/ 	.word	0x00000001
        /*00ec*/ 	.word	0x00000001


	//----- nvinfo : EIATTR_CRS_STACK_SIZE
	.align		4
.L_5306:
        /*00f0*/ 	.byte	0x04, 0x1e
        /*00f2*/ 	.short	(.L_5308 - .L_5307)
.L_5307:
        /*00f4*/ 	.word	0x00000000
.L_5308:


//--------------------- .nv.info._ZN2at6native27unrolled_elementwise_kernelINS0_13BinaryFunctorIN3c108BFloat16ES4_bZZZNS0_22logical_or_kernel_cudaERNS_14TensorIteratorEENKUlvE0_clEvENKUlvE8_clEvEUlS4_S4_E_EESt5arrayIPcLm3EELi4E23TrivialOffsetCalculatorILi2EjESE_ILi1EjENS0_6memory12LoadWithCastILi2EEENSH_13StoreWithCastILi1EEEEEviT_T0_T2_T3_T4_T5_ --------------------------
	.section	.nv.info._ZN2at6native27unrolled_elementwise_kernelINS0_13BinaryFunctorIN3c108BFloat16ES4_bZZZNS0_22logical_or_kernel_cudaERNS_14TensorIteratorEENKUlvE0_clEvENKUlvE8_clEvEUlS4_S4_E_EESt5arrayIPcLm3EELi4E23TrivialOffsetCalculatorILi2EjESE_ILi1EjENS0_6memory12LoadWithCastILi2EEENSH_13StoreWithCastILi1EEEEEviT_T0_T2_T3_T4_T5_,"",@"SHT_CUDA_INFO"
	.sectionflags	@""
	.align	4


	//----- nvinfo : EIATTR_CUDA_API_VERSION
	.align		4
        /*0000*/ 	.byte	0x04, 0x37
        /*0002*/ 	.short	(.L_5310 - .L_5309)
.L_5309:
        /*0004*/ 	.word	0x00000082


	//----- nvinfo : EIATTR_SW2861232_WAR
	.align		4
.L_5310:
        /*0008*/ 	.byte	0x01, 0x35
	.zero		2


	//----- nvinfo : EIATTR_PARAM_CBANK
	.align		4
        /*000c*/ 	.byte	0x04, 0x0a
        /*000e*/ 	.short	(.L_5312 - .L_5311)
	.align		4
.L_5311:
        /*0010*/ 	.word	index@(.nv.constant0._ZN2at6native27unrolled_elementwise_kernelINS0_13BinaryFunctorIN3c108BFloat16ES4_bZZZNS0_22logical_or_kernel_cudaERNS_14TensorIteratorEENKUlvE0_clEvENKUlvE8_clEvEUlS4_S4_E_EESt5arrayIPcLm3EELi4E23TrivialOffsetCalculatorILi2EjESE_ILi1EjENS0_6memory12LoadWithCastILi2EEENSH_13StoreWithCastILi1EEEEEviT_T0_T2_T3_T4_T5_)
        /*0014*/ 	.short	0x0160
        /*0016*/ 	.short	0x0038


	//----- nvinfo : EIATTR_CBANK_PARAM_SIZE
	.align		4
.L_5312:
        /*0018*/ 	.byte	0x03, 0x19
        /*001a*/ 	.short	0x0038


	//----- nvinfo : EIATTR_KPARAM_INFO
	.align		4
        /*001c*/ 	.byte	0x04, 0x17
        /*001e*/ 	.short	(.L_5314 - .L_5313)
.L_5313:
        /*0020*/ 	.word	0x00000000
        /*0024*/ 	.short	0x0006
        /*0026*/ 	.short	0x0030
        /*0028*/ 	.byte	0x00, 0xf0, 0x21, 0x00


	//----- nvinfo : EIATTR_KPARAM_INFO
	.align		4
.L_5314:
        /*002c*/ 	.byte	0x04, 0x17
        /*002e*/ 	.short	(.L_5316 - .L_5315)
.L_5315:
        /*0030*/ 	.word	0x00000000
        /*0034*/ 	.short	0x0005
        /*0036*/ 	.short	0x0024
        /*0038*/ 	.byte	0x00, 0xf0, 0x31, 0x00


	//----- nvinfo : EIATTR_KPARAM_INFO
	.align		4
.L_5316:
        /*003c*/ 	.byte	0x04, 0x17
        /*003e*/ 	.short	(.L_5318 - .L_5317)
.L_5317:
        /*0040*/ 	.word	0x00000000
        /*0044*/ 	.short	0x0004
        /*0046*/ 	.short	0x0021
        /*0048*/ 	.byte	0x00, 0xf0, 0x05, 0x00


	//----- nvinfo : EIATTR_KPARAM_INFO
	.align		4
.L_5318:
        /*004c*/ 	.byte	0x04, 0x17
        /*004e*/ 	.short	(.L_5320 - .L_5319)
.L_5319:
        /*0050*/ 	.word	0x00000000
        /*0054*/ 	.short	0x0003
        /*0056*/ 	.short	0x0020
        /*0058*/ 	.byte	0x00, 0xf0, 0x05, 0x00


	//----- nvinfo : EIATTR_KPARAM_INFO
	.align		4
.L_5320:
        /*005c*/ 	.byte	0x04, 0x17
        /*005e*/ 	.short	(.L_5322 - .L_5321)
.L_5321:
        /*0060*/ 	.word	0x00000000
        /*0064*/ 	.short	0x0002
        /*0066*/ 	.short	0x0008
        /*0068*/ 	.byte	0x00, 0xf0, 0x61, 0x00


	//----- nvinfo : EIATTR_KPARAM_INFO
	.align		4
.L_5322:
        /*006c*/ 	.byte	0x04, 0x17
        /*006e*/ 	.short	(.L_5324 - .L_5323)
.L_5323:
        /*0070*/ 	.word	0x00000000
        /*0074*/ 	.short	0x0001
        /*0076*/ 	.short	0x0004
        /*0078*/ 	.byte	0x00, 0xf0, 0x05, 0x00


	//----- nvinfo : EIATTR_KPARAM_INFO
	.align		4
.L_5324:
        /*007c*/ 	.byte	0x04, 0x17
        /*007e*/ 	.short	(.L_5326 - .L_5325)
.L_5325:
        /*0080*/ 	.word	0x00000000
        /*0084*/ 	.short	0x0000
        /*0086*/ 	.short	0x0000
        /*0088*/ 	.byte	0x00, 0xf0, 0x11, 0x00


	//----- nvinfo : EIATTR_MAXREG_COUNT
	.align		4
.L_5326:
        /*008c*/ 	.byte	0x03, 0x1b
        /*008e*/ 	.short	0x00ff


	//----- nvinfo : EIATTR_EXTERNS
	.align		4
        /*0090*/ 	.byte	0x04, 0x0f
        /*0092*/ 	.short	(.L_5328 - .L_5327)


	//   ....[0]....
	.align		4
.L_5327:
        /*0094*/ 	.word	index@(__assertfail)


	//----- nvinfo : EIATTR_MERCURY_ISA_VERSION
	.align		4
.L_5328:
        /*0098*/ 	.byte	0x03, 0x5f
        /*009a*/ 	.short	0x0000


	//----- nvinfo : EIATTR_SYSCALL_OFFSETS
	.align		4
        /*009c*/ 	.byte	0x04, 0x46
        /*009e*/ 	.short	(.L_5330 - .L_5329)


	//   ....[0]....
.L_5329:
        /*00a0*/ 	.word	0x000010b0


	//   ....[1]....
        /*00a4*/ 	.word	0x00002130


	//   ....[2]....
        /*00a8*/ 	.word	0x00003230


	//   ....[3]....
        /*00ac*/ 	.word	0x000042b0


	//   ....[4]....
        /*00b0*/ 	.word	0x000053c0


	//   ....[5]....
        /*00b4*/ 	.word	0x00006440


	//   ....[6]....
        /*00b8*/ 	.word	0x00007530


	//   ....[7]....
        /*00bc*/ 	.word	0x000084d0


	//   ....[8]....
        /*00c0*/ 	.word	0x00009900


	//   ....[9]....
        /*00c4*/ 	.word	0x0000a940


	//   ....[10]....
        /*00c8*/ 	.word	0x0000b940


	//   ....[11]....
        /*00cc*/ 	.word	0x0000c940


	//----- nvinfo : EIATTR_EXIT_INSTR_OFFSETS
	.align		4
.L_5330:
        /*00d0*/ 	.byte	0x04, 0x1c
        /*00d2*/ 	.short	(.L_5332 - .L_5331)


	//   ....[0]....
.L_5331:
        /*00d4*/ 	.word	0x0000ba20


	//   ....[1]....
        /*00d8*/ 	.word	0x0000bb30


	//   ....[2]....
        /*00dc*/ 	.word	0x0000bb50


	//   ....[3]....
        /*00e0*/ 	.word	0x0000bc10


	//   ....[4]....
        /*00e4*/ 	.word	0x0000bc50


	//   ....[5]....
        /*00e8*/ 	.word	0x0000bc90


	//   ....[6]....
        /*00ec*/ 	.word	0x0000bd20


	//   ....[7]....
        /*00f0*/ 	.word	0x0000bd60


	//   ....[8]....
        /*00f4*/ 	.word	0x0000be00


	//   ....[9]....
        /*00f8*/ 	.word	0x0000be50


	//   ....[10]....
        /*00fc*/ 	.word	0x0000bea0


	//   ....[11]....
        /*0100*/ 	.word	0x0000bf60


	//   ....[12]....
        /*0104*/ 	.word	0x0000bfc0


	//   ....[13]....
        /*0108*/ 	.word	0x0000c150


	//   ....[14]....
        /*010c*/ 	.word	0x0000c2b0


	//   ....[15]....
        /*0110*/ 	.word	0x0000c2f0


	//   ....[16]....
        /*0114*/ 	.word	0x0000c3b0


	//   ....[17]....
        /*0118*/ 	.word	0x0000c530


	//   ....[18]....
        /*011c*/ 	.word	0x0000c6b0


	//   ....[19]....
        /*0120*/ 	.word	0x0000c810


	//   ....[20]....
        /*0124*/ 	.word	0x0000c950


	//   ....[21]....
        /*0128*/ 	.word	0x0000c9b0


	//   ....[22]....
        /*012c*/ 	.word	0x0000c9f0


	//----- nvinfo : EIATTR_MAX_THREADS
	.align		4
.L_5332:
        /*0130*/ 	.byte	0x04, 0x05
        /*0132*/ 	.short	(.L_5334 - .L_5333)
.L_5333:
        /*0134*/ 	.word	0x00000080
        /*0138*/ 	.word	0x00000001
        /*013c*/ 	.word	0x00000001


	//----- nvinfo : EIATTR_CRS_STACK_SIZE
	.align		4
.L_5334:
        /*0140*/ 	.byte	0x04, 0x1e
        /*0142*/ 	.short	(.L_5336 - .L_5335)
.L_5335:
        /*0144*/ 	.word	0x00000000
.L_5336:


//--------------------- .nv.info._ZN2at6native18elementwise_kernelILi128ELi4EZNS0_22gpu_kernel_impl_nocastINS0_13BinaryFunctorIN3c108BFloat16ES5_bZZZNS0_22logical_or_kernel_cudaERNS_14TensorIteratorEENKUlvE0_clEvENKUlvE8_clEvEUlS5_S5_E_EEEEvRNS_18TensorIteratorBaseERKT_EUliE_EEviT1_ --------------------------
	.section	.nv.info._ZN2at6native18elementwise_kernelILi128ELi4EZNS0_22gpu_kernel_impl_nocastINS0_13BinaryFunctorIN3c108BFloat16ES5_bZZZNS0_22logical_or_kernel_cudaERNS_14TensorIteratorEENKUlvE0_clEvENKUlvE8_clEvEUlS5_S5_E_EEEEvRNS_18TensorIteratorBaseERKT_EUliE_EEviT1_,"",@"SHT_CUDA_INFO"
	.sectionflags	@""
	.align	4


	//----- nvinfo : EIATTR_CUDA_API_VERSION
	.align		4
        /*0000*/ 	.byte	0x04, 0x37
        /*0002*/ 	.short	(.L_5338 - .L_5337)
.L_5337:
        /*0004*/ 	.word	0x00000082


	//----- nvinfo : EIATTR_SW2861232_WAR
	.align		4
.L_5338:
        /*0008*/ 	.byte	0x01, 0x35
	.zero		2


	//----- nvinfo : EIATTR_PARAM_CBANK
	.align		4
        /*000c*/ 	.byte	0x04, 0x0a
        /*000e*/ 	.short	(.L_5340 - .L_5339)
	.align		4
.L_5339:
        /*0010*/ 	.word	index@(.nv.constant0._ZN2at6native18elementwise_kernelILi128ELi4EZNS0_22gpu_kernel_impl_nocastINS0_13BinaryFunctorIN3c108BFloat16ES5_bZZZNS0_22logical_or_kernel_cudaERNS_14TensorIteratorEENKUlvE0_clEvENKUlvE8_clEvEUlS5_S5_E_EEEEvRNS_18TensorIteratorBaseERKT_EUliE_EEviT1_)
        /*0014*/ 	.short	0x0160
        /*0016*/ 	.short	0x0290


	//----- nvinfo : EIATTR_CBANK_PARAM_SIZE
	.align		4
.L_5340:
        /*0018*/ 	.byte	0x03, 0x19
        /*001a*/ 	.short	0x0290


	//----- nvinfo : EIATTR_KPARAM_INFO
	.align		4
        /*001c*/ 	.byte	0x04, 0x17
        /*001e*/ 	.short	(.L_5342 - .L_5341)
.L_5341:
        /*0020*/ 	.word	0x00000000
        /*0024*/ 	.short	0x0001
        /*0026*/ 	.short	0x0008
        /*0028*/ 	.byte	0x00, 0xf0, 0x21, 0x0a


	//----- nvinfo : EIATTR_KPARAM_INFO
	.align		4
.L_5342:
        /*002c*/ 	.byte	0x04, 0x17
        /*002e*/ 	.short	(.L_5344 - .L_5343)
.L_5343:
        /*0030*/ 	.word	0x00000000
        /*0034*/ 	.short	0x0000
        /*0036*/ 	.short	0x0000
        /*0038*/ 	.byte	0x00, 0xf0, 0x11, 0x00


	//----- nvinfo : EIATTR_MAXREG_COUNT
	.align		4
.L_5344:
        /*003c*/ 	.byte	0x03, 0x1b
        /*003e*/ 	.short	0x0080


	//----- nvinfo : EIATTR_MERCURY_ISA_VERSION
	.align		4
        /*0040*/ 	.byte	0x03, 0x5f
        /*0042*/ 	.short	0x0000


	//----- nvinfo : EIATTR_EXIT_INSTR_OFFSETS
	.align		4
        /*0044*/ 	.byte	0x04, 0x1c
        /*0046*/ 	.short	(.L_5346 - .L_5345)


	//   ....[0]....
.L_5345:
        /*0048*/ 	.word	0x00003370


	//   ....[1]....
        /*004c*/ 	.word	0x00004440


	//----- nvinfo : EIATTR_MAX_THREADS
	.align		4
.L_5346:
        /*0050*/ 	.byte	0x04, 0x05
        /*0052*/ 	.short	(.L_5348 - .L_5347)
.L_5347:
        /*0054*/ 	.word	0x00000080
        /*0058*/ 	.word	0x00000001
        /*005c*/ 	.word	0x00000001


	//----- nvinfo : EIATTR_CRS_STACK_SIZE
	.align		4
.L_5348:
        /*0060*/ 	.byte	0x04, 0x1e
        /*0062*/ 	.short	(.L_5350 - .L_5349)
.L_5349:
        /*0064*/ 	.word	0x00000000
.L_5350:


//--------------------- .nv.info._ZN2at6native27unrolled_elementwise_kernelINS0_13BinaryFunctorIN3c108BFloat16ES4_bZZZNS0_22logical_or_kernel_cudaERNS_14TensorIteratorEENKUlvE0_clEvENKUlvE8_clEvEUlS4_S4_E_EESt5arrayIPcLm3EELi4E23TrivialOffsetCalculatorILi2EjESE_ILi1EjENS0_6memory15LoadWithoutCastENSH_16StoreWithoutCastEEEviT_T0_T2_T3_T4_T5_ --------------------------
	.section	.nv.info._ZN2at6native27unrolled_elementwise_kernelINS0_13BinaryFunctorIN3c108BFloat16ES4_bZZZNS0_22logical_or_kernel_cudaERNS_14TensorIteratorEENKUlvE0_clEvENKUlvE8_clEvEUlS4_S4_E_EESt5arrayIPcLm3EELi4E23TrivialOffsetCalculatorILi2EjESE_ILi1EjENS0_6memory15LoadWithoutCastENSH_16StoreWithoutCastEEEviT_T0_T2_T3_T4_T5_,"",@"SHT_CUDA_INFO"
	.sectionflags	@""
	.align	4


	//----- nvinfo : EIATTR_CUDA_API_VERSION
	.align		4
        /*0000*/ 	.byte	0x04, 0x37
        /*0002*/ 	.short	(.L_5352 - .L_5351)
.L_5351:
        /*0004*/ 	.word	0x00000082


	//----- nvinfo : EIATTR_SW2861232_WAR
	.align		4
.L_5352:
        /*0008*/ 	.byte	0x01, 0x35
	.zero		2


	//----- nvinfo : EIATTR_PARAM_CBANK
	.align		4
        /*000c*/ 	.byte	0x04, 0x0a
        /*000e*/ 	.short	(.L_5354 - .L_5353)
	.align		4
.L_5353:
        /*0010*/ 	.word	index@(.nv.constant0._ZN2at6native27unrolled_elementwise_kernelINS0_13BinaryFunctorIN3c108BFloat16ES4_bZZZNS0_22logical_or_kernel_cudaERNS_14TensorIteratorEENKUlvE0_clEvENKUlvE8_clEvEUlS4_S4_E_EESt5arrayIPcLm3EELi4E23TrivialOffsetCalculatorILi2EjESE_ILi1EjENS0_6memory15LoadWithoutCastENSH_16StoreWithoutCastEEEviT_T0_T2_T3_T4_T5_)
        /*0014*/ 	.short	0x0160
        /*0016*/ 	.short	0x0024


	//----- nvinfo : EIATTR_CBANK_PARAM_SIZE
	.align		4
.L_5354:
        /*0018*/ 	.byte	0x03, 0x19
        /*001a*/ 	.short	0x0024


	//----- nvinfo : EIATTR_KPARAM_INFO
	.align		4
        /*001c*/ 	.byte	0x04, 0x17
        /*001e*/ 	.short	(.L_5356 - .L_5355)
.L_5355:
        /*0020*/ 	.word	0x00000000
        /*0024*/ 	.short	0x0006
        /*0026*/ 	.short	0x0023
        /*0028*/ 	.byte	0x00, 0xf0, 0x05, 0x00


	//----- nvinfo : EIATTR_KPARAM_INFO
	.align		4
.L_5356:
        /*002c*/ 	.byte	0x04, 0x17
        /*002e*/ 	.short	(.L_5358 - .L_5357)
.L_5357:
        /*0030*/ 	.word	0x00000000
        /*0034*/ 	.short	0x0005
        /*0036*/ 	.short	0x0022
        /*0038*/ 	.byte	0x00, 0xf0, 0x05, 0x00


	//----- nvinfo : EIATTR_KPARAM_INFO
	.align		4
.L_5358:
        /*003c*/ 	.byte	0x04, 0x17
        /*003e*/ 	.short	(.L_5360 - .L_5359)
.L_5359:
        /*0040*/ 	.word	0x00000000
        /*0044*/ 	.short	0x0004
        /*0046*/ 	.short	0x0021
        /*0048*/ 	.byte	0x00, 0xf0, 0x05, 0x00


	//----- nvinfo : EIATTR_KPARAM_INFO
	.align		4
.L_5360:
        /*004c*/ 	.byte	0x04, 0x17
        /*004e*/ 	.short	(.L_5362 - .L_5361)
.L_5361:
        /*0050*/ 	.word	0x00000000
        /*0054*/ 	.short	0x0003
        /*0056*/ 	.short	0x0020
        /*0058*/ 	.byte	0x00, 0xf0, 0x05, 0x00


	//----- nvinfo : EIATTR_KPARAM_INFO
	.align		4
.L_5362:
        /*005c*/ 	.byte	0x04, 0x17
        /*005e*/ 	.short	(.L_5364 - .L_5363)
.L_5363:
        /*0060*/ 	.word	0x00000000
        /*0064*/ 	.short	0x0002
        /*0066*/ 	.short	0x0008
        /*0068*/ 	.byte	0x00, 0xf0, 0x61, 0x00


	//----- nvinfo : EIATTR_KPARAM_INFO
	.align		4
.L_5364:
        /*006c*/ 	.byte	0x04, 0x17
        /*006e*/ 	.short	(.L_5366 - .L_5365)
.L_5365:
        /*0070*/ 	.word	0x00000000
        /*0074*/ 	.short	0x0001
        /*0076*/ 	.short	0x0004
        /*0078*/ 	.byte	0x00, 0xf0, 0x05, 0x00


	//----- nvinfo : EIATTR_KPARAM_INFO
	.align		4
.L_5366:
        /*007c*/ 	.byte	0x04, 0x17
        /*007e*/ 	.short	(.L_5368 - .L_5367)
.L_5367:
        /*0080*/ 	.word	0x00000000
        /*0084*/ 	.short	0x0000
        /*0086*/ 	.short	0x0000
        /*0088*/ 	.byte	0x00, 0xf0, 0x11, 0x00


	//----- nvinfo : EIATTR_MAXREG_COUNT
	.align		4
.L_5368:
        /*008c*/ 	.byte	0x03, 0x1b
        /*008e*/ 	.short	0x00ff


	//----- nvinfo : EIATTR_MERCURY_ISA_VERSION
	.align		4
        /*0090*/ 	.byte	0x03, 0x5f
        /*0092*/ 	.short	0x0000


	//----- nvinfo : EIATTR_EXIT_INSTR_OFFSETS
	.align		4
        /*0094*/ 	.byte	0x04, 0x1c
        /*0096*/ 	.short	(.L_5370 - .L_5369)


	//   ....[0]....
.L_5369:
        /*0098*/ 	.word	0x00000720


	//   ....[1]....
        /*009c*/ 	.word	0x00000770


	//----- nvinfo : EIATTR_MAX_THREADS
	.align		4
.L_5370:
        /*00a0*/ 	.byte	0x04, 0x05
        /*00a2*/ 	.short	(.L_5372 - .L_5371)
.L_5371:
        /*00a4*/ 	.word	0x00000080
        /*00a8*/ 	.word	0x00000001
        /*00ac*/ 	.word	0x00000001


	//----- nvinfo : EIATTR_CRS_STACK_SIZE
	.align		4
.L_5372:
        /*00b0*/ 	.byte	0x04, 0x1e
        /*00b2*/ 	.short	(.L_5374 - .L_5373)
.L_5373:
        /*00b4*/ 	.word	0x00000000
.L_5374:


//--------------------- .nv.info._ZN2at6native29vectorized_elementwise_kernelILi2ENS0_13BinaryFunctorIN3c108BFloat16ES4_bZZZNS0_22logical_or_kernel_cudaERNS_14TensorIteratorEENKUlvE0_clEvENKUlvE8_clEvEUlS4_S4_E_EESt5arrayIPcLm3EEEEviT0_T1_ --------------------------
	.section	.nv.info._ZN2at6native29vectorized_elementwise_kernelILi2ENS0_13BinaryFunctorIN3c108BFloat16ES4_bZZZNS0_22logical_or_kernel_cudaERNS_14TensorIteratorEENKUlvE0_clEvENKUlvE8_clEvEUlS4_S4_E_EESt5arrayIPcLm3EEEEviT0_T1_,"",@"SHT_CUDA_INFO"
	.sectionflags	@""
	.align	4


	//----- nvinfo : EIATTR_CUDA_API_VERSION
	.align		4
        /*0000*/ 	.byte	0x04, 0x37
        /*0002*/ 	.short	(.L_5376 - .L_5375)
.L_5375:
        /*0004*/ 	.word	0x00000082


	//----- nvinfo : EIATTR_SW2861232_WAR
	.align		4
.L_5376:
        /*0008*/ 	.byte	0x01, 0x35
	.zero		2


	//----- nvinfo : EIATTR_PARAM_CBANK
	.align		4
        /*000c*/ 	.byte	0x04, 0x0a
        /*000e*/ 	.short	(.L_5378 - .L_5377)
	.align		4
.L_5377:
        /*0010*/ 	.word	index@(.nv.constant0._ZN2at6native29vectorized_elementwise_kernelILi2ENS0_13BinaryFunctorIN3c108BFloat16ES4_bZZZNS0_22logical_or_kernel_cudaERNS_14TensorIteratorEENKUlvE0_clEvENKUlvE8_clEvEUlS4_S4_E_EESt5arrayIPcLm3EEEEviT0_T1_)
        /*0014*/ 	.short	0x0160
        /*0016*/ 	.short	0x0020


	//----- nvinfo : EIATTR_CBANK_PARAM_SIZE
	.align		4
.L_5378:
        /*0018*/ 	.byte	0x03, 0x19
        /*001a*/ 	.short	0x0020


	//----- nvinfo : EIATTR_KPARAM_INFO
	.align		4
        /*001c*/ 	.byte	0x04, 0x17
        /*001e*/ 	.short	(.L_5380 - .L_5379)
.L_5379:
        /*0020*/ 	.word	0x00000000
        /*0024*/ 	.short	0x0002
        /*0026*/ 	.short	0x0008
        /*0028*/ 	.byte	0x00, 0xf0, 0x61, 0x00


	//----- nvinfo : EIATTR_KPARAM_INFO
	.align		4
.L_5380:
        /*002c*/ 	.byte	0x04, 0x17
        /*002e*/ 	.short	(.L_5382 - .L_5381)
.L_5381:
        /*0030*/ 	.word	0x00000000
        /*0034*/ 	.short	0x0001
        /*0036*/ 	.short	0x0004
        /*0038*/ 	.byte	0x00, 0xf0, 0x05, 0x00


	//----- nvinfo : EIATTR_KPARAM_INFO
	.align		4
.L_5382:
        /*003c*/ 	.byte	0x04, 0x17
        /*003e*/ 	.short	(.L_5384 - .L_5383)
.L_5383:
        /*0040*/ 	.word	0x00000000
        /*0044*/ 	.short	0x0000
        /*0046*/ 	.short	0x0000
        /*0048*/ 	.byte	0x00, 0xf0, 0x11, 0x00


	//----- nvinfo : EIATTR_MAXREG_COUNT
	.align		4
.L_5384:
        /*004c*/ 	.byte	0x03, 0x1b
        /*004e*/ 	.short	0x00ff


	//----- nvinfo : EIATTR_MERCURY_ISA_VERSION
	.align		4
        /*0050*/ 	.byte	0x03, 0x5f
        /*0052*/ 	.short	0x0000


	//----- nvinfo : EIATTR_EXIT_INSTR_OFFSETS
	.align		4
        /*0054*/ 	.byte	0x04, 0x1c
        /*0056*/ 	.short	(.L_5386 - .L_5385)


	//   ....[0]....
.L_5385:
        /*0058*/ 	.word	0x00000520


	//   ....[1]....
        /*005c*/ 	.word	0x00001370


	//   ....[2]....
        /*0060*/ 	.word	0x000013c0


	//----- nvinfo : EIATTR_MAX_THREADS
	.align		4
.L_5386:
        /*0064*/ 	.byte	0x04, 0x05
        /*0066*/ 	.short	(.L_5388 - .L_5387)
.L_5387:
        /*0068*/ 	.word	0x00000080
        /*006c*/ 	.word	0x00000001
        /*0070*/ 	.word	0x00000001


	//----- nvinfo : EIATTR_CRS_STACK_SIZE
	.align		4
.L_5388:
        /*0074*/ 	.byte	0x04, 0x1e
        /*0076*/ 	.short	(.L_5390 - .L_5389)
.L_5389:
        /*0078*/ 	.word	0x00000000
.L_5390:


//--------------------- .nv.info._ZN2at6native29vectorized_elementwise_kernelILi4ENS0_13BinaryFunctorIN3c108BFloat16ES4_bZZZNS0_22logical_or_kernel_cudaERNS_14TensorIteratorEENKUlvE0_clEvENKUlvE8_clEvEUlS4_S4_E_EESt5arrayIPcLm3EEEEviT0_T1_ --------------------------
	.section	.nv.info._ZN2at6native29vectorized_elementwise_kernelILi4ENS0_13BinaryFunctorIN3c108BFloat16ES4_bZZZNS0_22logical_or_kernel_cudaERNS_14TensorIteratorEENKUlvE0_clEvENKUlvE8_clEvEUlS4_S4_E_EESt5arrayIPcLm3EEEEviT0_T1_,"",@"SHT_CUDA_INFO"
	.sectionflags	@""
	.align	4


	//----- nvinfo : EIATTR_CUDA_API_VERSION
	.align		4
        /*0000*/ 	.byte	0x04, 0x37
        /*0002*/ 	.short	(.L_5392 - .L_5391)
.L_5391:
        /*0004*/ 	.word	0x00000082


	//----- nvinfo : EIATTR_SW2861232_WAR
	.align		4
.L_5392:
        /*0008*/ 	.byte	0x01, 0x35
	.zero		2


	//----- nvinfo : EIATTR_PARAM_CBANK
	.align		4
        /*000c*/ 	.byte	0x04, 0x0a
        /*000e*/ 	.short	(.L_5394 - .L_5393)
	.align		4
.L_5393:
        /*0010*/ 	.word	index@(.nv.constant0._ZN2at6native29vectorized_elementwise_kernelILi4ENS0_13BinaryFunctorIN3c108BFloat16ES4_bZZZNS0_22logical_or_kernel_cudaERNS_14TensorIteratorEENKUlvE0_clEvENKUlvE8_clEvEUlS4_S4_E_EESt5arrayIPcLm3EEEEviT0_T1_)
        /*0014*/ 	.short	0x0160
        /*0016*/ 	.short	0x0020


	//----- nvinfo : EIATTR_CBANK_PARAM_SIZE
	.align		4
.L_5394:
        /*0018*/ 	.byte	0x03, 0x19
        /*001a*/ 	.short	0x0020


	//----- nvinfo : EIATTR_KPARAM_INFO
	.align		4
        /*001c*/ 	.byte	0x04, 0x17
        /*001e*/ 	.short	(.L_5396 - .L_5395)
.L_5395:
        /*0020*/ 	.word	0x00000000
        /*0024*/ 	.short	0x0002
        /*0026*/ 	.short	0x0008
        /*0028*/ 	.byte	0x00, 0xf0, 0x61, 0x00


	//----- nvinfo : EIATTR_KPARAM_INFO
	.align		4
.L_5396:
        /*002c*/ 	.byte	0x04, 0x17
        /*002e*/ 	.short	(.L_5398 - .L_5397)
.L_5397:
        /*0030*/ 	.word	0x00000000
        /*0034*/ 	.short	0x0001
        /*0036*/ 	.short	0x0004
        /*0038*/ 	.byte	0x00, 0xf0, 0x05, 0x00


	//----- nvinfo : EIATTR_KPARAM_INFO
	.align		4
.L_5398:
        /*003c*/ 	.byte	0x04, 0x17
        /*003e*/ 	.short	(.L_5400 - .L_5399)
.L_5399:
        /*0040*/ 	.word	0x00000000
        /*0044*/ 	.short	0x0000
        /*0046*/ 	.short	0x0000
        /*0048*/ 	.byte	0x00, 0xf0, 0x11, 0x00


	//----- nvinfo : EIATTR_MAXREG_COUNT
	.align		4
.L_5400:
        /*004c*/ 	.byte	0x03, 0x1b
        /*004e*/ 	.short	0x00ff


	//----- nvinfo : EIATTR_MERCURY_ISA_VERSION
	.align		4
        /*0050*/ 	.byte	0x03, 0x5f
        /*0052*/ 	.short	0x0000


	//----- nvinfo : EIATTR_EXIT_INSTR_OFFSETS
	.align		4
        /*0054*/ 	.byte	0x04, 0x1c
        /*0056*/ 	.short	(.L_5402 - .L_5401)


	//   ....[0]....
.L_5401:
        /*0058*/ 	.word	0x00000500


	//   ....[1]....
        /*005c*/ 	.word	0x00001350


	//   ....[2]....
        /*0060*/ 	.word	0x000013a0


	//----- nvinfo : EIATTR_MAX_THREADS
	.align		4
.L_5402:
        /*0064*/ 	.byte	0x04, 0x05
        /*0066*/ 	.short	(.L_5404 - .L_5403)
.L_5403:
        /*0068*/ 	.word	0x00000080
        /*006c*/ 	.word	0x00000001
        /*0070*/ 	.word	0x00000001


	//----- nvinfo : EIATTR_CRS_STACK_SIZE
	.align		4
.L_5404:
        /*0074*/ 	.byte	0x04, 0x1e
        /*0076*/ 	.short	(.L_5406 - .L_5405)
.L_5405:
        /*0078*/ 	.word	0x00000000
.L_5406:


//--------------------- .nv.info._ZN2at6native29vectorized_elementwise_kernelILi8ENS0_13BinaryFunctorIN3c108BFloat16ES4_bZZZNS0_22logical_or_kernel_cudaERNS_14TensorIteratorEENKUlvE0_clEvENKUlvE8_clEvEUlS4_S4_E_EESt5arrayIPcLm3EEEEviT0_T1_ --------------------------
	.section	.nv.info._ZN2at6native29vectorized_elementwise_kernelILi8ENS0_13BinaryFunctorIN3c108BFloat16ES4_bZZZNS0_22logical_or_kernel_cudaERNS_14TensorIteratorEENKUlvE0_clEvENKUlvE8_clEvEUlS4_S4_E_EESt5arrayIPcLm3EEEEviT0_T1_,"",@"SHT_CUDA_INFO"
	.sectionflags	@""
	.align	4


	//----- nvinfo : EIATTR_CUDA_API_VERSION
	.align		4
        /*0000*/ 	.byte	0x04, 0x37
        /*0002*/ 	.short	(.L_5408 - .L_5407)
.L_5407:
        /*0004*/ 	.word	0x00000082


	//----- nvinfo : EIATTR_SW2861232_WAR
	.align		4
.L_5408:
        /*0008*/ 	.byte	0x01, 0x35
	.zero		2


	//----- nvinfo : EIATTR_PARAM_CBANK
	.align		4
        /*000c*/ 	.byte	0x04, 0x0a
        /*000e*/ 	.short	(.L_5410 - .L_5409)
	.align		4
.L_5409:
        /*0010*/ 	.word	index@(.nv.constant0._ZN2at6native29vectorized_elementwise_kernelILi8ENS0_13BinaryFunctorIN3c108BFloat16ES4_bZZZNS0_22logical_or_kernel_cudaERNS_14TensorIteratorEENKUlvE0_clEvENKUlvE8_clEvEUlS4_S4_E_EESt5arrayIPcLm3EEEEviT0_T1_)
        /*0014*/ 	.short	0x0160
        /*0016*/ 	.short	0x0020


	//----- nvinfo : EIATTR_CBANK_PARAM_SIZE
	.align		4
.L_5410:
        /*0018*/ 	.byte	0x03, 0x19
        /*001a*/ 	.short	0x0020


	//----- nvinfo : EIATTR_KPARAM_INFO
	.align		4
        /*001c*/ 	.byte	0x04, 0x17
        /*001e*/ 	.short	(.L_5412 - .L_5411)
.L_5411:
        /*0020*/ 	.word	0x00000000
        /*0024*/ 	.short	0x0002
        /*0026*/ 	.short	0x0008
        /*0028*/ 	.byte	0x00, 0xf0, 0x61, 0x00


	//----- nvinfo : EIATTR_KPARAM_INFO
	.align		4
.L_5412:
        /*002c*/ 	.byte	0x04, 0x17
        /*002e*/ 	.short	(.L_5414 - .L_5413)
.L_5413:
        /*0030*/ 	.word	0x00000000
        /*0034*/ 	.short	0x0001
        /*0036*/ 	.short	0x0004
        /*0038*/ 	.byte	0x00, 0xf0, 0x05, 0x00


	//----- nvinfo : EIATTR_KPARAM_INFO
	.align		4
.L_5414:
        /*003c*/ 	.byte	0x04, 0x17
        /*003e*/ 	.short	(.L_5416 - .L_5415)
.L_5415:
        /*0040*/ 	.word	0x00000000
        /*0044*/ 	.short	0x0000
        /*0046*/ 	.short	0x0000
        /*0048*/ 	.byte	0x00, 0xf0, 0x11, 0x00


	//----- nvinfo : EIATTR_MAXREG_COUNT
	.align		4
.L_5416:
        /*004c*/ 	.byte	0x03, 0x1b
        /*004e*/ 	.short	0x00ff


	//----- nvinfo : EIATTR_MERCURY_ISA_VERSION
	.align		4
        /*0050*/ 	.byte	0x03, 0x5f
        /*0052*/ 	.short	0x0000


	//----- nvinfo : EIATTR_EXIT_INSTR_OFFSETS
	.align		4
        /*0054*/ 	.byte	0x04, 0x1c
        /*0056*/ 	.short	(.L_5418 - .L_5417)


	//   ....[0]....
.L_5417:
        /*0058*/ 	.word	0x00000010


	//----- nvinfo : EIATTR_MAX_THREADS
	.align		4
.L_5418:
        /*005c*/ 	.byte	0x04, 0x05
        /*005e*/ 	.short	(.L_5420 - .L_5419)
.L_5419:
        /*0060*/ 	.word	0x00000080
        /*0064*/ 	.word	0x00000001
        /*0068*/ 	.word	0x00000001
.L_5420:


//--------------------- .nv.info._ZN2at6native18elementwise_kernelILi128ELi4EZNS0_15gpu_kernel_implINS0_13AUnaryFunctorIbbbZZZNS0_22logical_or_kernel_cudaERNS_14TensorIteratorEENKUlvE0_clEvENKUlvE7_clEvEUlbbE_EEEEvRNS_18TensorIteratorBaseERKT_EUliE_EEviT1_ --------------------------
	.section	.nv.info._ZN2at6native18elementwise_kernelILi128ELi4EZNS0_15gpu_kernel_implINS0_13AUnaryFunctorIbbbZZZNS0_22logical_or_kernel_cudaERNS_14TensorIteratorEENKUlvE0_clEvENKUlvE7_clEvEUlbbE_EEEEvRNS_18TensorIteratorBaseERKT_EUliE_EEviT1_,"",@"SHT_CUDA_INFO"
	.sectionflags	@""
	.align	4


	//----- nvinfo : EIATTR_CUDA_API_VERSION
	.align		4
        /*0000*/ 	.byte	0x04, 0x37
        /*0002*/ 	.short	(.L_5422 - .L_5421)
.L_5421:
        /*0004*/ 	.word	0x00000082


	//----- nvinfo : EIATTR_SW2861232_WAR
	.align		4
.L_5422:
        /*0008*/ 	.byte	0x01, 0x35
	.zero		2


	//----- nvinfo : EIATTR_PARAM_CBANK
	.align		4
        /*000c*/ 	.byte	0x04, 0x0a
        /*000e*/ 	.short	(.L_5424 - .L_5423)
	.align		4
.L_5423:
        /*0010*/ 	.word	index@(.nv.constant0._ZN2at6native18elementwise_kernelILi128ELi4EZNS0_15gpu_kernel_implINS0_13AUnaryFunctorIbbbZZZNS0_22logical_or_kernel_cudaERNS_14TensorIteratorEENKUlvE0_clEvENKUlvE7_clEvEUlbbE_EEEEvRNS_18TensorIteratorBaseERKT_EUliE_EEviT1_)
        /*0014*/ 	.short	0x0160
        /*0016*/ 	.short	0x0220


	//----- nvinfo : EIATTR_CBANK_PARAM_SIZE
	.align		4
.L_5424:
        /*0018*/ 	.byte	0x03, 0x19
        /*001a*/ 	.short	0x0220


	//----- nvinfo : EIATTR_KPARAM_INFO
	.align		4
        /*001c*/ 	.byte	0x04, 0x17
        /*001e*/ 	.short	(.L_5426 - .L_5425)
.L_5425:
        /*0020*/ 	.word	0x00000000
        /*0024*/ 	.short	0x0001
        /*0026*/ 	.short	0x0008
        /*0028*/ 	.byte	0x00, 0xf0, 0x61, 0x08


	//----- nvinfo : EIATTR_KPARAM_INFO
	.align		4
.L_5426:
        /*002c*/ 	.byte	0x04, 0x17
        /*002e*/ 	.short	(.L_5428 - .L_5427)
.L_5427:
        /*0030*/ 	.word	0x00000000
        /*0034*/ 	.short	0x0000
        /*0036*/ 	.short	0x0000
        /*0038*/ 	.byte	0x00, 0xf0, 0x11, 0x00


	//----- nvinfo : EIATTR_MAXREG_COUNT
	.align		4
.L_5428:
        /*003c*/ 	.byte	0x03, 0x1b
        /*003e*/ 	.short	0x0080


	//----- nvinfo : EIATTR_EXTERNS
	.align		4
        /*0040*/ 	.byte	0x04, 0x0f
        /*0042*/ 	.short	(.L_5430 - .L_5429)


	//   ....[0]....
	.align		4
.L_5429:
        /*0044*/ 	.word	index@(__assertfail)


	//----- nvinfo : EIATTR_MERCURY_ISA_VERSION
	.align		4
.L_5430:
        /*0048*/ 	.byte	0x03, 0x5f
        /*004a*/ 	.short	0x0000


	//----- nvinfo : EIATTR_SYSCALL_OFFSETS
	.align		4
        /*004c*/ 	.byte	0x04, 0x46
        /*004e*/ 	.short	(.L_5432 - .L_5431)


	//   ....[0]....
.L_5431:
        /*0050*/ 	.word	0x00001da0


	//   ....[1]....
        /*0054*/ 	.word	0x00002b90


	//   ....[2]....
        /*0058*/ 	.word	0x00004980


	//   ....[3]....
        /*005c*/ 	.word	0x00005760


	//   ....[4]....
        /*0060*/ 	.word	0x00007510


	//   ....[5]....
        /*0064*/ 	.word	0x000082f0


	//   ....[6]....
        /*0068*/ 	.word	0x0000a0b0


	//   ....[7]....
        /*006c*/ 	.word	0x0000ae90


	//----- nvinfo : EIATTR_EXIT_INSTR_OFFSETS
	.align		4
.L_5432:
        /*0070*/ 	.byte	0x04, 0x1c
        /*0072*/ 	.short	(.L_5434 - .L_5433)


	//   ....[0]....
.L_5433:
        /*0074*/ 	.word	0x00008390


	//   ....[1]....
        /*0078*/ 	.word	0x0000a250


	//   ....[2]....
        /*007c*/ 	.word	0x0000a270


	//   ....[3]....
        /*0080*/ 	.word	0x0000a300


	//   ....[4]....
        /*0084*/ 	.word	0x0000a320


	//   ....[5]....
        /*0088*/ 	.word	0x0000a340


	//   ....[6]....
        /*008c*/ 	.word	0x0000a3d0


	//   ....[7]....
        /*0090*/ 	.word	0x0000a410


	//   ....[8]....
        /*0094*/ 	.word	0x0000a4b0


	//   ....[9]....
        /*0098*/ 	.word	0x0000a500


	//   ....[10]....
        /*009c*/ 	.word	0x0000a540


	//   ....[11]....
        /*00a0*/ 	.word	0x0000a5e0


	//   ....[12]....
        /*00a4*/ 	.word	0x0000a630


	//   ....[13]....
        /*00a8*/ 	.word	0x0000a780


	//   ....[14]....
        /*00ac*/ 	.word	0x0000a820


	//   ....[15]....
        /*00b0*/ 	.word	0x0000a860


	//   ....[16]....
        /*00b4*/ 	.word	0x0000a8b0


	//   ....[17]....
        /*00b8*/ 	.word	0x0000a8f0


	//   ....[18]....
        /*00bc*/ 	.word	0x0000a990


	//   ....[19]....
        /*00c0*/ 	.word	0x0000aad0


	//   ....[20]....
        /*00c4*/ 	.word	0x0000ac10


	//   ....[21]....
        /*00c8*/ 	.word	0x0000ad60


	//   ....[22]....
        /*00cc*/ 	.word	0x0000aea0


	//   ....[23]....
        /*00d0*/ 	.word	0x0000aed0


	//   ....[24]....
        /*00d4*/ 	.word	0x0000aef0


	//----- nvinfo : EIATTR_MAX_THREADS
	.align		4
.L_5434:
        /*00d8*/ 	.byte	0x04, 0x05
        /*00da*/ 	.short	(.L_5436 - .L_5435)
.L_5435:
        /*00dc*/ 	.word	0x00000080
        /*00e0*/ 	.word	0x00000001
        /*00e4*/ 	.word	0x00000001


	//----- nvinfo : EIATTR_CRS_STACK_SIZE
	.align		4
.L_5436:
        /*00e8*/ 	.byte	0x04, 0x1e
        /*00ea*/ 	.short	(.L_5438 - .L_5437)
.L_5437:
        /*00ec*/ 	.word	0x00000000
.L_5438:


//--------------------- .nv.info._ZN2at6native27unrolled_elementwise_kernelINS0_13AUnaryFunctorIbbbZZZNS0_22logical_or_kernel_cudaERNS_14TensorIteratorEENKUlvE0_clEvENKUlvE7_clEvEUlbbE_EESt5arrayIPcLm2EELi4E23TrivialOffsetCalculatorILi1EjESD_NS0_6memory12LoadWithCastILi1EEENSE_13StoreWithCastILi1EEEEEviT_T0_T2_T3_T4_T5_ --------------------------
	.section	.nv.info._ZN2at6native27unrolled_elementwise_kernelINS0_13AUnaryFunctorIbbbZZZNS0_22logical_or_kernel_cudaERNS_14TensorIteratorEENKUlvE0_clEvENKUlvE7_clEvEUlbbE_EESt5arrayIPcLm2EELi4E23TrivialOffsetCalculatorILi1EjESD_NS0_6memory12LoadWithCastILi1EEENSE_13StoreWithCastILi1EEEEEviT_T0_T2_T3_T4_T5_,"",@"SHT_CUDA_INFO"
	.sectionflags	@""
	.align	4


	//----- nvinfo : EIATTR_CUDA_API_VERSION
	.align		4
        /*0000*/ 	.byte	0x04, 0x37
        /*0002*/ 	.short	(.L_5440 - .L_5439)
.L_5439:
        /*0004*/ 	.word	0x00000082


	//----- nvinfo : EIATTR_SW2861232_WAR
	.align		4
.L_5440:
        /*0008*/ 	.byte	0x01, 0x35
	.zero		2


	//----- nvinfo : EIATTR_PARAM_CBANK
	.align		4
        /*000c*/ 	.byte	0x04, 0x0a
        /*000e*/ 	.short	(.L_5442 - .L_5441)
	.align		4
.L_5441:
        /*0010*/ 	.word	index@(.nv.constant0._ZN2at6native27unrolled_elementwise_kernelINS0_13AUnaryFunctorIbbbZZZNS0_22logical_or_kernel_cudaERNS_14TensorIteratorEENKUlvE0_clEvENKUlvE7_clEvEUlbbE_EESt5arrayIPcLm2EELi4E23TrivialOffsetCalculatorILi1EjESD_NS0_6memory12LoadWithCastILi1EEENSE_13StoreWithCastILi1EEEEEviT_T0_T2_T3_T4_T5_)
        /*0014*/ 	.short	0x0160
        /*0016*/ 	.short	0x002c


	//----- nvinfo : EIATTR_CBANK_PARAM_SIZE
	.align		4
.L_5442:
        /*0018*/ 	.byte	0x03, 0x19
        /*001a*/ 	.short	0x002c


	//----- nvinfo : EIATTR_KPARAM_INFO
	.align		4
        /*001c*/ 	.byte	0x04, 0x17
        /*001e*/ 	.short	(.L_5444 - .L_5443)
.L_5443:
        /*0020*/ 	.word	0x00000000
        /*0024*/ 	.short	0x0006
        /*0026*/ 	.short	0x0024
        /*0028*/ 	.byte	0x00, 0xf0, 0x21, 0x00


	//----- nvinfo : EIATTR_KPARAM_INFO
	.align		4
.L_5444:
        /*002c*/ 	.byte	0x04, 0x17
        /*002e*/ 	.short	(.L_5446 - .L_5445)
.L_5445:
        /*0030*/ 	.word	0x00000000
        /*0034*/ 	.short	0x0005
        /*0036*/ 	.short	0x001c
        /*0038*/ 	.byte	0x00, 0xf0, 0x21, 0x00


	//----- nvinfo : EIATTR_KPARAM_INFO
	.align		4
.L_5446:
        /*003c*/ 	.byte	0x04, 0x17
        /*003e*/ 	.short	(.L_5448 - .L_5447)
.L_5447:
        /*0040*/ 	.word	0x00000000
        /*0044*/ 	.short	0x0004
        /*0046*/ 	.short	0x0019
        /*0048*/ 	.byte	0x00, 0xf0, 0x05, 0x00


	//----- nvinfo : EIATTR_KPARAM_INFO
	.align		4
.L_5448:
        /*004c*/ 	.byte	0x04, 0x17
        /*004e*/ 	.short	(.L_5450 - .L_5449)
.L_5449:
        /*0050*/ 	.word	0x00000000
        /*0054*/ 	.short	0x0003
        /*0056*/ 	.short	0x0018
        /*0058*/ 	.byte	0x00, 0xf0, 0x05, 0x00


	//----- nvinfo : EIATTR_KPARAM_INFO
	.align		4
.L_5450:
        /*005c*/ 	.byte	0x04, 0x17
        /*005e*/ 	.short	(.L_5452 - .L_5451)
.L_5451:
        /*0060*/ 	.word	0x00000000
        /*0064*/ 	.short	0x0002
        /*0066*/ 	.short	0x0008
        /*0068*/ 	.byte	0x00, 0xf0, 0x41, 0x00


	//----- nvinfo : EIATTR_KPARAM_INFO
	.align		4
.L_5452:
        /*006c*/ 	.byte	0x04, 0x17
        /*006e*/ 	.short	(.L_5454 - .L_5453)
.L_5453:
        /*0070*/ 	.word	0x00000000
        /*0074*/ 	.short	0x0001
        /*0076*/ 	.short	0x0004
        /*0078*/ 	.byte	0x00, 0xf0, 0x09, 0x00


	//----- nvinfo : EIATTR_KPARAM_INFO
	.align		4
.L_5454:
        /*007c*/ 	.byte	0x04, 0x17
        /*007e*/ 	.short	(.L_5456 - .L_5455)
.L_5455:
        /*0080*/ 	.word	0x00000000
        /*0084*/ 	.short	0x0000
        /*0086*/ 	.short	0x0000
        /*0088*/ 	.byte	0x00, 0xf0, 0x11, 0x00


	//----- nvinfo : EIATTR_MAXREG_COUNT
	.align		4
.L_5456:
        /*008c*/ 	.byte	0x03, 0x1b
        /*008e*/ 	.short	0x00ff


	//----- nvinfo : EIATTR_EXTERNS
	.align		4
        /*0090*/ 	.byte	0x04, 0x0f
        /*0092*/ 	.short	(.L_5458 - .L_5457)


	//   ....[0]....
	.align		4
.L_5457:
        /*0094*/ 	.word	index@(__assertfail)


	//----- nvinfo : EIATTR_MERCURY_ISA_VERSION
	.align		4
.L_5458:
        /*0098*/ 	.byte	0x03, 0x5f
        /*009a*/ 	.short	0x0000


	//----- nvinfo : EIATTR_SYSCALL_OFFSETS
	.align		4
        /*009c*/ 	.byte	0x04, 0x46
        /*009e*/ 	.short	(.L_5460 - .L_5459)


	//   ....[0]....
.L_5459:
        /*00a0*/ 	.word	0x00000f90


	//   ....[1]....
        /*00a4*/ 	.word	0x00001f60


	//   ....[2]....
        /*00a8*/ 	.word	0x00002f40


	//   ....[3]....
        /*00ac*/ 	.word	0x00003f00


	//   ....[4]....
        /*00b0*/ 	.word	0x00004ef0


	//   ....[5]....
        /*00b4*/ 	.word	0x00005dd0


	//   ....[6]....
        /*00b8*/ 	.word	0x00006c90


	//   ....[7]....
        /*00bc*/ 	.word	0x00007b50


	//----- nvinfo : EIATTR_EXIT_INSTR_OFFSETS
	.align		4
.L_5460:
        /*00c0*/ 	.byte	0x04, 0x1c
        /*00c2*/ 	.short	(.L_5462 - .L_5461)


	//   ....[0]....
.L_5461:
        /*00c4*/ 	.word	0x00006d20


	//   ....[1]....
        /*00c8*/ 	.word	0x00006e30


	//   ....[2]....
        /*00cc*/ 	.word	0x00006e50


	//   ....[3]....
        /*00d0*/ 	.word	0x00006ee0


	//   ....[4]....
        /*00d4*/ 	.word	0x00006f00


	//   ....[5]....
        /*00d8*/ 	.word	0x00006f20


	//   ....[6]....
        /*00dc*/ 	.word	0x00006fb0


	//   ....[7]....
        /*00e0*/ 	.word	0x00006ff0


	//   ....[8]....
        /*00e4*/ 	.word	0x00007090


	//   ....[9]....
        /*00e8*/ 	.word	0x000070e0


	//   ....[10]....
        /*00ec*/ 	.word	0x00007110


	//   ....[11]....
        /*00f0*/ 	.word	0x000071b0


	//   ....[12]....
        /*00f4*/ 	.word	0x000071f0


	//   ....[13]....
        /*00f8*/ 	.word	0x00007380


	//   ....[14]....
        /*00fc*/ 	.word	0x000074e0


	//   ....[15]....
        /*0100*/ 	.word	0x00007520


	//   ....[16]....
        /*0104*/ 	.word	0x000075c0


	//   ....[17]....
        /*0108*/ 	.word	0x00007740


	//   ....[18]....
        /*010c*/ 	.word	0x000078c0


	//   ....[19]....
        /*0110*/ 	.word	0x00007a20


	//   ....[20]....
        /*0114*/ 	.word	0x00007b60


	//   ....[21]....
        /*0118*/ 	.word	0x00007b90


	//   ....[22]....
        /*011c*/ 	.word	0x00007bb0


	//----- nvinfo : EIATTR_MAX_THREADS
	.align		4
.L_5462:
        /*0120*/ 	.byte	0x04, 0x05
        /*0122*/ 	.short	(.L_5464 - .L_5463)
.L_5463:
        /*0124*/ 	.word	0x00000080
        /*0128*/ 	.word	0x00000001
        /*012c*/ 	.word	0x00000001


	//----- nvinfo : EIATTR_CRS_STACK_SIZE
	.align		4
.L_5464:
        /*0130*/ 	.byte	0x04, 0x1e
        /*0132*/ 	.short	(.L_5466 - .L_5465)
.L_5465:
        /*0134*/ 	.word	0x00000000
.L_5466:


//--------------------- .nv.info._ZN2at6native18elementwise_kernelILi128ELi4EZNS0_22gpu_kernel_impl_nocastINS0_13AUnaryFunctorIbbbZZZNS0_22logical_or_kernel_cudaERNS_14TensorIteratorEENKUlvE0_clEvENKUlvE7_clEvEUlbbE_EEEEvRNS_18TensorIteratorBaseERKT_EUliE_EEviT1_ --------------------------
	.section	.nv.info._ZN2at6native18elementwise_kernelILi128ELi4EZNS0_22gpu_kernel_impl_nocastINS0_13AUnaryFunctorIbbbZZZNS0_22logical_or_kernel_cudaERNS_14TensorIteratorEENKUlvE0_clEvENKUlvE7_clEvEUlbbE_EEEEvRNS_18TensorIteratorBaseERKT_EUliE_EEviT1_,"",@"SHT_CUDA_INFO"
	.sectionflags	@""
	.align	4


	//----- nvinfo : EIATTR_CUDA_API_VERSION
	.align		4
        /*0000*/ 	.byte	0x04, 0x37
        /*0002*/ 	.short	(.L_5468 - .L_5467)
.L_5467:
        /*0004*/ 	.word	0x00000082


	//----- nvinfo : EIATTR_SW2861232_WAR
	.align		4
.L_5468:
        /*0008*/ 	.byte	0x01, 0x35
	.zero		2


	//----- nvinfo : EIATTR_PARAM_CBANK
	.align		4
        /*000c*/ 	.byte	0x04, 0x0a
        /*000e*/ 	.short	(.L_5470 - .L_5469)
	.align		4
.L_5469:
        /*0010*/ 	.word	index@(.nv.constant0._ZN2at6native18elementwise_kernelILi128ELi4EZNS0_22gpu_kernel_impl_nocastINS0_13AUnaryFunctorIbbbZZZNS0_22logical_or_kernel_cudaERNS_14TensorIteratorEENKUlvE0_clEvENKUlvE7_clEvEUlbbE_EEEEvRNS_18TensorIteratorBaseERKT_EUliE_EEviT1_)
        /*0014*/ 	.short	0x0160
        /*0016*/ 	.short	0x0220


	//----- nvinfo : EIATTR_CBANK_PARAM_SIZE
	.align		4
.L_5470:
        /*0018*/ 	.byte	0x03, 0x19
        /*001a*/ 	.short	0x0220


	//----- nvinfo : EIATTR_KPARAM_INFO
	.align		4
        /*001c*/ 	.byte	0x04, 0x17
        /*001e*/ 	.short	(.L_5472 - .L_5471)
.L_5471:
        /*0020*/ 	.word	0x00000000
        /*0024*/ 	.short	0x0001
        /*0026*/ 	.short	0x0008
        /*0028*/ 	.byte	0x00, 0xf0, 0x61, 0x08


	//----- nvinfo : EIATTR_KPARAM_INFO
	.align		4
.L_5472:
        /*002c*/ 	.byte	0x04, 0x17
        /*002e*/ 	.short	(.L_5474 - .L_5473)
.L_5473:
        /*0030*/ 	.word	0x00000000
        /*0034*/ 	.short	0x0000
        /*0036*/ 	.short	0x0000
        /*0038*/ 	.byte	0x00, 0xf0, 0x11, 0x00


	//----- nvinfo : EIATTR_MAXREG_COUNT
	.align		4
.L_5474:
        /*003c*/ 	.byte	0x03, 0x1b
        /*003e*/ 	.short	0x0080


	//----- nvinfo : EIATTR_MERCURY_ISA_VERSION
	.align		4
        /*0040*/ 	.byte	0x03, 0x5f
        /*0042*/ 	.short	0x0000


	//----- nvinfo : EIATTR_EXIT_INSTR_OFFSETS
	.align		4
        /*0044*/ 	.byte	0x04, 0x1c
        /*0046*/ 	.short	(.L_5476 - .L_5475)


	//   ....[0]....
.L_5475:
        /*0048*/ 	.word	0x00002de0


	//   ....[1]....
        /*004c*/ 	.word	0x00003cd0


	//----- nvinfo : EIATTR_MAX_THREADS
	.align		4
.L_5476:
        /*0050*/ 	.byte	0x04, 0x05
        /*0052*/ 	.short	(.L_5478 - .L_5477)
.L_5477:
        /*0054*/ 	.word	0x00000080
        /*0058*/ 	.word	0x00000001
        /*005c*/ 	.word	0x00000001


	//----- nvinfo : EIATTR_CRS_STACK_SIZE
	.align		4
.L_5478:
        /*0060*/ 	.byte	0x04, 0x1e
        /*0062*/ 	.short	(.L_5480 - .L_5479)
.L_5479:
        /*0064*/ 	.word	0x00000000
.L_5480:


//--------------------- .nv.info._ZN2at6native27unrolled_elementwise_kernelINS0_13AUnaryFunctorIbbbZZZNS0_22logical_or_kernel_cudaERNS_14TensorIteratorEENKUlvE0_clEvENKUlvE7_clEvEUlbbE_EESt5arrayIPcLm2EELi4E23TrivialOffsetCalculatorILi1EjESD_NS0_6memory15LoadWithoutCastENSE_16StoreWithoutCastEEEviT_T0_T2_T3_T4_T5_ --------------------------
	.section	.nv.info._ZN2at6native27unrolled_elementwise_kernelINS0_13AUnaryFunctorIbbbZZZNS0_22logical_or_kernel_cudaERNS_14TensorIteratorEENKUlvE0_clEvENKUlvE7_clEvEUlbbE_EESt5arrayIPcLm2EELi4E23TrivialOffsetCalculatorILi1EjESD_NS0_6memory15LoadWithoutCastENSE_16StoreWithoutCastEEEviT_T0_T2_T3_T4_T5_,"",@"SHT_CUDA_INFO"
	.sectionflags	@""
	.align	4


	//----- nvinfo : EIATTR_CUDA_API_VERSION
	.align		4
        /*0000*/ 	.byte	0x04, 0x37
        /*0002*/ 	.short	(.L_5482 - .L_5481)
.L_5481:
        /*0004*/ 	.word	0x00000082


	//----- nvinfo : EIATTR_SW2861232_WAR
	.align		4
.L_5482:
        /*0008*/ 	.byte	0x01, 0x35
	.zero		2


	//----- nvinfo : EIATTR_PARAM_CBANK
	.align		4
        /*000c*/ 	.byte	0x04, 0x0a
        /*000e*/ 	.short	(.L_5484 - .L_5483)
	.align		4
.L_5483:
        /*0010*/ 	.word	index@(.nv.constant0._ZN2at6native27unrolled_elementwise_kernelINS0_13AUnaryFunctorIbbbZZZNS0_22logical_or_kernel_cudaERNS_14TensorIteratorEENKUlvE0_clEvENKUlvE7_clEvEUlbbE_EESt5arrayIPcLm2EELi4E23TrivialOffsetCalculatorILi1EjESD_NS0_6memory15LoadWithoutCastENSE_16StoreWithoutCastEEEviT_T0_T2_T3_T4_T5_)
        /*0014*/ 	.short	0x0160
        /*0016*/ 	.short	0x001c


	//----- nvinfo : EIATTR_CBANK_PARAM_SIZE
	.align		4
.L_5484:
        /*0018*/ 	.byte	0x03, 0x19
        /*001a*/ 	.short	0x001c


	//----- nvinfo : EIATTR_KPARAM_INFO
	.align		4
        /*001c*/ 	.byte	0x04, 0x17
        /*001e*/ 	.short	(.L_5486 - .L_5485)
.L_5485:
        /*0020*/ 	.word	0x00000000
        /*0024*/ 	.short	0x0006
        /*0026*/ 	.short	0x001b
        /*0028*/ 	.byte	0x00, 0xf0, 0x05, 0x00


	//----- nvinfo : EIATTR_KPARAM_INFO
	.align		4
.L_5486:
        /*002c*/ 	.byte	0x04, 0x17
        /*002e*/ 	.short	(.L_5488 - .L_5487)
.L_5487:
        /*0030*/ 	.word	0x00000000
        /*0034*/ 	.short	0x0005
        /*0036*/ 	.short	0x001a
        /*0038*/ 	.byte	0x00, 0xf0, 0x05, 0x00


	//----- nvinfo : EIATTR_KPARAM_INFO
	.align		4
.L_5488:
        /*003c*/ 	.byte	0x04, 0x17
        /*003e*/ 	.short	(.L_5490 - .L_5489)
.L_5489:
        /*0040*/ 	.word	0x00000000
        /*0044*/ 	.short	0x0004
        /*0046*/ 	.short	0x0019
        /*0048*/ 	.byte	0x00, 0xf0, 0x05, 0x00


	//----- nvinfo : EIATTR_KPARAM_INFO
	.align		4
.L_5490:
        /*004c*/ 	.byte	0x04, 0x17
        /*004e*/ 	.short	(.L_5492 - .L_5491)
.L_5491:
        /*0050*/ 	.word	0x00000000
        /*0054*/ 	.short	0x0003
        /*0056*/ 	.short	0x0018
        /*0058*/ 	.byte	0x00, 0xf0, 0x05, 0x00


	//----- nvinfo : EIATTR_KPARAM_INFO
	.align		4
.L_5492:
        /*005c*/ 	.byte	0x04, 0x17
        /*005e*/ 	.short	(.L_5494 - .L_5493)
.L_5493:
        /*0060*/ 	.word	0x00000000
        /*0064*/ 	.short	0x0002
        /*0066*/ 	.short	0x0008
        /*0068*/ 	.byte	0x00, 0xf0, 0x41, 0x00


	//----- nvinfo : EIATTR_KPARAM_INFO
	.align		4
.L_5494:
        /*006c*/ 	.byte	0x04, 0x17
        /*006e*/ 	.short	(.L_5496 - .L_5495)
.L_5495:
        /*0070*/ 	.word	0x00000000
        /*0074*/ 	.short	0x0001
        /*0076*/ 	.short	0x0004
        /*0078*/ 	.byte	0x00, 0xf0, 0x09, 0x00


	//----- nvinfo : EIATTR_KPARAM_INFO
	.align		4
.L_5496:
        /*007c*/ 	.byte	0x04, 0x17
        /*007e*/ 	.short	(.L_5498 - .L_5497)
.L_5497:
        /*0080*/ 	.word	0x00000000
        /*0084*/ 	.short	0x0000
        /*0086*/ 	.short	0x0000
        /*0088*/ 	.byte	0x00, 0xf0, 0x11, 0x00


	//----- nvinfo : EIATTR_MAXREG_COUNT
	.align		4
.L_5498:
        /*008c*/ 	.byte	0x03, 0x1b
        /*008e*/ 	.short	0x00ff


	//----- nvinfo : EIATTR_MERCURY_ISA_VERSION
	.align		4
        /*0090*/ 	.byte	0x03, 0x5f
        /*0092*/ 	.short	0x0000


	//----- nvinfo : EIATTR_EXIT_INSTR_OFFSETS
	.align		4
        /*0094*/ 	.byte	0x04, 0x1c
        /*0096*/ 	.short	(.L_5500 - .L_5499)


	//   ....[0]....
.L_5499:
        /*0098*/ 	.word	0x00000490


	//   ....[1]....
        /*009c*/ 	.word	0x00000510


	//----- nvinfo : EIATTR_MAX_THREADS
	.align		4
.L_5500:
        /*00a0*/ 	.byte	0x04, 0x05
        /*00a2*/ 	.short	(.L_5502 - .L_5501)
.L_5501:
        /*00a4*/ 	.word	0x00000080
        /*00a8*/ 	.word	0x00000001
        /*00ac*/ 	.word	0x00000001


	//----- nvinfo : EIATTR_CRS_STACK_SIZE
	.align		4
.L_5502:
        /*00b0*/ 	.byte	0x04, 0x1e
        /*00b2*/ 	.short	(.L_5504 - .L_5503)
.L_5503:
        /*00b4*/ 	.word	0x00000000
.L_5504:


//--------------------- .nv.info._ZN2at6native29vectorized_elementwise_kernelILi2ENS0_13AUnaryFunctorIbbbZZZNS0_22logical_or_kernel_cudaERNS_14TensorIteratorEENKUlvE0_clEvENKUlvE7_clEvEUlbbE_EESt5arrayIPcLm2EEEEviT0_T1_ --------------------------
	.section	.nv.info._ZN2at6native29vectorized_elementwise_kernelILi2ENS0_13AUnaryFunctorIbbbZZZNS0_22logical_or_kernel_cudaERNS_14TensorIteratorEENKUlvE0_clEvENKUlvE7_clEvEUlbbE_EESt5arrayIPcLm2EEEEviT0_T1_,"",@"SHT_CUDA_INFO"
	.sectionflags	@""
	.align	4


	//----- nvinfo : EIATTR_CUDA_API_VERSION
	.align		4
        /*0000*/ 	.byte	0x04, 0x37
        /*0002*/ 	.short	(.L_5506 - .L_5505)
.L_5505:
        /*0004*/ 	.word	0x00000082


	//----- nvinfo : EIATTR_SW2861232_WAR
	.align		4
.L_5506:
        /*0008*/ 	.byte	0x01, 0x35
	.zero		2


	//----- nvinfo : EIATTR_PARAM_CBANK
	.align		4
        /*000c*/ 	.byte	0x04, 0x0a
        /*000e*/ 	.short	(.L_5508 - .L_5507)
	.align		4
.L_5507:
        /*0010*/ 	.word	index@(.nv.constant0._ZN2at6native29vectorized_elementwise_kernelILi2ENS0_13AUnaryFunctorIbbbZZZNS0_22logical_or_kernel_cudaERNS_14TensorIteratorEENKUlvE0_clEvENKUlvE7_clEvEUlbbE_EESt5arrayIPcLm2EEEEviT0_T1_)
        /*0014*/ 	.short	0x0160
        /*0016*/ 	.short	0x0018


	//----- nvinfo : EIATTR_CBANK_PARAM_SIZE
	.align		4
.L_5508:
        /*0018*/ 	.byte	0x03, 0x19
        /*001a*/ 	.short	0x0018


	//----- nvinfo : EIATTR_KPARAM_INFO
	.align		4
        /*001c*/ 	.byte	0x04, 0x17
        /*001e*/ 	.short	(.L_5510 - .L_5509)
.L_5509:
        /*0020*/ 	.word	0x00000000
        /*0024*/ 	.short	0x0002
        /*0026*/ 	.short	0x0008
        /*0028*/ 	.byte	0x00, 0xf0, 0x41, 0x00


	//----- nvinfo : EIATTR_KPARAM_INFO
	.align		4
.L_5510:
        /*002c*/ 	.byte	0x04, 0x17
        /*002e*/ 	.short	(.L_5512 - .L_5511)
.L_5511:
        /*0030*/ 	.word	0x00000000
        /*0034*/ 	.short	0x0001
        /*0036*/ 	.short	0x0004
        /*0038*/ 	.byte	0x00, 0xf0, 0x09, 0x00


	//----- nvinfo : EIATTR_KPARAM_INFO
	.align		4
.L_5512:
        /*003c*/ 	.byte	0x04, 0x17
        /*003e*/ 	.short	(.L_5514 - .L_5513)
.L_5513:
        /*0040*/ 	.word	0x00000000
        /*0044*/ 	.short	0x0000
        /*0046*/ 	.short	0x0000
        /*0048*/ 	.byte	0x00, 0xf0, 0x11, 0x00


	//----- nvinfo : EIATTR_MAXREG_COUNT
	.align		4
.L_5514:
        /*004c*/ 	.byte	0x03, 0x1b
        /*004e*/ 	.short	0x00ff


	//----- nvinfo : EIATTR_MERCURY_ISA_VERSION
	.align		4
        /*0050*/ 	.byte	0x03, 0x5f
        /*0052*/ 	.short	0x0000


	//----- nvinfo : EIATTR_EXIT_INSTR_OFFSETS
	.align		4
        /*0054*/ 	.byte	0x04, 0x1c
        /*0056*/ 	.short	(.L_5516 - .L_5515)


	//   ....[0]....
.L_5515:
        /*0058*/ 	.word	0x00000430


	//   ....[1]....
        /*005c*/ 	.word	0x00000d30


	//   ....[2]....
        /*0060*/ 	.word	0x00000da0


	//----- nvinfo : EIATTR_MAX_THREADS
	.align		4
.L_5516:
        /*0064*/ 	.byte	0x04, 0x05
        /*0066*/ 	.short	(.L_5518 - .L_5517)
.L_5517:
        /*0068*/ 	.word	0x00000080
        /*006c*/ 	.word	0x00000001
        /*0070*/ 	.word	0x00000001


	//----- nvinfo : EIATTR_CRS_STACK_SIZE
	.align		4
.L_5518:
        /*0074*/ 	.byte	0x04, 0x1e
        /*0076*/ 	.short	(.L_5520 - .L_5519)
.L_5519:
        /*0078*/ 	.word	0x00000000
.L_5520:


//--------------------- .nv.info._ZN2at6native29vectorized_elementwise_kernelILi4ENS0_13AUnaryFunctorIbbbZZZNS0_22logical_or_kernel_cudaERNS_14TensorIteratorEENKUlvE0_clEvENKUlvE7_clEvEUlbbE_EESt5arrayIPcLm2EEEEviT0_T1_ --------------------------
	.section	.nv.info._ZN2at6native29vectorized_elementwise_kernelILi4ENS0_13AUnaryFunctorIbbbZZZNS0_22logical_or_kernel_cudaERNS_14TensorIteratorEENKUlvE0_clEvENKUlvE7_clEvEUlbbE_EESt5arrayIPcLm2EEEEviT0_T1_,"",@"SHT_CUDA_INFO"
	.sectionflags	@""
	.align	4


	//----- nvinfo : EIATTR_CUDA_API_VERSION
	.align		4
        /*0000*/ 	.byte	0x04, 0x37
        /*0002*/ 	.short	(.L_5522 - .L_5521)
.L_5521:
        /*0004*/ 	.word	0x00000082


	//----- nvinfo : EIATTR_SW2861232_WAR
	.align		4
.L_5522:
        /*0008*/ 	.byte	0x01, 0x35
	.zero		2


	//----- nvinfo : EIATTR_PARAM_CBANK
	.align		4
        /*000c*/ 	.byte	0x04, 0x0a
        /*000e*/ 	.short	(.L_5524 - .L_5523)
	.align		4
.L_5523:
        /*0010*/ 	.word	index@(.nv.constant0._ZN2at6native29vectorized_elementwise_kernelILi4ENS0_13AUnaryFunctorIbbbZZZNS0_22logical_or_kernel_cudaERNS_14TensorIteratorEENKUlvE0_clEvENKUlvE7_clEvEUlbbE_EESt5arrayIPcLm2EEEEviT0_T1_)
        /*0014*/ 	.short	0x0160
        /*0016*/ 	.short	0x0018


	//----- nvinfo : EIATTR_CBANK_PARAM_SIZE
	.align		4
.L_5524:
        /*0018*/ 	.byte	0x03, 0x19
        /*001a*/ 	.short	0x0018


	//----- nvinfo : EIATTR_KPARAM_INFO
	.align		4
        /*001c*/ 	.byte	0x04, 0x17
        /*001e*/ 	.short	(.L_5526 - .L_5525)
.L_5525:
        /*0020*/ 	.word	0x00000000
        /*0024*/ 	.short	0x0002
        /*0026*/ 	.short	0x0008
        /*0028*/ 	.byte	0x00, 0xf0, 0x41, 0x00


	//----- nvinfo : EIATTR_KPARAM_INFO
	.align		4
.L_5526:
        /*002c*/ 	.byte	0x04, 0x17
        /*002e*/ 	.short	(.L_5528 - .L_5527)
.L_5527:
        /*0030*/ 	.word	0x00000000
        /*0034*/ 	.short	0x0001
        /*0036*/ 	.short	0x0004
        /*0038*/ 	.byte	0x00, 0xf0, 0x09, 0x00


	//----- nvinfo : EIATTR_KPARAM_INFO
	.align		4
.L_5528:
        /*003c*/ 	.byte	0x04, 0x17
        /*003e*/ 	.short	(.L_5530 - .L_5529)
.L_5529:
        /*0040*/ 	.word	0x00000000
        /*0044*/ 	.short	0x0000
        /*0046*/ 	.short	0x0000
        /*0048*/ 	.byte	0x00, 0xf0, 0x11, 0x00


	//----- nvinfo : EIATTR_MAXREG_COUNT
	.align		4
.L_5530:
        /*004c*/ 	.byte	0x03, 0x1b
        /*004e*/ 	.short	0x00ff


	//----- nvinfo : EIATTR_MERCURY_ISA_VERSION
	.align		4
        /*0050*/ 	.byte	0x03, 0x5f
        /*0052*/ 	.short	0x0000


	//----- nvinfo : EIATTR_EXIT_INSTR_OFFSETS
	.align		4
        /*0054*/ 	.byte	0x04, 0x1c
        /*0056*/ 	.short	(.L_5532 - .L_5531)


	//   ....[0]....
.L_5531:
        /*0058*/ 	.word	0x00000410


	//   ....[1]....
        /*005c*/ 	.word	0x00000d10


	//   ....[2]....
        /*0060*/ 	.word	0x00000d80


	//----- nvinfo : EIATTR_MAX_THREADS
	.align		4
.L_5532:
        /*0064*/ 	.byte	0x04, 0x05
        /*0066*/ 	.short	(.L_5534 - .L_5533)
.L_5533:
        /*0068*/ 	.word	0x00000080
        /*006c*/ 	.word	0x00000001
        /*0070*/ 	.word	0x00000001


	//----- nvinfo : EIATTR_CRS_STACK_SIZE
	.align		4
.L_5534:
        /*0074*/ 	.byte	0x04, 0x1e
        /*0076*/ 	.short	(.L_5536 - .L_5535)
.L_5535:
        /*0078*/ 	.word	0x00000000
.L_5536:


//--------------------- .nv.info._ZN2at6native29vectorized_elementwise_kernelILi8ENS0_13AUnaryFunctorIbbbZZZNS0_22logical_or_kernel_cudaERNS_14TensorIteratorEENKUlvE0_clEvENKUlvE7_clEvEUlbbE_EESt5arrayIPcLm2EEEEviT0_T1_ --------------------------
	.section	.nv.info._ZN2at6native29vectorized_elementwise_kernelILi8ENS0_13AUnaryFunctorIbbbZZZNS0_22logical_or_kernel_cudaERNS_14TensorIteratorEENKUlvE0_clEvENKUlvE7_clEvEUlbbE_EESt5arrayIPcLm2EEEEviT0_T1_,"",@"SHT_CUDA_INFO"
	.sectionflags	@""
	.align	4


	//----- nvinfo : EIATTR_CUDA_API_VERSION
	.align		4
        /*0000*/ 	.byte	0x04, 0x37
        /*0002*/ 	.short	(.L_5538 - .L_5537)
.L_5537:
        /*0004*/ 	.word	0x00000082


	//----- nvinfo : EIATTR_SW2861232_WAR
	.align		4
.L_5538:
        /*0008*/ 	.byte	0x01, 0x35
	.zero		2


	//----- nvinfo : EIATTR_PARAM_CBANK
	.align		4
        /*000c*/ 	.byte	0x04, 0x0a
        /*000e*/ 	.short	(.L_5540 - .L_5539)
	.align		4
.L_5539:
        /*0010*/ 	.word	index@(.nv.constant0._ZN2at6native29vectorized_elementwise_kernelILi8ENS0_13AUnaryFunctorIbbbZZZNS0_22logical_or_kernel_cudaERNS_14TensorIteratorEENKUlvE0_clEvENKUlvE7_clEvEUlbbE_EESt5arrayIPcLm2EEEEviT0_T1_)
        /*0014*/ 	.short	0x0160
        /*0016*/ 	.short	0x0018


	//----- nvinfo : EIATTR_CBANK_PARAM_SIZE
	.align		4
.L_5540:
        /*0018*/ 	.byte	0x03, 0x19
        /*001a*/ 	.short	0x0018


	//----- nvinfo : EIATTR_KPARAM_INFO
	.align		4
        /*001c*/ 	.byte	0x04, 0x17
        /*001e*/ 	.short	(.L_5542 - .L_5541)
.L_5541:
        /*0020*/ 	.word	0x00000000
        /*0024*/ 	.short	0x0002
        /*0026*/ 	.short	0x0008
        /*0028*/ 	.byte	0x00, 0xf0, 0x41, 0x00


	//----- nvinfo : EIATTR_KPARAM_INFO
	.align		4
.L_5542:
        /*002c*/ 	.byte	0x04, 0x17
        /*002e*/ 	.short	(.L_5544 - .L_5543)
.L_5543:
        /*0030*/ 	.word	0x00000000
        /*0034*/ 	.short	0x0001
        /*0036*/ 	.short	0x0004
        /*0038*/ 	.byte	0x00, 0xf0, 0x09, 0x00


	//----- nvinfo : EIATTR_KPARAM_INFO
	.align		4
.L_5544:
        /*003c*/ 	.byte	0x04, 0x17
        /*003e*/ 	.short	(.L_5546 - .L_5545)
.L_5545:
        /*0040*/ 	.word	0x00000000
        /*0044*/ 	.short	0x0000
        /*0046*/ 	.short	0x0000
        /*0048*/ 	.byte	0x00, 0xf0, 0x11, 0x00


	//----- nvinfo : EIATTR_MAXREG_COUNT
	.align		4
.L_5546:
        /*004c*/ 	.byte	0x03, 0x1b
        /*004e*/ 	.short	0x00ff


	//----- nvinfo : EIATTR_MERCURY_ISA_VERSION
	.align		4
        /*0050*/ 	.byte	0x03, 0x5f
        /*0052*/ 	.short	0x0000


	//----- nvinfo : EIATTR_EXIT_INSTR_OFFSETS
	.align		4
        /*0054*/ 	.byte	0x04, 0x1c
        /*0056*/ 	.short	(.L_5548 - .L_5547)


	//   ....[0]....
.L_5547:
        /*0058*/ 	.word	0x00000010


	//----- nvinfo : EIATTR_MAX_THREADS
	.align		4
.L_5548:
        /*005c*/ 	.byte	0x04, 0x05
        /*005e*/ 	.short	(.L_5550 - .L_5549)
.L_5549:
        /*0060*/ 	.word	0x00000080
        /*0064*/ 	.word	0x00000001
        /*0068*/ 	.word	0x00000001
.L_5550:


//--------------------- .nv.info._ZN2at6native18elementwise_kernelILi128ELi4EZNS0_15gpu_kernel_implINS0_13BinaryFunctorIbbbZZZNS0_22logical_or_kernel_cudaERNS_14TensorIteratorEENKUlvE0_clEvENKUlvE7_clEvEUlbbE_EEEEvRNS_18TensorIteratorBaseERKT_EUliE_EEviT1_ --------------------------
	.section	.nv.info._ZN2at6native18elementwise_kernelILi128ELi4EZNS0_15gpu_kernel_implINS0_13BinaryFunctorIbbbZZZNS0_22logical_or_kernel_cudaERNS_14TensorIteratorEENKUlvE0_clEvENKUlvE7_clEvEUlbbE_EEEEvRNS_18TensorIteratorBaseERKT_EUliE_EEviT1_,"",@"SHT_CUDA_INFO"
	.sectionflags	@""
	.align	4


	//----- nvinfo : EIATTR_CUDA_API_VERSION
	.align		4
        /*0000*/ 	.byte	0x04, 0x37
        /*0002*/ 	.short	(.L_5552 - .L_5551)
.L_5551:
        /*0004*/ 	.word	0x00000082


	//----- nvinfo : EIATTR_SW2861232_WAR
	.align		4
.L_5552:
        /*0008*/ 	.byte	0x01, 0x35
	.zero		2


	//----- nvinfo : EIATTR_PARAM_CBANK
	.align		4
        /*000c*/ 	.byte	0x04, 0x0a
        /*000e*/ 	.short	(.L_5554 - .L_5553)
	.align		4
.L_5553:
        /*0010*/ 	.word	index@(.nv.constant0._ZN2at6native18elementwise_kernelILi128ELi4EZNS0_15gpu_kernel_implINS0_13BinaryFunctorIbbbZZZNS0_22logical_or_kernel_cudaERNS_14TensorIteratorEENKUlvE0_clEvENKUlvE7_clEvEUlbbE_EEEEvRNS_18TensorIteratorBaseERKT_EUliE_EEviT1_)
        /*0014*/ 	.short	0x0160
        /*0016*/ 	.short	0x0290


	//----- nvinfo : EIATTR_CBANK_PARAM_SIZE
	.align		4
.L_5554:
        /*0018*/ 	.byte	0x03, 0x19
        /*001a*/ 	.short	0x0290


	//----- nvinfo : EIATTR_KPARAM_INFO
	.align		4
        /*001c*/ 	.byte	0x04, 0x17
        /*001e*/ 	.short	(.L_5556 - .L_5555)
.L_5555:
        /*0020*/ 	.word	0x00000000
        /*0024*/ 	.short	0x0001
        /*0026*/ 	.short	0x0008
        /*0028*/ 	.byte	0x00, 0xf0, 0x21, 0x0a


	//----- nvinfo : EIATTR_KPARAM_INFO
	.align		4
.L_5556:
        /*002c*/ 	.byte	0x04, 0x17
        /*002e*/ 	.short	(.L_5558 - .L_5557)
.L_5557:
        /*0030*/ 	.word	0x00000000
        /*0034*/ 	.short	0x0000
        /*0036*/ 	.short	0x0000
        /*0038*/ 	.byte	0x00, 0xf0, 0x11, 0x00


	//----- nvinfo : EIATTR_MAXREG_COUNT
	.align		4
.L_5558:
        /*003c*/ 	.byte	0x03, 0x1b
        /*003e*/ 	.short	0x0080


	//----- nvinfo : EIATTR_EXTERNS
	.align		4
        /*0040*/ 	.byte	0x04, 0x0f
        /*0042*/ 	.short	(.L_5560 - .L_5559)


	//   ....[0]....
	.align		4
.L_5559:
        /*0044*/ 	.word	index@(__assertfail)


	//----- nvinfo : EIATTR_MERCURY_ISA_VERSION
	.align		4
.L_5560:
        /*0048*/ 	.byte	0x03, 0x5f
        /*004a*/ 	.short	0x0000


	//----- nvinfo : EIATTR_SYSCALL_OFFSETS
	.align		4
        /*004c*/ 	.byte	0x04, 0x46
        /*004e*/ 	.short	(.L_5562 - .L_5561)


	//   ....[0]....
.L_5561:
        /*0050*/ 	.word	0x00002070


	//   ....[1]....
        /*0054*/ 	.word	0x00002fe0


	//   ....[2]....
        /*0058*/ 	.word	0x00003e90


	//   ....[3]....
        /*005c*/ 	.word	0x00005f40


	//   ....[4]....
        /*0060*/ 	.word	0x00006eb0


	//   ....[5]....
        /*0064*/ 	.word	0x00007d60


	//   ....[6]....
        /*0068*/ 	.word	0x00009de0


	//   ....[7]....
        /*006c*/ 	.word	0x0000ad50


	//   ....[8]....
        /*0070*/ 	.word	0x0000bc00


	//   ....[9]....
        /*0074*/ 	.word	0x0000dc90


	//   ....[10]....
        /*0078*/ 	.word	0x0000ec00


	//   ....[11]....
        /*007c*/ 	.word	0x0000fab0


	//----- nvinfo : EIATTR_EXIT_INSTR_OFFSETS
	.align		4
.L_5562:
        /*0080*/ 	.byte	0x04, 0x1c
        /*0082*/ 	.short	(.L_5564 - .L_5563)


	//   ....[0]....
.L_5563:
        /*0084*/ 	.word	0x0000bc90


	//   ....[1]....
        /*0088*/ 	.word	0x0000ed90


	//   ....[2]....
        /*008c*/ 	.word	0x0000edb0


	//   ....[3]....
        /*0090*/ 	.word	0x0000ee40


	//   ....[4]....
        /*0094*/ 	.word	0x0000ee60


	//   ....[5]....
        /*0098*/ 	.word	0x0000ee80


	//   ....[6]....
        /*009c*/ 	.word	0x0000ef10


	//   ....[7]....
        /*00a0*/ 	.word	0x0000ef50


	//   ....[8]....
        /*00a4*/ 	.word	0x0000eff0


	//   ....[9]....
        /*00a8*/ 	.word	0x0000f040


	//   ....[10]....
        /*00ac*/ 	.word	0x0000f070


	//   ....[11]....
        /*00b0*/ 	.word	0x0000f110


	//   ....[12]....
        /*00b4*/ 	.word	0x0000f150


	//   ....[13]....
        /*00b8*/ 	.word	0x0000f2e0


	//   ....[14]....
        /*00bc*/ 	.word	0x0000f440


	//   ....[15]....
        /*00c0*/ 	.word	0x0000f480


	//   ....[16]....
        /*00c4*/ 	.word	0x0000f520


	//   ....[17]....
        /*00c8*/ 	.word	0x0000f6a0


	//   ....[18]....
        /*00cc*/ 	.word	0x0000f820


	//   ....[19]....
        /*00d0*/ 	.word	0x0000f980


	//   ....[20]....
        /*00d4*/ 	.word	0x0000fac0


	//   ....[21]....
        /*00d8*/ 	.word	0x0000faf0


	//   ....[22]....
        /*00dc*/ 	.word	0x0000fb10


	//----- nvinfo : EIATTR_MAX_THREADS
	.align		4
.L_5564:
        /*00e0*/ 	.byte	0x04, 0x05
        /*00e2*/ 	.short	(.L_5566 - .L_5565)
.L_5565:
        /*00e4*/ 	.word	0x00000080
        /*00e8*/ 	.word	0x00000001
        /*00ec*/ 	.word	0x00000001


	//----- nvinfo : EIATTR_CRS_STACK_SIZE
	.align		4
.L_5566:
        /*00f0*/ 	.byte	0x04, 0x1e
        /*00f2*/ 	.short	(.L_5568 - .L_5567)
.L_5567:
        /*00f4*/ 	.word	0x00000000
.L_5568:


//--------------------- .nv.info._ZN2at6native27unrolled_elementwise_kernelINS0_13BinaryFunctorIbbbZZZNS0_22logical_or_kernel_cudaERNS_14TensorIteratorEENKUlvE0_clEvENKUlvE7_clEvEUlbbE_EESt5arrayIPcLm3EELi4E23TrivialOffsetCalculatorILi2EjESC_ILi1EjENS0_6memory12LoadWithCastILi2EEENSF_13StoreWithCastILi1EEEEEviT_T0_T2_T3_T4_T5_ --------------------------
	.section	.nv.info._ZN2at6native27unrolled_elementwise_kernelINS0_13BinaryFunctorIbbbZZZNS0_22logical_or_kernel_cudaERNS_14TensorIteratorEENKUlvE0_clEvENKUlvE7_clEvEUlbbE_EESt5arrayIPcLm3EELi4E23TrivialOffsetCalculatorILi2EjESC_ILi1EjENS0_6memory12LoadWithCastILi2EEENSF_13StoreWithCastILi1EEEEEviT_T0_T2_T3_T4_T5_,"",@"SHT_CUDA_INFO"
	.sectionflags	@""
	.align	4


	//----- nvinfo : EIATTR_CUDA_API_VERSION
	.align		4
        /*0000*/ 	.byte	0x04, 0x37
        /*0002*/ 	.short	(.L_5570 - .L_5569)
.L_5569:
        /*0004*/ 	.word	0x00000082


	//----- nvinfo : EIATTR_SW2861232_WAR
	.align		4
.L_5570:
        /*0008*/ 	.byte	0x01, 0x35
	.zero		2


	//----- nvinfo : EIATTR_PARAM_CBANK
	.align		4
        /*000c*/ 	.byte	0x04, 0x0a
        /*000e*/ 	.short	(.L_5572 - .L_5571)
	.align		4
.L_5571:
        /*0010*/ 	.word	index@(.nv.constant0._ZN2at6native27unrolled_elementwise_kernelINS0_13BinaryFunctorIbbbZZZNS0_22logical_or_kernel_cudaERNS_14TensorIteratorEENKUlvE0_clEvENKUlvE7_clEvEUlbbE_EESt5arrayIPcLm3EELi4E23TrivialOffsetCalculatorILi2EjESC_ILi1EjENS0_6memory12LoadWithCastILi2EEENSF_13StoreWithCastILi1EEEEEviT_T0_T2_T3_T4_T5_)
        /*0014*/ 	.short	0x0160
        /*0016*/ 	.short	0x0038


	//----- nvinfo : EIATTR_CBANK_PARAM_SIZE
	.align		4
.L_5572:
        /*0018*/ 	.byte	0x03, 0x19
        /*001a*/ 	.short	0x0038


	//----- nvinfo : EIATTR_KPARAM_INFO
	.align		4
        /*001c*/ 	.byte	0x04, 0x17
        /*001e*/ 	.short	(.L_5574 - .L_5573)
.L_5573:
        /*0020*/ 	.word	0x00000000
        /*0024*/ 	.short	0x0006
        /*0026*/ 	.short	0x0030
        /*0028*/ 	.byte	0x00, 0xf0, 0x21, 0x00


	//----- nvinfo : EIATTR_KPARAM_INFO
	.align		4
.L_5574:
        /*002c*/ 	.byte	0x04, 0x17
        /*002e*/ 	.short	(.L_5576 - .L_5575)
.L_5575:
        /*0030*/ 	.word	0x00000000
        /*0034*/ 	.short	0x0005
        /*0036*/ 	.short	0x0024
        /*0038*/ 	.byte	0x00, 0xf0, 0x31, 0x00


	//----- nvinfo : EIATTR_KPARAM_INFO
	.align		4
.L_5576:
        /*003c*/ 	.byte	0x04, 0x17
        /*003e*/ 	.short	(.L_5578 - .L_5577)
.L_5577:
        /*0040*/ 	.word	0x00000000
        /*0044*/ 	.short	0x0004
        /*0046*/ 	.short	0x0021
        /*0048*/ 	.byte	0x00, 0xf0, 0x05, 0x00


	//----- nvinfo : EIATTR_KPARAM_INFO
	.align		4
.L_5578:
        /*004c*/ 	.byte	0x04, 0x17
        /*004e*/ 	.short	(.L_5580 - .L_5579)
.L_5579:
        /*0050*/ 	.word	0x00000000
        /*0054*/ 	.short	0x0003
        /*0056*/ 	.short	0x0020
        /*0058*/ 	.byte	0x00, 0xf0, 0x05, 0x00


	//----- nvinfo : EIATTR_KPARAM_INFO
	.align		4
.L_5580:
        /*005c*/ 	.byte	0x04, 0x17
        /*005e*/ 	.short	(.L_5582 - .L_5581)
.L_5581:
        /*0060*/ 	.word	0x00000000
        /*0064*/ 	.short	0x0002
        /*0066*/ 	.short	0x0008
        /*0068*/ 	.byte	0x00, 0xf0, 0x61, 0x00


	//----- nvinfo : EIATTR_KPARAM_INFO
	.align		4
.L_5582:
        /*006c*/ 	.byte	0x04, 0x17
        /*006e*/ 	.short	(.L_5584 - .L_5583)
.L_5583:
        /*0070*/ 	.word	0x00000000
        /*0074*/ 	.short	0x0001
        /*0076*/ 	.short	0x0004
        /*0078*/ 	.byte	0x00, 0xf0, 0x05, 0x00


	//----- nvinfo : EIATTR_KPARAM_INFO
	.align		4
.L_5584:
        /*007c*/ 	.byte	0x04, 0x17
        /*007e*/ 	.short	(.L_5586 - .L_5585)
.L_5585:
        /*0080*/ 	.word	0x00000000
        /*0084*/ 	.short	0x0000
        /*0086*/ 	.short	0x0000
        /*0088*/ 	.byte	0x00, 0xf0, 0x11, 0x00


	//----- nvinfo : EIATTR_MAXREG_COUNT
	.align		4
.L_5586:
        /*008c*/ 	.byte	0x03, 0x1b
        /*008e*/ 	.short	0x00ff


	//----- nvinfo : EIATTR_EXTERNS
	.align		4
        /*0090*/ 	.byte	0x04, 0x0f
        /*0092*/ 	.short	(.L_5588 - .L_5587)


	//   ....[0]....
	.align		4
.L_5587:
        /*0094*/ 	.word	index@(__assertfail)


	//----- nvinfo : EIATTR_MERCURY_ISA_VERSION
	.align		4
.L_5588:
        /*0098*/ 	.byte	0x03, 0x5f
        /*009a*/ 	.short	0x0000


	//----- nvinfo : EIATTR_SYSCALL_OFFSETS
	.align		4
        /*009c*/ 	.byte	0x04, 0x46
        /*009e*/ 	.short	(.L_5590 - .L_5589)


	//   ....[0]....
.L_5589:
        /*00a0*/ 	.word	0x000010d0


	//   ....[1]....
        /*00a4*/ 	.word	0x00002040


	//   ....[2]....
        /*00a8*/ 	.word	0x00003160


	//   ....[3]....
        /*00ac*/ 	.word	0x000040d0


	//   ....[4]....
        /*00b0*/ 	.word	0x00005200


	//   ....[5]....
        /*00b4*/ 	.word	0x00006170


	//   ....[6]....
        /*00b8*/ 	.word	0x00007280


	//   ....[7]....
        /*00bc*/ 	.word	0x000081f0


	//   ....[8]....
        /*00c0*/ 	.word	0x000091b0


	//   ....[9]....
        /*00c4*/ 	.word	0x0000a0c0


	//   ....[10]....
        /*00c8*/ 	.word	0x0000afc0


	//   ....[11]....
        /*00cc*/ 	.word	0x0000bec0


	//----- nvinfo : EIATTR_EXIT_INSTR_OFFSETS
	.align		4
.L_5590:
        /*00d0*/ 	.byte	0x04, 0x1c
        /*00d2*/ 	.short	(.L_5592 - .L_5591)


	//   ....[0]....
.L_5591:
        /*00d4*/ 	.word	0x0000b070


	//   ....[1]....
        /*00d8*/ 	.word	0x0000b180


	//   ....[2]....
        /*00dc*/ 	.word	0x0000b1a0


	//   ....[3]....
        /*00e0*/ 	.word	0x0000b240


	//   ....[4]....
        /*00e4*/ 	.word	0x0000b270


	//   ....[5]....
        /*00e8*/ 	.word	0x0000b290


	//   ....[6]....
        /*00ec*/ 	.word	0x0000b320


	//   ....[7]....
        /*00f0*/ 	.word	0x0000b360


	//   ....[8]....
        /*00f4*/ 	.word	0x0000b400


	//   ....[9]....
        /*00f8*/ 	.word	0x0000b450


	//   ....[10]....
        /*00fc*/ 	.word	0x0000b480


	//   ....[11]....
        /*0100*/ 	.word	0x0000b520


	//   ....[12]....
        /*0104*/ 	.word	0x0000b560


	//   ....[13]....
        /*0108*/ 	.word	0x0000b6f0


	//   ....[14]....
        /*010c*/ 	.word	0x0000b850


	//   ....[15]....
        /*0110*/ 	.word	0x0000b890


	//   ....[16]....
        /*0114*/ 	.word	0x0000b930


	//   ....[17]....
        /*0118*/ 	.word	0x0000bab0


	//   ....[18]....
        /*011c*/ 	.word	0x0000bc30


	//   ....[19]....
        /*0120*/ 	.word	0x0000bd90


	//   ....[20]....
        /*0124*/ 	.word	0x0000bed0


	//   ....[21]....
        /*0128*/ 	.word	0x0000bf10


	//   ....[22]....
        /*012c*/ 	.word	0x0000bf40


	//----- nvinfo : EIATTR_MAX_THREADS
	.align		4
.L_5592:
        /*0130*/ 	.byte	0x04, 0x05
        /*0132*/ 	.short	(.L_5594 - .L_5593)
.L_5593:
        /*0134*/ 	.word	0x00000080
        /*0138*/ 	.word	0x00000001
        /*013c*/ 	.word	0x00000001


	//----- nvinfo : EIATTR_CRS_STACK_SIZE
	.align		4
.L_5594:
        /*0140*/ 	.byte	0x04, 0x1e
        /*0142*/ 	.short	(.L_5596 - .L_5595)
.L_5595:
        /*0144*/ 	.word	0x00000000
.L_5596:


//--------------------- .nv.info._ZN2at6native18elementwise_kernelILi128ELi4EZNS0_22gpu_kernel_impl_nocastINS0_13BinaryFunctorIbbbZZZNS0_22logical_or_kernel_cudaERNS_14TensorIteratorEENKUlvE0_clEvENKUlvE7_clEvEUlbbE_EEEEvRNS_18TensorIteratorBaseERKT_EUliE_EEviT1_ --------------------------
	.section	.nv.info._ZN2at6native18elementwise_kernelILi128ELi4EZNS0_22gpu_kernel_impl_nocastINS0_13BinaryFunctorIbbbZZZNS0_22logical_or_kernel_cudaERNS_14TensorIteratorEENKUlvE0_clEvENKUlvE7_clEvEUlbbE_EEEEvRNS_18TensorIteratorBaseERKT_EUliE_EEviT1_,"",@"SHT_CUDA_INFO"
	.sectionflags	@""
	.align	4


	//----- nvinfo : EIATTR_CUDA_API_VERSION
	.align		4
        /*0000*/ 	.byte	0x04, 0x37
        /*0002*/ 	.short	(.L_5598 - .L_5597)
.L_5597:
        /*0004*/ 	.word	0x00000082


	//----- nvinfo : EIATTR_SW2861232_WAR
	.align		4
.L_5598:
        /*0008*/ 	.byte	0x01, 0x35
	.zero		2


	//----- nvinfo : EIATTR_PARAM_CBANK
	.align		4
        /*000c*/ 	.byte	0x04, 0x0a
        /*000e*/ 	.short	(.L_5600 - .L_5599)
	.align		4
.L_5599:
        /*0010*/ 	.word	index@(.nv.constant0._ZN2at6native18elementwise_kernelILi128ELi4EZNS0_22gpu_kernel_impl_nocastINS0_13BinaryFunctorIbbbZZZNS0_22logical_or_kernel_cudaERNS_14TensorIteratorEENKUlvE0_clEvENKUlvE7_clEvEUlbbE_EEEEvRNS_18TensorIteratorBaseERKT_EUliE_EEviT1_)
        /*0014*/ 	.short	0x0160
        /*0016*/ 	.short	0x0290


	//----- nvinfo : EIATTR_CBANK_PARAM_SIZE
	.align		4
.L_5600:
        /*0018*/ 	.byte	0x03, 0x19
        /*001a*/ 	.short	0x0290


	//----- nvinfo : EIATTR_KPARAM_INFO
	.align		4
        /*001c*/ 	.byte	0x04, 0x17
        /*001e*/ 	.short	(.L_5602 - .L_5601)
.L_5601:
        /*0020*/ 	.word	0x00000000
        /*0024*/ 	.short	0x0001
        /*0026*/ 	.short	0x0008
        /*0028*/ 	.byte	0x00, 0xf0, 0x21, 0x0a


	//----- nvinfo : EIATTR_KPARAM_INFO
	.align		4
.L_5602:
        /*002c*/ 	.byte	0x04, 0x17
        /*002e*/ 	.short	(.L_5604 - .L_5603)
.L_5603:
        /*0030*/ 	.word	0x00000000
        /*0034*/ 	.short	0x0000
        /*0036*/ 	.short	0x0000
        /*0038*/ 	.byte	0x00, 0xf0, 0x11, 0x00


	//----- nvinfo : EIATTR_MAXREG_COUNT
	.align		4
.L_5604:
        /*003c*/ 	.byte	0x03, 0x1b
        /*003e*/ 	.short	0x0080


	//----- nvinfo : EIATTR_MERCURY_ISA_VERSION
	.align		4
        /*0040*/ 	.byte	0x03, 0x5f
        /*0042*/ 	.short	0x0000


	//----- nvinfo : EIATTR_EXIT_INSTR_OFFSETS
	.align		4
        /*0044*/ 	.byte	0x04, 0x1c
        /*0046*/ 	.short	(.L_5606 - .L_5605)


	//   ....[0]....
.L_5605:
        /*0048*/ 	.word	0x000032b0


	//   ....[1]....
        /*004c*/ 	.word	0x00004340


	//----- nvinfo : EIATTR_MAX_THREADS
	.align		4
.L_5606:
        /*0050*/ 	.byte	0x04, 0x05
        /*0052*/ 	.short	(.L_5608 - .L_5607)
.L_5607:
        /*0054*/ 	.word	0x00000080
        /*0058*/ 	.word	0x00000001
        /*005c*/ 	.word	0x00000001


	//----- nvinfo : EIATTR_CRS_STACK_SIZE
	.align		4
.L_5608:
        /*0060*/ 	.byte	0x04, 0x1e
        /*0062*/ 	.short	(.L_5610 - .L_5609)
.L_5609:
        /*0064*/ 	.word	0x00000000
.L_5610:


//--------------------- .nv.info._ZN2at6native27unrolled_elementwise_kernelINS0_13BinaryFunctorIbbbZZZNS0_22logical_or_kernel_cudaERNS_14TensorIteratorEENKUlvE0_clEvENKUlvE7_clEvEUlbbE_EESt5arrayIPcLm3EELi4E23TrivialOffsetCalculatorILi2EjESC_ILi1EjENS0_6memory15LoadWithoutCastENSF_16StoreWithoutCastEEEviT_T0_T2_T3_T4_T5_ --------------------------
	.section	.nv.info._ZN2at6native27unrolled_elementwise_kernelINS0_13BinaryFunctorIbbbZZZNS0_22logical_or_kernel_cudaERNS_14TensorIteratorEENKUlvE0_clEvENKUlvE7_clEvEUlbbE_EESt5arrayIPcLm3EELi4E23TrivialOffsetCalculatorILi2EjESC_ILi1EjENS0_6memory15LoadWithoutCastENSF_16StoreWithoutCastEEEviT_T0_T2_T3_T4_T5_,"",@"SHT_CUDA_INFO"
	.sectionflags	@""
	.align	4


	//----- nvinfo : EIATTR_CUDA_API_VERSION
	.align		4
        /*0000*/ 	.byte	0x04, 0x37
        /*0002*/ 	.short	(.L_5612 - .L_5611)
.L_5611:
        /*0004*/ 	.word	0x00000082


	//----- nvinfo : EIATTR_SW2861232_WAR
	.align		4
.L_5612:
        /*0008*/ 	.byte	0x01, 0x35
	.zero		2


	//----- nvinfo : EIATTR_PARAM_CBANK
	.align		4
        /*000c*/ 	.byte	0x04, 0x0a
        /*000e*/ 	.short	(.L_5614 - .L_5613)
	.align		4
.L_5613:
        /*0010*/ 	.word	index@(.nv.constant0._ZN2at6native27unrolled_elementwise_kernelINS0_13BinaryFunctorIbbbZZZNS0_22logical_or_kernel_cudaERNS_14TensorIteratorEENKUlvE0_clEvENKUlvE7_clEvEUlbbE_EESt5arrayIPcLm3EELi4E23TrivialOffsetCalculatorILi2EjESC_ILi1EjENS0_6memory15LoadWithoutCastENSF_16StoreWithoutCastEEEviT_T0_T2_T3_T4_T5_)
        /*0014*/ 	.short	0x0160
        /*0016*/ 	.short	0x0024


	//----- nvinfo : EIATTR_CBANK_PARAM_SIZE
	.align		4
.L_5614:
        /*0018*/ 	.byte	0x03, 0x19
        /*001a*/ 	.short	0x0024


	//----- nvinfo : EIATTR_KPARAM_INFO
	.align		4
        /*001c*/ 	.byte	0x04, 0x17
        /*001e*/ 	.short	(.L_5616 - .L_5615)
.L_5615:
        /*0020*/ 	.word	0x00000000
        /*0024*/ 	.short	0x0006
        /*0026*/ 	.short	0x0023
        /*0028*/ 	.byte	0x00, 0xf0, 0x05, 0x00


	//----- nvinfo : EIATTR_KPARAM_INFO
	.align		4
.L_5616:
        /*002c*/ 	.byte	0x04, 0x17
        /*002e*/ 	.short	(.L_5618 - .L_5617)
.L_5617:
        /*0030*/ 	.word	0x00000000
        /*0034*/ 	.short	0x0005
        /*0036*/ 	.short	0x0022
        /*0038*/ 	.byte	0x00, 0xf0, 0x05, 0x00


	//----- nvinfo : EIATTR_KPARAM_INFO
	.align		4
.L_5618:
        /*003c*/ 	.byte	0x04, 0x17
        /*003e*/ 	.short	(.L_5620 - .L_5619)
.L_5619:
        /*0040*/ 	.word	0x00000000
        /*0044*/ 	.short	0x0004
        /*0046*/ 	.short	0x0021
        /*0048*/ 	.byte	0x00, 0xf0, 0x05, 0x00


	//----- nvinfo : EIATTR_KPARAM_INFO
	.align		4
.L_5620:
        /*004c*/ 	.byte	0x04, 0x17
        /*004e*/ 	.short	(.L_5622 - .L_5621)
.L_5621:
        /*0050*/ 	.word	0x00000000
        /*0054*/ 	.short	0x0003
        /*0056*/ 	.short	0x0020
        /*0058*/ 	.byte	0x00, 0xf0, 0x05, 0x00


	//----- nvinfo : EIATTR_KPARAM_INFO
	.align		4
.L_5622:
        /*005c*/ 	.byte	0x04, 0x17
        /*005e*/ 	.short	(.L_5624 - .L_5623)
.L_5623:
        /*0060*/ 	.word	0x00000000
        /*0064*/ 	.short	0x0002
        /*0066*/ 	.short	0x0008
        /*0068*/ 	.byte	0x00, 0xf0, 0x61, 0x00


	//----- nvinfo : EIATTR_KPARAM_INFO
	.align		4
.L_5624:
        /*006c*/ 	.byte	0x04, 0x17
        /*006e*/ 	.short	(.L_5626 - .L_5625)
.L_5625:
        /*0070*/ 	.word	0x00000000
        /*0074*/ 	.short	0x0001
        /*0076*/ 	.short	0x0004
        /*0078*/ 	.byte	0x00, 0xf0, 0x05, 0x00


	//----- nvinfo : EIATTR_KPARAM_INFO
	.align		4
.L_5626:
        /*007c*/ 	.byte	0x04, 0x17
        /*007e*/ 	.short	(.L_5628 - .L_5627)
.L_5627:
        /*0080*/ 	.word	0x00000000
        /*0084*/ 	.short	0x0000
        /*0086*/ 	.short	0x0000
        /*0088*/ 	.byte	0x00, 0xf0, 0x11, 0x00


	//----- nvinfo : EIATTR_MAXREG_COUNT
	.align		4
.L_5628:
        /*008c*/ 	.byte	0x03, 0x1b
        /*008e*/ 	.short	0x00ff


	//----- nvinfo : EIATTR_MERCURY_ISA_VERSION
	.align		4
        /*0090*/ 	.byte	0x03, 0x5f
        /*0092*/ 	.short	0x0000


	//----- nvinfo : EIATTR_EXIT_INSTR_OFFSETS
	.align		4
        /*0094*/ 	.byte	0x04, 0x1c
        /*0096*/ 	.short	(.L_5630 - .L_5629)


	//   ....[0]....
.L_5629:
        /*0098*/ 	.word	0x00000590


	//   ....[1]....
        /*009c*/ 	.word	0x00000620


	//----- nvinfo : EIATTR_MAX_THREADS
	.align		4
.L_5630:
        /*00a0*/ 	.byte	0x04, 0x05
        /*00a2*/ 	.short	(.L_5632 - .L_5631)
.L_5631:
        /*00a4*/ 	.word	0x00000080
        /*00a8*/ 	.word	0x00000001
        /*00ac*/ 	.word	0x00000001


	//----- nvinfo : EIATTR_CRS_STACK_SIZE
	.align		4
.L_5632:
        /*00b0*/ 	.byte	0x04, 0x1e
        /*00b2*/ 	.short	(.L_5634 - .L_5633)
.L_5633:
        /*00b4*/ 	.word	0x00000000
.L_5634:


//--------------------- .nv.info._ZN2at6native29vectorized_elementwise_kernelILi2ENS0_13BinaryFunctorIbbbZZZNS0_22logical_or_kernel_cudaERNS_14TensorIteratorEENKUlvE0_clEvENKUlvE7_clEvEUlbbE_EESt5arrayIPcLm3EEEEviT0_T1_ --------------------------
	.section	.nv.info._ZN2at6native29vectorized_elementwise_kernelILi2ENS0_13BinaryFunctorIbbbZZZNS0_22logical_or_kernel_cudaERNS_14TensorIteratorEENKUlvE0_clEvENKUlvE7_clEvEUlbbE_EESt5arrayIPcLm3EEEEviT0_T1_,"",@"SHT_CUDA_INFO"
	.sectionflags	@""
	.align	4


	//----- nvinfo : EIATTR_CUDA_API_VERSION
	.align		4
        /*0000*/ 	.byte	0x04, 0x37
        /*0002*/ 	.short	(.L_5636 - .L_5635)
.L_5635:
        /*0004*/ 	.word	0x00000082


	//----- nvinfo : EIATTR_SW2861232_WAR
	.align		4
.L_5636:
        /*0008*/ 	.byte	0x01, 0x35
	.zero		2


	//----- nvinfo : EIATTR_PARAM_CBANK
	.align		4
        /*000c*/ 	.byte	0x04, 0x0a
        /*000e*/ 	.short	(.L_5638 - .L_5637)
	.align		4
.L_5637:
        /*0010*/ 	.word	index@(.nv.constant0._ZN2at6native29vectorized_elementwise_kernelILi2ENS0_13BinaryFunctorIbbbZZZNS0_22logical_or_kernel_cudaERNS_14TensorIteratorEENKUlvE0_clEvENKUlvE7_clEvEUlbbE_EESt5arrayIPcLm3EEEEviT0_T1_)
        /*0014*/ 	.short	0x0160
        /*0016*/ 	.short	0x0020


	//----- nvinfo : EIATTR_CBANK_PARAM_SIZE
	.align		4
.L_5638:
        /*0018*/ 	.byte	0x03, 0x19
        /*001a*/ 	.short	0x0020


	//----- nvinfo : EIATTR_KPARAM_INFO
	.align		4
        /*001c*/ 	.byte	0x04, 0x17
        /*001e*/ 	.short	(.L_5640 - .L_5639)
.L_5639:
        /*0020*/ 	.word	0x00000000
        /*0024*/ 	.short	0x0002
        /*0026*/ 	.short	0x0008
        /*0028*/ 	.byte	0x00, 0xf0, 0x61, 0x00


	//----- nvinfo : EIATTR_KPARAM_INFO
	.align		4
.L_5640:
        /*002c*/ 	.byte	0x04, 0x17
        /*002e*/ 	.short	(.L_5642 - .L_5641)
.L_5641:
        /*0030*/ 	.word	0x00000000
        /*0034*/ 	.short	0x0001
        /*0036*/ 	.short	0x0004
        /*0038*/ 	.byte	0x00, 0xf0, 0x05, 0x00


	//----- nvinfo : EIATTR_KPARAM_INFO
	.align		4
.L_5642:
        /*003c*/ 	.byte	0x04, 0x17
        /*003e*/ 	.short	(.L_5644 - .L_5643)
.L_5643:
        /*0040*/ 	.word	0x00000000
        /*0044*/ 	.short	0x0000
        /*0046*/ 	.short	0x0000
        /*0048*/ 	.byte	0x00, 0xf0, 0x11, 0x00


	//----- nvinfo : EIATTR_MAXREG_COUNT
	.align		4
.L_5644:
        /*004c*/ 	.byte	0x03, 0x1b
        /*004e*/ 	.short	0x00ff


	//----- nvinfo : EIATTR_MERCURY_ISA_VERSION
	.align		4
        /*0050*/ 	.byte	0x03, 0x5f
        /*0052*/ 	.short	0x0000


	//----- nvinfo : EIATTR_EXIT_INSTR_OFFSETS
	.align		4
        /*0054*/ 	.byte	0x04, 0x1c
        /*0056*/ 	.short	(.L_5646 - .L_5645)


	//   ....[0]....
.L_5645:
        /*0058*/ 	.word	0x00000420


	//   ....[1]....
        /*005c*/ 	.word	0x00000fa0


	//   ....[2]....
        /*0060*/ 	.word	0x00000ff0


	//----- nvinfo : EIATTR_MAX_THREADS
	.align		4
.L_5646:
        /*0064*/ 	.byte	0x04, 0x05
        /*0066*/ 	.short	(.L_5648 - .L_5647)
.L_5647:
        /*0068*/ 	.word	0x00000080
        /*006c*/ 	.word	0x00000001
        /*0070*/ 	.word	0x00000001


	//----- nvinfo : EIATTR_CRS_STACK_SIZE
	.align		4
.L_5648:
        /*0074*/ 	.byte	0x04, 0x1e
        /*0076*/ 	.short	(.L_5650 - .L_5649)
.L_5649:
        /*0078*/ 	.word	0x00000000
.L_5650:


//--------------------- .nv.info._ZN2at6native29vectorized_elementwise_kernelILi4ENS0_13BinaryFunctorIbbbZZZNS0_22logical_or_kernel_cudaERNS_14TensorIteratorEENKUlvE0_clEvENKUlvE7_clEvEUlbbE_EESt5arrayIPcLm3EEEEviT0_T1_ --------------------------
	.section	.nv.info._ZN2at6native29vectorized_elementwise_kernelILi4ENS0_13BinaryFunctorIbbbZZZNS0_22logical_or_kernel_cudaERNS_14TensorIteratorEENKUlvE0_clEvENKUlvE7_clEvEUlbbE_EESt5arrayIPcLm3EEEEviT0_T1_,"",@"SHT_CUDA_INFO"
	.sectionflags	@""
	.align	4


	//----- nvinfo : EIATTR_CUDA_API_VERSION
	.align		4
        /*0000*/ 	.byte	0x04, 0x37
        /*0002*/ 	.short	(.L_5652 - .L_5651)
.L_5651:
        /*0004*/ 	.word	0x00000082


	//----- nvinfo : EIATTR_SW2861232_WAR
	.align		4
.L_5652:
        /*0008*/ 	.byte	0x01, 0x35
	.zero		2


	//----- nvinfo : EIATTR_PARAM_CBANK
	.align		4
        /*000c*/ 	.byte	0x04, 0x0a
        /*000e*/ 	.short	(.L_5654 - .L_5653)
	.align		4
.L_5653:
        /*0010*/ 	.word	index@(.nv.constant0._ZN2at6native29vectorized_elementwise_kernelILi4ENS0_13BinaryFunctorIbbbZZZNS0_22logical_or_kernel_cudaERNS_14TensorIteratorEENKUlvE0_clEvENKUlvE7_clEvEUlbbE_EESt5arrayIPcLm3EEEEviT0_T1_)
        /*0014*/ 	.short	0x0160
        /*0016*/ 	.short	0x0020


	//----- nvinfo : EIATTR_CBANK_PARAM_SIZE
	.align		4
.L_5654:
        /*0018*/ 	.byte	0x03, 0x19
        /*001a*/ 	.short	0x0020


	//----- nvinfo : EIATTR_KPARAM_INFO
	.align		4
        /*001c*/ 	.byte	0x04, 0x17
        /*001e*/ 	.short	(.L_5656 - .L_5655)
.L_5655:
        /*0020*/ 	.word	0x00000000
        /*0024*/ 	.short	0x0002
        /*0026*/ 	.short	0x0008
        /*0028*/ 	.byte	0x00, 0xf0, 0x61, 0x00


	//----- nvinfo : EIATTR_KPARAM_INFO
	.align		4
.L_5656:
        /*002c*/ 	.byte	0x04, 0x17
        /*002e*/ 	.short	(.L_5658 - .L_5657)
.L_5657:
        /*0030*/ 	.word	0x00000000
        /*0034*/ 	.short	0x0001
        /*0036*/ 	.short	0x0004
        /*0038*/ 	.byte	0x00, 0xf0, 0x05, 0x00


	//----- nvinfo : EIATTR_KPARAM_INFO
	.align		4
.L_5658:
        /*003c*/ 	.byte	0x04, 0x17
        /*003e*/ 	.short	(.L_5660 - .L_5659)
.L_5659:
        /*0040*/ 	.word	0x00000000
        /*0044*/ 	.short	0x0000
        /*0046*/ 	.short	0x0000
        /*0048*/ 	.byte	0x00, 0xf0, 0x11, 0x00


	//----- nvinfo : EIATTR_MAXREG_COUNT
	.align		4
.L_5660:
        /*004c*/ 	.byte	0x03, 0x1b
        /*004e*/ 	.short	0x00ff


	//----- nvinfo : EIATTR_MERCURY_ISA_VERSION
	.align		4
        /*0050*/ 	.byte	0x03, 0x5f
        /*0052*/ 	.short	0x0000


	//----- nvinfo : EIATTR_EXIT_INSTR_OFFSETS
	.align		4
        /*0054*/ 	.byte	0x04, 0x1c
        /*0056*/ 	.short	(.L_5662 - .L_5661)


	//   ....[0]....
.L_5661:
        /*0058*/ 	.word	0x000003e0


	//   ....[1]....
        /*005c*/ 	.word	0x00000f60


	//   ....[2]....
        /*0060*/ 	.word	0x00000fb0


	//----- nvinfo : EIATTR_MAX_THREADS
	.align		4
.L_5662:
        /*0064*/ 	.byte	0x04, 0x05
        /*0066*/ 	.short	(.L_5664 - .L_5663)
.L_5663:
        /*0068*/ 	.word	0x00000080
        /*006c*/ 	.word	0x00000001
        /*0070*/ 	.word	0x00000001


	//----- nvinfo : EIATTR_CRS_STACK_SIZE
	.align		4
.L_5664:
        /*0074*/ 	.byte	0x04, 0x1e
        /*0076*/ 	.short	(.L_5666 - .L_5665)
.L_5665:
        /*0078*/ 	.word	0x00000000
.L_5666:


//--------------------- .nv.info._ZN2at6native29vectorized_elementwise_kernelILi8ENS0_13BinaryFunctorIbbbZZZNS0_22logical_or_kernel_cudaERNS_14TensorIteratorEENKUlvE0_clEvENKUlvE7_clEvEUlbbE_EESt5arrayIPcLm3EEEEviT0_T1_ --------------------------
	.section	.nv.info._ZN2at6native29vectorized_elementwise_kernelILi8ENS0_13BinaryFunctorIbbbZZZNS0_22logical_or_kernel_cudaERNS_14TensorIteratorEENKUlvE0_clEvENKUlvE7_clEvEUlbbE_EESt5arrayIPcLm3EEEEviT0_T1_,"",@"SHT_CUDA_INFO"
	.sectionflags	@""
	.align	4


	//----- nvinfo : EIATTR_CUDA_API_VERSION
	.align		4
        /*0000*/ 	.byte	0x04, 0x37
        /*0002*/ 	.short	(.L_5668 - .L_5667)
.L_5667:
        /*0004*/ 	.word	0x00000082


	//----- nvinfo : EIATTR_SW2861232_WAR
	.align		4
.L_5668:
        /*0008*/ 	.byte	0x01, 0x35
	.zero		2


	//----- nvinfo : EIATTR_PARAM_CBANK
	.align		4
        /*000c*/ 	.byte	0x04, 0x0a
        /*000e*/ 	.short	(.L_5670 - .L_5669)
	.align		4
.L_5669:
        /*0010*/ 	.word	index@(.nv.constant0._ZN2at6native29vectorized_elementwise_kernelILi8ENS0_13BinaryFunctorIbbbZZZNS0_22logical_or_kernel_cudaERNS_14TensorIteratorEENKUlvE0_clEvENKUlvE7_clEvEUlbbE_EESt5arrayIPcLm3EEEEviT0_T1_)
        /*0014*/ 	.short	0x0160
        /*0016*/ 	.short	0x0020


	//----- nvinfo : EIATTR_CBANK_PARAM_SIZE
	.align		4
.L_5670:
        /*0018*/ 	.byte	0x03, 0x19
        /*001a*/ 	.short	0x0020


	//----- nvinfo : EIATTR_KPARAM_INFO
	.align		4
        /*001c*/ 	.byte	0x04, 0x17
        /*001e*/ 	.short	(.L_5672 - .L_5671)
.L_5671:
        /*0020*/ 	.word	0x00000000
        /*0024*/ 	.short	0x0002
        /*0026*/ 	.short	0x0008
        /*0028*/ 	.byte	0x00, 0xf0, 0x61, 0x00


	//----- nvinfo : EIATTR_KPARAM_INFO
	.align		4
.L_5672:
        /*002c*/ 	.byte	0x04, 0x17
        /*002e*/ 	.short	(.L_5674 - .L_5673)
.L_5673:
        /*0030*/ 	.word	0x00000000
        /*0034*/ 	.short	0x0001
        /*0036*/ 	.short	0x0004
        /*0038*/ 	.byte	0x00, 0xf0, 0x05, 0x00


	//----- nvinfo : EIATTR_KPARAM_INFO
	.align		4
.L_5674:
        /*003c*/ 	.byte	0x04, 0x17
        /*003e*/ 	.short	(.L_5676 - .L_5675)
.L_5675:
        /*0040*/ 	.word	0x00000000
        /*0044*/ 	.short	0x0000
        /*0046*/ 	.short	0x0000
        /*0048*/ 	.byte	0x00, 0xf0, 0x11, 0x00


	//----- nvinfo : EIATTR_MAXREG_COUNT
	.align		4
.L_5676:
        /*004c*/ 	.byte	0x03, 0x1b
        /*004e*/ 	.short	0x00ff


	//----- nvinfo : EIATTR_MERCURY_ISA_VERSION
	.align		4
        /*0050*/ 	.byte	0x03, 0x5f
        /*0052*/ 	.short	0x0000


	//----- nvinfo : EIATTR_EXIT_INSTR_OFFSETS
	.align		4
        /*0054*/ 	.byte	0x04, 0x1c
        /*0056*/ 	.short	(.L_5678 - .L_5677)


	//   ....[0]....
.L_5677:
        /*0058*/ 	.word	0x00000010


	//----- nvinfo : EIATTR_MAX_THREADS
	.align		4
.L_5678:
        /*005c*/ 	.byte	0x04, 0x05
        /*005e*/ 	.short	(.L_5680 - .L_5679)
.L_5679:
        /*0060*/ 	.word	0x00000080
        /*0064*/ 	.word	0x00000001
        /*0068*/ 	.word	0x00000001
.L_5680:


//--------------------- .nv.info._ZN2at6native18elementwise_kernelILi128ELi4EZNS0_15gpu_kernel_implINS0_13AUnaryFunctorIN3c104HalfES5_bZZZNS0_22logical_or_kernel_cudaERNS_14TensorIteratorEENKUlvE0_clEvENKUlvE6_clEvEUlS5_S5_E_EEEEvRNS_18TensorIteratorBaseERKT_EUliE_EEviT1_ --------------------------
	.section	.nv.info._ZN2at6native18elementwise_kernelILi128ELi4EZNS0_15gpu_kernel_implINS0_13AUnaryFunctorIN3c104HalfES5_bZZZNS0_22logical_or_kernel_cudaERNS_14TensorIteratorEENKUlvE0_clEvENKUlvE6_clEvEUlS5_S5_E_EEEEvRNS_18TensorIteratorBaseERKT_EUliE_EEviT1_,"",@"SHT_CUDA_INFO"
	.sectionflags	@""
	.align	4


	//----- nvinfo : EIATTR_CUDA_API_VERSION
	.align		4
        /*0000*/ 	.byte	0x04, 0x37
        /*0002*/ 	.short	(.L_5682 - .L_5681)
.L_5681:
        /*0004*/ 	.word	0x00000082


	//----- nvinfo : EIATTR_SW2861232_WAR
	.align		4
.L_5682:
        /*0008*/ 	.byte	0x01, 0x35
	.zero		2


	//----- nvinfo : EIATTR_PARAM_CBANK
	.align		4
        /*000c*/ 	.byte	0x04, 0x0a
        /*000e*/ 	.short	(.L_5684 - .L_5683)
	.align		4
.L_5683:
        /*0010*/ 	.word	index@(.nv.constant0._ZN2at6native18elementwise_kernelILi128ELi4EZNS0_15gpu_kernel_implINS0_13AUnaryFunctorIN3c104HalfES5_bZZZNS0_22logical_or_kernel_cudaERNS_14TensorIteratorEENKUlvE0_clEvENKUlvE6_clEvEUlS5_S5_E_EEEEvRNS_18TensorIteratorBaseERKT_EUliE_EEviT1_)
        /*0014*/ 	.short	0x0160
        /*0016*/ 	.short	0x0220


	//----- nvinfo : EIATTR_CBANK_PARAM_SIZE
	.align		4
.L_5684:
        /*0018*/ 	.byte	0x03, 0x19
        /*001a*/ 	.short	0x0220


	//----- nvinfo : EIATTR_KPARAM_INFO
	.align		4
        /*001c*/ 	.byte	0x04, 0x17
        /*001e*/ 	.short	(.L_5686 - .L_5685)
.L_5685:
        /*0020*/ 	.word	0x00000000
        /*0024*/ 	.short	0x0001
        /*0026*/ 	.short	0x0008
        /*0028*/ 	.byte	0x00, 0xf0, 0x61, 0x08


	//----- nvinfo : EIATTR_KPARAM_INFO
	.align		4
.L_5686:
        /*002c*/ 	.byte	0x04, 0x17
        /*002e*/ 	.short	(.L_5688 - .L_5687)
.L_5687:
        /*0030*/ 	.word	0x00000000
        /*0034*/ 	.short	0x0000
        /*0036*/ 	.short	0x0000
        /*0038*/ 	.byte	0x00, 0xf0, 0x11, 0x00


	//----- nvinfo : EIATTR_MAXREG_COUNT
	.align		4
.L_5688:
        /*003c*/ 	.byte	0x03, 0x1b
        /*003e*/ 	.short	0x0080


	//----- nvinfo : EIATTR_EXTERNS
	.align		4
        /*0040*/ 	.byte	0x04, 0x0f
        /*0042*/ 	.short	(.L_5690 - .L_5689)


	//   ....[0]....
	.align		4
.L_5689:
        /*0044*/ 	.word	index@(__assertfail)


	//----- nvinfo : EIATTR_MERCURY_ISA_VERSION
	.align		4
.L_5690:
        /*0048*/ 	.byte	0x03, 0x5f
        /*004a*/ 	.short	0x0000


	//----- nvinfo : EIATTR_SYSCALL_OFFSETS
	.align		4
        /*004c*/ 	.byte	0x04, 0x46
        /*004e*/ 	.short	(.L_5692 - .L_5691)


	//   ....[0]....
.L_5691:
        /*0050*/ 	.word	0x00001db0


	//   ....[1]....
        /*0054*/ 	.word	0x00002cf0


	//   ....[2]....
        /*0058*/ 	.word	0x00004b00


	//   ....[3]....
        /*005c*/ 	.word	0x00005a40


	//   ....[4]....
        /*0060*/ 	.word	0x00007820


	//   ....[5]....
        /*0064*/ 	.word	0x00008760


	//   ....[6]....
        /*0068*/ 	.word	0x0000a550


	//   ....[7]....
        /*006c*/ 	.word	0x0000b490


	//----- nvinfo : EIATTR_EXIT_INSTR_OFFSETS
	.align		4
.L_5692:
        /*0070*/ 	.byte	0x04, 0x1c
        /*0072*/ 	.short	(.L_5694 - .L_5693)


	//   ....[0]....
.L_5693:
        /*0074*/ 	.word	0x00008810


	//   ....[1]....
        /*0078*/ 	.word	0x0000a740


	//   ....[2]....
        /*007c*/ 	.word	0x0000a760


	//   ....[3]....
        /*0080*/ 	.word	0x0000a800


	//   ....[4]....
        /*0084*/ 	.word	0x0000a830


	//   ....[5]....
        /*0088*/ 	.word	0x0000a850


	//   ....[6]....
        /*008c*/ 	.word	0x0000a8e0


	//   ....[7]....
        /*0090*/ 	.word	0x0000a920


	//   ....[8]....
        /*0094*/ 	.word	0x0000a9c0


	//   ....[9]....
        /*0098*/ 	.word	0x0000aa10


	//   ....[10]....
        /*009c*/ 	.word	0x0000aa40


	//   ....[11]....
        /*00a0*/ 	.word	0x0000aae0


	//   ....[12]....
        /*00a4*/ 	.word	0x0000ab20


	//   ....[13]....
        /*00a8*/ 	.word	0x0000acb0


	//   ....[14]....
        /*00ac*/ 	.word	0x0000ae10


	//   ....[15]....
        /*00b0*/ 	.word	0x0000ae50


	//   ....[16]....
        /*00b4*/ 	.word	0x0000aef0


	//   ....[17]....
        /*00b8*/ 	.word	0x0000b070


	//   ....[18]....
        /*00bc*/ 	.word	0x0000b1f0


	//   ....[19]....
        /*00c0*/ 	.word	0x0000b360


	//   ....[20]....
        /*00c4*/ 	.word	0x0000b4a0


	//   ....[21]....
        /*00c8*/ 	.word	0x0000b4e0


	//   ....[22]....
        /*00cc*/ 	.word	0x0000b510


	//----- nvinfo : EIATTR_MAX_THREADS
	.align		4
.L_5694:
        /*00d0*/ 	.byte	0x04, 0x05
        /*00d2*/ 	.short	(.L_5696 - .L_5695)
.L_5695:
        /*00d4*/ 	.word	0x00000080
        /*00d8*/ 	.word	0x00000001
        /*00dc*/ 	.word	0x00000001


	//----- nvinfo : EIATTR_CRS_STACK_SIZE
	.align		4
.L_5696:
        /*00e0*/ 	.byte	0x04, 0x1e
        /*00e2*/ 	.short	(.L_5698 - .L_5697)
.L_5697:
        /*00e4*/ 	.word	0x00000000
.L_5698:


//--------------------- .nv.info._ZN2at6native27unrolled_elementwise_kernelINS0_13AUnaryFunctorIN3c104HalfES4_bZZZNS0_22logical_or_kernel_cudaERNS_14TensorIteratorEENKUlvE0_clEvENKUlvE6_clEvEUlS4_S4_E_EESt5arrayIPcLm2EELi4E23TrivialOffsetCalculatorILi1EjESF_NS0_6memory12LoadWithCastILi1EEENSG_13StoreWithCastILi1EEEEEviT_T0_T2_T3_T4_T5_ --------------------------
	.section	.nv.info._ZN2at6native27unrolled_elementwise_kernelINS0_13AUnaryFunctorIN3c104HalfES4_bZZZNS0_22logical_or_kernel_cudaERNS_14TensorIteratorEENKUlvE0_clEvENKUlvE6_clEvEUlS4_S4_E_EESt5arrayIPcLm2EELi4E23TrivialOffsetCalculatorILi1EjESF_NS0_6memory12LoadWithCastILi1EEENSG_13StoreWithCastILi1EEEEEviT_T0_T2_T3_T4_T5_,"",@"SHT_CUDA_INFO"
	.sectionflags	@""
	.align	4


	//----- nvinfo : EIATTR_CUDA_API_VERSION
	.align		4
        /*0000*/ 	.byte	0x04, 0x37
        /*0002*/ 	.short	(.L_5700 - .L_5699)
.L_5699:
        /*0004*/ 	.word	0x00000082


	//----- nvinfo : EIATTR_SW2861232_WAR
	.align		4
.L_5700:
        /*0008*/ 	.byte	0x01, 0x35
	.zero		2


	//----- nvinfo : EIATTR_PARAM_CBANK
	.align		4
        /*000c*/ 	.byte	0x04, 0x0a
        /*000e*/ 	.short	(.L_5702 - .L_5701)
	.align		4
.L_5701:
        /*0010*/ 	.word	index@(.nv.constant0._ZN2at6native27unrolled_elementwise_kernelINS0_13AUnaryFunctorIN3c104HalfES4_bZZZNS0_22logical_or_kernel_cudaERNS_14TensorIteratorEENKUlvE0_clEvENKUlvE6_clEvEUlS4_S4_E_EESt5arrayIPcLm2EELi4E23TrivialOffsetCalculatorILi1EjESF_NS0_6memory12LoadWithCastILi1EEENSG_13StoreWithCastILi1EEEEEviT_T0_T2_T3_T4_T5_)
        /*0014*/ 	.short	0x0160
        /*0016*/ 	.short	0x002c


	//----- nvinfo : EIATTR_CBANK_PARAM_SIZE
	.align		4
.L_5702:
        /*0018*/ 	.byte	0x03, 0x19
        /*001a*/ 	.short	0x002c


	//----- nvinfo : EIATTR_KPARAM_INFO
	.align		4
        /*001c*/ 	.byte	0x04, 0x17
        /*001e*/ 	.short	(.L_5704 - .L_5703)
.L_5703:
        /*0020*/ 	.word	0x00000000
        /*0024*/ 	.short	0x0006
        /*0026*/ 	.short	0x0024
        /*0028*/ 	.byte	0x00, 0xf0, 0x21, 0x00


	//----- nvinfo : EIATTR_KPARAM_INFO
	.align		4
.L_5704:
        /*002c*/ 	.byte	0x04, 0x17
        /*002e*/ 	.short	(.L_5706 - .L_5705)
.L_5705:
        /*0030*/ 	.word	0x00000000
        /*0034*/ 	.short	0x0005
        /*0036*/ 	.short	0x001c
        /*0038*/ 	.byte	0x00, 0xf0, 0x21, 0x00


	//----- nvinfo : EIATTR_KPARAM_INFO
	.align		4
.L_5706:
        /*003c*/ 	.byte	0x04, 0x17
        /*003e*/ 	.short	(.L_5708 - .L_5707)
.L_5707:
        /*0040*/ 	.word	0x00000000
        /*0044*/ 	.short	0x0004
        /*0046*/ 	.short	0x0019
        /*0048*/ 	.byte	0x00, 0xf0, 0x05, 0x00


	//----- nvinfo : EIATTR_KPARAM_INFO
	.align		4
.L_5708:
        /*004c*/ 	.byte	0x04, 0x17
        /*004e*/ 	.short	(.L_5710 - .L_5709)
.L_5709:
        /*0050*/ 	.word	0x00000000
        /*0054*/ 	.short	0x0003
        /*0056*/ 	.short	0x0018
        /*0058*/ 	.byte	0x00, 0xf0, 0x05, 0x00


	//----- nvinfo : EIATTR_KPARAM_INFO
	.align		4
.L_5710:
        /*005c*/ 	.byte	0x04, 0x17
        /*005e*/ 	.short	(.L_5712 - .L_5711)
.L_5711:
        /*0060*/ 	.word	0x00000000
        /*0064*/ 	.short	0x0002
        /*0066*/ 	.short	0x0008
        /*0068*/ 	.byte	0x00, 0xf0, 0x41, 0x00


	//----- nvinfo : EIATTR_KPARAM_INFO
	.align		4
.L_5712:
        /*006c*/ 	.byte	0x04, 0x17
        /*006e*/ 	.short	(.L_5714 - .L_5713)
.L_5713:
        /*0070*/ 	.word	0x00000000
        /*0074*/ 	.short	0x0001
        /*0076*/ 	.short	0x0004
        /*0078*/ 	.byte	0x00, 0xf0, 0x11, 0x00


	//----- nvinfo : EIATTR_KPARAM_INFO
	.align		4
.L_5714:
        /*007c*/ 	.byte	0x04, 0x17
        /*007e*/ 	.short	(.L_5716 - .L_5715)
.L_5715:
        /*0080*/ 	.word	0x00000000
        /*0084*/ 	.short	0x0000
        /*0086*/ 	.short	0x0000
        /*0088*/ 	.byte	0x00, 0xf0, 0x11, 0x00


	//----- nvinfo : EIATTR_MAXREG_COUNT
	.align		4
.L_5716:
        /*008c*/ 	.byte	0x03, 0x1b
        /*008e*/ 	.short	0x00ff


	//----- nvinfo : EIATTR_EXTERNS
	.align		4
        /*0090*/ 	.byte	0x04, 0x0f
        /*0092*/ 	.short	(.L_5718 - .L_5717)


	//   ....[0]....
	.align		4
.L_5717:
        /*0094*/ 	.word	index@(__assertfail)


	//----- nvinfo : EIATTR_MERCURY_ISA_VERSION
	.align		4
.L_5718:
        /*0098*/ 	.byte	0x03, 0x5f
        /*009a*/ 	.short	0x0000


	//----- nvinfo : EIATTR_SYSCALL_OFFSETS
	.align		4
        /*009c*/ 	.byte	0x04, 0x46
        /*009e*/ 	.short	(.L_5720 - .L_5719)


	//   ....[0]....
.L_5719:
        /*00a0*/ 	.word	0x00001070


	//   ....[1]....
        /*00a4*/ 	.word	0x00002140


	//   ....[2]....
        /*00a8*/ 	.word	0x00003220


	//   ....[3]....
        /*00ac*/ 	.word	0x000042d0


	//   ....[4]....
        /*00b0*/ 	.word	0x00005780


	//   ....[5]....
        /*00b4*/ 	.word	0x000067c0


	//   ....[6]....
        /*00b8*/ 	.word	0x000077c0


	//   ....[7]....
        /*00bc*/ 	.word	0x000087c0


	//----- nvinfo : EIATTR_EXIT_INSTR_OFFSETS
	.align		4
.L_5720:
        /*00c0*/ 	.byte	0x04, 0x1c
        /*00c2*/ 	.short	(.L_5722 - .L_5721)


	//   ....[0]....
.L_5721:
        /*00c4*/ 	.word	0x000078a0


	//   ....[1]....
        /*00c8*/ 	.word	0x000079b0


	//   ....[2]....
        /*00cc*/ 	.word	0x000079d0


	//   ....[3]....
        /*00d0*/ 	.word	0x00007a90


	//   ....[4]....
        /*00d4*/ 	.word	0x00007ad0


	//   ....[5]....
        /*00d8*/ 	.word	0x00007b10


	//   ....[6]....
        /*00dc*/ 	.word	0x00007ba0


	//   ....[7]....
        /*00e0*/ 	.word	0x00007be0


	//   ....[8]....
        /*00e4*/ 	.word	0x00007c80


	//   ....[9]....
        /*00e8*/ 	.word	0x00007cd0


	//   ....[10]....
        /*00ec*/ 	.word	0x00007d20


	//   ....[11]....
        /*00f0*/ 	.word	0x00007de0


	//   ....[12]....
        /*00f4*/ 	.word	0x00007e40


	//   ....[13]....
        /*00f8*/ 	.word	0x00007fd0


	//   ....[14]....
        /*00fc*/ 	.word	0x00008130


	//   ....[15]....
        /*0100*/ 	.word	0x00008170


	//   ....[16]....
        /*0104*/ 	.word	0x00008230


	//   ....[17]....
        /*0108*/ 	.word	0x000083b0


	//   ....[18]....
        /*010c*/ 	.word	0x00008530


	//   ....[19]....
        /*0110*/ 	.word	0x00008690


	//   ....[20]....
        /*0114*/ 	.word	0x000087d0


	//   ....[21]....
        /*0118*/ 	.word	0x00008830


	//   ....[22]....
        /*011c*/ 	.word	0x00008870


	//----- nvinfo : EIATTR_MAX_THREADS
	.align		4
.L_5722:
        /*0120*/ 	.byte	0x04, 0x05
        /*0122*/ 	.short	(.L_5724 - .L_5723)
.L_5723:
        /*0124*/ 	.word	0x00000080
        /*0128*/ 	.word	0x00000001
        /*012c*/ 	.word	0x00000001


	//----- nvinfo : EIATTR_CRS_STACK_SIZE
	.align		4
.L_5724:
        /*0130*/ 	.byte	0x04, 0x1e
        /*0132*/ 	.short	(.L_5726 - .L_5725)
.L_5725:
        /*0134*/ 	.word	0x00000000
.L_5726:


//--------------------- .nv.info._ZN2at6native18elementwise_kernelILi128ELi4EZNS0_22gpu_kernel_impl_nocastINS0_13AUnaryFunctorIN3c104HalfES5_bZZZNS0_22logical_or_kernel_cudaERNS_14TensorIteratorEENKUlvE0_clEvENKUlvE6_clEvEUlS5_S5_E_EEEEvRNS_18TensorIteratorBaseERKT_EUliE_EEviT1_ --------------------------
	.section	.nv.info._ZN2at6native18elementwise_kernelILi128ELi4EZNS0_22gpu_kernel_impl_nocastINS0_13AUnaryFunctorIN3c104HalfES5_bZZZNS0_22logical_or_kernel_cudaERNS_14TensorIteratorEENKUlvE0_clEvENKUlvE6_clEvEUlS5_S5_E_EEEEvRNS_18TensorIteratorBaseERKT_EUliE_EEviT1_,"",@"SHT_CUDA_INFO"
	.sectionflags	@""
	.align	4


	//----- nvinfo : EIATTR_CUDA_API_VERSION
	.align		4
        /*0000*/ 	.byte	0x04, 0x37
        /*0002*/ 	.short	(.L_5728 - .L_5727)
.L_5727:
        /*0004*/ 	.word	0x00000082


	//----- nvinfo : EIATTR_SW2861232_WAR
	.align		4
.L_5728:
        /*0008*/ 	.byte	0x01, 0x35
	.zero		2


	//----- nvinfo : EIATTR_PARAM_CBANK
	.align		4
        /*000c*/ 	.byte	0x04, 0x0a
        /*000e*/ 	.short	(.L_5730 - .L_5729)
	.align		4
.L_5729:
        /*0010*/ 	.word	index@(.nv.constant0._ZN2at6native18elementwise_kernelILi128ELi4EZNS0_22gpu_kernel_impl_nocastINS0_13AUnaryFunctorIN3c104HalfES5_bZZZNS0_22logical_or_kernel_cudaERNS_14TensorIteratorEENKUlvE0_clEvENKUlvE6_clEvEUlS5_S5_E_EEEEvRNS_18TensorIteratorBaseERKT_EUliE_EEviT1_)
        /*0014*/ 	.short	0x0160
        /*0016*/ 	.short	0x0220


	//----- nvinfo : EIATTR_CBANK_PARAM_SIZE
	.align		4
.L_5730:
        /*0018*/ 	.byte	0x03, 0x19
        /*001a*/ 	.short	0x0220


	//----- nvinfo : EIATTR_KPARAM_INFO
	.align		4
        /*001c*/ 	.byte	0x04, 0x17
        /*001e*/ 	.short	(.L_5732 - .L_5731)
.L_5731:
        /*0020*/ 	.word	0x00000000
        /*0024*/ 	.short	0x0001
        /*0026*/ 	.short	0x0008
        /*0028*/ 	.byte	0x00, 0xf0, 0x61, 0x08


	//----- nvinfo : EIATTR_KPARAM_INFO
	.align		4
.L_5732:
        /*002c*/ 	.byte	0x04, 0x17
        /*002e*/ 	.short	(.L_5734 - .L_5733)
.L_5733:
        /*0030*/ 	.word	0x00000000
        /*0034*/ 	.short	0x0000
        /*0036*/ 	.short	0x0000
        /*0038*/ 	.byte	0x00, 0xf0, 0x11, 0x00


	//----- nvinfo : EIATTR_MAXREG_COUNT
	.align		4
.L_5734:
        /*003c*/ 	.byte	0x03, 0x1b
        /*003e*/ 	.short	0x0080


	//----- nvinfo : EIATTR_MERCURY_ISA_VERSION
	.align		4
        /*0040*/ 	.byte	0x03, 0x5f
        /*0042*/ 	.short	0x0000


	//----- nvinfo : EIATTR_EXIT_INSTR_OFFSETS
	.align		4
        /*0044*/ 	.byte	0x04, 0x1c
        /*0046*/ 	.short	(.L_5736 - .L_5735)


	//   ....[0]....
.L_5735:
        /*0048*/ 	.word	0x00002e30


	//   ....[1]....
        /*004c*/ 	.word	0x00003d40


	//----- nvinfo : EIATTR_MAX_THREADS
	.align		4
.L_5736:
        /*0050*/ 	.byte	0x04, 0x05
        /*0052*/ 	.short	(.L_5738 - .L_5737)
.L_5737:
        /*0054*/ 	.word	0x00000080
        /*0058*/ 	.word	0x00000001
        /*005c*/ 	.word	0x00000001


	//----- nvinfo : EIATTR_CRS_STACK_SIZE
	.align		4
.L_5738:
        /*0060*/ 	.byte	0x04, 0x1e
        /*0062*/ 	.short	(.L_5740 - .L_5739)
.L_5739:
        /*0064*/ 	.word	0x00000000
.L_5740:


//--------------------- .nv.info._ZN2at6native27unrolled_elementwise_kernelINS0_13AUnaryFunctorIN3c104HalfES4_bZZZNS0_22logical_or_kernel_cudaERNS_14TensorIteratorEENKUlvE0_clEvENKUlvE6_clEvEUlS4_S4_E_EESt5arrayIPcLm2EELi4E23TrivialOffsetCalculatorILi1EjESF_NS0_6memory15LoadWithoutCastENSG_16StoreWithoutCastEEEviT_T0_T2_T3_T4_T5_ --------------------------
	.section	.nv.info._ZN2at6native27unrolled_elementwise_kernelINS0_13AUnaryFunctorIN3c104HalfES4_bZZZNS0_22logical_or_kernel_cudaERNS_14TensorIteratorEENKUlvE0_clEvENKUlvE6_clEvEUlS4_S4_E_EESt5arrayIPcLm2EELi4E23TrivialOffsetCalculatorILi1EjESF_NS0_6memory15LoadWithoutCastENSG_16StoreWithoutCastEEEviT_T0_T2_T3_T4_T5_,"",@"SHT_CUDA_INFO"
	.sectionflags	@""
	.align	4


	//----- nvinfo : EIATTR_CUDA_API_VERSION
	.align		4
        /*0000*/ 	.byte	0x04, 0x37
        /*0002*/ 	.short	(.L_5742 - .L_5741)
.L_5741:
        /*0004*/ 	.word	0x00000082


	//----- nvinfo : EIATTR_SW2861232_WAR
	.align		4
.L_5742:
        /*0008*/ 	.byte	0x01, 0x35
	.zero		2


	//----- nvinfo : EIATTR_PARAM_CBANK
	.align		4
        /*000c*/ 	.byte	0x04, 0x0a
        /*000e*/ 	.short	(.L_5744 - .L_5743)
	.align		4
.L_5743:
        /*0010*/ 	.word	index@(.nv.constant0._ZN2at6native27unrolled_elementwise_kernelINS0_13AUnaryFunctorIN3c104HalfES4_bZZZNS0_22logical_or_kernel_cudaERNS_14TensorIteratorEENKUlvE0_clEvENKUlvE6_clEvEUlS4_S4_E_EESt5arrayIPcLm2EELi4E23TrivialOffsetCalculatorILi1EjESF_NS0_6memory15LoadWithoutCastENSG_16StoreWithoutCastEEEviT_T0_T2_T3_T4_T5_)
        /*0014*/ 	.short	0x0160
        /*0016*/ 	.short	0x001c


	//----- nvinfo : EIATTR_CBANK_PARAM_SIZE
	.align		4
.L_5744:
        /*0018*/ 	.byte	0x03, 0x19
        /*001a*/ 	.short	0x001c


	//----- nvinfo : EIATTR_KPARAM_INFO
	.align		4
        /*001c*/ 	.byte	0x04, 0x17
        /*001e*/ 	.short	(.L_5746 - .L_5745)
.L_5745:
        /*0020*/ 	.word	0x00000000
        /*0024*/ 	.short	0x0006
        /*0026*/ 	.short	0x001b
        /*0028*/ 	.byte	0x00, 0xf0, 0x05, 0x00


	//----- nvinfo : EIATTR_KPARAM_INFO
	.align		4
.L_5746:
        /*002c*/ 	.byte	0x04, 0x17
        /*002e*/ 	.short	(.L_5748 - .L_5747)
.L_5747:
        /*0030*/ 	.word	0x00000000
        /*0034*/ 	.short	0x0005
        /*0036*/ 	.short	0x001a
        /*0038*/ 	.byte	0x00, 0xf0, 0x05, 0x00


	//----- nvinfo : EIATTR_KPARAM_INFO
	.align		4
.L_5748:
        /*003c*/ 	.byte	0x04, 0x17
        /*003e*/ 	.short	(.L_5750 - .L_5749)
.L_5749:
        /*0040*/ 	.word	0x00000000
        /*0044*/ 	.short	0x0004
        /*0046*/ 	.short	0x0019
        /*0048*/ 	.byte	0x00, 0xf0, 0x05, 0x00


	//----- nvinfo : EIATTR_KPARAM_INFO
	.align		4
.L_5750:
        /*004c*/ 	.byte	0x04, 0x17
        /*004e*/ 	.short	(.L_5752 - .L_5751)
.L_5751:
        /*0050*/ 	.word	0x00000000
        /*0054*/ 	.short	0x0003
        /*0056*/ 	.short	0x0018
        /*0058*/ 	.byte	0x00, 0xf0, 0x05, 0x00


	//----- nvinfo : EIATTR_KPARAM_INFO
	.align		4
.L_5752:
        /*005c*/ 	.byte	0x04, 0x17
        /*005e*/ 	.short	(.L_5754 - .L_5753)
.L_5753:
        /*0060*/ 	.word	0x00000000
        /*0064*/ 	.short	0x0002
        /*0066*/ 	.short	0x0008
        /*0068*/ 	.byte	0x00, 0xf0, 0x41, 0x00


	//----- nvinfo : EIATTR_KPARAM_INFO
	.align		4
.L_5754:
        /*006c*/ 	.byte	0x04, 0x17
        /*006e*/ 	.short	(.L_5756 - .L_5755)
.L_5755:
        /*0070*/ 	.word	0x00000000
        /*0074*/ 	.short	0x0001
        /*0076*/ 	.short	0x0004
        /*0078*/ 	.byte	0x00, 0xf0, 0x11, 0x00


	//----- nvinfo : EIATTR_KPARAM_INFO
	.align		4
.L_5756:
        /*007c*/ 	.byte	0x04, 0x17
        /*007e*/ 	.short	(.L_5758 - .L_5757)
.L_5757:
        /*0080*/ 	.word	0x00000000
        /*0084*/ 	.short	0x0000
        /*0086*/ 	.short	0x0000
        /*0088*/ 	.byte	0x00, 0xf0, 0x11, 0x00


	//----- nvinfo : EIATTR_MAXREG_COUNT
	.align		4
.L_5758:
        /*008c*/ 	.byte	0x03, 0x1b
        /*008e*/ 	.short	0x00ff


	//----- nvinfo : EIATTR_MERCURY_ISA_VERSION
	.align		4
        /*0090*/ 	.byte	0x03, 0x5f
        /*0092*/ 	.short	0x0000


	//----- nvinfo : EIATTR_EXIT_INSTR_OFFSETS
	.align		4
        /*0094*/ 	.byte	0x04, 0x1c
        /*0096*/ 	.short	(.L_5760 - .L_5759)


	//   ....[0]....
.L_5759:
        /*0098*/ 	.word	0x000006b0


	//   ....[1]....
        /*009c*/ 	.word	0x00000700


	//----- nvinfo : EIATTR_MAX_THREADS
	.align		4
.L_5760:
        /*00a0*/ 	.byte	0x04, 0x05
        /*00a2*/ 	.short	(.L_5762 - .L_5761)
.L_5761:
        /*00a4*/ 	.word	0x00000080
        /*00a8*/ 	.word	0x00000001
        /*00ac*/ 	.word	0x00000001


	//----- nvinfo : EIATTR_CRS_STACK_SIZE
	.align		4
.L_5762:
        /*00b0*/ 	.byte	0x04, 0x1e
        /*00b2*/ 	.short	(.L_5764 - .L_5763)
.L_5763:
        /*00b4*/ 	.word	0x00000000
.L_5764:


//--------------------- .nv.info._ZN2at6native29vectorized_elementwise_kernelILi2ENS0_13AUnaryFunctorIN3c104HalfES4_bZZZNS0_22logical_or_kernel_cudaERNS_14TensorIteratorEENKUlvE0_clEvENKUlvE6_clEvEUlS4_S4_E_EESt5arrayIPcLm2EEEEviT0_T1_ --------------------------
	.section	.nv.info._ZN2at6native29vectorized_elementwise_kernelILi2ENS0_13AUnaryFunctorIN3c104HalfES4_bZZZNS0_22logical_or_kernel_cudaERNS_14TensorIteratorEENKUlvE0_clEvENKUlvE6_clEvEUlS4_S4_E_EESt5arrayIPcLm2EEEEviT0_T1_,"",@"SHT_CUDA_INFO"
	.sectionflags	@""
	.align	4


	//----- nvinfo : EIATTR_CUDA_API_VERSION
	.align		4
        /*0000*/ 	.byte	0x04, 0x37
        /*0002*/ 	.short	(.L_5766 - .L_5765)
.L_5765:
        /*0004*/ 	.word	0x00000082


	//----- nvinfo : EIATTR_SW2861232_WAR
	.align		4
.L_5766:
        /*0008*/ 	.byte	0x01, 0x35
	.zero		2


	//----- nvinfo : EIATTR_PARAM_CBANK
	.align		4
        /*000c*/ 	.byte	0x04, 0x0a
        /*000e*/ 	.short	(.L_5768 - .L_5767)
	.align		4
.L_5767:
        /*0010*/ 	.word	index@(.nv.constant0._ZN2at6native29vectorized_elementwise_kernelILi2ENS0_13AUnaryFunctorIN3c104HalfES4_bZZZNS0_22logical_or_kernel_cudaERNS_14TensorIteratorEENKUlvE0_clEvENKUlvE6_clEvEUlS4_S4_E_EESt5arrayIPcLm2EEEEviT0_T1_)
        /*0014*/ 	.short	0x0160
        /*0016*/ 	.short	0x0018


	//----- nvinfo : EIATTR_CBANK_PARAM_SIZE
	.align		4
.L_5768:
        /*0018*/ 	.byte	0x03, 0x19
        /*001a*/ 	.short	0x0018


	//----- nvinfo : EIATTR_KPARAM_INFO
	.align		4
        /*001c*/ 	.byte	0x04, 0x17
        /*001e*/ 	.short	(.L_5770 - .L_5769)
.L_5769:
        /*0020*/ 	.word	0x00000000
        /*0024*/ 	.short	0x0002
        /*0026*/ 	.short	0x0008
        /*0028*/ 	.byte	0x00, 0xf0, 0x41, 0x00


	//----- nvinfo : EIATTR_KPARAM_INFO
	.align		4
.L_5770:
        /*002c*/ 	.byte	0x04, 0x17
        /*002e*/ 	.short	(.L_5772 - .L_5771)
.L_5771:
        /*0030*/ 	.word	0x00000000
        /*0034*/ 	.short	0x0001
        /*0036*/ 	.short	0x0004
        /*0038*/ 	.byte	0x00, 0xf0, 0x11, 0x00


	//----- nvinfo : EIATTR_KPARAM_INFO
	.align		4
.L_5772:
        /*003c*/ 	.byte	0x04, 0x17
        /*003e*/ 	.short	(.L_5774 - .L_5773)
.L_5773:
        /*0040*/ 	.word	0x00000000
        /*0044*/ 	.short	0x0000
        /*0046*/ 	.short	0x0000
        /*0048*/ 	.byte	0x00, 0xf0, 0x11, 0x00


	//----- nvinfo : EIATTR_MAXREG_COUNT
	.align		4
.L_5774:
        /*004c*/ 	.byte	0x03, 0x1b
        /*004e*/ 	.short	0x00ff


	//----- nvinfo : EIATTR_MERCURY_ISA_VERSION
	.align		4
        /*0050*/ 	.byte	0x03, 0x5f
        /*0052*/ 	.short	0x0000


	//----- nvinfo : EIATTR_EXIT_INSTR_OFFSETS
	.align		4
        /*0054*/ 	.byte	0x04, 0x1c
        /*0056*/ 	.short	(.L_5776 - .L_5775)


	//   ....[0]....
.L_5775:
        /*0058*/ 	.word	0x000003d0


	//   ....[1]....
        /*005c*/ 	.word	0x00001130


	//   ....[2]....
        /*0060*/ 	.word	0x00001180


	//----- nvinfo : EIATTR_MAX_THREADS
	.align		4
.L_5776:
        /*0064*/ 	.byte	0x04, 0x05
        /*0066*/ 	.short	(.L_5778 - .L_5777)
.L_5777:
        /*0068*/ 	.word	0x00000080
        /*006c*/ 	.word	0x00000001
        /*0070*/ 	.word	0x00000001


	//----- nvinfo : EIATTR_CRS_STACK_SIZE
	.align		4
.L_5778:
        /*0074*/ 	.byte	0x04, 0x1e
        /*0076*/ 	.short	(.L_5780 - .L_5779)
.L_5779:
        /*0078*/ 	.word	0x00000000
.L_5780:


//--------------------- .nv.info._ZN2at6native29vectorized_elementwise_kernelILi4ENS0_13AUnaryFunctorIN3c104HalfES4_bZZZNS0_22logical_or_kernel_cudaERNS_14TensorIteratorEENKUlvE0_clEvENKUlvE6_clEvEUlS4_S4_E_EESt5arrayIPcLm2EEEEviT0_T1_ --------------------------
	.section	.nv.info._ZN2at6native29vectorized_elementwise_kernelILi4ENS0_13AUnaryFunctorIN3c104HalfES4_bZZZNS0_22logical_or_kernel_cudaERNS_14TensorIteratorEENKUlvE0_clEvENKUlvE6_clEvEUlS4_S4_E_EESt5arrayIPcLm2EEEEviT0_T1_,"",@"SHT_CUDA_INFO"
	.sectionflags	@""
	.align	4


	//----- nvinfo : EIATTR_CUDA_API_VERSION
	.align		4
        /*0000*/ 	.byte	0x04, 0x37
        /*0002*/ 	.short	(.L_5782 - .L_5781)
.L_5781:
        /*0004*/ 	.word	0x00000082


	//----- nvinfo : EIATTR_SW2861232_WAR
	.align		4
.L_5782:
        /*0008*/ 	.byte	0x01, 0x35
	.zero		2


	//----- nvinfo : EIATTR_PARAM_CBANK
	.align		4
        /*000c*/ 	.byte	0x04, 0x0a
        /*000e*/ 	.short	(.L_5784 - .L_5783)
	.align		4
.L_5783:
        /*0010*/ 	.word	index@(.nv.constant0._ZN2at6native29vectorized_elementwise_kernelILi4ENS0_13AUnaryFunctorIN3c104HalfES4_bZZZNS0_22logical_or_kernel_cudaERNS_14TensorIteratorEENKUlvE0_clEvENKUlvE6_clEvEUlS4_S4_E_EESt5arrayIPcLm2EEEEviT0_T1_)
        /*0014*/ 	.short	0x0160
        /*0016*/ 	.short	0x0018


	//----- nvinfo : EIATTR_CBANK_PARAM_SIZE
	.align		4
.L_5784:
        /*0018*/ 	.byte	0x03, 0x19
        /*001a*/ 	.short	0x0018


	//----- nvinfo : EIATTR_KPARAM_INFO
	.align		4
        /*001c*/ 	.byte	0x04, 0x17
        /*001e*/ 	.short	(.L_5786 - .L_5785)
.L_5785:
        /*0020*/ 	.word	0x00000000
        /*0024*/ 	.short	0x0002
        /*0026*/ 	.short	0x0008
        /*0028*/ 	.byte	0x00, 0xf0, 0x41, 0x00


	//----- nvinfo : EIATTR_KPARAM_INFO
	.align		4
.L_5786:
        /*002c*/ 	.byte	0x04, 0x17
        /*002e*/ 	.short	(.L_5788 - .L_5787)
.L_5787:
        /*0030*/ 	.word	0x00000000
        /*0034*/ 	.short	0x0001
        /*0036*/ 	.short	0x0004
        /*0038*/ 	.byte	0x00, 0xf0, 0x11, 0x00


	//----- nvinfo : EIATTR_KPARAM_INFO
	.align		4
.L_5788:
        /*003c*/ 	.byte	0x04, 0x17
        /*003e*/ 	.short	(.L_5790 - .L_5789)
.L_5789:
        /*0040*/ 	.word	0x00000000
        /*0044*/ 	.short	0x0000
        /*0046*/ 	.short	0x0000
        /*0048*/ 	.byte	0x00, 0xf0, 0x11, 0x00


	//----- nvinfo : EIATTR_MAXREG_COUNT
	.align		4
.L_5790:
        /*004c*/ 	.byte	0x03, 0x1b
        /*004e*/ 	.short	0x00ff


	//----- nvinfo : EIATTR_MERCURY_ISA_VERSION
	.align		4
        /*0050*/ 	.byte	0x03, 0x5f
        /*0052*/ 	.short	0x0000


	//----- nvinfo : EIATTR_EXIT_INSTR_OFFSETS
	.align		4
        /*0054*/ 	.byte	0x04, 0x1c
        /*0056*/ 	.short	(.L_5792 - .L_5791)


	//   ....[0]....
.L_5791:
        /*0058*/ 	.word	0x000003b0


	//   ....[1]....
        /*005c*/ 	.word	0x00001110


	//   ....[2]....
        /*0060*/ 	.word	0x00001160


	//----- nvinfo : EIATTR_MAX_THREADS
	.align		4
.L_5792:
        /*0064*/ 	.byte	0x04, 0x05
        /*0066*/ 	.short	(.L_5794 - .L_5793)
.L_5793:
        /*0068*/ 	.word	0x00000080
        /*006c*/ 	.word	0x00000001
        /*0070*/ 	.word	0x00000001


	//----- nvinfo : EIATTR_CRS_STACK_SIZE
	.align		4
.L_5794:
        /*0074*/ 	.byte	0x04, 0x1e
        /*0076*/ 	.short	(.L_5796 - .L_5795)
.L_5795:
        /*0078*/ 	.word	0x00000000
.L_5796:


//--------------------- .nv.info._ZN2at6native29vectorized_elementwise_kernelILi8ENS0_13AUnaryFunctorIN3c104HalfES4_bZZZNS0_22logical_or_kernel_cudaERNS_14TensorIteratorEENKUlvE0_clEvENKUlvE6_clEvEUlS4_S4_E_EESt5arrayIPcLm2EEEEviT0_T1_ --------------------------
	.section	.nv.info._ZN2at6native29vectorized_elementwise_kernelILi8ENS0_13AUnaryFunctorIN3c104HalfES4_bZZZNS0_22logical_or_kernel_cudaERNS_14TensorIteratorEENKUlvE0_clEvENKUlvE6_clEvEUlS4_S4_E_EESt5arrayIPcLm2EEEEviT0_T1_,"",@"SHT_CUDA_INFO"
	.sectionflags	@""
	.align	4


	//----- nvinfo : EIATTR_CUDA_API_VERSION
	.align		4
        /*0000*/ 	.byte	0x04, 0x37
        /*0002*/ 	.short	(.L_5798 - .L_5797)
.L_5797:
        /*0004*/ 	.word	0x00000082


	//----- nvinfo : EIATTR_SW2861232_WAR
	.align		4
.L_5798:
        /*0008*/ 	.byte	0x01, 0x35
	.zero		2


	//----- nvinfo : EIATTR_PARAM_CBANK
	.align		4
        /*000c*/ 	.byte	0x04, 0x0a
        /*000e*/ 	.short	(.L_5800 - .L_5799)
	.align		4
.L_5799:
        /*0010*/ 	.word	index@(.nv.constant0._ZN2at6native29vectorized_elementwise_kernelILi8ENS0_13AUnaryFunctorIN3c104HalfES4_bZZZNS0_22logical_or_kernel_cudaERNS_14TensorIteratorEENKUlvE0_clEvENKUlvE6_clEvEUlS4_S4_E_EESt5arrayIPcLm2EEEEviT0_T1_)
        /*0014*/ 	.short	0x0160
        /*0016*/ 	.short	0x0018


	//----- nvinfo : EIATTR_CBANK_PARAM_SIZE
	.align		4
.L_5800:
        /*0018*/ 	.byte	0x03, 0x19
        /*001a*/ 	.short	0x0018


	//----- nvinfo : EIATTR_KPARAM_INFO
	.align		4
        /*001c*/ 	.byte	0x04, 0x17
        /*001e*/ 	.short	(.L_5802 - .L_5801)
.L_5801:
        /*0020*/ 	.word	0x00000000
        /*0024*/ 	.short	0x0002
        /*0026*/ 	.short	0x0008
        /*0028*/ 	.byte	0x00, 0xf0, 0x41, 0x00


	//----- nvinfo : EIATTR_KPARAM_INFO
	.align		4
.L_5802:
        /*002c*/ 	.byte	0x04, 0x17
        /*002e*/ 	.short	(.L_5804 - .L_5803)
.L_5803:
        /*0030*/ 	.word	0x00000000
        /*0034*/ 	.short	0x0001
        /*0036*/ 	.short	0x0004
        /*0038*/ 	.byte	0x00, 0xf0, 0x11, 0x00


	//----- nvinfo : EIATTR_KPARAM_INFO
	.align		4
.L_5804:
        /*003c*/ 	.byte	0x04, 0x17
        /*003e*/ 	.short	(.L_5806 - .L_5805)
.L_5805:
        /*0040*/ 	.word	0x00000000
        /*0044*/ 	.short	0x0000
        /*0046*/ 	.short	0x0000
        /*0048*/ 	.byte	0x00, 0xf0, 0x11, 0x00


	//----- nvinfo : EIATTR_MAXREG_COUNT
	.align		4
.L_5806:
        /*004c*/ 	.byte	0x03, 0x1b
        /*004e*/ 	.short	0x00ff


	//----- nvinfo : EIATTR_MERCURY_ISA_VERSION
	.align		4
        /*0050*/ 	.byte	0x03, 0x5f
        /*0052*/ 	.short	0x0000


	//----- nvinfo : EIATTR_EXIT_INSTR_OFFSETS
	.align		4
        /*0054*/ 	.byte	0x04, 0x1c
        /*0056*/ 	.short	(.L_5808 - .L_5807)


	//   ....[0]....
.L_5807:
        /*0058*/ 	.word	0x00000010


	//----- nvinfo : EIATTR_MAX_THREADS
	.align		4
.L_5808:
        /*005c*/ 	.byte	0x04, 0x05
        /*005e*/ 	.short	(.L_5810 - .L_5809)
.L_5809:
        /*0060*/ 	.word	0x00000080
        /*0064*/ 	.word	0x00000001
        /*0068*/ 	.word	0x00000001
.L_5810:


//--------------------- .nv.info._ZN2at6native18elementwise_kernelILi128ELi4EZNS0_15gpu_kernel_implINS0_13BinaryFunctorIN3c104HalfES5_bZZZNS0_22logical_or_kernel_cudaERNS_14TensorIteratorEENKUlvE0_clEvENKUlvE6_clEvEUlS5_S5_E_EEEEvRNS_18TensorIteratorBaseERKT_EUliE_EEviT1_ --------------------------
	.section	.nv.info._ZN2at6native18elementwise_kernelILi128ELi4EZNS0_15gpu_kernel_implINS0_13BinaryFunctorIN3c104HalfES5_bZZZNS0_22logical_or_kernel_cudaERNS_14TensorIteratorEENKUlvE0_clEvENKUlvE6_clEvEUlS5_S5_E_EEEEvRNS_18TensorIteratorBaseERKT_EUliE_EEviT1_,"",@"SHT_CUDA_INFO"
	.sectionflags	@""
	.align	4


	//----- nvinfo : EIATTR_CUDA_API_VERSION
	.align		4
        /*0000*/ 	.byte	0x04, 0x37
        /*0002*/ 	.short	(.L_5812 - .L_5811)
.L_5811:
        /*0004*/ 	.word	0x00000082


	//----- nvinfo : EIATTR_SW2861232_WAR
	.align		4
.L_5812:
        /*0008*/ 	.byte	0x01, 0x35
	.zero		2


	//----- nvinfo : EIATTR_PARAM_CBANK
	.align		4
        /*000c*/ 	.byte	0x04, 0x0a
        /*000e*/ 	.short	(.L_5814 - .L_5813)
	.align		4
.L_5813:
        /*0010*/ 	.word	index@(.nv.constant0._ZN2at6native18elementwise_kernelILi128ELi4EZNS0_15gpu_kernel_implINS0_13BinaryFunctorIN3c104HalfES5_bZZZNS0_22logical_or_kernel_cudaERNS_14TensorIteratorEENKUlvE0_clEvENKUlvE6_clEvEUlS5_S5_E_EEEEvRNS_18TensorIteratorBaseERKT_EUliE_EEviT1_)
        /*0014*/ 	.short	0x0160
        /*0016*/ 	.short	0x0290


	//----- nvinfo : EIATTR_CBANK_PARAM_SIZE
	.align		4
.L_5814:
        /*0018*/ 	.byte	0x03, 0x19
        /*001a*/ 	.short	0x0290


	//----- nvinfo : EIATTR_KPARAM_INFO
	.align		4
        /*001c*/ 	.byte	0x04, 0x17
        /*001e*/ 	.short	(.L_5816 - .L_5815)
.L_5815:
        /*0020*/ 	.word	0x00000000
        /*0024*/ 	.short	0x0001
        /*0026*/ 	.short	0x0008
        /*0028*/ 	.byte	0x00, 0xf0, 0x21, 0x0a


	//----- nvinfo : EIATTR_KPARAM_INFO
	.align		4
.L_5816:
        /*002c*/ 	.byte	0x04, 0x17
        /*002e*/ 	.short	(.L_5818 - .L_5817)
.L_5817:
        /*0030*/ 	.word	0x00000000
        /*0034*/ 	.short	0x0000
        /*0036*/ 	.short	0x0000
        /*0038*/ 	.byte	0x00, 0xf0, 0x11, 0x00


	//----- nvinfo : EIATTR_MAXREG_COUNT
	.align		4
.L_5818:
        /*003c*/ 	.byte	0x03, 0x1b
        /*003e*/ 	.short	0x0080


	//----- nvinfo : EIATTR_EXTERNS
	.align		4
        /*0040*/ 	.byte	0x04, 0x0f
        /*0042*/ 	.short	(.L_5820 - .L_5819)


	//   ....[0]....
	.align		4
.L_5819:
        /*0044*/ 	.word	index@(__assertfail)


	//----- nvinfo : EIATTR_MERCURY_ISA_VERSION
	.align		4
.L_5820:
        /*0048*/ 	.byte	0x03, 0x5f
        /*004a*/ 	.short	0x0000


	//----- nvinfo : EIATTR_SYSCALL_OFFSETS
	.align		4
        /*004c*/ 	.byte	0x04, 0x46
        /*004e*/ 	.short	(.L_5822 - .L_5821)


	//   ....[0]....
.L_5821:
        /*0050*/ 	.word	0x00002020


	//   ....[1]....
        /*0054*/ 	.word	0x00002fb0


	//   ....[2]....
        /*0058*/ 	.word	0x00003ee0


	//   ....[3]....
        /*005c*/ 	.word	0x00005f60


	//   ....[4]....
        /*0060*/ 	.word	0x00006ef0


	//   ....[5]....
        /*0064*/ 	.word	0x00007e20


	//   ....[6]....
        /*0068*/ 	.word	0x00009e70


	//   ....[7]....
        /*006c*/ 	.word	0x0000ae00


	//   ....[8]....
        /*0070*/ 	.word	0x0000bd30


	//   ....[9]....
        /*0074*/ 	.word	0x0000dd90


	//   ....[10]....
        /*0078*/ 	.word	0x0000ed20


	//   ....[11]....
        /*007c*/ 	.word	0x0000fc50


	//----- nvinfo : EIATTR_EXIT_INSTR_OFFSETS
	.align		4
.L_5822:
        /*0080*/ 	.byte	0x04, 0x1c
        /*0082*/ 	.short	(.L_5824 - .L_5823)


	//   ....[0]....
.L_5823:
        /*0084*/ 	.word	0x0000bde0


	//   ....[1]....
        /*0088*/ 	.word	0x0000ef00


	//   ....[2]....
        /*008c*/ 	.word	0x0000ef20


	//   ....[3]....
        /*0090*/ 	.word	0x0000efc0


	//   ....[4]....
        /*0094*/ 	.word	0x0000eff0


	//   ....[5]....
        /*0098*/ 	.word	0x0000f010


	//   ....[6]....
        /*009c*/ 	.word	0x0000f0a0


	//   ....[7]....
        /*00a0*/ 	.word	0x0000f0e0


	//   ....[8]....
        /*00a4*/ 	.word	0x0000f180


	//   ....[9]....
        /*00a8*/ 	.word	0x0000f1d0


	//   ....[10]....
        /*00ac*/ 	.word	0x0000f200


	//   ....[11]....
        /*00b0*/ 	.word	0x0000f2a0


	//   ....[12]....
        /*00b4*/ 	.word	0x0000f2e0


	//   ....[13]....
        /*00b8*/ 	.word	0x0000f470


	//   ....[14]....
        /*00bc*/ 	.word	0x0000f5d0


	//   ....[15]....
        /*00c0*/ 	.word	0x0000f610


	//   ....[16]....
        /*00c4*/ 	.word	0x0000f6b0


	//   ....[17]....
        /*00c8*/ 	.word	0x0000f830


	//   ....[18]....
        /*00cc*/ 	.word	0x0000f9b0


	//   ....[19]....
        /*00d0*/ 	.word	0x0000fb20


	//   ....[20]....
        /*00d4*/ 	.word	0x0000fc60


	//   ....[21]....
        /*00d8*/ 	.word	0x0000fca0


	//   ....[22]....
        /*00dc*/ 	.word	0x0000fcd0


	//----- nvinfo : EIATTR_MAX_THREADS
	.align		4
.L_5824:
        /*00e0*/ 	.byte	0x04, 0x05
        /*00e2*/ 	.short	(.L_5826 - .L_5825)
.L_5825:
        /*00e4*/ 	.word	0x00000080
        /*00e8*/ 	.word	0x00000001
        /*00ec*/ 	.word	0x00000001


	//----- nvinfo : EIATTR_CRS_STACK_SIZE
	.align		4
.L_5826:
        /*00f0*/ 	.byte	0x04, 0x1e
        /*00f2*/ 	.short	(.L_5828 - .L_5827)
.L_5827:
        /*00f4*/ 	.word	0x00000000
.L_5828:


//--------------------- .nv.info._ZN2at6native27unrolled_elementwise_kernelINS0_13BinaryFunctorIN3c104HalfES4_bZZZNS0_22logical_or_kernel_cudaERNS_14TensorIteratorEENKUlvE0_clEvENKUlvE6_clEvEUlS4_S4_E_EESt5arrayIPcLm3EELi4E23TrivialOffsetCalculatorILi2EjESE_ILi1EjENS0_6memory12LoadWithCastILi2EEENSH_13StoreWithCastILi1EEEEEviT_T0_T2_T3_T4_T5_ --------------------------
	.section	.nv.info._ZN2at6native27unrolled_elementwise_kernelINS0_13BinaryFunctorIN3c104HalfES4_bZZZNS0_22logical_or_kernel_cudaERNS_14TensorIteratorEENKUlvE0_clEvENKUlvE6_clEvEUlS4_S4_E_EESt5arrayIPcLm3EELi4E23TrivialOffsetCalculatorILi2EjESE_ILi1EjENS0_6memory12LoadWithCastILi2EEENSH_13StoreWithCastILi1EEEEEviT_T0_T2_T3_T4_T5_,"",@"SHT_CUDA_INFO"
	.sectionflags	@""
	.align	4


	//----- nvinfo : EIATTR_CUDA_API_VERSION
	.align		4
        /*0000*/ 	.byte	0x04, 0x37
        /*0002*/ 	.short	(.L_5830 - .L_5829)
.L_5829:
        /*0004*/ 	.word	0x00000082


	//----- nvinfo : EIATTR_SW2861232_WAR
	.align		4
.L_5830:
        /*0008*/ 	.byte	0x01, 0x35
	.zero		2


	//----- nvinfo : EIATTR_PARAM_CBANK
	.align		4
        /*000c*/ 	.byte	0x04, 0x0a
        /*000e*/ 	.short	(.L_5832 - .L_5831)
	.align		4
.L_5831:
        /*0010*/ 	.word	index@(.nv.constant0._ZN2at6native27unrolled_elementwise_kernelINS0_13BinaryFunctorIN3c104HalfES4_bZZZNS0_22logical_or_kernel_cudaERNS_14TensorIteratorEENKUlvE0_clEvENKUlvE6_clEvEUlS4_S4_E_EESt5arrayIPcLm3EELi4E23TrivialOffsetCalculatorILi2EjESE_ILi1EjENS0_6memory12LoadWithCastILi2EEENSH_13StoreWithCastILi1EEEEEviT_T0_T2_T3_T4_T5_)
        /*0014*/ 	.short	0x0160
        /*0016*/ 	.short	0x0038


	//----- nvinfo : EIATTR_CBANK_PARAM_SIZE
	.align		4
.L_5832:
        /*0018*/ 	.byte	0x03, 0x19
        /*001a*/ 	.short	0x0038


	//----- nvinfo : EIATTR_KPARAM_INFO
	.align		4
        /*001c*/ 	.byte	0x04, 0x17
        /*001e*/ 	.short	(.L_5834 - .L_5833)
.L_5833:
        /*0020*/ 	.word	0x00000000
        /*0024*/ 	.short	0x0006
        /*0026*/ 	.short	0x0030
        /*0028*/ 	.byte	0x00, 0xf0, 0x21, 0x00


	//----- nvinfo : EIATTR_KPARAM_INFO
	.align		4
.L_5834:
        /*002c*/ 	.byte	0x04, 0x17
        /*002e*/ 	.short	(.L_5836 - .L_5835)
.L_5835:
        /*0030*/ 	.word	0x00000000
        /*0034*/ 	.short	0x0005
        /*0036*/ 	.short	0x0024
        /*0038*/ 	.byte	0x00, 0xf0, 0x31, 0x00


	//----- nvinfo : EIATTR_KPARAM_INFO
	.align		4
.L_5836:
        /*003c*/ 	.byte	0x04, 0x17
        /*003e*/ 	.short	(.L_5838 - .L_5837)
.L_5837:
        /*0040*/ 	.word	0x00000000
        /*0044*/ 	.short	0x0004
        /*0046*/ 	.short	0x0021
        /*0048*/ 	.byte	0x00, 0xf0, 0x05, 0x00


	//----- nvinfo : EIATTR_KPARAM_INFO
	.align		4
.L_5838:
        /*004c*/ 	.byte	0x04, 0x17
        /*004e*/ 	.short	(.L_5840 - .L_5839)
.L_5839:
        /*0050*/ 	.word	0x00000000
        /*0054*/ 	.short	0x0003
        /*0056*/ 	.short	0x0020
        /*0058*/ 	.byte	0x00, 0xf0, 0x05, 0x00


	//----- nvinfo : EIATTR_KPARAM_INFO
	.align		4
.L_5840:
        /*005c*/ 	.byte	0x04, 0x17
        /*005e*/ 	.short	(.L_5842 - .L_5841)
.L_5841:
        /*0060*/ 	.word	0x00000000
        /*0064*/ 	.short	0x0002
        /*0066*/ 	.short	0x0008
        /*0068*/ 	.byte	0x00, 0xf0, 0x61, 0x00


	//----- nvinfo : EIATTR_KPARAM_INFO
	.align		4
.L_5842:
        /*006c*/ 	.byte	0x04, 0x17
        /*006e*/ 	.short	(.L_5844 - .L_5843)
.L_5843:
        /*0070*/ 	.word	0x00000000
        /*0074*/ 	.short	0x0001
        /*0076*/ 	.short	0x0004
        /*0078*/ 	.byte	0x00, 0xf0, 0x05, 0x00


	//----- nvinfo : EIATTR_KPARAM_INFO
	.align		4
.L_5844:
        /*007c*/ 	.byte	0x04, 0x17
        /*007e*/ 	.short	(.L_5846 - .L_5845)
.L_5845:
        /*0080*/ 	.word	0x00000000
        /*0084*/ 	.short	0x0000
        /*0086*/ 	.short	0x0000
        /*0088*/ 	.byte	0x00, 0xf0, 0x11, 0x00


	//----- nvinfo : EIATTR_MAXREG_COUNT
	.align		4
.L_5846:
        /*008c*/ 	.byte	0x03, 0x1b
        /*008e*/ 	.short	0x00ff


	//----- nvinfo : EIATTR_EXTERNS
	.align		4
        /*0090*/ 	.byte	0x04, 0x0f
        /*0092*/ 	.short	(.L_5848 - .L_5847)


	//   ....[0]....
	.align		4
.L_5847:
        /*0094*/ 	.word	index@(__assertfail)


	//----- nvinfo : EIATTR_MERCURY_ISA_VERSION
	.align		4
.L_5848:
        /*0098*/ 	.byte	0x03, 0x5f
        /*009a*/ 	.short	0x0000


	//----- nvinfo : EIATTR_SYSCALL_OFFSETS
	.align		4
        /*009c*/ 	.byte	0x04, 0x46
        /*009e*/ 	.short	(.L_5850 - .L_5849)


	//   ....[0]....
.L_5849:
        /*00a0*/ 	.word	0x00001080


	//   ....[1]....
        /*00a4*/ 	.word	0x000020d0


	//   ....[2]....
        /*00a8*/ 	.word	0x000031a0


	//   ....[3]....
        /*00ac*/ 	.word	0x000041f0


	//   ....[4]....
        /*00b0*/ 	.word	0x000052d0


	//   ....[5]....
        /*00b4*/ 	.word	0x00006320


	//   ....[6]....
        /*00b8*/ 	.word	0x000073e0


	//   ....[7]....
        /*00bc*/ 	.word	0x00008360


	//   ....[8]....
        /*00c0*/ 	.word	0x00009790


	//   ....[9]....
        /*00c4*/ 	.word	0x0000a7d0


	//   ....[10]....
        /*00c8*/ 	.word	0x0000b7d0


	//   ....[11]....
        /*00cc*/ 	.word	0x0000c7d0


	//----- nvinfo : EIATTR_EXIT_INSTR_OFFSETS
	.align		4
.L_5850:
        /*00d0*/ 	.byte	0x04, 0x1c
        /*00d2*/ 	.short	(.L_5852 - .L_5851)


	//   ....[0]....
.L_5851:
        /*00d4*/ 	.word	0x0000b8b0


	//   ....[1]....
        /*00d8*/ 	.word	0x0000b9c0


	//   ....[2]....
        /*00dc*/ 	.word	0x0000b9e0


	//   ....[3]....
        /*00e0*/ 	.word	0x0000baa0


	//   ....[4]....
        /*00e4*/ 	.word	0x0000bae0


	//   ....[5]....
        /*00e8*/ 	.word	0x0000bb20


	//   ....[6]....
        /*00ec*/ 	.word	0x0000bbb0


	//   ....[7]....
        /*00f0*/ 	.word	0x0000bbf0


	//   ....[8]....
        /*00f4*/ 	.word	0x0000bc90


	//   ....[9]....
        /*00f8*/ 	.word	0x0000bce0


	//   ....[10]....
        /*00fc*/ 	.word	0x0000bd30


	//   ....[11]....
        /*0100*/ 	.word	0x0000bdf0


	//   ....[12]....
        /*0104*/ 	.word	0x0000be50


	//   ....[13]....
        /*0108*/ 	.word	0x0000bfe0


	//   ....[14]....
        /*010c*/ 	.word	0x0000c140


	//   ....[15]....
        /*0110*/ 	.word	0x0000c180


	//   ....[16]....
        /*0114*/ 	.word	0x0000c240


	//   ....[17]....
        /*0118*/ 	.word	0x0000c3c0


	//   ....[18]....
        /*011c*/ 	.word	0x0000c540


	//   ....[19]....
        /*0120*/ 	.word	0x0000c6a0


	//   ....[20]....
        /*0124*/ 	.word	0x0000c7e0


	//   ....[21]....
        /*0128*/ 	.word	0x0000c840


	//   ....[22]....
        /*012c*/ 	.word	0x0000c880


	//----- nvinfo : EIATTR_MAX_THREADS
	.align		4
.L_5852:
        /*0130*/ 	.byte	0x04, 0x05
        /*0132*/ 	.short	(.L_5854 - .L_5853)
.L_5853:
        /*0134*/ 	.word	0x00000080
        /*0138*/ 	.word	0x00000001
        /*013c*/ 	.word	0x00000001


	//----- nvinfo : EIATTR_CRS_STACK_SIZE
	.align		4
.L_5854:
        /*0140*/ 	.byte	0x04, 0x1e
        /*0142*/ 	.short	(.L_5856 - .L_5855)
.L_5855:
        /*0144*/ 	.word	0x00000000
.L_5856:


//--------------------- .nv.info._ZN2at6native18elementwise_kernelILi128ELi4EZNS0_22gpu_kernel_impl_nocastINS0_13BinaryFunctorIN3c104HalfES5_bZZZNS0_22logical_or_kernel_cudaERNS_14TensorIteratorEENKUlvE0_clEvENKUlvE6_clEvEUlS5_S5_E_EEEEvRNS_18TensorIteratorBaseERKT_EUliE_EEviT1_ --------------------------
	.section	.nv.info._ZN2at6native18elementwise_kernelILi128ELi4EZNS0_22gpu_kernel_impl_nocastINS0_13BinaryFunctorIN3c104HalfES5_bZZZNS0_22logical_or_kernel_cudaERNS_14TensorIteratorEENKUlvE0_clEvENKUlvE6_clEvEUlS5_S5_E_EEEEvRNS_18TensorIteratorBaseERKT_EUliE_EEviT1_,"",@"SHT_CUDA_INFO"
	.sectionflags	@""
	.align	4


	//----- nvinfo : EIATTR_CUDA_API_VERSION
	.align		4
        /*0000*/ 	.byte	0x04, 0x37
        /*0002*/ 	.short	(.L_5858 - .L_5857)
.L_5857:
        /*0004*/ 	.word	0x00000082


	//----- nvinfo : EIATTR_SW2861232_WAR
	.align		4
.L_5858:
        /*0008*/ 	.byte	0x01, 0x35
	.zero		2


	//----- nvinfo : EIATTR_PARAM_CBANK
	.align		4
        /*000c*/ 	.byte	0x04, 0x0a
        /*000e*/ 	.short	(.L_5860 - .L_5859)
	.align		4
.L_5859:
        /*0010*/ 	.word	index@(.nv.constant0._ZN2at6native18elementwise_kernelILi128ELi4EZNS0_22gpu_kernel_impl_nocastINS0_13BinaryFunctorIN3c104HalfES5_bZZZNS0_22logical_or_kernel_cudaERNS_14TensorIteratorEENKUlvE0_clEvENKUlvE6_clEvEUlS5_S5_E_EEEEvRNS_18TensorIteratorBaseERKT_EUliE_EEviT1_)
        /*0014*/ 	.short	0x0160
        /*0016*/ 	.short	0x0290


	//----- nvinfo : EIATTR_CBANK_PARAM_SIZE
	.align		4
.L_5860:
        /*0018*/ 	.byte	0x03, 0x19
        /*001a*/ 	.short	0x0290


	//----- nvinfo : EIATTR_KPARAM_INFO
	.align		4
        /*001c*/ 	.byte	0x04, 0x17
        /*001e*/ 	.short	(.L_5862 - .L_5861)
.L_5861:
        /*0020*/ 	.word	0x00000000
        /*0024*/ 	.short	0x0001
        /*0026*/ 	.short	0x0008
        /*0028*/ 	.byte	0x00, 0xf0, 0x21, 0x0a


	//----- nvinfo : EIATTR_KPARAM_INFO
	.align		4
.L_5862:
        /*002c*/ 	.byte	0x04, 0x17
        /*002e*/ 	.short	(.L_5864 - .L_5863)
.L_5863:
        /*0030*/ 	.word	0x00000000
        /*0034*/ 	.short	0x0000
        /*0036*/ 	.short	0x0000
        /*0038*/ 	.byte	0x00, 0xf0, 0x11, 0x00


	//----- nvinfo : EIATTR_MAXREG_COUNT
	.align		4
.L_5864:
        /*003c*/ 	.byte	0x03, 0x1b
        /*003e*/ 	.short	0x0080


	//----- nvinfo : EIATTR_MERCURY_ISA_VERSION
	.align		4
        /*0040*/ 	.byte	0x03, 0x5f
        /*0042*/ 	.short	0x0000


	//----- nvinfo : EIATTR_EXIT_INSTR_OFFSETS
	.align		4
        /*0044*/ 	.byte	0x04, 0x1c
        /*0046*/ 	.short	(.L_5866 - .L_5865)


	//   ....[0]....
.L_5865:
        /*0048*/ 	.word	0x00003370


	//   ....[1]....
        /*004c*/ 	.word	0x00004440


	//----- nvinfo : EIATTR_MAX_THREADS
	.align		4
.L_5866:
        /*0050*/ 	.byte	0x04, 0x05
        /*0052*/ 	.short	(.L_5868 - .L_5867)
.L_5867:
        /*0054*/ 	.word	0x00000080
        /*0058*/ 	.word	0x00000001
        /*005c*/ 	.word	0x00000001


	//----- nvinfo : EIATTR_CRS_STACK_SIZE
	.align		4
.L_5868:
        /*0060*/ 	.byte	0x04, 0x1e
        /*0062*/ 	.short	(.L_5870 - .L_5869)
.L_5869:
        /*0064*/ 	.word	0x00000000
.L_5870:


//--------------------- .nv.info._ZN2at6native27unrolled_elementwise_kernelINS0_13BinaryFunctorIN3c104HalfES4_bZZZNS0_22logical_or_kernel_cudaERNS_14TensorIteratorEENKUlvE0_clEvENKUlvE6_clEvEUlS4_S4_E_EESt5arrayIPcLm3EELi4E23TrivialOffsetCalculatorILi2EjESE_ILi1EjENS0_6memory15LoadWithoutCastENSH_16StoreWithoutCastEEEviT_T0_T2_T3_T4_T5_ --------------------------
	.section	.nv.info._ZN2at6native27unrolled_elementwise_kernelINS0_13BinaryFunctorIN3c104HalfES4_bZZZNS0_22logical_or_kernel_cudaERNS_14TensorIteratorEENKUlvE0_clEvENKUlvE6_clEvEUlS4_S4_E_EESt5arrayIPcLm3EELi4E23TrivialOffsetCalculatorILi2EjESE_ILi1EjENS0_6memory15LoadWithoutCastENSH_16StoreWithoutCastEEEviT_T0_T2_T3_T4_T5_,"",@"SHT_CUDA_INFO"
	.sectionflags	@""
	.align	4


	//----- nvinfo : EIATTR_CUDA_API_VERSION
	.align		4
        /*0000*/ 	.byte	0x04, 0x37
        /*0002*/ 	.short	(.L_5872 - .L_5871)
.L_5871:
        /*0004*/ 	.word	0x00000082


	//----- nvinfo : EIATTR_SW2861232_WAR
	.align		4
.L_5872:
        /*0008*/ 	.byte	0x01, 0x35
	.zero		2


	//----- nvinfo : EIATTR_PARAM_CBANK
	.align		4
        /*000c*/ 	.byte	0x04, 0x0a
        /*000e*/ 	.short	(.L_5874 - .L_5873)
	.align		4
.L_5873:
        /*0010*/ 	.word	index@(.nv.constant0._ZN2at6native27unrolled_elementwise_kernelINS0_13BinaryFunctorIN3c104HalfES4_bZZZNS0_22logical_or_kernel_cudaERNS_14TensorIteratorEENKUlvE0_clEvENKUlvE6_clEvEUlS4_S4_E_EESt5arrayIPcLm3EELi4E23TrivialOffsetCalculatorILi2EjESE_ILi1EjENS0_6memory15LoadWithoutCastENSH_16StoreWithoutCastEEEviT_T0_T2_T3_T4_T5_)
        /*0014*/ 	.short	0x0160
        /*0016*/ 	.short	0x0024


	//----- nvinfo : EIATTR_CBANK_PARAM_SIZE
	.align		4
.L_5874:
        /*0018*/ 	.byte	0x03, 0x19
        /*001a*/ 	.short	0x0024


	//----- nvinfo : EIATTR_KPARAM_INFO
	.align		4
        /*001c*/ 	.byte	0x04, 0x17
        /*001e*/ 	.short	(.L_5876 - .L_5875)
.L_5875:
        /*0020*/ 	.word	0x00000000
        /*0024*/ 	.short	0x0006
        /*0026*/ 	.short	0x0023
        /*0028*/ 	.byte	0x00, 0xf0, 0x05, 0x00


	//----- nvinfo : EIATTR_KPARAM_INFO
	.align		4
.L_5876:
        /*002c*/ 	.byte	0x04, 0x17
        /*002e*/ 	.short	(.L_5878 - .L_5877)
.L_5877:
        /*0030*/ 	.word	0x00000000
        /*0034*/ 	.short	0x0005
        /*0036*/ 	.short	0x0022
        /*0038*/ 	.byte	0x00, 0xf0, 0x05, 0x00


	//----- nvinfo : EIATTR_KPARAM_INFO
	.align		4
.L_5878:
        /*003c*/ 	.byte	0x04, 0x17
        /*003e*/ 	.short	(.L_5880 - .L_5879)
.L_5879:
        /*0040*/ 	.word	0x00000000
        /*0044*/ 	.short	0x0004
        /*0046*/ 	.short	0x0021
        /*0048*/ 	.byte	0x00, 0xf0, 0x05, 0x00


	//----- nvinfo : EIATTR_KPARAM_INFO
	.align		4
.L_5880:
        /*004c*/ 	.byte	0x04, 0x17
        /*004e*/ 	.short	(.L_5882 - .L_5881)
.L_5881:
        /*0050*/ 	.word	0x00000000
        /*0054*/ 	.short	0x0003
        /*0056*/ 	.short	0x0020
        /*0058*/ 	.byte	0x00, 0xf0, 0x05, 0x00


	//----- nvinfo : EIATTR_KPARAM_INFO
	.align		4
.L_5882:
        /*005c*/ 	.byte	0x04, 0x17
        /*005e*/ 	.short	(.L_5884 - .L_5883)
.L_5883:
        /*0060*/ 	.word	0x00000000
        /*0064*/ 	.short	0x0002
        /*0066*/ 	.short	0x0008
        /*0068*/ 	.byte	0x00, 0xf0, 0x61, 0x00


	//----- nvinfo : EIATTR_KPARAM_INFO
	.align		4
.L_5884:
        /*006c*/ 	.byte	0x04, 0x17
        /*006e*/ 	.short	(.L_5886 - .L_5885)
.L_5885:
        /*0070*/ 	.word	0x00000000
        /*0074*/ 	.short	0x0001
        /*0076*/ 	.short	0x0004
        /*0078*/ 	.byte	0x00, 0xf0, 0x05, 0x00


	//----- nvinfo : EIATTR_KPARAM_INFO
	.align		4
.L_5886:
        /*007c*/ 	.byte	0x04, 0x17
        /*007e*/ 	.short	(.L_5888 - .L_5887)
.L_5887:
        /*0080*/ 	.word	0x00000000
        /*0084*/ 	.short	0x0000
        /*0086*/ 	.short	0x0000
        /*0088*/ 	.byte	0x00, 0xf0, 0x11, 0x00


	//----- nvinfo : EIATTR_MAXREG_COUNT
	.align		4
.L_5888:
        /*008c*/ 	.byte	0x03, 0x1b
        /*008e*/ 	.short	0x00ff


	//----- nvinfo : EIATTR_MERCURY_ISA_VERSION
	.align		4
        /*0090*/ 	.byte	0x03, 0x5f
        /*0092*/ 	.short	0x0000


	//----- nvinfo : EIATTR_EXIT_INSTR_OFFSETS
	.align		4
        /*0094*/ 	.byte	0x04, 0x1c
        /*0096*/ 	.short	(.L_5890 - .L_5889)


	//   ....[0]....
.L_5889:
        /*0098*/ 	.word	0x00000720


	//   ....[1]....
        /*009c*/ 	.word	0x00000770


	//----- nvinfo : EIATTR_MAX_THREADS
	.align		4
.L_5890:
        /*00a0*/ 	.byte	0x04, 0x05
        /*00a2*/ 	.short	(.L_5892 - .L_5891)
.L_5891:
        /*00a4*/ 	.word	0x00000080
        /*00a8*/ 	.word	0x00000001
        /*00ac*/ 	.word	0x00000001


	//----- nvinfo : EIATTR_CRS_STACK_SIZE
	.align		4
.L_5892:
        /*00b0*/ 	.byte	0x04, 0x1e
        /*00b2*/ 	.short	(.L_5894 - .L_5893)
.L_5893:
        /*00b4*/ 	.word	0x00000000
.L_5894:


//--------------------- .nv.info._ZN2at6native29vectorized_elementwise_kernelILi2ENS0_13BinaryFunctorIN3c104HalfES4_bZZZNS0_22logical_or_kernel_cudaERNS_14TensorIteratorEENKUlvE0_clEvENKUlvE6_clEvEUlS4_S4_E_EESt5arrayIPcLm3EEEEviT0_T1_ --------------------------
	.section	.nv.info._ZN2at6native29vectorized_elementwise_kernelILi2ENS0_13BinaryFunctorIN3c104HalfES4_bZZZNS0_22logical_or_kernel_cudaERNS_14TensorIteratorEENKUlvE0_clEvENKUlvE6_clEvEUlS4_S4_E_EESt5arrayIPcLm3EEEEviT0_T1_,"",@"SHT_CUDA_INFO"
	.sectionflags	@""
	.align	4


	//----- nvinfo : EIATTR_CUDA_API_VERSION
	.align		4
        /*0000*/ 	.byte	0x04, 0x37
        /*0002*/ 	.short	(.L_5896 - .L_5895)
.L_5895:
        /*0004*/ 	.word	0x00000082


	//----- nvinfo : EIATTR_SW2861232_WAR
	.align		4
.L_5896:
        /*0008*/ 	.byte	0x01, 0x35
	.zero		2


	//----- nvinfo : EIATTR_PARAM_CBANK
	.align		4
        /*000c*/ 	.byte	0x04, 0x0a
        /*000e*/ 	.short	(.L_5898 - .L_5897)
	.align		4
.L_5897:
        /*0010*/ 	.word	index@(.nv.constant0._ZN2at6native29vectorized_elementwise_kernelILi2ENS0_13BinaryFunctorIN3c104HalfES4_bZZZNS0_22logical_or_kernel_cudaERNS_14TensorIteratorEENKUlvE0_clEvENKUlvE6_clEvEUlS4_S4_E_EESt5arrayIPcLm3EEEEviT0_T1_)
        /*0014*/ 	.short	0x0160
        /*0016*/ 	.short	0x0020


	//----- nvinfo : EIATTR_CBANK_PARAM_SIZE
	.align		4
.L_5898:
        /*0018*/ 	.byte	0x03, 0x19
        /*001a*/ 	.short	0x0020


	//----- nvinfo : EIATTR_KPARAM_INFO
	.align		4
        /*001c*/ 	.byte	0x04, 0x17
        /*001e*/ 	.short	(.L_5900 - .L_5899)
.L_5899:
        /*0020*/ 	.word	0x00000000
        /*0024*/ 	.short	0x0002
        /*0026*/ 	.short	0x0008
        /*0028*/ 	.byte	0x00, 0xf0, 0x61, 0x00


	//----- nvinfo : EIATTR_KPARAM_INFO
	.align		4
.L_5900:
        /*002c*/ 	.byte	0x04, 0x17
        /*002e*/ 	.short	(.L_5902 - .L_5901)
.L_5901:
        /*0030*/ 	.word	0x00000000
        /*0034*/ 	.short	0x0001
        /*0036*/ 	.short	0x0004
        /*0038*/ 	.byte	0x00, 0xf0, 0x05, 0x00


	//----- nvinfo : EIATTR_KPARAM_INFO
	.align		4
.L_5902:
        /*003c*/ 	.byte	0x04, 0x17
        /*003e*/ 	.short	(.L_5904 - .L_5903)
.L_5903:
        /*0040*/ 	.word	0x00000000
        /*0044*/ 	.short	0x0000
        /*0046*/ 	.short	0x0000
        /*0048*/ 	.byte	0x00, 0xf0, 0x11, 0x00


	//----- nvinfo : EIATTR_MAXREG_COUNT
	.align		4
.L_5904:
        /*004c*/ 	.byte	0x03, 0x1b
        /*004e*/ 	.short	0x00ff


	//----- nvinfo : EIATTR_MERCURY_ISA_VERSION
	.align		4
        /*0050*/ 	.byte	0x03, 0x5f
        /*0052*/ 	.short	0x0000


	//----- nvinfo : EIATTR_EXIT_INSTR_OFFSETS
	.align		4
        /*0054*/ 	.byte	0x04, 0x1c
        /*0056*/ 	.short	(.L_5906 - .L_5905)


	//   ....[0]....
.L_5905:
        /*0058*/ 	.word	0x00000510


	//   ....[1]....
        /*005c*/ 	.word	0x00001360


	//   ....[2]....
        /*0060*/ 	.word	0x000013b0


	//----- nvinfo : EIATTR_MAX_THREADS
	.align		4
.L_5906:
        /*0064*/ 	.byte	0x04, 0x05
        /*0066*/ 	.short	(.L_5908 - .L_5907)
.L_5907:
        /*0068*/ 	.word	0x00000080
        /*006c*/ 	.word	0x00000001
        /*0070*/ 	.word	0x00000001


	//----- nvinfo : EIATTR_CRS_STACK_SIZE
	.align		4
.L_5908:
        /*0074*/ 	.byte	0x04, 0x1e
        /*0076*/ 	.short	(.L_5910 - .L_5909)
.L_5909:
        /*0078*/ 	.word	0x00000000
.L_5910:


//--------------------- .nv.info._ZN2at6native29vectorized_elementwise_kernelILi4ENS0_13BinaryFunctorIN3c104HalfES4_bZZZNS0_22logical_or_kernel_cudaERNS_14TensorIteratorEENKUlvE0_clEvENKUlvE6_clEvEUlS4_S4_E_EESt5arrayIPcLm3EEEEviT0_T1_ --------------------------
	.section	.nv.info._ZN2at6native29vectorized_elementwise_kernelILi4ENS0_13BinaryFunctorIN3c104HalfES4_bZZZNS0_22logical_or_kernel_cudaERNS_14TensorIteratorEENKUlvE0_clEvENKUlvE6_clEvEUlS4_S4_E_EESt5arrayIPcLm3EEEEviT0_T1_,"",@"SHT_CUDA_INFO"
	.sectionflags	@""
	.align	4


	//----- nvinfo : EIATTR_CUDA_API_VERSION
	.align		4
        /*0000*/ 	.byte	0x04, 0x37
        /*0002*/ 	.short	(.L_5912 - .L_5911)
.L_5911:
        /*0004*/ 	.word	0x00000082


	//----- nvinfo : EIATTR_SW2861232_WAR
	.align		4
.L_5912:
        /*0008*/ 	.byte	0x01, 0x35
	.zero		2


	//----- nvinfo : EIATTR_PARAM_CBANK
	.align		4
        /*000c*/ 	.byte	0x04, 0x0a
        /*000e*/ 	.short	(.L_5914 - .L_5913)
	.align		4
.L_5913:
        /*0010*/ 	.word	index@(.nv.constant0._ZN2at6native29vectorized_elementwise_kernelILi4ENS0_13BinaryFunctorIN3c104HalfES4_bZZZNS0_22logical_or_kernel_cudaERNS_14TensorIteratorEENKUlvE0_clEvENKUlvE6_clEvEUlS4_S4_E_EESt5arrayIPcLm3EEEEviT0_T1_)
        /*0014*/ 	.short	0x0160
        /*0016*/ 	.short	0x0020


	//----- nvinfo : EIATTR_CBANK_PARAM_SIZE
	.align		4
.L_5914:
        /*0018*/ 	.byte	0x03, 0x19
        /*001a*/ 	.short	0x0020


	//----- nvinfo : EIATTR_KPARAM_INFO
	.align		4
        /*001c*/ 	.byte	0x04, 0x17
        /*001e*/ 	.short	(.L_5916 - .L_5915)
.L_5915:
        /*0020*/ 	.word	0x00000000
        /*0024*/ 	.short	0x0002
        /*0026*/ 	.short	0x0008
        /*0028*/ 	.byte	0x00, 0xf0, 0x61, 0x00


	//----- nvinfo : EIATTR_KPARAM_INFO
	.align		4
.L_5916:
        /*002c*/ 	.byte	0x04, 0x17
        /*002e*/ 	.short	(.L_5918 - .L_5917)
.L_5917:
        /*0030*/ 	.word	0x00000000
        /*0034*/ 	.short	0x0001
        /*0036*/ 	.short	0x0004
        /*0038*/ 	.byte	0x00, 0xf0, 0x05, 0x00


	//----- nvinfo : EIATTR_KPARAM_INFO
	.align		4
.L_5918:
        /*003c*/ 	.byte	0x04, 0x17
        /*003e*/ 	.short	(.L_5920 - .L_5919)
.L_5919:
        /*0040*/ 	.word	0x00000000
        /*0044*/ 	.short	0x0000
        /*0046*/ 	.short	0x0000
        /*0048*/ 	.byte	0x00, 0xf0, 0x11, 0x00


	//----- nvinfo : EIATTR_MAXREG_COUNT
	.align		4
.L_5920:
        /*004c*/ 	.byte	0x03, 0x1b
        /*004e*/ 	.short	0x00ff


	//----- nvinfo : EIATTR_MERCURY_ISA_VERSION
	.align		4
        /*0050*/ 	.byte	0x03, 0x5f
        /*0052*/ 	.short	0x0000


	//----- nvinfo : EIATTR_EXIT_INSTR_OFFSETS
	.align		4
        /*0054*/ 	.byte	0x04, 0x1c
        /*0056*/ 	.short	(.L_5922 - .L_5921)


	//   ....[0]....
.L_5921:
        /*0058*/ 	.word	0x00000500


	//   ....[1]....
        /*005c*/ 	.word	0x00001350


	//   ....[2]....
        /*0060*/ 	.word	0x000013a0


	//----- nvinfo : EIATTR_MAX_THREADS
	.align		4
.L_5922:
        /*0064*/ 	.byte	0x04, 0x05
        /*0066*/ 	.short	(.L_5924 - .L_5923)
.L_5923:
        /*0068*/ 	.word	0x00000080
        /*006c*/ 	.word	0x00000001
        /*0070*/ 	.word	0x00000001


	//----- nvinfo : EIATTR_CRS_STACK_SIZE
	.align		4
.L_5924:
        /*0074*/ 	.byte	0x04, 0x1e
        /*0076*/ 	.short	(.L_5926 - .L_5925)
.L_5925:
        /*0078*/ 	.word	0x00000000
.L_5926:


//--------------------- .nv.info._ZN2at6native29vectorized_elementwise_kernelILi8ENS0_13BinaryFunctorIN3c104HalfES4_bZZZNS0_22logical_or_kernel_cudaERNS_14TensorIteratorEENKUlvE0_clEvENKUlvE6_clEvEUlS4_S4_E_EESt5arrayIPcLm3EEEEviT0_T1_ --------------------------
	.section	.nv.info._ZN2at6native29vectorized_elementwise_kernelILi8ENS0_13BinaryFunctorIN3c104HalfES4_bZZZNS0_22logical_or_kernel_cudaERNS_14TensorIteratorEENKUlvE0_clEvENKUlvE6_clEvEUlS4_S4_E_EESt5arrayIPcLm3EEEEviT0_T1_,"",@"SHT_CUDA_INFO"
	.sectionflags	@""
	.align	4


	//----- nvinfo : EIATTR_CUDA_API_VERSION
	.align		4
        /*0000*/ 	.byte	0x04, 0x37
        /*0002*/ 	.short	(.L_5928 - .L_5927)
.L_5927:
        /*0004*/ 	.word	0x00000082


	//----- nvinfo : EIATTR_SW2861232_WAR
	.align		4
.L_5928:
        /*0008*/ 	.byte	0x01, 0x35
	.zero		2


	//----- nvinfo : EIATTR_PARAM_CBANK
	.align		4
        /*000c*/ 	.byte	0x04, 0x0a
        /*000e*/ 	.short	(.L_5930 - .L_5929)
	.align		4
.L_5929:
        /*0010*/ 	.word	index@(.nv.constant0._ZN2at6native29vectorized_elementwise_kernelILi8ENS0_13BinaryFunctorIN3c104HalfES4_bZZZNS0_22logical_or_kernel_cudaERNS_14TensorIteratorEENKUlvE0_clEvENKUlvE6_clEvEUlS4_S4_E_EESt5arrayIPcLm3EEEEviT0_T1_)
        /*0014*/ 	.short	0x0160
        /*0016*/ 	.short	0x0020


	//----- nvinfo : EIATTR_CBANK_PARAM_SIZE
	.align		4
.L_5930:
        /*0018*/ 	.byte	0x03, 0x19
        /*001a*/ 	.short	0x0020


	//----- nvinfo : EIATTR_KPARAM_INFO
	.align		4
        /*001c*/ 	.byte	0x04, 0x17
        /*001e*/ 	.short	(.L_5932 - .L_5931)
.L_5931:
        /*0020*/ 	.word	0x00000000
        /*0024*/ 	.short	0x0002
        /*0026*/ 	.short	0x0008
        /*0028*/ 	.byte	0x00, 0xf0, 0x61, 0x00


	//----- nvinfo : EIATTR_KPARAM_INFO
	.align		4
.L_5932:
        /*002c*/ 	.byte	0x04, 0x17
        /*002e*/ 	.short	(.L_5934 - .L_5933)
.L_5933:
        /*0030*/ 	.word	0x00000000
        /*0034*/ 	.short	0x0001
        /*0036*/ 	.short	0x0004
        /*0038*/ 	.byte	0x00, 0xf0, 0x05, 0x00


	//----- nvinfo : EIATTR_KPARAM_INFO
	.align		4
.L_5934:
        /*003c*/ 	.byte	0x04, 0x17
        /*003e*/ 	.short	(.L_5936 - .L_5935)
.L_5935:
        /*0040*/ 	.word	0x00000000
        /*0044*/ 	.short	0x0000
        /*0046*/ 	.short	0x0000
        /*0048*/ 	.byte	0x00, 0xf0, 0x11, 0x00


	//----- nvinfo : EIATTR_MAXREG_COUNT
	.align		4
.L_5936:
        /*004c*/ 	.byte	0x03, 0x1b
        /*004e*/ 	.short	0x00ff


	//----- nvinfo : EIATTR_MERCURY_ISA_VERSION
	.align		4
        /*0050*/ 	.byte	0x03, 0x5f
        /*0052*/ 	.short	0x0000


	//----- nvinfo : EIATTR_EXIT_INSTR_OFFSETS
	.align		4
        /*0054*/ 	.byte	0x04, 0x1c
        /*0056*/ 	.short	(.L_5938 - .L_5937)


	//   ....[0]....
.L_5937:
        /*0058*/ 	.word	0x00000010


	//----- nvinfo : EIATTR_MAX_THREADS
	.align		4
.L_5938:
        /*005c*/ 	.byte	0x04, 0x05
        /*005e*/ 	.short	(.L_5940 - .L_5939)
.L_5939:
        /*0060*/ 	.word	0x00000080
        /*0064*/ 	.word	0x00000001
        /*0068*/ 	.word	0x00000001
.L_5940:


//--------------------- .nv.info._ZN2at6native18elementwise_kernelILi128ELi4EZNS0_15gpu_kernel_implINS0_13AUnaryFunctorIffbZZZNS0_22logical_or_kernel_cudaERNS_14TensorIteratorEENKUlvE0_clEvENKUlvE5_clEvEUlffE_EEEEvRNS_18TensorIteratorBaseERKT_EUliE_EEviT1_ --------------------------
	.section	.nv.info._ZN2at6native18elementwise_kernelILi128ELi4EZNS0_15gpu_kernel_implINS0_13AUnaryFunctorIffbZZZNS0_22logical_or_kernel_cudaERNS_14TensorIteratorEENKUlvE0_clEvENKUlvE5_clEvEUlffE_EEEEvRNS_18TensorIteratorBaseERKT_EUliE_EEviT1_,"",@"SHT_CUDA_INFO"
	.sectionflags	@""
	.align	4


	//----- nvinfo : EIATTR_CUDA_API_VERSION
	.align		4
        /*0000*/ 	.byte	0x04, 0x37
        /*0002*/ 	.short	(.L_5942 - .L_5941)
.L_5941:
        /*0004*/ 	.word	0x00000082


	//----- nvinfo : EIATTR_SW2861232_WAR
	.align		4
.L_5942:
        /*0008*/ 	.byte	0x01, 0x35
	.zero		2


	//----- nvinfo : EIATTR_PARAM_CBANK
	.align		4
        /*000c*/ 	.byte	0x04, 0x0a
        /*000e*/ 	.short	(.L_5944 - .L_5943)
	.align		4
.L_5943:
        /*0010*/ 	.word	index@(.nv.constant0._ZN2at6native18elementwise_kernelILi128ELi4EZNS0_15gpu_kernel_implINS0_13AUnaryFunctorIffbZZZNS0_22logical_or_kernel_cudaERNS_14TensorIteratorEENKUlvE0_clEvENKUlvE5_clEvEUlffE_EEEEvRNS_18TensorIteratorBaseERKT_EUliE_EEviT1_)
        /*0014*/ 	.short	0x0160
        /*0016*/ 	.short	0x0228


	//----- nvinfo : EIATTR_CBANK_PARAM_SIZE
	.align		4
.L_5944:
        /*0018*/ 	.byte	0x03, 0x19
        /*001a*/ 	.short	0x0228


	//----- nvinfo : EIATTR_KPARAM_INFO
	.align		4
        /*001c*/ 	.byte	0x04, 0x17
        /*001e*/ 	.short	(.L_5946 - .L_5945)
.L_5945:
        /*0020*/ 	.word	0x00000000
        /*0024*/ 	.short	0x0001
        /*0026*/ 	.short	0x0008
        /*0028*/ 	.byte	0x00, 0xf0, 0x81, 0x08


	//----- nvinfo : EIATTR_KPARAM_INFO
	.align		4
.L_5946:
        /*002c*/ 	.byte	0x04, 0x17
        /*002e*/ 	.short	(.L_5948 - .L_5947)
.L_5947:
        /*0030*/ 	.word	0x00000000
        /*0034*/ 	.short	0x0000
        /*0036*/ 	.short	0x0000
        /*0038*/ 	.byte	0x00, 0xf0, 0x11, 0x00


	//----- nvinfo : EIATTR_MAXREG_COUNT
	.align		4
.L_5948:
        /*003c*/ 	.byte	0x03, 0x1b
        /*003e*/ 	.short	0x0080


	//----- nvinfo : EIATTR_EXTERNS
	.align		4
        /*0040*/ 	.byte	0x04, 0x0f
        /*0042*/ 	.short	(.L_5950 - .L_5949)


	//   ....[0]....
	.align		4
.L_5949:
        /*0044*/ 	.word	index@(__assertfail)


	//----- nvinfo : EIATTR_MERCURY_ISA_VERSION
	.align		4
.L_5950:
        /*0048*/ 	.byte	0x03, 0x5f
        /*004a*/ 	.short	0x0000


	//----- nvinfo : EIATTR_SYSCALL_OFFSETS
	.align		4
        /*004c*/ 	.byte	0x04, 0x46
        /*004e*/ 	.short	(.L_5952 - .L_5951)


	//   ....[0]....
.L_5951:
        /*0050*/ 	.word	0x00001c60


	//   ....[1]....
        /*0054*/ 	.word	0x00002b30


	//   ....[2]....
        /*0058*/ 	.word	0x000047c0


	//   ....[3]....
        /*005c*/ 	.word	0x00005690


	//   ....[4]....
        /*0060*/ 	.word	0x000072f0


	//   ....[5]....
        /*0064*/ 	.word	0x000081c0


	//   ....[6]....
        /*0068*/ 	.word	0x00009e30


	//   ....[7]....
        /*006c*/ 	.word	0x0000ad00


	//----- nvinfo : EIATTR_EXIT_INSTR_OFFSETS
	.align		4
.L_5952:
        /*0070*/ 	.byte	0x04, 0x1c
        /*0072*/ 	.short	(.L_5954 - .L_5953)


	//   ....[0]....
.L_5953:
        /*0074*/ 	.word	0x00008250


	//   ....[1]....
        /*0078*/ 	.word	0x00009fe0


	//   ....[2]....
        /*007c*/ 	.word	0x0000a000


	//   ....[3]....
        /*0080*/ 	.word	0x0000a090


	//   ....[4]....
        /*0084*/ 	.word	0x0000a0b0


	//   ....[5]....
        /*0088*/ 	.word	0x0000a0d0


	//   ....[6]....
        /*008c*/ 	.word	0x0000a160


	//   ....[7]....
        /*0090*/ 	.word	0x0000a1a0


	//   ....[8]....
        /*0094*/ 	.word	0x0000a240


	//   ....[9]....
        /*0098*/ 	.word	0x0000a290


	//   ....[10]....
        /*009c*/ 	.word	0x0000a2c0


	//   ....[11]....
        /*00a0*/ 	.word	0x0000a360


	//   ....[12]....
        /*00a4*/ 	.word	0x0000a3a0


	//   ....[13]....
        /*00a8*/ 	.word	0x0000a530


	//   ....[14]....
        /*00ac*/ 	.word	0x0000a690


	//   ....[15]....
        /*00b0*/ 	.word	0x0000a6d0


	//   ....[16]....
        /*00b4*/ 	.word	0x0000a770


	//   ....[17]....
        /*00b8*/ 	.word	0x0000a8f0


	//   ....[18]....
        /*00bc*/ 	.word	0x0000aa70


	//   ....[19]....
        /*00c0*/ 	.word	0x0000abd0


	//   ....[20]....
        /*00c4*/ 	.word	0x0000ad10


	//   ....[21]....
        /*00c8*/ 	.word	0x0000ad40


	//   ....[22]....
        /*00cc*/ 	.word	0x0000ad60


	//----- nvinfo : EIATTR_MAX_THREADS
	.align		4
.L_5954:
        /*00d0*/ 	.byte	0x04, 0x05
        /*00d2*/ 	.short	(.L_5956 - .L_5955)
.L_5955:
        /*00d4*/ 	.word	0x00000080
        /*00d8*/ 	.word	0x00000001
        /*00dc*/ 	.word	0x00000001


	//----- nvinfo : EIATTR_CRS_STACK_SIZE
	.align		4
.L_5956:
        /*00e0*/ 	.byte	0x04, 0x1e
        /*00e2*/ 	.short	(.L_5958 - .L_5957)
.L_5957:
        /*00e4*/ 	.word	0x00000000
.L_5958:


//--------------------- .nv.info._ZN2at6native27unrolled_elementwise_kernelINS0_13AUnaryFunctorIffbZZZNS0_22logical_or_kernel_cudaERNS_14TensorIteratorEENKUlvE0_clEvENKUlvE5_clEvEUlffE_EESt5arrayIPcLm2EELi4E23TrivialOffsetCalculatorILi1EjESD_NS0_6memory12LoadWithCastILi1EEENSE_13StoreWithCastILi1EEEEEviT_T0_T2_T3_T4_T5_ --------------------------
	.section	.nv.info._ZN2at6native27unrolled_elementwise_kernelINS0_13AUnaryFunctorIffbZZZNS0_22logical_or_kernel_cudaERNS_14TensorIteratorEENKUlvE0_clEvENKUlvE5_clEvEUlffE_EESt5arrayIPcLm2EELi4E23TrivialOffsetCalculatorILi1EjESD_NS0_6memory12LoadWithCastILi1EEENSE_13StoreWithCastILi1EEEEEviT_T0_T2_T3_T4_T5_,"",@"SHT_CUDA_INFO"
	.sectionflags	@""
	.align	4


	//----- nvinfo : EIATTR_CUDA_API_VERSION
	.align		4
        /*0000*/ 	.byte	0x04, 0x37
        /*0002*/ 	.short	(.L_5960 - .L_5959)
.L_5959:
        /*0004*/ 	.word	0x00000082


	//----- nvinfo : EIATTR_SW2861232_WAR
	.align		4
.L_5960:
        /*0008*/ 	.byte	0x01, 0x35
	.zero		2


	//----- nvinfo : EIATTR_PARAM_CBANK
	.align		4
        /*000c*/ 	.byte	0x04, 0x0a
        /*000e*/ 	.short	(.L_5962 - .L_5961)
	.align		4
.L_5961:
        /*0010*/ 	.word	index@(.nv.constant0._ZN2at6native27unrolled_elementwise_kernelINS0_13AUnaryFunctorIffbZZZNS0_22logical_or_kernel_cudaERNS_14TensorIteratorEENKUlvE0_clEvENKUlvE5_clEvEUlffE_EESt5arrayIPcLm2EELi4E23TrivialOffsetCalculatorILi1EjESD_NS0_6memory12LoadWithCastILi1EEENSE_13StoreWithCastILi1EEEEEviT_T0_T2_T3_T4_T5_)
        /*0014*/ 	.short	0x0160
        /*0016*/ 	.short	0x0034


	//----- nvinfo : EIATTR_CBANK_PARAM_SIZE
	.align		4
.L_5962:
        /*0018*/ 	.byte	0x03, 0x19
        /*001a*/ 	.short	0x0034


	//----- nvinfo : EIATTR_KPARAM_INFO
	.align		4
        /*001c*/ 	.byte	0x04, 0x17
        /*001e*/ 	.short	(.L_5964 - .L_5963)
.L_5963:
        /*0020*/ 	.word	0x00000000
        /*0024*/ 	.short	0x0006
        /*0026*/ 	.short	0x002c
        /*0028*/ 	.byte	0x00, 0xf0, 0x21, 0x00


	//----- nvinfo : EIATTR_KPARAM_INFO
	.align		4
.L_5964:
        /*002c*/ 	.byte	0x04, 0x17
        /*002e*/ 	.short	(.L_5966 - .L_5965)
.L_5965:
        /*0030*/ 	.word	0x00000000
        /*0034*/ 	.short	0x0005
        /*0036*/ 	.short	0x0024
        /*0038*/ 	.byte	0x00, 0xf0, 0x21, 0x00


	//----- nvinfo : EIATTR_KPARAM_INFO
	.align		4
.L_5966:
        /*003c*/ 	.byte	0x04, 0x17
        /*003e*/ 	.short	(.L_5968 - .L_5967)
.L_5967:
        /*0040*/ 	.word	0x00000000
        /*0044*/ 	.short	0x0004
        /*0046*/ 	.short	0x0021
        /*0048*/ 	.byte	0x00, 0xf0, 0x05, 0x00


	//----- nvinfo : EIATTR_KPARAM_INFO
	.align		4
.L_5968:
        /*004c*/ 	.byte	0x04, 0x17
        /*004e*/ 	.short	(.L_5970 - .L_5969)
.L_5969:
        /*0050*/ 	.word	0x00000000
        /*0054*/ 	.short	0x0003
        /*0056*/ 	.short	0x0020
        /*0058*/ 	.byte	0x00, 0xf0, 0x05, 0x00


	//----- nvinfo : EIATTR_KPARAM_INFO
	.align		4
.L_5970:
        /*005c*/ 	.byte	0x04, 0x17
        /*005e*/ 	.short	(.L_5972 - .L_5971)
.L_5971:
        /*0060*/ 	.word	0x00000000
        /*0064*/ 	.short	0x0002
        /*0066*/ 	.short	0x0010
        /*0068*/ 	.byte	0x00, 0xf0, 0x41, 0x00


	//----- nvinfo : EIATTR_KPARAM_INFO
	.align		4
.L_5972:
        /*006c*/ 	.byte	0x04, 0x17
        /*006e*/ 	.short	(.L_5974 - .L_5973)
.L_5973:
        /*0070*/ 	.word	0x00000000
        /*0074*/ 	.short	0x0001
        /*0076*/ 	.short	0x0004
        /*0078*/ 	.byte	0x00, 0xf0, 0x21, 0x00


	//----- nvinfo : EIATTR_KPARAM_INFO
	.align		4
.L_5974:
        /*007c*/ 	.byte	0x04, 0x17
        /*007e*/ 	.short	(.L_5976 - .L_5975)
.L_5975:
        /*0080*/ 	.word	0x00000000
        /*0084*/ 	.short	0x0000
        /*0086*/ 	.short	0x0000
        /*0088*/ 	.byte	0x00, 0xf0, 0x11, 0x00


	//----- nvinfo : EIATTR_MAXREG_COUNT
	.align		4
.L_5976:
        /*008c*/ 	.byte	0x03, 0x1b
        /*008e*/ 	.short	0x00ff


	//----- nvinfo : EIATTR_EXTERNS
	.align		4
        /*0090*/ 	.byte	0x04, 0x0f
        /*0092*/ 	.short	(.L_5978 - .L_5977)


	//   ....[0]....
	.align		4
.L_5977:
        /*0094*/ 	.word	index@(__assertfail)


	//----- nvinfo : EIATTR_MERCURY_ISA_VERSION
	.align		4
.L_5978:
        /*0098*/ 	.byte	0x03, 0x5f
        /*009a*/ 	.short	0x0000


	//----- nvinfo : EIATTR_SYSCALL_OFFSETS
	.align		4
        /*009c*/ 	.byte	0x04, 0x46
        /*009e*/ 	.short	(.L_5980 - .L_5979)


	//   ....[0]....
.L_5979:
        /*00a0*/ 	.word	0x00000e40


	//   ....[1]....
        /*00a4*/ 	.word	0x00001cc0


	//   ....[2]....
        /*00a8*/ 	.word	0x00002b40


	//   ....[3]....
        /*00ac*/ 	.word	0x00003970


	//   ....[4]....
        /*00b0*/ 	.word	0x00004950


	//   ....[5]....
        /*00b4*/ 	.word	0x00005820


	//   ....[6]....
        /*00b8*/ 	.word	0x000066e0


	//   ....[7]....
        /*00bc*/ 	.word	0x000075a0


	//----- nvinfo : EIATTR_EXIT_INSTR_OFFSETS
	.align		4
.L_5980:
        /*00c0*/ 	.byte	0x04, 0x1c
        /*00c2*/ 	.short	(.L_5982 - .L_5981)


	//   ....[0]....
.L_5981:
        /*00c4*/ 	.word	0x00006770


	//   ....[1]....
        /*00c8*/ 	.word	0x00006880


	//   ....[2]....
        /*00cc*/ 	.word	0x000068a0


	//   ....[3]....
        /*00d0*/ 	.word	0x00006930


	//   ....[4]....
        /*00d4*/ 	.word	0x00006950


	//   ....[5]....
        /*00d8*/ 	.word	0x00006970


	//   ....[6]....
        /*00dc*/ 	.word	0x00006a00


	//   ....[7]....
        /*00e0*/ 	.word	0x00006a40


	//   ....[8]....
        /*00e4*/ 	.word	0x00006ae0


	//   ....[9]....
        /*00e8*/ 	.word	0x00006b30


	//   ....[10]....
        /*00ec*/ 	.word	0x00006b60


	//   ....[11]....
        /*00f0*/ 	.word	0x00006c00


	//   ....[12]....
        /*00f4*/ 	.word	0x00006c40


	//   ....[13]....
        /*00f8*/ 	.word	0x00006dd0


	//   ....[14]....
        /*00fc*/ 	.word	0x00006f30


	//   ....[15]....
        /*0100*/ 	.word	0x00006f70


	//   ....[16]....
        /*0104*/ 	.word	0x00007010


	//   ....[17]....
        /*0108*/ 	.word	0x00007190


	//   ....[18]....
        /*010c*/ 	.word	0x00007310


	//   ....[19]....
        /*0110*/ 	.word	0x00007470


	//   ....[20]....
        /*0114*/ 	.word	0x000075b0


	//   ....[21]....
        /*0118*/ 	.word	0x000075e0


	//   ....[22]....
        /*011c*/ 	.word	0x00007600


	//----- nvinfo : EIATTR_MAX_THREADS
	.align		4
.L_5982:
        /*0120*/ 	.byte	0x04, 0x05
        /*0122*/ 	.short	(.L_5984 - .L_5983)
.L_5983:
        /*0124*/ 	.word	0x00000080
        /*0128*/ 	.word	0x00000001
        /*012c*/ 	.word	0x00000001


	//----- nvinfo : EIATTR_CRS_STACK_SIZE
	.align		4
.L_5984:
        /*0130*/ 	.byte	0x04, 0x1e
        /*0132*/ 	.short	(.L_5986 - .L_5985)
.L_5985:
        /*0134*/ 	.word	0x00000000
.L_5986:


//--------------------- .nv.info._ZN2at6native18elementwise_kernelILi128ELi4EZNS0_22gpu_kernel_impl_nocastINS0_13AUnaryFunctorIffbZZZNS0_22logical_or_kernel_cudaERNS_14TensorIteratorEENKUlvE0_clEvENKUlvE5_clEvEUlffE_EEEEvRNS_18TensorIteratorBaseERKT_EUliE_EEviT1_ --------------------------
	.section	.nv.info._ZN2at6native18elementwise_kernelILi128ELi4EZNS0_22gpu_kernel_impl_nocastINS0_13AUnaryFunctorIffbZZZNS0_22logical_or_kernel_cudaERNS_14TensorIteratorEENKUlvE0_clEvENKUlvE5_clEvEUlffE_EEEEvRNS_18TensorIteratorBaseERKT_EUliE_EEviT1_,"",@"SHT_CUDA_INFO"
	.sectionflags	@""
	.align	4


	//----- nvinfo : EIATTR_CUDA_API_VERSION
	.align		4
        /*0000*/ 	.byte	0x04, 0x37
        /*0002*/ 	.short	(.L_5988 - .L_5987)
.L_5987:
        /*0004*/ 	.word	0x00000082


	//----- nvinfo : EIATTR_SW2861232_WAR
	.align		4
.L_5988:
        /*0008*/ 	.byte	0x01, 0x35
	.zero		2


	//----- nvinfo : EIATTR_PARAM_CBANK
	.align		4
        /*000c*/ 	.byte	0x04, 0x0a
        /*000e*/ 	.short	(.L_5990 - .L_5989)
	.align		4
.L_5989:
        /*0010*/ 	.word	index@(.nv.constant0._ZN2at6native18elementwise_kernelILi128ELi4EZNS0_22gpu_kernel_impl_nocastINS0_13AUnaryFunctorIffbZZZNS0_22logical_or_kernel_cudaERNS_14TensorIteratorEENKUlvE0_clEvENKUlvE5_clEvEUlffE_EEEEvRNS_18TensorIteratorBaseERKT_EUliE_EEviT1_)
        /*0014*/ 	.short	0x0160
        /*0016*/ 	.short	0x0220


	//----- nvinfo : EIATTR_CBANK_PARAM_SIZE
	.align		4
.L_5990:
        /*0018*/ 	.byte	0x03, 0x19
        /*001a*/ 	.short	0x0220


	//----- nvinfo : EIATTR_KPARAM_INFO
	.align		4
        /*001c*/ 	.byte	0x04, 0x17
        /*001e*/ 	.short	(.L_5992 - .L_5991)
.L_5991:
        /*0020*/ 	.word	0x00000000
        /*0024*/ 	.short	0x0001
        /*0026*/ 	.short	0x0008
        /*0028*/ 	.byte	0x00, 0xf0, 0x61, 0x08


	//----- nvinfo : EIATTR_KPARAM_INFO
	.align		4
.L_5992:
        /*002c*/ 	.byte	0x04, 0x17
        /*002e*/ 	.short	(.L_5994 - .L_5993)
.L_5993:
        /*0030*/ 	.word	0x00000000
        /*0034*/ 	.short	0x0000
        /*0036*/ 	.short	0x0000
        /*0038*/ 	.byte	0x00, 0xf0, 0x11, 0x00


	//----- nvinfo : EIATTR_MAXREG_COUNT
	.align		4
.L_5994:
        /*003c*/ 	.byte	0x03, 0x1b
        /*003e*/ 	.short	0x0080


	//----- nvinfo : EIATTR_MERCURY_ISA_VERSION
	.align		4
        /*0040*/ 	.byte	0x03, 0x5f
        /*0042*/ 	.short	0x0000


	//----- nvinfo : EIATTR_EXIT_INSTR_OFFSETS
	.align		4
        /*0044*/ 	.byte	0x04, 0x1c
        /*0046*/ 	.short	(.L_5996 - .L_5995)


	//   ....[0]....
.L_5995:
        /*0048*/ 	.word	0x00002da0


	//   ....[1]....
        /*004c*/ 	.word	0x00003c80


	//----- nvinfo : EIATTR_MAX_THREADS
	.align		4
.L_5996:
        /*0050*/ 	.byte	0x04, 0x05
        /*0052*/ 	.short	(.L_5998 - .L_5997)
.L_5997:
        /*0054*/ 	.word	0x00000080
        /*0058*/ 	.word	0x00000001
        /*005c*/ 	.word	0x00000001


	//----- nvinfo : EIATTR_CRS_STACK_SIZE
	.align		4
.L_5998:
        /*0060*/ 	.byte	0x04, 0x1e
        /*0062*/ 	.short	(.L_6000 - .L_5999)
.L_5999:
        /*0064*/ 	.word	0x00000000
.L_6000:


//--------------------- .nv.info._ZN2at6native27unrolled_elementwise_kernelINS0_13AUnaryFunctorIffbZZZNS0_22logical_or_kernel_cudaERNS_14TensorIteratorEENKUlvE0_clEvENKUlvE5_clEvEUlffE_EESt5arrayIPcLm2EELi4E23TrivialOffsetCalculatorILi1EjESD_NS0_6memory15LoadWithoutCastENSE_16StoreWithoutCastEEEviT_T0_T2_T3_T4_T5_ --------------------------
	.section	.nv.info._ZN2at6native27unrolled_elementwise_kernelINS0_13AUnaryFunctorIffbZZZNS0_22logical_or_kernel_cudaERNS_14TensorIteratorEENKUlvE0_clEvENKUlvE5_clEvEUlffE_EESt5arrayIPcLm2EELi4E23TrivialOffsetCalculatorILi1EjESD_NS0_6memory15LoadWithoutCastENSE_16StoreWithoutCastEEEviT_T0_T2_T3_T4_T5_,"",@"SHT_CUDA_INFO"
	.sectionflags	@""
	.align	4


	//----- nvinfo : EIATTR_CUDA_API_VERSION
	.align		4
        /*0000*/ 	.byte	0x04, 0x37
        /*0002*/ 	.short	(.L_6002 - .L_6001)
.L_6001:
        /*0004*/ 	.word	0x00000082


	//----- nvinfo : EIATTR_SW2861232_WAR
	.align		4
.L_6002:
        /*0008*/ 	.byte	0x01, 0x35
	.zero		2


	//----- nvinfo : EIATTR_PARAM_CBANK
	.align		4
        /*000c*/ 	.byte	0x04, 0x0a
        /*000e*/ 	.short	(.L_6004 - .L_6003)
	.align		4
.L_6003:
        /*0010*/ 	.word	index@(.nv.constant0._ZN2at6native27unrolled_elementwise_kernelINS0_13AUnaryFunctorIffbZZZNS0_22logical_or_kernel_cudaERNS_14TensorIteratorEENKUlvE0_clEvENKUlvE5_clEvEUlffE_EESt5arrayIPcLm2EELi4E23TrivialOffsetCalculatorILi1EjESD_NS0_6memory15LoadWithoutCastENSE_16StoreWithoutCastEEEviT_T0_T2_T3_T4_T5_)
        /*0014*/ 	.short	0x0160
        /*0016*/ 	.short	0x0024


	//----- nvinfo : EIATTR_CBANK_PARAM_SIZE
	.align		4
.L_6004:
        /*0018*/ 	.byte	0x03, 0x19
        /*001a*/ 	.short	0x0024


	//----- nvinfo : EIATTR_KPARAM_INFO
	.align		4
        /*001c*/ 	.byte	0x04, 0x17
        /*001e*/ 	.short	(.L_6006 - .L_6005)
.L_6005:
        /*0020*/ 	.word	0x00000000
        /*0024*/ 	.short	0x0006
        /*0026*/ 	.short	0x0023
        /*0028*/ 	.byte	0x00, 0xf0, 0x05, 0x00


	//----- nvinfo : EIATTR_KPARAM_INFO
	.align		4
.L_6006:
        /*002c*/ 	.byte	0x04, 0x17
        /*002e*/ 	.short	(.L_6008 - .L_6007)
.L_6007:
        /*0030*/ 	.word	0x00000000
        /*0034*/ 	.short	0x0005
        /*0036*/ 	.short	0x0022
        /*0038*/ 	.byte	0x00, 0xf0, 0x05, 0x00


	//----- nvinfo : EIATTR_KPARAM_INFO
	.align		4
.L_6008:
        /*003c*/ 	.byte	0x04, 0x17
        /*003e*/ 	.short	(.L_6010 - .L_6009)
.L_6009:
        /*0040*/ 	.word	0x00000000
        /*0044*/ 	.short	0x0004
        /*0046*/ 	.short	0x0021
        /*0048*/ 	.byte	0x00, 0xf0, 0x05, 0x00


	//----- nvinfo : EIATTR_KPARAM_INFO
	.align		4
.L_6010:
        /*004c*/ 	.byte	0x04, 0x17
        /*004e*/ 	.short	(.L_6012 - .L_6011)
.L_6011:
        /*0050*/ 	.word	0x00000000
        /*0054*/ 	.short	0x0003
        /*0056*/ 	.short	0x0020
        /*0058*/ 	.byte	0x00, 0xf0, 0x05, 0x00


	//----- nvinfo : EIATTR_KPARAM_INFO
	.align		4
.L_6012:
        /*005c*/ 	.byte	0x04, 0x17
        /*005e*/ 	.short	(.L_6014 - .L_6013)
.L_6013:
        /*0060*/ 	.word	0x00000000
        /*0064*/ 	.short	0x0002
        /*0066*/ 	.short	0x0010
        /*0068*/ 	.byte	0x00, 0xf0, 0x41, 0x00


	//----- nvinfo : EIATTR_KPARAM_INFO
	.align		4
.L_6014:
        /*006c*/ 	.byte	0x04, 0x17
        /*006e*/ 	.short	(.L_6016 - .L_6015)
.L_6015:
        /*0070*/ 	.word	0x00000000
        /*0074*/ 	.short	0x0001
        /*0076*/ 	.short	0x0004
        /*0078*/ 	.byte	0x00, 0xf0, 0x21, 0x00


	//----- nvinfo : EIATTR_KPARAM_INFO
	.align		4
.L_6016:
        /*007c*/ 	.byte	0x04, 0x17
        /*007e*/ 	.short	(.L_6018 - .L_6017)
.L_6017:
        /*0080*/ 	.word	0x00000000
        /*0084*/ 	.short	0x0000
        /*0086*/ 	.short	0x0000
        /*0088*/ 	.byte	0x00, 0xf0, 0x11, 0x00


	//----- nvinfo : EIATTR_MAXREG_COUNT
	.align		4
.L_6018:
        /*008c*/ 	.byte	0x03, 0x1b
        /*008e*/ 	.short	0x00ff


	//----- nvinfo : EIATTR_MERCURY_ISA_VERSION
	.align		4
        /*0090*/ 	.byte	0x03, 0x5f
        /*0092*/ 	.short	0x0000


	//----- nvinfo : EIATTR_EXIT_INSTR_OFFSETS
	.align		4
        /*0094*/ 	.byte	0x04, 0x1c
        /*0096*/ 	.short	(.L_6020 - .L_6019)


	//   ....[0]....
.L_6019:
        /*0098*/ 	.word	0x00000400


	//   ....[1]....
        /*009c*/ 	.word	0x00000480


	//----- nvinfo : EIATTR_MAX_THREADS
	.align		4
.L_6020:
        /*00a0*/ 	.byte	0x04, 0x05
        /*00a2*/ 	.short	(.L_6022 - .L_6021)
.L_6021:
        /*00a4*/ 	.word	0x00000080
        /*00a8*/ 	.word	0x00000001
        /*00ac*/ 	.word	0x00000001


	//----- nvinfo : EIATTR_CRS_STACK_SIZE
	.align		4
.L_6022:
        /*00b0*/ 	.byte	0x04, 0x1e
        /*00b2*/ 	.short	(.L_6024 - .L_6023)
.L_6023:
        /*00b4*/ 	.word	0x00000000
.L_6024:


//--------------------- .nv.info._ZN2at6native29vectorized_elementwise_kernelILi2ENS0_13AUnaryFunctorIffbZZZNS0_22logical_or_kernel_cudaERNS_14TensorIteratorEENKUlvE0_clEvENKUlvE5_clEvEUlffE_EESt5arrayIPcLm2EEEEviT0_T1_ --------------------------
	.section	.nv.info._ZN2at6native29vectorized_elementwise_kernelILi2ENS0_13AUnaryFunctorIffbZZZNS0_22logical_or_kernel_cudaERNS_14TensorIteratorEENKUlvE0_clEvENKUlvE5_clEvEUlffE_EESt5arrayIPcLm2EEEEviT0_T1_,"",@"SHT_CUDA_INFO"
	.sectionflags	@""
	.align	4


	//----- nvinfo : EIATTR_CUDA_API_VERSION
	.align		4
        /*0000*/ 	.byte	0x04, 0x37
        /*0002*/ 	.short	(.L_6026 - .L_6025)
.L_6025:
        /*0004*/ 	.word	0x00000082


	//----- nvinfo : EIATTR_SW2861232_WAR
	.align		4
.L_6026:
        /*0008*/ 	.byte	0x01, 0x35
	.zero		2


	//----- nvinfo : EIATTR_PARAM_CBANK
	.align		4
        /*000c*/ 	.byte	0x04, 0x0a
        /*000e*/ 	.short	(.L_6028 - .L_6027)
	.align		4
.L_6027:
        /*0010*/ 	.word	index@(.nv.constant0._ZN2at6native29vectorized_elementwise_kernelILi2ENS0_13AUnaryFunctorIffbZZZNS0_22logical_or_kernel_cudaERNS_14TensorIteratorEENKUlvE0_clEvENKUlvE5_clEvEUlffE_EESt5arrayIPcLm2EEEEviT0_T1_)
        /*0014*/ 	.short	0x0160
        /*0016*/ 	.short	0x0020


	//----- nvinfo : EIATTR_CBANK_PARAM_SIZE
	.align		4
.L_6028:
        /*0018*/ 	.byte	0x03, 0x19
        /*001a*/ 	.short	0x0020


	//----- nvinfo : EIATTR_KPARAM_INFO
	.align		4
        /*001c*/ 	.byte	0x04, 0x17
        /*001e*/ 	.short	(.L_6030 - .L_6029)
.L_6029:
        /*0020*/ 	.word	0x00000000
        /*0024*/ 	.short	0x0002
        /*0026*/ 	.short	0x0010
        /*0028*/ 	.byte	0x00, 0xf0, 0x41, 0x00


	//----- nvinfo : EIATTR_KPARAM_INFO
	.align		4
.L_6030:
        /*002c*/ 	.byte	0x04, 0x17
        /*002e*/ 	.short	(.L_6032 - .L_6031)
.L_6031:
        /*0030*/ 	.word	0x00000000
        /*0034*/ 	.short	0x0001
        /*0036*/ 	.short	0x0004
        /*0038*/ 	.byte	0x00, 0xf0, 0x21, 0x00


	//----- nvinfo : EIATTR_KPARAM_INFO
	.align		4
.L_6032:
        /*003c*/ 	.byte	0x04, 0x17
        /*003e*/ 	.short	(.L_6034 - .L_6033)
.L_6033:
        /*0040*/ 	.word	0x00000000
        /*0044*/ 	.short	0x0000
        /*0046*/ 	.short	0x0000
        /*0048*/ 	.byte	0x00, 0xf0, 0x11, 0x00


	//----- nvinfo : EIATTR_MAXREG_COUNT
	.align		4
.L_6034:
        /*004c*/ 	.byte	0x03, 0x1b
        /*004e*/ 	.short	0x00ff


	//----- nvinfo : EIATTR_MERCURY_ISA_VERSION
	.align		4
        /*0050*/ 	.byte	0x03, 0x5f
        /*0052*/ 	.short	0x0000


	//----- nvinfo : EIATTR_EXIT_INSTR_OFFSETS
	.align		4
        /*0054*/ 	.byte	0x04, 0x1c
        /*0056*/ 	.short	(.L_6036 - .L_6035)


	//   ....[0]....
.L_6035:
        /*0058*/ 	.word	0x00000330


	//   ....[1]....
        /*005c*/ 	.word	0x00000bc0


	//   ....[2]....
        /*0060*/ 	.word	0x00000c20


	//----- nvinfo : EIATTR_MAX_THREADS
	.align		4
.L_6036:
        /*0064*/ 	.byte	0x04, 0x05
        /*0066*/ 	.short	(.L_6038 - .L_6037)
.L_6037:
        /*0068*/ 	.word	0x00000080
        /*006c*/ 	.word	0x00000001
        /*0070*/ 	.word	0x00000001


	//----- nvinfo : EIATTR_CRS_STACK_SIZE
	.align		4
.L_6038:
        /*0074*/ 	.byte	0x04, 0x1e
        /*0076*/ 	.short	(.L_6040 - .L_6039)
.L_6039:
        /*0078*/ 	.word	0x00000000
.L_6040:


//--------------------- .nv.info._ZN2at6native29vectorized_elementwise_kernelILi4ENS0_13AUnaryFunctorIffbZZZNS0_22logical_or_kernel_cudaERNS_14TensorIteratorEENKUlvE0_clEvENKUlvE5_clEvEUlffE_EESt5arrayIPcLm2EEEEviT0_T1_ --------------------------
	.section	.nv.info._ZN2at6native29vectorized_elementwise_kernelILi4ENS0_13AUnaryFunctorIffbZZZNS0_22logical_or_kernel_cudaERNS_14TensorIteratorEENKUlvE0_clEvENKUlvE5_clEvEUlffE_EESt5arrayIPcLm2EEEEviT0_T1_,"",@"SHT_CUDA_INFO"
	.sectionflags	@""
	.align	4


	//----- nvinfo : EIATTR_CUDA_API_VERSION
	.align		4
        /*0000*/ 	.byte	0x04, 0x37
        /*0002*/ 	.short	(.L_6042 - .L_6041)
.L_6041:
        /*0004*/ 	.word	0x00000082


	//----- nvinfo : EIATTR_SW2861232_WAR
	.align		4
.L_6042:
        /*0008*/ 	.byte	0x01, 0x35
	.zero		2


	//----- nvinfo : EIATTR_PARAM_CBANK
	.align		4
        /*000c*/ 	.byte	0x04, 0x0a
        /*000e*/ 	.short	(.L_6044 - .L_6043)
	.align		4
.L_6043:
        /*0010*/ 	.word	index@(.nv.constant0._ZN2at6native29vectorized_elementwise_kernelILi4ENS0_13AUnaryFunctorIffbZZZNS0_22logical_or_kernel_cudaERNS_14TensorIteratorEENKUlvE0_clEvENKUlvE5_clEvEUlffE_EESt5arrayIPcLm2EEEEviT0_T1_)
        /*0014*/ 	.short	0x0160
        /*0016*/ 	.short	0x0020


	//----- nvinfo : EIATTR_CBANK_PARAM_SIZE
	.align		4
.L_6044:
        /*0018*/ 	.byte	0x03, 0x19
        /*001a*/ 	.short	0x0020


	//----- nvinfo : EIATTR_KPARAM_INFO
	.align		4
        /*001c*/ 	.byte	0x04, 0x17
        /*001e*/ 	.short	(.L_6046 - .L_6045)
.L_6045:
        /*0020*/ 	.word	0x00000000
        /*0024*/ 	.short	0x0002
        /*0026*/ 	.short	0x0010
        /*0028*/ 	.byte	0x00, 0xf0, 0x41, 0x00


	//----- nvinfo : EIATTR_KPARAM_INFO
	.align		4
.L_6046:
        /*002c*/ 	.byte	0x04, 0x17
        /*002e*/ 	.short	(.L_6048 - .L_6047)
.L_6047:
        /*0030*/ 	.word	0x00000000
        /*0034*/ 	.short	0x0001
        /*0036*/ 	.short	0x0004
        /*0038*/ 	.byte	0x00, 0xf0, 0x21, 0x00


	//----- nvinfo : EIATTR_KPARAM_INFO
	.align		4
.L_6048:
        /*003c*/ 	.byte	0x04, 0x17
        /*003e*/ 	.short	(.L_6050 - .L_6049)
.L_6049:
        /*0040*/ 	.word	0x00000000
        /*0044*/ 	.short	0x0000
        /*0046*/ 	.short	0x0000
        /*0048*/ 	.byte	0x00, 0xf0, 0x11, 0x00


	//----- nvinfo : EIATTR_MAXREG_COUNT
	.align		4
.L_6050:
        /*004c*/ 	.byte	0x03, 0x1b
        /*004e*/ 	.short	0x00ff


	//----- nvinfo : EIATTR_MERCURY_ISA_VERSION
	.align		4
        /*0050*/ 	.byte	0x03, 0x5f
        /*0052*/ 	.short	0x0000


	//----- nvinfo : EIATTR_EXIT_INSTR_OFFSETS
	.align		4
        /*0054*/ 	.byte	0x04, 0x1c
        /*0056*/ 	.short	(.L_6052 - .L_6051)


	//   ....[0]....
.L_6051:
        /*0058*/ 	.word	0x00000310


	//   ....[1]....
        /*005c*/ 	.word	0x00000ba0


	//   ....[2]....
        /*0060*/ 	.word	0x00000c00


	//----- nvinfo : EIATTR_MAX_THREADS
	.align		4
.L_6052:
        /*0064*/ 	.byte	0x04, 0x05
        /*0066*/ 	.short	(.L_6054 - .L_6053)
.L_6053:
        /*0068*/ 	.word	0x00000080
        /*006c*/ 	.word	0x00000001
        /*0070*/ 	.word	0x00000001


	//----- nvinfo : EIATTR_CRS_STACK_SIZE
	.align		4
.L_6054:
        /*0074*/ 	.byte	0x04, 0x1e
        /*0076*/ 	.short	(.L_6056 - .L_6055)
.L_6055:
        /*0078*/ 	.word	0x00000000
.L_6056:


//--------------------- .nv.info._ZN2at6native29vectorized_elementwise_kernelILi8ENS0_13AUnaryFunctorIffbZZZNS0_22logical_or_kernel_cudaERNS_14TensorIteratorEENKUlvE0_clEvENKUlvE5_clEvEUlffE_EESt5arrayIPcLm2EEEEviT0_T1_ --------------------------
	.section	.nv.info._ZN2at6native29vectorized_elementwise_kernelILi8ENS0_13AUnaryFunctorIffbZZZNS0_22logical_or_kernel_cudaERNS_14TensorIteratorEENKUlvE0_clEvENKUlvE5_clEvEUlffE_EESt5arrayIPcLm2EEEEviT0_T1_,"",@"SHT_CUDA_INFO"
	.sectionflags	@""
	.align	4


	//----- nvinfo : EIATTR_CUDA_API_VERSION
	.align		4
        /*0000*/ 	.byte	0x04, 0x37
        /*0002*/ 	.short	(.L_6058 - .L_6057)
.L_6057:
        /*0004*/ 	.word	0x00000082


	//----- nvinfo : EIATTR_SW2861232_WAR
	.align		4
.L_6058:
        /*0008*/ 	.byte	0x01, 0x35
	.zero		2


	//----- nvinfo : EIATTR_PARAM_CBANK
	.align		4
        /*000c*/ 	.byte	0x04, 0x0a
        /*000e*/ 	.short	(.L_6060 - .L_6059)
	.align		4
.L_6059:
        /*0010*/ 	.word	index@(.nv.constant0._ZN2at6native29vectorized_elementwise_kernelILi8ENS0_13AUnaryFunctorIffbZZZNS0_22logical_or_kernel_cudaERNS_14TensorIteratorEENKUlvE0_clEvENKUlvE5_clEvEUlffE_EESt5arrayIPcLm2EEEEviT0_T1_)
        /*0014*/ 	.short	0x0160
        /*0016*/ 	.short	0x0020


	//----- nvinfo : EIATTR_CBANK_PARAM_SIZE
	.align		4
.L_6060:
        /*0018*/ 	.byte	0x03, 0x19
        /*001a*/ 	.short	0x0020


	//----- nvinfo : EIATTR_KPARAM_INFO
	.align		4
        /*001c*/ 	.byte	0x04, 0x17
        /*001e*/ 	.short	(.L_6062 - .L_6061)
.L_6061:
        /*0020*/ 	.word	0x00000000
        /*0024*/ 	.short	0x0002
        /*0026*/ 	.short	0x0010
        /*0028*/ 	.byte	0x00, 0xf0, 0x41, 0x00


	//----- nvinfo : EIATTR_KPARAM_INFO
	.align		4
.L_6062:
        /*002c*/ 	.byte	0x04, 0x17
        /*002e*/ 	.short	(.L_6064 - .L_6063)
.L_6063:
        /*0030*/ 	.word	0x00000000
        /*0034*/ 	.short	0x0001
        /*0036*/ 	.short	0x0004
        /*0038*/ 	.byte	0x00, 0xf0, 0x21, 0x00


	//----- nvinfo : EIATTR_KPARAM_INFO
	.align		4
.L_6064:
        /*003c*/ 	.byte	0x04, 0x17
        /*003e*/ 	.short	(.L_6066 - .L_6065)
.L_6065:
        /*0040*/ 	.word	0x00000000
        /*0044*/ 	.short	0x0000
        /*0046*/ 	.short	0x0000
        /*0048*/ 	.byte	0x00, 0xf0, 0x11, 0x00


	//----- nvinfo : EIATTR_MAXREG_COUNT
	.align		4
.L_6066:
        /*004c*/ 	.byte	0x03, 0x1b
        /*004e*/ 	.short	0x00ff


	//----- nvinfo : EIATTR_MERCURY_ISA_VERSION
	.align		4
        /*0050*/ 	.byte	0x03, 0x5f
        /*0052*/ 	.short	0x0000


	//----- nvinfo : EIATTR_EXIT_INSTR_OFFSETS
	.align		4
        /*0054*/ 	.byte	0x04, 0x1c
        /*0056*/ 	.short	(.L_6068 - .L_6067)


	//   ....[0]....
.L_6067:
        /*0058*/ 	.word	0x00000010


	//----- nvinfo : EIATTR_MAX_THREADS
	.align		4
.L_6068:
        /*005c*/ 	.byte	0x04, 0x05
        /*005e*/ 	.short	(.L_6070 - .L_6069)
.L_6069:
        /*0060*/ 	.word	0x00000080
        /*0064*/ 	.word	0x00000001
        /*0068*/ 	.word	0x00000001
.L_6070:


//--------------------- .nv.info._ZN2at6native18elementwise_kernelILi128ELi4EZNS0_15gpu_kernel_implINS0_13BinaryFunctorIffbZZZNS0_22logical_or_kernel_cudaERNS_14TensorIteratorEENKUlvE0_clEvENKUlvE5_clEvEUlffE_EEEEvRNS_18TensorIteratorBaseERKT_EUliE_EEviT1_ --------------------------
	.section	.nv.info._ZN2at6native18elementwise_kernelILi128ELi4EZNS0_15gpu_kernel_implINS0_13BinaryFunctorIffbZZZNS0_22logical_or_kernel_cudaERNS_14TensorIteratorEENKUlvE0_clEvENKUlvE5_clEvEUlffE_EEEEvRNS_18TensorIteratorBaseERKT_EUliE_EEviT1_,"",@"SHT_CUDA_INFO"
	.sectionflags	@""
	.align	4


	//----- nvinfo : EIATTR_CUDA_API_VERSION
	.align		4
        /*0000*/ 	.byte	0x04, 0x37
        /*0002*/ 	.short	(.L_6072 - .L_6071)
.L_6071:
        /*0004*/ 	.word	0x00000082


	//----- nvinfo : EIATTR_SW2861232_WAR
	.align		4
.L_6072:
        /*0008*/ 	.byte	0x01, 0x35
	.zero		2


	//----- nvinfo : EIATTR_PARAM_CBANK
	.align		4
        /*000c*/ 	.byte	0x04, 0x0a
        /*000e*/ 	.short	(.L_6074 - .L_6073)
	.align		4
.L_6073:
        /*0010*/ 	.word	index@(.nv.constant0._ZN2at6native18elementwise_kernelILi128ELi4EZNS0_15gpu_kernel_implINS0_13BinaryFunctorIffbZZZNS0_22logical_or_kernel_cudaERNS_14TensorIteratorEENKUlvE0_clEvENKUlvE5_clEvEUlffE_EEEEvRNS_18TensorIteratorBaseERKT_EUliE_EEviT1_)
        /*0014*/ 	.short	0x0160
        /*0016*/ 	.short	0x0290


	//----- nvinfo : EIATTR_CBANK_PARAM_SIZE
	.align		4
.L_6074:
        /*0018*/ 	.byte	0x03, 0x19
        /*001a*/ 	.short	0x0290


	//----- nvinfo : EIATTR_KPARAM_INFO
	.align		4
        /*001c*/ 	.byte	0x04, 0x17
        /*001e*/ 	.short	(.L_6076 - .L_6075)
.L_6075:
        /*0020*/ 	.word	0x00000000
        /*0024*/ 	.short	0x0001
        /*0026*/ 	.short	0x0008
        /*0028*/ 	.byte	0x00, 0xf0, 0x21, 0x0a


	//----- nvinfo : EIATTR_KPARAM_INFO
	.align		4
.L_6076:
        /*002c*/ 	.byte	0x04, 0x17
        /*002e*/ 	.short	(.L_6078 - .L_6077)
.L_6077:
        /*0030*/ 	.word	0x00000000
        /*0034*/ 	.short	0x0000
        /*0036*/ 	.short	0x0000
        /*0038*/ 	.byte	0x00, 0xf0, 0x11, 0x00


	//----- nvinfo : EIATTR_MAXREG_COUNT
	.align		4
.L_6078:
        /*003c*/ 	.byte	0x03, 0x1b
        /*003e*/ 	.short	0x0080


	//----- nvinfo : EIATTR_EXTERNS
	.align		4
        /*0040*/ 	.byte	0x04, 0x0f
        /*0042*/ 	.short	(.L_6080 - .L_6079)


	//   ....[0]....
	.align		4
.L_6079:
        /*0044*/ 	.word	index@(__assertfail)


	//----- nvinfo : EIATTR_MERCURY_ISA_VERSION
	.align		4
.L_6080:
        /*0048*/ 	.byte	0x03, 0x5f
        /*004a*/ 	.short	0x0000


	//----- nvinfo : EIATTR_SYSCALL_OFFSETS
	.align		4
        /*004c*/ 	.byte	0x04, 0x46
        /*004e*/ 	.short	(.L_6082 - .L_6081)


	//   ....[0]....
.L_6081:
        /*0050*/ 	.word	0x00001e00


	//   ....[1]....
        /*0054*/ 	.word	0x00002c00


	//   ....[2]....
        /*0058*/ 	.word	0x00003ad0


	//   ....[3]....
        /*005c*/ 	.word	0x00005910


	//   ....[4]....
        /*0060*/ 	.word	0x00006710


	//   ....[5]....
        /*0064*/ 	.word	0x000075e0


	//   ....[6]....
        /*0068*/ 	.word	0x000093f0


	//   ....[7]....
        /*006c*/ 	.word	0x0000a1f0


	//   ....[8]....
        /*0070*/ 	.word	0x0000b0c0


	//   ....[9]....
        /*0074*/ 	.word	0x0000cee0


	//   ....[10]....
        /*0078*/ 	.word	0x0000dce0


	//   ....[11]....
        /*007c*/ 	.word	0x0000ebb0


	//----- nvinfo : EIATTR_EXIT_INSTR_OFFSETS
	.align		4
.L_6082:
        /*0080*/ 	.byte	0x04, 0x1c
        /*0082*/ 	.short	(.L_6084 - .L_6083)


	//   ....[0]....
.L_6083:
        /*0084*/ 	.word	0x0000b150


	//   ....[1]....
        /*0088*/ 	.word	0x0000de90


	//   ....[2]....
        /*008c*/ 	.word	0x0000deb0


	//   ....[3]....
        /*0090*/ 	.word	0x0000df40


	//   ....[4]....
        /*0094*/ 	.word	0x0000df60


	//   ....[5]....
        /*0098*/ 	.word	0x0000df80


	//   ....[6]....
        /*009c*/ 	.word	0x0000e010


	//   ....[7]....
        /*00a0*/ 	.word	0x0000e050


	//   ....[8]....
        /*00a4*/ 	.word	0x0000e0f0


	//   ....[9]....
        /*00a8*/ 	.word	0x0000e140


	//   ....[10]....
        /*00ac*/ 	.word	0x0000e170


	//   ....[11]....
        /*00b0*/ 	.word	0x0000e210


	//   ....[12]....
        /*00b4*/ 	.word	0x0000e250


	//   ....[13]....
        /*00b8*/ 	.word	0x0000e3e0


	//   ....[14]....
        /*00bc*/ 	.word	0x0000e540


	//   ....[15]....
        /*00c0*/ 	.word	0x0000e580


	//   ....[16]....
        /*00c4*/ 	.word	0x0000e620


	//   ....[17]....
        /*00c8*/ 	.word	0x0000e7a0


	//   ....[18]....
        /*00cc*/ 	.word	0x0000e920


	//   ....[19]....
        /*00d0*/ 	.word	0x0000ea80


	//   ....[20]....
        /*00d4*/ 	.word	0x0000ebc0


	//   ....[21]....
        /*00d8*/ 	.word	0x0000ebf0


	//   ....[22]....
        /*00dc*/ 	.word	0x0000ec10


	//----- nvinfo : EIATTR_MAX_THREADS
	.align		4
.L_6084:
        /*00e0*/ 	.byte	0x04, 0x05
        /*00e2*/ 	.short	(.L_6086 - .L_6085)
.L_6085:
        /*00e4*/ 	.word	0x00000080
        /*00e8*/ 	.word	0x00000001
        /*00ec*/ 	.word	0x00000001


	//----- nvinfo : EIATTR_CRS_STACK_SIZE
	.align		4
.L_6086:
        /*00f0*/ 	.byte	0x04, 0x1e
        /*00f2*/ 	.short	(.L_6088 - .L_6087)
.L_6087:
        /*00f4*/ 	.word	0x00000000
.L_6088:


//--------------------- .nv.info._ZN2at6native27unrolled_elementwise_kernelINS0_13BinaryFunctorIffbZZZNS0_22logical_or_kernel_cudaERNS_14TensorIteratorEENKUlvE0_clEvENKUlvE5_clEvEUlffE_EESt5arrayIPcLm3EELi4E23TrivialOffsetCalculatorILi2EjESC_ILi1EjENS0_6memory12LoadWithCastILi2EEENSF_13StoreWithCastILi1EEEEEviT_T0_T2_T3_T4_T5_ --------------------------
	.section	.nv.info._ZN2at6native27unrolled_elementwise_kernelINS0_13BinaryFunctorIffbZZZNS0_22logical_or_kernel_cudaERNS_14TensorIteratorEENKUlvE0_clEvENKUlvE5_clEvEUlffE_EESt5arrayIPcLm3EELi4E23TrivialOffsetCalculatorILi2EjESC_ILi1EjENS0_6memory12LoadWithCastILi2EEENSF_13StoreWithCastILi1EEEEEviT_T0_T2_T3_T4_T5_,"",@"SHT_CUDA_INFO"
	.sectionflags	@""
	.align	4


	//----- nvinfo : EIATTR_CUDA_API_VERSION
	.align		4
        /*0000*/ 	.byte	0x04, 0x37
        /*0002*/ 	.short	(.L_6090 - .L_6089)
.L_6089:
        /*0004*/ 	.word	0x00000082


	//----- nvinfo : EIATTR_SW2861232_WAR
	.align		4
.L_6090:
        /*0008*/ 	.byte	0x01, 0x35
	.zero		2


	//----- nvinfo : EIATTR_PARAM_CBANK
	.align		4
        /*000c*/ 	.byte	0x04, 0x0a
        /*000e*/ 	.short	(.L_6092 - .L_6091)
	.align		4
.L_6091:
        /*0010*/ 	.word	index@(.nv.constant0._ZN2at6native27unrolled_elementwise_kernelINS0_13BinaryFunctorIffbZZZNS0_22logical_or_kernel_cudaERNS_14TensorIteratorEENKUlvE0_clEvENKUlvE5_clEvEUlffE_EESt5arrayIPcLm3EELi4E23TrivialOffsetCalculatorILi2EjESC_ILi1EjENS0_6memory12LoadWithCastILi2EEENSF_13StoreWithCastILi1EEEEEviT_T0_T2_T3_T4_T5_)
        /*0014*/ 	.short	0x0160
        /*0016*/ 	.short	0x0038


	//----- nvinfo : EIATTR_CBANK_PARAM_SIZE
	.align		4
.L_6092:
        /*0018*/ 	.byte	0x03, 0x19
        /*001a*/ 	.short	0x0038


	//----- nvinfo : EIATTR_KPARAM_INFO
	.align		4
        /*001c*/ 	.byte	0x04, 0x17
        /*001e*/ 	.short	(.L_6094 - .L_6093)
.L_6093:
        /*0020*/ 	.word	0x00000000
        /*0024*/ 	.short	0x0006
        /*0026*/ 	.short	0x0030
        /*0028*/ 	.byte	0x00, 0xf0, 0x21, 0x00


	//----- nvinfo : EIATTR_KPARAM_INFO
	.align		4
.L_6094:
        /*002c*/ 	.byte	0x04, 0x17
        /*002e*/ 	.short	(.L_6096 - .L_6095)
.L_6095:
        /*0030*/ 	.word	0x00000000
        /*0034*/ 	.short	0x0005
        /*0036*/ 	.short	0x0024
        /*0038*/ 	.byte	0x00, 0xf0, 0x31, 0x00


	//----- nvinfo : EIATTR_KPARAM_INFO
	.align		4
.L_6096:
        /*003c*/ 	.byte	0x04, 0x17
        /*003e*/ 	.short	(.L_6098 - .L_6097)
.L_6097:
        /*0040*/ 	.word	0x00000000
        /*0044*/ 	.short	0x0004
        /*0046*/ 	.short	0x0021
        /*0048*/ 	.byte	0x00, 0xf0, 0x05, 0x00


	//----- nvinfo : EIATTR_KPARAM_INFO
	.align		4
.L_6098:
        /*004c*/ 	.byte	0x04, 0x17
        /*004e*/ 	.short	(.L_6100 - .L_6099)
.L_6099:
        /*0050*/ 	.word	0x00000000
        /*0054*/ 	.short	0x0003
        /*0056*/ 	.short	0x0020
        /*0058*/ 	.byte	0x00, 0xf0, 0x05, 0x00


	//----- nvinfo : EIATTR_KPARAM_INFO
	.align		4
.L_6100:
        /*005c*/ 	.byte	0x04, 0x17
        /*005e*/ 	.short	(.L_6102 - .L_6101)
.L_6101:
        /*0060*/ 	.word	0x00000000
        /*0064*/ 	.short	0x0002
        /*0066*/ 	.short	0x0008
        /*0068*/ 	.byte	0x00, 0xf0, 0x61, 0x00


	//----- nvinfo : EIATTR_KPARAM_INFO
	.align		4
.L_6102:
        /*006c*/ 	.byte	0x04, 0x17
        /*006e*/ 	.short	(.L_6104 - .L_6103)
.L_6103:
        /*0070*/ 	.word	0x00000000
        /*0074*/ 	.short	0x0001
        /*0076*/ 	.short	0x0004
        /*0078*/ 	.byte	0x00, 0xf0, 0x05, 0x00


	//----- nvinfo : EIATTR_KPARAM_INFO
	.align		4
.L_6104:
        /*007c*/ 	.byte	0x04, 0x17
        /*007e*/ 	.short	(.L_6106 - .L_6105)
.L_6105:
        /*0080*/ 	.word	0x00000000
        /*0084*/ 	.short	0x0000
        /*0086*/ 	.short	0x0000
        /*0088*/ 	.byte	0x00, 0xf0, 0x11, 0x00


	//----- nvinfo : EIATTR_MAXREG_COUNT
	.align		4
.L_6106:
        /*008c*/ 	.byte	0x03, 0x1b
        /*008e*/ 	.short	0x00ff


	//----- nvinfo : EIATTR_EXTERNS
	.align		4
        /*0090*/ 	.byte	0x04, 0x0f
        /*0092*/ 	.short	(.L_6108 - .L_6107)


	//   ....[0]....
	.align		4
.L_6107:
        /*0094*/ 	.word	index@(__assertfail)


	//----- nvinfo : EIATTR_MERCURY_ISA_VERSION
	.align		4
.L_6108:
        /*0098*/ 	.byte	0x03, 0x5f
        /*009a*/ 	.short	0x0000


	//----- nvinfo : EIATTR_SYSCALL_OFFSETS
	.align		4
        /*009c*/ 	.byte	0x04, 0x46
        /*009e*/ 	.short	(.L_6110 - .L_6109)


	//   ....[0]....
.L_6109:
        /*00a0*/ 	.word	0x00000e60


	//   ....[1]....
        /*00a4*/ 	.word	0x00001c60


	//   ....[2]....
        /*00a8*/ 	.word	0x00002ae0


	//   ....[3]....
        /*00ac*/ 	.word	0x000038e0


	//   ....[4]....
        /*00b0*/ 	.word	0x00004760


	//   ....[5]....
        /*00b4*/ 	.word	0x00005560


	//   ....[6]....
        /*00b8*/ 	.word	0x000063d0


	//   ....[7]....
        /*00bc*/ 	.word	0x000071a0


	//   ....[8]....
        /*00c0*/ 	.word	0x000081b0


	//   ....[9]....
        /*00c4*/ 	.word	0x00009080


	//   ....[10]....
        /*00c8*/ 	.word	0x00009f40


	//   ....[11]....
        /*00cc*/ 	.word	0x0000ae00


	//----- nvinfo : EIATTR_EXIT_INSTR_OFFSETS
	.align		4
.L_6110:
        /*00d0*/ 	.byte	0x04, 0x1c
        /*00d2*/ 	.short	(.L_6112 - .L_6111)


	//   ....[0]....
.L_6111:
        /*00d4*/ 	.word	0x00009fd0


	//   ....[1]....
        /*00d8*/ 	.word	0x0000a0e0


	//   ....[2]....
        /*00dc*/ 	.word	0x0000a100


	//   ....[3]....
        /*00e0*/ 	.word	0x0000a190


	//   ....[4]....
        /*00e4*/ 	.word	0x0000a1b0


	//   ....[5]....
        /*00e8*/ 	.word	0x0000a1d0


	//   ....[6]....
        /*00ec*/ 	.word	0x0000a260


	//   ....[7]....
        /*00f0*/ 	.word	0x0000a2a0


	//   ....[8]....
        /*00f4*/ 	.word	0x0000a340


	//   ....[9]....
        /*00f8*/ 	.word	0x0000a390


	//   ....[10]....
        /*00fc*/ 	.word	0x0000a3c0


	//   ....[11]....
        /*0100*/ 	.word	0x0000a460


	//   ....[12]....
        /*0104*/ 	.word	0x0000a4a0


	//   ....[13]....
        /*0108*/ 	.word	0x0000a630


	//   ....[14]....
        /*010c*/ 	.word	0x0000a790


	//   ....[15]....
        /*0110*/ 	.word	0x0000a7d0


	//   ....[16]....
        /*0114*/ 	.word	0x0000a870


	//   ....[17]....
        /*0118*/ 	.word	0x0000a9f0


	//   ....[18]....
        /*011c*/ 	.word	0x0000ab70


	//   ....[19]....
        /*0120*/ 	.word	0x0000acd0


	//   ....[20]....
        /*0124*/ 	.word	0x0000ae10


	//   ....[21]....
        /*0128*/ 	.word	0x0000ae40


	//   ....[22]....
        /*012c*/ 	.word	0x0000ae60


	//----- nvinfo : EIATTR_MAX_THREADS
	.align		4
.L_6112:
        /*0130*/ 	.byte	0x04, 0x05
        /*0132*/ 	.short	(.L_6114 - .L_6113)
.L_6113:
        /*0134*/ 	.word	0x00000080
        /*0138*/ 	.word	0x00000001
        /*013c*/ 	.word	0x00000001


	//----- nvinfo : EIATTR_CRS_STACK_SIZE
	.align		4
.L_6114:
        /*0140*/ 	.byte	0x04, 0x1e
        /*0142*/ 	.short	(.L_6116 - .L_6115)
.L_6115:
        /*0144*/ 	.word	0x00000000
.L_6116:


//--------------------- .nv.info._ZN2at6native18elementwise_kernelILi128ELi4EZNS0_22gpu_kernel_impl_nocastINS0_13BinaryFunctorIffbZZZNS0_22logical_or_kernel_cudaERNS_14TensorIteratorEENKUlvE0_clEvENKUlvE5_clEvEUlffE_EEEEvRNS_18TensorIteratorBaseERKT_EUliE_EEviT1_ --------------------------
	.section	.nv.info._ZN2at6native18elementwise_kernelILi128ELi4EZNS0_22gpu_kernel_impl_nocastINS0_13BinaryFunctorIffbZZZNS0_22logical_or_kernel_cudaERNS_14TensorIteratorEENKUlvE0_clEvENKUlvE5_clEvEUlffE_EEEEvRNS_18TensorIteratorBaseERKT_EUliE_EEviT1_,"",@"SHT_CUDA_INFO"
	.sectionflags	@""
	.align	4


	//----- nvinfo : EIATTR_CUDA_API_VERSION
	.align		4
        /*0000*/ 	.byte	0x04, 0x37
        /*0002*/ 	.short	(.L_6118 - .L_6117)
.L_6117:
        /*0004*/ 	.word	0x00000082


	//----- nvinfo : EIATTR_SW2861232_WAR
	.align		4
.L_6118:
        /*0008*/ 	.byte	0x01, 0x35
	.zero		2


	//----- nvinfo : EIATTR_PARAM_CBANK
	.align		4
        /*000c*/ 	.byte	0x04, 0x0a
        /*000e*/ 	.short	(.L_6120 - .L_6119)
	.align		4
.L_6119:
        /*0010*/ 	.word	index@(.nv.constant0._ZN2at6native18elementwise_kernelILi128ELi4EZNS0_22gpu_kernel_impl_nocastINS0_13BinaryFunctorIffbZZZNS0_22logical_or_kernel_cudaERNS_14TensorIteratorEENKUlvE0_clEvENKUlvE5_clEvEUlffE_EEEEvRNS_18TensorIteratorBaseERKT_EUliE_EEviT1_)
        /*0014*/ 	.short	0x0160
        /*0016*/ 	.short	0x0290


	//----- nvinfo : EIATTR_CBANK_PARAM_SIZE
	.align		4
.L_6120:
        /*0018*/ 	.byte	0x03, 0x19
        /*001a*/ 	.short	0x0290


	//----- nvinfo : EIATTR_KPARAM_INFO
	.align		4
        /*001c*/ 	.byte	0x04, 0x17
        /*001e*/ 	.short	(.L_6122 - .L_6121)
.L_6121:
        /*0020*/ 	.word	0x00000000
        /*0024*/ 	.short	0x0001
        /*0026*/ 	.short	0x0008
        /*0028*/ 	.byte	0x00, 0xf0, 0x21, 0x0a


	//----- nvinfo : EIATTR_KPARAM_INFO
	.align		4
.L_6122:
        /*002c*/ 	.byte	0x04, 0x17
        /*002e*/ 	.short	(.L_6124 - .L_6123)
.L_6123:
        /*0030*/ 	.word	0x00000000
        /*0034*/ 	.short	0x0000
        /*0036*/ 	.short	0x0000
        /*0038*/ 	.byte	0x00, 0xf0, 0x11, 0x00


	//----- nvinfo : EIATTR_MAXREG_COUNT
	.align		4
.L_6124:
        /*003c*/ 	.byte	0x03, 0x1b
        /*003e*/ 	.short	0x0080


	//----- nvinfo : EIATTR_MERCURY_ISA_VERSION
	.align		4
        /*0040*/ 	.byte	0x03, 0x5f
        /*0042*/ 	.short	0x0000


	//----- nvinfo : EIATTR_EXIT_INSTR_OFFSETS
	.align		4
        /*0044*/ 	.byte	0x04, 0x1c
        /*0046*/ 	.short	(.L_6126 - .L_6125)


	//   ....[0]....
.L_6125:
        /*0048*/ 	.word	0x00003310


	//   ....[1]....
        /*004c*/ 	.word	0x000043c0


	//----- nvinfo : EIATTR_MAX_THREADS
	.align		4
.L_6126:
        /*0050*/ 	.byte	0x04, 0x05
        /*0052*/ 	.short	(.L_6128 - .L_6127)
.L_6127:
        /*0054*/ 	.word	0x00000080
        /*0058*/ 	.word	0x00000001
        /*005c*/ 	.word	0x00000001


	//----- nvinfo : EIATTR_CRS_STACK_SIZE
	.align		4
.L_6128:
        /*0060*/ 	.byte	0x04, 0x1e
        /*0062*/ 	.short	(.L_6130 - .L_6129)
.L_6129:
        /*0064*/ 	.word	0x00000000
.L_6130:


//--------------------- .nv.info._ZN2at6native27unrolled_elementwise_kernelINS0_13BinaryFunctorIffbZZZNS0_22logical_or_kernel_cudaERNS_14TensorIteratorEENKUlvE0_clEvENKUlvE5_clEvEUlffE_EESt5arrayIPcLm3EELi4E23TrivialOffsetCalculatorILi2EjESC_ILi1EjENS0_6memory15LoadWithoutCastENSF_16StoreWithoutCastEEEviT_T0_T2_T3_T4_T5_ --------------------------
	.section	.nv.info._ZN2at6native27unrolled_elementwise_kernelINS0_13BinaryFunctorIffbZZZNS0_22logical_or_kernel_cudaERNS_14TensorIteratorEENKUlvE0_clEvENKUlvE5_clEvEUlffE_EESt5arrayIPcLm3EELi4E23TrivialOffsetCalculatorILi2EjESC_ILi1EjENS0_6memory15LoadWithoutCastENSF_16StoreWithoutCastEEEviT_T0_T2_T3_T4_T5_,"",@"SHT_CUDA_INFO"
	.sectionflags	@""
	.align	4


	//----- nvinfo : EIATTR_CUDA_API_VERSION
	.align		4
        /*0000*/ 	.byte	0x04, 0x37
        /*0002*/ 	.short	(.L_6132 - .L_6131)
.L_6131:
        /*0004*/ 	.word	0x00000082


	//----- nvinfo : EIATTR_SW2861232_WAR
	.align		4
.L_6132:
        /*0008*/ 	.byte	0x01, 0x35
	.zero		2


	//----- nvinfo : EIATTR_PARAM_CBANK
	.align		4
        /*000c*/ 	.byte	0x04, 0x0a
        /*000e*/ 	.short	(.L_6134 - .L_6133)
	.align		4
.L_6133:
        /*0010*/ 	.word	index@(.nv.constant0._ZN2at6native27unrolled_elementwise_kernelINS0_13BinaryFunctorIffbZZZNS0_22logical_or_kernel_cudaERNS_14TensorIteratorEENKUlvE0_clEvENKUlvE5_clEvEUlffE_EESt5arrayIPcLm3EELi4E23TrivialOffsetCalculatorILi2EjESC_ILi1EjENS0_6memory15LoadWithoutCastENSF_16StoreWithoutCastEEEviT_T0_T2_T3_T4_T5_)
        /*0014*/ 	.short	0x0160
        /*0016*/ 	.short	0x0024


	//----- nvinfo : EIATTR_CBANK_PARAM_SIZE
	.align		4
.L_6134:
        /*0018*/ 	.byte	0x03, 0x19
        /*001a*/ 	.short	0x0024


	//----- nvinfo : EIATTR_KPARAM_INFO
	.align		4
        /*001c*/ 	.byte	0x04, 0x17
        /*001e*/ 	.short	(.L_6136 - .L_6135)
.L_6135:
        /*0020*/ 	.word	0x00000000
        /*0024*/ 	.short	0x0006
        /*0026*/ 	.short	0x0023
        /*0028*/ 	.byte	0x00, 0xf0, 0x05, 0x00


	//----- nvinfo : EIATTR_KPARAM_INFO
	.align		4
.L_6136:
        /*002c*/ 	.byte	0x04, 0x17
        /*002e*/ 	.short	(.L_6138 - .L_6137)
.L_6137:
        /*0030*/ 	.word	0x00000000
        /*0034*/ 	.short	0x0005
        /*0036*/ 	.short	0x0022
        /*0038*/ 	.byte	0x00, 0xf0, 0x05, 0x00


	//----- nvinfo : EIATTR_KPARAM_INFO
	.align		4
.L_6138:
        /*003c*/ 	.byte	0x04, 0x17
        /*003e*/ 	.short	(.L_6140 - .L_6139)
.L_6139:
        /*0040*/ 	.word	0x00000000
        /*0044*/ 	.short	0x0004
        /*0046*/ 	.short	0x0021
        /*0048*/ 	.byte	0x00, 0xf0, 0x05, 0x00


	//----- nvinfo : EIATTR_KPARAM_INFO
	.align		4
.L_6140:
        /*004c*/ 	.byte	0x04, 0x17
        /*004e*/ 	.short	(.L_6142 - .L_6141)
.L_6141:
        /*0050*/ 	.word	0x00000000
        /*0054*/ 	.short	0x0003
        /*0056*/ 	.short	0x0020
        /*0058*/ 	.byte	0x00, 0xf0, 0x05, 0x00


	//----- nvinfo : EIATTR_KPARAM_INFO
	.align		4
.L_6142:
        /*005c*/ 	.byte	0x04, 0x17
        /*005e*/ 	.short	(.L_6144 - .L_6143)
.L_6143:
        /*0060*/ 	.word	0x00000000
        /*0064*/ 	.short	0x0002
        /*0066*/ 	.short	0x0008
        /*0068*/ 	.byte	0x00, 0xf0, 0x61, 0x00


	//----- nvinfo : EIATTR_KPARAM_INFO
	.align		4
.L_6144:
        /*006c*/ 	.byte	0x04, 0x17
        /*006e*/ 	.short	(.L_6146 - .L_6145)
.L_6145:
        /*0070*/ 	.word	0x00000000
        /*0074*/ 	.short	0x0001
        /*0076*/ 	.short	0x0004
        /*0078*/ 	.byte	0x00, 0xf0, 0x05, 0x00


	//----- nvinfo : EIATTR_KPARAM_INFO
	.align		4
.L_6146:
        /*007c*/ 	.byte	0x04, 0x17
        /*007e*/ 	.short	(.L_6148 - .L_6147)
.L_6147:
        /*0080*/ 	.word	0x00000000
        /*0084*/ 	.short	0x0000
        /*0086*/ 	.short	0x0000
        /*0088*/ 	.byte	0x00, 0xf0, 0x11, 0x00


	//----- nvinfo : EIATTR_MAXREG_COUNT
	.align		4
.L_6148:
        /*008c*/ 	.byte	0x03, 0x1b
        /*008e*/ 	.short	0x00ff


	//----- nvinfo : EIATTR_MERCURY_ISA_VERSION
	.align		4
        /*0090*/ 	.byte	0x03, 0x5f
        /*0092*/ 	.short	0x0000


	//----- nvinfo : EIATTR_EXIT_INSTR_OFFSETS
	.align		4
        /*0094*/ 	.byte	0x04, 0x1c
        /*0096*/ 	.short	(.L_6150 - .L_6149)


	//   ....[0]....
.L_6149:
        /*0098*/ 	.word	0x000004e0


	//   ....[1]....
        /*009c*/ 	.word	0x00000560


	//----- nvinfo : EIATTR_MAX_THREADS
	.align		4
.L_6150:
        /*00a0*/ 	.byte	0x04, 0x05
        /*00a2*/ 	.short	(.L_6152 - .L_6151)
.L_6151:
        /*00a4*/ 	.word	0x00000080
        /*00a8*/ 	.word	0x00000001
        /*00ac*/ 	.word	0x00000001


	//----- nvinfo : EIATTR_CRS_STACK_SIZE
	.align		4
.L_6152:
        /*00b0*/ 	.byte	0x04, 0x1e
        /*00b2*/ 	.short	(.L_6154 - .L_6153)
.L_6153:
        /*00b4*/ 	.word	0x00000000
.L_6154:


//--------------------- .nv.info._ZN2at6native29vectorized_elementwise_kernelILi2ENS0_13BinaryFunctorIffbZZZNS0_22logical_or_kernel_cudaERNS_14TensorIteratorEENKUlvE0_clEvENKUlvE5_clEvEUlffE_EESt5arrayIPcLm3EEEEviT0_T1_ --------------------------
	.section	.nv.info._ZN2at6native29vectorized_elementwise_kernelILi2ENS0_13BinaryFunctorIffbZZZNS0_22logical_or_kernel_cudaERNS_14TensorIteratorEENKUlvE0_clEvENKUlvE5_clEvEUlffE_EESt5arrayIPcLm3EEEEviT0_T1_,"",@"SHT_CUDA_INFO"
	.sectionflags	@""
	.align	4


	//----- nvinfo : EIATTR_CUDA_API_VERSION
	.align		4
        /*0000*/ 	.byte	0x04, 0x37
        /*0002*/ 	.short	(.L_6156 - .L_6155)
.L_6155:
        /*0004*/ 	.word	0x00000082


	//----- nvinfo : EIATTR_SW2861232_WAR
	.align		4
.L_6156:
        /*0008*/ 	.byte	0x01, 0x35
	.zero		2


	//----- nvinfo : EIATTR_PARAM_CBANK
	.align		4
        /*000c*/ 	.byte	0x04, 0x0a
        /*000e*/ 	.short	(.L_6158 - .L_6157)
	.align		4
.L_6157:
        /*0010*/ 	.word	index@(.nv.constant0._ZN2at6native29vectorized_elementwise_kernelILi2ENS0_13BinaryFunctorIffbZZZNS0_22logical_or_kernel_cudaERNS_14TensorIteratorEENKUlvE0_clEvENKUlvE5_clEvEUlffE_EESt5arrayIPcLm3EEEEviT0_T1_)
        /*0014*/ 	.short	0x0160
        /*0016*/ 	.short	0x0020


	//----- nvinfo : EIATTR_CBANK_PARAM_SIZE
	.align		4
.L_6158:
        /*0018*/ 	.byte	0x03, 0x19
        /*001a*/ 	.short	0x0020


	//----- nvinfo : EIATTR_KPARAM_INFO
	.align		4
        /*001c*/ 	.byte	0x04, 0x17
        /*001e*/ 	.short	(.L_6160 - .L_6159)
.L_6159:
        /*0020*/ 	.word	0x00000000
        /*0024*/ 	.short	0x0002
        /*0026*/ 	.short	0x0008
        /*0028*/ 	.byte	0x00, 0xf0, 0x61, 0x00


	//----- nvinfo : EIATTR_KPARAM_INFO
	.align		4
.L_6160:
        /*002c*/ 	.byte	0x04, 0x17
        /*002e*/ 	.short	(.L_6162 - .L_6161)
.L_6161:
        /*0030*/ 	.word	0x00000000
        /*0034*/ 	.short	0x0001
        /*0036*/ 	.short	0x0004
        /*0038*/ 	.byte	0x00, 0xf0, 0x05, 0x00


	//----- nvinfo : EIATTR_KPARAM_INFO
	.align		4
.L_6162:
        /*003c*/ 	.byte	0x04, 0x17
        /*003e*/ 	.short	(.L_6164 - .L_6163)
.L_6163:
        /*0040*/ 	.word	0x00000000
        /*0044*/ 	.short	0x0000
        /*0046*/ 	.short	0x0000
        /*0048*/ 	.byte	0x00, 0xf0, 0x11, 0x00


	//----- nvinfo : EIATTR_MAXREG_COUNT
	.align		4
.L_6164:
        /*004c*/ 	.byte	0x03, 0x1b
        /*004e*/ 	.short	0x00ff


	//----- nvinfo : EIATTR_MERCURY_ISA_VERSION
	.align		4
        /*0050*/ 	.byte	0x03, 0x5f
        /*0052*/ 	.short	0x0000


	//----- nvinfo : EIATTR_EXIT_INSTR_OFFSETS
	.align		4
        /*0054*/ 	.byte	0x04, 0x1c
        /*0056*/ 	.short	(.L_6166 - .L_6165)


	//   ....[0]....
.L_6165:
        /*0058*/ 	.word	0x00000400


	//   ....[1]....
        /*005c*/ 	.word	0x00000e10


	//   ....[2]....
        /*0060*/ 	.word	0x00000e70


	//----- nvinfo : EIATTR_MAX_THREADS
	.align		4
.L_6166:
        /*0064*/ 	.byte	0x04, 0x05
        /*0066*/ 	.short	(.L_6168 - .L_6167)
.L_6167:
        /*0068*/ 	.word	0x00000080
        /*006c*/ 	.word	0x00000001
        /*0070*/ 	.word	0x00000001


	//----- nvinfo : EIATTR_CRS_STACK_SIZE
	.align		4
.L_6168:
        /*0074*/ 	.byte	0x04, 0x1e
        /*0076*/ 	.short	(.L_6170 - .L_6169)
.L_6169:
        /*0078*/ 	.word	0x00000000
.L_6170:


//--------------------- .nv.info._ZN2at6native29vectorized_elementwise_kernelILi4ENS0_13BinaryFunctorIffbZZZNS0_22logical_or_kernel_cudaERNS_14TensorIteratorEENKUlvE0_clEvENKUlvE5_clEvEUlffE_EESt5arrayIPcLm3EEEEviT0_T1_ --------------------------
	.section	.nv.info._ZN2at6native29vectorized_elementwise_kernelILi4ENS0_13BinaryFunctorIffbZZZNS0_22logical_or_kernel_cudaERNS_14TensorIteratorEENKUlvE0_clEvENKUlvE5_clEvEUlffE_EESt5arrayIPcLm3EEEEviT0_T1_,"",@"SHT_CUDA_INFO"
	.sectionflags	@""
	.align	4


	//----- nvinfo : EIATTR_CUDA_API_VERSION
	.align		4
        /*0000*/ 	.byte	0x04, 0x37
        /*0002*/ 	.short	(.L_6172 - .L_6171)
.L_6171:
        /*0004*/ 	.word	0x00000082


	//----- nvinfo : EIATTR_SW2861232_WAR
	.align		4
.L_6172:
        /*0008*/ 	.byte	0x01, 0x35
	.zero		2


	//----- nvinfo : EIATTR_PARAM_CBANK
	.align		4
        /*000c*/ 	.byte	0x04, 0x0a
        /*000e*/ 	.short	(.L_6174 - .L_6173)
	.align		4
.L_6173:
        /*0010*/ 	.word	index@(.nv.constant0._ZN2at6native29vectorized_elementwise_kernelILi4ENS0_13BinaryFunctorIffbZZZNS0_22logical_or_kernel_cudaERNS_14TensorIteratorEENKUlvE0_clEvENKUlvE5_clEvEUlffE_EESt5arrayIPcLm3EEEEviT0_T1_)
        /*0014*/ 	.short	0x0160
        /*0016*/ 	.short	0x0020


	//----- nvinfo : EIATTR_CBANK_PARAM_SIZE
	.align		4
.L_6174:
        /*0018*/ 	.byte	0x03, 0x19
        /*001a*/ 	.short	0x0020


	//----- nvinfo : EIATTR_KPARAM_INFO
	.align		4
        /*001c*/ 	.byte	0x04, 0x17
        /*001e*/ 	.short	(.L_6176 - .L_6175)
.L_6175:
        /*0020*/ 	.word	0x00000000
        /*0024*/ 	.short	0x0002
        /*0026*/ 	.short	0x0008
        /*0028*/ 	.byte	0x00, 0xf0, 0x61, 0x00


	//----- nvinfo : EIATTR_KPARAM_INFO
	.align		4
.L_6176:
        /*002c*/ 	.byte	0x04, 0x17
        /*002e*/ 	.short	(.L_6178 - .L_6177)
.L_6177:
        /*0030*/ 	.word	0x00000000
        /*0034*/ 	.short	0x0001
        /*0036*/ 	.short	0x0004
        /*0038*/ 	.byte	0x00, 0xf0, 0x05, 0x00


	//----- nvinfo : EIATTR_KPARAM_INFO
	.align		4
.L_6178:
        /*003c*/ 	.byte	0x04, 0x17
        /*003e*/ 	.short	(.L_6180 - .L_6179)
.L_6179:
        /*0040*/ 	.word	0x00000000
        /*0044*/ 	.short	0x0000
        /*0046*/ 	.short	0x0000
        /*0048*/ 	.byte	0x00, 0xf0, 0x11, 0x00


	//----- nvinfo : EIATTR_MAXREG_COUNT
	.align		4
.L_6180:
        /*004c*/ 	.byte	0x03, 0x1b
        /*004e*/ 	.short	0x00ff


	//----- nvinfo : EIATTR_MERCURY_ISA_VERSION
	.align		4
        /*0050*/ 	.byte	0x03, 0x5f
        /*0052*/ 	.short	0x0000


	//----- nvinfo : EIATTR_EXIT_INSTR_OFFSETS
	.align		4
        /*0054*/ 	.byte	0x04, 0x1c
        /*0056*/ 	.short	(.L_6182 - .L_6181)


	//   ....[0]....
.L_6181:
        /*0058*/ 	.word	0x000003c0


	//   ....[1]....
        /*005c*/ 	.word	0x00000dd0


	//   ....[2]....
        /*0060*/ 	.word	0x00000e30


	//----- nvinfo : EIATTR_MAX_THREADS
	.align		4
.L_6182:
        /*0064*/ 	.byte	0x04, 0x05
        /*0066*/ 	.short	(.L_6184 - .L_6183)
.L_6183:
        /*0068*/ 	.word	0x00000080
        /*006c*/ 	.word	0x00000001
        /*0070*/ 	.word	0x00000001


	//----- nvinfo : EIATTR_CRS_STACK_SIZE
	.align		4
.L_6184:
        /*0074*/ 	.byte	0x04, 0x1e
        /*0076*/ 	.short	(.L_6186 - .L_6185)
.L_6185:
        /*0078*/ 	.word	0x00000000
.L_6186:


//--------------------- .nv.info._ZN2at6native29vectorized_elementwise_kernelILi8ENS0_13BinaryFunctorIffbZZZNS0_22logical_or_kernel_cudaERNS_14TensorIteratorEENKUlvE0_clEvENKUlvE5_clEvEUlffE_EESt5arrayIPcLm3EEEEviT0_T1_ --------------------------
	.section	.nv.info._ZN2at6native29vectorized_elementwise_kernelILi8ENS0_13BinaryFunctorIffbZZZNS0_22logical_or_kernel_cudaERNS_14TensorIteratorEENKUlvE0_clEvENKUlvE5_clEvEUlffE_EESt5arrayIPcLm3EEEEviT0_T1_,"",@"SHT_CUDA_INFO"
	.sectionflags	@""
	.align	4


	//----- nvinfo : EIATTR_CUDA_API_VERSION
	.align		4
        /*0000*/ 	.byte	0x04, 0x37
        /*0002*/ 	.short	(.L_6188 - .L_6187)
.L_6187:
        /*0004*/ 	.word	0x00000082


	//----- nvinfo : EIATTR_SW2861232_WAR
	.align		4
.L_6188:
        /*0008*/ 	.byte	0x01, 0x35
	.zero		2


	//----- nvinfo : EIATTR_PARAM_CBANK
	.align		4
        /*000c*/ 	.byte	0x04, 0x0a
        /*000e*/ 	.short	(.L_6190 - .L_6189)
	.align		4
.L_6189:
        /*0010*/ 	.word	index@(.nv.constant0._ZN2at6native29vectorized_elementwise_kernelILi8ENS0_13BinaryFunctorIffbZZZNS0_22logical_or_kernel_cudaERNS_14TensorIteratorEENKUlvE0_clEvENKUlvE5_clEvEUlffE_EESt5arrayIPcLm3EEEEviT0_T1_)
        /*0014*/ 	.short	0x0160
        /*0016*/ 	.short	0x0020


	//----- nvinfo : EIATTR_CBANK_PARAM_SIZE
	.align		4
.L_6190:
        /*0018*/ 	.byte	0x03, 0x19
        /*001a*/ 	.short	0x0020


	//----- nvinfo : EIATTR_KPARAM_INFO
	.align		4
        /*001c*/ 	.byte	0x04, 0x17
        /*001e*/ 	.short	(.L_6192 - .L_6191)
.L_6191:
        /*0020*/ 	.word	0x00000000
        /*0024*/ 	.short	0x0002
        /*0026*/ 	.short	0x0008
        /*0028*/ 	.byte	0x00, 0xf0, 0x61, 0x00


	//----- nvinfo : EIATTR_KPARAM_INFO
	.align		4
.L_6192:
        /*002c*/ 	.byte	0x04, 0x17
        /*002e*/ 	.short	(.L_6194 - .L_6193)
.L_6193:
        /*0030*/ 	.word	0x00000000
        /*0034*/ 	.short	0x0001
        /*0036*/ 	.short	0x0004
        /*0038*/ 	.byte	0x00, 0xf0, 0x05, 0x00


	//----- nvinfo : EIATTR_KPARAM_INFO
	.align		4
.L_6194:
        /*003c*/ 	.byte	0x04, 0x17
        /*003e*/ 	.short	(.L_6196 - .L_6195)
.L_6195:
        /*0040*/ 	.word	0x00000000
        /*0044*/ 	.short	0x0000
        /*0046*/ 	.short	0x0000
        /*0048*/ 	.byte	0x00, 0xf0, 0x11, 0x00


	//----- nvinfo : EIATTR_MAXREG_COUNT
	.align		4
.L_6196:
        /*004c*/ 	.byte	0x03, 0x1b
        /*004e*/ 	.short	0x00ff


	//----- nvinfo : EIATTR_MERCURY_ISA_VERSION
	.align		4
        /*0050*/ 	.byte	0x03, 0x5f
        /*0052*/ 	.short	0x0000


	//----- nvinfo : EIATTR_EXIT_INSTR_OFFSETS
	.align		4
        /*0054*/ 	.byte	0x04, 0x1c
        /*0056*/ 	.short	(.L_6198 - .L_6197)


	//   ....[0]....
.L_6197:
        /*0058*/ 	.word	0x00000010


	//----- nvinfo : EIATTR_MAX_THREADS
	.align		4
.L_6198:
        /*005c*/ 	.byte	0x04, 0x05
        /*005e*/ 	.short	(.L_6200 - .L_6199)
.L_6199:
        /*0060*/ 	.word	0x00000080
        /*0064*/ 	.word	0x00000001
        /*0068*/ 	.word	0x00000001
.L_6200:


//--------------------- .nv.info._ZN2at6native18elementwise_kernelILi128ELi4EZNS0_15gpu_kernel_implINS0_13AUnaryFunctorIddbZZZNS0_22logical_or_kernel_cudaERNS_14TensorIteratorEENKUlvE0_clEvENKUlvE4_clEvEUlddE_EEEEvRNS_18TensorIteratorBaseERKT_EUliE_EEviT1_ --------------------------
	.section	.nv.info._ZN2at6native18elementwise_kernelILi128ELi4EZNS0_15gpu_kernel_implINS0_13AUnaryFunctorIddbZZZNS0_22logical_or_kernel_cudaERNS_14TensorIteratorEENKUlvE0_clEvENKUlvE4_clEvEUlddE_EEEEvRNS_18TensorIteratorBaseERKT_EUliE_EEviT1_,"",@"SHT_CUDA_INFO"
	.sectionflags	@""
	.align	4


	//----- nvinfo : EIATTR_CUDA_API_VERSION
	.align		4
        /*0000*/ 	.byte	0x04, 0x37
        /*0002*/ 	.short	(.L_6202 - .L_6201)
.L_6201:
        /*0004*/ 	.word	0x00000082


	//----- nvinfo : EIATTR_SW2861232_WAR
	.align		4
.L_6202:
        /*0008*/ 	.byte	0x01, 0x35
	.zero		2


	//----- nvinfo : EIATTR_PARAM_CBANK
	.align		4
        /*000c*/ 	.byte	0x04, 0x0a
        /*000e*/ 	.short	(.L_6204 - .L_6203)
	.align		4
.L_6203:
        /*0010*/ 	.word	index@(.nv.constant0._ZN2at6native18elementwise_kernelILi128ELi4EZNS0_15gpu_kernel_implINS0_13AUnaryFunctorIddbZZZNS0_22logical_or_kernel_cudaERNS_14TensorIteratorEENKUlvE0_clEvENKUlvE4_clEvEUlddE_EEEEvRNS_18TensorIteratorBaseERKT_EUliE_EEviT1_)
        /*0014*/ 	.short	0x0160
        /*0016*/ 	.short	0x0230


	//----- nvinfo : EIATTR_CBANK_PARAM_SIZE
	.align		4
.L_6204:
        /*0018*/ 	.byte	0x03, 0x19
        /*001a*/ 	.short	0x0230


	//----- nvinfo : EIATTR_KPARAM_INFO
	.align		4
        /*001c*/ 	.byte	0x04, 0x17
        /*001e*/ 	.short	(.L_6206 - .L_6205)
.L_6205:
        /*0020*/ 	.word	0x00000000
        /*0024*/ 	.short	0x0001
        /*0026*/ 	.short	0x0008
        /*0028*/ 	.byte	0x00, 0xf0, 0xa1, 0x08


	//----- nvinfo : EIATTR_KPARAM_INFO
	.align		4
.L_6206:
        /*002c*/ 	.byte	0x04, 0x17
        /*002e*/ 	.short	(.L_6208 - .L_6207)
.L_6207:
        /*0030*/ 	.word	0x00000000
        /*0034*/ 	.short	0x0000
        /*0036*/ 	.short	0x0000
        /*0038*/ 	.byte	0x00, 0xf0, 0x11, 0x00


	//----- nvinfo : EIATTR_MAXREG_COUNT
	.align		4
.L_6208:
        /*003c*/ 	.byte	0x03, 0x1b
        /*003e*/ 	.short	0x0080


	//----- nvinfo : EIATTR_EXTERNS
	.align		4
        /*0040*/ 	.byte	0x04, 0x0f
        /*0042*/ 	.short	(.L_6210 - .L_6209)


	//   ....[0]....
	.align		4
.L_6209:
        /*0044*/ 	.word	index@(__assertfail)


	//----- nvinfo : EIATTR_MERCURY_ISA_VERSION
	.align		4
.L_6210:
        /*0048*/ 	.byte	0x03, 0x5f
        /*004a*/ 	.short	0x0000


	//----- nvinfo : EIATTR_SYSCALL_OFFSETS
	.align		4
        /*004c*/ 	.byte	0x04, 0x46
        /*004e*/ 	.short	(.L_6212 - .L_6211)


	//   ....[0]....
.L_6211:
        /*0050*/ 	.word	0x00001da0


	//   ....[1]....
        /*0054*/ 	.word	0x00002c40


	//   ....[2]....
        /*0058*/ 	.word	0x00004a10


	//   ....[3]....
        /*005c*/ 	.word	0x000058b0


	//   ....[4]....
        /*0060*/ 	.word	0x00007650


	//   ....[5]....
        /*0064*/ 	.word	0x000084f0


	//   ....[6]....
        /*0068*/ 	.word	0x0000a2a0


	//   ....[7]....
        /*006c*/ 	.word	0x0000b140


	//----- nvinfo : EIATTR_EXIT_INSTR_OFFSETS
	.align		4
.L_6212:
        /*0070*/ 	.byte	0x04, 0x1c
        /*0072*/ 	.short	(.L_6214 - .L_6213)


	//   ....[0]....
.L_6213:
        /*0074*/ 	.word	0x00008580


	//   ....[1]....
        /*0078*/ 	.word	0x0000a420


	//   ....[2]....
        /*007c*/ 	.word	0x0000a440


	//   ....[3]....
        /*0080*/ 	.word	0x0000a4d0


	//   ....[4]....
        /*0084*/ 	.word	0x0000a4f0


	//   ....[5]....
        /*0088*/ 	.word	0x0000a510


	//   ....[6]....
        /*008c*/ 	.word	0x0000a5a0


	//   ....[7]....
        /*0090*/ 	.word	0x0000a5e0


	//   ....[8]....
        /*0094*/ 	.word	0x0000a680


	//   ....[9]....
        /*0098*/ 	.word	0x0000a6d0


	//   ....[10]....
        /*009c*/ 	.word	0x0000a700


	//   ....[11]....
        /*00a0*/ 	.word	0x0000a7a0


	//   ....[12]....
        /*00a4*/ 	.word	0x0000a7e0


	//   ....[13]....
        /*00a8*/ 	.word	0x0000a970


	//   ....[14]....
        /*00ac*/ 	.word	0x0000aad0


	//   ....[15]....
        /*00b0*/ 	.word	0x0000ab10


	//   ....[16]....
        /*00b4*/ 	.word	0x0000abb0


	//   ....[17]....
        /*00b8*/ 	.word	0x0000ad30


	//   ....[18]....
        /*00bc*/ 	.word	0x0000aeb0


	//   ....[19]....
        /*00c0*/ 	.word	0x0000b010


	//   ....[20]....
        /*00c4*/ 	.word	0x0000b150


	//   ....[21]....
        /*00c8*/ 	.word	0x0000b180


	//   ....[22]....
        /*00cc*/ 	.word	0x0000b1a0


	//----- nvinfo : EIATTR_MAX_THREADS
	.align		4
.L_6214:
        /*00d0*/ 	.byte	0x04, 0x05
        /*00d2*/ 	.short	(.L_6216 - .L_6215)
.L_6215:
        /*00d4*/ 	.word	0x00000080
        /*00d8*/ 	.word	0x00000001
        /*00dc*/ 	.word	0x00000001


	//----- nvinfo : EIATTR_CRS_STACK_SIZE
	.align		4
.L_6216:
        /*00e0*/ 	.byte	0x04, 0x1e
        /*00e2*/ 	.short	(.L_6218 - .L_6217)
.L_6217:
        /*00e4*/ 	.word	0x00000000
.L_6218:


//--------------------- .nv.info._ZN2at6native27unrolled_elementwise_kernelINS0_13AUnaryFunctorIddbZZZNS0_22logical_or_kernel_cudaERNS_14TensorIteratorEENKUlvE0_clEvENKUlvE4_clEvEUlddE_EESt5arrayIPcLm2EELi4E23TrivialOffsetCalculatorILi1EjESD_NS0_6memory12LoadWithCastILi1EEENSE_13StoreWithCastILi1EEEEEviT_T0_T2_T3_T4_T5_ --------------------------
	.section	.nv.info._ZN2at6native27unrolled_elementwise_kernelINS0_13AUnaryFunctorIddbZZZNS0_22logical_or_kernel_cudaERNS_14TensorIteratorEENKUlvE0_clEvENKUlvE4_clEvEUlddE_EESt5arrayIPcLm2EELi4E23TrivialOffsetCalculatorILi1EjESD_NS0_6memory12LoadWithCastILi1EEENSE_13StoreWithCastILi1EEEEEviT_T0_T2_T3_T4_T5_,"",@"SHT_CUDA_INFO"
	.sectionflags	@""
	.align	4


	//----- nvinfo : EIATTR_CUDA_API_VERSION
	.align		4
        /*0000*/ 	.byte	0x04, 0x37
        /*0002*/ 	.short	(.L_6220 - .L_6219)
.L_6219:
        /*0004*/ 	.word	0x00000082


	//----- nvinfo : EIATTR_SW2861232_WAR
	.align		4
.L_6220:
        /*0008*/ 	.byte	0x01, 0x35
	.zero		2


	//----- nvinfo : EIATTR_PARAM_CBANK
	.align		4
        /*000c*/ 	.byte	0x04, 0x0a
        /*000e*/ 	.short	(.L_6222 - .L_6221)
	.align		4
.L_6221:
        /*0010*/ 	.word	index@(.nv.constant0._ZN2at6native27unrolled_elementwise_kernelINS0_13AUnaryFunctorIddbZZZNS0_22logical_or_kernel_cudaERNS_14TensorIteratorEENKUlvE0_clEvENKUlvE4_clEvEUlddE_EESt5arrayIPcLm2EELi4E23TrivialOffsetCalculatorILi1EjESD_NS0_6memory12LoadWithCastILi1EEENSE_13StoreWithCastILi1EEEEEviT_T0_T2_T3_T4_T5_)
        /*0014*/ 	.short	0x0160
        /*0016*/ 	.short	0x003c


	//----- nvinfo : EIATTR_CBANK_PARAM_SIZE
	.align		4
.L_6222:
        /*0018*/ 	.byte	0x03, 0x19
        /*001a*/ 	.short	0x003c


	//----- nvinfo : EIATTR_KPARAM_INFO
	.align		4
        /*001c*/ 	.byte	0x04, 0x17
        /*001e*/ 	.short	(.L_6224 - .L_6223)
.L_6223:
        /*0020*/ 	.word	0x00000000
        /*0024*/ 	.short	0x0006
        /*0026*/ 	.short	0x0034
        /*0028*/ 	.byte	0x00, 0xf0, 0x21, 0x00


	//----- nvinfo : EIATTR_KPARAM_INFO
	.align		4
.L_6224:
        /*002c*/ 	.byte	0x04, 0x17
        /*002e*/ 	.short	(.L_6226 - .L_6225)
.L_6225:
        /*0030*/ 	.word	0x00000000
        /*0034*/ 	.short	0x0005
        /*0036*/ 	.short	0x002c
        /*0038*/ 	.byte	0x00, 0xf0, 0x21, 0x00


	//----- nvinfo : EIATTR_KPARAM_INFO
	.align		4
.L_6226:
        /*003c*/ 	.byte	0x04, 0x17
        /*003e*/ 	.short	(.L_6228 - .L_6227)
.L_6227:
        /*0040*/ 	.word	0x00000000
        /*0044*/ 	.short	0x0004
        /*0046*/ 	.short	0x0029
        /*0048*/ 	.byte	0x00, 0xf0, 0x05, 0x00


	//----- nvinfo : EIATTR_KPARAM_INFO
	.align		4
.L_6228:
        /*004c*/ 	.byte	0x04, 0x17
        /*004e*/ 	.short	(.L_6230 - .L_6229)
.L_6229:
        /*0050*/ 	.word	0x00000000
        /*0054*/ 	.short	0x0003
        /*0056*/ 	.short	0x0028
        /*0058*/ 	.byte	0x00, 0xf0, 0x05, 0x00


	//----- nvinfo : EIATTR_KPARAM_INFO
	.align		4
.L_6230:
        /*005c*/ 	.byte	0x04, 0x17
        /*005e*/ 	.short	(.L_6232 - .L_6231)
.L_6231:
        /*0060*/ 	.word	0x00000000
        /*0064*/ 	.short	0x0002
        /*0066*/ 	.short	0x0018
        /*0068*/ 	.byte	0x00, 0xf0, 0x41, 0x00


	//----- nvinfo : EIATTR_KPARAM_INFO
	.align		4
.L_6232:
        /*006c*/ 	.byte	0x04, 0x17
        /*006e*/ 	.short	(.L_6234 - .L_6233)
.L_6233:
        /*0070*/ 	.word	0x00000000
        /*0074*/ 	.short	0x0001
        /*0076*/ 	.short	0x0008
        /*0078*/ 	.byte	0x00, 0xf0, 0x41, 0x00


	//----- nvinfo : EIATTR_KPARAM_INFO
	.align		4
.L_6234:
        /*007c*/ 	.byte	0x04, 0x17
        /*007e*/ 	.short	(.L_6236 - .L_6235)
.L_6235:
        /*0080*/ 	.word	0x00000000
        /*0084*/ 	.short	0x0000
        /*0086*/ 	.short	0x0000
        /*0088*/ 	.byte	0x00, 0xf0, 0x11, 0x00


	//----- nvinfo : EIATTR_MAXREG_COUNT
	.align		4
.L_6236:
        /*008c*/ 	.byte	0x03, 0x1b
        /*008e*/ 	.short	0x00ff


	//----- nvinfo : EIATTR_EXTERNS
	.align		4
        /*0090*/ 	.byte	0x04, 0x0f
        /*0092*/ 	.short	(.L_6238 - .L_6237)


	//   ....[0]....
	.align		4
.L_6237:
        /*0094*/ 	.word	index@(__assertfail)


	//----- nvinfo : EIATTR_MERCURY_ISA_VERSION
	.align		4
.L_6238:
        /*0098*/ 	.byte	0x03, 0x5f
        /*009a*/ 	.short	0x0000


	//----- nvinfo : EIATTR_SYSCALL_OFFSETS
	.align		4
        /*009c*/ 	.byte	0x04, 0x46
        /*009e*/ 	.short	(.L_6240 - .L_6239)


	//   ....[0]....
.L_6239:
        /*00a0*/ 	.word	0x00000f90


	//   ....[1]....
        /*00a4*/ 	.word	0x00001f40


	//   ....[2]....
        /*00a8*/ 	.word	0x00002f00


	//   ....[3]....
        /*00ac*/ 	.word	0x00003e90


	//   ....[4]....
        /*00b0*/ 	.word	0x00004f70


	//   ....[5]....
        /*00b4*/ 	.word	0x00005e80


	//   ....[6]....
        /*00b8*/ 	.word	0x00006d40


	//   ....[7]....
        /*00bc*/ 	.word	0x00007c00


	//----- nvinfo : EIATTR_EXIT_INSTR_OFFSETS
	.align		4
.L_6240:
        /*00c0*/ 	.byte	0x04, 0x1c
        /*00c2*/ 	.short	(.L_6242 - .L_6241)


	//   ....[0]....
.L_6241:
        /*00c4*/ 	.word	0x00006dd0


	//   ....[1]....
        /*00c8*/ 	.word	0x00006ee0


	//   ....[2]....
        /*00cc*/ 	.word	0x00006f00


	//   ....[3]....
        /*00d0*/ 	.word	0x00006f90


	//   ....[4]....
        /*00d4*/ 	.word	0x00006fb0


	//   ....[5]....
        /*00d8*/ 	.word	0x00006fd0


	//   ....[6]....
        /*00dc*/ 	.word	0x00007060


	//   ....[7]....
        /*00e0*/ 	.word	0x000070a0


	//   ....[8]....
        /*00e4*/ 	.word	0x00007140


	//   ....[9]....
        /*00e8*/ 	.word	0x00007190


	//   ....[10]....
        /*00ec*/ 	.word	0x000071c0


	//   ....[11]....
        /*00f0*/ 	.word	0x00007260


	//   ....[12]....
        /*00f4*/ 	.word	0x000072a0


	//   ....[13]....
        /*00f8*/ 	.word	0x00007430


	//   ....[14]....
        /*00fc*/ 	.word	0x00007590


	//   ....[15]....
        /*0100*/ 	.word	0x000075d0


	//   ....[16]....
        /*0104*/ 	.word	0x00007670


	//   ....[17]....
        /*0108*/ 	.word	0x000077f0


	//   ....[18]....
        /*010c*/ 	.word	0x00007970


	//   ....[19]....
        /*0110*/ 	.word	0x00007ad0


	//   ....[20]....
        /*0114*/ 	.word	0x00007c10


	//   ....[21]....
        /*0118*/ 	.word	0x00007c40


	//   ....[22]....
        /*011c*/ 	.word	0x00007c60


	//----- nvinfo : EIATTR_MAX_THREADS
	.align		4
.L_6242:
        /*0120*/ 	.byte	0x04, 0x05
        /*0122*/ 	.short	(.L_6244 - .L_6243)
.L_6243:
        /*0124*/ 	.word	0x00000080
        /*0128*/ 	.word	0x00000001
        /*012c*/ 	.word	0x00000001


	//----- nvinfo : EIATTR_CRS_STACK_SIZE
	.align		4
.L_6244:
        /*0130*/ 	.byte	0x04, 0x1e
        /*0132*/ 	.short	(.L_6246 - .L_6245)
.L_6245:
        /*0134*/ 	.word	0x00000000
.L_6246:


//--------------------- .nv.info._ZN2at6native18elementwise_kernelILi128ELi4EZNS0_22gpu_kernel_impl_nocastINS0_13AUnaryFunctorIddbZZZNS0_22logical_or_kernel_cudaERNS_14TensorIteratorEENKUlvE0_clEvENKUlvE4_clEvEUlddE_EEEEvRNS_18TensorIteratorBaseERKT_EUliE_EEviT1_ --------------------------
	.section	.nv.info._ZN2at6native18elementwise_kernelILi128ELi4EZNS0_22gpu_kernel_impl_nocastINS0_13AUnaryFunctorIddbZZZNS0_22logical_or_kernel_cudaERNS_14TensorIteratorEENKUlvE0_clEvENKUlvE4_clEvEUlddE_EEEEvRNS_18TensorIteratorBaseERKT_EUliE_EEviT1_,"",@"SHT_CUDA_INFO"
	.sectionflags	@""
	.align	4


	//----- nvinfo : EIATTR_CUDA_API_VERSION
	.align		4
        /*0000*/ 	.byte	0x04, 0x37
        /*0002*/ 	.short	(.L_6248 - .L_6247)
.L_6247:
        /*0004*/ 	.word	0x00000082


	//----- nvinfo : EIATTR_SW2861232_WAR
	.align		4
.L_6248:
        /*0008*/ 	.byte	0x01, 0x35
	.zero		2


	//----- nvinfo : EIATTR_PARAM_CBANK
	.align		4
        /*000c*/ 	.byte	0x04, 0x0a
        /*000e*/ 	.short	(.L_6250 - .L_6249)
	.align		4
.L_6249:
        /*0010*/ 	.word	index@(.nv.constant0._ZN2at6native18elementwise_kernelILi128ELi4EZNS0_22gpu_kernel_impl_nocastINS0_13AUnaryFunctorIddbZZZNS0_22logical_or_kernel_cudaERNS_14TensorIteratorEENKUlvE0_clEvENKUlvE4_clEvEUlddE_EEEEvRNS_18TensorIteratorBaseERKT_EUliE_EEviT1_)
        /*0014*/ 	.short	0x0160
        /*0016*/ 	.short	0x0228


	//----- nvinfo : EIATTR_CBANK_PARAM_SIZE
	.align		4
.L_6250:
        /*0018*/ 	.byte	0x03, 0x19
        /*001a*/ 	.short	0x0228


	//----- nvinfo : EIATTR_KPARAM_INFO
	.align		4
        /*001c*/ 	.byte	0x04, 0x17
        /*001e*/ 	.short	(.L_6252 - .L_6251)
.L_6251:
        /*0020*/ 	.word	0x00000000
        /*0024*/ 	.short	0x0001
        /*0026*/ 	.short	0x0008
        /*0028*/ 	.byte	0x00, 0xf0, 0x81, 0x08


	//----- nvinfo : EIATTR_KPARAM_INFO
	.align		4
.L_6252:
        /*002c*/ 	.byte	0x04, 0x17
        /*002e*/ 	.short	(.L_6254 - .L_6253)
.L_6253:
        /*0030*/ 	.word	0x00000000
        /*0034*/ 	.short	0x0000
        /*0036*/ 	.short	0x0000
        /*0038*/ 	.byte	0x00, 0xf0, 0x11, 0x00


	//----- nvinfo : EIATTR_MAXREG_COUNT
	.align		4
.L_6254:
        /*003c*/ 	.byte	0x03, 0x1b
        /*003e*/ 	.short	0x0080


	//----- nvinfo : EIATTR_MERCURY_ISA_VERSION
	.align		4
        /*0040*/ 	.byte	0x03, 0x5f
        /*0042*/ 	.short	0x0000


	//----- nvinfo : EIATTR_EXIT_INSTR_OFFSETS
	.align		4
        /*0044*/ 	.byte	0x04, 0x1c
        /*0046*/ 	.short	(.L_6256 - .L_6255)


	//   ....[0]....
.L_6255:
        /*0048*/ 	.word	0x00002d70


	//   ....[1]....
        /*004c*/ 	.word	0x00003c40


	//----- nvinfo : EIATTR_MAX_THREADS
	.align		4
.L_6256:
        /*0050*/ 	.byte	0x04, 0x05
        /*0052*/ 	.short	(.L_6258 - .L_6257)
.L_6257:
        /*0054*/ 	.word	0x00000080
        /*0058*/ 	.word	0x00000001
        /*005c*/ 	.word	0x00000001


	//----- nvinfo : EIATTR_CRS_STACK_SIZE
	.align		4
.L_6258:
        /*0060*/ 	.byte	0x04, 0x1e
        /*0062*/ 	.short	(.L_6260 - .L_6259)
.L_6259:
        /*0064*/ 	.word	0x00000000
.L_6260:


//--------------------- .nv.info._ZN2at6native27unrolled_elementwise_kernelINS0_13AUnaryFunctorIddbZZZNS0_22logical_or_kernel_cudaERNS_14TensorIteratorEENKUlvE0_clEvENKUlvE4_clEvEUlddE_EESt5arrayIPcLm2EELi4E23TrivialOffsetCalculatorILi1EjESD_NS0_6memory15LoadWithoutCastENSE_16StoreWithoutCastEEEviT_T0_T2_T3_T4_T5_ --------------------------
	.section	.nv.info._ZN2at6native27unrolled_elementwise_kernelINS0_13AUnaryFunctorIddbZZZNS0_22logical_or_kernel_cudaERNS_14TensorIteratorEENKUlvE0_clEvENKUlvE4_clEvEUlddE_EESt5arrayIPcLm2EELi4E23TrivialOffsetCalculatorILi1EjESD_NS0_6memory15LoadWithoutCastENSE_16StoreWithoutCastEEEviT_T0_T2_T3_T4_T5_,"",@"SHT_CUDA_INFO"
	.sectionflags	@""
	.align	4


	//----- nvinfo : EIATTR_CUDA_API_VERSION
	.align		4
        /*0000*/ 	.byte	0x04, 0x37
        /*0002*/ 	.short	(.L_6262 - .L_6261)
.L_6261:
        /*0004*/ 	.word	0x00000082


	//----- nvinfo : EIATTR_SW2861232_WAR
	.align		4
.L_6262:
        /*0008*/ 	.byte	0x01, 0x35
	.zero		2


	//----- nvinfo : EIATTR_PARAM_CBANK
	.align		4
        /*000c*/ 	.byte	0x04, 0x0a
        /*000e*/ 	.short	(.L_6264 - .L_6263)
	.align		4
.L_6263:
        /*0010*/ 	.word	index@(.nv.constant0._ZN2at6native27unrolled_elementwise_kernelINS0_13AUnaryFunctorIddbZZZNS0_22logical_or_kernel_cudaERNS_14TensorIteratorEENKUlvE0_clEvENKUlvE4_clEvEUlddE_EESt5arrayIPcLm2EELi4E23TrivialOffsetCalculatorILi1EjESD_NS0_6memory15LoadWithoutCastENSE_16StoreWithoutCastEEEviT_T0_T2_T3_T4_T5_)
        /*0014*/ 	.short	0x0160
        /*0016*/ 	.short	0x002c


	//----- nvinfo : EIATTR_CBANK_PARAM_SIZE
	.align		4
.L_6264:
        /*0018*/ 	.byte	0x03, 0x19
        /*001a*/ 	.short	0x002c


	//----- nvinfo : EIATTR_KPARAM_INFO
	.align		4
        /*001c*/ 	.byte	0x04, 0x17
        /*001e*/ 	.short	(.L_6266 - .L_6265)
.L_6265:
        /*0020*/ 	.word	0x00000000
        /*0024*/ 	.short	0x0006
        /*0026*/ 	.short	0x002b
        /*0028*/ 	.byte	0x00, 0xf0, 0x05, 0x00


	//----- nvinfo : EIATTR_KPARAM_INFO
	.align		4
.L_6266:
        /*002c*/ 	.byte	0x04, 0x17
        /*002e*/ 	.short	(.L_6268 - .L_6267)
.L_6267:
        /*0030*/ 	.word	0x00000000
        /*0034*/ 	.short	0x0005
        /*0036*/ 	.short	0x002a
        /*0038*/ 	.byte	0x00, 0xf0, 0x05, 0x00


	//----- nvinfo : EIATTR_KPARAM_INFO
	.align		4
.L_6268:
        /*003c*/ 	.byte	0x04, 0x17
        /*003e*/ 	.short	(.L_6270 - .L_6269)
.L_6269:
        /*0040*/ 	.word	0x00000000
        /*0044*/ 	.short	0x0004
        /*0046*/ 	.short	0x0029
        /*0048*/ 	.byte	0x00, 0xf0, 0x05, 0x00


	//----- nvinfo : EIATTR_KPARAM_INFO
	.align		4
.L_6270:
        /*004c*/ 	.byte	0x04, 0x17
        /*004e*/ 	.short	(.L_6272 - .L_6271)
.L_6271:
        /*0050*/ 	.word	0x00000000
        /*0054*/ 	.short	0x0003
        /*0056*/ 	.short	0x0028
        /*0058*/ 	.byte	0x00, 0xf0, 0x05, 0x00


	//----- nvinfo : EIATTR_KPARAM_INFO
	.align		4
.L_6272:
        /*005c*/ 	.byte	0x04, 0x17
        /*005e*/ 	.short	(.L_6274 - .L_6273)
.L_6273:
        /*0060*/ 	.word	0x00000000
        /*0064*/ 	.short	0x0002
        /*0066*/ 	.short	0x0018
        /*0068*/ 	.byte	0x00, 0xf0, 0x41, 0x00


	//----- nvinfo : EIATTR_KPARAM_INFO
	.align		4
.L_6274:
        /*006c*/ 	.byte	0x04, 0x17
        /*006e*/ 	.short	(.L_6276 - .L_6275)
.L_6275:
        /*0070*/ 	.word	0x00000000
        /*0074*/ 	.short	0x0001
        /*0076*/ 	.short	0x0008
        /*0078*/ 	.byte	0x00, 0xf0, 0x41, 0x00


	//----- nvinfo : EIATTR_KPARAM_INFO
	.align		4
.L_6276:
        /*007c*/ 	.byte	0x04, 0x17
        /*007e*/ 	.short	(.L_6278 - .L_6277)
.L_6277:
        /*0080*/ 	.word	0x00000000
        /*0084*/ 	.short	0x0000
        /*0086*/ 	.short	0x0000
        /*0088*/ 	.byte	0x00, 0xf0, 0x11, 0x00


	//----- nvinfo : EIATTR_MAXREG_COUNT
	.align		4
.L_6278:
        /*008c*/ 	.byte	0x03, 0x1b
        /*008e*/ 	.short	0x00ff


	//----- nvinfo : EIATTR_MERCURY_ISA_VERSION
	.align		4
        /*0090*/ 	.byte	0x03, 0x5f
        /*0092*/ 	.short	0x0000


	//----- nvinfo : EIATTR_EXIT_INSTR_OFFSETS
	.align		4
        /*0094*/ 	.byte	0x04, 0x1c
        /*0096*/ 	.short	(.L_6280 - .L_6279)


	//   ....[0]....
.L_6279:
        /*0098*/ 	.word	0x00000420


	//   ....[1]....
        /*009c*/ 	.word	0x00000490


	//----- nvinfo : EIATTR_MAX_THREADS
	.align		4
.L_6280:
        /*00a0*/ 	.byte	0x04, 0x05
        /*00a2*/ 	.short	(.L_6282 - .L_6281)
.L_6281:
        /*00a4*/ 	.word	0x00000080
        /*00a8*/ 	.word	0x00000001
        /*00ac*/ 	.word	0x00000001


	//----- nvinfo : EIATTR_CRS_STACK_SIZE
	.align		4
.L_6282:
        /*00b0*/ 	.byte	0x04, 0x1e
        /*00b2*/ 	.short	(.L_6284 - .L_6283)
.L_6283:
        /*00b4*/ 	.word	0x00000000
.L_6284:


//--------------------- .nv.info._ZN2at6native29vectorized_elementwise_kernelILi2ENS0_13AUnaryFunctorIddbZZZNS0_22logical_or_kernel_cudaERNS_14TensorIteratorEENKUlvE0_clEvENKUlvE4_clEvEUlddE_EESt5arrayIPcLm2EEEEviT0_T1_ --------------------------
	.section	.nv.info._ZN2at6native29vectorized_elementwise_kernelILi2ENS0_13AUnaryFunctorIddbZZZNS0_22logical_or_kernel_cudaERNS_14TensorIteratorEENKUlvE0_clEvENKUlvE4_clEvEUlddE_EESt5arrayIPcLm2EEEEviT0_T1_,"",@"SHT_CUDA_INFO"
	.sectionflags	@""
	.align	4


	//----- nvinfo : EIATTR_CUDA_API_VERSION
	.align		4
        /*0000*/ 	.byte	0x04, 0x37
        /*0002*/ 	.short	(.L_6286 - .L_6285)
.L_6285:
        /*0004*/ 	.word	0x00000082


	//----- nvinfo : EIATTR_SW2861232_WAR
	.align		4
.L_6286:
        /*0008*/ 	.byte	0x01, 0x35
	.zero		2


	//----- nvinfo : EIATTR_PARAM_CBANK
	.align		4
        /*000c*/ 	.byte	0x04, 0x0a
        /*000e*/ 	.short	(.L_6288 - .L_6287)
	.align		4
.L_6287:
        /*0010*/ 	.word	index@(.nv.constant0._ZN2at6native29vectorized_elementwise_kernelILi2ENS0_13AUnaryFunctorIddbZZZNS0_22logical_or_kernel_cudaERNS_14TensorIteratorEENKUlvE0_clEvENKUlvE4_clEvEUlddE_EESt5arrayIPcLm2EEEEviT0_T1_)
        /*0014*/ 	.short	0x0160
        /*0016*/ 	.short	0x0028


	//----- nvinfo : EIATTR_CBANK_PARAM_SIZE
	.align		4
.L_6288:
        /*0018*/ 	.byte	0x03, 0x19
        /*001a*/ 	.short	0x0028


	//----- nvinfo : EIATTR_KPARAM_INFO
	.align		4
        /*001c*/ 	.byte	0x04, 0x17
        /*001e*/ 	.short	(.L_6290 - .L_6289)
.L_6289:
        /*0020*/ 	.word	0x00000000
        /*0024*/ 	.short	0x0002
        /*0026*/ 	.short	0x0018
        /*0028*/ 	.byte	0x00, 0xf0, 0x41, 0x00


	//----- nvinfo : EIATTR_KPARAM_INFO
	.align		4
.L_6290:
        /*002c*/ 	.byte	0x04, 0x17
        /*002e*/ 	.short	(.L_6292 - .L_6291)
.L_6291:
        /*0030*/ 	.word	0x00000000
        /*0034*/ 	.short	0x0001
        /*0036*/ 	.short	0x0008
        /*0038*/ 	.byte	0x00, 0xf0, 0x41, 0x00


	//----- nvinfo : EIATTR_KPARAM_INFO
	.align		4
.L_6292:
        /*003c*/ 	.byte	0x04, 0x17
        /*003e*/ 	.short	(.L_6294 - .L_6293)
.L_6293:
        /*0040*/ 	.word	0x00000000
        /*0044*/ 	.short	0x0000
        /*0046*/ 	.short	0x0000
        /*0048*/ 	.byte	0x00, 0xf0, 0x11, 0x00


	//----- nvinfo : EIATTR_MAXREG_COUNT
	.align		4
.L_6294:
        /*004c*/ 	.byte	0x03, 0x1b
        /*004e*/ 	.short	0x00ff


	//----- nvinfo : EIATTR_MERCURY_ISA_VERSION
	.align		4
        /*0050*/ 	.byte	0x03, 0x5f
        /*0052*/ 	.short	0x0000


	//----- nvinfo : EIATTR_EXIT_INSTR_OFFSETS
	.align		4
        /*0054*/ 	.byte	0x04, 0x1c
        /*0056*/ 	.short	(.L_6296 - .L_6295)


	//   ....[0]....
.L_6295:
        /*0058*/ 	.word	0x000002b0


	//   ....[1]....
        /*005c*/ 	.word	0x00000af0


	//   ....[2]....
        /*0060*/ 	.word	0x00000b50


	//----- nvinfo : EIATTR_MAX_THREADS
	.align		4
.L_6296:
        /*0064*/ 	.byte	0x04, 0x05
        /*0066*/ 	.short	(.L_6298 - .L_6297)
.L_6297:
        /*0068*/ 	.word	0x00000080
        /*006c*/ 	.word	0x00000001
        /*0070*/ 	.word	0x00000001


	//----- nvinfo : EIATTR_CRS_STACK_SIZE
	.align		4
.L_6298:
        /*0074*/ 	.byte	0x04, 0x1e
        /*0076*/ 	.short	(.L_6300 - .L_6299)
.L_6299:
        /*0078*/ 	.word	0x00000000
.L_6300:


//--------------------- .nv.info._ZN2at6native29vectorized_elementwise_kernelILi4ENS0_13AUnaryFunctorIddbZZZNS0_22logical_or_kernel_cudaERNS_14TensorIteratorEENKUlvE0_clEvENKUlvE4_clEvEUlddE_EESt5arrayIPcLm2EEEEviT0_T1_ --------------------------
	.section	.nv.info._ZN2at6native29vectorized_elementwise_kernelILi4ENS0_13AUnaryFunctorIddbZZZNS0_22logical_or_kernel_cudaERNS_14TensorIteratorEENKUlvE0_clEvENKUlvE4_clEvEUlddE_EESt5arrayIPcLm2EEEEviT0_T1_,"",@"SHT_CUDA_INFO"
	.sectionflags	@""
	.align	4


	//----- nvinfo : EIATTR_CUDA_API_VERSION
	.align		4
        /*0000*/ 	.byte	0x04, 0x37
        /*0002*/ 	.short	(.L_6302 - .L_6301)
.L_6301:
        /*0004*/ 	.word	0x00000082


	//----- nvinfo : EIATTR_SW2861232_WAR
	.align		4
.L_6302:
        /*0008*/ 	.byte	0x01, 0x35
	.zero		2


	//----- nvinfo : EIATTR_PARAM_CBANK
	.align		4
        /*000c*/ 	.byte	0x04, 0x0a
        /*000e*/ 	.short	(.L_6304 - .L_6303)
	.align		4
.L_6303:
        /*0010*/ 	.word	index@(.nv.constant0._ZN2at6native29vectorized_elementwise_kernelILi4ENS0_13AUnaryFunctorIddbZZZNS0_22logical_or_kernel_cudaERNS_14TensorIteratorEENKUlvE0_clEvENKUlvE4_clEvEUlddE_EESt5arrayIPcLm2EEEEviT0_T1_)
        /*0014*/ 	.short	0x0160
        /*0016*/ 	.short	0x0028


	//----- nvinfo : EIATTR_CBANK_PARAM_SIZE
	.align		4
.L_6304:
        /*0018*/ 	.byte	0x03, 0x19
        /*001a*/ 	.short	0x0028


	//----- nvinfo : EIATTR_KPARAM_INFO
	.align		4
        /*001c*/ 	.byte	0x04, 0x17
        /*001e*/ 	.short	(.L_6306 - .L_6305)
.L_6305:
        /*0020*/ 	.word	0x00000000
        /*0024*/ 	.short	0x0002
        /*0026*/ 	.short	0x0018
        /*0028*/ 	.byte	0x00, 0xf0, 0x41, 0x00


	//----- nvinfo : EIATTR_KPARAM_INFO
	.align		4
.L_6306:
        /*002c*/ 	.byte	0x04, 0x17
        /*002e*/ 	.short	(.L_6308 - .L_6307)
.L_6307:
        /*0030*/ 	.word	0x00000000
        /*0034*/ 	.short	0x0001
        /*0036*/ 	.short	0x0008
        /*0038*/ 	.byte	0x00, 0xf0, 0x41, 0x00


	//----- nvinfo : EIATTR_KPARAM_INFO
	.align		4
.L_6308:
        /*003c*/ 	.byte	0x04, 0x17
        /*003e*/ 	.short	(.L_6310 - .L_6309)
.L_6309:
        /*0040*/ 	.word	0x00000000
        /*0044*/ 	.short	0x0000
        /*0046*/ 	.short	0x0000
        /*0048*/ 	.byte	0x00, 0xf0, 0x11, 0x00


	//----- nvinfo : EIATTR_MAXREG_COUNT
	.align		4
.L_6310:
        /*004c*/ 	.byte	0x03, 0x1b
        /*004e*/ 	.short	0x00ff


	//----- nvinfo : EIATTR_MERCURY_ISA_VERSION
	.align		4
        /*0050*/ 	.byte	0x03, 0x5f
        /*0052*/ 	.short	0x0000


	//----- nvinfo : EIATTR_EXIT_INSTR_OFFSETS
	.align		4
        /*0054*/ 	.byte	0x04, 0x1c
        /*0056*/ 	.short	(.L_6312 - .L_6311)


	//   ....[0]....
.L_6311:
        /*0058*/ 	.word	0x000002b0


	//   ....[1]....
        /*005c*/ 	.word	0x00000af0


	//   ....[2]....
        /*0060*/ 	.word	0x00000b50


	//----- nvinfo : EIATTR_MAX_THREADS
	.align		4
.L_6312:
        /*0064*/ 	.byte	0x04, 0x05
        /*0066*/ 	.short	(.L_6314 - .L_6313)
.L_6313:
        /*0068*/ 	.word	0x00000080
        /*006c*/ 	.word	0x00000001
        /*0070*/ 	.word	0x00000001


	//----- nvinfo : EIATTR_CRS_STACK_SIZE
	.align		4
.L_6314:
        /*0074*/ 	.byte	0x04, 0x1e
        /*0076*/ 	.short	(.L_6316 - .L_6315)
.L_6315:
        /*0078*/ 	.word	0x00000000
.L_6316:


//--------------------- .nv.info._ZN2at6native29vectorized_elementwise_kernelILi8ENS0_13AUnaryFunctorIddbZZZNS0_22logical_or_kernel_cudaERNS_14TensorIteratorEENKUlvE0_clEvENKUlvE4_clEvEUlddE_EESt5arrayIPcLm2EEEEviT0_T1_ --------------------------
	.section	.nv.info._ZN2at6native29vectorized_elementwise_kernelILi8ENS0_13AUnaryFunctorIddbZZZNS0_22logical_or_kernel_cudaERNS_14TensorIteratorEENKUlvE0_clEvENKUlvE4_clEvEUlddE_EESt5arrayIPcLm2EEEEviT0_T1_,"",@"SHT_CUDA_INFO"
	.sectionflags	@""
	.align	4


	//----- nvinfo : EIATTR_CUDA_API_VERSION
	.align		4
        /*0000*/ 	.byte	0x04, 0x37
        /*0002*/ 	.short	(.L_6318 - .L_6317)
.L_6317:
        /*0004*/ 	.word	0x00000082


	//----- nvinfo : EIATTR_SW2861232_WAR
	.align		4
.L_6318:
        /*0008*/ 	.byte	0x01, 0x35
	.zero		2


	//----- nvinfo : EIATTR_PARAM_CBANK
	.align		4
        /*000c*/ 	.byte	0x04, 0x0a
        /*000e*/ 	.short	(.L_6320 - .L_6319)
	.align		4
.L_6319:
        /*0010*/ 	.word	index@(.nv.constant0._ZN2at6native29vectorized_elementwise_kernelILi8ENS0_13AUnaryFunctorIddbZZZNS0_22logical_or_kernel_cudaERNS_14TensorIteratorEENKUlvE0_clEvENKUlvE4_clEvEUlddE_EESt5arrayIPcLm2EEEEviT0_T1_)
        /*0014*/ 	.short	0x0160
        /*0016*/ 	.short	0x0028


	//----- nvinfo : EIATTR_CBANK_PARAM_SIZE
	.align		4
.L_6320:
        /*0018*/ 	.byte	0x03, 0x19
        /*001a*/ 	.short	0x0028


	//----- nvinfo : EIATTR_KPARAM_INFO
	.align		4
        /*001c*/ 	.byte	0x04, 0x17
        /*001e*/ 	.short	(.L_6322 - .L_6321)
.L_6321:
        /*0020*/ 	.word	0x00000000
        /*0024*/ 	.short	0x0002
        /*0026*/ 	.short	0x0018
        /*0028*/ 	.byte	0x00, 0xf0, 0x41, 0x00


	//----- nvinfo : EIATTR_KPARAM_INFO
	.align		4
.L_6322:
        /*002c*/ 	.byte	0x04, 0x17
        /*002e*/ 	.short	(.L_6324 - .L_6323)
.L_6323:
        /*0030*/ 	.word	0x00000000
        /*0034*/ 	.short	0x0001
        /*0036*/ 	.short	0x0008
        /*0038*/ 	.byte	0x00, 0xf0, 0x41, 0x00


	//----- nvinfo : EIATTR_KPARAM_INFO
	.align		4
.L_6324:
        /*003c*/ 	.byte	0x04, 0x17
        /*003e*/ 	.short	(.L_6326 - .L_6325)
.L_6325:
        /*0040*/ 	.word	0x00000000
        /*0044*/ 	.short	0x0000
        /*0046*/ 	.short	0x0000
        /*0048*/ 	.byte	0x00, 0xf0, 0x11, 0x00


	//----- nvinfo : EIATTR_MAXREG_COUNT
	.align		4
.L_6326:
        /*004c*/ 	.byte	0x03, 0x1b
        /*004e*/ 	.short	0x00ff


	//----- nvinfo : EIATTR_MERCURY_ISA_VERSION
	.align		4
        /*0050*/ 	.byte	0x03, 0x5f
        /*0052*/ 	.short	0x0000


	//----- nvinfo : EIATTR_EXIT_INSTR_OFFSETS
	.align		4
        /*0054*/ 	.byte	0x04, 0x1c
        /*0056*/ 	.short	(.L_6328 - .L_6327)


	//   ....[0]....
.L_6327:
        /*0058*/ 	.word	0x00000010


	//----- nvinfo : EIATTR_MAX_THREADS
	.align		4
.L_6328:
        /*005c*/ 	.byte	0x04, 0x05
        /*005e*/ 	.short	(.L_6330 - .L_6329)
.L_6329:
        /*0060*/ 	.word	0x00000080
        /*0064*/ 	.word	0x00000001
        /*0068*/ 	.word	0x00000001
.L_6330:


//--------------------- .nv.info._ZN2at6native18elementwise_kernelILi128ELi4EZNS0_15gpu_kernel_implINS0_13BinaryFunctorIddbZZZNS0_22logical_or_kernel_cudaERNS_14TensorIteratorEENKUlvE0_clEvENKUlvE4_clEvEUlddE_EEEEvRNS_18TensorIteratorBaseERKT_EUliE_EEviT1_ --------------------------
	.section	.nv.info._ZN2at6native18elementwise_kernelILi128ELi4EZNS0_15gpu_kernel_implINS0_13BinaryFunctorIddbZZZNS0_22logical_or_kernel_cudaERNS_14TensorIteratorEENKUlvE0_clEvENKUlvE4_clEvEUlddE_EEEEvRNS_18TensorIteratorBaseERKT_EUliE_EEviT1_,"",@"SHT_CUDA_INFO"
	.sectionflags	@""
	.align	4


	//----- nvinfo : EIATTR_CUDA_API_VERSION
	.align		4
        /*0000*/ 	.byte	0x04, 0x37
        /*0002*/ 	.short	(.L_6332 - .L_6331)
.L_6331:
        /*0004*/ 	.word	0x00000082


	//----- nvinfo : EIATTR_SW2861232_WAR
	.align		4
.L_6332:
        /*0008*/ 	.byte	0x01, 0x35
	.zero		2


	//----- nvinfo : EIATTR_PARAM_CBANK
	.align		4
        /*000c*/ 	.byte	0x04, 0x0a
        /*000e*/ 	.short	(.L_6334 - .L_6333)
	.align		4
.L_6333:
        /*0010*/ 	.word	index@(.nv.constant0._ZN2at6native18elementwise_kernelILi128ELi4EZNS0_15gpu_kernel_implINS0_13BinaryFunctorIddbZZZNS0_22logical_or_kernel_cudaERNS_14TensorIteratorEENKUlvE0_clEvENKUlvE4_clEvEUlddE_EEEEvRNS_18TensorIteratorBaseERKT_EUliE_EEviT1_)
        /*0014*/ 	.short	0x0160
        /*0016*/ 	.short	0x0290


	//----- nvinfo : EIATTR_CBANK_PARAM_SIZE
	.align		4
.L_6334:
        /*0018*/ 	.byte	0x03, 0x19
        /*001a*/ 	.short	0x0290


	//----- nvinfo : EIATTR_KPARAM_INFO
	.align		4
        /*001c*/ 	.byte	0x04, 0x17
        /*001e*/ 	.short	(.L_6336 - .L_6335)
.L_6335:
        /*0020*/ 	.word	0x00000000
        /*0024*/ 	.short	0x0001
        /*0026*/ 	.short	0x0008
        /*0028*/ 	.byte	0x00, 0xf0, 0x21, 0x0a


	//----- nvinfo : EIATTR_KPARAM_INFO
	.align		4
.L_6336:
        /*002c*/ 	.byte	0x04, 0x17
        /*002e*/ 	.short	(.L_6338 - .L_6337)
.L_6337:
        /*0030*/ 	.word	0x00000000
        /*0034*/ 	.short	0x0000
        /*0036*/ 	.short	0x0000
        /*0038*/ 	.byte	0x00, 0xf0, 0x11, 0x00


	//----- nvinfo : EIATTR_MAXREG_COUNT
	.align		4
.L_6338:
        /*003c*/ 	.byte	0x03, 0x1b
        /*003e*/ 	.short	0x0080


	//----- nvinfo : EIATTR_EXTERNS
	.align		4
        /*0040*/ 	.byte	0x04, 0x0f
        /*0042*/ 	.short	(.L_6340 - .L_6339)


	//   ....[0]....
	.align		4
.L_6339:
        /*0044*/ 	.word	index@(__assertfail)


	//----- nvinfo : EIATTR_MERCURY_ISA_VERSION
	.align		4
.L_6340:
        /*0048*/ 	.byte	0x03, 0x5f
        /*004a*/ 	.short	0x0000


	//----- nvinfo : EIATTR_SYSCALL_OFFSETS
	.align		4
        /*004c*/ 	.byte	0x04, 0x46
        /*004e*/ 	.short	(.L_6342 - .L_6341)


	//   ....[0]....
.L_6341:
        /*0050*/ 	.word	0x00001f50


	//   ....[1]....
        /*0054*/ 	.word	0x00002e80


	//   ....[2]....
        /*0058*/ 	.word	0x00003d20


	//   ....[3]....
        /*005c*/ 	.word	0x00005ca0


	//   ....[4]....
        /*0060*/ 	.word	0x00006bd0


	//   ....[5]....
        /*0064*/ 	.word	0x00007a70


	//   ....[6]....
        /*0068*/ 	.word	0x000099c0


	//   ....[7]....
        /*006c*/ 	.word	0x0000a8f0


	//   ....[8]....
        /*0070*/ 	.word	0x0000b790


	//   ....[9]....
        /*0074*/ 	.word	0x0000d6f0


	//   ....[10]....
        /*0078*/ 	.word	0x0000e620


	//   ....[11]....
        /*007c*/ 	.word	0x0000f4c0


	//----- nvinfo : EIATTR_EXIT_INSTR_OFFSETS
	.align		4
.L_6342:
        /*0080*/ 	.byte	0x04, 0x1c
        /*0082*/ 	.short	(.L_6344 - .L_6343)


	//   ....[0]....
.L_6343:
        /*0084*/ 	.word	0x0000b820


	//   ....[1]....
        /*0088*/ 	.word	0x0000e7a0


	//   ....[2]....
        /*008c*/ 	.word	0x0000e7c0


	//   ....[3]....
        /*0090*/ 	.word	0x0000e850


	//   ....[4]....
        /*0094*/ 	.word	0x0000e870


	//   ....[5]....
        /*0098*/ 	.word	0x0000e890


	//   ....[6]....
        /*009c*/ 	.word	0x0000e920


	//   ....[7]....
        /*00a0*/ 	.word	0x0000e960


	//   ....[8]....
        /*00a4*/ 	.word	0x0000ea00


	//   ....[9]....
        /*00a8*/ 	.word	0x0000ea50


	//   ....[10]....
        /*00ac*/ 	.word	0x0000ea80


	//   ....[11]....
        /*00b0*/ 	.word	0x0000eb20


	//   ....[12]....
        /*00b4*/ 	.word	0x0000eb60


	//   ....[13]....
        /*00b8*/ 	.word	0x0000ecf0


	//   ....[14]....
        /*00bc*/ 	.word	0x0000ee50


	//   ....[15]....
        /*00c0*/ 	.word	0x0000ee90


	//   ....[16]....
        /*00c4*/ 	.word	0x0000ef30


	//   ....[17]....
        /*00c8*/ 	.word	0x0000f0b0


	//   ....[18]....
        /*00cc*/ 	.word	0x0000f230


	//   ....[19]....
        /*00d0*/ 	.word	0x0000f390


	//   ....[20]....
        /*00d4*/ 	.word	0x0000f4d0


	//   ....[21]....
        /*00d8*/ 	.word	0x0000f500


	//   ....[22]....
        /*00dc*/ 	.word	0x0000f520


	//----- nvinfo : EIATTR_MAX_THREADS
	.align		4
.L_6344:
        /*00e0*/ 	.byte	0x04, 0x05
        /*00e2*/ 	.short	(.L_6346 - .L_6345)
.L_6345:
        /*00e4*/ 	.word	0x00000080
        /*00e8*/ 	.word	0x00000001
        /*00ec*/ 	.word	0x00000001


	//----- nvinfo : EIATTR_CRS_STACK_SIZE
	.align		4
.L_6346:
        /*00f0*/ 	.byte	0x04, 0x1e
        /*00f2*/ 	.short	(.L_6348 - .L_6347)
.L_6347:
        /*00f4*/ 	.word	0x00000000
.L_6348:


//--------------------- .nv.info._ZN2at6native27unrolled_elementwise_kernelINS0_13BinaryFunctorIddbZZZNS0_22logical_or_kernel_cudaERNS_14TensorIteratorEENKUlvE0_clEvENKUlvE4_clEvEUlddE_EESt5arrayIPcLm3EELi4E23TrivialOffsetCalculatorILi2EjESC_ILi1EjENS0_6memory12LoadWithCastILi2EEENSF_13StoreWithCastILi1EEEEEviT_T0_T2_T3_T4_T5_ --------------------------
	.section	.nv.info._ZN2at6native27unrolled_elementwise_kernelINS0_13BinaryFunctorIddbZZZNS0_22logical_or_kernel_cudaERNS_14TensorIteratorEENKUlvE0_clEvENKUlvE4_clEvEUlddE_EESt5arrayIPcLm3EELi4E23TrivialOffsetCalculatorILi2EjESC_ILi1EjENS0_6memory12LoadWithCastILi2EEENSF_13StoreWithCastILi1EEEEEviT_T0_T2_T3_T4_T5_,"",@"SHT_CUDA_INFO"
	.sectionflags	@""
	.align	4


	//----- nvinfo : EIATTR_CUDA_API_VERSION
	.align		4
        /*0000*/ 	.byte	0x04, 0x37
        /*0002*/ 	.short	(.L_6350 - .L_6349)
.L_6349:
        /*0004*/ 	.word	0x00000082


	//----- nvinfo : EIATTR_SW2861232_WAR
	.align		4
.L_6350:
        /*0008*/ 	.byte	0x01, 0x35
	.zero		2


	//----- nvinfo : EIATTR_PARAM_CBANK
	.align		4
        /*000c*/ 	.byte	0x04, 0x0a
        /*000e*/ 	.short	(.L_6352 - .L_6351)
	.align		4
.L_6351:
        /*0010*/ 	.word	index@(.nv.constant0._ZN2at6native27unrolled_elementwise_kernelINS0_13BinaryFunctorIddbZZZNS0_22logical_or_kernel_cudaERNS_14TensorIteratorEENKUlvE0_clEvENKUlvE4_clEvEUlddE_EESt5arrayIPcLm3EELi4E23TrivialOffsetCalculatorILi2EjESC_ILi1EjENS0_6memory12LoadWithCastILi2EEENSF_13StoreWithCastILi1EEEEEviT_T0_T2_T3_T4_T5_)
        /*0014*/ 	.short	0x0160
        /*0016*/ 	.short	0x0038


	//----- nvinfo : EIATTR_CBANK_PARAM_SIZE
	.align		4
.L_6352:
        /*0018*/ 	.byte	0x03, 0x19
        /*001a*/ 	.short	0x0038


	//----- nvinfo : EIATTR_KPARAM_INFO
	.align		4
        /*001c*/ 	.byte	0x04, 0x17
        /*001e*/ 	.short	(.L_6354 - .L_6353)
.L_6353:
        /*0020*/ 	.word	0x00000000
        /*0024*/ 	.short	0x0006
        /*0026*/ 	.short	0x0030
        /*0028*/ 	.byte	0x00, 0xf0, 0x21, 0x00


	//----- nvinfo : EIATTR_KPARAM_INFO
	.align		4
.L_6354:
        /*002c*/ 	.byte	0x04, 0x17
        /*002e*/ 	.short	(.L_6356 - .L_6355)
.L_6355:
        /*0030*/ 	.word	0x00000000
        /*0034*/ 	.short	0x0005
        /*0036*/ 	.short	0x0024
        /*0038*/ 	.byte	0x00, 0xf0, 0x31, 0x00


	//----- nvinfo : EIATTR_KPARAM_INFO
	.align		4
.L_6356:
        /*003c*/ 	.byte	0x04, 0x17
        /*003e*/ 	.short	(.L_6358 - .L_6357)
.L_6357:
        /*0040*/ 	.word	0x00000000
        /*0044*/ 	.short	0x0004
        /*0046*/ 	.short	0x0021
        /*0048*/ 	.byte	0x00, 0xf0, 0x05, 0x00


	//----- nvinfo : EIATTR_KPARAM_INFO
	.align		4
.L_6358:
        /*004c*/ 	.byte	0x04, 0x17
        /*004e*/ 	.short	(.L_6360 - .L_6359)
.L_6359:
        /*0050*/ 	.word	0x00000000
        /*0054*/ 	.short	0x0003
        /*0056*/ 	.short	0x0020
        /*0058*/ 	.byte	0x00, 0xf0, 0x05, 0x00


	//----- nvinfo : EIATTR_KPARAM_INFO
	.align		4
.L_6360:
        /*005c*/ 	.byte	0x04, 0x17
        /*005e*/ 	.short	(.L_6362 - .L_6361)
.L_6361:
        /*0060*/ 	.word	0x00000000
        /*0064*/ 	.short	0x0002
        /*0066*/ 	.short	0x0008
        /*0068*/ 	.byte	0x00, 0xf0, 0x61, 0x00


	//----- nvinfo : EIATTR_KPARAM_INFO
	.align		4
.L_6362:
        /*006c*/ 	.byte	0x04, 0x17
        /*006e*/ 	.short	(.L_6364 - .L_6363)
.L_6363:
        /*0070*/ 	.word	0x00000000
        /*0074*/ 	.short	0x0001
        /*0076*/ 	.short	0x0004
        /*0078*/ 	.byte	0x00, 0xf0, 0x05, 0x00


	//----- nvinfo : EIATTR_KPARAM_INFO
	.align		4
.L_6364:
        /*007c*/ 	.byte	0x04, 0x17
        /*007e*/ 	.short	(.L_6366 - .L_6365)
.L_6365:
        /*0080*/ 	.word	0x00000000
        /*0084*/ 	.short	0x0000
        /*0086*/ 	.short	0x0000
        /*0088*/ 	.byte	0x00, 0xf0, 0x11, 0x00


	//----- nvinfo : EIATTR_MAXREG_COUNT
	.align		4
.L_6366:
        /*008c*/ 	.byte	0x03, 0x1b
        /*008e*/ 	.short	0x00ff


	//----- nvinfo : EIATTR_EXTERNS
	.align		4
        /*0090*/ 	.byte	0x04, 0x0f
        /*0092*/ 	.short	(.L_6368 - .L_6367)


	//   ....[0]....
	.align		4
.L_6367:
        /*0094*/ 	.word	index@(__assertfail)


	//----- nvinfo : EIATTR_MERCURY_ISA_VERSION
	.align		4
.L_6368:
        /*0098*/ 	.byte	0x03, 0x5f
        /*009a*/ 	.short	0x0000


	//----- nvinfo : EIATTR_SYSCALL_OFFSETS
	.align		4
        /*009c*/ 	.byte	0x04, 0x46
        /*009e*/ 	.short	(.L_6370 - .L_6369)


	//   ....[0]....
.L_6369:
        /*00a0*/ 	.word	0x00000fb0


	//   ....[1]....
        /*00a4*/ 	.word	0x00001ee0


	//   ....[2]....
        /*00a8*/ 	.word	0x00002e90


	//   ....[3]....
        /*00ac*/ 	.word	0x00003dc0


	//   ....[4]....
        /*00b0*/ 	.word	0x00004d80


	//   ....[5]....
        /*00b4*/ 	.word	0x00005cb0


	//   ....[6]....
        /*00b8*/ 	.word	0x00006c50


	//   ....[7]....
        /*00bc*/ 	.word	0x00007b80


	//   ....[8]....
        /*00c0*/ 	.word	0x00008b50


	//   ....[9]....
        /*00c4*/ 	.word	0x00009a20


	//   ....[10]....
        /*00c8*/ 	.word	0x0000a8e0


	//   ....[11]....
        /*00cc*/ 	.word	0x0000b7a0


	//----- nvinfo : EIATTR_EXIT_INSTR_OFFSETS
	.align		4
.L_6370:
        /*00d0*/ 	.byte	0x04, 0x1c
        /*00d2*/ 	.short	(.L_6372 - .L_6371)


	//   ....[0]....
.L_6371:
        /*00d4*/ 	.word	0x0000a970


	//   ....[1]....
        /*00d8*/ 	.word	0x0000aa80


	//   ....[2]....
        /*00dc*/ 	.word	0x0000aaa0


	//   ....[3]....
        /*00e0*/ 	.word	0x0000ab30


	//   ....[4]....
        /*00e4*/ 	.word	0x0000ab50


	//   ....[5]....
        /*00e8*/ 	.word	0x0000ab70


	//   ....[6]....
        /*00ec*/ 	.word	0x0000ac00


	//   ....[7]....
        /*00f0*/ 	.word	0x0000ac40


	//   ....[8]....
        /*00f4*/ 	.word	0x0000ace0


	//   ....[9]....
        /*00f8*/ 	.word	0x0000ad30


	//   ....[10]....
        /*00fc*/ 	.word	0x0000ad60


	//   ....[11]....
        /*0100*/ 	.word	0x0000ae00


	//   ....[12]....
        /*0104*/ 	.word	0x0000ae40


	//   ....[13]....
        /*0108*/ 	.word	0x0000afd0


	//   ....[14]....
        /*010c*/ 	.word	0x0000b130


	//   ....[15]....
        /*0110*/ 	.word	0x0000b170


	//   ....[16]....
        /*0114*/ 	.word	0x0000b210


	//   ....[17]....
        /*0118*/ 	.word	0x0000b390


	//   ....[18]....
        /*011c*/ 	.word	0x0000b510


	//   ....[19]....
        /*0120*/ 	.word	0x0000b670


	//   ....[20]....
        /*0124*/ 	.word	0x0000b7b0


	//   ....[21]....
        /*0128*/ 	.word	0x0000b7e0


	//   ....[22]....
        /*012c*/ 	.word	0x0000b800


	//----- nvinfo : EIATTR_MAX_THREADS
	.align		4
.L_6372:
        /*0130*/ 	.byte	0x04, 0x05
        /*0132*/ 	.short	(.L_6374 - .L_6373)
.L_6373:
        /*0134*/ 	.word	0x00000080
        /*0138*/ 	.word	0x00000001
        /*013c*/ 	.word	0x00000001


	//----- nvinfo : EIATTR_CRS_STACK_SIZE
	.align		4
.L_6374:
        /*0140*/ 	.byte	0x04, 0x1e
        /*0142*/ 	.short	(.L_6376 - .L_6375)
.L_6375:
        /*0144*/ 	.word	0x00000000
.L_6376:


//--------------------- .nv.info._ZN2at6native18elementwise_kernelILi128ELi4EZNS0_22gpu_kernel_impl_nocastINS0_13BinaryFunctorIddbZZZNS0_22logical_or_kernel_cudaERNS_14TensorIteratorEENKUlvE0_clEvENKUlvE4_clEvEUlddE_EEEEvRNS_18TensorIteratorBaseERKT_EUliE_EEviT1_ --------------------------
	.section	.nv.info._ZN2at6native18elementwise_kernelILi128ELi4EZNS0_22gpu_kernel_impl_nocastINS0_13BinaryFunctorIddbZZZNS0_22logical_or_kernel_cudaERNS_14TensorIteratorEENKUlvE0_clEvENKUlvE4_clEvEUlddE_EEEEvRNS_18TensorIteratorBaseERKT_EUliE_EEviT1_,"",@"SHT_CUDA_INFO"
	.sectionflags	@""
	.align	4


	//----- nvinfo : EIATTR_CUDA_API_VERSION
	.align		4
        /*0000*/ 	.byte	0x04, 0x37
        /*0002*/ 	.short	(.L_6378 - .L_6377)
.L_6377:
        /*0004*/ 	.word	0x00000082


	//----- nvinfo : EIATTR_SW2861232_WAR
	.align		4
.L_6378:
        /*0008*/ 	.byte	0x01, 0x35
	.zero		2


	//----- nvinfo : EIATTR_PARAM_CBANK
	.align		4
        /*000c*/ 	.byte	0x04, 0x0a
        /*000e*/ 	.short	(.L_6380 - .L_6379)
	.align		4
.L_6379:
        /*0010*/ 	.word	index@(.nv.constant0._ZN2at6native18elementwise_kernelILi128ELi4EZNS0_22gpu_kernel_impl_nocastINS0_13BinaryFunctorIddbZZZNS0_22logical_or_kernel_cudaERNS_14TensorIteratorEENKUlvE0_clEvENKUlvE4_clEvEUlddE_EEEEvRNS_18TensorIteratorBaseERKT_EUliE_EEviT1_)
        /*0014*/ 	.short	0x0160
        /*0016*/ 	.short	0x0290


	//----- nvinfo : EIATTR_CBANK_PARAM_SIZE
	.align		4
.L_6380:
        /*0018*/ 	.byte	0x03, 0x19
        /*001a*/ 	.short	0x0290


	//----- nvinfo : EIATTR_KPARAM_INFO
	.align		4
        /*001c*/ 	.byte	0x04, 0x17
        /*001e*/ 	.short	(.L_6382 - .L_6381)
.L_6381:
        /*0020*/ 	.word	0x00000000
        /*0024*/ 	.short	0x0001
        /*0026*/ 	.short	0x0008
        /*0028*/ 	.byte	0x00, 0xf0, 0x21, 0x0a


	//----- nvinfo : EIATTR_KPARAM_INFO
	.align		4
.L_6382:
        /*002c*/ 	.byte	0x04, 0x17
        /*002e*/ 	.short	(.L_6384 - .L_6383)
.L_6383:
        /*0030*/ 	.word	0x00000000
        /*0034*/ 	.short	0x0000
        /*0036*/ 	.short	0x0000
        /*0038*/ 	.byte	0x00, 0xf0, 0x11, 0x00


	//----- nvinfo : EIATTR_MAXREG_COUNT
	.align		4
.L_6384:
        /*003c*/ 	.byte	0x03, 0x1b
        /*003e*/ 	.short	0x0080


	//----- nvinfo : EIATTR_MERCURY_ISA_VERSION
	.align		4
        /*0040*/ 	.byte	0x03, 0x5f
        /*0042*/ 	.short	0x0000


	//----- nvinfo : EIATTR_EXIT_INSTR_OFFSETS
	.align		4
        /*0044*/ 	.byte	0x04, 0x1c
        /*0046*/ 	.short	(.L_6386 - .L_6385)


	//   ....[0]....
.L_6385:
        /*0048*/ 	.word	0x000032f0


	//   ....[1]....
        /*004c*/ 	.word	0x00004390


	//----- nvinfo : EIATTR_MAX_THREADS
	.align		4
.L_6386:
        /*0050*/ 	.byte	0x04, 0x05
        /*0052*/ 	.short	(.L_6388 - .L_6387)
.L_6387:
        /*0054*/ 	.word	0x00000080
        /*0058*/ 	.word	0x00000001
        /*005c*/ 	.word	0x00000001


	//----- nvinfo : EIATTR_CRS_STACK_SIZE
	.align		4
.L_6388:
        /*0060*/ 	.byte	0x04, 0x1e
        /*0062*/ 	.short	(.L_6390 - .L_6389)
.L_6389:
        /*0064*/ 	.word	0x00000000
.L_6390:


//--------------------- .nv.info._ZN2at6native27unrolled_elementwise_kernelINS0_13BinaryFunctorIddbZZZNS0_22logical_or_kernel_cudaERNS_14TensorIteratorEENKUlvE0_clEvENKUlvE4_clEvEUlddE_EESt5arrayIPcLm3EELi4E23TrivialOffsetCalculatorILi2EjESC_ILi1EjENS0_6memory15LoadWithoutCastENSF_16StoreWithoutCastEEEviT_T0_T2_T3_T4_T5_ --------------------------
	.section	.nv.info._ZN2at6native27unrolled_elementwise_kernelINS0_13BinaryFunctorIddbZZZNS0_22logical_or_kernel_cudaERNS_14TensorIteratorEENKUlvE0_clEvENKUlvE4_clEvEUlddE_EESt5arrayIPcLm3EELi4E23TrivialOffsetCalculatorILi2EjESC_ILi1EjENS0_6memory15LoadWithoutCastENSF_16StoreWithoutCastEEEviT_T0_T2_T3_T4_T5_,"",@"SHT_CUDA_INFO"
	.sectionflags	@""
	.align	4


	//----- nvinfo : EIATTR_CUDA_API_VERSION
	.align		4
        /*0000*/ 	.byte	0x04, 0x37
        /*0002*/ 	.short	(.L_6392 - .L_6391)
.L_6391:
        /*0004*/ 	.word	0x00000082


	//----- nvinfo : EIATTR_SW2861232_WAR
	.align		4
.L_6392:
        /*0008*/ 	.byte	0x01, 0x35
	.zero		2


	//----- nvinfo : EIATTR_PARAM_CBANK
	.align		4
        /*000c*/ 	.byte	0x04, 0x0a
        /*000e*/ 	.short	(.L_6394 - .L_6393)
	.align		4
.L_6393:
        /*0010*/ 	.word	index@(.nv.constant0._ZN2at6native27unrolled_elementwise_kernelINS0_13BinaryFunctorIddbZZZNS0_22logical_or_kernel_cudaERNS_14TensorIteratorEENKUlvE0_clEvENKUlvE4_clEvEUlddE_EESt5arrayIPcLm3EELi4E23TrivialOffsetCalculatorILi2EjESC_ILi1EjENS0_6memory15LoadWithoutCastENSF_16StoreWithoutCastEEEviT_T0_T2_T3_T4_T5_)
        /*0014*/ 	.short	0x0160
        /*0016*/ 	.short	0x0024


	//----- nvinfo : EIATTR_CBANK_PARAM_SIZE
	.align		4
.L_6394:
        /*0018*/ 	.byte	0x03, 0x19
        /*001a*/ 	.short	0x0024


	//----- nvinfo : EIATTR_KPARAM_INFO
	.align		4
        /*001c*/ 	.byte	0x04, 0x17
        /*001e*/ 	.short	(.L_6396 - .L_6395)
.L_6395:
        /*0020*/ 	.word	0x00000000
        /*0024*/ 	.short	0x0006
        /*0026*/ 	.short	0x0023
        /*0028*/ 	.byte	0x00, 0xf0, 0x05, 0x00


	//----- nvinfo : EIATTR_KPARAM_INFO
	.align		4
.L_6396:
        /*002c*/ 	.byte	0x04, 0x17
        /*002e*/ 	.short	(.L_6398 - .L_6397)
.L_6397:
        /*0030*/ 	.word	0x00000000
        /*0034*/ 	.short	0x0005
        /*0036*/ 	.short	0x0022
        /*0038*/ 	.byte	0x00, 0xf0, 0x05, 0x00


	//----- nvinfo : EIATTR_KPARAM_INFO
	.align		4
.L_6398:
        /*003c*/ 	.byte	0x04, 0x17
        /*003e*/ 	.short	(.L_6400 - .L_6399)
.L_6399:
        /*0040*/ 	.word	0x00000000
        /*0044*/ 	.short	0x0004
        /*0046*/ 	.short	0x0021
        /*0048*/ 	.byte	0x00, 0xf0, 0x05, 0x00


	//----- nvinfo : EIATTR_KPARAM_INFO
	.align		4
.L_6400:
        /*004c*/ 	.byte	0x04, 0x17
        /*004e*/ 	.short	(.L_6402 - .L_6401)
.L_6401:
        /*0050*/ 	.word	0x00000000
        /*0054*/ 	.short	0x0003
        /*0056*/ 	.short	0x0020
        /*0058*/ 	.byte	0x00, 0xf0, 0x05, 0x00


	//----- nvinfo : EIATTR_KPARAM_INFO
	.align		4
.L_6402:
        /*005c*/ 	.byte	0x04, 0x17
        /*005e*/ 	.short	(.L_6404 - .L_6403)
.L_6403:
        /*0060*/ 	.word	0x00000000
        /*0064*/ 	.short	0x0002
        /*0066*/ 	.short	0x0008
        /*0068*/ 	.byte	0x00, 0xf0, 0x61, 0x00


	//----- nvinfo : EIATTR_KPARAM_INFO
	.align		4
.L_6404:
        /*006c*/ 	.byte	0x04, 0x17
        /*006e*/ 	.short	(.L_6406 - .L_6405)
.L_6405:
        /*0070*/ 	.word	0x00000000
        /*0074*/ 	.short	0x0001
        /*0076*/ 	.short	0x0004
        /*0078*/ 	.byte	0x00, 0xf0, 0x05, 0x00


	//----- nvinfo : EIATTR_KPARAM_INFO
	.align		4
.L_6406:
        /*007c*/ 	.byte	0x04, 0x17
        /*007e*/ 	.short	(.L_6408 - .L_6407)
.L_6407:
        /*0080*/ 	.word	0x00000000
        /*0084*/ 	.short	0x0000
        /*0086*/ 	.short	0x0000
        /*0088*/ 	.byte	0x00, 0xf0, 0x11, 0x00


	//----- nvinfo : EIATTR_MAXREG_COUNT
	.align		4
.L_6408:
        /*008c*/ 	.byte	0x03, 0x1b
        /*008e*/ 	.short	0x00ff


	//----- nvinfo : EIATTR_MERCURY_ISA_VERSION
	.align		4
        /*0090*/ 	.byte	0x03, 0x5f
        /*0092*/ 	.short	0x0000


	//----- nvinfo : EIATTR_EXIT_INSTR_OFFSETS
	.align		4
        /*0094*/ 	.byte	0x04, 0x1c
        /*0096*/ 	.short	(.L_6410 - .L_6409)


	//   ....[0]....
.L_6409:
        /*0098*/ 	.word	0x00000520


	//   ....[1]....
        /*009c*/ 	.word	0x00000590


	//----- nvinfo : EIATTR_MAX_THREADS
	.align		4
.L_6410:
        /*00a0*/ 	.byte	0x04, 0x05
        /*00a2*/ 	.short	(.L_6412 - .L_6411)
.L_6411:
        /*00a4*/ 	.word	0x00000080
        /*00a8*/ 	.word	0x00000001
        /*00ac*/ 	.word	0x00000001


	//----- nvinfo : EIATTR_CRS_STACK_SIZE
	.align		4
.L_6412:
        /*00b0*/ 	.byte	0x04, 0x1e
        /*00b2*/ 	.short	(.L_6414 - .L_6413)
.L_6413:
        /*00b4*/ 	.word	0x00000000
.L_6414:


//--------------------- .nv.info._ZN2at6native29vectorized_elementwise_kernelILi2ENS0_13BinaryFunctorIddbZZZNS0_22logical_or_kernel_cudaERNS_14TensorIteratorEENKUlvE0_clEvENKUlvE4_clEvEUlddE_EESt5arrayIPcLm3EEEEviT0_T1_ --------------------------
	.section	.nv.info._ZN2at6native29vectorized_elementwise_kernelILi2ENS0_13BinaryFunctorIddbZZZNS0_22logical_or_kernel_cudaERNS_14TensorIteratorEENKUlvE0_clEvENKUlvE4_clEvEUlddE_EESt5arrayIPcLm3EEEEviT0_T1_,"",@"SHT_CUDA_INFO"
	.sectionflags	@""
	.align	4


	//----- nvinfo : EIATTR_CUDA_API_VERSION
	.align		4
        /*0000*/ 	.byte	0x04, 0x37
        /*0002*/ 	.short	(.L_6416 - .L_6415)
.L_6415:
        /*0004*/ 	.word	0x00000082


	//----- nvinfo : EIATTR_SW2861232_WAR
	.align		4
.L_6416:
        /*0008*/ 	.byte	0x01, 0x35
	.zero		2


	//----- nvinfo : EIATTR_PARAM_CBANK
	.align		4
        /*000c*/ 	.byte	0x04, 0x0a
        /*000e*/ 	.short	(.L_6418 - .L_6417)
	.align		4
.L_6417:
        /*0010*/ 	.word	index@(.nv.constant0._ZN2at6native29vectorized_elementwise_kernelILi2ENS0_13BinaryFunctorIddbZZZNS0_22logical_or_kernel_cudaERNS_14TensorIteratorEENKUlvE0_clEvENKUlvE4_clEvEUlddE_EESt5arrayIPcLm3EEEEviT0_T1_)
        /*0014*/ 	.short	0x0160
        /*0016*/ 	.short	0x0020


	//----- nvinfo : EIATTR_CBANK_PARAM_SIZE
	.align		4
.L_6418:
        /*0018*/ 	.byte	0x03, 0x19
        /*001a*/ 	.short	0x0020


	//----- nvinfo : EIATTR_KPARAM_INFO
	.align		4
        /*001c*/ 	.byte	0x04, 0x17
        /*001e*/ 	.short	(.L_6420 - .L_6419)
.L_6419:
        /*0020*/ 	.word	0x00000000
        /*0024*/ 	.short	0x0002
        /*0026*/ 	.short	0x0008
        /*0028*/ 	.byte	0x00, 0xf0, 0x61, 0x00


	//----- nvinfo : EIATTR_KPARAM_INFO
	.align		4
.L_6420:
        /*002c*/ 	.byte	0x04, 0x17
        /*002e*/ 	.short	(.L_6422 - .L_6421)
.L_6421:
        /*0030*/ 	.word	0x00000000
        /*0034*/ 	.short	0x0001
        /*0036*/ 	.short	0x0004
        /*0038*/ 	.byte	0x00, 0xf0, 0x05, 0x00


	//----- nvinfo : EIATTR_KPARAM_INFO
	.align		4
.L_6422:
        /*003c*/ 	.byte	0x04, 0x17
        /*003e*/ 	.short	(.L_6424 - .L_6423)
.L_6423:
        /*0040*/ 	.word	0x00000000
        /*0044*/ 	.short	0x0000
        /*0046*/ 	.short	0x0000
        /*0048*/ 	.byte	0x00, 0xf0, 0x11, 0x00


	//----- nvinfo : EIATTR_MAXREG_COUNT
	.align		4
.L_6424:
        /*004c*/ 	.byte	0x03, 0x1b
        /*004e*/ 	.short	0x00ff


	//----- nvinfo : EIATTR_MERCURY_ISA_VERSION
	.align		4
        /*0050*/ 	.byte	0x03, 0x5f
        /*0052*/ 	.short	0x0000


	//----- nvinfo : EIATTR_EXIT_INSTR_OFFSETS
	.align		4
        /*0054*/ 	.byte	0x04, 0x1c
        /*0056*/ 	.short	(.L_6426 - .L_6425)


	//   ....[0]....
.L_6425:
        /*0058*/ 	.word	0x00000380


	//   ....[1]....
        /*005c*/ 	.word	0x00000e50


	//   ....[2]....
        /*0060*/ 	.word	0x00000eb0


	//----- nvinfo : EIATTR_MAX_THREADS
	.align		4
.L_6426:
        /*0064*/ 	.byte	0x04, 0x05
        /*0066*/ 	.short	(.L_6428 - .L_6427)
.L_6427:
        /*0068*/ 	.word	0x00000080
        /*006c*/ 	.word	0x00000001
        /*0070*/ 	.word	0x00000001


	//----- nvinfo : EIATTR_CRS_STACK_SIZE
	.align		4
.L_6428:
        /*0074*/ 	.byte	0x04, 0x1e
        /*0076*/ 	.short	(.L_6430 - .L_6429)
.L_6429:
        /*0078*/ 	.word	0x00000000
.L_6430:


//--------------------- .nv.info._ZN2at6native29vectorized_elementwise_kernelILi4ENS0_13BinaryFunctorIddbZZZNS0_22logical_or_kernel_cudaERNS_14TensorIteratorEENKUlvE0_clEvENKUlvE4_clEvEUlddE_EESt5arrayIPcLm3EEEEviT0_T1_ --------------------------
	.section	.nv.info._ZN2at6native29vectorized_elementwise_kernelILi4ENS0_13BinaryFunctorIddbZZZNS0_22logical_or_kernel_cudaERNS_14TensorIteratorEENKUlvE0_clEvENKUlvE4_clEvEUlddE_EESt5arrayIPcLm3EEEEviT0_T1_,"",@"SHT_CUDA_INFO"
	.sectionflags	@""
	.align	4


	//----- nvinfo : EIATTR_CUDA_API_VERSION
	.align		4
        /*0000*/ 	.byte	0x04, 0x37
        /*0002*/ 	.short	(.L_6432 - .L_6431)
.L_6431:
        /*0004*/ 	.word	0x00000082


	//----- nvinfo : EIATTR_SW2861232_WAR
	.align		4
.L_6432:
        /*0008*/ 	.byte	0x01, 0x35
	.zero		2


	//----- nvinfo : EIATTR_PARAM_CBANK
	.align		4
        /*000c*/ 	.byte	0x04, 0x0a
        /*000e*/ 	.short	(.L_6434 - .L_6433)
	.align		4
.L_6433:
        /*0010*/ 	.word	index@(.nv.constant0._ZN2at6native29vectorized_elementwise_kernelILi4ENS0_13BinaryFunctorIddbZZZNS0_22logical_or_kernel_cudaERNS_14TensorIteratorEENKUlvE0_clEvENKUlvE4_clEvEUlddE_EESt5arrayIPcLm3EEEEviT0_T1_)
        /*0014*/ 	.short	0x0160
        /*0016*/ 	.short	0x0020


	//----- nvinfo : EIATTR_CBANK_PARAM_SIZE
	.align		4
.L_6434:
        /*0018*/ 	.byte	0x03, 0x19
        /*001a*/ 	.short	0x0020


	//----- nvinfo : EIATTR_KPARAM_INFO
	.align		4
        /*001c*/ 	.byte	0x04, 0x17
        /*001e*/ 	.short	(.L_6436 - .L_6435)
.L_6435:
        /*0020*/ 	.word	0x00000000
        /*0024*/ 	.short	0x0002
        /*0026*/ 	.short	0x0008
        /*0028*/ 	.byte	0x00, 0xf0, 0x61, 0x00


	//----- nvinfo : EIATTR_KPARAM_INFO
	.align		4
.L_6436:
        /*002c*/ 	.byte	0x04, 0x17
        /*002e*/ 	.short	(.L_6438 - .L_6437)
.L_6437:
        /*0030*/ 	.word	0x00000000
        /*0034*/ 	.short	0x0001
        /*0036*/ 	.short	0x0004
        /*0038*/ 	.byte	0x00, 0xf0, 0x05, 0x00


	//----- nvinfo : EIATTR_KPARAM_INFO
	.align		4
.L_6438:
        /*003c*/ 	.byte	0x04, 0x17
        /*003e*/ 	.short	(.L_6440 - .L_6439)
.L_6439:
        /*0040*/ 	.word	0x00000000
        /*0044*/ 	.short	0x0000
        /*0046*/ 	.short	0x0000
        /*0048*/ 	.byte	0x00, 0xf0, 0x11, 0x00


	//----- nvinfo : EIATTR_MAXREG_COUNT
	.align		4
.L_6440:
        /*004c*/ 	.byte	0x03, 0x1b
        /*004e*/ 	.short	0x00ff


	//----- nvinfo : EIATTR_MERCURY_ISA_VERSION
	.align		4
        /*0050*/ 	.byte	0x03, 0x5f
        /*0052*/ 	.short	0x0000


	//----- nvinfo : EIATTR_EXIT_INSTR_OFFSETS
	.align		4
        /*0054*/ 	.byte	0x04, 0x1c
        /*0056*/ 	.short	(.L_6442 - .L_6441)


	//   ....[0]....
.L_6441:
        /*0058*/ 	.word	0x00000380


	//   ....[1]....
        /*005c*/ 	.word	0x00000e50


	//   ....[2]....
        /*0060*/ 	.word	0x00000eb0


	//----- nvinfo : EIATTR_MAX_THREADS
	.align		4
.L_6442:
        /*0064*/ 	.byte	0x04, 0x05
        /*0066*/ 	.short	(.L_6444 - .L_6443)
.L_6443:
        /*0068*/ 	.word	0x00000080
        /*006c*/ 	.word	0x00000001
        /*0070*/ 	.word	0x00000001


	//----- nvinfo : EIATTR_CRS_STACK_SIZE
	.align		4
.L_6444:
        /*0074*/ 	.byte	0x04, 0x1e
        /*0076*/ 	.short	(.L_6446 - .L_6445)
.L_6445:
        /*0078*/ 	.word	0x00000000
.L_6446:


//--------------------- .nv.info._ZN2at6native29vectorized_elementwise_kernelILi8ENS0_13BinaryFunctorIddbZZZNS0_22logical_or_kernel_cudaERNS_14TensorIteratorEENKUlvE0_clEvENKUlvE4_clEvEUlddE_EESt5arrayIPcLm3EEEEviT0_T1_ --------------------------
	.section	.nv.info._ZN2at6native29vectorized_elementwise_kernelILi8ENS0_13BinaryFunctorIddbZZZNS0_22logical_or_kernel_cudaERNS_14TensorIteratorEENKUlvE0_clEvENKUlvE4_clEvEUlddE_EESt5arrayIPcLm3EEEEviT0_T1_,"",@"SHT_CUDA_INFO"
	.sectionflags	@""
	.align	4


	//----- nvinfo : EIATTR_CUDA_API_VERSION
	.align		4
        /*0000*/ 	.byte	0x04, 0x37
        /*0002*/ 	.short	(.L_6448 - .L_6447)
.L_6447:
        /*0004*/ 	.word	0x00000082


	//----- nvinfo : EIATTR_SW2861232_WAR
	.align		4
.L_6448:
        /*0008*/ 	.byte	0x01, 0x35
	.zero		2


	//----- nvinfo : EIATTR_PARAM_CBANK
	.align		4
        /*000c*/ 	.byte	0x04, 0x0a
        /*000e*/ 	.short	(.L_6450 - .L_6449)
	.align		4
.L_6449:
        /*0010*/ 	.word	index@(.nv.constant0._ZN2at6native29vectorized_elementwise_kernelILi8ENS0_13BinaryFunctorIddbZZZNS0_22logical_or_kernel_cudaERNS_14TensorIteratorEENKUlvE0_clEvENKUlvE4_clEvEUlddE_EESt5arrayIPcLm3EEEEviT0_T1_)
        /*0014*/ 	.short	0x0160
        /*0016*/ 	.short	0x0020


	//----- nvinfo : EIATTR_CBANK_PARAM_SIZE
	.align		4
.L_6450:
        /*0018*/ 	.byte	0x03, 0x19
        /*001a*/ 	.short	0x0020


	//----- nvinfo : EIATTR_KPARAM_INFO
	.align		4
        /*001c*/ 	.byte	0x04, 0x17
        /*001e*/ 	.short	(.L_6452 - .L_6451)
.L_6451:
        /*0020*/ 	.word	0x00000000
        /*0024*/ 	.short	0x0002
        /*0026*/ 	.short	0x0008
        /*0028*/ 	.byte	0x00, 0xf0, 0x61, 0x00


	//----- nvinfo : EIATTR_KPARAM_INFO
	.align		4
.L_6452:
        /*002c*/ 	.byte	0x04, 0x17
        /*002e*/ 	.short	(.L_6454 - .L_6453)
.L_6453:
        /*0030*/ 	.word	0x00000000
        /*0034*/ 	.short	0x0001
        /*0036*/ 	.short	0x0004
        /*0038*/ 	.byte	0x00, 0xf0, 0x05, 0x00


	//----- nvinfo : EIATTR_KPARAM_INFO
	.align		4
.L_6454:
        /*003c*/ 	.byte	0x04, 0x17
        /*003e*/ 	.short	(.L_6456 - .L_6455)
.L_6455:
        /*0040*/ 	.word	0x00000000
        /*0044*/ 	.short	0x0000
        /*0046*/ 	.short	0x0000
        /*0048*/ 	.byte	0x00, 0xf0, 0x11, 0x00


	//----- nvinfo : EIATTR_MAXREG_COUNT
	.align		4
.L_6456:
        /*004c*/ 	.byte	0x03, 0x1b
        /*004e*/ 	.short	0x00ff


	//----- nvinfo : EIATTR_MERCURY_ISA_VERSION
	.align		4
        /*0050*/ 	.byte	0x03, 0x5f
        /*0052*/ 	.short	0x0000


	//----- nvinfo : EIATTR_EXIT_INSTR_OFFSETS
	.align		4
        /*0054*/ 	.byte	0x04, 0x1c
        /*0056*/ 	.short	(.L_6458 - .L_6457)


	//   ....[0]....
.L_6457:
        /*0058*/ 	.word	0x00000010


	//----- nvinfo : EIATTR_MAX_THREADS
	.align		4
.L_6458:
        /*005c*/ 	.byte	0x04, 0x05
        /*005e*/ 	.short	(.L_6460 - .L_6459)
.L_6459:
        /*0060*/ 	.word	0x00000080
        /*0064*/ 	.word	0x00000001
        /*0068*/ 	.word	0x00000001
.L_6460:


//--------------------- .nv.info._ZN2at6native18elementwise_kernelILi128ELi4EZNS0_15gpu_kernel_implINS0_13AUnaryFunctorIssbZZZNS0_22logical_or_kernel_cudaERNS_14TensorIteratorEENKUlvE0_clEvENKUlvE3_clEvEUlssE_EEEEvRNS_18TensorIteratorBaseERKT_EUliE_EEviT1_ --------------------------
	.section	.nv.info._ZN2at6native18elementwise_kernelILi128ELi4EZNS0_15gpu_kernel_implINS0_13AUnaryFunctorIssbZZZNS0_22logical_or_kernel_cudaERNS_14TensorIteratorEENKUlvE0_clEvENKUlvE3_clEvEUlssE_EEEEvRNS_18TensorIteratorBaseERKT_EUliE_EEviT1_,"",@"SHT_CUDA_INFO"
	.sectionflags	@""
	.align	4


	//----- nvinfo : EIATTR_CUDA_API_VERSION
	.align		4
        /*0000*/ 	.byte	0x04, 0x37
        /*0002*/ 	.short	(.L_6462 - .L_6461)
.L_6461:
        /*0004*/ 	.word	0x00000082


	//----- nvinfo : EIATTR_SW2861232_WAR
	.align		4
.L_6462:
        /*0008*/ 	.byte	0x01, 0x35
	.zero		2


	//----- nvinfo : EIATTR_PARAM_CBANK
	.align		4
        /*000c*/ 	.byte	0x04, 0x0a
        /*000e*/ 	.short	(.L_6464 - .L_6463)
	.align		4
.L_6463:
        /*0010*/ 	.word	index@(.nv.constant0._ZN2at6native18elementwise_kernelILi128ELi4EZNS0_15gpu_kernel_implINS0_13AUnaryFunctorIssbZZZNS0_22logical_or_kernel_cudaERNS_14TensorIteratorEENKUlvE0_clEvENKUlvE3_clEvEUlssE_EEEEvRNS_18TensorIteratorBaseERKT_EUliE_EEviT1_)
        /*0014*/ 	.short	0x0160
        /*0016*/ 	.short	0x0220


	//----- nvinfo : EIATTR_CBANK_PARAM_SIZE
	.align		4
.L_6464:
        /*0018*/ 	.byte	0x03, 0x19
        /*001a*/ 	.short	0x0220


	//----- nvinfo : EIATTR_KPARAM_INFO
	.align		4
        /*001c*/ 	.byte	0x04, 0x17
        /*001e*/ 	.short	(.L_6466 - .L_6465)
.L_6465:
        /*0020*/ 	.word	0x00000000
        /*0024*/ 	.short	0x0001
        /*0026*/ 	.short	0x0008
        /*0028*/ 	.byte	0x00, 0xf0, 0x61, 0x08


	//----- nvinfo : EIATTR_KPARAM_INFO
	.align		4
.L_6466:
        /*002c*/ 	.byte	0x04, 0x17
        /*002e*/ 	.short	(.L_6468 - .L_6467)
.L_6467:
        /*0030*/ 	.word	0x00000000
        /*0034*/ 	.short	0x0000
        /*0036*/ 	.short	0x0000
        /*0038*/ 	.byte	0x00, 0xf0, 0x11, 0x00


	//----- nvinfo : EIATTR_MAXREG_COUNT
	.align		4
.L_6468:
        /*003c*/ 	.byte	0x03, 0x1b
        /*003e*/ 	.short	0x0080


	//----- nvinfo : EIATTR_EXTERNS
	.align		4
        /*0040*/ 	.byte	0x04, 0x0f
        /*0042*/ 	.short	(.L_6470 - .L_6469)


	//   ....[0]....
	.align		4
.L_6469:
        /*0044*/ 	.word	index@(__assertfail)


	//----- nvinfo : EIATTR_MERCURY_ISA_VERSION
	.align		4
.L_6470:
        /*0048*/ 	.byte	0x03, 0x5f
        /*004a*/ 	.short	0x0000


	//----- nvinfo : EIATTR_SYSCALL_OFFSETS
	.align		4
        /*004c*/ 	.byte	0x04, 0x46
        /*004e*/ 	.short	(.L_6472 - .L_6471)


	//   ....[0]....
.L_6471:
        /*0050*/ 	.word	0x00001d20


	//   ....[1]....
        /*0054*/ 	.word	0x00002af0


	//   ....[2]....
        /*0058*/ 	.word	0x00004860


	//   ....[3]....
        /*005c*/ 	.word	0x00005620


	//   ....[4]....
        /*0060*/ 	.word	0x00007350


	//   ....[5]....
        /*0064*/ 	.word	0x00008110


	//   ....[6]....
        /*0068*/ 	.word	0x00009e50


	//   ....[7]....
        /*006c*/ 	.word	0x0000ac10


	//----- nvinfo : EIATTR_EXIT_INSTR_OFFSETS
	.align		4
.L_6472:
        /*0070*/ 	.byte	0x04, 0x1c
        /*0072*/ 	.short	(.L_6474 - .L_6473)


	//   ....[0]....
.L_6473:
        /*0074*/ 	.word	0x000081b0


	//   ....[1]....
        /*0078*/ 	.word	0x00009fd0


	//   ....[2]....
        /*007c*/ 	.word	0x00009ff0


	//   ....[3]....
        /*0080*/ 	.word	0x0000a080


	//   ....[4]....
        /*0084*/ 	.word	0x0000a0a0


	//   ....[5]....
        /*0088*/ 	.word	0x0000a0c0


	//   ....[6]....
        /*008c*/ 	.word	0x0000a150


	//   ....[7]....
        /*0090*/ 	.word	0x0000a190


	//   ....[8]....
        /*0094*/ 	.word	0x0000a230


	//   ....[9]....
        /*0098*/ 	.word	0x0000a280


	//   ....[10]....
        /*009c*/ 	.word	0x0000a2c0


	//   ....[11]....
        /*00a0*/ 	.word	0x0000a360


	//   ....[12]....
        /*00a4*/ 	.word	0x0000a3b0


	//   ....[13]....
        /*00a8*/ 	.word	0x0000a500


	//   ....[14]....
        /*00ac*/ 	.word	0x0000a5a0


	//   ....[15]....
        /*00b0*/ 	.word	0x0000a5e0


	//   ....[16]....
        /*00b4*/ 	.word	0x0000a630


	//   ....[17]....
        /*00b8*/ 	.word	0x0000a670


	//   ....[18]....
        /*00bc*/ 	.word	0x0000a710


	//   ....[19]....
        /*00c0*/ 	.word	0x0000a850


	//   ....[20]....
        /*00c4*/ 	.word	0x0000a990


	//   ....[21]....
        /*00c8*/ 	.word	0x0000aae0


	//   ....[22]....
        /*00cc*/ 	.word	0x0000ac20


	//   ....[23]....
        /*00d0*/ 	.word	0x0000ac50


	//   ....[24]....
        /*00d4*/ 	.word	0x0000ac70


	//----- nvinfo : EIATTR_MAX_THREADS
	.align		4
.L_6474:
        /*00d8*/ 	.byte	0x04, 0x05
        /*00da*/ 	.short	(.L_6476 - .L_6475)
.L_6475:
        /*00dc*/ 	.word	0x00000080
        /*00e0*/ 	.word	0x00000001
        /*00e4*/ 	.word	0x00000001


	//----- nvinfo : EIATTR_CRS_STACK_SIZE
	.align		4
.L_6476:
        /*00e8*/ 	.byte	0x04, 0x1e
        /*00ea*/ 	.short	(.L_6478 - .L_6477)
.L_6477:
        /*00ec*/ 	.word	0x00000000
.L_6478:


//--------------------- .nv.info._ZN2at6native27unrolled_elementwise_kernelINS0_13AUnaryFunctorIssbZZZNS0_22logical_or_kernel_cudaERNS_14TensorIteratorEENKUlvE0_clEvENKUlvE3_clEvEUlssE_EESt5arrayIPcLm2EELi4E23TrivialOffsetCalculatorILi1EjESD_NS0_6memory12LoadWithCastILi1EEENSE_13StoreWithCastILi1EEEEEviT_T0_T2_T3_T4_T5_ --------------------------
	.section	.nv.info._ZN2at6native27unrolled_elementwise_kernelINS0_13AUnaryFunctorIssbZZZNS0_22logical_or_kernel_cudaERNS_14TensorIteratorEENKUlvE0_clEvENKUlvE3_clEvEUlssE_EESt5arrayIPcLm2EELi4E23TrivialOffsetCalculatorILi1EjESD_NS0_6memory12LoadWithCastILi1EEENSE_13StoreWithCastILi1EEEEEviT_T0_T2_T3_T4_T5_,"",@"SHT_CUDA_INFO"
	.sectionflags	@""
	.align	4


	//----- nvinfo : EIATTR_CUDA_API_VERSION
	.align		4
        /*0000*/ 	.byte	0x04, 0x37
        /*0002*/ 	.short	(.L_6480 - .L_6479)
.L_6479:
        /*0004*/ 	.word	0x00000082


	//----- nvinfo : EIATTR_SW2861232_WAR
	.align		4
.L_6480:
        /*0008*/ 	.byte	0x01, 0x35
	.zero		2


	//----- nvinfo : EIATTR_PARAM_CBANK
	.align		4
        /*000c*/ 	.byte	0x04, 0x0a
        /*000e*/ 	.short	(.L_6482 - .L_6481)
	.align		4
.L_6481:
        /*0010*/ 	.word	index@(.nv.constant0._ZN2at6native27unrolled_elementwise_kernelINS0_13AUnaryFunctorIssbZZZNS0_22logical_or_kernel_cudaERNS_14TensorIteratorEENKUlvE0_clEvENKUlvE3_clEvEUlssE_EESt5arrayIPcLm2EELi4E23TrivialOffsetCalculatorILi1EjESD_NS0_6memory12LoadWithCastILi1EEENSE_13StoreWithCastILi1EEEEEviT_T0_T2_T3_T4_T5_)
        /*0014*/ 	.short	0x0160
        /*0016*/ 	.short	0x002c


	//----- nvinfo : EIATTR_CBANK_PARAM_SIZE
	.align		4
.L_6482:
        /*0018*/ 	.byte	0x03, 0x19
        /*001a*/ 	.short	0x002c


	//----- nvinfo : EIATTR_KPARAM_INFO
	.align		4
        /*001c*/ 	.byte	0x04, 0x17
        /*001e*/ 	.short	(.L_6484 - .L_6483)
.L_6483:
        /*0020*/ 	.word	0x00000000
        /*0024*/ 	.short	0x0006
        /*0026*/ 	.short	0x0024
        /*0028*/ 	.byte	0x00, 0xf0, 0x21, 0x00


	//----- nvinfo : EIATTR_KPARAM_INFO
	.align		4
.L_6484:
        /*002c*/ 	.byte	0x04, 0x17
        /*002e*/ 	.short	(.L_6486 - .L_6485)
.L_6485:
        /*0030*/ 	.word	0x00000000
        /*0034*/ 	.short	0x0005
        /*0036*/ 	.short	0x001c
        /*0038*/ 	.byte	0x00, 0xf0, 0x21, 0x00


	//----- nvinfo : EIATTR_KPARAM_INFO
	.align		4
.L_6486:
        /*003c*/ 	.byte	0x04, 0x17
        /*003e*/ 	.short	(.L_6488 - .L_6487)
.L_6487:
        /*0040*/ 	.word	0x00000000
        /*0044*/ 	.short	0x0004
        /*0046*/ 	.short	0x0019
        /*0048*/ 	.byte	0x00, 0xf0, 0x05, 0x00


	//----- nvinfo : EIATTR_KPARAM_INFO
	.align		4
.L_6488:
        /*004c*/ 	.byte	0x04, 0x17
        /*004e*/ 	.short	(.L_6490 - .L_6489)
.L_6489:
        /*0050*/ 	.word	0x00000000
        /*0054*/ 	.short	0x0003
        /*0056*/ 	.short	0x0018
        /*0058*/ 	.byte	0x00, 0xf0, 0x05, 0x00


	//----- nvinfo : EIATTR_KPARAM_INFO
	.align		4
.L_6490:
        /*005c*/ 	.byte	0x04, 0x17
        /*005e*/ 	.short	(.L_6492 - .L_6491)
.L_6491:
        /*0060*/ 	.word	0x00000000
        /*0064*/ 	.short	0x0002
        /*0066*/ 	.short	0x0008
        /*0068*/ 	.byte	0x00, 0xf0, 0x41, 0x00


	//----- nvinfo : EIATTR_KPARAM_INFO
	.align		4
.L_6492:
        /*006c*/ 	.byte	0x04, 0x17
        /*006e*/ 	.short	(.L_6494 - .L_6493)
.L_6493:
        /*0070*/ 	.word	0x00000000
        /*0074*/ 	.short	0x0001
        /*0076*/ 	.short	0x0004
        /*0078*/ 	.byte	0x00, 0xf0, 0x11, 0x00


	//----- nvinfo : EIATTR_KPARAM_INFO
	.align		4
.L_6494:
        /*007c*/ 	.byte	0x04, 0x17
        /*007e*/ 	.short	(.L_6496 - .L_6495)
.L_6495:
        /*0080*/ 	.word	0x00000000
        /*0084*/ 	.short	0x0000
        /*0086*/ 	.short	0x0000
        /*0088*/ 	.byte	0x00, 0xf0, 0x11, 0x00


	//----- nvinfo : EIATTR_MAXREG_COUNT
	.align		4
.L_6496:
        /*008c*/ 	.byte	0x03, 0x1b
        /*008e*/ 	.short	0x00ff


	//----- nvinfo : EIATTR_EXTERNS
	.align		4
        /*0090*/ 	.byte	0x04, 0x0f
        /*0092*/ 	.short	(.L_6498 - .L_6497)


	//   ....[0]....
	.align		4
.L_6497:
        /*0094*/ 	.word	index@(__assertfail)


	//----- nvinfo : EIATTR_MERCURY_ISA_VERSION
	.align		4
.L_6498:
        /*0098*/ 	.byte	0x03, 0x5f
        /*009a*/ 	.short	0x0000


	//----- nvinfo : EIATTR_SYSCALL_OFFSETS
	.align		4
        /*009c*/ 	.byte	0x04, 0x46
        /*009e*/ 	.short	(.L_6500 - .L_6499)


	//   ....[0]....
.L_6499:
        /*00a0*/ 	.word	0x00000f20


	//   ....[1]....
        /*00a4*/ 	.word	0x00001e40


	//   ....[2]....
        /*00a8*/ 	.word	0x00002d70


	//   ....[3]....
        /*00ac*/ 	.word	0x00003c80


	//   ....[4]....
        /*00b0*/ 	.word	0x00004c80


	//   ....[5]....
        /*00b4*/ 	.word	0x00005b50


	//   ....[6]....
        /*00b8*/ 	.word	0x00006a10


	//   ....[7]....
        /*00bc*/ 	.word	0x000078d0


	//----- nvinfo : EIATTR_EXIT_INSTR_OFFSETS
	.align		4
.L_6500:
        /*00c0*/ 	.byte	0x04, 0x1c
        /*00c2*/ 	.short	(.L_6502 - .L_6501)


	//   ....[0]....
.L_6501:
        /*00c4*/ 	.word	0x00006aa0


	//   ....[1]....
        /*00c8*/ 	.word	0x00006bb0


	//   ....[2]....
        /*00cc*/ 	.word	0x00006bd0


	//   ....[3]....
        /*00d0*/ 	.word	0x00006c60


	//   ....[4]....
        /*00d4*/ 	.word	0x00006c80


	//   ....[5]....
        /*00d8*/ 	.word	0x00006ca0


	//   ....[6]....
        /*00dc*/ 	.word	0x00006d30


	//   ....[7]....
        /*00e0*/ 	.word	0x00006d70


	//   ....[8]....
        /*00e4*/ 	.word	0x00006e10


	//   ....[9]....
        /*00e8*/ 	.word	0x00006e60


	//   ....[10]....
        /*00ec*/ 	.word	0x00006e90


	//   ....[11]....
        /*00f0*/ 	.word	0x00006f30


	//   ....[12]....
        /*00f4*/ 	.word	0x00006f70


	//   ....[13]....
        /*00f8*/ 	.word	0x00007100


	//   ....[14]....
        /*00fc*/ 	.word	0x00007260


	//   ....[15]....
        /*0100*/ 	.word	0x000072a0


	//   ....[16]....
        /*0104*/ 	.word	0x00007340


	//   ....[17]....
        /*0108*/ 	.word	0x000074c0


	//   ....[18]....
        /*010c*/ 	.word	0x00007640


	//   ....[19]....
        /*0110*/ 	.word	0x000077a0


	//   ....[20]....
        /*0114*/ 	.word	0x000078e0


	//   ....[21]....
        /*0118*/ 	.word	0x00007910


	//   ....[22]....
        /*011c*/ 	.word	0x00007930


	//----- nvinfo : EIATTR_MAX_THREADS
	.align		4
.L_6502:
        /*0120*/ 	.byte	0x04, 0x05
        /*0122*/ 	.short	(.L_6504 - .L_6503)
.L_6503:
        /*0124*/ 	.word	0x00000080
        /*0128*/ 	.word	0x00000001
        /*012c*/ 	.word	0x00000001


	//----- nvinfo : EIATTR_CRS_STACK_SIZE
	.align		4
.L_6504:
        /*0130*/ 	.byte	0x04, 0x1e
        /*0132*/ 	.short	(.L_6506 - .L_6505)
.L_6505:
        /*0134*/ 	.word	0x00000000
.L_6506:


//--------------------- .nv.info._ZN2at6native18elementwise_kernelILi128ELi4EZNS0_22gpu_kernel_impl_nocastINS0_13AUnaryFunctorIssbZZZNS0_22logical_or_kernel_cudaERNS_14TensorIteratorEENKUlvE0_clEvENKUlvE3_clEvEUlssE_EEEEvRNS_18TensorIteratorBaseERKT_EUliE_EEviT1_ --------------------------
	.section	.nv.info._ZN2at6native18elementwise_kernelILi128ELi4EZNS0_22gpu_kernel_impl_nocastINS0_13AUnaryFunctorIssbZZZNS0_22logical_or_kernel_cudaERNS_14TensorIteratorEENKUlvE0_clEvENKUlvE3_clEvEUlssE_EEEEvRNS_18TensorIteratorBaseERKT_EUliE_EEviT1_,"",@"SHT_CUDA_INFO"
	.sectionflags	@""
	.align	4


	//----- nvinfo : EIATTR_CUDA_API_VERSION
	.align		4
        /*0000*/ 	.byte	0x04, 0x37
        /*0002*/ 	.short	(.L_6508 - .L_6507)
.L_6507:
        /*0004*/ 	.word	0x00000082


	//----- nvinfo : EIATTR_SW2861232_WAR
	.align		4
.L_6508:
        /*0008*/ 	.byte	0x01, 0x35
	.zero		2


	//----- nvinfo : EIATTR_PARAM_CBANK
	.align		4
        /*000c*/ 	.byte	0x04, 0x0a
        /*000e*/ 	.short	(.L_6510 - .L_6509)
	.align		4
.L_6509:
        /*0010*/ 	.word	index@(.nv.constant0._ZN2at6native18elementwise_kernelILi128ELi4EZNS0_22gpu_kernel_impl_nocastINS0_13AUnaryFunctorIssbZZZNS0_22logical_or_kernel_cudaERNS_14TensorIteratorEENKUlvE0_clEvENKUlvE3_clEvEUlssE_EEEEvRNS_18TensorIteratorBaseERKT_EUliE_EEviT1_)
        /*0014*/ 	.short	0x0160
        /*0016*/ 	.short	0x0220


	//----- nvinfo : EIATTR_CBANK_PARAM_SIZE
	.align		4
.L_6510:
        /*0018*/ 	.byte	0x03, 0x19
        /*001a*/ 	.short	0x0220


	//----- nvinfo : EIATTR_KPARAM_INFO
	.align		4
        /*001c*/ 	.byte	0x04, 0x17
        /*001e*/ 	.short	(.L_6512 - .L_6511)
.L_6511:
        /*0020*/ 	.word	0x00000000
        /*0024*/ 	.short	0x0001
        /*0026*/ 	.short	0x0008
        /*0028*/ 	.byte	0x00, 0xf0, 0x61, 0x08


	//----- nvinfo : EIATTR_KPARAM_INFO
	.align		4
.L_6512:
        /*002c*/ 	.byte	0x04, 0x17
        /*002e*/ 	.short	(.L_6514 - .L_6513)
.L_6513:
        /*0030*/ 	.word	0x00000000
        /*0034*/ 	.short	0x0000
        /*0036*/ 	.short	0x0000
        /*0038*/ 	.byte	0x00, 0xf0, 0x11, 0x00


	//----- nvinfo : EIATTR_MAXREG_COUNT
	.align		4
.L_6514:
        /*003c*/ 	.byte	0x03, 0x1b
        /*003e*/ 	.short	0x0080


	//----- nvinfo : EIATTR_MERCURY_ISA_VERSION
	.align		4
        /*0040*/ 	.byte	0x03, 0x5f
        /*0042*/ 	.short	0x0000


	//----- nvinfo : EIATTR_EXIT_INSTR_OFFSETS
	.align		4
        /*0044*/ 	.byte	0x04, 0x1c
        /*0046*/ 	.short	(.L_6516 - .L_6515)


	//   ....[0]....
.L_6515:
        /*0048*/ 	.word	0x00002db0


	//   ....[1]....
        /*004c*/ 	.word	0x00003c90


	//----- nvinfo : EIATTR_MAX_THREADS
	.align		4
.L_6516:
        /*0050*/ 	.byte	0x04, 0x05
        /*0052*/ 	.short	(.L_6518 - .L_6517)
.L_6517:
        /*0054*/ 	.word	0x00000080
        /*0058*/ 	.word	0x00000001
        /*005c*/ 	.word	0x00000001


	//----- nvinfo : EIATTR_CRS_STACK_SIZE
	.align		4
.L_6518:
        /*0060*/ 	.byte	0x04, 0x1e
        /*0062*/ 	.short	(.L_6520 - .L_6519)
.L_6519:
        /*0064*/ 	.word	0x00000000
.L_6520:


//--------------------- .nv.info._ZN2at6native27unrolled_elementwise_kernelINS0_13AUnaryFunctorIssbZZZNS0_22logical_or_kernel_cudaERNS_14TensorIteratorEENKUlvE0_clEvENKUlvE3_clEvEUlssE_EESt5arrayIPcLm2EELi4E23TrivialOffsetCalculatorILi1EjESD_NS0_6memory15LoadWithoutCastENSE_16StoreWithoutCastEEEviT_T0_T2_T3_T4_T5_ --------------------------
	.section	.nv.info._ZN2at6native27unrolled_elementwise_kernelINS0_13AUnaryFunctorIssbZZZNS0_22logical_or_kernel_cudaERNS_14TensorIteratorEENKUlvE0_clEvENKUlvE3_clEvEUlssE_EESt5arrayIPcLm2EELi4E23TrivialOffsetCalculatorILi1EjESD_NS0_6memory15LoadWithoutCastENSE_16StoreWithoutCastEEEviT_T0_T2_T3_T4_T5_,"",@"SHT_CUDA_INFO"
	.sectionflags	@""
	.align	4


	//----- nvinfo : EIATTR_CUDA_API_VERSION
	.align		4
        /*0000*/ 	.byte	0x04, 0x37
        /*0002*/ 	.short	(.L_6522 - .L_6521)
.L_6521:
        /*0004*/ 	.word	0x00000082


	//----- nvinfo : EIATTR_SW2861232_WAR
	.align		4
.L_6522:
        /*0008*/ 	.byte	0x01, 0x35
	.zero		2


	//----- nvinfo : EIATTR_PARAM_CBANK
	.align		4
        /*000c*/ 	.byte	0x04, 0x0a
        /*000e*/ 	.short	(.L_6524 - .L_6523)
	.align		4
.L_6523:
        /*0010*/ 	.word	index@(.nv.constant0._ZN2at6native27unrolled_elementwise_kernelINS0_13AUnaryFunctorIssbZZZNS0_22logical_or_kernel_cudaERNS_14TensorIteratorEENKUlvE0_clEvENKUlvE3_clEvEUlssE_EESt5arrayIPcLm2EELi4E23TrivialOffsetCalculatorILi1EjESD_NS0_6memory15LoadWithoutCastENSE_16StoreWithoutCastEEEviT_T0_T2_T3_T4_T5_)
        /*0014*/ 	.short	0x0160
        /*0016*/ 	.short	0x001c


	//----- nvinfo : EIATTR_CBANK_PARAM_SIZE
	.align		4
.L_6524:
        /*0018*/ 	.byte	0x03, 0x19
        /*001a*/ 	.short	0x001c


	//----- nvinfo : EIATTR_KPARAM_INFO
	.align		4
        /*001c*/ 	.byte	0x04, 0x17
        /*001e*/ 	.short	(.L_6526 - .L_6525)
.L_6525:
        /*0020*/ 	.word	0x00000000
        /*0024*/ 	.short	0x0006
        /*0026*/ 	.short	0x001b
        /*0028*/ 	.byte	0x00, 0xf0, 0x05, 0x00


	//----- nvinfo : EIATTR_KPARAM_INFO
	.align		4
.L_6526:
        /*002c*/ 	.byte	0x04, 0x17
        /*002e*/ 	.short	(.L_6528 - .L_6527)
.L_6527:
        /*0030*/ 	.word	0x00000000
        /*0034*/ 	.short	0x0005
        /*0036*/ 	.short	0x001a
        /*0038*/ 	.byte	0x00, 0xf0, 0x05, 0x00


	//----- nvinfo : EIATTR_KPARAM_INFO
	.align		4
.L_6528:
        /*003c*/ 	.byte	0x04, 0x17
        /*003e*/ 	.short	(.L_6530 - .L_6529)
.L_6529:
        /*0040*/ 	.word	0x00000000
        /*0044*/ 	.short	0x0004
        /*0046*/ 	.short	0x0019
        /*0048*/ 	.byte	0x00, 0xf0, 0x05, 0x00


	//----- nvinfo : EIATTR_KPARAM_INFO
	.align		4
.L_6530:
        /*004c*/ 	.byte	0x04, 0x17
        /*004e*/ 	.short	(.L_6532 - .L_6531)
.L_6531:
        /*0050*/ 	.word	0x00000000
        /*0054*/ 	.short	0x0003
        /*0056*/ 	.short	0x0018
        /*0058*/ 	.byte	0x00, 0xf0, 0x05, 0x00


	//----- nvinfo : EIATTR_KPARAM_INFO
	.align		4
.L_6532:
        /*005c*/ 	.byte	0x04, 0x17
        /*005e*/ 	.short	(.L_6534 - .L_6533)
.L_6533:
        /*0060*/ 	.word	0x00000000
        /*0064*/ 	.short	0x0002
        /*0066*/ 	.short	0x0008
        /*0068*/ 	.byte	0x00, 0xf0, 0x41, 0x00


	//----- nvinfo : EIATTR_KPARAM_INFO
	.align		4
.L_6534:
        /*006c*/ 	.byte	0x04, 0x17
        /*006e*/ 	.short	(.L_6536 - .L_6535)
.L_6535:
        /*0070*/ 	.word	0x00000000
        /*0074*/ 	.short	0x0001
        /*0076*/ 	.short	0x0004
        /*0078*/ 	.byte	0x00, 0xf0, 0x11, 0x00


	//----- nvinfo : EIATTR_KPARAM_INFO
	.align		4
.L_6536:
        /*007c*/ 	.byte	0x04, 0x17
        /*007e*/ 	.short	(.L_6538 - .L_6537)
.L_6537:
        /*0080*/ 	.word	0x00000000
        /*0084*/ 	.short	0x0000
        /*0086*/ 	.short	0x0000
        /*0088*/ 	.byte	0x00, 0xf0, 0x11, 0x00


	//----- nvinfo : EIATTR_MAXREG_COUNT
	.align		4
.L_6538:
        /*008c*/ 	.byte	0x03, 0x1b
        /*008e*/ 	.short	0x00ff


	//----- nvinfo : EIATTR_MERCURY_ISA_VERSION
	.align		4
        /*0090*/ 	.byte	0x03, 0x5f
        /*0092*/ 	.short	0x0000


	//----- nvinfo : EIATTR_EXIT_INSTR_OFFSETS
	.align		4
        /*0094*/ 	.byte	0x04, 0x1c
        /*0096*/ 	.short	(.L_6540 - .L_6539)


	//   ....[0]....
.L_6539:
        /*0098*/ 	.word	0x00000470


	//   ....[1]....
        /*009c*/ 	.word	0x00000500


	//----- nvinfo : EIATTR_MAX_THREADS
	.align		4
.L_6540:
        /*00a0*/ 	.byte	0x04, 0x05
        /*00a2*/ 	.short	(.L_6542 - .L_6541)
.L_6541:
        /*00a4*/ 	.word	0x00000080
        /*00a8*/ 	.word	0x00000001
        /*00ac*/ 	.word	0x00000001


	//----- nvinfo : EIATTR_CRS_STACK_SIZE
	.align		4
.L_6542:
        /*00b0*/ 	.byte	0x04, 0x1e
        /*00b2*/ 	.short	(.L_6544 - .L_6543)
.L_6543:
        /*00b4*/ 	.word	0x00000000
.L_6544:


//--------------------- .nv.info._ZN2at6native29vectorized_elementwise_kernelILi2ENS0_13AUnaryFunctorIssbZZZNS0_22logical_or_kernel_cudaERNS_14TensorIteratorEENKUlvE0_clEvENKUlvE3_clEvEUlssE_EESt5arrayIPcLm2EEEEviT0_T1_ --------------------------
	.section	.nv.info._ZN2at6native29vectorized_elementwise_kernelILi2ENS0_13AUnaryFunctorIssbZZZNS0_22logical_or_kernel_cudaERNS_14TensorIteratorEENKUlvE0_clEvENKUlvE3_clEvEUlssE_EESt5arrayIPcLm2EEEEviT0_T1_,"",@"SHT_CUDA_INFO"
	.sectionflags	@""
	.align	4


	//----- nvinfo : EIATTR_CUDA_API_VERSION
	.align		4
        /*0000*/ 	.byte	0x04, 0x37
        /*0002*/ 	.short	(.L_6546 - .L_6545)
.L_6545:
        /*0004*/ 	.word	0x00000082


	//----- nvinfo : EIATTR_SW2861232_WAR
	.align		4
.L_6546:
        /*0008*/ 	.byte	0x01, 0x35
	.zero		2


	//----- nvinfo : EIATTR_PARAM_CBANK
	.align		4
        /*000c*/ 	.byte	0x04, 0x0a
        /*000e*/ 	.short	(.L_6548 - .L_6547)
	.align		4
.L_6547:
        /*0010*/ 	.word	index@(.nv.constant0._ZN2at6native29vectorized_elementwise_kernelILi2ENS0_13AUnaryFunctorIssbZZZNS0_22logical_or_kernel_cudaERNS_14TensorIteratorEENKUlvE0_clEvENKUlvE3_clEvEUlssE_EESt5arrayIPcLm2EEEEviT0_T1_)
        /*0014*/ 	.short	0x0160
        /*0016*/ 	.short	0x0018


	//----- nvinfo : EIATTR_CBANK_PARAM_SIZE
	.align		4
.L_6548:
        /*0018*/ 	.byte	0x03, 0x19
        /*001a*/ 	.short	0x0018


	//----- nvinfo : EIATTR_KPARAM_INFO
	.align		4
        /*001c*/ 	.byte	0x04, 0x17
        /*001e*/ 	.short	(.L_6550 - .L_6549)
.L_6549:
        /*0020*/ 	.word	0x00000000
        /*0024*/ 	.short	0x0002
        /*0026*/ 	.short	0x0008
        /*0028*/ 	.byte	0x00, 0xf0, 0x41, 0x00


	//----- nvinfo : EIATTR_KPARAM_INFO
	.align		4
.L_6550:
        /*002c*/ 	.byte	0x04, 0x17
        /*002e*/ 	.short	(.L_6552 - .L_6551)
.L_6551:
        /*0030*/ 	.word	0x00000000
        /*0034*/ 	.short	0x0001
        /*0036*/ 	.short	0x0004
        /*0038*/ 	.byte	0x00, 0xf0, 0x11, 0x00


	//----- nvinfo : EIATTR_KPARAM_INFO
	.align		4
.L_6552:
        /*003c*/ 	.byte	0x04, 0x17
        /*003e*/ 	.short	(.L_6554 - .L_6553)
.L_6553:
        /*0040*/ 	.word	0x00000000
        /*0044*/ 	.short	0x0000
        /*0046*/ 	.short	0x0000
        /*0048*/ 	.byte	0x00, 0xf0, 0x11, 0x00


	//----- nvinfo : EIATTR_MAXREG_COUNT
	.align		4
.L_6554:
        /*004c*/ 	.byte	0x03, 0x1b
        /*004e*/ 	.short	0x00ff


	//----- nvinfo : EIATTR_MERCURY_ISA_VERSION
	.align		4
        /*0050*/ 	.byte	0x03, 0x5f
        /*0052*/ 	.short	0x0000


	//----- nvinfo : EIATTR_EXIT_INSTR_OFFSETS
	.align		4
        /*0054*/ 	.byte	0x04, 0x1c
        /*0056*/ 	.short	(.L_6556 - .L_6555)


	//   ....[0]....
.L_6555:
        /*0058*/ 	.word	0x00000440


	//   ....[1]....
        /*005c*/ 	.word	0x00000d30


	//   ....[2]....
        /*0060*/ 	.word	0x00000db0


	//----- nvinfo : EIATTR_MAX_THREADS
	.align		4
.L_6556:
        /*0064*/ 	.byte	0x04, 0x05
        /*0066*/ 	.short	(.L_6558 - .L_6557)
.L_6557:
        /*0068*/ 	.word	0x00000080
        /*006c*/ 	.word	0x00000001
        /*0070*/ 	.word	0x00000001


	//----- nvinfo : EIATTR_CRS_STACK_SIZE
	.align		4
.L_6558:
        /*0074*/ 	.byte	0x04, 0x1e
        /*0076*/ 	.short	(.L_6560 - .L_6559)
.L_6559:
        /*0078*/ 	.word	0x00000000
.L_6560:


//--------------------- .nv.info._ZN2at6native29vectorized_elementwise_kernelILi4ENS0_13AUnaryFunctorIssbZZZNS0_22logical_or_kernel_cudaERNS_14TensorIteratorEENKUlvE0_clEvENKUlvE3_clEvEUlssE_EESt5arrayIPcLm2EEEEviT0_T1_ --------------------------
	.section	.nv.info._ZN2at6native29vectorized_elementwise_kernelILi4ENS0_13AUnaryFunctorIssbZZZNS0_22logical_or_kernel_cudaERNS_14TensorIteratorEENKUlvE0_clEvENKUlvE3_clEvEUlssE_EESt5arrayIPcLm2EEEEviT0_T1_,"",@"SHT_CUDA_INFO"
	.sectionflags	@""
	.align	4


	//----- nvinfo : EIATTR_CUDA_API_VERSION
	.align		4
        /*0000*/ 	.byte	0x04, 0x37
        /*0002*/ 	.short	(.L_6562 - .L_6561)
.L_6561:
        /*0004*/ 	.word	0x00000082


	//----- nvinfo : EIATTR_SW2861232_WAR
	.align		4
.L_6562:
        /*0008*/ 	.byte	0x01, 0x35
	.zero		2


	//----- nvinfo : EIATTR_PARAM_CBANK
	.align		4
        /*000c*/ 	.byte	0x04, 0x0a
        /*000e*/ 	.short	(.L_6564 - .L_6563)
	.align		4
.L_6563:
        /*0010*/ 	.word	index@(.nv.constant0._ZN2at6native29vectorized_elementwise_kernelILi4ENS0_13AUnaryFunctorIssbZZZNS0_22logical_or_kernel_cudaERNS_14TensorIteratorEENKUlvE0_clEvENKUlvE3_clEvEUlssE_EESt5arrayIPcLm2EEEEviT0_T1_)
        /*0014*/ 	.short	0x0160
        /*0016*/ 	.short	0x0018


	//----- nvinfo : EIATTR_CBANK_PARAM_SIZE
	.align		4
.L_6564:
        /*0018*/ 	.byte	0x03, 0x19
        /*001a*/ 	.short	0x0018


	//----- nvinfo : EIATTR_KPARAM_INFO
	.align		4
        /*001c*/ 	.byte	0x04, 0x17
        /*001e*/ 	.short	(.L_6566 - .L_6565)
.L_6565:
        /*0020*/ 	.word	0x00000000
        /*0024*/ 	.short	0x0002
        /*0026*/ 	.short	0x0008
        /*0028*/ 	.byte	0x00, 0xf0, 0x41, 0x00


	//----- nvinfo : EIATTR_KPARAM_INFO
	.align		4
.L_6566:
        /*002c*/ 	.byte	0x04, 0x17
        /*002e*/ 	.short	(.L_6568 - .L_6567)
.L_6567:
        /*0030*/ 	.word	0x00000000
        /*0034*/ 	.short	0x0001
        /*0036*/ 	.short	0x0004
        /*0038*/ 	.byte	0x00, 0xf0, 0x11, 0x00


	//----- nvinfo : EIATTR_KPARAM_INFO
	.align		4
.L_6568:
        /*003c*/ 	.byte	0x04, 0x17
        /*003e*/ 	.short	(.L_6570 - .L_6569)
.L_6569:
        /*0040*/ 	.word	0x00000000
        /*0044*/ 	.short	0x0000
        /*0046*/ 	.short	0x0000
        /*0048*/ 	.byte	0x00, 0xf0, 0x11, 0x00


	//----- nvinfo : EIATTR_MAXREG_COUNT
	.align		4
.L_6570:
        /*004c*/ 	.byte	0x03, 0x1b
        /*004e*/ 	.short	0x00ff


	//----- nvinfo : EIATTR_MERCURY_ISA_VERSION
	.align		4
        /*0050*/ 	.byte	0x03, 0x5f
        /*0052*/ 	.short	0x0000


	//----- nvinfo : EIATTR_EXIT_INSTR_OFFSETS
	.align		4
        /*0054*/ 	.byte	0x04, 0x1c
        /*0056*/ 	.short	(.L_6572 - .L_6571)


	//   ....[0]....
.L_6571:
        /*0058*/ 	.word	0x000003e0


	//   ....[1]....
        /*005c*/ 	.word	0x00000cd0


	//   ....[2]....
        /*0060*/ 	.word	0x00000d50


	//----- nvinfo : EIATTR_MAX_THREADS
	.align		4
.L_6572:
        /*0064*/ 	.byte	0x04, 0x05
        /*0066*/ 	.short	(.L_6574 - .L_6573)
.L_6573:
        /*0068*/ 	.word	0x00000080
        /*006c*/ 	.word	0x00000001
        /*0070*/ 	.word	0x00000001


	//----- nvinfo : EIATTR_CRS_STACK_SIZE
	.align		4
.L_6574:
        /*0074*/ 	.byte	0x04, 0x1e
        /*0076*/ 	.short	(.L_6576 - .L_6575)
.L_6575:
        /*0078*/ 	.word	0x00000000
.L_6576:


//--------------------- .nv.info._ZN2at6native29vectorized_elementwise_kernelILi8ENS0_13AUnaryFunctorIssbZZZNS0_22logical_or_kernel_cudaERNS_14TensorIteratorEENKUlvE0_clEvENKUlvE3_clEvEUlssE_EESt5arrayIPcLm2EEEEviT0_T1_ --------------------------
	.section	.nv.info._ZN2at6native29vectorized_elementwise_kernelILi8ENS0_13AUnaryFunctorIssbZZZNS0_22logical_or_kernel_cudaERNS_14TensorIteratorEENKUlvE0_clEvENKUlvE3_clEvEUlssE_EESt5arrayIPcLm2EEEEviT0_T1_,"",@"SHT_CUDA_INFO"
	.sectionflags	@""
	.align	4


	//----- nvinfo : EIATTR_CUDA_API_VERSION
	.align		4
        /*0000*/ 	.byte	0x04, 0x37
        /*0002*/ 	.short	(.L_6578 - .L_6577)
.L_6577:
        /*0004*/ 	.word	0x00000082


	//----- nvinfo : EIATTR_SW2861232_WAR
	.align		4
.L_6578:
        /*0008*/ 	.byte	0x01, 0x35
	.zero		2


	//----- nvinfo : EIATTR_PARAM_CBANK
	.align		4
        /*000c*/ 	.byte	0x04, 0x0a
        /*000e*/ 	.short	(.L_6580 - .L_6579)
	.align		4
.L_6579:
        /*0010*/ 	.word	index@(.nv.constant0._ZN2at6native29vectorized_elementwise_kernelILi8ENS0_13AUnaryFunctorIssbZZZNS0_22logical_or_kernel_cudaERNS_14TensorIteratorEENKUlvE0_clEvENKUlvE3_clEvEUlssE_EESt5arrayIPcLm2EEEEviT0_T1_)
        /*0014*/ 	.short	0x0160
        /*0016*/ 	.short	0x0018


	//----- nvinfo : EIATTR_CBANK_PARAM_SIZE
	.align		4
.L_6580:
        /*0018*/ 	.byte	0x03, 0x19
        /*001a*/ 	.short	0x0018


	//----- nvinfo : EIATTR_KPARAM_INFO
	.align		4
        /*001c*/ 	.byte	0x04, 0x17
        /*001e*/ 	.short	(.L_6582 - .L_6581)
.L_6581:
        /*0020*/ 	.word	0x00000000
        /*0024*/ 	.short	0x0002
        /*0026*/ 	.short	0x0008
        /*0028*/ 	.byte	0x00, 0xf0, 0x41, 0x00


	//----- nvinfo : EIATTR_KPARAM_INFO
	.align		4
.L_6582:
        /*002c*/ 	.byte	0x04, 0x17
        /*002e*/ 	.short	(.L_6584 - .L_6583)
.L_6583:
        /*0030*/ 	.word	0x00000000
        /*0034*/ 	.short	0x0001
        /*0036*/ 	.short	0x0004
        /*0038*/ 	.byte	0x00, 0xf0, 0x11, 0x00


	//----- nvinfo : EIATTR_KPARAM_INFO
	.align		4
.L_6584:
        /*003c*/ 	.byte	0x04, 0x17
        /*003e*/ 	.short	(.L_6586 - .L_6585)
.L_6585:
        /*0040*/ 	.word	0x00000000
        /*0044*/ 	.short	0x0000
        /*0046*/ 	.short	0x0000
        /*0048*/ 	.byte	0x00, 0xf0, 0x11, 0x00


	//----- nvinfo : EIATTR_MAXREG_COUNT
	.align		4
.L_6586:
        /*004c*/ 	.byte	0x03, 0x1b
        /*004e*/ 	.short	0x00ff


	//----- nvinfo : EIATTR_MERCURY_ISA_VERSION
	.align		4
        /*0050*/ 	.byte	0x03, 0x5f
        /*0052*/ 	.short	0x0000


	//----- nvinfo : EIATTR_EXIT_INSTR_OFFSETS
	.align		4
        /*0054*/ 	.byte	0x04, 0x1c
        /*0056*/ 	.short	(.L_6588 - .L_6587)


	//   ....[0]....
.L_6587:
        /*0058*/ 	.word	0x00000010


	//----- nvinfo : EIATTR_MAX_THREADS
	.align		4
.L_6588:
        /*005c*/ 	.byte	0x04, 0x05
        /*005e*/ 	.short	(.L_6590 - .L_6589)
.L_6589:
        /*0060*/ 	.word	0x00000080
        /*0064*/ 	.word	0x00000001
        /*0068*/ 	.word	0x00000001
.L_6590:


//--------------------- .nv.info._ZN2at6native18elementwise_kernelILi128ELi4EZNS0_15gpu_kernel_implINS0_13BinaryFunctorIssbZZZNS0_22logical_or_kernel_cudaERNS_14TensorIteratorEENKUlvE0_clEvENKUlvE3_clEvEUlssE_EEEEvRNS_18TensorIteratorBaseERKT_EUliE_EEviT1_ --------------------------
	.section	.nv.info._ZN2at6native18elementwise_kernelILi128ELi4EZNS0_15gpu_kernel_implINS0_13BinaryFunctorIssbZZZNS0_22logical_or_kernel_cudaERNS_14TensorIteratorEENKUlvE0_clEvENKUlvE3_clEvEUlssE_EEEEvRNS_18TensorIteratorBaseERKT_EUliE_EEviT1_,"",@"SHT_CUDA_INFO"
	.sectionflags	@""
	.align	4


	//----- nvinfo : EIATTR_CUDA_API_VERSION
	.align		4
        /*0000*/ 	.byte	0x04, 0x37
        /*0002*/ 	.short	(.L_6592 - .L_6591)
.L_6591:
        /*0004*/ 	.word	0x00000082


	//----- nvinfo : EIATTR_SW2861232_WAR
	.align		4
.L_6592:
        /*0008*/ 	.byte	0x01, 0x35
	.zero		2


	//----- nvinfo : EIATTR_PARAM_CBANK
	.align		4
        /*000c*/ 	.byte	0x04, 0x0a
        /*000e*/ 	.short	(.L_6594 - .L_6593)
	.align		4
.L_6593:
        /*0010*/ 	.word	index@(.nv.constant0._ZN2at6native18elementwise_kernelILi128ELi4EZNS0_15gpu_kernel_implINS0_13BinaryFunctorIssbZZZNS0_22logical_or_kernel_cudaERNS_14TensorIteratorEENKUlvE0_clEvENKUlvE3_clEvEUlssE_EEEEvRNS_18TensorIteratorBaseERKT_EUliE_EEviT1_)
        /*0014*/ 	.short	0x0160
        /*0016*/ 	.short	0x0290


	//----- nvinfo : EIATTR_CBANK_PARAM_SIZE
	.align		4
.L_6594:
        /*0018*/ 	.byte	0x03, 0x19
        /*001a*/ 	.short	0x0290


	//----- nvinfo : EIATTR_KPARAM_INFO
	.align		4
        /*001c*/ 	.byte	0x04, 0x17
        /*001e*/ 	.short	(.L_6596 - .L_6595)
.L_6595:
        /*0020*/ 	.word	0x00000000
        /*0024*/ 	.short	0x0001
        /*0026*/ 	.short	0x0008
        /*0028*/ 	.byte	0x00, 0xf0, 0x21, 0x0a


	//----- nvinfo : EIATTR_KPARAM_INFO
	.align		4
.L_6596:
        /*002c*/ 	.byte	0x04, 0x17
        /*002e*/ 	.short	(.L_6598 - .L_6597)
.L_6597:
        /*0030*/ 	.word	0x00000000
        /*0034*/ 	.short	0x0000
        /*0036*/ 	.short	0x0000
        /*0038*/ 	.byte	0x00, 0xf0, 0x11, 0x00


	//----- nvinfo : EIATTR_MAXREG_COUNT
	.align		4
.L_6598:
        /*003c*/ 	.byte	0x03, 0x1b
        /*003e*/ 	.short	0x0080


	//----- nvinfo : EIATTR_EXTERNS
	.align		4
        /*0040*/ 	.byte	0x04, 0x0f
        /*0042*/ 	.short	(.L_6600 - .L_6599)


	//   ....[0]....
	.align		4
.L_6599:
        /*0044*/ 	.word	index@(__assertfail)


	//----- nvinfo : EIATTR_MERCURY_ISA_VERSION
	.align		4
.L_6600:
        /*0048*/ 	.byte	0x03, 0x5f
        /*004a*/ 	.short	0x0000


	//----- nvinfo : EIATTR_SYSCALL_OFFSETS
	.align		4
        /*004c*/ 	.byte	0x04, 0x46
        /*004e*/ 	.short	(.L_6602 - .L_6601)


	//   ....[0]....
.L_6601:
        /*0050*/ 	.word	0x00001ed0


	//   ....[1]....
        /*0054*/ 	.word	0x00002d60


	//   ....[2]....
        /*0058*/ 	.word	0x00003b20


	//   ....[3]....
        /*005c*/ 	.word	0x00005a50


	//   ....[4]....
        /*0060*/ 	.word	0x000068e0


	//   ....[5]....
        /*0064*/ 	.word	0x00007690


	//   ....[6]....
        /*0068*/ 	.word	0x00009580


	//   ....[7]....
        /*006c*/ 	.word	0x0000a410


	//   ....[8]....
        /*0070*/ 	.word	0x0000b1c0


	//   ....[9]....
        /*0074*/ 	.word	0x0000d0c0


	//   ....[10]....
        /*0078*/ 	.word	0x0000df50


	//   ....[11]....
        /*007c*/ 	.word	0x0000ed00


	//----- nvinfo : EIATTR_EXIT_INSTR_OFFSETS
	.align		4
.L_6602:
        /*0080*/ 	.byte	0x04, 0x1c
        /*0082*/ 	.short	(.L_6604 - .L_6603)


	//   ....[0]....
.L_6603:
        /*0084*/ 	.word	0x0000b260


	//   ....[1]....
        /*0088*/ 	.word	0x0000e0c0


	//   ....[2]....
        /*008c*/ 	.word	0x0000e0e0


	//   ....[3]....
        /*0090*/ 	.word	0x0000e170


	//   ....[4]....
        /*0094*/ 	.word	0x0000e190


	//   ....[5]....
        /*0098*/ 	.word	0x0000e1b0


	//   ....[6]....
        /*009c*/ 	.word	0x0000e240


	//   ....[7]....
        /*00a0*/ 	.word	0x0000e280


	//   ....[8]....
        /*00a4*/ 	.word	0x0000e320


	//   ....[9]....
        /*00a8*/ 	.word	0x0000e370


	//   ....[10]....
        /*00ac*/ 	.word	0x0000e3b0


	//   ....[11]....
        /*00b0*/ 	.word	0x0000e450


	//   ....[12]....
        /*00b4*/ 	.word	0x0000e4a0


	//   ....[13]....
        /*00b8*/ 	.word	0x0000e5f0


	//   ....[14]....
        /*00bc*/ 	.word	0x0000e690


	//   ....[15]....
        /*00c0*/ 	.word	0x0000e6d0


	//   ....[16]....
        /*00c4*/ 	.word	0x0000e720


	//   ....[17]....
        /*00c8*/ 	.word	0x0000e760


	//   ....[18]....
        /*00cc*/ 	.word	0x0000e800


	//   ....[19]....
        /*00d0*/ 	.word	0x0000e940


	//   ....[20]....
        /*00d4*/ 	.word	0x0000ea80


	//   ....[21]....
        /*00d8*/ 	.word	0x0000ebd0


	//   ....[22]....
        /*00dc*/ 	.word	0x0000ed10


	//   ....[23]....
        /*00e0*/ 	.word	0x0000ed40


	//   ....[24]....
        /*00e4*/ 	.word	0x0000ed60


	//----- nvinfo : EIATTR_MAX_THREADS
	.align		4
.L_6604:
        /*00e8*/ 	.byte	0x04, 0x05
        /*00ea*/ 	.short	(.L_6606 - .L_6605)
.L_6605:
        /*00ec*/ 	.word	0x00000080
        /*00f0*/ 	.word	0x00000001
        /*00f4*/ 	.word	0x00000001


	//----- nvinfo : EIATTR_CRS_STACK_SIZE
	.align		4
.L_6606:
        /*00f8*/ 	.byte	0x04, 0x1e
        /*00fa*/ 	.short	(.L_6608 - .L_6607)
.L_6607:
        /*00fc*/ 	.word	0x00000000
.L_6608:


//--------------------- .nv.info._ZN2at6native27unrolled_elementwise_kernelINS0_13BinaryFunctorIssbZZZNS0_22logical_or_kernel_cudaERNS_14TensorIteratorEENKUlvE0_clEvENKUlvE3_clEvEUlssE_EESt5arrayIPcLm3EELi4E23TrivialOffsetCalculatorILi2EjESC_ILi1EjENS0_6memory12LoadWithCastILi2EEENSF_13StoreWithCastILi1EEEEEviT_T0_T2_T3_T4_T5_ --------------------------
	.section	.nv.info._ZN2at6native27unrolled_elementwise_kernelINS0_13BinaryFunctorIssbZZZNS0_22logical_or_kernel_cudaERNS_14TensorIteratorEENKUlvE0_clEvENKUlvE3_clEvEUlssE_EESt5arrayIPcLm3EELi4E23TrivialOffsetCalculatorILi2EjESC_ILi1EjENS0_6memory12LoadWithCastILi2EEENSF_13StoreWithCastILi1EEEEEviT_T0_T2_T3_T4_T5_,"",@"SHT_CUDA_INFO"
	.sectionflags	@""
	.align	4


	//----- nvinfo : EIATTR_CUDA_API_VERSION
	.align		4
        /*0000*/ 	.byte	0x04, 0x37
        /*0002*/ 	.short	(.L_6610 - .L_6609)
.L_6609:
        /*0004*/ 	.word	0x00000082


	//----- nvinfo : EIATTR_SW2861232_WAR
	.align		4
.L_6610:
        /*0008*/ 	.byte	0x01, 0x35
	.zero		2


	//----- nvinfo : EIATTR_PARAM_CBANK
	.align		4
        /*000c*/ 	.byte	0x04, 0x0a
        /*000e*/ 	.short	(.L_6612 - .L_6611)
	.align		4
.L_6611:
        /*0010*/ 	.word	index@(.nv.constant0._ZN2at6native27unrolled_elementwise_kernelINS0_13BinaryFunctorIssbZZZNS0_22logical_or_kernel_cudaERNS_14TensorIteratorEENKUlvE0_clEvENKUlvE3_clEvEUlssE_EESt5arrayIPcLm3EELi4E23TrivialOffsetCalculatorILi2EjESC_ILi1EjENS0_6memory12LoadWithCastILi2EEENSF_13StoreWithCastILi1EEEEEviT_T0_T2_T3_T4_T5_)
        /*0014*/ 	.short	0x0160
        /*0016*/ 	.short	0x0038


	//----- nvinfo : EIATTR_CBANK_PARAM_SIZE
	.align		4
.L_6612:
        /*0018*/ 	.byte	0x03, 0x19
        /*001a*/ 	.short	0x0038


	//----- nvinfo : EIATTR_KPARAM_INFO
	.align		4
        /*001c*/ 	.byte	0x04, 0x17
        /*001e*/ 	.short	(.L_6614 - .L_6613)
.L_6613:
        /*0020*/ 	.word	0x00000000
        /*0024*/ 	.short	0x0006
        /*0026*/ 	.short	0x0030
        /*0028*/ 	.byte	0x00, 0xf0, 0x21, 0x00


	//----- nvinfo : EIATTR_KPARAM_INFO
	.align		4
.L_6614:
        /*002c*/ 	.byte	0x04, 0x17
        /*002e*/ 	.short	(.L_6616 - .L_6615)
.L_6615:
        /*0030*/ 	.word	0x00000000
        /*0034*/ 	.short	0x0005
        /*0036*/ 	.short	0x0024
        /*0038*/ 	.byte	0x00, 0xf0, 0x31, 0x00


	//----- nvinfo : EIATTR_KPARAM_INFO
	.align		4
.L_6616:
        /*003c*/ 	.byte	0x04, 0x17
        /*003e*/ 	.short	(.L_6618 - .L_6617)
.L_6617:
        /*0040*/ 	.word	0x00000000
        /*0044*/ 	.short	0x0004
        /*0046*/ 	.short	0x0021
        /*0048*/ 	.byte	0x00, 0xf0, 0x05, 0x00


	//----- nvinfo : EIATTR_KPARAM_INFO
	.align		4
.L_6618:
        /*004c*/ 	.byte	0x04, 0x17
        /*004e*/ 	.short	(.L_6620 - .L_6619)
.L_6619:
        /*0050*/ 	.word	0x00000000
        /*0054*/ 	.short	0x0003
        /*0056*/ 	.short	0x0020
        /*0058*/ 	.byte	0x00, 0xf0, 0x05, 0x00


	//----- nvinfo : EIATTR_KPARAM_INFO
	.align		4
.L_6620:
        /*005c*/ 	.byte	0x04, 0x17
        /*005e*/ 	.short	(.L_6622 - .L_6621)
.L_6621:
        /*0060*/ 	.word	0x00000000
        /*0064*/ 	.short	0x0002
        /*0066*/ 	.short	0x0008
        /*0068*/ 	.byte	0x00, 0xf0, 0x61, 0x00


	//----- nvinfo : EIATTR_KPARAM_INFO
	.align		4
.L_6622:
        /*006c*/ 	.byte	0x04, 0x17
        /*006e*/ 	.short	(.L_6624 - .L_6623)
.L_6623:
        /*0070*/ 	.word	0x00000000
        /*0074*/ 	.short	0x0001
        /*0076*/ 	.short	0x0004
        /*0078*/ 	.byte	0x00, 0xf0, 0x05, 0x00


	//----- nvinfo : EIATTR_KPARAM_INFO
	.align		4
.L_6624:
        /*007c*/ 	.byte	0x04, 0x17
        /*007e*/ 	.short	(.L_6626 - .L_6625)
.L_6625:
        /*0080*/ 	.word	0x00000000
        /*0084*/ 	.short	0x0000
        /*0086*/ 	.short	0x0000
        /*0088*/ 	.byte	0x00, 0xf0, 0x11, 0x00


	//----- nvinfo : EIATTR_MAXREG_COUNT
	.align		4
.L_6626:
        /*008c*/ 	.byte	0x03, 0x1b
        /*008e*/ 	.short	0x00ff


	//----- nvinfo : EIATTR_EXTERNS
	.align		4
        /*0090*/ 	.byte	0x04, 0x0f
        /*0092*/ 	.short	(.L_6628 - .L_6627)


	//   ....[0]....
	.align		4
.L_6627:
        /*0094*/ 	.word	index@(__assertfail)


	//----- nvinfo : EIATTR_MERCURY_ISA_VERSION
	.align		4
.L_6628:
        /*0098*/ 	.byte	0x03, 0x5f
        /*009a*/ 	.short	0x0000


	//----- nvinfo : EIATTR_SYSCALL_OFFSETS
	.align		4
        /*009c*/ 	.byte	0x04, 0x46
        /*009e*/ 	.short	(.L_6630 - .L_6629)


	//   ....[0]....
.L_6629:
        /*00a0*/ 	.word	0x00000f40


	//   ....[1]....
        /*00a4*/ 	.word	0x00001de0


	//   ....[2]....
        /*00a8*/ 	.word	0x00002d00


	//   ....[3]....
        /*00ac*/ 	.word	0x00003ba0


	//   ....[4]....
        /*00b0*/ 	.word	0x00004ad0


	//   ....[5]....
        /*00b4*/ 	.word	0x00005970


	//   ....[6]....
        /*00b8*/ 	.word	0x00006890


	//   ....[7]....
        /*00bc*/ 	.word	0x00007730


	//   ....[8]....
        /*00c0*/ 	.word	0x00008720


	//   ....[9]....
        /*00c4*/ 	.word	0x000095f0


	//   ....[10]....
        /*00c8*/ 	.word	0x0000a4b0


	//   ....[11]....
        /*00cc*/ 	.word	0x0000b370


	//----- nvinfo : EIATTR_EXIT_INSTR_OFFSETS
	.align		4
.L_6630:
        /*00d0*/ 	.byte	0x04, 0x1c
        /*00d2*/ 	.short	(.L_6632 - .L_6631)


	//   ....[0]....
.L_6631:
        /*00d4*/ 	.word	0x0000a540


	//   ....[1]....
        /*00d8*/ 	.word	0x0000a650


	//   ....[2]....
        /*00dc*/ 	.word	0x0000a670


	//   ....[3]....
        /*00e0*/ 	.word	0x0000a700


	//   ....[4]....
        /*00e4*/ 	.word	0x0000a720


	//   ....[5]....
        /*00e8*/ 	.word	0x0000a740


	//   ....[6]....
        /*00ec*/ 	.word	0x0000a7d0


	//   ....[7]....
        /*00f0*/ 	.word	0x0000a810


	//   ....[8]....
        /*00f4*/ 	.word	0x0000a8b0


	//   ....[9]....
        /*00f8*/ 	.word	0x0000a900


	//   ....[10]....
        /*00fc*/ 	.word	0x0000a930


	//   ....[11]....
        /*0100*/ 	.word	0x0000a9d0


	//   ....[12]....
        /*0104*/ 	.word	0x0000aa10


	//   ....[13]....
        /*0108*/ 	.word	0x0000aba0


	//   ....[14]....
        /*010c*/ 	.word	0x0000ad00


	//   ....[15]....
        /*0110*/ 	.word	0x0000ad40


	//   ....[16]....
        /*0114*/ 	.word	0x0000ade0


	//   ....[17]....
        /*0118*/ 	.word	0x0000af60


	//   ....[18]....
        /*011c*/ 	.word	0x0000b0e0


	//   ....[19]....
        /*0120*/ 	.word	0x0000b240


	//   ....[20]....
        /*0124*/ 	.word	0x0000b380


	//   ....[21]....
        /*0128*/ 	.word	0x0000b3b0


	//   ....[22]....
        /*012c*/ 	.word	0x0000b3d0


	//----- nvinfo : EIATTR_MAX_THREADS
	.align		4
.L_6632:
        /*0130*/ 	.byte	0x04, 0x05
        /*0132*/ 	.short	(.L_6634 - .L_6633)
.L_6633:
        /*0134*/ 	.word	0x00000080
        /*0138*/ 	.word	0x00000001
        /*013c*/ 	.word	0x00000001


	//----- nvinfo : EIATTR_CRS_STACK_SIZE
	.align		4
.L_6634:
        /*0140*/ 	.byte	0x04, 0x1e
        /*0142*/ 	.short	(.L_6636 - .L_6635)
.L_6635:
        /*0144*/ 	.word	0x00000000
.L_6636:


//--------------------- .nv.info._ZN2at6native18elementwise_kernelILi128ELi4EZNS0_22gpu_kernel_impl_nocastINS0_13BinaryFunctorIssbZZZNS0_22logical_or_kernel_cudaERNS_14TensorIteratorEENKUlvE0_clEvENKUlvE3_clEvEUlssE_EEEEvRNS_18TensorIteratorBaseERKT_EUliE_EEviT1_ --------------------------
	.section	.nv.info._ZN2at6native18elementwise_kernelILi128ELi4EZNS0_22gpu_kernel_impl_nocastINS0_13BinaryFunctorIssbZZZNS0_22logical_or_kernel_cudaERNS_14TensorIteratorEENKUlvE0_clEvENKUlvE3_clEvEUlssE_EEEEvRNS_18TensorIteratorBaseERKT_EUliE_EEviT1_,"",@"SHT_CUDA_INFO"
	.sectionflags	@""
	.align	4


	//----- nvinfo : EIATTR_CUDA_API_VERSION
	.align		4
        /*0000*/ 	.byte	0x04, 0x37
        /*0002*/ 	.short	(.L_6638 - .L_6637)
.L_6637:
        /*0004*/ 	.word	0x00000082


	//----- nvinfo : EIATTR_SW2861232_WAR
	.align		4
.L_6638:
        /*0008*/ 	.byte	0x01, 0x35
	.zero		2


	//----- nvinfo : EIATTR_PARAM_CBANK
	.align		4
        /*000c*/ 	.byte	0x04, 0x0a
        /*000e*/ 	.short	(.L_6640 - .L_6639)
	.align		4
.L_6639:
        /*0010*/ 	.word	index@(.nv.constant0._ZN2at6native18elementwise_kernelILi128ELi4EZNS0_22gpu_kernel_impl_nocastINS0_13BinaryFunctorIssbZZZNS0_22logical_or_kernel_cudaERNS_14TensorIteratorEENKUlvE0_clEvENKUlvE3_clEvEUlssE_EEEEvRNS_18TensorIteratorBaseERKT_EUliE_EEviT1_)
        /*0014*/ 	.short	0x0160
        /*0016*/ 	.short	0x0290


	//----- nvinfo : EIATTR_CBANK_PARAM_SIZE
	.align		4
.L_6640:
        /*0018*/ 	.byte	0x03, 0x19
        /*001a*/ 	.short	0x0290


	//----- nvinfo : EIATTR_KPARAM_INFO
	.align		4
        /*001c*/ 	.byte	0x04, 0x17
        /*001e*/ 	.short	(.L_6642 - .L_6641)
.L_6641:
        /*0020*/ 	.word	0x00000000
        /*0024*/ 	.short	0x0001
        /*0026*/ 	.short	0x0008
        /*0028*/ 	.byte	0x00, 0xf0, 0x21, 0x0a


	//----- nvinfo : EIATTR_KPARAM_INFO
	.align		4
.L_6642:
        /*002c*/ 	.byte	0x04, 0x17
        /*002e*/ 	.short	(.L_6644 - .L_6643)
.L_6643:
        /*0030*/ 	.word	0x00000000
        /*0034*/ 	.short	0x0000
        /*0036*/ 	.short	0x0000
        /*0038*/ 	.byte	0x00, 0xf0, 0x11, 0x00


	//----- nvinfo : EIATTR_MAXREG_COUNT
	.align		4
.L_6644:
        /*003c*/ 	.byte	0x03, 0x1b
        /*003e*/ 	.short	0x0080


	//----- nvinfo : EIATTR_MERCURY_ISA_VERSION
	.align		4
        /*0040*/ 	.byte	0x03, 0x5f
        /*0042*/ 	.short	0x0000


	//----- nvinfo : EIATTR_EXIT_INSTR_OFFSETS
	.align		4
        /*0044*/ 	.byte	0x04, 0x1c
        /*0046*/ 	.short	(.L_6646 - .L_6645)


	//   ....[0]....
.L_6645:
        /*0048*/ 	.word	0x00003310


	//   ....[1]....
        /*004c*/ 	.word	0x000043c0


	//----- nvinfo : EIATTR_MAX_THREADS
	.align		4
.L_6646:
        /*0050*/ 	.byte	0x04, 0x05
        /*0052*/ 	.short	(.L_6648 - .L_6647)
.L_6647:
        /*0054*/ 	.word	0x00000080
        /*0058*/ 	.word	0x00000001
        /*005c*/ 	.word	0x00000001


	//----- nvinfo : EIATTR_CRS_STACK_SIZE
	.align		4
.L_6648:
        /*0060*/ 	.byte	0x04, 0x1e
        /*0062*/ 	.short	(.L_6650 - .L_6649)
.L_6649:
        /*0064*/ 	.word	0x00000000
.L_6650:


//--------------------- .nv.info._ZN2at6native27unrolled_elementwise_kernelINS0_13BinaryFunctorIssbZZZNS0_22logical_or_kernel_cudaERNS_14TensorIteratorEENKUlvE0_clEvENKUlvE3_clEvEUlssE_EESt5arrayIPcLm3EELi4E23TrivialOffsetCalculatorILi2EjESC_ILi1EjENS0_6memory15LoadWithoutCastENSF_16StoreWithoutCastEEEviT_T0_T2_T3_T4_T5_ --------------------------
	.section	.nv.info._ZN2at6native27unrolled_elementwise_kernelINS0_13BinaryFunctorIssbZZZNS0_22logical_or_kernel_cudaERNS_14TensorIteratorEENKUlvE0_clEvENKUlvE3_clEvEUlssE_EESt5arrayIPcLm3EELi4E23TrivialOffsetCalculatorILi2EjESC_ILi1EjENS0_6memory15LoadWithoutCastENSF_16StoreWithoutCastEEEviT_T0_T2_T3_T4_T5_,"",@"SHT_CUDA_INFO"
	.sectionflags	@""
	.align	4


	//----- nvinfo : EIATTR_CUDA_API_VERSION
	.align		4
        /*0000*/ 	.byte	0x04, 0x37
        /*0002*/ 	.short	(.L_6652 - .L_6651)
.L_6651:
        /*0004*/ 	.word	0x00000082


	//----- nvinfo : EIATTR_SW2861232_WAR
	.align		4
.L_6652:
        /*0008*/ 	.byte	0x01, 0x35
	.zero		2


	//----- nvinfo : EIATTR_PARAM_CBANK
	.align		4
        /*000c*/ 	.byte	0x04, 0x0a
        /*000e*/ 	.short	(.L_6654 - .L_6653)
	.align		4
.L_6653:
        /*0010*/ 	.word	index@(.nv.constant0._ZN2at6native27unrolled_elementwise_kernelINS0_13BinaryFunctorIssbZZZNS0_22logical_or_kernel_cudaERNS_14TensorIteratorEENKUlvE0_clEvENKUlvE3_clEvEUlssE_EESt5arrayIPcLm3EELi4E23TrivialOffsetCalculatorILi2EjESC_ILi1EjENS0_6memory15LoadWithoutCastENSF_16StoreWithoutCastEEEviT_T0_T2_T3_T4_T5_)
        /*0014*/ 	.short	0x0160
        /*0016*/ 	.short	0x0024


	//----- nvinfo : EIATTR_CBANK_PARAM_SIZE
	.align		4
.L_6654:
        /*0018*/ 	.byte	0x03, 0x19
        /*001a*/ 	.short	0x0024


	//----- nvinfo : EIATTR_KPARAM_INFO
	.align		4
        /*001c*/ 	.byte	0x04, 0x17
        /*001e*/ 	.short	(.L_6656 - .L_6655)
.L_6655:
        /*0020*/ 	.word	0x00000000
        /*0024*/ 	.short	0x0006
        /*0026*/ 	.short	0x0023
        /*0028*/ 	.byte	0x00, 0xf0, 0x05, 0x00


	//----- nvinfo : EIATTR_KPARAM_INFO
	.align		4
.L_6656:
        /*002c*/ 	.byte	0x04, 0x17
        /*002e*/ 	.short	(.L_6658 - .L_6657)
.L_6657:
        /*0030*/ 	.word	0x00000000
        /*0034*/ 	.short	0x0005
        /*0036*/ 	.short	0x0022
        /*0038*/ 	.byte	0x00, 0xf0, 0x05, 0x00


	//----- nvinfo : EIATTR_KPARAM_INFO
	.align		4
.L_6658:
        /*003c*/ 	.byte	0x04, 0x17
        /*003e*/ 	.short	(.L_6660 - .L_6659)
.L_6659:
        /*0040*/ 	.word	0x00000000
        /*0044*/ 	.short	0x0004
        /*0046*/ 	.short	0x0021
        /*0048*/ 	.byte	0x00, 0xf0, 0x05, 0x00


	//----- nvinfo : EIATTR_KPARAM_INFO
	.align		4
.L_6660:
        /*004c*/ 	.byte	0x04, 0x17
        /*004e*/ 	.short	(.L_6662 - .L_6661)
.L_6661:
        /*0050*/ 	.word	0x00000000
        /*0054*/ 	.short	0x0003
        /*0056*/ 	.short	0x0020
        /*0058*/ 	.byte	0x00, 0xf0, 0x05, 0x00


	//----- nvinfo : EIATTR_KPARAM_INFO
	.align		4
.L_6662:
        /*005c*/ 	.byte	0x04, 0x17
        /*005e*/ 	.short	(.L_6664 - .L_6663)
.L_6663:
        /*0060*/ 	.word	0x00000000
        /*0064*/ 	.short	0x0002
        /*0066*/ 	.short	0x0008
        /*0068*/ 	.byte	0x00, 0xf0, 0x61, 0x00


	//----- nvinfo : EIATTR_KPARAM_INFO
	.align		4
.L_6664:
        /*006c*/ 	.byte	0x04, 0x17
        /*006e*/ 	.short	(.L_6666 - .L_6665)
.L_6665:
        /*0070*/ 	.word	0x00000000
        /*0074*/ 	.short	0x0001
        /*0076*/ 	.short	0x0004
        /*0078*/ 	.byte	0x00, 0xf0, 0x05, 0x00


	//----- nvinfo : EIATTR_KPARAM_INFO
	.align		4
.L_6666:
        /*007c*/ 	.byte	0x04, 0x17
        /*007e*/ 	.short	(.L_6668 - .L_6667)
.L_6667:
        /*0080*/ 	.word	0x00000000
        /*0084*/ 	.short	0x0000
        /*0086*/ 	.short	0x0000
        /*0088*/ 	.byte	0x00, 0xf0, 0x11, 0x00


	//----- nvinfo : EIATTR_MAXREG_COUNT
	.align		4
.L_6668:
        /*008c*/ 	.byte	0x03, 0x1b
        /*008e*/ 	.short	0x00ff


	//----- nvinfo : EIATTR_MERCURY_ISA_VERSION
	.align		4
        /*0090*/ 	.byte	0x03, 0x5f
        /*0092*/ 	.short	0x0000


	//----- nvinfo : EIATTR_EXIT_INSTR_OFFSETS
	.align		4
        /*0094*/ 	.byte	0x04, 0x1c
        /*0096*/ 	.short	(.L_6670 - .L_6669)


	//   ....[0]....
.L_6669:
        /*0098*/ 	.word	0x00000530


	//   ....[1]....
        /*009c*/ 	.word	0x000005b0


	//----- nvinfo : EIATTR_MAX_THREADS
	.align		4
.L_6670:
        /*00a0*/ 	.byte	0x04, 0x05
        /*00a2*/ 	.short	(.L_6672 - .L_6671)
.L_6671:
        /*00a4*/ 	.word	0x00000080
        /*00a8*/ 	.word	0x00000001
        /*00ac*/ 	.word	0x00000001


	//----- nvinfo : EIATTR_CRS_STACK_SIZE
	.align		4
.L_6672:
        /*00b0*/ 	.byte	0x04, 0x1e
        /*00b2*/ 	.short	(.L_6674 - .L_6673)
.L_6673:
        /*00b4*/ 	.word	0x00000000
.L_6674:


//--------------------- .nv.info._ZN2at6native29vectorized_elementwise_kernelILi2ENS0_13BinaryFunctorIssbZZZNS0_22logical_or_kernel_cudaERNS_14TensorIteratorEENKUlvE0_clEvENKUlvE3_clEvEUlssE_EESt5arrayIPcLm3EEEEviT0_T1_ --------------------------
	.section	.nv.info._ZN2at6native29vectorized_elementwise_kernelILi2ENS0_13BinaryFunctorIssbZZZNS0_22logical_or_kernel_cudaERNS_14TensorIteratorEENKUlvE0_clEvENKUlvE3_clEvEUlssE_EESt5arrayIPcLm3EEEEviT0_T1_,"",@"SHT_CUDA_INFO"
	.sectionflags	@""
	.align	4


	//----- nvinfo : EIATTR_CUDA_API_VERSION
	.align		4
        /*0000*/ 	.byte	0x04, 0x37
        /*0002*/ 	.short	(.L_6676 - .L_6675)
.L_6675:
        /*0004*/ 	.word	0x00000082


	//----- nvinfo : EIATTR_SW2861232_WAR
	.align		4
.L_6676:
        /*0008*/ 	.byte	0x01, 0x35
	.zero		2


	//----- nvinfo : EIATTR_PARAM_CBANK
	.align		4
        /*000c*/ 	.byte	0x04, 0x0a
        /*000e*/ 	.short	(.L_6678 - .L_6677)
	.align		4
.L_6677:
        /*0010*/ 	.word	index@(.nv.constant0._ZN2at6native29vectorized_elementwise_kernelILi2ENS0_13BinaryFunctorIssbZZZNS0_22logical_or_kernel_cudaERNS_14TensorIteratorEENKUlvE0_clEvENKUlvE3_clEvEUlssE_EESt5arrayIPcLm3EEEEviT0_T1_)
        /*0014*/ 	.short	0x0160
        /*0016*/ 	.short	0x0020


	//----- nvinfo : EIATTR_CBANK_PARAM_SIZE
	.align		4
.L_6678:
        /*0018*/ 	.byte	0x03, 0x19
        /*001a*/ 	.short	0x0020


	//----- nvinfo : EIATTR_KPARAM_INFO
	.align		4
        /*001c*/ 	.byte	0x04, 0x17
        /*001e*/ 	.short	(.L_6680 - .L_6679)
.L_6679:
        /*0020*/ 	.word	0x00000000
        /*0024*/ 	.short	0x0002
        /*0026*/ 	.short	0x0008
        /*0028*/ 	.byte	0x00, 0xf0, 0x61, 0x00


	//----- nvinfo : EIATTR_KPARAM_INFO
	.align		4
.L_6680:
        /*002c*/ 	.byte	0x04, 0x17
        /*002e*/ 	.short	(.L_6682 - .L_6681)
.L_6681:
        /*0030*/ 	.word	0x00000000
        /*0034*/ 	.short	0x0001
        /*0036*/ 	.short	0x0004
        /*0038*/ 	.byte	0x00, 0xf0, 0x05, 0x00


	//----- nvinfo : EIATTR_KPARAM_INFO
	.align		4
.L_6682:
        /*003c*/ 	.byte	0x04, 0x17
        /*003e*/ 	.short	(.L_6684 - .L_6683)
.L_6683:
        /*0040*/ 	.word	0x00000000
        /*0044*/ 	.short	0x0000
        /*0046*/ 	.short	0x0000
        /*0048*/ 	.byte	0x00, 0xf0, 0x11, 0x00


	//----- nvinfo : EIATTR_MAXREG_COUNT
	.align		4
.L_6684:
        /*004c*/ 	.byte	0x03, 0x1b
        /*004e*/ 	.short	0x00ff


	//----- nvinfo : EIATTR_MERCURY_ISA_VERSION
	.align		4
        /*0050*/ 	.byte	0x03, 0x5f
        /*0052*/ 	.short	0x0000


	//----- nvinfo : EIATTR_EXIT_INSTR_OFFSETS
	.align		4
        /*0054*/ 	.byte	0x04, 0x1c
        /*0056*/ 	.short	(.L_6686 - .L_6685)


	//   ....[0]....
.L_6685:
        /*0058*/ 	.word	0x00000500


	//   ....[1]....
        /*005c*/ 	.word	0x00000f70


	//   ....[2]....
        /*0060*/ 	.word	0x00000ff0


	//----- nvinfo : EIATTR_MAX_THREADS
	.align		4
.L_6686:
        /*0064*/ 	.byte	0x04, 0x05
        /*0066*/ 	.short	(.L_6688 - .L_6687)
.L_6687:
        /*0068*/ 	.word	0x00000080
        /*006c*/ 	.word	0x00000001
        /*0070*/ 	.word	0x00000001


	//----- nvinfo : EIATTR_CRS_STACK_SIZE
	.align		4
.L_6688:
        /*0074*/ 	.byte	0x04, 0x1e
        /*0076*/ 	.short	(.L_6690 - .L_6689)
.L_6689:
        /*0078*/ 	.word	0x00000000
.L_6690:


//--------------------- .nv.info._ZN2at6native29vectorized_elementwise_kernelILi4ENS0_13BinaryFunctorIssbZZZNS0_22logical_or_kernel_cudaERNS_14TensorIteratorEENKUlvE0_clEvENKUlvE3_clEvEUlssE_EESt5arrayIPcLm3EEEEviT0_T1_ --------------------------
	.section	.nv.info._ZN2at6native29vectorized_elementwise_kernelILi4ENS0_13BinaryFunctorIssbZZZNS0_22logical_or_kernel_cudaERNS_14TensorIteratorEENKUlvE0_clEvENKUlvE3_clEvEUlssE_EESt5arrayIPcLm3EEEEviT0_T1_,"",@"SHT_CUDA_INFO"
	.sectionflags	@""
	.align	4


	//----- nvinfo : EIATTR_CUDA_API_VERSION
	.align		4
        /*0000*/ 	.byte	0x04, 0x37
        /*0002*/ 	.short	(.L_6692 - .L_6691)
.L_6691:
        /*0004*/ 	.word	0x00000082


	//----- nvinfo : EIATTR_SW2861232_WAR
	.align		4
.L_6692:
        /*0008*/ 	.byte	0x01, 0x35
	.zero		2


	//----- nvinfo : EIATTR_PARAM_CBANK
	.align		4
        /*000c*/ 	.byte	0x04, 0x0a
        /*000e*/ 	.short	(.L_6694 - .L_6693)
	.align		4
.L_6693:
        /*0010*/ 	.word	index@(.nv.constant0._ZN2at6native29vectorized_elementwise_kernelILi4ENS0_13BinaryFunctorIssbZZZNS0_22logical_or_kernel_cudaERNS_14TensorIteratorEENKUlvE0_clEvENKUlvE3_clEvEUlssE_EESt5arrayIPcLm3EEEEviT0_T1_)
        /*0014*/ 	.short	0x0160
        /*0016*/ 	.short	0x0020


	//----- nvinfo : EIATTR_CBANK_PARAM_SIZE
	.align		4
.L_6694:
        /*0018*/ 	.byte	0x03, 0x19
        /*001a*/ 	.short	0x0020


	//----- nvinfo : EIATTR_KPARAM_INFO
	.align		4
        /*001c*/ 	.byte	0x04, 0x17
        /*001e*/ 	.short	(.L_6696 - .L_6695)
.L_6695:
        /*0020*/ 	.word	0x00000000
        /*0024*/ 	.short	0x0002
        /*0026*/ 	.short	0x0008
        /*0028*/ 	.byte	0x00, 0xf0, 0x61, 0x00


	//----- nvinfo : EIATTR_KPARAM_INFO
	.align		4
.L_6696:
        /*002c*/ 	.byte	0x04, 0x17
        /*002e*/ 	.short	(.L_6698 - .L_6697)
.L_6697:
        /*0030*/ 	.word	0x00000000
        /*0034*/ 	.short	0x0001
        /*0036*/ 	.short	0x0004
        /*0038*/ 	.byte	0x00, 0xf0, 0x05, 0x00


	//----- nvinfo : EIATTR_KPARAM_INFO
	.align		4
.L_6698:
        /*003c*/ 	.byte	0x04, 0x17
        /*003e*/ 	.short	(.L_6700 - .L_6699)
.L_6699:
        /*0040*/ 	.word	0x00000000
        /*0044*/ 	.short	0x0000
        /*0046*/ 	.short	0x0000
        /*0048*/ 	.byte	0x00, 0xf0, 0x11, 0x00


	//----- nvinfo : EIATTR_MAXREG_COUNT
	.align		4
.L_6700:
        /*004c*/ 	.byte	0x03, 0x1b
        /*004e*/ 	.short	0x00ff


	//----- nvinfo : EIATTR_MERCURY_ISA_VERSION
	.align		4
        /*0050*/ 	.byte	0x03, 0x5f
        /*0052*/ 	.short	0x0000


	//----- nvinfo : EIATTR_EXIT_INSTR_OFFSETS
	.align		4
        /*0054*/ 	.byte	0x04, 0x1c
        /*0056*/ 	.short	(.L_6702 - .L_6701)


	//   ....[0]....
.L_6701:
        /*0058*/ 	.word	0x000004a0


	//   ....[1]....
        /*005c*/ 	.word	0x00000f10


	//   ....[2]....
        /*0060*/ 	.word	0x00000f90


	//----- nvinfo : EIATTR_MAX_THREADS
	.align		4
.L_6702:
        /*0064*/ 	.byte	0x04, 0x05
        /*0066*/ 	.short	(.L_6704 - .L_6703)
.L_6703:
        /*0068*/ 	.word	0x00000080
        /*006c*/ 	.word	0x00000001
        /*0070*/ 	.word	0x00000001


	//----- nvinfo : EIATTR_CRS_STACK_SIZE
	.align		4
.L_6704:
        /*0074*/ 	.byte	0x04, 0x1e
        /*0076*/ 	.short	(.L_6706 - .L_6705)
.L_6705:
        /*0078*/ 	.word	0x00000000
.L_6706:


//--------------------- .nv.info._ZN2at6native29vectorized_elementwise_kernelILi8ENS0_13BinaryFunctorIssbZZZNS0_22logical_or_kernel_cudaERNS_14TensorIteratorEENKUlvE0_clEvENKUlvE3_clEvEUlssE_EESt5arrayIPcLm3EEEEviT0_T1_ --------------------------
	.section	.nv.info._ZN2at6native29vectorized_elementwise_kernelILi8ENS0_13BinaryFunctorIssbZZZNS0_22logical_or_kernel_cudaERNS_14TensorIteratorEENKUlvE0_clEvENKUlvE3_clEvEUlssE_EESt5arrayIPcLm3EEEEviT0_T1_,"",@"SHT_CUDA_INFO"
	.sectionflags	@""
	.align	4


	//----- nvinfo : EIATTR_CUDA_API_VERSION
	.align		4
        /*0000*/ 	.byte	0x04, 0x37
        /*0002*/ 	.short	(.L_6708 - .L_6707)
.L_6707:
        /*0004*/ 	.word	0x00000082


	//----- nvinfo : EIATTR_SW2861232_WAR
	.align		4
.L_6708:
        /*0008*/ 	.byte	0x01, 0x35
	.zero		2


	//----- nvinfo : EIATTR_PARAM_CBANK
	.align		4
        /*000c*/ 	.byte	0x04, 0x0a
        /*000e*/ 	.short	(.L_6710 - .L_6709)
	.align		4
.L_6709:
        /*0010*/ 	.word	index@(.nv.constant0._ZN2at6native29vectorized_elementwise_kernelILi8ENS0_13BinaryFunctorIssbZZZNS0_22logical_or_kernel_cudaERNS_14TensorIteratorEENKUlvE0_clEvENKUlvE3_clEvEUlssE_EESt5arrayIPcLm3EEEEviT0_T1_)
        /*0014*/ 	.short	0x0160
        /*0016*/ 	.short	0x0020


	//----- nvinfo : EIATTR_CBANK_PARAM_SIZE
	.align		4
.L_6710:
        /*0018*/ 	.byte	0x03, 0x19
        /*001a*/ 	.short	0x0020


	//----- nvinfo : EIATTR_KPARAM_INFO
	.align		4
        /*001c*/ 	.byte	0x04, 0x17
        /*001e*/ 	.short	(.L_6712 - .L_6711)
.L_6711:
        /*0020*/ 	.word	0x00000000
        /*0024*/ 	.short	0x0002
        /*0026*/ 	.short	0x0008
        /*0028*/ 	.byte	0x00, 0xf0, 0x61, 0x00


	//----- nvinfo : EIATTR_KPARAM_INFO
	.align		4
.L_6712:
        /*002c*/ 	.byte	0x04, 0x17
        /*002e*/ 	.short	(.L_6714 - .L_6713)
.L_6713:
        /*0030*/ 	.word	0x00000000
        /*0034*/ 	.short	0x0001
        /*0036*/ 	.short	0x0004
        /*0038*/ 	.byte	0x00, 0xf0, 0x05, 0x00


	//----- nvinfo : EIATTR_KPARAM_INFO
	.align		4
.L_6714:
        /*003c*/ 	.byte	0x04, 0x17
        /*003e*/ 	.short	(.L_6716 - .L_6715)
.L_6715:
        /*0040*/ 	.word	0x00000000
        /*0044*/ 	.short	0x0000
        /*0046*/ 	.short	0x0000
        /*0048*/ 	.byte	0x00, 0xf0, 0x11, 0x00


	//----- nvinfo : EIATTR_MAXREG_COUNT
	.align		4
.L_6716:
        /*004c*/ 	.byte	0x03, 0x1b
        /*004e*/ 	.short	0x00ff


	//----- nvinfo : EIATTR_MERCURY_ISA_VERSION
	.align		4
        /*0050*/ 	.byte	0x03, 0x5f
        /*0052*/ 	.short	0x0000


	//----- nvinfo : EIATTR_EXIT_INSTR_OFFSETS
	.align		4
        /*0054*/ 	.byte	0x04, 0x1c
        /*0056*/ 	.short	(.L_6718 - .L_6717)


	//   ....[0]....
.L_6717:
        /*0058*/ 	.word	0x00000010


	//----- nvinfo : EIATTR_MAX_THREADS
	.align		4
.L_6718:
        /*005c*/ 	.byte	0x04, 0x05
        /*005e*/ 	.short	(.L_6720 - .L_6719)
.L_6719:
        /*0060*/ 	.word	0x00000080
        /*0064*/ 	.word	0x00000001
        /*0068*/ 	.word	0x00000001
.L_6720:


//--------------------- .nv.info._ZN2at6native18elementwise_kernelILi128ELi4EZNS0_15gpu_kernel_implINS0_13AUnaryFunctorIllbZZZNS0_22logical_or_kernel_cudaERNS_14TensorIteratorEENKUlvE0_clEvENKUlvE2_clEvEUlllE_EEEEvRNS_18TensorIteratorBaseERKT_EUliE_EEviT1_ --------------------------
	.section	.nv.info._ZN2at6native18elementwise_kernelILi128ELi4EZNS0_15gpu_kernel_implINS0_13AUnaryFunctorIllbZZZNS0_22logical_or_kernel_cudaERNS_14TensorIteratorEENKUlvE0_clEvENKUlvE2_clEvEUlllE_EEEEvRNS_18TensorIteratorBaseERKT_EUliE_EEviT1_,"",@"SHT_CUDA_INFO"
	.sectionflags	@""
	.align	4


	//----- nvinfo : EIATTR_CUDA_API_VERSION
	.align		4
        /*0000*/ 	.byte	0x04, 0x37
        /*0002*/ 	.short	(.L_6722 - .L_6721)
.L_6721:
        /*0004*/ 	.word	0x00000082


	//----- nvinfo : EIATTR_SW2861232_WAR
	.align		4
.L_6722:
        /*0008*/ 	.byte	0x01, 0x35
	.zero		2


	//----- nvinfo : EIATTR_PARAM_CBANK
	.align		4
        /*000c*/ 	.byte	0x04, 0x0a
        /*000e*/ 	.short	(.L_6724 - .L_6723)
	.align		4
.L_6723:
        /*0010*/ 	.word	index@(.nv.constant0._ZN2at6native18elementwise_kernelILi128ELi4EZNS0_15gpu_kernel_implINS0_13AUnaryFunctorIllbZZZNS0_22logical_or_kernel_cudaERNS_14TensorIteratorEENKUlvE0_clEvENKUlvE2_clEvEUlllE_EEEEvRNS_18TensorIteratorBaseERKT_EUliE_EEviT1_)
        /*0014*/ 	.short	0x0160
        /*0016*/ 	.short	0x0230


	//----- nvinfo : EIATTR_CBANK_PARAM_SIZE
	.align		4
.L_6724:
        /*0018*/ 	.byte	0x03, 0x19
        /*001a*/ 	.short	0x0230


	//----- nvinfo : EIATTR_KPARAM_INFO
	.align		4
        /*001c*/ 	.byte	0x04, 0x17
        /*001e*/ 	.short	(.L_6726 - .L_6725)
.L_6725:
        /*0020*/ 	.word	0x00000000
        /*0024*/ 	.short	0x0001
        /*0026*/ 	.short	0x0008
        /*0028*/ 	.byte	0x00, 0xf0, 0xa1, 0x08


	//----- nvinfo : EIATTR_KPARAM_INFO
	.align		4
.L_6726:
        /*002c*/ 	.byte	0x04, 0x17
        /*002e*/ 	.short	(.L_6728 - .L_6727)
.L_6727:
        /*0030*/ 	.word	0x00000000
        /*0034*/ 	.short	0x0000
        /*0036*/ 	.short	0x0000
        /*0038*/ 	.byte	0x00, 0xf0, 0x11, 0x00


	//----- nvinfo : EIATTR_MAXREG_COUNT
	.align		4
.L_6728:
        /*003c*/ 	.byte	0x03, 0x1b
        /*003e*/ 	.short	0x0080


	//----- nvinfo : EIATTR_EXTERNS
	.align		4
        /*0040*/ 	.byte	0x04, 0x0f
        /*0042*/ 	.short	(.L_6730 - .L_6729)


	//   ....[0]....
	.align		4
.L_6729:
        /*0044*/ 	.word	index@(__assertfail)


	//----- nvinfo : EIATTR_MERCURY_ISA_VERSION
	.align		4
.L_6730:
        /*0048*/ 	.byte	0x03, 0x5f
        /*004a*/ 	.short	0x0000


	//----- nvinfo : EIATTR_SYSCALL_OFFSETS
	.align		4
        /*004c*/ 	.byte	0x04, 0x46
        /*004e*/ 	.short	(.L_6732 - .L_6731)


	//   ....[0]....
.L_6731:
        /*0050*/ 	.word	0x00001d10


	//   ....[1]....
        /*0054*/ 	.word	0x00002ac0


	//   ....[2]....
        /*0058*/ 	.word	0x00004810


	//   ....[3]....
        /*005c*/ 	.word	0x000055c0


	//   ....[4]....
        /*0060*/ 	.word	0x000072e0


	//   ....[5]....
        /*0064*/ 	.word	0x00008090


	//   ....[6]....
        /*0068*/ 	.word	0x00009dc0


	//   ....[7]....
        /*006c*/ 	.word	0x0000ab70


	//----- nvinfo : EIATTR_EXIT_INSTR_OFFSETS
	.align		4
.L_6732:
        /*0070*/ 	.byte	0x04, 0x1c
        /*0072*/ 	.short	(.L_6734 - .L_6733)


	//   ....[0]....
.L_6733:
        /*0074*/ 	.word	0x00008130


	//   ....[1]....
        /*0078*/ 	.word	0x00009f30


	//   ....[2]....
        /*007c*/ 	.word	0x00009f50


	//   ....[3]....
        /*0080*/ 	.word	0x00009fe0


	//   ....[4]....
        /*0084*/ 	.word	0x0000a000


	//   ....[5]....
        /*0088*/ 	.word	0x0000a020


	//   ....[6]....
        /*008c*/ 	.word	0x0000a0b0


	//   ....[7]....
        /*0090*/ 	.word	0x0000a0f0


	//   ....[8]....
        /*0094*/ 	.word	0x0000a190


	//   ....[9]....
        /*0098*/ 	.word	0x0000a1e0


	//   ....[10]....
        /*009c*/ 	.word	0x0000a220


	//   ....[11]....
        /*00a0*/ 	.word	0x0000a2c0


	//   ....[12]....
        /*00a4*/ 	.word	0x0000a310


	//   ....[13]....
        /*00a8*/ 	.word	0x0000a460


	//   ....[14]....
        /*00ac*/ 	.word	0x0000a500


	//   ....[15]....
        /*00b0*/ 	.word	0x0000a540


	//   ....[16]....
        /*00b4*/ 	.word	0x0000a590


	//   ....[17]....
        /*00b8*/ 	.word	0x0000a5d0


	//   ....[18]....
        /*00bc*/ 	.word	0x0000a670


	//   ....[19]....
        /*00c0*/ 	.word	0x0000a7b0


	//   ....[20]....
        /*00c4*/ 	.word	0x0000a8f0


	//   ....[21]....
        /*00c8*/ 	.word	0x0000aa40


	//   ....[22]....
        /*00cc*/ 	.word	0x0000ab80


	//   ....[23]....
        /*00d0*/ 	.word	0x0000abb0


	//   ....[24]....
        /*00d4*/ 	.word	0x0000abd0


	//----- nvinfo : EIATTR_MAX_THREADS
	.align		4
.L_6734:
        /*00d8*/ 	.byte	0x04, 0x05
        /*00da*/ 	.short	(.L_6736 - .L_6735)
.L_6735:
        /*00dc*/ 	.word	0x00000080
        /*00e0*/ 	.word	0x00000001
        /*00e4*/ 	.word	0x00000001


	//----- nvinfo : EIATTR_CRS_STACK_SIZE
	.align		4
.L_6736:
        /*00e8*/ 	.byte	0x04, 0x1e
        /*00ea*/ 	.short	(.L_6738 - .L_6737)
.L_6737:
        /*00ec*/ 	.word	0x00000000
.L_6738:


//--------------------- .nv.info._ZN2at6native27unrolled_elementwise_kernelINS0_13AUnaryFunctorIllbZZZNS0_22logical_or_kernel_cudaERNS_14TensorIteratorEENKUlvE0_clEvENKUlvE2_clEvEUlllE_EESt5arrayIPcLm2EELi4E23TrivialOffsetCalculatorILi1EjESD_NS0_6memory12LoadWithCastILi1EEENSE_13StoreWithCastILi1EEEEEviT_T0_T2_T3_T4_T5_ --------------------------
	.section	.nv.info._ZN2at6native27unrolled_elementwise_kernelINS0_13AUnaryFunctorIllbZZZNS0_22logical_or_kernel_cudaERNS_14TensorIteratorEENKUlvE0_clEvENKUlvE2_clEvEUlllE_EESt5arrayIPcLm2EELi4E23TrivialOffsetCalculatorILi1EjESD_NS0_6memory12LoadWithCastILi1EEENSE_13StoreWithCastILi1EEEEEviT_T0_T2_T3_T4_T5_,"",@"SHT_CUDA_INFO"
	.sectionflags	@""
	.align	4


	//----- nvinfo : EIATTR_CUDA_API_VERSION
	.align		4
        /*0000*/ 	.byte	0x04, 0x37
        /*0002*/ 	.short	(.L_6740 - .L_6739)
.L_6739:
        /*0004*/ 	.word	0x00000082


	//----- nvinfo : EIATTR_SW2861232_WAR
	.align		4
.L_6740:
        /*0008*/ 	.byte	0x01, 0x35
	.zero		2


	//----- nvinfo : EIATTR_PARAM_CBANK
	.align		4
        /*000c*/ 	.byte	0x04, 0x0a
        /*000e*/ 	.short	(.L_6742 - .L_6741)
	.align		4
.L_6741:
        /*0010*/ 	.word	index@(.nv.constant0._ZN2at6native27unrolled_elementwise_kernelINS0_13AUnaryFunctorIllbZZZNS0_22logical_or_kernel_cudaERNS_14TensorIteratorEENKUlvE0_clEvENKUlvE2_clEvEUlllE_EESt5arrayIPcLm2EELi4E23TrivialOffsetCalculatorILi1EjESD_NS0_6memory12LoadWithCastILi1EEENSE_13StoreWithCastILi1EEEEEviT_T0_T2_T3_T4_T5_)
        /*0014*/ 	.short	0x0160
        /*0016*/ 	.short	0x003c


	//----- nvinfo : EIATTR_CBANK_PARAM_SIZE
	.align		4
.L_6742:
        /*0018*/ 	.byte	0x03, 0x19
        /*001a*/ 	.short	0x003c


	//----- nvinfo : EIATTR_KPARAM_INFO
	.align		4
        /*001c*/ 	.byte	0x04, 0x17
        /*001e*/ 	.short	(.L_6744 - .L_6743)
.L_6743:
        /*0020*/ 	.word	0x00000000
        /*0024*/ 	.short	0x0006
        /*0026*/ 	.short	0x0034
        /*0028*/ 	.byte	0x00, 0xf0, 0x21, 0x00


	//----- nvinfo : EIATTR_KPARAM_INFO
	.align		4
.L_6744:
        /*002c*/ 	.byte	0x04, 0x17
        /*002e*/ 	.short	(.L_6746 - .L_6745)
.L_6745:
        /*0030*/ 	.word	0x00000000
        /*0034*/ 	.short	0x0005
        /*0036*/ 	.short	0x002c
        /*0038*/ 	.byte	0x00, 0xf0, 0x21, 0x00


	//----- nvinfo : EIATTR_KPARAM_INFO
	.align		4
.L_6746:
        /*003c*/ 	.byte	0x04, 0x17
        /*003e*/ 	.short	(.L_6748 - .L_6747)
.L_6747:
        /*0040*/ 	.word	0x00000000
        /*0044*/ 	.short	0x0004
        /*0046*/ 	.short	0x0029
        /*0048*/ 	.byte	0x00, 0xf0, 0x05, 0x00


	//----- nvinfo : EIATTR_KPARAM_INFO
	.align		4
.L_6748:
        /*004c*/ 	.byte	0x04, 0x17
        /*004e*/ 	.short	(.L_6750 - .L_6749)
.L_6749:
        /*0050*/ 	.word	0x00000000
        /*0054*/ 	.short	0x0003
        /*0056*/ 	.short	0x0028
        /*0058*/ 	.byte	0x00, 0xf0, 0x05, 0x00


	//----- nvinfo : EIATTR_KPARAM_INFO
	.align		4
.L_6750:
        /*005c*/ 	.byte	0x04, 0x17
        /*005e*/ 	.short	(.L_6752 - .L_6751)
.L_6751:
        /*0060*/ 	.word	0x00000000
        /*0064*/ 	.short	0x0002
        /*0066*/ 	.short	0x0018
        /*0068*/ 	.byte	0x00, 0xf0, 0x41, 0x00


	//----- nvinfo : EIATTR_KPARAM_INFO
	.align		4
.L_6752:
        /*006c*/ 	.byte	0x04, 0x17
        /*006e*/ 	.short	(.L_6754 - .L_6753)
.L_6753:
        /*0070*/ 	.word	0x00000000
        /*0074*/ 	.short	0x0001
        /*0076*/ 	.short	0x0008
        /*0078*/ 	.byte	0x00, 0xf0, 0x41, 0x00


	//----- nvinfo : EIATTR_KPARAM_INFO
	.align		4
.L_6754:
        /*007c*/ 	.byte	0x04, 0x17
        /*007e*/ 	.short	(.L_6756 - .L_6755)
.L_6755:
        /*0080*/ 	.word	0x00000000
        /*0084*/ 	.short	0x0000
        /*0086*/ 	.short	0x0000
        /*0088*/ 	.byte	0x00, 0xf0, 0x11, 0x00


	//----- nvinfo : EIATTR_MAXREG_COUNT
	.align		4
.L_6756:
        /*008c*/ 	.byte	0x03, 0x1b
        /*008e*/ 	.short	0x00ff


	//----- nvinfo : EIATTR_EXTERNS
	.align		4
        /*0090*/ 	.byte	0x04, 0x0f
        /*0092*/ 	.short	(.L_6758 - .L_6757)


	//   ....[0]....
	.align		4
.L_6757:
        /*0094*/ 	.word	index@(__assertfail)


	//----- nvinfo : EIATTR_MERCURY_ISA_VERSION
	.align		4
.L_6758:
        /*0098*/ 	.byte	0x03, 0x5f
        /*009a*/ 	.short	0x0000


	//----- nvinfo : EIATTR_SYSCALL_OFFSETS
	.align		4
        /*009c*/ 	.byte	0x04, 0x46
        /*009e*/ 	.short	(.L_6760 - .L_6759)


	//   ....[0]....
.L_6759:
        /*00a0*/ 	.word	0x00000f00


	//   ....[1]....
        /*00a4*/ 	.word	0x00001e10


	//   ....[2]....
        /*00a8*/ 	.word	0x00002d30


	//   ....[3]....
        /*00ac*/ 	.word	0x00003c20


	//   ....[4]....
        /*00b0*/ 	.word	0x00004d20


	//   ....[5]....
        /*00b4*/ 	.word	0x00005c30


	//   ....[6]....
        /*00b8*/ 	.word	0x00006af0


	//   ....[7]....
        /*00bc*/ 	.word	0x000079b0


	//----- nvinfo : EIATTR_EXIT_INSTR_OFFSETS
	.align		4
.L_6760:
        /*00c0*/ 	.byte	0x04, 0x1c
        /*00c2*/ 	.short	(.L_6762 - .L_6761)


	//   ....[0]....
.L_6761:
        /*00c4*/ 	.word	0x00006b80


	//   ....[1]....
        /*00c8*/ 	.word	0x00006c90


	//   ....[2]....
        /*00cc*/ 	.word	0x00006cb0


	//   ....[3]....
        /*00d0*/ 	.word	0x00006d40


	//   ....[4]....
        /*00d4*/ 	.word	0x00006d60


	//   ....[5]....
        /*00d8*/ 	.word	0x00006d80


	//   ....[6]....
        /*00dc*/ 	.word	0x00006e10


	//   ....[7]....
        /*00e0*/ 	.word	0x00006e50


	//   ....[8]....
        /*00e4*/ 	.word	0x00006ef0


	//   ....[9]....
        /*00e8*/ 	.word	0x00006f40


	//   ....[10]....
        /*00ec*/ 	.word	0x00006f70


	//   ....[11]....
        /*00f0*/ 	.word	0x00007010


	//   ....[12]....
        /*00f4*/ 	.word	0x00007050


	//   ....[13]....
        /*00f8*/ 	.word	0x000071e0


	//   ....[14]....
        /*00fc*/ 	.word	0x00007340


	//   ....[15]....
        /*0100*/ 	.word	0x00007380


	//   ....[16]....
        /*0104*/ 	.word	0x00007420


	//   ....[17]....
        /*0108*/ 	.word	0x000075a0


	//   ....[18]....
        /*010c*/ 	.word	0x00007720


	//   ....[19]....
        /*0110*/ 	.word	0x00007880


	//   ....[20]....
        /*0114*/ 	.word	0x000079c0


	//   ....[21]....
        /*0118*/ 	.word	0x000079f0


	//   ....[22]....
        /*011c*/ 	.word	0x00007a10


	//----- nvinfo : EIATTR_MAX_THREADS
	.align		4
.L_6762:
        /*0120*/ 	.byte	0x04, 0x05
        /*0122*/ 	.short	(.L_6764 - .L_6763)
.L_6763:
        /*0124*/ 	.word	0x00000080
        /*0128*/ 	.word	0x00000001
        /*012c*/ 	.word	0x00000001


	//----- nvinfo : EIATTR_CRS_STACK_SIZE
	.align		4
.L_6764:
        /*0130*/ 	.byte	0x04, 0x1e
        /*0132*/ 	.short	(.L_6766 - .L_6765)
.L_6765:
        /*0134*/ 	.word	0x00000000
.L_6766:


//--------------------- .nv.info._ZN2at6native18elementwise_kernelILi128ELi4EZNS0_22gpu_kernel_impl_nocastINS0_13AUnaryFunctorIllbZZZNS0_22logical_or_kernel_cudaERNS_14TensorIteratorEENKUlvE0_clEvENKUlvE2_clEvEUlllE_EEEEvRNS_18TensorIteratorBaseERKT_EUliE_EEviT1_ --------------------------
	.section	.nv.info._ZN2at6native18elementwise_kernelILi128ELi4EZNS0_22gpu_kernel_impl_nocastINS0_13AUnaryFunctorIllbZZZNS0_22logical_or_kernel_cudaERNS_14TensorIteratorEENKUlvE0_clEvENKUlvE2_clEvEUlllE_EEEEvRNS_18TensorIteratorBaseERKT_EUliE_EEviT1_,"",@"SHT_CUDA_INFO"
	.sectionflags	@""
	.align	4


	//----- nvinfo : EIATTR_CUDA_API_VERSION
	.align		4
        /*0000*/ 	.byte	0x04, 0x37
        /*0002*/ 	.short	(.L_6768 - .L_6767)
.L_6767:
        /*0004*/ 	.word	0x00000082


	//----- nvinfo : EIATTR_SW2861232_WAR
	.align		4
.L_6768:
        /*0008*/ 	.byte	0x01, 0x35
	.zero		2


	//----- nvinfo : EIATTR_PARAM_CBANK
	.align		4
        /*000c*/ 	.byte	0x04, 0x0a
        /*000e*/ 	.short	(.L_6770 - .L_6769)
	.align		4
.L_6769:
        /*0010*/ 	.word	index@(.nv.constant0._ZN2at6native18elementwise_kernelILi128ELi4EZNS0_22gpu_kernel_impl_nocastINS0_13AUnaryFunctorIllbZZZNS0_22logical_or_kernel_cudaERNS_14TensorIteratorEENKUlvE0_clEvENKUlvE2_clEvEUlllE_EEEEvRNS_18TensorIteratorBaseERKT_EUliE_EEviT1_)
        /*0014*/ 	.short	0x0160
        /*0016*/ 	.short	0x0228


	//----- nvinfo : EIATTR_CBANK_PARAM_SIZE
	.align		4
.L_6770:
        /*0018*/ 	.byte	0x03, 0x19
        /*001a*/ 	.short	0x0228


	//----- nvinfo : EIATTR_KPARAM_INFO
	.align		4
        /*001c*/ 	.byte	0x04, 0x17
        /*001e*/ 	.short	(.L_6772 - .L_6771)
.L_6771:
        /*0020*/ 	.word	0x00000000
        /*0024*/ 	.short	0x0001
        /*0026*/ 	.short	0x0008
        /*0028*/ 	.byte	0x00, 0xf0, 0x81, 0x08


	//----- nvinfo : EIATTR_KPARAM_INFO
	.align		4
.L_6772:
        /*002c*/ 	.byte	0x04, 0x17
        /*002e*/ 	.short	(.L_6774 - .L_6773)
.L_6773:
        /*0030*/ 	.word	0x00000000
        /*0034*/ 	.short	0x0000
        /*0036*/ 	.short	0x0000
        /*0038*/ 	.byte	0x00, 0xf0, 0x11, 0x00


	//----- nvinfo : EIATTR_MAXREG_COUNT
	.align		4
.L_6774:
        /*003c*/ 	.byte	0x03, 0x1b
        /*003e*/ 	.short	0x0080


	//----- nvinfo : EIATTR_MERCURY_ISA_VERSION
	.align		4
        /*0040*/ 	.byte	0x03, 0x5f
        /*0042*/ 	.short	0x0000


	//----- nvinfo : EIATTR_EXIT_INSTR_OFFSETS
	.align		4
        /*0044*/ 	.byte	0x04, 0x1c
        /*0046*/ 	.short	(.L_6776 - .L_6775)


	//   ....[0]....
.L_6775:
        /*0048*/ 	.word	0x00002d70


	//   ....[1]....
        /*004c*/ 	.word	0x00003c40


	//----- nvinfo : EIATTR_MAX_THREADS
	.align		4
.L_6776:
        /*0050*/ 	.byte	0x04, 0x05
        /*0052*/ 	.short	(.L_6778 - .L_6777)
.L_6777:
        /*0054*/ 	.word	0x00000080
        /*0058*/ 	.word	0x00000001
        /*005c*/ 	.word	0x00000001


	//----- nvinfo : EIATTR_CRS_STACK_SIZE
	.align		4
.L_6778:
        /*0060*/ 	.byte	0x04, 0x1e
        /*0062*/ 	.short	(.L_6780 - .L_6779)
.L_6779:
        /*0064*/ 	.word	0x00000000
.L_6780:


//--------------------- .nv.info._ZN2at6native27unrolled_elementwise_kernelINS0_13AUnaryFunctorIllbZZZNS0_22logical_or_kernel_cudaERNS_14TensorIteratorEENKUlvE0_clEvENKUlvE2_clEvEUlllE_EESt5arrayIPcLm2EELi4E23TrivialOffsetCalculatorILi1EjESD_NS0_6memory15LoadWithoutCastENSE_16StoreWithoutCastEEEviT_T0_T2_T3_T4_T5_ --------------------------
	.section	.nv.info._ZN2at6native27unrolled_elementwise_kernelINS0_13AUnaryFunctorIllbZZZNS0_22logical_or_kernel_cudaERNS_14TensorIteratorEENKUlvE0_clEvENKUlvE2_clEvEUlllE_EESt5arrayIPcLm2EELi4E23TrivialOffsetCalculatorILi1EjESD_NS0_6memory15LoadWithoutCastENSE_16StoreWithoutCastEEEviT_T0_T2_T3_T4_T5_,"",@"SHT_CUDA_INFO"
	.sectionflags	@""
	.align	4


	//----- nvinfo : EIATTR_CUDA_API_VERSION
	.align		4
        /*0000*/ 	.byte	0x04, 0x37
        /*0002*/ 	.short	(.L_6782 - .L_6781)
.L_6781:
        /*0004*/ 	.word	0x00000082


	//----- nvinfo : EIATTR_SW2861232_WAR
	.align		4
.L_6782:
        /*0008*/ 	.byte	0x01, 0x35
	.zero		2


	//----- nvinfo : EIATTR_PARAM_CBANK
	.align		4
        /*000c*/ 	.byte	0x04, 0x0a
        /*000e*/ 	.short	(.L_6784 - .L_6783)
	.align		4
.L_6783:
        /*0010*/ 	.word	index@(.nv.constant0._ZN2at6native27unrolled_elementwise_kernelINS0_13AUnaryFunctorIllbZZZNS0_22logical_or_kernel_cudaERNS_14TensorIteratorEENKUlvE0_clEvENKUlvE2_clEvEUlllE_EESt5arrayIPcLm2EELi4E23TrivialOffsetCalculatorILi1EjESD_NS0_6memory15LoadWithoutCastENSE_16StoreWithoutCastEEEviT_T0_T2_T3_T4_T5_)
        /*0014*/ 	.short	0x0160
        /*0016*/ 	.short	0x002c


	//----- nvinfo : EIATTR_CBANK_PARAM_SIZE
	.align		4
.L_6784:
        /*0018*/ 	.byte	0x03, 0x19
        /*001a*/ 	.short	0x002c


	//----- nvinfo : EIATTR_KPARAM_INFO
	.align		4
        /*001c*/ 	.byte	0x04, 0x17
        /*001e*/ 	.short	(.L_6786 - .L_6785)
.L_6785:
        /*0020*/ 	.word	0x00000000
        /*0024*/ 	.short	0x0006
        /*0026*/ 	.short	0x002b
        /*0028*/ 	.byte	0x00, 0xf0, 0x05, 0x00


	//----- nvinfo : EIATTR_KPARAM_INFO
	.align		4
.L_6786:
        /*002c*/ 	.byte	0x04, 0x17
        /*002e*/ 	.short	(.L_6788 - .L_6787)
.L_6787:
        /*0030*/ 	.word	0x00000000
        /*0034*/ 	.short	0x0005
        /*0036*/ 	.short	0x002a
        /*0038*/ 	.byte	0x00, 0xf0, 0x05, 0x00


	//----- nvinfo : EIATTR_KPARAM_INFO
	.align		4
.L_6788:
        /*003c*/ 	.byte	0x04, 0x17
        /*003e*/ 	.short	(.L_6790 - .L_6789)
.L_6789:
        /*0040*/ 	.word	0x00000000
        /*0044*/ 	.short	0x0004
        /*0046*/ 	.short	0x0029
        /*0048*/ 	.byte	0x00, 0xf0, 0x05, 0x00


	//----- nvinfo : EIATTR_KPARAM_INFO
	.align		4
.L_6790:
        /*004c*/ 	.byte	0x04, 0x17
        /*004e*/ 	.short	(.L_6792 - .L_6791)
.L_6791:
        /*0050*/ 	.word	0x00000000
        /*0054*/ 	.short	0x0003
        /*0056*/ 	.short	0x0028
        /*0058*/ 	.byte	0x00, 0xf0, 0x05, 0x00


	//----- nvinfo : EIATTR_KPARAM_INFO
	.align		4
.L_6792:
        /*005c*/ 	.byte	0x04, 0x17
        /*005e*/ 	.short	(.L_6794 - .L_6793)
.L_6793:
        /*0060*/ 	.word	0x00000000
        /*0064*/ 	.short	0x0002
        /*0066*/ 	.short	0x0018
        /*0068*/ 	.byte	0x00, 0xf0, 0x41, 0x00


	//----- nvinfo : EIATTR_KPARAM_INFO
	.align		4
.L_6794:
        /*006c*/ 	.byte	0x04, 0x17
        /*006e*/ 	.short	(.L_6796 - .L_6795)
.L_6795:
        /*0070*/ 	.word	0x00000000
        /*0074*/ 	.short	0x0001
        /*0076*/ 	.short	0x0008
        /*0078*/ 	.byte	0x00, 0xf0, 0x41, 0x00


	//----- nvinfo : EIATTR_KPARAM_INFO
	.align		4
.L_6796:
        /*007c*/ 	.byte	0x04, 0x17
        /*007e*/ 	.short	(.L_6798 - .L_6797)
.L_6797:
        /*0080*/ 	.word	0x00000000
        /*0084*/ 	.short	0x0000
        /*0086*/ 	.short	0x0000
        /*0088*/ 	.byte	0x00, 0xf0, 0x11, 0x00


	//----- nvinfo : EIATTR_MAXREG_COUNT
	.align		4
.L_6798:
        /*008c*/ 	.byte	0x03, 0x1b
        /*008e*/ 	.short	0x00ff


	//----- nvinfo : EIATTR_MERCURY_ISA_VERSION
	.align		4
        /*0090*/ 	.byte	0x03, 0x5f
        /*0092*/ 	.short	0x0000


	//----- nvinfo : EIATTR_EXIT_INSTR_OFFSETS
	.align		4
        /*0094*/ 	.byte	0x04, 0x1c
        /*0096*/ 	.short	(.L_6800 - .L_6799)


	//   ....[0]....
.L_6799:
        /*0098*/ 	.word	0x00000450


	//   ....[1]....
        /*009c*/ 	.word	0x000004d0


	//----- nvinfo : EIATTR_MAX_THREADS
	.align		4
.L_6800:
        /*00a0*/ 	.byte	0x04, 0x05
        /*00a2*/ 	.short	(.L_6802 - .L_6801)
.L_6801:
        /*00a4*/ 	.word	0x00000080
        /*00a8*/ 	.word	0x00000001
        /*00ac*/ 	.word	0x00000001


	//----- nvinfo : EIATTR_CRS_STACK_SIZE
	.align		4
.L_6802:
        /*00b0*/ 	.byte	0x04, 0x1e
        /*00b2*/ 	.short	(.L_6804 - .L_6803)
.L_6803:
        /*00b4*/ 	.word	0x00000000
.L_6804:


//--------------------- .nv.info._ZN2at6native29vectorized_elementwise_kernelILi2ENS0_13AUnaryFunctorIllbZZZNS0_22logical_or_kernel_cudaERNS_14TensorIteratorEENKUlvE0_clEvENKUlvE2_clEvEUlllE_EESt5arrayIPcLm2EEEEviT0_T1_ --------------------------
	.section	.nv.info._ZN2at6native29vectorized_elementwise_kernelILi2ENS0_13AUnaryFunctorIllbZZZNS0_22logical_or_kernel_cudaERNS_14TensorIteratorEENKUlvE0_clEvENKUlvE2_clEvEUlllE_EESt5arrayIPcLm2EEEEviT0_T1_,"",@"SHT_CUDA_INFO"
	.sectionflags	@""
	.align	4


	//----- nvinfo : EIATTR_CUDA_API_VERSION
	.align		4
        /*0000*/ 	.byte	0x04, 0x37
        /*0002*/ 	.short	(.L_6806 - .L_6805)
.L_6805:
        /*0004*/ 	.word	0x00000082


	//----- nvinfo : EIATTR_SW2861232_WAR
	.align		4
.L_6806:
        /*0008*/ 	.byte	0x01, 0x35
	.zero		2


	//----- nvinfo : EIATTR_PARAM_CBANK
	.align		4
        /*000c*/ 	.byte	0x04, 0x0a
        /*000e*/ 	.short	(.L_6808 - .L_6807)
	.align		4
.L_6807:
        /*0010*/ 	.word	index@(.nv.constant0._ZN2at6native29vectorized_elementwise_kernelILi2ENS0_13AUnaryFunctorIllbZZZNS0_22logical_or_kernel_cudaERNS_14TensorIteratorEENKUlvE0_clEvENKUlvE2_clEvEUlllE_EESt5arrayIPcLm2EEEEviT0_T1_)
        /*0014*/ 	.short	0x0160
        /*0016*/ 	.short	0x0028


	//----- nvinfo : EIATTR_CBANK_PARAM_SIZE
	.align		4
.L_6808:
        /*0018*/ 	.byte	0x03, 0x19
        /*001a*/ 	.short	0x0028


	//----- nvinfo : EIATTR_KPARAM_INFO
	.align		4
        /*001c*/ 	.byte	0x04, 0x17
        /*001e*/ 	.short	(.L_6810 - .L_6809)
.L_6809:
        /*0020*/ 	.word	0x00000000
        /*0024*/ 	.short	0x0002
        /*0026*/ 	.short	0x0018
        /*0028*/ 	.byte	0x00, 0xf0, 0x41, 0x00


	//----- nvinfo : EIATTR_KPARAM_INFO
	.align		4
.L_6810:
        /*002c*/ 	.byte	0x04, 0x17
        /*002e*/ 	.short	(.L_6812 - .L_6811)
.L_6811:
        /*0030*/ 	.word	0x00000000
        /*0034*/ 	.short	0x0001
        /*0036*/ 	.short	0x0008
        /*0038*/ 	.byte	0x00, 0xf0, 0x41, 0x00


	//----- nvinfo : EIATTR_KPARAM_INFO
	.align		4
.L_6812:
        /*003c*/ 	.byte	0x04, 0x17
        /*003e*/ 	.short	(.L_6814 - .L_6813)
.L_6813:
        /*0040*/ 	.word	0x00000000
        /*0044*/ 	.short	0x0000
        /*0046*/ 	.short	0x0000
        /*0048*/ 	.byte	0x00, 0xf0, 0x11, 0x00


	//----- nvinfo : EIATTR_MAXREG_COUNT
	.align		4
.L_6814:
        /*004c*/ 	.byte	0x03, 0x1b
        /*004e*/ 	.short	0x00ff


	//----- nvinfo : EIATTR_MERCURY_ISA_VERSION
	.align		4
        /*0050*/ 	.byte	0x03, 0x5f
        /*0052*/ 	.short	0x0000


	//----- nvinfo : EIATTR_EXIT_INSTR_OFFSETS
	.align		4
        /*0054*/ 	.byte	0x04, 0x1c
        /*0056*/ 	.short	(.L_6816 - .L_6815)


	//   ....[0]....
.L_6815:
        /*0058*/ 	.word	0x00000320


	//   ....[1]....
        /*005c*/ 	.word	0x00000ba0


	//   ....[2]....
        /*0060*/ 	.word	0x00000c20


	//----- nvinfo : EIATTR_MAX_THREADS
	.align		4
.L_6816:
        /*0064*/ 	.byte	0x04, 0x05
        /*0066*/ 	.short	(.L_6818 - .L_6817)
.L_6817:
        /*0068*/ 	.word	0x00000080
        /*006c*/ 	.word	0x00000001
        /*0070*/ 	.word	0x00000001


	//----- nvinfo : EIATTR_CRS_STACK_SIZE
	.align		4
.L_6818:
        /*0074*/ 	.byte	0x04, 0x1e
        /*0076*/ 	.short	(.L_6820 - .L_6819)
.L_6819:
        /*0078*/ 	.word	0x00000000
.L_6820:


//--------------------- .nv.info._ZN2at6native29vectorized_elementwise_kernelILi4ENS0_13AUnaryFunctorIllbZZZNS0_22logical_or_kernel_cudaERNS_14TensorIteratorEENKUlvE0_clEvENKUlvE2_clEvEUlllE_EESt5arrayIPcLm2EEEEviT0_T1_ --------------------------
	.section	.nv.info._ZN2at6native29vectorized_elementwise_kernelILi4ENS0_13AUnaryFunctorIllbZZZNS0_22logical_or_kernel_cudaERNS_14TensorIteratorEENKUlvE0_clEvENKUlvE2_clEvEUlllE_EESt5arrayIPcLm2EEEEviT0_T1_,"",@"SHT_CUDA_INFO"
	.sectionflags	@""
	.align	4


	//----- nvinfo : EIATTR_CUDA_API_VERSION
	.align		4
        /*0000*/ 	.byte	0x04, 0x37
        /*0002*/ 	.short	(.L_6822 - .L_6821)
.L_6821:
        /*0004*/ 	.word	0x00000082


	//----- nvinfo : EIATTR_SW2861232_WAR
	.align		4
.L_6822:
        /*0008*/ 	.byte	0x01, 0x35
	.zero		2


	//----- nvinfo : EIATTR_PARAM_CBANK
	.align		4
        /*000c*/ 	.byte	0x04, 0x0a
        /*000e*/ 	.short	(.L_6824 - .L_6823)
	.align		4
.L_6823:
        /*0010*/ 	.word	index@(.nv.constant0._ZN2at6native29vectorized_elementwise_kernelILi4ENS0_13AUnaryFunctorIllbZZZNS0_22logical_or_kernel_cudaERNS_14TensorIteratorEENKUlvE0_clEvENKUlvE2_clEvEUlllE_EESt5arrayIPcLm2EEEEviT0_T1_)
        /*0014*/ 	.short	0x0160
        /*0016*/ 	.short	0x0028


	//----- nvinfo : EIATTR_CBANK_PARAM_SIZE
	.align		4
.L_6824:
        /*0018*/ 	.byte	0x03, 0x19
        /*001a*/ 	.short	0x0028


	//----- nvinfo : EIATTR_KPARAM_INFO
	.align		4
        /*001c*/ 	.byte	0x04, 0x17
        /*001e*/ 	.short	(.L_6826 - .L_6825)
.L_6825:
        /*0020*/ 	.word	0x00000000
        /*0024*/ 	.short	0x0002
        /*0026*/ 	.short	0x0018
        /*0028*/ 	.byte	0x00, 0xf0, 0x41, 0x00


	//----- nvinfo : EIATTR_KPARAM_INFO
	.align		4
.L_6826:
        /*002c*/ 	.byte	0x04, 0x17
        /*002e*/ 	.short	(.L_6828 - .L_6827)
.L_6827:
        /*0030*/ 	.word	0x00000000
        /*0034*/ 	.short	0x0001
        /*0036*/ 	.short	0x0008
        /*0038*/ 	.byte	0x00, 0xf0, 0x41, 0x00


	//----- nvinfo : EIATTR_KPARAM_INFO
	.align		4
.L_6828:
        /*003c*/ 	.byte	0x04, 0x17
        /*003e*/ 	.short	(.L_6830 - .L_6829)
.L_6829:
        /*0040*/ 	.word	0x00000000
        /*0044*/ 	.short	0x0000
        /*0046*/ 	.short	0x0000
        /*0048*/ 	.byte	0x00, 0xf0, 0x11, 0x00


	//----- nvinfo : EIATTR_MAXREG_COUNT
	.align		4
.L_6830:
        /*004c*/ 	.byte	0x03, 0x1b
        /*004e*/ 	.short	0x00ff


	//----- nvinfo : EIATTR_MERCURY_ISA_VERSION
	.align		4
        /*0050*/ 	.byte	0x03, 0x5f
        /*0052*/ 	.short	0x0000


	//----- nvinfo : EIATTR_EXIT_INSTR_OFFSETS
	.align		4
        /*0054*/ 	.byte	0x04, 0x1c
        /*0056*/ 	.short	(.L_6832 - .L_6831)


	//   ....[0]....
.L_6831:
        /*0058*/ 	.word	0x00000320


	//   ....[1]....
        /*005c*/ 	.word	0x00000ba0


	//   ....[2]....
        /*0060*/ 	.word	0x00000c20


	//----- nvinfo : EIATTR_MAX_THREADS
	.align		4
.L_6832:
        /*0064*/ 	.byte	0x04, 0x05
        /*0066*/ 	.short	(.L_6834 - .L_6833)
.L_6833:
        /*0068*/ 	.word	0x00000080
        /*006c*/ 	.word	0x00000001
        /*0070*/ 	.word	0x00000001


	//----- nvinfo : EIATTR_CRS_STACK_SIZE
	.align		4
.L_6834:
        /*0074*/ 	.byte	0x04, 0x1e
        /*0076*/ 	.short	(.L_6836 - .L_6835)
.L_6835:
        /*0078*/ 	.word	0x00000000
.L_6836:


//--------------------- .nv.info._ZN2at6native29vectorized_elementwise_kernelILi8ENS0_13AUnaryFunctorIllbZZZNS0_22logical_or_kernel_cudaERNS_14TensorIteratorEENKUlvE0_clEvENKUlvE2_clEvEUlllE_EESt5arrayIPcLm2EEEEviT0_T1_ --------------------------
	.section	.nv.info._ZN2at6native29vectorized_elementwise_kernelILi8ENS0_13AUnaryFunctorIllbZZZNS0_22logical_or_kernel_cudaERNS_14TensorIteratorEENKUlvE0_clEvENKUlvE2_clEvEUlllE_EESt5arrayIPcLm2EEEEviT0_T1_,"",@"SHT_CUDA_INFO"
	.sectionflags	@""
	.align	4


	//----- nvinfo : EIATTR_CUDA_API_VERSION
	.align		4
        /*0000*/ 	.byte	0x04, 0x37
        /*0002*/ 	.short	(.L_6838 - .L_6837)
.L_6837:
        /*0004*/ 	.word	0x00000082


	//----- nvinfo : EIATTR_SW2861232_WAR
	.align		4
.L_6838:
        /*0008*/ 	.byte	0x01, 0x35
	.zero		2


	//----- nvinfo : EIATTR_PARAM_CBANK
	.align		4
        /*000c*/ 	.byte	0x04, 0x0a
        /*000e*/ 	.short	(.L_6840 - .L_6839)
	.align		4
.L_6839:
        /*0010*/ 	.word	index@(.nv.constant0._ZN2at6native29vectorized_elementwise_kernelILi8ENS0_13AUnaryFunctorIllbZZZNS0_22logical_or_kernel_cudaERNS_14TensorIteratorEENKUlvE0_clEvENKUlvE2_clEvEUlllE_EESt5arrayIPcLm2EEEEviT0_T1_)
        /*0014*/ 	.short	0x0160
        /*0016*/ 	.short	0x0028


	//----- nvinfo : EIATTR_CBANK_PARAM_SIZE
	.align		4
.L_6840:
        /*0018*/ 	.byte	0x03, 0x19
        /*001a*/ 	.short	0x0028


	//----- nvinfo : EIATTR_KPARAM_INFO
	.align		4
        /*001c*/ 	.byte	0x04, 0x17
        /*001e*/ 	.short	(.L_6842 - .L_6841)
.L_6841:
        /*0020*/ 	.word	0x00000000
        /*0024*/ 	.short	0x0002
        /*0026*/ 	.short	0x0018
        /*0028*/ 	.byte	0x00, 0xf0, 0x41, 0x00


	//----- nvinfo : EIATTR_KPARAM_INFO
	.align		4
.L_6842:
        /*002c*/ 	.byte	0x04, 0x17
        /*002e*/ 	.short	(.L_6844 - .L_6843)
.L_6843:
        /*0030*/ 	.word	0x00000000
        /*0034*/ 	.short	0x0001
        /*0036*/ 	.short	0x0008
        /*0038*/ 	.byte	0x00, 0xf0, 0x41, 0x00


	//----- nvinfo : EIATTR_KPARAM_INFO
	.align		4
.L_6844:
        /*003c*/ 	.byte	0x04, 0x17
        /*003e*/ 	.short	(.L_6846 - .L_6845)
.L_6845:
        /*0040*/ 	.word	0x00000000
        /*0044*/ 	.short	0x0000
        /*0046*/ 	.short	0x0000
        /*0048*/ 	.byte	0x00, 0xf0, 0x11, 0x00


	//----- nvinfo : EIATTR_MAXREG_COUNT
	.align		4
.L_6846:
        /*004c*/ 	.byte	0x03, 0x1b
        /*004e*/ 	.short	0x00ff


	//----- nvinfo : EIATTR_MERCURY_ISA_VERSION
	.align		4
        /*0050*/ 	.byte	0x03, 0x5f
        /*0052*/ 	.short	0x0000


	//----- nvinfo : EIATTR_EXIT_INSTR_OFFSETS
	.align		4
        /*0054*/ 	.byte	0x04, 0x1c
        /*0056*/ 	.short	(.L_6848 - .L_6847)


	//   ....[0]....
.L_6847:
        /*0058*/ 	.word	0x00000010


	//----- nvinfo : EIATTR_MAX_THREADS
	.align		4
.L_6848:
        /*005c*/ 	.byte	0x04, 0x05
        /*005e*/ 	.short	(.L_6850 - .L_6849)
.L_6849:
        /*0060*/ 	.word	0x00000080
        /*0064*/ 	.word	0x00000001
        /*0068*/ 	.word	0x00000001
.L_6850:


//--------------------- .nv.info._ZN2at6native18elementwise_kernelILi128ELi4EZNS0_15gpu_kernel_implINS0_13BinaryFunctorIllbZZZNS0_22logical_or_kernel_cudaERNS_14TensorIteratorEENKUlvE0_clEvENKUlvE2_clEvEUlllE_EEEEvRNS_18TensorIteratorBaseERKT_EUliE_EEviT1_ --------------------------
	.section	.nv.info._ZN2at6native18elementwise_kernelILi128ELi4EZNS0_15gpu_kernel_implINS0_13BinaryFunctorIllbZZZNS0_22logical_or_kernel_cudaERNS_14TensorIteratorEENKUlvE0_clEvENKUlvE2_clEvEUlllE_EEEEvRNS_18TensorIteratorBaseERKT_EUliE_EEviT1_,"",@"SHT_CUDA_INFO"
	.sectionflags	@""
	.align	4


	//----- nvinfo : EIATTR_CUDA_API_VERSION
	.align		4
        /*0000*/ 	.byte	0x04, 0x37
        /*0002*/ 	.short	(.L_6852 - .L_6851)
.L_6851:
        /*0004*/ 	.word	0x00000082


	//----- nvinfo : EIATTR_SW2861232_WAR
	.align		4
.L_6852:
        /*0008*/ 	.byte	0x01, 0x35
	.zero		2


	//----- nvinfo : EIATTR_PARAM_CBANK
	.align		4
        /*000c*/ 	.byte	0x04, 0x0a
        /*000e*/ 	.short	(.L_6854 - .L_6853)
	.align		4
.L_6853:
        /*0010*/ 	.word	index@(.nv.constant0._ZN2at6native18elementwise_kernelILi128ELi4EZNS0_15gpu_kernel_implINS0_13BinaryFunctorIllbZZZNS0_22logical_or_kernel_cudaERNS_14TensorIteratorEENKUlvE0_clEvENKUlvE2_clEvEUlllE_EEEEvRNS_18TensorIteratorBaseERKT_EUliE_EEviT1_)
        /*0014*/ 	.short	0x0160
        /*0016*/ 	.short	0x0290


	//----- nvinfo : EIATTR_CBANK_PARAM_SIZE
	.align		4
.L_6854:
        /*0018*/ 	.byte	0x03, 0x19
        /*001a*/ 	.short	0x0290


	//----- nvinfo : EIATTR_KPARAM_INFO
	.align		4
        /*001c*/ 	.byte	0x04, 0x17
        /*001e*/ 	.short	(.L_6856 - .L_6855)
.L_6855:
        /*0020*/ 	.word	0x00000000
        /*0024*/ 	.short	0x0001
        /*0026*/ 	.short	0x0008
        /*0028*/ 	.byte	0x00, 0xf0, 0x21, 0x0a


	//----- nvinfo : EIATTR_KPARAM_INFO
	.align		4
.L_6856:
        /*002c*/ 	.byte	0x04, 0x17
        /*002e*/ 	.short	(.L_6858 - .L_6857)
.L_6857:
        /*0030*/ 	.word	0x00000000
        /*0034*/ 	.short	0x0000
        /*0036*/ 	.short	0x0000
        /*0038*/ 	.byte	0x00, 0xf0, 0x11, 0x00


	//----- nvinfo : EIATTR_MAXREG_COUNT
	.align		4
.L_6858:
        /*003c*/ 	.byte	0x03, 0x1b
        /*003e*/ 	.short	0x0080


	//----- nvinfo : EIATTR_EXTERNS
	.align		4
        /*0040*/ 	.byte	0x04, 0x0f
        /*0042*/ 	.short	(.L_6860 - .L_6859)


	//   ....[0]....
	.align		4
.L_6859:
        /*0044*/ 	.word	index@(__assertfail)


	//----- nvinfo : EIATTR_MERCURY_ISA_VERSION
	.align		4
.L_6860:
        /*0048*/ 	.byte	0x03, 0x5f
        /*004a*/ 	.short	0x0000


	//----- nvinfo : EIATTR_SYSCALL_OFFSETS
	.align		4
        /*004c*/ 	.byte	0x04, 0x46
        /*004e*/ 	.short	(.L_6862 - .L_6861)


	//   ....[0]....
.L_6861:
        /*0050*/ 	.word	0x00001ec0


	//   ....[1]....
        /*0054*/ 	.word	0x00002d50


	//   ....[2]....
        /*0058*/ 	.word	0x00003b00


	//   ....[3]....
        /*005c*/ 	.word	0x00005a00


	//   ....[4]....
        /*0060*/ 	.word	0x00006890


	//   ....[5]....
        /*0064*/ 	.word	0x00007640


	//   ....[6]....
        /*0068*/ 	.word	0x00009510


	//   ....[7]....
        /*006c*/ 	.word	0x0000a3a0


	//   ....[8]....
        /*0070*/ 	.word	0x0000b150


	//   ....[9]....
        /*0074*/ 	.word	0x0000d030


	//   ....[10]....
        /*0078*/ 	.word	0x0000dec0


	//   ....[11]....
        /*007c*/ 	.word	0x0000ec70


	//----- nvinfo : EIATTR_EXIT_INSTR_OFFSETS
	.align		4
.L_6862:
        /*0080*/ 	.byte	0x04, 0x1c
        /*0082*/ 	.short	(.L_6864 - .L_6863)


	//   ....[0]....
.L_6863:
        /*0084*/ 	.word	0x0000b1f0


	//   ....[1]....
        /*0088*/ 	.word	0x0000e030


	//   ....[2]....
        /*008c*/ 	.word	0x0000e050


	//   ....[3]....
        /*0090*/ 	.word	0x0000e0e0


	//   ....[4]....
        /*0094*/ 	.word	0x0000e100


	//   ....[5]....
        /*0098*/ 	.word	0x0000e120


	//   ....[6]....
        /*009c*/ 	.word	0x0000e1b0


	//   ....[7]....
        /*00a0*/ 	.word	0x0000e1f0


	//   ....[8]....
        /*00a4*/ 	.word	0x0000e290


	//   ....[9]....
        /*00a8*/ 	.word	0x0000e2e0


	//   ....[10]....
        /*00ac*/ 	.word	0x0000e320


	//   ....[11]....
        /*00b0*/ 	.word	0x0000e3c0


	//   ....[12]....
        /*00b4*/ 	.word	0x0000e410


	//   ....[13]....
        /*00b8*/ 	.word	0x0000e560


	//   ....[14]....
        /*00bc*/ 	.word	0x0000e600


	//   ....[15]....
        /*00c0*/ 	.word	0x0000e640


	//   ....[16]....
        /*00c4*/ 	.word	0x0000e690


	//   ....[17]....
        /*00c8*/ 	.word	0x0000e6d0


	//   ....[18]....
        /*00cc*/ 	.word	0x0000e770


	//   ....[19]....
        /*00d0*/ 	.word	0x0000e8b0


	//   ....[20]....
        /*00d4*/ 	.word	0x0000e9f0


	//   ....[21]....
        /*00d8*/ 	.word	0x0000eb40


	//   ....[22]....
        /*00dc*/ 	.word	0x0000ec80


	//   ....[23]....
        /*00e0*/ 	.word	0x0000ecb0


	//   ....[24]....
        /*00e4*/ 	.word	0x0000ecd0


	//----- nvinfo : EIATTR_MAX_THREADS
	.align		4
.L_6864:
        /*00e8*/ 	.byte	0x04, 0x05
        /*00ea*/ 	.short	(.L_6866 - .L_6865)
.L_6865:
        /*00ec*/ 	.word	0x00000080
        /*00f0*/ 	.word	0x00000001
        /*00f4*/ 	.word	0x00000001


	//----- nvinfo : EIATTR_CRS_STACK_SIZE
	.align		4
.L_6866:
        /*00f8*/ 	.byte	0x04, 0x1e
        /*00fa*/ 	.short	(.L_6868 - .L_6867)
.L_6867:
        /*00fc*/ 	.word	0x00000000
.L_6868:


//--------------------- .nv.info._ZN2at6native27unrolled_elementwise_kernelINS0_13BinaryFunctorIllbZZZNS0_22logical_or_kernel_cudaERNS_14TensorIteratorEENKUlvE0_clEvENKUlvE2_clEvEUlllE_EESt5arrayIPcLm3EELi4E23TrivialOffsetCalculatorILi2EjESC_ILi1EjENS0_6memory12LoadWithCastILi2EEENSF_13StoreWithCastILi1EEEEEviT_T0_T2_T3_T4_T5_ --------------------------
	.section	.nv.info._ZN2at6native27unrolled_elementwise_kernelINS0_13BinaryFunctorIllbZZZNS0_22logical_or_kernel_cudaERNS_14TensorIteratorEENKUlvE0_clEvENKUlvE2_clEvEUlllE_EESt5arrayIPcLm3EELi4E23TrivialOffsetCalculatorILi2EjESC_ILi1EjENS0_6memory12LoadWithCastILi2EEENSF_13StoreWithCastILi1EEEEEviT_T0_T2_T3_T4_T5_,"",@"SHT_CUDA_INFO"
	.sectionflags	@""
	.align	4


	//----- nvinfo : EIATTR_CUDA_API_VERSION
	.align		4
        /*0000*/ 	.byte	0x04, 0x37
        /*0002*/ 	.short	(.L_6870 - .L_6869)
.L_6869:
        /*0004*/ 	.word	0x00000082


	//----- nvinfo : EIATTR_SW2861232_WAR
	.align		4
.L_6870:
        /*0008*/ 	.byte	0x01, 0x35
	.zero		2


	//----- nvinfo : EIATTR_PARAM_CBANK
	.align		4
        /*000c*/ 	.byte	0x04, 0x0a
        /*000e*/ 	.short	(.L_6872 - .L_6871)
	.align		4
.L_6871:
        /*0010*/ 	.word	index@(.nv.constant0._ZN2at6native27unrolled_elementwise_kernelINS0_13BinaryFunctorIllbZZZNS0_22logical_or_kernel_cudaERNS_14TensorIteratorEENKUlvE0_clEvENKUlvE2_clEvEUlllE_EESt5arrayIPcLm3EELi4E23TrivialOffsetCalculatorILi2EjESC_ILi1EjENS0_6memory12LoadWithCastILi2EEENSF_13StoreWithCastILi1EEEEEviT_T0_T2_T3_T4_T5_)
        /*0014*/ 	.short	0x0160
        /*0016*/ 	.short	0x0038


	//----- nvinfo : EIATTR_CBANK_PARAM_SIZE
	.align		4
.L_6872:
        /*0018*/ 	.byte	0x03, 0x19
        /*001a*/ 	.short	0x0038


	//----- nvinfo : EIATTR_KPARAM_INFO
	.align		4
        /*001c*/ 	.byte	0x04, 0x17
        /*001e*/ 	.short	(.L_6874 - .L_6873)
.L_6873:
        /*0020*/ 	.word	0x00000000
        /*0024*/ 	.short	0x0006
        /*0026*/ 	.short	0x0030
        /*0028*/ 	.byte	0x00, 0xf0, 0x21, 0x00


	//----- nvinfo : EIATTR_KPARAM_INFO
	.align		4
.L_6874:
        /*002c*/ 	.byte	0x04, 0x17
        /*002e*/ 	.short	(.L_6876 - .L_6875)
.L_6875:
        /*0030*/ 	.word	0x00000000
        /*0034*/ 	.short	0x0005
        /*0036*/ 	.short	0x0024
        /*0038*/ 	.byte	0x00, 0xf0, 0x31, 0x00


	//----- nvinfo : EIATTR_KPARAM_INFO
	.align		4
.L_6876:
        /*003c*/ 	.byte	0x04, 0x17
        /*003e*/ 	.short	(.L_6878 - .L_6877)
.L_6877:
        /*0040*/ 	.word	0x00000000
        /*0044*/ 	.short	0x0004
        /*0046*/ 	.short	0x0021
        /*0048*/ 	.byte	0x00, 0xf0, 0x05, 0x00


	//----- nvinfo : EIATTR_KPARAM_INFO
	.align		4
.L_6878:
        /*004c*/ 	.byte	0x04, 0x17
        /*004e*/ 	.short	(.L_6880 - .L_6879)
.L_6879:
        /*0050*/ 	.word	0x00000000
        /*0054*/ 	.short	0x0003
        /*0056*/ 	.short	0x0020
        /*0058*/ 	.byte	0x00, 0xf0, 0x05, 0x00


	//----- nvinfo : EIATTR_KPARAM_INFO
	.align		4
.L_6880:
        /*005c*/ 	.byte	0x04, 0x17
        /*005e*/ 	.short	(.L_6882 - .L_6881)
.L_6881:
        /*0060*/ 	.word	0x00000000
        /*0064*/ 	.short	0x0002
        /*0066*/ 	.short	0x0008
        /*0068*/ 	.byte	0x00, 0xf0, 0x61, 0x00


	//----- nvinfo : EIATTR_KPARAM_INFO
	.align		4
.L_6882:
        /*006c*/ 	.byte	0x04, 0x17
        /*006e*/ 	.short	(.L_6884 - .L_6883)
.L_6883:
        /*0070*/ 	.word	0x00000000
        /*0074*/ 	.short	0x0001
        /*0076*/ 	.short	0x0004
        /*0078*/ 	.byte	0x00, 0xf0, 0x05, 0x00


	//----- nvinfo : EIATTR_KPARAM_INFO
	.align		4
.L_6884:
        /*007c*/ 	.byte	0x04, 0x17
        /*007e*/ 	.short	(.L_6886 - .L_6885)
.L_6885:
        /*0080*/ 	.word	0x00000000
        /*0084*/ 	.short	0x0000
        /*0086*/ 	.short	0x0000
        /*0088*/ 	.byte	0x00, 0xf0, 0x11, 0x00


	//----- nvinfo : EIATTR_MAXREG_COUNT
	.align		4
.L_6886:
        /*008c*/ 	.byte	0x03, 0x1b
        /*008e*/ 	.short	0x00ff


	//----- nvinfo : EIATTR_EXTERNS
	.align		4
        /*0090*/ 	.byte	0x04, 0x0f
        /*0092*/ 	.short	(.L_6888 - .L_6887)


	//   ....[0]....
	.align		4
.L_6887:
        /*0094*/ 	.word	index@(__assertfail)


	//----- nvinfo : EIATTR_MERCURY_ISA_VERSION
	.align		4
.L_6888:
        /*0098*/ 	.byte	0x03, 0x5f
        /*009a*/ 	.short	0x0000


	//----- nvinfo : EIATTR_SYSCALL_OFFSETS
	.align		4
        /*009c*/ 	.byte	0x04, 0x46
        /*009e*/ 	.short	(.L_6890 - .L_6889)


	//   ....[0]....
.L_6889:
        /*00a0*/ 	.word	0x00000f20


	//   ....[1]....
        /*00a4*/ 	.word	0x00001db0


	//   ....[2]....
        /*00a8*/ 	.word	0x00002cc0


	//   ....[3]....
        /*00ac*/ 	.word	0x00003b50


	//   ....[4]....
        /*00b0*/ 	.word	0x00004a70


	//   ....[5]....
        /*00b4*/ 	.word	0x00005900


	//   ....[6]....
        /*00b8*/ 	.word	0x00006800


	//   ....[7]....
        /*00bc*/ 	.word	0x00007690


	//   ....[8]....
        /*00c0*/ 	.word	0x00008650


	//   ....[9]....
        /*00c4*/ 	.word	0x00009520


	//   ....[10]....
        /*00c8*/ 	.word	0x0000a3e0


	//   ....[11]....
        /*00cc*/ 	.word	0x0000b2a0


	//----- nvinfo : EIATTR_EXIT_INSTR_OFFSETS
	.align		4
.L_6890:
        /*00d0*/ 	.byte	0x04, 0x1c
        /*00d2*/ 	.short	(.L_6892 - .L_6891)


	//   ....[0]....
.L_6891:
        /*00d4*/ 	.word	0x0000a470


	//   ....[1]....
        /*00d8*/ 	.word	0x0000a580


	//   ....[2]....
        /*00dc*/ 	.word	0x0000a5a0


	//   ....[3]....
        /*00e0*/ 	.word	0x0000a630


	//   ....[4]....
        /*00e4*/ 	.word	0x0000a650


	//   ....[5]....
        /*00e8*/ 	.word	0x0000a670


	//   ....[6]....
        /*00ec*/ 	.word	0x0000a700


	//   ....[7]....
        /*00f0*/ 	.word	0x0000a740


	//   ....[8]....
        /*00f4*/ 	.word	0x0000a7e0


	//   ....[9]....
        /*00f8*/ 	.word	0x0000a830


	//   ....[10]....
        /*00fc*/ 	.word	0x0000a860


	//   ....[11]....
        /*0100*/ 	.word	0x0000a900


	//   ....[12]....
        /*0104*/ 	.word	0x0000a940


	//   ....[13]....
        /*0108*/ 	.word	0x0000aad0


	//   ....[14]....
        /*010c*/ 	.word	0x0000ac30


	//   ....[15]....
        /*0110*/ 	.word	0x0000ac70


	//   ....[16]....
        /*0114*/ 	.word	0x0000ad10


	//   ....[17]....
        /*0118*/ 	.word	0x0000ae90


	//   ....[18]....
        /*011c*/ 	.word	0x0000b010


	//   ....[19]....
        /*0120*/ 	.word	0x0000b170


	//   ....[20]....
        /*0124*/ 	.word	0x0000b2b0


	//   ....[21]....
        /*0128*/ 	.word	0x0000b2e0


	//   ....[22]....
        /*012c*/ 	.word	0x0000b300


	//----- nvinfo : EIATTR_MAX_THREADS
	.align		4
.L_6892:
        /*0130*/ 	.byte	0x04, 0x05
        /*0132*/ 	.short	(.L_6894 - .L_6893)
.L_6893:
        /*0134*/ 	.word	0x00000080
        /*0138*/ 	.word	0x00000001
        /*013c*/ 	.word	0x00000001


	//----- nvinfo : EIATTR_CRS_STACK_SIZE
	.align		4
.L_6894:
        /*0140*/ 	.byte	0x04, 0x1e
        /*0142*/ 	.short	(.L_6896 - .L_6895)
.L_6895:
        /*0144*/ 	.word	0x00000000
.L_6896:


//--------------------- .nv.info._ZN2at6native18elementwise_kernelILi128ELi4EZNS0_22gpu_kernel_impl_nocastINS0_13BinaryFunctorIllbZZZNS0_22logical_or_kernel_cudaERNS_14TensorIteratorEENKUlvE0_clEvENKUlvE2_clEvEUlllE_EEEEvRNS_18TensorIteratorBaseERKT_EUliE_EEviT1_ --------------------------
	.section	.nv.info._ZN2at6native18elementwise_kernelILi128ELi4EZNS0_22gpu_kernel_impl_nocastINS0_13BinaryFunctorIllbZZZNS0_22logical_or_kernel_cudaERNS_14TensorIteratorEENKUlvE0_clEvENKUlvE2_clEvEUlllE_EEEEvRNS_18TensorIteratorBaseERKT_EUliE_EEviT1_,"",@"SHT_CUDA_INFO"
	.sectionflags	@""
	.align	4


	//----- nvinfo : EIATTR_CUDA_API_VERSION
	.align		4
        /*0000*/ 	.byte	0x04, 0x37
        /*0002*/ 	.short	(.L_6898 - .L_6897)
.L_6897:
        /*0004*/ 	.word	0x00000082


	//----- nvinfo : EIATTR_SW2861232_WAR
	.align		4
.L_6898:
        /*0008*/ 	.byte	0x01, 0x35
	.zero		2


	//----- nvinfo : EIATTR_PARAM_CBANK
	.align		4
        /*000c*/ 	.byte	0x04, 0x0a
        /*000e*/ 	.short	(.L_6900 - .L_6899)
	.align		4
.L_6899:
        /*0010*/ 	.word	index@(.nv.constant0._ZN2at6native18elementwise_kernelILi128ELi4EZNS0_22gpu_kernel_impl_nocastINS0_13BinaryFunctorIllbZZZNS0_22logical_or_kernel_cudaERNS_14TensorIteratorEENKUlvE0_clEvENKUlvE2_clEvEUlllE_EEEEvRNS_18TensorIteratorBaseERKT_EUliE_EEviT1_)
        /*0014*/ 	.short	0x0160
        /*0016*/ 	.short	0x0290


	//----- nvinfo : EIATTR_CBANK_PARAM_SIZE
	.align		4
.L_6900:
        /*0018*/ 	.byte	0x03, 0x19
        /*001a*/ 	.short	0x0290


	//----- nvinfo : EIATTR_KPARAM_INFO
	.align		4
        /*001c*/ 	.byte	0x04, 0x17
        /*001e*/ 	.short	(.L_6902 - .L_6901)
.L_6901:
        /*0020*/ 	.word	0x00000000
        /*0024*/ 	.short	0x0001
        /*0026*/ 	.short	0x0008
        /*0028*/ 	.byte	0x00, 0xf0, 0x21, 0x0a


	//----- nvinfo : EIATTR_KPARAM_INFO
	.align		4
.L_6902:
        /*002c*/ 	.byte	0x04, 0x17
        /*002e*/ 	.short	(.L_6904 - .L_6903)
.L_6903:
        /*0030*/ 	.word	0x00000000
        /*0034*/ 	.short	0x0000
        /*0036*/ 	.short	0x0000
        /*0038*/ 	.byte	0x00, 0xf0, 0x11, 0x00


	//----- nvinfo : EIATTR_MAXREG_COUNT
	.align		4
.L_6904:
        /*003c*/ 	.byte	0x03, 0x1b
        /*003e*/ 	.short	0x0080


	//----- nvinfo : EIATTR_MERCURY_ISA_VERSION
	.align		4
        /*0040*/ 	.byte	0x03, 0x5f
        /*0042*/ 	.short	0x0000


	//----- nvinfo : EIATTR_EXIT_INSTR_OFFSETS
	.align		4
        /*0044*/ 	.byte	0x04, 0x1c
        /*0046*/ 	.short	(.L_6906 - .L_6905)


	//   ....[0]....
.L_6905:
        /*0048*/ 	.word	0x000032f0


	//   ....[1]....
        /*004c*/ 	.word	0x00004390


	//----- nvinfo : EIATTR_MAX_THREADS
	.align		4
.L_6906:
        /*0050*/ 	.byte	0x04, 0x05
        /*0052*/ 	.short	(.L_6908 - .L_6907)
.L_6907:
        /*0054*/ 	.word	0x00000080
        /*0058*/ 	.word	0x00000001
        /*005c*/ 	.word	0x00000001


	//----- nvinfo : EIATTR_CRS_STACK_SIZE
	.align		4
.L_6908:
        /*0060*/ 	.byte	0x04, 0x1e
        /*0062*/ 	.short	(.L_6910 - .L_6909)
.L_6909:
        /*0064*/ 	.word	0x00000000
.L_6910:


//--------------------- .nv.info._ZN2at6native27unrolled_elementwise_kernelINS0_13BinaryFunctorIllbZZZNS0_22logical_or_kernel_cudaERNS_14TensorIteratorEENKUlvE0_clEvENKUlvE2_clEvEUlllE_EESt5arrayIPcLm3EELi4E23TrivialOffsetCalculatorILi2EjESC_ILi1EjENS0_6memory15LoadWithoutCastENSF_16StoreWithoutCastEEEviT_T0_T2_T3_T4_T5_ --------------------------
	.section	.nv.info._ZN2at6native27unrolled_elementwise_kernelINS0_13BinaryFunctorIllbZZZNS0_22logical_or_kernel_cudaERNS_14TensorIteratorEENKUlvE0_clEvENKUlvE2_clEvEUlllE_EESt5arrayIPcLm3EELi4E23TrivialOffsetCalculatorILi2EjESC_ILi1EjENS0_6memory15LoadWithoutCastENSF_16StoreWithoutCastEEEviT_T0_T2_T3_T4_T5_,"",@"SHT_CUDA_INFO"
	.sectionflags	@""
	.align	4


	//----- nvinfo : EIATTR_CUDA_API_VERSION
	.align		4
        /*0000*/ 	.byte	0x04, 0x37
        /*0002*/ 	.short	(.L_6912 - .L_6911)
.L_6911:
        /*0004*/ 	.word	0x00000082


	//----- nvinfo : EIATTR_SW2861232_WAR
	.align		4
.L_6912:
        /*0008*/ 	.byte	0x01, 0x35
	.zero		2


	//----- nvinfo : EIATTR_PARAM_CBANK
	.align		4
        /*000c*/ 	.byte	0x04, 0x0a
        /*000e*/ 	.short	(.L_6914 - .L_6913)
	.align		4
.L_6913:
        /*0010*/ 	.word	index@(.nv.constant0._ZN2at6native27unrolled_elementwise_kernelINS0_13BinaryFunctorIllbZZZNS0_22logical_or_kernel_cudaERNS_14TensorIteratorEENKUlvE0_clEvENKUlvE2_clEvEUlllE_EESt5arrayIPcLm3EELi4E23TrivialOffsetCalculatorILi2EjESC_ILi1EjENS0_6memory15LoadWithoutCastENSF_16StoreWithoutCastEEEviT_T0_T2_T3_T4_T5_)
        /*0014*/ 	.short	0x0160
        /*0016*/ 	.short	0x0024


	//----- nvinfo : EIATTR_CBANK_PARAM_SIZE
	.align		4
.L_6914:
        /*0018*/ 	.byte	0x03, 0x19
        /*001a*/ 	.short	0x0024


	//----- nvinfo : EIATTR_KPARAM_INFO
	.align		4
        /*001c*/ 	.byte	0x04, 0x17
        /*001e*/ 	.short	(.L_6916 - .L_6915)
.L_6915:
        /*0020*/ 	.word	0x00000000
        /*0024*/ 	.short	0x0006
        /*0026*/ 	.short	0x0023
        /*0028*/ 	.byte	0x00, 0xf0, 0x05, 0x00


	//----- nvinfo : EIATTR_KPARAM_INFO
	.align		4
.L_6916:
        /*002c*/ 	.byte	0x04, 0x17
        /*002e*/ 	.short	(.L_6918 - .L_6917)
.L_6917:
        /*0030*/ 	.word	0x00000000
        /*0034*/ 	.short	0x0005
        /*0036*/ 	.short	0x0022
        /*0038*/ 	.byte	0x00, 0xf0, 0x05, 0x00


	//----- nvinfo : EIATTR_KPARAM_INFO
	.align		4
.L_6918:
        /*003c*/ 	.byte	0x04, 0x17
        /*003e*/ 	.short	(.L_6920 - .L_6919)
.L_6919:
        /*0040*/ 	.word	0x00000000
        /*0044*/ 	.short	0x0004
        /*0046*/ 	.short	0x0021
        /*0048*/ 	.byte	0x00, 0xf0, 0x05, 0x00


	//----- nvinfo : EIATTR_KPARAM_INFO
	.align		4
.L_6920:
        /*004c*/ 	.byte	0x04, 0x17
        /*004e*/ 	.short	(.L_6922 - .L_6921)
.L_6921:
        /*0050*/ 	.word	0x00000000
        /*0054*/ 	.short	0x0003
        /*0056*/ 	.short	0x0020
        /*0058*/ 	.byte	0x00, 0xf0, 0x05, 0x00


	//----- nvinfo : EIATTR_KPARAM_INFO
	.align		4
.L_6922:
        /*005c*/ 	.byte	0x04, 0x17
        /*005e*/ 	.short	(.L_6924 - .L_6923)
.L_6923:
        /*0060*/ 	.word	0x00000000
        /*0064*/ 	.short	0x0002
        /*0066*/ 	.short	0x0008
        /*0068*/ 	.byte	0x00, 0xf0, 0x61, 0x00


	//----- nvinfo : EIATTR_KPARAM_INFO
	.align		4
.L_6924:
        /*006c*/ 	.byte	0x04, 0x17
        /*006e*/ 	.short	(.L_6926 - .L_6925)
.L_6925:
        /*0070*/ 	.word	0x00000000
        /*0074*/ 	.short	0x0001
        /*0076*/ 	.short	0x0004
        /*0078*/ 	.byte	0x00, 0xf0, 0x05, 0x00


	//----- nvinfo : EIATTR_KPARAM_INFO
	.align		4
.L_6926:
        /*007c*/ 	.byte	0x04, 0x17
        /*007e*/ 	.short	(.L_6928 - .L_6927)
.L_6927:
        /*0080*/ 	.word	0x00000000
        /*0084*/ 	.short	0x0000
        /*0086*/ 	.short	0x0000
        /*0088*/ 	.byte	0x00, 0xf0, 0x11, 0x00


	//----- nvinfo : EIATTR_MAXREG_COUNT
	.align		4
.L_6928:
        /*008c*/ 	.byte	0x03, 0x1b
        /*008e*/ 	.short	0x00ff


	//----- nvinfo : EIATTR_MERCURY_ISA_VERSION
	.align		4
        /*0090*/ 	.byte	0x03, 0x5f
        /*0092*/ 	.short	0x0000


	//----- nvinfo : EIATTR_EXIT_INSTR_OFFSETS
	.align		4
        /*0094*/ 	.byte	0x04, 0x1c
        /*0096*/ 	.short	(.L_6930 - .L_6929)


	//   ....[0]....
.L_6929:
        /*0098*/ 	.word	0x000004f0


	//   ....[1]....
        /*009c*/ 	.word	0x00000570


	//----- nvinfo : EIATTR_MAX_THREADS
	.align		4
.L_6930:
        /*00a0*/ 	.byte	0x04, 0x05
        /*00a2*/ 	.short	(.L_6932 - .L_6931)
.L_6931:
        /*00a4*/ 	.word	0x00000080
        /*00a8*/ 	.word	0x00000001
        /*00ac*/ 	.word	0x00000001


	//----- nvinfo : EIATTR_CRS_STACK_SIZE
	.align		4
.L_6932:
        /*00b0*/ 	.byte	0x04, 0x1e
        /*00b2*/ 	.short	(.L_6934 - .L_6933)
.L_6933:
        /*00b4*/ 	.word	0x00000000
.L_6934:


//--------------------- .nv.info._ZN2at6native29vectorized_elementwise_kernelILi2ENS0_13BinaryFunctorIllbZZZNS0_22logical_or_kernel_cudaERNS_14TensorIteratorEENKUlvE0_clEvENKUlvE2_clEvEUlllE_EESt5arrayIPcLm3EEEEviT0_T1_ --------------------------
	.section	.nv.info._ZN2at6native29vectorized_elementwise_kernelILi2ENS0_13BinaryFunctorIllbZZZNS0_22logical_or_kernel_cudaERNS_14TensorIteratorEENKUlvE0_clEvENKUlvE2_clEvEUlllE_EESt5arrayIPcLm3EEEEviT0_T1_,"",@"SHT_CUDA_INFO"
	.sectionflags	@""
	.align	4


	//----- nvinfo : EIATTR_CUDA_API_VERSION
	.align		4
        /*0000*/ 	.byte	0x04, 0x37
        /*0002*/ 	.short	(.L_6936 - .L_6935)
.L_6935:
        /*0004*/ 	.word	0x00000082


	//----- nvinfo : EIATTR_SW2861232_WAR
	.align		4
.L_6936:
        /*0008*/ 	.byte	0x01, 0x35
	.zero		2


	//----- nvinfo : EIATTR_PARAM_CBANK
	.align		4
        /*000c*/ 	.byte	0x04, 0x0a
        /*000e*/ 	.short	(.L_6938 - .L_6937)
	.align		4
.L_6937:
        /*0010*/ 	.word	index@(.nv.constant0._ZN2at6native29vectorized_elementwise_kernelILi2ENS0_13BinaryFunctorIllbZZZNS0_22logical_or_kernel_cudaERNS_14TensorIteratorEENKUlvE0_clEvENKUlvE2_clEvEUlllE_EESt5arrayIPcLm3EEEEviT0_T1_)
        /*0014*/ 	.short	0x0160
        /*0016*/ 	.short	0x0020


	//----- nvinfo : EIATTR_CBANK_PARAM_SIZE
	.align		4
.L_6938:
        /*0018*/ 	.byte	0x03, 0x19
        /*001a*/ 	.short	0x0020


	//----- nvinfo : EIATTR_KPARAM_INFO
	.align		4
        /*001c*/ 	.byte	0x04, 0x17
        /*001e*/ 	.short	(.L_6940 - .L_6939)
.L_6939:
        /*0020*/ 	.word	0x00000000
        /*0024*/ 	.short	0x0002
        /*0026*/ 	.short	0x0008
        /*0028*/ 	.byte	0x00, 0xf0, 0x61, 0x00


	//----- nvinfo : EIATTR_KPARAM_INFO
	.align		4
.L_6940:
        /*002c*/ 	.byte	0x04, 0x17
        /*002e*/ 	.short	(.L_6942 - .L_6941)
.L_6941:
        /*0030*/ 	.word	0x00000000
        /*0034*/ 	.short	0x0001
        /*0036*/ 	.short	0x0004
        /*0038*/ 	.byte	0x00, 0xf0, 0x05, 0x00


	//----- nvinfo : EIATTR_KPARAM_INFO
	.align		4
.L_6942:
        /*003c*/ 	.byte	0x04, 0x17
        /*003e*/ 	.short	(.L_6944 - .L_6943)
.L_6943:
        /*0040*/ 	.word	0x00000000
        /*0044*/ 	.short	0x0000
        /*0046*/ 	.short	0x0000
        /*0048*/ 	.byte	0x00, 0xf0, 0x11, 0x00


	//----- nvinfo : EIATTR_MAXREG_COUNT
	.align		4
.L_6944:
        /*004c*/ 	.byte	0x03, 0x1b
        /*004e*/ 	.short	0x00ff


	//----- nvinfo : EIATTR_MERCURY_ISA_VERSION
	.align		4
        /*0050*/ 	.byte	0x03, 0x5f
        /*0052*/ 	.short	0x0000


	//----- nvinfo : EIATTR_EXIT_INSTR_OFFSETS
	.align		4
        /*0054*/ 	.byte	0x04, 0x1c
        /*0056*/ 	.short	(.L_6946 - .L_6945)


	//   ....[0]....
.L_6945:
        /*0058*/ 	.word	0x00000380


	//   ....[1]....
        /*005c*/ 	.word	0x00000d70


	//   ....[2]....
        /*0060*/ 	.word	0x00000df0


	//----- nvinfo : EIATTR_MAX_THREADS
	.align		4
.L_6946:
        /*0064*/ 	.byte	0x04, 0x05
        /*0066*/ 	.short	(.L_6948 - .L_6947)
.L_6947:
        /*0068*/ 	.word	0x00000080
        /*006c*/ 	.word	0x00000001
        /*0070*/ 	.word	0x00000001


	//----- nvinfo : EIATTR_CRS_STACK_SIZE
	.align		4
.L_6948:
        /*0074*/ 	.byte	0x04, 0x1e
        /*0076*/ 	.short	(.L_6950 - .L_6949)
.L_6949:
        /*0078*/ 	.word	0x00000000
.L_6950:


//--------------------- .nv.info._ZN2at6native29vectorized_elementwise_kernelILi4ENS0_13BinaryFunctorIllbZZZNS0_22logical_or_kernel_cudaERNS_14TensorIteratorEENKUlvE0_clEvENKUlvE2_clEvEUlllE_EESt5arrayIPcLm3EEEEviT0_T1_ --------------------------
	.section	.nv.info._ZN2at6native29vectorized_elementwise_kernelILi4ENS0_13BinaryFunctorIllbZZZNS0_22logical_or_kernel_cudaERNS_14TensorIteratorEENKUlvE0_clEvENKUlvE2_clEvEUlllE_EESt5arrayIPcLm3EEEEviT0_T1_,"",@"SHT_CUDA_INFO"
	.sectionflags	@""
	.align	4


	//----- nvinfo : EIATTR_CUDA_API_VERSION
	.align		4
        /*0000*/ 	.byte	0x04, 0x37
        /*0002*/ 	.short	(.L_6952 - .L_6951)
.L_6951:
        /*0004*/ 	.word	0x00000082


	//----- nvinfo : EIATTR_SW2861232_WAR
	.align		4
.L_6952:
        /*0008*/ 	.byte	0x01, 0x35
	.zero		2


	//----- nvinfo : EIATTR_PARAM_CBANK
	.align		4
        /*000c*/ 	.byte	0x04, 0x0a
        /*000e*/ 	.short	(.L_6954 - .L_6953)
	.align		4
.L_6953:
        /*0010*/ 	.word	index@(.nv.constant0._ZN2at6native29vectorized_elementwise_kernelILi4ENS0_13BinaryFunctorIllbZZZNS0_22logical_or_kernel_cudaERNS_14TensorIteratorEENKUlvE0_clEvENKUlvE2_clEvEUlllE_EESt5arrayIPcLm3EEEEviT0_T1_)
        /*0014*/ 	.short	0x0160
        /*0016*/ 	.short	0x0020


	//----- nvinfo : EIATTR_CBANK_PARAM_SIZE
	.align		4
.L_6954:
        /*0018*/ 	.byte	0x03, 0x19
        /*001a*/ 	.short	0x0020


	//----- nvinfo : EIATTR_KPARAM_INFO
	.align		4
        /*001c*/ 	.byte	0x04, 0x17
        /*001e*/ 	.short	(.L_6956 - .L_6955)
.L_6955:
        /*0020*/ 	.word	0x00000000
        /*0024*/ 	.short	0x0002
        /*0026*/ 	.short	0x0008
        /*0028*/ 	.byte	0x00, 0xf0, 0x61, 0x00


	//----- nvinfo : EIATTR_KPARAM_INFO
	.align		4
.L_6956:
        /*002c*/ 	.byte	0x04, 0x17
        /*002e*/ 	.short	(.L_6958 - .L_6957)
.L_6957:
        /*0030*/ 	.word	0x00000000
        /*0034*/ 	.short	0x0001
        /*0036*/ 	.short	0x0004
        /*0038*/ 	.byte	0x00, 0xf0, 0x05, 0x00


	//----- nvinfo : EIATTR_KPARAM_INFO
	.align		4
.L_6958:
        /*003c*/ 	.byte	0x04, 0x17
        /*003e*/ 	.short	(.L_6960 - .L_6959)
.L_6959:
        /*0040*/ 	.word	0x00000000
        /*0044*/ 	.short	0x0000
        /*0046*/ 	.short	0x0000
        /*0048*/ 	.byte	0x00, 0xf0, 0x11, 0x00


	//----- nvinfo : EIATTR_MAXREG_COUNT
	.align		4
.L_6960:
        /*004c*/ 	.byte	0x03, 0x1b
        /*004e*/ 	.short	0x00ff


	//----- nvinfo : EIATTR_MERCURY_ISA_VERSION
	.align		4
        /*0050*/ 	.byte	0x03, 0x5f
        /*0052*/ 	.short	0x0000


	//----- nvinfo : EIATTR_EXIT_INSTR_OFFSETS
	.align		4
        /*0054*/ 	.byte	0x04, 0x1c
        /*0056*/ 	.short	(.L_6962 - .L_6961)


	//   ....[0]....
.L_6961:
        /*0058*/ 	.word	0x00000380


	//   ....[1]....
        /*005c*/ 	.word	0x00000d70


	//   ....[2]....
        /*0060*/ 	.word	0x00000df0


	//----- nvinfo : EIATTR_MAX_THREADS
	.align		4
.L_6962:
        /*0064*/ 	.byte	0x04, 0x05
        /*0066*/ 	.short	(.L_6964 - .L_6963)
.L_6963:
        /*0068*/ 	.word	0x00000080
        /*006c*/ 	.word	0x00000001
        /*0070*/ 	.word	0x00000001


	//----- nvinfo : EIATTR_CRS_STACK_SIZE
	.align		4
.L_6964:
        /*0074*/ 	.byte	0x04, 0x1e
        /*0076*/ 	.short	(.L_6966 - .L_6965)
.L_6965:
        /*0078*/ 	.word	0x00000000
.L_6966:


//--------------------- .nv.info._ZN2at6native29vectorized_elementwise_kernelILi8ENS0_13BinaryFunctorIllbZZZNS0_22logical_or_kernel_cudaERNS_14TensorIteratorEENKUlvE0_clEvENKUlvE2_clEvEUlllE_EESt5arrayIPcLm3EEEEviT0_T1_ --------------------------
	.section	.nv.info._ZN2at6native29vectorized_elementwise_kernelILi8ENS0_13BinaryFunctorIllbZZZNS0_22logical_or_kernel_cudaERNS_14TensorIteratorEENKUlvE0_clEvENKUlvE2_clEvEUlllE_EESt5arrayIPcLm3EEEEviT0_T1_,"",@"SHT_CUDA_INFO"
	.sectionflags	@""
	.align	4


	//----- nvinfo : EIATTR_CUDA_API_VERSION
	.align		4
        /*0000*/ 	.byte	0x04, 0x37
        /*0002*/ 	.short	(.L_6968 - .L_6967)
.L_6967:
        /*0004*/ 	.word	0x00000082


	//----- nvinfo : EIATTR_SW2861232_WAR
	.align		4
.L_6968:
        /*0008*/ 	.byte	0x01, 0x35
	.zero		2


	//----- nvinfo : EIATTR_PARAM_CBANK
	.align		4
        /*000c*/ 	.byte	0x04, 0x0a
        /*000e*/ 	.short	(.L_6970 - .L_6969)
	.align		4
.L_6969:
        /*0010*/ 	.word	index@(.nv.constant0._ZN2at6native29vectorized_elementwise_kernelILi8ENS0_13BinaryFunctorIllbZZZNS0_22logical_or_kernel_cudaERNS_14TensorIteratorEENKUlvE0_clEvENKUlvE2_clEvEUlllE_EESt5arrayIPcLm3EEEEviT0_T1_)
        /*0014*/ 	.short	0x0160
        /*0016*/ 	.short	0x0020


	//----- nvinfo : EIATTR_CBANK_PARAM_SIZE
	.align		4
.L_6970:
        /*0018*/ 	.byte	0x03, 0x19
        /*001a*/ 	.short	0x0020


	//----- nvinfo : EIATTR_KPARAM_INFO
	.align		4
        /*001c*/ 	.byte	0x04, 0x17
        /*001e*/ 	.short	(.L_6972 - .L_6971)
.L_6971:
        /*0020*/ 	.word	0x00000000
        /*0024*/ 	.short	0x0002
        /*0026*/ 	.short	0x0008
        /*0028*/ 	.byte	0x00, 0xf0, 0x61, 0x00


	//----- nvinfo : EIATTR_KPARAM_INFO
	.align		4
.L_6972:
        /*002c*/ 	.byte	0x04, 0x17
        /*002e*/ 	.short	(.L_6974 - .L_6973)
.L_6973:
        /*0030*/ 	.word	0x00000000
        /*0034*/ 	.short	0x0001
        /*0036*/ 	.short	0x0004
        /*0038*/ 	.byte	0x00, 0xf0, 0x05, 0x00


	//----- nvinfo : EIATTR_KPARAM_INFO
	.align		4
.L_6974:
        /*003c*/ 	.byte	0x04, 0x17
        /*003e*/ 	.short	(.L_6976 - .L_6975)
.L_6975:
        /*0040*/ 	.word	0x00000000
        /*0044*/ 	.short	0x0000
        /*0046*/ 	.short	0x0000
        /*0048*/ 	.byte	0x00, 0xf0, 0x11, 0x00


	//----- nvinfo : EIATTR_MAXREG_COUNT
	.align		4
.L_6976:
        /*004c*/ 	.byte	0x03, 0x1b
        /*004e*/ 	.short	0x00ff


	//----- nvinfo : EIATTR_MERCURY_ISA_VERSION
	.align		4
        /*0050*/ 	.byte	0x03, 0x5f
        /*0052*/ 	.short	0x0000


	//----- nvinfo : EIATTR_EXIT_INSTR_OFFSETS
	.align		4
        /*0054*/ 	.byte	0x04, 0x1c
        /*0056*/ 	.short	(.L_6978 - .L_6977)


	//   ....[0]....
.L_6977:
        /*0058*/ 	.word	0x00000010


	//----- nvinfo : EIATTR_MAX_THREADS
	.align		4
.L_6978:
        /*005c*/ 	.byte	0x04, 0x05
        /*005e*/ 	.short	(.L_6980 - .L_6979)
.L_6979:
        /*0060*/ 	.word	0x00000080
        /*0064*/ 	.word	0x00000001
        /*0068*/ 	.word	0x00000001
.L_6980:


//--------------------- .nv.info._ZN2at6native18elementwise_kernelILi128ELi4EZNS0_15gpu_kernel_implINS0_13AUnaryFunctorIiibZZZNS0_22logical_or_kernel_cudaERNS_14TensorIteratorEENKUlvE0_clEvENKUlvE1_clEvEUliiE_EEEEvRNS_18TensorIteratorBaseERKT_EUliE_EEviT1_ --------------------------
	.section	.nv.info._ZN2at6native18elementwise_kernelILi128ELi4EZNS0_15gpu_kernel_implINS0_13AUnaryFunctorIiibZZZNS0_22logical_or_kernel_cudaERNS_14TensorIteratorEENKUlvE0_clEvENKUlvE1_clEvEUliiE_EEEEvRNS_18TensorIteratorBaseERKT_EUliE_EEviT1_,"",@"SHT_CUDA_INFO"
	.sectionflags	@""
	.align	4


	//----- nvinfo : EIATTR_CUDA_API_VERSION
	.align		4
        /*0000*/ 	.byte	0x04, 0x37
        /*0002*/ 	.short	(.L_6982 - .L_6981)
.L_6981:
        /*0004*/ 	.word	0x00000082


	//----- nvinfo : EIATTR_SW2861232_WAR
	.align		4
.L_6982:
        /*0008*/ 	.byte	0x01, 0x35
	.zero		2


	//----- nvinfo : EIATTR_PARAM_CBANK
	.align		4
        /*000c*/ 	.byte	0x04, 0x0a
        /*000e*/ 	.short	(.L_6984 - .L_6983)
	.align		4
.L_6983:
        /*0010*/ 	.word	index@(.nv.constant0._ZN2at6native18elementwise_kernelILi128ELi4EZNS0_15gpu_kernel_implINS0_13AUnaryFunctorIiibZZZNS0_22logical_or_kernel_cudaERNS_14TensorIteratorEENKUlvE0_clEvENKUlvE1_clEvEUliiE_EEEEvRNS_18TensorIteratorBaseERKT_EUliE_EEviT1_)
        /*0014*/ 	.short	0x0160
        /*0016*/ 	.short	0x0228


	//----- nvinfo : EIATTR_CBANK_PARAM_SIZE
	.align		4
.L_6984:
        /*0018*/ 	.byte	0x03, 0x19
        /*001a*/ 	.short	0x0228


	//----- nvinfo : EIATTR_KPARAM_INFO
	.align		4
        /*001c*/ 	.byte	0x04, 0x17
        /*001e*/ 	.short	(.L_6986 - .L_6985)
.L_6985:
        /*0020*/ 	.word	0x00000000
        /*0024*/ 	.short	0x0001
        /*0026*/ 	.short	0x0008
        /*0028*/ 	.byte	0x00, 0xf0, 0x81, 0x08


	//----- nvinfo : EIATTR_KPARAM_INFO
	.align		4
.L_6986:
        /*002c*/ 	.byte	0x04, 0x17
        /*002e*/ 	.short	(.L_6988 - .L_6987)
.L_6987:
        /*0030*/ 	.word	0x00000000
        /*0034*/ 	.short	0x0000
        /*0036*/ 	.short	0x0000
        /*0038*/ 	.byte	0x00, 0xf0, 0x11, 0x00


	//----- nvinfo : EIATTR_MAXREG_COUNT
	.align		4
.L_6988:
        /*003c*/ 	.byte	0x03, 0x1b
        /*003e*/ 	.short	0x0080


	//----- nvinfo : EIATTR_EXTERNS
	.align		4
        /*0040*/ 	.byte	0x04, 0x0f
        /*0042*/ 	.short	(.L_6990 - .L_6989)


	//   ....[0]....
	.align		4
.L_6989:
        /*0044*/ 	.word	index@(__assertfail)


	//----- nvinfo : EIATTR_MERCURY_ISA_VERSION
	.align		4
.L_6990:
        /*0048*/ 	.byte	0x03, 0x5f
        /*004a*/ 	.short	0x0000


	//----- nvinfo : EIATTR_SYSCALL_OFFSETS
	.align		4
        /*004c*/ 	.byte	0x04, 0x46
        /*004e*/ 	.short	(.L_6992 - .L_6991)


	//   ....[0]....
.L_6991:
        /*0050*/ 	.word	0x00001cc0


	//   ....[1]....
        /*0054*/ 	.word	0x00002a40


	//   ....[2]....
        /*0058*/ 	.word	0x00004740


	//   ....[3]....
        /*005c*/ 	.word	0x000054c0


	//   ....[4]....
        /*0060*/ 	.word	0x00007190


	//   ....[5]....
        /*0064*/ 	.word	0x00007f10


	//   ....[6]....
        /*0068*/ 	.word	0x00009bf0


	//   ....[7]....
        /*006c*/ 	.word	0x0000a970


	//----- nvinfo : EIATTR_EXIT_INSTR_OFFSETS
	.align		4
.L_6992:
        /*0070*/ 	.byte	0x04, 0x1c
        /*0072*/ 	.short	(.L_6994 - .L_6993)


	//   ....[0]....
.L_6993:
        /*0074*/ 	.word	0x00007fb0


	//   ....[1]....
        /*0078*/ 	.word	0x00009d30


	//   ....[2]....
        /*007c*/ 	.word	0x00009d50


	//   ....[3]....
        /*0080*/ 	.word	0x00009de0


	//   ....[4]....
        /*0084*/ 	.word	0x00009e00


	//   ....[5]....
        /*0088*/ 	.word	0x00009e20


	//   ....[6]....
        /*008c*/ 	.word	0x00009eb0


	//   ....[7]....
        /*0090*/ 	.word	0x00009ef0


	//   ....[8]....
        /*0094*/ 	.word	0x00009f90


	//   ....[9]....
        /*0098*/ 	.word	0x00009fe0


	//   ....[10]....
        /*009c*/ 	.word	0x0000a020


	//   ....[11]....
        /*00a0*/ 	.word	0x0000a0c0


	//   ....[12]....
        /*00a4*/ 	.word	0x0000a110


	//   ....[13]....
        /*00a8*/ 	.word	0x0000a260


	//   ....[14]....
        /*00ac*/ 	.word	0x0000a300


	//   ....[15]....
        /*00b0*/ 	.word	0x0000a340


	//   ....[16]....
        /*00b4*/ 	.word	0x0000a390


	//   ....[17]....
        /*00b8*/ 	.word	0x0000a3d0


	//   ....[18]....
        /*00bc*/ 	.word	0x0000a470


	//   ....[19]....
        /*00c0*/ 	.word	0x0000a5b0


	//   ....[20]....
        /*00c4*/ 	.word	0x0000a6f0


	//   ....[21]....
        /*00c8*/ 	.word	0x0000a840


	//   ....[22]....
        /*00cc*/ 	.word	0x0000a980


	//   ....[23]....
        /*00d0*/ 	.word	0x0000a9b0


	//   ....[24]....
        /*00d4*/ 	.word	0x0000a9d0


	//----- nvinfo : EIATTR_MAX_THREADS
	.align		4
.L_6994:
        /*00d8*/ 	.byte	0x04, 0x05
        /*00da*/ 	.short	(.L_6996 - .L_6995)
.L_6995:
        /*00dc*/ 	.word	0x00000080
        /*00e0*/ 	.word	0x00000001
        /*00e4*/ 	.word	0x00000001


	//----- nvinfo : EIATTR_CRS_STACK_SIZE
	.align		4
.L_6996:
        /*00e8*/ 	.byte	0x04, 0x1e
        /*00ea*/ 	.short	(.L_6998 - .L_6997)
.L_6997:
        /*00ec*/ 	.word	0x00000000
.L_6998:


//--------------------- .nv.info._ZN2at6native27unrolled_elementwise_kernelINS0_13AUnaryFunctorIiibZZZNS0_22logical_or_kernel_cudaERNS_14TensorIteratorEENKUlvE0_clEvENKUlvE1_clEvEUliiE_EESt5arrayIPcLm2EELi4E23TrivialOffsetCalculatorILi1EjESD_NS0_6memory12LoadWithCastILi1EEENSE_13StoreWithCastILi1EEEEEviT_T0_T2_T3_T4_T5_ --------------------------
	.section	.nv.info._ZN2at6native27unrolled_elementwise_kernelINS0_13AUnaryFunctorIiibZZZNS0_22logical_or_kernel_cudaERNS_14TensorIteratorEENKUlvE0_clEvENKUlvE1_clEvEUliiE_EESt5arrayIPcLm2EELi4E23TrivialOffsetCalculatorILi1EjESD_NS0_6memory12LoadWithCastILi1EEENSE_13StoreWithCastILi1EEEEEviT_T0_T2_T3_T4_T5_,"",@"SHT_CUDA_INFO"
	.sectionflags	@""
	.align	4


	//----- nvinfo : EIATTR_CUDA_API_VERSION
	.align		4
        /*0000*/ 	.byte	0x04, 0x37
        /*0002*/ 	.short	(.L_7000 - .L_6999)
.L_6999:
        /*0004*/ 	.word	0x00000082


	//----- nvinfo : EIATTR_SW2861232_WAR
	.align		4
.L_7000:
        /*0008*/ 	.byte	0x01, 0x35
	.zero		2


	//----- nvinfo : EIATTR_PARAM_CBANK
	.align		4
        /*000c*/ 	.byte	0x04, 0x0a
        /*000e*/ 	.short	(.L_7002 - .L_7001)
	.align		4
.L_7001:
        /*0010*/ 	.word	index@(.nv.constant0._ZN2at6native27unrolled_elementwise_kernelINS0_13AUnaryFunctorIiibZZZNS0_22logical_or_kernel_cudaERNS_14TensorIteratorEENKUlvE0_clEvENKUlvE1_clEvEUliiE_EESt5arrayIPcLm2EELi4E23TrivialOffsetCalculatorILi1EjESD_NS0_6memory12LoadWithCastILi1EEENSE_13StoreWithCastILi1EEEEEviT_T0_T2_T3_T4_T5_)
        /*0014*/ 	.short	0x0160
        /*0016*/ 	.short	0x0034


	//----- nvinfo : EIATTR_CBANK_PARAM_SIZE
	.align		4
.L_7002:
        /*0018*/ 	.byte	0x03, 0x19
        /*001a*/ 	.short	0x0034


	//----- nvinfo : EIATTR_KPARAM_INFO
	.align		4
        /*001c*/ 	.byte	0x04, 0x17
        /*001e*/ 	.short	(.L_7004 - .L_7003)
.L_7003:
        /*0020*/ 	.word	0x00000000
        /*0024*/ 	.short	0x0006
        /*0026*/ 	.short	0x002c
        /*0028*/ 	.byte	0x00, 0xf0, 0x21, 0x00


	//----- nvinfo : EIATTR_KPARAM_INFO
	.align		4
.L_7004:
        /*002c*/ 	.byte	0x04, 0x17
        /*002e*/ 	.short	(.L_7006 - .L_7005)
.L_7005:
        /*0030*/ 	.word	0x00000000
        /*0034*/ 	.short	0x0005
        /*0036*/ 	.short	0x0024
        /*0038*/ 	.byte	0x00, 0xf0, 0x21, 0x00


	//----- nvinfo : EIATTR_KPARAM_INFO
	.align		4
.L_7006:
        /*003c*/ 	.byte	0x04, 0x17
        /*003e*/ 	.short	(.L_7008 - .L_7007)
.L_7007:
        /*0040*/ 	.word	0x00000000
        /*0044*/ 	.short	0x0004
        /*0046*/ 	.short	0x0021
        /*0048*/ 	.byte	0x00, 0xf0, 0x05, 0x00


	//----- nvinfo : EIATTR_KPARAM_INFO
	.align		4
.L_7008:
        /*004c*/ 	.byte	0x04, 0x17
        /*004e*/ 	.short	(.L_7010 - .L_7009)
.L_7009:
        /*0050*/ 	.word	0x00000000
        /*0054*/ 	.short	0x0003
        /*0056*/ 	.short	0x0020
        /*0058*/ 	.byte	0x00, 0xf0, 0x05, 0x00


	//----- nvinfo : EIATTR_KPARAM_INFO
	.align		4
.L_7010:
        /*005c*/ 	.byte	0x04, 0x17
        /*005e*/ 	.short	(.L_7012 - .L_7011)
.L_7011:
        /*0060*/ 	.word	0x00000000
        /*0064*/ 	.short	0x0002
        /*0066*/ 	.short	0x0010
        /*0068*/ 	.byte	0x00, 0xf0, 0x41, 0x00


	//----- nvinfo : EIATTR_KPARAM_INFO
	.align		4
.L_7012:
        /*006c*/ 	.byte	0x04, 0x17
        /*006e*/ 	.short	(.L_7014 - .L_7013)
.L_7013:
        /*0070*/ 	.word	0x00000000
        /*0074*/ 	.short	0x0001
        /*0076*/ 	.short	0x0004
        /*0078*/ 	.byte	0x00, 0xf0, 0x21, 0x00


	//----- nvinfo : EIATTR_KPARAM_INFO
	.align		4
.L_7014:
        /*007c*/ 	.byte	0x04, 0x17
        /*007e*/ 	.short	(.L_7016 - .L_7015)
.L_7015:
        /*0080*/ 	.word	0x00000000
        /*0084*/ 	.short	0x0000
        /*0086*/ 	.short	0x0000
        /*0088*/ 	.byte	0x00, 0xf0, 0x11, 0x00


	//----- nvinfo : EIATTR_MAXREG_COUNT
	.align		4
.L_7016:
        /*008c*/ 	.byte	0x03, 0x1b
        /*008e*/ 	.short	0x00ff


	//----- nvinfo : EIATTR_EXTERNS
	.align		4
        /*0090*/ 	.byte	0x04, 0x0f
        /*0092*/ 	.short	(.L_7018 - .L_7017)


	//   ....[0]....
	.align		4
.L_7017:
        /*0094*/ 	.word	index@(__assertfail)


	//----- nvinfo : EIATTR_MERCURY_ISA_VERSION
	.align		4
.L_7018:
        /*0098*/ 	.byte	0x03, 0x5f
        /*009a*/ 	.short	0x0000


	//----- nvinfo : EIATTR_SYSCALL_OFFSETS
	.align		4
        /*009c*/ 	.byte	0x04, 0x46
        /*009e*/ 	.short	(.L_7020 - .L_7019)


	//   ....[0]....
.L_7019:
        /*00a0*/ 	.word	0x00000eb0


	//   ....[1]....
        /*00a4*/ 	.word	0x00001d50


	//   ....[2]....
        /*00a8*/ 	.word	0x00002bf0


	//   ....[3]....
        /*00ac*/ 	.word	0x00003a60


	//   ....[4]....
        /*00b0*/ 	.word	0x000049d0


	//   ....[5]....
        /*00b4*/ 	.word	0x000058b0


	//   ....[6]....
        /*00b8*/ 	.word	0x00006780


	//   ....[7]....
        /*00bc*/ 	.word	0x00007640


	//----- nvinfo : EIATTR_EXIT_INSTR_OFFSETS
	.align		4
.L_7020:
        /*00c0*/ 	.byte	0x04, 0x1c
        /*00c2*/ 	.short	(.L_7022 - .L_7021)


	//   ....[0]....
.L_7021:
        /*00c4*/ 	.word	0x00006810


	//   ....[1]....
        /*00c8*/ 	.word	0x00006920


	//   ....[2]....
        /*00cc*/ 	.word	0x00006940


	//   ....[3]....
        /*00d0*/ 	.word	0x000069d0


	//   ....[4]....
        /*00d4*/ 	.word	0x000069f0


	//   ....[5]....
        /*00d8*/ 	.word	0x00006a10


	//   ....[6]....
        /*00dc*/ 	.word	0x00006aa0


	//   ....[7]....
        /*00e0*/ 	.word	0x00006ae0


	//   ....[8]....
        /*00e4*/ 	.word	0x00006b80


	//   ....[9]....
        /*00e8*/ 	.word	0x00006bd0


	//   ....[10]....
        /*00ec*/ 	.word	0x00006c00


	//   ....[11]....
        /*00f0*/ 	.word	0x00006ca0


	//   ....[12]....
        /*00f4*/ 	.word	0x00006ce0


	//   ....[13]....
        /*00f8*/ 	.word	0x00006e70


	//   ....[14]....
        /*00fc*/ 	.word	0x00006fd0


	//   ....[15]....
        /*0100*/ 	.word	0x00007010


	//   ....[16]....
        /*0104*/ 	.word	0x000070b0


	//   ....[17]....
        /*0108*/ 	.word	0x00007230


	//   ....[18]....
        /*010c*/ 	.word	0x000073b0


	//   ....[19]....
        /*0110*/ 	.word	0x00007510


	//   ....[20]....
        /*0114*/ 	.word	0x00007650


	//   ....[21]....
        /*0118*/ 	.word	0x00007680


	//   ....[22]....
        /*011c*/ 	.word	0x000076a0


	//----- nvinfo : EIATTR_MAX_THREADS
	.align		4
.L_7022:
        /*0120*/ 	.byte	0x04, 0x05
        /*0122*/ 	.short	(.L_7024 - .L_7023)
.L_7023:
        /*0124*/ 	.word	0x00000080
        /*0128*/ 	.word	0x00000001
        /*012c*/ 	.word	0x00000001


	//----- nvinfo : EIATTR_CRS_STACK_SIZE
	.align		4
.L_7024:
        /*0130*/ 	.byte	0x04, 0x1e
        /*0132*/ 	.short	(.L_7026 - .L_7025)
.L_7025:
        /*0134*/ 	.word	0x00000000
.L_7026:


//--------------------- .nv.info._ZN2at6native18elementwise_kernelILi128ELi4EZNS0_22gpu_kernel_impl_nocastINS0_13AUnaryFunctorIiibZZZNS0_22logical_or_kernel_cudaERNS_14TensorIteratorEENKUlvE0_clEvENKUlvE1_clEvEUliiE_EEEEvRNS_18TensorIteratorBaseERKT_EUliE_EEviT1_ --------------------------
	.section	.nv.info._ZN2at6native18elementwise_kernelILi128ELi4EZNS0_22gpu_kernel_impl_nocastINS0_13AUnaryFunctorIiibZZZNS0_22logical_or_kernel_cudaERNS_14TensorIteratorEENKUlvE0_clEvENKUlvE1_clEvEUliiE_EEEEvRNS_18TensorIteratorBaseERKT_EUliE_EEviT1_,"",@"SHT_CUDA_INFO"
	.sectionflags	@""
	.align	4


	//----- nvinfo : EIATTR_CUDA_API_VERSION
	.align		4
        /*0000*/ 	.byte	0x04, 0x37
        /*0002*/ 	.short	(.L_7028 - .L_7027)
.L_7027:
        /*0004*/ 	.word	0x00000082


	//----- nvinfo : EIATTR_SW2861232_WAR
	.align		4
.L_7028:
        /*0008*/ 	.byte	0x01, 0x35
	.zero		2


	//----- nvinfo : EIATTR_PARAM_CBANK
	.align		4
        /*000c*/ 	.byte	0x04, 0x0a
        /*000e*/ 	.short	(.L_7030 - .L_7029)
	.align		4
.L_7029:
        /*0010*/ 	.word	index@(.nv.constant0._ZN2at6native18elementwise_kernelILi128ELi4EZNS0_22gpu_kernel_impl_nocastINS0_13AUnaryFunctorIiibZZZNS0_22logical_or_kernel_cudaERNS_14TensorIteratorEENKUlvE0_clEvENKUlvE1_clEvEUliiE_EEEEvRNS_18TensorIteratorBaseERKT_EUliE_EEviT1_)
        /*0014*/ 	.short	0x0160
        /*0016*/ 	.short	0x0220


	//----- nvinfo : EIATTR_CBANK_PARAM_SIZE
	.align		4
.L_7030:
        /*0018*/ 	.byte	0x03, 0x19
        /*001a*/ 	.short	0x0220


	//----- nvinfo : EIATTR_KPARAM_INFO
	.align		4
        /*001c*/ 	.byte	0x04, 0x17
        /*001e*/ 	.short	(.L_7032 - .L_7031)
.L_7031:
        /*0020*/ 	.word	0x00000000
        /*0024*/ 	.short	0x0001
        /*0026*/ 	.short	0x0008
        /*0028*/ 	.byte	0x00, 0xf0, 0x61, 0x08


	//----- nvinfo : EIATTR_KPARAM_INFO
	.align		4
.L_7032:
        /*002c*/ 	.byte	0x04, 0x17
        /*002e*/ 	.short	(.L_7034 - .L_7033)
.L_7033:
        /*0030*/ 	.word	0x00000000
        /*0034*/ 	.short	0x0000
        /*0036*/ 	.short	0x0000
        /*0038*/ 	.byte	0x00, 0xf0, 0x11, 0x00


	//----- nvinfo : EIATTR_MAXREG_COUNT
	.align		4
.L_7034:
        /*003c*/ 	.byte	0x03, 0x1b
        /*003e*/ 	.short	0x0080


	//----- nvinfo : EIATTR_MERCURY_ISA_VERSION
	.align		4
        /*0040*/ 	.byte	0x03, 0x5f
        /*0042*/ 	.short	0x0000


	//----- nvinfo : EIATTR_EXIT_INSTR_OFFSETS
	.align		4
        /*0044*/ 	.byte	0x04, 0x1c
        /*0046*/ 	.short	(.L_7036 - .L_7035)


	//   ....[0]....
.L_7035:
        /*0048*/ 	.word	0x00002d40


	//   ....[1]....
        /*004c*/ 	.word	0x00003c00


	//----- nvinfo : EIATTR_MAX_THREADS
	.align		4
.L_7036:
        /*0050*/ 	.byte	0x04, 0x05
        /*0052*/ 	.short	(.L_7038 - .L_7037)
.L_7037:
        /*0054*/ 	.word	0x00000080
        /*0058*/ 	.word	0x00000001
        /*005c*/ 	.word	0x00000001


	//----- nvinfo : EIATTR_CRS_STACK_SIZE
	.align		4
.L_7038:
        /*0060*/ 	.byte	0x04, 0x1e
        /*0062*/ 	.short	(.L_7040 - .L_7039)
.L_7039:
        /*0064*/ 	.word	0x00000000
.L_7040:


//--------------------- .nv.info._ZN2at6native27unrolled_elementwise_kernelINS0_13AUnaryFunctorIiibZZZNS0_22logical_or_kernel_cudaERNS_14TensorIteratorEENKUlvE0_clEvENKUlvE1_clEvEUliiE_EESt5arrayIPcLm2EELi4E23TrivialOffsetCalculatorILi1EjESD_NS0_6memory15LoadWithoutCastENSE_16StoreWithoutCastEEEviT_T0_T2_T3_T4_T5_ --------------------------
	.section	.nv.info._ZN2at6native27unrolled_elementwise_kernelINS0_13AUnaryFunctorIiibZZZNS0_22logical_or_kernel_cudaERNS_14TensorIteratorEENKUlvE0_clEvENKUlvE1_clEvEUliiE_EESt5arrayIPcLm2EELi4E23TrivialOffsetCalculatorILi1EjESD_NS0_6memory15LoadWithoutCastENSE_16StoreWithoutCastEEEviT_T0_T2_T3_T4_T5_,"",@"SHT_CUDA_INFO"
	.sectionflags	@""
	.align	4


	//----- nvinfo : EIATTR_CUDA_API_VERSION
	.align		4
        /*0000*/ 	.byte	0x04, 0x37
        /*0002*/ 	.short	(.L_7042 - .L_7041)
.L_7041:
        /*0004*/ 	.word	0x00000082


	//----- nvinfo : EIATTR_SW2861232_WAR
	.align		4
.L_7042:
        /*0008*/ 	.byte	0x01, 0x35
	.zero		2


	//----- nvinfo : EIATTR_PARAM_CBANK
	.align		4
        /*000c*/ 	.byte	0x04, 0x0a
        /*000e*/ 	.short	(.L_7044 - .L_7043)
	.align		4
.L_7043:
        /*0010*/ 	.word	index@(.nv.constant0._ZN2at6native27unrolled_elementwise_kernelINS0_13AUnaryFunctorIiibZZZNS0_22logical_or_kernel_cudaERNS_14TensorIteratorEENKUlvE0_clEvENKUlvE1_clEvEUliiE_EESt5arrayIPcLm2EELi4E23TrivialOffsetCalculatorILi1EjESD_NS0_6memory15LoadWithoutCastENSE_16StoreWithoutCastEEEviT_T0_T2_T3_T4_T5_)
        /*0014*/ 	.short	0x0160
        /*0016*/ 	.short	0x0024


	//----- nvinfo : EIATTR_CBANK_PARAM_SIZE
	.align		4
.L_7044:
        /*0018*/ 	.byte	0x03, 0x19
        /*001a*/ 	.short	0x0024


	//----- nvinfo : EIATTR_KPARAM_INFO
	.align		4
        /*001c*/ 	.byte	0x04, 0x17
        /*001e*/ 	.short	(.L_7046 - .L_7045)
.L_7045:
        /*0020*/ 	.word	0x00000000
        /*0024*/ 	.short	0x0006
        /*0026*/ 	.short	0x0023
        /*0028*/ 	.byte	0x00, 0xf0, 0x05, 0x00


	//----- nvinfo : EIATTR_KPARAM_INFO
	.align		4
.L_7046:
        /*002c*/ 	.byte	0x04, 0x17
        /*002e*/ 	.short	(.L_7048 - .L_7047)
.L_7047:
        /*0030*/ 	.word	0x00000000
        /*0034*/ 	.short	0x0005
        /*0036*/ 	.short	0x0022
        /*0038*/ 	.byte	0x00, 0xf0, 0x05, 0x00


	//----- nvinfo : EIATTR_KPARAM_INFO
	.align		4
.L_7048:
        /*003c*/ 	.byte	0x04, 0x17
        /*003e*/ 	.short	(.L_7050 - .L_7049)
.L_7049:
        /*0040*/ 	.word	0x00000000
        /*0044*/ 	.short	0x0004
        /*0046*/ 	.short	0x0021
        /*0048*/ 	.byte	0x00, 0xf0, 0x05, 0x00


	//----- nvinfo : EIATTR_KPARAM_INFO
	.align		4
.L_7050:
        /*004c*/ 	.byte	0x04, 0x17
        /*004e*/ 	.short	(.L_7052 - .L_7051)
.L_7051:
        /*0050*/ 	.word	0x00000000
        /*0054*/ 	.short	0x0003
        /*0056*/ 	.short	0x0020
        /*0058*/ 	.byte	0x00, 0xf0, 0x05, 0x00


	//----- nvinfo : EIATTR_KPARAM_INFO
	.align		4
.L_7052:
        /*005c*/ 	.byte	0x04, 0x17
        /*005e*/ 	.short	(.L_7054 - .L_7053)
.L_7053:
        /*0060*/ 	.word	0x00000000
        /*0064*/ 	.short	0x0002
        /*0066*/ 	.short	0x0010
        /*0068*/ 	.byte	0x00, 0xf0, 0x41, 0x00


	//----- nvinfo : EIATTR_KPARAM_INFO
	.align		4
.L_7054:
        /*006c*/ 	.byte	0x04, 0x17
        /*006e*/ 	.short	(.L_7056 - .L_7055)
.L_7055:
        /*0070*/ 	.word	0x00000000
        /*0074*/ 	.short	0x0001
        /*0076*/ 	.short	0x0004
        /*0078*/ 	.byte	0x00, 0xf0, 0x21, 0x00


	//----- nvinfo : EIATTR_KPARAM_INFO
	.align		4
.L_7056:
        /*007c*/ 	.byte	0x04, 0x17
        /*007e*/ 	.short	(.L_7058 - .L_7057)
.L_7057:
        /*0080*/ 	.word	0x00000000
        /*0084*/ 	.short	0x0000
        /*0086*/ 	.short	0x0000
        /*0088*/ 	.byte	0x00, 0xf0, 0x11, 0x00


	//----- nvinfo : EIATTR_MAXREG_COUNT
	.align		4
.L_7058:
        /*008c*/ 	.byte	0x03, 0x1b
        /*008e*/ 	.short	0x00ff


	//----- nvinfo : EIATTR_MERCURY_ISA_VERSION
	.align		4
        /*0090*/ 	.byte	0x03, 0x5f
        /*0092*/ 	.short	0x0000


	//----- nvinfo : EIATTR_EXIT_INSTR_OFFSETS
	.align		4
        /*0094*/ 	.byte	0x04, 0x1c
        /*0096*/ 	.short	(.L_7060 - .L_7059)


	//   ....[0]....
.L_7059:
        /*0098*/ 	.word	0x000003d0


	//   ....[1]....
        /*009c*/ 	.word	0x00000440


	//----- nvinfo : EIATTR_MAX_THREADS
	.align		4
.L_7060:
        /*00a0*/ 	.byte	0x04, 0x05
        /*00a2*/ 	.short	(.L_7062 - .L_7061)
.L_7061:
        /*00a4*/ 	.word	0x00000080
        /*00a8*/ 	.word	0x00000001
        /*00ac*/ 	.word	0x00000001


	//----- nvinfo : EIATTR_CRS_STACK_SIZE
	.align		4
.L_7062:
        /*00b0*/ 	.byte	0x04, 0x1e
        /*00b2*/ 	.short	(.L_7064 - .L_7063)
.L_7063:
        /*00b4*/ 	.word	0x00000000
.L_7064:


//--------------------- .nv.info._ZN2at6native29vectorized_elementwise_kernelILi2ENS0_13AUnaryFunctorIiibZZZNS0_22logical_or_kernel_cudaERNS_14TensorIteratorEENKUlvE0_clEvENKUlvE1_clEvEUliiE_EESt5arrayIPcLm2EEEEviT0_T1_ --------------------------
	.section	.nv.info._ZN2at6native29vectorized_elementwise_kernelILi2ENS0_13AUnaryFunctorIiibZZZNS0_22logical_or_kernel_cudaERNS_14TensorIteratorEENKUlvE0_clEvENKUlvE1_clEvEUliiE_EESt5arrayIPcLm2EEEEviT0_T1_,"",@"SHT_CUDA_INFO"
	.sectionflags	@""
	.align	4


	//----- nvinfo : EIATTR_CUDA_API_VERSION
	.align		4
        /*0000*/ 	.byte	0x04, 0x37
        /*0002*/ 	.short	(.L_7066 - .L_7065)
.L_7065:
        /*0004*/ 	.word	0x00000082


	//----- nvinfo : EIATTR_SW2861232_WAR
	.align		4
.L_7066:
        /*0008*/ 	.byte	0x01, 0x35
	.zero		2


	//----- nvinfo : EIATTR_PARAM_CBANK
	.align		4
        /*000c*/ 	.byte	0x04, 0x0a
        /*000e*/ 	.short	(.L_7068 - .L_7067)
	.align		4
.L_7067:
        /*0010*/ 	.word	index@(.nv.constant0._ZN2at6native29vectorized_elementwise_kernelILi2ENS0_13AUnaryFunctorIiibZZZNS0_22logical_or_kernel_cudaERNS_14TensorIteratorEENKUlvE0_clEvENKUlvE1_clEvEUliiE_EESt5arrayIPcLm2EEEEviT0_T1_)
        /*0014*/ 	.short	0x0160
        /*0016*/ 	.short	0x0020


	//----- nvinfo : EIATTR_CBANK_PARAM_SIZE
	.align		4
.L_7068:
        /*0018*/ 	.byte	0x03, 0x19
        /*001a*/ 	.short	0x0020


	//----- nvinfo : EIATTR_KPARAM_INFO
	.align		4
        /*001c*/ 	.byte	0x04, 0x17
        /*001e*/ 	.short	(.L_7070 - .L_7069)
.L_7069:
        /*0020*/ 	.word	0x00000000
        /*0024*/ 	.short	0x0002
        /*0026*/ 	.short	0x0010
        /*0028*/ 	.byte	0x00, 0xf0, 0x41, 0x00


	//----- nvinfo : EIATTR_KPARAM_INFO
	.align		4
.L_7070:
        /*002c*/ 	.byte	0x04, 0x17
        /*002e*/ 	.short	(.L_7072 - .L_7071)
.L_7071:
        /*0030*/ 	.word	0x00000000
        /*0034*/ 	.short	0x0001
        /*0036*/ 	.short	0x0004
        /*0038*/ 	.byte	0x00, 0xf0, 0x21, 0x00


	//----- nvinfo : EIATTR_KPARAM_INFO
	.align		4
.L_7072:
        /*003c*/ 	.byte	0x04, 0x17
        /*003e*/ 	.short	(.L_7074 - .L_7073)
.L_7073:
        /*0040*/ 	.word	0x00000000
        /*0044*/ 	.short	0x0000
        /*0046*/ 	.short	0x0000
        /*0048*/ 	.byte	0x00, 0xf0, 0x11, 0x00


	//----- nvinfo : EIATTR_MAXREG_COUNT
	.align		4
.L_7074:
        /*004c*/ 	.byte	0x03, 0x1b
        /*004e*/ 	.short	0x00ff


	//----- nvinfo : EIATTR_MERCURY_ISA_VERSION
	.align		4
        /*0050*/ 	.byte	0x03, 0x5f
        /*0052*/ 	.short	0x0000


	//----- nvinfo : EIATTR_EXIT_INSTR_OFFSETS
	.align		4
        /*0054*/ 	.byte	0x04, 0x1c
        /*0056*/ 	.short	(.L_7076 - .L_7075)


	//   ....[0]....
.L_7075:
        /*0058*/ 	.word	0x000002a0


	//   ....[1]....
        /*005c*/ 	.word	0x00000a60


	//   ....[2]....
        /*0060*/ 	.word	0x00000ad0


	//----- nvinfo : EIATTR_MAX_THREADS
	.align		4
.L_7076:
        /*0064*/ 	.byte	0x04, 0x05
        /*0066*/ 	.short	(.L_7078 - .L_7077)
.L_7077:
        /*0068*/ 	.word	0x00000080
        /*006c*/ 	.word	0x00000001
        /*0070*/ 	.word	0x00000001


	//----- nvinfo : EIATTR_CRS_STACK_SIZE
	.align		4
.L_7078:
        /*0074*/ 	.byte	0x04, 0x1e
        /*0076*/ 	.short	(.L_7080 - .L_7079)
.L_7079:
        /*0078*/ 	.word	0x00000000
.L_7080:


//--------------------- .nv.info._ZN2at6native29vectorized_elementwise_kernelILi4ENS0_13AUnaryFunctorIiibZZZNS0_22logical_or_kernel_cudaERNS_14TensorIteratorEENKUlvE0_clEvENKUlvE1_clEvEUliiE_EESt5arrayIPcLm2EEEEviT0_T1_ --------------------------
	.section	.nv.info._ZN2at6native29vectorized_elementwise_kernelILi4ENS0_13AUnaryFunctorIiibZZZNS0_22logical_or_kernel_cudaERNS_14TensorIteratorEENKUlvE0_clEvENKUlvE1_clEvEUliiE_EESt5arrayIPcLm2EEEEviT0_T1_,"",@"SHT_CUDA_INFO"
	.sectionflags	@""
	.align	4


	//----- nvinfo : EIATTR_CUDA_API_VERSION
	.align		4
        /*0000*/ 	.byte	0x04, 0x37
        /*0002*/ 	.short	(.L_7082 - .L_7081)
.L_7081:
        /*0004*/ 	.word	0x00000082


	//----- nvinfo : EIATTR_SW2861232_WAR
	.align		4
.L_7082:
        /*0008*/ 	.byte	0x01, 0x35
	.zero		2


	//----- nvinfo : EIATTR_PARAM_CBANK
	.align		4
        /*000c*/ 	.byte	0x04, 0x0a
        /*000e*/ 	.short	(.L_7084 - .L_7083)
	.align		4
.L_7083:
        /*0010*/ 	.word	index@(.nv.constant0._ZN2at6native29vectorized_elementwise_kernelILi4ENS0_13AUnaryFunctorIiibZZZNS0_22logical_or_kernel_cudaERNS_14TensorIteratorEENKUlvE0_clEvENKUlvE1_clEvEUliiE_EESt5arrayIPcLm2EEEEviT0_T1_)
        /*0014*/ 	.short	0x0160
        /*0016*/ 	.short	0x0020


	//----- nvinfo : EIATTR_CBANK_PARAM_SIZE
	.align		4
.L_7084:
        /*0018*/ 	.byte	0x03, 0x19
        /*001a*/ 	.short	0x0020


	//----- nvinfo : EIATTR_KPARAM_INFO
	.align		4
        /*001c*/ 	.byte	0x04, 0x17
        /*001e*/ 	.short	(.L_7086 - .L_7085)
.L_7085:
        /*0020*/ 	.word	0x00000000
        /*0024*/ 	.short	0x0002
        /*0026*/ 	.short	0x0010
        /*0028*/ 	.byte	0x00, 0xf0, 0x41, 0x00


	//----- nvinfo : EIATTR_KPARAM_INFO
	.align		4
.L_7086:
        /*002c*/ 	.byte	0x04, 0x17
        /*002e*/ 	.short	(.L_7088 - .L_7087)
.L_7087:
        /*0030*/ 	.word	0x00000000
        /*0034*/ 	.short	0x0001
        /*0036*/ 	.short	0x0004
        /*0038*/ 	.byte	0x00, 0xf0, 0x21, 0x00


	//----- nvinfo : EIATTR_KPARAM_INFO
	.align		4
.L_7088:
        /*003c*/ 	.byte	0x04, 0x17
        /*003e*/ 	.short	(.L_7090 - .L_7089)
.L_7089:
        /*0040*/ 	.word	0x00000000
        /*0044*/ 	.short	0x0000
        /*0046*/ 	.short	0x0000
        /*0048*/ 	.byte	0x00, 0xf0, 0x11, 0x00


	//----- nvinfo : EIATTR_MAXREG_COUNT
	.align		4
.L_7090:
        /*004c*/ 	.byte	0x03, 0x1b
        /*004e*/ 	.short	0x00ff


	//----- nvinfo : EIATTR_MERCURY_ISA_VERSION
	.align		4
        /*0050*/ 	.byte	0x03, 0x5f
        /*0052*/ 	.short	0x0000


	//----- nvinfo : EIATTR_EXIT_INSTR_OFFSETS
	.align		4
        /*0054*/ 	.byte	0x04, 0x1c
        /*0056*/ 	.short	(.L_7092 - .L_7091)


	//   ....[0]....
.L_7091:
        /*0058*/ 	.word	0x00000280


	//   ....[1]....
        /*005c*/ 	.word	0x00000a40


	//   ....[2]....
        /*0060*/ 	.word	0x00000ab0


	//----- nvinfo : EIATTR_MAX_THREADS
	.align		4
.L_7092:
        /*0064*/ 	.byte	0x04, 0x05
        /*0066*/ 	.short	(.L_7094 - .L_7093)
.L_7093:
        /*0068*/ 	.word	0x00000080
        /*006c*/ 	.word	0x00000001
        /*0070*/ 	.word	0x00000001


	//----- nvinfo : EIATTR_CRS_STACK_SIZE
	.align		4
.L_7094:
        /*0074*/ 	.byte	0x04, 0x1e
        /*0076*/ 	.short	(.L_7096 - .L_7095)
.L_7095:
        /*0078*/ 	.word	0x00000000
.L_7096:


//--------------------- .nv.info._ZN2at6native29vectorized_elementwise_kernelILi8ENS0_13AUnaryFunctorIiibZZZNS0_22logical_or_kernel_cudaERNS_14TensorIteratorEENKUlvE0_clEvENKUlvE1_clEvEUliiE_EESt5arrayIPcLm2EEEEviT0_T1_ --------------------------
	.section	.nv.info._ZN2at6native29vectorized_elementwise_kernelILi8ENS0_13AUnaryFunctorIiibZZZNS0_22logical_or_kernel_cudaERNS_14TensorIteratorEENKUlvE0_clEvENKUlvE1_clEvEUliiE_EESt5arrayIPcLm2EEEEviT0_T1_,"",@"SHT_CUDA_INFO"
	.sectionflags	@""
	.align	4


	//----- nvinfo : EIATTR_CUDA_API_VERSION
	.align		4
        /*0000*/ 	.byte	0x04, 0x37
        /*0002*/ 	.short	(.L_7098 - .L_7097)
.L_7097:
        /*0004*/ 	.word	0x00000082


	//----- nvinfo : EIATTR_SW2861232_WAR
	.align		4
.L_7098:
        /*0008*/ 	.byte	0x01, 0x35
	.zero		2


	//----- nvinfo : EIATTR_PARAM_CBANK
	.align		4
        /*000c*/ 	.byte	0x04, 0x0a
        /*000e*/ 	.short	(.L_7100 - .L_7099)
	.align		4
.L_7099:
        /*0010*/ 	.word	index@(.nv.constant0._ZN2at6native29vectorized_elementwise_kernelILi8ENS0_13AUnaryFunctorIiibZZZNS0_22logical_or_kernel_cudaERNS_14TensorIteratorEENKUlvE0_clEvENKUlvE1_clEvEUliiE_EESt5arrayIPcLm2EEEEviT0_T1_)
        /*0014*/ 	.short	0x0160
        /*0016*/ 	.short	0x0020


	//----- nvinfo : EIATTR_CBANK_PARAM_SIZE
	.align		4
.L_7100:
        /*0018*/ 	.byte	0x03, 0x19
        /*001a*/ 	.short	0x0020


	//----- nvinfo : EIATTR_KPARAM_INFO
	.align		4
        /*001c*/ 	.byte	0x04, 0x17
        /*001e*/ 	.short	(.L_7102 - .L_7101)
.L_7101:
        /*0020*/ 	.word	0x00000000
        /*0024*/ 	.short	0x0002
        /*0026*/ 	.short	0x0010
        /*0028*/ 	.byte	0x00, 0xf0, 0x41, 0x00


	//----- nvinfo : EIATTR_KPARAM_INFO
	.align		4
.L_7102:
        /*002c*/ 	.byte	0x04, 0x17
        /*002e*/ 	.short	(.L_7104 - .L_7103)
.L_7103:
        /*0030*/ 	.word	0x00000000
        /*0034*/ 	.short	0x0001
        /*0036*/ 	.short	0x0004
        /*0038*/ 	.byte	0x00, 0xf0, 0x21, 0x00


	//----- nvinfo : EIATTR_KPARAM_INFO
	.align		4
.L_7104:
        /*003c*/ 	.byte	0x04, 0x17
        /*003e*/ 	.short	(.L_7106 - .L_7105)
.L_7105:
        /*0040*/ 	.word	0x00000000
        /*0044*/ 	.short	0x0000
        /*0046*/ 	.short	0x0000
        /*0048*/ 	.byte	0x00, 0xf0, 0x11, 0x00


	//----- nvinfo : EIATTR_MAXREG_COUNT
	.align		4
.L_7106:
        /*004c*/ 	.byte	0x03, 0x1b
        /*004e*/ 	.short	0x00ff


	//----- nvinfo : EIATTR_MERCURY_ISA_VERSION
	.align		4
        /*0050*/ 	.byte	0x03, 0x5f
        /*0052*/ 	.short	0x0000


	//----- nvinfo : EIATTR_EXIT_INSTR_OFFSETS
	.align		4
        /*0054*/ 	.byte	0x04, 0x1c
        /*0056*/ 	.short	(.L_7108 - .L_7107)


	//   ....[0]....
.L_7107:
        /*0058*/ 	.word	0x00000010


	//----- nvinfo : EIATTR_MAX_THREADS
	.align		4
.L_7108:
        /*005c*/ 	.byte	0x04, 0x05
        /*005e*/ 	.short	(.L_7110 - .L_7109)
.L_7109:
        /*0060*/ 	.word	0x00000080
        /*0064*/ 	.word	0x00000001
        /*0068*/ 	.word	0x00000001
.L_7110:


//--------------------- .nv.info._ZN2at6native18elementwise_kernelILi128ELi4EZNS0_15gpu_kernel_implINS0_13BinaryFunctorIiibZZZNS0_22logical_or_kernel_cudaERNS_14TensorIteratorEENKUlvE0_clEvENKUlvE1_clEvEUliiE_EEEEvRNS_18TensorIteratorBaseERKT_EUliE_EEviT1_ --------------------------
	.section	.nv.info._ZN2at6native18elementwise_kernelILi128ELi4EZNS0_15gpu_kernel_implINS0_13BinaryFunctorIiibZZZNS0_22logical_or_kernel_cudaERNS_14TensorIteratorEENKUlvE0_clEvENKUlvE1_clEvEUliiE_EEEEvRNS_18TensorIteratorBaseERKT_EUliE_EEviT1_,"",@"SHT_CUDA_INFO"
	.sectionflags	@""
	.align	4


	//----- nvinfo : EIATTR_CUDA_API_VERSION
	.align		4
        /*0000*/ 	.byte	0x04, 0x37
        /*0002*/ 	.short	(.L_7112 - .L_7111)
.L_7111:
        /*0004*/ 	.word	0x00000082


	//----- nvinfo : EIATTR_SW2861232_WAR
	.align		4
.L_7112:
        /*0008*/ 	.byte	0x01, 0x35
	.zero		2


	//----- nvinfo : EIATTR_PARAM_CBANK
	.align		4
        /*000c*/ 	.byte	0x04, 0x0a
        /*000e*/ 	.short	(.L_7114 - .L_7113)
	.align		4
.L_7113:
        /*0010*/ 	.word	index@(.nv.constant0._ZN2at6native18elementwise_kernelILi128ELi4EZNS0_15gpu_kernel_implINS0_13BinaryFunctorIiibZZZNS0_22logical_or_kernel_cudaERNS_14TensorIteratorEENKUlvE0_clEvENKUlvE1_clEvEUliiE_EEEEvRNS_18TensorIteratorBaseERKT_EUliE_EEviT1_)
        /*0014*/ 	.short	0x0160
        /*0016*/ 	.short	0x0290


	//----- nvinfo : EIATTR_CBANK_PARAM_SIZE
	.align		4
.L_7114:
        /*0018*/ 	.byte	0x03, 0x19
        /*001a*/ 	.short	0x0290


	//----- nvinfo : EIATTR_KPARAM_INFO
	.align		4
        /*001c*/ 	.byte	0x04, 0x17
        /*001e*/ 	.short	(.L_7116 - .L_7115)
.L_7115:
        /*0020*/ 	.word	0x00000000
        /*0024*/ 	.short	0x0001
        /*0026*/ 	.short	0x0008
        /*0028*/ 	.byte	0x00, 0xf0, 0x21, 0x0a


	//----- nvinfo : EIATTR_KPARAM_INFO
	.align		4
.L_7116:
        /*002c*/ 	.byte	0x04, 0x17
        /*002e*/ 	.short	(.L_7118 - .L_7117)
.L_7117:
        /*0030*/ 	.word	0x00000000
        /*0034*/ 	.short	0x0000
        /*0036*/ 	.short	0x0000
        /*0038*/ 	.byte	0x00, 0xf0, 0x11, 0x00


	//----- nvinfo : EIATTR_MAXREG_COUNT
	.align		4
.L_7118:
        /*003c*/ 	.byte	0x03, 0x1b
        /*003e*/ 	.short	0x0080


	//----- nvinfo : EIATTR_EXTERNS
	.align		4
        /*0040*/ 	.byte	0x04, 0x0f
        /*0042*/ 	.short	(.L_7120 - .L_7119)


	//   ....[0]....
	.align		4
.L_7119:
        /*0044*/ 	.word	index@(__assertfail)


	//----- nvinfo : EIATTR_MERCURY_ISA_VERSION
	.align		4
.L_7120:
        /*0048*/ 	.byte	0x03, 0x5f
        /*004a*/ 	.short	0x0000


	//----- nvinfo : EIATTR_SYSCALL_OFFSETS
	.align		4
        /*004c*/ 	.byte	0x04, 0x46
        /*004e*/ 	.short	(.L_7122 - .L_7121)


	//   ....[0]....
.L_7121:
        /*0050*/ 	.word	0x00001e60


	//   ....[1]....
        /*0054*/ 	.word	0x00002c80


	//   ....[2]....
        /*0058*/ 	.word	0x00003a00


	//   ....[3]....
        /*005c*/ 	.word	0x000058b0


	//   ....[4]....
        /*0060*/ 	.word	0x000066d0


	//   ....[5]....
        /*0064*/ 	.word	0x00007450


	//   ....[6]....
        /*0068*/ 	.word	0x000092d0


	//   ....[7]....
        /*006c*/ 	.word	0x0000a0f0


	//   ....[8]....
        /*0070*/ 	.word	0x0000ae70


	//   ....[9]....
        /*0074*/ 	.word	0x0000cd00


	//   ....[10]....
        /*0078*/ 	.word	0x0000db20


	//   ....[11]....
        /*007c*/ 	.word	0x0000e8a0


	//----- nvinfo : EIATTR_EXIT_INSTR_OFFSETS
	.align		4
.L_7122:
        /*0080*/ 	.byte	0x04, 0x1c
        /*0082*/ 	.short	(.L_7124 - .L_7123)


	//   ....[0]....
.L_7123:
        /*0084*/ 	.word	0x0000af10


	//   ....[1]....
        /*0088*/ 	.word	0x0000dc60


	//   ....[2]....
        /*008c*/ 	.word	0x0000dc80


	//   ....[3]....
        /*0090*/ 	.word	0x0000dd10


	//   ....[4]....
        /*0094*/ 	.word	0x0000dd30


	//   ....[5]....
        /*0098*/ 	.word	0x0000dd50


	//   ....[6]....
        /*009c*/ 	.word	0x0000dde0


	//   ....[7]....
        /*00a0*/ 	.word	0x0000de20


	//   ....[8]....
        /*00a4*/ 	.word	0x0000dec0


	//   ....[9]....
        /*00a8*/ 	.word	0x0000df10


	//   ....[10]....
        /*00ac*/ 	.word	0x0000df50


	//   ....[11]....
        /*00b0*/ 	.word	0x0000dff0


	//   ....[12]....
        /*00b4*/ 	.word	0x0000e040


	//   ....[13]....
        /*00b8*/ 	.word	0x0000e190


	//   ....[14]....
        /*00bc*/ 	.word	0x0000e230


	//   ....[15]....
        /*00c0*/ 	.word	0x0000e270


	//   ....[16]....
        /*00c4*/ 	.word	0x0000e2c0


	//   ....[17]....
        /*00c8*/ 	.word	0x0000e300


	//   ....[18]....
        /*00cc*/ 	.word	0x0000e3a0


	//   ....[19]....
        /*00d0*/ 	.word	0x0000e4e0


	//   ....[20]....
        /*00d4*/ 	.word	0x0000e620


	//   ....[21]....
        /*00d8*/ 	.word	0x0000e770


	//   ....[22]....
        /*00dc*/ 	.word	0x0000e8b0


	//   ....[23]....
        /*00e0*/ 	.word	0x0000e8e0


	//   ....[24]....
        /*00e4*/ 	.word	0x0000e900


	//----- nvinfo : EIATTR_MAX_THREADS
	.align		4
.L_7124:
        /*00e8*/ 	.byte	0x04, 0x05
        /*00ea*/ 	.short	(.L_7126 - .L_7125)
.L_7125:
        /*00ec*/ 	.word	0x00000080
        /*00f0*/ 	.word	0x00000001
        /*00f4*/ 	.word	0x00000001


	//----- nvinfo : EIATTR_CRS_STACK_SIZE
	.align		4
.L_7126:
        /*00f8*/ 	.byte	0x04, 0x1e
        /*00fa*/ 	.short	(.L_7128 - .L_7127)
.L_7127:
        /*00fc*/ 	.word	0x00000000
.L_7128:


//--------------------- .nv.info._ZN2at6native27unrolled_elementwise_kernelINS0_13BinaryFunctorIiibZZZNS0_22logical_or_kernel_cudaERNS_14TensorIteratorEENKUlvE0_clEvENKUlvE1_clEvEUliiE_EESt5arrayIPcLm3EELi4E23TrivialOffsetCalculatorILi2EjESC_ILi1EjENS0_6memory12LoadWithCastILi2EEENSF_13StoreWithCastILi1EEEEEviT_T0_T2_T3_T4_T5_ --------------------------
	.section	.nv.info._ZN2at6native27unrolled_elementwise_kernelINS0_13BinaryFunctorIiibZZZNS0_22logical_or_kernel_cudaERNS_14TensorIteratorEENKUlvE0_clEvENKUlvE1_clEvEUliiE_EESt5arrayIPcLm3EELi4E23TrivialOffsetCalculatorILi2EjESC_ILi1EjENS0_6memory12LoadWithCastILi2EEENSF_13StoreWithCastILi1EEEEEviT_T0_T2_T3_T4_T5_,"",@"SHT_CUDA_INFO"
	.sectionflags	@""
	.align	4


	//----- nvinfo : EIATTR_CUDA_API_VERSION
	.align		4
        /*0000*/ 	.byte	0x04, 0x37
        /*0002*/ 	.short	(.L_7130 - .L_7129)
.L_7129:
        /*0004*/ 	.word	0x00000082


	//----- nvinfo : EIATTR_SW2861232_WAR
	.align		4
.L_7130:
        /*0008*/ 	.byte	0x01, 0x35
	.zero		2


	//----- nvinfo : EIATTR_PARAM_CBANK
	.align		4
        /*000c*/ 	.byte	0x04, 0x0a
        /*000e*/ 	.short	(.L_7132 - .L_7131)
	.align		4
.L_7131:
        /*0010*/ 	.word	index@(.nv.constant0._ZN2at6native27unrolled_elementwise_kernelINS0_13BinaryFunctorIiibZZZNS0_22logical_or_kernel_cudaERNS_14TensorIteratorEENKUlvE0_clEvENKUlvE1_clEvEUliiE_EESt5arrayIPcLm3EELi4E23TrivialOffsetCalculatorILi2EjESC_ILi1EjENS0_6memory12LoadWithCastILi2EEENSF_13StoreWithCastILi1EEEEEviT_T0_T2_T3_T4_T5_)
        /*0014*/ 	.short	0x0160
        /*0016*/ 	.short	0x0038


	//----- nvinfo : EIATTR_CBANK_PARAM_SIZE
	.align		4
.L_7132:
        /*0018*/ 	.byte	0x03, 0x19
        /*001a*/ 	.short	0x0038


	//----- nvinfo : EIATTR_KPARAM_INFO
	.align		4
        /*001c*/ 	.byte	0x04, 0x17
        /*001e*/ 	.short	(.L_7134 - .L_7133)
.L_7133:
        /*0020*/ 	.word	0x00000000
        /*0024*/ 	.short	0x0006
        /*0026*/ 	.short	0x0030
        /*0028*/ 	.byte	0x00, 0xf0, 0x21, 0x00


	//----- nvinfo : EIATTR_KPARAM_INFO
	.align		4
.L_7134:
        /*002c*/ 	.byte	0x04, 0x17
        /*002e*/ 	.short	(.L_7136 - .L_7135)
.L_7135:
        /*0030*/ 	.word	0x00000000
        /*0034*/ 	.short	0x0005
        /*0036*/ 	.short	0x0024
        /*0038*/ 	.byte	0x00, 0xf0, 0x31, 0x00


	//----- nvinfo : EIATTR_KPARAM_INFO
	.align		4
.L_7136:
        /*003c*/ 	.byte	0x04, 0x17
        /*003e*/ 	.short	(.L_7138 - .L_7137)
.L_7137:
        /*0040*/ 	.word	0x00000000
        /*0044*/ 	.short	0x0004
        /*0046*/ 	.short	0x0021
        /*0048*/ 	.byte	0x00, 0xf0, 0x05, 0x00


	//----- nvinfo : EIATTR_KPARAM_INFO
	.align		4
.L_7138:
        /*004c*/ 	.byte	0x04, 0x17
        /*004e*/ 	.short	(.L_7140 - .L_7139)
.L_7139:
        /*0050*/ 	.word	0x00000000
        /*0054*/ 	.short	0x0003
        /*0056*/ 	.short	0x0020
        /*0058*/ 	.byte	0x00, 0xf0, 0x05, 0x00


	//----- nvinfo : EIATTR_KPARAM_INFO
	.align		4
.L_7140:
        /*005c*/ 	.byte	0x04, 0x17
        /*005e*/ 	.short	(.L_7142 - .L_7141)
.L_7141:
        /*0060*/ 	.word	0x00000000
        /*0064*/ 	.short	0x0002
        /*0066*/ 	.short	0x0008
        /*0068*/ 	.byte	0x00, 0xf0, 0x61, 0x00


	//----- nvinfo : EIATTR_KPARAM_INFO
	.align		4
.L_7142:
        /*006c*/ 	.byte	0x04, 0x17
        /*006e*/ 	.short	(.L_7144 - .L_7143)
.L_7143:
        /*0070*/ 	.word	0x00000000
        /*0074*/ 	.short	0x0001
        /*0076*/ 	.short	0x0004
        /*0078*/ 	.byte	0x00, 0xf0, 0x05, 0x00


	//----- nvinfo : EIATTR_KPARAM_INFO
	.align		4
.L_7144:
        /*007c*/ 	.byte	0x04, 0x17
        /*007e*/ 	.short	(.L_7146 - .L_7145)
.L_7145:
        /*0080*/ 	.word	0x00000000
        /*0084*/ 	.short	0x0000
        /*0086*/ 	.short	0x0000
        /*0088*/ 	.byte	0x00, 0xf0, 0x11, 0x00


	//----- nvinfo : EIATTR_MAXREG_COUNT
	.align		4
.L_7146:
        /*008c*/ 	.byte	0x03, 0x1b
        /*008e*/ 	.short	0x00ff


	//----- nvinfo : EIATTR_EXTERNS
	.align		4
        /*0090*/ 	.byte	0x04, 0x0f
        /*0092*/ 	.short	(.L_7148 - .L_7147)


	//   ....[0]....
	.align		4
.L_7147:
        /*0094*/ 	.word	index@(__assertfail)


	//----- nvinfo : EIATTR_MERCURY_ISA_VERSION
	.align		4
.L_7148:
        /*0098*/ 	.byte	0x03, 0x5f
        /*009a*/ 	.short	0x0000


	//----- nvinfo : EIATTR_SYSCALL_OFFSETS
	.align		4
        /*009c*/ 	.byte	0x04, 0x46
        /*009e*/ 	.short	(.L_7150 - .L_7149)


	//   ....[0]....
.L_7149:
        /*00a0*/ 	.word	0x00000ec0


	//   ....[1]....
        /*00a4*/ 	.word	0x00001ce0


	//   ....[2]....
        /*00a8*/ 	.word	0x00002b80


	//   ....[3]....
        /*00ac*/ 	.word	0x000039a0


	//   ....[4]....
        /*00b0*/ 	.word	0x00004840


	//   ....[5]....
        /*00b4*/ 	.word	0x00005660


	//   ....[6]....
        /*00b8*/ 	.word	0x000064f0


	//   ....[7]....
        /*00bc*/ 	.word	0x00007300


	//   ....[8]....
        /*00c0*/ 	.word	0x00008270


	//   ....[9]....
        /*00c4*/ 	.word	0x00009140


	//   ....[10]....
        /*00c8*/ 	.word	0x0000a000


	//   ....[11]....
        /*00cc*/ 	.word	0x0000aec0


	//----- nvinfo : EIATTR_EXIT_INSTR_OFFSETS
	.align		4
.L_7150:
        /*00d0*/ 	.byte	0x04, 0x1c
        /*00d2*/ 	.short	(.L_7152 - .L_7151)


	//   ....[0]....
.L_7151:
        /*00d4*/ 	.word	0x0000a090


	//   ....[1]....
        /*00d8*/ 	.word	0x0000a1a0


	//   ....[2]....
        /*00dc*/ 	.word	0x0000a1c0


	//   ....[3]....
        /*00e0*/ 	.word	0x0000a250


	//   ....[4]....
        /*00e4*/ 	.word	0x0000a270


	//   ....[5]....
        /*00e8*/ 	.word	0x0000a290


	//   ....[6]....
        /*00ec*/ 	.word	0x0000a320


	//   ....[7]....
        /*00f0*/ 	.word	0x0000a360


	//   ....[8]....
        /*00f4*/ 	.word	0x0000a400


	//   ....[9]....
        /*00f8*/ 	.word	0x0000a450


	//   ....[10]....
        /*00fc*/ 	.word	0x0000a480


	//   ....[11]....
        /*0100*/ 	.word	0x0000a520


	//   ....[12]....
        /*0104*/ 	.word	0x0000a560


	//   ....[13]....
        /*0108*/ 	.word	0x0000a6f0


	//   ....[14]....
        /*010c*/ 	.word	0x0000a850


	//   ....[15]....
        /*0110*/ 	.word	0x0000a890


	//   ....[16]....
        /*0114*/ 	.word	0x0000a930


	//   ....[17]....
        /*0118*/ 	.word	0x0000aab0


	//   ....[18]....
        /*011c*/ 	.word	0x0000ac30


	//   ....[19]....
        /*0120*/ 	.word	0x0000ad90


	//   ....[20]....
        /*0124*/ 	.word	0x0000aed0


	//   ....[21]....
        /*0128*/ 	.word	0x0000af00


	//   ....[22]....
        /*012c*/ 	.word	0x0000af20


	//----- nvinfo : EIATTR_MAX_THREADS
	.align		4
.L_7152:
        /*0130*/ 	.byte	0x04, 0x05
        /*0132*/ 	.short	(.L_7154 - .L_7153)
.L_7153:
        /*0134*/ 	.word	0x00000080
        /*0138*/ 	.word	0x00000001
        /*013c*/ 	.word	0x00000001


	//----- nvinfo : EIATTR_CRS_STACK_SIZE
	.align		4
.L_7154:
        /*0140*/ 	.byte	0x04, 0x1e
        /*0142*/ 	.short	(.L_7156 - .L_7155)
.L_7155:
        /*0144*/ 	.word	0x00000000
.L_7156:


//--------------------- .nv.info._ZN2at6native18elementwise_kernelILi128ELi4EZNS0_22gpu_kernel_impl_nocastINS0_13BinaryFunctorIiibZZZNS0_22logical_or_kernel_cudaERNS_14TensorIteratorEENKUlvE0_clEvENKUlvE1_clEvEUliiE_EEEEvRNS_18TensorIteratorBaseERKT_EUliE_EEviT1_ --------------------------
	.section	.nv.info._ZN2at6native18elementwise_kernelILi128ELi4EZNS0_22gpu_kernel_impl_nocastINS0_13BinaryFunctorIiibZZZNS0_22logical_or_kernel_cudaERNS_14TensorIteratorEENKUlvE0_clEvENKUlvE1_clEvEUliiE_EEEEvRNS_18TensorIteratorBaseERKT_EUliE_EEviT1_,"",@"SHT_CUDA_INFO"
	.sectionflags	@""
	.align	4


	//----- nvinfo : EIATTR_CUDA_API_VERSION
	.align		4
        /*0000*/ 	.byte	0x04, 0x37
        /*0002*/ 	.short	(.L_7158 - .L_7157)
.L_7157:
        /*0004*/ 	.word	0x00000082


	//----- nvinfo : EIATTR_SW2861232_WAR
	.align		4
.L_7158:
        /*0008*/ 	.byte	0x01, 0x35
	.zero		2


	//----- nvinfo : EIATTR_PARAM_CBANK
	.align		4
        /*000c*/ 	.byte	0x04, 0x0a
        /*000e*/ 	.short	(.L_7160 - .L_7159)
	.align		4
.L_7159:
        /*0010*/ 	.word	index@(.nv.constant0._ZN2at6native18elementwise_kernelILi128ELi4EZNS0_22gpu_kernel_impl_nocastINS0_13BinaryFunctorIiibZZZNS0_22logical_or_kernel_cudaERNS_14TensorIteratorEENKUlvE0_clEvENKUlvE1_clEvEUliiE_EEEEvRNS_18TensorIteratorBaseERKT_EUliE_EEviT1_)
        /*0014*/ 	.short	0x0160
        /*0016*/ 	.short	0x0290


	//----- nvinfo : EIATTR_CBANK_PARAM_SIZE
	.align		4
.L_7160:
        /*0018*/ 	.byte	0x03, 0x19
        /*001a*/ 	.short	0x0290


	//----- nvinfo : EIATTR_KPARAM_INFO
	.align		4
        /*001c*/ 	.byte	0x04, 0x17
        /*001e*/ 	.short	(.L_7162 - .L_7161)
.L_7161:
        /*0020*/ 	.word	0x00000000
        /*0024*/ 	.short	0x0001
        /*0026*/ 	.short	0x0008
        /*0028*/ 	.byte	0x00, 0xf0, 0x21, 0x0a


	//----- nvinfo : EIATTR_KPARAM_INFO
	.align		4
.L_7162:
        /*002c*/ 	.byte	0x04, 0x17
        /*002e*/ 	.short	(.L_7164 - .L_7163)
.L_7163:
        /*0030*/ 	.word	0x00000000
        /*0034*/ 	.short	0x0000
        /*0036*/ 	.short	0x0000
        /*0038*/ 	.byte	0x00, 0xf0, 0x11, 0x00


	//----- nvinfo : EIATTR_MAXREG_COUNT
	.align		4
.L_7164:
        /*003c*/ 	.byte	0x03, 0x1b
        /*003e*/ 	.short	0x0080


	//----- nvinfo : EIATTR_MERCURY_ISA_VERSION
	.align		4
        /*0040*/ 	.byte	0x03, 0x5f
        /*0042*/ 	.short	0x0000


	//----- nvinfo : EIATTR_EXIT_INSTR_OFFSETS
	.align		4
        /*0044*/ 	.byte	0x04, 0x1c
        /*0046*/ 	.short	(.L_7166 - .L_7165)


	//   ....[0]....
.L_7165:
        /*0048*/ 	.word	0x000032b0


	//   ....[1]....
        /*004c*/ 	.word	0x00004340


	//----- nvinfo : EIATTR_MAX_THREADS
	.align		4
.L_7166:
        /*0050*/ 	.byte	0x04, 0x05
        /*0052*/ 	.short	(.L_7168 - .L_7167)
.L_7167:
        /*0054*/ 	.word	0x00000080
        /*0058*/ 	.word	0x00000001
        /*005c*/ 	.word	0x00000001


	//----- nvinfo : EIATTR_CRS_STACK_SIZE
	.align		4
.L_7168:
        /*0060*/ 	.byte	0x04, 0x1e
        /*0062*/ 	.short	(.L_7170 - .L_7169)
.L_7169:
        /*0064*/ 	.word	0x00000000
.L_7170:


//--------------------- .nv.info._ZN2at6native27unrolled_elementwise_kernelINS0_13BinaryFunctorIiibZZZNS0_22logical_or_kernel_cudaERNS_14TensorIteratorEENKUlvE0_clEvENKUlvE1_clEvEUliiE_EESt5arrayIPcLm3EELi4E23TrivialOffsetCalculatorILi2EjESC_ILi1EjENS0_6memory15LoadWithoutCastENSF_16StoreWithoutCastEEEviT_T0_T2_T3_T4_T5_ --------------------------
	.section	.nv.info._ZN2at6native27unrolled_elementwise_kernelINS0_13BinaryFunctorIiibZZZNS0_22logical_or_kernel_cudaERNS_14TensorIteratorEENKUlvE0_clEvENKUlvE1_clEvEUliiE_EESt5arrayIPcLm3EELi4E23TrivialOffsetCalculatorILi2EjESC_ILi1EjENS0_6memory15LoadWithoutCastENSF_16StoreWithoutCastEEEviT_T0_T2_T3_T4_T5_,"",@"SHT_CUDA_INFO"
	.sectionflags	@""
	.align	4


	//----- nvinfo : EIATTR_CUDA_API_VERSION
	.align		4
        /*0000*/ 	.byte	0x04, 0x37
        /*0002*/ 	.short	(.L_7172 - .L_7171)
.L_7171:
        /*0004*/ 	.word	0x00000082


	//----- nvinfo : EIATTR_SW2861232_WAR
	.align		4
.L_7172:
        /*0008*/ 	.byte	0x01, 0x35
	.zero		2


	//----- nvinfo : EIATTR_PARAM_CBANK
	.align		4
        /*000c*/ 	.byte	0x04, 0x0a
        /*000e*/ 	.short	(.L_7174 - .L_7173)
	.align		4
.L_7173:
        /*0010*/ 	.word	index@(.nv.constant0._ZN2at6native27unrolled_elementwise_kernelINS0_13BinaryFunctorIiibZZZNS0_22logical_or_kernel_cudaERNS_14TensorIteratorEENKUlvE0_clEvENKUlvE1_clEvEUliiE_EESt5arrayIPcLm3EELi4E23TrivialOffsetCalculatorILi2EjESC_ILi1EjENS0_6memory15LoadWithoutCastENSF_16StoreWithoutCastEEEviT_T0_T2_T3_T4_T5_)
        /*0014*/ 	.short	0x0160
        /*0016*/ 	.short	0x0024


	//----- nvinfo : EIATTR_CBANK_PARAM_SIZE
	.align		4
.L_7174:
        /*0018*/ 	.byte	0x03, 0x19
        /*001a*/ 	.short	0x0024


	//----- nvinfo : EIATTR_KPARAM_INFO
	.align		4
        /*001c*/ 	.byte	0x04, 0x17
        /*001e*/ 	.short	(.L_7176 - .L_7175)
.L_7175:
        /*0020*/ 	.word	0x00000000
        /*0024*/ 	.short	0x0006
        /*0026*/ 	.short	0x0023
        /*0028*/ 	.byte	0x00, 0xf0, 0x05, 0x00


	//----- nvinfo : EIATTR_KPARAM_INFO
	.align		4
.L_7176:
        /*002c*/ 	.byte	0x04, 0x17
        /*002e*/ 	.short	(.L_7178 - .L_7177)
.L_7177:
        /*0030*/ 	.word	0x00000000
        /*0034*/ 	.short	0x0005
        /*0036*/ 	.short	0x0022
        /*0038*/ 	.byte	0x00, 0xf0, 0x05, 0x00


	//----- nvinfo : EIATTR_KPARAM_INFO
	.align		4
.L_7178:
        /*003c*/ 	.byte	0x04, 0x17
        /*003e*/ 	.short	(.L_7180 - .L_7179)
.L_7179:
        /*0040*/ 	.word	0x00000000
        /*0044*/ 	.short	0x0004
        /*0046*/ 	.short	0x0021
        /*0048*/ 	.byte	0x00, 0xf0, 0x05, 0x00


	//----- nvinfo : EIATTR_KPARAM_INFO
	.align		4
.L_7180:
        /*004c*/ 	.byte	0x04, 0x17
        /*004e*/ 	.short	(.L_7182 - .L_7181)
.L_7181:
        /*0050*/ 	.word	0x00000000
        /*0054*/ 	.short	0x0003
        /*0056*/ 	.short	0x0020
        /*0058*/ 	.byte	0x00, 0xf0, 0x05, 0x00


	//----- nvinfo : EIATTR_KPARAM_INFO
	.align		4
.L_7182:
        /*005c*/ 	.byte	0x04, 0x17
        /*005e*/ 	.short	(.L_7184 - .L_7183)
.L_7183:
        /*0060*/ 	.word	0x00000000
        /*0064*/ 	.short	0x0002
        /*0066*/ 	.short	0x0008
        /*0068*/ 	.byte	0x00, 0xf0, 0x61, 0x00


	//----- nvinfo : EIATTR_KPARAM_INFO
	.align		4
.L_7184:
        /*006c*/ 	.byte	0x04, 0x17
        /*006e*/ 	.short	(.L_7186 - .L_7185)
.L_7185:
        /*0070*/ 	.word	0x00000000
        /*0074*/ 	.short	0x0001
        /*0076*/ 	.short	0x0004
        /*0078*/ 	.byte	0x00, 0xf0, 0x05, 0x00


	//----- nvinfo : EIATTR_KPARAM_INFO
	.align		4
.L_7186:
        /*007c*/ 	.byte	0x04, 0x17
        /*007e*/ 	.short	(.L_7188 - .L_7187)
.L_7187:
        /*0080*/ 	.word	0x00000000
        /*0084*/ 	.short	0x0000
        /*0086*/ 	.short	0x0000
        /*0088*/ 	.byte	0x00, 0xf0, 0x11, 0x00


	//----- nvinfo : EIATTR_MAXREG_COUNT
	.align		4
.L_7188:
        /*008c*/ 	.byte	0x03, 0x1b
        /*008e*/ 	.short	0x00ff


	//----- nvinfo : EIATTR_MERCURY_ISA_VERSION
	.align		4
        /*0090*/ 	.byte	0x03, 0x5f
        /*0092*/ 	.short	0x0000


	//----- nvinfo : EIATTR_EXIT_INSTR_OFFSETS
	.align		4
        /*0094*/ 	.byte	0x04, 0x1c
        /*0096*/ 	.short	(.L_7190 - .L_7189)


	//   ....[0]....
.L_7189:
        /*0098*/ 	.word	0x00000480


	//   ....[1]....
        /*009c*/ 	.word	0x000004f0


	//----- nvinfo : EIATTR_MAX_THREADS
	.align		4
.L_7190:
        /*00a0*/ 	.byte	0x04, 0x05
        /*00a2*/ 	.short	(.L_7192 - .L_7191)
.L_7191:
        /*00a4*/ 	.word	0x00000080
        /*00a8*/ 	.word	0x00000001
        /*00ac*/ 	.word	0x00000001


	//----- nvinfo : EIATTR_CRS_STACK_SIZE
	.align		4
.L_7192:
        /*00b0*/ 	.byte	0x04, 0x1e
        /*00b2*/ 	.short	(.L_7194 - .L_7193)
.L_7193:
        /*00b4*/ 	.word	0x00000000
.L_7194:


//--------------------- .nv.info._ZN2at6native29vectorized_elementwise_kernelILi2ENS0_13BinaryFunctorIiibZZZNS0_22logical_or_kernel_cudaERNS_14TensorIteratorEENKUlvE0_clEvENKUlvE1_clEvEUliiE_EESt5arrayIPcLm3EEEEviT0_T1_ --------------------------
	.section	.nv.info._ZN2at6native29vectorized_elementwise_kernelILi2ENS0_13BinaryFunctorIiibZZZNS0_22logical_or_kernel_cudaERNS_14TensorIteratorEENKUlvE0_clEvENKUlvE1_clEvEUliiE_EESt5arrayIPcLm3EEEEviT0_T1_,"",@"SHT_CUDA_INFO"
	.sectionflags	@""
	.align	4


	//----- nvinfo : EIATTR_CUDA_API_VERSION
	.align		4
        /*0000*/ 	.byte	0x04, 0x37
        /*0002*/ 	.short	(.L_7196 - .L_7195)
.L_7195:
        /*0004*/ 	.word	0x00000082


	//----- nvinfo : EIATTR_SW2861232_WAR
	.align		4
.L_7196:
        /*0008*/ 	.byte	0x01, 0x35
	.zero		2


	//----- nvinfo : EIATTR_PARAM_CBANK
	.align		4
        /*000c*/ 	.byte	0x04, 0x0a
        /*000e*/ 	.short	(.L_7198 - .L_7197)
	.align		4
.L_7197:
        /*0010*/ 	.word	index@(.nv.constant0._ZN2at6native29vectorized_elementwise_kernelILi2ENS0_13BinaryFunctorIiibZZZNS0_22logical_or_kernel_cudaERNS_14TensorIteratorEENKUlvE0_clEvENKUlvE1_clEvEUliiE_EESt5arrayIPcLm3EEEEviT0_T1_)
        /*0014*/ 	.short	0x0160
        /*0016*/ 	.short	0x0020


	//----- nvinfo : EIATTR_CBANK_PARAM_SIZE
	.align		4
.L_7198:
        /*0018*/ 	.byte	0x03, 0x19
        /*001a*/ 	.short	0x0020


	//----- nvinfo : EIATTR_KPARAM_INFO
	.align		4
        /*001c*/ 	.byte	0x04, 0x17
        /*001e*/ 	.short	(.L_7200 - .L_7199)
.L_7199:
        /*0020*/ 	.word	0x00000000
        /*0024*/ 	.short	0x0002
        /*0026*/ 	.short	0x0008
        /*0028*/ 	.byte	0x00, 0xf0, 0x61, 0x00


	//----- nvinfo : EIATTR_KPARAM_INFO
	.align		4
.L_7200:
        /*002c*/ 	.byte	0x04, 0x17
        /*002e*/ 	.short	(.L_7202 - .L_7201)
.L_7201:
        /*0030*/ 	.word	0x00000000
        /*0034*/ 	.short	0x0001
        /*0036*/ 	.short	0x0004
        /*0038*/ 	.byte	0x00, 0xf0, 0x05, 0x00


	//----- nvinfo : EIATTR_KPARAM_INFO
	.align		4
.L_7202:
        /*003c*/ 	.byte	0x04, 0x17
        /*003e*/ 	.short	(.L_7204 - .L_7203)
.L_7203:
        /*0040*/ 	.word	0x00000000
        /*0044*/ 	.short	0x0000
        /*0046*/ 	.short	0x0000
        /*0048*/ 	.byte	0x00, 0xf0, 0x11, 0x00


	//----- nvinfo : EIATTR_MAXREG_COUNT
	.align		4
.L_7204:
        /*004c*/ 	.byte	0x03, 0x1b
        /*004e*/ 	.short	0x00ff


	//----- nvinfo : EIATTR_MERCURY_ISA_VERSION
	.align		4
        /*0050*/ 	.byte	0x03, 0x5f
        /*0052*/ 	.short	0x0000


	//----- nvinfo : EIATTR_EXIT_INSTR_OFFSETS
	.align		4
        /*0054*/ 	.byte	0x04, 0x1c
        /*0056*/ 	.short	(.L_7206 - .L_7205)


	//   ....[0]....
.L_7205:
        /*0058*/ 	.word	0x00000300


	//   ....[1]....
        /*005c*/ 	.word	0x00000c10


	//   ....[2]....
        /*0060*/ 	.word	0x00000c80


	//----- nvinfo : EIATTR_MAX_THREADS
	.align		4
.L_7206:
        /*0064*/ 	.byte	0x04, 0x05
        /*0066*/ 	.short	(.L_7208 - .L_7207)
.L_7207:
        /*0068*/ 	.word	0x00000080
        /*006c*/ 	.word	0x00000001
        /*0070*/ 	.word	0x00000001


	//----- nvinfo : EIATTR_CRS_STACK_SIZE
	.align		4
.L_7208:
        /*0074*/ 	.byte	0x04, 0x1e
        /*0076*/ 	.short	(.L_7210 - .L_7209)
.L_7209:
        /*0078*/ 	.word	0x00000000
.L_7210:


//--------------------- .nv.info._ZN2at6native29vectorized_elementwise_kernelILi4ENS0_13BinaryFunctorIiibZZZNS0_22logical_or_kernel_cudaERNS_14TensorIteratorEENKUlvE0_clEvENKUlvE1_clEvEUliiE_EESt5arrayIPcLm3EEEEviT0_T1_ --------------------------
	.section	.nv.info._ZN2at6native29vectorized_elementwise_kernelILi4ENS0_13BinaryFunctorIiibZZZNS0_22logical_or_kernel_cudaERNS_14TensorIteratorEENKUlvE0_clEvENKUlvE1_clEvEUliiE_EESt5arrayIPcLm3EEEEviT0_T1_,"",@"SHT_CUDA_INFO"
	.sectionflags	@""
	.align	4


	//----- nvinfo : EIATTR_CUDA_API_VERSION
	.align		4
        /*0000*/ 	.byte	0x04, 0x37
        /*0002*/ 	.short	(.L_7212 - .L_7211)
.L_7211:
        /*0004*/ 	.word	0x00000082


	//----- nvinfo : EIATTR_SW2861232_WAR
	.align		4
.L_7212:
        /*0008*/ 	.byte	0x01, 0x35
	.zero		2


	//----- nvinfo : EIATTR_PARAM_CBANK
	.align		4
        /*000c*/ 	.byte	0x04, 0x0a
        /*000e*/ 	.short	(.L_7214 - .L_7213)
	.align		4
.L_7213:
        /*0010*/ 	.word	index@(.nv.constant0._ZN2at6native29vectorized_elementwise_kernelILi4ENS0_13BinaryFunctorIiibZZZNS0_22logical_or_kernel_cudaERNS_14TensorIteratorEENKUlvE0_clEvENKUlvE1_clEvEUliiE_EESt5arrayIPcLm3EEEEviT0_T1_)
        /*0014*/ 	.short	0x0160
        /*0016*/ 	.short	0x0020


	//----- nvinfo : EIATTR_CBANK_PARAM_SIZE
	.align		4
.L_7214:
        /*0018*/ 	.byte	0x03, 0x19
        /*001a*/ 	.short	0x0020


	//----- nvinfo : EIATTR_KPARAM_INFO
	.align		4
        /*001c*/ 	.byte	0x04, 0x17
        /*001e*/ 	.short	(.L_7216 - .L_7215)
.L_7215:
        /*0020*/ 	.word	0x00000000
        /*0024*/ 	.short	0x0002
        /*0026*/ 	.short	0x0008
        /*0028*/ 	.byte	0x00, 0xf0, 0x61, 0x00


	//----- nvinfo : EIATTR_KPARAM_INFO
	.align		4
.L_7216:
        /*002c*/ 	.byte	0x04, 0x17
        /*002e*/ 	.short	(.L_7218 - .L_7217)
.L_7217:
        /*0030*/ 	.word	0x00000000
        /*0034*/ 	.short	0x0001
        /*0036*/ 	.short	0x0004
        /*0038*/ 	.byte	0x00, 0xf0, 0x05, 0x00


	//----- nvinfo : EIATTR_KPARAM_INFO
	.align		4
.L_7218:
        /*003c*/ 	.byte	0x04, 0x17
        /*003e*/ 	.short	(.L_7220 - .L_7219)
.L_7219:
        /*0040*/ 	.word	0x00000000
        /*0044*/ 	.short	0x0000
        /*0046*/ 	.short	0x0000
        /*0048*/ 	.byte	0x00, 0xf0, 0x11, 0x00


	//----- nvinfo : EIATTR_MAXREG_COUNT
	.align		4
.L_7220:
        /*004c*/ 	.byte	0x03, 0x1b
        /*004e*/ 	.short	0x00ff


	//----- nvinfo : EIATTR_MERCURY_ISA_VERSION
	.align		4
        /*0050*/ 	.byte	0x03, 0x5f
        /*0052*/ 	.short	0x0000


	//----- nvinfo : EIATTR_EXIT_INSTR_OFFSETS
	.align		4
        /*0054*/ 	.byte	0x04, 0x1c
        /*0056*/ 	.short	(.L_7222 - .L_7221)


	//   ....[0]....
.L_7221:
        /*0058*/ 	.word	0x000002c0


	//   ....[1]....
        /*005c*/ 	.word	0x00000bd0


	//   ....[2]....
        /*0060*/ 	.word	0x00000c40


	//----- nvinfo : EIATTR_MAX_THREADS
	.align		4
.L_7222:
        /*0064*/ 	.byte	0x04, 0x05
        /*0066*/ 	.short	(.L_7224 - .L_7223)
.L_7223:
        /*0068*/ 	.word	0x00000080
        /*006c*/ 	.word	0x00000001
        /*0070*/ 	.word	0x00000001


	//----- nvinfo : EIATTR_CRS_STACK_SIZE
	.align		4
.L_7224:
        /*0074*/ 	.byte	0x04, 0x1e
        /*0076*/ 	.short	(.L_7226 - .L_7225)
.L_7225:
        /*0078*/ 	.word	0x00000000
.L_7226:


//--------------------- .nv.info._ZN2at6native29vectorized_elementwise_kernelILi8ENS0_13BinaryFunctorIiibZZZNS0_22logical_or_kernel_cudaERNS_14TensorIteratorEENKUlvE0_clEvENKUlvE1_clEvEUliiE_EESt5arrayIPcLm3EEEEviT0_T1_ --------------------------
	.section	.nv.info._ZN2at6native29vectorized_elementwise_kernelILi8ENS0_13BinaryFunctorIiibZZZNS0_22logical_or_kernel_cudaERNS_14TensorIteratorEENKUlvE0_clEvENKUlvE1_clEvEUliiE_EESt5arrayIPcLm3EEEEviT0_T1_,"",@"SHT_CUDA_INFO"
	.sectionflags	@""
	.align	4


	//----- nvinfo : EIATTR_CUDA_API_VERSION
	.align		4
        /*0000*/ 	.byte	0x04, 0x37
        /*0002*/ 	.short	(.L_7228 - .L_7227)
.L_7227:
        /*0004*/ 	.word	0x00000082


	//----- nvinfo : EIATTR_SW2861232_WAR
	.align		4
.L_7228:
        /*0008*/ 	.byte	0x01, 0x35
	.zero		2


	//----- nvinfo : EIATTR_PARAM_CBANK
	.align		4
        /*000c*/ 	.byte	0x04, 0x0a
        /*000e*/ 	.short	(.L_7230 - .L_7229)
	.align		4
.L_7229:
        /*0010*/ 	.word	index@(.nv.constant0._ZN2at6native29vectorized_elementwise_kernelILi8ENS0_13BinaryFunctorIiibZZZNS0_22logical_or_kernel_cudaERNS_14TensorIteratorEENKUlvE0_clEvENKUlvE1_clEvEUliiE_EESt5arrayIPcLm3EEEEviT0_T1_)
        /*0014*/ 	.short	0x0160
        /*0016*/ 	.short	0x0020


	//----- nvinfo : EIATTR_CBANK_PARAM_SIZE
	.align		4
.L_7230:
        /*0018*/ 	.byte	0x03, 0x19
        /*001a*/ 	.short	0x0020


	//----- nvinfo : EIATTR_KPARAM_INFO
	.align		4
        /*001c*/ 	.byte	0x04, 0x17
        /*001e*/ 	.short	(.L_7232 - .L_7231)
.L_7231:
        /*0020*/ 	.word	0x00000000
        /*0024*/ 	.short	0x0002
        /*0026*/ 	.short	0x0008
        /*0028*/ 	.byte	0x00, 0xf0, 0x61, 0x00


	//----- nvinfo : EIATTR_KPARAM_INFO
	.align		4
.L_7232:
        /*002c*/ 	.byte	0x04, 0x17
        /*002e*/ 	.short	(.L_7234 - .L_7233)
.L_7233:
        /*0030*/ 	.word	0x00000000
        /*0034*/ 	.short	0x0001
        /*0036*/ 	.short	0x0004
        /*0038*/ 	.byte	0x00, 0xf0, 0x05, 0x00


	//----- nvinfo : EIATTR_KPARAM_INFO
	.align		4
.L_7234:
        /*003c*/ 	.byte	0x04, 0x17
        /*003e*/ 	.short	(.L_7236 - .L_7235)
.L_7235:
        /*0040*/ 	.word	0x00000000
        /*0044*/ 	.short	0x0000
        /*0046*/ 	.short	0x0000
        /*0048*/ 	.byte	0x00, 0xf0, 0x11, 0x00


	//----- nvinfo : EIATTR_MAXREG_COUNT
	.align		4
.L_7236:
        /*004c*/ 	.byte	0x03, 0x1b
        /*004e*/ 	.short	0x00ff


	//----- nvinfo : EIATTR_MERCURY_ISA_VERSION
	.align		4
        /*0050*/ 	.byte	0x03, 0x5f
        /*0052*/ 	.short	0x0000


	//----- nvinfo : EIATTR_EXIT_INSTR_OFFSETS
	.align		4
        /*0054*/ 	.byte	0x04, 0x1c
        /*0056*/ 	.short	(.L_7238 - .L_7237)


	//   ....[0]....
.L_7237:
        /*0058*/ 	.word	0x00000010


	//----- nvinfo : EIATTR_MAX_THREADS
	.align		4
.L_7238:
        /*005c*/ 	.byte	0x04, 0x05
        /*005e*/ 	.short	(.L_7240 - .L_7239)
.L_7239:
        /*0060*/ 	.word	0x00000080
        /*0064*/ 	.word	0x00000001
        /*0068*/ 	.word	0x00000001
.L_7240:


//--------------------- .nv.info._ZN2at6native18elementwise_kernelILi128ELi4EZNS0_15gpu_kernel_implINS0_13AUnaryFunctorIaabZZZNS0_22logical_or_kernel_cudaERNS_14TensorIteratorEENKUlvE0_clEvENKUlvE0_clEvEUlaaE_EEEEvRNS_18TensorIteratorBaseERKT_EUliE_EEviT1_ --------------------------
	.section	.nv.info._ZN2at6native18elementwise_kernelILi128ELi4EZNS0_15gpu_kernel_implINS0_13AUnaryFunctorIaabZZZNS0_22logical_or_kernel_cudaERNS_14TensorIteratorEENKUlvE0_clEvENKUlvE0_clEvEUlaaE_EEEEvRNS_18TensorIteratorBaseERKT_EUliE_EEviT1_,"",@"SHT_CUDA_INFO"
	.sectionflags	@""
	.align	4


	//----- nvinfo : EIATTR_CUDA_API_VERSION
	.align		4
        /*0000*/ 	.byte	0x04, 0x37
        /*0002*/ 	.short	(.L_7242 - .L_7241)
.L_7241:
        /*0004*/ 	.word	0x00000082


	//----- nvinfo : EIATTR_SW2861232_WAR
	.align		4
.L_7242:
        /*0008*/ 	.byte	0x01, 0x35
	.zero		2


	//----- nvinfo : EIATTR_PARAM_CBANK
	.align		4
        /*000c*/ 	.byte	0x04, 0x0a
        /*000e*/ 	.short	(.L_7244 - .L_7243)
	.align		4
.L_7243:
        /*0010*/ 	.word	index@(.nv.constant0._ZN2at6native18elementwise_kernelILi128ELi4EZNS0_15gpu_kernel_implINS0_13AUnaryFunctorIaabZZZNS0_22logical_or_kernel_cudaERNS_14TensorIteratorEENKUlvE0_clEvENKUlvE0_clEvEUlaaE_EEEEvRNS_18TensorIteratorBaseERKT_EUliE_EEviT1_)
        /*0014*/ 	.short	0x0160
        /*0016*/ 	.short	0x0220


	//----- nvinfo : EIATTR_CBANK_PARAM_SIZE
	.align		4
.L_7244:
        /*0018*/ 	.byte	0x03, 0x19
        /*001a*/ 	.short	0x0220


	//----- nvinfo : EIATTR_KPARAM_INFO
	.align		4
        /*001c*/ 	.byte	0x04, 0x17
        /*001e*/ 	.short	(.L_7246 - .L_7245)
.L_7245:
        /*0020*/ 	.word	0x00000000
        /*0024*/ 	.short	0x0001
        /*0026*/ 	.short	0x0008
        /*0028*/ 	.byte	0x00, 0xf0, 0x61, 0x08


	//----- nvinfo : EIATTR_KPARAM_INFO
	.align		4
.L_7246:
        /*002c*/ 	.byte	0x04, 0x17
        /*002e*/ 	.short	(.L_7248 - .L_7247)
.L_7247:
        /*0030*/ 	.word	0x00000000
        /*0034*/ 	.short	0x0000
        /*0036*/ 	.short	0x0000
        /*0038*/ 	.byte	0x00, 0xf0, 0x11, 0x00


	//----- nvinfo : EIATTR_MAXREG_COUNT
	.align		4
.L_7248:
        /*003c*/ 	.byte	0x03, 0x1b
        /*003e*/ 	.short	0x0080


	//----- nvinfo : EIATTR_EXTERNS
	.align		4
        /*0040*/ 	.byte	0x04, 0x0f
        /*0042*/ 	.short	(.L_7250 - .L_7249)


	//   ....[0]....
	.align		4
.L_7249:
        /*0044*/ 	.word	index@(__assertfail)


	//----- nvinfo : EIATTR_MERCURY_ISA_VERSION
	.align		4
.L_7250:
        /*0048*/ 	.byte	0x03, 0x5f
        /*004a*/ 	.short	0x0000


	//----- nvinfo : EIATTR_SYSCALL_OFFSETS
	.align		4
        /*004c*/ 	.byte	0x04, 0x46
        /*004e*/ 	.short	(.L_7252 - .L_7251)


	//   ....[0]....
.L_7251:
        /*0050*/ 	.word	0x00001d20


	//   ....[1]....
        /*0054*/ 	.word	0x00002ad0


	//   ....[2]....
        /*0058*/ 	.word	0x00004840


	//   ....[3]....
        /*005c*/ 	.word	0x000055e0


	//   ....[4]....
        /*0060*/ 	.word	0x00007310


	//   ....[5]....
        /*0064*/ 	.word	0x000080b0


	//   ....[6]....
        /*0068*/ 	.word	0x00009df0


	//   ....[7]....
        /*006c*/ 	.word	0x0000ab90


	//----- nvinfo : EIATTR_EXIT_INSTR_OFFSETS
	.align		4
.L_7252:
        /*0070*/ 	.byte	0x04, 0x1c
        /*0072*/ 	.short	(.L_7254 - .L_7253)


	//   ....[0]....
.L_7253:
        /*0074*/ 	.word	0x00008150


	//   ....[1]....
        /*0078*/ 	.word	0x00009f50


	//   ....[2]....
        /*007c*/ 	.word	0x00009f70


	//   ....[3]....
        /*0080*/ 	.word	0x0000a000


	//   ....[4]....
        /*0084*/ 	.word	0x0000a020


	//   ....[5]....
        /*0088*/ 	.word	0x0000a040


	//   ....[6]....
        /*008c*/ 	.word	0x0000a0d0


	//   ....[7]....
        /*0090*/ 	.word	0x0000a110


	//   ....[8]....
        /*0094*/ 	.word	0x0000a1b0


	//   ....[9]....
        /*0098*/ 	.word	0x0000a200


	//   ....[10]....
        /*009c*/ 	.word	0x0000a240


	//   ....[11]....
        /*00a0*/ 	.word	0x0000a2e0


	//   ....[12]....
        /*00a4*/ 	.word	0x0000a330


	//   ....[13]....
        /*00a8*/ 	.word	0x0000a480


	//   ....[14]....
        /*00ac*/ 	.word	0x0000a520


	//   ....[15]....
        /*00b0*/ 	.word	0x0000a560


	//   ....[16]....
        /*00b4*/ 	.word	0x0000a5b0


	//   ....[17]....
        /*00b8*/ 	.word	0x0000a5f0


	//   ....[18]....
        /*00bc*/ 	.word	0x0000a690


	//   ....[19]....
        /*00c0*/ 	.word	0x0000a7d0


	//   ....[20]....
        /*00c4*/ 	.word	0x0000a910


	//   ....[21]....
        /*00c8*/ 	.word	0x0000aa60


	//   ....[22]....
        /*00cc*/ 	.word	0x0000aba0


	//   ....[23]....
        /*00d0*/ 	.word	0x0000abd0


	//   ....[24]....
        /*00d4*/ 	.word	0x0000abf0


	//----- nvinfo : EIATTR_MAX_THREADS
	.align		4
.L_7254:
        /*00d8*/ 	.byte	0x04, 0x05
        /*00da*/ 	.short	(.L_7256 - .L_7255)
.L_7255:
        /*00dc*/ 	.word	0x00000080
        /*00e0*/ 	.word	0x00000001
        /*00e4*/ 	.word	0x00000001


	//----- nvinfo : EIATTR_CRS_STACK_SIZE
	.align		4
.L_7256:
        /*00e8*/ 	.byte	0x04, 0x1e
        /*00ea*/ 	.short	(.L_7258 - .L_7257)
.L_7257:
        /*00ec*/ 	.word	0x00000000
.L_7258:


//--------------------- .nv.info._ZN2at6native27unrolled_elementwise_kernelINS0_13AUnaryFunctorIaabZZZNS0_22logical_or_kernel_cudaERNS_14TensorIteratorEENKUlvE0_clEvENKUlvE0_clEvEUlaaE_EESt5arrayIPcLm2EELi4E23TrivialOffsetCalculatorILi1EjESD_NS0_6memory12LoadWithCastILi1EEENSE_13StoreWithCastILi1EEEEEviT_T0_T2_T3_T4_T5_ --------------------------
	.section	.nv.info._ZN2at6native27unrolled_elementwise_kernelINS0_13AUnaryFunctorIaabZZZNS0_22logical_or_kernel_cudaERNS_14TensorIteratorEENKUlvE0_clEvENKUlvE0_clEvEUlaaE_EESt5arrayIPcLm2EELi4E23TrivialOffsetCalculatorILi1EjESD_NS0_6memory12LoadWithCastILi1EEENSE_13StoreWithCastILi1EEEEEviT_T0_T2_T3_T4_T5_,"",@"SHT_CUDA_INFO"
	.sectionflags	@""
	.align	4


	//----- nvinfo : EIATTR_CUDA_API_VERSION
	.align		4
        /*0000*/ 	.byte	0x04, 0x37
        /*0002*/ 	.short	(.L_7260 - .L_7259)
.L_7259:
        /*0004*/ 	.word	0x00000082


	//----- nvinfo : EIATTR_SW2861232_WAR
	.align		4
.L_7260:
        /*0008*/ 	.byte	0x01, 0x35
	.zero		2


	//----- nvinfo : EIATTR_PARAM_CBANK
	.align		4
        /*000c*/ 	.byte	0x04, 0x0a
        /*000e*/ 	.short	(.L_7262 - .L_7261)
	.align		4
.L_7261:
        /*0010*/ 	.word	index@(.nv.constant0._ZN2at6native27unrolled_elementwise_kernelINS0_13AUnaryFunctorIaabZZZNS0_22logical_or_kernel_cudaERNS_14TensorIteratorEENKUlvE0_clEvENKUlvE0_clEvEUlaaE_EESt5arrayIPcLm2EELi4E23TrivialOffsetCalculatorILi1EjESD_NS0_6memory12LoadWithCastILi1EEENSE_13StoreWithCastILi1EEEEEviT_T0_T2_T3_T4_T5_)
        /*0014*/ 	.short	0x0160
        /*0016*/ 	.short	0x002c


	//----- nvinfo : EIATTR_CBANK_PARAM_SIZE
	.align		4
.L_7262:
        /*0018*/ 	.byte	0x03, 0x19
        /*001a*/ 	.short	0x002c


	//----- nvinfo : EIATTR_KPARAM_INFO
	.align		4
        /*001c*/ 	.byte	0x04, 0x17
        /*001e*/ 	.short	(.L_7264 - .L_7263)
.L_7263:
        /*0020*/ 	.word	0x00000000
        /*0024*/ 	.short	0x0006
        /*0026*/ 	.short	0x0024
        /*0028*/ 	.byte	0x00, 0xf0, 0x21, 0x00


	//----- nvinfo : EIATTR_KPARAM_INFO
	.align		4
.L_7264:
        /*002c*/ 	.byte	0x04, 0x17
        /*002e*/ 	.short	(.L_7266 - .L_7265)
.L_7265:
        /*0030*/ 	.word	0x00000000
        /*0034*/ 	.short	0x0005
        /*0036*/ 	.short	0x001c
        /*0038*/ 	.byte	0x00, 0xf0, 0x21, 0x00


	//----- nvinfo : EIATTR_KPARAM_INFO
	.align		4
.L_7266:
        /*003c*/ 	.byte	0x04, 0x17
        /*003e*/ 	.short	(.L_7268 - .L_7267)
.L_7267:
        /*0040*/ 	.word	0x00000000
        /*0044*/ 	.short	0x0004
        /*0046*/ 	.short	0x0019
        /*0048*/ 	.byte	0x00, 0xf0, 0x05, 0x00


	//----- nvinfo : EIATTR_KPARAM_INFO
	.align		4
.L_7268:
        /*004c*/ 	.byte	0x04, 0x17
        /*004e*/ 	.short	(.L_7270 - .L_7269)
.L_7269:
        /*0050*/ 	.word	0x00000000
        /*0054*/ 	.short	0x0003
        /*0056*/ 	.short	0x0018
        /*0058*/ 	.byte	0x00, 0xf0, 0x05, 0x00


	//----- nvinfo : EIATTR_KPARAM_INFO
	.align		4
.L_7270:
        /*005c*/ 	.byte	0x04, 0x17
        /*005e*/ 	.short	(.L_7272 - .L_7271)
.L_7271:
        /*0060*/ 	.word	0x00000000
        /*0064*/ 	.short	0x0002
        /*0066*/ 	.short	0x0008
        /*0068*/ 	.byte	0x00, 0xf0, 0x41, 0x00


	//----- nvinfo : EIATTR_KPARAM_INFO
	.align		4
.L_7272:
        /*006c*/ 	.byte	0x04, 0x17
        /*006e*/ 	.short	(.L_7274 - .L_7273)
.L_7273:
        /*0070*/ 	.word	0x00000000
        /*0074*/ 	.short	0x0001
        /*0076*/ 	.short	0x0004
        /*0078*/ 	.byte	0x00, 0xf0, 0x09, 0x00


	//----- nvinfo : EIATTR_KPARAM_INFO
	.align		4
.L_7274:
        /*007c*/ 	.byte	0x04, 0x17
        /*007e*/ 	.short	(.L_7276 - .L_7275)
.L_7275:
        /*0080*/ 	.word	0x00000000
        /*0084*/ 	.short	0x0000
        /*0086*/ 	.short	0x0000
        /*0088*/ 	.byte	0x00, 0xf0, 0x11, 0x00


	//----- nvinfo : EIATTR_MAXREG_COUNT
	.align		4
.L_7276:
        /*008c*/ 	.byte	0x03, 0x1b
        /*008e*/ 	.short	0x00ff


	//----- nvinfo : EIATTR_EXTERNS
	.align		4
        /*0090*/ 	.byte	0x04, 0x0f
        /*0092*/ 	.short	(.L_7278 - .L_7277)


	//   ....[0]....
	.align		4
.L_7277:
        /*0094*/ 	.word	index@(__assertfail)


	//----- nvinfo : EIATTR_MERCURY_ISA_VERSION
	.align		4
.L_7278:
        /*0098*/ 	.byte	0x03, 0x5f
        /*009a*/ 	.short	0x0000


	//----- nvinfo : EIATTR_SYSCALL_OFFSETS
	.align		4
        /*009c*/ 	.byte	0x04, 0x46
        /*009e*/ 	.short	(.L_7280 - .L_7279)


	//   ....[0]....
.L_7279:
        /*00a0*/ 	.word	0x00000f20


	//   ....[1]....
        /*00a4*/ 	.word	0x00001e40


	//   ....[2]....
        /*00a8*/ 	.word	0x00002d70


	//   ....[3]....
        /*00ac*/ 	.word	0x00003c80


	//   ....[4]....
        /*00b0*/ 	.word	0x00004bf0


	//   ....[5]....
        /*00b4*/ 	.word	0x00005ac0


	//   ....[6]....
        /*00b8*/ 	.word	0x00006980


	//   ....[7]....
        /*00bc*/ 	.word	0x00007840


	//----- nvinfo : EIATTR_EXIT_INSTR_OFFSETS
	.align		4
.L_7280:
        /*00c0*/ 	.byte	0x04, 0x1c
        /*00c2*/ 	.short	(.L_7282 - .L_7281)


	//   ....[0]....
.L_7281:
        /*00c4*/ 	.word	0x00006a10


	//   ....[1]....
        /*00c8*/ 	.word	0x00006b20


	//   ....[2]....
        /*00cc*/ 	.word	0x00006b40


	//   ....[3]....
        /*00d0*/ 	.word	0x00006bd0


	//   ....[4]....
        /*00d4*/ 	.word	0x00006bf0


	//   ....[5]....
        /*00d8*/ 	.word	0x00006c10


	//   ....[6]....
        /*00dc*/ 	.word	0x00006ca0


	//   ....[7]....
        /*00e0*/ 	.word	0x00006ce0


	//   ....[8]....
        /*00e4*/ 	.word	0x00006d80


	//   ....[9]....
        /*00e8*/ 	.word	0x00006dd0


	//   ....[10]....
        /*00ec*/ 	.word	0x00006e00


	//   ....[11]....
        /*00f0*/ 	.word	0x00006ea0


	//   ....[12]....
        /*00f4*/ 	.word	0x00006ee0


	//   ....[13]....
        /*00f8*/ 	.word	0x00007070


	//   ....[14]....
        /*00fc*/ 	.word	0x000071d0


	//   ....[15]....
        /*0100*/ 	.word	0x00007210


	//   ....[16]....
        /*0104*/ 	.word	0x000072b0


	//   ....[17]....
        /*0108*/ 	.word	0x00007430


	//   ....[18]....
        /*010c*/ 	.word	0x000075b0


	//   ....[19]....
        /*0110*/ 	.word	0x00007710


	//   ....[20]....
        /*0114*/ 	.word	0x00007850


	//   ....[21]....
        /*0118*/ 	.word	0x00007880


	//   ....[22]....
        /*011c*/ 	.word	0x000078a0


	//----- nvinfo : EIATTR_MAX_THREADS
	.align		4
.L_7282:
        /*0120*/ 	.byte	0x04, 0x05
        /*0122*/ 	.short	(.L_7284 - .L_7283)
.L_7283:
        /*0124*/ 	.word	0x00000080
        /*0128*/ 	.word	0x00000001
        /*012c*/ 	.word	0x00000001


	//----- nvinfo : EIATTR_CRS_STACK_SIZE
	.align		4
.L_7284:
        /*0130*/ 	.byte	0x04, 0x1e
        /*0132*/ 	.short	(.L_7286 - .L_7285)
.L_7285:
        /*0134*/ 	.word	0x00000000
.L_7286:


//--------------------- .nv.info._ZN2at6native18elementwise_kernelILi128ELi4EZNS0_22gpu_kernel_impl_nocastINS0_13AUnaryFunctorIaabZZZNS0_22logical_or_kernel_cudaERNS_14TensorIteratorEENKUlvE0_clEvENKUlvE0_clEvEUlaaE_EEEEvRNS_18TensorIteratorBaseERKT_EUliE_EEviT1_ --------------------------
	.section	.nv.info._ZN2at6native18elementwise_kernelILi128ELi4EZNS0_22gpu_kernel_impl_nocastINS0_13AUnaryFunctorIaabZZZNS0_22logical_or_kernel_cudaERNS_14TensorIteratorEENKUlvE0_clEvENKUlvE0_clEvEUlaaE_EEEEvRNS_18TensorIteratorBaseERKT_EUliE_EEviT1_,"",@"SHT_CUDA_INFO"
	.sectionflags	@""
	.align	4


	//----- nvinfo : EIATTR_CUDA_API_VERSION
	.align		4
        /*0000*/ 	.byte	0x04, 0x37
        /*0002*/ 	.short	(.L_7288 - .L_7287)
.L_7287:
        /*0004*/ 	.word	0x00000082


	//----- nvinfo : EIATTR_SW2861232_WAR
	.align		4
.L_7288:
        /*0008*/ 	.byte	0x01, 0x35
	.zero		2


	//----- nvinfo : EIATTR_PARAM_CBANK
	.align		4
        /*000c*/ 	.byte	0x04, 0x0a
        /*000e*/ 	.short	(.L_7290 - .L_7289)
	.align		4
.L_7289:
        /*0010*/ 	.word	index@(.nv.constant0._ZN2at6native18elementwise_kernelILi128ELi4EZNS0_22gpu_kernel_impl_nocastINS0_13AUnaryFunctorIaabZZZNS0_22logical_or_kernel_cudaERNS_14TensorIteratorEENKUlvE0_clEvENKUlvE0_clEvEUlaaE_EEEEvRNS_18TensorIteratorBaseERKT_EUliE_EEviT1_)
        /*0014*/ 	.short	0x0160
        /*0016*/ 	.short	0x0220


	//----- nvinfo : EIATTR_CBANK_PARAM_SIZE
	.align		4
.L_7290:
        /*0018*/ 	.byte	0x03, 0x19
        /*001a*/ 	.short	0x0220


	//----- nvinfo : EIATTR_KPARAM_INFO
	.align		4
        /*001c*/ 	.byte	0x04, 0x17
        /*001e*/ 	.short	(.L_7292 - .L_7291)
.L_7291:
        /*0020*/ 	.word	0x00000000
        /*0024*/ 	.short	0x0001
        /*0026*/ 	.short	0x0008
        /*0028*/ 	.byte	0x00, 0xf0, 0x61, 0x08


	//----- nvinfo : EIATTR_KPARAM_INFO
	.align		4
.L_7292:
        /*002c*/ 	.byte	0x04, 0x17
        /*002e*/ 	.short	(.L_7294 - .L_7293)
.L_7293:
        /*0030*/ 	.word	0x00000000
        /*0034*/ 	.short	0x0000
        /*0036*/ 	.short	0x0000
        /*0038*/ 	.byte	0x00, 0xf0, 0x11, 0x00


	//----- nvinfo : EIATTR_MAXREG_COUNT
	.align		4
.L_7294:
        /*003c*/ 	.byte	0x03, 0x1b
        /*003e*/ 	.short	0x0080


	//----- nvinfo : EIATTR_MERCURY_ISA_VERSION
	.align		4
        /*0040*/ 	.byte	0x03, 0x5f
        /*0042*/ 	.short	0x0000


	//----- nvinfo : EIATTR_EXIT_INSTR_OFFSETS
	.align		4
        /*0044*/ 	.byte	0x04, 0x1c
        /*0046*/ 	.short	(.L_7296 - .L_7295)


	//   ....[0]....
.L_7295:
        /*0048*/ 	.word	0x00002d80


	//   ....[1]....
        /*004c*/ 	.word	0x00003c50


	//----- nvinfo : EIATTR_MAX_THREADS
	.align		4
.L_7296:
        /*0050*/ 	.byte	0x04, 0x05
        /*0052*/ 	.short	(.L_7298 - .L_7297)
.L_7297:
        /*0054*/ 	.word	0x00000080
        /*0058*/ 	.word	0x00000001
        /*005c*/ 	.word	0x00000001


	//----- nvinfo : EIATTR_CRS_STACK_SIZE
	.align		4
.L_7298:
        /*0060*/ 	.byte	0x04, 0x1e
        /*0062*/ 	.short	(.L_7300 - .L_7299)
.L_7299:
        /*0064*/ 	.word	0x00000000
.L_7300:


//--------------------- .nv.info._ZN2at6native27unrolled_elementwise_kernelINS0_13AUnaryFunctorIaabZZZNS0_22logical_or_kernel_cudaERNS_14TensorIteratorEENKUlvE0_clEvENKUlvE0_clEvEUlaaE_EESt5arrayIPcLm2EELi4E23TrivialOffsetCalculatorILi1EjESD_NS0_6memory15LoadWithoutCastENSE_16StoreWithoutCastEEEviT_T0_T2_T3_T4_T5_ --------------------------
	.section	.nv.info._ZN2at6native27unrolled_elementwise_kernelINS0_13AUnaryFunctorIaabZZZNS0_22logical_or_kernel_cudaERNS_14TensorIteratorEENKUlvE0_clEvENKUlvE0_clEvEUlaaE_EESt5arrayIPcLm2EELi4E23TrivialOffsetCalculatorILi1EjESD_NS0_6memory15LoadWithoutCastENSE_16StoreWithoutCastEEEviT_T0_T2_T3_T4_T5_,"",@"SHT_CUDA_INFO"
	.sectionflags	@""
	.align	4


	//----- nvinfo : EIATTR_CUDA_API_VERSION
	.align		4
        /*0000*/ 	.byte	0x04, 0x37
        /*0002*/ 	.short	(.L_7302 - .L_7301)
.L_7301:
        /*0004*/ 	.word	0x00000082


	//----- nvinfo : EIATTR_SW2861232_WAR
	.align		4
.L_7302:
        /*0008*/ 	.byte	0x01, 0x35
	.zero		2


	//----- nvinfo : EIATTR_PARAM_CBANK
	.align		4
        /*000c*/ 	.byte	0x04, 0x0a
        /*000e*/ 	.short	(.L_7304 - .L_7303)
	.align		4
.L_7303:
        /*0010*/ 	.word	index@(.nv.constant0._ZN2at6native27unrolled_elementwise_kernelINS0_13AUnaryFunctorIaabZZZNS0_22logical_or_kernel_cudaERNS_14TensorIteratorEENKUlvE0_clEvENKUlvE0_clEvEUlaaE_EESt5arrayIPcLm2EELi4E23TrivialOffsetCalculatorILi1EjESD_NS0_6memory15LoadWithoutCastENSE_16StoreWithoutCastEEEviT_T0_T2_T3_T4_T5_)
        /*0014*/ 	.short	0x0160
        /*0016*/ 	.short	0x001c


	//----- nvinfo : EIATTR_CBANK_PARAM_SIZE
	.align		4
.L_7304:
        /*0018*/ 	.byte	0x03, 0x19
        /*001a*/ 	.short	0x001c


	//----- nvinfo : EIATTR_KPARAM_INFO
	.align		4
        /*001c*/ 	.byte	0x04, 0x17
        /*001e*/ 	.short	(.L_7306 - .L_7305)
.L_7305:
        /*0020*/ 	.word	0x00000000
        /*0024*/ 	.short	0x0006
        /*0026*/ 	.short	0x001b
        /*0028*/ 	.byte	0x00, 0xf0, 0x05, 0x00


	//----- nvinfo : EIATTR_KPARAM_INFO
	.align		4
.L_7306:
        /*002c*/ 	.byte	0x04, 0x17
        /*002e*/ 	.short	(.L_7308 - .L_7307)
.L_7307:
        /*0030*/ 	.word	0x00000000
        /*0034*/ 	.short	0x0005
        /*0036*/ 	.short	0x001a
        /*0038*/ 	.byte	0x00, 0xf0, 0x05, 0x00


	//----- nvinfo : EIATTR_KPARAM_INFO
	.align		4
.L_7308:
        /*003c*/ 	.byte	0x04, 0x17
        /*003e*/ 	.short	(.L_7310 - .L_7309)
.L_7309:
        /*0040*/ 	.word	0x00000000
        /*0044*/ 	.short	0x0004
        /*0046*/ 	.short	0x0019
        /*0048*/ 	.byte	0x00, 0xf0, 0x05, 0x00


	//----- nvinfo : EIATTR_KPARAM_INFO
	.align		4
.L_7310:
        /*004c*/ 	.byte	0x04, 0x17
        /*004e*/ 	.short	(.L_7312 - .L_7311)
.L_7311:
        /*0050*/ 	.word	0x00000000
        /*0054*/ 	.short	0x0003
        /*0056*/ 	.short	0x0018
        /*0058*/ 	.byte	0x00, 0xf0, 0x05, 0x00


	//----- nvinfo : EIATTR_KPARAM_INFO
	.align		4
.L_7312:
        /*005c*/ 	.byte	0x04, 0x17
        /*005e*/ 	.short	(.L_7314 - .L_7313)
.L_7313:
        /*0060*/ 	.word	0x00000000
        /*0064*/ 	.short	0x0002
        /*0066*/ 	.short	0x0008
        /*0068*/ 	.byte	0x00, 0xf0, 0x41, 0x00


	//----- nvinfo : EIATTR_KPARAM_INFO
	.align		4
.L_7314:
        /*006c*/ 	.byte	0x04, 0x17
        /*006e*/ 	.short	(.L_7316 - .L_7315)
.L_7315:
        /*0070*/ 	.word	0x00000000
        /*0074*/ 	.short	0x0001
        /*0076*/ 	.short	0x0004
        /*0078*/ 	.byte	0x00, 0xf0, 0x09, 0x00


	//----- nvinfo : EIATTR_KPARAM_INFO
	.align		4
.L_7316:
        /*007c*/ 	.byte	0x04, 0x17
        /*007e*/ 	.short	(.L_7318 - .L_7317)
.L_7317:
        /*0080*/ 	.word	0x00000000
        /*0084*/ 	.short	0x0000
        /*0086*/ 	.short	0x0000
        /*0088*/ 	.byte	0x00, 0xf0, 0x11, 0x00


	//----- nvinfo : EIATTR_MAXREG_COUNT
	.align		4
.L_7318:
        /*008c*/ 	.byte	0x03, 0x1b
        /*008e*/ 	.short	0x00ff


	//----- nvinfo : EIATTR_MERCURY_ISA_VERSION
	.align		4
        /*0090*/ 	.byte	0x03, 0x5f
        /*0092*/ 	.short	0x0000


	//----- nvinfo : EIATTR_EXIT_INSTR_OFFSETS
	.align		4
        /*0094*/ 	.byte	0x04, 0x1c
        /*0096*/ 	.short	(.L_7320 - .L_7319)


	//   ....[0]....
.L_7319:
        /*0098*/ 	.word	0x00000400


	//   ....[1]....
        /*009c*/ 	.word	0x00000480


	//----- nvinfo : EIATTR_MAX_THREADS
	.align		4
.L_7320:
        /*00a0*/ 	.byte	0x04, 0x05
        /*00a2*/ 	.short	(.L_7322 - .L_7321)
.L_7321:
        /*00a4*/ 	.word	0x00000080
        /*00a8*/ 	.word	0x00000001
        /*00ac*/ 	.word	0x00000001


	//----- nvinfo : EIATTR_CRS_STACK_SIZE
	.align		4
.L_7322:
        /*00b0*/ 	.byte	0x04, 0x1e
        /*00b2*/ 	.short	(.L_7324 - .L_7323)
.L_7323:
        /*00b4*/ 	.word	0x00000000
.L_7324:


//--------------------- .nv.info._ZN2at6native29vectorized_elementwise_kernelILi2ENS0_13AUnaryFunctorIaabZZZNS0_22logical_or_kernel_cudaERNS_14TensorIteratorEENKUlvE0_clEvENKUlvE0_clEvEUlaaE_EESt5arrayIPcLm2EEEEviT0_T1_ --------------------------
	.section	.nv.info._ZN2at6native29vectorized_elementwise_kernelILi2ENS0_13AUnaryFunctorIaabZZZNS0_22logical_or_kernel_cudaERNS_14TensorIteratorEENKUlvE0_clEvENKUlvE0_clEvEUlaaE_EESt5arrayIPcLm2EEEEviT0_T1_,"",@"SHT_CUDA_INFO"
	.sectionflags	@""
	.align	4


	//----- nvinfo : EIATTR_CUDA_API_VERSION
	.align		4
        /*0000*/ 	.byte	0x04, 0x37
        /*0002*/ 	.short	(.L_7326 - .L_7325)
.L_7325:
        /*0004*/ 	.word	0x00000082


	//----- nvinfo : EIATTR_SW2861232_WAR
	.align		4
.L_7326:
        /*0008*/ 	.byte	0x01, 0x35
	.zero		2


	//----- nvinfo : EIATTR_PARAM_CBANK
	.align		4
        /*000c*/ 	.byte	0x04, 0x0a
        /*000e*/ 	.short	(.L_7328 - .L_7327)
	.align		4
.L_7327:
        /*0010*/ 	.word	index@(.nv.constant0._ZN2at6native29vectorized_elementwise_kernelILi2ENS0_13AUnaryFunctorIaabZZZNS0_22logical_or_kernel_cudaERNS_14TensorIteratorEENKUlvE0_clEvENKUlvE0_clEvEUlaaE_EESt5arrayIPcLm2EEEEviT0_T1_)
        /*0014*/ 	.short	0x0160
        /*0016*/ 	.short	0x0018


	//----- nvinfo : EIATTR_CBANK_PARAM_SIZE
	.align		4
.L_7328:
        /*0018*/ 	.byte	0x03, 0x19
        /*001a*/ 	.short	0x0018


	//----- nvinfo : EIATTR_KPARAM_INFO
	.align		4
        /*001c*/ 	.byte	0x04, 0x17
        /*001e*/ 	.short	(.L_7330 - .L_7329)
.L_7329:
        /*0020*/ 	.word	0x00000000
        /*0024*/ 	.short	0x0002
        /*0026*/ 	.short	0x0008
        /*0028*/ 	.byte	0x00, 0xf0, 0x41, 0x00


	//----- nvinfo : EIATTR_KPARAM_INFO
	.align		4
.L_7330:
        /*002c*/ 	.byte	0x04, 0x17
        /*002e*/ 	.short	(.L_7332 - .L_7331)
.L_7331:
        /*0030*/ 	.word	0x00000000
        /*0034*/ 	.short	0x0001
        /*0036*/ 	.short	0x0004
        /*0038*/ 	.byte	0x00, 0xf0, 0x09, 0x00


	//----- nvinfo : EIATTR_KPARAM_INFO
	.align		4
.L_7332:
        /*003c*/ 	.byte	0x04, 0x17
        /*003e*/ 	.short	(.L_7334 - .L_7333)
.L_7333:
        /*0040*/ 	.word	0x00000000
        /*0044*/ 	.short	0x0000
        /*0046*/ 	.short	0x0000
        /*0048*/ 	.byte	0x00, 0xf0, 0x11, 0x00


	//----- nvinfo : EIATTR_MAXREG_COUNT
	.align		4
.L_7334:
        /*004c*/ 	.byte	0x03, 0x1b
        /*004e*/ 	.short	0x00ff


	//----- nvinfo : EIATTR_MERCURY_ISA_VERSION
	.align		4
        /*0050*/ 	.byte	0x03, 0x5f
        /*0052*/ 	.short	0x0000


	//----- nvinfo : EIATTR_EXIT_INSTR_OFFSETS
	.align		4
        /*0054*/ 	.byte	0x04, 0x1c
        /*0056*/ 	.short	(.L_7336 - .L_7335)


	//   ....[0]....
.L_7335:
        /*0058*/ 	.word	0x00000330


	//   ....[1]....
        /*005c*/ 	.word	0x00000b30


	//   ....[2]....
        /*0060*/ 	.word	0x00000ba0


	//----- nvinfo : EIATTR_MAX_THREADS
	.align		4
.L_7336:
        /*0064*/ 	.byte	0x04, 0x05
        /*0066*/ 	.short	(.L_7338 - .L_7337)
.L_7337:
        /*0068*/ 	.word	0x00000080
        /*006c*/ 	.word	0x00000001
        /*0070*/ 	.word	0x00000001


	//----- nvinfo : EIATTR_CRS_STACK_SIZE
	.align		4
.L_7338:
        /*0074*/ 	.byte	0x04, 0x1e
        /*0076*/ 	.short	(.L_7340 - .L_7339)
.L_7339:
        /*0078*/ 	.word	0x00000000
.L_7340:


//--------------------- .nv.info._ZN2at6native29vectorized_elementwise_kernelILi4ENS0_13AUnaryFunctorIaabZZZNS0_22logical_or_kernel_cudaERNS_14TensorIteratorEENKUlvE0_clEvENKUlvE0_clEvEUlaaE_EESt5arrayIPcLm2EEEEviT0_T1_ --------------------------
	.section	.nv.info._ZN2at6native29vectorized_elementwise_kernelILi4ENS0_13AUnaryFunctorIaabZZZNS0_22logical_or_kernel_cudaERNS_14TensorIteratorEENKUlvE0_clEvENKUlvE0_clEvEUlaaE_EESt5arrayIPcLm2EEEEviT0_T1_,"",@"SHT_CUDA_INFO"
	.sectionflags	@""
	.align	4


	//----- nvinfo : EIATTR_CUDA_API_VERSION
	.align		4
        /*0000*/ 	.byte	0x04, 0x37
        /*0002*/ 	.short	(.L_7342 - .L_7341)
.L_7341:
        /*0004*/ 	.word	0x00000082


	//----- nvinfo : EIATTR_SW2861232_WAR
	.align		4
.L_7342:
        /*0008*/ 	.byte	0x01, 0x35
	.zero		2


	//----- nvinfo : EIATTR_PARAM_CBANK
	.align		4
        /*000c*/ 	.byte	0x04, 0x0a
        /*000e*/ 	.short	(.L_7344 - .L_7343)
	.align		4
.L_7343:
        /*0010*/ 	.word	index@(.nv.constant0._ZN2at6native29vectorized_elementwise_kernelILi4ENS0_13AUnaryFunctorIaabZZZNS0_22logical_or_kernel_cudaERNS_14TensorIteratorEENKUlvE0_clEvENKUlvE0_clEvEUlaaE_EESt5arrayIPcLm2EEEEviT0_T1_)
        /*0014*/ 	.short	0x0160
        /*0016*/ 	.short	0x0018


	//----- nvinfo : EIATTR_CBANK_PARAM_SIZE
	.align		4
.L_7344:
        /*0018*/ 	.byte	0x03, 0x19
        /*001a*/ 	.short	0x0018


	//----- nvinfo : EIATTR_KPARAM_INFO
	.align		4
        /*001c*/ 	.byte	0x04, 0x17
        /*001e*/ 	.short	(.L_7346 - .L_7345)
.L_7345:
        /*0020*/ 	.word	0x00000000
        /*0024*/ 	.short	0x0002
        /*0026*/ 	.short	0x0008
        /*0028*/ 	.byte	0x00, 0xf0, 0x41, 0x00


	//----- nvinfo : EIATTR_KPARAM_INFO
	.align		4
.L_7346:
        /*002c*/ 	.byte	0x04, 0x17
        /*002e*/ 	.short	(.L_7348 - .L_7347)
.L_7347:
        /*0030*/ 	.word	0x00000000
        /*0034*/ 	.short	0x0001
        /*0036*/ 	.short	0x0004
        /*0038*/ 	.byte	0x00, 0xf0, 0x09, 0x00


	//----- nvinfo : EIATTR_KPARAM_INFO
	.align		4
.L_7348:
        /*003c*/ 	.byte	0x04, 0x17
        /*003e*/ 	.short	(.L_7350 - .L_7349)
.L_7349:
        /*0040*/ 	.word	0x00000000
        /*0044*/ 	.short	0x0000
        /*0046*/ 	.short	0x0000
        /*0048*/ 	.byte	0x00, 0xf0, 0x11, 0x00


	//----- nvinfo : EIATTR_MAXREG_COUNT
	.align		4
.L_7350:
        /*004c*/ 	.byte	0x03, 0x1b
        /*004e*/ 	.short	0x00ff


	//----- nvinfo : EIATTR_MERCURY_ISA_VERSION
	.align		4
        /*0050*/ 	.byte	0x03, 0x5f
        /*0052*/ 	.short	0x0000


	//----- nvinfo : EIATTR_EXIT_INSTR_OFFSETS
	.align		4
        /*0054*/ 	.byte	0x04, 0x1c
        /*0056*/ 	.short	(.L_7352 - .L_7351)


	//   ....[0]....
.L_7351:
        /*0058*/ 	.word	0x00000310


	//   ....[1]....
        /*005c*/ 	.word	0x00000b10


	//   ....[2]....
        /*0060*/ 	.word	0x00000b80


	//----- nvinfo : EIATTR_MAX_THREADS
	.align		4
.L_7352:
        /*0064*/ 	.byte	0x04, 0x05
        /*0066*/ 	.short	(.L_7354 - .L_7353)
.L_7353:
        /*0068*/ 	.word	0x00000080
        /*006c*/ 	.word	0x00000001
        /*0070*/ 	.word	0x00000001


	//----- nvinfo : EIATTR_CRS_STACK_SIZE
	.align		4
.L_7354:
        /*0074*/ 	.byte	0x04, 0x1e
        /*0076*/ 	.short	(.L_7356 - .L_7355)
.L_7355:
        /*0078*/ 	.word	0x00000000
.L_7356:


//--------------------- .nv.info._ZN2at6native29vectorized_elementwise_kernelILi8ENS0_13AUnaryFunctorIaabZZZNS0_22logical_or_kernel_cudaERNS_14TensorIteratorEENKUlvE0_clEvENKUlvE0_clEvEUlaaE_EESt5arrayIPcLm2EEEEviT0_T1_ --------------------------
	.section	.nv.info._ZN2at6native29vectorized_elementwise_kernelILi8ENS0_13AUnaryFunctorIaabZZZNS0_22logical_or_kernel_cudaERNS_14TensorIteratorEENKUlvE0_clEvENKUlvE0_clEvEUlaaE_EESt5arrayIPcLm2EEEEviT0_T1_,"",@"SHT_CUDA_INFO"
	.sectionflags	@""
	.align	4


	//----- nvinfo : EIATTR_CUDA_API_VERSION
	.align		4
        /*0000*/ 	.byte	0x04, 0x37
        /*0002*/ 	.short	(.L_7358 - .L_7357)
.L_7357:
        /*0004*/ 	.word	0x00000082


	//----- nvinfo : EIATTR_SW2861232_WAR
	.align		4
.L_7358:
        /*0008*/ 	.byte	0x01, 0x35
	.zero		2


	//----- nvinfo : EIATTR_PARAM_CBANK
	.align		4
        /*000c*/ 	.byte	0x04, 0x0a
        /*000e*/ 	.short	(.L_7360 - .L_7359)
	.align		4
.L_7359:
        /*0010*/ 	.word	index@(.nv.constant0._ZN2at6native29vectorized_elementwise_kernelILi8ENS0_13AUnaryFunctorIaabZZZNS0_22logical_or_kernel_cudaERNS_14TensorIteratorEENKUlvE0_clEvENKUlvE0_clEvEUlaaE_EESt5arrayIPcLm2EEEEviT0_T1_)
        /*0014*/ 	.short	0x0160
        /*0016*/ 	.short	0x0018


	//----- nvinfo : EIATTR_CBANK_PARAM_SIZE
	.align		4
.L_7360:
        /*0018*/ 	.byte	0x03, 0x19
        /*001a*/ 	.short	0x0018


	//----- nvinfo : EIATTR_KPARAM_INFO
	.align		4
        /*001c*/ 	.byte	0x04, 0x17
        /*001e*/ 	.short	(.L_7362 - .L_7361)
.L_7361:
        /*0020*/ 	.word	0x00000000
        /*0024*/ 	.short	0x0002
        /*0026*/ 	.short	0x0008
        /*0028*/ 	.byte	0x00, 0xf0, 0x41, 0x00


	//----- nvinfo : EIATTR_KPARAM_INFO
	.align		4
.L_7362:
        /*002c*/ 	.byte	0x04, 0x17
        /*002e*/ 	.short	(.L_7364 - .L_7363)
.L_7363:
        /*0030*/ 	.word	0x00000000
        /*0034*/ 	.short	0x0001
        /*0036*/ 	.short	0x0004
        /*0038*/ 	.byte	0x00, 0xf0, 0x09, 0x00


	//----- nvinfo : EIATTR_KPARAM_INFO
	.align		4
.L_7364:
        /*003c*/ 	.byte	0x04, 0x17
        /*003e*/ 	.short	(.L_7366 - .L_7365)
.L_7365:
        /*0040*/ 	.word	0x00000000
        /*0044*/ 	.short	0x0000
        /*0046*/ 	.short	0x0000
        /*0048*/ 	.byte	0x00, 0xf0, 0x11, 0x00


	//----- nvinfo : EIATTR_MAXREG_COUNT
	.align		4
.L_7366:
        /*004c*/ 	.byte	0x03, 0x1b
        /*004e*/ 	.short	0x00ff


	//----- nvinfo : EIATTR_MERCURY_ISA_VERSION
	.align		4
        /*0050*/ 	.byte	0x03, 0x5f
        /*0052*/ 	.short	0x0000


	//----- nvinfo : EIATTR_EXIT_INSTR_OFFSETS
	.align		4
        /*0054*/ 	.byte	0x04, 0x1c
        /*0056*/ 	.short	(.L_7368 - .L_7367)


	//   ....[0]....
.L_7367:
        /*0058*/ 	.word	0x00000010


	//----- nvinfo : EIATTR_MAX_THREADS
	.align		4
.L_7368:
        /*005c*/ 	.byte	0x04, 0x05
        /*005e*/ 	.short	(.L_7370 - .L_7369)
.L_7369:
        /*0060*/ 	.word	0x00000080
        /*0064*/ 	.word	0x00000001
        /*0068*/ 	.word	0x00000001
.L_7370:


//--------------------- .nv.info._ZN2at6native18elementwise_kernelILi128ELi4EZNS0_15gpu_kernel_implINS0_13BinaryFunctorIaabZZZNS0_22logical_or_kernel_cudaERNS_14TensorIteratorEENKUlvE0_clEvENKUlvE0_clEvEUlaaE_EEEEvRNS_18TensorIteratorBaseERKT_EUliE_EEviT1_ --------------------------
	.section	.nv.info._ZN2at6native18elementwise_kernelILi128ELi4EZNS0_15gpu_kernel_implINS0_13BinaryFunctorIaabZZZNS0_22logical_or_kernel_cudaERNS_14TensorIteratorEENKUlvE0_clEvENKUlvE0_clEvEUlaaE_EEEEvRNS_18TensorIteratorBaseERKT_EUliE_EEviT1_,"",@"SHT_CUDA_INFO"
	.sectionflags	@""
	.align	4


	//----- nvinfo : EIATTR_CUDA_API_VERSION
	.align		4
        /*0000*/ 	.byte	0x04, 0x37
        /*0002*/ 	.short	(.L_7372 - .L_7371)
.L_7371:
        /*0004*/ 	.word	0x00000082


	//----- nvinfo : EIATTR_SW2861232_WAR
	.align		4
.L_7372:
        /*0008*/ 	.byte	0x01, 0x35
	.zero		2


	//----- nvinfo : EIATTR_PARAM_CBANK
	.align		4
        /*000c*/ 	.byte	0x04, 0x0a
        /*000e*/ 	.short	(.L_7374 - .L_7373)
	.align		4
.L_7373:
        /*0010*/ 	.word	index@(.nv.constant0._ZN2at6native18elementwise_kernelILi128ELi4EZNS0_15gpu_kernel_implINS0_13BinaryFunctorIaabZZZNS0_22logical_or_kernel_cudaERNS_14TensorIteratorEENKUlvE0_clEvENKUlvE0_clEvEUlaaE_EEEEvRNS_18TensorIteratorBaseERKT_EUliE_EEviT1_)
        /*0014*/ 	.short	0x0160
        /*0016*/ 	.short	0x0290


	//----- nvinfo : EIATTR_CBANK_PARAM_SIZE
	.align		4
.L_7374:
        /*0018*/ 	.byte	0x03, 0x19
        /*001a*/ 	.short	0x0290


	//----- nvinfo : EIATTR_KPARAM_INFO
	.align		4
        /*001c*/ 	.byte	0x04, 0x17
        /*001e*/ 	.short	(.L_7376 - .L_7375)
.L_7375:
        /*0020*/ 	.word	0x00000000
        /*0024*/ 	.short	0x0001
        /*0026*/ 	.short	0x0008
        /*0028*/ 	.byte	0x00, 0xf0, 0x21, 0x0a


	//----- nvinfo : EIATTR_KPARAM_INFO
	.align		4
.L_7376:
        /*002c*/ 	.byte	0x04, 0x17
        /*002e*/ 	.short	(.L_7378 - .L_7377)
.L_7377:
        /*0030*/ 	.word	0x00000000
        /*0034*/ 	.short	0x0000
        /*0036*/ 	.short	0x0000
        /*0038*/ 	.byte	0x00, 0xf0, 0x11, 0x00


	//----- nvinfo : EIATTR_MAXREG_COUNT
	.align		4
.L_7378:
        /*003c*/ 	.byte	0x03, 0x1b
        /*003e*/ 	.short	0x0080


	//----- nvinfo : EIATTR_EXTERNS
	.align		4
        /*0040*/ 	.byte	0x04, 0x0f
        /*0042*/ 	.short	(.L_7380 - .L_7379)


	//   ....[0]....
	.align		4
.L_7379:
        /*0044*/ 	.word	index@(__assertfail)


	//----- nvinfo : EIATTR_MERCURY_ISA_VERSION
	.align		4
.L_7380:
        /*0048*/ 	.byte	0x03, 0x5f
        /*004a*/ 	.short	0x0000


	//----- nvinfo : EIATTR_SYSCALL_OFFSETS
	.align		4
        /*004c*/ 	.byte	0x04, 0x46
        /*004e*/ 	.short	(.L_7382 - .L_7381)


	//   ....[0]....
.L_7381:
        /*0050*/ 	.word	0x00001ed0


	//   ....[1]....
        /*0054*/ 	.word	0x00002d60


	//   ....[2]....
        /*0058*/ 	.word	0x00003b00


	//   ....[3]....
        /*005c*/ 	.word	0x00005a30


	//   ....[4]....
        /*0060*/ 	.word	0x000068c0


	//   ....[5]....
        /*0064*/ 	.word	0x00007650


	//   ....[6]....
        /*0068*/ 	.word	0x00009540


	//   ....[7]....
        /*006c*/ 	.word	0x0000a3d0


	//   ....[8]....
        /*0070*/ 	.word	0x0000b160


	//   ....[9]....
        /*0074*/ 	.word	0x0000d060


	//   ....[10]....
        /*0078*/ 	.word	0x0000def0


	//   ....[11]....
        /*007c*/ 	.word	0x0000ec80


	//----- nvinfo : EIATTR_EXIT_INSTR_OFFSETS
	.align		4
.L_7382:
        /*0080*/ 	.byte	0x04, 0x1c
        /*0082*/ 	.short	(.L_7384 - .L_7383)


	//   ....[0]....
.L_7383:
        /*0084*/ 	.word	0x0000b200


	//   ....[1]....
        /*0088*/ 	.word	0x0000e040


	//   ....[2]....
        /*008c*/ 	.word	0x0000e060


	//   ....[3]....
        /*0090*/ 	.word	0x0000e0f0


	//   ....[4]....
        /*0094*/ 	.word	0x0000e110


	//   ....[5]....
        /*0098*/ 	.word	0x0000e130


	//   ....[6]....
        /*009c*/ 	.word	0x0000e1c0


	//   ....[7]....
        /*00a0*/ 	.word	0x0000e200


	//   ....[8]....
        /*00a4*/ 	.word	0x0000e2a0


	//   ....[9]....
        /*00a8*/ 	.word	0x0000e2f0


	//   ....[10]....
        /*00ac*/ 	.word	0x0000e330


	//   ....[11]....
        /*00b0*/ 	.word	0x0000e3d0


	//   ....[12]....
        /*00b4*/ 	.word	0x0000e420


	//   ....[13]....
        /*00b8*/ 	.word	0x0000e570


	//   ....[14]....
        /*00bc*/ 	.word	0x0000e610


	//   ....[15]....
        /*00c0*/ 	.word	0x0000e650


	//   ....[16]....
        /*00c4*/ 	.word	0x0000e6a0


	//   ....[17]....
        /*00c8*/ 	.word	0x0000e6e0


	//   ....[18]....
        /*00cc*/ 	.word	0x0000e780


	//   ....[19]....
        /*00d0*/ 	.word	0x0000e8c0


	//   ....[20]....
        /*00d4*/ 	.word	0x0000ea00


	//   ....[21]....
        /*00d8*/ 	.word	0x0000eb50


	//   ....[22]....
        /*00dc*/ 	.word	0x0000ec90


	//   ....[23]....
        /*00e0*/ 	.word	0x0000ecc0


	//   ....[24]....
        /*00e4*/ 	.word	0x0000ece0


	//----- nvinfo : EIATTR_MAX_THREADS
	.align		4
.L_7384:
        /*00e8*/ 	.byte	0x04, 0x05
        /*00ea*/ 	.short	(.L_7386 - .L_7385)
.L_7385:
        /*00ec*/ 	.word	0x00000080
        /*00f0*/ 	.word	0x00000001
        /*00f4*/ 	.word	0x00000001


	//----- nvinfo : EIATTR_CRS_STACK_SIZE
	.align		4
.L_7386:
        /*00f8*/ 	.byte	0x04, 0x1e
        /*00fa*/ 	.short	(.L_7388 - .L_7387)
.L_7387:
        /*00fc*/ 	.word	0x00000000
.L_7388:


//--------------------- .nv.info._ZN2at6native27unrolled_elementwise_kernelINS0_13BinaryFunctorIaabZZZNS0_22logical_or_kernel_cudaERNS_14TensorIteratorEENKUlvE0_clEvENKUlvE0_clEvEUlaaE_EESt5arrayIPcLm3EELi4E23TrivialOffsetCalculatorILi2EjESC_ILi1EjENS0_6memory12LoadWithCastILi2EEENSF_13StoreWithCastILi1EEEEEviT_T0_T2_T3_T4_T5_ --------------------------
	.section	.nv.info._ZN2at6native27unrolled_elementwise_kernelINS0_13BinaryFunctorIaabZZZNS0_22logical_or_kernel_cudaERNS_14TensorIteratorEENKUlvE0_clEvENKUlvE0_clEvEUlaaE_EESt5arrayIPcLm3EELi4E23TrivialOffsetCalculatorILi2EjESC_ILi1EjENS0_6memory12LoadWithCastILi2EEENSF_13StoreWithCastILi1EEEEEviT_T0_T2_T3_T4_T5_,"",@"SHT_CUDA_INFO"
	.sectionflags	@""
	.align	4


	//----- nvinfo : EIATTR_CUDA_API_VERSION
	.align		4
        /*0000*/ 	.byte	0x04, 0x37
        /*0002*/ 	.short	(.L_7390 - .L_7389)
.L_7389:
        /*0004*/ 	.word	0x00000082


	//----- nvinfo : EIATTR_SW2861232_WAR
	.align		4
.L_7390:
        /*0008*/ 	.byte	0x01, 0x35
	.zero		2


	//----- nvinfo : EIATTR_PARAM_CBANK
	.align		4
        /*000c*/ 	.byte	0x04, 0x0a
        /*000e*/ 	.short	(.L_7392 - .L_7391)
	.align		4
.L_7391:
        /*0010*/ 	.word	index@(.nv.constant0._ZN2at6native27unrolled_elementwise_kernelINS0_13BinaryFunctorIaabZZZNS0_22logical_or_kernel_cudaERNS_14TensorIteratorEENKUlvE0_clEvENKUlvE0_clEvEUlaaE_EESt5arrayIPcLm3EELi4E23TrivialOffsetCalculatorILi2EjESC_ILi1EjENS0_6memory12LoadWithCastILi2EEENSF_13StoreWithCastILi1EEEEEviT_T0_T2_T3_T4_T5_)
        /*0014*/ 	.short	0x0160
        /*0016*/ 	.short	0x0038


	//----- nvinfo : EIATTR_CBANK_PARAM_SIZE
	.align		4
.L_7392:
        /*0018*/ 	.byte	0x03, 0x19
        /*001a*/ 	.short	0x0038


	//----- nvinfo : EIATTR_KPARAM_INFO
	.align		4
        /*001c*/ 	.byte	0x04, 0x17
        /*001e*/ 	.short	(.L_7394 - .L_7393)
.L_7393:
        /*0020*/ 	.word	0x00000000
        /*0024*/ 	.short	0x0006
        /*0026*/ 	.short	0x0030
        /*0028*/ 	.byte	0x00, 0xf0, 0x21, 0x00


	//----- nvinfo : EIATTR_KPARAM_INFO
	.align		4
.L_7394:
        /*002c*/ 	.byte	0x04, 0x17
        /*002e*/ 	.short	(.L_7396 - .L_7395)
.L_7395:
        /*0030*/ 	.word	0x00000000
        /*0034*/ 	.short	0x0005
        /*0036*/ 	.short	0x0024
        /*0038*/ 	.byte	0x00, 0xf0, 0x31, 0x00


	//----- nvinfo : EIATTR_KPARAM_INFO
	.align		4
.L_7396:
        /*003c*/ 	.byte	0x04, 0x17
        /*003e*/ 	.short	(.L_7398 - .L_7397)
.L_7397:
        /*0040*/ 	.word	0x00000000
        /*0044*/ 	.short	0x0004
        /*0046*/ 	.short	0x0021
        /*0048*/ 	.byte	0x00, 0xf0, 0x05, 0x00


	//----- nvinfo : EIATTR_KPARAM_INFO
	.align		4
.L_7398:
        /*004c*/ 	.byte	0x04, 0x17
        /*004e*/ 	.short	(.L_7400 - .L_7399)
.L_7399:
        /*0050*/ 	.word	0x00000000
        /*0054*/ 	.short	0x0003
        /*0056*/ 	.short	0x0020
        /*0058*/ 	.byte	0x00, 0xf0, 0x05, 0x00


	//----- nvinfo : EIATTR_KPARAM_INFO
	.align		4
.L_7400:
        /*005c*/ 	.byte	0x04, 0x17
        /*005e*/ 	.short	(.L_7402 - .L_7401)
.L_7401:
        /*0060*/ 	.word	0x00000000
        /*0064*/ 	.short	0x0002
        /*0066*/ 	.short	0x0008
        /*0068*/ 	.byte	0x00, 0xf0, 0x61, 0x00


	//----- nvinfo : EIATTR_KPARAM_INFO
	.align		4
.L_7402:
        /*006c*/ 	.byte	0x04, 0x17
        /*006e*/ 	.short	(.L_7404 - .L_7403)
.L_7403:
        /*0070*/ 	.word	0x00000000
        /*0074*/ 	.short	0x0001
        /*0076*/ 	.short	0x0004
        /*0078*/ 	.byte	0x00, 0xf0, 0x05, 0x00


	//----- nvinfo : EIATTR_KPARAM_INFO
	.align		4
.L_7404:
        /*007c*/ 	.byte	0x04, 0x17
        /*007e*/ 	.short	(.L_7406 - .L_7405)
.L_7405:
        /*0080*/ 	.word	0x00000000
        /*0084*/ 	.short	0x0000
        /*0086*/ 	.short	0x0000
        /*0088*/ 	.byte	0x00, 0xf0, 0x11, 0x00


	//----- nvinfo : EIATTR_MAXREG_COUNT
	.align		4
.L_7406:
        /*008c*/ 	.byte	0x03, 0x1b
        /*008e*/ 	.short	0x00ff


	//----- nvinfo : EIATTR_EXTERNS
	.align		4
        /*0090*/ 	.byte	0x04, 0x0f
        /*0092*/ 	.short	(.L_7408 - .L_7407)


	//   ....[0]....
	.align		4
.L_7407:
        /*0094*/ 	.word	index@(__assertfail)


	//----- nvinfo : EIATTR_MERCURY_ISA_VERSION
	.align		4
.L_7408:
        /*0098*/ 	.byte	0x03, 0x5f
        /*009a*/ 	.short	0x0000


	//----- nvinfo : EIATTR_SYSCALL_OFFSETS
	.align		4
        /*009c*/ 	.byte	0x04, 0x46
        /*009e*/ 	.short	(.L_7410 - .L_7409)


	//   ....[0]....
.L_7409:
        /*00a0*/ 	.word	0x00000f40


	//   ....[1]....
        /*00a4*/ 	.word	0x00001de0


	//   ....[2]....
        /*00a8*/ 	.word	0x00002d00


	//   ....[3]....
        /*00ac*/ 	.word	0x00003ba0


	//   ....[4]....
        /*00b0*/ 	.word	0x00004ad0


	//   ....[5]....
        /*00b4*/ 	.word	0x00005970


	//   ....[6]....
        /*00b8*/ 	.word	0x00006890


	//   ....[7]....
        /*00bc*/ 	.word	0x00007730


	//   ....[8]....
        /*00c0*/ 	.word	0x000087e0


	//   ....[9]....
        /*00c4*/ 	.word	0x000096f0


	//   ....[10]....
        /*00c8*/ 	.word	0x0000a590


	//   ....[11]....
        /*00cc*/ 	.word	0x0000b450


	//----- nvinfo : EIATTR_EXIT_INSTR_OFFSETS
	.align		4
.L_7410:
        /*00d0*/ 	.byte	0x04, 0x1c
        /*00d2*/ 	.short	(.L_7412 - .L_7411)


	//   ....[0]....
.L_7411:
        /*00d4*/ 	.word	0x0000a620


	//   ....[1]....
        /*00d8*/ 	.word	0x0000a730


	//   ....[2]....
        /*00dc*/ 	.word	0x0000a750


	//   ....[3]....
        /*00e0*/ 	.word	0x0000a7e0


	//   ....[4]....
        /*00e4*/ 	.word	0x0000a800


	//   ....[5]....
        /*00e8*/ 	.word	0x0000a820


	//   ....[6]....
        /*00ec*/ 	.word	0x0000a8b0


	//   ....[7]....
        /*00f0*/ 	.word	0x0000a8f0


	//   ....[8]....
        /*00f4*/ 	.word	0x0000a990


	//   ....[9]....
        /*00f8*/ 	.word	0x0000a9e0


	//   ....[10]....
        /*00fc*/ 	.word	0x0000aa10


	//   ....[11]....
        /*0100*/ 	.word	0x0000aab0


	//   ....[12]....
        /*0104*/ 	.word	0x0000aaf0


	//   ....[13]....
        /*0108*/ 	.word	0x0000ac80


	//   ....[14]....
        /*010c*/ 	.word	0x0000ade0


	//   ....[15]....
        /*0110*/ 	.word	0x0000ae20


	//   ....[16]....
        /*0114*/ 	.word	0x0000aec0


	//   ....[17]....
        /*0118*/ 	.word	0x0000b040


	//   ....[18]....
        /*011c*/ 	.word	0x0000b1c0


	//   ....[19]....
        /*0120*/ 	.word	0x0000b320


	//   ....[20]....
        /*0124*/ 	.word	0x0000b460


	//   ....[21]....
        /*0128*/ 	.word	0x0000b490


	//   ....[22]....
        /*012c*/ 	.word	0x0000b4b0


	//----- nvinfo : EIATTR_MAX_THREADS
	.align		4
.L_7412:
        /*0130*/ 	.byte	0x04, 0x05
        /*0132*/ 	.short	(.L_7414 - .L_7413)
.L_7413:
        /*0134*/ 	.word	0x00000080
        /*0138*/ 	.word	0x00000001
        /*013c*/ 	.word	0x00000001


	//----- nvinfo : EIATTR_CRS_STACK_SIZE
	.align		4
.L_7414:
        /*0140*/ 	.byte	0x04, 0x1e
        /*0142*/ 	.short	(.L_7416 - .L_7415)
.L_7415:
        /*0144*/ 	.word	0x00000000
.L_7416:


//--------------------- .nv.info._ZN2at6native18elementwise_kernelILi128ELi4EZNS0_22gpu_kernel_impl_nocastINS0_13BinaryFunctorIaabZZZNS0_22logical_or_kernel_cudaERNS_14TensorIteratorEENKUlvE0_clEvENKUlvE0_clEvEUlaaE_EEEEvRNS_18TensorIteratorBaseERKT_EUliE_EEviT1_ --------------------------
	.section	.nv.info._ZN2at6native18elementwise_kernelILi128ELi4EZNS0_22gpu_kernel_impl_nocastINS0_13BinaryFunctorIaabZZZNS0_22logical_or_kernel_cudaERNS_14TensorIteratorEENKUlvE0_clEvENKUlvE0_clEvEUlaaE_EEEEvRNS_18TensorIteratorBaseERKT_EUliE_EEviT1_,"",@"SHT_CUDA_INFO"
	.sectionflags	@""
	.align	4


	//----- nvinfo : EIATTR_CUDA_API_VERSION
	.align		4
        /*0000*/ 	.byte	0x04, 0x37
        /*0002*/ 	.short	(.L_7418 - .L_7417)
.L_7417:
        /*0004*/ 	.word	0x00000082


	//----- nvinfo : EIATTR_SW2861232_WAR
	.align		4
.L_7418:
        /*0008*/ 	.byte	0x01, 0x35
	.zero		2


	//----- nvinfo : EIATTR_PARAM_CBANK
	.align		4
        /*000c*/ 	.byte	0x04, 0x0a
        /*000e*/ 	.short	(.L_7420 - .L_7419)
	.align		4
.L_7419:
        /*0010*/ 	.word	index@(.nv.constant0._ZN2at6native18elementwise_kernelILi128ELi4EZNS0_22gpu_kernel_impl_nocastINS0_13BinaryFunctorIaabZZZNS0_22logical_or_kernel_cudaERNS_14TensorIteratorEENKUlvE0_clEvENKUlvE0_clEvEUlaaE_EEEEvRNS_18TensorIteratorBaseERKT_EUliE_EEviT1_)
        /*0014*/ 	.short	0x0160
        /*0016*/ 	.short	0x0290


	//----- nvinfo : EIATTR_CBANK_PARAM_SIZE
	.align		4
.L_7420:
        /*0018*/ 	.byte	0x03, 0x19
        /*001a*/ 	.short	0x0290


	//----- nvinfo : EIATTR_KPARAM_INFO
	.align		4
        /*001c*/ 	.byte	0x04, 0x17
        /*001e*/ 	.short	(.L_7422 - .L_7421)
.L_7421:
        /*0020*/ 	.word	0x00000000
        /*0024*/ 	.short	0x0001
        /*0026*/ 	.short	0x0008
        /*0028*/ 	.byte	0x00, 0xf0, 0x21, 0x0a


	//----- nvinfo : EIATTR_KPARAM_INFO
	.align		4
.L_7422:
        /*002c*/ 	.byte	0x04, 0x17
        /*002e*/ 	.short	(.L_7424 - .L_7423)
.L_7423:
        /*0030*/ 	.word	0x00000000
        /*0034*/ 	.short	0x0000
        /*0036*/ 	.short	0x0000
        /*0038*/ 	.byte	0x00, 0xf0, 0x11, 0x00


	//----- nvinfo : EIATTR_MAXREG_COUNT
	.align		4
.L_7424:
        /*003c*/ 	.byte	0x03, 0x1b
        /*003e*/ 	.short	0x0080


	//----- nvinfo : EIATTR_MERCURY_ISA_VERSION
	.align		4
        /*0040*/ 	.byte	0x03, 0x5f
        /*0042*/ 	.short	0x0000


	//----- nvinfo : EIATTR_EXIT_INSTR_OFFSETS
	.align		4
        /*0044*/ 	.byte	0x04, 0x1c
        /*0046*/ 	.short	(.L_7426 - .L_7425)


	//   ....[0]....
.L_7425:
        /*0048*/ 	.word	0x000032b0


	//   ....[1]....
        /*004c*/ 	.word	0x00004340


	//----- nvinfo : EIATTR_MAX_THREADS
	.align		4
.L_7426:
        /*0050*/ 	.byte	0x04, 0x05
        /*0052*/ 	.short	(.L_7428 - .L_7427)
.L_7427:
        /*0054*/ 	.word	0x00000080
        /*0058*/ 	.word	0x00000001
        /*005c*/ 	.word	0x00000001


	//----- nvinfo : EIATTR_CRS_STACK_SIZE
	.align		4
.L_7428:
        /*0060*/ 	.byte	0x04, 0x1e
        /*0062*/ 	.short	(.L_7430 - .L_7429)
.L_7429:
        /*0064*/ 	.word	0x00000000
.L_7430:


//--------------------- .nv.info._ZN2at6native27unrolled_elementwise_kernelINS0_13BinaryFunctorIaabZZZNS0_22logical_or_kernel_cudaERNS_14TensorIteratorEENKUlvE0_clEvENKUlvE0_clEvEUlaaE_EESt5arrayIPcLm3EELi4E23TrivialOffsetCalculatorILi2EjESC_ILi1EjENS0_6memory15LoadWithoutCastENSF_16StoreWithoutCastEEEviT_T0_T2_T3_T4_T5_ --------------------------
	.section	.nv.info._ZN2at6native27unrolled_elementwise_kernelINS0_13BinaryFunctorIaabZZZNS0_22logical_or_kernel_cudaERNS_14TensorIteratorEENKUlvE0_clEvENKUlvE0_clEvEUlaaE_EESt5arrayIPcLm3EELi4E23TrivialOffsetCalculatorILi2EjESC_ILi1EjENS0_6memory15LoadWithoutCastENSF_16StoreWithoutCastEEEviT_T0_T2_T3_T4_T5_,"",@"SHT_CUDA_INFO"
	.sectionflags	@""
	.align	4


	//----- nvinfo : EIATTR_CUDA_API_VERSION
	.align		4
        /*0000*/ 	.byte	0x04, 0x37
        /*0002*/ 	.short	(.L_7432 - .L_7431)
.L_7431:
        /*0004*/ 	.word	0x00000082


	//----- nvinfo : EIATTR_SW2861232_WAR
	.align		4
.L_7432:
        /*0008*/ 	.byte	0x01, 0x35
	.zero		2


	//----- nvinfo : EIATTR_PARAM_CBANK
	.align		4
        /*000c*/ 	.byte	0x04, 0x0a
        /*000e*/ 	.short	(.L_7434 - .L_7433)
	.align		4
.L_7433:
        /*0010*/ 	.word	index@(.nv.constant0._ZN2at6native27unrolled_elementwise_kernelINS0_13BinaryFunctorIaabZZZNS0_22logical_or_kernel_cudaERNS_14TensorIteratorEENKUlvE0_clEvENKUlvE0_clEvEUlaaE_EESt5arrayIPcLm3EELi4E23TrivialOffsetCalculatorILi2EjESC_ILi1EjENS0_6memory15LoadWithoutCastENSF_16StoreWithoutCastEEEviT_T0_T2_T3_T4_T5_)
        /*0014*/ 	.short	0x0160
        /*0016*/ 	.short	0x0024


	//----- nvinfo : EIATTR_CBANK_PARAM_SIZE
	.align		4
.L_7434:
        /*0018*/ 	.byte	0x03, 0x19
        /*001a*/ 	.short	0x0024


	//----- nvinfo : EIATTR_KPARAM_INFO
	.align		4
        /*001c*/ 	.byte	0x04, 0x17
        /*001e*/ 	.short	(.L_7436 - .L_7435)
.L_7435:
        /*0020*/ 	.word	0x00000000
        /*0024*/ 	.short	0x0006
        /*0026*/ 	.short	0x0023
        /*0028*/ 	.byte	0x00, 0xf0, 0x05, 0x00


	//----- nvinfo : EIATTR_KPARAM_INFO
	.align		4
.L_7436:
        /*002c*/ 	.byte	0x04, 0x17
        /*002e*/ 	.short	(.L_7438 - .L_7437)
.L_7437:
        /*0030*/ 	.word	0x00000000
        /*0034*/ 	.short	0x0005
        /*0036*/ 	.short	0x0022
        /*0038*/ 	.byte	0x00, 0xf0, 0x05, 0x00


	//----- nvinfo : EIATTR_KPARAM_INFO
	.align		4
.L_7438:
        /*003c*/ 	.byte	0x04, 0x17
        /*003e*/ 	.short	(.L_7440 - .L_7439)
.L_7439:
        /*0040*/ 	.word	0x00000000
        /*0044*/ 	.short	0x0004
        /*0046*/ 	.short	0x0021
        /*0048*/ 	.byte	0x00, 0xf0, 0x05, 0x00


	//----- nvinfo : EIATTR_KPARAM_INFO
	.align		4
.L_7440:
        /*004c*/ 	.byte	0x04, 0x17
        /*004e*/ 	.short	(.L_7442 - .L_7441)
.L_7441:
        /*0050*/ 	.word	0x00000000
        /*0054*/ 	.short	0x0003
        /*0056*/ 	.short	0x0020
        /*0058*/ 	.byte	0x00, 0xf0, 0x05, 0x00


	//----- nvinfo : EIATTR_KPARAM_INFO
	.align		4
.L_7442:
        /*005c*/ 	.byte	0x04, 0x17
        /*005e*/ 	.short	(.L_7444 - .L_7443)
.L_7443:
        /*0060*/ 	.word	0x00000000
        /*0064*/ 	.short	0x0002
        /*0066*/ 	.short	0x0008
        /*0068*/ 	.byte	0x00, 0xf0, 0x61, 0x00


	//----- nvinfo : EIATTR_KPARAM_INFO
	.align		4
.L_7444:
        /*006c*/ 	.byte	0x04, 0x17
        /*006e*/ 	.short	(.L_7446 - .L_7445)
.L_7445:
        /*0070*/ 	.word	0x00000000
        /*0074*/ 	.short	0x0001
        /*0076*/ 	.short	0x0004
        /*0078*/ 	.byte	0x00, 0xf0, 0x05, 0x00


	//----- nvinfo : EIATTR_KPARAM_INFO
	.align		4
.L_7446:
        /*007c*/ 	.byte	0x04, 0x17
        /*007e*/ 	.short	(.L_7448 - .L_7447)
.L_7447:
        /*0080*/ 	.word	0x00000000
        /*0084*/ 	.short	0x0000
        /*0086*/ 	.short	0x0000
        /*0088*/ 	.byte	0x00, 0xf0, 0x11, 0x00


	//----- nvinfo : EIATTR_MAXREG_COUNT
	.align		4
.L_7448:
        /*008c*/ 	.byte	0x03, 0x1b
        /*008e*/ 	.short	0x00ff


	//----- nvinfo : EIATTR_MERCURY_ISA_VERSION
	.align		4
        /*0090*/ 	.byte	0x03, 0x5f
        /*0092*/ 	.short	0x0000


	//----- nvinfo : EIATTR_EXIT_INSTR_OFFSETS
	.align		4
        /*0094*/ 	.byte	0x04, 0x1c
        /*0096*/ 	.short	(.L_7450 - .L_7449)


	//   ....[0]....
.L_7449:
        /*0098*/ 	.word	0x00000500


	//   ....[1]....
        /*009c*/ 	.word	0x00000580


	//----- nvinfo : EIATTR_MAX_THREADS
	.align		4
.L_7450:
        /*00a0*/ 	.byte	0x04, 0x05
        /*00a2*/ 	.short	(.L_7452 - .L_7451)
.L_7451:
        /*00a4*/ 	.word	0x00000080
        /*00a8*/ 	.word	0x00000001
        /*00ac*/ 	.word	0x00000001


	//----- nvinfo : EIATTR_CRS_STACK_SIZE
	.align		4
.L_7452:
        /*00b0*/ 	.byte	0x04, 0x1e
        /*00b2*/ 	.short	(.L_7454 - .L_7453)
.L_7453:
        /*00b4*/ 	.word	0x00000000
.L_7454:


//--------------------- .nv.info._ZN2at6native29vectorized_elementwise_kernelILi2ENS0_13BinaryFunctorIaabZZZNS0_22logical_or_kernel_cudaERNS_14TensorIteratorEENKUlvE0_clEvENKUlvE0_clEvEUlaaE_EESt5arrayIPcLm3EEEEviT0_T1_ --------------------------
	.section	.nv.info._ZN2at6native29vectorized_elementwise_kernelILi2ENS0_13BinaryFunctorIaabZZZNS0_22logical_or_kernel_cudaERNS_14TensorIteratorEENKUlvE0_clEvENKUlvE0_clEvEUlaaE_EESt5arrayIPcLm3EEEEviT0_T1_,"",@"SHT_CUDA_INFO"
	.sectionflags	@""
	.align	4


	//----- nvinfo : EIATTR_CUDA_API_VERSION
	.align		4
        /*0000*/ 	.byte	0x04, 0x37
        /*0002*/ 	.short	(.L_7456 - .L_7455)
.L_7455:
        /*0004*/ 	.word	0x00000082


	//----- nvinfo : EIATTR_SW2861232_WAR
	.align		4
.L_7456:
        /*0008*/ 	.byte	0x01, 0x35
	.zero		2


	//----- nvinfo : EIATTR_PARAM_CBANK
	.align		4
        /*000c*/ 	.byte	0x04, 0x0a
        /*000e*/ 	.short	(.L_7458 - .L_7457)
	.align		4
.L_7457:
        /*0010*/ 	.word	index@(.nv.constant0._ZN2at6native29vectorized_elementwise_kernelILi2ENS0_13BinaryFunctorIaabZZZNS0_22logical_or_kernel_cudaERNS_14TensorIteratorEENKUlvE0_clEvENKUlvE0_clEvEUlaaE_EESt5arrayIPcLm3EEEEviT0_T1_)
        /*0014*/ 	.short	0x0160
        /*0016*/ 	.short	0x0020


	//----- nvinfo : EIATTR_CBANK_PARAM_SIZE
	.align		4
.L_7458:
        /*0018*/ 	.byte	0x03, 0x19
        /*001a*/ 	.short	0x0020


	//----- nvinfo : EIATTR_KPARAM_INFO
	.align		4
        /*001c*/ 	.byte	0x04, 0x17
        /*001e*/ 	.short	(.L_7460 - .L_7459)
.L_7459:
        /*0020*/ 	.word	0x00000000
        /*0024*/ 	.short	0x0002
        /*0026*/ 	.short	0x0008
        /*0028*/ 	.byte	0x00, 0xf0, 0x61, 0x00


	//----- nvinfo : EIATTR_KPARAM_INFO
	.align		4
.L_7460:
        /*002c*/ 	.byte	0x04, 0x17
        /*002e*/ 	.short	(.L_7462 - .L_7461)
.L_7461:
        /*0030*/ 	.word	0x00000000
        /*0034*/ 	.short	0x0001
        /*0036*/ 	.short	0x0004
        /*0038*/ 	.byte	0x00, 0xf0, 0x05, 0x00


	//----- nvinfo : EIATTR_KPARAM_INFO
	.align		4
.L_7462:
        /*003c*/ 	.byte	0x04, 0x17
        /*003e*/ 	.short	(.L_7464 - .L_7463)
.L_7463:
        /*0040*/ 	.word	0x00000000
        /*0044*/ 	.short	0x0000
        /*0046*/ 	.short	0x0000
        /*0048*/ 	.byte	0x00, 0xf0, 0x11, 0x00


	//----- nvinfo : EIATTR_MAXREG_COUNT
	.align		4
.L_7464:
        /*004c*/ 	.byte	0x03, 0x1b
        /*004e*/ 	.short	0x00ff


	//----- nvinfo : EIATTR_MERCURY_ISA_VERSION
	.align		4
        /*0050*/ 	.byte	0x03, 0x5f
        /*0052*/ 	.short	0x0000


	//----- nvinfo : EIATTR_EXIT_INSTR_OFFSETS
	.align		4
        /*0054*/ 	.byte	0x04, 0x1c
        /*0056*/ 	.short	(.L_7466 - .L_7465)


	//   ....[0]....
.L_7465:
        /*0058*/ 	.word	0x00000420


	//   ....[1]....
        /*005c*/ 	.word	0x00000e20


	//   ....[2]....
        /*0060*/ 	.word	0x00000e90


	//----- nvinfo : EIATTR_MAX_THREADS
	.align		4
.L_7466:
        /*0064*/ 	.byte	0x04, 0x05
        /*0066*/ 	.short	(.L_7468 - .L_7467)
.L_7467:
        /*0068*/ 	.word	0x00000080
        /*006c*/ 	.word	0x00000001
        /*0070*/ 	.word	0x00000001


	//----- nvinfo : EIATTR_CRS_STACK_SIZE
	.align		4
.L_7468:
        /*0074*/ 	.byte	0x04, 0x1e
        /*0076*/ 	.short	(.L_7470 - .L_7469)
.L_7469:
        /*0078*/ 	.word	0x00000000
.L_7470:


//--------------------- .nv.info._ZN2at6native29vectorized_elementwise_kernelILi4ENS0_13BinaryFunctorIaabZZZNS0_22logical_or_kernel_cudaERNS_14TensorIteratorEENKUlvE0_clEvENKUlvE0_clEvEUlaaE_EESt5arrayIPcLm3EEEEviT0_T1_ --------------------------
	.section	.nv.info._ZN2at6native29vectorized_elementwise_kernelILi4ENS0_13BinaryFunctorIaabZZZNS0_22logical_or_kernel_cudaERNS_14TensorIteratorEENKUlvE0_clEvENKUlvE0_clEvEUlaaE_EESt5arrayIPcLm3EEEEviT0_T1_,"",@"SHT_CUDA_INFO"
	.sectionflags	@""
	.align	4


	//----- nvinfo : EIATTR_CUDA_API_VERSION
	.align		4
        /*0000*/ 	.byte	0x04, 0x37
        /*0002*/ 	.short	(.L_7472 - .L_7471)
.L_7471:
        /*0004*/ 	.word	0x00000082


	//----- nvinfo : EIATTR_SW2861232_WAR
	.align		4
.L_7472:
        /*0008*/ 	.byte	0x01, 0x35
	.zero		2


	//----- nvinfo : EIATTR_PARAM_CBANK
	.align		4
        /*000c*/ 	.byte	0x04, 0x0a
        /*000e*/ 	.short	(.L_7474 - .L_7473)
	.align		4
.L_7473:
        /*0010*/ 	.word	index@(.nv.constant0._ZN2at6native29vectorized_elementwise_kernelILi4ENS0_13BinaryFunctorIaabZZZNS0_22logical_or_kernel_cudaERNS_14TensorIteratorEENKUlvE0_clEvENKUlvE0_clEvEUlaaE_EESt5arrayIPcLm3EEEEviT0_T1_)
        /*0014*/ 	.short	0x0160
        /*0016*/ 	.short	0x0020


	//----- nvinfo : EIATTR_CBANK_PARAM_SIZE
	.align		4
.L_7474:
        /*0018*/ 	.byte	0x03, 0x19
        /*001a*/ 	.short	0x0020


	//----- nvinfo : EIATTR_KPARAM_INFO
	.align		4
        /*001c*/ 	.byte	0x04, 0x17
        /*001e*/ 	.short	(.L_7476 - .L_7475)
.L_7475:
        /*0020*/ 	.word	0x00000000
        /*0024*/ 	.short	0x0002
        /*0026*/ 	.short	0x0008
        /*0028*/ 	.byte	0x00, 0xf0, 0x61, 0x00


	//----- nvinfo : EIATTR_KPARAM_INFO
	.align		4
.L_7476:
        /*002c*/ 	.byte	0x04, 0x17
        /*002e*/ 	.short	(.L_7478 - .L_7477)
.L_7477:
        /*0030*/ 	.word	0x00000000
        /*0034*/ 	.short	0x0001
        /*0036*/ 	.short	0x0004
        /*0038*/ 	.byte	0x00, 0xf0, 0x05, 0x00


	//----- nvinfo : EIATTR_KPARAM_INFO
	.align		4
.L_7478:
        /*003c*/ 	.byte	0x04, 0x17
        /*003e*/ 	.short	(.L_7480 - .L_7479)
.L_7479:
        /*0040*/ 	.word	0x00000000
        /*0044*/ 	.short	0x0000
        /*0046*/ 	.short	0x0000
        /*0048*/ 	.byte	0x00, 0xf0, 0x11, 0x00


	//----- nvinfo : EIATTR_MAXREG_COUNT
	.align		4
.L_7480:
        /*004c*/ 	.byte	0x03, 0x1b
        /*004e*/ 	.short	0x00ff


	//----- nvinfo : EIATTR_MERCURY_ISA_VERSION
	.align		4
        /*0050*/ 	.byte	0x03, 0x5f
        /*0052*/ 	.short	0x0000


	//----- nvinfo : EIATTR_EXIT_INSTR_OFFSETS
	.align		4
        /*0054*/ 	.byte	0x04, 0x1c
        /*0056*/ 	.short	(.L_7482 - .L_7481)


	//   ....[0]....
.L_7481:
        /*0058*/ 	.word	0x000003e0


	//   ....[1]....
        /*005c*/ 	.word	0x00000de0


	//   ....[2]....
        /*0060*/ 	.word	0x00000e50


	//----- nvinfo : EIATTR_MAX_THREADS
	.align		4
.L_7482:
        /*0064*/ 	.byte	0x04, 0x05
        /*0066*/ 	.short	(.L_7484 - .L_7483)
.L_7483:
        /*0068*/ 	.word	0x00000080
        /*006c*/ 	.word	0x00000001
        /*0070*/ 	.word	0x00000001


	//----- nvinfo : EIATTR_CRS_STACK_SIZE
	.align		4
.L_7484:
        /*0074*/ 	.byte	0x04, 0x1e
        /*0076*/ 	.short	(.L_7486 - .L_7485)
.L_7485:
        /*0078*/ 	.word	0x00000000
.L_7486:


//--------------------- .nv.info._ZN2at6native29vectorized_elementwise_kernelILi8ENS0_13BinaryFunctorIaabZZZNS0_22logical_or_kernel_cudaERNS_14TensorIteratorEENKUlvE0_clEvENKUlvE0_clEvEUlaaE_EESt5arrayIPcLm3EEEEviT0_T1_ --------------------------
	.section	.nv.info._ZN2at6native29vectorized_elementwise_kernelILi8ENS0_13BinaryFunctorIaabZZZNS0_22logical_or_kernel_cudaERNS_14TensorIteratorEENKUlvE0_clEvENKUlvE0_clEvEUlaaE_EESt5arrayIPcLm3EEEEviT0_T1_,"",@"SHT_CUDA_INFO"
	.sectionflags	@""
	.align	4


	//----- nvinfo : EIATTR_CUDA_API_VERSION
	.align		4
        /*0000*/ 	.byte	0x04, 0x37
        /*0002*/ 	.short	(.L_7488 - .L_7487)
.L_7487:
        /*0004*/ 	.word	0x00000082


	//----- nvinfo : EIATTR_SW2861232_WAR
	.align		4
.L_7488:
        /*0008*/ 	.byte	0x01, 0x35
	.zero		2


	//----- nvinfo : EIATTR_PARAM_CBANK
	.align		4
        /*000c*/ 	.byte	0x04, 0x0a
        /*000e*/ 	.short	(.L_7490 - .L_7489)
	.align		4
.L_7489:
        /*0010*/ 	.word	index@(.nv.constant0._ZN2at6native29vectorized_elementwise_kernelILi8ENS0_13BinaryFunctorIaabZZZNS0_22logical_or_kernel_cudaERNS_14TensorIteratorEENKUlvE0_clEvENKUlvE0_clEvEUlaaE_EESt5arrayIPcLm3EEEEviT0_T1_)
        /*0014*/ 	.short	0x0160
        /*0016*/ 	.short	0x0020


	//----- nvinfo : EIATTR_CBANK_PARAM_SIZE
	.align		4
.L_7490:
        /*0018*/ 	.byte	0x03, 0x19
        /*001a*/ 	.short	0x0020


	//----- nvinfo : EIATTR_KPARAM_INFO
	.align		4
        /*001c*/ 	.byte	0x04, 0x17
        /*001e*/ 	.short	(.L_7492 - .L_7491)
.L_7491:
        /*0020*/ 	.word	0x00000000
        /*0024*/ 	.short	0x0002
        /*0026*/ 	.short	0x0008
        /*0028*/ 	.byte	0x00, 0xf0, 0x61, 0x00


	//----- nvinfo : EIATTR_KPARAM_INFO
	.align		4
.L_7492:
        /*002c*/ 	.byte	0x04, 0x17
        /*002e*/ 	.short	(.L_7494 - .L_7493)
.L_7493:
        /*0030*/ 	.word	0x00000000
        /*0034*/ 	.short	0x0001
        /*0036*/ 	.short	0x0004
        /*0038*/ 	.byte	0x00, 0xf0, 0x05, 0x00


	//----- nvinfo : EIATTR_KPARAM_INFO
	.align		4
.L_7494:
        /*003c*/ 	.byte	0x04, 0x17
        /*003e*/ 	.short	(.L_7496 - .L_7495)
.L_7495:
        /*0040*/ 	.word	0x00000000
        /*0044*/ 	.short	0x0000
        /*0046*/ 	.short	0x0000
        /*0048*/ 	.byte	0x00, 0xf0, 0x11, 0x00


	//----- nvinfo : EIATTR_MAXREG_COUNT
	.align		4
.L_7496:
        /*004c*/ 	.byte	0x03, 0x1b
        /*004e*/ 	.short	0x00ff


	//----- nvinfo : EIATTR_MERCURY_ISA_VERSION
	.align		4
        /*0050*/ 	.byte	0x03, 0x5f
        /*0052*/ 	.short	0x0000


	//----- nvinfo : EIATTR_EXIT_INSTR_OFFSETS
	.align		4
        /*0054*/ 	.byte	0x04, 0x1c
        /*0056*/ 	.short	(.L_7498 - .L_7497)


	//   ....[0]....
.L_7497:
        /*0058*/ 	.word	0x00000010


	//----- nvinfo : EIATTR_MAX_THREADS
	.align		4
.L_7498:
        /*005c*/ 	.byte	0x04, 0x05
        /*005e*/ 	.short	(.L_7500 - .L_7499)
.L_7499:
        /*0060*/ 	.word	0x00000080
        /*0064*/ 	.word	0x00000001
        /*0068*/ 	.word	0x00000001
.L_7500:


//--------------------- .nv.info._ZN2at6native18elementwise_kernelILi128ELi4EZNS0_15gpu_kernel_implINS0_13AUnaryFunctorIhhbZZZNS0_22logical_or_kernel_cudaERNS_14TensorIteratorEENKUlvE0_clEvENKUlvE_clEvEUlhhE_EEEEvRNS_18TensorIteratorBaseERKT_EUliE_EEviT1_ --------------------------
	.section	.nv.info._ZN2at6native18elementwise_kernelILi128ELi4EZNS0_15gpu_kernel_implINS0_13AUnaryFunctorIhhbZZZNS0_22logical_or_kernel_cudaERNS_14TensorIteratorEENKUlvE0_clEvENKUlvE_clEvEUlhhE_EEEEvRNS_18TensorIteratorBaseERKT_EUliE_EEviT1_,"",@"SHT_CUDA_INFO"
	.sectionflags	@""
	.align	4


	//----- nvinfo : EIATTR_CUDA_API_VERSION
	.align		4
        /*0000*/ 	.byte	0x04, 0x37
        /*0002*/ 	.short	(.L_7502 - .L_7501)
.L_7501:
        /*0004*/ 	.word	0x00000082


	//----- nvinfo : EIATTR_SW2861232_WAR
	.align		4
.L_7502:
        /*0008*/ 	.byte	0x01, 0x35
	.zero		2


	//----- nvinfo : EIATTR_PARAM_CBANK
	.align		4
        /*000c*/ 	.byte	0x04, 0x0a
        /*000e*/ 	.short	(.L_7504 - .L_7503)
	.align		4
.L_7503:
        /*0010*/ 	.word	index@(.nv.constant0._ZN2at6native18elementwise_kernelILi128ELi4EZNS0_15gpu_kernel_implINS0_13AUnaryFunctorIhhbZZZNS0_22logical_or_kernel_cudaERNS_14TensorIteratorEENKUlvE0_clEvENKUlvE_clEvEUlhhE_EEEEvRNS_18TensorIteratorBaseERKT_EUliE_EEviT1_)
        /*0014*/ 	.short	0x0160
        /*0016*/ 	.short	0x0220


	//----- nvinfo : EIATTR_CBANK_PARAM_SIZE
	.align		4
.L_7504:
        /*0018*/ 	.byte	0x03, 0x19
        /*001a*/ 	.short	0x0220


	//----- nvinfo : EIATTR_KPARAM_INFO
	.align		4
        /*001c*/ 	.byte	0x04, 0x17
        /*001e*/ 	.short	(.L_7506 - .L_7505)
.L_7505:
        /*0020*/ 	.word	0x00000000
        /*0024*/ 	.short	0x0001
        /*0026*/ 	.short	0x0008
        /*0028*/ 	.byte	0x00, 0xf0, 0x61, 0x08


	//----- nvinfo : EIATTR_KPARAM_INFO
	.align		4
.L_7506:
        /*002c*/ 	.byte	0x04, 0x17
        /*002e*/ 	.short	(.L_7508 - .L_7507)
.L_7507:
        /*0030*/ 	.word	0x00000000
        /*0034*/ 	.short	0x0000
        /*0036*/ 	.short	0x0000
        /*0038*/ 	.byte	0x00, 0xf0, 0x11, 0x00


	//----- nvinfo : EIATTR_MAXREG_COUNT
	.align		4
.L_7508:
        /*003c*/ 	.byte	0x03, 0x1b
        /*003e*/ 	.short	0x0080


	//----- nvinfo : EIATTR_EXTERNS
	.align		4
        /*0040*/ 	.byte	0x04, 0x0f
        /*0042*/ 	.short	(.L_7510 - .L_7509)


	//   ....[0]....
	.align		4
.L_7509:
        /*0044*/ 	.word	index@(__assertfail)


	//----- nvinfo : EIATTR_MERCURY_ISA_VERSION
	.align		4
.L_7510:
        /*0048*/ 	.byte	0x03, 0x5f
        /*004a*/ 	.short	0x0000


	//----- nvinfo : EIATTR_SYSCALL_OFFSETS
	.align		4
        /*004c*/ 	.byte	0x04, 0x46
        /*004e*/ 	.short	(.L_7512 - .L_7511)


	//   ....[0]....
.L_7511:
        /*0050*/ 	.word	0x00001d70


	//   ....[1]....
        /*0054*/ 	.word	0x00002b20


	//   ....[2]....
        /*0058*/ 	.word	0x000048e0


	//   ....[3]....
        /*005c*/ 	.word	0x00005680


	//   ....[4]....
        /*0060*/ 	.word	0x00007400


	//   ....[5]....
        /*0064*/ 	.word	0x000081a0


	//   ....[6]....
        /*0068*/ 	.word	0x00009f30


	//   ....[7]....
        /*006c*/ 	.word	0x0000acd0


	//----- nvinfo : EIATTR_EXIT_INSTR_OFFSETS
	.align		4
.L_7512:
        /*0070*/ 	.byte	0x04, 0x1c
        /*0072*/ 	.short	(.L_7514 - .L_7513)


	//   ....[0]....
.L_7513:
        /*0074*/ 	.word	0x00008240


	//   ....[1]....
        /*0078*/ 	.word	0x0000a090


	//   ....[2]....
        /*007c*/ 	.word	0x0000a0b0


	//   ....[3]....
        /*0080*/ 	.word	0x0000a140


	//   ....[4]....
        /*0084*/ 	.word	0x0000a160


	//   ....[5]....
        /*0088*/ 	.word	0x0000a180


	//   ....[6]....
        /*008c*/ 	.word	0x0000a210


	//   ....[7]....
        /*0090*/ 	.word	0x0000a250


	//   ....[8]....
        /*0094*/ 	.word	0x0000a2f0


	//   ....[9]....
        /*0098*/ 	.word	0x0000a340


	//   ....[10]....
        /*009c*/ 	.word	0x0000a380


	//   ....[11]....
        /*00a0*/ 	.word	0x0000a420


	//   ....[12]....
        /*00a4*/ 	.word	0x0000a470


	//   ....[13]....
        /*00a8*/ 	.word	0x0000a5c0


	//   ....[14]....
        /*00ac*/ 	.word	0x0000a660


	//   ....[15]....
        /*00b0*/ 	.word	0x0000a6a0


	//   ....[16]....
        /*00b4*/ 	.word	0x0000a6f0


	//   ....[17]....
        /*00b8*/ 	.word	0x0000a730


	//   ....[18]....
        /*00bc*/ 	.word	0x0000a7d0


	//   ....[19]....
        /*00c0*/ 	.word	0x0000a910


	//   ....[20]....
        /*00c4*/ 	.word	0x0000aa50


	//   ....[21]....
        /*00c8*/ 	.word	0x0000aba0


	//   ....[22]....
        /*00cc*/ 	.word	0x0000ace0


	//   ....[23]....
        /*00d0*/ 	.word	0x0000ad10


	//   ....[24]....
        /*00d4*/ 	.word	0x0000ad30


	//----- nvinfo : EIATTR_MAX_THREADS
	.align		4
.L_7514:
        /*00d8*/ 	.byte	0x04, 0x05
        /*00da*/ 	.short	(.L_7516 - .L_7515)
.L_7515:
        /*00dc*/ 	.word	0x00000080
        /*00e0*/ 	.word	0x00000001
        /*00e4*/ 	.word	0x00000001


	//----- nvinfo : EIATTR_CRS_STACK_SIZE
	.align		4
.L_7516:
        /*00e8*/ 	.byte	0x04, 0x1e
        /*00ea*/ 	.short	(.L_7518 - .L_7517)
.L_7517:
        /*00ec*/ 	.word	0x00000000
.L_7518:


//--------------------- .nv.info._ZN2at6native27unrolled_elementwise_kernelINS0_13AUnaryFunctorIhhbZZZNS0_22logical_or_kernel_cudaERNS_14TensorIteratorEENKUlvE0_clEvENKUlvE_clEvEUlhhE_EESt5arrayIPcLm2EELi4E23TrivialOffsetCalculatorILi1EjESD_NS0_6memory12LoadWithCastILi1EEENSE_13StoreWithCastILi1EEEEEviT_T0_T2_T3_T4_T5_ --------------------------
	.section	.nv.info._ZN2at6native27unrolled_elementwise_kernelINS0_13AUnaryFunctorIhhbZZZNS0_22logical_or_kernel_cudaERNS_14TensorIteratorEENKUlvE0_clEvENKUlvE_clEvEUlhhE_EESt5arrayIPcLm2EELi4E23TrivialOffsetCalculatorILi1EjESD_NS0_6memory12LoadWithCastILi1EEENSE_13StoreWithCastILi1EEEEEviT_T0_T2_T3_T4_T5_,"",@"SHT_CUDA_INFO"
	.sectionflags	@""
	.align	4


	//----- nvinfo : EIATTR_CUDA_API_VERSION
	.align		4
        /*0000*/ 	.byte	0x04, 0x37
        /*0002*/ 	.short	(.L_7520 - .L_7519)
.L_7519:
        /*0004*/ 	.word	0x00000082


	//----- nvinfo : EIATTR_SW2861232_WAR
	.align		4
.L_7520:
        /*0008*/ 	.byte	0x01, 0x35
	.zero		2


	//----- nvinfo : EIATTR_PARAM_CBANK
	.align		4
        /*000c*/ 	.byte	0x04, 0x0a
        /*000e*/ 	.short	(.L_7522 - .L_7521)
	.align		4
.L_7521:
        /*0010*/ 	.word	index@(.nv.constant0._ZN2at6native27unrolled_elementwise_kernelINS0_13AUnaryFunctorIhhbZZZNS0_22logical_or_kernel_cudaERNS_14TensorIteratorEENKUlvE0_clEvENKUlvE_clEvEUlhhE_EESt5arrayIPcLm2EELi4E23TrivialOffsetCalculatorILi1EjESD_NS0_6memory12LoadWithCastILi1EEENSE_13StoreWithCastILi1EEEEEviT_T0_T2_T3_T4_T5_)
        /*0014*/ 	.short	0x0160
        /*0016*/ 	.short	0x002c


	//----- nvinfo : EIATTR_CBANK_PARAM_SIZE
	.align		4
.L_7522:
        /*0018*/ 	.byte	0x03, 0x19
        /*001a*/ 	.short	0x002c


	//----- nvinfo : EIATTR_KPARAM_INFO
	.align		4
        /*001c*/ 	.byte	0x04, 0x17
        /*001e*/ 	.short	(.L_7524 - .L_7523)
.L_7523:
        /*0020*/ 	.word	0x00000000
        /*0024*/ 	.short	0x0006
        /*0026*/ 	.short	0x0024
        /*0028*/ 	.byte	0x00, 0xf0, 0x21, 0x00


	//----- nvinfo : EIATTR_KPARAM_INFO
	.align		4
.L_7524:
        /*002c*/ 	.byte	0x04, 0x17
        /*002e*/ 	.short	(.L_7526 - .L_7525)
.L_7525:
        /*0030*/ 	.word	0x00000000
        /*0034*/ 	.short	0x0005
        /*0036*/ 	.short	0x001c
        /*0038*/ 	.byte	0x00, 0xf0, 0x21, 0x00


	//----- nvinfo : EIATTR_KPARAM_INFO
	.align		4
.L_7526:
        /*003c*/ 	.byte	0x04, 0x17
        /*003e*/ 	.short	(.L_7528 - .L_7527)
.L_7527:
        /*0040*/ 	.word	0x00000000
        /*0044*/ 	.short	0x0004
        /*0046*/ 	.short	0x0019
        /*0048*/ 	.byte	0x00, 0xf0, 0x05, 0x00


	//----- nvinfo : EIATTR_KPARAM_INFO
	.align		4
.L_7528:
        /*004c*/ 	.byte	0x04, 0x17
        /*004e*/ 	.short	(.L_7530 - .L_7529)
.L_7529:
        /*0050*/ 	.word	0x00000000
        /*0054*/ 	.short	0x0003
        /*0056*/ 	.short	0x0018
        /*0058*/ 	.byte	0x00, 0xf0, 0x05, 0x00


	//----- nvinfo : EIATTR_KPARAM_INFO
	.align		4
.L_7530:
        /*005c*/ 	.byte	0x04, 0x17
        /*005e*/ 	.short	(.L_7532 - .L_7531)
.L_7531:
        /*0060*/ 	.word	0x00000000
        /*0064*/ 	.short	0x0002
        /*0066*/ 	.short	0x0008
        /*0068*/ 	.byte	0x00, 0xf0, 0x41, 0x00


	//----- nvinfo : EIATTR_KPARAM_INFO
	.align		4
.L_7532:
        /*006c*/ 	.byte	0x04, 0x17
        /*006e*/ 	.short	(.L_7534 - .L_7533)
.L_7533:
        /*0070*/ 	.word	0x00000000
        /*0074*/ 	.short	0x0001
        /*0076*/ 	.short	0x0004
        /*0078*/ 	.byte	0x00, 0xf0, 0x09, 0x00


	//----- nvinfo : EIATTR_KPARAM_INFO
	.align		4
.L_7534:
        /*007c*/ 	.byte	0x04, 0x17
        /*007e*/ 	.short	(.L_7536 - .L_7535)
.L_7535:
        /*0080*/ 	.word	0x00000000
        /*0084*/ 	.short	0x0000
        /*0086*/ 	.short	0x0000
        /*0088*/ 	.byte	0x00, 0xf0, 0x11, 0x00


	//----- nvinfo : EIATTR_MAXREG_COUNT
	.align		4
.L_7536:
        /*008c*/ 	.byte	0x03, 0x1b
        /*008e*/ 	.short	0x00ff


	//----- nvinfo : EIATTR_EXTERNS
	.align		4
        /*0090*/ 	.byte	0x04, 0x0f
        /*0092*/ 	.short	(.L_7538 - .L_7537)


	//   ....[0]....
	.align		4
.L_7537:
        /*0094*/ 	.word	index@(__assertfail)


	//----- nvinfo : EIATTR_MERCURY_ISA_VERSION
	.align		4
.L_7538:
        /*0098*/ 	.byte	0x03, 0x5f
        /*009a*/ 	.short	0x0000


	//----- nvinfo : EIATTR_SYSCALL_OFFSETS
	.align		4
        /*009c*/ 	.byte	0x04, 0x46
        /*009e*/ 	.short	(.L_7540 - .L_7539)


	//   ....[0]....
.L_7539:
        /*00a0*/ 	.word	0x00000f60


	//   ....[1]....
        /*00a4*/ 	.word	0x00001ec0


	//   ....[2]....
        /*00a8*/ 	.word	0x00002e30


	//   ....[3]....
        /*00ac*/ 	.word	0x00003d80


	//   ....[4]....
        /*00b0*/ 	.word	0x00004cf0


	//   ....[5]....
        /*00b4*/ 	.word	0x00005bc0


	//   ....[6]....
        /*00b8*/ 	.word	0x00006a80


	//   ....[7]....
        /*00bc*/ 	.word	0x00007940


	//----- nvinfo : EIATTR_EXIT_INSTR_OFFSETS
	.align		4
.L_7540:
        /*00c0*/ 	.byte	0x04, 0x1c
        /*00c2*/ 	.short	(.L_7542 - .L_7541)


	//   ....[0]....
.L_7541:
        /*00c4*/ 	.word	0x00006b10


	//   ....[1]....
        /*00c8*/ 	.word	0x00006c20


	//   ....[2]....
        /*00cc*/ 	.word	0x00006c40


	//   ....[3]....
        /*00d0*/ 	.word	0x00006cd0


	//   ....[4]....
        /*00d4*/ 	.word	0x00006cf0


	//   ....[5]....
        /*00d8*/ 	.word	0x00006d10


	//   ....[6]....
        /*00dc*/ 	.word	0x00006da0


	//   ....[7]....
        /*00e0*/ 	.word	0x00006de0


	//   ....[8]....
        /*00e4*/ 	.word	0x00006e80


	//   ....[9]....
        /*00e8*/ 	.word	0x00006ed0


	//   ....[10]....
        /*00ec*/ 	.word	0x00006f00


	//   ....[11]....
        /*00f0*/ 	.word	0x00006fa0


	//   ....[12]....
        /*00f4*/ 	.word	0x00006fe0


	//   ....[13]....
        /*00f8*/ 	.word	0x00007170


	//   ....[14]....
        /*00fc*/ 	.word	0x000072d0


	//   ....[15]....
        /*0100*/ 	.word	0x00007310


	//   ....[16]....
        /*0104*/ 	.word	0x000073b0


	//   ....[17]....
        /*0108*/ 	.word	0x00007530


	//   ....[18]....
        /*010c*/ 	.word	0x000076b0


	//   ....[19]....
        /*0110*/ 	.word	0x00007810


	//   ....[20]....
        /*0114*/ 	.word	0x00007950


	//   ....[21]....
        /*0118*/ 	.word	0x00007980


	//   ....[22]....
        /*011c*/ 	.word	0x000079a0


	//----- nvinfo : EIATTR_MAX_THREADS
	.align		4
.L_7542:
        /*0120*/ 	.byte	0x04, 0x05
        /*0122*/ 	.short	(.L_7544 - .L_7543)
.L_7543:
        /*0124*/ 	.word	0x00000080
        /*0128*/ 	.word	0x00000001
        /*012c*/ 	.word	0x00000001


	//----- nvinfo : EIATTR_CRS_STACK_SIZE
	.align		4
.L_7544:
        /*0130*/ 	.byte	0x04, 0x1e
        /*0132*/ 	.short	(.L_7546 - .L_7545)
.L_7545:
        /*0134*/ 	.word	0x00000000
.L_7546:


//--------------------- .nv.info._ZN2at6native18elementwise_kernelILi128ELi4EZNS0_22gpu_kernel_impl_nocastINS0_13AUnaryFunctorIhhbZZZNS0_22logical_or_kernel_cudaERNS_14TensorIteratorEENKUlvE0_clEvENKUlvE_clEvEUlhhE_EEEEvRNS_18TensorIteratorBaseERKT_EUliE_EEviT1_ --------------------------
	.section	.nv.info._ZN2at6native18elementwise_kernelILi128ELi4EZNS0_22gpu_kernel_impl_nocastINS0_13AUnaryFunctorIhhbZZZNS0_22logical_or_kernel_cudaERNS_14TensorIteratorEENKUlvE0_clEvENKUlvE_clEvEUlhhE_EEEEvRNS_18TensorIteratorBaseERKT_EUliE_EEviT1_,"",@"SHT_CUDA_INFO"
	.sectionflags	@""
	.align	4


	//----- nvinfo : EIATTR_CUDA_API_VERSION
	.align		4
        /*0000*/ 	.byte	0x04, 0x37
        /*0002*/ 	.short	(.L_7548 - .L_7547)
.L_7547:
        /*0004*/ 	.word	0x00000082


	//----- nvinfo : EIATTR_SW2861232_WAR
	.align		4
.L_7548:
        /*0008*/ 	.byte	0x01, 0x35
	.zero		2


	//----- nvinfo : EIATTR_PARAM_CBANK
	.align		4
        /*000c*/ 	.byte	0x04, 0x0a
        /*000e*/ 	.short	(.L_7550 - .L_7549)
	.align		4
.L_7549:
        /*0010*/ 	.word	index@(.nv.constant0._ZN2at6native18elementwise_kernelILi128ELi4EZNS0_22gpu_kernel_impl_nocastINS0_13AUnaryFunctorIhhbZZZNS0_22logical_or_kernel_cudaERNS_14TensorIteratorEENKUlvE0_clEvENKUlvE_clEvEUlhhE_EEEEvRNS_18TensorIteratorBaseERKT_EUliE_EEviT1_)
        /*0014*/ 	.short	0x0160
        /*0016*/ 	.short	0x0220


	//----- nvinfo : EIATTR_CBANK_PARAM_SIZE
	.align		4
.L_7550:
        /*0018*/ 	.byte	0x03, 0x19
        /*001a*/ 	.short	0x0220


	//----- nvinfo : EIATTR_KPARAM_INFO
	.align		4
        /*001c*/ 	.byte	0x04, 0x17
        /*001e*/ 	.short	(.L_7552 - .L_7551)
.L_7551:
        /*0020*/ 	.word	0x00000000
        /*0024*/ 	.short	0x0001
        /*0026*/ 	.short	0x0008
        /*0028*/ 	.byte	0x00, 0xf0, 0x61, 0x08


	//----- nvinfo : EIATTR_KPARAM_INFO
	.align		4
.L_7552:
        /*002c*/ 	.byte	0x04, 0x17
        /*002e*/ 	.short	(.L_7554 - .L_7553)
.L_7553:
        /*0030*/ 	.word	0x00000000
        /*0034*/ 	.short	0x0000
        /*0036*/ 	.short	0x0000
        /*0038*/ 	.byte	0x00, 0xf0, 0x11, 0x00


	//----- nvinfo : EIATTR_MAXREG_COUNT
	.align		4
.L_7554:
        /*003c*/ 	.byte	0x03, 0x1b
        /*003e*/ 	.short	0x0080


	//----- nvinfo : EIATTR_MERCURY_ISA_VERSION
	.align		4
        /*0040*/ 	.byte	0x03, 0x5f
        /*0042*/ 	.short	0x0000


	//----- nvinfo : EIATTR_EXIT_INSTR_OFFSETS
	.align		4
        /*0044*/ 	.byte	0x04, 0x1c
        /*0046*/ 	.short	(.L_7556 - .L_7555)


	//   ....[0]....
.L_7555:
        /*0048*/ 	.word	0x00002d80


	//   ....[1]....
        /*004c*/ 	.word	0x00003c50


	//----- nvinfo : EIATTR_MAX_THREADS
	.align		4
.L_7556:
        /*0050*/ 	.byte	0x04, 0x05
        /*0052*/ 	.short	(.L_7558 - .L_7557)
.L_7557:
        /*0054*/ 	.word	0x00000080
        /*0058*/ 	.word	0x00000001
        /*005c*/ 	.word	0x00000001


	//----- nvinfo : EIATTR_CRS_STACK_SIZE
	.align		4
.L_7558:
        /*0060*/ 	.byte	0x04, 0x1e
        /*0062*/ 	.short	(.L_7560 - .L_7559)
.L_7559:
        /*0064*/ 	.word	0x00000000
.L_7560:


//--------------------- .nv.info._ZN2at6native27unrolled_elementwise_kernelINS0_13AUnaryFunctorIhhbZZZNS0_22logical_or_kernel_cudaERNS_14TensorIteratorEENKUlvE0_clEvENKUlvE_clEvEUlhhE_EESt5arrayIPcLm2EELi4E23TrivialOffsetCalculatorILi1EjESD_NS0_6memory15LoadWithoutCastENSE_16StoreWithoutCastEEEviT_T0_T2_T3_T4_T5_ --------------------------
	.section	.nv.info._ZN2at6native27unrolled_elementwise_kernelINS0_13AUnaryFunctorIhhbZZZNS0_22logical_or_kernel_cudaERNS_14TensorIteratorEENKUlvE0_clEvENKUlvE_clEvEUlhhE_EESt5arrayIPcLm2EELi4E23TrivialOffsetCalculatorILi1EjESD_NS0_6memory15LoadWithoutCastENSE_16StoreWithoutCastEEEviT_T0_T2_T3_T4_T5_,"",@"SHT_CUDA_INFO"
	.sectionflags	@""
	.align	4


	//----- nvinfo : EIATTR_CUDA_API_VERSION
	.align		4
        /*0000*/ 	.byte	0x04, 0x37
        /*0002*/ 	.short	(.L_7562 - .L_7561)
.L_7561:
        /*0004*/ 	.word	0x00000082


	//----- nvinfo : EIATTR_SW2861232_WAR
	.align		4
.L_7562:
        /*0008*/ 	.byte	0x01, 0x35
	.zero		2


	//----- nvinfo : EIATTR_PARAM_CBANK
	.align		4
        /*000c*/ 	.byte	0x04, 0x0a
        /*000e*/ 	.short	(.L_7564 - .L_7563)
	.align		4
.L_7563:
        /*0010*/ 	.word	index@(.nv.constant0._ZN2at6native27unrolled_elementwise_kernelINS0_13AUnaryFunctorIhhbZZZNS0_22logical_or_kernel_cudaERNS_14TensorIteratorEENKUlvE0_clEvENKUlvE_clEvEUlhhE_EESt5arrayIPcLm2EELi4E23TrivialOffsetCalculatorILi1EjESD_NS0_6memory15LoadWithoutCastENSE_16StoreWithoutCastEEEviT_T0_T2_T3_T4_T5_)
        /*0014*/ 	.short	0x0160
        /*0016*/ 	.short	0x001c


	//----- nvinfo : EIATTR_CBANK_PARAM_SIZE
	.align		4
.L_7564:
        /*0018*/ 	.byte	0x03, 0x19
        /*001a*/ 	.short	0x001c


	//----- nvinfo : EIATTR_KPARAM_INFO
	.align		4
        /*001c*/ 	.byte	0x04, 0x17
        /*001e*/ 	.short	(.L_7566 - .L_7565)
.L_7565:
        /*0020*/ 	.word	0x00000000
        /*0024*/ 	.short	0x0006
        /*0026*/ 	.short	0x001b
        /*0028*/ 	.byte	0x00, 0xf0, 0x05, 0x00


	//----- nvinfo : EIATTR_KPARAM_INFO
	.align		4
.L_7566:
        /*002c*/ 	.byte	0x04, 0x17
        /*002e*/ 	.short	(.L_7568 - .L_7567)
.L_7567:
        /*0030*/ 	.word	0x00000000
        /*0034*/ 	.short	0x0005
        /*0036*/ 	.short	0x001a
        /*0038*/ 	.byte	0x00, 0xf0, 0x05, 0x00


	//----- nvinfo : EIATTR_KPARAM_INFO
	.align		4
.L_7568:
        /*003c*/ 	.byte	0x04, 0x17
        /*003e*/ 	.short	(.L_7570 - .L_7569)
.L_7569:
        /*0040*/ 	.word	0x00000000
        /*0044*/ 	.short	0x0004
        /*0046*/ 	.short	0x0019
        /*0048*/ 	.byte	0x00, 0xf0, 0x05, 0x00


	//----- nvinfo : EIATTR_KPARAM_INFO
	.align		4
.L_7570:
        /*004c*/ 	.byte	0x04, 0x17
        /*004e*/ 	.short	(.L_7572 - .L_7571)
.L_7571:
        /*0050*/ 	.word	0x00000000
        /*0054*/ 	.short	0x0003
        /*0056*/ 	.short	0x0018
        /*0058*/ 	.byte	0x00, 0xf0, 0x05, 0x00


	//----- nvinfo : EIATTR_KPARAM_INFO
	.align		4
.L_7572:
        /*005c*/ 	.byte	0x04, 0x17
        /*005e*/ 	.short	(.L_7574 - .L_7573)
.L_7573:
        /*0060*/ 	.word	0x00000000
        /*0064*/ 	.short	0x0002
        /*0066*/ 	.short	0x0008
        /*0068*/ 	.byte	0x00, 0xf0, 0x41, 0x00


	//----- nvinfo : EIATTR_KPARAM_INFO
	.align		4
.L_7574:
        /*006c*/ 	.byte	0x04, 0x17
        /*006e*/ 	.short	(.L_7576 - .L_7575)
.L_7575:
        /*0070*/ 	.word	0x00000000
        /*0074*/ 	.short	0x0001
        /*0076*/ 	.short	0x0004
        /*0078*/ 	.byte	0x00, 0xf0, 0x09, 0x00


	//----- nvinfo : EIATTR_KPARAM_INFO
	.align		4
.L_7576:
        /*007c*/ 	.byte	0x04, 0x17
        /*007e*/ 	.short	(.L_7578 - .L_7577)
.L_7577:
        /*0080*/ 	.word	0x00000000
        /*0084*/ 	.short	0x0000
        /*0086*/ 	.short	0x0000
        /*0088*/ 	.byte	0x00, 0xf0, 0x11, 0x00


	//----- nvinfo : EIATTR_MAXREG_COUNT
	.align		4
.L_7578:
        /*008c*/ 	.byte	0x03, 0x1b
        /*008e*/ 	.short	0x00ff


	//----- nvinfo : EIATTR_MERCURY_ISA_VERSION
	.align		4
        /*0090*/ 	.byte	0x03, 0x5f
        /*0092*/ 	.short	0x0000


	//----- nvinfo : EIATTR_EXIT_INSTR_OFFSETS
	.align		4
        /*0094*/ 	.byte	0x04, 0x1c
        /*0096*/ 	.short	(.L_7580 - .L_7579)


	//   ....[0]....
.L_7579:
        /*0098*/ 	.word	0x00000400


	//   ....[1]....
        /*009c*/ 	.word	0x00000480


	//----- nvinfo : EIATTR_MAX_THREADS
	.align		4
.L_7580:
        /*00a0*/ 	.byte	0x04, 0x05
        /*00a2*/ 	.short	(.L_7582 - .L_7581)
.L_7581:
        /*00a4*/ 	.word	0x00000080
        /*00a8*/ 	.word	0x00000001
        /*00ac*/ 	.word	0x00000001


	//----- nvinfo : EIATTR_CRS_STACK_SIZE
	.align		4
.L_7582:
        /*00b0*/ 	.byte	0x04, 0x1e
        /*00b2*/ 	.short	(.L_7584 - .L_7583)
.L_7583:
        /*00b4*/ 	.word	0x00000000
.L_7584:


//--------------------- .nv.info._ZN2at6native29vectorized_elementwise_kernelILi2ENS0_13AUnaryFunctorIhhbZZZNS0_22logical_or_kernel_cudaERNS_14TensorIteratorEENKUlvE0_clEvENKUlvE_clEvEUlhhE_EESt5arrayIPcLm2EEEEviT0_T1_ --------------------------
	.section	.nv.info._ZN2at6native29vectorized_elementwise_kernelILi2ENS0_13AUnaryFunctorIhhbZZZNS0_22logical_or_kernel_cudaERNS_14TensorIteratorEENKUlvE0_clEvENKUlvE_clEvEUlhhE_EESt5arrayIPcLm2EEEEviT0_T1_,"",@"SHT_CUDA_INFO"
	.sectionflags	@""
	.align	4


	//----- nvinfo : EIATTR_CUDA_API_VERSION
	.align		4
        /*0000*/ 	.byte	0x04, 0x37
        /*0002*/ 	.short	(.L_7586 - .L_7585)
.L_7585:
        /*0004*/ 	.word	0x00000082


	//----- nvinfo : EIATTR_SW2861232_WAR
	.align		4
.L_7586:
        /*0008*/ 	.byte	0x01, 0x35
	.zero		2


	//----- nvinfo : EIATTR_PARAM_CBANK
	.align		4
        /*000c*/ 	.byte	0x04, 0x0a
        /*000e*/ 	.short	(.L_7588 - .L_7587)
	.align		4
.L_7587:
        /*0010*/ 	.word	index@(.nv.constant0._ZN2at6native29vectorized_elementwise_kernelILi2ENS0_13AUnaryFunctorIhhbZZZNS0_22logical_or_kernel_cudaERNS_14TensorIteratorEENKUlvE0_clEvENKUlvE_clEvEUlhhE_EESt5arrayIPcLm2EEEEviT0_T1_)
        /*0014*/ 	.short	0x0160
        /*0016*/ 	.short	0x0018


	//----- nvinfo : EIATTR_CBANK_PARAM_SIZE
	.align		4
.L_7588:
        /*0018*/ 	.byte	0x03, 0x19
        /*001a*/ 	.short	0x0018


	//----- nvinfo : EIATTR_KPARAM_INFO
	.align		4
        /*001c*/ 	.byte	0x04, 0x17
        /*001e*/ 	.short	(.L_7590 - .L_7589)
.L_7589:
        /*0020*/ 	.word	0x00000000
        /*0024*/ 	.short	0x0002
        /*0026*/ 	.short	0x0008
        /*0028*/ 	.byte	0x00, 0xf0, 0x41, 0x00


	//----- nvinfo : EIATTR_KPARAM_INFO
	.align		4
.L_7590:
        /*002c*/ 	.byte	0x04, 0x17
        /*002e*/ 	.short	(.L_7592 - .L_7591)
.L_7591:
        /*0030*/ 	.word	0x00000000
        /*0034*/ 	.short	0x0001
        /*0036*/ 	.short	0x0004
        /*0038*/ 	.byte	0x00, 0xf0, 0x09, 0x00


	//----- nvinfo : EIATTR_KPARAM_INFO
	.align		4
.L_7592:
        /*003c*/ 	.byte	0x04, 0x17
        /*003e*/ 	.short	(.L_7594 - .L_7593)
.L_7593:
        /*0040*/ 	.word	0x00000000
        /*0044*/ 	.short	0x0000
        /*0046*/ 	.short	0x0000
        /*0048*/ 	.byte	0x00, 0xf0, 0x11, 0x00


	//----- nvinfo : EIATTR_MAXREG_COUNT
	.align		4
.L_7594:
        /*004c*/ 	.byte	0x03, 0x1b
        /*004e*/ 	.short	0x00ff


	//----- nvinfo : EIATTR_MERCURY_ISA_VERSION
	.align		4
        /*0050*/ 	.byte	0x03, 0x5f
        /*0052*/ 	.short	0x0000


	//----- nvinfo : EIATTR_EXIT_INSTR_OFFSETS
	.align		4
        /*0054*/ 	.byte	0x04, 0x1c
        /*0056*/ 	.short	(.L_7596 - .L_7595)


	//   ....[0]....
.L_7595:
        /*0058*/ 	.word	0x00000330


	//   ....[1]....
        /*005c*/ 	.word	0x00000b30


	//   ....[2]....
        /*0060*/ 	.word	0x00000ba0


	//----- nvinfo : EIATTR_MAX_THREADS
	.align		4
.L_7596:
        /*0064*/ 	.byte	0x04, 0x05
        /*0066*/ 	.short	(.L_7598 - .L_7597)
.L_7597:
        /*0068*/ 	.word	0x00000080
        /*006c*/ 	.word	0x00000001
        /*0070*/ 	.word	0x00000001


	//----- nvinfo : EIATTR_CRS_STACK_SIZE
	.align		4
.L_7598:
        /*0074*/ 	.byte	0x04, 0x1e
        /*0076*/ 	.short	(.L_7600 - .L_7599)
.L_7599:
        /*0078*/ 	.word	0x00000000
.L_7600:


//--------------------- .nv.info._ZN2at6native29vectorized_elementwise_kernelILi4ENS0_13AUnaryFunctorIhhbZZZNS0_22logical_or_kernel_cudaERNS_14TensorIteratorEENKUlvE0_clEvENKUlvE_clEvEUlhhE_EESt5arrayIPcLm2EEEEviT0_T1_ --------------------------
	.section	.nv.info._ZN2at6native29vectorized_elementwise_kernelILi4ENS0_13AUnaryFunctorIhhbZZZNS0_22logical_or_kernel_cudaERNS_14TensorIteratorEENKUlvE0_clEvENKUlvE_clEvEUlhhE_EESt5arrayIPcLm2EEEEviT0_T1_,"",@"SHT_CUDA_INFO"
	.sectionflags	@""
	.align	4


	//----- nvinfo : EIATTR_CUDA_API_VERSION
	.align		4
        /*0000*/ 	.byte	0x04, 0x37
        /*0002*/ 	.short	(.L_7602 - .L_7601)
.L_7601:
        /*0004*/ 	.word	0x00000082


	//----- nvinfo : EIATTR_SW2861232_WAR
	.align		4
.L_7602:
        /*0008*/ 	.byte	0x01, 0x35
	.zero		2


	//----- nvinfo : EIATTR_PARAM_CBANK
	.align		4
        /*000c*/ 	.byte	0x04, 0x0a
        /*000e*/ 	.short	(.L_7604 - .L_7603)
	.align		4
.L_7603:
        /*0010*/ 	.word	index@(.nv.constant0._ZN2at6native29vectorized_elementwise_kernelILi4ENS0_13AUnaryFunctorIhhbZZZNS0_22logical_or_kernel_cudaERNS_14TensorIteratorEENKUlvE0_clEvENKUlvE_clEvEUlhhE_EESt5arrayIPcLm2EEEEviT0_T1_)
        /*0014*/ 	.short	0x0160
        /*0016*/ 	.short	0x0018


	//----- nvinfo : EIATTR_CBANK_PARAM_SIZE
	.align		4
.L_7604:
        /*0018*/ 	.byte	0x03, 0x19
        /*001a*/ 	.short	0x0018


	//----- nvinfo : EIATTR_KPARAM_INFO
	.align		4
        /*001c*/ 	.byte	0x04, 0x17
        /*001e*/ 	.short	(.L_7606 - .L_7605)
.L_7605:
        /*0020*/ 	.word	0x00000000
        /*0024*/ 	.short	0x0002
        /*0026*/ 	.short	0x0008
        /*0028*/ 	.byte	0x00, 0xf0, 0x41, 0x00


	//----- nvinfo : EIATTR_KPARAM_INFO
	.align		4
.L_7606:
        /*002c*/ 	.byte	0x04, 0x17
        /*002e*/ 	.short	(.L_7608 - .L_7607)
.L_7607:
        /*0030*/ 	.word	0x00000000
        /*0034*/ 	.short	0x0001
        /*0036*/ 	.short	0x0004
        /*0038*/ 	.byte	0x00, 0xf0, 0x09, 0x00


	//----- nvinfo : EIATTR_KPARAM_INFO
	.align		4
.L_7608:
        /*003c*/ 	.byte	0x04, 0x17
        /*003e*/ 	.short	(.L_7610 - .L_7609)
.L_7609:
        /*0040*/ 	.word	0x00000000
        /*0044*/ 	.short	0x0000
        /*0046*/ 	.short	0x0000
        /*0048*/ 	.byte	0x00, 0xf0, 0x11, 0x00


	//----- nvinfo : EIATTR_MAXREG_COUNT
	.align		4
.L_7610:
        /*004c*/ 	.byte	0x03, 0x1b
        /*004e*/ 	.short	0x00ff


	//----- nvinfo : EIATTR_MERCURY_ISA_VERSION
	.align		4
        /*0050*/ 	.byte	0x03, 0x5f
        /*0052*/ 	.short	0x0000


	//----- nvinfo : EIATTR_EXIT_INSTR_OFFSETS
	.align		4
        /*0054*/ 	.byte	0x04, 0x1c
        /*0056*/ 	.short	(.L_7612 - .L_7611)


	//   ....[0]....
.L_7611:
        /*0058*/ 	.word	0x00000310


	//   ....[1]....
        /*005c*/ 	.word	0x00000b10


	//   ....[2]....
        /*0060*/ 	.word	0x00000b80


	//----- nvinfo : EIATTR_MAX_THREADS
	.align		4
.L_7612:
        /*0064*/ 	.byte	0x04, 0x05
        /*0066*/ 	.short	(.L_7614 - .L_7613)
.L_7613:
        /*0068*/ 	.word	0x00000080
        /*006c*/ 	.word	0x00000001
        /*0070*/ 	.word	0x00000001


	//----- nvinfo : EIATTR_CRS_STACK_SIZE
	.align		4
.L_7614:
        /*0074*/ 	.byte	0x04, 0x1e
        /*0076*/ 	.short	(.L_7616 - .L_7615)
.L_7615:
        /*0078*/ 	.word	0x00000000
.L_7616:


//--------------------- .nv.info._ZN2at6native29vectorized_elementwise_kernelILi8ENS0_13AUnaryFunctorIhhbZZZNS0_22logical_or_kernel_cudaERNS_14TensorIteratorEENKUlvE0_clEvENKUlvE_clEvEUlhhE_EESt5arrayIPcLm2EEEEviT0_T1_ --------------------------
	.section	.nv.info._ZN2at6native29vectorized_elementwise_kernelILi8ENS0_13AUnaryFunctorIhhbZZZNS0_22logical_or_kernel_cudaERNS_14TensorIteratorEENKUlvE0_clEvENKUlvE_clEvEUlhhE_EESt5arrayIPcLm2EEEEviT0_T1_,"",@"SHT_CUDA_INFO"
	.sectionflags	@""
	.align	4


	//----- nvinfo : EIATTR_CUDA_API_VERSION
	.align		4
        /*0000*/ 	.byte	0x04, 0x37
        /*0002*/ 	.short	(.L_7618 - .L_7617)
.L_7617:
        /*0004*/ 	.word	0x00000082


	//----- nvinfo : EIATTR_SW2861232_WAR
	.align		4
.L_7618:
        /*0008*/ 	.byte	0x01, 0x35
	.zero		2


	//----- nvinfo : EIATTR_PARAM_CBANK
	.align		4
        /*000c*/ 	.byte	0x04, 0x0a
        /*000e*/ 	.short	(.L_7620 - .L_7619)
	.align		4
.L_7619:
        /*0010*/ 	.word	index@(.nv.constant0._ZN2at6native29vectorized_elementwise_kernelILi8ENS0_13AUnaryFunctorIhhbZZZNS0_22logical_or_kernel_cudaERNS_14TensorIteratorEENKUlvE0_clEvENKUlvE_clEvEUlhhE_EESt5arrayIPcLm2EEEEviT0_T1_)
        /*0014*/ 	.short	0x0160
        /*0016*/ 	.short	0x0018


	//----- nvinfo : EIATTR_CBANK_PARAM_SIZE
	.align		4
.L_7620:
        /*0018*/ 	.byte	0x03, 0x19
        /*001a*/ 	.short	0x0018


	//----- nvinfo : EIATTR_KPARAM_INFO
	.align		4
        /*001c*/ 	.byte	0x04, 0x17
        /*001e*/ 	.short	(.L_7622 - .L_7621)
.L_7621:
        /*0020*/ 	.word	0x00000000
        /*0024*/ 	.short	0x0002
        /*0026*/ 	.short	0x0008
        /*0028*/ 	.byte	0x00, 0xf0, 0x41, 0x00


	//----- nvinfo : EIATTR_KPARAM_INFO
	.align		4
.L_7622:
        /*002c*/ 	.byte	0x04, 0x17
        /*002e*/ 	.short	(.L_7624 - .L_7623)
.L_7623:
        /*0030*/ 	.word	0x00000000
        /*0034*/ 	.short	0x0001
        /*0036*/ 	.short	0x0004
        /*0038*/ 	.byte	0x00, 0xf0, 0x09, 0x00


	//----- nvinfo : EIATTR_KPARAM_INFO
	.align		4
.L_7624:
        /*003c*/ 	.byte	0x04, 0x17
        /*003e*/ 	.short	(.L_7626 - .L_7625)
.L_7625:
        /*0040*/ 	.word	0x00000000
        /*0044*/ 	.short	0x0000
        /*0046*/ 	.short	0x0000
        /*0048*/ 	.byte	0x00, 0xf0, 0x11, 0x00


	//----- nvinfo : EIATTR_MAXREG_COUNT
	.align		4
.L_7626:
        /*004c*/ 	.byte	0x03, 0x1b
        /*004e*/ 	.short	0x00ff


	//----- nvinfo : EIATTR_MERCURY_ISA_VERSION
	.align		4
        /*0050*/ 	.byte	0x03, 0x5f
        /*0052*/ 	.short	0x0000


	//----- nvinfo : EIATTR_EXIT_INSTR_OFFSETS
	.align		4
        /*0054*/ 	.byte	0x04, 0x1c
        /*0056*/ 	.short	(.L_7628 - .L_7627)


	//   ....[0]....
.L_7627:
        /*0058*/ 	.word	0x00000010


	//----- nvinfo : EIATTR_MAX_THREADS
	.align		4
.L_7628:
        /*005c*/ 	.byte	0x04, 0x05
        /*005e*/ 	.short	(.L_7630 - .L_7629)
.L_7629:
        /*0060*/ 	.word	0x00000080
        /*0064*/ 	.word	0x00000001
        /*0068*/ 	.word	0x00000001
.L_7630:


//--------------------- .nv.info._ZN2at6native18elementwise_kernelILi128ELi4EZNS0_15gpu_kernel_implINS0_13BinaryFunctorIhhbZZZNS0_22logical_or_kernel_cudaERNS_14TensorIteratorEENKUlvE0_clEvENKUlvE_clEvEUlhhE_EEEEvRNS_18TensorIteratorBaseERKT_EUliE_EEviT1_ --------------------------
	.section	.nv.info._ZN2at6native18elementwise_kernelILi128ELi4EZNS0_15gpu_kernel_implINS0_13BinaryFunctorIhhbZZZNS0_22logical_or_kernel_cudaERNS_14TensorIteratorEENKUlvE0_clEvENKUlvE_clEvEUlhhE_EEEEvRNS_18TensorIteratorBaseERKT_EUliE_EEviT1_,"",@"SHT_CUDA_INFO"
	.sectionflags	@""
	.align	4


	//----- nvinfo : EIATTR_CUDA_API_VERSION
	.align		4
        /*0000*/ 	.byte	0x04, 0x37
        /*0002*/ 	.short	(.L_7632 - .L_7631)
.L_7631:
        /*0004*/ 	.word	0x00000082


	//----- nvinfo : EIATTR_SW2861232_WAR
	.align		4
.L_7632:
        /*0008*/ 	.byte	0x01, 0x35
	.zero		2


	//----- nvinfo : EIATTR_PARAM_CBANK
	.align		4
        /*000c*/ 	.byte	0x04, 0x0a
        /*000e*/ 	.short	(.L_7634 - .L_7633)
	.align		4
.L_7633:
        /*0010*/ 	.word	index@(.nv.constant0._ZN2at6native18elementwise_kernelILi128ELi4EZNS0_15gpu_kernel_implINS0_13BinaryFunctorIhhbZZZNS0_22logical_or_kernel_cudaERNS_14TensorIteratorEENKUlvE0_clEvENKUlvE_clEvEUlhhE_EEEEvRNS_18TensorIteratorBaseERKT_EUliE_EEviT1_)
        /*0014*/ 	.short	0x0160
        /*0016*/ 	.short	0x0290


	//----- nvinfo : EIATTR_CBANK_PARAM_SIZE
	.align		4
.L_7634:
        /*0018*/ 	.byte	0x03, 0x19
        /*001a*/ 	.short	0x0290


	//----- nvinfo : EIATTR_KPARAM_INFO
	.align		4
        /*001c*/ 	.byte	0x04, 0x17
        /*001e*/ 	.short	(.L_7636 - .L_7635)
.L_7635:
        /*0020*/ 	.word	0x00000000
        /*0024*/ 	.short	0x0001
        /*0026*/ 	.short	0x0008
        /*0028*/ 	.byte	0x00, 0xf0, 0x21, 0x0a


	//----- nvinfo : EIATTR_KPARAM_INFO
	.align		4
.L_7636:
        /*002c*/ 	.byte	0x04, 0x17
        /*002e*/ 	.short	(.L_7638 - .L_7637)
.L_7637:
        /*0030*/ 	.word	0x00000000
        /*0034*/ 	.short	0x0000
        /*0036*/ 	.short	0x0000
        /*0038*/ 	.byte	0x00, 0xf0, 0x11, 0x00


	//----- nvinfo : EIATTR_MAXREG_COUNT
	.align		4
.L_7638:
        /*003c*/ 	.byte	0x03, 0x1b
        /*003e*/ 	.short	0x0080


	//----- nvinfo : EIATTR_EXTERNS
	.align		4
        /*0040*/ 	.byte	0x04, 0x0f
        /*0042*/ 	.short	(.L_7640 - .L_7639)


	//   ....[0]....
	.align		4
.L_7639:
        /*0044*/ 	.word	index@(__assertfail)


	//----- nvinfo : EIATTR_MERCURY_ISA_VERSION
	.align		4
.L_7640:
        /*0048*/ 	.byte	0x03, 0x5f
        /*004a*/ 	.short	0x0000


	//----- nvinfo : EIATTR_SYSCALL_OFFSETS
	.align		4
        /*004c*/ 	.byte	0x04, 0x46
        /*004e*/ 	.short	(.L_7642 - .L_7641)


	//   ....[0]....
.L_7641:
        /*0050*/ 	.word	0x00001f10


	//   ....[1]....
        /*0054*/ 	.word	0x00002df0


	//   ....[2]....
        /*0058*/ 	.word	0x00003b90


	//   ....[3]....
        /*005c*/ 	.word	0x00005b00


	//   ....[4]....
        /*0060*/ 	.word	0x000069e0


	//   ....[5]....
        /*0064*/ 	.word	0x00007770


	//   ....[6]....
        /*0068*/ 	.word	0x000096a0


	//   ....[7]....
        /*006c*/ 	.word	0x0000a580


	//   ....[8]....
        /*0070*/ 	.word	0x0000b310


	//   ....[9]....
        /*0074*/ 	.word	0x0000d250


	//   ....[10]....
        /*0078*/ 	.word	0x0000e130


	//   ....[11]....
        /*007c*/ 	.word	0x0000eec0


	//----- nvinfo : EIATTR_EXIT_INSTR_OFFSETS
	.align		4
.L_7642:
        /*0080*/ 	.byte	0x04, 0x1c
        /*0082*/ 	.short	(.L_7644 - .L_7643)


	//   ....[0]....
.L_7643:
        /*0084*/ 	.word	0x0000b3b0


	//   ....[1]....
        /*0088*/ 	.word	0x0000e280


	//   ....[2]....
        /*008c*/ 	.word	0x0000e2a0


	//   ....[3]....
        /*0090*/ 	.word	0x0000e330


	//   ....[4]....
        /*0094*/ 	.word	0x0000e350


	//   ....[5]....
        /*0098*/ 	.word	0x0000e370


	//   ....[6]....
        /*009c*/ 	.word	0x0000e400


	//   ....[7]....
        /*00a0*/ 	.word	0x0000e440


	//   ....[8]....
        /*00a4*/ 	.word	0x0000e4e0


	//   ....[9]....
        /*00a8*/ 	.word	0x0000e530


	//   ....[10]....
        /*00ac*/ 	.word	0x0000e570


	//   ....[11]....
        /*00b0*/ 	.word	0x0000e610


	//   ....[12]....
        /*00b4*/ 	.word	0x0000e660


	//   ....[13]....
        /*00b8*/ 	.word	0x0000e7b0


	//   ....[14]....
        /*00bc*/ 	.word	0x0000e850


	//   ....[15]....
        /*00c0*/ 	.word	0x0000e890


	//   ....[16]....
        /*00c4*/ 	.word	0x0000e8e0


	//   ....[17]....
        /*00c8*/ 	.word	0x0000e920


	//   ....[18]....
        /*00cc*/ 	.word	0x0000e9c0


	//   ....[19]....
        /*00d0*/ 	.word	0x0000eb00


	//   ....[20]....
        /*00d4*/ 	.word	0x0000ec40


	//   ....[21]....
        /*00d8*/ 	.word	0x0000ed90


	//   ....[22]....
        /*00dc*/ 	.word	0x0000eed0


	//   ....[23]....
        /*00e0*/ 	.word	0x0000ef00


	//   ....[24]....
        /*00e4*/ 	.word	0x0000ef20


	//----- nvinfo : EIATTR_MAX_THREADS
	.align		4
.L_7644:
        /*00e8*/ 	.byte	0x04, 0x05
        /*00ea*/ 	.short	(.L_7646 - .L_7645)
.L_7645:
        /*00ec*/ 	.word	0x00000080
        /*00f0*/ 	.word	0x00000001
        /*00f4*/ 	.word	0x00000001


	//----- nvinfo : EIATTR_CRS_STACK_SIZE
	.align		4
.L_7646:
        /*00f8*/ 	.byte	0x04, 0x1e
        /*00fa*/ 	.short	(.L_7648 - .L_7647)
.L_7647:
        /*00fc*/ 	.word	0x00000000
.L_7648:


//--------------------- .nv.info._ZN2at6native27unrolled_elementwise_kernelINS0_13BinaryFunctorIhhbZZZNS0_22logical_or_kernel_cudaERNS_14TensorIteratorEENKUlvE0_clEvENKUlvE_clEvEUlhhE_EESt5arrayIPcLm3EELi4E23TrivialOffsetCalculatorILi2EjESC_ILi1EjENS0_6memory12LoadWithCastILi2EEENSF_13StoreWithCastILi1EEEEEviT_T0_T2_T3_T4_T5_ --------------------------
	.section	.nv.info._ZN2at6native27unrolled_elementwise_kernelINS0_13BinaryFunctorIhhbZZZNS0_22logical_or_kernel_cudaERNS_14TensorIteratorEENKUlvE0_clEvENKUlvE_clEvEUlhhE_EESt5arrayIPcLm3EELi4E23TrivialOffsetCalculatorILi2EjESC_ILi1EjENS0_6memory12LoadWithCastILi2EEENSF_13StoreWithCastILi1EEEEEviT_T0_T2_T3_T4_T5_,"",@"SHT_CUDA_INFO"
	.sectionflags	@""
	.align	4


	//----- nvinfo : EIATTR_CUDA_API_VERSION
	.align		4
        /*0000*/ 	.byte	0x04, 0x37
        /*0002*/ 	.short	(.L_7650 - .L_7649)
.L_7649:
        /*0004*/ 	.word	0x00000082


	//----- nvinfo : EIATTR_SW2861232_WAR
	.align		4
.L_7650:
        /*0008*/ 	.byte	0x01, 0x35
	.zero		2


	//----- nvinfo : EIATTR_PARAM_CBANK
	.align		4
        /*000c*/ 	.byte	0x04, 0x0a
        /*000e*/ 	.short	(.L_7652 - .L_7651)
	.align		4
.L_7651:
        /*0010*/ 	.word	index@(.nv.constant0._ZN2at6native27unrolled_elementwise_kernelINS0_13BinaryFunctorIhhbZZZNS0_22logical_or_kernel_cudaERNS_14TensorIteratorEENKUlvE0_clEvENKUlvE_clEvEUlhhE_EESt5arrayIPcLm3EELi4E23TrivialOffsetCalculatorILi2EjESC_ILi1EjENS0_6memory12LoadWithCastILi2EEENSF_13StoreWithCastILi1EEEEEviT_T0_T2_T3_T4_T5_)
        /*0014*/ 	.short	0x0160
        /*0016*/ 	.short	0x0038


	//----- nvinfo : EIATTR_CBANK_PARAM_SIZE
	.align		4
.L_7652:
        /*0018*/ 	.byte	0x03, 0x19
        /*001a*/ 	.short	0x0038


	//----- nvinfo : EIATTR_KPARAM_INFO
	.align		4
        /*001c*/ 	.byte	0x04, 0x17
        /*001e*/ 	.short	(.L_7654 - .L_7653)
.L_7653:
        /*0020*/ 	.word	0x00000000
        /*0024*/ 	.short	0x0006
        /*0026*/ 	.short	0x0030
        /*0028*/ 	.byte	0x00, 0xf0, 0x21, 0x00


	//----- nvinfo : EIATTR_KPARAM_INFO
	.align		4
.L_7654:
        /*002c*/ 	.byte	0x04, 0x17
        /*002e*/ 	.short	(.L_7656 - .L_7655)
.L_7655:
        /*0030*/ 	.word	0x00000000
        /*0034*/ 	.short	0x0005
        /*0036*/ 	.short	0x0024
        /*0038*/ 	.byte	0x00, 0xf0, 0x31, 0x00


	//----- nvinfo : EIATTR_KPARAM_INFO
	.align		4
.L_7656:
        /*003c*/ 	.byte	0x04, 0x17
        /*003e*/ 	.short	(.L_7658 - .L_7657)
.L_7657:
        /*0040*/ 	.word	0x00000000
        /*0044*/ 	.short	0x0004
        /*0046*/ 	.short	0x0021
        /*0048*/ 	.byte	0x00, 0xf0, 0x05, 0x00


	//----- nvinfo : EIATTR_KPARAM_INFO
	.align		4
.L_7658:
        /*004c*/ 	.byte	0x04, 0x17
        /*004e*/ 	.short	(.L_7660 - .L_7659)
.L_7659:
        /*0050*/ 	.word	0x00000000
        /*0054*/ 	.short	0x0003
        /*0056*/ 	.short	0x0020
        /*0058*/ 	.byte	0x00, 0xf0, 0x05, 0x00


	//----- nvinfo : EIATTR_KPARAM_INFO
	.align		4
.L_7660:
        /*005c*/ 	.byte	0x04, 0x17
        /*005e*/ 	.short	(.L_7662 - .L_7661)
.L_7661:
        /*0060*/ 	.word	0x00000000
        /*0064*/ 	.short	0x0002
        /*0066*/ 	.short	0x0008
        /*0068*/ 	.byte	0x00, 0xf0, 0x61, 0x00


	//----- nvinfo : EIATTR_KPARAM_INFO
	.align		4
.L_7662:
        /*006c*/ 	.byte	0x04, 0x17
        /*006e*/ 	.short	(.L_7664 - .L_7663)
.L_7663:
        /*0070*/ 	.word	0x00000000
        /*0074*/ 	.short	0x0001
        /*0076*/ 	.short	0x0004
        /*0078*/ 	.byte	0x00, 0xf0, 0x05, 0x00


	//----- nvinfo : EIATTR_KPARAM_INFO
	.align		4
.L_7664:
        /*007c*/ 	.byte	0x04, 0x17
        /*007e*/ 	.short	(.L_7666 - .L_7665)
.L_7665:
        /*0080*/ 	.word	0x00000000
        /*0084*/ 	.short	0x0000
        /*0086*/ 	.short	0x0000
        /*0088*/ 	.byte	0x00, 0xf0, 0x11, 0x00


	//----- nvinfo : EIATTR_MAXREG_COUNT
	.align		4
.L_7666:
        /*008c*/ 	.byte	0x03, 0x1b
        /*008e*/ 	.short	0x00ff


	//----- nvinfo : EIATTR_EXTERNS
	.align		4
        /*0090*/ 	.byte	0x04, 0x0f
        /*0092*/ 	.short	(.L_7668 - .L_7667)


	//   ....[0]....
	.align		4
.L_7667:
        /*0094*/ 	.word	index@(__assertfail)


	//----- nvinfo : EIATTR_MERCURY_ISA_VERSION
	.align		4
.L_7668:
        /*0098*/ 	.byte	0x03, 0x5f
        /*009a*/ 	.short	0x0000


	//----- nvinfo : EIATTR_SYSCALL_OFFSETS
	.align		4
        /*009c*/ 	.byte	0x04, 0x46
        /*009e*/ 	.short	(.L_7670 - .L_7669)


	//   ....[0]....
.L_7669:
        /*00a0*/ 	.word	0x00000f80


	//   ....[1]....
        /*00a4*/ 	.word	0x00001e60


	//   ....[2]....
        /*00a8*/ 	.word	0x00002dc0


	//   ....[3]....
        /*00ac*/ 	.word	0x00003ca0


	//   ....[4]....
        /*00b0*/ 	.word	0x00004c10


	//   ....[5]....
        /*00b4*/ 	.word	0x00005af0


	//   ....[6]....
        /*00b8*/ 	.word	0x00006a40


	//   ....[7]....
        /*00bc*/ 	.word	0x00007920


	//   ....[8]....
        /*00c0*/ 	.word	0x000089d0


	//   ....[9]....
        /*00c4*/ 	.word	0x000098e0


	//   ....[10]....
        /*00c8*/ 	.word	0x0000a780


	//   ....[11]....
        /*00cc*/ 	.word	0x0000b640


	//----- nvinfo : EIATTR_EXIT_INSTR_OFFSETS
	.align		4
.L_7670:
        /*00d0*/ 	.byte	0x04, 0x1c
        /*00d2*/ 	.short	(.L_7672 - .L_7671)


	//   ....[0]....
.L_7671:
        /*00d4*/ 	.word	0x0000a810


	//   ....[1]....
        /*00d8*/ 	.word	0x0000a920


	//   ....[2]....
        /*00dc*/ 	.word	0x0000a940


	//   ....[3]....
        /*00e0*/ 	.word	0x0000a9d0


	//   ....[4]....
        /*00e4*/ 	.word	0x0000a9f0


	//   ....[5]....
        /*00e8*/ 	.word	0x0000aa10


	//   ....[6]....
        /*00ec*/ 	.word	0x0000aaa0


	//   ....[7]....
        /*00f0*/ 	.word	0x0000aae0


	//   ....[8]....
        /*00f4*/ 	.word	0x0000ab80


	//   ....[9]....
        /*00f8*/ 	.word	0x0000abd0


	//   ....[10]....
        /*00fc*/ 	.word	0x0000ac00


	//   ....[11]....
        /*0100*/ 	.word	0x0000aca0


	//   ....[12]....
        /*0104*/ 	.word	0x0000ace0


	//   ....[13]....
        /*0108*/ 	.word	0x0000ae70


	//   ....[14]....
        /*010c*/ 	.word	0x0000afd0


	//   ....[15]....
        /*0110*/ 	.word	0x0000b010


	//   ....[16]....
        /*0114*/ 	.word	0x0000b0b0


	//   ....[17]....
        /*0118*/ 	.word	0x0000b230


	//   ....[18]....
        /*011c*/ 	.word	0x0000b3b0


	//   ....[19]....
        /*0120*/ 	.word	0x0000b510


	//   ....[20]....
        /*0124*/ 	.word	0x0000b650


	//   ....[21]....
        /*0128*/ 	.word	0x0000b680


	//   ....[22]....
        /*012c*/ 	.word	0x0000b6a0


	//----- nvinfo : EIATTR_MAX_THREADS
	.align		4
.L_7672:
        /*0130*/ 	.byte	0x04, 0x05
        /*0132*/ 	.short	(.L_7674 - .L_7673)
.L_7673:
        /*0134*/ 	.word	0x00000080
        /*0138*/ 	.word	0x00000001
        /*013c*/ 	.word	0x00000001


	//----- nvinfo : EIATTR_CRS_STACK_SIZE
	.align		4
.L_7674:
        /*0140*/ 	.byte	0x04, 0x1e
        /*0142*/ 	.short	(.L_7676 - .L_7675)
.L_7675:
        /*0144*/ 	.word	0x00000000
.L_7676:


//--------------------- .nv.info._ZN2at6native18elementwise_kernelILi128ELi4EZNS0_22gpu_kernel_impl_nocastINS0_13BinaryFunctorIhhbZZZNS0_22logical_or_kernel_cudaERNS_14TensorIteratorEENKUlvE0_clEvENKUlvE_clEvEUlhhE_EEEEvRNS_18TensorIteratorBaseERKT_EUliE_EEviT1_ --------------------------
	.section	.nv.info._ZN2at6native18elementwise_kernelILi128ELi4EZNS0_22gpu_kernel_impl_nocastINS0_13BinaryFunctorIhhbZZZNS0_22logical_or_kernel_cudaERNS_14TensorIteratorEENKUlvE0_clEvENKUlvE_clEvEUlhhE_EEEEvRNS_18TensorIteratorBaseERKT_EUliE_EEviT1_,"",@"SHT_CUDA_INFO"
	.sectionflags	@""
	.align	4


	//----- nvinfo : EIATTR_CUDA_API_VERSION
	.align		4
        /*0000*/ 	.byte	0x04, 0x37
        /*0002*/ 	.short	(.L_7678 - .L_7677)
.L_7677:
        /*0004*/ 	.word	0x00000082


	//----- nvinfo : EIATTR_SW2861232_WAR
	.align		4
.L_7678:
        /*0008*/ 	.byte	0x01, 0x35
	.zero		2


	//----- nvinfo : EIATTR_PARAM_CBANK
	.align		4
        /*000c*/ 	.byte	0x04, 0x0a
        /*000e*/ 	.short	(.L_7680 - .L_7679)
	.align		4
.L_7679:
        /*0010*/ 	.word	index@(.nv.constant0._ZN2at6native18elementwise_kernelILi128ELi4EZNS0_22gpu_kernel_impl_nocastINS0_13BinaryFunctorIhhbZZZNS0_22logical_or_kernel_cudaERNS_14TensorIteratorEENKUlvE0_clEvENKUlvE_clEvEUlhhE_EEEEvRNS_18TensorIteratorBaseERKT_EUliE_EEviT1_)
        /*0014*/ 	.short	0x0160
        /*0016*/ 	.short	0x0290


	//----- nvinfo : EIATTR_CBANK_PARAM_SIZE
	.align		4
.L_7680:
        /*0018*/ 	.byte	0x03, 0x19
        /*001a*/ 	.short	0x0290


	//----- nvinfo : EIATTR_KPARAM_INFO
	.align		4
        /*001c*/ 	.byte	0x04, 0x17
        /*001e*/ 	.short	(.L_7682 - .L_7681)
.L_7681:
        /*0020*/ 	.word	0x00000000
        /*0024*/ 	.short	0x0001
        /*0026*/ 	.short	0x0008
        /*0028*/ 	.byte	0x00, 0xf0, 0x21, 0x0a


	//----- nvinfo : EIATTR_KPARAM_INFO
	.align		4
.L_7682:
        /*002c*/ 	.byte	0x04, 0x17
        /*002e*/ 	.short	(.L_7684 - .L_7683)
.L_7683:
        /*0030*/ 	.word	0x00000000
        /*0034*/ 	.short	0x0000
        /*0036*/ 	.short	0x0000
        /*0038*/ 	.byte	0x00, 0xf0, 0x11, 0x00


	//----- nvinfo : EIATTR_MAXREG_COUNT
	.align		4
.L_7684:
        /*003c*/ 	.byte	0x03, 0x1b
        /*003e*/ 	.short	0x0080


	//----- nvinfo : EIATTR_MERCURY_ISA_VERSION
	.align		4
        /*0040*/ 	.byte	0x03, 0x5f
        /*0042*/ 	.short	0x0000


	//----- nvinfo : EIATTR_EXIT_INSTR_OFFSETS
	.align		4
        /*0044*/ 	.byte	0x04, 0x1c
        /*0046*/ 	.short	(.L_7686 - .L_7685)


	//   ....[0]....
.L_7685:
        /*0048*/ 	.word	0x000032b0


	//   ....[1]....
        /*004c*/ 	.word	0x00004340


	//----- nvinfo : EIATTR_MAX_THREADS
	.align		4
.L_7686:
        /*0050*/ 	.byte	0x04, 0x05
        /*0052*/ 	.short	(.L_7688 - .L_7687)
.L_7687:
        /*0054*/ 	.word	0x00000080
        /*0058*/ 	.word	0x00000001
        /*005c*/ 	.word	0x00000001


	//----- nvinfo : EIATTR_CRS_STACK_SIZE
	.align		4
.L_7688:
        /*0060*/ 	.byte	0x04, 0x1e
        /*0062*/ 	.short	(.L_7690 - .L_7689)
.L_7689:
        /*0064*/ 	.word	0x00000000
.L_7690:


//--------------------- .nv.info._ZN2at6native27unrolled_elementwise_kernelINS0_13BinaryFunctorIhhbZZZNS0_22logical_or_kernel_cudaERNS_14TensorIteratorEENKUlvE0_clEvENKUlvE_clEvEUlhhE_EESt5arrayIPcLm3EELi4E23TrivialOffsetCalculatorILi2EjESC_ILi1EjENS0_6memory15LoadWithoutCastENSF_16StoreWithoutCastEEEviT_T0_T2_T3_T4_T5_ --------------------------
	.section	.nv.info._ZN2at6native27unrolled_elementwise_kernelINS0_13BinaryFunctorIhhbZZZNS0_22logical_or_kernel_cudaERNS_14TensorIteratorEENKUlvE0_clEvENKUlvE_clEvEUlhhE_EESt5arrayIPcLm3EELi4E23TrivialOffsetCalculatorILi2EjESC_ILi1EjENS0_6memory15LoadWithoutCastENSF_16StoreWithoutCastEEEviT_T0_T2_T3_T4_T5_,"",@"SHT_CUDA_INFO"
	.sectionflags	@""
	.align	4


	//----- nvinfo : EIATTR_CUDA_API_VERSION
	.align		4
        /*0000*/ 	.byte	0x04, 0x37
        /*0002*/ 	.short	(.L_7692 - .L_7691)
.L_7691:
        /*0004*/ 	.word	0x00000082


	//----- nvinfo : EIATTR_SW2861232_WAR
	.align		4
.L_7692:
        /*0008*/ 	.byte	0x01, 0x35
	.zero		2


	//----- nvinfo : EIATTR_PARAM_CBANK
	.align		4
        /*000c*/ 	.byte	0x04, 0x0a
        /*000e*/ 	.short	(.L_7694 - .L_7693)
	.align		4
.L_7693:
        /*0010*/ 	.word	index@(.nv.constant0._ZN2at6native27unrolled_elementwise_kernelINS0_13BinaryFunctorIhhbZZZNS0_22logical_or_kernel_cudaERNS_14TensorIteratorEENKUlvE0_clEvENKUlvE_clEvEUlhhE_EESt5arrayIPcLm3EELi4E23TrivialOffsetCalculatorILi2EjESC_ILi1EjENS0_6memory15LoadWithoutCastENSF_16StoreWithoutCastEEEviT_T0_T2_T3_T4_T5_)
        /*0014*/ 	.short	0x0160
        /*0016*/ 	.short	0x0024


	//----- nvinfo : EIATTR_CBANK_PARAM_SIZE
	.align		4
.L_7694:
        /*0018*/ 	.byte	0x03, 0x19
        /*001a*/ 	.short	0x0024


	//----- nvinfo : EIATTR_KPARAM_INFO
	.align		4
        /*001c*/ 	.byte	0x04, 0x17
        /*001e*/ 	.short	(.L_7696 - .L_7695)
.L_7695:
        /*0020*/ 	.word	0x00000000
        /*0024*/ 	.short	0x0006
        /*0026*/ 	.short	0x0023
        /*0028*/ 	.byte	0x00, 0xf0, 0x05, 0x00


	//----- nvinfo : EIATTR_KPARAM_INFO
	.align		4
.L_7696:
        /*002c*/ 	.byte	0x04, 0x17
        /*002e*/ 	.short	(.L_7698 - .L_7697)
.L_7697:
        /*0030*/ 	.word	0x00000000
        /*0034*/ 	.short	0x0005
        /*0036*/ 	.short	0x0022
        /*0038*/ 	.byte	0x00, 0xf0, 0x05, 0x00


	//----- nvinfo : EIATTR_KPARAM_INFO
	.align		4
.L_7698:
        /*003c*/ 	.byte	0x04, 0x17
        /*003e*/ 	.short	(.L_7700 - .L_7699)
.L_7699:
        /*0040*/ 	.word	0x00000000
        /*0044*/ 	.short	0x0004
        /*0046*/ 	.short	0x0021
        /*0048*/ 	.byte	0x00, 0xf0, 0x05, 0x00


	//----- nvinfo : EIATTR_KPARAM_INFO
	.align		4
.L_7700:
        /*004c*/ 	.byte	0x04, 0x17
        /*004e*/ 	.short	(.L_7702 - .L_7701)
.L_7701:
        /*0050*/ 	.word	0x00000000
        /*0054*/ 	.short	0x0003
        /*0056*/ 	.short	0x0020
        /*0058*/ 	.byte	0x00, 0xf0, 0x05, 0x00


	//----- nvinfo : EIATTR_KPARAM_INFO
	.align		4
.L_7702:
        /*005c*/ 	.byte	0x04, 0x17
        /*005e*/ 	.short	(.L_7704 - .L_7703)
.L_7703:
        /*0060*/ 	.word	0x00000000
        /*0064*/ 	.short	0x0002
        /*0066*/ 	.short	0x0008
        /*0068*/ 	.byte	0x00, 0xf0, 0x61, 0x00


	//----- nvinfo : EIATTR_KPARAM_INFO
	.align		4
.L_7704:
        /*006c*/ 	.byte	0x04, 0x17
        /*006e*/ 	.short	(.L_7706 - .L_7705)
.L_7705:
        /*0070*/ 	.word	0x00000000
        /*0074*/ 	.short	0x0001
        /*0076*/ 	.short	0x0004
        /*0078*/ 	.byte	0x00, 0xf0, 0x05, 0x00


	//----- nvinfo : EIATTR_KPARAM_INFO
	.align		4
.L_7706:
        /*007c*/ 	.byte	0x04, 0x17
        /*007e*/ 	.short	(.L_7708 - .L_7707)
.L_7707:
        /*0080*/ 	.word	0x00000000
        /*0084*/ 	.short	0x0000
        /*0086*/ 	.short	0x0000
        /*0088*/ 	.byte	0x00, 0xf0, 0x11, 0x00


	//----- nvinfo : EIATTR_MAXREG_COUNT
	.align		4
.L_7708:
        /*008c*/ 	.byte	0x03, 0x1b
        /*008e*/ 	.short	0x00ff


	//----- nvinfo : EIATTR_MERCURY_ISA_VERSION
	.align		4
        /*0090*/ 	.byte	0x03, 0x5f
        /*0092*/ 	.short	0x0000


	//----- nvinfo : EIATTR_EXIT_INSTR_OFFSETS
	.align		4
        /*0094*/ 	.byte	0x04, 0x1c
        /*0096*/ 	.short	(.L_7710 - .L_7709)


	//   ....[0]....
.L_7709:
        /*0098*/ 	.word	0x00000500


	//   ....[1]....
        /*009c*/ 	.word	0x00000580


	//----- nvinfo : EIATTR_MAX_THREADS
	.align		4
.L_7710:
        /*00a0*/ 	.byte	0x04, 0x05
        /*00a2*/ 	.short	(.L_7712 - .L_7711)
.L_7711:
        /*00a4*/ 	.word	0x00000080
        /*00a8*/ 	.word	0x00000001
        /*00ac*/ 	.word	0x00000001


	//----- nvinfo : EIATTR_CRS_STACK_SIZE
	.align		4
.L_7712:
        /*00b0*/ 	.byte	0x04, 0x1e
        /*00b2*/ 	.short	(.L_7714 - .L_7713)
.L_7713:
        /*00b4*/ 	.word	0x00000000
.L_7714:


//--------------------- .nv.info._ZN2at6native29vectorized_elementwise_kernelILi2ENS0_13BinaryFunctorIhhbZZZNS0_22logical_or_kernel_cudaERNS_14TensorIteratorEENKUlvE0_clEvENKUlvE_clEvEUlhhE_EESt5arrayIPcLm3EEEEviT0_T1_ --------------------------
	.section	.nv.info._ZN2at6native29vectorized_elementwise_kernelILi2ENS0_13BinaryFunctorIhhbZZZNS0_22logical_or_kernel_cudaERNS_14TensorIteratorEENKUlvE0_clEvENKUlvE_clEvEUlhhE_EESt5arrayIPcLm3EEEEviT0_T1_,"",@"SHT_CUDA_INFO"
	.sectionflags	@""
	.align	4


	//----- nvinfo : EIATTR_CUDA_API_VERSION
	.align		4
        /*0000*/ 	.byte	0x04, 0x37
        /*0002*/ 	.short	(.L_7716 - .L_7715)
.L_7715:
        /*0004*/ 	.word	0x00000082


	//----- nvinfo : EIATTR_SW2861232_WAR
	.align		4
.L_7716:
        /*0008*/ 	.byte	0x01, 0x35
	.zero		2


	//----- nvinfo : EIATTR_PARAM_CBANK
	.align		4
        /*000c*/ 	.byte	0x04, 0x0a
        /*000e*/ 	.short	(.L_7718 - .L_7717)
	.align		4
.L_7717:
        /*0010*/ 	.word	index@(.nv.constant0._ZN2at6native29vectorized_elementwise_kernelILi2ENS0_13BinaryFunctorIhhbZZZNS0_22logical_or_kernel_cudaERNS_14TensorIteratorEENKUlvE0_clEvENKUlvE_clEvEUlhhE_EESt5arrayIPcLm3EEEEviT0_T1_)
        /*0014*/ 	.short	0x0160
        /*0016*/ 	.short	0x0020


	//----- nvinfo : EIATTR_CBANK_PARAM_SIZE
	.align		4
.L_7718:
        /*0018*/ 	.byte	0x03, 0x19
        /*001a*/ 	.short	0x0020


	//----- nvinfo : EIATTR_KPARAM_INFO
	.align		4
        /*001c*/ 	.byte	0x04, 0x17
        /*001e*/ 	.short	(.L_7720 - .L_7719)
.L_7719:
        /*0020*/ 	.word	0x00000000
        /*0024*/ 	.short	0x0002
        /*0026*/ 	.short	0x0008
        /*0028*/ 	.byte	0x00, 0xf0, 0x61, 0x00


	//----- nvinfo : EIATTR_KPARAM_INFO
	.align		4
.L_7720:
        /*002c*/ 	.byte	0x04, 0x17
        /*002e*/ 	.short	(.L_7722 - .L_7721)
.L_7721:
        /*0030*/ 	.word	0x00000000
        /*0034*/ 	.short	0x0001
        /*0036*/ 	.short	0x0004
        /*0038*/ 	.byte	0x00, 0xf0, 0x05, 0x00


	//----- nvinfo : EIATTR_KPARAM_INFO
	.align		4
.L_7722:
        /*003c*/ 	.byte	0x04, 0x17
        /*003e*/ 	.short	(.L_7724 - .L_7723)
.L_7723:
        /*0040*/ 	.word	0x00000000
        /*0044*/ 	.short	0x0000
        /*0046*/ 	.short	0x0000
        /*0048*/ 	.byte	0x00, 0xf0, 0x11, 0x00


	//----- nvinfo : EIATTR_MAXREG_COUNT
	.align		4
.L_7724:
        /*004c*/ 	.byte	0x03, 0x1b
        /*004e*/ 	.short	0x00ff


	//----- nvinfo : EIATTR_MERCURY_ISA_VERSION
	.align		4
        /*0050*/ 	.byte	0x03, 0x5f
        /*0052*/ 	.short	0x0000


	//----- nvinfo : EIATTR_EXIT_INSTR_OFFSETS
	.align		4
        /*0054*/ 	.byte	0x04, 0x1c
        /*0056*/ 	.short	(.L_7726 - .L_7725)


	//   ....[0]....
.L_7725:
        /*0058*/ 	.word	0x00000420


	//   ....[1]....
        /*005c*/ 	.word	0x00000e20


	//   ....[2]....
        /*0060*/ 	.word	0x00000e90


	//----- nvinfo : EIATTR_MAX_THREADS
	.align		4
.L_7726:
        /*0064*/ 	.byte	0x04, 0x05
        /*0066*/ 	.short	(.L_7728 - .L_7727)
.L_7727:
        /*0068*/ 	.word	0x00000080
        /*006c*/ 	.word	0x00000001
        /*0070*/ 	.word	0x00000001


	//----- nvinfo : EIATTR_CRS_STACK_SIZE
	.align		4
.L_7728:
        /*0074*/ 	.byte	0x04, 0x1e
        /*0076*/ 	.short	(.L_7730 - .L_7729)
.L_7729:
        /*0078*/ 	.word	0x00000000
.L_7730:


//--------------------- .nv.info._ZN2at6native29vectorized_elementwise_kernelILi4ENS0_13BinaryFunctorIhhbZZZNS0_22logical_or_kernel_cudaERNS_14TensorIteratorEENKUlvE0_clEvENKUlvE_clEvEUlhhE_EESt5arrayIPcLm3EEEEviT0_T1_ --------------------------
	.section	.nv.info._ZN2at6native29vectorized_elementwise_kernelILi4ENS0_13BinaryFunctorIhhbZZZNS0_22logical_or_kernel_cudaERNS_14TensorIteratorEENKUlvE0_clEvENKUlvE_clEvEUlhhE_EESt5arrayIPcLm3EEEEviT0_T1_,"",@"SHT_CUDA_INFO"
	.sectionflags	@""
	.align	4


	//----- nvinfo : EIATTR_CUDA_API_VERSION
	.align		4
        /*0000*/ 	.byte	0x04, 0x37
        /*0002*/ 	.short	(.L_7732 - .L_7731)
.L_7731:
        /*0004*/ 	.word	0x00000082


	//----- nvinfo : EIATTR_SW2861232_WAR
	.align		4
.L_7732:
        /*0008*/ 	.byte	0x01, 0x35
	.zero		2


	//----- nvinfo : EIATTR_PARAM_CBANK
	.align		4
        /*000c*/ 	.byte	0x04, 0x0a
        /*000e*/ 	.short	(.L_7734 - .L_7733)
	.align		4
.L_7733:
        /*0010*/ 	.word	index@(.nv.constant0._ZN2at6native29vectorized_elementwise_kernelILi4ENS0_13BinaryFunctorIhhbZZZNS0_22logical_or_kernel_cudaERNS_14TensorIteratorEENKUlvE0_clEvENKUlvE_clEvEUlhhE_EESt5arrayIPcLm3EEEEviT0_T1_)
        /*0014*/ 	.short	0x0160
        /*0016*/ 	.short	0x0020


	//----- nvinfo : EIATTR_CBANK_PARAM_SIZE
	.align		4
.L_7734:
        /*0018*/ 	.byte	0x03, 0x19
        /*001a*/ 	.short	0x0020


	//----- nvinfo : EIATTR_KPARAM_INFO
	.align		4
        /*001c*/ 	.byte	0x04, 0x17
        /*001e*/ 	.short	(.L_7736 - .L_7735)
.L_7735:
        /*0020*/ 	.word	0x00000000
        /*0024*/ 	.short	0x0002
        /*0026*/ 	.short	0x0008
        /*0028*/ 	.byte	0x00, 0xf0, 0x61, 0x00


	//----- nvinfo : EIATTR_KPARAM_INFO
	.align		4
.L_7736:
        /*002c*/ 	.byte	0x04, 0x17
        /*002e*/ 	.short	(.L_7738 - .L_7737)
.L_7737:
        /*0030*/ 	.word	0x00000000
        /*0034*/ 	.short	0x0001
        /*0036*/ 	.short	0x0004
        /*0038*/ 	.byte	0x00, 0xf0, 0x05, 0x00


	//----- nvinfo : EIATTR_KPARAM_INFO
	.align		4
.L_7738:
        /*003c*/ 	.byte	0x04, 0x17
        /*003e*/ 	.short	(.L_7740 - .L_7739)
.L_7739:
        /*0040*/ 	.word	0x00000000
        /*0044*/ 	.short	0x0000
        /*0046*/ 	.short	0x0000
        /*0048*/ 	.byte	0x00, 0xf0, 0x11, 0x00


	//----- nvinfo : EIATTR_MAXREG_COUNT
	.align		4
.L_7740:
        /*004c*/ 	.byte	0x03, 0x1b
        /*004e*/ 	.short	0x00ff


	//----- nvinfo : EIATTR_MERCURY_ISA_VERSION
	.align		4
        /*0050*/ 	.byte	0x03, 0x5f
        /*0052*/ 	.short	0x0000


	//----- nvinfo : EIATTR_EXIT_INSTR_OFFSETS
	.align		4
        /*0054*/ 	.byte	0x04, 0x1c
        /*0056*/ 	.short	(.L_7742 - .L_7741)


	//   ....[0]....
.L_7741:
        /*0058*/ 	.word	0x000003e0


	//   ....[1]....
        /*005c*/ 	.word	0x00000de0


	//   ....[2]....
        /*0060*/ 	.word	0x00000e50


	//----- nvinfo : EIATTR_MAX_THREADS
	.align		4
.L_7742:
        /*0064*/ 	.byte	0x04, 0x05
        /*0066*/ 	.short	(.L_7744 - .L_7743)
.L_7743:
        /*0068*/ 	.word	0x00000080
        /*006c*/ 	.word	0x00000001
        /*0070*/ 	.word	0x00000001


	//----- nvinfo : EIATTR_CRS_STACK_SIZE
	.align		4
.L_7744:
        /*0074*/ 	.byte	0x04, 0x1e
        /*0076*/ 	.short	(.L_7746 - .L_7745)
.L_7745:
        /*0078*/ 	.word	0x00000000
.L_7746:


//--------------------- .nv.info._ZN2at6native29vectorized_elementwise_kernelILi8ENS0_13BinaryFunctorIhhbZZZNS0_22logical_or_kernel_cudaERNS_14TensorIteratorEENKUlvE0_clEvENKUlvE_clEvEUlhhE_EESt5arrayIPcLm3EEEEviT0_T1_ --------------------------
	.section	.nv.info._ZN2at6native29vectorized_elementwise_kernelILi8ENS0_13BinaryFunctorIhhbZZZNS0_22logical_or_kernel_cudaERNS_14TensorIteratorEENKUlvE0_clEvENKUlvE_clEvEUlhhE_EESt5arrayIPcLm3EEEEviT0_T1_,"",@"SHT_CUDA_INFO"
	.sectionflags	@""
	.align	4


	//----- nvinfo : EIATTR_CUDA_API_VERSION
	.align		4
        /*0000*/ 	.byte	0x04, 0x37
        /*0002*/ 	.short	(.L_7748 - .L_7747)
.L_7747:
        /*0004*/ 	.word	0x00000082


	//----- nvinfo : EIATTR_SW2861232_WAR
	.align		4
.L_7748:
        /*0008*/ 	.byte	0x01, 0x35
	.zero		2


	//----- nvinfo : EIATTR_PARAM_CBANK
	.align		4
        /*000c*/ 	.byte	0x04, 0x0a
        /*000e*/ 	.short	(.L_7750 - .L_7749)
	.align		4
.L_7749:
        /*0010*/ 	.word	index@(.nv.constant0._ZN2at6native29vectorized_elementwise_kernelILi8ENS0_13BinaryFunctorIhhbZZZNS0_22logical_or_kernel_cudaERNS_14TensorIteratorEENKUlvE0_clEvENKUlvE_clEvEUlhhE_EESt5arrayIPcLm3EEEEviT0_T1_)
        /*0014*/ 	.short	0x0160
        /*0016*/ 	.short	0x0020


	//----- nvinfo : EIATTR_CBANK_PARAM_SIZE
	.align		4
.L_7750:
        /*0018*/ 	.byte	0x03, 0x19
        /*001a*/ 	.short	0x0020


	//----- nvinfo : EIATTR_KPARAM_INFO
	.align		4
        /*001c*/ 	.byte	0x04, 0x17
        /*001e*/ 	.short	(.L_7752 - .L_7751)
.L_7751:
        /*0020*/ 	.word	0x00000000
        /*0024*/ 	.short	0x0002
        /*0026*/ 	.short	0x0008
        /*0028*/ 	.byte	0x00, 0xf0, 0x61, 0x00


	//----- nvinfo : EIATTR_KPARAM_INFO
	.align		4
.L_7752:
        /*002c*/ 	.byte	0x04, 0x17
        /*002e*/ 	.short	(.L_7754 - .L_7753)
.L_7753:
        /*0030*/ 	.word	0x00000000
        /*0034*/ 	.short	0x0001
        /*0036*/ 	.short	0x0004
        /*0038*/ 	.byte	0x00, 0xf0, 0x05, 0x00


	//----- nvinfo : EIATTR_KPARAM_INFO
	.align		4
.L_7754:
        /*003c*/ 	.byte	0x04, 0x17
        /*003e*/ 	.short	(.L_7756 - .L_7755)
.L_7755:
        /*0040*/ 	.word	0x00000000
        /*0044*/ 	.short	0x0000
        /*0046*/ 	.short	0x0000
        /*0048*/ 	.byte	0x00, 0xf0, 0x11, 0x00


	//----- nvinfo : EIATTR_MAXREG_COUNT
	.align		4
.L_7756:
        /*004c*/ 	.byte	0x03, 0x1b
        /*004e*/ 	.short	0x00ff


	//----- nvinfo : EIATTR_MERCURY_ISA_VERSION
	.align		4
        /*0050*/ 	.byte	0x03, 0x5f
        /*0052*/ 	.short	0x0000


	//----- nvinfo : EIATTR_EXIT_INSTR_OFFSETS
	.align		4
        /*0054*/ 	.byte	0x04, 0x1c
        /*0056*/ 	.short	(.L_7758 - .L_7757)


	//   ....[0]....
.L_7757:
        /*0058*/ 	.word	0x00000010


	//----- nvinfo : EIATTR_MAX_THREADS
	.align		4
.L_7758:
        /*005c*/ 	.byte	0x04, 0x05
        /*005e*/ 	.short	(.L_7760 - .L_7759)
.L_7759:
        /*0060*/ 	.word	0x00000080
        /*0064*/ 	.word	0x00000001
        /*0068*/ 	.word	0x00000001
.L_7760:


//--------------------- .nv.info._ZN2at6native18elementwise_kernelILi128ELi4EZNS0_15gpu_kernel_implINS0_13AUnaryFunctorIN3c108BFloat16ES5_bZZZNS0_23logical_and_kernel_cudaERNS_14TensorIteratorEENKUlvE0_clEvENKUlvE8_clEvEUlS5_S5_E_EEEEvRNS_18TensorIteratorBaseERKT_EUliE_EEviT1_ --------------------------
	.section	.nv.info._ZN2at6native18elementwise_kernelILi128ELi4EZNS0_15gpu_kernel_implINS0_13AUnaryFunctorIN3c108BFloat16ES5_bZZZNS0_23logical_and_kernel_cudaERNS_14TensorIteratorEENKUlvE0_clEvENKUlvE8_clEvEUlS5_S5_E_EEEEvRNS_18TensorIteratorBaseERKT_EUliE_EEviT1_,"",@"SHT_CUDA_INFO"
	.sectionflags	@""
	.align	4


	//----- nvinfo : EIATTR_CUDA_API_VERSION
	.align		4
        /*0000*/ 	.byte	0x04, 0x37
        /*0002*/ 	.short	(.L_7762 - .L_7761)
.L_7761:
        /*0004*/ 	.word	0x00000082


	//----- nvinfo : EIATTR_SW2861232_WAR
	.align		4
.L_7762:
        /*0008*/ 	.byte	0x01, 0x35
	.zero		2


	//----- nvinfo : EIATTR_PARAM_CBANK
	.align		4
        /*000c*/ 	.byte	0x04, 0x0a
        /*000e*/ 	.short	(.L_7764 - .L_7763)
	.align		4
.L_7763:
        /*0010*/ 	.word	index@(.nv.constant0._ZN2at6native18elementwise_kernelILi128ELi4EZNS0_15gpu_kernel_implINS0_13AUnaryFunctorIN3c108BFloat16ES5_bZZZNS0_23logical_and_kernel_cudaERNS_14TensorIteratorEENKUlvE0_clEvENKUlvE8_clEvEUlS5_S5_E_EEEEvRNS_18TensorIteratorBaseERKT_EUliE_EEviT1_)
        /*0014*/ 	.short	0x0160
        /*0016*/ 	.short	0x0220


	//----- nvinfo : EIATTR_CBANK_PARAM_SIZE
	.align		4
.L_7764:
        /*0018*/ 	.byte	0x03, 0x19
        /*001a*/ 	.short	0x0220


	//----- nvinfo : EIATTR_KPARAM_INFO
	.align		4
        /*001c*/ 	.byte	0x04, 0x17
        /*001e*/ 	.short	(.L_7766 - .L_7765)
.L_7765:
        /*0020*/ 	.word	0x00000000
        /*0024*/ 	.short	0x0001
        /*0026*/ 	.short	0x0008
        /*0028*/ 	.byte	0x00, 0xf0, 0x61, 0x08


	//----- nvinfo : EIATTR_KPARAM_INFO
	.align		4
.L_7766:
        /*002c*/ 	.byte	0x04, 0x17
        /*002e*/ 	.short	(.L_7768 - .L_7767)
.L_7767:
        /*0030*/ 	.word	0x00000000
        /*0034*/ 	.short	0x0000
        /*0036*/ 	.short	0x0000
        /*0038*/ 	.byte	0x00, 0xf0, 0x11, 0x00


	//----- nvinfo : EIATTR_MAXREG_COUNT
	.align		4
.L_7768:
        /*003c*/ 	.byte	0x03, 0x1b
        /*003e*/ 	.short	0x0080


	//----- nvinfo : EIATTR_EXTERNS
	.align		4
        /*0040*/ 	.byte	0x04, 0x0f
        /*0042*/ 	.short	(.L_7770 - .L_7769)


	//   ....[0]....
	.align		4
.L_7769:
        /*0044*/ 	.word	index@(__assertfail)


	//----- nvinfo : EIATTR_MERCURY_ISA_VERSION
	.align		4
.L_7770:
        /*0048*/ 	.byte	0x03, 0x5f
        /*004a*/ 	.short	0x0000


	//----- nvinfo : EIATTR_SYSCALL_OFFSETS
	.align		4
        /*004c*/ 	.byte	0x04, 0x46
        /*004e*/ 	.short	(.L_7772 - .L_7771)


	//   ....[0]....
.L_7771:
        /*0050*/ 	.word	0x00001dd0


	//   ....[1]....
        /*0054*/ 	.word	0x00002d10


	//   ....[2]....
        /*0058*/ 	.word	0x00004b40


	//   ....[3]....
        /*005c*/ 	.word	0x00005a80


	//   ....[4]....
        /*0060*/ 	.word	0x00007880


	//   ....[5]....
        /*0064*/ 	.word	0x000087c0


	//   ....[6]....
        /*0068*/ 	.word	0x0000a5d0


	//   ....[7]....
        /*006c*/ 	.word	0x0000b510


	//----- nvinfo : EIATTR_EXIT_INSTR_OFFSETS
	.align		4
.L_7772:
        /*0070*/ 	.byte	0x04, 0x1c
        /*0072*/ 	.short	(.L_7774 - .L_7773)


	//   ....[0]....
.L_7773:
        /*0074*/ 	.word	0x00008870


	//   ....[1]....
        /*0078*/ 	.word	0x0000a7c0


	//   ....[2]....
        /*007c*/ 	.word	0x0000a7e0


	//   ....[3]....
        /*0080*/ 	.word	0x0000a880


	//   ....[4]....
        /*0084*/ 	.word	0x0000a8b0


	//   ....[5]....
        /*0088*/ 	.word	0x0000a8d0


	//   ....[6]....
        /*008c*/ 	.word	0x0000a960


	//   ....[7]....
        /*0090*/ 	.word	0x0000a9a0


	//   ....[8]....
        /*0094*/ 	.word	0x0000aa40


	//   ....[9]....
        /*0098*/ 	.word	0x0000aa90


	//   ....[10]....
        /*009c*/ 	.word	0x0000aac0


	//   ....[11]....
        /*00a0*/ 	.word	0x0000ab60


	//   ....[12]....
        /*00a4*/ 	.word	0x0000aba0


	//   ....[13]....
        /*00a8*/ 	.word	0x0000ad30


	//   ....[14]....
        /*00ac*/ 	.word	0x0000ae90


	//   ....[15]....
        /*00b0*/ 	.word	0x0000aed0


	//   ....[16]....
        /*00b4*/ 	.word	0x0000af70


	//   ....[17]....
        /*00b8*/ 	.word	0x0000b0f0


	//   ....[18]....
        /*00bc*/ 	.word	0x0000b270


	//   ....[19]....
        /*00c0*/ 	.word	0x0000b3e0


	//   ....[20]....
        /*00c4*/ 	.word	0x0000b520


	//   ....[21]....
        /*00c8*/ 	.word	0x0000b560


	//   ....[22]....
        /*00cc*/ 	.word	0x0000b590


	//----- nvinfo : EIATTR_MAX_THREADS
	.align		4
.L_7774:
        /*00d0*/ 	.byte	0x04, 0x05
        /*00d2*/ 	.short	(.L_7776 - .L_7775)
.L_7775:
        /*00d4*/ 	.word	0x00000080
        /*00d8*/ 	.word	0x00000001
        /*00dc*/ 	.word	0x00000001


	//----- nvinfo : EIATTR_CRS_STACK_SIZE
	.align		4
.L_7776:
        /*00e0*/ 	.byte	0x04, 0x1e
        /*00e2*/ 	.short	(.L_7778 - .L_7777)
.L_7777:
        /*00e4*/ 	.word	0x00000000
.L_7778:


//--------------------- .nv.info._ZN2at6native27unrolled_elementwise_kernelINS0_13AUnaryFunctorIN3c108BFloat16ES4_bZZZNS0_23logical_and_kernel_cudaERNS_14TensorIteratorEENKUlvE0_clEvENKUlvE8_clEvEUlS4_S4_E_EESt5arrayIPcLm2EELi4E23TrivialOffsetCalculatorILi1EjESF_NS0_6memory12LoadWithCastILi1EEENSG_13StoreWithCastILi1EEEEEviT_T0_T2_T3_T4_T5_ --------------------------
	.section	.nv.info._ZN2at6native27unrolled_elementwise_kernelINS0_13AUnaryFunctorIN3c108BFloat16ES4_bZZZNS0_23logical_and_kernel_cudaERNS_14TensorIteratorEENKUlvE0_clEvENKUlvE8_clEvEUlS4_S4_E_EESt5arrayIPcLm2EELi4E23TrivialOffsetCalculatorILi1EjESF_NS0_6memory12LoadWithCastILi1EEENSG_13StoreWithCastILi1EEEEEviT_T0_T2_T3_T4_T5_,"",@"SHT_CUDA_INFO"
	.sectionflags	@""
	.align	4


	//----- nvinfo : EIATTR_CUDA_API_VERSION
	.align		4
        /*0000*/ 	.byte	0x04, 0x37
        /*0002*/ 	.short	(.L_7780 - .L_7779)
.L_7779:
        /*0004*/ 	.word	0x00000082


	//----- nvinfo : EIATTR_SW2861232_WAR
	.align		4
.L_7780:
        /*0008*/ 	.byte	0x01, 0x35
	.zero		2


	//----- nvinfo : EIATTR_PARAM_CBANK
	.align		4
        /*000c*/ 	.byte	0x04, 0x0a
        /*000e*/ 	.short	(.L_7782 - .L_7781)
	.align		4
.L_7781:
        /*0010*/ 	.word	index@(.nv.constant0._ZN2at6native27unrolled_elementwise_kernelINS0_13AUnaryFunctorIN3c108BFloat16ES4_bZZZNS0_23logical_and_kernel_cudaERNS_14TensorIteratorEENKUlvE0_clEvENKUlvE8_clEvEUlS4_S4_E_EESt5arrayIPcLm2EELi4E23TrivialOffsetCalculatorILi1EjESF_NS0_6memory12LoadWithCastILi1EEENSG_13StoreWithCastILi1EEEEEviT_T0_T2_T3_T4_T5_)
        /*0014*/ 	.short	0x0160
        /*0016*/ 	.short	0x002c


	//----- nvinfo : EIATTR_CBANK_PARAM_SIZE
	.align		4
.L_7782:
        /*0018*/ 	.byte	0x03, 0x19
        /*001a*/ 	.short	0x002c


	//----- nvinfo : EIATTR_KPARAM_INFO
	.align		4
        /*001c*/ 	.byte	0x04, 0x17
        /*001e*/ 	.short	(.L_7784 - .L_7783)
.L_7783:
        /*0020*/ 	.word	0x00000000
        /*0024*/ 	.short	0x0006
        /*0026*/ 	.short	0x0024
        /*0028*/ 	.byte	0x00, 0xf0, 0x21, 0x00


	//----- nvinfo : EIATTR_KPARAM_INFO
	.align		4
.L_7784:
        /*002c*/ 	.byte	0x04, 0x17
        /*002e*/ 	.short	(.L_7786 - .L_7785)
.L_7785:
        /*0030*/ 	.word	0x00000000
        /*0034*/ 	.short	0x0005
        /*0036*/ 	.short	0x001c
        /*0038*/ 	.byte	0x00, 0xf0, 0x21, 0x00


	//----- nvinfo : EIATTR_KPARAM_INFO
	.align		4
.L_7786:
        /*003c*/ 	.byte	0x04, 0x17
        /*003e*/ 	.short	(.L_7788 - .L_7787)
.L_7787:
        /*0040*/ 	.word	0x00000000
        /*0044*/ 	.short	0x0004
        /*0046*/ 	.short	0x0019
        /*0048*/ 	.byte	0x00, 0xf0, 0x05, 0x00


	//----- nvinfo : EIATTR_KPARAM_INFO
	.align		4
.L_7788:
        /*004c*/ 	.byte	0x04, 0x17
        /*004e*/ 	.short	(.L_7790 - .L_7789)
.L_7789:
        /*0050*/ 	.word	0x00000000
        /*0054*/ 	.short	0x0003
        /*0056*/ 	.short	0x0018
        /*0058*/ 	.byte	0x00, 0xf0, 0x05, 0x00


	//----- nvinfo : EIATTR_KPARAM_INFO
	.align		4
.L_7790:
        /*005c*/ 	.byte	0x04, 0x17
        /*005e*/ 	.short	(.L_7792 - .L_7791)
.L_7791:
        /*0060*/ 	.word	0x00000000
        /*0064*/ 	.short	0x0002
        /*0066*/ 	.short	0x0008
        /*0068*/ 	.byte	0x00, 0xf0, 0x41, 0x00


	//----- nvinfo : EIATTR_KPARAM_INFO
	.align		4
.L_7792:
        /*006c*/ 	.byte	0x04, 0x17
        /*006e*/ 	.short	(.L_7794 - .L_7793)
.L_7793:
        /*0070*/ 	.word	0x00000000
        /*0074*/ 	.short	0x0001
        /*0076*/ 	.short	0x0004
        /*0078*/ 	.byte	0x00, 0xf0, 0x11, 0x00


	//----- nvinfo : EIATTR_KPARAM_INFO
	.align		4
.L_7794:
        /*007c*/ 	.byte	0x04, 0x17
        /*007e*/ 	.short	(.L_7796 - .L_7795)
.L_7795:
        /*0080*/ 	.word	0x00000000
        /*0084*/ 	.short	0x0000
        /*0086*/ 	.short	0x0000
        /*0088*/ 	.byte	0x00, 0xf0, 0x11, 0x00


	//----- nvinfo : EIATTR_MAXREG_COUNT
	.align		4
.L_7796:
        /*008c*/ 	.byte	0x03, 0x1b
        /*008e*/ 	.short	0x00ff


	//----- nvinfo : EIATTR_EXTERNS
	.align		4
        /*0090*/ 	.byte	0x04, 0x0f
        /*0092*/ 	.short	(.L_7798 - .L_7797)


	//   ....[0]....
	.align		4
.L_7797:
        /*0094*/ 	.word	index@(__assertfail)


	//----- nvinfo : EIATTR_MERCURY_ISA_VERSION
	.align		4
.L_7798:
        /*0098*/ 	.byte	0x03, 0x5f
        /*009a*/ 	.short	0x0000


	//----- nvinfo : EIATTR_SYSCALL_OFFSETS
	.align		4
        /*009c*/ 	.byte	0x04, 0x46
        /*009e*/ 	.short	(.L_7800 - .L_7799)


	//   ....[0]....
.L_7799:
        /*00a0*/ 	.word	0x000010a0


	//   ....[1]....
        /*00a4*/ 	.word	0x000021a0


	//   ....[2]....
        /*00a8*/ 	.word	0x000032b0


	//   ....[3]....
        /*00ac*/ 	.word	0x00004390


	//   ....[4]....
        /*00b0*/ 	.word	0x00005830


	//   ....[5]....
        /*00b4*/ 	.word	0x00006870


	//   ....[6]....
        /*00b8*/ 	.word	0x00007870


	//   ....[7]....
        /*00bc*/ 	.word	0x00008870


	//----- nvinfo : EIATTR_EXIT_INSTR_OFFSETS
	.align		4
.L_7800:
        /*00c0*/ 	.byte	0x04, 0x1c
        /*00c2*/ 	.short	(.L_7802 - .L_7801)


	//   ....[0]....
.L_7801:
        /*00c4*/ 	.word	0x00007950


	//   ....[1]....
        /*00c8*/ 	.word	0x00007a60


	//   ....[2]....
        /*00cc*/ 	.word	0x00007a80


	//   ....[3]....
        /*00d0*/ 	.word	0x00007b40


	//   ....[4]....
        /*00d4*/ 	.word	0x00007b80


	//   ....[5]....
        /*00d8*/ 	.word	0x00007bc0


	//   ....[6]....
        /*00dc*/ 	.word	0x00007c50


	//   ....[7]....
        /*00e0*/ 	.word	0x00007c90


	//   ....[8]....
        /*00e4*/ 	.word	0x00007d30


	//   ....[9]....
        /*00e8*/ 	.word	0x00007d80


	//   ....[10]....
        /*00ec*/ 	.word	0x00007dd0


	//   ....[11]....
        /*00f0*/ 	.word	0x00007e90


	//   ....[12]....
        /*00f4*/ 	.word	0x00007ef0


	//   ....[13]....
        /*00f8*/ 	.word	0x00008080


	//   ....[14]....
        /*00fc*/ 	.word	0x000081e0


	//   ....[15]....
        /*0100*/ 	.word	0x00008220


	//   ....[16]....
        /*0104*/ 	.word	0x000082e0


	//   ....[17]....
        /*0108*/ 	.word	0x00008460


	//   ....[18]....
        /*010c*/ 	.word	0x000085e0


	//   ....[19]....
        /*0110*/ 	.word	0x00008740


	//   ....[20]....
        /*0114*/ 	.word	0x00008880


	//   ....[21]....
        /*0118*/ 	.word	0x000088e0


	//   ....[22]....
        /*011c*/ 	.word	0x00008920


	//----- nvinfo : EIATTR_MAX_THREADS
	.align		4
.L_7802:
        /*0120*/ 	.byte	0x04, 0x05
        /*0122*/ 	.short	(.L_7804 - .L_7803)
.L_7803:
        /*0124*/ 	.word	0x00000080
        /*0128*/ 	.word	0x00000001
        /*012c*/ 	.word	0x00000001


	//----- nvinfo : EIATTR_CRS_STACK_SIZE
	.align		4
.L_7804:
        /*0130*/ 	.byte	0x04, 0x1e
        /*0132*/ 	.short	(.L_7806 - .L_7805)
.L_7805:
        /*0134*/ 	.word	0x00000000
.L_7806:


//--------------------- .nv.info._ZN2at6native18elementwise_kernelILi128ELi4EZNS0_22gpu_kernel_impl_nocastINS0_13AUnaryFunctorIN3c108BFloat16ES5_bZZZNS0_23logical_and_kernel_cudaERNS_14TensorIteratorEENKUlvE0_clEvENKUlvE8_clEvEUlS5_S5_E_EEEEvRNS_18TensorIteratorBaseERKT_EUliE_EEviT1_ --------------------------
	.section	.nv.info._ZN2at6native18elementwise_kernelILi128ELi4EZNS0_22gpu_kernel_impl_nocastINS0_13AUnaryFunctorIN3c108BFloat16ES5_bZZZNS0_23logical_and_kernel_cudaERNS_14TensorIteratorEENKUlvE0_clEvENKUlvE8_clEvEUlS5_S5_E_EEEEvRNS_18TensorIteratorBaseERKT_EUliE_EEviT1_,"",@"SHT_CUDA_INFO"
	.sectionflags	@""
	.align	4


	//----- nvinfo : EIATTR_CUDA_API_VERSION
	.align		4
        /*0000*/ 	.byte	0x04, 0x37
        /*0002*/ 	.short	(.L_7808 - .L_7807)
.L_7807:
        /*0004*/ 	.word	0x00000082


	//----- nvinfo : EIATTR_SW2861232_WAR
	.align		4
.L_7808:
        /*0008*/ 	.byte	0x01, 0x35
	.zero		2


	//----- nvinfo : EIATTR_PARAM_CBANK
	.align		4
        /*000c*/ 	.byte	0x04, 0x0a
        /*000e*/ 	.short	(.L_7810 - .L_7809)
	.align		4
.L_7809:
        /*0010*/ 	.word	index@(.nv.constant0._ZN2at6native18elementwise_kernelILi128ELi4EZNS0_22gpu_kernel_impl_nocastINS0_13AUnaryFunctorIN3c108BFloat16ES5_bZZZNS0_23logical_and_kernel_cudaERNS_14TensorIteratorEENKUlvE0_clEvENKUlvE8_clEvEUlS5_S5_E_EEEEvRNS_18TensorIteratorBaseERKT_EUliE_EEviT1_)
        /*0014*/ 	.short	0x0160
        /*0016*/ 	.short	0x0220


	//----- nvinfo : EIATTR_CBANK_PARAM_SIZE
	.align		4
.L_7810:
        /*0018*/ 	.byte	0x03, 0x19
        /*001a*/ 	.short	0x0220


	//----- nvinfo : EIATTR_KPARAM_INFO
	.align		4
        /*001c*/ 	.byte	0x04, 0x17
        /*001e*/ 	.short	(.L_7812 - .L_7811)
.L_7811:
        /*0020*/ 	.word	0x00000000
        /*0024*/ 	.short	0x0001
        /*0026*/ 	.short	0x0008
        /*0028*/ 	.byte	0x00, 0xf0, 0x61, 0x08


	//----- nvinfo : EIATTR_KPARAM_INFO
	.align		4
.L_7812:
        /*002c*/ 	.byte	0x04, 0x17
        /*002e*/ 	.short	(.L_7814 - .L_7813)
.L_7813:
        /*0030*/ 	.word	0x00000000
        /*0034*/ 	.short	0x0000
        /*0036*/ 	.short	0x0000
        /*0038*/ 	.byte	0x00, 0xf0, 0x11, 0x00


	//----- nvinfo : EIATTR_MAXREG_COUNT
	.align		4
.L_7814:
        /*003c*/ 	.byte	0x03, 0x1b
        /*003e*/ 	.short	0x0080


	//----- nvinfo : EIATTR_MERCURY_ISA_VERSION
	.align		4
        /*0040*/ 	.byte	0x03, 0x5f
        /*0042*/ 	.short	0x0000


	//----- nvinfo : EIATTR_EXIT_INSTR_OFFSETS
	.align		4
        /*0044*/ 	.byte	0x04, 0x1c
        /*0046*/ 	.short	(.L_7816 - .L_7815)


	//   ....[0]....
.L_7815:
        /*0048*/ 	.word	0x00002e30


	//   ....[1]....
        /*004c*/ 	.word	0x00003d40


	//----- nvinfo : EIATTR_MAX_THREADS
	.align		4
.L_7816:
        /*0050*/ 	.byte	0x04, 0x05
        /*0052*/ 	.short	(.L_7818 - .L_7817)
.L_7817:
        /*0054*/ 	.word	0x00000080
        /*0058*/ 	.word	0x00000001
        /*005c*/ 	.word	0x00000001


	//----- nvinfo : EIATTR_CRS_STACK_SIZE
	.align		4
.L_7818:
        /*0060*/ 	.byte	0x04, 0x1e
        /*0062*/ 	.short	(.L_7820 - .L_7819)
.L_7819:
        /*0064*/ 	.word	0x00000000
.L_7820:


//--------------------- .nv.info._ZN2at6native27unrolled_elementwise_kernelINS0_13AUnaryFunctorIN3c108BFloat16ES4_bZZZNS0_23logical_and_kernel_cudaERNS_14TensorIteratorEENKUlvE0_clEvENKUlvE8_clEvEUlS4_S4_E_EESt5arrayIPcLm2EELi4E23TrivialOffsetCalculatorILi1EjESF_NS0_6memory15LoadWithoutCastENSG_16StoreWithoutCastEEEviT_T0_T2_T3_T4_T5_ --------------------------
	.section	.nv.info._ZN2at6native27unrolled_elementwise_kernelINS0_13AUnaryFunctorIN3c108BFloat16ES4_bZZZNS0_23logical_and_kernel_cudaERNS_14TensorIteratorEENKUlvE0_clEvENKUlvE8_clEvEUlS4_S4_E_EESt5arrayIPcLm2EELi4E23TrivialOffsetCalculatorILi1EjESF_NS0_6memory15LoadWithoutCastENSG_16StoreWithoutCastEEEviT_T0_T2_T3_T4_T5_,"",@"SHT_CUDA_INFO"
	.sectionflags	@""
	.align	4


	//----- nvinfo : EIATTR_CUDA_API_VERSION
	.align		4
        /*0000*/ 	.byte	0x04, 0x37
        /*0002*/ 	.short	(.L_7822 - .L_7821)
.L_7821:
        /*0004*/ 	.word	0x00000082


	//----- nvinfo : EIATTR_SW2861232_WAR
	.align		4
.L_7822:
        /*0008*/ 	.byte	0x01, 0x35
	.zero		2


	//----- nvinfo : EIATTR_PARAM_CBANK
	.align		4
        /*000c*/ 	.byte	0x04, 0x0a
        /*000e*/ 	.short	(.L_7824 - .L_7823)
	.align		4
.L_7823:
        /*0010*/ 	.word	index@(.nv.constant0._ZN2at6native27unrolled_elementwise_kernelINS0_13AUnaryFunctorIN3c108BFloat16ES4_bZZZNS0_23logical_and_kernel_cudaERNS_14TensorIteratorEENKUlvE0_clEvENKUlvE8_clEvEUlS4_S4_E_EESt5arrayIPcLm2EELi4E23TrivialOffsetCalculatorILi1EjESF_NS0_6memory15LoadWithoutCastENSG_16StoreWithoutCastEEEviT_T0_T2_T3_T4_T5_)
        /*0014*/ 	.short	0x0160
        /*0016*/ 	.short	0x001c


	//----- nvinfo : EIATTR_CBANK_PARAM_SIZE
	.align		4
.L_7824:
        /*0018*/ 	.byte	0x03, 0x19
        /*001a*/ 	.short	0x001c


	//----- nvinfo : EIATTR_KPARAM_INFO
	.align		4
        /*001c*/ 	.byte	0x04, 0x17
        /*001e*/ 	.short	(.L_7826 - .L_7825)
.L_7825:
        /*0020*/ 	.word	0x00000000
        /*0024*/ 	.short	0x0006
        /*0026*/ 	.short	0x001b
        /*0028*/ 	.byte	0x00, 0xf0, 0x05, 0x00


	//----- nvinfo : EIATTR_KPARAM_INFO
	.align		4
.L_7826:
        /*002c*/ 	.byte	0x04, 0x17
        /*002e*/ 	.short	(.L_7828 - .L_7827)
.L_7827:
        /*0030*/ 	.word	0x00000000
        /*0034*/ 	.short	0x0005
        /*0036*/ 	.short	0x001a
        /*0038*/ 	.byte	0x00, 0xf0, 0x05, 0x00


	//----- nvinfo : EIATTR_KPARAM_INFO
	.align		4
.L_7828:
        /*003c*/ 	.byte	0x04, 0x17
        /*003e*/ 	.short	(.L_7830 - .L_7829)
.L_7829:
        /*0040*/ 	.word	0x00000000
        /*0044*/ 	.short	0x0004
        /*0046*/ 	.short	0x0019
        /*0048*/ 	.byte	0x00, 0xf0, 0x05, 0x00


	//----- nvinfo : EIATTR_KPARAM_INFO
	.align		4
.L_7830:
        /*004c*/ 	.byte	0x04, 0x17
        /*004e*/ 	.short	(.L_7832 - .L_7831)
.L_7831:
        /*0050*/ 	.word	0x00000000
        /*0054*/ 	.short	0x0003
        /*0056*/ 	.short	0x0018
        /*0058*/ 	.byte	0x00, 0xf0, 0x05, 0x00


	//----- nvinfo : EIATTR_KPARAM_INFO
	.align		4
.L_7832:
        /*005c*/ 	.byte	0x04, 0x17
        /*005e*/ 	.short	(.L_7834 - .L_7833)
.L_7833:
        /*0060*/ 	.word	0x00000000
        /*0064*/ 	.short	0x0002
        /*0066*/ 	.short	0x0008
        /*0068*/ 	.byte	0x00, 0xf0, 0x41, 0x00


	//----- nvinfo : EIATTR_KPARAM_INFO
	.align		4
.L_7834:
        /*006c*/ 	.byte	0x04, 0x17
        /*006e*/ 	.short	(.L_7836 - .L_7835)
.L_7835:
        /*0070*/ 	.word	0x00000000
        /*0074*/ 	.short	0x0001
        /*0076*/ 	.short	0x0004
        /*0078*/ 	.byte	0x00, 0xf0, 0x11, 0x00


	//----- nvinfo : EIATTR_KPARAM_INFO
	.align		4
.L_7836:
        /*007c*/ 	.byte	0x04, 0x17
        /*007e*/ 	.short	(.L_7838 - .L_7837)
.L_7837:
        /*0080*/ 	.word	0x00000000
        /*0084*/ 	.short	0x0000
        /*0086*/ 	.short	0x0000
        /*0088*/ 	.byte	0x00, 0xf0, 0x11, 0x00


	//----- nvinfo : EIATTR_MAXREG_COUNT
	.align		4
.L_7838:
        /*008c*/ 	.byte	0x03, 0x1b
        /*008e*/ 	.short	0x00ff


	//----- nvinfo : EIATTR_MERCURY_ISA_VERSION
	.align		4
        /*0090*/ 	.byte	0x03, 0x5f
        /*0092*/ 	.short	0x0000


	//----- nvinfo : EIATTR_EXIT_INSTR_OFFSETS
	.align		4
        /*0094*/ 	.byte	0x04, 0x1c
        /*0096*/ 	.short	(.L_7840 - .L_7839)


	//   ....[0]....
.L_7839:
        /*0098*/ 	.word	0x000006a0


	//   ....[1]....
        /*009c*/ 	.word	0x000006f0


	//----- nvinfo : EIATTR_MAX_THREADS
	.align		4
.L_7840:
        /*00a0*/ 	.byte	0x04, 0x05
        /*00a2*/ 	.short	(.L_7842 - .L_7841)
.L_7841:
        /*00a4*/ 	.word	0x00000080
        /*00a8*/ 	.word	0x00000001
        /*00ac*/ 	.word	0x00000001


	//----- nvinfo : EIATTR_CRS_STACK_SIZE
	.align		4
.L_7842:
        /*00b0*/ 	.byte	0x04, 0x1e
        /*00b2*/ 	.short	(.L_7844 - .L_7843)
.L_7843:
        /*00b4*/ 	.word	0x00000000
.L_7844:


//--------------------- .nv.info._ZN2at6native29vectorized_elementwise_kernelILi2ENS0_13AUnaryFunctorIN3c108BFloat16ES4_bZZZNS0_23logical_and_kernel_cudaERNS_14TensorIteratorEENKUlvE0_clEvENKUlvE8_clEvEUlS4_S4_E_EESt5arrayIPcLm2EEEEviT0_T1_ --------------------------
	.section	.nv.info._ZN2at6native29vectorized_elementwise_kernelILi2ENS0_13AUnaryFunctorIN3c108BFloat16ES4_bZZZNS0_23logical_and_kernel_cudaERNS_14TensorIteratorEENKUlvE0_clEvENKUlvE8_clEvEUlS4_S4_E_EESt5arrayIPcLm2EEEEviT0_T1_,"",@"SHT_CUDA_INFO"
	.sectionflags	@""
	.align	4


	//----- nvinfo : EIATTR_CUDA_API_VERSION
	.align		4
        /*0000*/ 	.byte	0x04, 0x37
        /*0002*/ 	.short	(.L_7846 - .L_7845)
.L_7845:
        /*0004*/ 	.word	0x00000082


	//----- nvinfo : EIATTR_SW2861232_WAR
	.align		4
.L_7846:
        /*0008*/ 	.byte	0x01, 0x35
	.zero		2


	//----- nvinfo : EIATTR_PARAM_CBANK
	.align		4
        /*000c*/ 	.byte	0x04, 0x0a
        /*000e*/ 	.short	(.L_7848 - .L_7847)
	.align		4
.L_7847:
        /*0010*/ 	.word	index@(.nv.constant0._ZN2at6native29vectorized_elementwise_kernelILi2ENS0_13AUnaryFunctorIN3c108BFloat16ES4_bZZZNS0_23logical_and_kernel_cudaERNS_14TensorIteratorEENKUlvE0_clEvENKUlvE8_clEvEUlS4_S4_E_EESt5arrayIPcLm2EEEEviT0_T1_)
        /*0014*/ 	.short	0x0160
        /*0016*/ 	.short	0x0018


	//----- nvinfo : EIATTR_CBANK_PARAM_SIZE
	.align		4
.L_7848:
        /*0018*/ 	.byte	0x03, 0x19
        /*001a*/ 	.short	0x0018


	//----- nvinfo : EIATTR_KPARAM_INFO
	.align		4
        /*001c*/ 	.byte	0x04, 0x17
        /*001e*/ 	.short	(.L_7850 - .L_7849)
.L_7849:
        /*0020*/ 	.word	0x00000000
        /*0024*/ 	.short	0x0002
        /*0026*/ 	.short	0x0008
        /*0028*/ 	.byte	0x00, 0xf0, 0x41, 0x00


	//----- nvinfo : EIATTR_KPARAM_INFO
	.align		4
.L_7850:
        /*002c*/ 	.byte	0x04, 0x17
        /*002e*/ 	.short	(.L_7852 - .L_7851)
.L_7851:
        /*0030*/ 	.word	0x00000000
        /*0034*/ 	.short	0x0001
        /*0036*/ 	.short	0x0004
        /*0038*/ 	.byte	0x00, 0xf0, 0x11, 0x00


	//----- nvinfo : EIATTR_KPARAM_INFO
	.align		4
.L_7852:
        /*003c*/ 	.byte	0x04, 0x17
        /*003e*/ 	.short	(.L_7854 - .L_7853)
.L_7853:
        /*0040*/ 	.word	0x00000000
        /*0044*/ 	.short	0x0000
        /*0046*/ 	.short	0x0000
        /*0048*/ 	.byte	0x00, 0xf0, 0x11, 0x00


	//----- nvinfo : EIATTR_MAXREG_COUNT
	.align		4
.L_7854:
        /*004c*/ 	.byte	0x03, 0x1b
        /*004e*/ 	.short	0x00ff


	//----- nvinfo : EIATTR_MERCURY_ISA_VERSION
	.align		4
        /*0050*/ 	.byte	0x03, 0x5f
        /*0052*/ 	.short	0x0000


	//----- nvinfo : EIATTR_EXIT_INSTR_OFFSETS
	.align		4
        /*0054*/ 	.byte	0x04, 0x1c
        /*0056*/ 	.short	(.L_7856 - .L_7855)


	//   ....[0]....
.L_7855:
        /*0058*/ 	.word	0x000003d0


	//   ....[1]....
        /*005c*/ 	.word	0x00001120


	//   ....[2]....
        /*0060*/ 	.word	0x00001170


	//----- nvinfo : EIATTR_MAX_THREADS
	.align		4
.L_7856:
        /*0064*/ 	.byte	0x04, 0x05
        /*0066*/ 	.short	(.L_7858 - .L_7857)
.L_7857:
        /*0068*/ 	.word	0x00000080
        /*006c*/ 	.word	0x00000001
        /*0070*/ 	.word	0x00000001


	//----- nvinfo : EIATTR_CRS_STACK_SIZE
	.align		4
.L_7858:
        /*0074*/ 	.byte	0x04, 0x1e
        /*0076*/ 	.short	(.L_7860 - .L_7859)
.L_7859:
        /*0078*/ 	.word	0x00000000
.L_7860:


//--------------------- .nv.info._ZN2at6native29vectorized_elementwise_kernelILi4ENS0_13AUnaryFunctorIN3c108BFloat16ES4_bZZZNS0_23logical_and_kernel_cudaERNS_14TensorIteratorEENKUlvE0_clEvENKUlvE8_clEvEUlS4_S4_E_EESt5arrayIPcLm2EEEEviT0_T1_ --------------------------
	.section	.nv.info._ZN2at6native29vectorized_elementwise_kernelILi4ENS0_13AUnaryFunctorIN3c108BFloat16ES4_bZZZNS0_23logical_and_kernel_cudaERNS_14TensorIteratorEENKUlvE0_clEvENKUlvE8_clEvEUlS4_S4_E_EESt5arrayIPcLm2EEEEviT0_T1_,"",@"SHT_CUDA_INFO"
	.sectionflags	@""
	.align	4


	//----- nvinfo : EIATTR_CUDA_API_VERSION
	.align		4
        /*0000*/ 	.byte	0x04, 0x37
        /*0002*/ 	.short	(.L_7862 - .L_7861)
.L_7861:
        /*0004*/ 	.word	0x00000082


	//----- nvinfo : EIATTR_SW2861232_WAR
	.align		4
.L_7862:
        /*0008*/ 	.byte	0x01, 0x35
	.zero		2


	//----- nvinfo : EIATTR_PARAM_CBANK
	.align		4
        /*000c*/ 	.byte	0x04, 0x0a
        /*000e*/ 	.short	(.L_7864 - .L_7863)
	.align		4
.L_7863:
        /*0010*/ 	.word	index@(.nv.constant0._ZN2at6native29vectorized_elementwise_kernelILi4ENS0_13AUnaryFunctorIN3c108BFloat16ES4_bZZZNS0_23logical_and_kernel_cudaERNS_14TensorIteratorEENKUlvE0_clEvENKUlvE8_clEvEUlS4_S4_E_EESt5arrayIPcLm2EEEEviT0_T1_)
        /*0014*/ 	.short	0x0160
        /*0016*/ 	.short	0x0018


	//----- nvinfo : EIATTR_CBANK_PARAM_SIZE
	.align		4
.L_7864:
        /*0018*/ 	.byte	0x03, 0x19
        /*001a*/ 	.short	0x0018


	//----- nvinfo : EIATTR_KPARAM_INFO
	.align		4
        /*001c*/ 	.byte	0x04, 0x17
        /*001e*/ 	.short	(.L_7866 - .L_7865)
.L_7865:
        /*0020*/ 	.word	0x00000000
        /*0024*/ 	.short	0x0002
        /*0026*/ 	.short	0x0008
        /*0028*/ 	.byte	0x00, 0xf0, 0x41, 0x00


	//----- nvinfo : EIATTR_KPARAM_INFO
	.align		4
.L_7866:
        /*002c*/ 	.byte	0x04, 0x17
        /*002e*/ 	.short	(.L_7868 - .L_7867)
.L_7867:
        /*0030*/ 	.word	0x00000000
        /*0034*/ 	.short	0x0001
        /*0036*/ 	.short	0x0004
        /*0038*/ 	.byte	0x00, 0xf0, 0x11, 0x00


	//----- nvinfo : EIATTR_KPARAM_INFO
	.align		4
.L_7868:
        /*003c*/ 	.byte	0x04, 0x17
        /*003e*/ 	.short	(.L_7870 - .L_7869)
.L_7869:
        /*0040*/ 	.word	0x00000000
        /*0044*/ 	.short	0x0000
        /*0046*/ 	.short	0x0000
        /*0048*/ 	.byte	0x00, 0xf0, 0x11, 0x00


	//----- nvinfo : EIATTR_MAXREG_COUNT
	.align		4
.L_7870:
        /*004c*/ 	.byte	0x03, 0x1b
        /*004e*/ 	.short	0x00ff


	//----- nvinfo : EIATTR_MERCURY_ISA_VERSION
	.align		4
        /*0050*/ 	.byte	0x03, 0x5f
        /*0052*/ 	.short	0x0000


	//----- nvinfo : EIATTR_EXIT_INSTR_OFFSETS
	.align		4
        /*0054*/ 	.byte	0x04, 0x1c
        /*0056*/ 	.short	(.L_7872 - .L_7871)


	//   ....[0]....
.L_7871:
        /*0058*/ 	.word	0x000003b0


	//   ....[1]....
        /*005c*/ 	.word	0x00001100


	//   ....[2]....
        /*0060*/ 	.word	0x00001150


	//----- nvinfo : EIATTR_MAX_THREADS
	.align		4
.L_7872:
        /*0064*/ 	.byte	0x04, 0x05
        /*0066*/ 	.short	(.L_7874 - .L_7873)
.L_7873:
        /*0068*/ 	.word	0x00000080
        /*006c*/ 	.word	0x00000001
        /*0070*/ 	.word	0x00000001


	//----- nvinfo : EIATTR_CRS_STACK_SIZE
	.align		4
.L_7874:
        /*0074*/ 	.byte	0x04, 0x1e
        /*0076*/ 	.short	(.L_7876 - .L_7875)
.L_7875:
        /*0078*/ 	.word	0x00000000
.L_7876:


//--------------------- .nv.info._ZN2at6native29vectorized_elementwise_kernelILi8ENS0_13AUnaryFunctorIN3c108BFloat16ES4_bZZZNS0_23logical_and_kernel_cudaERNS_14TensorIteratorEENKUlvE0_clEvENKUlvE8_clEvEUlS4_S4_E_EESt5arrayIPcLm2EEEEviT0_T1_ --------------------------
	.section	.nv.info._ZN2at6native29vectorized_elementwise_kernelILi8ENS0_13AUnaryFunctorIN3c108BFloat16ES4_bZZZNS0_23logical_and_kernel_cudaERNS_14TensorIteratorEENKUlvE0_clEvENKUlvE8_clEvEUlS4_S4_E_EESt5arrayIPcLm2EEEEviT0_T1_,"",@"SHT_CUDA_INFO"
	.sectionflags	@""
	.align	4


	//----- nvinfo : EIATTR_CUDA_API_VERSION
	.align		4
        /*0000*/ 	.byte	0x04, 0x37
        /*0002*/ 	.short	(.L_7878 - .L_7877)
.L_7877:
        /*0004*/ 	.word	0x00000082


	//----- nvinfo : EIATTR_SW2861232_WAR
	.align		4
.L_7878:
        /*0008*/ 	.byte	0x01, 0x35
	.zero		2


	//----- nvinfo : EIATTR_PARAM_CBANK
	.align		4
        /*000c*/ 	.byte	0x04, 0x0a
        /*000e*/ 	.short	(.L_7880 - .L_7879)
	.align		4
.L_7879:
        /*0010*/ 	.word	index@(.nv.constant0._ZN2at6native29vectorized_elementwise_kernelILi8ENS0_13AUnaryFunctorIN3c108BFloat16ES4_bZZZNS0_23logical_and_kernel_cudaERNS_14TensorIteratorEENKUlvE0_clEvENKUlvE8_clEvEUlS4_S4_E_EESt5arrayIPcLm2EEEEviT0_T1_)
        /*0014*/ 	.short	0x0160
        /*0016*/ 	.short	0x0018


	//----- nvinfo : EIATTR_CBANK_PARAM_SIZE
	.align		4
.L_7880:
        /*0018*/ 	.byte	0x03, 0x19
        /*001a*/ 	.short	0x0018


	//----- nvinfo : EIATTR_KPARAM_INFO
	.align		4
        /*001c*/ 	.byte	0x04, 0x17
        /*001e*/ 	.short	(.L_7882 - .L_7881)
.L_7881:
        /*0020*/ 	.word	0x00000000
        /*0024*/ 	.short	0x0002
        /*0026*/ 	.short	0x0008
        /*0028*/ 	.byte	0x00, 0xf0, 0x41, 0x00


	//----- nvinfo : EIATTR_KPARAM_INFO
	.align		4
.L_7882:
        /*002c*/ 	.byte	0x04, 0x17
        /*002e*/ 	.short	(.L_7884 - .L_7883)
.L_7883:
        /*0030*/ 	.word	0x00000000
        /*0034*/ 	.short	0x0001
        /*0036*/ 	.short	0x0004
        /*0038*/ 	.byte	0x00, 0xf0, 0x11, 0x00


	//----- nvinfo : EIATTR_KPARAM_INFO
	.align		4
.L_7884:
        /*003c*/ 	.byte	0x04, 0x17
        /*003e*/ 	.short	(.L_7886 - .L_7885)
.L_7885:
        /*0040*/ 	.word	0x00000000
        /*0044*/ 	.short	0x0000
        /*0046*/ 	.short	0x0000
        /*0048*/ 	.byte	0x00, 0xf0, 0x11, 0x00


	//----- nvinfo : EIATTR_MAXREG_COUNT
	.align		4
.L_7886:
        /*004c*/ 	.byte	0x03, 0x1b
        /*004e*/ 	.short	0x00ff


	//----- nvinfo : EIATTR_MERCURY_ISA_VERSION
	.align		4
        /*0050*/ 	.byte	0x03, 0x5f
        /*0052*/ 	.short	0x0000


	//----- nvinfo : EIATTR_EXIT_INSTR_OFFSETS
	.align		4
        /*0054*/ 	.byte	0x04, 0x1c
        /*0056*/ 	.short	(.L_7888 - .L_7887)


	//   ....[0]....
.L_7887:
        /*0058*/ 	.word	0x00000010


	//----- nvinfo : EIATTR_MAX_THREADS
	.align		4
.L_7888:
        /*005c*/ 	.byte	0x04, 0x05
        /*005e*/ 	.short	(.L_7890 - .L_7889)
.L_7889:
        /*0060*/ 	.word	0x00000080
        /*0064*/ 	.word	0x00000001
        /*0068*/ 	.word	0x00000001
.L_7890:


//--------------------- .nv.info._ZN2at6native18elementwise_kernelILi128ELi4EZNS0_15gpu_kernel_implINS0_13BinaryFunctorIN3c108BFloat16ES5_bZZZNS0_23logical_and_kernel_cudaERNS_14TensorIteratorEENKUlvE0_clEvENKUlvE8_clEvEUlS5_S5_E_EEEEvRNS_18TensorIteratorBaseERKT_EUliE_EEviT1_ --------------------------
	.section	.nv.info._ZN2at6native18elementwise_kernelILi128ELi4EZNS0_15gpu_kernel_implINS0_13BinaryFunctorIN3c108BFloat16ES5_bZZZNS0_23logical_and_kernel_cudaERNS_14TensorIteratorEENKUlvE0_clEvENKUlvE8_clEvEUlS5_S5_E_EEEEvRNS_18TensorIteratorBaseERKT_EUliE_EEviT1_,"",@"SHT_CUDA_INFO"
	.sectionflags	@""
	.align	4


	//----- nvinfo : EIATTR_CUDA_API_VERSION
	.align		4
        /*0000*/ 	.byte	0x04, 0x37
        /*0002*/ 	.short	(.L_7892 - .L_7891)
.L_7891:
        /*0004*/ 	.word	0x00000082


	//----- nvinfo : EIATTR_SW2861232_WAR
	.align		4
.L_7892:
        /*0008*/ 	.byte	0x01, 0x35
	.zero		2


	//----- nvinfo : EIATTR_PARAM_CBANK
	.align		4
        /*000c*/ 	.byte	0x04, 0x0a
        /*000e*/ 	.short	(.L_7894 - .L_7893)
	.align		4
.L_7893:
        /*0010*/ 	.word	index@(.nv.constant0._ZN2at6native18elementwise_kernelILi128ELi4EZNS0_15gpu_kernel_implINS0_13BinaryFunctorIN3c108BFloat16ES5_bZZZNS0_23logical_and_kernel_cudaERNS_14TensorIteratorEENKUlvE0_clEvENKUlvE8_clEvEUlS5_S5_E_EEEEvRNS_18TensorIteratorBaseERKT_EUliE_EEviT1_)
        /*0014*/ 	.short	0x0160
        /*0016*/ 	.short	0x0290


	//----- nvinfo : EIATTR_CBANK_PARAM_SIZE
	.align		4
.L_7894:
        /*0018*/ 	.byte	0x03, 0x19
        /*001a*/ 	.short	0x0290


	//----- nvinfo : EIATTR_KPARAM_INFO
	.align		4
        /*001c*/ 	.byte	0x04, 0x17
        /*001e*/ 	.short	(.L_7896 - .L_7895)
.L_7895:
        /*0020*/ 	.word	0x00000000
        /*0024*/ 	.short	0x0001
        /*0026*/ 	.short	0x0008
        /*0028*/ 	.byte	0x00, 0xf0, 0x21, 0x0a


	//----- nvinfo : EIATTR_KPARAM_INFO
	.align		4
.L_7896:
        /*002c*/ 	.byte	0x04, 0x17
        /*002e*/ 	.short	(.L_7898 - .L_7897)
.L_7897:
        /*0030*/ 	.word	0x00000000
        /*0034*/ 	.short	0x0000
        /*0036*/ 	.short	0x0000
        /*0038*/ 	.byte	0x00, 0xf0, 0x11, 0x00


	//----- nvinfo : EIATTR_MAXREG_COUNT
	.align		4
.L_7898:
        /*003c*/ 	.byte	0x03, 0x1b
        /*003e*/ 	.short	0x0080


	//----- nvinfo : EIATTR_EXTERNS
	.align		4
        /*0040*/ 	.byte	0x04, 0x0f
        /*0042*/ 	.short	(.L_7900 - .L_7899)


	//   ....[0]....
	.align		4
.L_7899:
        /*0044*/ 	.word	index@(__assertfail)


	//----- nvinfo : EIATTR_MERCURY_ISA_VERSION
	.align		4
.L_7900:
        /*0048*/ 	.byte	0x03, 0x5f
        /*004a*/ 	.short	0x0000


	//----- nvinfo : EIATTR_SYSCALL_OFFSETS
	.align		4
        /*004c*/ 	.byte	0x04, 0x46
        /*004e*/ 	.short	(.L_7902 - .L_7901)


	//   ....[0]....
.L_7901:
        /*0050*/ 	.word	0x00002050


	//   ....[1]....
        /*0054*/ 	.word	0x00003000


	//   ....[2]....
        /*0058*/ 	.word	0x00003f30


	//   ....[3]....
        /*005c*/ 	.word	0x00005fe0


	//   ....[4]....
        /*0060*/ 	.word	0x00006f90


	//   ....[5]....
        /*0064*/ 	.word	0x00007ec0


	//   ....[6]....
        /*0068*/ 	.word	0x00009f40


	//   ....[7]....
        /*006c*/ 	.word	0x0000aef0


	//   ....[8]....
        /*0070*/ 	.word	0x0000be20


	//   ....[9]....
        /*0074*/ 	.word	0x0000deb0


	//   ....[10]....
        /*0078*/ 	.word	0x0000ee60


	//   ....[11]....
        /*007c*/ 	.word	0x0000fd90


	//----- nvinfo : EIATTR_EXIT_INSTR_OFFSETS
	.align		4
.L_7902:
        /*0080*/ 	.byte	0x04, 0x1c
        /*0082*/ 	.short	(.L_7904 - .L_7903)


	//   ....[0]....
.L_7903:
        /*0084*/ 	.word	0x0000bed0


	//   ....[1]....
        /*0088*/ 	.word	0x0000f040


	//   ....[2]....
        /*008c*/ 	.word	0x0000f060


	//   ....[3]....
        /*0090*/ 	.word	0x0000f100


	//   ....[4]....
        /*0094*/ 	.word	0x0000f130


	//   ....[5]....
        /*0098*/ 	.word	0x0000f150


	//   ....[6]....
        /*009c*/ 	.word	0x0000f1e0


	//   ....[7]....
        /*00a0*/ 	.word	0x0000f220


	//   ....[8]....
        /*00a4*/ 	.word	0x0000f2c0


	//   ....[9]....
        /*00a8*/ 	.word	0x0000f310


	//   ....[10]....
        /*00ac*/ 	.word	0x0000f340


	//   ....[11]....
        /*00b0*/ 	.word	0x0000f3e0


	//   ....[12]....
        /*00b4*/ 	.word	0x0000f420


	//   ....[13]....
        /*00b8*/ 	.word	0x0000f5b0


	//   ....[14]....
        /*00bc*/ 	.word	0x0000f710


	//   ....[15]....
        /*00c0*/ 	.word	0x0000f750


	//   ....[16]....
        /*00c4*/ 	.word	0x0000f7f0


	//   ....[17]....
        /*00c8*/ 	.word	0x0000f970


	//   ....[18]....
        /*00cc*/ 	.word	0x0000faf0


	//   ....[19]....
        /*00d0*/ 	.word	0x0000fc60


	//   ....[20]....
        /*00d4*/ 	.word	0x0000fda0


	//   ....[21]....
        /*00d8*/ 	.word	0x0000fde0


	//   ....[22]....
        /*00dc*/ 	.word	0x0000fe10


	//----- nvinfo : EIATTR_MAX_THREADS
	.align		4
.L_7904:
        /*00e0*/ 	.byte	0x04, 0x05
        /*00e2*/ 	.short	(.L_7906 - .L_7905)
.L_7905:
        /*00e4*/ 	.word	0x00000080
        /*00e8*/ 	.word	0x00000001
        /*00ec*/ 	.word	0x00000001


	//----- nvinfo : EIATTR_CRS_STACK_SIZE
	.align		4
.L_7906:
        /*00f0*/ 	.byte	0x04, 0x1e
        /*00f2*/ 	.short	(.L_7908 - .L_7907)
.L_7907:
        /*00f4*/ 	.word	0x00000000
.L_7908:


//--------------------- .nv.info._ZN2at6native27unrolled_elementwise_kernelINS0_13BinaryFunctorIN3c108BFloat16ES4_bZZZNS0_23logical_and_kernel_cudaERNS_14TensorIteratorEENKUlvE0_clEvENKUlvE8_clEvEUlS4_S4_E_EESt5arrayIPcLm3EELi4E23TrivialOffsetCalculatorILi2EjESE_ILi1EjENS0_6memory12LoadWithCastILi2EEENSH_13StoreWithCastILi1EEEEEviT_T0_T2_T3_T4_T5_ --------------------------
	.section	.nv.info._ZN2at6native27unrolled_elementwise_kernelINS0_13BinaryFunctorIN3c108BFloat16ES4_bZZZNS0_23logical_and_kernel_cudaERNS_14TensorIteratorEENKUlvE0_clEvENKUlvE8_clEvEUlS4_S4_E_EESt5arrayIPcLm3EELi4E23TrivialOffsetCalculatorILi2EjESE_ILi1EjENS0_6memory12LoadWithCastILi2EEENSH_13StoreWithCastILi1EEEEEviT_T0_T2_T3_T4_T5_,"",@"SHT_CUDA_INFO"
	.sectionflags	@""
	.align	4


	//----- nvinfo : EIATTR_CUDA_API_VERSION
	.align		4
        /*0000*/ 	.byte	0x04, 0x37
        /*0002*/ 	.short	(.L_7910 - .L_7909)
.L_7909:
        /*0004*/ 	.word	0x00000082


	//----- nvinfo : EIATTR_SW2861232_WAR
	.align		4
.L_7910:
        /*0008*/ 	.byte	0x01, 0x35
	.zero		2


	//----- nvinfo : EIATTR_PARAM_CBANK
	.align		4
        /*000c*/ 	.byte	0x04, 0x0a
        /*000e*/ 	.short	(.L_7912 - .L_7911)
	.align		4
.L_7911:
        /*0010*/ 	.word	index@(.nv.constant0._ZN2at6native27unrolled_elementwise_kernelINS0_13BinaryFunctorIN3c108BFloat16ES4_bZZZNS0_23logical_and_kernel_cudaERNS_14TensorIteratorEENKUlvE0_clEvENKUlvE8_clEvEUlS4_S4_E_EESt5arrayIPcLm3EELi4E23TrivialOffsetCalculatorILi2EjESE_ILi1EjENS0_6memory12LoadWithCastILi2EEENSH_13StoreWithCastILi1EEEEEviT_T0_T2_T3_T4_T5_)
        /*0014*/ 	.short	0x0160
        /*0016*/ 	.short	0x0038


	//----- nvinfo : EIATTR_CBANK_PARAM_SIZE
	.align		4
.L_7912:
        /*0018*/ 	.byte	0x03, 0x19
        /*001a*/ 	.short	0x0038


	//----- nvinfo : EIATTR_KPARAM_INFO
	.align		4
        /*001c*/ 	.byte	0x04, 0x17
        /*001e*/ 	.short	(.L_7914 - .L_7913)
.L_7913:
        /*0020*/ 	.word	0x00000000
        /*0024*/ 	.short	0x0006
        /*0026*/ 	.short	0x0030
        /*0028*/ 	.byte	0x00, 0xf0, 0x21, 0x00


	//----- nvinfo : EIATTR_KPARAM_INFO
	.align		4
.L_7914:
        /*002c*/ 	.byte	0x04, 0x17
        /*002e*/ 	.short	(.L_7916 - .L_7915)
.L_7915:
        /*0030*/ 	.word	0x00000000
        /*0034*/ 	.short	0x0005
        /*0036*/ 	.short	0x0024
        /*0038*/ 	.byte	0x00, 0xf0, 0x31, 0x00


	//----- nvinfo : EIATTR_KPARAM_INFO
	.align		4
.L_7916:
        /*003c*/ 	.byte	0x04, 0x17
        /*003e*/ 	.short	(.L_7918 - .L_7917)
.L_7917:
        /*0040*/ 	.word	0x00000000
        /*0044*/ 	.short	0x0004
        /*0046*/ 	.short	0x0021
        /*0048*/ 	.byte	0x00, 0xf0, 0x05, 0x00


	//----- nvinfo : EIATTR_KPARAM_INFO
	.align		4
.L_7918:
        /*004c*/ 	.byte	0x04, 0x17
        /*004e*/ 	.short	(.L_7920 - .L_7919)
.L_7919:
        /*0050*/ 	.word	0x00000000
        /*0054*/ 	.short	0x0003
        /*0056*/ 	.short	0x0020
        /*0058*/ 	.byte	0x00, 0xf0, 0x05, 0x00


	//----- nvinfo : EIATTR_KPARAM_INFO
	.align		4
.L_7920:
        /*005c*/ 	.byte	0x04, 0x17
        /*005e*/ 	.short	(.L_7922 - .L_7921)
.L_7921:
        /*0060*/ 	.word	0x00000000
        /*0064*/ 	.short	0x0002
        /*0066*/ 	.short	0x0008
        /*0068*/ 	.byte	0x00, 0xf0, 0x61, 0x00


	//----- nvinfo : EIATTR_KPARAM_INFO
	.align		4
.L_7922:
        /*006c*/ 	.byte	0x04, 0x17
        /*006e*/ 	.short	(.L_7924 - .L_7923)
.L_7923:
        /*0070*/ 	.word	0x00000000
        /*0074*/ 	.short	0x0001
        /*0076*/ 	.short	0x0004
        /*0078*/ 	.byte	0x00, 0xf0, 0x05, 0x00


	//----- nvinfo : EIATTR_KPARAM_INFO
	.align		4
.L_7924:
        /*007c*/ 	.byte	0x04, 0x17
        /*007e*/ 	.short	(.L_7926 - .L_7925)
.L_7925:
        /*0080*/ 	.word	0x00000000
        /*0084*/ 	.short	0x0000
        /*0086*/ 	.short	0x0000
        /*0088*/ 	.byte	0x00, 0xf0, 0x11, 0x00


	//----- nvinfo : EIATTR_MAXREG_COUNT
	.align		4
.L_7926:
        /*008c*/ 	.byte	0x03, 0x1b
        /*008e*/ 	.short	0x00ff


	//----- nvinfo : EIATTR_EXTERNS
	.align		4
        /*0090*/ 	.byte	0x04, 0x0f
        /*0092*/ 	.short	(.L_7928 - .L_7927)


	//   ....[0]....
	.align		4
.L_7927:
        /*0094*/ 	.word	index@(__assertfail)


	//----- nvinfo : EIATTR_MERCURY_ISA_VERSION
	.align		4
.L_7928:
        /*0098*/ 	.byte	0x03, 0x5f
        /*009a*/ 	.short	0x0000


	//----- nvinfo : EIATTR_SYSCALL_OFFSETS
	.align		4
        /*009c*/ 	.byte	0x04, 0x46
        /*009e*/ 	.short	(.L_7930 - .L_7929)


	//   ....[0]....
.L_7929:
        /*00a0*/ 	.word	0x000010b0


	//   ....[1]....
        /*00a4*/ 	.word	0x00002130


	//   ....[2]....
        /*00a8*/ 	.word	0x00003230


	//   ....[3]....
        /*00ac*/ 	.word	0x000042b0


	//   ....[4]....
        /*00b0*/ 	.word	0x000053c0


	//   ....[5]....
        /*00b4*/ 	.word	0x00006440


	//   ....[6]....
        /*00b8*/ 	.word	0x00007530


	//   ....[7]....
        /*00bc*/ 	.word	0x000084d0


	//   ....[8]....
        /*00c0*/ 	.word	0x00009900


	//   ....[9]....
        /*00c4*/ 	.word	0x0000a940


	//   ....[10]....
        /*00c8*/ 	.word	0x0000b940


	//   ....[11]....
        /*00cc*/ 	.word	0x0000c940


	//----- nvinfo : EIATTR_EXIT_INSTR_OFFSETS
	.align		4
.L_7930:
        /*00d0*/ 	.byte	0x04, 0x1c
        /*00d2*/ 	.short	(.L_7932 - .L_7931)


	//   ....[0]....
.L_7931:
        /*00d4*/ 	.word	0x0000ba20


	//   ....[1]....
        /*00d8*/ 	.word	0x0000bb30


	//   ....[2]....
        /*00dc*/ 	.word	0x0000bb50


	//   ....[3]....
        /*00e0*/ 	.word	0x0000bc10


	//   ....[4]....
        /*00e4*/ 	.word	0x0000bc50


	//   ....[5]....
        /*00e8*/ 	.word	0x0000bc90


	//   ....[6]....
        /*00ec*/ 	.word	0x0000bd20


	//   ....[7]....
        /*00f0*/ 	.word	0x0000bd60


	//   ....[8]....
        /*00f4*/ 	.word	0x0000be00


	//   ....[9]....
        /*00f8*/ 	.word	0x0000be50


	//   ....[10]....
        /*00fc*/ 	.word	0x0000bea0


	//   ....[11]....
        /*0100*/ 	.word	0x0000bf60


	//   ....[12]....
        /*0104*/ 	.word	0x0000bfc0


	//   ....[13]....
        /*0108*/ 	.word	0x0000c150


	//   ....[14]....
        /*010c*/ 	.word	0x0000c2b0


	//   ....[15]....
        /*0110*/ 	.word	0x0000c2f0


	//   ....[16]....
        /*0114*/ 	.word	0x0000c3b0


	//   ....[17]....
        /*0118*/ 	.word	0x0000c530


	//   ....[18]....
        /*011c*/ 	.word	0x0000c6b0


	//   ....[19]....
        /*0120*/ 	.word	0x0000c810


	//   ....[20]....
        /*0124*/ 	.word	0x0000c950


	//   ....[21]....
        /*0128*/ 	.word	0x0000c9b0


	//   ....[22]....
        /*012c*/ 	.word	0x0000c9f0


	//----- nvinfo : EIATTR_MAX_THREADS
	.align		4
.L_7932:
        /*0130*/ 	.byte	0x04, 0x05
        /*0132*/ 	.short	(.L_7934 - .L_7933)
.L_7933:
        /*0134*/ 	.word	0x00000080
        /*0138*/ 	.word	0x00000001
        /*013c*/ 	.word	0x00000001


	//----- nvinfo : EIATTR_CRS_STACK_SIZE
	.align		4
.L_7934:
        /*0140*/ 	.byte	0x04, 0x1e
        /*0142*/ 	.short	(.L_7936 - .L_7935)
.L_7935:
        /*0144*/ 	.word	0x00000000
.L_7936:


//--------------------- .nv.info._ZN2at6native18elementwise_kernelILi128ELi4EZNS0_22gpu_kernel_impl_nocastINS0_13BinaryFunctorIN3c108BFloat16ES5_bZZZNS0_23logical_and_kernel_cudaERNS_14TensorIteratorEENKUlvE0_clEvENKUlvE8_clEvEUlS5_S5_E_EEEEvRNS_18TensorIteratorBaseERKT_EUliE_EEviT1_ --------------------------
	.section	.nv.info._ZN2at6native18elementwise_kernelILi128ELi4EZNS0_22gpu_kernel_impl_nocastINS0_13BinaryFunctorIN3c108BFloat16ES5_bZZZNS0_23logical_and_kernel_cudaERNS_14TensorIteratorEENKUlvE0_clEvENKUlvE8_clEvEUlS5_S5_E_EEEEvRNS_18TensorIteratorBaseERKT_EUliE_EEviT1_,"",@"SHT_CUDA_INFO"
	.sectionflags	@""
	.align	4


	//----- nvinfo : EIATTR_CUDA_API_VERSION
	.align		4
        /*0000*/ 	.byte	0x04, 0x37
        /*0002*/ 	.short	(.L_7938 - .L_7937)
.L_7937:
        /*0004*/ 	.word	0x00000082


	//----- nvinfo : EIATTR_SW2861232_WAR
	.align		4
.L_7938:
        /*0008*/ 	.byte	0x01, 0x35
	.zero		2


	//----- nvinfo : EIATTR_PARAM_CBANK
	.align		4
        /*000c*/ 	.byte	0x04, 0x0a
        /*000e*/ 	.short	(.L_7940 - .L_7939)
	.align		4
.L_7939:
        /*0010*/ 	.word	index@(.nv.constant0._ZN2at6native18elementwise_kernelILi128ELi4EZNS0_22gpu_kernel_impl_nocastINS0_13BinaryFunctorIN3c108BFloat16ES5_bZZZNS0_23logical_and_kernel_cudaERNS_14TensorIteratorEENKUlvE0_clEvENKUlvE8_clEvEUlS5_S5_E_EEEEvRNS_18TensorIteratorBaseERKT_EUliE_EEviT1_)
        /*0014*/ 	.short	0x0160
        /*0016*/ 	.short	0x0290


	//----- nvinfo : EIATTR_CBANK_PARAM_SIZE
	.align		4
.L_7940:
        /*0018*/ 	.byte	0x03, 0x19
        /*001a*/ 	.short	0x0290


	//----- nvinfo : EIATTR_KPARAM_INFO
	.align		4
        /*001c*/ 	.byte	0x04, 0x17
        /*001e*/ 	.short	(.L_7942 - .L_7941)
.L_7941:
        /*0020*/ 	.word	0x00000000
        /*0024*/ 	.short	0x0001
        /*0026*/ 	.short	0x0008
        /*0028*/ 	.byte	0x00, 0xf0, 0x21, 0x0a


	//----- nvinfo : EIATTR_KPARAM_INFO
	.align		4
.L_7942:
        /*002c*/ 	.byte	0x04, 0x17
        /*002e*/ 	.short	(.L_7944 - .L_7943)
.L_7943:
        /*0030*/ 	.word	0x00000000
        /*0034*/ 	.short	0x0000
        /*0036*/ 	.short	0x0000
        /*0038*/ 	.byte	0x00, 0xf0, 0x11, 0x00


	//----- nvinfo : EIATTR_MAXREG_COUNT
	.align		4
.L_7944:
        /*003c*/ 	.byte	0x03, 0x1b
        /*003e*/ 	.short	0x0080


	//----- nvinfo : EIATTR_MERCURY_ISA_VERSION
	.align		4
        /*0040*/ 	.byte	0x03, 0x5f
        /*0042*/ 	.short	0x0000


	//----- nvinfo : EIATTR_EXIT_INSTR_OFFSETS
	.align		4
        /*0044*/ 	.byte	0x04, 0x1c
        /*0046*/ 	.short	(.L_7946 - .L_7945)


	//   ....[0]....
.L_7945:
        /*0048*/ 	.word	0x00003370


	//   ....[1]....
        /*004c*/ 	.word	0x00004440


	//----- nvinfo : EIATTR_MAX_THREADS
	.align		4
.L_7946:
        /*0050*/ 	.byte	0x04, 0x05
        /*0052*/ 	.short	(.L_7948 - .L_7947)
.L_7947:
        /*0054*/ 	.word	0x00000080
        /*0058*/ 	.word	0x00000001
        /*005c*/ 	.word	0x00000001


	//----- nvinfo : EIATTR_CRS_STACK_SIZE
	.align		4
.L_7948:
        /*0060*/ 	.byte	0x04, 0x1e
        /*0062*/ 	.short	(.L_7950 - .L_7949)
.L_7949:
        /*0064*/ 	.word	0x00000000
.L_7950:


//--------------------- .nv.info._ZN2at6native27unrolled_elementwise_kernelINS0_13BinaryFunctorIN3c108BFloat16ES4_bZZZNS0_23logical_and_kernel_cudaERNS_14TensorIteratorEENKUlvE0_clEvENKUlvE8_clEvEUlS4_S4_E_EESt5arrayIPcLm3EELi4E23TrivialOffsetCalculatorILi2EjESE_ILi1EjENS0_6memory15LoadWithoutCastENSH_16StoreWithoutCastEEEviT_T0_T2_T3_T4_T5_ --------------------------
	.section	.nv.info._ZN2at6native27unrolled_elementwise_kernelINS0_13BinaryFunctorIN3c108BFloat16ES4_bZZZNS0_23logical_and_kernel_cudaERNS_14TensorIteratorEENKUlvE0_clEvENKUlvE8_clEvEUlS4_S4_E_EESt5arrayIPcLm3EELi4E23TrivialOffsetCalculatorILi2EjESE_ILi1EjENS0_6memory15LoadWithoutCastENSH_16StoreWithoutCastEEEviT_T0_T2_T3_T4_T5_,"",@"SHT_CUDA_INFO"
	.sectionflags	@""
	.align	4


	//----- nvinfo : EIATTR_CUDA_API_VERSION
	.align		4
        /*0000*/ 	.byte	0x04, 0x37
        /*0002*/ 	.short	(.L_7952 - .L_7951)
.L_7951:
        /*0004*/ 	.word	0x00000082


	//----- nvinfo : EIATTR_SW2861232_WAR
	.align		4
.L_7952:
        /*0008*/ 	.byte	0x01, 0x35
	.zero		2


	//----- nvinfo : EIATTR_PARAM_CBANK
	.align		4
        /*000c*/ 	.byte	0x04, 0x0a
        /*000e*/ 	.short	(.L_7954 - .L_7953)
	.align		4
.L_7953:
        /*0010*/ 	.word	index@(.nv.constant0._ZN2at6native27unrolled_elementwise_kernelINS0_13BinaryFunctorIN3c108BFloat16ES4_bZZZNS0_23logical_and_kernel_cudaERNS_14TensorIteratorEENKUlvE0_clEvENKUlvE8_clEvEUlS4_S4_E_EESt5arrayIPcLm3EELi4E23TrivialOffsetCalculatorILi2EjESE_ILi1EjENS0_6memory15LoadWithoutCastENSH_16StoreWithoutCastEEEviT_T0_T2_T3_T4_T5_)
        /*0014*/ 	.short	0x0160
        /*0016*/ 	.short	0x0024


	//----- nvinfo : EIATTR_CBANK_PARAM_SIZE
	.align		4
.L_7954:
        /*0018*/ 	.byte	0x03, 0x19
        /*001a*/ 	.short	0x0024


	//----- nvinfo : EIATTR_KPARAM_INFO
	.align		4
        /*001c*/ 	.byte	0x04, 0x17
        /*001e*/ 	.short	(.L_7956 - .L_7955)
.L_7955:
        /*0020*/ 	.word	0x00000000
        /*0024*/ 	.short	0x0006
        /*0026*/ 	.short	0x0023
        /*0028*/ 	.byte	0x00, 0xf0, 0x05, 0x00


	//----- nvinfo : EIATTR_KPARAM_INFO
	.align		4
.L_7956:
        /*002c*/ 	.byte	0x04, 0x17
        /*002e*/ 	.short	(.L_7958 - .L_7957)
.L_7957:
        /*0030*/ 	.word	0x00000000
        /*0034*/ 	.short	0x0005
        /*0036*/ 	.short	0x0022
        /*0038*/ 	.byte	0x00, 0xf0, 0x05, 0x00


	//----- nvinfo : EIATTR_KPARAM_INFO
	.align		4
.L_7958:
        /*003c*/ 	.byte	0x04, 0x17
        /*003e*/ 	.short	(.L_7960 - .L_7959)
.L_7959:
        /*0040*/ 	.word	0x00000000
        /*0044*/ 	.short	0x0004
        /*0046*/ 	.short	0x0021
        /*0048*/ 	.byte	0x00, 0xf0, 0x05, 0x00


	//----- nvinfo : EIATTR_KPARAM_INFO
	.align		4
.L_7960:
        /*004c*/ 	.byte	0x04, 0x17
        /*004e*/ 	.short	(.L_7962 - .L_7961)
.L_7961:
        /*0050*/ 	.word	0x00000000
        /*0054*/ 	.short	0x0003
        /*0056*/ 	.short	0x0020
        /*0058*/ 	.byte	0x00, 0xf0, 0x05, 0x00


	//----- nvinfo : EIATTR_KPARAM_INFO
	.align		4
.L_7962:
        /*005c*/ 	.byte	0x04, 0x17
        /*005e*/ 	.short	(.L_7964 - .L_7963)
.L_7963:
        /*0060*/ 	.word	0x00000000
        /*0064*/ 	.short	0x0002
        /*0066*/ 	.short	0x0008
        /*0068*/ 	.byte	0x00, 0xf0, 0x61, 0x00


	//----- nvinfo : EIATTR_KPARAM_INFO
	.align		4
.L_7964:
        /*006c*/ 	.byte	0x04, 0x17
        /*006e*/ 	.short	(.L_7966 - .L_7965)
.L_7965:
        /*0070*/ 	.word	0x00000000
        /*0074*/ 	.short	0x0001
        /*0076*/ 	.short	0x0004
        /*0078*/ 	.byte	0x00, 0xf0, 0x05, 0x00


	//----- nvinfo : EIATTR_KPARAM_INFO
	.align		4
.L_7966:
        /*007c*/ 	.byte	0x04, 0x17
        /*007e*/ 	.short	(.L_7968 - .L_7967)
.L_7967:
        /*0080*/ 	.word	0x00000000
        /*0084*/ 	.short	0x0000
        /*0086*/ 	.short	0x0000
        /*0088*/ 	.byte	0x00, 0xf0, 0x11, 0x00


	//----- nvinfo : EIATTR_MAXREG_COUNT
	.align		4
.L_7968:
        /*008c*/ 	.byte	0x03, 0x1b
        /*008e*/ 	.short	0x00ff


	//----- nvinfo : EIATTR_MERCURY_ISA_VERSION
	.align		4
        /*0090*/ 	.byte	0x03, 0x5f
        /*0092*/ 	.short	0x0000


	//----- nvinfo : EIATTR_EXIT_INSTR_OFFSETS
	.align		4
        /*0094*/ 	.byte	0x04, 0x1c
        /*0096*/ 	.short	(.L_7970 - .L_7969)


	//   ....[0]....
.L_7969:
        /*0098*/ 	.word	0x00000720


	//   ....[1]....
        /*009c*/ 	.word	0x00000770


	//----- nvinfo : EIATTR_MAX_THREADS
	.align		4
.L_7970:
        /*00a0*/ 	.byte	0x04, 0x05
        /*00a2*/ 	.short	(.L_7972 - .L_7971)
.L_7971:
        /*00a4*/ 	.word	0x00000080
        /*00a8*/ 	.word	0x00000001
        /*00ac*/ 	.word	0x00000001


	//----- nvinfo : EIATTR_CRS_STACK_SIZE
	.align		4
.L_7972:
        /*00b0*/ 	.byte	0x04, 0x1e
        /*00b2*/ 	.short	(.L_7974 - .L_7973)
.L_7973:
        /*00b4*/ 	.word	0x00000000
.L_7974:


//--------------------- .nv.info._ZN2at6native29vectorized_elementwise_kernelILi2ENS0_13BinaryFunctorIN3c108BFloat16ES4_bZZZNS0_23logical_and_kernel_cudaERNS_14TensorIteratorEENKUlvE0_clEvENKUlvE8_clEvEUlS4_S4_E_EESt5arrayIPcLm3EEEEviT0_T1_ --------------------------
	.section	.nv.info._ZN2at6native29vectorized_elementwise_kernelILi2ENS0_13BinaryFunctorIN3c108BFloat16ES4_bZZZNS0_23logical_and_kernel_cudaERNS_14TensorIteratorEENKUlvE0_clEvENKUlvE8_clEvEUlS4_S4_E_EESt5arrayIPcLm3EEEEviT0_T1_,"",@"SHT_CUDA_INFO"
	.sectionflags	@""
	.align	4


	//----- nvinfo : EIATTR_CUDA_API_VERSION
	.align		4
        /*0000*/ 	.byte	0x04, 0x37
        /*0002*/ 	.short	(.L_7976 - .L_7975)
.L_7975:
        /*0004*/ 	.word	0x00000082


	//----- nvinfo : EIATTR_SW2861232_WAR
	.align		4
.L_7976:
        /*0008*/ 	.byte	0x01, 0x35
	.zero		2


	//----- nvinfo : EIATTR_PARAM_CBANK
	.align		4
        /*000c*/ 	.byte	0x04, 0x0a
        /*000e*/ 	.short	(.L_7978 - .L_7977)
	.align		4
.L_7977:
        /*0010*/ 	.word	index@(.nv.constant0._ZN2at6native29vectorized_elementwise_kernelILi2ENS0_13BinaryFunctorIN3c108BFloat16ES4_bZZZNS0_23logical_and_kernel_cudaERNS_14TensorIteratorEENKUlvE0_clEvENKUlvE8_clEvEUlS4_S4_E_EESt5arrayIPcLm3EEEEviT0_T1_)
        /*0014*/ 	.short	0x0160
        /*0016*/ 	.short	0x0020


	//----- nvinfo : EIATTR_CBANK_PARAM_SIZE
	.align		4
.L_7978:
        /*0018*/ 	.byte	0x03, 0x19
        /*001a*/ 	.short	0x0020


	//----- nvinfo : EIATTR_KPARAM_INFO
	.align		4
        /*001c*/ 	.byte	0x04, 0x17
        /*001e*/ 	.short	(.L_7980 - .L_7979)
.L_7979:
        /*0020*/ 	.word	0x00000000
        /*0024*/ 	.short	0x0002
        /*0026*/ 	.short	0x0008
        /*0028*/ 	.byte	0x00, 0xf0, 0x61, 0x00


	//----- nvinfo : EIATTR_KPARAM_INFO
	.align		4
.L_7980:
        /*002c*/ 	.byte	0x04, 0x17
        /*002e*/ 	.short	(.L_7982 - .L_7981)
.L_7981:
        /*0030*/ 	.word	0x00000000
        /*0034*/ 	.short	0x0001
        /*0036*/ 	.short	0x0004
        /*0038*/ 	.byte	0x00, 0xf0, 0x05, 0x00


	//----- nvinfo : EIATTR_KPARAM_INFO
	.align		4
.L_7982:
        /*003c*/ 	.byte	0x04, 0x17
        /*003e*/ 	.short	(.L_7984 - .L_7983)
.L_7983:
        /*0040*/ 	.word	0x00000000
        /*0044*/ 	.short	0x0000
        /*0046*/ 	.short	0x0000
        /*0048*/ 	.byte	0x00, 0xf0, 0x11, 0x00


	//----- nvinfo : EIATTR_MAXREG_COUNT
	.align		4
.L_7984:
        /*004c*/ 	.byte	0x03, 0x1b
        /*004e*/ 	.short	0x00ff


	//----- nvinfo : EIATTR_MERCURY_ISA_VERSION
	.align		4
        /*0050*/ 	.byte	0x03, 0x5f
        /*0052*/ 	.short	0x0000


	//----- nvinfo : EIATTR_EXIT_INSTR_OFFSETS
	.align		4
        /*0054*/ 	.byte	0x04, 0x1c
        /*0056*/ 	.short	(.L_7986 - .L_7985)


	//   ....[0]....
.L_7985:
        /*0058*/ 	.word	0x00000500


	//   ....[1]....
        /*005c*/ 	.word	0x00001350


	//   ....[2]....
        /*0060*/ 	.word	0x000013a0


	//----- nvinfo : EIATTR_MAX_THREADS
	.align		4
.L_7986:
        /*0064*/ 	.byte	0x04, 0x05
        /*0066*/ 	.short	(.L_7988 - .L_7987)
.L_7987:
        /*0068*/ 	.word	0x00000080
        /*006c*/ 	.word	0x00000001
        /*0070*/ 	.word	0x00000001


	//----- nvinfo : EIATTR_CRS_STACK_SIZE
	.align		4
.L_7988:
        /*0074*/ 	.byte	0x04, 0x1e
        /*0076*/ 	.short	(.L_7990 - .L_7989)
.L_7989:
        /*0078*/ 	.word	0x00000000
.L_7990:


//--------------------- .nv.info._ZN2at6native29vectorized_elementwise_kernelILi4ENS0_13BinaryFunctorIN3c108BFloat16ES4_bZZZNS0_23logical_and_kernel_cudaERNS_14TensorIteratorEENKUlvE0_clEvENKUlvE8_clEvEUlS4_S4_E_EESt5arrayIPcLm3EEEEviT0_T1_ --------------------------
	.section	.nv.info._ZN2at6native29vectorized_elementwise_kernelILi4ENS0_13BinaryFunctorIN3c108BFloat16ES4_bZZZNS0_23logical_and_kernel_cudaERNS_14TensorIteratorEENKUlvE0_clEvENKUlvE8_clEvEUlS4_S4_E_EESt5arrayIPcLm3EEEEviT0_T1_,"",@"SHT_CUDA_INFO"
	.sectionflags	@""
	.align	4


	//----- nvinfo : EIATTR_CUDA_API_VERSION
	.align		4
        /*0000*/ 	.byte	0x04, 0x37
        /*0002*/ 	.short	(.L_7992 - .L_7991)
.L_7991:
        /*0004*/ 	.word	0x00000082


	//----- nvinfo : EIATTR_SW2861232_WAR
	.align		4
.L_7992:
        /*0008*/ 	.byte	0x01, 0x35
	.zero		2


	//----- nvinfo : EIATTR_PARAM_CBANK
	.align		4
        /*000c*/ 	.byte	0x04, 0x0a
        /*000e*/ 	.short	(.L_7994 - .L_7993)
	.align		4
.L_7993:
        /*0010*/ 	.word	index@(.nv.constant0._ZN2at6native29vectorized_elementwise_kernelILi4ENS0_13BinaryFunctorIN3c108BFloat16ES4_bZZZNS0_23logical_and_kernel_cudaERNS_14TensorIteratorEENKUlvE0_clEvENKUlvE8_clEvEUlS4_S4_E_EESt5arrayIPcLm3EEEEviT0_T1_)
        /*0014*/ 	.short	0x0160
        /*0016*/ 	.short	0x0020


	//----- nvinfo : EIATTR_CBANK_PARAM_SIZE
	.align		4
.L_7994:
        /*0018*/ 	.byte	0x03, 0x19
        /*001a*/ 	.short	0x0020


	//----- nvinfo : EIATTR_KPARAM_INFO
	.align		4
        /*001c*/ 	.byte	0x04, 0x17
        /*001e*/ 	.short	(.L_7996 - .L_7995)
.L_7995:
        /*0020*/ 	.word	0x00000000
        /*0024*/ 	.short	0x0002
        /*0026*/ 	.short	0x0008
        /*0028*/ 	.byte	0x00, 0xf0, 0x61, 0x00


	//----- nvinfo : EIATTR_KPARAM_INFO
	.align		4
.L_7996:
        /*002c*/ 	.byte	0x04, 0x17
        /*002e*/ 	.short	(.L_7998 - .L_7997)
.L_7997:
        /*0030*/ 	.word	0x00000000
        /*0034*/ 	.short	0x0001
        /*0036*/ 	.short	0x0004
        /*0038*/ 	.byte	0x00, 0xf0, 0x05, 0x00


	//----- nvinfo : EIATTR_KPARAM_INFO
	.align		4
.L_7998:
        /*003c*/ 	.byte	0x04, 0x17
        /*003e*/ 	.short	(.L_8000 - .L_7999)
.L_7999:
        /*0040*/ 	.word	0x00000000
        /*0044*/ 	.short	0x0000
        /*0046*/ 	.short	0x0000
        /*0048*/ 	.byte	0x00, 0xf0, 0x11, 0x00


	//----- nvinfo : EIATTR_MAXREG_COUNT
	.align		4
.L_8000:
        /*004c*/ 	.byte	0x03, 0x1b
        /*004e*/ 	.short	0x00ff


	//----- nvinfo : EIATTR_MERCURY_ISA_VERSION
	.align		4
        /*0050*/ 	.byte	0x03, 0x5f
        /*0052*/ 	.short	0x0000


	//----- nvinfo : EIATTR_EXIT_INSTR_OFFSETS
	.align		4
        /*0054*/ 	.byte	0x04, 0x1c
        /*0056*/ 	.short	(.L_8002 - .L_8001)


	//   ....[0]....
.L_8001:
        /*0058*/ 	.word	0x000004c0


	//   ....[1]....
        /*005c*/ 	.word	0x00001310


	//   ....[2]....
        /*0060*/ 	.word	0x00001360


	//----- nvinfo : EIATTR_MAX_THREADS
	.align		4
.L_8002:
        /*0064*/ 	.byte	0x04, 0x05
        /*0066*/ 	.short	(.L_8004 - .L_8003)
.L_8003:
        /*0068*/ 	.word	0x00000080
        /*006c*/ 	.word	0x00000001
        /*0070*/ 	.word	0x00000001


	//----- nvinfo : EIATTR_CRS_STACK_SIZE
	.align		4
.L_8004:
        /*0074*/ 	.byte	0x04, 0x1e
        /*0076*/ 	.short	(.L_8006 - .L_8005)
.L_8005:
        /*0078*/ 	.word	0x00000000
.L_8006:


//--------------------- .nv.info._ZN2at6native29vectorized_elementwise_kernelILi8ENS0_13BinaryFunctorIN3c108BFloat16ES4_bZZZNS0_23logical_and_kernel_cudaERNS_14TensorIteratorEENKUlvE0_clEvENKUlvE8_clEvEUlS4_S4_E_EESt5arrayIPcLm3EEEEviT0_T1_ --------------------------
	.section	.nv.info._ZN2at6native29vectorized_elementwise_kernelILi8ENS0_13BinaryFunctorIN3c108BFloat16ES4_bZZZNS0_23logical_and_kernel_cudaERNS_14TensorIteratorEENKUlvE0_clEvENKUlvE8_clEvEUlS4_S4_E_EESt5arrayIPcLm3EEEEviT0_T1_,"",@"SHT_CUDA_INFO"
	.sectionflags	@""
	.align	4


	//----- nvinfo : EIATTR_CUDA_API_VERSION
	.align		4
        /*0000*/ 	.byte	0x04, 0x37
        /*0002*/ 	.short	(.L_8008 - .L_8007)
.L_8007:
        /*0004*/ 	.word	0x00000082


	//----- nvinfo : EIATTR_SW2861232_WAR
	.align		4
.L_8008:
        /*0008*/ 	.byte	0x01, 0x35
	.zero		2


	//----- nvinfo : EIATTR_PARAM_CBANK
	.align		4
        /*000c*/ 	.byte	0x04, 0x0a
        /*000e*/ 	.short	(.L_8010 - .L_8009)
	.align		4
.L_8009:
        /*0010*/ 	.word	index@(.nv.constant0._ZN2at6native29vectorized_elementwise_kernelILi8ENS0_13BinaryFunctorIN3c108BFloat16ES4_bZZZNS0_23logical_and_kernel_cudaERNS_14TensorIteratorEENKUlvE0_clEvENKUlvE8_clEvEUlS4_S4_E_EESt5arrayIPcLm3EEEEviT0_T1_)
        /*0014*/ 	.short	0x0160
        /*0016*/ 	.short	0x0020


	//----- nvinfo : EIATTR_CBANK_PARAM_SIZE
	.align		4
.L_8010:
        /*0018*/ 	.byte	0x03, 0x19
        /*001a*/ 	.short	0x0020


	//----- nvinfo : EIATTR_KPARAM_INFO
	.align		4
        /*001c*/ 	.byte	0x04, 0x17
        /*001e*/ 	.short	(.L_8012 - .L_8011)
.L_8011:
        /*0020*/ 	.word	0x00000000
        /*0024*/ 	.short	0x0002
        /*0026*/ 	.short	0x0008
        /*0028*/ 	.byte	0x00, 0xf0, 0x61, 0x00


	//----- nvinfo : EIATTR_KPARAM_INFO
	.align		4
.L_8012:
        /*002c*/ 	.byte	0x04, 0x17
        /*002e*/ 	.short	(.L_8014 - .L_8013)
.L_8013:
        /*0030*/ 	.word	0x00000000
        /*0034*/ 	.short	0x0001
        /*0036*/ 	.short	0x0004
        /*0038*/ 	.byte	0x00, 0xf0, 0x05, 0x00


	//----- nvinfo : EIATTR_KPARAM_INFO
	.align		4
.L_8014:
        /*003c*/ 	.byte	0x04, 0x17
        /*003e*/ 	.short	(.L_8016 - .L_8015)
.L_8015:
        /*0040*/ 	.word	0x00000000
        /*0044*/ 	.short	0x0000
        /*0046*/ 	.short	0x0000
        /*0048*/ 	.byte	0x00, 0xf0, 0x11, 0x00


	//----- nvinfo : EIATTR_MAXREG_COUNT
	.align		4
.L_8016:
        /*004c*/ 	.byte	0x03, 0x1b
        /*004e*/ 	.short	0x00ff


	//----- nvinfo : EIATTR_MERCURY_ISA_VERSION
	.align		4
        /*0050*/ 	.byte	0x03, 0x5f
        /*0052*/ 	.short	0x0000


	//----- nvinfo : EIATTR_EXIT_INSTR_OFFSETS
	.align		4
        /*0054*/ 	.byte	0x04, 0x1c
        /*0056*/ 	.short	(.L_8018 - .L_8017)


	//   ....[0]....
.L_8017:
        /*0058*/ 	.word	0x00000010


	//----- nvinfo : EIATTR_MAX_THREADS
	.align		4
.L_8018:
        /*005c*/ 	.byte	0x04, 0x05
        /*005e*/ 	.short	(.L_8020 - .L_8019)
.L_8019:
        /*0060*/ 	.word	0x00000080
        /*0064*/ 	.word	0x00000001
        /*0068*/ 	.word	0x00000001
.L_8020:


//--------------------- .nv.info._ZN2at6native18elementwise_kernelILi128ELi4EZNS0_15gpu_kernel_implINS0_13AUnaryFunctorIbbbZZZNS0_23logical_and_kernel_cudaERNS_14TensorIteratorEENKUlvE0_clEvENKUlvE7_clEvEUlbbE_EEEEvRNS_18TensorIteratorBaseERKT_EUliE_EEviT1_ --------------------------
	.section	.nv.info._ZN2at6native18elementwise_kernelILi128ELi4EZNS0_15gpu_kernel_implINS0_13AUnaryFunctorIbbbZZZNS0_23logical_and_kernel_cudaERNS_14TensorIteratorEENKUlvE0_clEvENKUlvE7_clEvEUlbbE_EEEEvRNS_18TensorIteratorBaseERKT_EUliE_EEviT1_,"",@"SHT_CUDA_INFO"
	.sectionflags	@""
	.align	4


	//----- nvinfo : EIATTR_CUDA_API_VERSION
	.align		4
        /*0000*/ 	.byte	0x04, 0x37
        /*0002*/ 	.short	(.L_8022 - .L_8021)
.L_8021:
        /*0004*/ 	.word	0x00000082


	//----- nvinfo : EIATTR_SW2861232_WAR
	.align		4
.L_8022:
        /*0008*/ 	.byte	0x01, 0x35
	.zero		2


	//----- nvinfo : EIATTR_PARAM_CBANK
	.align		4
        /*000c*/ 	.byte	0x04, 0x0a
        /*000e*/ 	.short	(.L_8024 - .L_8023)
	.align		4
.L_8023:
        /*0010*/ 	.word	index@(.nv.constant0._ZN2at6native18elementwise_kernelILi128ELi4EZNS0_15gpu_kernel_implINS0_13AUnaryFunctorIbbbZZZNS0_23logical_and_kernel_cudaERNS_14TensorIteratorEENKUlvE0_clEvENKUlvE7_clEvEUlbbE_EEEEvRNS_18TensorIteratorBaseERKT_EUliE_EEviT1_)
        /*0014*/ 	.short	0x0160
        /*0016*/ 	.short	0x0220


	//----- nvinfo : EIATTR_CBANK_PARAM_SIZE
	.align		4
.L_8024:
        /*0018*/ 	.byte	0x03, 0x19
        /*001a*/ 	.short	0x0220


	//----- nvinfo : EIATTR_KPARAM_INFO
	.align		4
        /*001c*/ 	.byte	0x04, 0x17
        /*001e*/ 	.short	(.L_8026 - .L_8025)
.L_8025:
        /*0020*/ 	.word	0x00000000
        /*0024*/ 	.short	0x0001
        /*0026*/ 	.short	0x0008
        /*0028*/ 	.byte	0x00, 0xf0, 0x61, 0x08


	//----- nvinfo : EIATTR_KPARAM_INFO
	.align		4
.L_8026:
        /*002c*/ 	.byte	0x04, 0x17
        /*002e*/ 	.short	(.L_8028 - .L_8027)
.L_8027:
        /*0030*/ 	.word	0x00000000
        /*0034*/ 	.short	0x0000
        /*0036*/ 	.short	0x0000
        /*0038*/ 	.byte	0x00, 0xf0, 0x11, 0x00


	//----- nvinfo : EIATTR_MAXREG_COUNT
	.align		4
.L_8028:
        /*003c*/ 	.byte	0x03, 0x1b
        /*003e*/ 	.short	0x0080


	//----- nvinfo : EIATTR_EXTERNS
	.align		4
        /*0040*/ 	.byte	0x04, 0x0f
        /*0042*/ 	.short	(.L_8030 - .L_8029)


	//   ....[0]....
	.align		4
.L_8029:
        /*0044*/ 	.word	index@(__assertfail)


	//----- nvinfo : EIATTR_MERCURY_ISA_VERSION
	.align		4
.L_8030:
        /*0048*/ 	.byte	0x03, 0x5f
        /*004a*/ 	.short	0x0000


	//----- nvinfo : EIATTR_SYSCALL_OFFSETS
	.align		4
        /*004c*/ 	.byte	0x04, 0x46
        /*004e*/ 	.short	(.L_8032 - .L_8031)


	//   ....[0]....
.L_8031:
        /*0050*/ 	.word	0x00001da0


	//   ....[1]....
        /*0054*/ 	.word	0x00002c50


	//   ....[2]....
        /*0058*/ 	.word	0x00004a20


	//   ....[3]....
        /*005c*/ 	.word	0x000058d0


	//   ....[4]....
        /*0060*/ 	.word	0x00007670


	//   ....[5]....
        /*0064*/ 	.word	0x00008520


	//   ....[6]....
        /*0068*/ 	.word	0x0000a2d0


	//   ....[7]....
        /*006c*/ 	.word	0x0000b180


	//----- nvinfo : EIATTR_EXIT_INSTR_OFFSETS
	.align		4
.L_8032:
        /*0070*/ 	.byte	0x04, 0x1c
        /*0072*/ 	.short	(.L_8034 - .L_8033)


	//   ....[0]....
.L_8033:
        /*0074*/ 	.word	0x000085b0


	//   ....[1]....
        /*0078*/ 	.word	0x0000a460


	//   ....[2]....
        /*007c*/ 	.word	0x0000a480


	//   ....[3]....
        /*0080*/ 	.word	0x0000a510


	//   ....[4]....
        /*0084*/ 	.word	0x0000a530


	//   ....[5]....
        /*0088*/ 	.word	0x0000a550


	//   ....[6]....
        /*008c*/ 	.word	0x0000a5e0


	//   ....[7]....
        /*0090*/ 	.word	0x0000a620


	//   ....[8]....
        /*0094*/ 	.word	0x0000a6c0


	//   ....[9]....
        /*0098*/ 	.word	0x0000a710


	//   ....[10]....
        /*009c*/ 	.word	0x0000a740


	//   ....[11]....
        /*00a0*/ 	.word	0x0000a7e0


	//   ....[12]....
        /*00a4*/ 	.word	0x0000a820


	//   ....[13]....
        /*00a8*/ 	.word	0x0000a9b0


	//   ....[14]....
        /*00ac*/ 	.word	0x0000ab10


	//   ....[15]....
        /*00b0*/ 	.word	0x0000ab50


	//   ....[16]....
        /*00b4*/ 	.word	0x0000abf0


	//   ....[17]....
        /*00b8*/ 	.word	0x0000ad70


	//   ....[18]....
        /*00bc*/ 	.word	0x0000aef0


	//   ....[19]....
        /*00c0*/ 	.word	0x0000b050


	//   ....[20]....
        /*00c4*/ 	.word	0x0000b190


	//   ....[21]....
        /*00c8*/ 	.word	0x0000b1c0


	//   ....[22]....
        /*00cc*/ 	.word	0x0000b1e0


	//----- nvinfo : EIATTR_MAX_THREADS
	.align		4
.L_8034:
        /*00d0*/ 	.byte	0x04, 0x05
        /*00d2*/ 	.short	(.L_8036 - .L_8035)
.L_8035:
        /*00d4*/ 	.word	0x00000080
        /*00d8*/ 	.word	0x00000001
        /*00dc*/ 	.word	0x00000001


	//----- nvinfo : EIATTR_CRS_STACK_SIZE
	.align		4
.L_8036:
        /*00e0*/ 	.byte	0x04, 0x1e
        /*00e2*/ 	.short	(.L_8038 - .L_8037)
.L_8037:
        /*00e4*/ 	.word	0x00000000
.L_8038:


//--------------------- .nv.info._ZN2at6native27unrolled_elementwise_kernelINS0_13AUnaryFunctorIbbbZZZNS0_23logical_and_kernel_cudaERNS_14TensorIteratorEENKUlvE0_clEvENKUlvE7_clEvEUlbbE_EESt5arrayIPcLm2EELi4E23TrivialOffsetCalculatorILi1EjESD_NS0_6memory12LoadWithCastILi1EEENSE_13StoreWithCastILi1EEEEEviT_T0_T2_T3_T4_T5_ --------------------------
	.section	.nv.info._ZN2at6native27unrolled_elementwise_kernelINS0_13AUnaryFunctorIbbbZZZNS0_23logical_and_kernel_cudaERNS_14TensorIteratorEENKUlvE0_clEvENKUlvE7_clEvEUlbbE_EESt5arrayIPcLm2EELi4E23TrivialOffsetCalculatorILi1EjESD_NS0_6memory12LoadWithCastILi1EEENSE_13StoreWithCastILi1EEEEEviT_T0_T2_T3_T4_T5_,"",@"SHT_CUDA_INFO"
	.sectionflags	@""
	.align	4


	//----- nvinfo : EIATTR_CUDA_API_VERSION
	.align		4
        /*0000*/ 	.byte	0x04, 0x37
        /*0002*/ 	.short	(.L_8040 - .L_8039)
.L_8039:
        /*0004*/ 	.word	0x00000082


	//----- nvinfo : EIATTR_SW2861232_WAR
	.align		4
.L_8040:
        /*0008*/ 	.byte	0x01, 0x35
	.zero		2


	//----- nvinfo : EIATTR_PARAM_CBANK
	.align		4
        /*000c*/ 	.byte	0x04, 0x0a
        /*000e*/ 	.short	(.L_8042 - .L_8041)
	.align		4
.L_8041:
        /*0010*/ 	.word	index@(.nv.constant0._ZN2at6native27unrolled_elementwise_kernelINS0_13AUnaryFunctorIbbbZZZNS0_23logical_and_kernel_cudaERNS_14TensorIteratorEENKUlvE0_clEvENKUlvE7_clEvEUlbbE_EESt5arrayIPcLm2EELi4E23TrivialOffsetCalculatorILi1EjESD_NS0_6memory12LoadWithCastILi1EEENSE_13StoreWithCastILi1EEEEEviT_T0_T2_T3_T4_T5_)
        /*0014*/ 	.short	0x0160
        /*0016*/ 	.short	0x002c


	//----- nvinfo : EIATTR_CBANK_PARAM_SIZE
	.align		4
.L_8042:
        /*0018*/ 	.byte	0x03, 0x19
        /*001a*/ 	.short	0x002c


	//----- nvinfo : EIATTR_KPARAM_INFO
	.align		4
        /*001c*/ 	.byte	0x04, 0x17
        /*001e*/ 	.short	(.L_8044 - .L_8043)
.L_8043:
        /*0020*/ 	.word	0x00000000
        /*0024*/ 	.short	0x0006
        /*0026*/ 	.short	0x0024
        /*0028*/ 	.byte	0x00, 0xf0, 0x21, 0x00


	//----- nvinfo : EIATTR_KPARAM_INFO
	.align		4
.L_8044:
        /*002c*/ 	.byte	0x04, 0x17
        /*002e*/ 	.short	(.L_8046 - .L_8045)
.L_8045:
        /*0030*/ 	.word	0x00000000
        /*0034*/ 	.short	0x0005
        /*0036*/ 	.short	0x001c
        /*0038*/ 	.byte	0x00, 0xf0, 0x21, 0x00


	//----- nvinfo : EIATTR_KPARAM_INFO
	.align		4
.L_8046:
        /*003c*/ 	.byte	0x04, 0x17
        /*003e*/ 	.short	(.L_8048 - .L_8047)
.L_8047:
        /*0040*/ 	.word	0x00000000
        /*0044*/ 	.short	0x0004
        /*0046*/ 	.short	0x0019
        /*0048*/ 	.byte	0x00, 0xf0, 0x05, 0x00


	//----- nvinfo : EIATTR_KPARAM_INFO
	.align		4
.L_8048:
        /*004c*/ 	.byte	0x04, 0x17
        /*004e*/ 	.short	(.L_8050 - .L_8049)
.L_8049:
        /*0050*/ 	.word	0x00000000
        /*0054*/ 	.short	0x0003
        /*0056*/ 	.short	0x0018
        /*0058*/ 	.byte	0x00, 0xf0, 0x05, 0x00


	//----- nvinfo : EIATTR_KPARAM_INFO
	.align		4
.L_8050:
        /*005c*/ 	.byte	0x04, 0x17
        /*005e*/ 	.short	(.L_8052 - .L_8051)
.L_8051:
        /*0060*/ 	.word	0x00000000
        /*0064*/ 	.short	0x0002
        /*0066*/ 	.short	0x0008
        /*0068*/ 	.byte	0x00, 0xf0, 0x41, 0x00


	//----- nvinfo : EIATTR_KPARAM_INFO
	.align		4
.L_8052:
        /*006c*/ 	.byte	0x04, 0x17
        /*006e*/ 	.short	(.L_8054 - .L_8053)
.L_8053:
        /*0070*/ 	.word	0x00000000
        /*0074*/ 	.short	0x0001
        /*0076*/ 	.short	0x0004
        /*0078*/ 	.byte	0x00, 0xf0, 0x09, 0x00


	//----- nvinfo : EIATTR_KPARAM_INFO
	.align		4
.L_8054:
        /*007c*/ 	.byte	0x04, 0x17
        /*007e*/ 	.short	(.L_8056 - .L_8055)
.L_8055:
        /*0080*/ 	.word	0x00000000
        /*0084*/ 	.short	0x0000
        /*0086*/ 	.short	0x0000
        /*0088*/ 	.byte	0x00, 0xf0, 0x11, 0x00


	//----- nvinfo : EIATTR_MAXREG_COUNT
	.align		4
.L_8056:
        /*008c*/ 	.byte	0x03, 0x1b
        /*008e*/ 	.short	0x00ff


	//----- nvinfo : EIATTR_EXTERNS
	.align		4
        /*0090*/ 	.byte	0x04, 0x0f
        /*0092*/ 	.short	(.L_8058 - .L_8057)


	//   ....[0]....
	.align		4
.L_8057:
        /*0094*/ 	.word	index@(__assertfail)


	//----- nvinfo : EIATTR_MERCURY_ISA_VERSION
	.align		4
.L_8058:
        /*0098*/ 	.byte	0x03, 0x5f
        /*009a*/ 	.short	0x0000


	//----- nvinfo : EIATTR_SYSCALL_OFFSETS
	.align		4
        /*009c*/ 	.byte	0x04, 0x46
        /*009e*/ 	.short	(.L_8060 - .L_8059)


	//   ....[0]....
.L_8059:
        /*00a0*/ 	.word	0x00000f90


	//   ....[1]....
        /*00a4*/ 	.word	0x00001f60


	//   ....[2]....
        /*00a8*/ 	.word	0x00002f40


	//   ....[3]....
        /*00ac*/ 	.word	0x00003f00


	//   ....[4]....
        /*00b0*/ 	.word	0x00004f40


	//   ....[5]....
        /*00b4*/ 	.word	0x00005e20


	//   ....[6]....
        /*00b8*/ 	.word	0x00006ce0


	//   ....[7]....
        /*00bc*/ 	.word	0x00007ba0


	//----- nvinfo : EIATTR_EXIT_INSTR_OFFSETS
	.align		4
.L_8060:
        /*00c0*/ 	.byte	0x04, 0x1c
        /*00c2*/ 	.short	(.L_8062 - .L_8061)


	//   ....[0]....
.L_8061:
        /*00c4*/ 	.word	0x00006d70


	//   ....[1]....
        /*00c8*/ 	.word	0x00006e80


	//   ....[2]....
        /*00cc*/ 	.word	0x00006ea0


	//   ....[3]....
        /*00d0*/ 	.word	0x00006f30


	//   ....[4]....
        /*00d4*/ 	.word	0x00006f50


	//   ....[5]....
        /*00d8*/ 	.word	0x00006f70


	//   ....[6]....
        /*00dc*/ 	.word	0x00007000


	//   ....[7]....
        /*00e0*/ 	.word	0x00007040


	//   ....[8]....
        /*00e4*/ 	.word	0x000070e0


	//   ....[9]....
        /*00e8*/ 	.word	0x00007130


	//   ....[10]....
        /*00ec*/ 	.word	0x00007160


	//   ....[11]....
        /*00f0*/ 	.word	0x00007200


	//   ....[12]....
        /*00f4*/ 	.word	0x00007240


	//   ....[13]....
        /*00f8*/ 	.word	0x000073d0


	//   ....[14]....
        /*00fc*/ 	.word	0x00007530


	//   ....[15]....
        /*0100*/ 	.word	0x00007570


	//   ....[16]....
        /*0104*/ 	.word	0x00007610


	//   ....[17]....
        /*0108*/ 	.word	0x00007790


	//   ....[18]....
        /*010c*/ 	.word	0x00007910


	//   ....[19]....
        /*0110*/ 	.word	0x00007a70


	//   ....[20]....
        /*0114*/ 	.word	0x00007bb0


	//   ....[21]....
        /*0118*/ 	.word	0x00007be0


	//   ....[22]....
        /*011c*/ 	.word	0x00007c00


	//----- nvinfo : EIATTR_MAX_THREADS
	.align		4
.L_8062:
        /*0120*/ 	.byte	0x04, 0x05
        /*0122*/ 	.short	(.L_8064 - .L_8063)
.L_8063:
        /*0124*/ 	.word	0x00000080
        /*0128*/ 	.word	0x00000001
        /*012c*/ 	.word	0x00000001


	//----- nvinfo : EIATTR_CRS_STACK_SIZE
	.align		4
.L_8064:
        /*0130*/ 	.byte	0x04, 0x1e
        /*0132*/ 	.short	(.L_8066 - .L_8065)
.L_8065:
        /*0134*/ 	.word	0x00000000
.L_8066:


//--------------------- .nv.info._ZN2at6native18elementwise_kernelILi128ELi4EZNS0_22gpu_kernel_impl_nocastINS0_13AUnaryFunctorIbbbZZZNS0_23logical_and_kernel_cudaERNS_14TensorIteratorEENKUlvE0_clEvENKUlvE7_clEvEUlbbE_EEEEvRNS_18TensorIteratorBaseERKT_EUliE_EEviT1_ --------------------------
	.section	.nv.info._ZN2at6native18elementwise_kernelILi128ELi4EZNS0_22gpu_kernel_impl_nocastINS0_13AUnaryFunctorIbbbZZZNS0_23logical_and_kernel_cudaERNS_14TensorIteratorEENKUlvE0_clEvENKUlvE7_clEvEUlbbE_EEEEvRNS_18TensorIteratorBaseERKT_EUliE_EEviT1_,"",@"SHT_CUDA_INFO"
	.sectionflags	@""
	.align	4


	//----- nvinfo : EIATTR_CUDA_API_VERSION
	.align		4
        /*0000*/ 	.byte	0x04, 0x37
        /*0002*/ 	.short	(.L_8068 - .L_8067)
.L_8067:
        /*0004*/ 	.word	0x00000082


	//----- nvinfo : EIATTR_SW2861232_WAR
	.align		4
.L_8068:
        /*0008*/ 	.byte	0x01, 0x35
	.zero		2


	//----- nvinfo : EIATTR_PARAM_CBANK
	.align		4
        /*000c*/ 	.byte	0x04, 0x0a
        /*000e*/ 	.short	(.L_8070 - .L_8069)
	.align		4
.L_8069:
        /*0010*/ 	.word	index@(.nv.constant0._ZN2at6native18elementwise_kernelILi128ELi4EZNS0_22gpu_kernel_impl_nocastINS0_13AUnaryFunctorIbbbZZZNS0_23logical_and_kernel_cudaERNS_14TensorIteratorEENKUlvE0_clEvENKUlvE7_clEvEUlbbE_EEEEvRNS_18TensorIteratorBaseERKT_EUliE_EEviT1_)
        /*0014*/ 	.short	0x0160
        /*0016*/ 	.short	0x0220


	//----- nvinfo : EIATTR_CBANK_PARAM_SIZE
	.align		4
.L_8070:
        /*0018*/ 	.byte	0x03, 0x19
        /*001a*/ 	.short	0x0220


	//----- nvinfo : EIATTR_KPARAM_INFO
	.align		4
        /*001c*/ 	.byte	0x04, 0x17
        /*001e*/ 	.short	(.L_8072 - .L_8071)
.L_8071:
        /*0020*/ 	.word	0x00000000
        /*0024*/ 	.short	0x0001
        /*0026*/ 	.short	0x0008
        /*0028*/ 	.byte	0x00, 0xf0, 0x61, 0x08


	//----- nvinfo : EIATTR_KPARAM_INFO
	.align		4
.L_8072:
        /*002c*/ 	.byte	0x04, 0x17
        /*002e*/ 	.short	(.L_8074 - .L_8073)
.L_8073:
        /*0030*/ 	.word	0x00000000
        /*0034*/ 	.short	0x0000
        /*0036*/ 	.short	0x0000
        /*0038*/ 	.byte	0x00, 0xf0, 0x11, 0x00


	//----- nvinfo : EIATTR_MAXREG_COUNT
	.align		4
.L_8074:
        /*003c*/ 	.byte	0x03, 0x1b
        /*003e*/ 	.short	0x0080


	//----- nvinfo : EIATTR_MERCURY_ISA_VERSION
	.align		4
        /*0040*/ 	.byte	0x03, 0x5f
        /*0042*/ 	.short	0x0000


	//----- nvinfo : EIATTR_EXIT_INSTR_OFFSETS
	.align		4
        /*0044*/ 	.byte	0x04, 0x1c
        /*0046*/ 	.short	(.L_8076 - .L_8075)


	//   ....[0]....
.L_8075:
        /*0048*/ 	.word	0x00002d80


	//   ....[1]....
        /*004c*/ 	.word	0x00003c50


	//----- nvinfo : EIATTR_MAX_THREADS
	.align		4
.L_8076:
        /*0050*/ 	.byte	0x04, 0x05
        /*0052*/ 	.short	(.L_8078 - .L_8077)
.L_8077:
        /*0054*/ 	.word	0x00000080
        /*0058*/ 	.word	0x00000001
        /*005c*/ 	.word	0x00000001


	//----- nvinfo : EIATTR_CRS_STACK_SIZE
	.align		4
.L_8078:
        /*0060*/ 	.byte	0x04, 0x1e
        /*0062*/ 	.short	(.L_8080 - .L_8079)
.L_8079:
        /*0064*/ 	.word	0x00000000
.L_8080:


//--------------------- .nv.info._ZN2at6native27unrolled_elementwise_kernelINS0_13AUnaryFunctorIbbbZZZNS0_23logical_and_kernel_cudaERNS_14TensorIteratorEENKUlvE0_clEvENKUlvE7_clEvEUlbbE_EESt5arrayIPcLm2EELi4E23TrivialOffsetCalculatorILi1EjESD_NS0_6memory15LoadWithoutCastENSE_16StoreWithoutCastEEEviT_T0_T2_T3_T4_T5_ --------------------------
	.section	.nv.info._ZN2at6native27unrolled_elementwise_kernelINS0_13AUnaryFunctorIbbbZZZNS0_23logical_and_kernel_cudaERNS_14TensorIteratorEENKUlvE0_clEvENKUlvE7_clEvEUlbbE_EESt5arrayIPcLm2EELi4E23TrivialOffsetCalculatorILi1EjESD_NS0_6memory15LoadWithoutCastENSE_16StoreWithoutCastEEEviT_T0_T2_T3_T4_T5_,"",@"SHT_CUDA_INFO"
	.sectionflags	@""
	.align	4


	//----- nvinfo : EIATTR_CUDA_API_VERSION
	.align		4
        /*0000*/ 	.byte	0x04, 0x37
        /*0002*/ 	.short	(.L_8082 - .L_8081)
.L_8081:
        /*0004*/ 	.word	0x00000082


	//----- nvinfo : EIATTR_SW2861232_WAR
	.align		4
.L_8082:
        /*0008*/ 	.byte	0x01, 0x35
	.zero		2


	//----- nvinfo : EIATTR_PARAM_CBANK
	.align		4
        /*000c*/ 	.byte	0x04, 0x0a
        /*000e*/ 	.short	(.L_8084 - .L_8083)
	.align		4
.L_8083:
        /*0010*/ 	.word	index@(.nv.constant0._ZN2at6native27unrolled_elementwise_kernelINS0_13AUnaryFunctorIbbbZZZNS0_23logical_and_kernel_cudaERNS_14TensorIteratorEENKUlvE0_clEvENKUlvE7_clEvEUlbbE_EESt5arrayIPcLm2EELi4E23TrivialOffsetCalculatorILi1EjESD_NS0_6memory15LoadWithoutCastENSE_16StoreWithoutCastEEEviT_T0_T2_T3_T4_T5_)
        /*0014*/ 	.short	0x0160
        /*0016*/ 	.short	0x001c


	//----- nvinfo : EIATTR_CBANK_PARAM_SIZE
	.align		4
.L_8084:
        /*0018*/ 	.byte	0x03, 0x19
        /*001a*/ 	.short	0x001c


	//----- nvinfo : EIATTR_KPARAM_INFO
	.align		4
        /*001c*/ 	.byte	0x04, 0x17
        /*001e*/ 	.short	(.L_8086 - .L_8085)
.L_8085:
        /*0020*/ 	.word	0x00000000
        /*0024*/ 	.short	0x0006
        /*0026*/ 	.short	0x001b
        /*0028*/ 	.byte	0x00, 0xf0, 0x05, 0x00


	//----- nvinfo : EIATTR_KPARAM_INFO
	.align		4
.L_8086:
        /*002c*/ 	.byte	0x04, 0x17
        /*002e*/ 	.short	(.L_8088 - .L_8087)
.L_8087:
        /*0030*/ 	.word	0x00000000
        /*0034*/ 	.short	0x0005
        /*0036*/ 	.short	0x001a
        /*0038*/ 	.byte	0x00, 0xf0, 0x05, 0x00


	//----- nvinfo : EIATTR_KPARAM_INFO
	.align		4
.L_8088:
        /*003c*/ 	.byte	0x04, 0x17
        /*003e*/ 	.short	(.L_8090 - .L_8089)
.L_8089:
        /*0040*/ 	.word	0x00000000
        /*0044*/ 	.short	0x0004
        /*0046*/ 	.short	0x0019
        /*0048*/ 	.byte	0x00, 0xf0, 0x05, 0x00


	//----- nvinfo : EIATTR_KPARAM_INFO
	.align		4
.L_8090:
        /*004c*/ 	.byte	0x04, 0x17
        /*004e*/ 	.short	(.L_8092 - .L_8091)
.L_8091:
        /*0050*/ 	.word	0x00000000
        /*0054*/ 	.short	0x0003
        /*0056*/ 	.short	0x0018
        /*0058*/ 	.byte	0x00, 0xf0, 0x05, 0x00


	//----- nvinfo : EIATTR_KPARAM_INFO
	.align		4
.L_8092:
        /*005c*/ 	.byte	0x04, 0x17
        /*005e*/ 	.short	(.L_8094 - .L_8093)
.L_8093:
        /*0060*/ 	.word	0x00000000
        /*0064*/ 	.short	0x0002
        /*0066*/ 	.short	0x0008
        /*0068*/ 	.byte	0x00, 0xf0, 0x41, 0x00


	//----- nvinfo : EIATTR_KPARAM_INFO
	.align		4
.L_8094:
        /*006c*/ 	.byte	0x04, 0x17
        /*006e*/ 	.short	(.L_8096 - .L_8095)
.L_8095:
        /*0070*/ 	.word	0x00000000
        /*0074*/ 	.short	0x0001
        /*0076*/ 	.short	0x0004
        /*0078*/ 	.byte	0x00, 0xf0, 0x09, 0x00


	//----- nvinfo : EIATTR_KPARAM_INFO
	.align		4
.L_8096:
        /*007c*/ 	.byte	0x04, 0x17
        /*007e*/ 	.short	(.L_8098 - .L_8097)
.L_8097:
        /*0080*/ 	.word	0x00000000
        /*0084*/ 	.short	0x0000
        /*0086*/ 	.short	0x0000
        /*0088*/ 	.byte	0x00, 0xf0, 0x11, 0x00


	//----- nvinfo : EIATTR_MAXREG_COUNT
	.align		4
.L_8098:
        /*008c*/ 	.byte	0x03, 0x1b
        /*008e*/ 	.short	0x00ff


	//----- nvinfo : EIATTR_MERCURY_ISA_VERSION
	.align		4
        /*0090*/ 	.byte	0x03, 0x5f
        /*0092*/ 	.short	0x0000


	//----- nvinfo : EIATTR_EXIT_INSTR_OFFSETS
	.align		4
        /*0094*/ 	.byte	0x04, 0x1c
        /*0096*/ 	.short	(.L_8100 - .L_8099)


	//   ....[0]....
.L_8099:
        /*0098*/ 	.word	0x000004c0


	//   ....[1]....
        /*009c*/ 	.word	0x00000520


	//----- nvinfo : EIATTR_MAX_THREADS
	.align		4
.L_8100:
        /*00a0*/ 	.byte	0x04, 0x05
        /*00a2*/ 	.short	(.L_8102 - .L_8101)
.L_8101:
        /*00a4*/ 	.word	0x00000080
        /*00a8*/ 	.word	0x00000001
        /*00ac*/ 	.word	0x00000001


	//----- nvinfo : EIATTR_CRS_STACK_SIZE
	.align		4
.L_8102:
        /*00b0*/ 	.byte	0x04, 0x1e
        /*00b2*/ 	.short	(.L_8104 - .L_8103)
.L_8103:
        /*00b4*/ 	.word	0x00000000
.L_8104:


//--------------------- .nv.info._ZN2at6native29vectorized_elementwise_kernelILi2ENS0_13AUnaryFunctorIbbbZZZNS0_23logical_and_kernel_cudaERNS_14TensorIteratorEENKUlvE0_clEvENKUlvE7_clEvEUlbbE_EESt5arrayIPcLm2EEEEviT0_T1_ --------------------------
	.section	.nv.info._ZN2at6native29vectorized_elementwise_kernelILi2ENS0_13AUnaryFunctorIbbbZZZNS0_23logical_and_kernel_cudaERNS_14TensorIteratorEENKUlvE0_clEvENKUlvE7_clEvEUlbbE_EESt5arrayIPcLm2EEEEviT0_T1_,"",@"SHT_CUDA_INFO"
	.sectionflags	@""
	.align	4


	//----- nvinfo : EIATTR_CUDA_API_VERSION
	.align		4
        /*0000*/ 	.byte	0x04, 0x37
        /*0002*/ 	.short	(.L_8106 - .L_8105)
.L_8105:
        /*0004*/ 	.word	0x00000082


	//----- nvinfo : EIATTR_SW2861232_WAR
	.align		4
.L_8106:
        /*0008*/ 	.byte	0x01, 0x35
	.zero		2


	//----- nvinfo : EIATTR_PARAM_CBANK
	.align		4
        /*000c*/ 	.byte	0x04, 0x0a
        /*000e*/ 	.short	(.L_8108 - .L_8107)
	.align		4
.L_8107:
        /*0010*/ 	.word	index@(.nv.constant0._ZN2at6native29vectorized_elementwise_kernelILi2ENS0_13AUnaryFunctorIbbbZZZNS0_23logical_and_kernel_cudaERNS_14TensorIteratorEENKUlvE0_clEvENKUlvE7_clEvEUlbbE_EESt5arrayIPcLm2EEEEviT0_T1_)
        /*0014*/ 	.short	0x0160
        /*0016*/ 	.short	0x0018


	//----- nvinfo : EIATTR_CBANK_PARAM_SIZE
	.align		4
.L_8108:
        /*0018*/ 	.byte	0x03, 0x19
        /*001a*/ 	.short	0x0018


	//----- nvinfo : EIATTR_KPARAM_INFO
	.align		4
        /*001c*/ 	.byte	0x04, 0x17
        /*001e*/ 	.short	(.L_8110 - .L_8109)
.L_8109:
        /*0020*/ 	.word	0x00000000
        /*0024*/ 	.short	0x0002
        /*0026*/ 	.short	0x0008
        /*0028*/ 	.byte	0x00, 0xf0, 0x41, 0x00


	//----- nvinfo : EIATTR_KPARAM_INFO
	.align		4
.L_8110:
        /*002c*/ 	.byte	0x04, 0x17
        /*002e*/ 	.short	(.L_8112 - .L_8111)
.L_8111:
        /*0030*/ 	.word	0x00000000
        /*0034*/ 	.short	0x0001
        /*0036*/ 	.short	0x0004
        /*0038*/ 	.byte	0x00, 0xf0, 0x09, 0x00


	//----- nvinfo : EIATTR_KPARAM_INFO
	.align		4
.L_8112:
        /*003c*/ 	.byte	0x04, 0x17
        /*003e*/ 	.short	(.L_8114 - .L_8113)
.L_8113:
        /*0040*/ 	.word	0x00000000
        /*0044*/ 	.short	0x0000
        /*0046*/ 	.short	0x0000
        /*0048*/ 	.byte	0x00, 0xf0, 0x11, 0x00


	//----- nvinfo : EIATTR_MAXREG_COUNT
	.align		4
.L_8114:
        /*004c*/ 	.byte	0x03, 0x1b
        /*004e*/ 	.short	0x00ff


	//----- nvinfo : EIATTR_MERCURY_ISA_VERSION
	.align		4
        /*0050*/ 	.byte	0x03, 0x5f
        /*0052*/ 	.short	0x0000


	//----- nvinfo : EIATTR_EXIT_INSTR_OFFSETS
	.align		4
        /*0054*/ 	.byte	0x04, 0x1c
        /*0056*/ 	.short	(.L_8116 - .L_8115)


	//   ....[0]....
.L_8115:
        /*0058*/ 	.word	0x00000340


	//   ....[1]....
        /*005c*/ 	.word	0x00000cd0


	//   ....[2]....
        /*0060*/ 	.word	0x00000d30


	//----- nvinfo : EIATTR_MAX_THREADS
	.align		4
.L_8116:
        /*0064*/ 	.byte	0x04, 0x05
        /*0066*/ 	.short	(.L_8118 - .L_8117)
.L_8117:
        /*0068*/ 	.word	0x00000080
        /*006c*/ 	.word	0x00000001
        /*0070*/ 	.word	0x00000001


	//----- nvinfo : EIATTR_CRS_STACK_SIZE
	.align		4
.L_8118:
        /*0074*/ 	.byte	0x04, 0x1e
        /*0076*/ 	.short	(.L_8120 - .L_8119)
.L_8119:
        /*0078*/ 	.word	0x00000000
.L_8120:


//--------------------- .nv.info._ZN2at6native29vectorized_elementwise_kernelILi4ENS0_13AUnaryFunctorIbbbZZZNS0_23logical_and_kernel_cudaERNS_14TensorIteratorEENKUlvE0_clEvENKUlvE7_clEvEUlbbE_EESt5arrayIPcLm2EEEEviT0_T1_ --------------------------
	.section	.nv.info._ZN2at6native29vectorized_elementwise_kernelILi4ENS0_13AUnaryFunctorIbbbZZZNS0_23logical_and_kernel_cudaERNS_14TensorIteratorEENKUlvE0_clEvENKUlvE7_clEvEUlbbE_EESt5arrayIPcLm2EEEEviT0_T1_,"",@"SHT_CUDA_INFO"
	.sectionflags	@""
	.align	4


	//----- nvinfo : EIATTR_CUDA_API_VERSION
	.align		4
        /*0000*/ 	.byte	0x04, 0x37
        /*0002*/ 	.short	(.L_8122 - .L_8121)
.L_8121:
        /*0004*/ 	.word	0x00000082


	//----- nvinfo : EIATTR_SW2861232_WAR
	.align		4
.L_8122:
        /*0008*/ 	.byte	0x01, 0x35
	.zero		2


	//----- nvinfo : EIATTR_PARAM_CBANK
	.align		4
        /*000c*/ 	.byte	0x04, 0x0a
        /*000e*/ 	.short	(.L_8124 - .L_8123)
	.align		4
.L_8123:
        /*0010*/ 	.word	index@(.nv.constant0._ZN2at6native29vectorized_elementwise_kernelILi4ENS0_13AUnaryFunctorIbbbZZZNS0_23logical_and_kernel_cudaERNS_14TensorIteratorEENKUlvE0_clEvENKUlvE7_clEvEUlbbE_EESt5arrayIPcLm2EEEEviT0_T1_)
        /*0014*/ 	.short	0x0160
        /*0016*/ 	.short	0x0018


	//----- nvinfo : EIATTR_CBANK_PARAM_SIZE
	.align		4
.L_8124:
        /*0018*/ 	.byte	0x03, 0x19
        /*001a*/ 	.short	0x0018


	//----- nvinfo : EIATTR_KPARAM_INFO
	.align		4
        /*001c*/ 	.byte	0x04, 0x17
        /*001e*/ 	.short	(.L_8126 - .L_8125)
.L_8125:
        /*0020*/ 	.word	0x00000000
        /*0024*/ 	.short	0x0002
        /*0026*/ 	.short	0x0008
        /*0028*/ 	.byte	0x00, 0xf0, 0x41, 0x00


	//----- nvinfo : EIATTR_KPARAM_INFO
	.align		4
.L_8126:
        /*002c*/ 	.byte	0x04, 0x17
        /*002e*/ 	.short	(.L_8128 - .L_8127)
.L_8127:
        /*0030*/ 	.word	0x00000000
        /*0034*/ 	.short	0x0001
        /*0036*/ 	.short	0x0004
        /*0038*/ 	.byte	0x00, 0xf0, 0x09, 0x00


	//----- nvinfo : EIATTR_KPARAM_INFO
	.align		4
.L_8128:
        /*003c*/ 	.byte	0x04, 0x17
        /*003e*/ 	.short	(.L_8130 - .L_8129)
.L_8129:
        /*0040*/ 	.word	0x00000000
        /*0044*/ 	.short	0x0000
        /*0046*/ 	.short	0x0000
        /*0048*/ 	.byte	0x00, 0xf0, 0x11, 0x00


	//----- nvinfo : EIATTR_MAXREG_COUNT
	.align		4
.L_8130:
        /*004c*/ 	.byte	0x03, 0x1b
        /*004e*/ 	.short	0x00ff


	//----- nvinfo : EIATTR_MERCURY_ISA_VERSION
	.align		4
        /*0050*/ 	.byte	0x03, 0x5f
        /*0052*/ 	.short	0x0000


	//----- nvinfo : EIATTR_EXIT_INSTR_OFFSETS
	.align		4
        /*0054*/ 	.byte	0x04, 0x1c
        /*0056*/ 	.short	(.L_8132 - .L_8131)


	//   ....[0]....
.L_8131:
        /*0058*/ 	.word	0x00000320


	//   ....[1]....
        /*005c*/ 	.word	0x00000cb0


	//   ....[2]....
        /*0060*/ 	.word	0x00000d10


	//----- nvinfo : EIATTR_MAX_THREADS
	.align		4
.L_8132:
        /*0064*/ 	.byte	0x04, 0x05
        /*0066*/ 	.short	(.L_8134 - .L_8133)
.L_8133:
        /*0068*/ 	.word	0x00000080
        /*006c*/ 	.word	0x00000001
        /*0070*/ 	.word	0x00000001


	//----- nvinfo : EIATTR_CRS_STACK_SIZE
	.align		4
.L_8134:
        /*0074*/ 	.byte	0x04, 0x1e
        /*0076*/ 	.short	(.L_8136 - .L_8135)
.L_8135:
        /*0078*/ 	.word	0x00000000
.L_8136:


//--------------------- .nv.info._ZN2at6native29vectorized_elementwise_kernelILi8ENS0_13AUnaryFunctorIbbbZZZNS0_23logical_and_kernel_cudaERNS_14TensorIteratorEENKUlvE0_clEvENKUlvE7_clEvEUlbbE_EESt5arrayIPcLm2EEEEviT0_T1_ --------------------------
	.section	.nv.info._ZN2at6native29vectorized_elementwise_kernelILi8ENS0_13AUnaryFunctorIbbbZZZNS0_23logical_and_kernel_cudaERNS_14TensorIteratorEENKUlvE0_clEvENKUlvE7_clEvEUlbbE_EESt5arrayIPcLm2EEEEviT0_T1_,"",@"SHT_CUDA_INFO"
	.sectionflags	@""
	.align	4


	//----- nvinfo : EIATTR_CUDA_API_VERSION
	.align		4
        /*0000*/ 	.byte	0x04, 0x37
        /*0002*/ 	.short	(.L_8138 - .L_8137)
.L_8137:
        /*0004*/ 	.word	0x00000082


	//----- nvinfo : EIATTR_SW2861232_WAR
	.align		4
.L_8138:
        /*0008*/ 	.byte	0x01, 0x35
	.zero		2


	//----- nvinfo : EIATTR_PARAM_CBANK
	.align		4
        /*000c*/ 	.byte	0x04, 0x0a
        /*000e*/ 	.short	(.L_8140 - .L_8139)
	.align		4
.L_8139:
        /*0010*/ 	.word	index@(.nv.constant0._ZN2at6native29vectorized_elementwise_kernelILi8ENS0_13AUnaryFunctorIbbbZZZNS0_23logical_and_kernel_cudaERNS_14TensorIteratorEENKUlvE0_clEvENKUlvE7_clEvEUlbbE_EESt5arrayIPcLm2EEEEviT0_T1_)
        /*0014*/ 	.short	0x0160
        /*0016*/ 	.short	0x0018


	//----- nvinfo : EIATTR_CBANK_PARAM_SIZE
	.align		4
.L_8140:
        /*0018*/ 	.byte	0x03, 0x19
        /*001a*/ 	.short	0x0018


	//----- nvinfo : EIATTR_KPARAM_INFO
	.align		4
        /*001c*/ 	.byte	0x04, 0x17
        /*001e*/ 	.short	(.L_8142 - .L_8141)
.L_8141:
        /*0020*/ 	.word	0x00000000
        /*0024*/ 	.short	0x0002
        /*0026*/ 	.short	0x0008
        /*0028*/ 	.byte	0x00, 0xf0, 0x41, 0x00


	//----- nvinfo : EIATTR_KPARAM_INFO
	.align		4
.L_8142:
        /*002c*/ 	.byte	0x04, 0x17
        /*002e*/ 	.short	(.L_8144 - .L_8143)
.L_8143:
        /*0030*/ 	.word	0x00000000
        /*0034*/ 	.short	0x0001
        /*0036*/ 	.short	0x0004
        /*0038*/ 	.byte	0x00, 0xf0, 0x09, 0x00


	//----- nvinfo : EIATTR_KPARAM_INFO
	.align		4
.L_8144:
        /*003c*/ 	.byte	0x04, 0x17
        /*003e*/ 	.short	(.L_8146 - .L_8145)
.L_8145:
        /*0040*/ 	.word	0x00000000
        /*0044*/ 	.short	0x0000
        /*0046*/ 	.short	0x0000
        /*0048*/ 	.byte	0x00, 0xf0, 0x11, 0x00


	//----- nvinfo : EIATTR_MAXREG_COUNT
	.align		4
.L_8146:
        /*004c*/ 	.byte	0x03, 0x1b
        /*004e*/ 	.short	0x00ff


	//----- nvinfo : EIATTR_MERCURY_ISA_VERSION
	.align		4
        /*0050*/ 	.byte	0x03, 0x5f
        /*0052*/ 	.short	0x0000


	//----- nvinfo : EIATTR_EXIT_INSTR_OFFSETS
	.align		4
        /*0054*/ 	.byte	0x04, 0x1c
        /*0056*/ 	.short	(.L_8148 - .L_8147)


	//   ....[0]....
.L_8147:
        /*0058*/ 	.word	0x00000010


	//----- nvinfo : EIATTR_MAX_THREADS
	.align		4
.L_8148:
        /*005c*/ 	.byte	0x04, 0x05
        /*005e*/ 	.short	(.L_8150 - .L_8149)
.L_8149:
        /*0060*/ 	.word	0x00000080
        /*0064*/ 	.word	0x00000001
        /*0068*/ 	.word	0x00000001
.L_8150:


//--------------------- .nv.info._ZN2at6native18elementwise_kernelILi128ELi4EZNS0_15gpu_kernel_implINS0_13BinaryFunctorIbbbZZZNS0_23logical_and_kernel_cudaERNS_14TensorIteratorEENKUlvE0_clEvENKUlvE7_clEvEUlbbE_EEEEvRNS_18TensorIteratorBaseERKT_EUliE_EEviT1_ --------------------------
	.section	.nv.info._ZN2at6native18elementwise_kernelILi128ELi4EZNS0_15gpu_kernel_implINS0_13BinaryFunctorIbbbZZZNS0_23logical_and_kernel_cudaERNS_14TensorIteratorEENKUlvE0_clEvENKUlvE7_clEvEUlbbE_EEEEvRNS_18TensorIteratorBaseERKT_EUliE_EEviT1_,"",@"SHT_CUDA_INFO"
	.sectionflags	@""
	.align	4


	//----- nvinfo : EIATTR_CUDA_API_VERSION
	.align		4
        /*0000*/ 	.byte	0x04, 0x37
        /*0002*/ 	.short	(.L_8152 - .L_8151)
.L_8151:
        /*0004*/ 	.word	0x00000082


	//----- nvinfo : EIATTR_SW2861232_WAR
	.align		4
.L_8152:
        /*0008*/ 	.byte	0x01, 0x35
	.zero		2


	//----- nvinfo : EIATTR_PARAM_CBANK
	.align		4
        /*000c*/ 	.byte	0x04, 0x0a
        /*000e*/ 	.short	(.L_8154 - .L_8153)
	.align		4
.L_8153:
        /*0010*/ 	.word	index@(.nv.constant0._ZN2at6native18elementwise_kernelILi128ELi4EZNS0_15gpu_kernel_implINS0_13BinaryFunctorIbbbZZZNS0_23logical_and_kernel_cudaERNS_14TensorIteratorEENKUlvE0_clEvENKUlvE7_clEvEUlbbE_EEEEvRNS_18TensorIteratorBaseERKT_EUliE_EEviT1_)
        /*0014*/ 	.short	0x0160
        /*0016*/ 	.short	0x0290


	//----- nvinfo : EIATTR_CBANK_PARAM_SIZE
	.align		4
.L_8154:
        /*0018*/ 	.byte	0x03, 0x19
        /*001a*/ 	.short	0x0290


	//----- nvinfo : EIATTR_KPARAM_INFO
	.align		4
        /*001c*/ 	.byte	0x04, 0x17
        /*001e*/ 	.short	(.L_8156 - .L_8155)
.L_8155:
        /*0020*/ 	.word	0x00000000
        /*0024*/ 	.short	0x0001
        /*0026*/ 	.short	0x0008
        /*0028*/ 	.byte	0x00, 0xf0, 0x21, 0x0a


	//----- nvinfo : EIATTR_KPARAM_INFO
	.align		4
.L_8156:
        /*002c*/ 	.byte	0x04, 0x17
        /*002e*/ 	.short	(.L_8158 - .L_8157)
.L_8157:
        /*0030*/ 	.word	0x00000000
        /*0034*/ 	.short	0x0000
        /*0036*/ 	.short	0x0000
        /*0038*/ 	.byte	0x00, 0xf0, 0x11, 0x00


	//----- nvinfo : EIATTR_MAXREG_COUNT
	.align		4
.L_8158:
        /*003c*/ 	.byte	0x03, 0x1b
        /*003e*/ 	.short	0x0080


	//----- nvinfo : EIATTR_EXTERNS
	.align		4
        /*0040*/ 	.byte	0x04, 0x0f
        /*0042*/ 	.short	(.L_8160 - .L_8159)


	//   ....[0]....
	.align		4
.L_8159:
        /*0044*/ 	.word	index@(__assertfail)


	//----- nvinfo : EIATTR_MERCURY_ISA_VERSION
	.align		4
.L_8160:
        /*0048*/ 	.byte	0x03, 0x5f
        /*004a*/ 	.short	0x0000


	//----- nvinfo : EIATTR_SYSCALL_OFFSETS
	.align		4
        /*004c*/ 	.byte	0x04, 0x46
        /*004e*/ 	.short	(.L_8162 - .L_8161)


	//   ....[0]....
.L_8161:
        /*0050*/ 	.word	0x00002070


	//   ....[1]....
        /*0054*/ 	.word	0x00002fe0


	//   ....[2]....
        /*0058*/ 	.word	0x00003e90


	//   ....[3]....
        /*005c*/ 	.word	0x00005f40


	//   ....[4]....
        /*0060*/ 	.word	0x00006eb0


	//   ....[5]....
        /*0064*/ 	.word	0x00007d60


	//   ....[6]....
        /*0068*/ 	.word	0x00009de0


	//   ....[7]....
        /*006c*/ 	.word	0x0000ad50


	//   ....[8]....
        /*0070*/ 	.word	0x0000bc00


	//   ....[9]....
        /*0074*/ 	.word	0x0000dc90


	//   ....[10]....
        /*0078*/ 	.word	0x0000ec00


	//   ....[11]....
        /*007c*/ 	.word	0x0000fab0


	//----- nvinfo : EIATTR_EXIT_INSTR_OFFSETS
	.align		4
.L_8162:
        /*0080*/ 	.byte	0x04, 0x1c
        /*0082*/ 	.short	(.L_8164 - .L_8163)


	//   ....[0]....
.L_8163:
        /*0084*/ 	.word	0x0000bc90


	//   ....[1]....
        /*0088*/ 	.word	0x0000ed90


	//   ....[2]....
        /*008c*/ 	.word	0x0000edb0


	//   ....[3]....
        /*0090*/ 	.word	0x0000ee40


	//   ....[4]....
        /*0094*/ 	.word	0x0000ee60


	//   ....[5]....
        /*0098*/ 	.word	0x0000ee80


	//   ....[6]....
        /*009c*/ 	.word	0x0000ef10


	//   ....[7]....
        /*00a0*/ 	.word	0x0000ef50


	//   ....[8]....
        /*00a4*/ 	.word	0x0000eff0


	//   ....[9]....
        /*00a8*/ 	.word	0x0000f040


	//   ....[10]....
        /*00ac*/ 	.word	0x0000f070


	//   ....[11]....
        /*00b0*/ 	.word	0x0000f110


	//   ....[12]....
        /*00b4*/ 	.word	0x0000f150


	//   ....[13]....
        /*00b8*/ 	.word	0x0000f2e0


	//   ....[14]....
        /*00bc*/ 	.word	0x0000f440


	//   ....[15]....
        /*00c0*/ 	.word	0x0000f480


	//   ....[16]....
        /*00c4*/ 	.word	0x0000f520


	//   ....[17]....
        /*00c8*/ 	.word	0x0000f6a0


	//   ....[18]....
        /*00cc*/ 	.word	0x0000f820


	//   ....[19]....
        /*00d0*/ 	.word	0x0000f980


	//   ....[20]....
        /*00d4*/ 	.word	0x0000fac0


	//   ....[21]....
        /*00d8*/ 	.word	0x0000faf0


	//   ....[22]....
        /*00dc*/ 	.word	0x0000fb10


	//----- nvinfo : EIATTR_MAX_THREADS
	.align		4
.L_8164:
        /*00e0*/ 	.byte	0x04, 0x05
        /*00e2*/ 	.short	(.L_8166 - .L_8165)
.L_8165:
        /*00e4*/ 	.word	0x00000080
        /*00e8*/ 	.word	0x00000001
        /*00ec*/ 	.word	0x00000001


	//----- nvinfo : EIATTR_CRS_STACK_SIZE
	.align		4
.L_8166:
        /*00f0*/ 	.byte	0x04, 0x1e
        /*00f2*/ 	.short	(.L_8168 - .L_8167)
.L_8167:
        /*00f4*/ 	.word	0x00000000
.L_8168:


//--------------------- .nv.info._ZN2at6native27unrolled_elementwise_kernelINS0_13BinaryFunctorIbbbZZZNS0_23logical_and_kernel_cudaERNS_14TensorIteratorEENKUlvE0_clEvENKUlvE7_clEvEUlbbE_EESt5arrayIPcLm3EELi4E23TrivialOffsetCalculatorILi2EjESC_ILi1EjENS0_6memory12LoadWithCastILi2EEENSF_13StoreWithCastILi1EEEEEviT_T0_T2_T3_T4_T5_ --------------------------
	.section	.nv.info._ZN2at6native27unrolled_elementwise_kernelINS0_13BinaryFunctorIbbbZZZNS0_23logical_and_kernel_cudaERNS_14TensorIteratorEENKUlvE0_clEvENKUlvE7_clEvEUlbbE_EESt5arrayIPcLm3EELi4E23TrivialOffsetCalculatorILi2EjESC_ILi1EjENS0_6memory12LoadWithCastILi2EEENSF_13StoreWithCastILi1EEEEEviT_T0_T2_T3_T4_T5_,"",@"SHT_CUDA_INFO"
	.sectionflags	@""
	.align	4


	//----- nvinfo : EIATTR_CUDA_API_VERSION
	.align		4
        /*0000*/ 	.byte	0x04, 0x37
        /*0002*/ 	.short	(.L_8170 - .L_8169)
.L_8169:
        /*0004*/ 	.word	0x00000082


	//----- nvinfo : EIATTR_SW2861232_WAR
	.align		4
.L_8170:
        /*0008*/ 	.byte	0x01, 0x35
	.zero		2


	//----- nvinfo : EIATTR_PARAM_CBANK
	.align		4
        /*000c*/ 	.byte	0x04, 0x0a
        /*000e*/ 	.short	(.L_8172 - .L_8171)
	.align		4
.L_8171:
        /*0010*/ 	.word	index@(.nv.constant0._ZN2at6native27unrolled_elementwise_kernelINS0_13BinaryFunctorIbbbZZZNS0_23logical_and_kernel_cudaERNS_14TensorIteratorEENKUlvE0_clEvENKUlvE7_clEvEUlbbE_EESt5arrayIPcLm3EELi4E23TrivialOffsetCalculatorILi2EjESC_ILi1EjENS0_6memory12LoadWithCastILi2EEENSF_13StoreWithCastILi1EEEEEviT_T0_T2_T3_T4_T5_)
        /*0014*/ 	.short	0x0160
        /*0016*/ 	.short	0x0038


	//----- nvinfo : EIATTR_CBANK_PARAM_SIZE
	.align		4
.L_8172:
        /*0018*/ 	.byte	0x03, 0x19
        /*001a*/ 	.short	0x0038


	//----- nvinfo : EIATTR_KPARAM_INFO
	.align		4
        /*001c*/ 	.byte	0x04, 0x17
        /*001e*/ 	.short	(.L_8174 - .L_8173)
.L_8173:
        /*0020*/ 	.word	0x00000000
        /*0024*/ 	.short	0x0006
        /*0026*/ 	.short	0x0030
        /*0028*/ 	.byte	0x00, 0xf0, 0x21, 0x00


	//----- nvinfo : EIATTR_KPARAM_INFO
	.align		4
.L_8174:
        /*002c*/ 	.byte	0x04, 0x17
        /*002e*/ 	.short	(.L_8176 - .L_8175)
.L_8175:
        /*0030*/ 	.word	0x00000000
        /*0034*/ 	.short	0x0005
        /*0036*/ 	.short	0x0024
        /*0038*/ 	.byte	0x00, 0xf0, 0x31, 0x00


	//----- nvinfo : EIATTR_KPARAM_INFO
	.align		4
.L_8176:
        /*003c*/ 	.byte	0x04, 0x17
        /*003e*/ 	.short	(.L_8178 - .L_8177)
.L_8177:
        /*0040*/ 	.word	0x00000000
        /*0044*/ 	.short	0x0004
        /*0046*/ 	.short	0x0021
        /*0048*/ 	.byte	0x00, 0xf0, 0x05, 0x00


	//----- nvinfo : EIATTR_KPARAM_INFO
	.align		4
.L_8178:
        /*004c*/ 	.byte	0x04, 0x17
        /*004e*/ 	.short	(.L_8180 - .L_8179)
.L_8179:
        /*0050*/ 	.word	0x00000000
        /*0054*/ 	.short	0x0003
        /*0056*/ 	.short	0x0020
        /*0058*/ 	.byte	0x00, 0xf0, 0x05, 0x00


	//----- nvinfo : EIATTR_KPARAM_INFO
	.align		4
.L_8180:
        /*005c*/ 	.byte	0x04, 0x17
        /*005e*/ 	.short	(.L_8182 - .L_8181)
.L_8181:
        /*0060*/ 	.word	0x00000000
        /*0064*/ 	.short	0x0002
        /*0066*/ 	.short	0x0008
        /*0068*/ 	.byte	0x00, 0xf0, 0x61, 0x00


	//----- nvinfo : EIATTR_KPARAM_INFO
	.align		4
.L_8182:
        /*006c*/ 	.byte	0x04, 0x17
        /*006e*/ 	.short	(.L_8184 - .L_8183)
.L_8183:
        /*0070*/ 	.word	0x00000000
        /*0074*/ 	.short	0x0001
        /*0076*/ 	.short	0x0004
        /*0078*/ 	.byte	0x00, 0xf0, 0x05, 0x00


	//----- nvinfo : EIATTR_KPARAM_INFO
	.align		4
.L_8184:
        /*007c*/ 	.byte	0x04, 0x17
        /*007e*/ 	.short	(.L_8186 - .L_8185)
.L_8185:
        /*0080*/ 	.word	0x00000000
        /*0084*/ 	.short	0x0000
        /*0086*/ 	.short	0x0000
        /*0088*/ 	.byte	0x00, 0xf0, 0x11, 0x00


	//----- nvinfo : EIATTR_MAXREG_COUNT
	.align		4
.L_8186:
        /*008c*/ 	.byte	0x03, 0x1b
        /*008e*/ 	.short	0x00ff


	//----- nvinfo : EIATTR_EXTERNS
	.align		4
        /*0090*/ 	.byte	0x04, 0x0f
        /*0092*/ 	.short	(.L_8188 - .L_8187)


	//   ....[0]....
	.align		4
.L_8187:
        /*0094*/ 	.word	index@(__assertfail)


	//----- nvinfo : EIATTR_MERCURY_ISA_VERSION
	.align		4
.L_8188:
        /*0098*/ 	.byte	0x03, 0x5f
        /*009a*/ 	.short	0x0000


	//----- nvinfo : EIATTR_SYSCALL_OFFSETS
	.align		4
        /*009c*/ 	.byte	0x04, 0x46
        /*009e*/ 	.short	(.L_8190 - .L_8189)


	//   ....[0]....
.L_8189:
        /*00a0*/ 	.word	0x000010d0


	//   ....[1]....
        /*00a4*/ 	.word	0x00002040


	//   ....[2]....
        /*00a8*/ 	.word	0x00003160


	//   ....[3]....
        /*00ac*/ 	.word	0x000040d0


	//   ....[4]....
        /*00b0*/ 	.word	0x00005200


	//   ....[5]....
        /*00b4*/ 	.word	0x00006170


	//   ....[6]....
        /*00b8*/ 	.word	0x00007280


	//   ....[7]....
        /*00bc*/ 	.word	0x000081f0


	//   ....[8]....
        /*00c0*/ 	.word	0x000092c0


	//   ....[9]....
        /*00c4*/ 	.word	0x0000a1a0


	//   ....[10]....
        /*00c8*/ 	.word	0x0000b060


	//   ....[11]....
        /*00cc*/ 	.word	0x0000bf20


	//----- nvinfo : EIATTR_EXIT_INSTR_OFFSETS
	.align		4
.L_8190:
        /*00d0*/ 	.byte	0x04, 0x1c
        /*00d2*/ 	.short	(.L_8192 - .L_8191)


	//   ....[0]....
.L_8191:
        /*00d4*/ 	.word	0x0000b0f0


	//   ....[1]....
        /*00d8*/ 	.word	0x0000b200


	//   ....[2]....
        /*00dc*/ 	.word	0x0000b220


	//   ....[3]....
        /*00e0*/ 	.word	0x0000b2b0


	//   ....[4]....
        /*00e4*/ 	.word	0x0000b2d0


	//   ....[5]....
        /*00e8*/ 	.word	0x0000b2f0


	//   ....[6]....
        /*00ec*/ 	.word	0x0000b380


	//   ....[7]....
        /*00f0*/ 	.word	0x0000b3c0


	//   ....[8]....
        /*00f4*/ 	.word	0x0000b460


	//   ....[9]....
        /*00f8*/ 	.word	0x0000b4b0


	//   ....[10]....
        /*00fc*/ 	.word	0x0000b4e0


	//   ....[11]....
        /*0100*/ 	.word	0x0000b580


	//   ....[12]....
        /*0104*/ 	.word	0x0000b5c0


	//   ....[13]....
        /*0108*/ 	.word	0x0000b750


	//   ....[14]....
        /*010c*/ 	.word	0x0000b8b0


	//   ....[15]....
        /*0110*/ 	.word	0x0000b8f0


	//   ....[16]....
        /*0114*/ 	.word	0x0000b990


	//   ....[17]....
        /*0118*/ 	.word	0x0000bb10


	//   ....[18]....
        /*011c*/ 	.word	0x0000bc90


	//   ....[19]....
        /*0120*/ 	.word	0x0000bdf0


	//   ....[20]....
        /*0124*/ 	.word	0x0000bf30


	//   ....[21]....
        /*0128*/ 	.word	0x0000bf60


	//   ....[22]....
        /*012c*/ 	.word	0x0000bf80


	//----- nvinfo : EIATTR_MAX_THREADS
	.align		4
.L_8192:
        /*0130*/ 	.byte	0x04, 0x05
        /*0132*/ 	.short	(.L_8194 - .L_8193)
.L_8193:
        /*0134*/ 	.word	0x00000080
        /*0138*/ 	.word	0x00000001
        /*013c*/ 	.word	0x00000001


	//----- nvinfo : EIATTR_CRS_STACK_SIZE
	.align		4
.L_8194:
        /*0140*/ 	.byte	0x04, 0x1e
        /*0142*/ 	.short	(.L_8196 - .L_8195)
.L_8195:
        /*0144*/ 	.word	0x00000000
.L_8196:


//--------------------- .nv.info._ZN2at6native18elementwise_kernelILi128ELi4EZNS0_22gpu_kernel_impl_nocastINS0_13BinaryFunctorIbbbZZZNS0_23logical_and_kernel_cudaERNS_14TensorIteratorEENKUlvE0_clEvENKUlvE7_clEvEUlbbE_EEEEvRNS_18TensorIteratorBaseERKT_EUliE_EEviT1_ --------------------------
	.section	.nv.info._ZN2at6native18elementwise_kernelILi128ELi4EZNS0_22gpu_kernel_impl_nocastINS0_13BinaryFunctorIbbbZZZNS0_23logical_and_kernel_cudaERNS_14TensorIteratorEENKUlvE0_clEvENKUlvE7_clEvEUlbbE_EEEEvRNS_18TensorIteratorBaseERKT_EUliE_EEviT1_,"",@"SHT_CUDA_INFO"
	.sectionflags	@""
	.align	4


	//----- nvinfo : EIATTR_CUDA_API_VERSION
	.align		4
        /*0000*/ 	.byte	0x04, 0x37
        /*0002*/ 	.short	(.L_8198 - .L_8197)
.L_8197:
        /*0004*/ 	.word	0x00000082


	//----- nvinfo : EIATTR_SW2861232_WAR
	.align		4
.L_8198:
        /*0008*/ 	.byte	0x01, 0x35
	.zero		2


	//----- nvinfo : EIATTR_PARAM_CBANK
	.align		4
        /*000c*/ 	.byte	0x04, 0x0a
        /*000e*/ 	.short	(.L_8200 - .L_8199)
	.align		4
.L_8199:
        /*0010*/ 	.word	index@(.nv.constant0._ZN2at6native18elementwise_kernelILi128ELi4EZNS0_22gpu_kernel_impl_nocastINS0_13BinaryFunctorIbbbZZZNS0_23logical_and_kernel_cudaERNS_14TensorIteratorEENKUlvE0_clEvENKUlvE7_clEvEUlbbE_EEEEvRNS_18TensorIteratorBaseERKT_EUliE_EEviT1_)
        /*0014*/ 	.short	0x0160
        /*0016*/ 	.short	0x0290


	//----- nvinfo : EIATTR_CBANK_PARAM_SIZE
	.align		4
.L_8200:
        /*0018*/ 	.byte	0x03, 0x19
        /*001a*/ 	.short	0x0290


	//----- nvinfo : EIATTR_KPARAM_INFO
	.align		4
        /*001c*/ 	.byte	0x04, 0x17
        /*001e*/ 	.short	(.L_8202 - .L_8201)
.L_8201:
        /*0020*/ 	.word	0x00000000
        /*0024*/ 	.short	0x0001
        /*0026*/ 	.short	0x0008
        /*0028*/ 	.byte	0x00, 0xf0, 0x21, 0x0a


	//----- nvinfo : EIATTR_KPARAM_INFO
	.align		4
.L_8202:
        /*002c*/ 	.byte	0x04, 0x17
        /*002e*/ 	.short	(.L_8204 - .L_8203)
.L_8203:
        /*0030*/ 	.word	0x00000000
        /*0034*/ 	.short	0x0000
        /*0036*/ 	.short	0x0000
        /*0038*/ 	.byte	0x00, 0xf0, 0x11, 0x00


	//----- nvinfo : EIATTR_MAXREG_COUNT
	.align		4
.L_8204:
        /*003c*/ 	.byte	0x03, 0x1b
        /*003e*/ 	.short	0x0080


	//----- nvinfo : EIATTR_MERCURY_ISA_VERSION
	.align		4
        /*0040*/ 	.byte	0x03, 0x5f
        /*0042*/ 	.short	0x0000


	//----- nvinfo : EIATTR_EXIT_INSTR_OFFSETS
	.align		4
        /*0044*/ 	.byte	0x04, 0x1c
        /*0046*/ 	.short	(.L_8206 - .L_8205)


	//   ....[0]....
.L_8205:
        /*0048*/ 	.word	0x000032e0


	//   ....[1]....
        /*004c*/ 	.word	0x00004380


	//----- nvinfo : EIATTR_MAX_THREADS
	.align		4
.L_8206:
        /*0050*/ 	.byte	0x04, 0x05
        /*0052*/ 	.short	(.L_8208 - .L_8207)
.L_8207:
        /*0054*/ 	.word	0x00000080
        /*0058*/ 	.word	0x00000001
        /*005c*/ 	.word	0x00000001


	//----- nvinfo : EIATTR_CRS_STACK_SIZE
	.align		4
.L_8208:
        /*0060*/ 	.byte	0x04, 0x1e
        /*0062*/ 	.short	(.L_8210 - .L_8209)
.L_8209:
        /*0064*/ 	.word	0x00000000
.L_8210:


//--------------------- .nv.info._ZN2at6native27unrolled_elementwise_kernelINS0_13BinaryFunctorIbbbZZZNS0_23logical_and_kernel_cudaERNS_14TensorIteratorEENKUlvE0_clEvENKUlvE7_clEvEUlbbE_EESt5arrayIPcLm3EELi4E23TrivialOffsetCalculatorILi2EjESC_ILi1EjENS0_6memory15LoadWithoutCastENSF_16StoreWithoutCastEEEviT_T0_T2_T3_T4_T5_ --------------------------
	.section	.nv.info._ZN2at6native27unrolled_elementwise_kernelINS0_13BinaryFunctorIbbbZZZNS0_23logical_and_kernel_cudaERNS_14TensorIteratorEENKUlvE0_clEvENKUlvE7_clEvEUlbbE_EESt5arrayIPcLm3EELi4E23TrivialOffsetCalculatorILi2EjESC_ILi1EjENS0_6memory15LoadWithoutCastENSF_16StoreWithoutCastEEEviT_T0_T2_T3_T4_T5_,"",@"SHT_CUDA_INFO"
	.sectionflags	@""
	.align	4


	//----- nvinfo : EIATTR_CUDA_API_VERSION
	.align		4
        /*0000*/ 	.byte	0x04, 0x37
        /*0002*/ 	.short	(.L_8212 - .L_8211)
.L_8211:
        /*0004*/ 	.word	0x00000082


	//----- nvinfo : EIATTR_SW2861232_WAR
	.align		4
.L_8212:
        /*0008*/ 	.byte	0x01, 0x35
	.zero		2


	//----- nvinfo : EIATTR_PARAM_CBANK
	.align		4
        /*000c*/ 	.byte	0x04, 0x0a
        /*000e*/ 	.short	(.L_8214 - .L_8213)
	.align		4
.L_8213:
        /*0010*/ 	.word	index@(.nv.constant0._ZN2at6native27unrolled_elementwise_kernelINS0_13BinaryFunctorIbbbZZZNS0_23logical_and_kernel_cudaERNS_14TensorIteratorEENKUlvE0_clEvENKUlvE7_clEvEUlbbE_EESt5arrayIPcLm3EELi4E23TrivialOffsetCalculatorILi2EjESC_ILi1EjENS0_6memory15LoadWithoutCastENSF_16StoreWithoutCastEEEviT_T0_T2_T3_T4_T5_)
        /*0014*/ 	.short	0x0160
        /*0016*/ 	.short	0x0024


	//----- nvinfo : EIATTR_CBANK_PARAM_SIZE
	.align		4
.L_8214:
        /*0018*/ 	.byte	0x03, 0x19
        /*001a*/ 	.short	0x0024


	//----- nvinfo : EIATTR_KPARAM_INFO
	.align		4
        /*001c*/ 	.byte	0x04, 0x17
        /*001e*/ 	.short	(.L_8216 - .L_8215)
.L_8215:
        /*0020*/ 	.word	0x00000000
        /*0024*/ 	.short	0x0006
        /*0026*/ 	.short	0x0023
        /*0028*/ 	.byte	0x00, 0xf0, 0x05, 0x00


	//----- nvinfo : EIATTR_KPARAM_INFO
	.align		4
.L_8216:
        /*002c*/ 	.byte	0x04, 0x17
        /*002e*/ 	.short	(.L_8218 - .L_8217)
.L_8217:
        /*0030*/ 	.word	0x00000000
        /*0034*/ 	.short	0x0005
        /*0036*/ 	.short	0x0022
        /*0038*/ 	.byte	0x00, 0xf0, 0x05, 0x00


	//----- nvinfo : EIATTR_KPARAM_INFO
	.align		4
.L_8218:
        /*003c*/ 	.byte	0x04, 0x17
        /*003e*/ 	.short	(.L_8220 - .L_8219)
.L_8219:
        /*0040*/ 	.word	0x00000000
        /*0044*/ 	.short	0x0004
        /*0046*/ 	.short	0x0021
        /*0048*/ 	.byte	0x00, 0xf0, 0x05, 0x00


	//----- nvinfo : EIATTR_KPARAM_INFO
	.align		4
.L_8220:
        /*004c*/ 	.byte	0x04, 0x17
        /*004e*/ 	.short	(.L_8222 - .L_8221)
.L_8221:
        /*0050*/ 	.word	0x00000000
        /*0054*/ 	.short	0x0003
        /*0056*/ 	.short	0x0020
        /*0058*/ 	.byte	0x00, 0xf0, 0x05, 0x00


	//----- nvinfo : EIATTR_KPARAM_INFO
	.align		4
.L_8222:
        /*005c*/ 	.byte	0x04, 0x17
        /*005e*/ 	.short	(.L_8224 - .L_8223)
.L_8223:
        /*0060*/ 	.word	0x00000000
        /*0064*/ 	.short	0x0002
        /*0066*/ 	.short	0x0008
        /*0068*/ 	.byte	0x00, 0xf0, 0x61, 0x00


	//----- nvinfo : EIATTR_KPARAM_INFO
	.align		4
.L_8224:
        /*006c*/ 	.byte	0x04, 0x17
        /*006e*/ 	.short	(.L_8226 - .L_8225)
.L_8225:
        /*0070*/ 	.word	0x00000000
        /*0074*/ 	.short	0x0001
        /*0076*/ 	.short	0x0004
        /*0078*/ 	.byte	0x00, 0xf0, 0x05, 0x00


	//----- nvinfo : EIATTR_KPARAM_INFO
	.align		4
.L_8226:
        /*007c*/ 	.byte	0x04, 0x17
        /*007e*/ 	.short	(.L_8228 - .L_8227)
.L_8227:
        /*0080*/ 	.word	0x00000000
        /*0084*/ 	.short	0x0000
        /*0086*/ 	.short	0x0000
        /*0088*/ 	.byte	0x00, 0xf0, 0x11, 0x00


	//----- nvinfo : EIATTR_MAXREG_COUNT
	.align		4
.L_8228:
        /*008c*/ 	.byte	0x03, 0x1b
        /*008e*/ 	.short	0x00ff


	//----- nvinfo : EIATTR_MERCURY_ISA_VERSION
	.align		4
        /*0090*/ 	.byte	0x03, 0x5f
        /*0092*/ 	.short	0x0000


	//----- nvinfo : EIATTR_EXIT_INSTR_OFFSETS
	.align		4
        /*0094*/ 	.byte	0x04, 0x1c
        /*0096*/ 	.short	(.L_8230 - .L_8229)


	//   ....[0]....
.L_8229:
        /*0098*/ 	.word	0x00000640


	//   ....[1]....
        /*009c*/ 	.word	0x000006c0


	//----- nvinfo : EIATTR_MAX_THREADS
	.align		4
.L_8230:
        /*00a0*/ 	.byte	0x04, 0x05
        /*00a2*/ 	.short	(.L_8232 - .L_8231)
.L_8231:
        /*00a4*/ 	.word	0x00000080
        /*00a8*/ 	.word	0x00000001
        /*00ac*/ 	.word	0x00000001


	//----- nvinfo : EIATTR_CRS_STACK_SIZE
	.align		4
.L_8232:
        /*00b0*/ 	.byte	0x04, 0x1e
        /*00b2*/ 	.short	(.L_8234 - .L_8233)
.L_8233:
        /*00b4*/ 	.word	0x00000000
.L_8234:


//--------------------- .nv.info._ZN2at6native29vectorized_elementwise_kernelILi2ENS0_13BinaryFunctorIbbbZZZNS0_23logical_and_kernel_cudaERNS_14TensorIteratorEENKUlvE0_clEvENKUlvE7_clEvEUlbbE_EESt5arrayIPcLm3EEEEviT0_T1_ --------------------------
	.section	.nv.info._ZN2at6native29vectorized_elementwise_kernelILi2ENS0_13BinaryFunctorIbbbZZZNS0_23logical_and_kernel_cudaERNS_14TensorIteratorEENKUlvE0_clEvENKUlvE7_clEvEUlbbE_EESt5arrayIPcLm3EEEEviT0_T1_,"",@"SHT_CUDA_INFO"
	.sectionflags	@""
	.align	4


	//----- nvinfo : EIATTR_CUDA_API_VERSION
	.align		4
        /*0000*/ 	.byte	0x04, 0x37
        /*0002*/ 	.short	(.L_8236 - .L_8235)
.L_8235:
        /*0004*/ 	.word	0x00000082


	//----- nvinfo : EIATTR_SW2861232_WAR
	.align		4
.L_8236:
        /*0008*/ 	.byte	0x01, 0x35
	.zero		2


	//----- nvinfo : EIATTR_PARAM_CBANK
	.align		4
        /*000c*/ 	.byte	0x04, 0x0a
        /*000e*/ 	.short	(.L_8238 - .L_8237)
	.align		4
.L_8237:
        /*0010*/ 	.word	index@(.nv.constant0._ZN2at6native29vectorized_elementwise_kernelILi2ENS0_13BinaryFunctorIbbbZZZNS0_23logical_and_kernel_cudaERNS_14TensorIteratorEENKUlvE0_clEvENKUlvE7_clEvEUlbbE_EESt5arrayIPcLm3EEEEviT0_T1_)
        /*0014*/ 	.short	0x0160
        /*0016*/ 	.short	0x0020


	//----- nvinfo : EIATTR_CBANK_PARAM_SIZE
	.align		4
.L_8238:
        /*0018*/ 	.byte	0x03, 0x19
        /*001a*/ 	.short	0x0020


	//----- nvinfo : EIATTR_KPARAM_INFO
	.align		4
        /*001c*/ 	.byte	0x04, 0x17
        /*001e*/ 	.short	(.L_8240 - .L_8239)
.L_8239:
        /*0020*/ 	.word	0x00000000
        /*0024*/ 	.short	0x0002
        /*0026*/ 	.short	0x0008
        /*0028*/ 	.byte	0x00, 0xf0, 0x61, 0x00


	//----- nvinfo : EIATTR_KPARAM_INFO
	.align		4
.L_8240:
        /*002c*/ 	.byte	0x04, 0x17
        /*002e*/ 	.short	(.L_8242 - .L_8241)
.L_8241:
        /*0030*/ 	.word	0x00000000
        /*0034*/ 	.short	0x0001
        /*0036*/ 	.short	0x0004
        /*0038*/ 	.byte	0x00, 0xf0, 0x05, 0x00


	//----- nvinfo : EIATTR_KPARAM_INFO
	.align		4
.L_8242:
        /*003c*/ 	.byte	0x04, 0x17
        /*003e*/ 	.short	(.L_8244 - .L_8243)
.L_8243:
        /*0040*/ 	.word	0x00000000
        /*0044*/ 	.short	0x0000
        /*0046*/ 	.short	0x0000
        /*0048*/ 	.byte	0x00, 0xf0, 0x11, 0x00


	//----- nvinfo : EIATTR_MAXREG_COUNT
	.align		4
.L_8244:
        /*004c*/ 	.byte	0x03, 0x1b
        /*004e*/ 	.short	0x00ff


	//----- nvinfo : EIATTR_MERCURY_ISA_VERSION
	.align		4
        /*0050*/ 	.byte	0x03, 0x5f
        /*0052*/ 	.short	0x0000


	//----- nvinfo : EIATTR_EXIT_INSTR_OFFSETS
	.align		4
        /*0054*/ 	.byte	0x04, 0x1c
        /*0056*/ 	.short	(.L_8246 - .L_8245)


	//   ....[0]....
.L_8245:
        /*0058*/ 	.word	0x000004a0


	//   ....[1]....
        /*005c*/ 	.word	0x00001210


	//   ....[2]....
        /*0060*/ 	.word	0x00001270


	//----- nvinfo : EIATTR_MAX_THREADS
	.align		4
.L_8246:
        /*0064*/ 	.byte	0x04, 0x05
        /*0066*/ 	.short	(.L_8248 - .L_8247)
.L_8247:
        /*0068*/ 	.word	0x00000080
        /*006c*/ 	.word	0x00000001
        /*0070*/ 	.word	0x00000001


	//----- nvinfo : EIATTR_CRS_STACK_SIZE
	.align		4
.L_8248:
        /*0074*/ 	.byte	0x04, 0x1e
        /*0076*/ 	.short	(.L_8250 - .L_8249)
.L_8249:
        /*0078*/ 	.word	0x00000000
.L_8250:


//--------------------- .nv.info._ZN2at6native29vectorized_elementwise_kernelILi4ENS0_13BinaryFunctorIbbbZZZNS0_23logical_and_kernel_cudaERNS_14TensorIteratorEENKUlvE0_clEvENKUlvE7_clEvEUlbbE_EESt5arrayIPcLm3EEEEviT0_T1_ --------------------------
	.section	.nv.info._ZN2at6native29vectorized_elementwise_kernelILi4ENS0_13BinaryFunctorIbbbZZZNS0_23logical_and_kernel_cudaERNS_14TensorIteratorEENKUlvE0_clEvENKUlvE7_clEvEUlbbE_EESt5arrayIPcLm3EEEEviT0_T1_,"",@"SHT_CUDA_INFO"
	.sectionflags	@""
	.align	4


	//----- nvinfo : EIATTR_CUDA_API_VERSION
	.align		4
        /*0000*/ 	.byte	0x04, 0x37
        /*0002*/ 	.short	(.L_8252 - .L_8251)
.L_8251:
        /*0004*/ 	.word	0x00000082


	//----- nvinfo : EIATTR_SW2861232_WAR
	.align		4
.L_8252:
        /*0008*/ 	.byte	0x01, 0x35
	.zero		2


	//----- nvinfo : EIATTR_PARAM_CBANK
	.align		4
        /*000c*/ 	.byte	0x04, 0x0a
        /*000e*/ 	.short	(.L_8254 - .L_8253)
	.align		4
.L_8253:
        /*0010*/ 	.word	index@(.nv.constant0._ZN2at6native29vectorized_elementwise_kernelILi4ENS0_13BinaryFunctorIbbbZZZNS0_23logical_and_kernel_cudaERNS_14TensorIteratorEENKUlvE0_clEvENKUlvE7_clEvEUlbbE_EESt5arrayIPcLm3EEEEviT0_T1_)
        /*0014*/ 	.short	0x0160
        /*0016*/ 	.short	0x0020


	//----- nvinfo : EIATTR_CBANK_PARAM_SIZE
	.align		4
.L_8254:
        /*0018*/ 	.byte	0x03, 0x19
        /*001a*/ 	.short	0x0020


	//----- nvinfo : EIATTR_KPARAM_INFO
	.align		4
        /*001c*/ 	.byte	0x04, 0x17
        /*001e*/ 	.short	(.L_8256 - .L_8255)
.L_8255:
        /*0020*/ 	.word	0x00000000
        /*0024*/ 	.short	0x0002
        /*0026*/ 	.short	0x0008
        /*0028*/ 	.byte	0x00, 0xf0, 0x61, 0x00


	//----- nvinfo : EIATTR_KPARAM_INFO
	.align		4
.L_8256:
        /*002c*/ 	.byte	0x04, 0x17
        /*002e*/ 	.short	(.L_8258 - .L_8257)
.L_8257:
        /*0030*/ 	.word	0x00000000
        /*0034*/ 	.short	0x0001
        /*0036*/ 	.short	0x0004
        /*0038*/ 	.byte	0x00, 0xf0, 0x05, 0x00


	//----- nvinfo : EIATTR_KPARAM_INFO
	.align		4
.L_8258:
        /*003c*/ 	.byte	0x04, 0x17
        /*003e*/ 	.short	(.L_8260 - .L_8259)
.L_8259:
        /*0040*/ 	.word	0x00000000
        /*0044*/ 	.short	0x0000
        /*0046*/ 	.short	0x0000
        /*0048*/ 	.byte	0x00, 0xf0, 0x11, 0x00


	//----- nvinfo : EIATTR_MAXREG_COUNT
	.align		4
.L_8260:
        /*004c*/ 	.byte	0x03, 0x1b
        /*004e*/ 	.short	0x00ff


	//----- nvinfo : EIATTR_MERCURY_ISA_VERSION
	.align		4
        /*0050*/ 	.byte	0x03, 0x5f
        /*0052*/ 	.short	0x0000


	//----- nvinfo : EIATTR_EXIT_INSTR_OFFSETS
	.align		4
        /*0054*/ 	.byte	0x04, 0x1c
        /*0056*/ 	.short	(.L_8262 - .L_8261)


	//   ....[0]....
.L_8261:
        /*0058*/ 	.word	0x00000460


	//   ....[1]....
        /*005c*/ 	.word	0x000011d0


	//   ....[2]....
        /*0060*/ 	.word	0x00001230


	//----- nvinfo : EIATTR_MAX_THREADS
	.align		4
.L_8262:
        /*0064*/ 	.byte	0x04, 0x05
        /*0066*/ 	.short	(.L_8264 - .L_8263)
.L_8263:
        /*0068*/ 	.word	0x00000080
        /*006c*/ 	.word	0x00000001
        /*0070*/ 	.word	0x00000001


	//----- nvinfo : EIATTR_CRS_STACK_SIZE
	.align		4
.L_8264:
        /*0074*/ 	.byte	0x04, 0x1e
        /*0076*/ 	.short	(.L_8266 - .L_8265)
.L_8265:
        /*0078*/ 	.word	0x00000000
.L_8266:


//--------------------- .nv.info._ZN2at6native29vectorized_elementwise_kernelILi8ENS0_13BinaryFunctorIbbbZZZNS0_23logical_and_kernel_cudaERNS_14TensorIteratorEENKUlvE0_clEvENKUlvE7_clEvEUlbbE_EESt5arrayIPcLm3EEEEviT0_T1_ --------------------------
	.section	.nv.info._ZN2at6native29vectorized_elementwise_kernelILi8ENS0_13BinaryFunctorIbbbZZZNS0_23logical_and_kernel_cudaERNS_14TensorIteratorEENKUlvE0_clEvENKUlvE7_clEvEUlbbE_EESt5arrayIPcLm3EEEEviT0_T1_,"",@"SHT_CUDA_INFO"
	.sectionflags	@""
	.align	4


	//----- nvinfo : EIATTR_CUDA_API_VERSION
	.align		4
        /*0000*/ 	.byte	0x04, 0x37
        /*0002*/ 	.short	(.L_8268 - .L_8267)
.L_8267:
        /*0004*/ 	.word	0x00000082


	//----- nvinfo : EIATTR_SW2861232_WAR
	.align		4
.L_8268:
        /*0008*/ 	.byte	0x01, 0x35
	.zero		2


	//----- nvinfo : EIATTR_PARAM_CBANK
	.align		4
        /*000c*/ 	.byte	0x04, 0x0a
        /*000e*/ 	.short	(.L_8270 - .L_8269)
	.align		4
.L_8269:
        /*0010*/ 	.word	index@(.nv.constant0._ZN2at6native29vectorized_elementwise_kernelILi8ENS0_13BinaryFunctorIbbbZZZNS0_23logical_and_kernel_cudaERNS_14TensorIteratorEENKUlvE0_clEvENKUlvE7_clEvEUlbbE_EESt5arrayIPcLm3EEEEviT0_T1_)
        /*0014*/ 	.short	0x0160
        /*0016*/ 	.short	0x0020


	//----- nvinfo : EIATTR_CBANK_PARAM_SIZE
	.align		4
.L_8270:
        /*0018*/ 	.byte	0x03, 0x19
        /*001a*/ 	.short	0x0020


	//----- nvinfo : EIATTR_KPARAM_INFO
	.align		4
        /*001c*/ 	.byte	0x04, 0x17
        /*001e*/ 	.short	(.L_8272 - .L_8271)
.L_8271:
        /*0020*/ 	.word	0x00000000
        /*0024*/ 	.short	0x0002
        /*0026*/ 	.short	0x0008
        /*0028*/ 	.byte	0x00, 0xf0, 0x61, 0x00


	//----- nvinfo : EIATTR_KPARAM_INFO
	.align		4
.L_8272:
        /*002c*/ 	.byte	0x04, 0x17
        /*002e*/ 	.short	(.L_8274 - .L_8273)
.L_8273:
        /*0030*/ 	.word	0x00000000
        /*0034*/ 	.short	0x0001
        /*0036*/ 	.short	0x0004
        /*0038*/ 	.byte	0x00, 0xf0, 0x05, 0x00


	//----- nvinfo : EIATTR_KPARAM_INFO
	.align		4
.L_8274:
        /*003c*/ 	.byte	0x04, 0x17
        /*003e*/ 	.short	(.L_8276 - .L_8275)
.L_8275:
        /*0040*/ 	.word	0x00000000
        /*0044*/ 	.short	0x0000
        /*0046*/ 	.short	0x0000
        /*0048*/ 	.byte	0x00, 0xf0, 0x11, 0x00


	//----- nvinfo : EIATTR_MAXREG_COUNT
	.align		4
.L_8276:
        /*004c*/ 	.byte	0x03, 0x1b
        /*004e*/ 	.short	0x00ff


	//----- nvinfo : EIATTR_MERCURY_ISA_VERSION
	.align		4
        /*0050*/ 	.byte	0x03, 0x5f
        /*0052*/ 	.short	0x0000


	//----- nvinfo : EIATTR_EXIT_INSTR_OFFSETS
	.align		4
        /*0054*/ 	.byte	0x04, 0x1c
        /*0056*/ 	.short	(.L_8278 - .L_8277)


	//   ....[0]....
.L_8277:
        /*0058*/ 	.word	0x00000010


	//----- nvinfo : EIATTR_MAX_THREADS
	.align		4
.L_8278:
        /*005c*/ 	.byte	0x04, 0x05
        /*005e*/ 	.short	(.L_8280 - .L_8279)
.L_8279:
        /*0060*/ 	.word	0x00000080
        /*0064*/ 	.word	0x00000001
        /*0068*/ 	.word	0x00000001
.L_8280:


//--------------------- .nv.info._ZN2at6native18elementwise_kernelILi128ELi4EZNS0_15gpu_kernel_implINS0_13AUnaryFunctorIN3c104HalfES5_bZZZNS0_23logical_and_kernel_cudaERNS_14TensorIteratorEENKUlvE0_clEvENKUlvE6_clEvEUlS5_S5_E_EEEEvRNS_18TensorIteratorBaseERKT_EUliE_EEviT1_ --------------------------
	.section	.nv.info._ZN2at6native18elementwise_kernelILi128ELi4EZNS0_15gpu_kernel_implINS0_13AUnaryFunctorIN3c104HalfES5_bZZZNS0_23logical_and_kernel_cudaERNS_14TensorIteratorEENKUlvE0_clEvENKUlvE6_clEvEUlS5_S5_E_EEEEvRNS_18TensorIteratorBaseERKT_EUliE_EEviT1_,"",@"SHT_CUDA_INFO"
	.sectionflags	@""
	.align	4


	//----- nvinfo : EIATTR_CUDA_API_VERSION
	.align		4
        /*0000*/ 	.byte	0x04, 0x37
        /*0002*/ 	.short	(.L_8282 - .L_8281)
.L_8281:
        /*0004*/ 	.word	0x00000082


	//----- nvinfo : EIATTR_SW2861232_WAR
	.align		4
.L_8282:
        /*0008*/ 	.byte	0x01, 0x35
	.zero		2


	//----- nvinfo : EIATTR_PARAM_CBANK
	.align		4
        /*000c*/ 	.byte	0x04, 0x0a
        /*000e*/ 	.short	(.L_8284 - .L_8283)
	.align		4
.L_8283:
        /*0010*/ 	.word	index@(.nv.constant0._ZN2at6native18elementwise_kernelILi128ELi4EZNS0_15gpu_kernel_implINS0_13AUnaryFunctorIN3c104HalfES5_bZZZNS0_23logical_and_kernel_cudaERNS_14TensorIteratorEENKUlvE0_clEvENKUlvE6_clEvEUlS5_S5_E_EEEEvRNS_18TensorIteratorBaseERKT_EUliE_EEviT1_)
        /*0014*/ 	.short	0x0160
        /*0016*/ 	.short	0x0220


	//----- nvinfo : EIATTR_CBANK_PARAM_SIZE
	.align		4
.L_8284:
        /*0018*/ 	.byte	0x03, 0x19
        /*001a*/ 	.short	0x0220


	//----- nvinfo : EIATTR_KPARAM_INFO
	.align		4
        /*001c*/ 	.byte	0x04, 0x17
        /*001e*/ 	.short	(.L_8286 - .L_8285)
.L_8285:
        /*0020*/ 	.word	0x00000000
        /*0024*/ 	.short	0x0001
        /*0026*/ 	.short	0x0008
        /*0028*/ 	.byte	0x00, 0xf0, 0x61, 0x08


	//----- nvinfo : EIATTR_KPARAM_INFO
	.align		4
.L_8286:
        /*002c*/ 	.byte	0x04, 0x17
        /*002e*/ 	.short	(.L_8288 - .L_8287)
.L_8287:
        /*0030*/ 	.word	0x00000000
        /*0034*/ 	.short	0x0000
        /*0036*/ 	.short	0x0000
        /*0038*/ 	.byte	0x00, 0xf0, 0x11, 0x00


	//----- nvinfo : EIATTR_MAXREG_COUNT
	.align		4
.L_8288:
        /*003c*/ 	.byte	0x03, 0x1b
        /*003e*/ 	.short	0x0080


	//----- nvinfo : EIATTR_EXTERNS
	.align		4
        /*0040*/ 	.byte	0x04, 0x0f
        /*0042*/ 	.short	(.L_8290 - .L_8289)


	//   ....[0]....
	.align		4
.L_8289:
        /*0044*/ 	.word	index@(__assertfail)


	//----- nvinfo : EIATTR_MERCURY_ISA_VERSION
	.align		4
.L_8290:
        /*0048*/ 	.byte	0x03, 0x5f
        /*004a*/ 	.short	0x0000


	//----- nvinfo : EIATTR_SYSCALL_OFFSETS
	.align		4
        /*004c*/ 	.byte	0x04, 0x46
        /*004e*/ 	.short	(.L_8292 - .L_8291)


	//   ....[0]....
.L_8291:
        /*0050*/ 	.word	0x00001db0


	//   ....[1]....
        /*0054*/ 	.word	0x00002cf0


	//   ....[2]....
        /*0058*/ 	.word	0x00004b00


	//   ....[3]....
        /*005c*/ 	.word	0x00005a40


	//   ....[4]....
        /*0060*/ 	.word	0x00007820


	//   ....[5]....
        /*0064*/ 	.word	0x00008760


	//   ....[6]....
        /*0068*/ 	.word	0x0000a550


	//   ....[7]....
        /*006c*/ 	.word	0x0000b490


	//----- nvinfo : EIATTR_EXIT_INSTR_OFFSETS
	.align		4
.L_8292:
        /*0070*/ 	.byte	0x04, 0x1c
        /*0072*/ 	.short	(.L_8294 - .L_8293)


	//   ....[0]....
.L_8293:
        /*0074*/ 	.word	0x00008810


	//   ....[1]....
        /*0078*/ 	.word	0x0000a740


	//   ....[2]....
        /*007c*/ 	.word	0x0000a760


	//   ....[3]....
        /*0080*/ 	.word	0x0000a800


	//   ....[4]....
        /*0084*/ 	.word	0x0000a830


	//   ....[5]....
        /*0088*/ 	.word	0x0000a850


	//   ....[6]....
        /*008c*/ 	.word	0x0000a8e0


	//   ....[7]....
        /*0090*/ 	.word	0x0000a920


	//   ....[8]....
        /*0094*/ 	.word	0x0000a9c0


	//   ....[9]....
        /*0098*/ 	.word	0x0000aa10


	//   ....[10]....
        /*009c*/ 	.word	0x0000aa40


	//   ....[11]....
        /*00a0*/ 	.word	0x0000aae0


	//   ....[12]....
        /*00a4*/ 	.word	0x0000ab20


	//   ....[13]....
        /*00a8*/ 	.word	0x0000acb0


	//   ....[14]....
        /*00ac*/ 	.word	0x0000ae10


	//   ....[15]....
        /*00b0*/ 	.word	0x0000ae50


	//   ....[16]....
        /*00b4*/ 	.word	0x0000aef0


	//   ....[17]....
        /*00b8*/ 	.word	0x0000b070


	//   ....[18]....
        /*00bc*/ 	.word	0x0000b1f0


	//   ....[19]....
        /*00c0*/ 	.word	0x0000b360


	//   ....[20]....
        /*00c4*/ 	.word	0x0000b4a0


	//   ....[21]....
        /*00c8*/ 	.word	0x0000b4e0


	//   ....[22]....
        /*00cc*/ 	.word	0x0000b510


	//----- nvinfo : EIATTR_MAX_THREADS
	.align		4
.L_8294:
        /*00d0*/ 	.byte	0x04, 0x05
        /*00d2*/ 	.short	(.L_8296 - .L_8295)
.L_8295:
        /*00d4*/ 	.word	0x00000080
        /*00d8*/ 	.word	0x00000001
        /*00dc*/ 	.word	0x00000001


	//----- nvinfo : EIATTR_CRS_STACK_SIZE
	.align		4
.L_8296:
        /*00e0*/ 	.byte	0x04, 0x1e
        /*00e2*/ 	.short	(.L_8298 - .L_8297)
.L_8297:
        /*00e4*/ 	.word	0x00000000
.L_8298:


//--------------------- .nv.info._ZN2at6native27unrolled_elementwise_kernelINS0_13AUnaryFunctorIN3c104HalfES4_bZZZNS0_23logical_and_kernel_cudaERNS_14TensorIteratorEENKUlvE0_clEvENKUlvE6_clEvEUlS4_S4_E_EESt5arrayIPcLm2EELi4E23TrivialOffsetCalculatorILi1EjESF_NS0_6memory12LoadWithCastILi1EEENSG_13StoreWithCastILi1EEEEEviT_T0_T2_T3_T4_T5_ --------------------------
	.section	.nv.info._ZN2at6native27unrolled_elementwise_kernelINS0_13AUnaryFunctorIN3c104HalfES4_bZZZNS0_23logical_and_kernel_cudaERNS_14TensorIteratorEENKUlvE0_clEvENKUlvE6_clEvEUlS4_S4_E_EESt5arrayIPcLm2EELi4E23TrivialOffsetCalculatorILi1EjESF_NS0_6memory12LoadWithCastILi1EEENSG_13StoreWithCastILi1EEEEEviT_T0_T2_T3_T4_T5_,"",@"SHT_CUDA_INFO"
	.sectionflags	@""
	.align	4


	//----- nvinfo : EIATTR_CUDA_API_VERSION
	.align		4
        /*0000*/ 	.byte	0x04, 0x37
        /*0002*/ 	.short	(.L_8300 - .L_8299)
.L_8299:
        /*0004*/ 	.word	0x00000082


	//----- nvinfo : EIATTR_SW2861232_WAR
	.align		4
.L_8300:
        /*0008*/ 	.byte	0x01, 0x35
	.zero		2


	//----- nvinfo : EIATTR_PARAM_CBANK
	.align		4
        /*000c*/ 	.byte	0x04, 0x0a
        /*000e*/ 	.short	(.L_8302 - .L_8301)
	.align		4
.L_8301:
        /*0010*/ 	.word	index@(.nv.constant0._ZN2at6native27unrolled_elementwise_kernelINS0_13AUnaryFunctorIN3c104HalfES4_bZZZNS0_23logical_and_kernel_cudaERNS_14TensorIteratorEENKUlvE0_clEvENKUlvE6_clEvEUlS4_S4_E_EESt5arrayIPcLm2EELi4E23TrivialOffsetCalculatorILi1EjESF_NS0_6memory12LoadWithCastILi1EEENSG_13StoreWithCastILi1EEEEEviT_T0_T2_T3_T4_T5_)
        /*0014*/ 	.short	0x0160
        /*0016*/ 	.short	0x002c


	//----- nvinfo : EIATTR_CBANK_PARAM_SIZE
	.align		4
.L_8302:
        /*0018*/ 	.byte	0x03, 0x19
        /*001a*/ 	.short	0x002c


	//----- nvinfo : EIATTR_KPARAM_INFO
	.align		4
        /*001c*/ 	.byte	0x04, 0x17
        /*001e*/ 	.short	(.L_8304 - .L_8303)
.L_8303:
        /*0020*/ 	.word	0x00000000
        /*0024*/ 	.short	0x0006
        /*0026*/ 	.short	0x0024
        /*0028*/ 	.byte	0x00, 0xf0, 0x21, 0x00


	//----- nvinfo : EIATTR_KPARAM_INFO
	.align		4
.L_8304:
        /*002c*/ 	.byte	0x04, 0x17
        /*002e*/ 	.short	(.L_8306 - .L_8305)
.L_8305:
        /*0030*/ 	.word	0x00000000
        /*0034*/ 	.short	0x0005
        /*0036*/ 	.short	0x001c
        /*0038*/ 	.byte	0x00, 0xf0, 0x21, 0x00


	//----- nvinfo : EIATTR_KPARAM_INFO
	.align		4
.L_8306:
        /*003c*/ 	.byte	0x04, 0x17
        /*003e*/ 	.short	(.L_8308 - .L_8307)
.L_8307:
        /*0040*/ 	.word	0x00000000
        /*0044*/ 	.short	0x0004
        /*0046*/ 	.short	0x0019
        /*0048*/ 	.byte	0x00, 0xf0, 0x05, 0x00


	//----- nvinfo : EIATTR_KPARAM_INFO
	.align		4
.L_8308:
        /*004c*/ 	.byte	0x04, 0x17
        /*004e*/ 	.short	(.L_8310 - .L_8309)
.L_8309:
        /*0050*/ 	.word	0x00000000
        /*0054*/ 	.short	0x0003
        /*0056*/ 	.short	0x0018
        /*0058*/ 	.byte	0x00, 0xf0, 0x05, 0x00


	//----- nvinfo : EIATTR_KPARAM_INFO
	.align		4
.L_8310:
        /*005c*/ 	.byte	0x04, 0x17
        /*005e*/ 	.short	(.L_8312 - .L_8311)
.L_8311:
        /*0060*/ 	.word	0x00000000
        /*0064*/ 	.short	0x0002
        /*0066*/ 	.short	0x0008
        /*0068*/ 	.byte	0x00, 0xf0, 0x41, 0x00


	//----- nvinfo : EIATTR_KPARAM_INFO
	.align		4
.L_8312:
        /*006c*/ 	.byte	0x04, 0x17
        /*006e*/ 	.short	(.L_8314 - .L_8313)
.L_8313:
        /*0070*/ 	.word	0x00000000
        /*0074*/ 	.short	0x0001
        /*0076*/ 	.short	0x0004
        /*0078*/ 	.byte	0x00, 0xf0, 0x11, 0x00


	//----- nvinfo : EIATTR_KPARAM_INFO
	.align		4
.L_8314:
        /*007c*/ 	.byte	0x04, 0x17
        /*007e*/ 	.short	(.L_8316 - .L_8315)
.L_8315:
        /*0080*/ 	.word	0x00000000
        /*0084*/ 	.short	0x0000
        /*0086*/ 	.short	0x0000
        /*0088*/ 	.byte	0x00, 0xf0, 0x11, 0x00


	//----- nvinfo : EIATTR_MAXREG_COUNT
	.align		4
.L_8316:
        /*008c*/ 	.byte	0x03, 0x1b
        /*008e*/ 	.short	0x00ff


	//----- nvinfo : EIATTR_EXTERNS
	.align		4
        /*0090*/ 	.byte	0x04, 0x0f
        /*0092*/ 	.short	(.L_8318 - .L_8317)


	//   ....[0]....
	.align		4
.L_8317:
        /*0094*/ 	.word	index@(__assertfail)


	//----- nvinfo : EIATTR_MERCURY_ISA_VERSION
	.align		4
.L_8318:
        /*0098*/ 	.byte	0x03, 0x5f
        /*009a*/ 	.short	0x0000


	//----- nvinfo : EIATTR_SYSCALL_OFFSETS
	.align		4
        /*009c*/ 	.byte	0x04, 0x46
        /*009e*/ 	.short	(.L_8320 - .L_8319)


	//   ....[0]....
.L_8319:
        /*00a0*/ 	.word	0x00001070


	//   ....[1]....
        /*00a4*/ 	.word	0x00002140


	//   ....[2]....
        /*00a8*/ 	.word	0x00003220


	//   ....[3]....
        /*00ac*/ 	.word	0x000042d0


	//   ....[4]....
        /*00b0*/ 	.word	0x00005760


	//   ....[5]....
        /*00b4*/ 	.word	0x000067a0


	//   ....[6]....
        /*00b8*/ 	.word	0x000077a0


	//   ....[7]....
        /*00bc*/ 	.word	0x000087a0


	//----- nvinfo : EIATTR_EXIT_INSTR_OFFSETS
	.align		4
.L_8320:
        /*00c0*/ 	.byte	0x04, 0x1c
        /*00c2*/ 	.short	(.L_8322 - .L_8321)


	//   ....[0]....
.L_8321:
        /*00c4*/ 	.word	0x00007880


	//   ....[1]....
        /*00c8*/ 	.word	0x00007990


	//   ....[2]....
        /*00cc*/ 	.word	0x000079b0


	//   ....[3]....
        /*00d0*/ 	.word	0x00007a70


	//   ....[4]....
        /*00d4*/ 	.word	0x00007ab0


	//   ....[5]....
        /*00d8*/ 	.word	0x00007af0


	//   ....[6]....
        /*00dc*/ 	.word	0x00007b80


	//   ....[7]....
        /*00e0*/ 	.word	0x00007bc0


	//   ....[8]....
        /*00e4*/ 	.word	0x00007c60


	//   ....[9]....
        /*00e8*/ 	.word	0x00007cb0


	//   ....[10]....
        /*00ec*/ 	.word	0x00007d00


	//   ....[11]....
        /*00f0*/ 	.word	0x00007dc0


	//   ....[12]....
        /*00f4*/ 	.word	0x00007e20


	//   ....[13]....
        /*00f8*/ 	.word	0x00007fb0


	//   ....[14]....
        /*00fc*/ 	.word	0x00008110


	//   ....[15]....
        /*0100*/ 	.word	0x00008150


	//   ....[16]....
        /*0104*/ 	.word	0x00008210


	//   ....[17]....
        /*0108*/ 	.word	0x00008390


	//   ....[18]....
        /*010c*/ 	.word	0x00008510


	//   ....[19]....
        /*0110*/ 	.word	0x00008670


	//   ....[20]....
        /*0114*/ 	.word	0x000087b0


	//   ....[21]....
        /*0118*/ 	.word	0x00008810


	//   ....[22]....
        /*011c*/ 	.word	0x00008850


	//----- nvinfo : EIATTR_MAX_THREADS
	.align		4
.L_8322:
        /*0120*/ 	.byte	0x04, 0x05
        /*0122*/ 	.short	(.L_8324 - .L_8323)
.L_8323:
        /*0124*/ 	.word	0x00000080
        /*0128*/ 	.word	0x00000001
        /*012c*/ 	.word	0x00000001


	//----- nvinfo : EIATTR_CRS_STACK_SIZE
	.align		4
.L_8324:
        /*0130*/ 	.byte	0x04, 0x1e
        /*0132*/ 	.short	(.L_8326 - .L_8325)
.L_8325:
        /*0134*/ 	.word	0x00000000
.L_8326:


//--------------------- .nv.info._ZN2at6native18elementwise_kernelILi128ELi4EZNS0_22gpu_kernel_impl_nocastINS0_13AUnaryFunctorIN3c104HalfES5_bZZZNS0_23logical_and_kernel_cudaERNS_14TensorIteratorEENKUlvE0_clEvENKUlvE6_clEvEUlS5_S5_E_EEEEvRNS_18TensorIteratorBaseERKT_EUliE_EEviT1_ --------------------------
	.section	.nv.info._ZN2at6native18elementwise_kernelILi128ELi4EZNS0_22gpu_kernel_impl_nocastINS0_13AUnaryFunctorIN3c104HalfES5_bZZZNS0_23logical_and_kernel_cudaERNS_14TensorIteratorEENKUlvE0_clEvENKUlvE6_clEvEUlS5_S5_E_EEEEvRNS_18TensorIteratorBaseERKT_EUliE_EEviT1_,"",@"SHT_CUDA_INFO"
	.sectionflags	@""
	.align	4


	//----- nvinfo : EIATTR_CUDA_API_VERSION
	.align		4
        /*0000*/ 	.byte	0x04, 0x37
        /*0002*/ 	.short	(.L_8328 - .L_8327)
.L_8327:
        /*0004*/ 	.word	0x00000082


	//----- nvinfo : EIATTR_SW2861232_WAR
	.align		4
.L_8328:
        /*0008*/ 	.byte	0x01, 0x35
	.zero		2


	//----- nvinfo : EIATTR_PARAM_CBANK
	.align		4
        /*000c*/ 	.byte	0x04, 0x0a
        /*000e*/ 	.short	(.L_8330 - .L_8329)
	.align		4
.L_8329:
        /*0010*/ 	.word	index@(.nv.constant0._ZN2at6native18elementwise_kernelILi128ELi4EZNS0_22gpu_kernel_impl_nocastINS0_13AUnaryFunctorIN3c104HalfES5_bZZZNS0_23logical_and_kernel_cudaERNS_14TensorIteratorEENKUlvE0_clEvENKUlvE6_clEvEUlS5_S5_E_EEEEvRNS_18TensorIteratorBaseERKT_EUliE_EEviT1_)
        /*0014*/ 	.short	0x0160
        /*0016*/ 	.short	0x0220


	//----- nvinfo : EIATTR_CBANK_PARAM_SIZE
	.align		4
.L_8330:
        /*0018*/ 	.byte	0x03, 0x19
        /*001a*/ 	.short	0x0220


	//----- nvinfo : EIATTR_KPARAM_INFO
	.align		4
        /*001c*/ 	.byte	0x04, 0x17
        /*001e*/ 	.short	(.L_8332 - .L_8331)
.L_8331:
        /*0020*/ 	.word	0x00000000
        /*0024*/ 	.short	0x0001
        /*0026*/ 	.short	0x0008
        /*0028*/ 	.byte	0x00, 0xf0, 0x61, 0x08


	//----- nvinfo : EIATTR_KPARAM_INFO
	.align		4
.L_8332:
        /*002c*/ 	.byte	0x04, 0x17
        /*002e*/ 	.short	(.L_8334 - .L_8333)
.L_8333:
        /*0030*/ 	.word	0x00000000
        /*0034*/ 	.short	0x0000
        /*0036*/ 	.short	0x0000
        /*0038*/ 	.byte	0x00, 0xf0, 0x11, 0x00


	//----- nvinfo : EIATTR_MAXREG_COUNT
	.align		4
.L_8334:
        /*003c*/ 	.byte	0x03, 0x1b
        /*003e*/ 	.short	0x0080


	//----- nvinfo : EIATTR_MERCURY_ISA_VERSION
	.align		4
        /*0040*/ 	.byte	0x03, 0x5f
        /*0042*/ 	.short	0x0000


	//----- nvinfo : EIATTR_EXIT_INSTR_OFFSETS
	.align		4
        /*0044*/ 	.byte	0x04, 0x1c
        /*0046*/ 	.short	(.L_8336 - .L_8335)


	//   ....[0]....
.L_8335:
        /*0048*/ 	.word	0x00002e30


	//   ....[1]....
        /*004c*/ 	.word	0x00003d40


	//----- nvinfo : EIATTR_MAX_THREADS
	.align		4
.L_8336:
        /*0050*/ 	.byte	0x04, 0x05
        /*0052*/ 	.short	(.L_8338 - .L_8337)
.L_8337:
        /*0054*/ 	.word	0x00000080
        /*0058*/ 	.word	0x00000001
        /*005c*/ 	.word	0x00000001


	//----- nvinfo : EIATTR_CRS_STACK_SIZE
	.align		4
.L_8338:
        /*0060*/ 	.byte	0x04, 0x1e
        /*0062*/ 	.short	(.L_8340 - .L_8339)
.L_8339:
        /*0064*/ 	.word	0x00000000
.L_8340:


//--------------------- .nv.info._ZN2at6native27unrolled_elementwise_kernelINS0_13AUnaryFunctorIN3c104HalfES4_bZZZNS0_23logical_and_kernel_cudaERNS_14TensorIteratorEENKUlvE0_clEvENKUlvE6_clEvEUlS4_S4_E_EESt5arrayIPcLm2EELi4E23TrivialOffsetCalculatorILi1EjESF_NS0_6memory15LoadWithoutCastENSG_16StoreWithoutCastEEEviT_T0_T2_T3_T4_T5_ --------------------------
	.section	.nv.info._ZN2at6native27unrolled_elementwise_kernelINS0_13AUnaryFunctorIN3c104HalfES4_bZZZNS0_23logical_and_kernel_cudaERNS_14TensorIteratorEENKUlvE0_clEvENKUlvE6_clEvEUlS4_S4_E_EESt5arrayIPcLm2EELi4E23TrivialOffsetCalculatorILi1EjESF_NS0_6memory15LoadWithoutCastENSG_16StoreWithoutCastEEEviT_T0_T2_T3_T4_T5_,"",@"SHT_CUDA_INFO"
	.sectionflags	@""
	.align	4


	//----- nvinfo : EIATTR_CUDA_API_VERSION
	.align		4
        /*0000*/ 	.byte	0x04, 0x37
        /*0002*/ 	.short	(.L_8342 - .L_8341)
.L_8341:
        /*0004*/ 	.word	0x00000082


	//----- nvinfo : EIATTR_SW2861232_WAR
	.align		4
.L_8342:
        /*0008*/ 	.byte	0x01, 0x35
	.zero		2


	//----- nvinfo : EIATTR_PARAM_CBANK
	.align		4
        /*000c*/ 	.byte	0x04, 0x0a
        /*000e*/ 	.short	(.L_8344 - .L_8343)
	.align		4
.L_8343:
        /*0010*/ 	.word	index@(.nv.constant0._ZN2at6native27unrolled_elementwise_kernelINS0_13AUnaryFunctorIN3c104HalfES4_bZZZNS0_23logical_and_kernel_cudaERNS_14TensorIteratorEENKUlvE0_clEvENKUlvE6_clEvEUlS4_S4_E_EESt5arrayIPcLm2EELi4E23TrivialOffsetCalculatorILi1EjESF_NS0_6memory15LoadWithoutCastENSG_16StoreWithoutCastEEEviT_T0_T2_T3_T4_T5_)
        /*0014*/ 	.short	0x0160
        /*0016*/ 	.short	0x001c


	//----- nvinfo : EIATTR_CBANK_PARAM_SIZE
	.align		4
.L_8344:
        /*0018*/ 	.byte	0x03, 0x19
        /*001a*/ 	.short	0x001c


	//----- nvinfo : EIATTR_KPARAM_INFO
	.align		4
        /*001c*/ 	.byte	0x04, 0x17
        /*001e*/ 	.short	(.L_8346 - .L_8345)
.L_8345:
        /*0020*/ 	.word	0x00000000
        /*0024*/ 	.short	0x0006
        /*0026*/ 	.short	0x001b
        /*0028*/ 	.byte	0x00, 0xf0, 0x05, 0x00


	//----- nvinfo : EIATTR_KPARAM_INFO
	.align		4
.L_8346:
        /*002c*/ 	.byte	0x04, 0x17
        /*002e*/ 	.short	(.L_8348 - .L_8347)
.L_8347:
        /*0030*/ 	.word	0x00000000
        /*0034*/ 	.short	0x0005
        /*0036*/ 	.short	0x001a
        /*0038*/ 	.byte	0x00, 0xf0, 0x05, 0x00


	//----- nvinfo : EIATTR_KPARAM_INFO
	.align		4
.L_8348:
        /*003c*/ 	.byte	0x04, 0x17
        /*003e*/ 	.short	(.L_8350 - .L_8349)
.L_8349:
        /*0040*/ 	.word	0x00000000
        /*0044*/ 	.short	0x0004
        /*0046*/ 	.short	0x0019
        /*0048*/ 	.byte	0x00, 0xf0, 0x05, 0x00


	//----- nvinfo : EIATTR_KPARAM_INFO
	.align		4
.L_8350:
        /*004c*/ 	.byte	0x04, 0x17
        /*004e*/ 	.short	(.L_8352 - .L_8351)
.L_8351:
        /*0050*/ 	.word	0x00000000
        /*0054*/ 	.short	0x0003
        /*0056*/ 	.short	0x0018
        /*0058*/ 	.byte	0x00, 0xf0, 0x05, 0x00


	//----- nvinfo : EIATTR_KPARAM_INFO
	.align		4
.L_8352:
        /*005c*/ 	.byte	0x04, 0x17
        /*005e*/ 	.short	(.L_8354 - .L_8353)
.L_8353:
        /*0060*/ 	.word	0x00000000
        /*0064*/ 	.short	0x0002
        /*0066*/ 	.short	0x0008
        /*0068*/ 	.byte	0x00, 0xf0, 0x41, 0x00


	//----- nvinfo : EIATTR_KPARAM_INFO
	.align		4
.L_8354:
        /*006c*/ 	.byte	0x04, 0x17
        /*006e*/ 	.short	(.L_8356 - .L_8355)
.L_8355:
        /*0070*/ 	.word	0x00000000
        /*0074*/ 	.short	0x0001
        /*0076*/ 	.short	0x0004
        /*0078*/ 	.byte	0x00, 0xf0, 0x11, 0x00


	//----- nvinfo : EIATTR_KPARAM_INFO
	.align		4
.L_8356:
        /*007c*/ 	.byte	0x04, 0x17
        /*007e*/ 	.short	(.L_8358 - .L_8357)
.L_8357:
        /*0080*/ 	.word	0x00000000
        /*0084*/ 	.short	0x0000
        /*0086*/ 	.short	0x0000
        /*0088*/ 	.byte	0x00, 0xf0, 0x11, 0x00


	//----- nvinfo : EIATTR_MAXREG_COUNT
	.align		4
.L_8358:
        /*008c*/ 	.byte	0x03, 0x1b
        /*008e*/ 	.short	0x00ff


	//----- nvinfo : EIATTR_MERCURY_ISA_VERSION
	.align		4
        /*0090*/ 	.byte	0x03, 0x5f
        /*0092*/ 	.short	0x0000


	//----- nvinfo : EIATTR_EXIT_INSTR_OFFSETS
	.align		4
        /*0094*/ 	.byte	0x04, 0x1c
        /*0096*/ 	.short	(.L_8360 - .L_8359)


	//   ....[0]....
.L_8359:
        /*0098*/ 	.word	0x000006a0


	//   ....[1]....
        /*009c*/ 	.word	0x000006f0


	//----- nvinfo : EIATTR_MAX_THREADS
	.align		4
.L_8360:
        /*00a0*/ 	.byte	0x04, 0x05
        /*00a2*/ 	.short	(.L_8362 - .L_8361)
.L_8361:
        /*00a4*/ 	.word	0x00000080
        /*00a8*/ 	.word	0x00000001
        /*00ac*/ 	.word	0x00000001


	//----- nvinfo : EIATTR_CRS_STACK_SIZE
	.align		4
.L_8362:
        /*00b0*/ 	.byte	0x04, 0x1e
        /*00b2*/ 	.short	(.L_8364 - .L_8363)
.L_8363:
        /*00b4*/ 	.word	0x00000000
.L_8364:


//--------------------- .nv.info._ZN2at6native29vectorized_elementwise_kernelILi2ENS0_13AUnaryFunctorIN3c104HalfES4_bZZZNS0_23logical_and_kernel_cudaERNS_14TensorIteratorEENKUlvE0_clEvENKUlvE6_clEvEUlS4_S4_E_EESt5arrayIPcLm2EEEEviT0_T1_ --------------------------
	.section	.nv.info._ZN2at6native29vectorized_elementwise_kernelILi2ENS0_13AUnaryFunctorIN3c104HalfES4_bZZZNS0_23logical_and_kernel_cudaERNS_14TensorIteratorEENKUlvE0_clEvENKUlvE6_clEvEUlS4_S4_E_EESt5arrayIPcLm2EEEEviT0_T1_,"",@"SHT_CUDA_INFO"
	.sectionflags	@""
	.align	4


	//----- nvinfo : EIATTR_CUDA_API_VERSION
	.align		4
        /*0000*/ 	.byte	0x04, 0x37
        /*0002*/ 	.short	(.L_8366 - .L_8365)
.L_8365:
        /*0004*/ 	.word	0x00000082


	//----- nvinfo : EIATTR_SW2861232_WAR
	.align		4
.L_8366:
        /*0008*/ 	.byte	0x01, 0x35
	.zero		2


	//----- nvinfo : EIATTR_PARAM_CBANK
	.align		4
        /*000c*/ 	.byte	0x04, 0x0a
        /*000e*/ 	.short	(.L_8368 - .L_8367)
	.align		4
.L_8367:
        /*0010*/ 	.word	index@(.nv.constant0._ZN2at6native29vectorized_elementwise_kernelILi2ENS0_13AUnaryFunctorIN3c104HalfES4_bZZZNS0_23logical_and_kernel_cudaERNS_14TensorIteratorEENKUlvE0_clEvENKUlvE6_clEvEUlS4_S4_E_EESt5arrayIPcLm2EEEEviT0_T1_)
        /*0014*/ 	.short	0x0160
        /*0016*/ 	.short	0x0018


	//----- nvinfo : EIATTR_CBANK_PARAM_SIZE
	.align		4
.L_8368:
        /*0018*/ 	.byte	0x03, 0x19
        /*001a*/ 	.short	0x0018


	//----- nvinfo : EIATTR_KPARAM_INFO
	.align		4
        /*001c*/ 	.byte	0x04, 0x17
        /*001e*/ 	.short	(.L_8370 - .L_8369)
.L_8369:
        /*0020*/ 	.word	0x00000000
        /*0024*/ 	.short	0x0002
        /*0026*/ 	.short	0x0008
        /*0028*/ 	.byte	0x00, 0xf0, 0x41, 0x00


	//----- nvinfo : EIATTR_KPARAM_INFO
	.align		4
.L_8370:
        /*002c*/ 	.byte	0x04, 0x17
        /*002e*/ 	.short	(.L_8372 - .L_8371)
.L_8371:
        /*0030*/ 	.word	0x00000000
        /*0034*/ 	.short	0x0001
        /*0036*/ 	.short	0x0004
        /*0038*/ 	.byte	0x00, 0xf0, 0x11, 0x00


	//----- nvinfo : EIATTR_KPARAM_INFO
	.align		4
.L_8372:
        /*003c*/ 	.byte	0x04, 0x17
        /*003e*/ 	.short	(.L_8374 - .L_8373)
.L_8373:
        /*0040*/ 	.word	0x00000000
        /*0044*/ 	.short	0x0000
        /*0046*/ 	.short	0x0000
        /*0048*/ 	.byte	0x00, 0xf0, 0x11, 0x00


	//----- nvinfo : EIATTR_MAXREG_COUNT
	.align		4
.L_8374:
        /*004c*/ 	.byte	0x03, 0x1b
        /*004e*/ 	.short	0x00ff


	//----- nvinfo : EIATTR_MERCURY_ISA_VERSION
	.align		4
        /*0050*/ 	.byte	0x03, 0x5f
        /*0052*/ 	.short	0x0000


	//----- nvinfo : EIATTR_EXIT_INSTR_OFFSETS
	.align		4
        /*0054*/ 	.byte	0x04, 0x1c
        /*0056*/ 	.short	(.L_8376 - .L_8375)


	//   ....[0]....
.L_8375:
        /*0058*/ 	.word	0x000003d0


	//   ....[1]....
        /*005c*/ 	.word	0x00001120


	//   ....[2]....
        /*0060*/ 	.word	0x00001170


	//----- nvinfo : EIATTR_MAX_THREADS
	.align		4
.L_8376:
        /*0064*/ 	.byte	0x04, 0x05
        /*0066*/ 	.short	(.L_8378 - .L_8377)
.L_8377:
        /*0068*/ 	.word	0x00000080
        /*006c*/ 	.word	0x00000001
        /*0070*/ 	.word	0x00000001


	//----- nvinfo : EIATTR_CRS_STACK_SIZE
	.align		4
.L_8378:
        /*0074*/ 	.byte	0x04, 0x1e
        /*0076*/ 	.short	(.L_8380 - .L_8379)
.L_8379:
        /*0078*/ 	.word	0x00000000
.L_8380:


//--------------------- .nv.info._ZN2at6native29vectorized_elementwise_kernelILi4ENS0_13AUnaryFunctorIN3c104HalfES4_bZZZNS0_23logical_and_kernel_cudaERNS_14TensorIteratorEENKUlvE0_clEvENKUlvE6_clEvEUlS4_S4_E_EESt5arrayIPcLm2EEEEviT0_T1_ --------------------------
	.section	.nv.info._ZN2at6native29vectorized_elementwise_kernelILi4ENS0_13AUnaryFunctorIN3c104HalfES4_bZZZNS0_23logical_and_kernel_cudaERNS_14TensorIteratorEENKUlvE0_clEvENKUlvE6_clEvEUlS4_S4_E_EESt5arrayIPcLm2EEEEviT0_T1_,"",@"SHT_CUDA_INFO"
	.sectionflags	@""
	.align	4


	//----- nvinfo : EIATTR_CUDA_API_VERSION
	.align		4
        /*0000*/ 	.byte	0x04, 0x37
        /*0002*/ 	.short	(.L_8382 - .L_8381)
.L_8381:
        /*0004*/ 	.word	0x00000082


	//----- nvinfo : EIATTR_SW2861232_WAR
	.align		4
.L_8382:
        /*0008*/ 	.byte	0x01, 0x35
	.zero		2


	//----- nvinfo : EIATTR_PARAM_CBANK
	.align		4
        /*000c*/ 	.byte	0x04, 0x0a
        /*000e*/ 	.short	(.L_8384 - .L_8383)
	.align		4
.L_8383:
        /*0010*/ 	.word	index@(.nv.constant0._ZN2at6native29vectorized_elementwise_kernelILi4ENS0_13AUnaryFunctorIN3c104HalfES4_bZZZNS0_23logical_and_kernel_cudaERNS_14TensorIteratorEENKUlvE0_clEvENKUlvE6_clEvEUlS4_S4_E_EESt5arrayIPcLm2EEEEviT0_T1_)
        /*0014*/ 	.short	0x0160
        /*0016*/ 	.short	0x0018


	//----- nvinfo : EIATTR_CBANK_PARAM_SIZE
	.align		4
.L_8384:
        /*0018*/ 	.byte	0x03, 0x19
        /*001a*/ 	.short	0x0018


	//----- nvinfo : EIATTR_KPARAM_INFO
	.align		4
        /*001c*/ 	.byte	0x04, 0x17
        /*001e*/ 	.short	(.L_8386 - .L_8385)
.L_8385:
        /*0020*/ 	.word	0x00000000
        /*0024*/ 	.short	0x0002
        /*0026*/ 	.short	0x0008
        /*0028*/ 	.byte	0x00, 0xf0, 0x41, 0x00


	//----- nvinfo : EIATTR_KPARAM_INFO
	.align		4
.L_8386:
        /*002c*/ 	.byte	0x04, 0x17
        /*002e*/ 	.short	(.L_8388 - .L_8387)
.L_8387:
        /*0030*/ 	.word	0x00000000
        /*0034*/ 	.short	0x0001
        /*0036*/ 	.short	0x0004
        /*0038*/ 	.byte	0x00, 0xf0, 0x11, 0x00


	//----- nvinfo : EIATTR_KPARAM_INFO
	.align		4
.L_8388:
        /*003c*/ 	.byte	0x04, 0x17
        /*003e*/ 	.short	(.L_8390 - .L_8389)
.L_8389:
        /*0040*/ 	.word	0x00000000
        /*0044*/ 	.short	0x0000
        /*0046*/ 	.short	0x0000
        /*0048*/ 	.byte	0x00, 0xf0, 0x11, 0x00


	//----- nvinfo : EIATTR_MAXREG_COUNT
	.align		4
.L_8390:
        /*004c*/ 	.byte	0x03, 0x1b
        /*004e*/ 	.short	0x00ff


	//----- nvinfo : EIATTR_MERCURY_ISA_VERSION
	.align		4
        /*0050*/ 	.byte	0x03, 0x5f
        /*0052*/ 	.short	0x0000


	//----- nvinfo : EIATTR_EXIT_INSTR_OFFSETS
	.align		4
        /*0054*/ 	.byte	0x04, 0x1c
        /*0056*/ 	.short	(.L_8392 - .L_8391)


	//   ....[0]....
.L_8391:
        /*0058*/ 	.word	0x000003b0


	//   ....[1]....
        /*005c*/ 	.word	0x00001100


	//   ....[2]....
        /*0060*/ 	.word	0x00001150


	//----- nvinfo : EIATTR_MAX_THREADS
	.align		4
.L_8392:
        /*0064*/ 	.byte	0x04, 0x05
        /*0066*/ 	.short	(.L_8394 - .L_8393)
.L_8393:
        /*0068*/ 	.word	0x00000080
        /*006c*/ 	.word	0x00000001
        /*0070*/ 	.word	0x00000001


	//----- nvinfo : EIATTR_CRS_STACK_SIZE
	.align		4
.L_8394:
        /*0074*/ 	.byte	0x04, 0x1e
        /*0076*/ 	.short	(.L_8396 - .L_8395)
.L_8395:
        /*0078*/ 	.word	0x00000000
.L_8396:


//--------------------- .nv.info._ZN2at6native29vectorized_elementwise_kernelILi8ENS0_13AUnaryFunctorIN3c104HalfES4_bZZZNS0_23logical_and_kernel_cudaERNS_14TensorIteratorEENKUlvE0_clEvENKUlvE6_clEvEUlS4_S4_E_EESt5arrayIPcLm2EEEEviT0_T1_ --------------------------
	.section	.nv.info._ZN2at6native29vectorized_elementwise_kernelILi8ENS0_13AUnaryFunctorIN3c104HalfES4_bZZZNS0_23logical_and_kernel_cudaERNS_14TensorIteratorEENKUlvE0_clEvENKUlvE6_clEvEUlS4_S4_E_EESt5arrayIPcLm2EEEEviT0_T1_,"",@"SHT_CUDA_INFO"
	.sectionflags	@""
	.align	4


	//----- nvinfo : EIATTR_CUDA_API_VERSION
	.align		4
        /*0000*/ 	.byte	0x04, 0x37
        /*0002*/ 	.short	(.L_8398 - .L_8397)
.L_8397:
        /*0004*/ 	.word	0x00000082


	//----- nvinfo : EIATTR_SW2861232_WAR
	.align		4
.L_8398:
        /*0008*/ 	.byte	0x01, 0x35
	.zero		2


	//----- nvinfo : EIATTR_PARAM_CBANK
	.align		4
        /*000c*/ 	.byte	0x04, 0x0a
        /*000e*/ 	.short	(.L_8400 - .L_8399)
	.align		4
.L_8399:
        /*0010*/ 	.word	index@(.nv.constant0._ZN2at6native29vectorized_elementwise_kernelILi8ENS0_13AUnaryFunctorIN3c104HalfES4_bZZZNS0_23logical_and_kernel_cudaERNS_14TensorIteratorEENKUlvE0_clEvENKUlvE6_clEvEUlS4_S4_E_EESt5arrayIPcLm2EEEEviT0_T1_)
        /*0014*/ 	.short	0x0160
        /*0016*/ 	.short	0x0018


	//----- nvinfo : EIATTR_CBANK_PARAM_SIZE
	.align		4
.L_8400:
        /*0018*/ 	.byte	0x03, 0x19
        /*001a*/ 	.short	0x0018


	//----- nvinfo : EIATTR_KPARAM_INFO
	.align		4
        /*001c*/ 	.byte	0x04, 0x17
        /*001e*/ 	.short	(.L_8402 - .L_8401)
.L_8401:
        /*0020*/ 	.word	0x00000000
        /*0024*/ 	.short	0x0002
        /*0026*/ 	.short	0x0008
        /*0028*/ 	.byte	0x00, 0xf0, 0x41, 0x00


	//----- nvinfo : EIATTR_KPARAM_INFO
	.align		4
.L_8402:
        /*002c*/ 	.byte	0x04, 0x17
        /*002e*/ 	.short	(.L_8404 - .L_8403)
.L_8403:
        /*0030*/ 	.word	0x00000000
        /*0034*/ 	.short	0x0001
        /*0036*/ 	.short	0x0004
        /*0038*/ 	.byte	0x00, 0xf0, 0x11, 0x00


	//----- nvinfo : EIATTR_KPARAM_INFO
	.align		4
.L_8404:
        /*003c*/ 	.byte	0x04, 0x17
        /*003e*/ 	.short	(.L_8406 - .L_8405)
.L_8405:
        /*0040*/ 	.word	0x00000000
        /*0044*/ 	.short	0x0000
        /*0046*/ 	.short	0x0000
        /*0048*/ 	.byte	0x00, 0xf0, 0x11, 0x00


	//----- nvinfo : EIATTR_MAXREG_COUNT
	.align		4
.L_8406:
        /*004c*/ 	.byte	0x03, 0x1b
        /*004e*/ 	.short	0x00ff


	//----- nvinfo : EIATTR_MERCURY_ISA_VERSION
	.align		4
        /*0050*/ 	.byte	0x03, 0x5f
        /*0052*/ 	.short	0x0000


	//----- nvinfo : EIATTR_EXIT_INSTR_OFFSETS
	.align		4
        /*0054*/ 	.byte	0x04, 0x1c
        /*0056*/ 	.short	(.L_8408 - .L_8407)


	//   ....[0]....
.L_8407:
        /*0058*/ 	.word	0x00000010


	//----- nvinfo : EIATTR_MAX_THREADS
	.align		4
.L_8408:
        /*005c*/ 	.byte	0x04, 0x05
        /*005e*/ 	.short	(.L_8410 - .L_8409)
.L_8409:
        /*0060*/ 	.word	0x00000080
        /*0064*/ 	.word	0x00000001
        /*0068*/ 	.word	0x00000001
.L_8410:


//--------------------- .nv.info._ZN2at6native18elementwise_kernelILi128ELi4EZNS0_15gpu_kernel_implINS0_13BinaryFunctorIN3c104HalfES5_bZZZNS0_23logical_and_kernel_cudaERNS_14TensorIteratorEENKUlvE0_clEvENKUlvE6_clEvEUlS5_S5_E_EEEEvRNS_18TensorIteratorBaseERKT_EUliE_EEviT1_ --------------------------
	.section	.nv.info._ZN2at6native18elementwise_kernelILi128ELi4EZNS0_15gpu_kernel_implINS0_13BinaryFunctorIN3c104HalfES5_bZZZNS0_23logical_and_kernel_cudaERNS_14TensorIteratorEENKUlvE0_clEvENKUlvE6_clEvEUlS5_S5_E_EEEEvRNS_18TensorIteratorBaseERKT_EUliE_EEviT1_,"",@"SHT_CUDA_INFO"
	.sectionflags	@""
	.align	4


	//----- nvinfo : EIATTR_CUDA_API_VERSION
	.align		4
        /*0000*/ 	.byte	0x04, 0x37
        /*0002*/ 	.short	(.L_8412 - .L_8411)
.L_8411:
        /*0004*/ 	.word	0x00000082


	//----- nvinfo : EIATTR_SW2861232_WAR
	.align		4
.L_8412:
        /*0008*/ 	.byte	0x01, 0x35
	.zero		2


	//----- nvinfo : EIATTR_PARAM_CBANK
	.align		4
        /*000c*/ 	.byte	0x04, 0x0a
        /*000e*/ 	.short	(.L_8414 - .L_8413)
	.align		4
.L_8413:
        /*0010*/ 	.word	index@(.nv.constant0._ZN2at6native18elementwise_kernelILi128ELi4EZNS0_15gpu_kernel_implINS0_13BinaryFunctorIN3c104HalfES5_bZZZNS0_23logical_and_kernel_cudaERNS_14TensorIteratorEENKUlvE0_clEvENKUlvE6_clEvEUlS5_S5_E_EEEEvRNS_18TensorIteratorBaseERKT_EUliE_EEviT1_)
        /*0014*/ 	.short	0x0160
        /*0016*/ 	.short	0x0290


	//----- nvinfo : EIATTR_CBANK_PARAM_SIZE
	.align		4
.L_8414:
        /*0018*/ 	.byte	0x03, 0x19
        /*001a*/ 	.short	0x0290


	//----- nvinfo : EIATTR_KPARAM_INFO
	.align		4
        /*001c*/ 	.byte	0x04, 0x17
        /*001e*/ 	.short	(.L_8416 - .L_8415)
.L_8415:
        /*0020*/ 	.word	0x00000000
        /*0024*/ 	.short	0x0001
        /*0026*/ 	.short	0x0008
        /*0028*/ 	.byte	0x00, 0xf0, 0x21, 0x0a


	//----- nvinfo : EIATTR_KPARAM_INFO
	.align		4
.L_8416:
        /*002c*/ 	.byte	0x04, 0x17
        /*002e*/ 	.short	(.L_8418 - .L_8417)
.L_8417:
        /*0030*/ 	.word	0x00000000
        /*0034*/ 	.short	0x0000
        /*0036*/ 	.short	0x0000
        /*0038*/ 	.byte	0x00, 0xf0, 0x11, 0x00


	//----- nvinfo : EIATTR_MAXREG_COUNT
	.align		4
.L_8418:
        /*003c*/ 	.byte	0x03, 0x1b
        /*003e*/ 	.short	0x0080


	//----- nvinfo : EIATTR_EXTERNS
	.align		4
        /*0040*/ 	.byte	0x04, 0x0f
        /*0042*/ 	.short	(.L_8420 - .L_8419)


	//   ....[0]....
	.align		4
.L_8419:
        /*0044*/ 	.word	index@(__assertfail)


	//----- nvinfo : EIATTR_MERCURY_ISA_VERSION
	.align		4
.L_8420:
        /*0048*/ 	.byte	0x03, 0x5f
        /*004a*/ 	.short	0x0000


	//----- nvinfo : EIATTR_SYSCALL_OFFSETS
	.align		4
        /*004c*/ 	.byte	0x04, 0x46
        /*004e*/ 	.short	(.L_8422 - .L_8421)


	//   ....[0]....
.L_8421:
        /*0050*/ 	.word	0x00002020


	//   ....[1]....
        /*0054*/ 	.word	0x00002fb0


	//   ....[2]....
        /*0058*/ 	.word	0x00003ee0


	//   ....[3]....
        /*005c*/ 	.word	0x00005f60


	//   ....[4]....
        /*0060*/ 	.word	0x00006ef0


	//   ....[5]....
        /*0064*/ 	.word	0x00007e20


	//   ....[6]....
        /*0068*/ 	.word	0x00009e70


	//   ....[7]....
        /*006c*/ 	.word	0x0000ae00


	//   ....[8]....
        /*0070*/ 	.word	0x0000bd30


	//   ....[9]....
        /*0074*/ 	.word	0x0000dd90


	//   ....[10]....
        /*0078*/ 	.word	0x0000ed20


	//   ....[11]....
        /*007c*/ 	.word	0x0000fc50


	//----- nvinfo : EIATTR_EXIT_INSTR_OFFSETS
	.align		4
.L_8422:
        /*0080*/ 	.byte	0x04, 0x1c
        /*0082*/ 	.short	(.L_8424 - .L_8423)


	//   ....[0]....
.L_8423:
        /*0084*/ 	.word	0x0000bde0


	//   ....[1]....
        /*0088*/ 	.word	0x0000ef00


	//   ....[2]....
        /*008c*/ 	.word	0x0000ef20


	//   ....[3]....
        /*0090*/ 	.word	0x0000efc0


	//   ....[4]....
        /*0094*/ 	.word	0x0000eff0


	//   ....[5]....
        /*0098*/ 	.word	0x0000f010


	//   ....[6]....
        /*009c*/ 	.word	0x0000f0a0


	//   ....[7]....
        /*00a0*/ 	.word	0x0000f0e0


	//   ....[8]....
        /*00a4*/ 	.word	0x0000f180


	//   ....[9]....
        /*00a8*/ 	.word	0x0000f1d0


	//   ....[10]....
        /*00ac*/ 	.word	0x0000f200


	//   ....[11]....
        /*00b0*/ 	.word	0x0000f2a0


	//   ....[12]....
        /*00b4*/ 	.word	0x0000f2e0


	//   ....[13]....
        /*00b8*/ 	.word	0x0000f470


	//   ....[14]....
        /*00bc*/ 	.word	0x0000f5d0


	//   ....[15]....
        /*00c0*/ 	.word	0x0000f610


	//   ....[16]....
        /*00c4*/ 	.word	0x0000f6b0


	//   ....[17]....
        /*00c8*/ 	.word	0x0000f830


	//   ....[18]....
        /*00cc*/ 	.word	0x0000f9b0


	//   ....[19]....
        /*00d0*/ 	.word	0x0000fb20


	//   ....[20]....
        /*00d4*/ 	.word	0x0000fc60


	//   ....[21]....
        /*00d8*/ 	.word	0x0000fca0


	//   ....[22]....
        /*00dc*/ 	.word	0x0000fcd0


	//----- nvinfo : EIATTR_MAX_THREADS
	.align		4
.L_8424:
        /*00e0*/ 	.byte	0x04, 0x05
        /*00e2*/ 	.short	(.L_8426 - .L_8425)
.L_8425:
        /*00e4*/ 	.word	0x00000080
        /*00e8*/ 	.word	0x00000001
        /*00ec*/ 	.word	0x00000001


	//----- nvinfo : EIATTR_CRS_STACK_SIZE
	.align		4
.L_8426:
        /*00f0*/ 	.byte	0x04, 0x1e
        /*00f2*/ 	.short	(.L_8428 - .L_8427)
.L_8427:
        /*00f4*/ 	.word	0x00000000
.L_8428:


//--------------------- .nv.info._ZN2at6native27unrolled_elementwise_kernelINS0_13BinaryFunctorIN3c104HalfES4_bZZZNS0_23logical_and_kernel_cudaERNS_14TensorIteratorEENKUlvE0_clEvENKUlvE6_clEvEUlS4_S4_E_EESt5arrayIPcLm3EELi4E23TrivialOffsetCalculatorILi2EjESE_ILi1EjENS0_6memory12LoadWithCastILi2EEENSH_13StoreWithCastILi1EEEEEviT_T0_T2_T3_T4_T5_ --------------------------
	.section	.nv.info._ZN2at6native27unrolled_elementwise_kernelINS0_13BinaryFunctorIN3c104HalfES4_bZZZNS0_23logical_and_kernel_cudaERNS_14TensorIteratorEENKUlvE0_clEvENKUlvE6_clEvEUlS4_S4_E_EESt5arrayIPcLm3EELi4E23TrivialOffsetCalculatorILi2EjESE_ILi1EjENS0_6memory12LoadWithCastILi2EEENSH_13StoreWithCastILi1EEEEEviT_T0_T2_T3_T4_T5_,"",@"SHT_CUDA_INFO"
	.sectionflags	@""
	.align	4


	//----- nvinfo : EIATTR_CUDA_API_VERSION
	.align		4
        /*0000*/ 	.byte	0x04, 0x37
        /*0002*/ 	.short	(.L_8430 - .L_8429)
.L_8429:
        /*0004*/ 	.word	0x00000082


	//----- nvinfo : EIATTR_SW2861232_WAR
	.align		4
.L_8430:
        /*0008*/ 	.byte	0x01, 0x35
	.zero		2


	//----- nvinfo : EIATTR_PARAM_CBANK
	.align		4
        /*000c*/ 	.byte	0x04, 0x0a
        /*000e*/ 	.short	(.L_8432 - .L_8431)
	.align		4
.L_8431:
        /*0010*/ 	.word	index@(.nv.constant0._ZN2at6native27unrolled_elementwise_kernelINS0_13BinaryFunctorIN3c104HalfES4_bZZZNS0_23logical_and_kernel_cudaERNS_14TensorIteratorEENKUlvE0_clEvENKUlvE6_clEvEUlS4_S4_E_EESt5arrayIPcLm3EELi4E23TrivialOffsetCalculatorILi2EjESE_ILi1EjENS0_6memory12LoadWithCastILi2EEENSH_13StoreWithCastILi1EEEEEviT_T0_T2_T3_T4_T5_)
        /*0014*/ 	.short	0x0160
        /*0016*/ 	.short	0x0038


	//----- nvinfo : EIATTR_CBANK_PARAM_SIZE
	.align		4
.L_8432:
        /*0018*/ 	.byte	0x03, 0x19
        /*001a*/ 	.short	0x0038


	//----- nvinfo : EIATTR_KPARAM_INFO
	.align		4
        /*001c*/ 	.byte	0x04, 0x17
        /*001e*/ 	.short	(.L_8434 - .L_8433)
.L_8433:
        /*0020*/ 	.word	0x00000000
        /*0024*/ 	.short	0x0006
        /*0026*/ 	.short	0x0030
        /*0028*/ 	.byte	0x00, 0xf0, 0x21, 0x00


	//----- nvinfo : EIATTR_KPARAM_INFO
	.align		4
.L_8434:
        /*002c*/ 	.byte	0x04, 0x17
        /*002e*/ 	.short	(.L_8436 - .L_8435)
.L_8435:
        /*0030*/ 	.word	0x00000000
        /*0034*/ 	.short	0x0005
        /*0036*/ 	.short	0x0024
        /*0038*/ 	.byte	0x00, 0xf0, 0x31, 0x00


	//----- nvinfo : EIATTR_KPARAM_INFO
	.align		4
.L_8436:
        /*003c*/ 	.byte	0x04, 0x17
        /*003e*/ 	.short	(.L_8438 - .L_8437)
.L_8437:
        /*0040*/ 	.word	0x00000000
        /*0044*/ 	.short	0x0004
        /*0046*/ 	.short	0x0021
        /*0048*/ 	.byte	0x00, 0xf0, 0x05, 0x00


	//----- nvinfo : EIATTR_KPARAM_INFO
	.align		4
.L_8438:
        /*004c*/ 	.byte	0x04, 0x17
        /*004e*/ 	.short	(.L_8440 - .L_8439)
.L_8439:
        /*0050*/ 	.word	0x00000000
        /*0054*/ 	.short	0x0003
        /*0056*/ 	.short	0x0020
        /*0058*/ 	.byte	0x00, 0xf0, 0x05, 0x00


	//----- nvinfo : EIATTR_KPARAM_INFO
	.align		4
.L_8440:
        /*005c*/ 	.byte	0x04, 0x17
        /*005e*/ 	.short	(.L_8442 - .L_8441)
.L_8441:
        /*0060*/ 	.word	0x00000000
        /*0064*/ 	.short	0x0002
        /*0066*/ 	.short	0x0008
        /*0068*/ 	.byte	0x00, 0xf0, 0x61, 0x00


	//----- nvinfo : EIATTR_KPARAM_INFO
	.align		4
.L_8442:
        /*006c*/ 	.byte	0x04, 0x17
        /*006e*/ 	.short	(.L_8444 - .L_8443)
.L_8443:
        /*0070*/ 	.word	0x00000000
        /*0074*/ 	.short	0x0001
        /*0076*/ 	.short	0x0004
        /*0078*/ 	.byte	0x00, 0xf0, 0x05, 0x00


	//----- nvinfo : EIATTR_KPARAM_INFO
	.align		4
.L_8444:
        /*007c*/ 	.byte	0x04, 0x17
        /*007e*/ 	.short	(.L_8446 - .L_8445)
.L_8445:
        /*0080*/ 	.word	0x00000000
        /*0084*/ 	.short	0x0000
        /*0086*/ 	.short	0x0000
        /*0088*/ 	.byte	0x00, 0xf0, 0x11, 0x00


	//----- nvinfo : EIATTR_MAXREG_COUNT
	.align		4
.L_8446:
        /*008c*/ 	.byte	0x03, 0x1b
        /*008e*/ 	.short	0x00ff


	//----- nvinfo : EIATTR_EXTERNS
	.align		4
        /*0090*/ 	.byte	0x04, 0x0f
        /*0092*/ 	.short	(.L_8448 - .L_8447)


	//   ....[0]....
	.align		4
.L_8447:
        /*0094*/ 	.word	index@(__assertfail)


	//----- nvinfo : EIATTR_MERCURY_ISA_VERSION
	.align		4
.L_8448:
        /*0098*/ 	.byte	0x03, 0x5f
        /*009a*/ 	.short	0x0000


	//----- nvinfo : EIATTR_SYSCALL_OFFSETS
	.align		4
        /*009c*/ 	.byte	0x04, 0x46
        /*009e*/ 	.short	(.L_8450 - .L_8449)


	//   ....[0]....
.L_8449:
        /*00a0*/ 	.word	0x00001080


	//   ....[1]....
        /*00a4*/ 	.word	0x000020d0


	//   ....[2]....
        /*00a8*/ 	.word	0x000031a0


	//   ....[3]....
        /*00ac*/ 	.word	0x000041f0


	//   ....[4]....
        /*00b0*/ 	.word	0x000052d0


	//   ....[5]....
        /*00b4*/ 	.word	0x00006320


	//   ....[6]....
        /*00b8*/ 	.word	0x000073e0


	//   ....[7]....
        /*00bc*/ 	.word	0x00008360


	//   ....[8]....
        /*00c0*/ 	.word	0x00009790


	//   ....[9]....
        /*00c4*/ 	.word	0x0000a7d0


	//   ....[10]....
        /*00c8*/ 	.word	0x0000b7d0


	//   ....[11]....
        /*00cc*/ 	.word	0x0000c7d0


	//----- nvinfo : EIATTR_EXIT_INSTR_OFFSETS
	.align		4
.L_8450:
        /*00d0*/ 	.byte	0x04, 0x1c
        /*00d2*/ 	.short	(.L_8452 - .L_8451)


	//   ....[0]....
.L_8451:
        /*00d4*/ 	.word	0x0000b8b0


	//   ....[1]....
        /*00d8*/ 	.word	0x0000b9c0


	//   ....[2]....
        /*00dc*/ 	.word	0x0000b9e0


	//   ....[3]....
        /*00e0*/ 	.word	0x0000baa0


	//   ....[4]....
        /*00e4*/ 	.word	0x0000bae0


	//   ....[5]....
        /*00e8*/ 	.word	0x0000bb20


	//   ....[6]....
        /*00ec*/ 	.word	0x0000bbb0


	//   ....[7]....
        /*00f0*/ 	.word	0x0000bbf0


	//   ....[8]....
        /*00f4*/ 	.word	0x0000bc90


	//   ....[9]....
        /*00f8*/ 	.word	0x0000bce0


	//   ....[10]....
        /*00fc*/ 	.word	0x0000bd30


	//   ....[11]....
        /*0100*/ 	.word	0x0000bdf0


	//   ....[12]....
        /*0104*/ 	.word	0x0000be50


	//   ....[13]....
        /*0108*/ 	.word	0x0000bfe0


	//   ....[14]....
        /*010c*/ 	.word	0x0000c140


	//   ....[15]....
        /*0110*/ 	.word	0x0000c180


	//   ....[16]....
        /*0114*/ 	.word	0x0000c240


	//   ....[17]....
        /*0118*/ 	.word	0x0000c3c0


	//   ....[18]....
        /*011c*/ 	.word	0x0000c540


	//   ....[19]....
        /*0120*/ 	.word	0x0000c6a0


	//   ....[20]....
        /*0124*/ 	.word	0x0000c7e0


	//   ....[21]....
        /*0128*/ 	.word	0x0000c840


	//   ....[22]....
        /*012c*/ 	.word	0x0000c880


	//----- nvinfo : EIATTR_MAX_THREADS
	.align		4
.L_8452:
        /*0130*/ 	.byte	0x04, 0x05
        /*0132*/ 	.short	(.L_8454 - .L_8453)
.L_8453:
        /*0134*/ 	.word	0x00000080
        /*0138*/ 	.word	0x00000001
        /*013c*/ 	.word	0x00000001


	//----- nvinfo : EIATTR_CRS_STACK_SIZE
	.align		4
.L_8454:
        /*0140*/ 	.byte	0x04, 0x1e
        /*0142*/ 	.short	(.L_8456 - .L_8455)
.L_8455:
        /*0144*/ 	.word	0x00000000
.L_8456:


//--------------------- .nv.info._ZN2at6native18elementwise_kernelILi128ELi4EZNS0_22gpu_kernel_impl_nocastINS0_13BinaryFunctorIN3c104HalfES5_bZZZNS0_23logical_and_kernel_cudaERNS_14TensorIteratorEENKUlvE0_clEvENKUlvE6_clEvEUlS5_S5_E_EEEEvRNS_18TensorIteratorBaseERKT_EUliE_EEviT1_ --------------------------
	.section	.nv.info._ZN2at6native18elementwise_kernelILi128ELi4EZNS0_22gpu_kernel_impl_nocastINS0_13BinaryFunctorIN3c104HalfES5_bZZZNS0_23logical_and_kernel_cudaERNS_14TensorIteratorEENKUlvE0_clEvENKUlvE6_clEvEUlS5_S5_E_EEEEvRNS_18TensorIteratorBaseERKT_EUliE_EEviT1_,"",@"SHT_CUDA_INFO"
	.sectionflags	@""
	.align	4


	//----- nvinfo : EIATTR_CUDA_API_VERSION
	.align		4
        /*0000*/ 	.byte	0x04, 0x37
        /*0002*/ 	.short	(.L_8458 - .L_8457)
.L_8457:
        /*0004*/ 	.word	0x00000082


	//----- nvinfo : EIATTR_SW2861232_WAR
	.align		4
.L_8458:
        /*0008*/ 	.byte	0x01, 0x35
	.zero		2


	//----- nvinfo : EIATTR_PARAM_CBANK
	.align		4
        /*000c*/ 	.byte	0x04, 0x0a
        /*000e*/ 	.short	(.L_8460 - .L_8459)
	.align		4
.L_8459:
        /*0010*/ 	.word	index@(.nv.constant0._ZN2at6native18elementwise_kernelILi128ELi4EZNS0_22gpu_kernel_impl_nocastINS0_13BinaryFunctorIN3c104HalfES5_bZZZNS0_23logical_and_kernel_cudaERNS_14TensorIteratorEENKUlvE0_clEvENKUlvE6_clEvEUlS5_S5_E_EEEEvRNS_18TensorIteratorBaseERKT_EUliE_EEviT1_)
        /*0014*/ 	.short	0x0160
        /*0016*/ 	.short	0x0290


	//----- nvinfo : EIATTR_CBANK_PARAM_SIZE
	.align		4
.L_8460:
        /*0018*/ 	.byte	0x03, 0x19
        /*001a*/ 	.short	0x0290


	//----- nvinfo : EIATTR_KPARAM_INFO
	.align		4
        /*001c*/ 	.byte	0x04, 0x17
        /*001e*/ 	.short	(.L_8462 - .L_8461)
.L_8461:
        /*0020*/ 	.word	0x00000000
        /*0024*/ 	.short	0x0001
        /*0026*/ 	.short	0x0008
        /*0028*/ 	.byte	0x00, 0xf0, 0x21, 0x0a


	//----- nvinfo : EIATTR_KPARAM_INFO
	.align		4
.L_8462:
        /*002c*/ 	.byte	0x04, 0x17
        /*002e*/ 	.short	(.L_8464 - .L_8463)
.L_8463:
        /*0030*/ 	.word	0x00000000
        /*0034*/ 	.short	0x0000
        /*0036*/ 	.short	0x0000
        /*0038*/ 	.byte	0x00, 0xf0, 0x11, 0x00


	//----- nvinfo : EIATTR_MAXREG_COUNT
	.align		4
.L_8464:
        /*003c*/ 	.byte	0x03, 0x1b
        /*003e*/ 	.short	0x0080


	//----- nvinfo : EIATTR_MERCURY_ISA_VERSION
	.align		4
        /*0040*/ 	.byte	0x03, 0x5f
        /*0042*/ 	.short	0x0000


	//----- nvinfo : EIATTR_EXIT_INSTR_OFFSETS
	.align		4
        /*0044*/ 	.byte	0x04, 0x1c
        /*0046*/ 	.short	(.L_8466 - .L_8465)


	//   ....[0]....
.L_8465:
        /*0048*/ 	.word	0x00003370


	//   ....[1]....
        /*004c*/ 	.word	0x00004440


	//----- nvinfo : EIATTR_MAX_THREADS
	.align		4
.L_8466:
        /*0050*/ 	.byte	0x04, 0x05
        /*0052*/ 	.short	(.L_8468 - .L_8467)
.L_8467:
        /*0054*/ 	.word	0x00000080
        /*0058*/ 	.word	0x00000001
        /*005c*/ 	.word	0x00000001


	//----- nvinfo : EIATTR_CRS_STACK_SIZE
	.align		4
.L_8468:
        /*0060*/ 	.byte	0x04, 0x1e
        /*0062*/ 	.short	(.L_8470 - .L_8469)
.L_8469:
        /*0064*/ 	.word	0x00000000
.L_8470:


//--------------------- .nv.info._ZN2at6native27unrolled_elementwise_kernelINS0_13BinaryFunctorIN3c104HalfES4_bZZZNS0_23logical_and_kernel_cudaERNS_14TensorIteratorEENKUlvE0_clEvENKUlvE6_clEvEUlS4_S4_E_EESt5arrayIPcLm3EELi4E23TrivialOffsetCalculatorILi2EjESE_ILi1EjENS0_6memory15LoadWithoutCastENSH_16StoreWithoutCastEEEviT_T0_T2_T3_T4_T5_ --------------------------
	.section	.nv.info._ZN2at6native27unrolled_elementwise_kernelINS0_13BinaryFunctorIN3c104HalfES4_bZZZNS0_23logical_and_kernel_cudaERNS_14TensorIteratorEENKUlvE0_clEvENKUlvE6_clEvEUlS4_S4_E_EESt5arrayIPcLm3EELi4E23TrivialOffsetCalculatorILi2EjESE_ILi1EjENS0_6memory15LoadWithoutCastENSH_16StoreWithoutCastEEEviT_T0_T2_T3_T4_T5_,"",@"SHT_CUDA_INFO"
	.sectionflags	@""
	.align	4


	//----- nvinfo : EIATTR_CUDA_API_VERSION
	.align		4
        /*0000*/ 	.byte	0x04, 0x37
        /*0002*/ 	.short	(.L_8472 - .L_8471)
.L_8471:
        /*0004*/ 	.word	0x00000082


	//----- nvinfo : EIATTR_SW2861232_WAR
	.align		4
.L_8472:
        /*0008*/ 	.byte	0x01, 0x35
	.zero		2


	//----- nvinfo : EIATTR_PARAM_CBANK
	.align		4
        /*000c*/ 	.byte	0x04, 0x0a
        /*000e*/ 	.short	(.L_8474 - .L_8473)
	.align		4
.L_8473:
        /*0010*/ 	.word	index@(.nv.constant0._ZN2at6native27unrolled_elementwise_kernelINS0_13BinaryFunctorIN3c104HalfES4_bZZZNS0_23logical_and_kernel_cudaERNS_14TensorIteratorEENKUlvE0_clEvENKUlvE6_clEvEUlS4_S4_E_EESt5arrayIPcLm3EELi4E23TrivialOffsetCalculatorILi2EjESE_ILi1EjENS0_6memory15LoadWithoutCastENSH_16StoreWithoutCastEEEviT_T0_T2_T3_T4_T5_)
        /*0014*/ 	.short	0x0160
        /*0016*/ 	.short	0x0024


	//----- nvinfo : EIATTR_CBANK_PARAM_SIZE
	.align		4
.L_8474:
        /*0018*/ 	.byte	0x03, 0x19
        /*001a*/ 	.short	0x0024


	//----- nvinfo : EIATTR_KPARAM_INFO
	.align		4
        /*001c*/ 	.byte	0x04, 0x17
        /*001e*/ 	.short	(.L_8476 - .L_8475)
.L_8475:
        /*0020*/ 	.word	0x00000000
        /*0024*/ 	.short	0x0006
        /*0026*/ 	.short	0x0023
        /*0028*/ 	.byte	0x00, 0xf0, 0x05, 0x00


	//----- nvinfo : EIATTR_KPARAM_INFO
	.align		4
.L_8476:
        /*002c*/ 	.byte	0x04, 0x17
        /*002e*/ 	.short	(.L_8478 - .L_8477)
.L_8477:
        /*0030*/ 	.word	0x00000000
        /*0034*/ 	.short	0x0005
        /*0036*/ 	.short	0x0022
        /*0038*/ 	.byte	0x00, 0xf0, 0x05, 0x00


	//----- nvinfo : EIATTR_KPARAM_INFO
	.align		4
.L_8478:
        /*003c*/ 	.byte	0x04, 0x17
        /*003e*/ 	.short	(.L_8480 - .L_8479)
.L_8479:
        /*0040*/ 	.word	0x00000000
        /*0044*/ 	.short	0x0004
        /*0046*/ 	.short	0x0021
        /*0048*/ 	.byte	0x00, 0xf0, 0x05, 0x00


	//----- nvinfo : EIATTR_KPARAM_INFO
	.align		4
.L_8480:
        /*004c*/ 	.byte	0x04, 0x17
        /*004e*/ 	.short	(.L_8482 - .L_8481)
.L_8481:
        /*0050*/ 	.word	0x00000000
        /*0054*/ 	.short	0x0003
        /*0056*/ 	.short	0x0020
        /*0058*/ 	.byte	0x00, 0xf0, 0x05, 0x00


	//----- nvinfo : EIATTR_KPARAM_INFO
	.align		4
.L_8482:
        /*005c*/ 	.byte	0x04, 0x17
        /*005e*/ 	.short	(.L_8484 - .L_8483)
.L_8483:
        /*0060*/ 	.word	0x00000000
        /*0064*/ 	.short	0x0002
        /*0066*/ 	.short	0x0008
        /*0068*/ 	.byte	0x00, 0xf0, 0x61, 0x00


	//----- nvinfo : EIATTR_KPARAM_INFO
	.align		4
.L_8484:
        /*006c*/ 	.byte	0x04, 0x17
        /*006e*/ 	.short	(.L_8486 - .L_8485)
.L_8485:
        /*0070*/ 	.word	0x00000000
        /*0074*/ 	.short	0x0001
        /*0076*/ 	.short	0x0004
        /*0078*/ 	.byte	0x00, 0xf0, 0x05, 0x00


	//----- nvinfo : EIATTR_KPARAM_INFO
	.align		4
.L_8486:
        /*007c*/ 	.byte	0x04, 0x17
        /*007e*/ 	.short	(.L_8488 - .L_8487)
.L_8487:
        /*0080*/ 	.word	0x00000000
        /*0084*/ 	.short	0x0000
        /*0086*/ 	.short	0x0000
        /*0088*/ 	.byte	0x00, 0xf0, 0x11, 0x00


	//----- nvinfo : EIATTR_MAXREG_COUNT
	.align		4
.L_8488:
        /*008c*/ 	.byte	0x03, 0x1b
        /*008e*/ 	.short	0x00ff


	//----- nvinfo : EIATTR_MERCURY_ISA_VERSION
	.align		4
        /*0090*/ 	.byte	0x03, 0x5f
        /*0092*/ 	.short	0x0000


	//----- nvinfo : EIATTR_EXIT_INSTR_OFFSETS
	.align		4
        /*0094*/ 	.byte	0x04, 0x1c
        /*0096*/ 	.short	(.L_8490 - .L_8489)


	//   ....[0]....
.L_8489:
        /*0098*/ 	.word	0x00000720


	//   ....[1]....
        /*009c*/ 	.word	0x00000770


	//----- nvinfo : EIATTR_MAX_THREADS
	.align		4
.L_8490:
        /*00a0*/ 	.byte	0x04, 0x05
        /*00a2*/ 	.short	(.L_8492 - .L_8491)
.L_8491:
        /*00a4*/ 	.word	0x00000080
        /*00a8*/ 	.word	0x00000001
        /*00ac*/ 	.word	0x00000001


	//----- nvinfo : EIATTR_CRS_STACK_SIZE
	.align		4
.L_8492:
        /*00b0*/ 	.byte	0x04, 0x1e
        /*00b2*/ 	.short	(.L_8494 - .L_8493)
.L_8493:
        /*00b4*/ 	.word	0x00000000
.L_8494:


//--------------------- .nv.info._ZN2at6native29vectorized_elementwise_kernelILi2ENS0_13BinaryFunctorIN3c104HalfES4_bZZZNS0_23logical_and_kernel_cudaERNS_14TensorIteratorEENKUlvE0_clEvENKUlvE6_clEvEUlS4_S4_E_EESt5arrayIPcLm3EEEEviT0_T1_ --------------------------
	.section	.nv.info._ZN2at6native29vectorized_elementwise_kernelILi2ENS0_13BinaryFunctorIN3c104HalfES4_bZZZNS0_23logical_and_kernel_cudaERNS_14TensorIteratorEENKUlvE0_clEvENKUlvE6_clEvEUlS4_S4_E_EESt5arrayIPcLm3EEEEviT0_T1_,"",@"SHT_CUDA_INFO"
	.sectionflags	@""
	.align	4


	//----- nvinfo : EIATTR_CUDA_API_VERSION
	.align		4
        /*0000*/ 	.byte	0x04, 0x37
        /*0002*/ 	.short	(.L_8496 - .L_8495)
.L_8495:
        /*0004*/ 	.word	0x00000082


	//----- nvinfo : EIATTR_SW2861232_WAR
	.align		4
.L_8496:
        /*0008*/ 	.byte	0x01, 0x35
	.zero		2


	//----- nvinfo : EIATTR_PARAM_CBANK
	.align		4
        /*000c*/ 	.byte	0x04, 0x0a
        /*000e*/ 	.short	(.L_8498 - .L_8497)
	.align		4
.L_8497:
        /*0010*/ 	.word	index@(.nv.constant0._ZN2at6native29vectorized_elementwise_kernelILi2ENS0_13BinaryFunctorIN3c104HalfES4_bZZZNS0_23logical_and_kernel_cudaERNS_14TensorIteratorEENKUlvE0_clEvENKUlvE6_clEvEUlS4_S4_E_EESt5arrayIPcLm3EEEEviT0_T1_)
        /*0014*/ 	.short	0x0160
        /*0016*/ 	.short	0x0020


	//----- nvinfo : EIATTR_CBANK_PARAM_SIZE
	.align		4
.L_8498:
        /*0018*/ 	.byte	0x03, 0x19
        /*001a*/ 	.short	0x0020


	//----- nvinfo : EIATTR_KPARAM_INFO
	.align		4
        /*001c*/ 	.byte	0x04, 0x17
        /*001e*/ 	.short	(.L_8500 - .L_8499)
.L_8499:
        /*0020*/ 	.word	0x00000000
        /*0024*/ 	.short	0x0002
        /*0026*/ 	.short	0x0008
        /*0028*/ 	.byte	0x00, 0xf0, 0x61, 0x00


	//----- nvinfo : EIATTR_KPARAM_INFO
	.align		4
.L_8500:
        /*002c*/ 	.byte	0x04, 0x17
        /*002e*/ 	.short	(.L_8502 - .L_8501)
.L_8501:
        /*0030*/ 	.word	0x00000000
        /*0034*/ 	.short	0x0001
        /*0036*/ 	.short	0x0004
        /*0038*/ 	.byte	0x00, 0xf0, 0x05, 0x00


	//----- nvinfo : EIATTR_KPARAM_INFO
	.align		4
.L_8502:
        /*003c*/ 	.byte	0x04, 0x17
        /*003e*/ 	.short	(.L_8504 - .L_8503)
.L_8503:
        /*0040*/ 	.word	0x00000000
        /*0044*/ 	.short	0x0000
        /*0046*/ 	.short	0x0000
        /*0048*/ 	.byte	0x00, 0xf0, 0x11, 0x00


	//----- nvinfo : EIATTR_MAXREG_COUNT
	.align		4
.L_8504:
        /*004c*/ 	.byte	0x03, 0x1b
        /*004e*/ 	.short	0x00ff


	//----- nvinfo : EIATTR_MERCURY_ISA_VERSION
	.align		4
        /*0050*/ 	.byte	0x03, 0x5f
        /*0052*/ 	.short	0x0000


	//----- nvinfo : EIATTR_EXIT_INSTR_OFFSETS
	.align		4
        /*0054*/ 	.byte	0x04, 0x1c
        /*0056*/ 	.short	(.L_8506 - .L_8505)


	//   ....[0]....
.L_8505:
        /*0058*/ 	.word	0x00000500


	//   ....[1]....
        /*005c*/ 	.word	0x00001350


	//   ....[2]....
        /*0060*/ 	.word	0x000013a0


	//----- nvinfo : EIATTR_MAX_THREADS
	.align		4
.L_8506:
        /*0064*/ 	.byte	0x04, 0x05
        /*0066*/ 	.short	(.L_8508 - .L_8507)
.L_8507:
        /*0068*/ 	.word	0x00000080
        /*006c*/ 	.word	0x00000001
        /*0070*/ 	.word	0x00000001


	//----- nvinfo : EIATTR_CRS_STACK_SIZE
	.align		4
.L_8508:
        /*0074*/ 	.byte	0x04, 0x1e
        /*0076*/ 	.short	(.L_8510 - .L_8509)
.L_8509:
        /*0078*/ 	.word	0x00000000
.L_8510:


//--------------------- .nv.info._ZN2at6native29vectorized_elementwise_kernelILi4ENS0_13BinaryFunctorIN3c104HalfES4_bZZZNS0_23logical_and_kernel_cudaERNS_14TensorIteratorEENKUlvE0_clEvENKUlvE6_clEvEUlS4_S4_E_EESt5arrayIPcLm3EEEEviT0_T1_ --------------------------
	.section	.nv.info._ZN2at6native29vectorized_elementwise_kernelILi4ENS0_13BinaryFunctorIN3c104HalfES4_bZZZNS0_23logical_and_kernel_cudaERNS_14TensorIteratorEENKUlvE0_clEvENKUlvE6_clEvEUlS4_S4_E_EESt5arrayIPcLm3EEEEviT0_T1_,"",@"SHT_CUDA_INFO"
	.sectionflags	@""
	.align	4


	//----- nvinfo : EIATTR_CUDA_API_VERSION
	.align		4
        /*0000*/ 	.byte	0x04, 0x37
        /*0002*/ 	.short	(.L_8512 - .L_8511)
.L_8511:
        /*0004*/ 	.word	0x00000082


	//----- nvinfo : EIATTR_SW2861232_WAR
	.align		4
.L_8512:
        /*0008*/ 	.byte	0x01, 0x35
	.zero		2


	//----- nvinfo : EIATTR_PARAM_CBANK
	.align		4
        /*000c*/ 	.byte	0x04, 0x0a
        /*000e*/ 	.short	(.L_8514 - .L_8513)
	.align		4
.L_8513:
        /*0010*/ 	.word	index@(.nv.constant0._ZN2at6native29vectorized_elementwise_kernelILi4ENS0_13BinaryFunctorIN3c104HalfES4_bZZZNS0_23logical_and_kernel_cudaERNS_14TensorIteratorEENKUlvE0_clEvENKUlvE6_clEvEUlS4_S4_E_EESt5arrayIPcLm3EEEEviT0_T1_)
        /*0014*/ 	.short	0x0160
        /*0016*/ 	.short	0x0020


	//----- nvinfo : EIATTR_CBANK_PARAM_SIZE
	.align		4
.L_8514:
        /*0018*/ 	.byte	0x03, 0x19
        /*001a*/ 	.short	0x0020


	//----- nvinfo : EIATTR_KPARAM_INFO
	.align		4
        /*001c*/ 	.byte	0x04, 0x17
        /*001e*/ 	.short	(.L_8516 - .L_8515)
.L_8515:
        /*0020*/ 	.word	0x00000000
        /*0024*/ 	.short	0x0002
        /*0026*/ 	.short	0x0008
        /*0028*/ 	.byte	0x00, 0xf0, 0x61, 0x00


	//----- nvinfo : EIATTR_KPARAM_INFO
	.align		4
.L_8516:
        /*002c*/ 	.byte	0x04, 0x17
        /*002e*/ 	.short	(.L_8518 - .L_8517)
.L_8517:
        /*0030*/ 	.word	0x00000000
        /*0034*/ 	.short	0x0001
        /*0036*/ 	.short	0x0004
        /*0038*/ 	.byte	0x00, 0xf0, 0x05, 0x00


	//----- nvinfo : EIATTR_KPARAM_INFO
	.align		4
.L_8518:
        /*003c*/ 	.byte	0x04, 0x17
        /*003e*/ 	.short	(.L_8520 - .L_8519)
.L_8519:
        /*0040*/ 	.word	0x00000000
        /*0044*/ 	.short	0x0000
        /*0046*/ 	.short	0x0000
        /*0048*/ 	.byte	0x00, 0xf0, 0x11, 0x00


	//----- nvinfo : EIATTR_MAXREG_COUNT
	.align		4
.L_8520:
        /*004c*/ 	.byte	0x03, 0x1b
        /*004e*/ 	.short	0x00ff


	//----- nvinfo : EIATTR_MERCURY_ISA_VERSION
	.align		4
        /*0050*/ 	.byte	0x03, 0x5f
        /*0052*/ 	.short	0x0000


	//----- nvinfo : EIATTR_EXIT_INSTR_OFFSETS
	.align		4
        /*0054*/ 	.byte	0x04, 0x1c
        /*0056*/ 	.short	(.L_8522 - .L_8521)


	//   ....[0]....
.L_8521:
        /*0058*/ 	.word	0x000004c0


	//   ....[1]....
        /*005c*/ 	.word	0x00001310


	//   ....[2]....
        /*0060*/ 	.word	0x00001360


	//----- nvinfo : EIATTR_MAX_THREADS
	.align		4
.L_8522:
        /*0064*/ 	.byte	0x04, 0x05
        /*0066*/ 	.short	(.L_8524 - .L_8523)
.L_8523:
        /*0068*/ 	.word	0x00000080
        /*006c*/ 	.word	0x00000001
        /*0070*/ 	.word	0x00000001


	//----- nvinfo : EIATTR_CRS_STACK_SIZE
	.align		4
.L_8524:
        /*0074*/ 	.byte	0x04, 0x1e
        /*0076*/ 	.short	(.L_8526 - .L_8525)
.L_8525:
        /*0078*/ 	.word	0x00000000
.L_8526:


//--------------------- .nv.info._ZN2at6native29vectorized_elementwise_kernelILi8ENS0_13BinaryFunctorIN3c104HalfES4_bZZZNS0_23logical_and_kernel_cudaERNS_14TensorIteratorEENKUlvE0_clEvENKUlvE6_clEvEUlS4_S4_E_EESt5arrayIPcLm3EEEEviT0_T1_ --------------------------
	.section	.nv.info._ZN2at6native29vectorized_elementwise_kernelILi8ENS0_13BinaryFunctorIN3c104HalfES4_bZZZNS0_23logical_and_kernel_cudaERNS_14TensorIteratorEENKUlvE0_clEvENKUlvE6_clEvEUlS4_S4_E_EESt5arrayIPcLm3EEEEviT0_T1_,"",@"SHT_CUDA_INFO"
	.sectionflags	@""
	.align	4


	//----- nvinfo : EIATTR_CUDA_API_VERSION
	.align		4
        /*0000*/ 	.byte	0x04, 0x37
        /*0002*/ 	.short	(.L_8528 - .L_8527)
.L_8527:
        /*0004*/ 	.word	0x00000082


	//----- nvinfo : EIATTR_SW2861232_WAR
	.align		4
.L_8528:
        /*0008*/ 	.byte	0x01, 0x35
	.zero		2


	//----- nvinfo : EIATTR_PARAM_CBANK
	.align		4
        /*000c*/ 	.byte	0x04, 0x0a
        /*000e*/ 	.short	(.L_8530 - .L_8529)
	.align		4
.L_8529:
        /*0010*/ 	.word	index@(.nv.constant0._ZN2at6native29vectorized_elementwise_kernelILi8ENS0_13BinaryFunctorIN3c104HalfES4_bZZZNS0_23logical_and_kernel_cudaERNS_14TensorIteratorEENKUlvE0_clEvENKUlvE6_clEvEUlS4_S4_E_EESt5arrayIPcLm3EEEEviT0_T1_)
        /*0014*/ 	.short	0x0160
        /*0016*/ 	.short	0x0020


	//----- nvinfo : EIATTR_CBANK_PARAM_SIZE
	.align		4
.L_8530:
        /*0018*/ 	.byte	0x03, 0x19
        /*001a*/ 	.short	0x0020


	//----- nvinfo : EIATTR_KPARAM_INFO
	.align		4
        /*001c*/ 	.byte	0x04, 0x17
        /*001e*/ 	.short	(.L_8532 - .L_8531)
.L_8531:
        /*0020*/ 	.word	0x00000000
        /*0024*/ 	.short	0x0002
        /*0026*/ 	.short	0x0008
        /*0028*/ 	.byte	0x00, 0xf0, 0x61, 0x00


	//----- nvinfo : EIATTR_KPARAM_INFO
	.align		4
.L_8532:
        /*002c*/ 	.byte	0x04, 0x17
        /*002e*/ 	.short	(.L_8534 - .L_8533)
.L_8533:
        /*0030*/ 	.word	0x00000000
        /*0034*/ 	.short	0x0001
        /*0036*/ 	.short	0x0004
        /*0038*/ 	.byte	0x00, 0xf0, 0x05, 0x00


	//----- nvinfo : EIATTR_KPARAM_INFO
	.align		4
.L_8534:
        /*003c*/ 	.byte	0x04, 0x17
        /*003e*/ 	.short	(.L_8536 - .L_8535)
.L_8535:
        /*0040*/ 	.word	0x00000000
        /*0044*/ 	.short	0x0000
        /*0046*/ 	.short	0x0000
        /*0048*/ 	.byte	0x00, 0xf0, 0x11, 0x00


	//----- nvinfo : EIATTR_MAXREG_COUNT
	.align		4
.L_8536:
        /*004c*/ 	.byte	0x03, 0x1b
        /*004e*/ 	.short	0x00ff


	//----- nvinfo : EIATTR_MERCURY_ISA_VERSION
	.align		4
        /*0050*/ 	.byte	0x03, 0x5f
        /*0052*/ 	.short	0x0000


	//----- nvinfo : EIATTR_EXIT_INSTR_OFFSETS
	.align		4
        /*0054*/ 	.byte	0x04, 0x1c
        /*0056*/ 	.short	(.L_8538 - .L_8537)


	//   ....[0]....
.L_8537:
        /*0058*/ 	.word	0x00000010


	//----- nvinfo : EIATTR_MAX_THREADS
	.align		4
.L_8538:
        /*005c*/ 	.byte	0x04, 0x05
        /*005e*/ 	.short	(.L_8540 - .L_8539)
.L_8539:
        /*0060*/ 	.word	0x00000080
        /*0064*/ 	.word	0x00000001
        /*0068*/ 	.word	0x00000001
.L_8540:


//--------------------- .nv.info._ZN2at6native18elementwise_kernelILi128ELi4EZNS0_15gpu_kernel_implINS0_13AUnaryFunctorIffbZZZNS0_23logical_and_kernel_cudaERNS_14TensorIteratorEENKUlvE0_clEvENKUlvE5_clEvEUlffE_EEEEvRNS_18TensorIteratorBaseERKT_EUliE_EEviT1_ --------------------------
	.section	.nv.info._ZN2at6native18elementwise_kernelILi128ELi4EZNS0_15gpu_kernel_implINS0_13AUnaryFunctorIffbZZZNS0_23logical_and_kernel_cudaERNS_14TensorIteratorEENKUlvE0_clEvENKUlvE5_clEvEUlffE_EEEEvRNS_18TensorIteratorBaseERKT_EUliE_EEviT1_,"",@"SHT_CUDA_INFO"
	.sectionflags	@""
	.align	4


	//----- nvinfo : EIATTR_CUDA_API_VERSION
	.align		4
        /*0000*/ 	.byte	0x04, 0x37
        /*0002*/ 	.short	(.L_8542 - .L_8541)
.L_8541:
        /*0004*/ 	.word	0x00000082


	//----- nvinfo : EIATTR_SW2861232_WAR
	.align		4
.L_8542:
        /*0008*/ 	.byte	0x01, 0x35
	.zero		2


	//----- nvinfo : EIATTR_PARAM_CBANK
	.align		4
        /*000c*/ 	.byte	0x04, 0x0a
        /*000e*/ 	.short	(.L_8544 - .L_8543)
	.align		4
.L_8543:
        /*0010*/ 	.word	index@(.nv.constant0._ZN2at6native18elementwise_kernelILi128ELi4EZNS0_15gpu_kernel_implINS0_13AUnaryFunctorIffbZZZNS0_23logical_and_kernel_cudaERNS_14TensorIteratorEENKUlvE0_clEvENKUlvE5_clEvEUlffE_EEEEvRNS_18TensorIteratorBaseERKT_EUliE_EEviT1_)
        /*0014*/ 	.short	0x0160
        /*0016*/ 	.short	0x0228


	//----- nvinfo : EIATTR_CBANK_PARAM_SIZE
	.align		4
.L_8544:
        /*0018*/ 	.byte	0x03, 0x19
        /*001a*/ 	.short	0x0228


	//----- nvinfo : EIATTR_KPARAM_INFO
	.align		4
        /*001c*/ 	.byte	0x04, 0x17
        /*001e*/ 	.short	(.L_8546 - .L_8545)
.L_8545:
        /*0020*/ 	.word	0x00000000
        /*0024*/ 	.short	0x0001
        /*0026*/ 	.short	0x0008
        /*0028*/ 	.byte	0x00, 0xf0, 0x81, 0x08


	//----- nvinfo : EIATTR_KPARAM_INFO
	.align		4
.L_8546:
        /*002c*/ 	.byte	0x04, 0x17
        /*002e*/ 	.short	(.L_8548 - .L_8547)
.L_8547:
        /*0030*/ 	.word	0x00000000
        /*0034*/ 	.short	0x0000
        /*0036*/ 	.short	0x0000
        /*0038*/ 	.byte	0x00, 0xf0, 0x11, 0x00


	//----- nvinfo : EIATTR_MAXREG_COUNT
	.align		4
.L_8548:
        /*003c*/ 	.byte	0x03, 0x1b
        /*003e*/ 	.short	0x0080


	//----- nvinfo : EIATTR_EXTERNS
	.align		4
        /*0040*/ 	.byte	0x04, 0x0f
        /*0042*/ 	.short	(.L_8550 - .L_8549)


	//   ....[0]....
	.align		4
.L_8549:
        /*0044*/ 	.word	index@(__assertfail)


	//----- nvinfo : EIATTR_MERCURY_ISA_VERSION
	.align		4
.L_8550:
        /*0048*/ 	.byte	0x03, 0x5f
        /*004a*/ 	.short	0x0000


	//----- nvinfo : EIATTR_SYSCALL_OFFSETS
	.align		4
        /*004c*/ 	.byte	0x04, 0x46
        /*004e*/ 	.short	(.L_8552 - .L_8551)


	//   ....[0]....
.L_8551:
        /*0050*/ 	.word	0x00001c60


	//   ....[1]....
        /*0054*/ 	.word	0x00002b30


	//   ....[2]....
        /*0058*/ 	.word	0x000047c0


	//   ....[3]....
        /*005c*/ 	.word	0x00005690


	//   ....[4]....
        /*0060*/ 	.word	0x000072f0


	//   ....[5]....
        /*0064*/ 	.word	0x000081c0


	//   ....[6]....
        /*0068*/ 	.word	0x00009e30


	//   ....[7]....
        /*006c*/ 	.word	0x0000ad00


	//----- nvinfo : EIATTR_EXIT_INSTR_OFFSETS
	.align		4
.L_8552:
        /*0070*/ 	.byte	0x04, 0x1c
        /*0072*/ 	.short	(.L_8554 - .L_8553)


	//   ....[0]....
.L_8553:
        /*0074*/ 	.word	0x00008250


	//   ....[1]....
        /*0078*/ 	.word	0x00009fe0


	//   ....[2]....
        /*007c*/ 	.word	0x0000a000


	//   ....[3]....
        /*0080*/ 	.word	0x0000a090


	//   ....[4]....
        /*0084*/ 	.word	0x0000a0b0


	//   ....[5]....
        /*0088*/ 	.word	0x0000a0d0


	//   ....[6]....
        /*008c*/ 	.word	0x0000a160


	//   ....[7]....
        /*0090*/ 	.word	0x0000a1a0


	//   ....[8]....
        /*0094*/ 	.word	0x0000a240


	//   ....[9]....
        /*0098*/ 	.word	0x0000a290


	//   ....[10]....
        /*009c*/ 	.word	0x0000a2c0


	//   ....[11]....
        /*00a0*/ 	.word	0x0000a360


	//   ....[12]....
        /*00a4*/ 	.word	0x0000a3a0


	//   ....[13]....
        /*00a8*/ 	.word	0x0000a530


	//   ....[14]....
        /*00ac*/ 	.word	0x0000a690


	//   ....[15]....
        /*00b0*/ 	.word	0x0000a6d0


	//   ....[16]....
        /*00b4*/ 	.word	0x0000a770


	//   ....[17]....
        /*00b8*/ 	.word	0x0000a8f0


	//   ....[18]....
        /*00bc*/ 	.word	0x0000aa70


	//   ....[19]....
        /*00c0*/ 	.word	0x0000abd0


	//   ....[20]....
        /*00c4*/ 	.word	0x0000ad10


	//   ....[21]....
        /*00c8*/ 	.word	0x0000ad40


	//   ....[22]....
        /*00cc*/ 	.word	0x0000ad60


	//----- nvinfo : EIATTR_MAX_THREADS
	.align		4
.L_8554:
        /*00d0*/ 	.byte	0x04, 0x05
        /*00d2*/ 	.short	(.L_8556 - .L_8555)
.L_8555:
        /*00d4*/ 	.word	0x00000080
        /*00d8*/ 	.word	0x00000001
        /*00dc*/ 	.word	0x00000001


	//----- nvinfo : EIATTR_CRS_STACK_SIZE
	.align		4
.L_8556:
        /*00e0*/ 	.byte	0x04, 0x1e
        /*00e2*/ 	.short	(.L_8558 - .L_8557)
.L_8557:
        /*00e4*/ 	.word	0x00000000
.L_8558:


//--------------------- .nv.info._ZN2at6native27unrolled_elementwise_kernelINS0_13AUnaryFunctorIffbZZZNS0_23logical_and_kernel_cudaERNS_14TensorIteratorEENKUlvE0_clEvENKUlvE5_clEvEUlffE_EESt5arrayIPcLm2EELi4E23TrivialOffsetCalculatorILi1EjESD_NS0_6memory12LoadWithCastILi1EEENSE_13StoreWithCastILi1EEEEEviT_T0_T2_T3_T4_T5_ --------------------------
	.section	.nv.info._ZN2at6native27unrolled_elementwise_kernelINS0_13AUnaryFunctorIffbZZZNS0_23logical_and_kernel_cudaERNS_14TensorIteratorEENKUlvE0_clEvENKUlvE5_clEvEUlffE_EESt5arrayIPcLm2EELi4E23TrivialOffsetCalculatorILi1EjESD_NS0_6memory12LoadWithCastILi1EEENSE_13StoreWithCastILi1EEEEEviT_T0_T2_T3_T4_T5_,"",@"SHT_CUDA_INFO"
	.sectionflags	@""
	.align	4


	//----- nvinfo : EIATTR_CUDA_API_VERSION
	.align		4
        /*0000*/ 	.byte	0x04, 0x37
        /*0002*/ 	.short	(.L_8560 - .L_8559)
.L_8559:
        /*0004*/ 	.word	0x00000082


	//----- nvinfo : EIATTR_SW2861232_WAR
	.align		4
.L_8560:
        /*0008*/ 	.byte	0x01, 0x35
	.zero		2


	//----- nvinfo : EIATTR_PARAM_CBANK
	.align		4
        /*000c*/ 	.byte	0x04, 0x0a
        /*000e*/ 	.short	(.L_8562 - .L_8561)
	.align		4
.L_8561:
        /*0010*/ 	.word	index@(.nv.constant0._ZN2at6native27unrolled_elementwise_kernelINS0_13AUnaryFunctorIffbZZZNS0_23logical_and_kernel_cudaERNS_14TensorIteratorEENKUlvE0_clEvENKUlvE5_clEvEUlffE_EESt5arrayIPcLm2EELi4E23TrivialOffsetCalculatorILi1EjESD_NS0_6memory12LoadWithCastILi1EEENSE_13StoreWithCastILi1EEEEEviT_T0_T2_T3_T4_T5_)
        /*0014*/ 	.short	0x0160
        /*0016*/ 	.short	0x0034


	//----- nvinfo : EIATTR_CBANK_PARAM_SIZE
	.align		4
.L_8562:
        /*0018*/ 	.byte	0x03, 0x19
        /*001a*/ 	.short	0x0034


	//----- nvinfo : EIATTR_KPARAM_INFO
	.align		4
        /*001c*/ 	.byte	0x04, 0x17
        /*001e*/ 	.short	(.L_8564 - .L_8563)
.L_8563:
        /*0020*/ 	.word	0x00000000
        /*0024*/ 	.short	0x0006
        /*0026*/ 	.short	0x002c
        /*0028*/ 	.byte	0x00, 0xf0, 0x21, 0x00


	//----- nvinfo : EIATTR_KPARAM_INFO
	.align		4
.L_8564:
        /*002c*/ 	.byte	0x04, 0x17
        /*002e*/ 	.short	(.L_8566 - .L_8565)
.L_8565:
        /*0030*/ 	.word	0x00000000
        /*0034*/ 	.short	0x0005
        /*0036*/ 	.short	0x0024
        /*0038*/ 	.byte	0x00, 0xf0, 0x21, 0x00


	//----- nvinfo : EIATTR_KPARAM_INFO
	.align		4
.L_8566:
        /*003c*/ 	.byte	0x04, 0x17
        /*003e*/ 	.short	(.L_8568 - .L_8567)
.L_8567:
        /*0040*/ 	.word	0x00000000
        /*0044*/ 	.short	0x0004
        /*0046*/ 	.short	0x0021
        /*0048*/ 	.byte	0x00, 0xf0, 0x05, 0x00


	//----- nvinfo : EIATTR_KPARAM_INFO
	.align		4
.L_8568:
        /*004c*/ 	.byte	0x04, 0x17
        /*004e*/ 	.short	(.L_8570 - .L_8569)
.L_8569:
        /*0050*/ 	.word	0x00000000
        /*0054*/ 	.short	0x0003
        /*0056*/ 	.short	0x0020
        /*0058*/ 	.byte	0x00, 0xf0, 0x05, 0x00


	//----- nvinfo : EIATTR_KPARAM_INFO
	.align		4
.L_8570:
        /*005c*/ 	.byte	0x04, 0x17
        /*005e*/ 	.short	(.L_8572 - .L_8571)
.L_8571:
        /*0060*/ 	.word	0x00000000
        /*0064*/ 	.short	0x0002
        /*0066*/ 	.short	0x0010
        /*0068*/ 	.byte	0x00, 0xf0, 0x41, 0x00


	//----- nvinfo : EIATTR_KPARAM_INFO
	.align		4
.L_8572:
        /*006c*/ 	.byte	0x04, 0x17
        /*006e*/ 	.short	(.L_8574 - .L_8573)
.L_8573:
        /*0070*/ 	.word	0x00000000
        /*0074*/ 	.short	0x0001
        /*0076*/ 	.short	0x0004
        /*0078*/ 	.byte	0x00, 0xf0, 0x21, 0x00


	//----- nvinfo : EIATTR_KPARAM_INFO
	.align		4
.L_8574:
        /*007c*/ 	.byte	0x04, 0x17
        /*007e*/ 	.short	(.L_8576 - .L_8575)
.L_8575:
        /*0080*/ 	.word	0x00000000
        /*0084*/ 	.short	0x0000
        /*0086*/ 	.short	0x0000
        /*0088*/ 	.byte	0x00, 0xf0, 0x11, 0x00


	//----- nvinfo : EIATTR_MAXREG_COUNT
	.align		4
.L_8576:
        /*008c*/ 	.byte	0x03, 0x1b
        /*008e*/ 	.short	0x00ff


	//----- nvinfo : EIATTR_EXTERNS
	.align		4
        /*0090*/ 	.byte	0x04, 0x0f
        /*0092*/ 	.short	(.L_8578 - .L_8577)


	//   ....[0]....
	.align		4
.L_8577:
        /*0094*/ 	.word	index@(__assertfail)


	//----- nvinfo : EIATTR_MERCURY_ISA_VERSION
	.align		4
.L_8578:
        /*0098*/ 	.byte	0x03, 0x5f
        /*009a*/ 	.short	0x0000


	//----- nvinfo : EIATTR_SYSCALL_OFFSETS
	.align		4
        /*009c*/ 	.byte	0x04, 0x46
        /*009e*/ 	.short	(.L_8580 - .L_8579)


	//   ....[0]....
.L_8579:
        /*00a0*/ 	.word	0x00000e40


	//   ....[1]....
        /*00a4*/ 	.word	0x00001cc0


	//   ....[2]....
        /*00a8*/ 	.word	0x00002b40


	//   ....[3]....
        /*00ac*/ 	.word	0x00003970


	//   ....[4]....
        /*00b0*/ 	.word	0x00004950


	//   ....[5]....
        /*00b4*/ 	.word	0x00005820


	//   ....[6]....
        /*00b8*/ 	.word	0x000066e0


	//   ....[7]....
        /*00bc*/ 	.word	0x000075a0


	//----- nvinfo : EIATTR_EXIT_INSTR_OFFSETS
	.align		4
.L_8580:
        /*00c0*/ 	.byte	0x04, 0x1c
        /*00c2*/ 	.short	(.L_8582 - .L_8581)


	//   ....[0]....
.L_8581:
        /*00c4*/ 	.word	0x00006770


	//   ....[1]....
        /*00c8*/ 	.word	0x00006880


	//   ....[2]....
        /*00cc*/ 	.word	0x000068a0


	//   ....[3]....
        /*00d0*/ 	.word	0x00006930


	//   ....[4]....
        /*00d4*/ 	.word	0x00006950


	//   ....[5]....
        /*00d8*/ 	.word	0x00006970


	//   ....[6]....
        /*00dc*/ 	.word	0x00006a00


	//   ....[7]....
        /*00e0*/ 	.word	0x00006a40


	//   ....[8]....
        /*00e4*/ 	.word	0x00006ae0


	//   ....[9]....
        /*00e8*/ 	.word	0x00006b30


	//   ....[10]....
        /*00ec*/ 	.word	0x00006b60


	//   ....[11]....
        /*00f0*/ 	.word	0x00006c00


	//   ....[12]....
        /*00f4*/ 	.word	0x00006c40


	//   ....[13]....
        /*00f8*/ 	.word	0x00006dd0


	//   ....[14]....
        /*00fc*/ 	.word	0x00006f30


	//   ....[15]....
        /*0100*/ 	.word	0x00006f70


	//   ....[16]....
        /*0104*/ 	.word	0x00007010


	//   ....[17]....
        /*0108*/ 	.word	0x00007190


	//   ....[18]....
        /*010c*/ 	.word	0x00007310


	//   ....[19]....
        /*0110*/ 	.word	0x00007470


	//   ....[20]....
        /*0114*/ 	.word	0x000075b0


	//   ....[21]....
        /*0118*/ 	.word	0x000075e0


	//   ....[22]....
        /*011c*/ 	.word	0x00007600


	//----- nvinfo : EIATTR_MAX_THREADS
	.align		4
.L_8582:
        /*0120*/ 	.byte	0x04, 0x05
        /*0122*/ 	.short	(.L_8584 - .L_8583)
.L_8583:
        /*0124*/ 	.word	0x00000080
        /*0128*/ 	.word	0x00000001
        /*012c*/ 	.word	0x00000001


	//----- nvinfo : EIATTR_CRS_STACK_SIZE
	.align		4
.L_8584:
        /*0130*/ 	.byte	0x04, 0x1e
        /*0132*/ 	.short	(.L_8586 - .L_8585)
.L_8585:
        /*0134*/ 	.word	0x00000000
.L_8586:


//--------------------- .nv.info._ZN2at6native18elementwise_kernelILi128ELi4EZNS0_22gpu_kernel_impl_nocastINS0_13AUnaryFunctorIffbZZZNS0_23logical_and_kernel_cudaERNS_14TensorIteratorEENKUlvE0_clEvENKUlvE5_clEvEUlffE_EEEEvRNS_18TensorIteratorBaseERKT_EUliE_EEviT1_ --------------------------
	.section	.nv.info._ZN2at6native18elementwise_kernelILi128ELi4EZNS0_22gpu_kernel_impl_nocastINS0_13AUnaryFunctorIffbZZZNS0_23logical_and_kernel_cudaERNS_14TensorIteratorEENKUlvE0_clEvENKUlvE5_clEvEUlffE_EEEEvRNS_18TensorIteratorBaseERKT_EUliE_EEviT1_,"",@"SHT_CUDA_INFO"
	.sectionflags	@""
	.align	4


	//----- nvinfo : EIATTR_CUDA_API_VERSION
	.align		4
        /*0000*/ 	.byte	0x04, 0x37
        /*0002*/ 	.short	(.L_8588 - .L_8587)
.L_8587:
        /*0004*/ 	.word	0x00000082


	//----- nvinfo : EIATTR_SW2861232_WAR
	.align		4
.L_8588:
        /*0008*/ 	.byte	0x01, 0x35
	.zero		2


	//----- nvinfo : EIATTR_PARAM_CBANK
	.align		4
        /*000c*/ 	.byte	0x04, 0x0a
        /*000e*/ 	.short	(.L_8590 - .L_8589)
	.align		4
.L_8589:
        /*0010*/ 	.word	index@(.nv.constant0._ZN2at6native18elementwise_kernelILi128ELi4EZNS0_22gpu_kernel_impl_nocastINS0_13AUnaryFunctorIffbZZZNS0_23logical_and_kernel_cudaERNS_14TensorIteratorEENKUlvE0_clEvENKUlvE5_clEvEUlffE_EEEEvRNS_18TensorIteratorBaseERKT_EUliE_EEviT1_)
        /*0014*/ 	.short	0x0160
        /*0016*/ 	.short	0x0220


	//----- nvinfo : EIATTR_CBANK_PARAM_SIZE
	.align		4
.L_8590:
        /*0018*/ 	.byte	0x03, 0x19
        /*001a*/ 	.short	0x0220


	//----- nvinfo : EIATTR_KPARAM_INFO
	.align		4
        /*001c*/ 	.byte	0x04, 0x17
        /*001e*/ 	.short	(.L_8592 - .L_8591)
.L_8591:
        /*0020*/ 	.word	0x00000000
        /*0024*/ 	.short	0x0001
        /*0026*/ 	.short	0x0008
        /*0028*/ 	.byte	0x00, 0xf0, 0x61, 0x08


	//----- nvinfo : EIATTR_KPARAM_INFO
	.align		4
.L_8592:
        /*002c*/ 	.byte	0x04, 0x17
        /*002e*/ 	.short	(.L_8594 - .L_8593)
.L_8593:
        /*0030*/ 	.word	0x00000000
        /*0034*/ 	.short	0x0000
        /*0036*/ 	.short	0x0000
        /*0038*/ 	.byte	0x00, 0xf0, 0x11, 0x00


	//----- nvinfo : EIATTR_MAXREG_COUNT
	.align		4
.L_8594:
        /*003c*/ 	.byte	0x03, 0x1b
        /*003e*/ 	.short	0x0080


	//----- nvinfo : EIATTR_MERCURY_ISA_VERSION
	.align		4
        /*0040*/ 	.byte	0x03, 0x5f
        /*0042*/ 	.short	0x0000


	//----- nvinfo : EIATTR_EXIT_INSTR_OFFSETS
	.align		4
        /*0044*/ 	.byte	0x04, 0x1c
        /*0046*/ 	.short	(.L_8596 - .L_8595)


	//   ....[0]....
.L_8595:
        /*0048*/ 	.word	0x00002da0


	//   ....[1]....
        /*004c*/ 	.word	0x00003c80


	//----- nvinfo : EIATTR_MAX_THREADS
	.align		4
.L_8596:
        /*0050*/ 	.byte	0x04, 0x05
        /*0052*/ 	.short	(.L_8598 - .L_8597)
.L_8597:
        /*0054*/ 	.word	0x00000080
        /*0058*/ 	.word	0x00000001
        /*005c*/ 	.word	0x00000001


	//----- nvinfo : EIATTR_CRS_STACK_SIZE
	.align		4
.L_8598:
        /*0060*/ 	.byte	0x04, 0x1e
        /*0062*/ 	.short	(.L_8600 - .L_8599)
.L_8599:
        /*0064*/ 	.word	0x00000000
.L_8600:


//--------------------- .nv.info._ZN2at6native27unrolled_elementwise_kernelINS0_13AUnaryFunctorIffbZZZNS0_23logical_and_kernel_cudaERNS_14TensorIteratorEENKUlvE0_clEvENKUlvE5_clEvEUlffE_EESt5arrayIPcLm2EELi4E23TrivialOffsetCalculatorILi1EjESD_NS0_6memory15LoadWithoutCastENSE_16StoreWithoutCastEEEviT_T0_T2_T3_T4_T5_ --------------------------
	.section	.nv.info._ZN2at6native27unrolled_elementwise_kernelINS0_13AUnaryFunctorIffbZZZNS0_23logical_and_kernel_cudaERNS_14TensorIteratorEENKUlvE0_clEvENKUlvE5_clEvEUlffE_EESt5arrayIPcLm2EELi4E23TrivialOffsetCalculatorILi1EjESD_NS0_6memory15LoadWithoutCastENSE_16StoreWithoutCastEEEviT_T0_T2_T3_T4_T5_,"",@"SHT_CUDA_INFO"
	.sectionflags	@""
	.align	4


	//----- nvinfo : EIATTR_CUDA_API_VERSION
	.align		4
        /*0000*/ 	.byte	0x04, 0x37
        /*0002*/ 	.short	(.L_8602 - .L_8601)
.L_8601:
        /*0004*/ 	.word	0x00000082


	//----- nvinfo : EIATTR_SW2861232_WAR
	.align		4
.L_8602:
        /*0008*/ 	.byte	0x01, 0x35
	.zero		2


	//----- nvinfo : EIATTR_PARAM_CBANK
	.align		4
        /*000c*/ 	.byte	0x04, 0x0a
        /*000e*/ 	.short	(.L_8604 - .L_8603)
	.align		4
.L_8603:
        /*0010*/ 	.word	index@(.nv.constant0._ZN2at6native27unrolled_elementwise_kernelINS0_13AUnaryFunctorIffbZZZNS0_23logical_and_kernel_cudaERNS_14TensorIteratorEENKUlvE0_clEvENKUlvE5_clEvEUlffE_EESt5arrayIPcLm2EELi4E23TrivialOffsetCalculatorILi1EjESD_NS0_6memory15LoadWithoutCastENSE_16StoreWithoutCastEEEviT_T0_T2_T3_T4_T5_)
        /*0014*/ 	.short	0x0160
        /*0016*/ 	.short	0x0024


	//----- nvinfo : EIATTR_CBANK_PARAM_SIZE
	.align		4
.L_8604:
        /*0018*/ 	.byte	0x03, 0x19
        /*001a*/ 	.short	0x0024


	//----- nvinfo : EIATTR_KPARAM_INFO
	.align		4
        /*001c*/ 	.byte	0x04, 0x17
        /*001e*/ 	.short	(.L_8606 - .L_8605)
.L_8605:
        /*0020*/ 	.word	0x00000000
        /*0024*/ 	.short	0x0006
        /*0026*/ 	.short	0x0023
        /*0028*/ 	.byte	0x00, 0xf0, 0x05, 0x00


	//----- nvinfo : EIATTR_KPARAM_INFO
	.align		4
.L_8606:
        /*002c*/ 	.byte	0x04, 0x17
        /*002e*/ 	.short	(.L_8608 - .L_8607)
.L_8607:
        /*0030*/ 	.word	0x00000000
        /*0034*/ 	.short	0x0005
        /*0036*/ 	.short	0x0022
        /*0038*/ 	.byte	0x00, 0xf0, 0x05, 0x00


	//----- nvinfo : EIATTR_KPARAM_INFO
	.align		4
.L_8608:
        /*003c*/ 	.byte	0x04, 0x17
        /*003e*/ 	.short	(.L_8610 - .L_8609)
.L_8609:
        /*0040*/ 	.word	0x00000000
        /*0044*/ 	.short	0x0004
        /*0046*/ 	.short	0x0021
        /*0048*/ 	.byte	0x00, 0xf0, 0x05, 0x00


	//----- nvinfo : EIATTR_KPARAM_INFO
	.align		4
.L_8610:
        /*004c*/ 	.byte	0x04, 0x17
        /*004e*/ 	.short	(.L_8612 - .L_8611)
.L_8611:
        /*0050*/ 	.word	0x00000000
        /*0054*/ 	.short	0x0003
        /*0056*/ 	.short	0x0020
        /*0058*/ 	.byte	0x00, 0xf0, 0x05, 0x00


	//----- nvinfo : EIATTR_KPARAM_INFO
	.align		4
.L_8612:
        /*005c*/ 	.byte	0x04, 0x17
        /*005e*/ 	.short	(.L_8614 - .L_8613)
.L_8613:
        /*0060*/ 	.word	0x00000000
        /*0064*/ 	.short	0x0002
        /*0066*/ 	.short	0x0010
        /*0068*/ 	.byte	0x00, 0xf0, 0x41, 0x00


	//----- nvinfo : EIATTR_KPARAM_INFO
	.align		4
.L_8614:
        /*006c*/ 	.byte	0x04, 0x17
        /*006e*/ 	.short	(.L_8616 - .L_8615)
.L_8615:
        /*0070*/ 	.word	0x00000000
        /*0074*/ 	.short	0x0001
        /*0076*/ 	.short	0x0004
        /*0078*/ 	.byte	0x00, 0xf0, 0x21, 0x00


	//----- nvinfo : EIATTR_KPARAM_INFO
	.align		4
.L_8616:
        /*007c*/ 	.byte	0x04, 0x17
        /*007e*/ 	.short	(.L_8618 - .L_8617)
.L_8617:
        /*0080*/ 	.word	0x00000000
        /*0084*/ 	.short	0x0000
        /*0086*/ 	.short	0x0000
        /*0088*/ 	.byte	0x00, 0xf0, 0x11, 0x00


	//----- nvinfo : EIATTR_MAXREG_COUNT
	.align		4
.L_8618:
        /*008c*/ 	.byte	0x03, 0x1b
        /*008e*/ 	.short	0x00ff


	//----- nvinfo : EIATTR_MERCURY_ISA_VERSION
	.align		4
        /*0090*/ 	.byte	0x03, 0x5f
        /*0092*/ 	.short	0x0000


	//----- nvinfo : EIATTR_EXIT_INSTR_OFFSETS
	.align		4
        /*0094*/ 	.byte	0x04, 0x1c
        /*0096*/ 	.short	(.L_8620 - .L_8619)


	//   ....[0]....
.L_8619:
        /*0098*/ 	.word	0x00000400


	//   ....[1]....
        /*009c*/ 	.word	0x00000480


	//----- nvinfo : EIATTR_MAX_THREADS
	.align		4
.L_8620:
        /*00a0*/ 	.byte	0x04, 0x05
        /*00a2*/ 	.short	(.L_8622 - .L_8621)
.L_8621:
        /*00a4*/ 	.word	0x00000080
        /*00a8*/ 	.word	0x00000001
        /*00ac*/ 	.word	0x00000001


	//----- nvinfo : EIATTR_CRS_STACK_SIZE
	.align		4
.L_8622:
        /*00b0*/ 	.byte	0x04, 0x1e
        /*00b2*/ 	.short	(.L_8624 - .L_8623)
.L_8623:
        /*00b4*/ 	.word	0x00000000
.L_8624:


//--------------------- .nv.info._ZN2at6native29vectorized_elementwise_kernelILi2ENS0_13AUnaryFunctorIffbZZZNS0_23logical_and_kernel_cudaERNS_14TensorIteratorEENKUlvE0_clEvENKUlvE5_clEvEUlffE_EESt5arrayIPcLm2EEEEviT0_T1_ --------------------------
	.section	.nv.info._ZN2at6native29vectorized_elementwise_kernelILi2ENS0_13AUnaryFunctorIffbZZZNS0_23logical_and_kernel_cudaERNS_14TensorIteratorEENKUlvE0_clEvENKUlvE5_clEvEUlffE_EESt5arrayIPcLm2EEEEviT0_T1_,"",@"SHT_CUDA_INFO"
	.sectionflags	@""
	.align	4


	//----- nvinfo : EIATTR_CUDA_API_VERSION
	.align		4
        /*0000*/ 	.byte	0x04, 0x37
        /*0002*/ 	.short	(.L_8626 - .L_8625)
.L_8625:
        /*0004*/ 	.word	0x00000082


	//----- nvinfo : EIATTR_SW2861232_WAR
	.align		4
.L_8626:
        /*0008*/ 	.byte	0x01, 0x35
	.zero		2


	//----- nvinfo : EIATTR_PARAM_CBANK
	.align		4
        /*000c*/ 	.byte	0x04, 0x0a
        /*000e*/ 	.short	(.L_8628 - .L_8627)
	.align		4
.L_8627:
        /*0010*/ 	.word	index@(.nv.constant0._ZN2at6native29vectorized_elementwise_kernelILi2ENS0_13AUnaryFunctorIffbZZZNS0_23logical_and_kernel_cudaERNS_14TensorIteratorEENKUlvE0_clEvENKUlvE5_clEvEUlffE_EESt5arrayIPcLm2EEEEviT0_T1_)
        /*0014*/ 	.short	0x0160
        /*0016*/ 	.short	0x0020


	//----- nvinfo : EIATTR_CBANK_PARAM_SIZE
	.align		4
.L_8628:
        /*0018*/ 	.byte	0x03, 0x19
        /*001a*/ 	.short	0x0020


	//----- nvinfo : EIATTR_KPARAM_INFO
	.align		4
        /*001c*/ 	.byte	0x04, 0x17
        /*001e*/ 	.short	(.L_8630 - .L_8629)
.L_8629:
        /*0020*/ 	.word	0x00000000
        /*0024*/ 	.short	0x0002
        /*0026*/ 	.short	0x0010
        /*0028*/ 	.byte	0x00, 0xf0, 0x41, 0x00


	//----- nvinfo : EIATTR_KPARAM_INFO
	.align		4
.L_8630:
        /*002c*/ 	.byte	0x04, 0x17
        /*002e*/ 	.short	(.L_8632 - .L_8631)
.L_8631:
        /*0030*/ 	.word	0x00000000
        /*0034*/ 	.short	0x0001
        /*0036*/ 	.short	0x0004
        /*0038*/ 	.byte	0x00, 0xf0, 0x21, 0x00


	//----- nvinfo : EIATTR_KPARAM_INFO
	.align		4
.L_8632:
        /*003c*/ 	.byte	0x04, 0x17
        /*003e*/ 	.short	(.L_8634 - .L_8633)
.L_8633:
        /*0040*/ 	.word	0x00000000
        /*0044*/ 	.short	0x0000
        /*0046*/ 	.short	0x0000
        /*0048*/ 	.byte	0x00, 0xf0, 0x11, 0x00


	//----- nvinfo : EIATTR_MAXREG_COUNT
	.align		4
.L_8634:
        /*004c*/ 	.byte	0x03, 0x1b
        /*004e*/ 	.short	0x00ff


	//----- nvinfo : EIATTR_MERCURY_ISA_VERSION
	.align		4
        /*0050*/ 	.byte	0x03, 0x5f
        /*0052*/ 	.short	0x0000


	//----- nvinfo : EIATTR_EXIT_INSTR_OFFSETS
	.align		4
        /*0054*/ 	.byte	0x04, 0x1c
        /*0056*/ 	.short	(.L_8636 - .L_8635)


	//   ....[0]....
.L_8635:
        /*0058*/ 	.word	0x00000330


	//   ....[1]....
        /*005c*/ 	.word	0x00000bc0


	//   ....[2]....
        /*0060*/ 	.word	0x00000c20


	//----- nvinfo : EIATTR_MAX_THREADS
	.align		4
.L_8636:
        /*0064*/ 	.byte	0x04, 0x05
        /*0066*/ 	.short	(.L_8638 - .L_8637)
.L_8637:
        /*0068*/ 	.word	0x00000080
        /*006c*/ 	.word	0x00000001
        /*0070*/ 	.word	0x00000001


	//----- nvinfo : EIATTR_CRS_STACK_SIZE
	.align		4
.L_8638:
        /*0074*/ 	.byte	0x04, 0x1e
        /*0076*/ 	.short	(.L_8640 - .L_8639)
.L_8639:
        /*0078*/ 	.word	0x00000000
.L_8640:


//--------------------- .nv.info._ZN2at6native29vectorized_elementwise_kernelILi4ENS0_13AUnaryFunctorIffbZZZNS0_23logical_and_kernel_cudaERNS_14TensorIteratorEENKUlvE0_clEvENKUlvE5_clEvEUlffE_EESt5arrayIPcLm2EEEEviT0_T1_ --------------------------
	.section	.nv.info._ZN2at6native29vectorized_elementwise_kernelILi4ENS0_13AUnaryFunctorIffbZZZNS0_23logical_and_kernel_cudaERNS_14TensorIteratorEENKUlvE0_clEvENKUlvE5_clEvEUlffE_EESt5arrayIPcLm2EEEEviT0_T1_,"",@"SHT_CUDA_INFO"
	.sectionflags	@""
	.align	4


	//----- nvinfo : EIATTR_CUDA_API_VERSION
	.align		4
        /*0000*/ 	.byte	0x04, 0x37
        /*0002*/ 	.short	(.L_8642 - .L_8641)
.L_8641:
        /*0004*/ 	.word	0x00000082


	//----- nvinfo : EIATTR_SW2861232_WAR
	.align		4
.L_8642:
        /*0008*/ 	.byte	0x01, 0x35
	.zero		2


	//----- nvinfo : EIATTR_PARAM_CBANK
	.align		4
        /*000c*/ 	.byte	0x04, 0x0a
        /*000e*/ 	.short	(.L_8644 - .L_8643)
	.align		4
.L_8643:
        /*0010*/ 	.word	index@(.nv.constant0._ZN2at6native29vectorized_elementwise_kernelILi4ENS0_13AUnaryFunctorIffbZZZNS0_23logical_and_kernel_cudaERNS_14TensorIteratorEENKUlvE0_clEvENKUlvE5_clEvEUlffE_EESt5arrayIPcLm2EEEEviT0_T1_)
        /*0014*/ 	.short	0x0160
        /*0016*/ 	.short	0x0020


	//----- nvinfo : EIATTR_CBANK_PARAM_SIZE
	.align		4
.L_8644:
        /*0018*/ 	.byte	0x03, 0x19
        /*001a*/ 	.short	0x0020


	//----- nvinfo : EIATTR_KPARAM_INFO
	.align		4
        /*001c*/ 	.byte	0x04, 0x17
        /*001e*/ 	.short	(.L_8646 - .L_8645)
.L_8645:
        /*0020*/ 	.word	0x00000000
        /*0024*/ 	.short	0x0002
        /*0026*/ 	.short	0x0010
        /*0028*/ 	.byte	0x00, 0xf0, 0x41, 0x00


	//----- nvinfo : EIATTR_KPARAM_INFO
	.align		4
.L_8646:
        /*002c*/ 	.byte	0x04, 0x17
        /*002e*/ 	.short	(.L_8648 - .L_8647)
.L_8647:
        /*0030*/ 	.word	0x00000000
        /*0034*/ 	.short	0x0001
        /*0036*/ 	.short	0x0004
        /*0038*/ 	.byte	0x00, 0xf0, 0x21, 0x00


	//----- nvinfo : EIATTR_KPARAM_INFO
	.align		4
.L_8648:
        /*003c*/ 	.byte	0x04, 0x17
        /*003e*/ 	.short	(.L_8650 - .L_8649)
.L_8649:
        /*0040*/ 	.word	0x00000000
        /*0044*/ 	.short	0x0000
        /*0046*/ 	.short	0x0000
        /*0048*/ 	.byte	0x00, 0xf0, 0x11, 0x00


	//----- nvinfo : EIATTR_MAXREG_COUNT
	.align		4
.L_8650:
        /*004c*/ 	.byte	0x03, 0x1b
        /*004e*/ 	.short	0x00ff


	//----- nvinfo : EIATTR_MERCURY_ISA_VERSION
	.align		4
        /*0050*/ 	.byte	0x03, 0x5f
        /*0052*/ 	.short	0x0000


	//----- nvinfo : EIATTR_EXIT_INSTR_OFFSETS
	.align		4
        /*0054*/ 	.byte	0x04, 0x1c
        /*0056*/ 	.short	(.L_8652 - .L_8651)


	//   ....[0]....
.L_8651:
        /*0058*/ 	.word	0x00000310


	//   ....[1]....
        /*005c*/ 	.word	0x00000ba0


	//   ....[2]....
        /*0060*/ 	.word	0x00000c00


	//----- nvinfo : EIATTR_MAX_THREADS
	.align		4
.L_8652:
        /*0064*/ 	.byte	0x04, 0x05
        /*0066*/ 	.short	(.L_8654 - .L_8653)
.L_8653:
        /*0068*/ 	.word	0x00000080
        /*006c*/ 	.word	0x00000001
        /*0070*/ 	.word	0x00000001


	//----- nvinfo : EIATTR_CRS_STACK_SIZE
	.align		4
.L_8654:
        /*0074*/ 	.byte	0x04, 0x1e
        /*0076*/ 	.short	(.L_8656 - .L_8655)
.L_8655:
        /*0078*/ 	.word	0x00000000
.L_8656:


//--------------------- .nv.info._ZN2at6native29vectorized_elementwise_kernelILi8ENS0_13AUnaryFunctorIffbZZZNS0_23logical_and_kernel_cudaERNS_14TensorIteratorEENKUlvE0_clEvENKUlvE5_clEvEUlffE_EESt5arrayIPcLm2EEEEviT0_T1_ --------------------------
	.section	.nv.info._ZN2at6native29vectorized_elementwise_kernelILi8ENS0_13AUnaryFunctorIffbZZZNS0_23logical_and_kernel_cudaERNS_14TensorIteratorEENKUlvE0_clEvENKUlvE5_clEvEUlffE_EESt5arrayIPcLm2EEEEviT0_T1_,"",@"SHT_CUDA_INFO"
	.sectionflags	@""
	.align	4


	//----- nvinfo : EIATTR_CUDA_API_VERSION
	.align		4
        /*0000*/ 	.byte	0x04, 0x37
        /*0002*/ 	.short	(.L_8658 - .L_8657)
.L_8657:
        /*0004*/ 	.word	0x00000082


	//----- nvinfo : EIATTR_SW2861232_WAR
	.align		4
.L_8658:
        /*0008*/ 	.byte	0x01, 0x35
	.zero		2


	//----- nvinfo : EIATTR_PARAM_CBANK
	.align		4
        /*000c*/ 	.byte	0x04, 0x0a
        /*000e*/ 	.short	(.L_8660 - .L_8659)
	.align		4
.L_8659:
        /*0010*/ 	.word	index@(.nv.constant0._ZN2at6native29vectorized_elementwise_kernelILi8ENS0_13AUnaryFunctorIffbZZZNS0_23logical_and_kernel_cudaERNS_14TensorIteratorEENKUlvE0_clEvENKUlvE5_clEvEUlffE_EESt5arrayIPcLm2EEEEviT0_T1_)
        /*0014*/ 	.short	0x0160
        /*0016*/ 	.short	0x0020


	//----- nvinfo : EIATTR_CBANK_PARAM_SIZE
	.align		4
.L_8660:
        /*0018*/ 	.byte	0x03, 0x19
        /*001a*/ 	.short	0x0020


	//----- nvinfo : EIATTR_KPARAM_INFO
	.align		4
        /*001c*/ 	.byte	0x04, 0x17
        /*001e*/ 	.short	(.L_8662 - .L_8661)
.L_8661:
        /*0020*/ 	.word	0x00000000
        /*0024*/ 	.short	0x0002
        /*0026*/ 	.short	0x0010
        /*0028*/ 	.byte	0x00, 0xf0, 0x41, 0x00


	//----- nvinfo : EIATTR_KPARAM_INFO
	.align		4
.L_8662:
        /*002c*/ 	.byte	0x04, 0x17
        /*002e*/ 	.short	(.L_8664 - .L_8663)
.L_8663:
        /*0030*/ 	.word	0x00000000
        /*0034*/ 	.short	0x0001
        /*0036*/ 	.short	0x0004
        /*0038*/ 	.byte	0x00, 0xf0, 0x21, 0x00


	//----- nvinfo : EIATTR_KPARAM_INFO
	.align		4
.L_8664:
        /*003c*/ 	.byte	0x04, 0x17
        /*003e*/ 	.short	(.L_8666 - .L_8665)
.L_8665:
        /*0040*/ 	.word	0x00000000
        /*0044*/ 	.short	0x0000
        /*0046*/ 	.short	0x0000
        /*0048*/ 	.byte	0x00, 0xf0, 0x11, 0x00


	//----- nvinfo : EIATTR_MAXREG_COUNT
	.align		4
.L_8666:
        /*004c*/ 	.byte	0x03, 0x1b
        /*004e*/ 	.short	0x00ff


	//----- nvinfo : EIATTR_MERCURY_ISA_VERSION
	.align		4
        /*0050*/ 	.byte	0x03, 0x5f
        /*0052*/ 	.short	0x0000


	//----- nvinfo : EIATTR_EXIT_INSTR_OFFSETS
	.align		4
        /*0054*/ 	.byte	0x04, 0x1c
        /*0056*/ 	.short	(.L_8668 - .L_8667)


	//   ....[0]....
.L_8667:
        /*0058*/ 	.word	0x00000010


	//----- nvinfo : EIATTR_MAX_THREADS
	.align		4
.L_8668:
        /*005c*/ 	.byte	0x04, 0x05
        /*005e*/ 	.short	(.L_8670 - .L_8669)
.L_8669:
        /*0060*/ 	.word	0x00000080
        /*0064*/ 	.word	0x00000001
        /*0068*/ 	.word	0x00000001
.L_8670:


//--------------------- .nv.info._ZN2at6native18elementwise_kernelILi128ELi4EZNS0_15gpu_kernel_implINS0_13BinaryFunctorIffbZZZNS0_23logical_and_kernel_cudaERNS_14TensorIteratorEENKUlvE0_clEvENKUlvE5_clEvEUlffE_EEEEvRNS_18TensorIteratorBaseERKT_EUliE_EEviT1_ --------------------------
	.section	.nv.info._ZN2at6native18elementwise_kernelILi128ELi4EZNS0_15gpu_kernel_implINS0_13BinaryFunctorIffbZZZNS0_23logical_and_kernel_cudaERNS_14TensorIteratorEENKUlvE0_clEvENKUlvE5_clEvEUlffE_EEEEvRNS_18TensorIteratorBaseERKT_EUliE_EEviT1_,"",@"SHT_CUDA_INFO"
	.sectionflags	@""
	.align	4


	//----- nvinfo : EIATTR_CUDA_API_VERSION
	.align		4
        /*0000*/ 	.byte	0x04, 0x37
        /*0002*/ 	.short	(.L_8672 - .L_8671)
.L_8671:
        /*0004*/ 	.word	0x00000082


	//----- nvinfo : EIATTR_SW2861232_WAR
	.align		4
.L_8672:
        /*0008*/ 	.byte	0x01, 0x35
	.zero		2


	//----- nvinfo : EIATTR_PARAM_CBANK
	.align		4
        /*000c*/ 	.byte	0x04, 0x0a
        /*000e*/ 	.short	(.L_8674 - .L_8673)
	.align		4
.L_8673:
        /*0010*/ 	.word	index@(.nv.constant0._ZN2at6native18elementwise_kernelILi128ELi4EZNS0_15gpu_kernel_implINS0_13BinaryFunctorIffbZZZNS0_23logical_and_kernel_cudaERNS_14TensorIteratorEENKUlvE0_clEvENKUlvE5_clEvEUlffE_EEEEvRNS_18TensorIteratorBaseERKT_EUliE_EEviT1_)
        /*0014*/ 	.short	0x0160
        /*0016*/ 	.short	0x0290


	//----- nvinfo : EIATTR_CBANK_PARAM_SIZE
	.align		4
.L_8674:
        /*0018*/ 	.byte	0x03, 0x19
        /*001a*/ 	.short	0x0290


	//----- nvinfo : EIATTR_KPARAM_INFO
	.align		4
        /*001c*/ 	.byte	0x04, 0x17
        /*001e*/ 	.short	(.L_8676 - .L_8675)
.L_8675:
        /*0020*/ 	.word	0x00000000
        /*0024*/ 	.short	0x0001
        /*0026*/ 	.short	0x0008
        /*0028*/ 	.byte	0x00, 0xf0, 0x21, 0x0a


	//----- nvinfo : EIATTR_KPARAM_INFO
	.align		4
.L_8676:
        /*002c*/ 	.byte	0x04, 0x17
        /*002e*/ 	.short	(.L_8678 - .L_8677)
.L_8677:
        /*0030*/ 	.word	0x00000000
        /*0034*/ 	.short	0x0000
        /*0036*/ 	.short	0x0000
        /*0038*/ 	.byte	0x00, 0xf0, 0x11, 0x00


	//----- nvinfo : EIATTR_MAXREG_COUNT
	.align		4
.L_8678:
        /*003c*/ 	.byte	0x03, 0x1b
        /*003e*/ 	.short	0x0080


	//----- nvinfo : EIATTR_EXTERNS
	.align		4
        /*0040*/ 	.byte	0x04, 0x0f
        /*0042*/ 	.short	(.L_8680 - .L_8679)


	//   ....[0]....
	.align		4
.L_8679:
        /*0044*/ 	.word	index@(__assertfail)


	//----- nvinfo : EIATTR_MERCURY_ISA_VERSION
	.align		4
.L_8680:
        /*0048*/ 	.byte	0x03, 0x5f
        /*004a*/ 	.short	0x0000


	//----- nvinfo : EIATTR_SYSCALL_OFFSETS
	.align		4
        /*004c*/ 	.byte	0x04, 0x46
        /*004e*/ 	.short	(.L_8682 - .L_8681)


	//   ....[0]....
.L_8681:
        /*0050*/ 	.word	0x00001e00


	//   ....[1]....
        /*0054*/ 	.word	0x00002c00


	//   ....[2]....
        /*0058*/ 	.word	0x00003ad0


	//   ....[3]....
        /*005c*/ 	.word	0x00005910


	//   ....[4]....
        /*0060*/ 	.word	0x00006710


	//   ....[5]....
        /*0064*/ 	.word	0x000075e0


	//   ....[6]....
        /*0068*/ 	.word	0x000093f0


	//   ....[7]....
        /*006c*/ 	.word	0x0000a1f0


	//   ....[8]....
        /*0070*/ 	.word	0x0000b0c0


	//   ....[9]....
        /*0074*/ 	.word	0x0000cee0


	//   ....[10]....
        /*0078*/ 	.word	0x0000dce0


	//   ....[11]....
        /*007c*/ 	.word	0x0000ebb0


	//----- nvinfo : EIATTR_EXIT_INSTR_OFFSETS
	.align		4
.L_8682:
        /*0080*/ 	.byte	0x04, 0x1c
        /*0082*/ 	.short	(.L_8684 - .L_8683)


	//   ....[0]....
.L_8683:
        /*0084*/ 	.word	0x0000b150


	//   ....[1]....
        /*0088*/ 	.word	0x0000de90


	//   ....[2]....
        /*008c*/ 	.word	0x0000deb0


	//   ....[3]....
        /*0090*/ 	.word	0x0000df40


	//   ....[4]....
        /*0094*/ 	.word	0x0000df60


	//   ....[5]....
        /*0098*/ 	.word	0x0000df80


	//   ....[6]....
        /*009c*/ 	.word	0x0000e010


	//   ....[7]....
        /*00a0*/ 	.word	0x0000e050


	//   ....[8]....
        /*00a4*/ 	.word	0x0000e0f0


	//   ....[9]....
        /*00a8*/ 	.word	0x0000e140


	//   ....[10]....
        /*00ac*/ 	.word	0x0000e170


	//   ....[11]....
        /*00b0*/ 	.word	0x0000e210


	//   ....[12]....
        /*00b4*/ 	.word	0x0000e250


	//   ....[13]....
        /*00b8*/ 	.word	0x0000e3e0


	//   ....[14]....
        /*00bc*/ 	.word	0x0000e540


	//   ....[15]....
        /*00c0*/ 	.word	0x0000e580


	//   ....[16]....
        /*00c4*/ 	.word	0x0000e620


	//   ....[17]....
        /*00c8*/ 	.word	0x0000e7a0


	//   ....[18]....
        /*00cc*/ 	.word	0x0000e920


	//   ....[19]....
        /*00d0*/ 	.word	0x0000ea80


	//   ....[20]....
        /*00d4*/ 	.word	0x0000ebc0


	//   ....[21]....
        /*00d8*/ 	.word	0x0000ebf0


	//   ....[22]....
        /*00dc*/ 	.word	0x0000ec10


	//----- nvinfo : EIATTR_MAX_THREADS
	.align		4
.L_8684:
        /*00e0*/ 	.byte	0x04, 0x05
        /*00e2*/ 	.short	(.L_8686 - .L_8685)
.L_8685:
        /*00e4*/ 	.word	0x00000080
        /*00e8*/ 	.word	0x00000001
        /*00ec*/ 	.word	0x00000001


	//----- nvinfo : EIATTR_CRS_STACK_SIZE
	.align		4
.L_8686:
        /*00f0*/ 	.byte	0x04, 0x1e
        /*00f2*/ 	.short	(.L_8688 - .L_8687)
.L_8687:
        /*00f4*/ 	.word	0x00000000
.L_8688:


//--------------------- .nv.info._ZN2at6native27unrolled_elementwise_kernelINS0_13BinaryFunctorIffbZZZNS0_23logical_and_kernel_cudaERNS_14TensorIteratorEENKUlvE0_clEvENKUlvE5_clEvEUlffE_EESt5arrayIPcLm3EELi4E23TrivialOffsetCalculatorILi2EjESC_ILi1EjENS0_6memory12LoadWithCastILi2EEENSF_13StoreWithCastILi1EEEEEviT_T0_T2_T3_T4_T5_ --------------------------
	.section	.nv.info._ZN2at6native27unrolled_elementwise_kernelINS0_13BinaryFunctorIffbZZZNS0_23logical_and_kernel_cudaERNS_14TensorIteratorEENKUlvE0_clEvENKUlvE5_clEvEUlffE_EESt5arrayIPcLm3EELi4E23TrivialOffsetCalculatorILi2EjESC_ILi1EjENS0_6memory12LoadWithCastILi2EEENSF_13StoreWithCastILi1EEEEEviT_T0_T2_T3_T4_T5_,"",@"SHT_CUDA_INFO"
	.sectionflags	@""
	.align	4


	//----- nvinfo : EIATTR_CUDA_API_VERSION
	.align		4
        /*0000*/ 	.byte	0x04, 0x37
        /*0002*/ 	.short	(.L_8690 - .L_8689)
.L_8689:
        /*0004*/ 	.word	0x00000082


	//----- nvinfo : EIATTR_SW2861232_WAR
	.align		4
.L_8690:
        /*0008*/ 	.byte	0x01, 0x35
	.zero		2


	//----- nvinfo : EIATTR_PARAM_CBANK
	.align		4
        /*000c*/ 	.byte	0x04, 0x0a
        /*000e*/ 	.short	(.L_8692 - .L_8691)
	.align		4
.L_8691:
        /*0010*/ 	.word	index@(.nv.constant0._ZN2at6native27unrolled_elementwise_kernelINS0_13BinaryFunctorIffbZZZNS0_23logical_and_kernel_cudaERNS_14TensorIteratorEENKUlvE0_clEvENKUlvE5_clEvEUlffE_EESt5arrayIPcLm3EELi4E23TrivialOffsetCalculatorILi2EjESC_ILi1EjENS0_6memory12LoadWithCastILi2EEENSF_13StoreWithCastILi1EEEEEviT_T0_T2_T3_T4_T5_)
        /*0014*/ 	.short	0x0160
        /*0016*/ 	.short	0x0038


	//----- nvinfo : EIATTR_CBANK_PARAM_SIZE
	.align		4
.L_8692:
        /*0018*/ 	.byte	0x03, 0x19
        /*001a*/ 	.short	0x0038


	//----- nvinfo : EIATTR_KPARAM_INFO
	.align		4
        /*001c*/ 	.byte	0x04, 0x17
        /*001e*/ 	.short	(.L_8694 - .L_8693)
.L_8693:
        /*0020*/ 	.word	0x00000000
        /*0024*/ 	.short	0x0006
        /*0026*/ 	.short	0x0030
        /*0028*/ 	.byte	0x00, 0xf0, 0x21, 0x00


	//----- nvinfo : EIATTR_KPARAM_INFO
	.align		4
.L_8694:
        /*002c*/ 	.byte	0x04, 0x17
        /*002e*/ 	.short	(.L_8696 - .L_8695)
.L_8695:
        /*0030*/ 	.word	0x00000000
        /*0034*/ 	.short	0x0005
        /*0036*/ 	.short	0x0024
        /*0038*/ 	.byte	0x00, 0xf0, 0x31, 0x00


	//----- nvinfo : EIATTR_KPARAM_INFO
	.align		4
.L_8696:
        /*003c*/ 	.byte	0x04, 0x17
        /*003e*/ 	.short	(.L_8698 - .L_8697)
.L_8697:
        /*0040*/ 	.word	0x00000000
        /*0044*/ 	.short	0x0004
        /*0046*/ 	.short	0x0021
        /*0048*/ 	.byte	0x00, 0xf0, 0x05, 0x00


	//----- nvinfo : EIATTR_KPARAM_INFO
	.align		4
.L_8698:
        /*004c*/ 	.byte	0x04, 0x17
        /*004e*/ 	.short	(.L_8700 - .L_8699)
.L_8699:
        /*0050*/ 	.word	0x00000000
        /*0054*/ 	.short	0x0003
        /*0056*/ 	.short	0x0020
        /*0058*/ 	.byte	0x00, 0xf0, 0x05, 0x00


	//----- nvinfo : EIATTR_KPARAM_INFO
	.align		4
.L_8700:
        /*005c*/ 	.byte	0x04, 0x17
        /*005e*/ 	.short	(.L_8702 - .L_8701)
.L_8701:
        /*0060*/ 	.word	0x00000000
        /*0064*/ 	.short	0x0002
        /*0066*/ 	.short	0x0008
        /*0068*/ 	.byte	0x00, 0xf0, 0x61, 0x00


	//----- nvinfo : EIATTR_KPARAM_INFO
	.align		4
.L_8702:
        /*006c*/ 	.byte	0x04, 0x17
        /*006e*/ 	.short	(.L_8704 - .L_8703)
.L_8703:
        /*0070*/ 	.word	0x00000000
        /*0074*/ 	.short	0x0001
        /*0076*/ 	.short	0x0004
        /*0078*/ 	.byte	0x00, 0xf0, 0x05, 0x00


	//----- nvinfo : EIATTR_KPARAM_INFO
	.align		4
.L_8704:
        /*007c*/ 	.byte	0x04, 0x17
        /*007e*/ 	.short	(.L_8706 - .L_8705)
.L_8705:
        /*0080*/ 	.word	0x00000000
        /*0084*/ 	.short	0x0000
        /*0086*/ 	.short	0x0000
        /*0088*/ 	.byte	0x00, 0xf0, 0x11, 0x00


	//----- nvinfo : EIATTR_MAXREG_COUNT
	.align		4
.L_8706:
        /*008c*/ 	.byte	0x03, 0x1b
        /*008e*/ 	.short	0x00ff


	//----- nvinfo : EIATTR_EXTERNS
	.align		4
        /*0090*/ 	.byte	0x04, 0x0f
        /*0092*/ 	.short	(.L_8708 - .L_8707)


	//   ....[0]....
	.align		4
.L_8707:
        /*0094*/ 	.word	index@(__assertfail)


	//----- nvinfo : EIATTR_MERCURY_ISA_VERSION
	.align		4
.L_8708:
        /*0098*/ 	.byte	0x03, 0x5f
        /*009a*/ 	.short	0x0000


	//----- nvinfo : EIATTR_SYSCALL_OFFSETS
	.align		4
        /*009c*/ 	.byte	0x04, 0x46
        /*009e*/ 	.short	(.L_8710 - .L_8709)


	//   ....[0]....
.L_8709:
        /*00a0*/ 	.word	0x00000e60


	//   ....[1]....
        /*00a4*/ 	.word	0x00001c60


	//   ....[2]....
        /*00a8*/ 	.word	0x00002ae0


	//   ....[3]....
        /*00ac*/ 	.word	0x000038e0


	//   ....[4]....
        /*00b0*/ 	.word	0x00004760


	//   ....[5]....
        /*00b4*/ 	.word	0x00005560


	//   ....[6]....
        /*00b8*/ 	.word	0x000063d0


	//   ....[7]....
        /*00bc*/ 	.word	0x000071a0


	//   ....[8]....
        /*00c0*/ 	.word	0x000081b0


	//   ....[9]....
        /*00c4*/ 	.word	0x00009080


	//   ....[10]....
        /*00c8*/ 	.word	0x00009f40


	//   ....[11]....
        /*00cc*/ 	.word	0x0000ae00


	//----- nvinfo : EIATTR_EXIT_INSTR_OFFSETS
	.align		4
.L_8710:
        /*00d0*/ 	.byte	0x04, 0x1c
        /*00d2*/ 	.short	(.L_8712 - .L_8711)


	//   ....[0]....
.L_8711:
        /*00d4*/ 	.word	0x00009fd0


	//   ....[1]....
        /*00d8*/ 	.word	0x0000a0e0


	//   ....[2]....
        /*00dc*/ 	.word	0x0000a100


	//   ....[3]....
        /*00e0*/ 	.word	0x0000a190


	//   ....[4]....
        /*00e4*/ 	.word	0x0000a1b0


	//   ....[5]....
        /*00e8*/ 	.word	0x0000a1d0


	//   ....[6]....
        /*00ec*/ 	.word	0x0000a260


	//   ....[7]....
        /*00f0*/ 	.word	0x0000a2a0


	//   ....[8]....
        /*00f4*/ 	.word	0x0000a340


	//   ....[9]....
        /*00f8*/ 	.word	0x0000a390


	//   ....[10]....
        /*00fc*/ 	.word	0x0000a3c0


	//   ....[11]....
        /*0100*/ 	.word	0x0000a460


	//   ....[12]....
        /*0104*/ 	.word	0x0000a4a0


	//   ....[13]....
        /*0108*/ 	.word	0x0000a630


	//   ....[14]....
        /*010c*/ 	.word	0x0000a790


	//   ....[15]....
        /*0110*/ 	.word	0x0000a7d0


	//   ....[16]....
        /*0114*/ 	.word	0x0000a870


	//   ....[17]....
        /*0118*/ 	.word	0x0000a9f0


	//   ....[18]....
        /*011c*/ 	.word	0x0000ab70


	//   ....[19]....
        /*0120*/ 	.word	0x0000acd0


	//   ....[20]....
        /*0124*/ 	.word	0x0000ae10


	//   ....[21]....
        /*0128*/ 	.word	0x0000ae40


	//   ....[22]....
        /*012c*/ 	.word	0x0000ae60


	//----- nvinfo : EIATTR_MAX_THREADS
	.align		4
.L_8712:
        /*0130*/ 	.byte	0x04, 0x05
        /*0132*/ 	.short	(.L_8714 - .L_8713)
.L_8713:
        /*0134*/ 	.word	0x00000080
        /*0138*/ 	.word	0x00000001
        /*013c*/ 	.word	0x00000001


	//----- nvinfo : EIATTR_CRS_STACK_SIZE
	.align		4
.L_8714:
        /*0140*/ 	.byte	0x04, 0x1e
        /*0142*/ 	.short	(.L_8716 - .L_8715)
.L_8715:
        /*0144*/ 	.word	0x00000000
.L_8716:


//--------------------- .nv.info._ZN2at6native18elementwise_kernelILi128ELi4EZNS0_22gpu_kernel_impl_nocastINS0_13BinaryFunctorIffbZZZNS0_23logical_and_kernel_cudaERNS_14TensorIteratorEENKUlvE0_clEvENKUlvE5_clEvEUlffE_EEEEvRNS_18TensorIteratorBaseERKT_EUliE_EEviT1_ --------------------------
	.section	.nv.info._ZN2at6native18elementwise_kernelILi128ELi4EZNS0_22gpu_kernel_impl_nocastINS0_13BinaryFunctorIffbZZZNS0_23logical_and_kernel_cudaERNS_14TensorIteratorEENKUlvE0_clEvENKUlvE5_clEvEUlffE_EEEEvRNS_18TensorIteratorBaseERKT_EUliE_EEviT1_,"",@"SHT_CUDA_INFO"
	.sectionflags	@""
	.align	4


	//----- nvinfo : EIATTR_CUDA_API_VERSION
	.align		4
        /*0000*/ 	.byte	0x04, 0x37
        /*0002*/ 	.short	(.L_8718 - .L_8717)
.L_8717:
        /*0004*/ 	.word	0x00000082


	//----- nvinfo : EIATTR_SW2861232_WAR
	.align		4
.L_8718:
        /*0008*/ 	.byte	0x01, 0x35
	.zero		2


	//----- nvinfo : EIATTR_PARAM_CBANK
	.align		4
        /*000c*/ 	.byte	0x04, 0x0a
        /*000e*/ 	.short	(.L_8720 - .L_8719)
	.align		4
.L_8719:
        /*0010*/ 	.word	index@(.nv.constant0._ZN2at6native18elementwise_kernelILi128ELi4EZNS0_22gpu_kernel_impl_nocastINS0_13BinaryFunctorIffbZZZNS0_23logical_and_kernel_cudaERNS_14TensorIteratorEENKUlvE0_clEvENKUlvE5_clEvEUlffE_EEEEvRNS_18TensorIteratorBaseERKT_EUliE_EEviT1_)
        /*0014*/ 	.short	0x0160
        /*0016*/ 	.short	0x0290


	//----- nvinfo : EIATTR_CBANK_PARAM_SIZE
	.align		4
.L_8720:
        /*0018*/ 	.byte	0x03, 0x19
        /*001a*/ 	.short	0x0290


	//----- nvinfo : EIATTR_KPARAM_INFO
	.align		4
        /*001c*/ 	.byte	0x04, 0x17
        /*001e*/ 	.short	(.L_8722 - .L_8721)
.L_8721:
        /*0020*/ 	.word	0x00000000
        /*0024*/ 	.short	0x0001
        /*0026*/ 	.short	0x0008
        /*0028*/ 	.byte	0x00, 0xf0, 0x21, 0x0a


	//----- nvinfo : EIATTR_KPARAM_INFO
	.align		4
.L_8722:
        /*002c*/ 	.byte	0x04, 0x17
        /*002e*/ 	.short	(.L_8724 - .L_8723)
.L_8723:
        /*0030*/ 	.word	0x00000000
        /*0034*/ 	.short	0x0000
        /*0036*/ 	.short	0x0000
        /*0038*/ 	.byte	0x00, 0xf0, 0x11, 0x00


	//----- nvinfo : EIATTR_MAXREG_COUNT
	.align		4
.L_8724:
        /*003c*/ 	.byte	0x03, 0x1b
        /*003e*/ 	.short	0x0080


	//----- nvinfo : EIATTR_MERCURY_ISA_VERSION
	.align		4
        /*0040*/ 	.byte	0x03, 0x5f
        /*0042*/ 	.short	0x0000


	//----- nvinfo : EIATTR_EXIT_INSTR_OFFSETS
	.align		4
        /*0044*/ 	.byte	0x04, 0x1c
        /*0046*/ 	.short	(.L_8726 - .L_8725)


	//   ....[0]....
.L_8725:
        /*0048*/ 	.word	0x00003310


	//   ....[1]....
        /*004c*/ 	.word	0x000043c0


	//----- nvinfo : EIATTR_MAX_THREADS
	.align		4
.L_8726:
        /*0050*/ 	.byte	0x04, 0x05
        /*0052*/ 	.short	(.L_8728 - .L_8727)
.L_8727:
        /*0054*/ 	.word	0x00000080
        /*0058*/ 	.word	0x00000001
        /*005c*/ 	.word	0x00000001


	//----- nvinfo : EIATTR_CRS_STACK_SIZE
	.align		4
.L_8728:
        /*0060*/ 	.byte	0x04, 0x1e
        /*0062*/ 	.short	(.L_8730 - .L_8729)
.L_8729:
        /*0064*/ 	.word	0x00000000
.L_8730:


//--------------------- .nv.info._ZN2at6native27unrolled_elementwise_kernelINS0_13BinaryFunctorIffbZZZNS0_23logical_and_kernel_cudaERNS_14TensorIteratorEENKUlvE0_clEvENKUlvE5_clEvEUlffE_EESt5arrayIPcLm3EELi4E23TrivialOffsetCalculatorILi2EjESC_ILi1EjENS0_6memory15LoadWithoutCastENSF_16StoreWithoutCastEEEviT_T0_T2_T3_T4_T5_ --------------------------
	.section	.nv.info._ZN2at6native27unrolled_elementwise_kernelINS0_13BinaryFunctorIffbZZZNS0_23logical_and_kernel_cudaERNS_14TensorIteratorEENKUlvE0_clEvENKUlvE5_clEvEUlffE_EESt5arrayIPcLm3EELi4E23TrivialOffsetCalculatorILi2EjESC_ILi1EjENS0_6memory15LoadWithoutCastENSF_16StoreWithoutCastEEEviT_T0_T2_T3_T4_T5_,"",@"SHT_CUDA_INFO"
	.sectionflags	@""
	.align	4


	//----- nvinfo : EIATTR_CUDA_API_VERSION
	.align		4
        /*0000*/ 	.byte	0x04, 0x37
        /*0002*/ 	.short	(.L_8732 - .L_8731)
.L_8731:
        /*0004*/ 	.word	0x00000082


	//----- nvinfo : EIATTR_SW2861232_WAR
	.align		4
.L_8732:
        /*0008*/ 	.byte	0x01, 0x35
	.zero		2


	//----- nvinfo : EIATTR_PARAM_CBANK
	.align		4
        /*000c*/ 	.byte	0x04, 0x0a
        /*000e*/ 	.short	(.L_8734 - .L_8733)
	.align		4
.L_8733:
        /*0010*/ 	.word	index@(.nv.constant0._ZN2at6native27unrolled_elementwise_kernelINS0_13BinaryFunctorIffbZZZNS0_23logical_and_kernel_cudaERNS_14TensorIteratorEENKUlvE0_clEvENKUlvE5_clEvEUlffE_EESt5arrayIPcLm3EELi4E23TrivialOffsetCalculatorILi2EjESC_ILi1EjENS0_6memory15LoadWithoutCastENSF_16StoreWithoutCastEEEviT_T0_T2_T3_T4_T5_)
        /*0014*/ 	.short	0x0160
        /*0016*/ 	.short	0x0024


	//----- nvinfo : EIATTR_CBANK_PARAM_SIZE
	.align		4
.L_8734:
        /*0018*/ 	.byte	0x03, 0x19
        /*001a*/ 	.short	0x0024


	//----- nvinfo : EIATTR_KPARAM_INFO
	.align		4
        /*001c*/ 	.byte	0x04, 0x17
        /*001e*/ 	.short	(.L_8736 - .L_8735)
.L_8735:
        /*0020*/ 	.word	0x00000000
        /*0024*/ 	.short	0x0006
        /*0026*/ 	.short	0x0023
        /*0028*/ 	.byte	0x00, 0xf0, 0x05, 0x00


	//----- nvinfo : EIATTR_KPARAM_INFO
	.align		4
.L_8736:
        /*002c*/ 	.byte	0x04, 0x17
        /*002e*/ 	.short	(.L_8738 - .L_8737)
.L_8737:
        /*0030*/ 	.word	0x00000000
        /*0034*/ 	.short	0x0005
        /*0036*/ 	.short	0x0022
        /*0038*/ 	.byte	0x00, 0xf0, 0x05, 0x00


	//----- nvinfo : EIATTR_KPARAM_INFO
	.align		4
.L_8738:
        /*003c*/ 	.byte	0x04, 0x17
        /*003e*/ 	.short	(.L_8740 - .L_8739)
.L_8739:
        /*0040*/ 	.word	0x00000000
        /*0044*/ 	.short	0x0004
        /*0046*/ 	.short	0x0021
        /*0048*/ 	.byte	0x00, 0xf0, 0x05, 0x00


	//----- nvinfo : EIATTR_KPARAM_INFO
	.align		4
.L_8740:
        /*004c*/ 	.byte	0x04, 0x17
        /*004e*/ 	.short	(.L_8742 - .L_8741)
.L_8741:
        /*0050*/ 	.word	0x00000000
        /*0054*/ 	.short	0x0003
        /*0056*/ 	.short	0x0020
        /*0058*/ 	.byte	0x00, 0xf0, 0x05, 0x00


	//----- nvinfo : EIATTR_KPARAM_INFO
	.align		4
.L_8742:
        /*005c*/ 	.byte	0x04, 0x17
        /*005e*/ 	.short	(.L_8744 - .L_8743)
.L_8743:
        /*0060*/ 	.word	0x00000000
        /*0064*/ 	.short	0x0002
        /*0066*/ 	.short	0x0008
        /*0068*/ 	.byte	0x00, 0xf0, 0x61, 0x00


	//----- nvinfo : EIATTR_KPARAM_INFO
	.align		4
.L_8744:
        /*006c*/ 	.byte	0x04, 0x17
        /*006e*/ 	.short	(.L_8746 - .L_8745)
.L_8745:
        /*0070*/ 	.word	0x00000000
        /*0074*/ 	.short	0x0001
        /*0076*/ 	.short	0x0004
        /*0078*/ 	.byte	0x00, 0xf0, 0x05, 0x00


	//----- nvinfo : EIATTR_KPARAM_INFO
	.align		4
.L_8746:
        /*007c*/ 	.byte	0x04, 0x17
        /*007e*/ 	.short	(.L_8748 - .L_8747)
.L_8747:
        /*0080*/ 	.word	0x00000000
        /*0084*/ 	.short	0x0000
        /*0086*/ 	.short	0x0000
        /*0088*/ 	.byte	0x00, 0xf0, 0x11, 0x00


	//----- nvinfo : EIATTR_MAXREG_COUNT
	.align		4
.L_8748:
        /*008c*/ 	.byte	0x03, 0x1b
        /*008e*/ 	.short	0x00ff


	//----- nvinfo : EIATTR_MERCURY_ISA_VERSION
	.align		4
        /*0090*/ 	.byte	0x03, 0x5f
        /*0092*/ 	.short	0x0000


	//----- nvinfo : EIATTR_EXIT_INSTR_OFFSETS
	.align		4
        /*0094*/ 	.byte	0x04, 0x1c
        /*0096*/ 	.short	(.L_8750 - .L_8749)


	//   ....[0]....
.L_8749:
        /*0098*/ 	.word	0x000004e0


	//   ....[1]....
        /*009c*/ 	.word	0x00000560


	//----- nvinfo : EIATTR_MAX_THREADS
	.align		4
.L_8750:
        /*00a0*/ 	.byte	0x04, 0x05
        /*00a2*/ 	.short	(.L_8752 - .L_8751)
.L_8751:
        /*00a4*/ 	.word	0x00000080
        /*00a8*/ 	.word	0x00000001
        /*00ac*/ 	.word	0x00000001


	//----- nvinfo : EIATTR_CRS_STACK_SIZE
	.align		4
.L_8752:
        /*00b0*/ 	.byte	0x04, 0x1e
        /*00b2*/ 	.short	(.L_8754 - .L_8753)
.L_8753:
        /*00b4*/ 	.word	0x00000000
.L_8754:


//--------------------- .nv.info._ZN2at6native29vectorized_elementwise_kernelILi2ENS0_13BinaryFunctorIffbZZZNS0_23logical_and_kernel_cudaERNS_14TensorIteratorEENKUlvE0_clEvENKUlvE5_clEvEUlffE_EESt5arrayIPcLm3EEEEviT0_T1_ --------------------------
	.section	.nv.info._ZN2at6native29vectorized_elementwise_kernelILi2ENS0_13BinaryFunctorIffbZZZNS0_23logical_and_kernel_cudaERNS_14TensorIteratorEENKUlvE0_clEvENKUlvE5_clEvEUlffE_EESt5arrayIPcLm3EEEEviT0_T1_,"",@"SHT_CUDA_INFO"
	.sectionflags	@""
	.align	4


	//----- nvinfo : EIATTR_CUDA_API_VERSION
	.align		4
        /*0000*/ 	.byte	0x04, 0x37
        /*0002*/ 	.short	(.L_8756 - .L_8755)
.L_8755:
        /*0004*/ 	.word	0x00000082


	//----- nvinfo : EIATTR_SW2861232_WAR
	.align		4
.L_8756:
        /*0008*/ 	.byte	0x01, 0x35
	.zero		2


	//----- nvinfo : EIATTR_PARAM_CBANK
	.align		4
        /*000c*/ 	.byte	0x04, 0x0a
        /*000e*/ 	.short	(.L_8758 - .L_8757)
	.align		4
.L_8757:
        /*0010*/ 	.word	index@(.nv.constant0._ZN2at6native29vectorized_elementwise_kernelILi2ENS0_13BinaryFunctorIffbZZZNS0_23logical_and_kernel_cudaERNS_14TensorIteratorEENKUlvE0_clEvENKUlvE5_clEvEUlffE_EESt5arrayIPcLm3EEEEviT0_T1_)
        /*0014*/ 	.short	0x0160
        /*0016*/ 	.short	0x0020


	//----- nvinfo : EIATTR_CBANK_PARAM_SIZE
	.align		4
.L_8758:
        /*0018*/ 	.byte	0x03, 0x19
        /*001a*/ 	.short	0x0020


	//----- nvinfo : EIATTR_KPARAM_INFO
	.align		4
        /*001c*/ 	.byte	0x04, 0x17
        /*001e*/ 	.short	(.L_8760 - .L_8759)
.L_8759:
        /*0020*/ 	.word	0x00000000
        /*0024*/ 	.short	0x0002
        /*0026*/ 	.short	0x0008
        /*0028*/ 	.byte	0x00, 0xf0, 0x61, 0x00


	//----- nvinfo : EIATTR_KPARAM_INFO
	.align		4
.L_8760:
        /*002c*/ 	.byte	0x04, 0x17
        /*002e*/ 	.short	(.L_8762 - .L_8761)
.L_8761:
        /*0030*/ 	.word	0x00000000
        /*0034*/ 	.short	0x0001
        /*0036*/ 	.short	0x0004
        /*0038*/ 	.byte	0x00, 0xf0, 0x05, 0x00


	//----- nvinfo : EIATTR_KPARAM_INFO
	.align		4
.L_8762:
        /*003c*/ 	.byte	0x04, 0x17
        /*003e*/ 	.short	(.L_8764 - .L_8763)
.L_8763:
        /*0040*/ 	.word	0x00000000
        /*0044*/ 	.short	0x0000
        /*0046*/ 	.short	0x0000
        /*0048*/ 	.byte	0x00, 0xf0, 0x11, 0x00


	//----- nvinfo : EIATTR_MAXREG_COUNT
	.align		4
.L_8764:
        /*004c*/ 	.byte	0x03, 0x1b
        /*004e*/ 	.short	0x00ff


	//----- nvinfo : EIATTR_MERCURY_ISA_VERSION
	.align		4
        /*0050*/ 	.byte	0x03, 0x5f
        /*0052*/ 	.short	0x0000


	//----- nvinfo : EIATTR_EXIT_INSTR_OFFSETS
	.align		4
        /*0054*/ 	.byte	0x04, 0x1c
        /*0056*/ 	.short	(.L_8766 - .L_8765)


	//   ....[0]....
.L_8765:
        /*0058*/ 	.word	0x00000400


	//   ....[1]....
        /*005c*/ 	.word	0x00000e10


	//   ....[2]....
        /*0060*/ 	.word	0x00000e70


	//----- nvinfo : EIATTR_MAX_THREADS
	.align		4
.L_8766:
        /*0064*/ 	.byte	0x04, 0x05
        /*0066*/ 	.short	(.L_8768 - .L_8767)
.L_8767:
        /*0068*/ 	.word	0x00000080
        /*006c*/ 	.word	0x00000001
        /*0070*/ 	.word	0x00000001


	//----- nvinfo : EIATTR_CRS_STACK_SIZE
	.align		4
.L_8768:
        /*0074*/ 	.byte	0x04, 0x1e
        /*0076*/ 	.short	(.L_8770 - .L_8769)
.L_8769:
        /*0078*/ 	.word	0x00000000
.L_8770:


//--------------------- .nv.info._ZN2at6native29vectorized_elementwise_kernelILi4ENS0_13BinaryFunctorIffbZZZNS0_23logical_and_kernel_cudaERNS_14TensorIteratorEENKUlvE0_clEvENKUlvE5_clEvEUlffE_EESt5arrayIPcLm3EEEEviT0_T1_ --------------------------
	.section	.nv.info._ZN2at6native29vectorized_elementwise_kernelILi4ENS0_13BinaryFunctorIffbZZZNS0_23logical_and_kernel_cudaERNS_14TensorIteratorEENKUlvE0_clEvENKUlvE5_clEvEUlffE_EESt5arrayIPcLm3EEEEviT0_T1_,"",@"SHT_CUDA_INFO"
	.sectionflags	@""
	.align	4


	//----- nvinfo : EIATTR_CUDA_API_VERSION
	.align		4
        /*0000*/ 	.byte	0x04, 0x37
        /*0002*/ 	.short	(.L_8772 - .L_8771)
.L_8771:
        /*0004*/ 	.word	0x00000082


	//----- nvinfo : EIATTR_SW2861232_WAR
	.align		4
.L_8772:
        /*0008*/ 	.byte	0x01, 0x35
	.zero		2


	//----- nvinfo : EIATTR_PARAM_CBANK
	.align		4
        /*000c*/ 	.byte	0x04, 0x0a
        /*000e*/ 	.short	(.L_8774 - .L_8773)
	.align		4
.L_8773:
        /*0010*/ 	.word	index@(.nv.constant0._ZN2at6native29vectorized_elementwise_kernelILi4ENS0_13BinaryFunctorIffbZZZNS0_23logical_and_kernel_cudaERNS_14TensorIteratorEENKUlvE0_clEvENKUlvE5_clEvEUlffE_EESt5arrayIPcLm3EEEEviT0_T1_)
        /*0014*/ 	.short	0x0160
        /*0016*/ 	.short	0x0020


	//----- nvinfo : EIATTR_CBANK_PARAM_SIZE
	.align		4
.L_8774:
        /*0018*/ 	.byte	0x03, 0x19
        /*001a*/ 	.short	0x0020


	//----- nvinfo : EIATTR_KPARAM_INFO
	.align		4
        /*001c*/ 	.byte	0x04, 0x17
        /*001e*/ 	.short	(.L_8776 - .L_8775)
.L_8775:
        /*0020*/ 	.word	0x00000000
        /*0024*/ 	.short	0x0002
        /*0026*/ 	.short	0x0008
        /*0028*/ 	.byte	0x00, 0xf0, 0x61, 0x00


	//----- nvinfo : EIATTR_KPARAM_INFO
	.align		4
.L_8776:
        /*002c*/ 	.byte	0x04, 0x17
        /*002e*/ 	.short	(.L_8778 - .L_8777)
.L_8777:
        /*0030*/ 	.word	0x00000000
        /*0034*/ 	.short	0x0001
        /*0036*/ 	.short	0x0004
        /*0038*/ 	.byte	0x00, 0xf0, 0x05, 0x00


	//----- nvinfo : EIATTR_KPARAM_INFO
	.align		4
.L_8778:
        /*003c*/ 	.byte	0x04, 0x17
        /*003e*/ 	.short	(.L_8780 - .L_8779)
.L_8779:
        /*0040*/ 	.word	0x00000000
        /*0044*/ 	.short	0x0000
        /*0046*/ 	.short	0x0000
        /*0048*/ 	.byte	0x00, 0xf0, 0x11, 0x00


	//----- nvinfo : EIATTR_MAXREG_COUNT
	.align		4
.L_8780:
        /*004c*/ 	.byte	0x03, 0x1b
        /*004e*/ 	.short	0x00ff


	//----- nvinfo : EIATTR_MERCURY_ISA_VERSION
	.align		4
        /*0050*/ 	.byte	0x03, 0x5f
        /*0052*/ 	.short	0x0000


	//----- nvinfo : EIATTR_EXIT_INSTR_OFFSETS
	.align		4
        /*0054*/ 	.byte	0x04, 0x1c
        /*0056*/ 	.short	(.L_8782 - .L_8781)


	//   ....[0]....
.L_8781:
        /*0058*/ 	.word	0x000003c0


	//   ....[1]....
        /*005c*/ 	.word	0x00000dd0


	//   ....[2]....
        /*0060*/ 	.word	0x00000e30


	//----- nvinfo : EIATTR_MAX_THREADS
	.align		4
.L_8782:
        /*0064*/ 	.byte	0x04, 0x05
        /*0066*/ 	.short	(.L_8784 - .L_8783)
.L_8783:
        /*0068*/ 	.word	0x00000080
        /*006c*/ 	.word	0x00000001
        /*0070*/ 	.word	0x00000001


	//----- nvinfo : EIATTR_CRS_STACK_SIZE
	.align		4
.L_8784:
        /*0074*/ 	.byte	0x04, 0x1e
        /*0076*/ 	.short	(.L_8786 - .L_8785)
.L_8785:
        /*0078*/ 	.word	0x00000000
.L_8786:


//--------------------- .nv.info._ZN2at6native29vectorized_elementwise_kernelILi8ENS0_13BinaryFunctorIffbZZZNS0_23logical_and_kernel_cudaERNS_14TensorIteratorEENKUlvE0_clEvENKUlvE5_clEvEUlffE_EESt5arrayIPcLm3EEEEviT0_T1_ --------------------------
	.section	.nv.info._ZN2at6native29vectorized_elementwise_kernelILi8ENS0_13BinaryFunctorIffbZZZNS0_23logical_and_kernel_cudaERNS_14TensorIteratorEENKUlvE0_clEvENKUlvE5_clEvEUlffE_EESt5arrayIPcLm3EEEEviT0_T1_,"",@"SHT_CUDA_INFO"
	.sectionflags	@""
	.align	4


	//----- nvinfo : EIATTR_CUDA_API_VERSION
	.align		4
        /*0000*/ 	.byte	0x04, 0x37
        /*0002*/ 	.short	(.L_8788 - .L_8787)
.L_8787:
        /*0004*/ 	.word	0x00000082


	//----- nvinfo : EIATTR_SW2861232_WAR
	.align		4
.L_8788:
        /*0008*/ 	.byte	0x01, 0x35
	.zero		2


	//----- nvinfo : EIATTR_PARAM_CBANK
	.align		4
        /*000c*/ 	.byte	0x04, 0x0a
        /*000e*/ 	.short	(.L_8790 - .L_8789)
	.align		4
.L_8789:
        /*0010*/ 	.word	index@(.nv.constant0._ZN2at6native29vectorized_elementwise_kernelILi8ENS0_13BinaryFunctorIffbZZZNS0_23logical_and_kernel_cudaERNS_14TensorIteratorEENKUlvE0_clEvENKUlvE5_clEvEUlffE_EESt5arrayIPcLm3EEEEviT0_T1_)
        /*0014*/ 	.short	0x0160
        /*0016*/ 	.short	0x0020


	//----- nvinfo : EIATTR_CBANK_PARAM_SIZE
	.align		4
.L_8790:
        /*0018*/ 	.byte	0x03, 0x19
        /*001a*/ 	.short	0x0020


	//----- nvinfo : EIATTR_KPARAM_INFO
	.align		4
        /*001c*/ 	.byte	0x04, 0x17
        /*001e*/ 	.short	(.L_8792 - .L_8791)
.L_8791:
        /*0020*/ 	.word	0x00000000
        /*0024*/ 	.short	0x0002
        /*0026*/ 	.short	0x0008
        /*0028*/ 	.byte	0x00, 0xf0, 0x61, 0x00


	//----- nvinfo : EIATTR_KPARAM_INFO
	.align		4
.L_8792:
        /*002c*/ 	.byte	0x04, 0x17
        /*002e*/ 	.short	(.L_8794 - .L_8793)
.L_8793:
        /*0030*/ 	.word	0x00000000
        /*0034*/ 	.short	0x0001
        /*0036*/ 	.short	0x0004
        /*0038*/ 	.byte	0x00, 0xf0, 0x05, 0x00


	//----- nvinfo : EIATTR_KPARAM_INFO
	.align		4
.L_8794:
        /*003c*/ 	.byte	0x04, 0x17
        /*003e*/ 	.short	(.L_8796 - .L_8795)
.L_8795:
        /*0040*/ 	.word	0x00000000
        /*0044*/ 	.short	0x0000
        /*0046*/ 	.short	0x0000
        /*0048*/ 	.byte	0x00, 0xf0, 0x11, 0x00


	//----- nvinfo : EIATTR_MAXREG_COUNT
	.align		4
.L_8796:
        /*004c*/ 	.byte	0x03, 0x1b
        /*004e*/ 	.short	0x00ff


	//----- nvinfo : EIATTR_MERCURY_ISA_VERSION
	.align		4
        /*0050*/ 	.byte	0x03, 0x5f
        /*0052*/ 	.short	0x0000


	//----- nvinfo : EIATTR_EXIT_INSTR_OFFSETS
	.align		4
        /*0054*/ 	.byte	0x04, 0x1c
        /*0056*/ 	.short	(.L_8798 - .L_8797)


	//   ....[0]....
.L_8797:
        /*0058*/ 	.word	0x00000010


	//----- nvinfo : EIATTR_MAX_THREADS
	.align		4
.L_8798:
        /*005c*/ 	.byte	0x04, 0x05
        /*005e*/ 	.short	(.L_8800 - .L_8799)
.L_8799:
        /*0060*/ 	.word	0x00000080
        /*0064*/ 	.word	0x00000001
        /*0068*/ 	.word	0x00000001
.L_8800:


//--------------------- .nv.info._ZN2at6native18elementwise_kernelILi128ELi4EZNS0_15gpu_kernel_implINS0_13AUnaryFunctorIddbZZZNS0_23logical_and_kernel_cudaERNS_14TensorIteratorEENKUlvE0_clEvENKUlvE4_clEvEUlddE_EEEEvRNS_18TensorIteratorBaseERKT_EUliE_EEviT1_ --------------------------
	.section	.nv.info._ZN2at6native18elementwise_kernelILi128ELi4EZNS0_15gpu_kernel_implINS0_13AUnaryFunctorIddbZZZNS0_23logical_and_kernel_cudaERNS_14TensorIteratorEENKUlvE0_clEvENKUlvE4_clEvEUlddE_EEEEvRNS_18TensorIteratorBaseERKT_EUliE_EEviT1_,"",@"SHT_CUDA_INFO"
	.sectionflags	@""
	.align	4


	//----- nvinfo : EIATTR_CUDA_API_VERSION
	.align		4
        /*0000*/ 	.byte	0x04, 0x37
        /*0002*/ 	.short	(.L_8802 - .L_8801)
.L_8801:
        /*0004*/ 	.word	0x00000082


	//----- nvinfo : EIATTR_SW2861232_WAR
	.align		4
.L_8802:
        /*0008*/ 	.byte	0x01, 0x35
	.zero		2


	//----- nvinfo : EIATTR_PARAM_CBANK
	.align		4
        /*000c*/ 	.byte	0x04, 0x0a
        /*000e*/ 	.short	(.L_8804 - .L_8803)
	.align		4
.L_8803:
        /*0010*/ 	.word	index@(.nv.constant0._ZN2at6native18elementwise_kernelILi128ELi4EZNS0_15gpu_kernel_implINS0_13AUnaryFunctorIddbZZZNS0_23logical_and_kernel_cudaERNS_14TensorIteratorEENKUlvE0_clEvENKUlvE4_clEvEUlddE_EEEEvRNS_18TensorIteratorBaseERKT_EUliE_EEviT1_)
        /*0014*/ 	.short	0x0160
        /*0016*/ 	.short	0x0230


	//----- nvinfo : EIATTR_CBANK_PARAM_SIZE
	.align		4
.L_8804:
        /*0018*/ 	.byte	0x03, 0x19
        /*001a*/ 	.short	0x0230


	//----- nvinfo : EIATTR_KPARAM_INFO
	.align		4
        /*001c*/ 	.byte	0x04, 0x17
        /*001e*/ 	.short	(.L_8806 - .L_8805)
.L_8805:
        /*0020*/ 	.word	0x00000000
        /*0024*/ 	.short	0x0001
        /*0026*/ 	.short	0x0008
        /*0028*/ 	.byte	0x00, 0xf0, 0xa1, 0x08


	//----- nvinfo : EIATTR_KPARAM_INFO
	.align		4
.L_8806:
        /*002c*/ 	.byte	0x04, 0x17
        /*002e*/ 	.short	(.L_8808 - .L_8807)
.L_8807:
        /*0030*/ 	.word	0x00000000
        /*0034*/ 	.short	0x0000
        /*0036*/ 	.short	0x0000
        /*0038*/ 	.byte	0x00, 0xf0, 0x11, 0x00


	//----- nvinfo : EIATTR_MAXREG_COUNT
	.align		4
.L_8808:
        /*003c*/ 	.byte	0x03, 0x1b
        /*003e*/ 	.short	0x0080


	//----- nvinfo : EIATTR_EXTERNS
	.align		4
        /*0040*/ 	.byte	0x04, 0x0f
        /*0042*/ 	.short	(.L_8810 - .L_8809)


	//   ....[0]....
	.align		4
.L_8809:
        /*0044*/ 	.word	index@(__assertfail)


	//----- nvinfo : EIATTR_MERCURY_ISA_VERSION
	.align		4
.L_8810:
        /*0048*/ 	.byte	0x03, 0x5f
        /*004a*/ 	.short	0x0000


	//----- nvinfo : EIATTR_SYSCALL_OFFSETS
	.align		4
        /*004c*/ 	.byte	0x04, 0x46
        /*004e*/ 	.short	(.L_8812 - .L_8811)


	//   ....[0]....
.L_8811:
        /*0050*/ 	.word	0x00001da0


	//   ....[1]....
        /*0054*/ 	.word	0x00002c40


	//   ....[2]....
        /*0058*/ 	.word	0x00004a10


	//   ....[3]....
        /*005c*/ 	.word	0x000058b0


	//   ....[4]....
        /*0060*/ 	.word	0x00007650


	//   ....[5]....
        /*0064*/ 	.word	0x000084f0


	//   ....[6]....
        /*0068*/ 	.word	0x0000a2a0


	//   ....[7]....
        /*006c*/ 	.word	0x0000b140


	//----- nvinfo : EIATTR_EXIT_INSTR_OFFSETS
	.align		4
.L_8812:
        /*0070*/ 	.byte	0x04, 0x1c
        /*0072*/ 	.short	(.L_8814 - .L_8813)


	//   ....[0]....
.L_8813:
        /*0074*/ 	.word	0x00008580


	//   ....[1]....
        /*0078*/ 	.word	0x0000a420


	//   ....[2]....
        /*007c*/ 	.word	0x0000a440


	//   ....[3]....
        /*0080*/ 	.word	0x0000a4d0


	//   ....[4]....
        /*0084*/ 	.word	0x0000a4f0


	//   ....[5]....
        /*0088*/ 	.word	0x0000a510


	//   ....[6]....
        /*008c*/ 	.word	0x0000a5a0


	//   ....[7]....
        /*0090*/ 	.word	0x0000a5e0


	//   ....[8]....
        /*0094*/ 	.word	0x0000a680


	//   ....[9]....
        /*0098*/ 	.word	0x0000a6d0


	//   ....[10]....
        /*009c*/ 	.word	0x0000a700


	//   ....[11]....
        /*00a0*/ 	.word	0x0000a7a0


	//   ....[12]....
        /*00a4*/ 	.word	0x0000a7e0


	//   ....[13]....
        /*00a8*/ 	.word	0x0000a970


	//   ....[14]....
        /*00ac*/ 	.word	0x0000aad0


	//   ....[15]....
        /*00b0*/ 	.word	0x0000ab10


	//   ....[16]....
        /*00b4*/ 	.word	0x0000abb0


	//   ....[17]....
        /*00b8*/ 	.word	0x0000ad30


	//   ....[18]....
        /*00bc*/ 	.word	0x0000aeb0


	//   ....[19]....
        /*00c0*/ 	.word	0x0000b010


	//   ....[20]....
        /*00c4*/ 	.word	0x0000b150


	//   ....[21]....
        /*00c8*/ 	.word	0x0000b180


	//   ....[22]....
        /*00cc*/ 	.word	0x0000b1a0


	//----- nvinfo : EIATTR_MAX_THREADS
	.align		4
.L_8814:
        /*00d0*/ 	.byte	0x04, 0x05
        /*00d2*/ 	.short	(.L_8816 - .L_8815)
.L_8815:
        /*00d4*/ 	.word	0x00000080
        /*00d8*/ 	.word	0x00000001
        /*00dc*/ 	.word	0x00000001


	//----- nvinfo : EIATTR_CRS_STACK_SIZE
	.align		4
.L_8816:
        /*00e0*/ 	.byte	0x04, 0x1e
        /*00e2*/ 	.short	(.L_8818 - .L_8817)
.L_8817:
        /*00e4*/ 	.word	0x00000000
.L_8818:


//--------------------- .nv.info._ZN2at6native27unrolled_elementwise_kernelINS0_13AUnaryFunctorIddbZZZNS0_23logical_and_kernel_cudaERNS_14TensorIteratorEENKUlvE0_clEvENKUlvE4_clEvEUlddE_EESt5arrayIPcLm2EELi4E23TrivialOffsetCalculatorILi1EjESD_NS0_6memory12LoadWithCastILi1EEENSE_13StoreWithCastILi1EEEEEviT_T0_T2_T3_T4_T5_ --------------------------
	.section	.nv.info._ZN2at6native27unrolled_elementwise_kernelINS0_13AUnaryFunctorIddbZZZNS0_23logical_and_kernel_cudaERNS_14TensorIteratorEENKUlvE0_clEvENKUlvE4_clEvEUlddE_EESt5arrayIPcLm2EELi4E23TrivialOffsetCalculatorILi1EjESD_NS0_6memory12LoadWithCastILi1EEENSE_13StoreWithCastILi1EEEEEviT_T0_T2_T3_T4_T5_,"",@"SHT_CUDA_INFO"
	.sectionflags	@""
	.align	4


	//----- nvinfo : EIATTR_CUDA_API_VERSION
	.align		4
        /*0000*/ 	.byte	0x04, 0x37
        /*0002*/ 	.short	(.L_8820 - .L_8819)
.L_8819:
        /*0004*/ 	.word	0x00000082


	//----- nvinfo : EIATTR_SW2861232_WAR
	.align		4
.L_8820:
        /*0008*/ 	.byte	0x01, 0x35
	.zero		2


	//----- nvinfo : EIATTR_PARAM_CBANK
	.align		4
        /*000c*/ 	.byte	0x04, 0x0a
        /*000e*/ 	.short	(.L_8822 - .L_8821)
	.align		4
.L_8821:
        /*0010*/ 	.word	index@(.nv.constant0._ZN2at6native27unrolled_elementwise_kernelINS0_13AUnaryFunctorIddbZZZNS0_23logical_and_kernel_cudaERNS_14TensorIteratorEENKUlvE0_clEvENKUlvE4_clEvEUlddE_EESt5arrayIPcLm2EELi4E23TrivialOffsetCalculatorILi1EjESD_NS0_6memory12LoadWithCastILi1EEENSE_13StoreWithCastILi1EEEEEviT_T0_T2_T3_T4_T5_)
        /*0014*/ 	.short	0x0160
        /*0016*/ 	.short	0x003c


	//----- nvinfo : EIATTR_CBANK_PARAM_SIZE
	.align		4
.L_8822:
        /*0018*/ 	.byte	0x03, 0x19
        /*001a*/ 	.short	0x003c


	//----- nvinfo : EIATTR_KPARAM_INFO
	.align		4
        /*001c*/ 	.byte	0x04, 0x17
        /*001e*/ 	.short	(.L_8824 - .L_8823)
.L_8823:
        /*0020*/ 	.word	0x00000000
        /*0024*/ 	.short	0x0006
        /*0026*/ 	.short	0x0034
        /*0028*/ 	.byte	0x00, 0xf0, 0x21, 0x00


	//----- nvinfo : EIATTR_KPARAM_INFO
	.align		4
.L_8824:
        /*002c*/ 	.byte	0x04, 0x17
        /*002e*/ 	.short	(.L_8826 - .L_8825)
.L_8825:
        /*0030*/ 	.word	0x00000000
        /*0034*/ 	.short	0x0005
        /*0036*/ 	.short	0x002c
        /*0038*/ 	.byte	0x00, 0xf0, 0x21, 0x00


	//----- nvinfo : EIATTR_KPARAM_INFO
	.align		4
.L_8826:
        /*003c*/ 	.byte	0x04, 0x17
        /*003e*/ 	.short	(.L_8828 - .L_8827)
.L_8827:
        /*0040*/ 	.word	0x00000000
        /*0044*/ 	.short	0x0004
        /*0046*/ 	.short	0x0029
        /*0048*/ 	.byte	0x00, 0xf0, 0x05, 0x00


	//----- nvinfo : EIATTR_KPARAM_INFO
	.align		4
.L_8828:
        /*004c*/ 	.byte	0x04, 0x17
        /*004e*/ 	.short	(.L_8830 - .L_8829)
.L_8829:
        /*0050*/ 	.word	0x00000000
        /*0054*/ 	.short	0x0003
        /*0056*/ 	.short	0x0028
        /*0058*/ 	.byte	0x00, 0xf0, 0x05, 0x00


	//----- nvinfo : EIATTR_KPARAM_INFO
	.align		4
.L_8830:
        /*005c*/ 	.byte	0x04, 0x17
        /*005e*/ 	.short	(.L_8832 - .L_8831)
.L_8831:
        /*0060*/ 	.word	0x00000000
        /*0064*/ 	.short	0x0002
        /*0066*/ 	.short	0x0018
        /*0068*/ 	.byte	0x00, 0xf0, 0x41, 0x00


	//----- nvinfo : EIATTR_KPARAM_INFO
	.align		4
.L_8832:
        /*006c*/ 	.byte	0x04, 0x17
        /*006e*/ 	.short	(.L_8834 - .L_8833)
.L_8833:
        /*0070*/ 	.word	0x00000000
        /*0074*/ 	.short	0x0001
        /*0076*/ 	.short	0x0008
        /*0078*/ 	.byte	0x00, 0xf0, 0x41, 0x00


	//----- nvinfo : EIATTR_KPARAM_INFO
	.align		4
.L_8834:
        /*007c*/ 	.byte	0x04, 0x17
        /*007e*/ 	.short	(.L_8836 - .L_8835)
.L_8835:
        /*0080*/ 	.word	0x00000000
        /*0084*/ 	.short	0x0000
        /*0086*/ 	.short	0x0000
        /*0088*/ 	.byte	0x00, 0xf0, 0x11, 0x00


	//----- nvinfo : EIATTR_MAXREG_COUNT
	.align		4
.L_8836:
        /*008c*/ 	.byte	0x03, 0x1b
        /*008e*/ 	.short	0x00ff


	//----- nvinfo : EIATTR_EXTERNS
	.align		4
        /*0090*/ 	.byte	0x04, 0x0f
        /*0092*/ 	.short	(.L_8838 - .L_8837)


	//   ....[0]....
	.align		4
.L_8837:
        /*0094*/ 	.word	index@(__assertfail)


	//----- nvinfo : EIATTR_MERCURY_ISA_VERSION
	.align		4
.L_8838:
        /*0098*/ 	.byte	0x03, 0x5f
        /*009a*/ 	.short	0x0000


	//----- nvinfo : EIATTR_SYSCALL_OFFSETS
	.align		4
        /*009c*/ 	.byte	0x04, 0x46
        /*009e*/ 	.short	(.L_8840 - .L_8839)


	//   ....[0]....
.L_8839:
        /*00a0*/ 	.word	0x00000f90


	//   ....[1]....
        /*00a4*/ 	.word	0x00001f40


	//   ....[2]....
        /*00a8*/ 	.word	0x00002f00


	//   ....[3]....
        /*00ac*/ 	.word	0x00003e90


	//   ....[4]....
        /*00b0*/ 	.word	0x00004f70


	//   ....[5]....
        /*00b4*/ 	.word	0x00005e80


	//   ....[6]....
        /*00b8*/ 	.word	0x00006d40


	//   ....[7]....
        /*00bc*/ 	.word	0x00007c00


	//----- nvinfo : EIATTR_EXIT_INSTR_OFFSETS
	.align		4
.L_8840:
        /*00c0*/ 	.byte	0x04, 0x1c
        /*00c2*/ 	.short	(.L_8842 - .L_8841)


	//   ....[0]....
.L_8841:
        /*00c4*/ 	.word	0x00006dd0


	//   ....[1]....
        /*00c8*/ 	.word	0x00006ee0


	//   ....[2]....
        /*00cc*/ 	.word	0x00006f00


	//   ....[3]....
        /*00d0*/ 	.word	0x00006f90


	//   ....[4]....
        /*00d4*/ 	.word	0x00006fb0


	//   ....[5]....
        /*00d8*/ 	.word	0x00006fd0


	//   ....[6]....
        /*00dc*/ 	.word	0x00007060


	//   ....[7]....
        /*00e0*/ 	.word	0x000070a0


	//   ....[8]....
        /*00e4*/ 	.word	0x00007140


	//   ....[9]....
        /*00e8*/ 	.word	0x00007190


	//   ....[10]....
        /*00ec*/ 	.word	0x000071c0


	//   ....[11]....
        /*00f0*/ 	.word	0x00007260


	//   ....[12]....
        /*00f4*/ 	.word	0x000072a0


	//   ....[13]....
        /*00f8*/ 	.word	0x00007430


	//   ....[14]....
        /*00fc*/ 	.word	0x00007590


	//   ....[15]....
        /*0100*/ 	.word	0x000075d0


	//   ....[16]....
        /*0104*/ 	.word	0x00007670


	//   ....[17]....
        /*0108*/ 	.word	0x000077f0


	//   ....[18]....
        /*010c*/ 	.word	0x00007970


	//   ....[19]....
        /*0110*/ 	.word	0x00007ad0


	//   ....[20]....
        /*0114*/ 	.word	0x00007c10


	//   ....[21]....
        /*0118*/ 	.word	0x00007c40


	//   ....[22]....
        /*011c*/ 	.word	0x00007c60


	//----- nvinfo : EIATTR_MAX_THREADS
	.align		4
.L_8842:
        /*0120*/ 	.byte	0x04, 0x05
        /*0122*/ 	.short	(.L_8844 - .L_8843)
.L_8843:
        /*0124*/ 	.word	0x00000080
        /*0128*/ 	.word	0x00000001
        /*012c*/ 	.word	0x00000001


	//----- nvinfo : EIATTR_CRS_STACK_SIZE
	.align		4
.L_8844:
        /*0130*/ 	.byte	0x04, 0x1e
        /*0132*/ 	.short	(.L_8846 - .L_8845)
.L_8845:
        /*0134*/ 	.word	0x00000000
.L_8846:


//--------------------- .nv.info._ZN2at6native18elementwise_kernelILi128ELi4EZNS0_22gpu_kernel_impl_nocastINS0_13AUnaryFunctorIddbZZZNS0_23logical_and_kernel_cudaERNS_14TensorIteratorEENKUlvE0_clEvENKUlvE4_clEvEUlddE_EEEEvRNS_18TensorIteratorBaseERKT_EUliE_EEviT1_ --------------------------
	.section	.nv.info._ZN2at6native18elementwise_kernelILi128ELi4EZNS0_22gpu_kernel_impl_nocastINS0_13AUnaryFunctorIddbZZZNS0_23logical_and_kernel_cudaERNS_14TensorIteratorEENKUlvE0_clEvENKUlvE4_clEvEUlddE_EEEEvRNS_18TensorIteratorBaseERKT_EUliE_EEviT1_,"",@"SHT_CUDA_INFO"
	.sectionflags	@""
	.align	4


	//----- nvinfo : EIATTR_CUDA_API_VERSION
	.align		4
        /*0000*/ 	.byte	0x04, 0x37
        /*0002*/ 	.short	(.L_8848 - .L_8847)
.L_8847:
        /*0004*/ 	.word	0x00000082


	//----- nvinfo : EIATTR_SW2861232_WAR
	.align		4
.L_8848:
        /*0008*/ 	.byte	0x01, 0x35
	.zero		2


	//----- nvinfo : EIATTR_PARAM_CBANK
	.align		4
        /*000c*/ 	.byte	0x04, 0x0a
        /*000e*/ 	.short	(.L_8850 - .L_8849)
	.align		4
.L_8849:
        /*0010*/ 	.word	index@(.nv.constant0._ZN2at6native18elementwise_kernelILi128ELi4EZNS0_22gpu_kernel_impl_nocastINS0_13AUnaryFunctorIddbZZZNS0_23logical_and_kernel_cudaERNS_14TensorIteratorEENKUlvE0_clEvENKUlvE4_clEvEUlddE_EEEEvRNS_18TensorIteratorBaseERKT_EUliE_EEviT1_)
        /*0014*/ 	.short	0x0160
        /*0016*/ 	.short	0x0228


	//----- nvinfo : EIATTR_CBANK_PARAM_SIZE
	.align		4
.L_8850:
        /*0018*/ 	.byte	0x03, 0x19
        /*001a*/ 	.short	0x0228


	//----- nvinfo : EIATTR_KPARAM_INFO
	.align		4
        /*001c*/ 	.byte	0x04, 0x17
        /*001e*/ 	.short	(.L_8852 - .L_8851)
.L_8851:
        /*0020*/ 	.word	0x00000000
        /*0024*/ 	.short	0x0001
        /*0026*/ 	.short	0x0008
        /*0028*/ 	.byte	0x00, 0xf0, 0x81, 0x08


	//----- nvinfo : EIATTR_KPARAM_INFO
	.align		4
.L_8852:
        /*002c*/ 	.byte	0x04, 0x17
        /*002e*/ 	.short	(.L_8854 - .L_8853)
.L_8853:
        /*0030*/ 	.word	0x00000000
        /*0034*/ 	.short	0x0000
        /*0036*/ 	.short	0x0000
        /*0038*/ 	.byte	0x00, 0xf0, 0x11, 0x00


	//----- nvinfo : EIATTR_MAXREG_COUNT
	.align		4
.L_8854:
        /*003c*/ 	.byte	0x03, 0x1b
        /*003e*/ 	.short	0x0080


	//----- nvinfo : EIATTR_MERCURY_ISA_VERSION
	.align		4
        /*0040*/ 	.byte	0x03, 0x5f
        /*0042*/ 	.short	0x0000


	//----- nvinfo : EIATTR_EXIT_INSTR_OFFSETS
	.align		4
        /*0044*/ 	.byte	0x04, 0x1c
        /*0046*/ 	.short	(.L_8856 - .L_8855)


	//   ....[0]....
.L_8855:
        /*0048*/ 	.word	0x00002d70


	//   ....[1]....
        /*004c*/ 	.word	0x00003c40


	//----- nvinfo : EIATTR_MAX_THREADS
	.align		4
.L_8856:
        /*0050*/ 	.byte	0x04, 0x05
        /*0052*/ 	.short	(.L_8858 - .L_8857)
.L_8857:
        /*0054*/ 	.word	0x00000080
        /*0058*/ 	.word	0x00000001
        /*005c*/ 	.word	0x00000001


	//----- nvinfo : EIATTR_CRS_STACK_SIZE
	.align		4
.L_8858:
        /*0060*/ 	.byte	0x04, 0x1e
        /*0062*/ 	.short	(.L_8860 - .L_8859)
.L_8859:
        /*0064*/ 	.word	0x00000000
.L_8860:


//--------------------- .nv.info._ZN2at6native27unrolled_elementwise_kernelINS0_13AUnaryFunctorIddbZZZNS0_23logical_and_kernel_cudaERNS_14TensorIteratorEENKUlvE0_clEvENKUlvE4_clEvEUlddE_EESt5arrayIPcLm2EELi4E23TrivialOffsetCalculatorILi1EjESD_NS0_6memory15LoadWithoutCastENSE_16StoreWithoutCastEEEviT_T0_T2_T3_T4_T5_ --------------------------
	.section	.nv.info._ZN2at6native27unrolled_elementwise_kernelINS0_13AUnaryFunctorIddbZZZNS0_23logical_and_kernel_cudaERNS_14TensorIteratorEENKUlvE0_clEvENKUlvE4_clEvEUlddE_EESt5arrayIPcLm2EELi4E23TrivialOffsetCalculatorILi1EjESD_NS0_6memory15LoadWithoutCastENSE_16StoreWithoutCastEEEviT_T0_T2_T3_T4_T5_,"",@"SHT_CUDA_INFO"
	.sectionflags	@""
	.align	4


	//----- nvinfo : EIATTR_CUDA_API_VERSION
	.align		4
        /*0000*/ 	.byte	0x04, 0x37
        /*0002*/ 	.short	(.L_8862 - .L_8861)
.L_8861:
        /*0004*/ 	.word	0x00000082


	//----- nvinfo : EIATTR_SW2861232_WAR
	.align		4
.L_8862:
        /*0008*/ 	.byte	0x01, 0x35
	.zero		2


	//----- nvinfo : EIATTR_PARAM_CBANK
	.align		4
        /*000c*/ 	.byte	0x04, 0x0a
        /*000e*/ 	.short	(.L_8864 - .L_8863)
	.align		4
.L_8863:
        /*0010*/ 	.word	index@(.nv.constant0._ZN2at6native27unrolled_elementwise_kernelINS0_13AUnaryFunctorIddbZZZNS0_23logical_and_kernel_cudaERNS_14TensorIteratorEENKUlvE0_clEvENKUlvE4_clEvEUlddE_EESt5arrayIPcLm2EELi4E23TrivialOffsetCalculatorILi1EjESD_NS0_6memory15LoadWithoutCastENSE_16StoreWithoutCastEEEviT_T0_T2_T3_T4_T5_)
        /*0014*/ 	.short	0x0160
        /*0016*/ 	.short	0x002c


	//----- nvinfo : EIATTR_CBANK_PARAM_SIZE
	.align		4
.L_8864:
        /*0018*/ 	.byte	0x03, 0x19
        /*001a*/ 	.short	0x002c


	//----- nvinfo : EIATTR_KPARAM_INFO
	.align		4
        /*001c*/ 	.byte	0x04, 0x17
        /*001e*/ 	.short	(.L_8866 - .L_8865)
.L_8865:
        /*0020*/ 	.word	0x00000000
        /*0024*/ 	.short	0x0006
        /*0026*/ 	.short	0x002b
        /*0028*/ 	.byte	0x00, 0xf0, 0x05, 0x00


	//----- nvinfo : EIATTR_KPARAM_INFO
	.align		4
.L_8866:
        /*002c*/ 	.byte	0x04, 0x17
        /*002e*/ 	.short	(.L_8868 - .L_8867)
.L_8867:
        /*0030*/ 	.word	0x00000000
        /*0034*/ 	.short	0x0005
        /*0036*/ 	.short	0x002a
        /*0038*/ 	.byte	0x00, 0xf0, 0x05, 0x00


	//----- nvinfo : EIATTR_KPARAM_INFO
	.align		4
.L_8868:
        /*003c*/ 	.byte	0x04, 0x17
        /*003e*/ 	.short	(.L_8870 - .L_8869)
.L_8869:
        /*0040*/ 	.word	0x00000000
        /*0044*/ 	.short	0x0004
        /*0046*/ 	.short	0x0029
        /*0048*/ 	.byte	0x00, 0xf0, 0x05, 0x00


	//----- nvinfo : EIATTR_KPARAM_INFO
	.align		4
.L_8870:
        /*004c*/ 	.byte	0x04, 0x17
        /*004e*/ 	.short	(.L_8872 - .L_8871)
.L_8871:
        /*0050*/ 	.word	0x00000000
        /*0054*/ 	.short	0x0003
        /*0056*/ 	.short	0x0028
        /*0058*/ 	.byte	0x00, 0xf0, 0x05, 0x00


	//----- nvinfo : EIATTR_KPARAM_INFO
	.align		4
.L_8872:
        /*005c*/ 	.byte	0x04, 0x17
        /*005e*/ 	.short	(.L_8874 - .L_8873)
.L_8873:
        /*0060*/ 	.word	0x00000000
        /*0064*/ 	.short	0x0002
        /*0066*/ 	.short	0x0018
        /*0068*/ 	.byte	0x00, 0xf0, 0x41, 0x00


	//----- nvinfo : EIATTR_KPARAM_INFO
	.align		4
.L_8874:
        /*006c*/ 	.byte	0x04, 0x17
        /*006e*/ 	.short	(.L_8876 - .L_8875)
.L_8875:
        /*0070*/ 	.word	0x00000000
        /*0074*/ 	.short	0x0001
        /*0076*/ 	.short	0x0008
        /*0078*/ 	.byte	0x00, 0xf0, 0x41, 0x00


	//----- nvinfo : EIATTR_KPARAM_INFO
	.align		4
.L_8876:
        /*007c*/ 	.byte	0x04, 0x17
        /*007e*/ 	.short	(.L_8878 - .L_8877)
.L_8877:
        /*0080*/ 	.word	0x00000000
        /*0084*/ 	.short	0x0000
        /*0086*/ 	.short	0x0000
        /*0088*/ 	.byte	0x00, 0xf0, 0x11, 0x00


	//----- nvinfo : EIATTR_MAXREG_COUNT
	.align		4
.L_8878:
        /*008c*/ 	.byte	0x03, 0x1b
        /*008e*/ 	.short	0x00ff


	//----- nvinfo : EIATTR_MERCURY_ISA_VERSION
	.align		4
        /*0090*/ 	.byte	0x03, 0x5f
        /*0092*/ 	.short	0x0000


	//----- nvinfo : EIATTR_EXIT_INSTR_OFFSETS
	.align		4
        /*0094*/ 	.byte	0x04, 0x1c
        /*0096*/ 	.short	(.L_8880 - .L_8879)


	//   ....[0]....
.L_8879:
        /*0098*/ 	.word	0x00000420


	//   ....[1]....
        /*009c*/ 	.word	0x00000490


	//----- nvinfo : EIATTR_MAX_THREADS
	.align		4
.L_8880:
        /*00a0*/ 	.byte	0x04, 0x05
        /*00a2*/ 	.short	(.L_8882 - .L_8881)
.L_8881:
        /*00a4*/ 	.word	0x00000080
        /*00a8*/ 	.word	0x00000001
        /*00ac*/ 	.word	0x00000001


	//----- nvinfo : EIATTR_CRS_STACK_SIZE
	.align		4
.L_8882:
        /*00b0*/ 	.byte	0x04, 0x1e
        /*00b2*/ 	.short	(.L_8884 - .L_8883)
.L_8883:
        /*00b4*/ 	.word	0x00000000
.L_8884:


//--------------------- .nv.info._ZN2at6native29vectorized_elementwise_kernelILi2ENS0_13AUnaryFunctorIddbZZZNS0_23logical_and_kernel_cudaERNS_14TensorIteratorEENKUlvE0_clEvENKUlvE4_clEvEUlddE_EESt5arrayIPcLm2EEEEviT0_T1_ --------------------------
	.section	.nv.info._ZN2at6native29vectorized_elementwise_kernelILi2ENS0_13AUnaryFunctorIddbZZZNS0_23logical_and_kernel_cudaERNS_14TensorIteratorEENKUlvE0_clEvENKUlvE4_clEvEUlddE_EESt5arrayIPcLm2EEEEviT0_T1_,"",@"SHT_CUDA_INFO"
	.sectionflags	@""
	.align	4


	//----- nvinfo : EIATTR_CUDA_API_VERSION
	.align		4
        /*0000*/ 	.byte	0x04, 0x37
        /*0002*/ 	.short	(.L_8886 - .L_8885)
.L_8885:
        /*0004*/ 	.word	0x00000082


	//----- nvinfo : EIATTR_SW2861232_WAR
	.align		4
.L_8886:
        /*0008*/ 	.byte	0x01, 0x35
	.zero		2


	//----- nvinfo : EIATTR_PARAM_CBANK
	.align		4
        /*000c*/ 	.byte	0x04, 0x0a
        /*000e*/ 	.short	(.L_8888 - .L_8887)
	.align		4
.L_8887:
        /*0010*/ 	.word	index@(.nv.constant0._ZN2at6native29vectorized_elementwise_kernelILi2ENS0_13AUnaryFunctorIddbZZZNS0_23logical_and_kernel_cudaERNS_14TensorIteratorEENKUlvE0_clEvENKUlvE4_clEvEUlddE_EESt5arrayIPcLm2EEEEviT0_T1_)
        /*0014*/ 	.short	0x0160
        /*0016*/ 	.short	0x0028


	//----- nvinfo : EIATTR_CBANK_PARAM_SIZE
	.align		4
.L_8888:
        /*0018*/ 	.byte	0x03, 0x19
        /*001a*/ 	.short	0x0028


	//----- nvinfo : EIATTR_KPARAM_INFO
	.align		4
        /*001c*/ 	.byte	0x04, 0x17
        /*001e*/ 	.short	(.L_8890 - .L_8889)
.L_8889:
        /*0020*/ 	.word	0x00000000
        /*0024*/ 	.short	0x0002
        /*0026*/ 	.short	0x0018
        /*0028*/ 	.byte	0x00, 0xf0, 0x41, 0x00


	//----- nvinfo : EIATTR_KPARAM_INFO
	.align		4
.L_8890:
        /*002c*/ 	.byte	0x04, 0x17
        /*002e*/ 	.short	(.L_8892 - .L_8891)
.L_8891:
        /*0030*/ 	.word	0x00000000
        /*0034*/ 	.short	0x0001
        /*0036*/ 	.short	0x0008
        /*0038*/ 	.byte	0x00, 0xf0, 0x41, 0x00


	//----- nvinfo : EIATTR_KPARAM_INFO
	.align		4
.L_8892:
        /*003c*/ 	.byte	0x04, 0x17
        /*003e*/ 	.short	(.L_8894 - .L_8893)
.L_8893:
        /*0040*/ 	.word	0x00000000
        /*0044*/ 	.short	0x0000
        /*0046*/ 	.short	0x0000
        /*0048*/ 	.byte	0x00, 0xf0, 0x11, 0x00


	//----- nvinfo : EIATTR_MAXREG_COUNT
	.align		4
.L_8894:
        /*004c*/ 	.byte	0x03, 0x1b
        /*004e*/ 	.short	0x00ff


	//----- nvinfo : EIATTR_MERCURY_ISA_VERSION
	.align		4
        /*0050*/ 	.byte	0x03, 0x5f
        /*0052*/ 	.short	0x0000


	//----- nvinfo : EIATTR_EXIT_INSTR_OFFSETS
	.align		4
        /*0054*/ 	.byte	0x04, 0x1c
        /*0056*/ 	.short	(.L_8896 - .L_8895)


	//   ....[0]....
.L_8895:
        /*0058*/ 	.word	0x000002b0


	//   ....[1]....
        /*005c*/ 	.word	0x00000af0


	//   ....[2]....
        /*0060*/ 	.word	0x00000b50


	//----- nvinfo : EIATTR_MAX_THREADS
	.align		4
.L_8896:
        /*0064*/ 	.byte	0x04, 0x05
        /*0066*/ 	.short	(.L_8898 - .L_8897)
.L_8897:
        /*0068*/ 	.word	0x00000080
        /*006c*/ 	.word	0x00000001
        /*0070*/ 	.word	0x00000001


	//----- nvinfo : EIATTR_CRS_STACK_SIZE
	.align		4
.L_8898:
        /*0074*/ 	.byte	0x04, 0x1e
        /*0076*/ 	.short	(.L_8900 - .L_8899)
.L_8899:
        /*0078*/ 	.word	0x00000000
.L_8900:


//--------------------- .nv.info._ZN2at6native29vectorized_elementwise_kernelILi4ENS0_13AUnaryFunctorIddbZZZNS0_23logical_and_kernel_cudaERNS_14TensorIteratorEENKUlvE0_clEvENKUlvE4_clEvEUlddE_EESt5arrayIPcLm2EEEEviT0_T1_ --------------------------
	.section	.nv.info._ZN2at6native29vectorized_elementwise_kernelILi4ENS0_13AUnaryFunctorIddbZZZNS0_23logical_and_kernel_cudaERNS_14TensorIteratorEENKUlvE0_clEvENKUlvE4_clEvEUlddE_EESt5arrayIPcLm2EEEEviT0_T1_,"",@"SHT_CUDA_INFO"
	.sectionflags	@""
	.align	4


	//----- nvinfo : EIATTR_CUDA_API_VERSION
	.align		4
        /*0000*/ 	.byte	0x04, 0x37
        /*0002*/ 	.short	(.L_8902 - .L_8901)
.L_8901:
        /*0004*/ 	.word	0x00000082


	//----- nvinfo : EIATTR_SW2861232_WAR
	.align		4
.L_8902:
        /*0008*/ 	.byte	0x01, 0x35
	.zero		2


	//----- nvinfo : EIATTR_PARAM_CBANK
	.align		4
        /*000c*/ 	.byte	0x04, 0x0a
        /*000e*/ 	.short	(.L_8904 - .L_8903)
	.align		4
.L_8903:
        /*0010*/ 	.word	index@(.nv.constant0._ZN2at6native29vectorized_elementwise_kernelILi4ENS0_13AUnaryFunctorIddbZZZNS0_23logical_and_kernel_cudaERNS_14TensorIteratorEENKUlvE0_clEvENKUlvE4_clEvEUlddE_EESt5arrayIPcLm2EEEEviT0_T1_)
        /*0014*/ 	.short	0x0160
        /*0016*/ 	.short	0x0028


	//----- nvinfo : EIATTR_CBANK_PARAM_SIZE
	.align		4
.L_8904:
        /*0018*/ 	.byte	0x03, 0x19
        /*001a*/ 	.short	0x0028


	//----- nvinfo : EIATTR_KPARAM_INFO
	.align		4
        /*001c*/ 	.byte	0x04, 0x17
        /*001e*/ 	.short	(.L_8906 - .L_8905)
.L_8905:
        /*0020*/ 	.word	0x00000000
        /*0024*/ 	.short	0x0002
        /*0026*/ 	.short	0x0018
        /*0028*/ 	.byte	0x00, 0xf0, 0x41, 0x00


	//----- nvinfo : EIATTR_KPARAM_INFO
	.align		4
.L_8906:
        /*002c*/ 	.byte	0x04, 0x17
        /*002e*/ 	.short	(.L_8908 - .L_8907)
.L_8907:
        /*0030*/ 	.word	0x00000000
        /*0034*/ 	.short	0x0001
        /*0036*/ 	.short	0x0008
        /*0038*/ 	.byte	0x00, 0xf0, 0x41, 0x00


	//----- nvinfo : EIATTR_KPARAM_INFO
	.align		4
.L_8908:
        /*003c*/ 	.byte	0x04, 0x17
        /*003e*/ 	.short	(.L_8910 - .L_8909)
.L_8909:
        /*0040*/ 	.word	0x00000000
        /*0044*/ 	.short	0x0000
        /*0046*/ 	.short	0x0000
        /*0048*/ 	.byte	0x00, 0xf0, 0x11, 0x00


	//----- nvinfo : EIATTR_MAXREG_COUNT
	.align		4
.L_8910:
        /*004c*/ 	.byte	0x03, 0x1b
        /*004e*/ 	.short	0x00ff


	//----- nvinfo : EIATTR_MERCURY_ISA_VERSION
	.align		4
        /*0050*/ 	.byte	0x03, 0x5f
        /*0052*/ 	.short	0x0000


	//----- nvinfo : EIATTR_EXIT_INSTR_OFFSETS
	.align		4
        /*0054*/ 	.byte	0x04, 0x1c
        /*0056*/ 	.short	(.L_8912 - .L_8911)


	//   ....[0]....
.L_8911:
        /*0058*/ 	.word	0x000002b0


	//   ....[1]....
        /*005c*/ 	.word	0x00000af0


	//   ....[2]....
        /*0060*/ 	.word	0x00000b50


	//----- nvinfo : EIATTR_MAX_THREADS
	.align		4
.L_8912:
        /*0064*/ 	.byte	0x04, 0x05
        /*0066*/ 	.short	(.L_8914 - .L_8913)
.L_8913:
        /*0068*/ 	.word	0x00000080
        /*006c*/ 	.word	0x00000001
        /*0070*/ 	.word	0x00000001


	//----- nvinfo : EIATTR_CRS_STACK_SIZE
	.align		4
.L_8914:
        /*0074*/ 	.byte	0x04, 0x1e
        /*0076*/ 	.short	(.L_8916 - .L_8915)
.L_8915:
        /*0078*/ 	.word	0x00000000
.L_8916:


//--------------------- .nv.info._ZN2at6native29vectorized_elementwise_kernelILi8ENS0_13AUnaryFunctorIddbZZZNS0_23logical_and_kernel_cudaERNS_14TensorIteratorEENKUlvE0_clEvENKUlvE4_clEvEUlddE_EESt5arrayIPcLm2EEEEviT0_T1_ --------------------------
	.section	.nv.info._ZN2at6native29vectorized_elementwise_kernelILi8ENS0_13AUnaryFunctorIddbZZZNS0_23logical_and_kernel_cudaERNS_14TensorIteratorEENKUlvE0_clEvENKUlvE4_clEvEUlddE_EESt5arrayIPcLm2EEEEviT0_T1_,"",@"SHT_CUDA_INFO"
	.sectionflags	@""
	.align	4


	//----- nvinfo : EIATTR_CUDA_API_VERSION
	.align		4
        /*0000*/ 	.byte	0x04, 0x37
        /*0002*/ 	.short	(.L_8918 - .L_8917)
.L_8917:
        /*0004*/ 	.word	0x00000082


	//----- nvinfo : EIATTR_SW2861232_WAR
	.align		4
.L_8918:
        /*0008*/ 	.byte	0x01, 0x35
	.zero		2


	//----- nvinfo : EIATTR_PARAM_CBANK
	.align		4
        /*000c*/ 	.byte	0x04, 0x0a
        /*000e*/ 	.short	(.L_8920 - .L_8919)
	.align		4
.L_8919:
        /*0010*/ 	.word	index@(.nv.constant0._ZN2at6native29vectorized_elementwise_kernelILi8ENS0_13AUnaryFunctorIddbZZZNS0_23logical_and_kernel_cudaERNS_14TensorIteratorEENKUlvE0_clEvENKUlvE4_clEvEUlddE_EESt5arrayIPcLm2EEEEviT0_T1_)
        /*0014*/ 	.short	0x0160
        /*0016*/ 	.short	0x0028


	//----- nvinfo : EIATTR_CBANK_PARAM_SIZE
	.align		4
.L_8920:
        /*0018*/ 	.byte	0x03, 0x19
        /*001a*/ 	.short	0x0028


	//----- nvinfo : EIATTR_KPARAM_INFO
	.align		4
        /*001c*/ 	.byte	0x04, 0x17
        /*001e*/ 	.short	(.L_8922 - .L_8921)
.L_8921:
        /*0020*/ 	.word	0x00000000
        /*0024*/ 	.short	0x0002
        /*0026*/ 	.short	0x0018
        /*0028*/ 	.byte	0x00, 0xf0, 0x41, 0x00


	//----- nvinfo : EIATTR_KPARAM_INFO
	.align		4
.L_8922:
        /*002c*/ 	.byte	0x04, 0x17
        /*002e*/ 	.short	(.L_8924 - .L_8923)
.L_8923:
        /*0030*/ 	.word	0x00000000
        /*0034*/ 	.short	0x0001
        /*0036*/ 	.short	0x0008
        /*0038*/ 	.byte	0x00, 0xf0, 0x41, 0x00


	//----- nvinfo : EIATTR_KPARAM_INFO
	.align		4
.L_8924:
        /*003c*/ 	.byte	0x04, 0x17
        /*003e*/ 	.short	(.L_8926 - .L_8925)
.L_8925:
        /*0040*/ 	.word	0x00000000
        /*0044*/ 	.short	0x0000
        /*0046*/ 	.short	0x0000
        /*0048*/ 	.byte	0x00, 0xf0, 0x11, 0x00


	//----- nvinfo : EIATTR_MAXREG_COUNT
	.align		4
.L_8926:
        /*004c*/ 	.byte	0x03, 0x1b
        /*004e*/ 	.short	0x00ff


	//----- nvinfo : EIATTR_MERCURY_ISA_VERSION
	.align		4
        /*0050*/ 	.byte	0x03, 0x5f
        /*0052*/ 	.short	0x0000


	//----- nvinfo : EIATTR_EXIT_INSTR_OFFSETS
	.align		4
        /*0054*/ 	.byte	0x04, 0x1c
        /*0056*/ 	.short	(.L_8928 - .L_8927)


	//   ....[0]....
.L_8927:
        /*0058*/ 	.word	0x00000010


	//----- nvinfo : EIATTR_MAX_THREADS
	.align		4
.L_8928:
        /*005c*/ 	.byte	0x04, 0x05
        /*005e*/ 	.short	(.L_8930 - .L_8929)
.L_8929:
        /*0060*/ 	.word	0x00000080
        /*0064*/ 	.word	0x00000001
        /*0068*/ 	.word	0x00000001
.L_8930:


//--------------------- .nv.info._ZN2at6native18elementwise_kernelILi128ELi4EZNS0_15gpu_kernel_implINS0_13BinaryFunctorIddbZZZNS0_23logical_and_kernel_cudaERNS_14TensorIteratorEENKUlvE0_clEvENKUlvE4_clEvEUlddE_EEEEvRNS_18TensorIteratorBaseERKT_EUliE_EEviT1_ --------------------------
	.section	.nv.info._ZN2at6native18elementwise_kernelILi128ELi4EZNS0_15gpu_kernel_implINS0_13BinaryFunctorIddbZZZNS0_23logical_and_kernel_cudaERNS_14TensorIteratorEENKUlvE0_clEvENKUlvE4_clEvEUlddE_EEEEvRNS_18TensorIteratorBaseERKT_EUliE_EEviT1_,"",@"SHT_CUDA_INFO"
	.sectionflags	@""
	.align	4


	//----- nvinfo : EIATTR_CUDA_API_VERSION
	.align		4
        /*0000*/ 	.byte	0x04, 0x37
        /*0002*/ 	.short	(.L_8932 - .L_8931)
.L_8931:
        /*0004*/ 	.word	0x00000082


	//----- nvinfo : EIATTR_SW2861232_WAR
	.align		4
.L_8932:
        /*0008*/ 	.byte	0x01, 0x35
	.zero		2


	//----- nvinfo : EIATTR_PARAM_CBANK
	.align		4
        /*000c*/ 	.byte	0x04, 0x0a
        /*000e*/ 	.short	(.L_8934 - .L_8933)
	.align		4
.L_8933:
        /*0010*/ 	.word	index@(.nv.constant0._ZN2at6native18elementwise_kernelILi128ELi4EZNS0_15gpu_kernel_implINS0_13BinaryFunctorIddbZZZNS0_23logical_and_kernel_cudaERNS_14TensorIteratorEENKUlvE0_clEvENKUlvE4_clEvEUlddE_EEEEvRNS_18TensorIteratorBaseERKT_EUliE_EEviT1_)
        /*0014*/ 	.short	0x0160
        /*0016*/ 	.short	0x0290


	//----- nvinfo : EIATTR_CBANK_PARAM_SIZE
	.align		4
.L_8934:
        /*0018*/ 	.byte	0x03, 0x19
        /*001a*/ 	.short	0x0290


	//----- nvinfo : EIATTR_KPARAM_INFO
	.align		4
        /*001c*/ 	.byte	0x04, 0x17
        /*001e*/ 	.short	(.L_8936 - .L_8935)
.L_8935:
        /*0020*/ 	.word	0x00000000
        /*0024*/ 	.short	0x0001
        /*0026*/ 	.short	0x0008
        /*0028*/ 	.byte	0x00, 0xf0, 0x21, 0x0a


	//----- nvinfo : EIATTR_KPARAM_INFO
	.align		4
.L_8936:
        /*002c*/ 	.byte	0x04, 0x17
        /*002e*/ 	.short	(.L_8938 - .L_8937)
.L_8937:
        /*0030*/ 	.word	0x00000000
        /*0034*/ 	.short	0x0000
        /*0036*/ 	.short	0x0000
        /*0038*/ 	.byte	0x00, 0xf0, 0x11, 0x00


	//----- nvinfo : EIATTR_MAXREG_COUNT
	.align		4
.L_8938:
        /*003c*/ 	.byte	0x03, 0x1b
        /*003e*/ 	.short	0x0080


	//----- nvinfo : EIATTR_EXTERNS
	.align		4
        /*0040*/ 	.byte	0x04, 0x0f
        /*0042*/ 	.short	(.L_8940 - .L_8939)


	//   ....[0]....
	.align		4
.L_8939:
        /*0044*/ 	.word	index@(__assertfail)


	//----- nvinfo : EIATTR_MERCURY_ISA_VERSION
	.align		4
.L_8940:
        /*0048*/ 	.byte	0x03, 0x5f
        /*004a*/ 	.short	0x0000


	//----- nvinfo : EIATTR_SYSCALL_OFFSETS
	.align		4
        /*004c*/ 	.byte	0x04, 0x46
        /*004e*/ 	.short	(.L_8942 - .L_8941)


	//   ....[0]....
.L_8941:
        /*0050*/ 	.word	0x00001f50


	//   ....[1]....
        /*0054*/ 	.word	0x00002e80


	//   ....[2]....
        /*0058*/ 	.word	0x00003d20


	//   ....[3]....
        /*005c*/ 	.word	0x00005ca0


	//   ....[4]....
        /*0060*/ 	.word	0x00006bd0


	//   ....[5]....
        /*0064*/ 	.word	0x00007a70


	//   ....[6]....
        /*0068*/ 	.word	0x000099c0


	//   ....[7]....
        /*006c*/ 	.word	0x0000a8f0


	//   ....[8]....
        /*0070*/ 	.word	0x0000b790


	//   ....[9]....
        /*0074*/ 	.word	0x0000d6f0


	//   ....[10]....
        /*0078*/ 	.word	0x0000e620


	//   ....[11]....
        /*007c*/ 	.word	0x0000f4c0


	//----- nvinfo : EIATTR_EXIT_INSTR_OFFSETS
	.align		4
.L_8942:
        /*0080*/ 	.byte	0x04, 0x1c
        /*0082*/ 	.short	(.L_8944 - .L_8943)


	//   ....[0]....
.L_8943:
        /*0084*/ 	.word	0x0000b820


	//   ....[1]....
        /*0088*/ 	.word	0x0000e7a0


	//   ....[2]....
        /*008c*/ 	.word	0x0000e7c0


	//   ....[3]....
        /*0090*/ 	.word	0x0000e850


	//   ....[4]....
        /*0094*/ 	.word	0x0000e870


	//   ....[5]....
        /*0098*/ 	.word	0x0000e890


	//   ....[6]....
        /*009c*/ 	.word	0x0000e920


	//   ....[7]....
        /*00a0*/ 	.word	0x0000e960


	//   ....[8]....
        /*00a4*/ 	.word	0x0000ea00


	//   ....[9]....
        /*00a8*/ 	.word	0x0000ea50


	//   ....[10]....
        /*00ac*/ 	.word	0x0000ea80


	//   ....[11]....
        /*00b0*/ 	.word	0x0000eb20


	//   ....[12]....
        /*00b4*/ 	.word	0x0000eb60


	//   ....[13]....
        /*00b8*/ 	.word	0x0000ecf0


	//   ....[14]....
        /*00bc*/ 	.word	0x0000ee50


	//   ....[15]....
        /*00c0*/ 	.word	0x0000ee90


	//   ....[16]....
        /*00c4*/ 	.word	0x0000ef30


	//   ....[17]....
        /*00c8*/ 	.word	0x0000f0b0


	//   ....[18]....
        /*00cc*/ 	.word	0x0000f230


	//   ....[19]....
        /*00d0*/ 	.word	0x0000f390


	//   ....[20]....
        /*00d4*/ 	.word	0x0000f4d0


	//   ....[21]....
        /*00d8*/ 	.word	0x0000f500


	//   ....[22]....
        /*00dc*/ 	.word	0x0000f520


	//----- nvinfo : EIATTR_MAX_THREADS
	.align		4
.L_8944:
        /*00e0*/ 	.byte	0x04, 0x05
        /*00e2*/ 	.short	(.L_8946 - .L_8945)
.L_8945:
        /*00e4*/ 	.word	0x00000080
        /*00e8*/ 	.word	0x00000001
        /*00ec*/ 	.word	0x00000001


	//----- nvinfo : EIATTR_CRS_STACK_SIZE
	.align		4
.L_8946:
        /*00f0*/ 	.byte	0x04, 0x1e
        /*00f2*/ 	.short	(.L_8948 - .L_8947)
.L_8947:
        /*00f4*/ 	.word	0x00000000
.L_8948:


//--------------------- .nv.info._ZN2at6native27unrolled_elementwise_kernelINS0_13BinaryFunctorIddbZZZNS0_23logical_and_kernel_cudaERNS_14TensorIteratorEENKUlvE0_clEvENKUlvE4_clEvEUlddE_EESt5arrayIPcLm3EELi4E23TrivialOffsetCalculatorILi2EjESC_ILi1EjENS0_6memory12LoadWithCastILi2EEENSF_13StoreWithCastILi1EEEEEviT_T0_T2_T3_T4_T5_ --------------------------
	.section	.nv.info._ZN2at6native27unrolled_elementwise_kernelINS0_13BinaryFunctorIddbZZZNS0_23logical_and_kernel_cudaERNS_14TensorIteratorEENKUlvE0_clEvENKUlvE4_clEvEUlddE_EESt5arrayIPcLm3EELi4E23TrivialOffsetCalculatorILi2EjESC_ILi1EjENS0_6memory12LoadWithCastILi2EEENSF_13StoreWithCastILi1EEEEEviT_T0_T2_T3_T4_T5_,"",@"SHT_CUDA_INFO"
	.sectionflags	@""
	.align	4


	//----- nvinfo : EIATTR_CUDA_API_VERSION
	.align		4
        /*0000*/ 	.byte	0x04, 0x37
        /*0002*/ 	.short	(.L_8950 - .L_8949)
.L_8949:
        /*0004*/ 	.word	0x00000082


	//----- nvinfo : EIATTR_SW2861232_WAR
	.align		4
.L_8950:
        /*0008*/ 	.byte	0x01, 0x35
	.zero		2


	//----- nvinfo : EIATTR_PARAM_CBANK
	.align		4
        /*000c*/ 	.byte	0x04, 0x0a
        /*000e*/ 	.short	(.L_8952 - .L_8951)
	.align		4
.L_8951:
        /*0010*/ 	.word	index@(.nv.constant0._ZN2at6native27unrolled_elementwise_kernelINS0_13BinaryFunctorIddbZZZNS0_23logical_and_kernel_cudaERNS_14TensorIteratorEENKUlvE0_clEvENKUlvE4_clEvEUlddE_EESt5arrayIPcLm3EELi4E23TrivialOffsetCalculatorILi2EjESC_ILi1EjENS0_6memory12LoadWithCastILi2EEENSF_13StoreWithCastILi1EEEEEviT_T0_T2_T3_T4_T5_)
        /*0014*/ 	.short	0x0160
        /*0016*/ 	.short	0x0038


	//----- nvinfo : EIATTR_CBANK_PARAM_SIZE
	.align		4
.L_8952:
        /*0018*/ 	.byte	0x03, 0x19
        /*001a*/ 	.short	0x0038


	//----- nvinfo : EIATTR_KPARAM_INFO
	.align		4
        /*001c*/ 	.byte	0x04, 0x17
        /*001e*/ 	.short	(.L_8954 - .L_8953)
.L_8953:
        /*0020*/ 	.word	0x00000000
        /*0024*/ 	.short	0x0006
        /*0026*/ 	.short	0x0030
        /*0028*/ 	.byte	0x00, 0xf0, 0x21, 0x00


	//----- nvinfo : EIATTR_KPARAM_INFO
	.align		4
.L_8954:
        /*002c*/ 	.byte	0x04, 0x17
        /*002e*/ 	.short	(.L_8956 - .L_8955)
.L_8955:
        /*0030*/ 	.word	0x00000000
        /*0034*/ 	.short	0x0005
        /*0036*/ 	.short	0x0024
        /*0038*/ 	.byte	0x00, 0xf0, 0x31, 0x00


	//----- nvinfo : EIATTR_KPARAM_INFO
	.align		4
.L_8956:
        /*003c*/ 	.byte	0x04, 0x17
        /*003e*/ 	.short	(.L_8958 - .L_8957)
.L_8957:
        /*0040*/ 	.word	0x00000000
        /*0044*/ 	.short	0x0004
        /*0046*/ 	.short	0x0021
        /*0048*/ 	.byte	0x00, 0xf0, 0x05, 0x00


	//----- nvinfo : EIATTR_KPARAM_INFO
	.align		4
.L_8958:
        /*004c*/ 	.byte	0x04, 0x17
        /*004e*/ 	.short	(.L_8960 - .L_8959)
.L_8959:
        /*0050*/ 	.word	0x00000000
        /*0054*/ 	.short	0x0003
        /*0056*/ 	.short	0x0020
        /*0058*/ 	.byte	0x00, 0xf0, 0x05, 0x00


	//----- nvinfo : EIATTR_KPARAM_INFO
	.align		4
.L_8960:
        /*005c*/ 	.byte	0x04, 0x17
        /*005e*/ 	.short	(.L_8962 - .L_8961)
.L_8961:
        /*0060*/ 	.word	0x00000000
        /*0064*/ 	.short	0x0002
        /*0066*/ 	.short	0x0008
        /*0068*/ 	.byte	0x00, 0xf0, 0x61, 0x00


	//----- nvinfo : EIATTR_KPARAM_INFO
	.align		4
.L_8962:
        /*006c*/ 	.byte	0x04, 0x17
        /*006e*/ 	.short	(.L_8964 - .L_8963)
.L_8963:
        /*0070*/ 	.word	0x00000000
        /*0074*/ 	.short	0x0001
        /*0076*/ 	.short	0x0004
        /*0078*/ 	.byte	0x00, 0xf0, 0x05, 0x00


	//----- nvinfo : EIATTR_KPARAM_INFO
	.align		4
.L_8964:
        /*007c*/ 	.byte	0x04, 0x17
        /*007e*/ 	.short	(.L_8966 - .L_8965)
.L_8965:
        /*0080*/ 	.word	0x00000000
        /*0084*/ 	.short	0x0000
        /*0086*/ 	.short	0x0000
        /*0088*/ 	.byte	0x00, 0xf0, 0x11, 0x00


	//----- nvinfo : EIATTR_MAXREG_COUNT
	.align		4
.L_8966:
        /*008c*/ 	.byte	0x03, 0x1b
        /*008e*/ 	.short	0x00ff


	//----- nvinfo : EIATTR_EXTERNS
	.align		4
        /*0090*/ 	.byte	0x04, 0x0f
        /*0092*/ 	.short	(.L_8968 - .L_8967)


	//   ....[0]....
	.align		4
.L_8967:
        /*0094*/ 	.word	index@(__assertfail)


	//----- nvinfo : EIATTR_MERCURY_ISA_VERSION
	.align		4
.L_8968:
        /*0098*/ 	.byte	0x03, 0x5f
        /*009a*/ 	.short	0x0000


	//----- nvinfo : EIATTR_SYSCALL_OFFSETS
	.align		4
        /*009c*/ 	.byte	0x04, 0x46
        /*009e*/ 	.short	(.L_8970 - .L_8969)


	//   ....[0]....
.L_8969:
        /*00a0*/ 	.word	0x00000fb0


	//   ....[1]....
        /*00a4*/ 	.word	0x00001ee0


	//   ....[2]....
        /*00a8*/ 	.word	0x00002e90


	//   ....[3]....
        /*00ac*/ 	.word	0x00003dc0


	//   ....[4]....
        /*00b0*/ 	.word	0x00004d80


	//   ....[5]....
        /*00b4*/ 	.word	0x00005cb0


	//   ....[6]....
        /*00b8*/ 	.word	0x00006c50


	//   ....[7]....
        /*00bc*/ 	.word	0x00007b80


	//   ....[8]....
        /*00c0*/ 	.word	0x00008b50


	//   ....[9]....
        /*00c4*/ 	.word	0x00009a20


	//   ....[10]....
        /*00c8*/ 	.word	0x0000a8e0


	//   ....[11]....
        /*00cc*/ 	.word	0x0000b7a0


	//----- nvinfo : EIATTR_EXIT_INSTR_OFFSETS
	.align		4
.L_8970:
        /*00d0*/ 	.byte	0x04, 0x1c
        /*00d2*/ 	.short	(.L_8972 - .L_8971)


	//   ....[0]....
.L_8971:
        /*00d4*/ 	.word	0x0000a970


	//   ....[1]....
        /*00d8*/ 	.word	0x0000aa80


	//   ....[2]....
        /*00dc*/ 	.word	0x0000aaa0


	//   ....[3]....
        /*00e0*/ 	.word	0x0000ab30


	//   ....[4]....
        /*00e4*/ 	.word	0x0000ab50


	//   ....[5]....
        /*00e8*/ 	.word	0x0000ab70


	//   ....[6]....
        /*00ec*/ 	.word	0x0000ac00


	//   ....[7]....
        /*00f0*/ 	.word	0x0000ac40


	//   ....[8]....
        /*00f4*/ 	.word	0x0000ace0


	//   ....[9]....
        /*00f8*/ 	.word	0x0000ad30


	//   ....[10]....
        /*00fc*/ 	.word	0x0000ad60


	//   ....[11]....
        /*0100*/ 	.word	0x0000ae00


	//   ....[12]....
        /*0104*/ 	.word	0x0000ae40


	//   ....[13]....
        /*0108*/ 	.word	0x0000afd0


	//   ....[14]....
        /*010c*/ 	.word	0x0000b130


	//   ....[15]....
        /*0110*/ 	.word	0x0000b170


	//   ....[16]....
        /*0114*/ 	.word	0x0000b210


	//   ....[17]....
        /*0118*/ 	.word	0x0000b390


	//   ....[18]....
        /*011c*/ 	.word	0x0000b510


	//   ....[19]....
        /*0120*/ 	.word	0x0000b670


	//   ....[20]....
        /*0124*/ 	.word	0x0000b7b0


	//   ....[21]....
        /*0128*/ 	.word	0x0000b7e0


	//   ....[22]....
        /*012c*/ 	.word	0x0000b800


	//----- nvinfo : EIATTR_MAX_THREADS
	.align		4
.L_8972:
        /*0130*/ 	.byte	0x04, 0x05
        /*0132*/ 	.short	(.L_8974 - .L_8973)
.L_8973:
        /*0134*/ 	.word	0x00000080
        /*0138*/ 	.word	0x00000001
        /*013c*/ 	.word	0x00000001


	//----- nvinfo : EIATTR_CRS_STACK_SIZE
	.align		4
.L_8974:
        /*0140*/ 	.byte	0x04, 0x1e
        /*0142*/ 	.short	(.L_8976 - .L_8975)
.L_8975:
        /*0144*/ 	.word	0x00000000
.L_8976:


//--------------------- .nv.info._ZN2at6native18elementwise_kernelILi128ELi4EZNS0_22gpu_kernel_impl_nocastINS0_13BinaryFunctorIddbZZZNS0_23logical_and_kernel_cudaERNS_14TensorIteratorEENKUlvE0_clEvENKUlvE4_clEvEUlddE_EEEEvRNS_18TensorIteratorBaseERKT_EUliE_EEviT1_ --------------------------
	.section	.nv.info._ZN2at6native18elementwise_kernelILi128ELi4EZNS0_22gpu_kernel_impl_nocastINS0_13BinaryFunctorIddbZZZNS0_23logical_and_kernel_cudaERNS_14TensorIteratorEENKUlvE0_clEvENKUlvE4_clEvEUlddE_EEEEvRNS_18TensorIteratorBaseERKT_EUliE_EEviT1_,"",@"SHT_CUDA_INFO"
	.sectionflags	@""
	.align	4


	//----- nvinfo : EIATTR_CUDA_API_VERSION
	.align		4
        /*0000*/ 	.byte	0x04, 0x37
        /*0002*/ 	.short	(.L_8978 - .L_8977)
.L_8977:
        /*0004*/ 	.word	0x00000082


	//----- nvinfo : EIATTR_SW2861232_WAR
	.align		4
.L_8978:
        /*0008*/ 	.byte	0x01, 0x35
	.zero		2


	//----- nvinfo : EIATTR_PARAM_CBANK
	.align		4
        /*000c*/ 	.byte	0x04, 0x0a
        /*000e*/ 	.short	(.L_8980 - .L_8979)
	.align		4
.L_8979:
        /*0010*/ 	.word	index@(.nv.constant0._ZN2at6native18elementwise_kernelILi128ELi4EZNS0_22gpu_kernel_impl_nocastINS0_13BinaryFunctorIddbZZZNS0_23logical_and_kernel_cudaERNS_14TensorIteratorEENKUlvE0_clEvENKUlvE4_clEvEUlddE_EEEEvRNS_18TensorIteratorBaseERKT_EUliE_EEviT1_)
        /*0014*/ 	.short	0x0160
        /*0016*/ 	.short	0x0290


	//----- nvinfo : EIATTR_CBANK_PARAM_SIZE
	.align		4
.L_8980:
        /*0018*/ 	.byte	0x03, 0x19
        /*001a*/ 	.short	0x0290


	//----- nvinfo : EIATTR_KPARAM_INFO
	.align		4
        /*001c*/ 	.byte	0x04, 0x17
        /*001e*/ 	.short	(.L_8982 - .L_8981)
.L_8981:
        /*0020*/ 	.word	0x00000000
        /*0024*/ 	.short	0x0001
        /*0026*/ 	.short	0x0008
        /*0028*/ 	.byte	0x00, 0xf0, 0x21, 0x0a


	//----- nvinfo : EIATTR_KPARAM_INFO
	.align		4
.L_8982:
        /*002c*/ 	.byte	0x04, 0x17
        /*002e*/ 	.short	(.L_8984 - .L_8983)
.L_8983:
        /*0030*/ 	.word	0x00000000
        /*0034*/ 	.short	0x0000
        /*0036*/ 	.short	0x0000
        /*0038*/ 	.byte	0x00, 0xf0, 0x11, 0x00


	//----- nvinfo : EIATTR_MAXREG_COUNT
	.align		4
.L_8984:
        /*003c*/ 	.byte	0x03, 0x1b
        /*003e*/ 	.short	0x0080


	//----- nvinfo : EIATTR_MERCURY_ISA_VERSION
	.align		4
        /*0040*/ 	.byte	0x03, 0x5f
        /*0042*/ 	.short	0x0000


	//----- nvinfo : EIATTR_EXIT_INSTR_OFFSETS
	.align		4
        /*0044*/ 	.byte	0x04, 0x1c
        /*0046*/ 	.short	(.L_8986 - .L_8985)


	//   ....[0]....
.L_8985:
        /*0048*/ 	.word	0x000032f0


	//   ....[1]....
        /*004c*/ 	.word	0x00004390


	//----- nvinfo : EIATTR_MAX_THREADS
	.align		4
.L_8986:
        /*0050*/ 	.byte	0x04, 0x05
        /*0052*/ 	.short	(.L_8988 - .L_8987)
.L_8987:
        /*0054*/ 	.word	0x00000080
        /*0058*/ 	.word	0x00000001
        /*005c*/ 	.word	0x00000001


	//----- nvinfo : EIATTR_CRS_STACK_SIZE
	.align		4
.L_8988:
        /*0060*/ 	.byte	0x04, 0x1e
        /*0062*/ 	.short	(.L_8990 - .L_8989)
.L_8989:
        /*0064*/ 	.word	0x00000000
.L_8990:


//--------------------- .nv.info._ZN2at6native27unrolled_elementwise_kernelINS0_13BinaryFunctorIddbZZZNS0_23logical_and_kernel_cudaERNS_14TensorIteratorEENKUlvE0_clEvENKUlvE4_clEvEUlddE_EESt5arrayIPcLm3EELi4E23TrivialOffsetCalculatorILi2EjESC_ILi1EjENS0_6memory15LoadWithoutCastENSF_16StoreWithoutCastEEEviT_T0_T2_T3_T4_T5_ --------------------------
	.section	.nv.info._ZN2at6native27unrolled_elementwise_kernelINS0_13BinaryFunctorIddbZZZNS0_23logical_and_kernel_cudaERNS_14TensorIteratorEENKUlvE0_clEvENKUlvE4_clEvEUlddE_EESt5arrayIPcLm3EELi4E23TrivialOffsetCalculatorILi2EjESC_ILi1EjENS0_6memory15LoadWithoutCastENSF_16StoreWithoutCastEEEviT_T0_T2_T3_T4_T5_,"",@"SHT_CUDA_INFO"
	.sectionflags	@""
	.align	4


	//----- nvinfo : EIATTR_CUDA_API_VERSION
	.align		4
        /*0000*/ 	.byte	0x04, 0x37
        /*0002*/ 	.short	(.L_8992 - .L_8991)
.L_8991:
        /*0004*/ 	.word	0x00000082


	//----- nvinfo : EIATTR_SW2861232_WAR
	.align		4
.L_8992:
        /*0008*/ 	.byte	0x01, 0x35
	.zero		2


	//----- nvinfo : EIATTR_PARAM_CBANK
	.align		4
        /*000c*/ 	.byte	0x04, 0x0a
        /*000e*/ 	.short	(.L_8994 - .L_8993)
	.align		4
.L_8993:
        /*0010*/ 	.word	index@(.nv.constant0._ZN2at6native27unrolled_elementwise_kernelINS0_13BinaryFunctorIddbZZZNS0_23logical_and_kernel_cudaERNS_14TensorIteratorEENKUlvE0_clEvENKUlvE4_clEvEUlddE_EESt5arrayIPcLm3EELi4E23TrivialOffsetCalculatorILi2EjESC_ILi1EjENS0_6memory15LoadWithoutCastENSF_16StoreWithoutCastEEEviT_T0_T2_T3_T4_T5_)
        /*0014*/ 	.short	0x0160
        /*0016*/ 	.short	0x0024


	//----- nvinfo : EIATTR_CBANK_PARAM_SIZE
	.align		4
.L_8994:
        /*0018*/ 	.byte	0x03, 0x19
        /*001a*/ 	.short	0x0024


	//----- nvinfo : EIATTR_KPARAM_INFO
	.align		4
        /*001c*/ 	.byte	0x04, 0x17
        /*001e*/ 	.short	(.L_8996 - .L_8995)
.L_8995:
        /*0020*/ 	.word	0x00000000
        /*0024*/ 	.short	0x0006
        /*0026*/ 	.short	0x0023
        /*0028*/ 	.byte	0x00, 0xf0, 0x05, 0x00


	//----- nvinfo : EIATTR_KPARAM_INFO
	.align		4
.L_8996:
        /*002c*/ 	.byte	0x04, 0x17
        /*002e*/ 	.short	(.L_8998 - .L_8997)
.L_8997:
        /*0030*/ 	.word	0x00000000
        /*0034*/ 	.short	0x0005
        /*0036*/ 	.short	0x0022
        /*0038*/ 	.byte	0x00, 0xf0, 0x05, 0x00


	//----- nvinfo : EIATTR_KPARAM_INFO
	.align		4
.L_8998:
        /*003c*/ 	.byte	0x04, 0x17
        /*003e*/ 	.short	(.L_9000 - .L_8999)
.L_8999:
        /*0040*/ 	.word	0x00000000
        /*0044*/ 	.short	0x0004
        /*0046*/ 	.short	0x0021
        /*0048*/ 	.byte	0x00, 0xf0, 0x05, 0x00


	//----- nvinfo : EIATTR_KPARAM_INFO
	.align		4
.L_9000:
        /*004c*/ 	.byte	0x04, 0x17
        /*004e*/ 	.short	(.L_9002 - .L_9001)
.L_9001:
        /*0050*/ 	.word	0x00000000
        /*0054*/ 	.short	0x0003
        /*0056*/ 	.short	0x0020
        /*0058*/ 	.byte	0x00, 0xf0, 0x05, 0x00


	//----- nvinfo : EIATTR_KPARAM_INFO
	.align		4
.L_9002:
        /*005c*/ 	.byte	0x04, 0x17
        /*005e*/ 	.short	(.L_9004 - .L_9003)
.L_9003:
        /*0060*/ 	.word	0x00000000
        /*0064*/ 	.short	0x0002
        /*0066*/ 	.short	0x0008
        /*0068*/ 	.byte	0x00, 0xf0, 0x61, 0x00


	//----- nvinfo : EIATTR_KPARAM_INFO
	.align		4
.L_9004:
        /*006c*/ 	.byte	0x04, 0x17
        /*006e*/ 	.short	(.L_9006 - .L_9005)
.L_9005:
        /*0070*/ 	.word	0x00000000
        /*0074*/ 	.short	0x0001
        /*0076*/ 	.short	0x0004
        /*0078*/ 	.byte	0x00, 0xf0, 0x05, 0x00


	//----- nvinfo : EIATTR_KPARAM_INFO
	.align		4
.L_9006:
        /*007c*/ 	.byte	0x04, 0x17
        /*007e*/ 	.short	(.L_9008 - .L_9007)
.L_9007:
        /*0080*/ 	.word	0x00000000
        /*0084*/ 	.short	0x0000
        /*0086*/ 	.short	0x0000
        /*0088*/ 	.byte	0x00, 0xf0, 0x11, 0x00


	//----- nvinfo : EIATTR_MAXREG_COUNT
	.align		4
.L_9008:
        /*008c*/ 	.byte	0x03, 0x1b
        /*008e*/ 	.short	0x00ff


	//----- nvinfo : EIATTR_MERCURY_ISA_VERSION
	.align		4
        /*0090*/ 	.byte	0x03, 0x5f
        /*0092*/ 	.short	0x0000


	//----- nvinfo : EIATTR_EXIT_INSTR_OFFSETS
	.align		4
        /*0094*/ 	.byte	0x04, 0x1c
        /*0096*/ 	.short	(.L_9010 - .L_9009)


	//   ....[0]....
.L_9009:
        /*0098*/ 	.word	0x00000520


	//   ....[1]....
        /*009c*/ 	.word	0x00000590


	//----- nvinfo : EIATTR_MAX_THREADS
	.align		4
.L_9010:
        /*00a0*/ 	.byte	0x04, 0x05
        /*00a2*/ 	.short	(.L_9012 - .L_9011)
.L_9011:
        /*00a4*/ 	.word	0x00000080
        /*00a8*/ 	.word	0x00000001
        /*00ac*/ 	.word	0x00000001


	//----- nvinfo : EIATTR_CRS_STACK_SIZE
	.align		4
.L_9012:
        /*00b0*/ 	.byte	0x04, 0x1e
        /*00b2*/ 	.short	(.L_9014 - .L_9013)
.L_9013:
        /*00b4*/ 	.word	0x00000000
.L_9014:


//--------------------- .nv.info._ZN2at6native29vectorized_elementwise_kernelILi2ENS0_13BinaryFunctorIddbZZZNS0_23logical_and_kernel_cudaERNS_14TensorIteratorEENKUlvE0_clEvENKUlvE4_clEvEUlddE_EESt5arrayIPcLm3EEEEviT0_T1_ --------------------------
	.section	.nv.info._ZN2at6native29vectorized_elementwise_kernelILi2ENS0_13BinaryFunctorIddbZZZNS0_23logical_and_kernel_cudaERNS_14TensorIteratorEENKUlvE0_clEvENKUlvE4_clEvEUlddE_EESt5arrayIPcLm3EEEEviT0_T1_,"",@"SHT_CUDA_INFO"
	.sectionflags	@""
	.align	4


	//----- nvinfo : EIATTR_CUDA_API_VERSION
	.align		4
        /*0000*/ 	.byte	0x04, 0x37
        /*0002*/ 	.short	(.L_9016 - .L_9015)
.L_9015:
        /*0004*/ 	.word	0x00000082


	//----- nvinfo : EIATTR_SW2861232_WAR
	.align		4
.L_9016:
        /*0008*/ 	.byte	0x01, 0x35
	.zero		2


	//----- nvinfo : EIATTR_PARAM_CBANK
	.align		4
        /*000c*/ 	.byte	0x04, 0x0a
        /*000e*/ 	.short	(.L_9018 - .L_9017)
	.align		4
.L_9017:
        /*0010*/ 	.word	index@(.nv.constant0._ZN2at6native29vectorized_elementwise_kernelILi2ENS0_13BinaryFunctorIddbZZZNS0_23logical_and_kernel_cudaERNS_14TensorIteratorEENKUlvE0_clEvENKUlvE4_clEvEUlddE_EESt5arrayIPcLm3EEEEviT0_T1_)
        /*0014*/ 	.short	0x0160
        /*0016*/ 	.short	0x0020


	//----- nvinfo : EIATTR_CBANK_PARAM_SIZE
	.align		4
.L_9018:
        /*0018*/ 	.byte	0x03, 0x19
        /*001a*/ 	.short	0x0020


	//----- nvinfo : EIATTR_KPARAM_INFO
	.align		4
        /*001c*/ 	.byte	0x04, 0x17
        /*001e*/ 	.short	(.L_9020 - .L_9019)
.L_9019:
        /*0020*/ 	.word	0x00000000
        /*0024*/ 	.short	0x0002
        /*0026*/ 	.short	0x0008
        /*0028*/ 	.byte	0x00, 0xf0, 0x61, 0x00


	//----- nvinfo : EIATTR_KPARAM_INFO
	.align		4
.L_9020:
        /*002c*/ 	.byte	0x04, 0x17
        /*002e*/ 	.short	(.L_9022 - .L_9021)
.L_9021:
        /*0030*/ 	.word	0x00000000
        /*0034*/ 	.short	0x0001
        /*0036*/ 	.short	0x0004
        /*0038*/ 	.byte	0x00, 0xf0, 0x05, 0x00


	//----- nvinfo : EIATTR_KPARAM_INFO
	.align		4
.L_9022:
        /*003c*/ 	.byte	0x04, 0x17
        /*003e*/ 	.short	(.L_9024 - .L_9023)
.L_9023:
        /*0040*/ 	.word	0x00000000
        /*0044*/ 	.short	0x0000
        /*0046*/ 	.short	0x0000
        /*0048*/ 	.byte	0x00, 0xf0, 0x11, 0x00


	//----- nvinfo : EIATTR_MAXREG_COUNT
	.align		4
.L_9024:
        /*004c*/ 	.byte	0x03, 0x1b
        /*004e*/ 	.short	0x00ff


	//----- nvinfo : EIATTR_MERCURY_ISA_VERSION
	.align		4
        /*0050*/ 	.byte	0x03, 0x5f
        /*0052*/ 	.short	0x0000


	//----- nvinfo : EIATTR_EXIT_INSTR_OFFSETS
	.align		4
        /*0054*/ 	.byte	0x04, 0x1c
        /*0056*/ 	.short	(.L_9026 - .L_9025)


	//   ....[0]....
.L_9025:
        /*0058*/ 	.word	0x00000380


	//   ....[1]....
        /*005c*/ 	.word	0x00000e50


	//   ....[2]....
        /*0060*/ 	.word	0x00000eb0


	//----- nvinfo : EIATTR_MAX_THREADS
	.align		4
.L_9026:
        /*0064*/ 	.byte	0x04, 0x05
        /*0066*/ 	.short	(.L_9028 - .L_9027)
.L_9027:
        /*0068*/ 	.word	0x00000080
        /*006c*/ 	.word	0x00000001
        /*0070*/ 	.word	0x00000001


	//----- nvinfo : EIATTR_CRS_STACK_SIZE
	.align		4
.L_9028:
        /*0074*/ 	.byte	0x04, 0x1e
        /*0076*/ 	.short	(.L_9030 - .L_9029)
.L_9029:
        /*0078*/ 	.word	0x00000000
.L_9030:


//--------------------- .nv.info._ZN2at6native29vectorized_elementwise_kernelILi4ENS0_13BinaryFunctorIddbZZZNS0_23logical_and_kernel_cudaERNS_14TensorIteratorEENKUlvE0_clEvENKUlvE4_clEvEUlddE_EESt5arrayIPcLm3EEEEviT0_T1_ --------------------------
	.section	.nv.info._ZN2at6native29vectorized_elementwise_kernelILi4ENS0_13BinaryFunctorIddbZZZNS0_23logical_and_kernel_cudaERNS_14TensorIteratorEENKUlvE0_clEvENKUlvE4_clEvEUlddE_EESt5arrayIPcLm3EEEEviT0_T1_,"",@"SHT_CUDA_INFO"
	.sectionflags	@""
	.align	4


	//----- nvinfo : EIATTR_CUDA_API_VERSION
	.align		4
        /*0000*/ 	.byte	0x04, 0x37
        /*0002*/ 	.short	(.L_9032 - .L_9031)
.L_9031:
        /*0004*/ 	.word	0x00000082


	//----- nvinfo : EIATTR_SW2861232_WAR
	.align		4
.L_9032:
        /*0008*/ 	.byte	0x01, 0x35
	.zero		2


	//----- nvinfo : EIATTR_PARAM_CBANK
	.align		4
        /*000c*/ 	.byte	0x04, 0x0a
        /*000e*/ 	.short	(.L_9034 - .L_9033)
	.align		4
.L_9033:
        /*0010*/ 	.word	index@(.nv.constant0._ZN2at6native29vectorized_elementwise_kernelILi4ENS0_13BinaryFunctorIddbZZZNS0_23logical_and_kernel_cudaERNS_14TensorIteratorEENKUlvE0_clEvENKUlvE4_clEvEUlddE_EESt5arrayIPcLm3EEEEviT0_T1_)
        /*0014*/ 	.short	0x0160
        /*0016*/ 	.short	0x0020


	//----- nvinfo : EIATTR_CBANK_PARAM_SIZE
	.align		4
.L_9034:
        /*0018*/ 	.byte	0x03, 0x19
        /*001a*/ 	.short	0x0020


	//----- nvinfo : EIATTR_KPARAM_INFO
	.align		4
        /*001c*/ 	.byte	0x04, 0x17
        /*001e*/ 	.short	(.L_9036 - .L_9035)
.L_9035:
        /*0020*/ 	.word	0x00000000
        /*0024*/ 	.short	0x0002
        /*0026*/ 	.short	0x0008
        /*0028*/ 	.byte	0x00, 0xf0, 0x61, 0x00


	//----- nvinfo : EIATTR_KPARAM_INFO
	.align		4
.L_9036:
        /*002c*/ 	.byte	0x04, 0x17
        /*002e*/ 	.short	(.L_9038 - .L_9037)
.L_9037:
        /*0030*/ 	.word	0x00000000
        /*0034*/ 	.short	0x0001
        /*0036*/ 	.short	0x0004
        /*0038*/ 	.byte	0x00, 0xf0, 0x05, 0x00


	//----- nvinfo : EIATTR_KPARAM_INFO
	.align		4
.L_9038:
        /*003c*/ 	.byte	0x04, 0x17
        /*003e*/ 	.short	(.L_9040 - .L_9039)
.L_9039:
        /*0040*/ 	.word	0x00000000
        /*0044*/ 	.short	0x0000
        /*0046*/ 	.short	0x0000
        /*0048*/ 	.byte	0x00, 0xf0, 0x11, 0x00


	//----- nvinfo : EIATTR_MAXREG_COUNT
	.align		4
.L_9040:
        /*004c*/ 	.byte	0x03, 0x1b
        /*004e*/ 	.short	0x00ff


	//----- nvinfo : EIATTR_MERCURY_ISA_VERSION
	.align		4
        /*0050*/ 	.byte	0x03, 0x5f
        /*0052*/ 	.short	0x0000


	//----- nvinfo : EIATTR_EXIT_INSTR_OFFSETS
	.align		4
        /*0054*/ 	.byte	0x04, 0x1c
        /*0056*/ 	.short	(.L_9042 - .L_9041)


	//   ....[0]....
.L_9041:
        /*0058*/ 	.word	0x00000380


	//   ....[1]....
        /*005c*/ 	.word	0x00000e50


	//   ....[2]....
        /*0060*/ 	.word	0x00000eb0


	//----- nvinfo : EIATTR_MAX_THREADS
	.align		4
.L_9042:
        /*0064*/ 	.byte	0x04, 0x05
        /*0066*/ 	.short	(.L_9044 - .L_9043)
.L_9043:
        /*0068*/ 	.word	0x00000080
        /*006c*/ 	.word	0x00000001
        /*0070*/ 	.word	0x00000001


	//----- nvinfo : EIATTR_CRS_STACK_SIZE
	.align		4
.L_9044:
        /*0074*/ 	.byte	0x04, 0x1e
        /*0076*/ 	.short	(.L_9046 - .L_9045)
.L_9045:
        /*0078*/ 	.word	0x00000000
.L_9046:


//--------------------- .nv.info._ZN2at6native29vectorized_elementwise_kernelILi8ENS0_13BinaryFunctorIddbZZZNS0_23logical_and_kernel_cudaERNS_14TensorIteratorEENKUlvE0_clEvENKUlvE4_clEvEUlddE_EESt5arrayIPcLm3EEEEviT0_T1_ --------------------------
	.section	.nv.info._ZN2at6native29vectorized_elementwise_kernelILi8ENS0_13BinaryFunctorIddbZZZNS0_23logical_and_kernel_cudaERNS_14TensorIteratorEENKUlvE0_clEvENKUlvE4_clEvEUlddE_EESt5arrayIPcLm3EEEEviT0_T1_,"",@"SHT_CUDA_INFO"
	.sectionflags	@""
	.align	4


	//----- nvinfo : EIATTR_CUDA_API_VERSION
	.align		4
        /*0000*/ 	.byte	0x04, 0x37
        /*0002*/ 	.short	(.L_9048 - .L_9047)
.L_9047:
        /*0004*/ 	.word	0x00000082


	//----- nvinfo : EIATTR_SW2861232_WAR
	.align		4
.L_9048:
        /*0008*/ 	.byte	0x01, 0x35
	.zero		2


	//----- nvinfo : EIATTR_PARAM_CBANK
	.align		4
        /*000c*/ 	.byte	0x04, 0x0a
        /*000e*/ 	.short	(.L_9050 - .L_9049)
	.align		4
.L_9049:
        /*0010*/ 	.word	index@(.nv.constant0._ZN2at6native29vectorized_elementwise_kernelILi8ENS0_13BinaryFunctorIddbZZZNS0_23logical_and_kernel_cudaERNS_14TensorIteratorEENKUlvE0_clEvENKUlvE4_clEvEUlddE_EESt5arrayIPcLm3EEEEviT0_T1_)
        /*0014*/ 	.short	0x0160
        /*0016*/ 	.short	0x0020


	//----- nvinfo : EIATTR_CBANK_PARAM_SIZE
	.align		4
.L_9050:
        /*0018*/ 	.byte	0x03, 0x19
        /*001a*/ 	.short	0x0020


	//----- nvinfo : EIATTR_KPARAM_INFO
	.align		4
        /*001c*/ 	.byte	0x04, 0x17
        /*001e*/ 	.short	(.L_9052 - .L_9051)
.L_9051:
        /*0020*/ 	.word	0x00000000
        /*0024*/ 	.short	0x0002
        /*0026*/ 	.short	0x0008
        /*0028*/ 	.byte	0x00, 0xf0, 0x61, 0x00


	//----- nvinfo : EIATTR_KPARAM_INFO
	.align		4
.L_9052:
        /*002c*/ 	.byte	0x04, 0x17
        /*002e*/ 	.short	(.L_9054 - .L_9053)
.L_9053:
        /*0030*/ 	.word	0x00000000
        /*0034*/ 	.short	0x0001
        /*0036*/ 	.short	0x0004
        /*0038*/ 	.byte	0x00, 0xf0, 0x05, 0x00


	//----- nvinfo : EIATTR_KPARAM_INFO
	.align		4
.L_9054:
        /*003c*/ 	.byte	0x04, 0x17
        /*003e*/ 	.short	(.L_9056 - .L_9055)
.L_9055:
        /*0040*/ 	.word	0x00000000
        /*0044*/ 	.short	0x0000
        /*0046*/ 	.short	0x0000
        /*0048*/ 	.byte	0x00, 0xf0, 0x11, 0x00


	//----- nvinfo : EIATTR_MAXREG_COUNT
	.align		4
.L_9056:
        /*004c*/ 	.byte	0x03, 0x1b
        /*004e*/ 	.short	0x00ff


	//----- nvinfo : EIATTR_MERCURY_ISA_VERSION
	.align		4
        /*0050*/ 	.byte	0x03, 0x5f
        /*0052*/ 	.short	0x0000


	//----- nvinfo : EIATTR_EXIT_INSTR_OFFSETS
	.align		4
        /*0054*/ 	.byte	0x04, 0x1c
        /*0056*/ 	.short	(.L_9058 - .L_9057)


	//   ....[0]....
.L_9057:
        /*0058*/ 	.word	0x00000010


	//----- nvinfo : EIATTR_MAX_THREADS
	.align		4
.L_9058:
        /*005c*/ 	.byte	0x04, 0x05
        /*005e*/ 	.short	(.L_9060 - .L_9059)
.L_9059:
        /*0060*/ 	.word	0x00000080
        /*0064*/ 	.word	0x00000001
        /*0068*/ 	.word	0x00000001
.L_9060:


//--------------------- .nv.info._ZN2at6native18elementwise_kernelILi128ELi4EZNS0_15gpu_kernel_implINS0_13AUnaryFunctorIssbZZZNS0_23logical_and_kernel_cudaERNS_14TensorIteratorEENKUlvE0_clEvENKUlvE3_clEvEUlssE_EEEEvRNS_18TensorIteratorBaseERKT_EUliE_EEviT1_ --------------------------
	.section	.nv.info._ZN2at6native18elementwise_kernelILi128ELi4EZNS0_15gpu_kernel_implINS0_13AUnaryFunctorIssbZZZNS0_23logical_and_kernel_cudaERNS_14TensorIteratorEENKUlvE0_clEvENKUlvE3_clEvEUlssE_EEEEvRNS_18TensorIteratorBaseERKT_EUliE_EEviT1_,"",@"SHT_CUDA_INFO"
	.sectionflags	@""
	.align	4


	//----- nvinfo : EIATTR_CUDA_API_VERSION
	.align		4
        /*0000*/ 	.byte	0x04, 0x37
        /*0002*/ 	.short	(.L_9062 - .L_9061)
.L_9061:
        /*0004*/ 	.word	0x00000082


	//----- nvinfo : EIATTR_SW2861232_WAR
	.align		4
.L_9062:
        /*0008*/ 	.byte	0x01, 0x35
	.zero		2


	//----- nvinfo : EIATTR_PARAM_CBANK
	.align		4
        /*000c*/ 	.byte	0x04, 0x0a
        /*000e*/ 	.short	(.L_9064 - .L_9063)
	.align		4
.L_9063:
        /*0010*/ 	.word	index@(.nv.constant0._ZN2at6native18elementwise_kernelILi128ELi4EZNS0_15gpu_kernel_implINS0_13AUnaryFunctorIssbZZZNS0_23logical_and_kernel_cudaERNS_14TensorIteratorEENKUlvE0_clEvENKUlvE3_clEvEUlssE_EEEEvRNS_18TensorIteratorBaseERKT_EUliE_EEviT1_)
        /*0014*/ 	.short	0x0160
        /*0016*/ 	.short	0x0220


	//----- nvinfo : EIATTR_CBANK_PARAM_SIZE
	.align		4
.L_9064:
        /*0018*/ 	.byte	0x03, 0x19
        /*001a*/ 	.short	0x0220


	//----- nvinfo : EIATTR_KPARAM_INFO
	.align		4
        /*001c*/ 	.byte	0x04, 0x17
        /*001e*/ 	.short	(.L_9066 - .L_9065)
.L_9065:
        /*0020*/ 	.word	0x00000000
        /*0024*/ 	.short	0x0001
        /*0026*/ 	.short	0x0008
        /*0028*/ 	.byte	0x00, 0xf0, 0x61, 0x08


	//----- nvinfo : EIATTR_KPARAM_INFO
	.align		4
.L_9066:
        /*002c*/ 	.byte	0x04, 0x17
        /*002e*/ 	.short	(.L_9068 - .L_9067)
.L_9067:
        /*0030*/ 	.word	0x00000000
        /*0034*/ 	.short	0x0000
        /*0036*/ 	.short	0x0000
        /*0038*/ 	.byte	0x00, 0xf0, 0x11, 0x00


	//----- nvinfo : EIATTR_MAXREG_COUNT
	.align		4
.L_9068:
        /*003c*/ 	.byte	0x03, 0x1b
        /*003e*/ 	.short	0x0080


	//----- nvinfo : EIATTR_EXTERNS
	.align		4
        /*0040*/ 	.byte	0x04, 0x0f
        /*0042*/ 	.short	(.L_9070 - .L_9069)


	//   ....[0]....
	.align		4
.L_9069:
        /*0044*/ 	.word	index@(__assertfail)


	//----- nvinfo : EIATTR_MERCURY_ISA_VERSION
	.align		4
.L_9070:
        /*0048*/ 	.byte	0x03, 0x5f
        /*004a*/ 	.short	0x0000


	//----- nvinfo : EIATTR_SYSCALL_OFFSETS
	.align		4
        /*004c*/ 	.byte	0x04, 0x46
        /*004e*/ 	.short	(.L_9072 - .L_9071)


	//   ....[0]....
.L_9071:
        /*0050*/ 	.word	0x00001d20


	//   ....[1]....
        /*0054*/ 	.word	0x00002be0


	//   ....[2]....
        /*0058*/ 	.word	0x00004940


	//   ....[3]....
        /*005c*/ 	.word	0x000057f0


	//   ....[4]....
        /*0060*/ 	.word	0x00007510


	//   ....[5]....
        /*0064*/ 	.word	0x000083c0


	//   ....[6]....
        /*0068*/ 	.word	0x0000a0f0


	//   ....[7]....
        /*006c*/ 	.word	0x0000afa0


	//----- nvinfo : EIATTR_EXIT_INSTR_OFFSETS
	.align		4
.L_9072:
        /*0070*/ 	.byte	0x04, 0x1c
        /*0072*/ 	.short	(.L_9074 - .L_9073)


	//   ....[0]....
.L_9073:
        /*0074*/ 	.word	0x00008450


	//   ....[1]....
        /*0078*/ 	.word	0x0000a280


	//   ....[2]....
        /*007c*/ 	.word	0x0000a2a0


	//   ....[3]....
        /*0080*/ 	.word	0x0000a330


	//   ....[4]....
        /*0084*/ 	.word	0x0000a350


	//   ....[5]....
        /*0088*/ 	.word	0x0000a370


	//   ....[6]....
        /*008c*/ 	.word	0x0000a400


	//   ....[7]....
        /*0090*/ 	.word	0x0000a440


	//   ....[8]....
        /*0094*/ 	.word	0x0000a4e0


	//   ....[9]....
        /*0098*/ 	.word	0x0000a530


	//   ....[10]....
        /*009c*/ 	.word	0x0000a560


	//   ....[11]....
        /*00a0*/ 	.word	0x0000a600


	//   ....[12]....
        /*00a4*/ 	.word	0x0000a640


	//   ....[13]....
        /*00a8*/ 	.word	0x0000a7d0


	//   ....[14]....
        /*00ac*/ 	.word	0x0000a930


	//   ....[15]....
        /*00b0*/ 	.word	0x0000a970


	//   ....[16]....
        /*00b4*/ 	.word	0x0000aa10


	//   ....[17]....
        /*00b8*/ 	.word	0x0000ab90


	//   ....[18]....
        /*00bc*/ 	.word	0x0000ad10


	//   ....[19]....
        /*00c0*/ 	.word	0x0000ae70


	//   ....[20]....
        /*00c4*/ 	.word	0x0000afb0


	//   ....[21]....
        /*00c8*/ 	.word	0x0000afe0


	//   ....[22]....
        /*00cc*/ 	.word	0x0000b000


	//----- nvinfo : EIATTR_MAX_THREADS
	.align		4
.L_9074:
        /*00d0*/ 	.byte	0x04, 0x05
        /*00d2*/ 	.short	(.L_9076 - .L_9075)
.L_9075:
        /*00d4*/ 	.word	0x00000080
        /*00d8*/ 	.word	0x00000001
        /*00dc*/ 	.word	0x00000001


	//----- nvinfo : EIATTR_CRS_STACK_SIZE
	.align		4
.L_9076:
        /*00e0*/ 	.byte	0x04, 0x1e
        /*00e2*/ 	.short	(.L_9078 - .L_9077)
.L_9077:
        /*00e4*/ 	.word	0x00000000
.L_9078:


//--------------------- .nv.info._ZN2at6native27unrolled_elementwise_kernelINS0_13AUnaryFunctorIssbZZZNS0_23logical_and_kernel_cudaERNS_14TensorIteratorEENKUlvE0_clEvENKUlvE3_clEvEUlssE_EESt5arrayIPcLm2EELi4E23TrivialOffsetCalculatorILi1EjESD_NS0_6memory12LoadWithCastILi1EEENSE_13StoreWithCastILi1EEEEEviT_T0_T2_T3_T4_T5_ --------------------------
	.section	.nv.info._ZN2at6native27unrolled_elementwise_kernelINS0_13AUnaryFunctorIssbZZZNS0_23logical_and_kernel_cudaERNS_14TensorIteratorEENKUlvE0_clEvENKUlvE3_clEvEUlssE_EESt5arrayIPcLm2EELi4E23TrivialOffsetCalculatorILi1EjESD_NS0_6memory12LoadWithCastILi1EEENSE_13StoreWithCastILi1EEEEEviT_T0_T2_T3_T4_T5_,"",@"SHT_CUDA_INFO"
	.sectionflags	@""
	.align	4


	//----- nvinfo : EIATTR_CUDA_API_VERSION
	.align		4
        /*0000*/ 	.byte	0x04, 0x37
        /*0002*/ 	.short	(.L_9080 - .L_9079)
.L_9079:
        /*0004*/ 	.word	0x00000082


	//----- nvinfo : EIATTR_SW2861232_WAR
	.align		4
.L_9080:
        /*0008*/ 	.byte	0x01, 0x35
	.zero		2


	//----- nvinfo : EIATTR_PARAM_CBANK
	.align		4
        /*000c*/ 	.byte	0x04, 0x0a
        /*000e*/ 	.short	(.L_9082 - .L_9081)
	.align		4
.L_9081:
        /*0010*/ 	.word	index@(.nv.constant0._ZN2at6native27unrolled_elementwise_kernelINS0_13AUnaryFunctorIssbZZZNS0_23logical_and_kernel_cudaERNS_14TensorIteratorEENKUlvE0_clEvENKUlvE3_clEvEUlssE_EESt5arrayIPcLm2EELi4E23TrivialOffsetCalculatorILi1EjESD_NS0_6memory12LoadWithCastILi1EEENSE_13StoreWithCastILi1EEEEEviT_T0_T2_T3_T4_T5_)
        /*0014*/ 	.short	0x0160
        /*0016*/ 	.short	0x002c


	//----- nvinfo : EIATTR_CBANK_PARAM_SIZE
	.align		4
.L_9082:
        /*0018*/ 	.byte	0x03, 0x19
        /*001a*/ 	.short	0x002c


	//----- nvinfo : EIATTR_KPARAM_INFO
	.align		4
        /*001c*/ 	.byte	0x04, 0x17
        /*001e*/ 	.short	(.L_9084 - .L_9083)
.L_9083:
        /*0020*/ 	.word	0x00000000
        /*0024*/ 	.short	0x0006
        /*0026*/ 	.short	0x0024
        /*0028*/ 	.byte	0x00, 0xf0, 0x21, 0x00


	//----- nvinfo : EIATTR_KPARAM_INFO
	.align		4
.L_9084:
        /*002c*/ 	.byte	0x04, 0x17
        /*002e*/ 	.short	(.L_9086 - .L_9085)
.L_9085:
        /*0030*/ 	.word	0x00000000
        /*0034*/ 	.short	0x0005
        /*0036*/ 	.short	0x001c
        /*0038*/ 	.byte	0x00, 0xf0, 0x21, 0x00


	//----- nvinfo : EIATTR_KPARAM_INFO
	.align		4
.L_9086:
        /*003c*/ 	.byte	0x04, 0x17
        /*003e*/ 	.short	(.L_9088 - .L_9087)
.L_9087:
        /*0040*/ 	.word	0x00000000
        /*0044*/ 	.short	0x0004
        /*0046*/ 	.short	0x0019
        /*0048*/ 	.byte	0x00, 0xf0, 0x05, 0x00


	//----- nvinfo : EIATTR_KPARAM_INFO
	.align		4
.L_9088:
        /*004c*/ 	.byte	0x04, 0x17
        /*004e*/ 	.short	(.L_9090 - .L_9089)
.L_9089:
        /*0050*/ 	.word	0x00000000
        /*0054*/ 	.short	0x0003
        /*0056*/ 	.short	0x0018
        /*0058*/ 	.byte	0x00, 0xf0, 0x05, 0x00


	//----- nvinfo : EIATTR_KPARAM_INFO
	.align		4
.L_9090:
        /*005c*/ 	.byte	0x04, 0x17
        /*005e*/ 	.short	(.L_9092 - .L_9091)
.L_9091:
        /*0060*/ 	.word	0x00000000
        /*0064*/ 	.short	0x0002
        /*0066*/ 	.short	0x0008
        /*0068*/ 	.byte	0x00, 0xf0, 0x41, 0x00


	//----- nvinfo : EIATTR_KPARAM_INFO
	.align		4
.L_9092:
        /*006c*/ 	.byte	0x04, 0x17
        /*006e*/ 	.short	(.L_9094 - .L_9093)
.L_9093:
        /*0070*/ 	.word	0x00000000
        /*0074*/ 	.short	0x0001
        /*0076*/ 	.short	0x0004
        /*0078*/ 	.byte	0x00, 0xf0, 0x11, 0x00


	//----- nvinfo : EIATTR_KPARAM_INFO
	.align		4
.L_9094:
        /*007c*/ 	.byte	0x04, 0x17
        /*007e*/ 	.short	(.L_9096 - .L_9095)
.L_9095:
        /*0080*/ 	.word	0x00000000
        /*0084*/ 	.short	0x0000
        /*0086*/ 	.short	0x0000
        /*0088*/ 	.byte	0x00, 0xf0, 0x11, 0x00


	//----- nvinfo : EIATTR_MAXREG_COUNT
	.align		4
.L_9096:
        /*008c*/ 	.byte	0x03, 0x1b
        /*008e*/ 	.short	0x00ff


	//----- nvinfo : EIATTR_EXTERNS
	.align		4
        /*0090*/ 	.byte	0x04, 0x0f
        /*0092*/ 	.short	(.L_9098 - .L_9097)


	//   ....[0]....
	.align		4
.L_9097:
        /*0094*/ 	.word	index@(__assertfail)


	//----- nvinfo : EIATTR_MERCURY_ISA_VERSION
	.align		4
.L_9098:
        /*0098*/ 	.byte	0x03, 0x5f
        /*009a*/ 	.short	0x0000


	//----- nvinfo : EIATTR_SYSCALL_OFFSETS
	.align		4
        /*009c*/ 	.byte	0x04, 0x46
        /*009e*/ 	.short	(.L_9100 - .L_9099)


	//   ....[0]....
.L_9099:
        /*00a0*/ 	.word	0x00000f20


	//   ....[1]....
        /*00a4*/ 	.word	0x00001e40


	//   ....[2]....
        /*00a8*/ 	.word	0x00002d70


	//   ....[3]....
        /*00ac*/ 	.word	0x00003c70


	//   ....[4]....
        /*00b0*/ 	.word	0x00004c50


	//   ....[5]....
        /*00b4*/ 	.word	0x00005b20


	//   ....[6]....
        /*00b8*/ 	.word	0x000069e0


	//   ....[7]....
        /*00bc*/ 	.word	0x000078a0


	//----- nvinfo : EIATTR_EXIT_INSTR_OFFSETS
	.align		4
.L_9100:
        /*00c0*/ 	.byte	0x04, 0x1c
        /*00c2*/ 	.short	(.L_9102 - .L_9101)


	//   ....[0]....
.L_9101:
        /*00c4*/ 	.word	0x00006a70


	//   ....[1]....
        /*00c8*/ 	.word	0x00006b80


	//   ....[2]....
        /*00cc*/ 	.word	0x00006ba0


	//   ....[3]....
        /*00d0*/ 	.word	0x00006c30


	//   ....[4]....
        /*00d4*/ 	.word	0x00006c50


	//   ....[5]....
        /*00d8*/ 	.word	0x00006c70


	//   ....[6]....
        /*00dc*/ 	.word	0x00006d00


	//   ....[7]....
        /*00e0*/ 	.word	0x00006d40


	//   ....[8]....
        /*00e4*/ 	.word	0x00006de0


	//   ....[9]....
        /*00e8*/ 	.word	0x00006e30


	//   ....[10]....
        /*00ec*/ 	.word	0x00006e60


	//   ....[11]....
        /*00f0*/ 	.word	0x00006f00


	//   ....[12]....
        /*00f4*/ 	.word	0x00006f40


	//   ....[13]....
        /*00f8*/ 	.word	0x000070d0


	//   ....[14]....
        /*00fc*/ 	.word	0x00007230


	//   ....[15]....
        /*0100*/ 	.word	0x00007270


	//   ....[16]....
        /*0104*/ 	.word	0x00007310


	//   ....[17]....
        /*0108*/ 	.word	0x00007490


	//   ....[18]....
        /*010c*/ 	.word	0x00007610


	//   ....[19]....
        /*0110*/ 	.word	0x00007770


	//   ....[20]....
        /*0114*/ 	.word	0x000078b0


	//   ....[21]....
        /*0118*/ 	.word	0x000078e0


	//   ....[22]....
        /*011c*/ 	.word	0x00007900


	//----- nvinfo : EIATTR_MAX_THREADS
	.align		4
.L_9102:
        /*0120*/ 	.byte	0x04, 0x05
        /*0122*/ 	.short	(.L_9104 - .L_9103)
.L_9103:
        /*0124*/ 	.word	0x00000080
        /*0128*/ 	.word	0x00000001
        /*012c*/ 	.word	0x00000001


	//----- nvinfo : EIATTR_CRS_STACK_SIZE
	.align		4
.L_9104:
        /*0130*/ 	.byte	0x04, 0x1e
        /*0132*/ 	.short	(.L_9106 - .L_9105)
.L_9105:
        /*0134*/ 	.word	0x00000000
.L_9106:


//--------------------- .nv.info._ZN2at6native18elementwise_kernelILi128ELi4EZNS0_22gpu_kernel_impl_nocastINS0_13AUnaryFunctorIssbZZZNS0_23logical_and_kernel_cudaERNS_14TensorIteratorEENKUlvE0_clEvENKUlvE3_clEvEUlssE_EEEEvRNS_18TensorIteratorBaseERKT_EUliE_EEviT1_ --------------------------
	.section	.nv.info._ZN2at6native18elementwise_kernelILi128ELi4EZNS0_22gpu_kernel_impl_nocastINS0_13AUnaryFunctorIssbZZZNS0_23logical_and_kernel_cudaERNS_14TensorIteratorEENKUlvE0_clEvENKUlvE3_clEvEUlssE_EEEEvRNS_18TensorIteratorBaseERKT_EUliE_EEviT1_,"",@"SHT_CUDA_INFO"
	.sectionflags	@""
	.align	4


	//----- nvinfo : EIATTR_CUDA_API_VERSION
	.align		4
        /*0000*/ 	.byte	0x04, 0x37
        /*0002*/ 	.short	(.L_9108 - .L_9107)
.L_9107:
        /*0004*/ 	.word	0x00000082


	//----- nvinfo : EIATTR_SW2861232_WAR
	.align		4
.L_9108:
        /*0008*/ 	.byte	0x01, 0x35
	.zero		2


	//----- nvinfo : EIATTR_PARAM_CBANK
	.align		4
        /*000c*/ 	.byte	0x04, 0x0a
        /*000e*/ 	.short	(.L_9110 - .L_9109)
	.align		4
.L_9109:
        /*0010*/ 	.word	index@(.nv.constant0._ZN2at6native18elementwise_kernelILi128ELi4EZNS0_22gpu_kernel_impl_nocastINS0_13AUnaryFunctorIssbZZZNS0_23logical_and_kernel_cudaERNS_14TensorIteratorEENKUlvE0_clEvENKUlvE3_clEvEUlssE_EEEEvRNS_18TensorIteratorBaseERKT_EUliE_EEviT1_)
        /*0014*/ 	.short	0x0160
        /*0016*/ 	.short	0x0220


	//----- nvinfo : EIATTR_CBANK_PARAM_SIZE
	.align		4
.L_9110:
        /*0018*/ 	.byte	0x03, 0x19
        /*001a*/ 	.short	0x0220


	//----- nvinfo : EIATTR_KPARAM_INFO
	.align		4
        /*001c*/ 	.byte	0x04, 0x17
        /*001e*/ 	.short	(.L_9112 - .L_9111)
.L_9111:
        /*0020*/ 	.word	0x00000000
        /*0024*/ 	.short	0x0001
        /*0026*/ 	.short	0x0008
        /*0028*/ 	.byte	0x00, 0xf0, 0x61, 0x08


	//----- nvinfo : EIATTR_KPARAM_INFO
	.align		4
.L_9112:
        /*002c*/ 	.byte	0x04, 0x17
        /*002e*/ 	.short	(.L_9114 - .L_9113)
.L_9113:
        /*0030*/ 	.word	0x00000000
        /*0034*/ 	.short	0x0000
        /*0036*/ 	.short	0x0000
        /*0038*/ 	.byte	0x00, 0xf0, 0x11, 0x00


	//----- nvinfo : EIATTR_MAXREG_COUNT
	.align		4
.L_9114:
        /*003c*/ 	.byte	0x03, 0x1b
        /*003e*/ 	.short	0x0080


	//----- nvinfo : EIATTR_MERCURY_ISA_VERSION
	.align		4
        /*0040*/ 	.byte	0x03, 0x5f
        /*0042*/ 	.short	0x0000


	//----- nvinfo : EIATTR_EXIT_INSTR_OFFSETS
	.align		4
        /*0044*/ 	.byte	0x04, 0x1c
        /*0046*/ 	.short	(.L_9116 - .L_9115)


	//   ....[0]....
.L_9115:
        /*0048*/ 	.word	0x00002dd0


	//   ....[1]....
        /*004c*/ 	.word	0x00003cc0


	//----- nvinfo : EIATTR_MAX_THREADS
	.align		4
.L_9116:
        /*0050*/ 	.byte	0x04, 0x05
        /*0052*/ 	.short	(.L_9118 - .L_9117)
.L_9117:
        /*0054*/ 	.word	0x00000080
        /*0058*/ 	.word	0x00000001
        /*005c*/ 	.word	0x00000001


	//----- nvinfo : EIATTR_CRS_STACK_SIZE
	.align		4
.L_9118:
        /*0060*/ 	.byte	0x04, 0x1e
        /*0062*/ 	.short	(.L_9120 - .L_9119)
.L_9119:
        /*0064*/ 	.word	0x00000000
.L_9120:


//--------------------- .nv.info._ZN2at6native27unrolled_elementwise_kernelINS0_13AUnaryFunctorIssbZZZNS0_23logical_and_kernel_cudaERNS_14TensorIteratorEENKUlvE0_clEvENKUlvE3_clEvEUlssE_EESt5arrayIPcLm2EELi4E23TrivialOffsetCalculatorILi1EjESD_NS0_6memory15LoadWithoutCastENSE_16StoreWithoutCastEEEviT_T0_T2_T3_T4_T5_ --------------------------
	.section	.nv.info._ZN2at6native27unrolled_elementwise_kernelINS0_13AUnaryFunctorIssbZZZNS0_23logical_and_kernel_cudaERNS_14TensorIteratorEENKUlvE0_clEvENKUlvE3_clEvEUlssE_EESt5arrayIPcLm2EELi4E23TrivialOffsetCalculatorILi1EjESD_NS0_6memory15LoadWithoutCastENSE_16StoreWithoutCastEEEviT_T0_T2_T3_T4_T5_,"",@"SHT_CUDA_INFO"
	.sectionflags	@""
	.align	4


	//----- nvinfo : EIATTR_CUDA_API_VERSION
	.align		4
        /*0000*/ 	.byte	0x04, 0x37
        /*0002*/ 	.short	(.L_9122 - .L_9121)
.L_9121:
        /*0004*/ 	.word	0x00000082


	//----- nvinfo : EIATTR_SW2861232_WAR
	.align		4
.L_9122:
        /*0008*/ 	.byte	0x01, 0x35
	.zero		2


	//----- nvinfo : EIATTR_PARAM_CBANK
	.align		4
        /*000c*/ 	.byte	0x04, 0x0a
        /*000e*/ 	.short	(.L_9124 - .L_9123)
	.align		4
.L_9123:
        /*0010*/ 	.word	index@(.nv.constant0._ZN2at6native27unrolled_elementwise_kernelINS0_13AUnaryFunctorIssbZZZNS0_23logical_and_kernel_cudaERNS_14TensorIteratorEENKUlvE0_clEvENKUlvE3_clEvEUlssE_EESt5arrayIPcLm2EELi4E23TrivialOffsetCalculatorILi1EjESD_NS0_6memory15LoadWithoutCastENSE_16StoreWithoutCastEEEviT_T0_T2_T3_T4_T5_)
        /*0014*/ 	.short	0x0160
        /*0016*/ 	.short	0x001c


	//----- nvinfo : EIATTR_CBANK_PARAM_SIZE
	.align		4
.L_9124:
        /*0018*/ 	.byte	0x03, 0x19
        /*001a*/ 	.short	0x001c


	//----- nvinfo : EIATTR_KPARAM_INFO
	.align		4
        /*001c*/ 	.byte	0x04, 0x17
        /*001e*/ 	.short	(.L_9126 - .L_9125)
.L_9125:
        /*0020*/ 	.word	0x00000000
        /*0024*/ 	.short	0x0006
        /*0026*/ 	.short	0x001b
        /*0028*/ 	.byte	0x00, 0xf0, 0x05, 0x00


	//----- nvinfo : EIATTR_KPARAM_INFO
	.align		4
.L_9126:
        /*002c*/ 	.byte	0x04, 0x17
        /*002e*/ 	.short	(.L_9128 - .L_9127)
.L_9127:
        /*0030*/ 	.word	0x00000000
        /*0034*/ 	.short	0x0005
        /*0036*/ 	.short	0x001a
        /*0038*/ 	.byte	0x00, 0xf0, 0x05, 0x00


	//----- nvinfo : EIATTR_KPARAM_INFO
	.align		4
.L_9128:
        /*003c*/ 	.byte	0x04, 0x17
        /*003e*/ 	.short	(.L_9130 - .L_9129)
.L_9129:
        /*0040*/ 	.word	0x00000000
        /*0044*/ 	.short	0x0004
        /*0046*/ 	.short	0x0019
        /*0048*/ 	.byte	0x00, 0xf0, 0x05, 0x00


	//----- nvinfo : EIATTR_KPARAM_INFO
	.align		4
.L_9130:
        /*004c*/ 	.byte	0x04, 0x17
        /*004e*/ 	.short	(.L_9132 - .L_9131)
.L_9131:
        /*0050*/ 	.word	0x00000000
        /*0054*/ 	.short	0x0003
        /*0056*/ 	.short	0x0018
        /*0058*/ 	.byte	0x00, 0xf0, 0x05, 0x00


	//----- nvinfo : EIATTR_KPARAM_INFO
	.align		4
.L_9132:
        /*005c*/ 	.byte	0x04, 0x17
        /*005e*/ 	.short	(.L_9134 - .L_9133)
.L_9133:
        /*0060*/ 	.word	0x00000000
        /*0064*/ 	.short	0x0002
        /*0066*/ 	.short	0x0008
        /*0068*/ 	.byte	0x00, 0xf0, 0x41, 0x00


	//----- nvinfo : EIATTR_KPARAM_INFO
	.align		4
.L_9134:
        /*006c*/ 	.byte	0x04, 0x17
        /*006e*/ 	.short	(.L_9136 - .L_9135)
.L_9135:
        /*0070*/ 	.word	0x00000000
        /*0074*/ 	.short	0x0001
        /*0076*/ 	.short	0x0004
        /*0078*/ 	.byte	0x00, 0xf0, 0x11, 0x00


	//----- nvinfo : EIATTR_KPARAM_INFO
	.align		4
.L_9136:
        /*007c*/ 	.byte	0x04, 0x17
        /*007e*/ 	.short	(.L_9138 - .L_9137)
.L_9137:
        /*0080*/ 	.word	0x00000000
        /*0084*/ 	.short	0x0000
        /*0086*/ 	.short	0x0000
        /*0088*/ 	.byte	0x00, 0xf0, 0x11, 0x00


	//----- nvinfo : EIATTR_MAXREG_COUNT
	.align		4
.L_9138:
        /*008c*/ 	.byte	0x03, 0x1b
        /*008e*/ 	.short	0x00ff


	//----- nvinfo : EIATTR_MERCURY_ISA_VERSION
	.align		4
        /*0090*/ 	.byte	0x03, 0x5f
        /*0092*/ 	.short	0x0000


	//----- nvinfo : EIATTR_EXIT_INSTR_OFFSETS
	.align		4
        /*0094*/ 	.byte	0x04, 0x1c
        /*0096*/ 	.short	(.L_9140 - .L_9139)


	//   ....[0]....
.L_9139:
        /*0098*/ 	.word	0x00000460


	//   ....[1]....
        /*009c*/ 	.word	0x000004c0


	//----- nvinfo : EIATTR_MAX_THREADS
	.align		4
.L_9140:
        /*00a0*/ 	.byte	0x04, 0x05
        /*00a2*/ 	.short	(.L_9142 - .L_9141)
.L_9141:
        /*00a4*/ 	.word	0x00000080
        /*00a8*/ 	.word	0x00000001
        /*00ac*/ 	.word	0x00000001


	//----- nvinfo : EIATTR_CRS_STACK_SIZE
	.align		4
.L_9142:
        /*00b0*/ 	.byte	0x04, 0x1e
        /*00b2*/ 	.short	(.L_9144 - .L_9143)
.L_9143:
        /*00b4*/ 	.word	0x00000000
.L_9144:


//--------------------- .nv.info._ZN2at6native29vectorized_elementwise_kernelILi2ENS0_13AUnaryFunctorIssbZZZNS0_23logical_and_kernel_cudaERNS_14TensorIteratorEENKUlvE0_clEvENKUlvE3_clEvEUlssE_EESt5arrayIPcLm2EEEEviT0_T1_ --------------------------
	.section	.nv.info._ZN2at6native29vectorized_elementwise_kernelILi2ENS0_13AUnaryFunctorIssbZZZNS0_23logical_and_kernel_cudaERNS_14TensorIteratorEENKUlvE0_clEvENKUlvE3_clEvEUlssE_EESt5arrayIPcLm2EEEEviT0_T1_,"",@"SHT_CUDA_INFO"
	.sectionflags	@""
	.align	4


	//----- nvinfo : EIATTR_CUDA_API_VERSION
	.align		4
        /*0000*/ 	.byte	0x04, 0x37
        /*0002*/ 	.short	(.L_9146 - .L_9145)
.L_9145:
        /*0004*/ 	.word	0x00000082


	//----- nvinfo : EIATTR_SW2861232_WAR
	.align		4
.L_9146:
        /*0008*/ 	.byte	0x01, 0x35
	.zero		2


	//----- nvinfo : EIATTR_PARAM_CBANK
	.align		4
        /*000c*/ 	.byte	0x04, 0x0a
        /*000e*/ 	.short	(.L_9148 - .L_9147)
	.align		4
.L_9147:
        /*0010*/ 	.word	index@(.nv.constant0._ZN2at6native29vectorized_elementwise_kernelILi2ENS0_13AUnaryFunctorIssbZZZNS0_23logical_and_kernel_cudaERNS_14TensorIteratorEENKUlvE0_clEvENKUlvE3_clEvEUlssE_EESt5arrayIPcLm2EEEEviT0_T1_)
        /*0014*/ 	.short	0x0160
        /*0016*/ 	.short	0x0018


	//----- nvinfo : EIATTR_CBANK_PARAM_SIZE
	.align		4
.L_9148:
        /*0018*/ 	.byte	0x03, 0x19
        /*001a*/ 	.short	0x0018


	//----- nvinfo : EIATTR_KPARAM_INFO
	.align		4
        /*001c*/ 	.byte	0x04, 0x17
        /*001e*/ 	.short	(.L_9150 - .L_9149)
.L_9149:
        /*0020*/ 	.word	0x00000000
        /*0024*/ 	.short	0x0002
        /*0026*/ 	.short	0x0008
        /*0028*/ 	.byte	0x00, 0xf0, 0x41, 0x00


	//----- nvinfo : EIATTR_KPARAM_INFO
	.align		4
.L_9150:
        /*002c*/ 	.byte	0x04, 0x17
        /*002e*/ 	.short	(.L_9152 - .L_9151)
.L_9151:
        /*0030*/ 	.word	0x00000000
        /*0034*/ 	.short	0x0001
        /*0036*/ 	.short	0x0004
        /*0038*/ 	.byte	0x00, 0xf0, 0x11, 0x00


	//----- nvinfo : EIATTR_KPARAM_INFO
	.align		4
.L_9152:
        /*003c*/ 	.byte	0x04, 0x17
        /*003e*/ 	.short	(.L_9154 - .L_9153)
.L_9153:
        /*0040*/ 	.word	0x00000000
        /*0044*/ 	.short	0x0000
        /*0046*/ 	.short	0x0000
        /*0048*/ 	.byte	0x00, 0xf0, 0x11, 0x00


	//----- nvinfo : EIATTR_MAXREG_COUNT
	.align		4
.L_9154:
        /*004c*/ 	.byte	0x03, 0x1b
        /*004e*/ 	.short	0x00ff


	//----- nvinfo : EIATTR_MERCURY_ISA_VERSION
	.align		4
        /*0050*/ 	.byte	0x03, 0x5f
        /*0052*/ 	.short	0x0000


	//----- nvinfo : EIATTR_EXIT_INSTR_OFFSETS
	.align		4
        /*0054*/ 	.byte	0x04, 0x1c
        /*0056*/ 	.short	(.L_9156 - .L_9155)


	//   ....[0]....
.L_9155:
        /*0058*/ 	.word	0x000003a0


	//   ....[1]....
        /*005c*/ 	.word	0x00000c50


	//   ....[2]....
        /*0060*/ 	.word	0x00000cb0


	//----- nvinfo : EIATTR_MAX_THREADS
	.align		4
.L_9156:
        /*0064*/ 	.byte	0x04, 0x05
        /*0066*/ 	.short	(.L_9158 - .L_9157)
.L_9157:
        /*0068*/ 	.word	0x00000080
        /*006c*/ 	.word	0x00000001
        /*0070*/ 	.word	0x00000001


	//----- nvinfo : EIATTR_CRS_STACK_SIZE
	.align		4
.L_9158:
        /*0074*/ 	.byte	0x04, 0x1e
        /*0076*/ 	.short	(.L_9160 - .L_9159)
.L_9159:
        /*0078*/ 	.word	0x00000000
.L_9160:


//--------------------- .nv.info._ZN2at6native29vectorized_elementwise_kernelILi4ENS0_13AUnaryFunctorIssbZZZNS0_23logical_and_kernel_cudaERNS_14TensorIteratorEENKUlvE0_clEvENKUlvE3_clEvEUlssE_EESt5arrayIPcLm2EEEEviT0_T1_ --------------------------
	.section	.nv.info._ZN2at6native29vectorized_elementwise_kernelILi4ENS0_13AUnaryFunctorIssbZZZNS0_23logical_and_kernel_cudaERNS_14TensorIteratorEENKUlvE0_clEvENKUlvE3_clEvEUlssE_EESt5arrayIPcLm2EEEEviT0_T1_,"",@"SHT_CUDA_INFO"
	.sectionflags	@""
	.align	4


	//----- nvinfo : EIATTR_CUDA_API_VERSION
	.align		4
        /*0000*/ 	.byte	0x04, 0x37
        /*0002*/ 	.short	(.L_9162 - .L_9161)
.L_9161:
        /*0004*/ 	.word	0x00000082


	//----- nvinfo : EIATTR_SW2861232_WAR
	.align		4
.L_9162:
        /*0008*/ 	.byte	0x01, 0x35
	.zero		2


	//----- nvinfo : EIATTR_PARAM_CBANK
	.align		4
        /*000c*/ 	.byte	0x04, 0x0a
        /*000e*/ 	.short	(.L_9164 - .L_9163)
	.align		4
.L_9163:
        /*0010*/ 	.word	index@(.nv.constant0._ZN2at6native29vectorized_elementwise_kernelILi4ENS0_13AUnaryFunctorIssbZZZNS0_23logical_and_kernel_cudaERNS_14TensorIteratorEENKUlvE0_clEvENKUlvE3_clEvEUlssE_EESt5arrayIPcLm2EEEEviT0_T1_)
        /*0014*/ 	.short	0x0160
        /*0016*/ 	.short	0x0018


	//----- nvinfo : EIATTR_CBANK_PARAM_SIZE
	.align		4
.L_9164:
        /*0018*/ 	.byte	0x03, 0x19
        /*001a*/ 	.short	0x0018


	//----- nvinfo : EIATTR_KPARAM_INFO
	.align		4
        /*001c*/ 	.byte	0x04, 0x17
        /*001e*/ 	.short	(.L_9166 - .L_9165)
.L_9165:
        /*0020*/ 	.word	0x00000000
        /*0024*/ 	.short	0x0002
        /*0026*/ 	.short	0x0008
        /*0028*/ 	.byte	0x00, 0xf0, 0x41, 0x00


	//----- nvinfo : EIATTR_KPARAM_INFO
	.align		4
.L_9166:
        /*002c*/ 	.byte	0x04, 0x17
        /*002e*/ 	.short	(.L_9168 - .L_9167)
.L_9167:
        /*0030*/ 	.word	0x00000000
        /*0034*/ 	.short	0x0001
        /*0036*/ 	.short	0x0004
        /*0038*/ 	.byte	0x00, 0xf0, 0x11, 0x00


	//----- nvinfo : EIATTR_KPARAM_INFO
	.align		4
.L_9168:
        /*003c*/ 	.byte	0x04, 0x17
        /*003e*/ 	.short	(.L_9170 - .L_9169)
.L_9169:
        /*0040*/ 	.word	0x00000000
        /*0044*/ 	.short	0x0000
        /*0046*/ 	.short	0x0000
        /*0048*/ 	.byte	0x00, 0xf0, 0x11, 0x00


	//----- nvinfo : EIATTR_MAXREG_COUNT
	.align		4
.L_9170:
        /*004c*/ 	.byte	0x03, 0x1b
        /*004e*/ 	.short	0x00ff


	//----- nvinfo : EIATTR_MERCURY_ISA_VERSION
	.align		4
        /*0050*/ 	.byte	0x03, 0x5f
        /*0052*/ 	.short	0x0000


	//----- nvinfo : EIATTR_EXIT_INSTR_OFFSETS
	.align		4
        /*0054*/ 	.byte	0x04, 0x1c
        /*0056*/ 	.short	(.L_9172 - .L_9171)


	//   ....[0]....
.L_9171:
        /*0058*/ 	.word	0x00000370


	//   ....[1]....
        /*005c*/ 	.word	0x00000c20


	//   ....[2]....
        /*0060*/ 	.word	0x00000c80


	//----- nvinfo : EIATTR_MAX_THREADS
	.align		4
.L_9172:
        /*0064*/ 	.byte	0x04, 0x05
        /*0066*/ 	.short	(.L_9174 - .L_9173)
.L_9173:
        /*0068*/ 	.word	0x00000080
        /*006c*/ 	.word	0x00000001
        /*0070*/ 	.word	0x00000001


	//----- nvinfo : EIATTR_CRS_STACK_SIZE
	.align		4
.L_9174:
        /*0074*/ 	.byte	0x04, 0x1e
        /*0076*/ 	.short	(.L_9176 - .L_9175)
.L_9175:
        /*0078*/ 	.word	0x00000000
.L_9176:


//--------------------- .nv.info._ZN2at6native29vectorized_elementwise_kernelILi8ENS0_13AUnaryFunctorIssbZZZNS0_23logical_and_kernel_cudaERNS_14TensorIteratorEENKUlvE0_clEvENKUlvE3_clEvEUlssE_EESt5arrayIPcLm2EEEEviT0_T1_ --------------------------
	.section	.nv.info._ZN2at6native29vectorized_elementwise_kernelILi8ENS0_13AUnaryFunctorIssbZZZNS0_23logical_and_kernel_cudaERNS_14TensorIteratorEENKUlvE0_clEvENKUlvE3_clEvEUlssE_EESt5arrayIPcLm2EEEEviT0_T1_,"",@"SHT_CUDA_INFO"
	.sectionflags	@""
	.align	4


	//----- nvinfo : EIATTR_CUDA_API_VERSION
	.align		4
        /*0000*/ 	.byte	0x04, 0x37
        /*0002*/ 	.short	(.L_9178 - .L_9177)
.L_9177:
        /*0004*/ 	.word	0x00000082


	//----- nvinfo : EIATTR_SW2861232_WAR
	.align		4
.L_9178:
        /*0008*/ 	.byte	0x01, 0x35
	.zero		2


	//----- nvinfo : EIATTR_PARAM_CBANK
	.align		4
        /*000c*/ 	.byte	0x04, 0x0a
        /*000e*/ 	.short	(.L_9180 - .L_9179)
	.align		4
.L_9179:
        /*0010*/ 	.word	index@(.nv.constant0._ZN2at6native29vectorized_elementwise_kernelILi8ENS0_13AUnaryFunctorIssbZZZNS0_23logical_and_kernel_cudaERNS_14TensorIteratorEENKUlvE0_clEvENKUlvE3_clEvEUlssE_EESt5arrayIPcLm2EEEEviT0_T1_)
        /*0014*/ 	.short	0x0160
        /*0016*/ 	.short	0x0018


	//----- nvinfo : EIATTR_CBANK_PARAM_SIZE
	.align		4
.L_9180:
        /*0018*/ 	.byte	0x03, 0x19
        /*001a*/ 	.short	0x0018


	//----- nvinfo : EIATTR_KPARAM_INFO
	.align		4
        /*001c*/ 	.byte	0x04, 0x17
        /*001e*/ 	.short	(.L_9182 - .L_9181)
.L_9181:
        /*0020*/ 	.word	0x00000000
        /*0024*/ 	.short	0x0002
        /*0026*/ 	.short	0x0008
        /*0028*/ 	.byte	0x00, 0xf0, 0x41, 0x00


	//----- nvinfo : EIATTR_KPARAM_INFO
	.align		4
.L_9182:
        /*002c*/ 	.byte	0x04, 0x17
        /*002e*/ 	.short	(.L_9184 - .L_9183)
.L_9183:
        /*0030*/ 	.word	0x00000000
        /*0034*/ 	.short	0x0001
        /*0036*/ 	.short	0x0004
        /*0038*/ 	.byte	0x00, 0xf0, 0x11, 0x00


	//----- nvinfo : EIATTR_KPARAM_INFO
	.align		4
.L_9184:
        /*003c*/ 	.byte	0x04, 0x17
        /*003e*/ 	.short	(.L_9186 - .L_9185)
.L_9185:
        /*0040*/ 	.word	0x00000000
        /*0044*/ 	.short	0x0000
        /*0046*/ 	.short	0x0000
        /*0048*/ 	.byte	0x00, 0xf0, 0x11, 0x00


	//----- nvinfo : EIATTR_MAXREG_COUNT
	.align		4
.L_9186:
        /*004c*/ 	.byte	0x03, 0x1b
        /*004e*/ 	.short	0x00ff


	//----- nvinfo : EIATTR_MERCURY_ISA_VERSION
	.align		4
        /*0050*/ 	.byte	0x03, 0x5f
        /*0052*/ 	.short	0x0000


	//----- nvinfo : EIATTR_EXIT_INSTR_OFFSETS
	.align		4
        /*0054*/ 	.byte	0x04, 0x1c
        /*0056*/ 	.short	(.L_9188 - .L_9187)


	//   ....[0]....
.L_9187:
        /*0058*/ 	.word	0x00000010


	//----- nvinfo : EIATTR_MAX_THREADS
	.align		4
.L_9188:
        /*005c*/ 	.byte	0x04, 0x05
        /*005e*/ 	.short	(.L_9190 - .L_9189)
.L_9189:
        /*0060*/ 	.word	0x00000080
        /*0064*/ 	.word	0x00000001
        /*0068*/ 	.word	0x00000001
.L_9190:


//--------------------- .nv.info._ZN2at6native18elementwise_kernelILi128ELi4EZNS0_15gpu_kernel_implINS0_13BinaryFunctorIssbZZZNS0_23logical_and_kernel_cudaERNS_14TensorIteratorEENKUlvE0_clEvENKUlvE3_clEvEUlssE_EEEEvRNS_18TensorIteratorBaseERKT_EUliE_EEviT1_ --------------------------
	.section	.nv.info._ZN2at6native18elementwise_kernelILi128ELi4EZNS0_15gpu_kernel_implINS0_13BinaryFunctorIssbZZZNS0_23logical_and_kernel_cudaERNS_14TensorIteratorEENKUlvE0_clEvENKUlvE3_clEvEUlssE_EEEEvRNS_18TensorIteratorBaseERKT_EUliE_EEviT1_,"",@"SHT_CUDA_INFO"
	.sectionflags	@""
	.align	4


	//----- nvinfo : EIATTR_CUDA_API_VERSION
	.align		4
        /*0000*/ 	.byte	0x04, 0x37
        /*0002*/ 	.short	(.L_9192 - .L_9191)
.L_9191:
        /*0004*/ 	.word	0x00000082


	//----- nvinfo : EIATTR_SW2861232_WAR
	.align		4
.L_9192:
        /*0008*/ 	.byte	0x01, 0x35
	.zero		2


	//----- nvinfo : EIATTR_PARAM_CBANK
	.align		4
        /*000c*/ 	.byte	0x04, 0x0a
        /*000e*/ 	.short	(.L_9194 - .L_9193)
	.align		4
.L_9193:
        /*0010*/ 	.word	index@(.nv.constant0._ZN2at6native18elementwise_kernelILi128ELi4EZNS0_15gpu_kernel_implINS0_13BinaryFunctorIssbZZZNS0_23logical_and_kernel_cudaERNS_14TensorIteratorEENKUlvE0_clEvENKUlvE3_clEvEUlssE_EEEEvRNS_18TensorIteratorBaseERKT_EUliE_EEviT1_)
        /*0014*/ 	.short	0x0160
        /*0016*/ 	.short	0x0290


	//----- nvinfo : EIATTR_CBANK_PARAM_SIZE
	.align		4
.L_9194:
        /*0018*/ 	.byte	0x03, 0x19
        /*001a*/ 	.short	0x0290


	//----- nvinfo : EIATTR_KPARAM_INFO
	.align		4
        /*001c*/ 	.byte	0x04, 0x17
        /*001e*/ 	.short	(.L_9196 - .L_9195)
.L_9195:
        /*0020*/ 	.word	0x00000000
        /*0024*/ 	.short	0x0001
        /*0026*/ 	.short	0x0008
        /*0028*/ 	.byte	0x00, 0xf0, 0x21, 0x0a


	//----- nvinfo : EIATTR_KPARAM_INFO
	.align		4
.L_9196:
        /*002c*/ 	.byte	0x04, 0x17
        /*002e*/ 	.short	(.L_9198 - .L_9197)
.L_9197:
        /*0030*/ 	.word	0x00000000
        /*0034*/ 	.short	0x0000
        /*0036*/ 	.short	0x0000
        /*0038*/ 	.byte	0x00, 0xf0, 0x11, 0x00


	//----- nvinfo : EIATTR_MAXREG_COUNT
	.align		4
.L_9198:
        /*003c*/ 	.byte	0x03, 0x1b
        /*003e*/ 	.short	0x0080


	//----- nvinfo : EIATTR_EXTERNS
	.align		4
        /*0040*/ 	.byte	0x04, 0x0f
        /*0042*/ 	.short	(.L_9200 - .L_9199)


	//   ....[0]....
	.align		4
.L_9199:
        /*0044*/ 	.word	index@(__assertfail)


	//----- nvinfo : EIATTR_MERCURY_ISA_VERSION
	.align		4
.L_9200:
        /*0048*/ 	.byte	0x03, 0x5f
        /*004a*/ 	.short	0x0000


	//----- nvinfo : EIATTR_SYSCALL_OFFSETS
	.align		4
        /*004c*/ 	.byte	0x04, 0x46
        /*004e*/ 	.short	(.L_9202 - .L_9201)


	//   ....[0]....
.L_9201:
        /*0050*/ 	.word	0x00001ed0


	//   ....[1]....
        /*0054*/ 	.word	0x00002d60


	//   ....[2]....
        /*0058*/ 	.word	0x00003c10


	//   ....[3]....
        /*005c*/ 	.word	0x00005b20


	//   ....[4]....
        /*0060*/ 	.word	0x000069b0


	//   ....[5]....
        /*0064*/ 	.word	0x00007860


	//   ....[6]....
        /*0068*/ 	.word	0x00009740


	//   ....[7]....
        /*006c*/ 	.word	0x0000a5d0


	//   ....[8]....
        /*0070*/ 	.word	0x0000b480


	//   ....[9]....
        /*0074*/ 	.word	0x0000d370


	//   ....[10]....
        /*0078*/ 	.word	0x0000e200


	//   ....[11]....
        /*007c*/ 	.word	0x0000f0b0


	//----- nvinfo : EIATTR_EXIT_INSTR_OFFSETS
	.align		4
.L_9202:
        /*0080*/ 	.byte	0x04, 0x1c
        /*0082*/ 	.short	(.L_9204 - .L_9203)


	//   ....[0]....
.L_9203:
        /*0084*/ 	.word	0x0000b510


	//   ....[1]....
        /*0088*/ 	.word	0x0000e390


	//   ....[2]....
        /*008c*/ 	.word	0x0000e3b0


	//   ....[3]....
        /*0090*/ 	.word	0x0000e440


	//   ....[4]....
        /*0094*/ 	.word	0x0000e460


	//   ....[5]....
        /*0098*/ 	.word	0x0000e480


	//   ....[6]....
        /*009c*/ 	.word	0x0000e510


	//   ....[7]....
        /*00a0*/ 	.word	0x0000e550


	//   ....[8]....
        /*00a4*/ 	.word	0x0000e5f0


	//   ....[9]....
        /*00a8*/ 	.word	0x0000e640


	//   ....[10]....
        /*00ac*/ 	.word	0x0000e670


	//   ....[11]....
        /*00b0*/ 	.word	0x0000e710


	//   ....[12]....
        /*00b4*/ 	.word	0x0000e750


	//   ....[13]....
        /*00b8*/ 	.word	0x0000e8e0


	//   ....[14]....
        /*00bc*/ 	.word	0x0000ea40


	//   ....[15]....
        /*00c0*/ 	.word	0x0000ea80


	//   ....[16]....
        /*00c4*/ 	.word	0x0000eb20


	//   ....[17]....
        /*00c8*/ 	.word	0x0000eca0


	//   ....[18]....
        /*00cc*/ 	.word	0x0000ee20


	//   ....[19]....
        /*00d0*/ 	.word	0x0000ef80


	//   ....[20]....
        /*00d4*/ 	.word	0x0000f0c0


	//   ....[21]....
        /*00d8*/ 	.word	0x0000f0f0


	//   ....[22]....
        /*00dc*/ 	.word	0x0000f110


	//----- nvinfo : EIATTR_MAX_THREADS
	.align		4
.L_9204:
        /*00e0*/ 	.byte	0x04, 0x05
        /*00e2*/ 	.short	(.L_9206 - .L_9205)
.L_9205:
        /*00e4*/ 	.word	0x00000080
        /*00e8*/ 	.word	0x00000001
        /*00ec*/ 	.word	0x00000001


	//----- nvinfo : EIATTR_CRS_STACK_SIZE
	.align		4
.L_9206:
        /*00f0*/ 	.byte	0x04, 0x1e
        /*00f2*/ 	.short	(.L_9208 - .L_9207)
.L_9207:
        /*00f4*/ 	.word	0x00000000
.L_9208:


//--------------------- .nv.info._ZN2at6native27unrolled_elementwise_kernelINS0_13BinaryFunctorIssbZZZNS0_23logical_and_kernel_cudaERNS_14TensorIteratorEENKUlvE0_clEvENKUlvE3_clEvEUlssE_EESt5arrayIPcLm3EELi4E23TrivialOffsetCalculatorILi2EjESC_ILi1EjENS0_6memory12LoadWithCastILi2EEENSF_13StoreWithCastILi1EEEEEviT_T0_T2_T3_T4_T5_ --------------------------
	.section	.nv.info._ZN2at6native27unrolled_elementwise_kernelINS0_13BinaryFunctorIssbZZZNS0_23logical_and_kernel_cudaERNS_14TensorIteratorEENKUlvE0_clEvENKUlvE3_clEvEUlssE_EESt5arrayIPcLm3EELi4E23TrivialOffsetCalculatorILi2EjESC_ILi1EjENS0_6memory12LoadWithCastILi2EEENSF_13StoreWithCastILi1EEEEEviT_T0_T2_T3_T4_T5_,"",@"SHT_CUDA_INFO"
	.sectionflags	@""
	.align	4


	//----- nvinfo : EIATTR_CUDA_API_VERSION
	.align		4
        /*0000*/ 	.byte	0x04, 0x37
        /*0002*/ 	.short	(.L_9210 - .L_9209)
.L_9209:
        /*0004*/ 	.word	0x00000082


	//----- nvinfo : EIATTR_SW2861232_WAR
	.align		4
.L_9210:
        /*0008*/ 	.byte	0x01, 0x35
	.zero		2


	//----- nvinfo : EIATTR_PARAM_CBANK
	.align		4
        /*000c*/ 	.byte	0x04, 0x0a
        /*000e*/ 	.short	(.L_9212 - .L_9211)
	.align		4
.L_9211:
        /*0010*/ 	.word	index@(.nv.constant0._ZN2at6native27unrolled_elementwise_kernelINS0_13BinaryFunctorIssbZZZNS0_23logical_and_kernel_cudaERNS_14TensorIteratorEENKUlvE0_clEvENKUlvE3_clEvEUlssE_EESt5arrayIPcLm3EELi4E23TrivialOffsetCalculatorILi2EjESC_ILi1EjENS0_6memory12LoadWithCastILi2EEENSF_13StoreWithCastILi1EEEEEviT_T0_T2_T3_T4_T5_)
        /*0014*/ 	.short	0x0160
        /*0016*/ 	.short	0x0038


	//----- nvinfo : EIATTR_CBANK_PARAM_SIZE
	.align		4
.L_9212:
        /*0018*/ 	.byte	0x03, 0x19
        /*001a*/ 	.short	0x0038


	//----- nvinfo : EIATTR_KPARAM_INFO
	.align		4
        /*001c*/ 	.byte	0x04, 0x17
        /*001e*/ 	.short	(.L_9214 - .L_9213)
.L_9213:
        /*0020*/ 	.word	0x00000000
        /*0024*/ 	.short	0x0006
        /*0026*/ 	.short	0x0030
        /*0028*/ 	.byte	0x00, 0xf0, 0x21, 0x00


	//----- nvinfo : EIATTR_KPARAM_INFO
	.align		4
.L_9214:
        /*002c*/ 	.byte	0x04, 0x17
        /*002e*/ 	.short	(.L_9216 - .L_9215)
.L_9215:
        /*0030*/ 	.word	0x00000000
        /*0034*/ 	.short	0x0005
        /*0036*/ 	.short	0x0024
        /*0038*/ 	.byte	0x00, 0xf0, 0x31, 0x00


	//----- nvinfo : EIATTR_KPARAM_INFO
	.align		4
.L_9216:
        /*003c*/ 	.byte	0x04, 0x17
        /*003e*/ 	.short	(.L_9218 - .L_9217)
.L_9217:
        /*0040*/ 	.word	0x00000000
        /*0044*/ 	.short	0x0004
        /*0046*/ 	.short	0x0021
        /*0048*/ 	.byte	0x00, 0xf0, 0x05, 0x00


	//----- nvinfo : EIATTR_KPARAM_INFO
	.align		4
.L_9218:
        /*004c*/ 	.byte	0x04, 0x17
        /*004e*/ 	.short	(.L_9220 - .L_9219)
.L_9219:
        /*0050*/ 	.word	0x00000000
        /*0054*/ 	.short	0x0003
        /*0056*/ 	.short	0x0020
        /*0058*/ 	.byte	0x00, 0xf0, 0x05, 0x00


	//----- nvinfo : EIATTR_KPARAM_INFO
	.align		4
.L_9220:
        /*005c*/ 	.byte	0x04, 0x17
        /*005e*/ 	.short	(.L_9222 - .L_9221)
.L_9221:
        /*0060*/ 	.word	0x00000000
        /*0064*/ 	.short	0x0002
        /*0066*/ 	.short	0x0008
        /*0068*/ 	.byte	0x00, 0xf0, 0x61, 0x00


	//----- nvinfo : EIATTR_KPARAM_INFO
	.align		4
.L_9222:
        /*006c*/ 	.byte	0x04, 0x17
        /*006e*/ 	.short	(.L_9224 - .L_9223)
.L_9223:
        /*0070*/ 	.word	0x00000000
        /*0074*/ 	.short	0x0001
        /*0076*/ 	.short	0x0004
        /*0078*/ 	.byte	0x00, 0xf0, 0x05, 0x00


	//----- nvinfo : EIATTR_KPARAM_INFO
	.align		4
.L_9224:
        /*007c*/ 	.byte	0x04, 0x17
        /*007e*/ 	.short	(.L_9226 - .L_9225)
.L_9225:
        /*0080*/ 	.word	0x00000000
        /*0084*/ 	.short	0x0000
        /*0086*/ 	.short	0x0000
        /*0088*/ 	.byte	0x00, 0xf0, 0x11, 0x00


	//----- nvinfo : EIATTR_MAXREG_COUNT
	.align		4
.L_9226:
        /*008c*/ 	.byte	0x03, 0x1b
        /*008e*/ 	.short	0x00ff


	//----- nvinfo : EIATTR_EXTERNS
	.align		4
        /*0090*/ 	.byte	0x04, 0x0f
        /*0092*/ 	.short	(.L_9228 - .L_9227)


	//   ....[0]....
	.align		4
.L_9227:
        /*0094*/ 	.word	index@(__assertfail)


	//----- nvinfo : EIATTR_MERCURY_ISA_VERSION
	.align		4
.L_9228:
        /*0098*/ 	.byte	0x03, 0x5f
        /*009a*/ 	.short	0x0000


	//----- nvinfo : EIATTR_SYSCALL_OFFSETS
	.align		4
        /*009c*/ 	.byte	0x04, 0x46
        /*009e*/ 	.short	(.L_9230 - .L_9229)


	//   ....[0]....
.L_9229:
        /*00a0*/ 	.word	0x00000f40


	//   ....[1]....
        /*00a4*/ 	.word	0x00001de0


	//   ....[2]....
        /*00a8*/ 	.word	0x00002d00


	//   ....[3]....
        /*00ac*/ 	.word	0x00003ba0


	//   ....[4]....
        /*00b0*/ 	.word	0x00004ad0


	//   ....[5]....
        /*00b4*/ 	.word	0x00005970


	//   ....[6]....
        /*00b8*/ 	.word	0x00006890


	//   ....[7]....
        /*00bc*/ 	.word	0x00007730


	//   ....[8]....
        /*00c0*/ 	.word	0x00008760


	//   ....[9]....
        /*00c4*/ 	.word	0x00009630


	//   ....[10]....
        /*00c8*/ 	.word	0x0000a4f0


	//   ....[11]....
        /*00cc*/ 	.word	0x0000b3b0


	//----- nvinfo : EIATTR_EXIT_INSTR_OFFSETS
	.align		4
.L_9230:
        /*00d0*/ 	.byte	0x04, 0x1c
        /*00d2*/ 	.short	(.L_9232 - .L_9231)


	//   ....[0]....
.L_9231:
        /*00d4*/ 	.word	0x0000a580


	//   ....[1]....
        /*00d8*/ 	.word	0x0000a690


	//   ....[2]....
        /*00dc*/ 	.word	0x0000a6b0


	//   ....[3]....
        /*00e0*/ 	.word	0x0000a740


	//   ....[4]....
        /*00e4*/ 	.word	0x0000a760


	//   ....[5]....
        /*00e8*/ 	.word	0x0000a780


	//   ....[6]....
        /*00ec*/ 	.word	0x0000a810


	//   ....[7]....
        /*00f0*/ 	.word	0x0000a850


	//   ....[8]....
        /*00f4*/ 	.word	0x0000a8f0


	//   ....[9]....
        /*00f8*/ 	.word	0x0000a940


	//   ....[10]....
        /*00fc*/ 	.word	0x0000a970


	//   ....[11]....
        /*0100*/ 	.word	0x0000aa10


	//   ....[12]....
        /*0104*/ 	.word	0x0000aa50


	//   ....[13]....
        /*0108*/ 	.word	0x0000abe0


	//   ....[14]....
        /*010c*/ 	.word	0x0000ad40


	//   ....[15]....
        /*0110*/ 	.word	0x0000ad80


	//   ....[16]....
        /*0114*/ 	.word	0x0000ae20


	//   ....[17]....
        /*0118*/ 	.word	0x0000afa0


	//   ....[18]....
        /*011c*/ 	.word	0x0000b120


	//   ....[19]....
        /*0120*/ 	.word	0x0000b280


	//   ....[20]....
        /*0124*/ 	.word	0x0000b3c0


	//   ....[21]....
        /*0128*/ 	.word	0x0000b3f0


	//   ....[22]....
        /*012c*/ 	.word	0x0000b410


	//----- nvinfo : EIATTR_MAX_THREADS
	.align		4
.L_9232:
        /*0130*/ 	.byte	0x04, 0x05
        /*0132*/ 	.short	(.L_9234 - .L_9233)
.L_9233:
        /*0134*/ 	.word	0x00000080
        /*0138*/ 	.word	0x00000001
        /*013c*/ 	.word	0x00000001


	//----- nvinfo : EIATTR_CRS_STACK_SIZE
	.align		4
.L_9234:
        /*0140*/ 	.byte	0x04, 0x1e
        /*0142*/ 	.short	(.L_9236 - .L_9235)
.L_9235:
        /*0144*/ 	.word	0x00000000
.L_9236:


//--------------------- .nv.info._ZN2at6native18elementwise_kernelILi128ELi4EZNS0_22gpu_kernel_impl_nocastINS0_13BinaryFunctorIssbZZZNS0_23logical_and_kernel_cudaERNS_14TensorIteratorEENKUlvE0_clEvENKUlvE3_clEvEUlssE_EEEEvRNS_18TensorIteratorBaseERKT_EUliE_EEviT1_ --------------------------
	.section	.nv.info._ZN2at6native18elementwise_kernelILi128ELi4EZNS0_22gpu_kernel_impl_nocastINS0_13BinaryFunctorIssbZZZNS0_23logical_and_kernel_cudaERNS_14TensorIteratorEENKUlvE0_clEvENKUlvE3_clEvEUlssE_EEEEvRNS_18TensorIteratorBaseERKT_EUliE_EEviT1_,"",@"SHT_CUDA_INFO"
	.sectionflags	@""
	.align	4


	//----- nvinfo : EIATTR_CUDA_API_VERSION
	.align		4
        /*0000*/ 	.byte	0x04, 0x37
        /*0002*/ 	.short	(.L_9238 - .L_9237)
.L_9237:
        /*0004*/ 	.word	0x00000082


	//----- nvinfo : EIATTR_SW2861232_WAR
	.align		4
.L_9238:
        /*0008*/ 	.byte	0x01, 0x35
	.zero		2


	//----- nvinfo : EIATTR_PARAM_CBANK
	.align		4
        /*000c*/ 	.byte	0x04, 0x0a
        /*000e*/ 	.short	(.L_9240 - .L_9239)
	.align		4
.L_9239:
        /*0010*/ 	.word	index@(.nv.constant0._ZN2at6native18elementwise_kernelILi128ELi4EZNS0_22gpu_kernel_impl_nocastINS0_13BinaryFunctorIssbZZZNS0_23logical_and_kernel_cudaERNS_14TensorIteratorEENKUlvE0_clEvENKUlvE3_clEvEUlssE_EEEEvRNS_18TensorIteratorBaseERKT_EUliE_EEviT1_)
        /*0014*/ 	.short	0x0160
        /*0016*/ 	.short	0x0290


	//----- nvinfo : EIATTR_CBANK_PARAM_SIZE
	.align		4
.L_9240:
        /*0018*/ 	.byte	0x03, 0x19
        /*001a*/ 	.short	0x0290


	//----- nvinfo : EIATTR_KPARAM_INFO
	.align		4
        /*001c*/ 	.byte	0x04, 0x17
        /*001e*/ 	.short	(.L_9242 - .L_9241)
.L_9241:
        /*0020*/ 	.word	0x00000000
        /*0024*/ 	.short	0x0001
        /*0026*/ 	.short	0x0008
        /*0028*/ 	.byte	0x00, 0xf0, 0x21, 0x0a


	//----- nvinfo : EIATTR_KPARAM_INFO
	.align		4
.L_9242:
        /*002c*/ 	.byte	0x04, 0x17
        /*002e*/ 	.short	(.L_9244 - .L_9243)
.L_9243:
        /*0030*/ 	.word	0x00000000
        /*0034*/ 	.short	0x0000
        /*0036*/ 	.short	0x0000
        /*0038*/ 	.byte	0x00, 0xf0, 0x11, 0x00


	//----- nvinfo : EIATTR_MAXREG_COUNT
	.align		4
.L_9244:
        /*003c*/ 	.byte	0x03, 0x1b
        /*003e*/ 	.short	0x0080


	//----- nvinfo : EIATTR_MERCURY_ISA_VERSION
	.align		4
        /*0040*/ 	.byte	0x03, 0x5f
        /*0042*/ 	.short	0x0000


	//----- nvinfo : EIATTR_EXIT_INSTR_OFFSETS
	.align		4
        /*0044*/ 	.byte	0x04, 0x1c
        /*0046*/ 	.short	(.L_9246 - .L_9245)


	//   ....[0]....
.L_9245:
        /*0048*/ 	.word	0x000032e0


	//   ....[1]....
        /*004c*/ 	.word	0x00004380


	//----- nvinfo : EIATTR_MAX_THREADS
	.align		4
.L_9246:
        /*0050*/ 	.byte	0x04, 0x05
        /*0052*/ 	.short	(.L_9248 - .L_9247)
.L_9247:
        /*0054*/ 	.word	0x00000080
        /*0058*/ 	.word	0x00000001
        /*005c*/ 	.word	0x00000001


	//----- nvinfo : EIATTR_CRS_STACK_SIZE
	.align		4
.L_9248:
        /*0060*/ 	.byte	0x04, 0x1e
        /*0062*/ 	.short	(.L_9250 - .L_9249)
.L_9249:
        /*0064*/ 	.word	0x00000000
.L_9250:


//--------------------- .nv.info._ZN2at6native27unrolled_elementwise_kernelINS0_13BinaryFunctorIssbZZZNS0_23logical_and_kernel_cudaERNS_14TensorIteratorEENKUlvE0_clEvENKUlvE3_clEvEUlssE_EESt5arrayIPcLm3EELi4E23TrivialOffsetCalculatorILi2EjESC_ILi1EjENS0_6memory15LoadWithoutCastENSF_16StoreWithoutCastEEEviT_T0_T2_T3_T4_T5_ --------------------------
	.section	.nv.info._ZN2at6native27unrolled_elementwise_kernelINS0_13BinaryFunctorIssbZZZNS0_23logical_and_kernel_cudaERNS_14TensorIteratorEENKUlvE0_clEvENKUlvE3_clEvEUlssE_EESt5arrayIPcLm3EELi4E23TrivialOffsetCalculatorILi2EjESC_ILi1EjENS0_6memory15LoadWithoutCastENSF_16StoreWithoutCastEEEviT_T0_T2_T3_T4_T5_,"",@"SHT_CUDA_INFO"
	.sectionflags	@""
	.align	4


	//----- nvinfo : EIATTR_CUDA_API_VERSION
	.align		4
        /*0000*/ 	.byte	0x04, 0x37
        /*0002*/ 	.short	(.L_9252 - .L_9251)
.L_9251:
        /*0004*/ 	.word	0x00000082


	//----- nvinfo : EIATTR_SW2861232_WAR
	.align		4
.L_9252:
        /*0008*/ 	.byte	0x01, 0x35
	.zero		2


	//----- nvinfo : EIATTR_PARAM_CBANK
	.align		4
        /*000c*/ 	.byte	0x04, 0x0a
        /*000e*/ 	.short	(.L_9254 - .L_9253)
	.align		4
.L_9253:
        /*0010*/ 	.word	index@(.nv.constant0._ZN2at6native27unrolled_elementwise_kernelINS0_13BinaryFunctorIssbZZZNS0_23logical_and_kernel_cudaERNS_14TensorIteratorEENKUlvE0_clEvENKUlvE3_clEvEUlssE_EESt5arrayIPcLm3EELi4E23TrivialOffsetCalculatorILi2EjESC_ILi1EjENS0_6memory15LoadWithoutCastENSF_16StoreWithoutCastEEEviT_T0_T2_T3_T4_T5_)
        /*0014*/ 	.short	0x0160
        /*0016*/ 	.short	0x0024


	//----- nvinfo : EIATTR_CBANK_PARAM_SIZE
	.align		4
.L_9254:
        /*0018*/ 	.byte	0x03, 0x19
        /*001a*/ 	.short	0x0024


	//----- nvinfo : EIATTR_KPARAM_INFO
	.align		4
        /*001c*/ 	.byte	0x04, 0x17
        /*001e*/ 	.short	(.L_9256 - .L_9255)
.L_9255:
        /*0020*/ 	.word	0x00000000
        /*0024*/ 	.short	0x0006
        /*0026*/ 	.short	0x0023
        /*0028*/ 	.byte	0x00, 0xf0, 0x05, 0x00


	//----- nvinfo : EIATTR_KPARAM_INFO
	.align		4
.L_9256:
        /*002c*/ 	.byte	0x04, 0x17
        /*002e*/ 	.short	(.L_9258 - .L_9257)
.L_9257:
        /*0030*/ 	.word	0x00000000
        /*0034*/ 	.short	0x0005
        /*0036*/ 	.short	0x0022
        /*0038*/ 	.byte	0x00, 0xf0, 0x05, 0x00


	//----- nvinfo : EIATTR_KPARAM_INFO
	.align		4
.L_9258:
        /*003c*/ 	.byte	0x04, 0x17
        /*003e*/ 	.short	(.L_9260 - .L_9259)
.L_9259:
        /*0040*/ 	.word	0x00000000
        /*0044*/ 	.short	0x0004
        /*0046*/ 	.short	0x0021
        /*0048*/ 	.byte	0x00, 0xf0, 0x05, 0x00


	//----- nvinfo : EIATTR_KPARAM_INFO
	.align		4
.L_9260:
        /*004c*/ 	.byte	0x04, 0x17
        /*004e*/ 	.short	(.L_9262 - .L_9261)
.L_9261:
        /*0050*/ 	.word	0x00000000
        /*0054*/ 	.short	0x0003
        /*0056*/ 	.short	0x0020
        /*0058*/ 	.byte	0x00, 0xf0, 0x05, 0x00


	//----- nvinfo : EIATTR_KPARAM_INFO
	.align		4
.L_9262:
        /*005c*/ 	.byte	0x04, 0x17
        /*005e*/ 	.short	(.L_9264 - .L_9263)
.L_9263:
        /*0060*/ 	.word	0x00000000
        /*0064*/ 	.short	0x0002
        /*0066*/ 	.short	0x0008
        /*0068*/ 	.byte	0x00, 0xf0, 0x61, 0x00


	//----- nvinfo : EIATTR_KPARAM_INFO
	.align		4
.L_9264:
        /*006c*/ 	.byte	0x04, 0x17
        /*006e*/ 	.short	(.L_9266 - .L_9265)
.L_9265:
        /*0070*/ 	.word	0x00000000
        /*0074*/ 	.short	0x0001
        /*0076*/ 	.short	0x0004
        /*0078*/ 	.byte	0x00, 0xf0, 0x05, 0x00


	//----- nvinfo : EIATTR_KPARAM_INFO
	.align		4
.L_9266:
        /*007c*/ 	.byte	0x04, 0x17
        /*007e*/ 	.short	(.L_9268 - .L_9267)
.L_9267:
        /*0080*/ 	.word	0x00000000
        /*0084*/ 	.short	0x0000
        /*0086*/ 	.short	0x0000
        /*0088*/ 	.byte	0x00, 0xf0, 0x11, 0x00


	//----- nvinfo : EIATTR_MAXREG_COUNT
	.align		4
.L_9268:
        /*008c*/ 	.byte	0x03, 0x1b
        /*008e*/ 	.short	0x00ff


	//----- nvinfo : EIATTR_MERCURY_ISA_VERSION
	.align		4
        /*0090*/ 	.byte	0x03, 0x5f
        /*0092*/ 	.short	0x0000


	//----- nvinfo : EIATTR_EXIT_INSTR_OFFSETS
	.align		4
        /*0094*/ 	.byte	0x04, 0x1c
        /*0096*/ 	.short	(.L_9270 - .L_9269)


	//   ....[0]....
.L_9269:
        /*0098*/ 	.word	0x00000550


	//   ....[1]....
        /*009c*/ 	.word	0x000005d0


	//----- nvinfo : EIATTR_MAX_THREADS
	.align		4
.L_9270:
        /*00a0*/ 	.byte	0x04, 0x05
        /*00a2*/ 	.short	(.L_9272 - .L_9271)
.L_9271:
        /*00a4*/ 	.word	0x00000080
        /*00a8*/ 	.word	0x00000001
        /*00ac*/ 	.word	0x00000001


	//----- nvinfo : EIATTR_CRS_STACK_SIZE
	.align		4
.L_9272:
        /*00b0*/ 	.byte	0x04, 0x1e
        /*00b2*/ 	.short	(.L_9274 - .L_9273)
.L_9273:
        /*00b4*/ 	.word	0x00000000
.L_9274:


//--------------------- .nv.info._ZN2at6native29vectorized_elementwise_kernelILi2ENS0_13BinaryFunctorIssbZZZNS0_23logical_and_kernel_cudaERNS_14TensorIteratorEENKUlvE0_clEvENKUlvE3_clEvEUlssE_EESt5arrayIPcLm3EEEEviT0_T1_ --------------------------
	.section	.nv.info._ZN2at6native29vectorized_elementwise_kernelILi2ENS0_13BinaryFunctorIssbZZZNS0_23logical_and_kernel_cudaERNS_14TensorIteratorEENKUlvE0_clEvENKUlvE3_clEvEUlssE_EESt5arrayIPcLm3EEEEviT0_T1_,"",@"SHT_CUDA_INFO"
	.sectionflags	@""
	.align	4


	//----- nvinfo : EIATTR_CUDA_API_VERSION
	.align		4
        /*0000*/ 	.byte	0x04, 0x37
        /*0002*/ 	.short	(.L_9276 - .L_9275)
.L_9275:
        /*0004*/ 	.word	0x00000082


	//----- nvinfo : EIATTR_SW2861232_WAR
	.align		4
.L_9276:
        /*0008*/ 	.byte	0x01, 0x35
	.zero		2


	//----- nvinfo : EIATTR_PARAM_CBANK
	.align		4
        /*000c*/ 	.byte	0x04, 0x0a
        /*000e*/ 	.short	(.L_9278 - .L_9277)
	.align		4
.L_9277:
        /*0010*/ 	.word	index@(.nv.constant0._ZN2at6native29vectorized_elementwise_kernelILi2ENS0_13BinaryFunctorIssbZZZNS0_23logical_and_kernel_cudaERNS_14TensorIteratorEENKUlvE0_clEvENKUlvE3_clEvEUlssE_EESt5arrayIPcLm3EEEEviT0_T1_)
        /*0014*/ 	.short	0x0160
        /*0016*/ 	.short	0x0020


	//----- nvinfo : EIATTR_CBANK_PARAM_SIZE
	.align		4
.L_9278:
        /*0018*/ 	.byte	0x03, 0x19
        /*001a*/ 	.short	0x0020


	//----- nvinfo : EIATTR_KPARAM_INFO
	.align		4
        /*001c*/ 	.byte	0x04, 0x17
        /*001e*/ 	.short	(.L_9280 - .L_9279)
.L_9279:
        /*0020*/ 	.word	0x00000000
        /*0024*/ 	.short	0x0002
        /*0026*/ 	.short	0x0008
        /*0028*/ 	.byte	0x00, 0xf0, 0x61, 0x00


	//----- nvinfo : EIATTR_KPARAM_INFO
	.align		4
.L_9280:
        /*002c*/ 	.byte	0x04, 0x17
        /*002e*/ 	.short	(.L_9282 - .L_9281)
.L_9281:
        /*0030*/ 	.word	0x00000000
        /*0034*/ 	.short	0x0001
        /*0036*/ 	.short	0x0004
        /*0038*/ 	.byte	0x00, 0xf0, 0x05, 0x00


	//----- nvinfo : EIATTR_KPARAM_INFO
	.align		4
.L_9282:
        /*003c*/ 	.byte	0x04, 0x17
        /*003e*/ 	.short	(.L_9284 - .L_9283)
.L_9283:
        /*0040*/ 	.word	0x00000000
        /*0044*/ 	.short	0x0000
        /*0046*/ 	.short	0x0000
        /*0048*/ 	.byte	0x00, 0xf0, 0x11, 0x00


	//----- nvinfo : EIATTR_MAXREG_COUNT
	.align		4
.L_9284:
        /*004c*/ 	.byte	0x03, 0x1b
        /*004e*/ 	.short	0x00ff


	//----- nvinfo : EIATTR_MERCURY_ISA_VERSION
	.align		4
        /*0050*/ 	.byte	0x03, 0x5f
        /*0052*/ 	.short	0x0000


	//----- nvinfo : EIATTR_EXIT_INSTR_OFFSETS
	.align		4
        /*0054*/ 	.byte	0x04, 0x1c
        /*0056*/ 	.short	(.L_9286 - .L_9285)


	//   ....[0]....
.L_9285:
        /*0058*/ 	.word	0x00000550


	//   ....[1]....
        /*005c*/ 	.word	0x00001090


	//   ....[2]....
        /*0060*/ 	.word	0x000010f0


	//----- nvinfo : EIATTR_MAX_THREADS
	.align		4
.L_9286:
        /*0064*/ 	.byte	0x04, 0x05
        /*0066*/ 	.short	(.L_9288 - .L_9287)
.L_9287:
        /*0068*/ 	.word	0x00000080
        /*006c*/ 	.word	0x00000001
        /*0070*/ 	.word	0x00000001


	//----- nvinfo : EIATTR_CRS_STACK_SIZE
	.align		4
.L_9288:
        /*0074*/ 	.byte	0x04, 0x1e
        /*0076*/ 	.short	(.L_9290 - .L_9289)
.L_9289:
        /*0078*/ 	.word	0x00000000
.L_9290:


//--------------------- .nv.info._ZN2at6native29vectorized_elementwise_kernelILi4ENS0_13BinaryFunctorIssbZZZNS0_23logical_and_kernel_cudaERNS_14TensorIteratorEENKUlvE0_clEvENKUlvE3_clEvEUlssE_EESt5arrayIPcLm3EEEEviT0_T1_ --------------------------
	.section	.nv.info._ZN2at6native29vectorized_elementwise_kernelILi4ENS0_13BinaryFunctorIssbZZZNS0_23logical_and_kernel_cudaERNS_14TensorIteratorEENKUlvE0_clEvENKUlvE3_clEvEUlssE_EESt5arrayIPcLm3EEEEviT0_T1_,"",@"SHT_CUDA_INFO"
	.sectionflags	@""
	.align	4


	//----- nvinfo : EIATTR_CUDA_API_VERSION
	.align		4
        /*0000*/ 	.byte	0x04, 0x37
        /*0002*/ 	.short	(.L_9292 - .L_9291)
.L_9291:
        /*0004*/ 	.word	0x00000082


	//----- nvinfo : EIATTR_SW2861232_WAR
	.align		4
.L_9292:
        /*0008*/ 	.byte	0x01, 0x35
	.zero		2


	//----- nvinfo : EIATTR_PARAM_CBANK
	.align		4
        /*000c*/ 	.byte	0x04, 0x0a
        /*000e*/ 	.short	(.L_9294 - .L_9293)
	.align		4
.L_9293:
        /*0010*/ 	.word	index@(.nv.constant0._ZN2at6native29vectorized_elementwise_kernelILi4ENS0_13BinaryFunctorIssbZZZNS0_23logical_and_kernel_cudaERNS_14TensorIteratorEENKUlvE0_clEvENKUlvE3_clEvEUlssE_EESt5arrayIPcLm3EEEEviT0_T1_)
        /*0014*/ 	.short	0x0160
        /*0016*/ 	.short	0x0020


	//----- nvinfo : EIATTR_CBANK_PARAM_SIZE
	.align		4
.L_9294:
        /*0018*/ 	.byte	0x03, 0x19
        /*001a*/ 	.short	0x0020


	//----- nvinfo : EIATTR_KPARAM_INFO
	.align		4
        /*001c*/ 	.byte	0x04, 0x17
        /*001e*/ 	.short	(.L_9296 - .L_9295)
.L_9295:
        /*0020*/ 	.word	0x00000000
        /*0024*/ 	.short	0x0002
        /*0026*/ 	.short	0x0008
        /*0028*/ 	.byte	0x00, 0xf0, 0x61, 0x00


	//----- nvinfo : EIATTR_KPARAM_INFO
	.align		4
.L_9296:
        /*002c*/ 	.byte	0x04, 0x17
        /*002e*/ 	.short	(.L_9298 - .L_9297)
.L_9297:
        /*0030*/ 	.word	0x00000000
        /*0034*/ 	.short	0x0001
        /*0036*/ 	.short	0x0004
        /*0038*/ 	.byte	0x00, 0xf0, 0x05, 0x00


	//----- nvinfo : EIATTR_KPARAM_INFO
	.align		4
.L_9298:
        /*003c*/ 	.byte	0x04, 0x17
        /*003e*/ 	.short	(.L_9300 - .L_9299)
.L_9299:
        /*0040*/ 	.word	0x00000000
        /*0044*/ 	.short	0x0000
        /*0046*/ 	.short	0x0000
        /*0048*/ 	.byte	0x00, 0xf0, 0x11, 0x00


	//----- nvinfo : EIATTR_MAXREG_COUNT
	.align		4
.L_9300:
        /*004c*/ 	.byte	0x03, 0x1b
        /*004e*/ 	.short	0x00ff


	//----- nvinfo : EIATTR_MERCURY_ISA_VERSION
	.align		4
        /*0050*/ 	.byte	0x03, 0x5f
        /*0052*/ 	.short	0x0000


	//----- nvinfo : EIATTR_EXIT_INSTR_OFFSETS
	.align		4
        /*0054*/ 	.byte	0x04, 0x1c
        /*0056*/ 	.short	(.L_9302 - .L_9301)


	//   ....[0]....
.L_9301:
        /*0058*/ 	.word	0x000004f0


	//   ....[1]....
        /*005c*/ 	.word	0x00001030


	//   ....[2]....
        /*0060*/ 	.word	0x00001090


	//----- nvinfo : EIATTR_MAX_THREADS
	.align		4
.L_9302:
        /*0064*/ 	.byte	0x04, 0x05
        /*0066*/ 	.short	(.L_9304 - .L_9303)
.L_9303:
        /*0068*/ 	.word	0x00000080
        /*006c*/ 	.word	0x00000001
        /*0070*/ 	.word	0x00000001


	//----- nvinfo : EIATTR_CRS_STACK_SIZE
	.align		4
.L_9304:
        /*0074*/ 	.byte	0x04, 0x1e
        /*0076*/ 	.short	(.L_9306 - .L_9305)
.L_9305:
        /*0078*/ 	.word	0x00000000
.L_9306:


//--------------------- .nv.info._ZN2at6native29vectorized_elementwise_kernelILi8ENS0_13BinaryFunctorIssbZZZNS0_23logical_and_kernel_cudaERNS_14TensorIteratorEENKUlvE0_clEvENKUlvE3_clEvEUlssE_EESt5arrayIPcLm3EEEEviT0_T1_ --------------------------
	.section	.nv.info._ZN2at6native29vectorized_elementwise_kernelILi8ENS0_13BinaryFunctorIssbZZZNS0_23logical_and_kernel_cudaERNS_14TensorIteratorEENKUlvE0_clEvENKUlvE3_clEvEUlssE_EESt5arrayIPcLm3EEEEviT0_T1_,"",@"SHT_CUDA_INFO"
	.sectionflags	@""
	.align	4


	//----- nvinfo : EIATTR_CUDA_API_VERSION
	.align		4
        /*0000*/ 	.byte	0x04, 0x37
        /*0002*/ 	.short	(.L_9308 - .L_9307)
.L_9307:
        /*0004*/ 	.word	0x00000082


	//----- nvinfo : EIATTR_SW2861232_WAR
	.align		4
.L_9308:
        /*0008*/ 	.byte	0x01, 0x35
	.zero		2


	//----- nvinfo : EIATTR_PARAM_CBANK
	.align		4
        /*000c*/ 	.byte	0x04, 0x0a
        /*000e*/ 	.short	(.L_9310 - .L_9309)
	.align		4
.L_9309:
        /*0010*/ 	.word	index@(.nv.constant0._ZN2at6native29vectorized_elementwise_kernelILi8ENS0_13BinaryFunctorIssbZZZNS0_23logical_and_kernel_cudaERNS_14TensorIteratorEENKUlvE0_clEvENKUlvE3_clEvEUlssE_EESt5arrayIPcLm3EEEEviT0_T1_)
        /*0014*/ 	.short	0x0160
        /*0016*/ 	.short	0x0020


	//----- nvinfo : EIATTR_CBANK_PARAM_SIZE
	.align		4
.L_9310:
        /*0018*/ 	.byte	0x03, 0x19
        /*001a*/ 	.short	0x0020


	//----- nvinfo : EIATTR_KPARAM_INFO
	.align		4
        /*001c*/ 	.byte	0x04, 0x17
        /*001e*/ 	.short	(.L_9312 - .L_9311)
.L_9311:
        /*0020*/ 	.word	0x00000000
        /*0024*/ 	.short	0x0002
        /*0026*/ 	.short	0x0008
        /*0028*/ 	.byte	0x00, 0xf0, 0x61, 0x00


	//----- nvinfo : EIATTR_KPARAM_INFO
	.align		4
.L_9312:
        /*002c*/ 	.byte	0x04, 0x17
        /*002e*/ 	.short	(.L_9314 - .L_9313)
.L_9313:
        /*0030*/ 	.word	0x00000000
        /*0034*/ 	.short	0x0001
        /*0036*/ 	.short	0x0004
        /*0038*/ 	.byte	0x00, 0xf0, 0x05, 0x00


	//----- nvinfo : EIATTR_KPARAM_INFO
	.align		4
.L_9314:
        /*003c*/ 	.byte	0x04, 0x17
        /*003e*/ 	.short	(.L_9316 - .L_9315)
.L_9315:
        /*0040*/ 	.word	0x00000000
        /*0044*/ 	.short	0x0000
        /*0046*/ 	.short	0x0000
        /*0048*/ 	.byte	0x00, 0xf0, 0x11, 0x00


	//----- nvinfo : EIATTR_MAXREG_COUNT
	.align		4
.L_9316:
        /*004c*/ 	.byte	0x03, 0x1b
        /*004e*/ 	.short	0x00ff


	//----- nvinfo : EIATTR_MERCURY_ISA_VERSION
	.align		4
        /*0050*/ 	.byte	0x03, 0x5f
        /*0052*/ 	.short	0x0000


	//----- nvinfo : EIATTR_EXIT_INSTR_OFFSETS
	.align		4
        /*0054*/ 	.byte	0x04, 0x1c
        /*0056*/ 	.short	(.L_9318 - .L_9317)


	//   ....[0]....
.L_9317:
        /*0058*/ 	.word	0x00000010


	//----- nvinfo : EIATTR_MAX_THREADS
	.align		4
.L_9318:
        /*005c*/ 	.byte	0x04, 0x05
        /*005e*/ 	.short	(.L_9320 - .L_9319)
.L_9319:
        /*0060*/ 	.word	0x00000080
        /*0064*/ 	.word	0x00000001
        /*0068*/ 	.word	0x00000001
.L_9320:


//--------------------- .nv.info._ZN2at6native18elementwise_kernelILi128ELi4EZNS0_15gpu_kernel_implINS0_13AUnaryFunctorIllbZZZNS0_23logical_and_kernel_cudaERNS_14TensorIteratorEENKUlvE0_clEvENKUlvE2_clEvEUlllE_EEEEvRNS_18TensorIteratorBaseERKT_EUliE_EEviT1_ --------------------------
	.section	.nv.info._ZN2at6native18elementwise_kernelILi128ELi4EZNS0_15gpu_kernel_implINS0_13AUnaryFunctorIllbZZZNS0_23logical_and_kernel_cudaERNS_14TensorIteratorEENKUlvE0_clEvENKUlvE2_clEvEUlllE_EEEEvRNS_18TensorIteratorBaseERKT_EUliE_EEviT1_,"",@"SHT_CUDA_INFO"
	.sectionflags	@""
	.align	4


	//----- nvinfo : EIATTR_CUDA_API_VERSION
	.align		4
        /*0000*/ 	.byte	0x04, 0x37
        /*0002*/ 	.short	(.L_9322 - .L_9321)
.L_9321:
        /*0004*/ 	.word	0x00000082


	//----- nvinfo : EIATTR_SW2861232_WAR
	.align		4
.L_9322:
        /*0008*/ 	.byte	0x01, 0x35
	.zero		2


	//----- nvinfo : EIATTR_PARAM_CBANK
	.align		4
        /*000c*/ 	.byte	0x04, 0x0a
        /*000e*/ 	.short	(.L_9324 - .L_9323)
	.align		4
.L_9323:
        /*0010*/ 	.word	index@(.nv.constant0._ZN2at6native18elementwise_kernelILi128ELi4EZNS0_15gpu_kernel_implINS0_13AUnaryFunctorIllbZZZNS0_23logical_and_kernel_cudaERNS_14TensorIteratorEENKUlvE0_clEvENKUlvE2_clEvEUlllE_EEEEvRNS_18TensorIteratorBaseERKT_EUliE_EEviT1_)
        /*0014*/ 	.short	0x0160
        /*0016*/ 	.short	0x0230


	//----- nvinfo : EIATTR_CBANK_PARAM_SIZE
	.align		4
.L_9324:
        /*0018*/ 	.byte	0x03, 0x19
        /*001a*/ 	.short	0x0230


	//----- nvinfo : EIATTR_KPARAM_INFO
	.align		4
        /*001c*/ 	.byte	0x04, 0x17
        /*001e*/ 	.short	(.L_9326 - .L_9325)
.L_9325:
        /*0020*/ 	.word	0x00000000
        /*0024*/ 	.short	0x0001
        /*0026*/ 	.short	0x0008
        /*0028*/ 	.byte	0x00, 0xf0, 0xa1, 0x08


	//----- nvinfo : EIATTR_KPARAM_INFO
	.align		4
.L_9326:
        /*002c*/ 	.byte	0x04, 0x17
        /*002e*/ 	.short	(.L_9328 - .L_9327)
.L_9327:
        /*0030*/ 	.word	0x00000000
        /*0034*/ 	.short	0x0000
        /*0036*/ 	.short	0x0000
        /*0038*/ 	.byte	0x00, 0xf0, 0x11, 0x00


	//----- nvinfo : EIATTR_MAXREG_COUNT
	.align		4
.L_9328:
        /*003c*/ 	.byte	0x03, 0x1b
        /*003e*/ 	.short	0x0080


	//----- nvinfo : EIATTR_EXTERNS
	.align		4
        /*0040*/ 	.byte	0x04, 0x0f
        /*0042*/ 	.short	(.L_9330 - .L_9329)


	//   ....[0]....
	.align		4
.L_9329:
        /*0044*/ 	.word	index@(__assertfail)


	//----- nvinfo : EIATTR_MERCURY_ISA_VERSION
	.align		4
.L_9330:
        /*0048*/ 	.byte	0x03, 0x5f
        /*004a*/ 	.short	0x0000


	//----- nvinfo : EIATTR_SYSCALL_OFFSETS
	.align		4
        /*004c*/ 	.byte	0x04, 0x46
        /*004e*/ 	.short	(.L_9332 - .L_9331)


	//   ....[0]....
.L_9331:
        /*0050*/ 	.word	0x00001d10


	//   ....[1]....
        /*0054*/ 	.word	0x00002bc0


	//   ....[2]....
        /*0058*/ 	.word	0x00004900


	//   ....[3]....
        /*005c*/ 	.word	0x000057b0


	//   ....[4]....
        /*0060*/ 	.word	0x000074c0


	//   ....[5]....
        /*0064*/ 	.word	0x00008370


	//   ....[6]....
        /*0068*/ 	.word	0x0000a090


	//   ....[7]....
        /*006c*/ 	.word	0x0000af40


	//----- nvinfo : EIATTR_EXIT_INSTR_OFFSETS
	.align		4
.L_9332:
        /*0070*/ 	.byte	0x04, 0x1c
        /*0072*/ 	.short	(.L_9334 - .L_9333)


	//   ....[0]....
.L_9333:
        /*0074*/ 	.word	0x00008400


	//   ....[1]....
        /*0078*/ 	.word	0x0000a220


	//   ....[2]....
        /*007c*/ 	.word	0x0000a240


	//   ....[3]....
        /*0080*/ 	.word	0x0000a2d0


	//   ....[4]....
        /*0084*/ 	.word	0x0000a2f0


	//   ....[5]....
        /*0088*/ 	.word	0x0000a310


	//   ....[6]....
        /*008c*/ 	.word	0x0000a3a0


	//   ....[7]....
        /*0090*/ 	.word	0x0000a3e0


	//   ....[8]....
        /*0094*/ 	.word	0x0000a480


	//   ....[9]....
        /*0098*/ 	.word	0x0000a4d0


	//   ....[10]....
        /*009c*/ 	.word	0x0000a500


	//   ....[11]....
        /*00a0*/ 	.word	0x0000a5a0


	//   ....[12]....
        /*00a4*/ 	.word	0x0000a5e0


	//   ....[13]....
        /*00a8*/ 	.word	0x0000a770


	//   ....[14]....
        /*00ac*/ 	.word	0x0000a8d0


	//   ....[15]....
        /*00b0*/ 	.word	0x0000a910


	//   ....[16]....
        /*00b4*/ 	.word	0x0000a9b0


	//   ....[17]....
        /*00b8*/ 	.word	0x0000ab30


	//   ....[18]....
        /*00bc*/ 	.word	0x0000acb0


	//   ....[19]....
        /*00c0*/ 	.word	0x0000ae10


	//   ....[20]....
        /*00c4*/ 	.word	0x0000af50


	//   ....[21]....
        /*00c8*/ 	.word	0x0000af80


	//   ....[22]....
        /*00cc*/ 	.word	0x0000afa0


	//----- nvinfo : EIATTR_MAX_THREADS
	.align		4
.L_9334:
        /*00d0*/ 	.byte	0x04, 0x05
        /*00d2*/ 	.short	(.L_9336 - .L_9335)
.L_9335:
        /*00d4*/ 	.word	0x00000080
        /*00d8*/ 	.word	0x00000001
        /*00dc*/ 	.word	0x00000001


	//----- nvinfo : EIATTR_CRS_STACK_SIZE
	.align		4
.L_9336:
        /*00e0*/ 	.byte	0x04, 0x1e
        /*00e2*/ 	.short	(.L_9338 - .L_9337)
.L_9337:
        /*00e4*/ 	.word	0x00000000
.L_9338:


//--------------------- .nv.info._ZN2at6native27unrolled_elementwise_kernelINS0_13AUnaryFunctorIllbZZZNS0_23logical_and_kernel_cudaERNS_14TensorIteratorEENKUlvE0_clEvENKUlvE2_clEvEUlllE_EESt5arrayIPcLm2EELi4E23TrivialOffsetCalculatorILi1EjESD_NS0_6memory12LoadWithCastILi1EEENSE_13StoreWithCastILi1EEEEEviT_T0_T2_T3_T4_T5_ --------------------------
	.section	.nv.info._ZN2at6native27unrolled_elementwise_kernelINS0_13AUnaryFunctorIllbZZZNS0_23logical_and_kernel_cudaERNS_14TensorIteratorEENKUlvE0_clEvENKUlvE2_clEvEUlllE_EESt5arrayIPcLm2EELi4E23TrivialOffsetCalculatorILi1EjESD_NS0_6memory12LoadWithCastILi1EEENSE_13StoreWithCastILi1EEEEEviT_T0_T2_T3_T4_T5_,"",@"SHT_CUDA_INFO"
	.sectionflags	@""
	.align	4


	//----- nvinfo : EIATTR_CUDA_API_VERSION
	.align		4
        /*0000*/ 	.byte	0x04, 0x37
        /*0002*/ 	.short	(.L_9340 - .L_9339)
.L_9339:
        /*0004*/ 	.word	0x00000082


	//----- nvinfo : EIATTR_SW2861232_WAR
	.align		4
.L_9340:
        /*0008*/ 	.byte	0x01, 0x35
	.zero		2


	//----- nvinfo : EIATTR_PARAM_CBANK
	.align		4
        /*000c*/ 	.byte	0x04, 0x0a
        /*000e*/ 	.short	(.L_9342 - .L_9341)
	.align		4
.L_9341:
        /*0010*/ 	.word	index@(.nv.constant0._ZN2at6native27unrolled_elementwise_kernelINS0_13AUnaryFunctorIllbZZZNS0_23logical_and_kernel_cudaERNS_14TensorIteratorEENKUlvE0_clEvENKUlvE2_clEvEUlllE_EESt5arrayIPcLm2EELi4E23TrivialOffsetCalculatorILi1EjESD_NS0_6memory12LoadWithCastILi1EEENSE_13StoreWithCastILi1EEEEEviT_T0_T2_T3_T4_T5_)
        /*0014*/ 	.short	0x0160
        /*0016*/ 	.short	0x003c


	//----- nvinfo : EIATTR_CBANK_PARAM_SIZE
	.align		4
.L_9342:
        /*0018*/ 	.byte	0x03, 0x19
        /*001a*/ 	.short	0x003c


	//----- nvinfo : EIATTR_KPARAM_INFO
	.align		4
        /*001c*/ 	.byte	0x04, 0x17
        /*001e*/ 	.short	(.L_9344 - .L_9343)
.L_9343:
        /*0020*/ 	.word	0x00000000
        /*0024*/ 	.short	0x0006
        /*0026*/ 	.short	0x0034
        /*0028*/ 	.byte	0x00, 0xf0, 0x21, 0x00


	//----- nvinfo : EIATTR_KPARAM_INFO
	.align		4
.L_9344:
        /*002c*/ 	.byte	0x04, 0x17
        /*002e*/ 	.short	(.L_9346 - .L_9345)
.L_9345:
        /*0030*/ 	.word	0x00000000
        /*0034*/ 	.short	0x0005
        /*0036*/ 	.short	0x002c
        /*0038*/ 	.byte	0x00, 0xf0, 0x21, 0x00


	//----- nvinfo : EIATTR_KPARAM_INFO
	.align		4
.L_9346:
        /*003c*/ 	.byte	0x04, 0x17
        /*003e*/ 	.short	(.L_9348 - .L_9347)
.L_9347:
        /*0040*/ 	.word	0x00000000
        /*0044*/ 	.short	0x0004
        /*0046*/ 	.short	0x0029
        /*0048*/ 	.byte	0x00, 0xf0, 0x05, 0x00


	//----- nvinfo : EIATTR_KPARAM_INFO
	.align		4
.L_9348:
        /*004c*/ 	.byte	0x04, 0x17
        /*004e*/ 	.short	(.L_9350 - .L_9349)
.L_9349:
        /*0050*/ 	.word	0x00000000
        /*0054*/ 	.short	0x0003
        /*0056*/ 	.short	0x0028
        /*0058*/ 	.byte	0x00, 0xf0, 0x05, 0x00


	//----- nvinfo : EIATTR_KPARAM_INFO
	.align		4
.L_9350:
        /*005c*/ 	.byte	0x04, 0x17
        /*005e*/ 	.short	(.L_9352 - .L_9351)
.L_9351:
        /*0060*/ 	.word	0x00000000
        /*0064*/ 	.short	0x0002
        /*0066*/ 	.short	0x0018
        /*0068*/ 	.byte	0x00, 0xf0, 0x41, 0x00


	//----- nvinfo : EIATTR_KPARAM_INFO
	.align		4
.L_9352:
        /*006c*/ 	.byte	0x04, 0x17
        /*006e*/ 	.short	(.L_9354 - .L_9353)
.L_9353:
        /*0070*/ 	.word	0x00000000
        /*0074*/ 	.short	0x0001
        /*0076*/ 	.short	0x0008
        /*0078*/ 	.byte	0x00, 0xf0, 0x41, 0x00


	//----- nvinfo : EIATTR_KPARAM_INFO
	.align		4
.L_9354:
        /*007c*/ 	.byte	0x04, 0x17
        /*007e*/ 	.short	(.L_9356 - .L_9355)
.L_9355:
        /*0080*/ 	.word	0x00000000
        /*0084*/ 	.short	0x0000
        /*0086*/ 	.short	0x0000
        /*0088*/ 	.byte	0x00, 0xf0, 0x11, 0x00


	//----- nvinfo : EIATTR_MAXREG_COUNT
	.align		4
.L_9356:
        /*008c*/ 	.byte	0x03, 0x1b
        /*008e*/ 	.short	0x00ff


	//----- nvinfo : EIATTR_EXTERNS
	.align		4
        /*0090*/ 	.byte	0x04, 0x0f
        /*0092*/ 	.short	(.L_9358 - .L_9357)


	//   ....[0]....
	.align		4
.L_9357:
        /*0094*/ 	.word	index@(__assertfail)


	//----- nvinfo : EIATTR_MERCURY_ISA_VERSION
	.align		4
.L_9358:
        /*0098*/ 	.byte	0x03, 0x5f
        /*009a*/ 	.short	0x0000


	//----- nvinfo : EIATTR_SYSCALL_OFFSETS
	.align		4
        /*009c*/ 	.byte	0x04, 0x46
        /*009e*/ 	.short	(.L_9360 - .L_9359)


	//   ....[0]....
.L_9359:
        /*00a0*/ 	.word	0x00000f00


	//   ....[1]....
        /*00a4*/ 	.word	0x00001e10


	//   ....[2]....
        /*00a8*/ 	.word	0x00002d30


	//   ....[3]....
        /*00ac*/ 	.word	0x00003c20


	//   ....[4]....
        /*00b0*/ 	.word	0x00004d40


	//   ....[5]....
        /*00b4*/ 	.word	0x00005c50


	//   ....[6]....
        /*00b8*/ 	.word	0x00006b10


	//   ....[7]....
        /*00bc*/ 	.word	0x000079d0


	//----- nvinfo : EIATTR_EXIT_INSTR_OFFSETS
	.align		4
.L_9360:
        /*00c0*/ 	.byte	0x04, 0x1c
        /*00c2*/ 	.short	(.L_9362 - .L_9361)


	//   ....[0]....
.L_9361:
        /*00c4*/ 	.word	0x00006ba0


	//   ....[1]....
        /*00c8*/ 	.word	0x00006cb0


	//   ....[2]....
        /*00cc*/ 	.word	0x00006cd0


	//   ....[3]....
        /*00d0*/ 	.word	0x00006d60


	//   ....[4]....
        /*00d4*/ 	.word	0x00006d80


	//   ....[5]....
        /*00d8*/ 	.word	0x00006da0


	//   ....[6]....
        /*00dc*/ 	.word	0x00006e30


	//   ....[7]....
        /*00e0*/ 	.word	0x00006e70


	//   ....[8]....
        /*00e4*/ 	.word	0x00006f10


	//   ....[9]....
        /*00e8*/ 	.word	0x00006f60


	//   ....[10]....
        /*00ec*/ 	.word	0x00006f90


	//   ....[11]....
        /*00f0*/ 	.word	0x00007030


	//   ....[12]....
        /*00f4*/ 	.word	0x00007070


	//   ....[13]....
        /*00f8*/ 	.word	0x00007200


	//   ....[14]....
        /*00fc*/ 	.word	0x00007360


	//   ....[15]....
        /*0100*/ 	.word	0x000073a0


	//   ....[16]....
        /*0104*/ 	.word	0x00007440


	//   ....[17]....
        /*0108*/ 	.word	0x000075c0


	//   ....[18]....
        /*010c*/ 	.word	0x00007740


	//   ....[19]....
        /*0110*/ 	.word	0x000078a0


	//   ....[20]....
        /*0114*/ 	.word	0x000079e0


	//   ....[21]....
        /*0118*/ 	.word	0x00007a10


	//   ....[22]....
        /*011c*/ 	.word	0x00007a30


	//----- nvinfo : EIATTR_MAX_THREADS
	.align		4
.L_9362:
        /*0120*/ 	.byte	0x04, 0x05
        /*0122*/ 	.short	(.L_9364 - .L_9363)
.L_9363:
        /*0124*/ 	.word	0x00000080
        /*0128*/ 	.word	0x00000001
        /*012c*/ 	.word	0x00000001


	//----- nvinfo : EIATTR_CRS_STACK_SIZE
	.align		4
.L_9364:
        /*0130*/ 	.byte	0x04, 0x1e
        /*0132*/ 	.short	(.L_9366 - .L_9365)
.L_9365:
        /*0134*/ 	.word	0x00000000
.L_9366:


//--------------------- .nv.info._ZN2at6native18elementwise_kernelILi128ELi4EZNS0_22gpu_kernel_impl_nocastINS0_13AUnaryFunctorIllbZZZNS0_23logical_and_kernel_cudaERNS_14TensorIteratorEENKUlvE0_clEvENKUlvE2_clEvEUlllE_EEEEvRNS_18TensorIteratorBaseERKT_EUliE_EEviT1_ --------------------------
	.section	.nv.info._ZN2at6native18elementwise_kernelILi128ELi4EZNS0_22gpu_kernel_impl_nocastINS0_13AUnaryFunctorIllbZZZNS0_23logical_and_kernel_cudaERNS_14TensorIteratorEENKUlvE0_clEvENKUlvE2_clEvEUlllE_EEEEvRNS_18TensorIteratorBaseERKT_EUliE_EEviT1_,"",@"SHT_CUDA_INFO"
	.sectionflags	@""
	.align	4


	//----- nvinfo : EIATTR_CUDA_API_VERSION
	.align		4
        /*0000*/ 	.byte	0x04, 0x37
        /*0002*/ 	.short	(.L_9368 - .L_9367)
.L_9367:
        /*0004*/ 	.word	0x00000082


	//----- nvinfo : EIATTR_SW2861232_WAR
	.align		4
.L_9368:
        /*0008*/ 	.byte	0x01, 0x35
	.zero		2


	//----- nvinfo : EIATTR_PARAM_CBANK
	.align		4
        /*000c*/ 	.byte	0x04, 0x0a
        /*000e*/ 	.short	(.L_9370 - .L_9369)
	.align		4
.L_9369:
        /*0010*/ 	.word	index@(.nv.constant0._ZN2at6native18elementwise_kernelILi128ELi4EZNS0_22gpu_kernel_impl_nocastINS0_13AUnaryFunctorIllbZZZNS0_23logical_and_kernel_cudaERNS_14TensorIteratorEENKUlvE0_clEvENKUlvE2_clEvEUlllE_EEEEvRNS_18TensorIteratorBaseERKT_EUliE_EEviT1_)
        /*0014*/ 	.short	0x0160
        /*0016*/ 	.short	0x0228


	//----- nvinfo : EIATTR_CBANK_PARAM_SIZE
	.align		4
.L_9370:
        /*0018*/ 	.byte	0x03, 0x19
        /*001a*/ 	.short	0x0228


	//----- nvinfo : EIATTR_KPARAM_INFO
	.align		4
        /*001c*/ 	.byte	0x04, 0x17
        /*001e*/ 	.short	(.L_9372 - .L_9371)
.L_9371:
        /*0020*/ 	.word	0x00000000
        /*0024*/ 	.short	0x0001
        /*0026*/ 	.short	0x0008
        /*0028*/ 	.byte	0x00, 0xf0, 0x81, 0x08


	//----- nvinfo : EIATTR_KPARAM_INFO
	.align		4
.L_9372:
        /*002c*/ 	.byte	0x04, 0x17
        /*002e*/ 	.short	(.L_9374 - .L_9373)
.L_9373:
        /*0030*/ 	.word	0x00000000
        /*0034*/ 	.short	0x0000
        /*0036*/ 	.short	0x0000
        /*0038*/ 	.byte	0x00, 0xf0, 0x11, 0x00


	//----- nvinfo : EIATTR_MAXREG_COUNT
	.align		4
.L_9374:
        /*003c*/ 	.byte	0x03, 0x1b
        /*003e*/ 	.short	0x0080


	//----- nvinfo : EIATTR_MERCURY_ISA_VERSION
	.align		4
        /*0040*/ 	.byte	0x03, 0x5f
        /*0042*/ 	.short	0x0000


	//----- nvinfo : EIATTR_EXIT_INSTR_OFFSETS
	.align		4
        /*0044*/ 	.byte	0x04, 0x1c
        /*0046*/ 	.short	(.L_9376 - .L_9375)


	//   ....[0]....
.L_9375:
        /*0048*/ 	.word	0x00002dd0


	//   ....[1]....
        /*004c*/ 	.word	0x00003cc0


	//----- nvinfo : EIATTR_MAX_THREADS
	.align		4
.L_9376:
        /*0050*/ 	.byte	0x04, 0x05
        /*0052*/ 	.short	(.L_9378 - .L_9377)
.L_9377:
        /*0054*/ 	.word	0x00000080
        /*0058*/ 	.word	0x00000001
        /*005c*/ 	.word	0x00000001


	//----- nvinfo : EIATTR_CRS_STACK_SIZE
	.align		4
.L_9378:
        /*0060*/ 	.byte	0x04, 0x1e
        /*0062*/ 	.short	(.L_9380 - .L_9379)
.L_9379:
        /*0064*/ 	.word	0x00000000
.L_9380:


//--------------------- .nv.info._ZN2at6native27unrolled_elementwise_kernelINS0_13AUnaryFunctorIllbZZZNS0_23logical_and_kernel_cudaERNS_14TensorIteratorEENKUlvE0_clEvENKUlvE2_clEvEUlllE_EESt5arrayIPcLm2EELi4E23TrivialOffsetCalculatorILi1EjESD_NS0_6memory15LoadWithoutCastENSE_16StoreWithoutCastEEEviT_T0_T2_T3_T4_T5_ --------------------------
	.section	.nv.info._ZN2at6native27unrolled_elementwise_kernelINS0_13AUnaryFunctorIllbZZZNS0_23logical_and_kernel_cudaERNS_14TensorIteratorEENKUlvE0_clEvENKUlvE2_clEvEUlllE_EESt5arrayIPcLm2EELi4E23TrivialOffsetCalculatorILi1EjESD_NS0_6memory15LoadWithoutCastENSE_16StoreWithoutCastEEEviT_T0_T2_T3_T4_T5_,"",@"SHT_CUDA_INFO"
	.sectionflags	@""
	.align	4


	//----- nvinfo : EIATTR_CUDA_API_VERSION
	.align		4
        /*0000*/ 	.byte	0x04, 0x37
        /*0002*/ 	.short	(.L_9382 - .L_9381)
.L_9381:
        /*0004*/ 	.word	0x00000082


	//----- nvinfo : EIATTR_SW2861232_WAR
	.align		4
.L_9382:
        /*0008*/ 	.byte	0x01, 0x35
	.zero		2


	//----- nvinfo : EIATTR_PARAM_CBANK
	.align		4
        /*000c*/ 	.byte	0x04, 0x0a
        /*000e*/ 	.short	(.L_9384 - .L_9383)
	.align		4
.L_9383:
        /*0010*/ 	.word	index@(.nv.constant0._ZN2at6native27unrolled_elementwise_kernelINS0_13AUnaryFunctorIllbZZZNS0_23logical_and_kernel_cudaERNS_14TensorIteratorEENKUlvE0_clEvENKUlvE2_clEvEUlllE_EESt5arrayIPcLm2EELi4E23TrivialOffsetCalculatorILi1EjESD_NS0_6memory15LoadWithoutCastENSE_16StoreWithoutCastEEEviT_T0_T2_T3_T4_T5_)
        /*0014*/ 	.short	0x0160
        /*0016*/ 	.short	0x002c


	//----- nvinfo : EIATTR_CBANK_PARAM_SIZE
	.align		4
.L_9384:
        /*0018*/ 	.byte	0x03, 0x19
        /*001a*/ 	.short	0x002c


	//----- nvinfo : EIATTR_KPARAM_INFO
	.align		4
        /*001c*/ 	.byte	0x04, 0x17
        /*001e*/ 	.short	(.L_9386 - .L_9385)
.L_9385:
        /*0020*/ 	.word	0x00000000
        /*0024*/ 	.short	0x0006
        /*0026*/ 	.short	0x002b
        /*0028*/ 	.byte	0x00, 0xf0, 0x05, 0x00


	//----- nvinfo : EIATTR_KPARAM_INFO
	.align		4
.L_9386:
        /*002c*/ 	.byte	0x04, 0x17
        /*002e*/ 	.short	(.L_9388 - .L_9387)
.L_9387:
        /*0030*/ 	.word	0x00000000
        /*0034*/ 	.short	0x0005
        /*0036*/ 	.short	0x002a
        /*0038*/ 	.byte	0x00, 0xf0, 0x05, 0x00


	//----- nvinfo : EIATTR_KPARAM_INFO
	.align		4
.L_9388:
        /*003c*/ 	.byte	0x04, 0x17
        /*003e*/ 	.short	(.L_9390 - .L_9389)
.L_9389:
        /*0040*/ 	.word	0x00000000
        /*0044*/ 	.short	0x0004
        /*0046*/ 	.short	0x0029
        /*0048*/ 	.byte	0x00, 0xf0, 0x05, 0x00


	//----- nvinfo : EIATTR_KPARAM_INFO
	.align		4
.L_9390:
        /*004c*/ 	.byte	0x04, 0x17
        /*004e*/ 	.short	(.L_9392 - .L_9391)
.L_9391:
        /*0050*/ 	.word	0x00000000
        /*0054*/ 	.short	0x0003
        /*0056*/ 	.short	0x0028
        /*0058*/ 	.byte	0x00, 0xf0, 0x05, 0x00


	//----- nvinfo : EIATTR_KPARAM_INFO
	.align		4
.L_9392:
        /*005c*/ 	.byte	0x04, 0x17
        /*005e*/ 	.short	(.L_9394 - .L_9393)
.L_9393:
        /*0060*/ 	.word	0x00000000
        /*0064*/ 	.short	0x0002
        /*0066*/ 	.short	0x0018
        /*0068*/ 	.byte	0x00, 0xf0, 0x41, 0x00


	//----- nvinfo : EIATTR_KPARAM_INFO
	.align		4
.L_9394:
        /*006c*/ 	.byte	0x04, 0x17
        /*006e*/ 	.short	(.L_9396 - .L_9395)
.L_9395:
        /*0070*/ 	.word	0x00000000
        /*0074*/ 	.short	0x0001
        /*0076*/ 	.short	0x0008
        /*0078*/ 	.byte	0x00, 0xf0, 0x41, 0x00


	//----- nvinfo : EIATTR_KPARAM_INFO
	.align		4
.L_9396:
        /*007c*/ 	.byte	0x04, 0x17
        /*007e*/ 	.short	(.L_9398 - .L_9397)
.L_9397:
        /*0080*/ 	.word	0x00000000
        /*0084*/ 	.short	0x0000
        /*0086*/ 	.short	0x0000
        /*0088*/ 	.byte	0x00, 0xf0, 0x11, 0x00


	//----- nvinfo : EIATTR_MAXREG_COUNT
	.align		4
.L_9398:
        /*008c*/ 	.byte	0x03, 0x1b
        /*008e*/ 	.short	0x00ff


	//----- nvinfo : EIATTR_MERCURY_ISA_VERSION
	.align		4
        /*0090*/ 	.byte	0x03, 0x5f
        /*0092*/ 	.short	0x0000


	//----- nvinfo : EIATTR_EXIT_INSTR_OFFSETS
	.align		4
        /*0094*/ 	.byte	0x04, 0x1c
        /*0096*/ 	.short	(.L_9400 - .L_9399)


	//   ....[0]....
.L_9399:
        /*0098*/ 	.word	0x00000470


	//   ....[1]....
        /*009c*/ 	.word	0x000004e0


	//----- nvinfo : EIATTR_MAX_THREADS
	.align		4
.L_9400:
        /*00a0*/ 	.byte	0x04, 0x05
        /*00a2*/ 	.short	(.L_9402 - .L_9401)
.L_9401:
        /*00a4*/ 	.word	0x00000080
        /*00a8*/ 	.word	0x00000001
        /*00ac*/ 	.word	0x00000001


	//----- nvinfo : EIATTR_CRS_STACK_SIZE
	.align		4
.L_9402:
        /*00b0*/ 	.byte	0x04, 0x1e
        /*00b2*/ 	.short	(.L_9404 - .L_9403)
.L_9403:
        /*00b4*/ 	.word	0x00000000
.L_9404:


//--------------------- .nv.info._ZN2at6native29vectorized_elementwise_kernelILi2ENS0_13AUnaryFunctorIllbZZZNS0_23logical_and_kernel_cudaERNS_14TensorIteratorEENKUlvE0_clEvENKUlvE2_clEvEUlllE_EESt5arrayIPcLm2EEEEviT0_T1_ --------------------------
	.section	.nv.info._ZN2at6native29vectorized_elementwise_kernelILi2ENS0_13AUnaryFunctorIllbZZZNS0_23logical_and_kernel_cudaERNS_14TensorIteratorEENKUlvE0_clEvENKUlvE2_clEvEUlllE_EESt5arrayIPcLm2EEEEviT0_T1_,"",@"SHT_CUDA_INFO"
	.sectionflags	@""
	.align	4


	//----- nvinfo : EIATTR_CUDA_API_VERSION
	.align		4
        /*0000*/ 	.byte	0x04, 0x37
        /*0002*/ 	.short	(.L_9406 - .L_9405)
.L_9405:
        /*0004*/ 	.word	0x00000082


	//----- nvinfo : EIATTR_SW2861232_WAR
	.align		4
.L_9406:
        /*0008*/ 	.byte	0x01, 0x35
	.zero		2


	//----- nvinfo : EIATTR_PARAM_CBANK
	.align		4
        /*000c*/ 	.byte	0x04, 0x0a
        /*000e*/ 	.short	(.L_9408 - .L_9407)
	.align		4
.L_9407:
        /*0010*/ 	.word	index@(.nv.constant0._ZN2at6native29vectorized_elementwise_kernelILi2ENS0_13AUnaryFunctorIllbZZZNS0_23logical_and_kernel_cudaERNS_14TensorIteratorEENKUlvE0_clEvENKUlvE2_clEvEUlllE_EESt5arrayIPcLm2EEEEviT0_T1_)
        /*0014*/ 	.short	0x0160
        /*0016*/ 	.short	0x0028


	//----- nvinfo : EIATTR_CBANK_PARAM_SIZE
	.align		4
.L_9408:
        /*0018*/ 	.byte	0x03, 0x19
        /*001a*/ 	.short	0x0028


	//----- nvinfo : EIATTR_KPARAM_INFO
	.align		4
        /*001c*/ 	.byte	0x04, 0x17
        /*001e*/ 	.short	(.L_9410 - .L_9409)
.L_9409:
        /*0020*/ 	.word	0x00000000
        /*0024*/ 	.short	0x0002
        /*0026*/ 	.short	0x0018
        /*0028*/ 	.byte	0x00, 0xf0, 0x41, 0x00


	//----- nvinfo : EIATTR_KPARAM_INFO
	.align		4
.L_9410:
        /*002c*/ 	.byte	0x04, 0x17
        /*002e*/ 	.short	(.L_9412 - .L_9411)
.L_9411:
        /*0030*/ 	.word	0x00000000
        /*0034*/ 	.short	0x0001
        /*0036*/ 	.short	0x0008
        /*0038*/ 	.byte	0x00, 0xf0, 0x41, 0x00


	//----- nvinfo : EIATTR_KPARAM_INFO
	.align		4
.L_9412:
        /*003c*/ 	.byte	0x04, 0x17
        /*003e*/ 	.short	(.L_9414 - .L_9413)
.L_9413:
        /*0040*/ 	.word	0x00000000
        /*0044*/ 	.short	0x0000
        /*0046*/ 	.short	0x0000
        /*0048*/ 	.byte	0x00, 0xf0, 0x11, 0x00


	//----- nvinfo : EIATTR_MAXREG_COUNT
	.align		4
.L_9414:
        /*004c*/ 	.byte	0x03, 0x1b
        /*004e*/ 	.short	0x00ff


	//----- nvinfo : EIATTR_MERCURY_ISA_VERSION
	.align		4
        /*0050*/ 	.byte	0x03, 0x5f
        /*0052*/ 	.short	0x0000


	//----- nvinfo : EIATTR_EXIT_INSTR_OFFSETS
	.align		4
        /*0054*/ 	.byte	0x04, 0x1c
        /*0056*/ 	.short	(.L_9416 - .L_9415)


	//   ....[0]....
.L_9415:
        /*0058*/ 	.word	0x00000340


	//   ....[1]....
        /*005c*/ 	.word	0x00000c60


	//   ....[2]....
        /*0060*/ 	.word	0x00000cc0


	//----- nvinfo : EIATTR_MAX_THREADS
	.align		4
.L_9416:
        /*0064*/ 	.byte	0x04, 0x05
        /*0066*/ 	.short	(.L_9418 - .L_9417)
.L_9417:
        /*0068*/ 	.word	0x00000080
        /*006c*/ 	.word	0x00000001
        /*0070*/ 	.word	0x00000001


	//----- nvinfo : EIATTR_CRS_STACK_SIZE
	.align		4
.L_9418:
        /*0074*/ 	.byte	0x04, 0x1e
        /*0076*/ 	.short	(.L_9420 - .L_9419)
.L_9419:
        /*0078*/ 	.word	0x00000000
.L_9420:


//--------------------- .nv.info._ZN2at6native29vectorized_elementwise_kernelILi4ENS0_13AUnaryFunctorIllbZZZNS0_23logical_and_kernel_cudaERNS_14TensorIteratorEENKUlvE0_clEvENKUlvE2_clEvEUlllE_EESt5arrayIPcLm2EEEEviT0_T1_ --------------------------
	.section	.nv.info._ZN2at6native29vectorized_elementwise_kernelILi4ENS0_13AUnaryFunctorIllbZZZNS0_23logical_and_kernel_cudaERNS_14TensorIteratorEENKUlvE0_clEvENKUlvE2_clEvEUlllE_EESt5arrayIPcLm2EEEEviT0_T1_,"",@"SHT_CUDA_INFO"
	.sectionflags	@""
	.align	4


	//----- nvinfo : EIATTR_CUDA_API_VERSION
	.align		4
        /*0000*/ 	.byte	0x04, 0x37
        /*0002*/ 	.short	(.L_9422 - .L_9421)
.L_9421:
        /*0004*/ 	.word	0x00000082


	//----- nvinfo : EIATTR_SW2861232_WAR
	.align		4
.L_9422:
        /*0008*/ 	.byte	0x01, 0x35
	.zero		2


	//----- nvinfo : EIATTR_PARAM_CBANK
	.align		4
        /*000c*/ 	.byte	0x04, 0x0a
        /*000e*/ 	.short	(.L_9424 - .L_9423)
	.align		4
.L_9423:
        /*0010*/ 	.word	index@(.nv.constant0._ZN2at6native29vectorized_elementwise_kernelILi4ENS0_13AUnaryFunctorIllbZZZNS0_23logical_and_kernel_cudaERNS_14TensorIteratorEENKUlvE0_clEvENKUlvE2_clEvEUlllE_EESt5arrayIPcLm2EEEEviT0_T1_)
        /*0014*/ 	.short	0x0160
        /*0016*/ 	.short	0x0028


	//----- nvinfo : EIATTR_CBANK_PARAM_SIZE
	.align		4
.L_9424:
        /*0018*/ 	.byte	0x03, 0x19
        /*001a*/ 	.short	0x0028


	//----- nvinfo : EIATTR_KPARAM_INFO
	.align		4
        /*001c*/ 	.byte	0x04, 0x17
        /*001e*/ 	.short	(.L_9426 - .L_9425)
.L_9425:
        /*0020*/ 	.word	0x00000000
        /*0024*/ 	.short	0x0002
        /*0026*/ 	.short	0x0018
        /*0028*/ 	.byte	0x00, 0xf0, 0x41, 0x00


	//----- nvinfo : EIATTR_KPARAM_INFO
	.align		4
.L_9426:
        /*002c*/ 	.byte	0x04, 0x17
        /*002e*/ 	.short	(.L_9428 - .L_9427)
.L_9427:
        /*0030*/ 	.word	0x00000000
        /*0034*/ 	.short	0x0001
        /*0036*/ 	.short	0x0008
        /*0038*/ 	.byte	0x00, 0xf0, 0x41, 0x00


	//----- nvinfo : EIATTR_KPARAM_INFO
	.align		4
.L_9428:
        /*003c*/ 	.byte	0x04, 0x17
        /*003e*/ 	.short	(.L_9430 - .L_9429)
.L_9429:
        /*0040*/ 	.word	0x00000000
        /*0044*/ 	.short	0x0000
        /*0046*/ 	.short	0x0000
        /*0048*/ 	.byte	0x00, 0xf0, 0x11, 0x00


	//----- nvinfo : EIATTR_MAXREG_COUNT
	.align		4
.L_9430:
        /*004c*/ 	.byte	0x03, 0x1b
        /*004e*/ 	.short	0x00ff


	//----- nvinfo : EIATTR_MERCURY_ISA_VERSION
	.align		4
        /*0050*/ 	.byte	0x03, 0x5f
        /*0052*/ 	.short	0x0000


	//----- nvinfo : EIATTR_EXIT_INSTR_OFFSETS
	.align		4
        /*0054*/ 	.byte	0x04, 0x1c
        /*0056*/ 	.short	(.L_9432 - .L_9431)


	//   ....[0]....
.L_9431:
        /*0058*/ 	.word	0x00000340


	//   ....[1]....
        /*005c*/ 	.word	0x00000c60


	//   ....[2]....
        /*0060*/ 	.word	0x00000cc0


	//----- nvinfo : EIATTR_MAX_THREADS
	.align		4
.L_9432:
        /*0064*/ 	.byte	0x04, 0x05
        /*0066*/ 	.short	(.L_9434 - .L_9433)
.L_9433:
        /*0068*/ 	.word	0x00000080
        /*006c*/ 	.word	0x00000001
        /*0070*/ 	.word	0x00000001


	//----- nvinfo : EIATTR_CRS_STACK_SIZE
	.align		4
.L_9434:
        /*0074*/ 	.byte	0x04, 0x1e
        /*0076*/ 	.short	(.L_9436 - .L_9435)
.L_9435:
        /*0078*/ 	.word	0x00000000
.L_9436:


//--------------------- .nv.info._ZN2at6native29vectorized_elementwise_kernelILi8ENS0_13AUnaryFunctorIllbZZZNS0_23logical_and_kernel_cudaERNS_14TensorIteratorEENKUlvE0_clEvENKUlvE2_clEvEUlllE_EESt5arrayIPcLm2EEEEviT0_T1_ --------------------------
	.section	.nv.info._ZN2at6native29vectorized_elementwise_kernelILi8ENS0_13AUnaryFunctorIllbZZZNS0_23logical_and_kernel_cudaERNS_14TensorIteratorEENKUlvE0_clEvENKUlvE2_clEvEUlllE_EESt5arrayIPcLm2EEEEviT0_T1_,"",@"SHT_CUDA_INFO"
	.sectionflags	@""
	.align	4


	//----- nvinfo : EIATTR_CUDA_API_VERSION
	.align		4
        /*0000*/ 	.byte	0x04, 0x37
        /*0002*/ 	.short	(.L_9438 - .L_9437)
.L_9437:
        /*0004*/ 	.word	0x00000082


	//----- nvinfo : EIATTR_SW2861232_WAR
	.align		4
.L_9438:
        /*0008*/ 	.byte	0x01, 0x35
	.zero		2


	//----- nvinfo : EIATTR_PARAM_CBANK
	.align		4
        /*000c*/ 	.byte	0x04, 0x0a
        /*000e*/ 	.short	(.L_9440 - .L_9439)
	.align		4
.L_9439:
        /*0010*/ 	.word	index@(.nv.constant0._ZN2at6native29vectorized_elementwise_kernelILi8ENS0_13AUnaryFunctorIllbZZZNS0_23logical_and_kernel_cudaERNS_14TensorIteratorEENKUlvE0_clEvENKUlvE2_clEvEUlllE_EESt5arrayIPcLm2EEEEviT0_T1_)
        /*0014*/ 	.short	0x0160
        /*0016*/ 	.short	0x0028


	//----- nvinfo : EIATTR_CBANK_PARAM_SIZE
	.align		4
.L_9440:
        /*0018*/ 	.byte	0x03, 0x19
        /*001a*/ 	.short	0x0028


	//----- nvinfo : EIATTR_KPARAM_INFO
	.align		4
        /*001c*/ 	.byte	0x04, 0x17
        /*001e*/ 	.short	(.L_9442 - .L_9441)
.L_9441:
        /*0020*/ 	.word	0x00000000
        /*0024*/ 	.short	0x0002
        /*0026*/ 	.short	0x0018
        /*0028*/ 	.byte	0x00, 0xf0, 0x41, 0x00


	//----- nvinfo : EIATTR_KPARAM_INFO
	.align		4
.L_9442:
        /*002c*/ 	.byte	0x04, 0x17
        /*002e*/ 	.short	(.L_9444 - .L_9443)
.L_9443:
        /*0030*/ 	.word	0x00000000
        /*0034*/ 	.short	0x0001
        /*0036*/ 	.short	0x0008
        /*0038*/ 	.byte	0x00, 0xf0, 0x41, 0x00


	//----- nvinfo : EIATTR_KPARAM_INFO
	.align		4
.L_9444:
        /*003c*/ 	.byte	0x04, 0x17
        /*003e*/ 	.short	(.L_9446 - .L_9445)
.L_9445:
        /*0040*/ 	.word	0x00000000
        /*0044*/ 	.short	0x0000
        /*0046*/ 	.short	0x0000
        /*0048*/ 	.byte	0x00, 0xf0, 0x11, 0x00


	//----- nvinfo : EIATTR_MAXREG_COUNT
	.align		4
.L_9446:
        /*004c*/ 	.byte	0x03, 0x1b
        /*004e*/ 	.short	0x00ff


	//----- nvinfo : EIATTR_MERCURY_ISA_VERSION
	.align		4
        /*0050*/ 	.byte	0x03, 0x5f
        /*0052*/ 	.short	0x0000


	//----- nvinfo : EIATTR_EXIT_INSTR_OFFSETS
	.align		4
        /*0054*/ 	.byte	0x04, 0x1c
        /*0056*/ 	.short	(.L_9448 - .L_9447)


	//   ....[0]....
.L_9447:
        /*0058*/ 	.word	0x00000010


	//----- nvinfo : EIATTR_MAX_THREADS
	.align		4
.L_9448:
        /*005c*/ 	.byte	0x04, 0x05
        /*005e*/ 	.short	(.L_9450 - .L_9449)
.L_9449:
        /*0060*/ 	.word	0x00000080
        /*0064*/ 	.word	0x00000001
        /*0068*/ 	.word	0x00000001
.L_9450:


//--------------------- .nv.info._ZN2at6native18elementwise_kernelILi128ELi4EZNS0_15gpu_kernel_implINS0_13BinaryFunctorIllbZZZNS0_23logical_and_kernel_cudaERNS_14TensorIteratorEENKUlvE0_clEvENKUlvE2_clEvEUlllE_EEEEvRNS_18TensorIteratorBaseERKT_EUliE_EEviT1_ --------------------------
	.section	.nv.info._ZN2at6native18elementwise_kernelILi128ELi4EZNS0_15gpu_kernel_implINS0_13BinaryFunctorIllbZZZNS0_23logical_and_kernel_cudaERNS_14TensorIteratorEENKUlvE0_clEvENKUlvE2_clEvEUlllE_EEEEvRNS_18TensorIteratorBaseERKT_EUliE_EEviT1_,"",@"SHT_CUDA_INFO"
	.sectionflags	@""
	.align	4


	//----- nvinfo : EIATTR_CUDA_API_VERSION
	.align		4
        /*0000*/ 	.byte	0x04, 0x37
        /*0002*/ 	.short	(.L_9452 - .L_9451)
.L_9451:
        /*0004*/ 	.word	0x00000082


	//----- nvinfo : EIATTR_SW2861232_WAR
	.align		4
.L_9452:
        /*0008*/ 	.byte	0x01, 0x35
	.zero		2


	//----- nvinfo : EIATTR_PARAM_CBANK
	.align		4
        /*000c*/ 	.byte	0x04, 0x0a
        /*000e*/ 	.short	(.L_9454 - .L_9453)
	.align		4
.L_9453:
        /*0010*/ 	.word	index@(.nv.constant0._ZN2at6native18elementwise_kernelILi128ELi4EZNS0_15gpu_kernel_implINS0_13BinaryFunctorIllbZZZNS0_23logical_and_kernel_cudaERNS_14TensorIteratorEENKUlvE0_clEvENKUlvE2_clEvEUlllE_EEEEvRNS_18TensorIteratorBaseERKT_EUliE_EEviT1_)
        /*0014*/ 	.short	0x0160
        /*0016*/ 	.short	0x0290


	//----- nvinfo : EIATTR_CBANK_PARAM_SIZE
	.align		4
.L_9454:
        /*0018*/ 	.byte	0x03, 0x19
        /*001a*/ 	.short	0x0290


	//----- nvinfo : EIATTR_KPARAM_INFO
	.align		4
        /*001c*/ 	.byte	0x04, 0x17
        /*001e*/ 	.short	(.L_9456 - .L_9455)
.L_9455:
        /*0020*/ 	.word	0x00000000
        /*0024*/ 	.short	0x0001
        /*0026*/ 	.short	0x0008
        /*0028*/ 	.byte	0x00, 0xf0, 0x21, 0x0a


	//----- nvinfo : EIATTR_KPARAM_INFO
	.align		4
.L_9456:
        /*002c*/ 	.byte	0x04, 0x17
        /*002e*/ 	.short	(.L_9458 - .L_9457)
.L_9457:
        /*0030*/ 	.word	0x00000000
        /*0034*/ 	.short	0x0000
        /*0036*/ 	.short	0x0000
        /*0038*/ 	.byte	0x00, 0xf0, 0x11, 0x00


	//----- nvinfo : EIATTR_MAXREG_COUNT
	.align		4
.L_9458:
        /*003c*/ 	.byte	0x03, 0x1b
        /*003e*/ 	.short	0x0080


	//----- nvinfo : EIATTR_EXTERNS
	.align		4
        /*0040*/ 	.byte	0x04, 0x0f
        /*0042*/ 	.short	(.L_9460 - .L_9459)


	//   ....[0]....
	.align		4
.L_9459:
        /*0044*/ 	.word	index@(__assertfail)


	//----- nvinfo : EIATTR_MERCURY_ISA_VERSION
	.align		4
.L_9460:
        /*0048*/ 	.byte	0x03, 0x5f
        /*004a*/ 	.short	0x0000


	//----- nvinfo : EIATTR_SYSCALL_OFFSETS
	.align		4
        /*004c*/ 	.byte	0x04, 0x46
        /*004e*/ 	.short	(.L_9462 - .L_9461)


	//   ....[0]....
.L_9461:
        /*0050*/ 	.word	0x00001ec0


	//   ....[1]....
        /*0054*/ 	.word	0x00002d50


	//   ....[2]....
        /*0058*/ 	.word	0x00003c00


	//   ....[3]....
        /*005c*/ 	.word	0x00005af0


	//   ....[4]....
        /*0060*/ 	.word	0x00006980


	//   ....[5]....
        /*0064*/ 	.word	0x00007830


	//   ....[6]....
        /*0068*/ 	.word	0x000096f0


	//   ....[7]....
        /*006c*/ 	.word	0x0000a580


	//   ....[8]....
        /*0070*/ 	.word	0x0000b430


	//   ....[9]....
        /*0074*/ 	.word	0x0000d300


	//   ....[10]....
        /*0078*/ 	.word	0x0000e190


	//   ....[11]....
        /*007c*/ 	.word	0x0000f040


	//----- nvinfo : EIATTR_EXIT_INSTR_OFFSETS
	.align		4
.L_9462:
        /*0080*/ 	.byte	0x04, 0x1c
        /*0082*/ 	.short	(.L_9464 - .L_9463)


	//   ....[0]....
.L_9463:
        /*0084*/ 	.word	0x0000b4c0


	//   ....[1]....
        /*0088*/ 	.word	0x0000e320


	//   ....[2]....
        /*008c*/ 	.word	0x0000e340


	//   ....[3]....
        /*0090*/ 	.word	0x0000e3d0


	//   ....[4]....
        /*0094*/ 	.word	0x0000e3f0


	//   ....[5]....
        /*0098*/ 	.word	0x0000e410


	//   ....[6]....
        /*009c*/ 	.word	0x0000e4a0


	//   ....[7]....
        /*00a0*/ 	.word	0x0000e4e0


	//   ....[8]....
        /*00a4*/ 	.word	0x0000e580


	//   ....[9]....
        /*00a8*/ 	.word	0x0000e5d0


	//   ....[10]....
        /*00ac*/ 	.word	0x0000e600


	//   ....[11]....
        /*00b0*/ 	.word	0x0000e6a0


	//   ....[12]....
        /*00b4*/ 	.word	0x0000e6e0


	//   ....[13]....
        /*00b8*/ 	.word	0x0000e870


	//   ....[14]....
        /*00bc*/ 	.word	0x0000e9d0


	//   ....[15]....
        /*00c0*/ 	.word	0x0000ea10


	//   ....[16]....
        /*00c4*/ 	.word	0x0000eab0


	//   ....[17]....
        /*00c8*/ 	.word	0x0000ec30


	//   ....[18]....
        /*00cc*/ 	.word	0x0000edb0


	//   ....[19]....
        /*00d0*/ 	.word	0x0000ef10


	//   ....[20]....
        /*00d4*/ 	.word	0x0000f050


	//   ....[21]....
        /*00d8*/ 	.word	0x0000f080


	//   ....[22]....
        /*00dc*/ 	.word	0x0000f0a0


	//----- nvinfo : EIATTR_MAX_THREADS
	.align		4
.L_9464:
        /*00e0*/ 	.byte	0x04, 0x05
        /*00e2*/ 	.short	(.L_9466 - .L_9465)
.L_9465:
        /*00e4*/ 	.word	0x00000080
        /*00e8*/ 	.word	0x00000001
        /*00ec*/ 	.word	0x00000001


	//----- nvinfo : EIATTR_CRS_STACK_SIZE
	.align		4
.L_9466:
        /*00f0*/ 	.byte	0x04, 0x1e
        /*00f2*/ 	.short	(.L_9468 - .L_9467)
.L_9467:
        /*00f4*/ 	.word	0x00000000
.L_9468:


//--------------------- .nv.info._ZN2at6native27unrolled_elementwise_kernelINS0_13BinaryFunctorIllbZZZNS0_23logical_and_kernel_cudaERNS_14TensorIteratorEENKUlvE0_clEvENKUlvE2_clEvEUlllE_EESt5arrayIPcLm3EELi4E23TrivialOffsetCalculatorILi2EjESC_ILi1EjENS0_6memory12LoadWithCastILi2EEENSF_13StoreWithCastILi1EEEEEviT_T0_T2_T3_T4_T5_ --------------------------
	.section	.nv.info._ZN2at6native27unrolled_elementwise_kernelINS0_13BinaryFunctorIllbZZZNS0_23logical_and_kernel_cudaERNS_14TensorIteratorEENKUlvE0_clEvENKUlvE2_clEvEUlllE_EESt5arrayIPcLm3EELi4E23TrivialOffsetCalculatorILi2EjESC_ILi1EjENS0_6memory12LoadWithCastILi2EEENSF_13StoreWithCastILi1EEEEEviT_T0_T2_T3_T4_T5_,"",@"SHT_CUDA_INFO"
	.sectionflags	@""
	.align	4


	//----- nvinfo : EIATTR_CUDA_API_VERSION
	.align		4
        /*0000*/ 	.byte	0x04, 0x37
        /*0002*/ 	.short	(.L_9470 - .L_9469)
.L_9469:
        /*0004*/ 	.word	0x00000082


	//----- nvinfo : EIATTR_SW2861232_WAR
	.align		4
.L_9470:
        /*0008*/ 	.byte	0x01, 0x35
	.zero		2


	//----- nvinfo : EIATTR_PARAM_CBANK
	.align		4
        /*000c*/ 	.byte	0x04, 0x0a
        /*000e*/ 	.short	(.L_9472 - .L_9471)
	.align		4
.L_9471:
        /*0010*/ 	.word	index@(.nv.constant0._ZN2at6native27unrolled_elementwise_kernelINS0_13BinaryFunctorIllbZZZNS0_23logical_and_kernel_cudaERNS_14TensorIteratorEENKUlvE0_clEvENKUlvE2_clEvEUlllE_EESt5arrayIPcLm3EELi4E23TrivialOffsetCalculatorILi2EjESC_ILi1EjENS0_6memory12LoadWithCastILi2EEENSF_13StoreWithCastILi1EEEEEviT_T0_T2_T3_T4_T5_)
        /*0014*/ 	.short	0x0160
        /*0016*/ 	.short	0x0038


	//----- nvinfo : EIATTR_CBANK_PARAM_SIZE
	.align		4
.L_9472:
        /*0018*/ 	.byte	0x03, 0x19
        /*001a*/ 	.short	0x0038


	//----- nvinfo : EIATTR_KPARAM_INFO
	.align		4
        /*001c*/ 	.byte	0x04, 0x17
        /*001e*/ 	.short	(.L_9474 - .L_9473)
.L_9473:
        /*0020*/ 	.word	0x00000000
        /*0024*/ 	.short	0x0006
        /*0026*/ 	.short	0x0030
        /*0028*/ 	.byte	0x00, 0xf0, 0x21, 0x00


	//----- nvinfo : EIATTR_KPARAM_INFO
	.align		4
.L_9474:
        /*002c*/ 	.byte	0x04, 0x17
        /*002e*/ 	.short	(.L_9476 - .L_9475)
.L_9475:
        /*0030*/ 	.word	0x00000000
        /*0034*/ 	.short	0x0005
        /*0036*/ 	.short	0x0024
        /*0038*/ 	.byte	0x00, 0xf0, 0x31, 0x00


	//----- nvinfo : EIATTR_KPARAM_INFO
	.align		4
.L_9476:
        /*003c*/ 	.byte	0x04, 0x17
        /*003e*/ 	.short	(.L_9478 - .L_9477)
.L_9477:
        /*0040*/ 	.word	0x00000000
        /*0044*/ 	.short	0x0004
        /*0046*/ 	.short	0x0021
        /*0048*/ 	.byte	0x00, 0xf0, 0x05, 0x00


	//----- nvinfo : EIATTR_KPARAM_INFO
	.align		4
.L_9478:
        /*004c*/ 	.byte	0x04, 0x17
        /*004e*/ 	.short	(.L_9480 - .L_9479)
.L_9479:
        /*0050*/ 	.word	0x00000000
        /*0054*/ 	.short	0x0003
        /*0056*/ 	.short	0x0020
        /*0058*/ 	.byte	0x00, 0xf0, 0x05, 0x00


	//----- nvinfo : EIATTR_KPARAM_INFO
	.align		4
.L_9480:
        /*005c*/ 	.byte	0x04, 0x17
        /*005e*/ 	.short	(.L_9482 - .L_9481)
.L_9481:
        /*0060*/ 	.word	0x00000000
        /*0064*/ 	.short	0x0002
        /*0066*/ 	.short	0x0008
        /*0068*/ 	.byte	0x00, 0xf0, 0x61, 0x00


	//----- nvinfo : EIATTR_KPARAM_INFO
	.align		4
.L_9482:
        /*006c*/ 	.byte	0x04, 0x17
        /*006e*/ 	.short	(.L_9484 - .L_9483)
.L_9483:
        /*0070*/ 	.word	0x00000000
        /*0074*/ 	.short	0x0001
        /*0076*/ 	.short	0x0004
        /*0078*/ 	.byte	0x00, 0xf0, 0x05, 0x00


	//----- nvinfo : EIATTR_KPARAM_INFO
	.align		4
.L_9484:
        /*007c*/ 	.byte	0x04, 0x17
        /*007e*/ 	.short	(.L_9486 - .L_9485)
.L_9485:
        /*0080*/ 	.word	0x00000000
        /*0084*/ 	.short	0x0000
        /*0086*/ 	.short	0x0000
        /*0088*/ 	.byte	0x00, 0xf0, 0x11, 0x00


	//----- nvinfo : EIATTR_MAXREG_COUNT
	.align		4
.L_9486:
        /*008c*/ 	.byte	0x03, 0x1b
        /*008e*/ 	.short	0x00ff


	//----- nvinfo : EIATTR_EXTERNS
	.align		4
        /*0090*/ 	.byte	0x04, 0x0f
        /*0092*/ 	.short	(.L_9488 - .L_9487)


	//   ....[0]....
	.align		4
.L_9487:
        /*0094*/ 	.word	index@(__assertfail)


	//----- nvinfo : EIATTR_MERCURY_ISA_VERSION
	.align		4
.L_9488:
        /*0098*/ 	.byte	0x03, 0x5f
        /*009a*/ 	.short	0x0000


	//----- nvinfo : EIATTR_SYSCALL_OFFSETS
	.align		4
        /*009c*/ 	.byte	0x04, 0x46
        /*009e*/ 	.short	(.L_9490 - .L_9489)


	//   ....[0]....
.L_9489:
        /*00a0*/ 	.word	0x00000f20


	//   ....[1]....
        /*00a4*/ 	.word	0x00001db0


	//   ....[2]....
        /*00a8*/ 	.word	0x00002cc0


	//   ....[3]....
        /*00ac*/ 	.word	0x00003b50


	//   ....[4]....
        /*00b0*/ 	.word	0x00004a70


	//   ....[5]....
        /*00b4*/ 	.word	0x00005900


	//   ....[6]....
        /*00b8*/ 	.word	0x00006800


	//   ....[7]....
        /*00bc*/ 	.word	0x00007690


	//   ....[8]....
        /*00c0*/ 	.word	0x000086d0


	//   ....[9]....
        /*00c4*/ 	.word	0x000095a0


	//   ....[10]....
        /*00c8*/ 	.word	0x0000a460


	//   ....[11]....
        /*00cc*/ 	.word	0x0000b320


	//----- nvinfo : EIATTR_EXIT_INSTR_OFFSETS
	.align		4
.L_9490:
        /*00d0*/ 	.byte	0x04, 0x1c
        /*00d2*/ 	.short	(.L_9492 - .L_9491)


	//   ....[0]....
.L_9491:
        /*00d4*/ 	.word	0x0000a4f0


	//   ....[1]....
        /*00d8*/ 	.word	0x0000a600


	//   ....[2]....
        /*00dc*/ 	.word	0x0000a620


	//   ....[3]....
        /*00e0*/ 	.word	0x0000a6b0


	//   ....[4]....
        /*00e4*/ 	.word	0x0000a6d0


	//   ....[5]....
        /*00e8*/ 	.word	0x0000a6f0


	//   ....[6]....
        /*00ec*/ 	.word	0x0000a780


	//   ....[7]....
        /*00f0*/ 	.word	0x0000a7c0


	//   ....[8]....
        /*00f4*/ 	.word	0x0000a860


	//   ....[9]....
        /*00f8*/ 	.word	0x0000a8b0


	//   ....[10]....
        /*00fc*/ 	.word	0x0000a8e0


	//   ....[11]....
        /*0100*/ 	.word	0x0000a980


	//   ....[12]....
        /*0104*/ 	.word	0x0000a9c0


	//   ....[13]....
        /*0108*/ 	.word	0x0000ab50


	//   ....[14]....
        /*010c*/ 	.word	0x0000acb0


	//   ....[15]....
        /*0110*/ 	.word	0x0000acf0


	//   ....[16]....
        /*0114*/ 	.word	0x0000ad90


	//   ....[17]....
        /*0118*/ 	.word	0x0000af10


	//   ....[18]....
        /*011c*/ 	.word	0x0000b090


	//   ....[19]....
        /*0120*/ 	.word	0x0000b1f0


	//   ....[20]....
        /*0124*/ 	.word	0x0000b330


	//   ....[21]....
        /*0128*/ 	.word	0x0000b360


	//   ....[22]....
        /*012c*/ 	.word	0x0000b380


	//----- nvinfo : EIATTR_MAX_THREADS
	.align		4
.L_9492:
        /*0130*/ 	.byte	0x04, 0x05
        /*0132*/ 	.short	(.L_9494 - .L_9493)
.L_9493:
        /*0134*/ 	.word	0x00000080
        /*0138*/ 	.word	0x00000001
        /*013c*/ 	.word	0x00000001


	//----- nvinfo : EIATTR_CRS_STACK_SIZE
	.align		4
.L_9494:
        /*0140*/ 	.byte	0x04, 0x1e
        /*0142*/ 	.short	(.L_9496 - .L_9495)
.L_9495:
        /*0144*/ 	.word	0x00000000
.L_9496:


//--------------------- .nv.info._ZN2at6native18elementwise_kernelILi128ELi4EZNS0_22gpu_kernel_impl_nocastINS0_13BinaryFunctorIllbZZZNS0_23logical_and_kernel_cudaERNS_14TensorIteratorEENKUlvE0_clEvENKUlvE2_clEvEUlllE_EEEEvRNS_18TensorIteratorBaseERKT_EUliE_EEviT1_ --------------------------
	.section	.nv.info._ZN2at6native18elementwise_kernelILi128ELi4EZNS0_22gpu_kernel_impl_nocastINS0_13BinaryFunctorIllbZZZNS0_23logical_and_kernel_cudaERNS_14TensorIteratorEENKUlvE0_clEvENKUlvE2_clEvEUlllE_EEEEvRNS_18TensorIteratorBaseERKT_EUliE_EEviT1_,"",@"SHT_CUDA_INFO"
	.sectionflags	@""
	.align	4


	//----- nvinfo : EIATTR_CUDA_API_VERSION
	.align		4
        /*0000*/ 	.byte	0x04, 0x37
        /*0002*/ 	.short	(.L_9498 - .L_9497)
.L_9497:
        /*0004*/ 	.word	0x00000082


	//----- nvinfo : EIATTR_SW2861232_WAR
	.align		4
.L_9498:
        /*0008*/ 	.byte	0x01, 0x35
	.zero		2


	//----- nvinfo : EIATTR_PARAM_CBANK
	.align		4
        /*000c*/ 	.byte	0x04, 0x0a
        /*000e*/ 	.short	(.L_9500 - .L_9499)
	.align		4
.L_9499:
        /*0010*/ 	.word	index@(.nv.constant0._ZN2at6native18elementwise_kernelILi128ELi4EZNS0_22gpu_kernel_impl_nocastINS0_13BinaryFunctorIllbZZZNS0_23logical_and_kernel_cudaERNS_14TensorIteratorEENKUlvE0_clEvENKUlvE2_clEvEUlllE_EEEEvRNS_18TensorIteratorBaseERKT_EUliE_EEviT1_)
        /*0014*/ 	.short	0x0160
        /*0016*/ 	.short	0x0290


	//----- nvinfo : EIATTR_CBANK_PARAM_SIZE
	.align		4
.L_9500:
        /*0018*/ 	.byte	0x03, 0x19
        /*001a*/ 	.short	0x0290


	//----- nvinfo : EIATTR_KPARAM_INFO
	.align		4
        /*001c*/ 	.byte	0x04, 0x17
        /*001e*/ 	.short	(.L_9502 - .L_9501)
.L_9501:
        /*0020*/ 	.word	0x00000000
        /*0024*/ 	.short	0x0001
        /*0026*/ 	.short	0x0008
        /*0028*/ 	.byte	0x00, 0xf0, 0x21, 0x0a


	//----- nvinfo : EIATTR_KPARAM_INFO
	.align		4
.L_9502:
        /*002c*/ 	.byte	0x04, 0x17
        /*002e*/ 	.short	(.L_9504 - .L_9503)
.L_9503:
        /*0030*/ 	.word	0x00000000
        /*0034*/ 	.short	0x0000
        /*0036*/ 	.short	0x0000
        /*0038*/ 	.byte	0x00, 0xf0, 0x11, 0x00


	//----- nvinfo : EIATTR_MAXREG_COUNT
	.align		4
.L_9504:
        /*003c*/ 	.byte	0x03, 0x1b
        /*003e*/ 	.short	0x0080


	//----- nvinfo : EIATTR_MERCURY_ISA_VERSION
	.align		4
        /*0040*/ 	.byte	0x03, 0x5f
        /*0042*/ 	.short	0x0000


	//----- nvinfo : EIATTR_EXIT_INSTR_OFFSETS
	.align		4
        /*0044*/ 	.byte	0x04, 0x1c
        /*0046*/ 	.short	(.L_9506 - .L_9505)


	//   ....[0]....
.L_9505:
        /*0048*/ 	.word	0x00003350


	//   ....[1]....
        /*004c*/ 	.word	0x00004410


	//----- nvinfo : EIATTR_MAX_THREADS
	.align		4
.L_9506:
        /*0050*/ 	.byte	0x04, 0x05
        /*0052*/ 	.short	(.L_9508 - .L_9507)
.L_9507:
        /*0054*/ 	.word	0x00000080
        /*0058*/ 	.word	0x00000001
        /*005c*/ 	.word	0x00000001


	//----- nvinfo : EIATTR_CRS_STACK_SIZE
	.align		4
.L_9508:
        /*0060*/ 	.byte	0x04, 0x1e
        /*0062*/ 	.short	(.L_9510 - .L_9509)
.L_9509:
        /*0064*/ 	.word	0x00000000
.L_9510:


//--------------------- .nv.info._ZN2at6native27unrolled_elementwise_kernelINS0_13BinaryFunctorIllbZZZNS0_23logical_and_kernel_cudaERNS_14TensorIteratorEENKUlvE0_clEvENKUlvE2_clEvEUlllE_EESt5arrayIPcLm3EELi4E23TrivialOffsetCalculatorILi2EjESC_ILi1EjENS0_6memory15LoadWithoutCastENSF_16StoreWithoutCastEEEviT_T0_T2_T3_T4_T5_ --------------------------
	.section	.nv.info._ZN2at6native27unrolled_elementwise_kernelINS0_13BinaryFunctorIllbZZZNS0_23logical_and_kernel_cudaERNS_14TensorIteratorEENKUlvE0_clEvENKUlvE2_clEvEUlllE_EESt5arrayIPcLm3EELi4E23TrivialOffsetCalculatorILi2EjESC_ILi1EjENS0_6memory15LoadWithoutCastENSF_16StoreWithoutCastEEEviT_T0_T2_T3_T4_T5_,"",@"SHT_CUDA_INFO"
	.sectionflags	@""
	.align	4


	//----- nvinfo : EIATTR_CUDA_API_VERSION
	.align		4
        /*0000*/ 	.byte	0x04, 0x37
        /*0002*/ 	.short	(.L_9512 - .L_9511)
.L_9511:
        /*0004*/ 	.word	0x00000082


	//----- nvinfo : EIATTR_SW2861232_WAR
	.align		4
.L_9512:
        /*0008*/ 	.byte	0x01, 0x35
	.zero		2


	//----- nvinfo : EIATTR_PARAM_CBANK
	.align		4
        /*000c*/ 	.byte	0x04, 0x0a
        /*000e*/ 	.short	(.L_9514 - .L_9513)
	.align		4
.L_9513:
        /*0010*/ 	.word	index@(.nv.constant0._ZN2at6native27unrolled_elementwise_kernelINS0_13BinaryFunctorIllbZZZNS0_23logical_and_kernel_cudaERNS_14TensorIteratorEENKUlvE0_clEvENKUlvE2_clEvEUlllE_EESt5arrayIPcLm3EELi4E23TrivialOffsetCalculatorILi2EjESC_ILi1EjENS0_6memory15LoadWithoutCastENSF_16StoreWithoutCastEEEviT_T0_T2_T3_T4_T5_)
        /*0014*/ 	.short	0x0160
        /*0016*/ 	.short	0x0024


	//----- nvinfo : EIATTR_CBANK_PARAM_SIZE
	.align		4
.L_9514:
        /*0018*/ 	.byte	0x03, 0x19
        /*001a*/ 	.short	0x0024


	//----- nvinfo : EIATTR_KPARAM_INFO
	.align		4
        /*001c*/ 	.byte	0x04, 0x17
        /*001e*/ 	.short	(.L_9516 - .L_9515)
.L_9515:
        /*0020*/ 	.word	0x00000000
        /*0024*/ 	.short	0x0006
        /*0026*/ 	.short	0x0023
        /*0028*/ 	.byte	0x00, 0xf0, 0x05, 0x00


	//----- nvinfo : EIATTR_KPARAM_INFO
	.align		4
.L_9516:
        /*002c*/ 	.byte	0x04, 0x17
        /*002e*/ 	.short	(.L_9518 - .L_9517)
.L_9517:
        /*0030*/ 	.word	0x00000000
        /*0034*/ 	.short	0x0005
        /*0036*/ 	.short	0x0022
        /*0038*/ 	.byte	0x00, 0xf0, 0x05, 0x00


	//----- nvinfo : EIATTR_KPARAM_INFO
	.align		4
.L_9518:
        /*003c*/ 	.byte	0x04, 0x17
        /*003e*/ 	.short	(.L_9520 - .L_9519)
.L_9519:
        /*0040*/ 	.word	0x00000000
        /*0044*/ 	.short	0x0004
        /*0046*/ 	.short	0x0021
        /*0048*/ 	.byte	0x00, 0xf0, 0x05, 0x00


	//----- nvinfo : EIATTR_KPARAM_INFO
	.align		4
.L_9520:
        /*004c*/ 	.byte	0x04, 0x17
        /*004e*/ 	.short	(.L_9522 - .L_9521)
.L_9521:
        /*0050*/ 	.word	0x00000000
        /*0054*/ 	.short	0x0003
        /*0056*/ 	.short	0x0020
        /*0058*/ 	.byte	0x00, 0xf0, 0x05, 0x00


	//----- nvinfo : EIATTR_KPARAM_INFO
	.align		4
.L_9522:
        /*005c*/ 	.byte	0x04, 0x17
        /*005e*/ 	.short	(.L_9524 - .L_9523)
.L_9523:
        /*0060*/ 	.word	0x00000000
        /*0064*/ 	.short	0x0002
        /*0066*/ 	.short	0x0008
        /*0068*/ 	.byte	0x00, 0xf0, 0x61, 0x00


	//----- nvinfo : EIATTR_KPARAM_INFO
	.align		4
.L_9524:
        /*006c*/ 	.byte	0x04, 0x17
        /*006e*/ 	.short	(.L_9526 - .L_9525)
.L_9525:
        /*0070*/ 	.word	0x00000000
        /*0074*/ 	.short	0x0001
        /*0076*/ 	.short	0x0004
        /*0078*/ 	.byte	0x00, 0xf0, 0x05, 0x00


	//----- nvinfo : EIATTR_KPARAM_INFO
	.align		4
.L_9526:
        /*007c*/ 	.byte	0x04, 0x17
        /*007e*/ 	.short	(.L_9528 - .L_9527)
.L_9527:
        /*0080*/ 	.word	0x00000000
        /*0084*/ 	.short	0x0000
        /*0086*/ 	.short	0x0000
        /*0088*/ 	.byte	0x00, 0xf0, 0x11, 0x00


	//----- nvinfo : EIATTR_MAXREG_COUNT
	.align		4
.L_9528:
        /*008c*/ 	.byte	0x03, 0x1b
        /*008e*/ 	.short	0x00ff


	//----- nvinfo : EIATTR_MERCURY_ISA_VERSION
	.align		4
        /*0090*/ 	.byte	0x03, 0x5f
        /*0092*/ 	.short	0x0000


	//----- nvinfo : EIATTR_EXIT_INSTR_OFFSETS
	.align		4
        /*0094*/ 	.byte	0x04, 0x1c
        /*0096*/ 	.short	(.L_9530 - .L_9529)


	//   ....[0]....
.L_9529:
        /*0098*/ 	.word	0x000005e0


	//   ....[1]....
        /*009c*/ 	.word	0x00000650


	//----- nvinfo : EIATTR_MAX_THREADS
	.align		4
.L_9530:
        /*00a0*/ 	.byte	0x04, 0x05
        /*00a2*/ 	.short	(.L_9532 - .L_9531)
.L_9531:
        /*00a4*/ 	.word	0x00000080
        /*00a8*/ 	.word	0x00000001
        /*00ac*/ 	.word	0x00000001


	//----- nvinfo : EIATTR_CRS_STACK_SIZE
	.align		4
.L_9532:
        /*00b0*/ 	.byte	0x04, 0x1e
        /*00b2*/ 	.short	(.L_9534 - .L_9533)
.L_9533:
        /*00b4*/ 	.word	0x00000000
.L_9534:


//--------------------- .nv.info._ZN2at6native29vectorized_elementwise_kernelILi2ENS0_13BinaryFunctorIllbZZZNS0_23logical_and_kernel_cudaERNS_14TensorIteratorEENKUlvE0_clEvENKUlvE2_clEvEUlllE_EESt5arrayIPcLm3EEEEviT0_T1_ --------------------------
	.section	.nv.info._ZN2at6native29vectorized_elementwise_kernelILi2ENS0_13BinaryFunctorIllbZZZNS0_23logical_and_kernel_cudaERNS_14TensorIteratorEENKUlvE0_clEvENKUlvE2_clEvEUlllE_EESt5arrayIPcLm3EEEEviT0_T1_,"",@"SHT_CUDA_INFO"
	.sectionflags	@""
	.align	4


	//----- nvinfo : EIATTR_CUDA_API_VERSION
	.align		4
        /*0000*/ 	.byte	0x04, 0x37
        /*0002*/ 	.short	(.L_9536 - .L_9535)
.L_9535:
        /*0004*/ 	.word	0x00000082


	//----- nvinfo : EIATTR_SW2861232_WAR
	.align		4
.L_9536:
        /*0008*/ 	.byte	0x01, 0x35
	.zero		2


	//----- nvinfo : EIATTR_PARAM_CBANK
	.align		4
        /*000c*/ 	.byte	0x04, 0x0a
        /*000e*/ 	.short	(.L_9538 - .L_9537)
	.align		4
.L_9537:
        /*0010*/ 	.word	index@(.nv.constant0._ZN2at6native29vectorized_elementwise_kernelILi2ENS0_13BinaryFunctorIllbZZZNS0_23logical_and_kernel_cudaERNS_14TensorIteratorEENKUlvE0_clEvENKUlvE2_clEvEUlllE_EESt5arrayIPcLm3EEEEviT0_T1_)
        /*0014*/ 	.short	0x0160
        /*0016*/ 	.short	0x0020


	//----- nvinfo : EIATTR_CBANK_PARAM_SIZE
	.align		4
.L_9538:
        /*0018*/ 	.byte	0x03, 0x19
        /*001a*/ 	.short	0x0020


	//----- nvinfo : EIATTR_KPARAM_INFO
	.align		4
        /*001c*/ 	.byte	0x04, 0x17
        /*001e*/ 	.short	(.L_9540 - .L_9539)
.L_9539:
        /*0020*/ 	.word	0x00000000
        /*0024*/ 	.short	0x0002
        /*0026*/ 	.short	0x0008
        /*0028*/ 	.byte	0x00, 0xf0, 0x61, 0x00


	//----- nvinfo : EIATTR_KPARAM_INFO
	.align		4
.L_9540:
        /*002c*/ 	.byte	0x04, 0x17
        /*002e*/ 	.short	(.L_9542 - .L_9541)
.L_9541:
        /*0030*/ 	.word	0x00000000
        /*0034*/ 	.short	0x0001
        /*0036*/ 	.short	0x0004
        /*0038*/ 	.byte	0x00, 0xf0, 0x05, 0x00


	//----- nvinfo : EIATTR_KPARAM_INFO
	.align		4
.L_9542:
        /*003c*/ 	.byte	0x04, 0x17
        /*003e*/ 	.short	(.L_9544 - .L_9543)
.L_9543:
        /*0040*/ 	.word	0x00000000
        /*0044*/ 	.short	0x0000
        /*0046*/ 	.short	0x0000
        /*0048*/ 	.byte	0x00, 0xf0, 0x11, 0x00


	//----- nvinfo : EIATTR_MAXREG_COUNT
	.align		4
.L_9544:
        /*004c*/ 	.byte	0x03, 0x1b
        /*004e*/ 	.short	0x00ff


	//----- nvinfo : EIATTR_MERCURY_ISA_VERSION
	.align		4
        /*0050*/ 	.byte	0x03, 0x5f
        /*0052*/ 	.short	0x0000


	//----- nvinfo : EIATTR_EXIT_INSTR_OFFSETS
	.align		4
        /*0054*/ 	.byte	0x04, 0x1c
        /*0056*/ 	.short	(.L_9546 - .L_9545)


	//   ....[0]....
.L_9545:
        /*0058*/ 	.word	0x00000480


	//   ....[1]....
        /*005c*/ 	.word	0x00001100


	//   ....[2]....
        /*0060*/ 	.word	0x00001160


	//----- nvinfo : EIATTR_MAX_THREADS
	.align		4
.L_9546:
        /*0064*/ 	.byte	0x04, 0x05
        /*0066*/ 	.short	(.L_9548 - .L_9547)
.L_9547:
        /*0068*/ 	.word	0x00000080
        /*006c*/ 	.word	0x00000001
        /*0070*/ 	.word	0x00000001


	//----- nvinfo : EIATTR_CRS_STACK_SIZE
	.align		4
.L_9548:
        /*0074*/ 	.byte	0x04, 0x1e
        /*0076*/ 	.short	(.L_9550 - .L_9549)
.L_9549:
        /*0078*/ 	.word	0x00000000
.L_9550:


//--------------------- .nv.info._ZN2at6native29vectorized_elementwise_kernelILi4ENS0_13BinaryFunctorIllbZZZNS0_23logical_and_kernel_cudaERNS_14TensorIteratorEENKUlvE0_clEvENKUlvE2_clEvEUlllE_EESt5arrayIPcLm3EEEEviT0_T1_ --------------------------
	.section	.nv.info._ZN2at6native29vectorized_elementwise_kernelILi4ENS0_13BinaryFunctorIllbZZZNS0_23logical_and_kernel_cudaERNS_14TensorIteratorEENKUlvE0_clEvENKUlvE2_clEvEUlllE_EESt5arrayIPcLm3EEEEviT0_T1_,"",@"SHT_CUDA_INFO"
	.sectionflags	@""
	.align	4


	//----- nvinfo : EIATTR_CUDA_API_VERSION
	.align		4
        /*0000*/ 	.byte	0x04, 0x37
        /*0002*/ 	.short	(.L_9552 - .L_9551)
.L_9551:
        /*0004*/ 	.word	0x00000082


	//----- nvinfo : EIATTR_SW2861232_WAR
	.align		4
.L_9552:
        /*0008*/ 	.byte	0x01, 0x35
	.zero		2


	//----- nvinfo : EIATTR_PARAM_CBANK
	.align		4
        /*000c*/ 	.byte	0x04, 0x0a
        /*000e*/ 	.short	(.L_9554 - .L_9553)
	.align		4
.L_9553:
        /*0010*/ 	.word	index@(.nv.constant0._ZN2at6native29vectorized_elementwise_kernelILi4ENS0_13BinaryFunctorIllbZZZNS0_23logical_and_kernel_cudaERNS_14TensorIteratorEENKUlvE0_clEvENKUlvE2_clEvEUlllE_EESt5arrayIPcLm3EEEEviT0_T1_)
        /*0014*/ 	.short	0x0160
        /*0016*/ 	.short	0x0020


	//----- nvinfo : EIATTR_CBANK_PARAM_SIZE
	.align		4
.L_9554:
        /*0018*/ 	.byte	0x03, 0x19
        /*001a*/ 	.short	0x0020


	//----- nvinfo : EIATTR_KPARAM_INFO
	.align		4
        /*001c*/ 	.byte	0x04, 0x17
        /*001e*/ 	.short	(.L_9556 - .L_9555)
.L_9555:
        /*0020*/ 	.word	0x00000000
        /*0024*/ 	.short	0x0002
        /*0026*/ 	.short	0x0008
        /*0028*/ 	.byte	0x00, 0xf0, 0x61, 0x00


	//----- nvinfo : EIATTR_KPARAM_INFO
	.align		4
.L_9556:
        /*002c*/ 	.byte	0x04, 0x17
        /*002e*/ 	.short	(.L_9558 - .L_9557)
.L_9557:
        /*0030*/ 	.word	0x00000000
        /*0034*/ 	.short	0x0001
        /*0036*/ 	.short	0x0004
        /*0038*/ 	.byte	0x00, 0xf0, 0x05, 0x00


	//----- nvinfo : EIATTR_KPARAM_INFO
	.align		4
.L_9558:
        /*003c*/ 	.byte	0x04, 0x17
        /*003e*/ 	.short	(.L_9560 - .L_9559)
.L_9559:
        /*0040*/ 	.word	0x00000000
        /*0044*/ 	.short	0x0000
        /*0046*/ 	.short	0x0000
        /*0048*/ 	.byte	0x00, 0xf0, 0x11, 0x00


	//----- nvinfo : EIATTR_MAXREG_COUNT
	.align		4
.L_9560:
        /*004c*/ 	.byte	0x03, 0x1b
        /*004e*/ 	.short	0x00ff


	//----- nvinfo : EIATTR_MERCURY_ISA_VERSION
	.align		4
        /*0050*/ 	.byte	0x03, 0x5f
        /*0052*/ 	.short	0x0000


	//----- nvinfo : EIATTR_EXIT_INSTR_OFFSETS
	.align		4
        /*0054*/ 	.byte	0x04, 0x1c
        /*0056*/ 	.short	(.L_9562 - .L_9561)


	//   ....[0]....
.L_9561:
        /*0058*/ 	.word	0x00000480


	//   ....[1]....
        /*005c*/ 	.word	0x00001100


	//   ....[2]....
        /*0060*/ 	.word	0x00001160


	//----- nvinfo : EIATTR_MAX_THREADS
	.align		4
.L_9562:
        /*0064*/ 	.byte	0x04, 0x05
        /*0066*/ 	.short	(.L_9564 - .L_9563)
.L_9563:
        /*0068*/ 	.word	0x00000080
        /*006c*/ 	.word	0x00000001
        /*0070*/ 	.word	0x00000001


	//----- nvinfo : EIATTR_CRS_STACK_SIZE
	.align		4
.L_9564:
        /*0074*/ 	.byte	0x04, 0x1e
        /*0076*/ 	.short	(.L_9566 - .L_9565)
.L_9565:
        /*0078*/ 	.word	0x00000000
.L_9566:


//--------------------- .nv.info._ZN2at6native29vectorized_elementwise_kernelILi8ENS0_13BinaryFunctorIllbZZZNS0_23logical_and_kernel_cudaERNS_14TensorIteratorEENKUlvE0_clEvENKUlvE2_clEvEUlllE_EESt5arrayIPcLm3EEEEviT0_T1_ --------------------------
	.section	.nv.info._ZN2at6native29vectorized_elementwise_kernelILi8ENS0_13BinaryFunctorIllbZZZNS0_23logical_and_kernel_cudaERNS_14TensorIteratorEENKUlvE0_clEvENKUlvE2_clEvEUlllE_EESt5arrayIPcLm3EEEEviT0_T1_,"",@"SHT_CUDA_INFO"
	.sectionflags	@""
	.align	4


	//----- nvinfo : EIATTR_CUDA_API_VERSION
	.align		4
        /*0000*/ 	.byte	0x04, 0x37
        /*0002*/ 	.short	(.L_9568 - .L_9567)
.L_9567:
        /*0004*/ 	.word	0x00000082


	//----- nvinfo : EIATTR_SW2861232_WAR
	.align		4
.L_9568:
        /*0008*/ 	.byte	0x01, 0x35
	.zero		2


	//----- nvinfo : EIATTR_PARAM_CBANK
	.align		4
        /*000c*/ 	.byte	0x04, 0x0a
        /*000e*/ 	.short	(.L_9570 - .L_9569)
	.align		4
.L_9569:
        /*0010*/ 	.word	index@(.nv.constant0._ZN2at6native29vectorized_elementwise_kernelILi8ENS0_13BinaryFunctorIllbZZZNS0_23logical_and_kernel_cudaERNS_14TensorIteratorEENKUlvE0_clEvENKUlvE2_clEvEUlllE_EESt5arrayIPcLm3EEEEviT0_T1_)
        /*0014*/ 	.short	0x0160
        /*0016*/ 	.short	0x0020


	//----- nvinfo : EIATTR_CBANK_PARAM_SIZE
	.align		4
.L_9570:
        /*0018*/ 	.byte	0x03, 0x19
        /*001a*/ 	.short	0x0020


	//----- nvinfo : EIATTR_KPARAM_INFO
	.align		4
        /*001c*/ 	.byte	0x04, 0x17
        /*001e*/ 	.short	(.L_9572 - .L_9571)
.L_9571:
        /*0020*/ 	.word	0x00000000
        /*0024*/ 	.short	0x0002
        /*0026*/ 	.short	0x0008
        /*0028*/ 	.byte	0x00, 0xf0, 0x61, 0x00


	//----- nvinfo : EIATTR_KPARAM_INFO
	.align		4
.L_9572:
        /*002c*/ 	.byte	0x04, 0x17
        /*002e*/ 	.short	(.L_9574 - .L_9573)
.L_9573:
        /*0030*/ 	.word	0x00000000
        /*0034*/ 	.short	0x0001
        /*0036*/ 	.short	0x0004
        /*0038*/ 	.byte	0x00, 0xf0, 0x05, 0x00


	//----- nvinfo : EIATTR_KPARAM_INFO
	.align		4
.L_9574:
        /*003c*/ 	.byte	0x04, 0x17
        /*003e*/ 	.short	(.L_9576 - .L_9575)
.L_9575:
        /*0040*/ 	.word	0x00000000
        /*0044*/ 	.short	0x0000
        /*0046*/ 	.short	0x0000
        /*0048*/ 	.byte	0x00, 0xf0, 0x11, 0x00


	//----- nvinfo : EIATTR_MAXREG_COUNT
	.align		4
.L_9576:
        /*004c*/ 	.byte	0x03, 0x1b
        /*004e*/ 	.short	0x00ff


	//----- nvinfo : EIATTR_MERCURY_ISA_VERSION
	.align		4
        /*0050*/ 	.byte	0x03, 0x5f
        /*0052*/ 	.short	0x0000


	//----- nvinfo : EIATTR_EXIT_INSTR_OFFSETS
	.align		4
        /*0054*/ 	.byte	0x04, 0x1c
        /*0056*/ 	.short	(.L_9578 - .L_9577)


	//   ....[0]....
.L_9577:
        /*0058*/ 	.word	0x00000010


	//----- nvinfo : EIATTR_MAX_THREADS
	.align		4
.L_9578:
        /*005c*/ 	.byte	0x04, 0x05
        /*005e*/ 	.short	(.L_9580 - .L_9579)
.L_9579:
        /*0060*/ 	.word	0x00000080
        /*0064*/ 	.word	0x00000001
        /*0068*/ 	.word	0x00000001
.L_9580:


//--------------------- .nv.info._ZN2at6native18elementwise_kernelILi128ELi4EZNS0_15gpu_kernel_implINS0_13AUnaryFunctorIiibZZZNS0_23logical_and_kernel_cudaERNS_14TensorIteratorEENKUlvE0_clEvENKUlvE1_clEvEUliiE_EEEEvRNS_18TensorIteratorBaseERKT_EUliE_EEviT1_ --------------------------
	.section	.nv.info._ZN2at6native18elementwise_kernelILi128ELi4EZNS0_15gpu_kernel_implINS0_13AUnaryFunctorIiibZZZNS0_23logical_and_kernel_cudaERNS_14TensorIteratorEENKUlvE0_clEvENKUlvE1_clEvEUliiE_EEEEvRNS_18TensorIteratorBaseERKT_EUliE_EEviT1_,"",@"SHT_CUDA_INFO"
	.sectionflags	@""
	.align	4


	//----- nvinfo : EIATTR_CUDA_API_VERSION
	.align		4
        /*0000*/ 	.byte	0x04, 0x37
        /*0002*/ 	.short	(.L_9582 - .L_9581)
.L_9581:
        /*0004*/ 	.word	0x00000082


	//----- nvinfo : EIATTR_SW2861232_WAR
	.align		4
.L_9582:
        /*0008*/ 	.byte	0x01, 0x35
	.zero		2


	//----- nvinfo : EIATTR_PARAM_CBANK
	.align		4
        /*000c*/ 	.byte	0x04, 0x0a
        /*000e*/ 	.short	(.L_9584 - .L_9583)
	.align		4
.L_9583:
        /*0010*/ 	.word	index@(.nv.constant0._ZN2at6native18elementwise_kernelILi128ELi4EZNS0_15gpu_kernel_implINS0_13AUnaryFunctorIiibZZZNS0_23logical_and_kernel_cudaERNS_14TensorIteratorEENKUlvE0_clEvENKUlvE1_clEvEUliiE_EEEEvRNS_18TensorIteratorBaseERKT_EUliE_EEviT1_)
        /*0014*/ 	.short	0x0160
        /*0016*/ 	.short	0x0228


	//----- nvinfo : EIATTR_CBANK_PARAM_SIZE
	.align		4
.L_9584:
        /*0018*/ 	.byte	0x03, 0x19
        /*001a*/ 	.short	0x0228


	//----- nvinfo : EIATTR_KPARAM_INFO
	.align		4
        /*001c*/ 	.byte	0x04, 0x17
        /*001e*/ 	.short	(.L_9586 - .L_9585)
.L_9585:
        /*0020*/ 	.word	0x00000000
        /*0024*/ 	.short	0x0001
        /*0026*/ 	.short	0x0008
        /*0028*/ 	.byte	0x00, 0xf0, 0x81, 0x08


	//----- nvinfo : EIATTR_KPARAM_INFO
	.align		4
.L_9586:
        /*002c*/ 	.byte	0x04, 0x17
        /*002e*/ 	.short	(.L_9588 - .L_9587)
.L_9587:
        /*0030*/ 	.word	0x00000000
        /*0034*/ 	.short	0x0000
        /*0036*/ 	.short	0x0000
        /*0038*/ 	.byte	0x00, 0xf0, 0x11, 0x00


	//----- nvinfo : EIATTR_MAXREG_COUNT
	.align		4
.L_9588:
        /*003c*/ 	.byte	0x03, 0x1b
        /*003e*/ 	.short	0x0080


	//----- nvinfo : EIATTR_EXTERNS
	.align		4
        /*0040*/ 	.byte	0x04, 0x0f
        /*0042*/ 	.short	(.L_9590 - .L_9589)


	//   ....[0]....
	.align		4
.L_9589:
        /*0044*/ 	.word	index@(__assertfail)


	//----- nvinfo : EIATTR_MERCURY_ISA_VERSION
	.align		4
.L_9590:
        /*0048*/ 	.byte	0x03, 0x5f
        /*004a*/ 	.short	0x0000


	//----- nvinfo : EIATTR_SYSCALL_OFFSETS
	.align		4
        /*004c*/ 	.byte	0x04, 0x46
        /*004e*/ 	.short	(.L_9592 - .L_9591)


	//   ....[0]....
.L_9591:
        /*0050*/ 	.word	0x00001cc0


	//   ....[1]....
        /*0054*/ 	.word	0x00002b30


	//   ....[2]....
        /*0058*/ 	.word	0x00004820


	//   ....[3]....
        /*005c*/ 	.word	0x00005690


	//   ....[4]....
        /*0060*/ 	.word	0x00007350


	//   ....[5]....
        /*0064*/ 	.word	0x000081c0


	//   ....[6]....
        /*0068*/ 	.word	0x00009e90


	//   ....[7]....
        /*006c*/ 	.word	0x0000ad00


	//----- nvinfo : EIATTR_EXIT_INSTR_OFFSETS
	.align		4
.L_9592:
        /*0070*/ 	.byte	0x04, 0x1c
        /*0072*/ 	.short	(.L_9594 - .L_9593)


	//   ....[0]....
.L_9593:
        /*0074*/ 	.word	0x00008250


	//   ....[1]....
        /*0078*/ 	.word	0x00009fe0


	//   ....[2]....
        /*007c*/ 	.word	0x0000a000


	//   ....[3]....
        /*0080*/ 	.word	0x0000a090


	//   ....[4]....
        /*0084*/ 	.word	0x0000a0b0


	//   ....[5]....
        /*0088*/ 	.word	0x0000a0d0


	//   ....[6]....
        /*008c*/ 	.word	0x0000a160


	//   ....[7]....
        /*0090*/ 	.word	0x0000a1a0


	//   ....[8]....
        /*0094*/ 	.word	0x0000a240


	//   ....[9]....
        /*0098*/ 	.word	0x0000a290


	//   ....[10]....
        /*009c*/ 	.word	0x0000a2c0


	//   ....[11]....
        /*00a0*/ 	.word	0x0000a360


	//   ....[12]....
        /*00a4*/ 	.word	0x0000a3a0


	//   ....[13]....
        /*00a8*/ 	.word	0x0000a530


	//   ....[14]....
        /*00ac*/ 	.word	0x0000a690


	//   ....[15]....
        /*00b0*/ 	.word	0x0000a6d0


	//   ....[16]....
        /*00b4*/ 	.word	0x0000a770


	//   ....[17]....
        /*00b8*/ 	.word	0x0000a8f0


	//   ....[18]....
        /*00bc*/ 	.word	0x0000aa70


	//   ....[19]....
        /*00c0*/ 	.word	0x0000abd0


	//   ....[20]....
        /*00c4*/ 	.word	0x0000ad10


	//   ....[21]....
        /*00c8*/ 	.word	0x0000ad40


	//   ....[22]....
        /*00cc*/ 	.word	0x0000ad60


	//----- nvinfo : EIATTR_MAX_THREADS
	.align		4
.L_9594:
        /*00d0*/ 	.byte	0x04, 0x05
        /*00d2*/ 	.short	(.L_9596 - .L_9595)
.L_9595:
        /*00d4*/ 	.word	0x00000080
        /*00d8*/ 	.word	0x00000001
        /*00dc*/ 	.word	0x00000001


	//----- nvinfo : EIATTR_CRS_STACK_SIZE
	.align		4
.L_9596:
        /*00e0*/ 	.byte	0x04, 0x1e
        /*00e2*/ 	.short	(.L_9598 - .L_9597)
.L_9597:
        /*00e4*/ 	.word	0x00000000
.L_9598:


//--------------------- .nv.info._ZN2at6native27unrolled_elementwise_kernelINS0_13AUnaryFunctorIiibZZZNS0_23logical_and_kernel_cudaERNS_14TensorIteratorEENKUlvE0_clEvENKUlvE1_clEvEUliiE_EESt5arrayIPcLm2EELi4E23TrivialOffsetCalculatorILi1EjESD_NS0_6memory12LoadWithCastILi1EEENSE_13StoreWithCastILi1EEEEEviT_T0_T2_T3_T4_T5_ --------------------------
	.section	.nv.info._ZN2at6native27unrolled_elementwise_kernelINS0_13AUnaryFunctorIiibZZZNS0_23logical_and_kernel_cudaERNS_14TensorIteratorEENKUlvE0_clEvENKUlvE1_clEvEUliiE_EESt5arrayIPcLm2EELi4E23TrivialOffsetCalculatorILi1EjESD_NS0_6memory12LoadWithCastILi1EEENSE_13StoreWithCastILi1EEEEEviT_T0_T2_T3_T4_T5_,"",@"SHT_CUDA_INFO"
	.sectionflags	@""
	.align	4


	//----- nvinfo : EIATTR_CUDA_API_VERSION
	.align		4
        /*0000*/ 	.byte	0x04, 0x37
        /*0002*/ 	.short	(.L_9600 - .L_9599)
.L_9599:
        /*0004*/ 	.word	0x00000082


	//----- nvinfo : EIATTR_SW2861232_WAR
	.align		4
.L_9600:
        /*0008*/ 	.byte	0x01, 0x35
	.zero		2


	//----- nvinfo : EIATTR_PARAM_CBANK
	.align		4
        /*000c*/ 	.byte	0x04, 0x0a
        /*000e*/ 	.short	(.L_9602 - .L_9601)
	.align		4
.L_9601:
        /*0010*/ 	.word	index@(.nv.constant0._ZN2at6native27unrolled_elementwise_kernelINS0_13AUnaryFunctorIiibZZZNS0_23logical_and_kernel_cudaERNS_14TensorIteratorEENKUlvE0_clEvENKUlvE1_clEvEUliiE_EESt5arrayIPcLm2EELi4E23TrivialOffsetCalculatorILi1EjESD_NS0_6memory12LoadWithCastILi1EEENSE_13StoreWithCastILi1EEEEEviT_T0_T2_T3_T4_T5_)
        /*0014*/ 	.short	0x0160
        /*0016*/ 	.short	0x0034


	//----- nvinfo : EIATTR_CBANK_PARAM_SIZE
	.align		4
.L_9602:
        /*0018*/ 	.byte	0x03, 0x19
        /*001a*/ 	.short	0x0034


	//----- nvinfo : EIATTR_KPARAM_INFO
	.align		4
        /*001c*/ 	.byte	0x04, 0x17
        /*001e*/ 	.short	(.L_9604 - .L_9603)
.L_9603:
        /*0020*/ 	.word	0x00000000
        /*0024*/ 	.short	0x0006
        /*0026*/ 	.short	0x002c
        /*0028*/ 	.byte	0x00, 0xf0, 0x21, 0x00


	//----- nvinfo : EIATTR_KPARAM_INFO
	.align		4
.L_9604:
        /*002c*/ 	.byte	0x04, 0x17
        /*002e*/ 	.short	(.L_9606 - .L_9605)
.L_9605:
        /*0030*/ 	.word	0x00000000
        /*0034*/ 	.short	0x0005
        /*0036*/ 	.short	0x0024
        /*0038*/ 	.byte	0x00, 0xf0, 0x21, 0x00


	//----- nvinfo : EIATTR_KPARAM_INFO
	.align		4
.L_9606:
        /*003c*/ 	.byte	0x04, 0x17
        /*003e*/ 	.short	(.L_9608 - .L_9607)
.L_9607:
        /*0040*/ 	.word	0x00000000
        /*0044*/ 	.short	0x0004
        /*0046*/ 	.short	0x0021
        /*0048*/ 	.byte	0x00, 0xf0, 0x05, 0x00


	//----- nvinfo : EIATTR_KPARAM_INFO
	.align		4
.L_9608:
        /*004c*/ 	.byte	0x04, 0x17
        /*004e*/ 	.short	(.L_9610 - .L_9609)
.L_9609:
        /*0050*/ 	.word	0x00000000
        /*0054*/ 	.short	0x0003
        /*0056*/ 	.short	0x0020
        /*0058*/ 	.byte	0x00, 0xf0, 0x05, 0x00


	//----- nvinfo : EIATTR_KPARAM_INFO
	.align		4
.L_9610:
        /*005c*/ 	.byte	0x04, 0x17
        /*005e*/ 	.short	(.L_9612 - .L_9611)
.L_9611:
        /*0060*/ 	.word	0x00000000
        /*0064*/ 	.short	0x0002
        /*0066*/ 	.short	0x0010
        /*0068*/ 	.byte	0x00, 0xf0, 0x41, 0x00


	//----- nvinfo : EIATTR_KPARAM_INFO
	.align		4
.L_9612:
        /*006c*/ 	.byte	0x04, 0x17
        /*006e*/ 	.short	(.L_9614 - .L_9613)
.L_9613:
        /*0070*/ 	.word	0x00000000
        /*0074*/ 	.short	0x0001
        /*0076*/ 	.short	0x0004
        /*0078*/ 	.byte	0x00, 0xf0, 0x21, 0x00


	//----- nvinfo : EIATTR_KPARAM_INFO
	.align		4
.L_9614:
        /*007c*/ 	.byte	0x04, 0x17
        /*007e*/ 	.short	(.L_9616 - .L_9615)
.L_9615:
        /*0080*/ 	.word	0x00000000
        /*0084*/ 	.short	0x0000
        /*0086*/ 	.short	0x0000
        /*0088*/ 	.byte	0x00, 0xf0, 0x11, 0x00


	//----- nvinfo : EIATTR_MAXREG_COUNT
	.align		4
.L_9616:
        /*008c*/ 	.byte	0x03, 0x1b
        /*008e*/ 	.short	0x00ff


	//----- nvinfo : EIATTR_EXTERNS
	.align		4
        /*0090*/ 	.byte	0x04, 0x0f
        /*0092*/ 	.short	(.L_9618 - .L_9617)


	//   ....[0]....
	.align		4
.L_9617:
        /*0094*/ 	.word	index@(__assertfail)


	//----- nvinfo : EIATTR_MERCURY_ISA_VERSION
	.align		4
.L_9618:
        /*0098*/ 	.byte	0x03, 0x5f
        /*009a*/ 	.short	0x0000


	//----- nvinfo : EIATTR_SYSCALL_OFFSETS
	.align		4
        /*009c*/ 	.byte	0x04, 0x46
        /*009e*/ 	.short	(.L_9620 - .L_9619)


	//   ....[0]....
.L_9619:
        /*00a0*/ 	.word	0x00000eb0


	//   ....[1]....
        /*00a4*/ 	.word	0x00001d50


	//   ....[2]....
        /*00a8*/ 	.word	0x00002bf0


	//   ....[3]....
        /*00ac*/ 	.word	0x00003a60


	//   ....[4]....
        /*00b0*/ 	.word	0x000049e0


	//   ....[5]....
        /*00b4*/ 	.word	0x000058c0


	//   ....[6]....
        /*00b8*/ 	.word	0x00006790


	//   ....[7]....
        /*00bc*/ 	.word	0x00007650


	//----- nvinfo : EIATTR_EXIT_INSTR_OFFSETS
	.align		4
.L_9620:
        /*00c0*/ 	.byte	0x04, 0x1c
        /*00c2*/ 	.short	(.L_9622 - .L_9621)


	//   ....[0]....
.L_9621:
        /*00c4*/ 	.word	0x00006820


	//   ....[1]....
        /*00c8*/ 	.word	0x00006930


	//   ....[2]....
        /*00cc*/ 	.word	0x00006950


	//   ....[3]....
        /*00d0*/ 	.word	0x000069e0


	//   ....[4]....
        /*00d4*/ 	.word	0x00006a00


	//   ....[5]....
        /*00d8*/ 	.word	0x00006a20


	//   ....[6]....
        /*00dc*/ 	.word	0x00006ab0


	//   ....[7]....
        /*00e0*/ 	.word	0x00006af0


	//   ....[8]....
        /*00e4*/ 	.word	0x00006b90


	//   ....[9]....
        /*00e8*/ 	.word	0x00006be0


	//   ....[10]....
        /*00ec*/ 	.word	0x00006c10


	//   ....[11]....
        /*00f0*/ 	.word	0x00006cb0


	//   ....[12]....
        /*00f4*/ 	.word	0x00006cf0


	//   ....[13]....
        /*00f8*/ 	.word	0x00006e80


	//   ....[14]....
        /*00fc*/ 	.word	0x00006fe0


	//   ....[15]....
        /*0100*/ 	.word	0x00007020


	//   ....[16]....
        /*0104*/ 	.word	0x000070c0


	//   ....[17]....
        /*0108*/ 	.word	0x00007240


	//   ....[18]....
        /*010c*/ 	.word	0x000073c0


	//   ....[19]....
        /*0110*/ 	.word	0x00007520


	//   ....[20]....
        /*0114*/ 	.word	0x00007660


	//   ....[21]....
        /*0118*/ 	.word	0x00007690


	//   ....[22]....
        /*011c*/ 	.word	0x000076b0


	//----- nvinfo : EIATTR_MAX_THREADS
	.align		4
.L_9622:
        /*0120*/ 	.byte	0x04, 0x05
        /*0122*/ 	.short	(.L_9624 - .L_9623)
.L_9623:
        /*0124*/ 	.word	0x00000080
        /*0128*/ 	.word	0x00000001
        /*012c*/ 	.word	0x00000001


	//----- nvinfo : EIATTR_CRS_STACK_SIZE
	.align		4
.L_9624:
        /*0130*/ 	.byte	0x04, 0x1e
        /*0132*/ 	.short	(.L_9626 - .L_9625)
.L_9625:
        /*0134*/ 	.word	0x00000000
.L_9626:


//--------------------- .nv.info._ZN2at6native18elementwise_kernelILi128ELi4EZNS0_22gpu_kernel_impl_nocastINS0_13AUnaryFunctorIiibZZZNS0_23logical_and_kernel_cudaERNS_14TensorIteratorEENKUlvE0_clEvENKUlvE1_clEvEUliiE_EEEEvRNS_18TensorIteratorBaseERKT_EUliE_EEviT1_ --------------------------
	.section	.nv.info._ZN2at6native18elementwise_kernelILi128ELi4EZNS0_22gpu_kernel_impl_nocastINS0_13AUnaryFunctorIiibZZZNS0_23logical_and_kernel_cudaERNS_14TensorIteratorEENKUlvE0_clEvENKUlvE1_clEvEUliiE_EEEEvRNS_18TensorIteratorBaseERKT_EUliE_EEviT1_,"",@"SHT_CUDA_INFO"
	.sectionflags	@""
	.align	4


	//----- nvinfo : EIATTR_CUDA_API_VERSION
	.align		4
        /*0000*/ 	.byte	0x04, 0x37
        /*0002*/ 	.short	(.L_9628 - .L_9627)
.L_9627:
        /*0004*/ 	.word	0x00000082


	//----- nvinfo : EIATTR_SW2861232_WAR
	.align		4
.L_9628:
        /*0008*/ 	.byte	0x01, 0x35
	.zero		2


	//----- nvinfo : EIATTR_PARAM_CBANK
	.align		4
        /*000c*/ 	.byte	0x04, 0x0a
        /*000e*/ 	.short	(.L_9630 - .L_9629)
	.align		4
.L_9629:
        /*0010*/ 	.word	index@(.nv.constant0._ZN2at6native18elementwise_kernelILi128ELi4EZNS0_22gpu_kernel_impl_nocastINS0_13AUnaryFunctorIiibZZZNS0_23logical_and_kernel_cudaERNS_14TensorIteratorEENKUlvE0_clEvENKUlvE1_clEvEUliiE_EEEEvRNS_18TensorIteratorBaseERKT_EUliE_EEviT1_)
        /*0014*/ 	.short	0x0160
        /*0016*/ 	.short	0x0220


	//----- nvinfo : EIATTR_CBANK_PARAM_SIZE
	.align		4
.L_9630:
        /*0018*/ 	.byte	0x03, 0x19
        /*001a*/ 	.short	0x0220


	//----- nvinfo : EIATTR_KPARAM_INFO
	.align		4
        /*001c*/ 	.byte	0x04, 0x17
        /*001e*/ 	.short	(.L_9632 - .L_9631)
.L_9631:
        /*0020*/ 	.word	0x00000000
        /*0024*/ 	.short	0x0001
        /*0026*/ 	.short	0x0008
        /*0028*/ 	.byte	0x00, 0xf0, 0x61, 0x08


	//----- nvinfo : EIATTR_KPARAM_INFO
	.align		4
.L_9632:
        /*002c*/ 	.byte	0x04, 0x17
        /*002e*/ 	.short	(.L_9634 - .L_9633)
.L_9633:
        /*0030*/ 	.word	0x00000000
        /*0034*/ 	.short	0x0000
        /*0036*/ 	.short	0x0000
        /*0038*/ 	.byte	0x00, 0xf0, 0x11, 0x00


	//----- nvinfo : EIATTR_MAXREG_COUNT
	.align		4
.L_9634:
        /*003c*/ 	.byte	0x03, 0x1b
        /*003e*/ 	.short	0x0080


	//----- nvinfo : EIATTR_MERCURY_ISA_VERSION
	.align		4
        /*0040*/ 	.byte	0x03, 0x5f
        /*0042*/ 	.short	0x0000


	//----- nvinfo : EIATTR_EXIT_INSTR_OFFSETS
	.align		4
        /*0044*/ 	.byte	0x04, 0x1c
        /*0046*/ 	.short	(.L_9636 - .L_9635)


	//   ....[0]....
.L_9635:
        /*0048*/ 	.word	0x00002d70


	//   ....[1]....
        /*004c*/ 	.word	0x00003c40


	//----- nvinfo : EIATTR_MAX_THREADS
	.align		4
.L_9636:
        /*0050*/ 	.byte	0x04, 0x05
        /*0052*/ 	.short	(.L_9638 - .L_9637)
.L_9637:
        /*0054*/ 	.word	0x00000080
        /*0058*/ 	.word	0x00000001
        /*005c*/ 	.word	0x00000001


	//----- nvinfo : EIATTR_CRS_STACK_SIZE
	.align		4
.L_9638:
        /*0060*/ 	.byte	0x04, 0x1e
        /*0062*/ 	.short	(.L_9640 - .L_9639)
.L_9639:
        /*0064*/ 	.word	0x00000000
.L_9640:


//--------------------- .nv.info._ZN2at6native27unrolled_elementwise_kernelINS0_13AUnaryFunctorIiibZZZNS0_23logical_and_kernel_cudaERNS_14TensorIteratorEENKUlvE0_clEvENKUlvE1_clEvEUliiE_EESt5arrayIPcLm2EELi4E23TrivialOffsetCalculatorILi1EjESD_NS0_6memory15LoadWithoutCastENSE_16StoreWithoutCastEEEviT_T0_T2_T3_T4_T5_ --------------------------
	.section	.nv.info._ZN2at6native27unrolled_elementwise_kernelINS0_13AUnaryFunctorIiibZZZNS0_23logical_and_kernel_cudaERNS_14TensorIteratorEENKUlvE0_clEvENKUlvE1_clEvEUliiE_EESt5arrayIPcLm2EELi4E23TrivialOffsetCalculatorILi1EjESD_NS0_6memory15LoadWithoutCastENSE_16StoreWithoutCastEEEviT_T0_T2_T3_T4_T5_,"",@"SHT_CUDA_INFO"
	.sectionflags	@""
	.align	4


	//----- nvinfo : EIATTR_CUDA_API_VERSION
	.align		4
        /*0000*/ 	.byte	0x04, 0x37
        /*0002*/ 	.short	(.L_9642 - .L_9641)
.L_9641:
        /*0004*/ 	.word	0x00000082


	//----- nvinfo : EIATTR_SW2861232_WAR
	.align		4
.L_9642:
        /*0008*/ 	.byte	0x01, 0x35
	.zero		2


	//----- nvinfo : EIATTR_PARAM_CBANK
	.align		4
        /*000c*/ 	.byte	0x04, 0x0a
        /*000e*/ 	.short	(.L_9644 - .L_9643)
	.align		4
.L_9643:
        /*0010*/ 	.word	index@(.nv.constant0._ZN2at6native27unrolled_elementwise_kernelINS0_13AUnaryFunctorIiibZZZNS0_23logical_and_kernel_cudaERNS_14TensorIteratorEENKUlvE0_clEvENKUlvE1_clEvEUliiE_EESt5arrayIPcLm2EELi4E23TrivialOffsetCalculatorILi1EjESD_NS0_6memory15LoadWithoutCastENSE_16StoreWithoutCastEEEviT_T0_T2_T3_T4_T5_)
        /*0014*/ 	.short	0x0160
        /*0016*/ 	.short	0x0024


	//----- nvinfo : EIATTR_CBANK_PARAM_SIZE
	.align		4
.L_9644:
        /*0018*/ 	.byte	0x03, 0x19
        /*001a*/ 	.short	0x0024


	//----- nvinfo : EIATTR_KPARAM_INFO
	.align		4
        /*001c*/ 	.byte	0x04, 0x17
        /*001e*/ 	.short	(.L_9646 - .L_9645)
.L_9645:
        /*0020*/ 	.word	0x00000000
        /*0024*/ 	.short	0x0006
        /*0026*/ 	.short	0x0023
        /*0028*/ 	.byte	0x00, 0xf0, 0x05, 0x00


	//----- nvinfo : EIATTR_KPARAM_INFO
	.align		4
.L_9646:
        /*002c*/ 	.byte	0x04, 0x17
        /*002e*/ 	.short	(.L_9648 - .L_9647)
.L_9647:
        /*0030*/ 	.word	0x00000000
        /*0034*/ 	.short	0x0005
        /*0036*/ 	.short	0x0022
        /*0038*/ 	.byte	0x00, 0xf0, 0x05, 0x00


	//----- nvinfo : EIATTR_KPARAM_INFO
	.align		4
.L_9648:
        /*003c*/ 	.byte	0x04, 0x17
        /*003e*/ 	.short	(.L_9650 - .L_9649)
.L_9649:
        /*0040*/ 	.word	0x00000000
        /*0044*/ 	.short	0x0004
        /*0046*/ 	.short	0x0021
        /*0048*/ 	.byte	0x00, 0xf0, 0x05, 0x00


	//----- nvinfo : EIATTR_KPARAM_INFO
	.align		4
.L_9650:
        /*004c*/ 	.byte	0x04, 0x17
        /*004e*/ 	.short	(.L_9652 - .L_9651)
.L_9651:
        /*0050*/ 	.word	0x00000000
        /*0054*/ 	.short	0x0003
        /*0056*/ 	.short	0x0020
        /*0058*/ 	.byte	0x00, 0xf0, 0x05, 0x00


	//----- nvinfo : EIATTR_KPARAM_INFO
	.align		4
.L_9652:
        /*005c*/ 	.byte	0x04, 0x17
        /*005e*/ 	.short	(.L_9654 - .L_9653)
.L_9653:
        /*0060*/ 	.word	0x00000000
        /*0064*/ 	.short	0x0002
        /*0066*/ 	.short	0x0010
        /*0068*/ 	.byte	0x00, 0xf0, 0x41, 0x00


	//----- nvinfo : EIATTR_KPARAM_INFO
	.align		4
.L_9654:
        /*006c*/ 	.byte	0x04, 0x17
        /*006e*/ 	.short	(.L_9656 - .L_9655)
.L_9655:
        /*0070*/ 	.word	0x00000000
        /*0074*/ 	.short	0x0001
        /*0076*/ 	.short	0x0004
        /*0078*/ 	.byte	0x00, 0xf0, 0x21, 0x00


	//----- nvinfo : EIATTR_KPARAM_INFO
	.align		4
.L_9656:
        /*007c*/ 	.byte	0x04, 0x17
        /*007e*/ 	.short	(.L_9658 - .L_9657)
.L_9657:
        /*0080*/ 	.word	0x00000000
        /*0084*/ 	.short	0x0000
        /*0086*/ 	.short	0x0000
        /*0088*/ 	.byte	0x00, 0xf0, 0x11, 0x00


	//----- nvinfo : EIATTR_MAXREG_COUNT
	.align		4
.L_9658:
        /*008c*/ 	.byte	0x03, 0x1b
        /*008e*/ 	.short	0x00ff


	//----- nvinfo : EIATTR_MERCURY_ISA_VERSION
	.align		4
        /*0090*/ 	.byte	0x03, 0x5f
        /*0092*/ 	.short	0x0000


	//----- nvinfo : EIATTR_EXIT_INSTR_OFFSETS
	.align		4
        /*0094*/ 	.byte	0x04, 0x1c
        /*0096*/ 	.short	(.L_9660 - .L_9659)


	//   ....[0]....
.L_9659:
        /*0098*/ 	.word	0x000003e0


	//   ....[1]....
        /*009c*/ 	.word	0x00000460


	//----- nvinfo : EIATTR_MAX_THREADS
	.align		4
.L_9660:
        /*00a0*/ 	.byte	0x04, 0x05
        /*00a2*/ 	.short	(.L_9662 - .L_9661)
.L_9661:
        /*00a4*/ 	.word	0x00000080
        /*00a8*/ 	.word	0x00000001
        /*00ac*/ 	.word	0x00000001


	//----- nvinfo : EIATTR_CRS_STACK_SIZE
	.align		4
.L_9662:
        /*00b0*/ 	.byte	0x04, 0x1e
        /*00b2*/ 	.short	(.L_9664 - .L_9663)
.L_9663:
        /*00b4*/ 	.word	0x00000000
.L_9664:


//--------------------- .nv.info._ZN2at6native29vectorized_elementwise_kernelILi2ENS0_13AUnaryFunctorIiibZZZNS0_23logical_and_kernel_cudaERNS_14TensorIteratorEENKUlvE0_clEvENKUlvE1_clEvEUliiE_EESt5arrayIPcLm2EEEEviT0_T1_ --------------------------
	.section	.nv.info._ZN2at6native29vectorized_elementwise_kernelILi2ENS0_13AUnaryFunctorIiibZZZNS0_23logical_and_kernel_cudaERNS_14TensorIteratorEENKUlvE0_clEvENKUlvE1_clEvEUliiE_EESt5arrayIPcLm2EEEEviT0_T1_,"",@"SHT_CUDA_INFO"
	.sectionflags	@""
	.align	4


	//----- nvinfo : EIATTR_CUDA_API_VERSION
	.align		4
        /*0000*/ 	.byte	0x04, 0x37
        /*0002*/ 	.short	(.L_9666 - .L_9665)
.L_9665:
        /*0004*/ 	.word	0x00000082


	//----- nvinfo : EIATTR_SW2861232_WAR
	.align		4
.L_9666:
        /*0008*/ 	.byte	0x01, 0x35
	.zero		2


	//----- nvinfo : EIATTR_PARAM_CBANK
	.align		4
        /*000c*/ 	.byte	0x04, 0x0a
        /*000e*/ 	.short	(.L_9668 - .L_9667)
	.align		4
.L_9667:
        /*0010*/ 	.word	index@(.nv.constant0._ZN2at6native29vectorized_elementwise_kernelILi2ENS0_13AUnaryFunctorIiibZZZNS0_23logical_and_kernel_cudaERNS_14TensorIteratorEENKUlvE0_clEvENKUlvE1_clEvEUliiE_EESt5arrayIPcLm2EEEEviT0_T1_)
        /*0014*/ 	.short	0x0160
        /*0016*/ 	.short	0x0020


	//----- nvinfo : EIATTR_CBANK_PARAM_SIZE
	.align		4
.L_9668:
        /*0018*/ 	.byte	0x03, 0x19
        /*001a*/ 	.short	0x0020


	//----- nvinfo : EIATTR_KPARAM_INFO
	.align		4
        /*001c*/ 	.byte	0x04, 0x17
        /*001e*/ 	.short	(.L_9670 - .L_9669)
.L_9669:
        /*0020*/ 	.word	0x00000000
        /*0024*/ 	.short	0x0002
        /*0026*/ 	.short	0x0010
        /*0028*/ 	.byte	0x00, 0xf0, 0x41, 0x00


	//----- nvinfo : EIATTR_KPARAM_INFO
	.align		4
.L_9670:
        /*002c*/ 	.byte	0x04, 0x17
        /*002e*/ 	.short	(.L_9672 - .L_9671)
.L_9671:
        /*0030*/ 	.word	0x00000000
        /*0034*/ 	.short	0x0001
        /*0036*/ 	.short	0x0004
        /*0038*/ 	.byte	0x00, 0xf0, 0x21, 0x00


	//----- nvinfo : EIATTR_KPARAM_INFO
	.align		4
.L_9672:
        /*003c*/ 	.byte	0x04, 0x17
        /*003e*/ 	.short	(.L_9674 - .L_9673)
.L_9673:
        /*0040*/ 	.word	0x00000000
        /*0044*/ 	.short	0x0000
        /*0046*/ 	.short	0x0000
        /*0048*/ 	.byte	0x00, 0xf0, 0x11, 0x00


	//----- nvinfo : EIATTR_MAXREG_COUNT
	.align		4
.L_9674:
        /*004c*/ 	.byte	0x03, 0x1b
        /*004e*/ 	.short	0x00ff


	//----- nvinfo : EIATTR_MERCURY_ISA_VERSION
	.align		4
        /*0050*/ 	.byte	0x03, 0x5f
        /*0052*/ 	.short	0x0000


	//----- nvinfo : EIATTR_EXIT_INSTR_OFFSETS
	.align		4
        /*0054*/ 	.byte	0x04, 0x1c
        /*0056*/ 	.short	(.L_9676 - .L_9675)


	//   ....[0]....
.L_9675:
        /*0058*/ 	.word	0x000002b0


	//   ....[1]....
        /*005c*/ 	.word	0x00000ab0


	//   ....[2]....
        /*0060*/ 	.word	0x00000b10


	//----- nvinfo : EIATTR_MAX_THREADS
	.align		4
.L_9676:
        /*0064*/ 	.byte	0x04, 0x05
        /*0066*/ 	.short	(.L_9678 - .L_9677)
.L_9677:
        /*0068*/ 	.word	0x00000080
        /*006c*/ 	.word	0x00000001
        /*0070*/ 	.word	0x00000001


	//----- nvinfo : EIATTR_CRS_STACK_SIZE
	.align		4
.L_9678:
        /*0074*/ 	.byte	0x04, 0x1e
        /*0076*/ 	.short	(.L_9680 - .L_9679)
.L_9679:
        /*0078*/ 	.word	0x00000000
.L_9680:


//--------------------- .nv.info._ZN2at6native29vectorized_elementwise_kernelILi4ENS0_13AUnaryFunctorIiibZZZNS0_23logical_and_kernel_cudaERNS_14TensorIteratorEENKUlvE0_clEvENKUlvE1_clEvEUliiE_EESt5arrayIPcLm2EEEEviT0_T1_ --------------------------
	.section	.nv.info._ZN2at6native29vectorized_elementwise_kernelILi4ENS0_13AUnaryFunctorIiibZZZNS0_23logical_and_kernel_cudaERNS_14TensorIteratorEENKUlvE0_clEvENKUlvE1_clEvEUliiE_EESt5arrayIPcLm2EEEEviT0_T1_,"",@"SHT_CUDA_INFO"
	.sectionflags	@""
	.align	4


	//----- nvinfo : EIATTR_CUDA_API_VERSION
	.align		4
        /*0000*/ 	.byte	0x04, 0x37
        /*0002*/ 	.short	(.L_9682 - .L_9681)
.L_9681:
        /*0004*/ 	.word	0x00000082


	//----- nvinfo : EIATTR_SW2861232_WAR
	.align		4
.L_9682:
        /*0008*/ 	.byte	0x01, 0x35
	.zero		2


	//----- nvinfo : EIATTR_PARAM_CBANK
	.align		4
        /*000c*/ 	.byte	0x04, 0x0a
        /*000e*/ 	.short	(.L_9684 - .L_9683)
	.align		4
.L_9683:
        /*0010*/ 	.word	index@(.nv.constant0._ZN2at6native29vectorized_elementwise_kernelILi4ENS0_13AUnaryFunctorIiibZZZNS0_23logical_and_kernel_cudaERNS_14TensorIteratorEENKUlvE0_clEvENKUlvE1_clEvEUliiE_EESt5arrayIPcLm2EEEEviT0_T1_)
        /*0014*/ 	.short	0x0160
        /*0016*/ 	.short	0x0020


	//----- nvinfo : EIATTR_CBANK_PARAM_SIZE
	.align		4
.L_9684:
        /*0018*/ 	.byte	0x03, 0x19
        /*001a*/ 	.short	0x0020


	//----- nvinfo : EIATTR_KPARAM_INFO
	.align		4
        /*001c*/ 	.byte	0x04, 0x17
        /*001e*/ 	.short	(.L_9686 - .L_9685)
.L_9685:
        /*0020*/ 	.word	0x00000000
        /*0024*/ 	.short	0x0002
        /*0026*/ 	.short	0x0010
        /*0028*/ 	.byte	0x00, 0xf0, 0x41, 0x00


	//----- nvinfo : EIATTR_KPARAM_INFO
	.align		4
.L_9686:
        /*002c*/ 	.byte	0x04, 0x17
        /*002e*/ 	.short	(.L_9688 - .L_9687)
.L_9687:
        /*0030*/ 	.word	0x00000000
        /*0034*/ 	.short	0x0001
        /*0036*/ 	.short	0x0004
        /*0038*/ 	.byte	0x00, 0xf0, 0x21, 0x00


	//----- nvinfo : EIATTR_KPARAM_INFO
	.align		4
.L_9688:
        /*003c*/ 	.byte	0x04, 0x17
        /*003e*/ 	.short	(.L_9690 - .L_9689)
.L_9689:
        /*0040*/ 	.word	0x00000000
        /*0044*/ 	.short	0x0000
        /*0046*/ 	.short	0x0000
        /*0048*/ 	.byte	0x00, 0xf0, 0x11, 0x00


	//----- nvinfo : EIATTR_MAXREG_COUNT
	.align		4
.L_9690:
        /*004c*/ 	.byte	0x03, 0x1b
        /*004e*/ 	.short	0x00ff


	//----- nvinfo : EIATTR_MERCURY_ISA_VERSION
	.align		4
        /*0050*/ 	.byte	0x03, 0x5f
        /*0052*/ 	.short	0x0000


	//----- nvinfo : EIATTR_EXIT_INSTR_OFFSETS
	.align		4
        /*0054*/ 	.byte	0x04, 0x1c
        /*0056*/ 	.short	(.L_9692 - .L_9691)


	//   ....[0]....
.L_9691:
        /*0058*/ 	.word	0x00000290


	//   ....[1]....
        /*005c*/ 	.word	0x00000a90


	//   ....[2]....
        /*0060*/ 	.word	0x00000af0


	//----- nvinfo : EIATTR_MAX_THREADS
	.align		4
.L_9692:
        /*0064*/ 	.byte	0x04, 0x05
        /*0066*/ 	.short	(.L_9694 - .L_9693)
.L_9693:
        /*0068*/ 	.word	0x00000080
        /*006c*/ 	.word	0x00000001
        /*0070*/ 	.word	0x00000001


	//----- nvinfo : EIATTR_CRS_STACK_SIZE
	.align		4
.L_9694:
        /*0074*/ 	.byte	0x04, 0x1e
        /*0076*/ 	.short	(.L_9696 - .L_9695)
.L_9695:
        /*0078*/ 	.word	0x00000000
.L_9696:


//--------------------- .nv.info._ZN2at6native29vectorized_elementwise_kernelILi8ENS0_13AUnaryFunctorIiibZZZNS0_23logical_and_kernel_cudaERNS_14TensorIteratorEENKUlvE0_clEvENKUlvE1_clEvEUliiE_EESt5arrayIPcLm2EEEEviT0_T1_ --------------------------
	.section	.nv.info._ZN2at6native29vectorized_elementwise_kernelILi8ENS0_13AUnaryFunctorIiibZZZNS0_23logical_and_kernel_cudaERNS_14TensorIteratorEENKUlvE0_clEvENKUlvE1_clEvEUliiE_EESt5arrayIPcLm2EEEEviT0_T1_,"",@"SHT_CUDA_INFO"
	.sectionflags	@""
	.align	4


	//----- nvinfo : EIATTR_CUDA_API_VERSION
	.align		4
        /*0000*/ 	.byte	0x04, 0x37
        /*0002*/ 	.short	(.L_9698 - .L_9697)
.L_9697:
        /*0004*/ 	.word	0x00000082


	//----- nvinfo : EIATTR_SW2861232_WAR
	.align		4
.L_9698:
        /*0008*/ 	.byte	0x01, 0x35
	.zero		2


	//----- nvinfo : EIATTR_PARAM_CBANK
	.align		4
        /*000c*/ 	.byte	0x04, 0x0a
        /*000e*/ 	.short	(.L_9700 - .L_9699)
	.align		4
.L_9699:
        /*0010*/ 	.word	index@(.nv.constant0._ZN2at6native29vectorized_elementwise_kernelILi8ENS0_13AUnaryFunctorIiibZZZNS0_23logical_and_kernel_cudaERNS_14TensorIteratorEENKUlvE0_clEvENKUlvE1_clEvEUliiE_EESt5arrayIPcLm2EEEEviT0_T1_)
        /*0014*/ 	.short	0x0160
        /*0016*/ 	.short	0x0020


	//----- nvinfo : EIATTR_CBANK_PARAM_SIZE
	.align		4
.L_9700:
        /*0018*/ 	.byte	0x03, 0x19
        /*001a*/ 	.short	0x0020


	//----- nvinfo : EIATTR_KPARAM_INFO
	.align		4
        /*001c*/ 	.byte	0x04, 0x17
        /*001e*/ 	.short	(.L_9702 - .L_9701)
.L_9701:
        /*0020*/ 	.word	0x00000000
        /*0024*/ 	.short	0x0002
        /*0026*/ 	.short	0x0010
        /*0028*/ 	.byte	0x00, 0xf0, 0x41, 0x00


	//----- nvinfo : EIATTR_KPARAM_INFO
	.align		4
.L_9702:
        /*002c*/ 	.byte	0x04, 0x17
        /*002e*/ 	.short	(.L_9704 - .L_9703)
.L_9703:
        /*0030*/ 	.word	0x00000000
        /*0034*/ 	.short	0x0001
        /*0036*/ 	.short	0x0004
        /*0038*/ 	.byte	0x00, 0xf0, 0x21, 0x00


	//----- nvinfo : EIATTR_KPARAM_INFO
	.align		4
.L_9704:
        /*003c*/ 	.byte	0x04, 0x17
        /*003e*/ 	.short	(.L_9706 - .L_9705)
.L_9705:
        /*0040*/ 	.word	0x00000000
        /*0044*/ 	.short	0x0000
        /*0046*/ 	.short	0x0000
        /*0048*/ 	.byte	0x00, 0xf0, 0x11, 0x00


	//----- nvinfo : EIATTR_MAXREG_COUNT
	.align		4
.L_9706:
        /*004c*/ 	.byte	0x03, 0x1b
        /*004e*/ 	.short	0x00ff


	//----- nvinfo : EIATTR_MERCURY_ISA_VERSION
	.align		4
        /*0050*/ 	.byte	0x03, 0x5f
        /*0052*/ 	.short	0x0000


	//----- nvinfo : EIATTR_EXIT_INSTR_OFFSETS
	.align		4
        /*0054*/ 	.byte	0x04, 0x1c
        /*0056*/ 	.short	(.L_9708 - .L_9707)


	//   ....[0]....
.L_9707:
        /*0058*/ 	.word	0x00000010


	//----- nvinfo : EIATTR_MAX_THREADS
	.align		4
.L_9708:
        /*005c*/ 	.byte	0x04, 0x05
        /*005e*/ 	.short	(.L_9710 - .L_9709)
.L_9709:
        /*0060*/ 	.word	0x00000080
        /*0064*/ 	.word	0x00000001
        /*0068*/ 	.word	0x00000001
.L_9710:


//--------------------- .nv.info._ZN2at6native18elementwise_kernelILi128ELi4EZNS0_15gpu_kernel_implINS0_13BinaryFunctorIiibZZZNS0_23logical_and_kernel_cudaERNS_14TensorIteratorEENKUlvE0_clEvENKUlvE1_clEvEUliiE_EEEEvRNS_18TensorIteratorBaseERKT_EUliE_EEviT1_ --------------------------
	.section	.nv.info._ZN2at6native18elementwise_kernelILi128ELi4EZNS0_15gpu_kernel_implINS0_13BinaryFunctorIiibZZZNS0_23logical_and_kernel_cudaERNS_14TensorIteratorEENKUlvE0_clEvENKUlvE1_clEvEUliiE_EEEEvRNS_18TensorIteratorBaseERKT_EUliE_EEviT1_,"",@"SHT_CUDA_INFO"
	.sectionflags	@""
	.align	4


	//----- nvinfo : EIATTR_CUDA_API_VERSION
	.align		4
        /*0000*/ 	.byte	0x04, 0x37
        /*0002*/ 	.short	(.L_9712 - .L_9711)
.L_9711:
        /*0004*/ 	.word	0x00000082


	//----- nvinfo : EIATTR_SW2861232_WAR
	.align		4
.L_9712:
        /*0008*/ 	.byte	0x01, 0x35
	.zero		2


	//----- nvinfo : EIATTR_PARAM_CBANK
	.align		4
        /*000c*/ 	.byte	0x04, 0x0a
        /*000e*/ 	.short	(.L_9714 - .L_9713)
	.align		4
.L_9713:
        /*0010*/ 	.word	index@(.nv.constant0._ZN2at6native18elementwise_kernelILi128ELi4EZNS0_15gpu_kernel_implINS0_13BinaryFunctorIiibZZZNS0_23logical_and_kernel_cudaERNS_14TensorIteratorEENKUlvE0_clEvENKUlvE1_clEvEUliiE_EEEEvRNS_18TensorIteratorBaseERKT_EUliE_EEviT1_)
        /*0014*/ 	.short	0x0160
        /*0016*/ 	.short	0x0290


	//----- nvinfo : EIATTR_CBANK_PARAM_SIZE
	.align		4
.L_9714:
        /*0018*/ 	.byte	0x03, 0x19
        /*001a*/ 	.short	0x0290


	//----- nvinfo : EIATTR_KPARAM_INFO
	.align		4
        /*001c*/ 	.byte	0x04, 0x17
        /*001e*/ 	.short	(.L_9716 - .L_9715)
.L_9715:
        /*0020*/ 	.word	0x00000000
        /*0024*/ 	.short	0x0001
        /*0026*/ 	.short	0x0008
        /*0028*/ 	.byte	0x00, 0xf0, 0x21, 0x0a


	//----- nvinfo : EIATTR_KPARAM_INFO
	.align		4
.L_9716:
        /*002c*/ 	.byte	0x04, 0x17
        /*002e*/ 	.short	(.L_9718 - .L_9717)
.L_9717:
        /*0030*/ 	.word	0x00000000
        /*0034*/ 	.short	0x0000
        /*0036*/ 	.short	0x0000
        /*0038*/ 	.byte	0x00, 0xf0, 0x11, 0x00


	//----- nvinfo : EIATTR_MAXREG_COUNT
	.align		4
.L_9718:
        /*003c*/ 	.byte	0x03, 0x1b
        /*003e*/ 	.short	0x0080


	//----- nvinfo : EIATTR_EXTERNS
	.align		4
        /*0040*/ 	.byte	0x04, 0x0f
        /*0042*/ 	.short	(.L_9720 - .L_9719)


	//   ....[0]....
	.align		4
.L_9719:
        /*0044*/ 	.word	index@(__assertfail)


	//----- nvinfo : EIATTR_MERCURY_ISA_VERSION
	.align		4
.L_9720:
        /*0048*/ 	.byte	0x03, 0x5f
        /*004a*/ 	.short	0x0000


	//----- nvinfo : EIATTR_SYSCALL_OFFSETS
	.align		4
        /*004c*/ 	.byte	0x04, 0x46
        /*004e*/ 	.short	(.L_9722 - .L_9721)


	//   ....[0]....
.L_9721:
        /*0050*/ 	.word	0x00001e60


	//   ....[1]....
        /*0054*/ 	.word	0x00002c80


	//   ....[2]....
        /*0058*/ 	.word	0x00003af0


	//   ....[3]....
        /*005c*/ 	.word	0x00005990


	//   ....[4]....
        /*0060*/ 	.word	0x000067b0


	//   ....[5]....
        /*0064*/ 	.word	0x00007620


	//   ....[6]....
        /*0068*/ 	.word	0x00009490


	//   ....[7]....
        /*006c*/ 	.word	0x0000a2b0


	//   ....[8]....
        /*0070*/ 	.word	0x0000b120


	//   ....[9]....
        /*0074*/ 	.word	0x0000cfa0


	//   ....[10]....
        /*0078*/ 	.word	0x0000ddc0


	//   ....[11]....
        /*007c*/ 	.word	0x0000ec30


	//----- nvinfo : EIATTR_EXIT_INSTR_OFFSETS
	.align		4
.L_9722:
        /*0080*/ 	.byte	0x04, 0x1c
        /*0082*/ 	.short	(.L_9724 - .L_9723)


	//   ....[0]....
.L_9723:
        /*0084*/ 	.word	0x0000b1b0


	//   ....[1]....
        /*0088*/ 	.word	0x0000df10


	//   ....[2]....
        /*008c*/ 	.word	0x0000df30


	//   ....[3]....
        /*0090*/ 	.word	0x0000dfc0


	//   ....[4]....
        /*0094*/ 	.word	0x0000dfe0


	//   ....[5]....
        /*0098*/ 	.word	0x0000e000


	//   ....[6]....
        /*009c*/ 	.word	0x0000e090


	//   ....[7]....
        /*00a0*/ 	.word	0x0000e0d0


	//   ....[8]....
        /*00a4*/ 	.word	0x0000e170


	//   ....[9]....
        /*00a8*/ 	.word	0x0000e1c0


	//   ....[10]....
        /*00ac*/ 	.word	0x0000e1f0


	//   ....[11]....
        /*00b0*/ 	.word	0x0000e290


	//   ....[12]....
        /*00b4*/ 	.word	0x0000e2d0


	//   ....[13]....
        /*00b8*/ 	.word	0x0000e460


	//   ....[14]....
        /*00bc*/ 	.word	0x0000e5c0


	//   ....[15]....
        /*00c0*/ 	.word	0x0000e600


	//   ....[16]....
        /*00c4*/ 	.word	0x0000e6a0


	//   ....[17]....
        /*00c8*/ 	.word	0x0000e820


	//   ....[18]....
        /*00cc*/ 	.word	0x0000e9a0


	//   ....[19]....
        /*00d0*/ 	.word	0x0000eb00


	//   ....[20]....
        /*00d4*/ 	.word	0x0000ec40


	//   ....[21]....
        /*00d8*/ 	.word	0x0000ec70


	//   ....[22]....
        /*00dc*/ 	.word	0x0000ec90


	//----- nvinfo : EIATTR_MAX_THREADS
	.align		4
.L_9724:
        /*00e0*/ 	.byte	0x04, 0x05
        /*00e2*/ 	.short	(.L_9726 - .L_9725)
.L_9725:
        /*00e4*/ 	.word	0x00000080
        /*00e8*/ 	.word	0x00000001
        /*00ec*/ 	.word	0x00000001


	//----- nvinfo : EIATTR_CRS_STACK_SIZE
	.align		4
.L_9726:
        /*00f0*/ 	.byte	0x04, 0x1e
        /*00f2*/ 	.short	(.L_9728 - .L_9727)
.L_9727:
        /*00f4*/ 	.word	0x00000000
.L_9728:


//--------------------- .nv.info._ZN2at6native27unrolled_elementwise_kernelINS0_13BinaryFunctorIiibZZZNS0_23logical_and_kernel_cudaERNS_14TensorIteratorEENKUlvE0_clEvENKUlvE1_clEvEUliiE_EESt5arrayIPcLm3EELi4E23TrivialOffsetCalculatorILi2EjESC_ILi1EjENS0_6memory12LoadWithCastILi2EEENSF_13StoreWithCastILi1EEEEEviT_T0_T2_T3_T4_T5_ --------------------------
	.section	.nv.info._ZN2at6native27unrolled_elementwise_kernelINS0_13BinaryFunctorIiibZZZNS0_23logical_and_kernel_cudaERNS_14TensorIteratorEENKUlvE0_clEvENKUlvE1_clEvEUliiE_EESt5arrayIPcLm3EELi4E23TrivialOffsetCalculatorILi2EjESC_ILi1EjENS0_6memory12LoadWithCastILi2EEENSF_13StoreWithCastILi1EEEEEviT_T0_T2_T3_T4_T5_,"",@"SHT_CUDA_INFO"
	.sectionflags	@""
	.align	4


	//----- nvinfo : EIATTR_CUDA_API_VERSION
	.align		4
        /*0000*/ 	.byte	0x04, 0x37
        /*0002*/ 	.short	(.L_9730 - .L_9729)
.L_9729:
        /*0004*/ 	.word	0x00000082


	//----- nvinfo : EIATTR_SW2861232_WAR
	.align		4
.L_9730:
        /*0008*/ 	.byte	0x01, 0x35
	.zero		2


	//----- nvinfo : EIATTR_PARAM_CBANK
	.align		4
        /*000c*/ 	.byte	0x04, 0x0a
        /*000e*/ 	.short	(.L_9732 - .L_9731)
	.align		4
.L_9731:
        /*0010*/ 	.word	index@(.nv.constant0._ZN2at6native27unrolled_elementwise_kernelINS0_13BinaryFunctorIiibZZZNS0_23logical_and_kernel_cudaERNS_14TensorIteratorEENKUlvE0_clEvENKUlvE1_clEvEUliiE_EESt5arrayIPcLm3EELi4E23TrivialOffsetCalculatorILi2EjESC_ILi1EjENS0_6memory12LoadWithCastILi2EEENSF_13StoreWithCastILi1EEEEEviT_T0_T2_T3_T4_T5_)
        /*0014*/ 	.short	0x0160
        /*0016*/ 	.short	0x0038


	//----- nvinfo : EIATTR_CBANK_PARAM_SIZE
	.align		4
.L_9732:
        /*0018*/ 	.byte	0x03, 0x19
        /*001a*/ 	.short	0x0038


	//----- nvinfo : EIATTR_KPARAM_INFO
	.align		4
        /*001c*/ 	.byte	0x04, 0x17
        /*001e*/ 	.short	(.L_9734 - .L_9733)
.L_9733:
        /*0020*/ 	.word	0x00000000
        /*0024*/ 	.short	0x0006
        /*0026*/ 	.short	0x0030
        /*0028*/ 	.byte	0x00, 0xf0, 0x21, 0x00


	//----- nvinfo : EIATTR_KPARAM_INFO
	.align		4
.L_9734:
        /*002c*/ 	.byte	0x04, 0x17
        /*002e*/ 	.short	(.L_9736 - .L_9735)
.L_9735:
        /*0030*/ 	.word	0x00000000
        /*0034*/ 	.short	0x0005
        /*0036*/ 	.short	0x0024
        /*0038*/ 	.byte	0x00, 0xf0, 0x31, 0x00


	//----- nvinfo : EIATTR_KPARAM_INFO
	.align		4
.L_9736:
        /*003c*/ 	.byte	0x04, 0x17
        /*003e*/ 	.short	(.L_9738 - .L_9737)
.L_9737:
        /*0040*/ 	.word	0x00000000
        /*0044*/ 	.short	0x0004
        /*0046*/ 	.short	0x0021
        /*0048*/ 	.byte	0x00, 0xf0, 0x05, 0x00


	//----- nvinfo : EIATTR_KPARAM_INFO
	.align		4
.L_9738:
        /*004c*/ 	.byte	0x04, 0x17
        /*004e*/ 	.short	(.L_9740 - .L_9739)
.L_9739:
        /*0050*/ 	.word	0x00000000
        /*0054*/ 	.short	0x0003
        /*0056*/ 	.short	0x0020
        /*0058*/ 	.byte	0x00, 0xf0, 0x05, 0x00


	//----- nvinfo : EIATTR_KPARAM_INFO
	.align		4
.L_9740:
        /*005c*/ 	.byte	0x04, 0x17
        /*005e*/ 	.short	(.L_9742 - .L_9741)
.L_9741:
        /*0060*/ 	.word	0x00000000
        /*0064*/ 	.short	0x0002
        /*0066*/ 	.short	0x0008
        /*0068*/ 	.byte	0x00, 0xf0, 0x61, 0x00


	//----- nvinfo : EIATTR_KPARAM_INFO
	.align		4
.L_9742:
        /*006c*/ 	.byte	0x04, 0x17
        /*006e*/ 	.short	(.L_9744 - .L_9743)
.L_9743:
        /*0070*/ 	.word	0x00000000
        /*0074*/ 	.short	0x0001
        /*0076*/ 	.short	0x0004
        /*0078*/ 	.byte	0x00, 0xf0, 0x05, 0x00


	//----- nvinfo : EIATTR_KPARAM_INFO
	.align		4
.L_9744:
        /*007c*/ 	.byte	0x04, 0x17
        /*007e*/ 	.short	(.L_9746 - .L_9745)
.L_9745:
        /*0080*/ 	.word	0x00000000
        /*0084*/ 	.short	0x0000
        /*0086*/ 	.short	0x0000
        /*0088*/ 	.byte	0x00, 0xf0, 0x11, 0x00


	//----- nvinfo : EIATTR_MAXREG_COUNT
	.align		4
.L_9746:
        /*008c*/ 	.byte	0x03, 0x1b
        /*008e*/ 	.short	0x00ff


	//----- nvinfo : EIATTR_EXTERNS
	.align		4
        /*0090*/ 	.byte	0x04, 0x0f
        /*0092*/ 	.short	(.L_9748 - .L_9747)


	//   ....[0]....
	.align		4
.L_9747:
        /*0094*/ 	.word	index@(__assertfail)


	//----- nvinfo : EIATTR_MERCURY_ISA_VERSION
	.align		4
.L_9748:
        /*0098*/ 	.byte	0x03, 0x5f
        /*009a*/ 	.short	0x0000


	//----- nvinfo : EIATTR_SYSCALL_OFFSETS
	.align		4
        /*009c*/ 	.byte	0x04, 0x46
        /*009e*/ 	.short	(.L_9750 - .L_9749)


	//   ....[0]....
.L_9749:
        /*00a0*/ 	.word	0x00000ec0


	//   ....[1]....
        /*00a4*/ 	.word	0x00001ce0


	//   ....[2]....
        /*00a8*/ 	.word	0x00002b80


	//   ....[3]....
        /*00ac*/ 	.word	0x000039a0


	//   ....[4]....
        /*00b0*/ 	.word	0x00004840


	//   ....[5]....
        /*00b4*/ 	.word	0x00005660


	//   ....[6]....
        /*00b8*/ 	.word	0x000064f0


	//   ....[7]....
        /*00bc*/ 	.word	0x00007300


	//   ....[8]....
        /*00c0*/ 	.word	0x000082b0


	//   ....[9]....
        /*00c4*/ 	.word	0x00009180


	//   ....[10]....
        /*00c8*/ 	.word	0x0000a040


	//   ....[11]....
        /*00cc*/ 	.word	0x0000af00


	//----- nvinfo : EIATTR_EXIT_INSTR_OFFSETS
	.align		4
.L_9750:
        /*00d0*/ 	.byte	0x04, 0x1c
        /*00d2*/ 	.short	(.L_9752 - .L_9751)


	//   ....[0]....
.L_9751:
        /*00d4*/ 	.word	0x0000a0d0


	//   ....[1]....
        /*00d8*/ 	.word	0x0000a1e0


	//   ....[2]....
        /*00dc*/ 	.word	0x0000a200


	//   ....[3]....
        /*00e0*/ 	.word	0x0000a290


	//   ....[4]....
        /*00e4*/ 	.word	0x0000a2b0


	//   ....[5]....
        /*00e8*/ 	.word	0x0000a2d0


	//   ....[6]....
        /*00ec*/ 	.word	0x0000a360


	//   ....[7]....
        /*00f0*/ 	.word	0x0000a3a0


	//   ....[8]....
        /*00f4*/ 	.word	0x0000a440


	//   ....[9]....
        /*00f8*/ 	.word	0x0000a490


	//   ....[10]....
        /*00fc*/ 	.word	0x0000a4c0


	//   ....[11]....
        /*0100*/ 	.word	0x0000a560


	//   ....[12]....
        /*0104*/ 	.word	0x0000a5a0


	//   ....[13]....
        /*0108*/ 	.word	0x0000a730


	//   ....[14]....
        /*010c*/ 	.word	0x0000a890


	//   ....[15]....
        /*0110*/ 	.word	0x0000a8d0


	//   ....[16]....
        /*0114*/ 	.word	0x0000a970


	//   ....[17]....
        /*0118*/ 	.word	0x0000aaf0


	//   ....[18]....
        /*011c*/ 	.word	0x0000ac70


	//   ....[19]....
        /*0120*/ 	.word	0x0000add0


	//   ....[20]....
        /*0124*/ 	.word	0x0000af10


	//   ....[21]....
        /*0128*/ 	.word	0x0000af40


	//   ....[22]....
        /*012c*/ 	.word	0x0000af60


	//----- nvinfo : EIATTR_MAX_THREADS
	.align		4
.L_9752:
        /*0130*/ 	.byte	0x04, 0x05
        /*0132*/ 	.short	(.L_9754 - .L_9753)
.L_9753:
        /*0134*/ 	.word	0x00000080
        /*0138*/ 	.word	0x00000001
        /*013c*/ 	.word	0x00000001


	//----- nvinfo : EIATTR_CRS_STACK_SIZE
	.align		4
.L_9754:
        /*0140*/ 	.byte	0x04, 0x1e
        /*0142*/ 	.short	(.L_9756 - .L_9755)
.L_9755:
        /*0144*/ 	.word	0x00000000
.L_9756:


//--------------------- .nv.info._ZN2at6native18elementwise_kernelILi128ELi4EZNS0_22gpu_kernel_impl_nocastINS0_13BinaryFunctorIiibZZZNS0_23logical_and_kernel_cudaERNS_14TensorIteratorEENKUlvE0_clEvENKUlvE1_clEvEUliiE_EEEEvRNS_18TensorIteratorBaseERKT_EUliE_EEviT1_ --------------------------
	.section	.nv.info._ZN2at6native18elementwise_kernelILi128ELi4EZNS0_22gpu_kernel_impl_nocastINS0_13BinaryFunctorIiibZZZNS0_23logical_and_kernel_cudaERNS_14TensorIteratorEENKUlvE0_clEvENKUlvE1_clEvEUliiE_EEEEvRNS_18TensorIteratorBaseERKT_EUliE_EEviT1_,"",@"SHT_CUDA_INFO"
	.sectionflags	@""
	.align	4


	//----- nvinfo : EIATTR_CUDA_API_VERSION
	.align		4
        /*0000*/ 	.byte	0x04, 0x37
        /*0002*/ 	.short	(.L_9758 - .L_9757)
.L_9757:
        /*0004*/ 	.word	0x00000082


	//----- nvinfo : EIATTR_SW2861232_WAR
	.align		4
.L_9758:
        /*0008*/ 	.byte	0x01, 0x35
	.zero		2


	//----- nvinfo : EIATTR_PARAM_CBANK
	.align		4
        /*000c*/ 	.byte	0x04, 0x0a
        /*000e*/ 	.short	(.L_9760 - .L_9759)
	.align		4
.L_9759:
        /*0010*/ 	.word	index@(.nv.constant0._ZN2at6native18elementwise_kernelILi128ELi4EZNS0_22gpu_kernel_impl_nocastINS0_13BinaryFunctorIiibZZZNS0_23logical_and_kernel_cudaERNS_14TensorIteratorEENKUlvE0_clEvENKUlvE1_clEvEUliiE_EEEEvRNS_18TensorIteratorBaseERKT_EUliE_EEviT1_)
        /*0014*/ 	.short	0x0160
        /*0016*/ 	.short	0x0290


	//----- nvinfo : EIATTR_CBANK_PARAM_SIZE
	.align		4
.L_9760:
        /*0018*/ 	.byte	0x03, 0x19
        /*001a*/ 	.short	0x0290


	//----- nvinfo : EIATTR_KPARAM_INFO
	.align		4
        /*001c*/ 	.byte	0x04, 0x17
        /*001e*/ 	.short	(.L_9762 - .L_9761)
.L_9761:
        /*0020*/ 	.word	0x00000000
        /*0024*/ 	.short	0x0001
        /*0026*/ 	.short	0x0008
        /*0028*/ 	.byte	0x00, 0xf0, 0x21, 0x0a


	//----- nvinfo : EIATTR_KPARAM_INFO
	.align		4
.L_9762:
        /*002c*/ 	.byte	0x04, 0x17
        /*002e*/ 	.short	(.L_9764 - .L_9763)
.L_9763:
        /*0030*/ 	.word	0x00000000
        /*0034*/ 	.short	0x0000
        /*0036*/ 	.short	0x0000
        /*0038*/ 	.byte	0x00, 0xf0, 0x11, 0x00


	//----- nvinfo : EIATTR_MAXREG_COUNT
	.align		4
.L_9764:
        /*003c*/ 	.byte	0x03, 0x1b
        /*003e*/ 	.short	0x0080


	//----- nvinfo : EIATTR_MERCURY_ISA_VERSION
	.align		4
        /*0040*/ 	.byte	0x03, 0x5f
        /*0042*/ 	.short	0x0000


	//----- nvinfo : EIATTR_EXIT_INSTR_OFFSETS
	.align		4
        /*0044*/ 	.byte	0x04, 0x1c
        /*0046*/ 	.short	(.L_9766 - .L_9765)


	//   ....[0]....
.L_9765:
        /*0048*/ 	.word	0x000032e0


	//   ....[1]....
        /*004c*/ 	.word	0x00004380


	//----- nvinfo : EIATTR_MAX_THREADS
	.align		4
.L_9766:
        /*0050*/ 	.byte	0x04, 0x05
        /*0052*/ 	.short	(.L_9768 - .L_9767)
.L_9767:
        /*0054*/ 	.word	0x00000080
        /*0058*/ 	.word	0x00000001
        /*005c*/ 	.word	0x00000001


	//----- nvinfo : EIATTR_CRS_STACK_SIZE
	.align		4
.L_9768:
        /*0060*/ 	.byte	0x04, 0x1e
        /*0062*/ 	.short	(.L_9770 - .L_9769)
.L_9769:
        /*0064*/ 	.word	0x00000000
.L_9770:


//--------------------- .nv.info._ZN2at6native27unrolled_elementwise_kernelINS0_13BinaryFunctorIiibZZZNS0_23logical_and_kernel_cudaERNS_14TensorIteratorEENKUlvE0_clEvENKUlvE1_clEvEUliiE_EESt5arrayIPcLm3EELi4E23TrivialOffsetCalculatorILi2EjESC_ILi1EjENS0_6memory15LoadWithoutCastENSF_16StoreWithoutCastEEEviT_T0_T2_T3_T4_T5_ --------------------------
	.section	.nv.info._ZN2at6native27unrolled_elementwise_kernelINS0_13BinaryFunctorIiibZZZNS0_23logical_and_kernel_cudaERNS_14TensorIteratorEENKUlvE0_clEvENKUlvE1_clEvEUliiE_EESt5arrayIPcLm3EELi4E23TrivialOffsetCalculatorILi2EjESC_ILi1EjENS0_6memory15LoadWithoutCastENSF_16StoreWithoutCastEEEviT_T0_T2_T3_T4_T5_,"",@"SHT_CUDA_INFO"
	.sectionflags	@""
	.align	4


	//----- nvinfo : EIATTR_CUDA_API_VERSION
	.align		4
        /*0000*/ 	.byte	0x04, 0x37
        /*0002*/ 	.short	(.L_9772 - .L_9771)
.L_9771:
        /*0004*/ 	.word	0x00000082


	//----- nvinfo : EIATTR_SW2861232_WAR
	.align		4
.L_9772:
        /*0008*/ 	.byte	0x01, 0x35
	.zero		2


	//----- nvinfo : EIATTR_PARAM_CBANK
	.align		4
        /*000c*/ 	.byte	0x04, 0x0a
        /*000e*/ 	.short	(.L_9774 - .L_9773)
	.align		4
.L_9773:
        /*0010*/ 	.word	index@(.nv.constant0._ZN2at6native27unrolled_elementwise_kernelINS0_13BinaryFunctorIiibZZZNS0_23logical_and_kernel_cudaERNS_14TensorIteratorEENKUlvE0_clEvENKUlvE1_clEvEUliiE_EESt5arrayIPcLm3EELi4E23TrivialOffsetCalculatorILi2EjESC_ILi1EjENS0_6memory15LoadWithoutCastENSF_16StoreWithoutCastEEEviT_T0_T2_T3_T4_T5_)
        /*0014*/ 	.short	0x0160
        /*0016*/ 	.short	0x0024


	//----- nvinfo : EIATTR_CBANK_PARAM_SIZE
	.align		4
.L_9774:
        /*0018*/ 	.byte	0x03, 0x19
        /*001a*/ 	.short	0x0024


	//----- nvinfo : EIATTR_KPARAM_INFO
	.align		4
        /*001c*/ 	.byte	0x04, 0x17
        /*001e*/ 	.short	(.L_9776 - .L_9775)
.L_9775:
        /*0020*/ 	.word	0x00000000
        /*0024*/ 	.short	0x0006
        /*0026*/ 	.short	0x0023
        /*0028*/ 	.byte	0x00, 0xf0, 0x05, 0x00


	//----- nvinfo : EIATTR_KPARAM_INFO
	.align		4
.L_9776:
        /*002c*/ 	.byte	0x04, 0x17
        /*002e*/ 	.short	(.L_9778 - .L_9777)
.L_9777:
        /*0030*/ 	.word	0x00000000
        /*0034*/ 	.short	0x0005
        /*0036*/ 	.short	0x0022
        /*0038*/ 	.byte	0x00, 0xf0, 0x05, 0x00


	//----- nvinfo : EIATTR_KPARAM_INFO
	.align		4
.L_9778:
        /*003c*/ 	.byte	0x04, 0x17
        /*003e*/ 	.short	(.L_9780 - .L_9779)
.L_9779:
        /*0040*/ 	.word	0x00000000
        /*0044*/ 	.short	0x0004
        /*0046*/ 	.short	0x0021
        /*0048*/ 	.byte	0x00, 0xf0, 0x05, 0x00


	//----- nvinfo : EIATTR_KPARAM_INFO
	.align		4
.L_9780:
        /*004c*/ 	.byte	0x04, 0x17
        /*004e*/ 	.short	(.L_9782 - .L_9781)
.L_9781:
        /*0050*/ 	.word	0x00000000
        /*0054*/ 	.short	0x0003
        /*0056*/ 	.short	0x0020
        /*0058*/ 	.byte	0x00, 0xf0, 0x05, 0x00


	//----- nvinfo : EIATTR_KPARAM_INFO
	.align		4
.L_9782:
        /*005c*/ 	.byte	0x04, 0x17
        /*005e*/ 	.short	(.L_9784 - .L_9783)
.L_9783:
        /*0060*/ 	.word	0x00000000
        /*0064*/ 	.short	0x0002
        /*0066*/ 	.short	0x0008
        /*0068*/ 	.byte	0x00, 0xf0, 0x61, 0x00


	//----- nvinfo : EIATTR_KPARAM_INFO
	.align		4
.L_9784:
        /*006c*/ 	.byte	0x04, 0x17
        /*006e*/ 	.short	(.L_9786 - .L_9785)
.L_9785:
        /*0070*/ 	.word	0x00000000
        /*0074*/ 	.short	0x0001
        /*0076*/ 	.short	0x0004
        /*0078*/ 	.byte	0x00, 0xf0, 0x05, 0x00


	//----- nvinfo : EIATTR_KPARAM_INFO
	.align		4
.L_9786:
        /*007c*/ 	.byte	0x04, 0x17
        /*007e*/ 	.short	(.L_9788 - .L_9787)
.L_9787:
        /*0080*/ 	.word	0x00000000
        /*0084*/ 	.short	0x0000
        /*0086*/ 	.short	0x0000
        /*0088*/ 	.byte	0x00, 0xf0, 0x11, 0x00


	//----- nvinfo : EIATTR_MAXREG_COUNT
	.align		4
.L_9788:
        /*008c*/ 	.byte	0x03, 0x1b
        /*008e*/ 	.short	0x00ff


	//----- nvinfo : EIATTR_MERCURY_ISA_VERSION
	.align		4
        /*0090*/ 	.byte	0x03, 0x5f
        /*0092*/ 	.short	0x0000


	//----- nvinfo : EIATTR_EXIT_INSTR_OFFSETS
	.align		4
        /*0094*/ 	.byte	0x04, 0x1c
        /*0096*/ 	.short	(.L_9790 - .L_9789)


	//   ....[0]....
.L_9789:
        /*0098*/ 	.word	0x000004a0


	//   ....[1]....
        /*009c*/ 	.word	0x00000520


	//----- nvinfo : EIATTR_MAX_THREADS
	.align		4
.L_9790:
        /*00a0*/ 	.byte	0x04, 0x05
        /*00a2*/ 	.short	(.L_9792 - .L_9791)
.L_9791:
        /*00a4*/ 	.word	0x00000080
        /*00a8*/ 	.word	0x00000001
        /*00ac*/ 	.word	0x00000001


	//----- nvinfo : EIATTR_CRS_STACK_SIZE
	.align		4
.L_9792:
        /*00b0*/ 	.byte	0x04, 0x1e
        /*00b2*/ 	.short	(.L_9794 - .L_9793)
.L_9793:
        /*00b4*/ 	.word	0x00000000
.L_9794:


//--------------------- .nv.info._ZN2at6native29vectorized_elementwise_kernelILi2ENS0_13BinaryFunctorIiibZZZNS0_23logical_and_kernel_cudaERNS_14TensorIteratorEENKUlvE0_clEvENKUlvE1_clEvEUliiE_EESt5arrayIPcLm3EEEEviT0_T1_ --------------------------
	.section	.nv.info._ZN2at6native29vectorized_elementwise_kernelILi2ENS0_13BinaryFunctorIiibZZZNS0_23logical_and_kernel_cudaERNS_14TensorIteratorEENKUlvE0_clEvENKUlvE1_clEvEUliiE_EESt5arrayIPcLm3EEEEviT0_T1_,"",@"SHT_CUDA_INFO"
	.sectionflags	@""
	.align	4


	//----- nvinfo : EIATTR_CUDA_API_VERSION
	.align		4
        /*0000*/ 	.byte	0x04, 0x37
        /*0002*/ 	.short	(.L_9796 - .L_9795)
.L_9795:
        /*0004*/ 	.word	0x00000082


	//----- nvinfo : EIATTR_SW2861232_WAR
	.align		4
.L_9796:
        /*0008*/ 	.byte	0x01, 0x35
	.zero		2


	//----- nvinfo : EIATTR_PARAM_CBANK
	.align		4
        /*000c*/ 	.byte	0x04, 0x0a
        /*000e*/ 	.short	(.L_9798 - .L_9797)
	.align		4
.L_9797:
        /*0010*/ 	.word	index@(.nv.constant0._ZN2at6native29vectorized_elementwise_kernelILi2ENS0_13BinaryFunctorIiibZZZNS0_23logical_and_kernel_cudaERNS_14TensorIteratorEENKUlvE0_clEvENKUlvE1_clEvEUliiE_EESt5arrayIPcLm3EEEEviT0_T1_)
        /*0014*/ 	.short	0x0160
        /*0016*/ 	.short	0x0020


	//----- nvinfo : EIATTR_CBANK_PARAM_SIZE
	.align		4
.L_9798:
        /*0018*/ 	.byte	0x03, 0x19
        /*001a*/ 	.short	0x0020


	//----- nvinfo : EIATTR_KPARAM_INFO
	.align		4
        /*001c*/ 	.byte	0x04, 0x17
        /*001e*/ 	.short	(.L_9800 - .L_9799)
.L_9799:
        /*0020*/ 	.word	0x00000000
        /*0024*/ 	.short	0x0002
        /*0026*/ 	.short	0x0008
        /*0028*/ 	.byte	0x00, 0xf0, 0x61, 0x00


	//----- nvinfo : EIATTR_KPARAM_INFO
	.align		4
.L_9800:
        /*002c*/ 	.byte	0x04, 0x17
        /*002e*/ 	.short	(.L_9802 - .L_9801)
.L_9801:
        /*0030*/ 	.word	0x00000000
        /*0034*/ 	.short	0x0001
        /*0036*/ 	.short	0x0004
        /*0038*/ 	.byte	0x00, 0xf0, 0x05, 0x00


	//----- nvinfo : EIATTR_KPARAM_INFO
	.align		4
.L_9802:
        /*003c*/ 	.byte	0x04, 0x17
        /*003e*/ 	.short	(.L_9804 - .L_9803)
.L_9803:
        /*0040*/ 	.word	0x00000000
        /*0044*/ 	.short	0x0000
        /*0046*/ 	.short	0x0000
        /*0048*/ 	.byte	0x00, 0xf0, 0x11, 0x00


	//----- nvinfo : EIATTR_MAXREG_COUNT
	.align		4
.L_9804:
        /*004c*/ 	.byte	0x03, 0x1b
        /*004e*/ 	.short	0x00ff


	//----- nvinfo : EIATTR_MERCURY_ISA_VERSION
	.align		4
        /*0050*/ 	.byte	0x03, 0x5f
        /*0052*/ 	.short	0x0000


	//----- nvinfo : EIATTR_EXIT_INSTR_OFFSETS
	.align		4
        /*0054*/ 	.byte	0x04, 0x1c
        /*0056*/ 	.short	(.L_9806 - .L_9805)


	//   ....[0]....
.L_9805:
        /*0058*/ 	.word	0x00000380


	//   ....[1]....
        /*005c*/ 	.word	0x00000d20


	//   ....[2]....
        /*0060*/ 	.word	0x00000d80


	//----- nvinfo : EIATTR_MAX_THREADS
	.align		4
.L_9806:
        /*0064*/ 	.byte	0x04, 0x05
        /*0066*/ 	.short	(.L_9808 - .L_9807)
.L_9807:
        /*0068*/ 	.word	0x00000080
        /*006c*/ 	.word	0x00000001
        /*0070*/ 	.word	0x00000001


	//----- nvinfo : EIATTR_CRS_STACK_SIZE
	.align		4
.L_9808:
        /*0074*/ 	.byte	0x04, 0x1e
        /*0076*/ 	.short	(.L_9810 - .L_9809)
.L_9809:
        /*0078*/ 	.word	0x00000000
.L_9810:


//--------------------- .nv.info._ZN2at6native29vectorized_elementwise_kernelILi4ENS0_13BinaryFunctorIiibZZZNS0_23logical_and_kernel_cudaERNS_14TensorIteratorEENKUlvE0_clEvENKUlvE1_clEvEUliiE_EESt5arrayIPcLm3EEEEviT0_T1_ --------------------------
	.section	.nv.info._ZN2at6native29vectorized_elementwise_kernelILi4ENS0_13BinaryFunctorIiibZZZNS0_23logical_and_kernel_cudaERNS_14TensorIteratorEENKUlvE0_clEvENKUlvE1_clEvEUliiE_EESt5arrayIPcLm3EEEEviT0_T1_,"",@"SHT_CUDA_INFO"
	.sectionflags	@""
	.align	4


	//----- nvinfo : EIATTR_CUDA_API_VERSION
	.align		4
        /*0000*/ 	.byte	0x04, 0x37
        /*0002*/ 	.short	(.L_9812 - .L_9811)
.L_9811:
        /*0004*/ 	.word	0x00000082


	//----- nvinfo : EIATTR_SW2861232_WAR
	.align		4
.L_9812:
        /*0008*/ 	.byte	0x01, 0x35
	.zero		2


	//----- nvinfo : EIATTR_PARAM_CBANK
	.align		4
        /*000c*/ 	.byte	0x04, 0x0a
        /*000e*/ 	.short	(.L_9814 - .L_9813)
	.align		4
.L_9813:
        /*0010*/ 	.word	index@(.nv.constant0._ZN2at6native29vectorized_elementwise_kernelILi4ENS0_13BinaryFunctorIiibZZZNS0_23logical_and_kernel_cudaERNS_14TensorIteratorEENKUlvE0_clEvENKUlvE1_clEvEUliiE_EESt5arrayIPcLm3EEEEviT0_T1_)
        /*0014*/ 	.short	0x0160
        /*0016*/ 	.short	0x0020


	//----- nvinfo : EIATTR_CBANK_PARAM_SIZE
	.align		4
.L_9814:
        /*0018*/ 	.byte	0x03, 0x19
        /*001a*/ 	.short	0x0020


	//----- nvinfo : EIATTR_KPARAM_INFO
	.align		4
        /*001c*/ 	.byte	0x04, 0x17
        /*001e*/ 	.short	(.L_9816 - .L_9815)
.L_9815:
        /*0020*/ 	.word	0x00000000
        /*0024*/ 	.short	0x0002
        /*0026*/ 	.short	0x0008
        /*0028*/ 	.byte	0x00, 0xf0, 0x61, 0x00


	//----- nvinfo : EIATTR_KPARAM_INFO
	.align		4
.L_9816:
        /*002c*/ 	.byte	0x04, 0x17
        /*002e*/ 	.short	(.L_9818 - .L_9817)
.L_9817:
        /*0030*/ 	.word	0x00000000
        /*0034*/ 	.short	0x0001
        /*0036*/ 	.short	0x0004
        /*0038*/ 	.byte	0x00, 0xf0, 0x05, 0x00


	//----- nvinfo : EIATTR_KPARAM_INFO
	.align		4
.L_9818:
        /*003c*/ 	.byte	0x04, 0x17
        /*003e*/ 	.short	(.L_9820 - .L_9819)
.L_9819:
        /*0040*/ 	.word	0x00000000
        /*0044*/ 	.short	0x0000
        /*0046*/ 	.short	0x0000
        /*0048*/ 	.byte	0x00, 0xf0, 0x11, 0x00


	//----- nvinfo : EIATTR_MAXREG_COUNT
	.align		4
.L_9820:
        /*004c*/ 	.byte	0x03, 0x1b
        /*004e*/ 	.short	0x00ff


	//----- nvinfo : EIATTR_MERCURY_ISA_VERSION
	.align		4
        /*0050*/ 	.byte	0x03, 0x5f
        /*0052*/ 	.short	0x0000


	//----- nvinfo : EIATTR_EXIT_INSTR_OFFSETS
	.align		4
        /*0054*/ 	.byte	0x04, 0x1c
        /*0056*/ 	.short	(.L_9822 - .L_9821)


	//   ....[0]....
.L_9821:
        /*0058*/ 	.word	0x00000340


	//   ....[1]....
        /*005c*/ 	.word	0x00000ce0


	//   ....[2]....
        /*0060*/ 	.word	0x00000d40


	//----- nvinfo : EIATTR_MAX_THREADS
	.align		4
.L_9822:
        /*0064*/ 	.byte	0x04, 0x05
        /*0066*/ 	.short	(.L_9824 - .L_9823)
.L_9823:
        /*0068*/ 	.word	0x00000080
        /*006c*/ 	.word	0x00000001
        /*0070*/ 	.word	0x00000001


	//----- nvinfo : EIATTR_CRS_STACK_SIZE
	.align		4
.L_9824:
        /*0074*/ 	.byte	0x04, 0x1e
        /*0076*/ 	.short	(.L_9826 - .L_9825)
.L_9825:
        /*0078*/ 	.word	0x00000000
.L_9826:


//--------------------- .nv.info._ZN2at6native29vectorized_elementwise_kernelILi8ENS0_13BinaryFunctorIiibZZZNS0_23logical_and_kernel_cudaERNS_14TensorIteratorEENKUlvE0_clEvENKUlvE1_clEvEUliiE_EESt5arrayIPcLm3EEEEviT0_T1_ --------------------------
	.section	.nv.info._ZN2at6native29vectorized_elementwise_kernelILi8ENS0_13BinaryFunctorIiibZZZNS0_23logical_and_kernel_cudaERNS_14TensorIteratorEENKUlvE0_clEvENKUlvE1_clEvEUliiE_EESt5arrayIPcLm3EEEEviT0_T1_,"",@"SHT_CUDA_INFO"
	.sectionflags	@""
	.align	4


	//----- nvinfo : EIATTR_CUDA_API_VERSION
	.align		4
        /*0000*/ 	.byte	0x04, 0x37
        /*0002*/ 	.short	(.L_9828 - .L_9827)
.L_9827:
        /*0004*/ 	.word	0x00000082


	//----- nvinfo : EIATTR_SW2861232_WAR
	.align		4
.L_9828:
        /*0008*/ 	.byte	0x01, 0x35
	.zero		2


	//----- nvinfo : EIATTR_PARAM_CBANK
	.align		4
        /*000c*/ 	.byte	0x04, 0x0a
        /*000e*/ 	.short	(.L_9830 - .L_9829)
	.align		4
.L_9829:
        /*0010*/ 	.word	index@(.nv.constant0._ZN2at6native29vectorized_elementwise_kernelILi8ENS0_13BinaryFunctorIiibZZZNS0_23logical_and_kernel_cudaERNS_14TensorIteratorEENKUlvE0_clEvENKUlvE1_clEvEUliiE_EESt5arrayIPcLm3EEEEviT0_T1_)
        /*0014*/ 	.short	0x0160
        /*0016*/ 	.short	0x0020


	//----- nvinfo : EIATTR_CBANK_PARAM_SIZE
	.align		4
.L_9830:
        /*0018*/ 	.byte	0x03, 0x19
        /*001a*/ 	.short	0x0020


	//----- nvinfo : EIATTR_KPARAM_INFO
	.align		4
        /*001c*/ 	.byte	0x04, 0x17
        /*001e*/ 	.short	(.L_9832 - .L_9831)
.L_9831:
        /*0020*/ 	.word	0x00000000
        /*0024*/ 	.short	0x0002
        /*0026*/ 	.short	0x0008
        /*0028*/ 	.byte	0x00, 0xf0, 0x61, 0x00


	//----- nvinfo : EIATTR_KPARAM_INFO
	.align		4
.L_9832:
        /*002c*/ 	.byte	0x04, 0x17
        /*002e*/ 	.short	(.L_9834 - .L_9833)
.L_9833:
        /*0030*/ 	.word	0x00000000
        /*0034*/ 	.short	0x0001
        /*0036*/ 	.short	0x0004
        /*0038*/ 	.byte	0x00, 0xf0, 0x05, 0x00


	//----- nvinfo : EIATTR_KPARAM_INFO
	.align		4
.L_9834:
        /*003c*/ 	.byte	0x04, 0x17
        /*003e*/ 	.short	(.L_9836 - .L_9835)
.L_9835:
        /*0040*/ 	.word	0x00000000
        /*0044*/ 	.short	0x0000
        /*0046*/ 	.short	0x0000
        /*0048*/ 	.byte	0x00, 0xf0, 0x11, 0x00


	//----- nvinfo : EIATTR_MAXREG_COUNT
	.align		4
.L_9836:
        /*004c*/ 	.byte	0x03, 0x1b
        /*004e*/ 	.short	0x00ff


	//----- nvinfo : EIATTR_MERCURY_ISA_VERSION
	.align		4
        /*0050*/ 	.byte	0x03, 0x5f
        /*0052*/ 	.short	0x0000


	//----- nvinfo : EIATTR_EXIT_INSTR_OFFSETS
	.align		4
        /*0054*/ 	.byte	0x04, 0x1c
        /*0056*/ 	.short	(.L_9838 - .L_9837)


	//   ....[0]....
.L_9837:
        /*0058*/ 	.word	0x00000010


	//----- nvinfo : EIATTR_MAX_THREADS
	.align		4
.L_9838:
        /*005c*/ 	.byte	0x04, 0x05
        /*005e*/ 	.short	(.L_9840 - .L_9839)
.L_9839:
        /*0060*/ 	.word	0x00000080
        /*0064*/ 	.word	0x00000001
        /*0068*/ 	.word	0x00000001
.L_9840:


//--------------------- .nv.info._ZN2at6native18elementwise_kernelILi128ELi4EZNS0_15gpu_kernel_implINS0_13AUnaryFunctorIaabZZZNS0_23logical_and_kernel_cudaERNS_14TensorIteratorEENKUlvE0_clEvENKUlvE0_clEvEUlaaE_EEEEvRNS_18TensorIteratorBaseERKT_EUliE_EEviT1_ --------------------------
	.section	.nv.info._ZN2at6native18elementwise_kernelILi128ELi4EZNS0_15gpu_kernel_implINS0_13AUnaryFunctorIaabZZZNS0_23logical_and_kernel_cudaERNS_14TensorIteratorEENKUlvE0_clEvENKUlvE0_clEvEUlaaE_EEEEvRNS_18TensorIteratorBaseERKT_EUliE_EEviT1_,"",@"SHT_CUDA_INFO"
	.sectionflags	@""
	.align	4


	//----- nvinfo : EIATTR_CUDA_API_VERSION
	.align		4
        /*0000*/ 	.byte	0x04, 0x37
        /*0002*/ 	.short	(.L_9842 - .L_9841)
.L_9841:
        /*0004*/ 	.word	0x00000082


	//----- nvinfo : EIATTR_SW2861232_WAR
	.align		4
.L_9842:
        /*0008*/ 	.byte	0x01, 0x35
	.zero		2


	//----- nvinfo : EIATTR_PARAM_CBANK
	.align		4
        /*000c*/ 	.byte	0x04, 0x0a
        /*000e*/ 	.short	(.L_9844 - .L_9843)
	.align		4
.L_9843:
        /*0010*/ 	.word	index@(.nv.constant0._ZN2at6native18elementwise_kernelILi128ELi4EZNS0_15gpu_kernel_implINS0_13AUnaryFunctorIaabZZZNS0_23logical_and_kernel_cudaERNS_14TensorIteratorEENKUlvE0_clEvENKUlvE0_clEvEUlaaE_EEEEvRNS_18TensorIteratorBaseERKT_EUliE_EEviT1_)
        /*0014*/ 	.short	0x0160
        /*0016*/ 	.short	0x0220


	//----- nvinfo : EIATTR_CBANK_PARAM_SIZE
	.align		4
.L_9844:
        /*0018*/ 	.byte	0x03, 0x19
        /*001a*/ 	.short	0x0220


	//----- nvinfo : EIATTR_KPARAM_INFO
	.align		4
        /*001c*/ 	.byte	0x04, 0x17
        /*001e*/ 	.short	(.L_9846 - .L_9845)
.L_9845:
        /*0020*/ 	.word	0x00000000
        /*0024*/ 	.short	0x0001
        /*0026*/ 	.short	0x0008
        /*0028*/ 	.byte	0x00, 0xf0, 0x61, 0x08


	//----- nvinfo : EIATTR_KPARAM_INFO
	.align		4
.L_9846:
        /*002c*/ 	.byte	0x04, 0x17
        /*002e*/ 	.short	(.L_9848 - .L_9847)
.L_9847:
        /*0030*/ 	.word	0x00000000
        /*0034*/ 	.short	0x0000
        /*0036*/ 	.short	0x0000
        /*0038*/ 	.byte	0x00, 0xf0, 0x11, 0x00


	//----- nvinfo : EIATTR_MAXREG_COUNT
	.align		4
.L_9848:
        /*003c*/ 	.byte	0x03, 0x1b
        /*003e*/ 	.short	0x0080


	//----- nvinfo : EIATTR_EXTERNS
	.align		4
        /*0040*/ 	.byte	0x04, 0x0f
        /*0042*/ 	.short	(.L_9850 - .L_9849)


	//   ....[0]....
	.align		4
.L_9849:
        /*0044*/ 	.word	index@(__assertfail)


	//----- nvinfo : EIATTR_MERCURY_ISA_VERSION
	.align		4
.L_9850:
        /*0048*/ 	.byte	0x03, 0x5f
        /*004a*/ 	.short	0x0000


	//----- nvinfo : EIATTR_SYSCALL_OFFSETS
	.align		4
        /*004c*/ 	.byte	0x04, 0x46
        /*004e*/ 	.short	(.L_9852 - .L_9851)


	//   ....[0]....
.L_9851:
        /*0050*/ 	.word	0x00001d20


	//   ....[1]....
        /*0054*/ 	.word	0x00002bc0


	//   ....[2]....
        /*0058*/ 	.word	0x00004910


	//   ....[3]....
        /*005c*/ 	.word	0x000057b0


	//   ....[4]....
        /*0060*/ 	.word	0x000074d0


	//   ....[5]....
        /*0064*/ 	.word	0x00008370


	//   ....[6]....
        /*0068*/ 	.word	0x0000a0a0


	//   ....[7]....
        /*006c*/ 	.word	0x0000af40


	//----- nvinfo : EIATTR_EXIT_INSTR_OFFSETS
	.align		4
.L_9852:
        /*0070*/ 	.byte	0x04, 0x1c
        /*0072*/ 	.short	(.L_9854 - .L_9853)


	//   ....[0]....
.L_9853:
        /*0074*/ 	.word	0x00008400


	//   ....[1]....
        /*0078*/ 	.word	0x0000a220


	//   ....[2]....
        /*007c*/ 	.word	0x0000a240


	//   ....[3]....
        /*0080*/ 	.word	0x0000a2d0


	//   ....[4]....
        /*0084*/ 	.word	0x0000a2f0


	//   ....[5]....
        /*0088*/ 	.word	0x0000a310


	//   ....[6]....
        /*008c*/ 	.word	0x0000a3a0


	//   ....[7]....
        /*0090*/ 	.word	0x0000a3e0


	//   ....[8]....
        /*0094*/ 	.word	0x0000a480


	//   ....[9]....
        /*0098*/ 	.word	0x0000a4d0


	//   ....[10]....
        /*009c*/ 	.word	0x0000a500


	//   ....[11]....
        /*00a0*/ 	.word	0x0000a5a0


	//   ....[12]....
        /*00a4*/ 	.word	0x0000a5e0


	//   ....[13]....
        /*00a8*/ 	.word	0x0000a770


	//   ....[14]....
        /*00ac*/ 	.word	0x0000a8d0


	//   ....[15]....
        /*00b0*/ 	.word	0x0000a910


	//   ....[16]....
        /*00b4*/ 	.word	0x0000a9b0


	//   ....[17]....
        /*00b8*/ 	.word	0x0000ab30


	//   ....[18]....
        /*00bc*/ 	.word	0x0000acb0


	//   ....[19]....
        /*00c0*/ 	.word	0x0000ae10


	//   ....[20]....
        /*00c4*/ 	.word	0x0000af50


	//   ....[21]....
        /*00c8*/ 	.word	0x0000af80


	//   ....[22]....
        /*00cc*/ 	.word	0x0000afa0


	//----- nvinfo : EIATTR_MAX_THREADS
	.align		4
.L_9854:
        /*00d0*/ 	.byte	0x04, 0x05
        /*00d2*/ 	.short	(.L_9856 - .L_9855)
.L_9855:
        /*00d4*/ 	.word	0x00000080
        /*00d8*/ 	.word	0x00000001
        /*00dc*/ 	.word	0x00000001


	//----- nvinfo : EIATTR_CRS_STACK_SIZE
	.align		4
.L_9856:
        /*00e0*/ 	.byte	0x04, 0x1e
        /*00e2*/ 	.short	(.L_9858 - .L_9857)
.L_9857:
        /*00e4*/ 	.word	0x00000000
.L_9858:


//--------------------- .nv.info._ZN2at6native27unrolled_elementwise_kernelINS0_13AUnaryFunctorIaabZZZNS0_23logical_and_kernel_cudaERNS_14TensorIteratorEENKUlvE0_clEvENKUlvE0_clEvEUlaaE_EESt5arrayIPcLm2EELi4E23TrivialOffsetCalculatorILi1EjESD_NS0_6memory12LoadWithCastILi1EEENSE_13StoreWithCastILi1EEEEEviT_T0_T2_T3_T4_T5_ --------------------------
	.section	.nv.info._ZN2at6native27unrolled_elementwise_kernelINS0_13AUnaryFunctorIaabZZZNS0_23logical_and_kernel_cudaERNS_14TensorIteratorEENKUlvE0_clEvENKUlvE0_clEvEUlaaE_EESt5arrayIPcLm2EELi4E23TrivialOffsetCalculatorILi1EjESD_NS0_6memory12LoadWithCastILi1EEENSE_13StoreWithCastILi1EEEEEviT_T0_T2_T3_T4_T5_,"",@"SHT_CUDA_INFO"
	.sectionflags	@""
	.align	4


	//----- nvinfo : EIATTR_CUDA_API_VERSION
	.align		4
        /*0000*/ 	.byte	0x04, 0x37
        /*0002*/ 	.short	(.L_9860 - .L_9859)
.L_9859:
        /*0004*/ 	.word	0x00000082


	//----- nvinfo : EIATTR_SW2861232_WAR
	.align		4
.L_9860:
        /*0008*/ 	.byte	0x01, 0x35
	.zero		2


	//----- nvinfo : EIATTR_PARAM_CBANK
	.align		4
        /*000c*/ 	.byte	0x04, 0x0a
        /*000e*/ 	.short	(.L_9862 - .L_9861)
	.align		4
.L_9861:
        /*0010*/ 	.word	index@(.nv.constant0._ZN2at6native27unrolled_elementwise_kernelINS0_13AUnaryFunctorIaabZZZNS0_23logical_and_kernel_cudaERNS_14TensorIteratorEENKUlvE0_clEvENKUlvE0_clEvEUlaaE_EESt5arrayIPcLm2EELi4E23TrivialOffsetCalculatorILi1EjESD_NS0_6memory12LoadWithCastILi1EEENSE_13StoreWithCastILi1EEEEEviT_T0_T2_T3_T4_T5_)
        /*0014*/ 	.short	0x0160
        /*0016*/ 	.short	0x002c


	//----- nvinfo : EIATTR_CBANK_PARAM_SIZE
	.align		4
.L_9862:
        /*0018*/ 	.byte	0x03, 0x19
        /*001a*/ 	.short	0x002c


	//----- nvinfo : EIATTR_KPARAM_INFO
	.align		4
        /*001c*/ 	.byte	0x04, 0x17
        /*001e*/ 	.short	(.L_9864 - .L_9863)
.L_9863:
        /*0020*/ 	.word	0x00000000
        /*0024*/ 	.short	0x0006
        /*0026*/ 	.short	0x0024
        /*0028*/ 	.byte	0x00, 0xf0, 0x21, 0x00


	//----- nvinfo : EIATTR_KPARAM_INFO
	.align		4
.L_9864:
        /*002c*/ 	.byte	0x04, 0x17
        /*002e*/ 	.short	(.L_9866 - .L_9865)
.L_9865:
        /*0030*/ 	.word	0x00000000
        /*0034*/ 	.short	0x0005
        /*0036*/ 	.short	0x001c
        /*0038*/ 	.byte	0x00, 0xf0, 0x21, 0x00


	//----- nvinfo : EIATTR_KPARAM_INFO
	.align		4
.L_9866:
        /*003c*/ 	.byte	0x04, 0x17
        /*003e*/ 	.short	(.L_9868 - .L_9867)
.L_9867:
        /*0040*/ 	.word	0x00000000
        /*0044*/ 	.short	0x0004
        /*0046*/ 	.short	0x0019
        /*0048*/ 	.byte	0x00, 0xf0, 0x05, 0x00


	//----- nvinfo : EIATTR_KPARAM_INFO
	.align		4
.L_9868:
        /*004c*/ 	.byte	0x04, 0x17
        /*004e*/ 	.short	(.L_9870 - .L_9869)
.L_9869:
        /*0050*/ 	.word	0x00000000
        /*0054*/ 	.short	0x0003
        /*0056*/ 	.short	0x0018
        /*0058*/ 	.byte	0x00, 0xf0, 0x05, 0x00


	//----- nvinfo : EIATTR_KPARAM_INFO
	.align		4
.L_9870:
        /*005c*/ 	.byte	0x04, 0x17
        /*005e*/ 	.short	(.L_9872 - .L_9871)
.L_9871:
        /*0060*/ 	.word	0x00000000
        /*0064*/ 	.short	0x0002
        /*0066*/ 	.short	0x0008
        /*0068*/ 	.byte	0x00, 0xf0, 0x41, 0x00


	//----- nvinfo : EIATTR_KPARAM_INFO
	.align		4
.L_9872:
        /*006c*/ 	.byte	0x04, 0x17
        /*006e*/ 	.short	(.L_9874 - .L_9873)
.L_9873:
        /*0070*/ 	.word	0x00000000
        /*0074*/ 	.short	0x0001
        /*0076*/ 	.short	0x0004
        /*0078*/ 	.byte	0x00, 0xf0, 0x09, 0x00


	//----- nvinfo : EIATTR_KPARAM_INFO
	.align		4
.L_9874:
        /*007c*/ 	.byte	0x04, 0x17
        /*007e*/ 	.short	(.L_9876 - .L_9875)
.L_9875:
        /*0080*/ 	.word	0x00000000
        /*0084*/ 	.short	0x0000
        /*0086*/ 	.short	0x0000
        /*0088*/ 	.byte	0x00, 0xf0, 0x11, 0x00


	//----- nvinfo : EIATTR_MAXREG_COUNT
	.align		4
.L_9876:
        /*008c*/ 	.byte	0x03, 0x1b
        /*008e*/ 	.short	0x00ff


	//----- nvinfo : EIATTR_EXTERNS
	.align		4
        /*0090*/ 	.byte	0x04, 0x0f
        /*0092*/ 	.short	(.L_9878 - .L_9877)


	//   ....[0]....
	.align		4
.L_9877:
        /*0094*/ 	.word	index@(__assertfail)


	//----- nvinfo : EIATTR_MERCURY_ISA_VERSION
	.align		4
.L_9878:
        /*0098*/ 	.byte	0x03, 0x5f
        /*009a*/ 	.short	0x0000


	//----- nvinfo : EIATTR_SYSCALL_OFFSETS
	.align		4
        /*009c*/ 	.byte	0x04, 0x46
        /*009e*/ 	.short	(.L_9880 - .L_9879)


	//   ....[0]....
.L_9879:
        /*00a0*/ 	.word	0x00000f20


	//   ....[1]....
        /*00a4*/ 	.word	0x00001e40


	//   ....[2]....
        /*00a8*/ 	.word	0x00002d70


	//   ....[3]....
        /*00ac*/ 	.word	0x00003c80


	//   ....[4]....
        /*00b0*/ 	.word	0x00004c30


	//   ....[5]....
        /*00b4*/ 	.word	0x00005b00


	//   ....[6]....
        /*00b8*/ 	.word	0x000069c0


	//   ....[7]....
        /*00bc*/ 	.word	0x00007880


	//----- nvinfo : EIATTR_EXIT_INSTR_OFFSETS
	.align		4
.L_9880:
        /*00c0*/ 	.byte	0x04, 0x1c
        /*00c2*/ 	.short	(.L_9882 - .L_9881)


	//   ....[0]....
.L_9881:
        /*00c4*/ 	.word	0x00006a50


	//   ....[1]....
        /*00c8*/ 	.word	0x00006b60


	//   ....[2]....
        /*00cc*/ 	.word	0x00006b80


	//   ....[3]....
        /*00d0*/ 	.word	0x00006c10


	//   ....[4]....
        /*00d4*/ 	.word	0x00006c30


	//   ....[5]....
        /*00d8*/ 	.word	0x00006c50


	//   ....[6]....
        /*00dc*/ 	.word	0x00006ce0


	//   ....[7]....
        /*00e0*/ 	.word	0x00006d20


	//   ....[8]....
        /*00e4*/ 	.word	0x00006dc0


	//   ....[9]....
        /*00e8*/ 	.word	0x00006e10


	//   ....[10]....
        /*00ec*/ 	.word	0x00006e40


	//   ....[11]....
        /*00f0*/ 	.word	0x00006ee0


	//   ....[12]....
        /*00f4*/ 	.word	0x00006f20


	//   ....[13]....
        /*00f8*/ 	.word	0x000070b0


	//   ....[14]....
        /*00fc*/ 	.word	0x00007210


	//   ....[15]....
        /*0100*/ 	.word	0x00007250


	//   ....[16]....
        /*0104*/ 	.word	0x000072f0


	//   ....[17]....
        /*0108*/ 	.word	0x00007470


	//   ....[18]....
        /*010c*/ 	.word	0x000075f0


	//   ....[19]....
        /*0110*/ 	.word	0x00007750


	//   ....[20]....
        /*0114*/ 	.word	0x00007890


	//   ....[21]....
        /*0118*/ 	.word	0x000078c0


	//   ....[22]....
        /*011c*/ 	.word	0x000078e0


	//----- nvinfo : EIATTR_MAX_THREADS
	.align		4
.L_9882:
        /*0120*/ 	.byte	0x04, 0x05
        /*0122*/ 	.short	(.L_9884 - .L_9883)
.L_9883:
        /*0124*/ 	.word	0x00000080
        /*0128*/ 	.word	0x00000001
        /*012c*/ 	.word	0x00000001


	//----- nvinfo : EIATTR_CRS_STACK_SIZE
	.align		4
.L_9884:
        /*0130*/ 	.byte	0x04, 0x1e
        /*0132*/ 	.short	(.L_9886 - .L_9885)
.L_9885:
        /*0134*/ 	.word	0x00000000
.L_9886:


//--------------------- .nv.info._ZN2at6native18elementwise_kernelILi128ELi4EZNS0_22gpu_kernel_impl_nocastINS0_13AUnaryFunctorIaabZZZNS0_23logical_and_kernel_cudaERNS_14TensorIteratorEENKUlvE0_clEvENKUlvE0_clEvEUlaaE_EEEEvRNS_18TensorIteratorBaseERKT_EUliE_EEviT1_ --------------------------
	.section	.nv.info._ZN2at6native18elementwise_kernelILi128ELi4EZNS0_22gpu_kernel_impl_nocastINS0_13AUnaryFunctorIaabZZZNS0_23logical_and_kernel_cudaERNS_14TensorIteratorEENKUlvE0_clEvENKUlvE0_clEvEUlaaE_EEEEvRNS_18TensorIteratorBaseERKT_EUliE_EEviT1_,"",@"SHT_CUDA_INFO"
	.sectionflags	@""
	.align	4


	//----- nvinfo : EIATTR_CUDA_API_VERSION
	.align		4
        /*0000*/ 	.byte	0x04, 0x37
        /*0002*/ 	.short	(.L_9888 - .L_9887)
.L_9887:
        /*0004*/ 	.word	0x00000082


	//----- nvinfo : EIATTR_SW2861232_WAR
	.align		4
.L_9888:
        /*0008*/ 	.byte	0x01, 0x35
	.zero		2


	//----- nvinfo : EIATTR_PARAM_CBANK
	.align		4
        /*000c*/ 	.byte	0x04, 0x0a
        /*000e*/ 	.short	(.L_9890 - .L_9889)
	.align		4
.L_9889:
        /*0010*/ 	.word	index@(.nv.constant0._ZN2at6native18elementwise_kernelILi128ELi4EZNS0_22gpu_kernel_impl_nocastINS0_13AUnaryFunctorIaabZZZNS0_23logical_and_kernel_cudaERNS_14TensorIteratorEENKUlvE0_clEvENKUlvE0_clEvEUlaaE_EEEEvRNS_18TensorIteratorBaseERKT_EUliE_EEviT1_)
        /*0014*/ 	.short	0x0160
        /*0016*/ 	.short	0x0220


	//----- nvinfo : EIATTR_CBANK_PARAM_SIZE
	.align		4
.L_9890:
        /*0018*/ 	.byte	0x03, 0x19
        /*001a*/ 	.short	0x0220


	//----- nvinfo : EIATTR_KPARAM_INFO
	.align		4
        /*001c*/ 	.byte	0x04, 0x17
        /*001e*/ 	.short	(.L_9892 - .L_9891)
.L_9891:
        /*0020*/ 	.word	0x00000000
        /*0024*/ 	.short	0x0001
        /*0026*/ 	.short	0x0008
        /*0028*/ 	.byte	0x00, 0xf0, 0x61, 0x08


	//----- nvinfo : EIATTR_KPARAM_INFO
	.align		4
.L_9892:
        /*002c*/ 	.byte	0x04, 0x17
        /*002e*/ 	.short	(.L_9894 - .L_9893)
.L_9893:
        /*0030*/ 	.word	0x00000000
        /*0034*/ 	.short	0x0000
        /*0036*/ 	.short	0x0000
        /*0038*/ 	.byte	0x00, 0xf0, 0x11, 0x00


	//----- nvinfo : EIATTR_MAXREG_COUNT
	.align		4
.L_9894:
        /*003c*/ 	.byte	0x03, 0x1b
        /*003e*/ 	.short	0x0080


	//----- nvinfo : EIATTR_MERCURY_ISA_VERSION
	.align		4
        /*0040*/ 	.byte	0x03, 0x5f
        /*0042*/ 	.short	0x0000


	//----- nvinfo : EIATTR_EXIT_INSTR_OFFSETS
	.align		4
        /*0044*/ 	.byte	0x04, 0x1c
        /*0046*/ 	.short	(.L_9896 - .L_9895)


	//   ....[0]....
.L_9895:
        /*0048*/ 	.word	0x00002d80


	//   ....[1]....
        /*004c*/ 	.word	0x00003c50


	//----- nvinfo : EIATTR_MAX_THREADS
	.align		4
.L_9896:
        /*0050*/ 	.byte	0x04, 0x05
        /*0052*/ 	.short	(.L_9898 - .L_9897)
.L_9897:
        /*0054*/ 	.word	0x00000080
        /*0058*/ 	.word	0x00000001
        /*005c*/ 	.word	0x00000001


	//----- nvinfo : EIATTR_CRS_STACK_SIZE
	.align		4
.L_9898:
        /*0060*/ 	.byte	0x04, 0x1e
        /*0062*/ 	.short	(.L_9900 - .L_9899)
.L_9899:
        /*0064*/ 	.word	0x00000000
.L_9900:


//--------------------- .nv.info._ZN2at6native27unrolled_elementwise_kernelINS0_13AUnaryFunctorIaabZZZNS0_23logical_and_kernel_cudaERNS_14TensorIteratorEENKUlvE0_clEvENKUlvE0_clEvEUlaaE_EESt5arrayIPcLm2EELi4E23TrivialOffsetCalculatorILi1EjESD_NS0_6memory15LoadWithoutCastENSE_16StoreWithoutCastEEEviT_T0_T2_T3_T4_T5_ --------------------------
	.section	.nv.info._ZN2at6native27unrolled_elementwise_kernelINS0_13AUnaryFunctorIaabZZZNS0_23logical_and_kernel_cudaERNS_14TensorIteratorEENKUlvE0_clEvENKUlvE0_clEvEUlaaE_EESt5arrayIPcLm2EELi4E23TrivialOffsetCalculatorILi1EjESD_NS0_6memory15LoadWithoutCastENSE_16StoreWithoutCastEEEviT_T0_T2_T3_T4_T5_,"",@"SHT_CUDA_INFO"
	.sectionflags	@""
	.align	4


	//----- nvinfo : EIATTR_CUDA_API_VERSION
	.align		4
        /*0000*/ 	.byte	0x04, 0x37
        /*0002*/ 	.short	(.L_9902 - .L_9901)
.L_9901:
        /*0004*/ 	.word	0x00000082


	//----- nvinfo : EIATTR_SW2861232_WAR
	.align		4
.L_9902:
        /*0008*/ 	.byte	0x01, 0x35
	.zero		2


	//----- nvinfo : EIATTR_PARAM_CBANK
	.align		4
        /*000c*/ 	.byte	0x04, 0x0a
        /*000e*/ 	.short	(.L_9904 - .L_9903)
	.align		4
.L_9903:
        /*0010*/ 	.word	index@(.nv.constant0._ZN2at6native27unrolled_elementwise_kernelINS0_13AUnaryFunctorIaabZZZNS0_23logical_and_kernel_cudaERNS_14TensorIteratorEENKUlvE0_clEvENKUlvE0_clEvEUlaaE_EESt5arrayIPcLm2EELi4E23TrivialOffsetCalculatorILi1EjESD_NS0_6memory15LoadWithoutCastENSE_16StoreWithoutCastEEEviT_T0_T2_T3_T4_T5_)
        /*0014*/ 	.short	0x0160
        /*0016*/ 	.short	0x001c


	//----- nvinfo : EIATTR_CBANK_PARAM_SIZE
	.align		4
.L_9904:
        /*0018*/ 	.byte	0x03, 0x19
        /*001a*/ 	.short	0x001c


	//----- nvinfo : EIATTR_KPARAM_INFO
	.align		4
        /*001c*/ 	.byte	0x04, 0x17
        /*001e*/ 	.short	(.L_9906 - .L_9905)
.L_9905:
        /*0020*/ 	.word	0x00000000
        /*0024*/ 	.short	0x0006
        /*0026*/ 	.short	0x001b
        /*0028*/ 	.byte	0x00, 0xf0, 0x05, 0x00


	//----- nvinfo : EIATTR_KPARAM_INFO
	.align		4
.L_9906:
        /*002c*/ 	.byte	0x04, 0x17
        /*002e*/ 	.short	(.L_9908 - .L_9907)
.L_9907:
        /*0030*/ 	.word	0x00000000
        /*0034*/ 	.short	0x0005
        /*0036*/ 	.short	0x001a
        /*0038*/ 	.byte	0x00, 0xf0, 0x05, 0x00


	//----- nvinfo : EIATTR_KPARAM_INFO
	.align		4
.L_9908:
        /*003c*/ 	.byte	0x04, 0x17
        /*003e*/ 	.short	(.L_9910 - .L_9909)
.L_9909:
        /*0040*/ 	.word	0x00000000
        /*0044*/ 	.short	0x0004
        /*0046*/ 	.short	0x0019
        /*0048*/ 	.byte	0x00, 0xf0, 0x05, 0x00


	//----- nvinfo : EIATTR_KPARAM_INFO
	.align		4
.L_9910:
        /*004c*/ 	.byte	0x04, 0x17
        /*004e*/ 	.short	(.L_9912 - .L_9911)
.L_9911:
        /*0050*/ 	.word	0x00000000
        /*0054*/ 	.short	0x0003
        /*0056*/ 	.short	0x0018
        /*0058*/ 	.byte	0x00, 0xf0, 0x05, 0x00


	//----- nvinfo : EIATTR_KPARAM_INFO
	.align		4
.L_9912:
        /*005c*/ 	.byte	0x04, 0x17
        /*005e*/ 	.short	(.L_9914 - .L_9913)
.L_9913:
        /*0060*/ 	.word	0x00000000
        /*0064*/ 	.short	0x0002
        /*0066*/ 	.short	0x0008
        /*0068*/ 	.byte	0x00, 0xf0, 0x41, 0x00


	//----- nvinfo : EIATTR_KPARAM_INFO
	.align		4
.L_9914:
        /*006c*/ 	.byte	0x04, 0x17
        /*006e*/ 	.short	(.L_9916 - .L_9915)
.L_9915:
        /*0070*/ 	.word	0x00000000
        /*0074*/ 	.short	0x0001
        /*0076*/ 	.short	0x0004
        /*0078*/ 	.byte	0x00, 0xf0, 0x09, 0x00


	//----- nvinfo : EIATTR_KPARAM_INFO
	.align		4
.L_9916:
        /*007c*/ 	.byte	0x04, 0x17
        /*007e*/ 	.short	(.L_9918 - .L_9917)
.L_9917:
        /*0080*/ 	.word	0x00000000
        /*0084*/ 	.short	0x0000
        /*0086*/ 	.short	0x0000
        /*0088*/ 	.byte	0x00, 0xf0, 0x11, 0x00


	//----- nvinfo : EIATTR_MAXREG_COUNT
	.align		4
.L_9918:
        /*008c*/ 	.byte	0x03, 0x1b
        /*008e*/ 	.short	0x00ff


	//----- nvinfo : EIATTR_MERCURY_ISA_VERSION
	.align		4
        /*0090*/ 	.byte	0x03, 0x5f
        /*0092*/ 	.short	0x0000


	//----- nvinfo : EIATTR_EXIT_INSTR_OFFSETS
	.align		4
        /*0094*/ 	.byte	0x04, 0x1c
        /*0096*/ 	.short	(.L_9920 - .L_9919)


	//   ....[0]....
.L_9919:
        /*0098*/ 	.word	0x00000440


	//   ....[1]....
        /*009c*/ 	.word	0x000004a0


	//----- nvinfo : EIATTR_MAX_THREADS
	.align		4
.L_9920:
        /*00a0*/ 	.byte	0x04, 0x05
        /*00a2*/ 	.short	(.L_9922 - .L_9921)
.L_9921:
        /*00a4*/ 	.word	0x00000080
        /*00a8*/ 	.word	0x00000001
        /*00ac*/ 	.word	0x00000001


	//----- nvinfo : EIATTR_CRS_STACK_SIZE
	.align		4
.L_9922:
        /*00b0*/ 	.byte	0x04, 0x1e
        /*00b2*/ 	.short	(.L_9924 - .L_9923)
.L_9923:
        /*00b4*/ 	.word	0x00000000
.L_9924:


//--------------------- .nv.info._ZN2at6native29vectorized_elementwise_kernelILi2ENS0_13AUnaryFunctorIaabZZZNS0_23logical_and_kernel_cudaERNS_14TensorIteratorEENKUlvE0_clEvENKUlvE0_clEvEUlaaE_EESt5arrayIPcLm2EEEEviT0_T1_ --------------------------
	.section	.nv.info._ZN2at6native29vectorized_elementwise_kernelILi2ENS0_13AUnaryFunctorIaabZZZNS0_23logical_and_kernel_cudaERNS_14TensorIteratorEENKUlvE0_clEvENKUlvE0_clEvEUlaaE_EESt5arrayIPcLm2EEEEviT0_T1_,"",@"SHT_CUDA_INFO"
	.sectionflags	@""
	.align	4


	//----- nvinfo : EIATTR_CUDA_API_VERSION
	.align		4
        /*0000*/ 	.byte	0x04, 0x37
        /*0002*/ 	.short	(.L_9926 - .L_9925)
.L_9925:
        /*0004*/ 	.word	0x00000082


	//----- nvinfo : EIATTR_SW2861232_WAR
	.align		4
.L_9926:
        /*0008*/ 	.byte	0x01, 0x35
	.zero		2


	//----- nvinfo : EIATTR_PARAM_CBANK
	.align		4
        /*000c*/ 	.byte	0x04, 0x0a
        /*000e*/ 	.short	(.L_9928 - .L_9927)
	.align		4
.L_9927:
        /*0010*/ 	.word	index@(.nv.constant0._ZN2at6native29vectorized_elementwise_kernelILi2ENS0_13AUnaryFunctorIaabZZZNS0_23logical_and_kernel_cudaERNS_14TensorIteratorEENKUlvE0_clEvENKUlvE0_clEvEUlaaE_EESt5arrayIPcLm2EEEEviT0_T1_)
        /*0014*/ 	.short	0x0160
        /*0016*/ 	.short	0x0018


	//----- nvinfo : EIATTR_CBANK_PARAM_SIZE
	.align		4
.L_9928:
        /*0018*/ 	.byte	0x03, 0x19
        /*001a*/ 	.short	0x0018


	//----- nvinfo : EIATTR_KPARAM_INFO
	.align		4
        /*001c*/ 	.byte	0x04, 0x17
        /*001e*/ 	.short	(.L_9930 - .L_9929)
.L_9929:
        /*0020*/ 	.word	0x00000000
        /*0024*/ 	.short	0x0002
        /*0026*/ 	.short	0x0008
        /*0028*/ 	.byte	0x00, 0xf0, 0x41, 0x00


	//----- nvinfo : EIATTR_KPARAM_INFO
	.align		4
.L_9930:
        /*002c*/ 	.byte	0x04, 0x17
        /*002e*/ 	.short	(.L_9932 - .L_9931)
.L_9931:
        /*0030*/ 	.word	0x00000000
        /*0034*/ 	.short	0x0001
        /*0036*/ 	.short	0x0004
        /*0038*/ 	.byte	0x00, 0xf0, 0x09, 0x00


	//----- nvinfo : EIATTR_KPARAM_INFO
	.align		4
.L_9932:
        /*003c*/ 	.byte	0x04, 0x17
        /*003e*/ 	.short	(.L_9934 - .L_9933)
.L_9933:
        /*0040*/ 	.word	0x00000000
        /*0044*/ 	.short	0x0000
        /*0046*/ 	.short	0x0000
        /*0048*/ 	.byte	0x00, 0xf0, 0x11, 0x00


	//----- nvinfo : EIATTR_MAXREG_COUNT
	.align		4
.L_9934:
        /*004c*/ 	.byte	0x03, 0x1b
        /*004e*/ 	.short	0x00ff


	//----- nvinfo : EIATTR_MERCURY_ISA_VERSION
	.align		4
        /*0050*/ 	.byte	0x03, 0x5f
        /*0052*/ 	.short	0x0000


	//----- nvinfo : EIATTR_EXIT_INSTR_OFFSETS
	.align		4
        /*0054*/ 	.byte	0x04, 0x1c
        /*0056*/ 	.short	(.L_9936 - .L_9935)


	//   ....[0]....
.L_9935:
        /*0058*/ 	.word	0x00000340


	//   ....[1]....
        /*005c*/ 	.word	0x00000ba0


	//   ....[2]....
        /*0060*/ 	.word	0x00000c00


	//----- nvinfo : EIATTR_MAX_THREADS
	.align		4
.L_9936:
        /*0064*/ 	.byte	0x04, 0x05
        /*0066*/ 	.short	(.L_9938 - .L_9937)
.L_9937:
        /*0068*/ 	.word	0x00000080
        /*006c*/ 	.word	0x00000001
        /*0070*/ 	.word	0x00000001


	//----- nvinfo : EIATTR_CRS_STACK_SIZE
	.align		4
.L_9938:
        /*0074*/ 	.byte	0x04, 0x1e
        /*0076*/ 	.short	(.L_9940 - .L_9939)
.L_9939:
        /*0078*/ 	.word	0x00000000
.L_9940:


//--------------------- .nv.info._ZN2at6native29vectorized_elementwise_kernelILi4ENS0_13AUnaryFunctorIaabZZZNS0_23logical_and_kernel_cudaERNS_14TensorIteratorEENKUlvE0_clEvENKUlvE0_clEvEUlaaE_EESt5arrayIPcLm2EEEEviT0_T1_ --------------------------
	.section	.nv.info._ZN2at6native29vectorized_elementwise_kernelILi4ENS0_13AUnaryFunctorIaabZZZNS0_23logical_and_kernel_cudaERNS_14TensorIteratorEENKUlvE0_clEvENKUlvE0_clEvEUlaaE_EESt5arrayIPcLm2EEEEviT0_T1_,"",@"SHT_CUDA_INFO"
	.sectionflags	@""
	.align	4


	//----- nvinfo : EIATTR_CUDA_API_VERSION
	.align		4
        /*0000*/ 	.byte	0x04, 0x37
        /*0002*/ 	.short	(.L_9942 - .L_9941)
.L_9941:
        /*0004*/ 	.word	0x00000082


	//----- nvinfo : EIATTR_SW2861232_WAR
	.align		4
.L_9942:
        /*0008*/ 	.byte	0x01, 0x35
	.zero		2


	//----- nvinfo : EIATTR_PARAM_CBANK
	.align		4
        /*000c*/ 	.byte	0x04, 0x0a
        /*000e*/ 	.short	(.L_9944 - .L_9943)
	.align		4
.L_9943:
        /*0010*/ 	.word	index@(.nv.constant0._ZN2at6native29vectorized_elementwise_kernelILi4ENS0_13AUnaryFunctorIaabZZZNS0_23logical_and_kernel_cudaERNS_14TensorIteratorEENKUlvE0_clEvENKUlvE0_clEvEUlaaE_EESt5arrayIPcLm2EEEEviT0_T1_)
        /*0014*/ 	.short	0x0160
        /*0016*/ 	.short	0x0018


	//----- nvinfo : EIATTR_CBANK_PARAM_SIZE
	.align		4
.L_9944:
        /*0018*/ 	.byte	0x03, 0x19
        /*001a*/ 	.short	0x0018


	//----- nvinfo : EIATTR_KPARAM_INFO
	.align		4
        /*001c*/ 	.byte	0x04, 0x17
        /*001e*/ 	.short	(.L_9946 - .L_9945)
.L_9945:
        /*0020*/ 	.word	0x00000000
        /*0024*/ 	.short	0x0002
        /*0026*/ 	.short	0x0008
        /*0028*/ 	.byte	0x00, 0xf0, 0x41, 0x00


	//----- nvinfo : EIATTR_KPARAM_INFO
	.align		4
.L_9946:
        /*002c*/ 	.byte	0x04, 0x17
        /*002e*/ 	.short	(.L_9948 - .L_9947)
.L_9947:
        /*0030*/ 	.word	0x00000000
        /*0034*/ 	.short	0x0001
        /*0036*/ 	.short	0x0004
        /*0038*/ 	.byte	0x00, 0xf0, 0x09, 0x00


	//----- nvinfo : EIATTR_KPARAM_INFO
	.align		4
.L_9948:
        /*003c*/ 	.byte	0x04, 0x17
        /*003e*/ 	.short	(.L_9950 - .L_9949)
.L_9949:
        /*0040*/ 	.word	0x00000000
        /*0044*/ 	.short	0x0000
        /*0046*/ 	.short	0x0000
        /*0048*/ 	.byte	0x00, 0xf0, 0x11, 0x00


	//----- nvinfo : EIATTR_MAXREG_COUNT
	.align		4
.L_9950:
        /*004c*/ 	.byte	0x03, 0x1b
        /*004e*/ 	.short	0x00ff


	//----- nvinfo : EIATTR_MERCURY_ISA_VERSION
	.align		4
        /*0050*/ 	.byte	0x03, 0x5f
        /*0052*/ 	.short	0x0000


	//----- nvinfo : EIATTR_EXIT_INSTR_OFFSETS
	.align		4
        /*0054*/ 	.byte	0x04, 0x1c
        /*0056*/ 	.short	(.L_9952 - .L_9951)


	//   ....[0]....
.L_9951:
        /*0058*/ 	.word	0x00000320


	//   ....[1]....
        /*005c*/ 	.word	0x00000b80


	//   ....[2]....
        /*0060*/ 	.word	0x00000be0


	//----- nvinfo : EIATTR_MAX_THREADS
	.align		4
.L_9952:
        /*0064*/ 	.byte	0x04, 0x05
        /*0066*/ 	.short	(.L_9954 - .L_9953)
.L_9953:
        /*0068*/ 	.word	0x00000080
        /*006c*/ 	.word	0x00000001
        /*0070*/ 	.word	0x00000001


	//----- nvinfo : EIATTR_CRS_STACK_SIZE
	.align		4
.L_9954:
        /*0074*/ 	.byte	0x04, 0x1e
        /*0076*/ 	.short	(.L_9956 - .L_9955)
.L_9955:
        /*0078*/ 	.word	0x00000000
.L_9956:


//--------------------- .nv.info._ZN2at6native29vectorized_elementwise_kernelILi8ENS0_13AUnaryFunctorIaabZZZNS0_23logical_and_kernel_cudaERNS_14TensorIteratorEENKUlvE0_clEvENKUlvE0_clEvEUlaaE_EESt5arrayIPcLm2EEEEviT0_T1_ --------------------------
	.section	.nv.info._ZN2at6native29vectorized_elementwise_kernelILi8ENS0_13AUnaryFunctorIaabZZZNS0_23logical_and_kernel_cudaERNS_14TensorIteratorEENKUlvE0_clEvENKUlvE0_clEvEUlaaE_EESt5arrayIPcLm2EEEEviT0_T1_,"",@"SHT_CUDA_INFO"
	.sectionflags	@""
	.align	4


	//----- nvinfo : EIATTR_CUDA_API_VERSION
	.align		4
        /*0000*/ 	.byte	0x04, 0x37
        /*0002*/ 	.short	(.L_9958 - .L_9957)
.L_9957:
        /*0004*/ 	.word	0x00000082


	//----- nvinfo : EIATTR_SW2861232_WAR
	.align		4
.L_9958:
        /*0008*/ 	.byte	0x01, 0x35
	.zero		2


	//----- nvinfo : EIATTR_PARAM_CBANK
	.align		4
        /*000c*/ 	.byte	0x04, 0x0a
        /*000e*/ 	.short	(.L_9960 - .L_9959)
	.align		4
.L_9959:
        /*0010*/ 	.word	index@(.nv.constant0._ZN2at6native29vectorized_elementwise_kernelILi8ENS0_13AUnaryFunctorIaabZZZNS0_23logical_and_kernel_cudaERNS_14TensorIteratorEENKUlvE0_clEvENKUlvE0_clEvEUlaaE_EESt5arrayIPcLm2EEEEviT0_T1_)
        /*0014*/ 	.short	0x0160
        /*0016*/ 	.short	0x0018


	//----- nvinfo : EIATTR_CBANK_PARAM_SIZE
	.align		4
.L_9960:
        /*0018*/ 	.byte	0x03, 0x19
        /*001a*/ 	.short	0x0018


	//----- nvinfo : EIATTR_KPARAM_INFO
	.align		4
        /*001c*/ 	.byte	0x04, 0x17
        /*001e*/ 	.short	(.L_9962 - .L_9961)
.L_9961:
        /*0020*/ 	.word	0x00000000
        /*0024*/ 	.short	0x0002
        /*0026*/ 	.short	0x0008
        /*0028*/ 	.byte	0x00, 0xf0, 0x41, 0x00


	//----- nvinfo : EIATTR_KPARAM_INFO
	.align		4
.L_9962:
        /*002c*/ 	.byte	0x04, 0x17
        /*002e*/ 	.short	(.L_9964 - .L_9963)
.L_9963:
        /*0030*/ 	.word	0x00000000
        /*0034*/ 	.short	0x0001
        /*0036*/ 	.short	0x0004
        /*0038*/ 	.byte	0x00, 0xf0, 0x09, 0x00


	//----- nvinfo : EIATTR_KPARAM_INFO
	.align		4
.L_9964:
        /*003c*/ 	.byte	0x04, 0x17
        /*003e*/ 	.short	(.L_9966 - .L_9965)
.L_9965:
        /*0040*/ 	.word	0x00000000
        /*0044*/ 	.short	0x0000
        /*0046*/ 	.short	0x0000
        /*0048*/ 	.byte	0x00, 0xf0, 0x11, 0x00


	//----- nvinfo : EIATTR_MAXREG_COUNT
	.align		4
.L_9966:
        /*004c*/ 	.byte	0x03, 0x1b
        /*004e*/ 	.short	0x00ff


	//----- nvinfo : EIATTR_MERCURY_ISA_VERSION
	.align		4
        /*0050*/ 	.byte	0x03, 0x5f
        /*0052*/ 	.short	0x0000


	//----- nvinfo : EIATTR_EXIT_INSTR_OFFSETS
	.align		4
        /*0054*/ 	.byte	0x04, 0x1c
        /*0056*/ 	.short	(.L_9968 - .L_9967)


	//   ....[0]....
.L_9967:
        /*0058*/ 	.word	0x00000010


	//----- nvinfo : EIATTR_MAX_THREADS
	.align		4
.L_9968:
        /*005c*/ 	.byte	0x04, 0x05
        /*005e*/ 	.short	(.L_9970 - .L_9969)
.L_9969:
        /*0060*/ 	.word	0x00000080
        /*0064*/ 	.word	0x00000001
        /*0068*/ 	.word	0x00000001
.L_9970:


//--------------------- .nv.info._ZN2at6native18elementwise_kernelILi128ELi4EZNS0_15gpu_kernel_implINS0_13BinaryFunctorIaabZZZNS0_23logical_and_kernel_cudaERNS_14TensorIteratorEENKUlvE0_clEvENKUlvE0_clEvEUlaaE_EEEEvRNS_18TensorIteratorBaseERKT_EUliE_EEviT1_ --------------------------
	.section	.nv.info._ZN2at6native18elementwise_kernelILi128ELi4EZNS0_15gpu_kernel_implINS0_13BinaryFunctorIaabZZZNS0_23logical_and_kernel_cudaERNS_14TensorIteratorEENKUlvE0_clEvENKUlvE0_clEvEUlaaE_EEEEvRNS_18TensorIteratorBaseERKT_EUliE_EEviT1_,"",@"SHT_CUDA_INFO"
	.sectionflags	@""
	.align	4


	//----- nvinfo : EIATTR_CUDA_API_VERSION
	.align		4
        /*0000*/ 	.byte	0x04, 0x37
        /*0002*/ 	.short	(.L_9972 - .L_9971)
.L_9971:
        /*0004*/ 	.word	0x00000082


	//----- nvinfo : EIATTR_SW2861232_WAR
	.align		4
.L_9972:
        /*0008*/ 	.byte	0x01, 0x35
	.zero		2


	//----- nvinfo : EIATTR_PARAM_CBANK
	.align		4
        /*000c*/ 	.byte	0x04, 0x0a
        /*000e*/ 	.short	(.L_9974 - .L_9973)
	.align		4
.L_9973:
        /*0010*/ 	.word	index@(.nv.constant0._ZN2at6native18elementwise_kernelILi128ELi4EZNS0_15gpu_kernel_implINS0_13BinaryFunctorIaabZZZNS0_23logical_and_kernel_cudaERNS_14TensorIteratorEENKUlvE0_clEvENKUlvE0_clEvEUlaaE_EEEEvRNS_18TensorIteratorBaseERKT_EUliE_EEviT1_)
        /*0014*/ 	.short	0x0160
        /*0016*/ 	.short	0x0290


	//----- nvinfo : EIATTR_CBANK_PARAM_SIZE
	.align		4
.L_9974:
        /*0018*/ 	.byte	0x03, 0x19
        /*001a*/ 	.short	0x0290


	//----- nvinfo : EIATTR_KPARAM_INFO
	.align		4
        /*001c*/ 	.byte	0x04, 0x17
        /*001e*/ 	.short	(.L_9976 - .L_9975)
.L_9975:
        /*0020*/ 	.word	0x00000000
        /*0024*/ 	.short	0x0001
        /*0026*/ 	.short	0x0008
        /*0028*/ 	.byte	0x00, 0xf0, 0x21, 0x0a


	//----- nvinfo : EIATTR_KPARAM_INFO
	.align		4
.L_9976:
        /*002c*/ 	.byte	0x04, 0x17
        /*002e*/ 	.short	(.L_9978 - .L_9977)
.L_9977:
        /*0030*/ 	.word	0x00000000
        /*0034*/ 	.short	0x0000
        /*0036*/ 	.short	0x0000
        /*0038*/ 	.byte	0x00, 0xf0, 0x11, 0x00


	//----- nvinfo : EIATTR_MAXREG_COUNT
	.align		4
.L_9978:
        /*003c*/ 	.byte	0x03, 0x1b
        /*003e*/ 	.short	0x0080


	//----- nvinfo : EIATTR_EXTERNS
	.align		4
        /*0040*/ 	.byte	0x04, 0x0f
        /*0042*/ 	.short	(.L_9980 - .L_9979)


	//   ....[0]....
	.align		4
.L_9979:
        /*0044*/ 	.word	index@(__assertfail)


	//----- nvinfo : EIATTR_MERCURY_ISA_VERSION
	.align		4
.L_9980:
        /*0048*/ 	.byte	0x03, 0x5f
        /*004a*/ 	.short	0x0000


	//----- nvinfo : EIATTR_SYSCALL_OFFSETS
	.align		4
        /*004c*/ 	.byte	0x04, 0x46
        /*004e*/ 	.short	(.L_9982 - .L_9981)


	//   ....[0]....
.L_9981:
        /*0050*/ 	.word	0x00001ed0


	//   ....[1]....
        /*0054*/ 	.word	0x00002d60


	//   ....[2]....
        /*0058*/ 	.word	0x00003c00


	//   ....[3]....
        /*005c*/ 	.word	0x00005b10


	//   ....[4]....
        /*0060*/ 	.word	0x000069a0


	//   ....[5]....
        /*0064*/ 	.word	0x00007840


	//   ....[6]....
        /*0068*/ 	.word	0x00009720


	//   ....[7]....
        /*006c*/ 	.word	0x0000a5b0


	//   ....[8]....
        /*0070*/ 	.word	0x0000b450


	//   ....[9]....
        /*0074*/ 	.word	0x0000d340


	//   ....[10]....
        /*0078*/ 	.word	0x0000e1d0


	//   ....[11]....
        /*007c*/ 	.word	0x0000f070


	//----- nvinfo : EIATTR_EXIT_INSTR_OFFSETS
	.align		4
.L_9982:
        /*0080*/ 	.byte	0x04, 0x1c
        /*0082*/ 	.short	(.L_9984 - .L_9983)


	//   ....[0]....
.L_9983:
        /*0084*/ 	.word	0x0000b4e0


	//   ....[1]....
        /*0088*/ 	.word	0x0000e350


	//   ....[2]....
        /*008c*/ 	.word	0x0000e370


	//   ....[3]....
        /*0090*/ 	.word	0x0000e400


	//   ....[4]....
        /*0094*/ 	.word	0x0000e420


	//   ....[5]....
        /*0098*/ 	.word	0x0000e440


	//   ....[6]....
        /*009c*/ 	.word	0x0000e4d0


	//   ....[7]....
        /*00a0*/ 	.word	0x0000e510


	//   ....[8]....
        /*00a4*/ 	.word	0x0000e5b0


	//   ....[9]....
        /*00a8*/ 	.word	0x0000e600


	//   ....[10]....
        /*00ac*/ 	.word	0x0000e630


	//   ....[11]....
        /*00b0*/ 	.word	0x0000e6d0


	//   ....[12]....
        /*00b4*/ 	.word	0x0000e710


	//   ....[13]....
        /*00b8*/ 	.word	0x0000e8a0


	//   ....[14]....
        /*00bc*/ 	.word	0x0000ea00


	//   ....[15]....
        /*00c0*/ 	.word	0x0000ea40


	//   ....[16]....
        /*00c4*/ 	.word	0x0000eae0


	//   ....[17]....
        /*00c8*/ 	.word	0x0000ec60


	//   ....[18]....
        /*00cc*/ 	.word	0x0000ede0


	//   ....[19]....
        /*00d0*/ 	.word	0x0000ef40


	//   ....[20]....
        /*00d4*/ 	.word	0x0000f080


	//   ....[21]....
        /*00d8*/ 	.word	0x0000f0b0


	//   ....[22]....
        /*00dc*/ 	.word	0x0000f0d0


	//----- nvinfo : EIATTR_MAX_THREADS
	.align		4
.L_9984:
        /*00e0*/ 	.byte	0x04, 0x05
        /*00e2*/ 	.short	(.L_9986 - .L_9985)
.L_9985:
        /*00e4*/ 	.word	0x00000080
        /*00e8*/ 	.word	0x00000001
        /*00ec*/ 	.word	0x00000001


	//----- nvinfo : EIATTR_CRS_STACK_SIZE
	.align		4
.L_9986:
        /*00f0*/ 	.byte	0x04, 0x1e
        /*00f2*/ 	.short	(.L_9988 - .L_9987)
.L_9987:
        /*00f4*/ 	.word	0x00000000
.L_9988:


//--------------------- .nv.info._ZN2at6native27unrolled_elementwise_kernelINS0_13BinaryFunctorIaabZZZNS0_23logical_and_kernel_cudaERNS_14TensorIteratorEENKUlvE0_clEvENKUlvE0_clEvEUlaaE_EESt5arrayIPcLm3EELi4E23TrivialOffsetCalculatorILi2EjESC_ILi1EjENS0_6memory12LoadWithCastILi2EEENSF_13StoreWithCastILi1EEEEEviT_T0_T2_T3_T4_T5_ --------------------------
	.section	.nv.info._ZN2at6native27unrolled_elementwise_kernelINS0_13BinaryFunctorIaabZZZNS0_23logical_and_kernel_cudaERNS_14TensorIteratorEENKUlvE0_clEvENKUlvE0_clEvEUlaaE_EESt5arrayIPcLm3EELi4E23TrivialOffsetCalculatorILi2EjESC_ILi1EjENS0_6memory12LoadWithCastILi2EEENSF_13StoreWithCastILi1EEEEEviT_T0_T2_T3_T4_T5_,"",@"SHT_CUDA_INFO"
	.sectionflags	@""
	.align	4


	//----- nvinfo : EIATTR_CUDA_API_VERSION
	.align		4
        /*0000*/ 	.byte	0x04, 0x37
        /*0002*/ 	.short	(.L_9990 - .L_9989)
.L_9989:
        /*0004*/ 	.word	0x00000082


	//----- nvinfo : EIATTR_SW2861232_WAR
	.align		4
.L_9990:
        /*0008*/ 	.byte	0x01, 0x35
	.zero		2


	//----- nvinfo : EIATTR_PARAM_CBANK
	.align		4
        /*000c*/ 	.byte	0x04, 0x0a
        /*000e*/ 	.short	(.L_9992 - .L_9991)
	.align		4
.L_9991:
        /*0010*/ 	.word	index@(.nv.constant0._ZN2at6native27unrolled_elementwise_kernelINS0_13BinaryFunctorIaabZZZNS0_23logical_and_kernel_cudaERNS_14TensorIteratorEENKUlvE0_clEvENKUlvE0_clEvEUlaaE_EESt5arrayIPcLm3EELi4E23TrivialOffsetCalculatorILi2EjESC_ILi1EjENS0_6memory12LoadWithCastILi2EEENSF_13StoreWithCastILi1EEEEEviT_T0_T2_T3_T4_T5_)
        /*0014*/ 	.short	0x0160
        /*0016*/ 	.short	0x0038


	//----- nvinfo : EIATTR_CBANK_PARAM_SIZE
	.align		4
.L_9992:
        /*0018*/ 	.byte	0x03, 0x19
        /*001a*/ 	.short	0x0038


	//----- nvinfo : EIATTR_KPARAM_INFO
	.align		4
        /*001c*/ 	.byte	0x04, 0x17
        /*001e*/ 	.short	(.L_9994 - .L_9993)
.L_9993:
        /*0020*/ 	.word	0x00000000
        /*0024*/ 	.short	0x0006
        /*0026*/ 	.short	0x0030
        /*0028*/ 	.byte	0x00, 0xf0, 0x21, 0x00


	//----- nvinfo : EIATTR_KPARAM_INFO
	.align		4
.L_9994:
        /*002c*/ 	.byte	0x04, 0x17
        /*002e*/ 	.short	(.L_9996 - .L_9995)
.L_9995:
        /*0030*/ 	.word	0x00000000
        /*0034*/ 	.short	0x0005
        /*0036*/ 	.short	0x0024
        /*0038*/ 	.byte	0x00, 0xf0, 0x31, 0x00


	//----- nvinfo : EIATTR_KPARAM_INFO
	.align		4
.L_9996:
        /*003c*/ 	.byte	0x04, 0x17
        /*003e*/ 	.short	(.L_9998 - .L_9997)
.L_9997:
        /*0040*/ 	.word	0x00000000
        /*0044*/ 	.short	0x0004
        /*0046*/ 	.short	0x0021
        /*0048*/ 	.byte	0x00, 0xf0, 0x05, 0x00


	//----- nvinfo : EIATTR_KPARAM_INFO
	.align		4
.L_9998:
        /*004c*/ 	.byte	0x04, 0x17
        /*004e*/ 	.short	(.L_10000 - .L_9999)
.L_9999:
        /*0050*/ 	.word	0x00000000
        /*0054*/ 	.short	0x0003
        /*0056*/ 	.short	0x0020
        /*0058*/ 	.byte	0x00, 0xf0, 0x05, 0x00


	//----- nvinfo : EIATTR_KPARAM_INFO
	.align		4
.L_10000:
        /*005c*/ 	.byte	0x04, 0x17
        /*005e*/ 	.short	(.L_10002 - .L_10001)
.L_10001:
        /*0060*/ 	.word	0x00000000
        /*0064*/ 	.short	0x0002
        /*0066*/ 	.short	0x0008
        /*0068*/ 	.byte	0x00, 0xf0, 0x61, 0x00


	//----- nvinfo : EIATTR_KPARAM_INFO
	.align		4
.L_10002:
        /*006c*/ 	.byte	0x04, 0x17
        /*006e*/ 	.short	(.L_10004 - .L_10003)
.L_10003:
        /*0070*/ 	.word	0x00000000
        /*0074*/ 	.short	0x0001
        /*0076*/ 	.short	0x0004
        /*0078*/ 	.byte	0x00, 0xf0, 0x05, 0x00


	//----- nvinfo : EIATTR_KPARAM_INFO
	.align		4
.L_10004:
        /*007c*/ 	.byte	0x04, 0x17
        /*007e*/ 	.short	(.L_10006 - .L_10005)
.L_10005:
        /*0080*/ 	.word	0x00000000
        /*0084*/ 	.short	0x0000
        /*0086*/ 	.short	0x0000
        /*0088*/ 	.byte	0x00, 0xf0, 0x11, 0x00


	//----- nvinfo : EIATTR_MAXREG_COUNT
	.align		4
.L_10006:
        /*008c*/ 	.byte	0x03, 0x1b
        /*008e*/ 	.short	0x00ff


	//----- nvinfo : EIATTR_EXTERNS
	.align		4
        /*0090*/ 	.byte	0x04, 0x0f
        /*0092*/ 	.short	(.L_10008 - .L_10007)


	//   ....[0]....
	.align		4
.L_10007:
        /*0094*/ 	.word	index@(__assertfail)


	//----- nvinfo : EIATTR_MERCURY_ISA_VERSION
	.align		4
.L_10008:
        /*0098*/ 	.byte	0x03, 0x5f
        /*009a*/ 	.short	0x0000


	//----- nvinfo : EIATTR_SYSCALL_OFFSETS
	.align		4
        /*009c*/ 	.byte	0x04, 0x46
        /*009e*/ 	.short	(.L_10010 - .L_10009)


	//   ....[0]....
.L_10009:
        /*00a0*/ 	.word	0x00000f40


	//   ....[1]....
        /*00a4*/ 	.word	0x00001de0


	//   ....[2]....
        /*00a8*/ 	.word	0x00002d00


	//   ....[3]....
        /*00ac*/ 	.word	0x00003ba0


	//   ....[4]....
        /*00b0*/ 	.word	0x00004ad0


	//   ....[5]....
        /*00b4*/ 	.word	0x00005970


	//   ....[6]....
        /*00b8*/ 	.word	0x00006890


	//   ....[7]....
        /*00bc*/ 	.word	0x00007730


	//   ....[8]....
        /*00c0*/ 	.word	0x00008720


	//   ....[9]....
        /*00c4*/ 	.word	0x000095f0


	//   ....[10]....
        /*00c8*/ 	.word	0x0000a4b0


	//   ....[11]....
        /*00cc*/ 	.word	0x0000b370


	//----- nvinfo : EIATTR_EXIT_INSTR_OFFSETS
	.align		4
.L_10010:
        /*00d0*/ 	.byte	0x04, 0x1c
        /*00d2*/ 	.short	(.L_10012 - .L_10011)


	//   ....[0]....
.L_10011:
        /*00d4*/ 	.word	0x0000a540


	//   ....[1]....
        /*00d8*/ 	.word	0x0000a650


	//   ....[2]....
        /*00dc*/ 	.word	0x0000a670


	//   ....[3]....
        /*00e0*/ 	.word	0x0000a700


	//   ....[4]....
        /*00e4*/ 	.word	0x0000a720


	//   ....[5]....
        /*00e8*/ 	.word	0x0000a740


	//   ....[6]....
        /*00ec*/ 	.word	0x0000a7d0


	//   ....[7]....
        /*00f0*/ 	.word	0x0000a810


	//   ....[8]....
        /*00f4*/ 	.word	0x0000a8b0


	//   ....[9]....
        /*00f8*/ 	.word	0x0000a900


	//   ....[10]....
        /*00fc*/ 	.word	0x0000a930


	//   ....[11]....
        /*0100*/ 	.word	0x0000a9d0


	//   ....[12]....
        /*0104*/ 	.word	0x0000aa10


	//   ....[13]....
        /*0108*/ 	.word	0x0000aba0


	//   ....[14]....
        /*010c*/ 	.word	0x0000ad00


	//   ....[15]....
        /*0110*/ 	.word	0x0000ad40


	//   ....[16]....
        /*0114*/ 	.word	0x0000ade0


	//   ....[17]....
        /*0118*/ 	.word	0x0000af60


	//   ....[18]....
        /*011c*/ 	.word	0x0000b0e0


	//   ....[19]....
        /*0120*/ 	.word	0x0000b240


	//   ....[20]....
        /*0124*/ 	.word	0x0000b380


	//   ....[21]....
        /*0128*/ 	.word	0x0000b3b0


	//   ....[22]....
        /*012c*/ 	.word	0x0000b3d0


	//----- nvinfo : EIATTR_MAX_THREADS
	.align		4
.L_10012:
        /*0130*/ 	.byte	0x04, 0x05
        /*0132*/ 	.short	(.L_10014 - .L_10013)
.L_10013:
        /*0134*/ 	.word	0x00000080
        /*0138*/ 	.word	0x00000001
        /*013c*/ 	.word	0x00000001


	//----- nvinfo : EIATTR_CRS_STACK_SIZE
	.align		4
.L_10014:
        /*0140*/ 	.byte	0x04, 0x1e
        /*0142*/ 	.short	(.L_10016 - .L_10015)
.L_10015:
        /*0144*/ 	.word	0x00000000
.L_10016:


//--------------------- .nv.info._ZN2at6native18elementwise_kernelILi128ELi4EZNS0_22gpu_kernel_impl_nocastINS0_13BinaryFunctorIaabZZZNS0_23logical_and_kernel_cudaERNS_14TensorIteratorEENKUlvE0_clEvENKUlvE0_clEvEUlaaE_EEEEvRNS_18TensorIteratorBaseERKT_EUliE_EEviT1_ --------------------------
	.section	.nv.info._ZN2at6native18elementwise_kernelILi128ELi4EZNS0_22gpu_kernel_impl_nocastINS0_13BinaryFunctorIaabZZZNS0_23logical_and_kernel_cudaERNS_14TensorIteratorEENKUlvE0_clEvENKUlvE0_clEvEUlaaE_EEEEvRNS_18TensorIteratorBaseERKT_EUliE_EEviT1_,"",@"SHT_CUDA_INFO"
	.sectionflags	@""
	.align	4


	//----- nvinfo : EIATTR_CUDA_API_VERSION
	.align		4
        /*0000*/ 	.byte	0x04, 0x37
        /*0002*/ 	.short	(.L_10018 - .L_10017)
.L_10017:
        /*0004*/ 	.word	0x00000082


	//----- nvinfo : EIATTR_SW2861232_WAR
	.align		4
.L_10018:
        /*0008*/ 	.byte	0x01, 0x35
	.zero		2


	//----- nvinfo : EIATTR_PARAM_CBANK
	.align		4
        /*000c*/ 	.byte	0x04, 0x0a
        /*000e*/ 	.short	(.L_10020 - .L_10019)
	.align		4
.L_10019:
        /*0010*/ 	.word	index@(.nv.constant0._ZN2at6native18elementwise_kernelILi128ELi4EZNS0_22gpu_kernel_impl_nocastINS0_13BinaryFunctorIaabZZZNS0_23logical_and_kernel_cudaERNS_14TensorIteratorEENKUlvE0_clEvENKUlvE0_clEvEUlaaE_EEEEvRNS_18TensorIteratorBaseERKT_EUliE_EEviT1_)
        /*0014*/ 	.short	0x0160
        /*0016*/ 	.short	0x0290


	//----- nvinfo : EIATTR_CBANK_PARAM_SIZE
	.align		4
.L_10020:
        /*0018*/ 	.byte	0x03, 0x19
        /*001a*/ 	.short	0x0290


	//----- nvinfo : EIATTR_KPARAM_INFO
	.align		4
        /*001c*/ 	.byte	0x04, 0x17
        /*001e*/ 	.short	(.L_10022 - .L_10021)
.L_10021:
        /*0020*/ 	.word	0x00000000
        /*0024*/ 	.short	0x0001
        /*0026*/ 	.short	0x0008
        /*0028*/ 	.byte	0x00, 0xf0, 0x21, 0x0a


	//----- nvinfo : EIATTR_KPARAM_INFO
	.align		4
.L_10022:
        /*002c*/ 	.byte	0x04, 0x17
        /*002e*/ 	.short	(.L_10024 - .L_10023)
.L_10023:
        /*0030*/ 	.word	0x00000000
        /*0034*/ 	.short	0x0000
        /*0036*/ 	.short	0x0000
        /*0038*/ 	.byte	0x00, 0xf0, 0x11, 0x00


	//----- nvinfo : EIATTR_MAXREG_COUNT
	.align		4
.L_10024:
        /*003c*/ 	.byte	0x03, 0x1b
        /*003e*/ 	.short	0x0080


	//----- nvinfo : EIATTR_MERCURY_ISA_VERSION
	.align		4
        /*0040*/ 	.byte	0x03, 0x5f
        /*0042*/ 	.short	0x0000


	//----- nvinfo : EIATTR_EXIT_INSTR_OFFSETS
	.align		4
        /*0044*/ 	.byte	0x04, 0x1c
        /*0046*/ 	.short	(.L_10026 - .L_10025)


	//   ....[0]....
.L_10025:
        /*0048*/ 	.word	0x000032e0


	//   ....[1]....
        /*004c*/ 	.word	0x00004380


	//----- nvinfo : EIATTR_MAX_THREADS
	.align		4
.L_10026:
        /*0050*/ 	.byte	0x04, 0x05
        /*0052*/ 	.short	(.L_10028 - .L_10027)
.L_10027:
        /*0054*/ 	.word	0x00000080
        /*0058*/ 	.word	0x00000001
        /*005c*/ 	.word	0x00000001


	//----- nvinfo : EIATTR_CRS_STACK_SIZE
	.align		4
.L_10028:
        /*0060*/ 	.byte	0x04, 0x1e
        /*0062*/ 	.short	(.L_10030 - .L_10029)
.L_10029:
        /*0064*/ 	.word	0x00000000
.L_10030:


//--------------------- .nv.info._ZN2at6native27unrolled_elementwise_kernelINS0_13BinaryFunctorIaabZZZNS0_23logical_and_kernel_cudaERNS_14TensorIteratorEENKUlvE0_clEvENKUlvE0_clEvEUlaaE_EESt5arrayIPcLm3EELi4E23TrivialOffsetCalculatorILi2EjESC_ILi1EjENS0_6memory15LoadWithoutCastENSF_16StoreWithoutCastEEEviT_T0_T2_T3_T4_T5_ --------------------------
	.section	.nv.info._ZN2at6native27unrolled_elementwise_kernelINS0_13BinaryFunctorIaabZZZNS0_23logical_and_kernel_cudaERNS_14TensorIteratorEENKUlvE0_clEvENKUlvE0_clEvEUlaaE_EESt5arrayIPcLm3EELi4E23TrivialOffsetCalculatorILi2EjESC_ILi1EjENS0_6memory15LoadWithoutCastENSF_16StoreWithoutCastEEEviT_T0_T2_T3_T4_T5_,"",@"SHT_CUDA_INFO"
	.sectionflags	@""
	.align	4


	//----- nvinfo : EIATTR_CUDA_API_VERSION
	.align		4
        /*0000*/ 	.byte	0x04, 0x37
        /*0002*/ 	.short	(.L_10032 - .L_10031)
.L_10031:
        /*0004*/ 	.word	0x00000082


	//----- nvinfo : EIATTR_SW2861232_WAR
	.align		4
.L_10032:
        /*0008*/ 	.byte	0x01, 0x35
	.zero		2


	//----- nvinfo : EIATTR_PARAM_CBANK
	.align		4
        /*000c*/ 	.byte	0x04, 0x0a
        /*000e*/ 	.short	(.L_10034 - .L_10033)
	.align		4
.L_10033:
        /*0010*/ 	.word	index@(.nv.constant0._ZN2at6native27unrolled_elementwise_kernelINS0_13BinaryFunctorIaabZZZNS0_23logical_and_kernel_cudaERNS_14TensorIteratorEENKUlvE0_clEvENKUlvE0_clEvEUlaaE_EESt5arrayIPcLm3EELi4E23TrivialOffsetCalculatorILi2EjESC_ILi1EjENS0_6memory15LoadWithoutCastENSF_16StoreWithoutCastEEEviT_T0_T2_T3_T4_T5_)
        /*0014*/ 	.short	0x0160
        /*0016*/ 	.short	0x0024


	//----- nvinfo : EIATTR_CBANK_PARAM_SIZE
	.align		4
.L_10034:
        /*0018*/ 	.byte	0x03, 0x19
        /*001a*/ 	.short	0x0024


	//----- nvinfo : EIATTR_KPARAM_INFO
	.align		4
        /*001c*/ 	.byte	0x04, 0x17
        /*001e*/ 	.short	(.L_10036 - .L_10035)
.L_10035:
        /*0020*/ 	.word	0x00000000
        /*0024*/ 	.short	0x0006
        /*0026*/ 	.short	0x0023
        /*0028*/ 	.byte	0x00, 0xf0, 0x05, 0x00


	//----- nvinfo : EIATTR_KPARAM_INFO
	.align		4
.L_10036:
        /*002c*/ 	.byte	0x04, 0x17
        /*002e*/ 	.short	(.L_10038 - .L_10037)
.L_10037:
        /*0030*/ 	.word	0x00000000
        /*0034*/ 	.short	0x0005
        /*0036*/ 	.short	0x0022
        /*0038*/ 	.byte	0x00, 0xf0, 0x05, 0x00


	//----- nvinfo : EIATTR_KPARAM_INFO
	.align		4
.L_10038:
        /*003c*/ 	.byte	0x04, 0x17
        /*003e*/ 	.short	(.L_10040 - .L_10039)
.L_10039:
        /*0040*/ 	.word	0x00000000
        /*0044*/ 	.short	0x0004
        /*0046*/ 	.short	0x0021
        /*0048*/ 	.byte	0x00, 0xf0, 0x05, 0x00


	//----- nvinfo : EIATTR_KPARAM_INFO
	.align		4
.L_10040:
        /*004c*/ 	.byte	0x04, 0x17
        /*004e*/ 	.short	(.L_10042 - .L_10041)
.L_10041:
        /*0050*/ 	.word	0x00000000
        /*0054*/ 	.short	0x0003
        /*0056*/ 	.short	0x0020
        /*0058*/ 	.byte	0x00, 0xf0, 0x05, 0x00


	//----- nvinfo : EIATTR_KPARAM_INFO
	.align		4
.L_10042:
        /*005c*/ 	.byte	0x04, 0x17
        /*005e*/ 	.short	(.L_10044 - .L_10043)
.L_10043:
        /*0060*/ 	.word	0x00000000
        /*0064*/ 	.short	0x0002
        /*0066*/ 	.short	0x0008
        /*0068*/ 	.byte	0x00, 0xf0, 0x61, 0x00


	//----- nvinfo : EIATTR_KPARAM_INFO
	.align		4
.L_10044:
        /*006c*/ 	.byte	0x04, 0x17
        /*006e*/ 	.short	(.L_10046 - .L_10045)
.L_10045:
        /*0070*/ 	.word	0x00000000
        /*0074*/ 	.short	0x0001
        /*0076*/ 	.short	0x0004
        /*0078*/ 	.byte	0x00, 0xf0, 0x05, 0x00


	//----- nvinfo : EIATTR_KPARAM_INFO
	.align		4
.L_10046:
        /*007c*/ 	.byte	0x04, 0x17
        /*007e*/ 	.short	(.L_10048 - .L_10047)
.L_10047:
        /*0080*/ 	.word	0x00000000
        /*0084*/ 	.short	0x0000
        /*0086*/ 	.short	0x0000
        /*0088*/ 	.byte	0x00, 0xf0, 0x11, 0x00


	//----- nvinfo : EIATTR_MAXREG_COUNT
	.align		4
.L_10048:
        /*008c*/ 	.byte	0x03, 0x1b
        /*008e*/ 	.short	0x00ff


	//----- nvinfo : EIATTR_MERCURY_ISA_VERSION
	.align		4
        /*0090*/ 	.byte	0x03, 0x5f
        /*0092*/ 	.short	0x0000


	//----- nvinfo : EIATTR_EXIT_INSTR_OFFSETS
	.align		4
        /*0094*/ 	.byte	0x04, 0x1c
        /*0096*/ 	.short	(.L_10050 - .L_10049)


	//   ....[0]....
.L_10049:
        /*0098*/ 	.word	0x00000540


	//   ....[1]....
        /*009c*/ 	.word	0x000005c0


	//----- nvinfo : EIATTR_MAX_THREADS
	.align		4
.L_10050:
        /*00a0*/ 	.byte	0x04, 0x05
        /*00a2*/ 	.short	(.L_10052 - .L_10051)
.L_10051:
        /*00a4*/ 	.word	0x00000080
        /*00a8*/ 	.word	0x00000001
        /*00ac*/ 	.word	0x00000001


	//----- nvinfo : EIATTR_CRS_STACK_SIZE
	.align		4
.L_10052:
        /*00b0*/ 	.byte	0x04, 0x1e
        /*00b2*/ 	.short	(.L_10054 - .L_10053)
.L_10053:
        /*00b4*/ 	.word	0x00000000
.L_10054:


//--------------------- .nv.info._ZN2at6native29vectorized_elementwise_kernelILi2ENS0_13BinaryFunctorIaabZZZNS0_23logical_and_kernel_cudaERNS_14TensorIteratorEENKUlvE0_clEvENKUlvE0_clEvEUlaaE_EESt5arrayIPcLm3EEEEviT0_T1_ --------------------------
	.section	.nv.info._ZN2at6native29vectorized_elementwise_kernelILi2ENS0_13BinaryFunctorIaabZZZNS0_23logical_and_kernel_cudaERNS_14TensorIteratorEENKUlvE0_clEvENKUlvE0_clEvEUlaaE_EESt5arrayIPcLm3EEEEviT0_T1_,"",@"SHT_CUDA_INFO"
	.sectionflags	@""
	.align	4


	//----- nvinfo : EIATTR_CUDA_API_VERSION
	.align		4
        /*0000*/ 	.byte	0x04, 0x37
        /*0002*/ 	.short	(.L_10056 - .L_10055)
.L_10055:
        /*0004*/ 	.word	0x00000082


	//----- nvinfo : EIATTR_SW2861232_WAR
	.align		4
.L_10056:
        /*0008*/ 	.byte	0x01, 0x35
	.zero		2


	//----- nvinfo : EIATTR_PARAM_CBANK
	.align		4
        /*000c*/ 	.byte	0x04, 0x0a
        /*000e*/ 	.short	(.L_10058 - .L_10057)
	.align		4
.L_10057:
        /*0010*/ 	.word	index@(.nv.constant0._ZN2at6native29vectorized_elementwise_kernelILi2ENS0_13BinaryFunctorIaabZZZNS0_23logical_and_kernel_cudaERNS_14TensorIteratorEENKUlvE0_clEvENKUlvE0_clEvEUlaaE_EESt5arrayIPcLm3EEEEviT0_T1_)
        /*0014*/ 	.short	0x0160
        /*0016*/ 	.short	0x0020


	//----- nvinfo : EIATTR_CBANK_PARAM_SIZE
	.align		4
.L_10058:
        /*0018*/ 	.byte	0x03, 0x19
        /*001a*/ 	.short	0x0020


	//----- nvinfo : EIATTR_KPARAM_INFO
	.align		4
        /*001c*/ 	.byte	0x04, 0x17
        /*001e*/ 	.short	(.L_10060 - .L_10059)
.L_10059:
        /*0020*/ 	.word	0x00000000
        /*0024*/ 	.short	0x0002
        /*0026*/ 	.short	0x0008
        /*0028*/ 	.byte	0x00, 0xf0, 0x61, 0x00


	//----- nvinfo : EIATTR_KPARAM_INFO
	.align		4
.L_10060:
        /*002c*/ 	.byte	0x04, 0x17
        /*002e*/ 	.short	(.L_10062 - .L_10061)
.L_10061:
        /*0030*/ 	.word	0x00000000
        /*0034*/ 	.short	0x0001
        /*0036*/ 	.short	0x0004
        /*0038*/ 	.byte	0x00, 0xf0, 0x05, 0x00


	//----- nvinfo : EIATTR_KPARAM_INFO
	.align		4
.L_10062:
        /*003c*/ 	.byte	0x04, 0x17
        /*003e*/ 	.short	(.L_10064 - .L_10063)
.L_10063:
        /*0040*/ 	.word	0x00000000
        /*0044*/ 	.short	0x0000
        /*0046*/ 	.short	0x0000
        /*0048*/ 	.byte	0x00, 0xf0, 0x11, 0x00


	//----- nvinfo : EIATTR_MAXREG_COUNT
	.align		4
.L_10064:
        /*004c*/ 	.byte	0x03, 0x1b
        /*004e*/ 	.short	0x00ff


	//----- nvinfo : EIATTR_MERCURY_ISA_VERSION
	.align		4
        /*0050*/ 	.byte	0x03, 0x5f
        /*0052*/ 	.short	0x0000


	//----- nvinfo : EIATTR_EXIT_INSTR_OFFSETS
	.align		4
        /*0054*/ 	.byte	0x04, 0x1c
        /*0056*/ 	.short	(.L_10066 - .L_10065)


	//   ....[0]....
.L_10065:
        /*0058*/ 	.word	0x000004a0


	//   ....[1]....
        /*005c*/ 	.word	0x00000f70


	//   ....[2]....
        /*0060*/ 	.word	0x00000fd0


	//----- nvinfo : EIATTR_MAX_THREADS
	.align		4
.L_10066:
        /*0064*/ 	.byte	0x04, 0x05
        /*0066*/ 	.short	(.L_10068 - .L_10067)
.L_10067:
        /*0068*/ 	.word	0x00000080
        /*006c*/ 	.word	0x00000001
        /*0070*/ 	.word	0x00000001


	//----- nvinfo : EIATTR_CRS_STACK_SIZE
	.align		4
.L_10068:
        /*0074*/ 	.byte	0x04, 0x1e
        /*0076*/ 	.short	(.L_10070 - .L_10069)
.L_10069:
        /*0078*/ 	.word	0x00000000
.L_10070:


//--------------------- .nv.info._ZN2at6native29vectorized_elementwise_kernelILi4ENS0_13BinaryFunctorIaabZZZNS0_23logical_and_kernel_cudaERNS_14TensorIteratorEENKUlvE0_clEvENKUlvE0_clEvEUlaaE_EESt5arrayIPcLm3EEEEviT0_T1_ --------------------------
	.section	.nv.info._ZN2at6native29vectorized_elementwise_kernelILi4ENS0_13BinaryFunctorIaabZZZNS0_23logical_and_kernel_cudaERNS_14TensorIteratorEENKUlvE0_clEvENKUlvE0_clEvEUlaaE_EESt5arrayIPcLm3EEEEviT0_T1_,"",@"SHT_CUDA_INFO"
	.sectionflags	@""
	.align	4


	//----- nvinfo : EIATTR_CUDA_API_VERSION
	.align		4
        /*0000*/ 	.byte	0x04, 0x37
        /*0002*/ 	.short	(.L_10072 - .L_10071)
.L_10071:
        /*0004*/ 	.word	0x00000082


	//----- nvinfo : EIATTR_SW2861232_WAR
	.align		4
.L_10072:
        /*0008*/ 	.byte	0x01, 0x35
	.zero		2


	//----- nvinfo : EIATTR_PARAM_CBANK
	.align		4
        /*000c*/ 	.byte	0x04, 0x0a
        /*000e*/ 	.short	(.L_10074 - .L_10073)
	.align		4
.L_10073:
        /*0010*/ 	.word	index@(.nv.constant0._ZN2at6native29vectorized_elementwise_kernelILi4ENS0_13BinaryFunctorIaabZZZNS0_23logical_and_kernel_cudaERNS_14TensorIteratorEENKUlvE0_clEvENKUlvE0_clEvEUlaaE_EESt5arrayIPcLm3EEEEviT0_T1_)
        /*0014*/ 	.short	0x0160
        /*0016*/ 	.short	0x0020


	//----- nvinfo : EIATTR_CBANK_PARAM_SIZE
	.align		4
.L_10074:
        /*0018*/ 	.byte	0x03, 0x19
        /*001a*/ 	.short	0x0020


	//----- nvinfo : EIATTR_KPARAM_INFO
	.align		4
        /*001c*/ 	.byte	0x04, 0x17
        /*001e*/ 	.short	(.L_10076 - .L_10075)
.L_10075:
        /*0020*/ 	.word	0x00000000
        /*0024*/ 	.short	0x0002
        /*0026*/ 	.short	0x0008
        /*0028*/ 	.byte	0x00, 0xf0, 0x61, 0x00


	//----- nvinfo : EIATTR_KPARAM_INFO
	.align		4
.L_10076:
        /*002c*/ 	.byte	0x04, 0x17
        /*002e*/ 	.short	(.L_10078 - .L_10077)
.L_10077:
        /*0030*/ 	.word	0x00000000
        /*0034*/ 	.short	0x0001
        /*0036*/ 	.short	0x0004
        /*0038*/ 	.byte	0x00, 0xf0, 0x05, 0x00


	//----- nvinfo : EIATTR_KPARAM_INFO
	.align		4
.L_10078:
        /*003c*/ 	.byte	0x04, 0x17
        /*003e*/ 	.short	(.L_10080 - .L_10079)
.L_10079:
        /*0040*/ 	.word	0x00000000
        /*0044*/ 	.short	0x0000
        /*0046*/ 	.short	0x0000
        /*0048*/ 	.byte	0x00, 0xf0, 0x11, 0x00


	//----- nvinfo : EIATTR_MAXREG_COUNT
	.align		4
.L_10080:
        /*004c*/ 	.byte	0x03, 0x1b
        /*004e*/ 	.short	0x00ff


	//----- nvinfo : EIATTR_MERCURY_ISA_VERSION
	.align		4
        /*0050*/ 	.byte	0x03, 0x5f
        /*0052*/ 	.short	0x0000


	//----- nvinfo : EIATTR_EXIT_INSTR_OFFSETS
	.align		4
        /*0054*/ 	.byte	0x04, 0x1c
        /*0056*/ 	.short	(.L_10082 - .L_10081)


	//   ....[0]....
.L_10081:
        /*0058*/ 	.word	0x00000460


	//   ....[1]....
        /*005c*/ 	.word	0x00000f30


	//   ....[2]....
        /*0060*/ 	.word	0x00000f90


	//----- nvinfo : EIATTR_MAX_THREADS
	.align		4
.L_10082:
        /*0064*/ 	.byte	0x04, 0x05
        /*0066*/ 	.short	(.L_10084 - .L_10083)
.L_10083:
        /*0068*/ 	.word	0x00000080
        /*006c*/ 	.word	0x00000001
        /*0070*/ 	.word	0x00000001


	//----- nvinfo : EIATTR_CRS_STACK_SIZE
	.align		4
.L_10084:
        /*0074*/ 	.byte	0x04, 0x1e
        /*0076*/ 	.short	(.L_10086 - .L_10085)
.L_10085:
        /*0078*/ 	.word	0x00000000
.L_10086:


//--------------------- .nv.info._ZN2at6native29vectorized_elementwise_kernelILi8ENS0_13BinaryFunctorIaabZZZNS0_23logical_and_kernel_cudaERNS_14TensorIteratorEENKUlvE0_clEvENKUlvE0_clEvEUlaaE_EESt5arrayIPcLm3EEEEviT0_T1_ --------------------------
	.section	.nv.info._ZN2at6native29vectorized_elementwise_kernelILi8ENS0_13BinaryFunctorIaabZZZNS0_23logical_and_kernel_cudaERNS_14TensorIteratorEENKUlvE0_clEvENKUlvE0_clEvEUlaaE_EESt5arrayIPcLm3EEEEviT0_T1_,"",@"SHT_CUDA_INFO"
	.sectionflags	@""
	.align	4


	//----- nvinfo : EIATTR_CUDA_API_VERSION
	.align		4
        /*0000*/ 	.byte	0x04, 0x37
        /*0002*/ 	.short	(.L_10088 - .L_10087)
.L_10087:
        /*0004*/ 	.word	0x00000082


	//----- nvinfo : EIATTR_SW2861232_WAR
	.align		4
.L_10088:
        /*0008*/ 	.byte	0x01, 0x35
	.zero		2


	//----- nvinfo : EIATTR_PARAM_CBANK
	.align		4
        /*000c*/ 	.byte	0x04, 0x0a
        /*000e*/ 	.short	(.L_10090 - .L_10089)
	.align		4
.L_10089:
        /*0010*/ 	.word	index@(.nv.constant0._ZN2at6native29vectorized_elementwise_kernelILi8ENS0_13BinaryFunctorIaabZZZNS0_23logical_and_kernel_cudaERNS_14TensorIteratorEENKUlvE0_clEvENKUlvE0_clEvEUlaaE_EESt5arrayIPcLm3EEEEviT0_T1_)
        /*0014*/ 	.short	0x0160
        /*0016*/ 	.short	0x0020


	//----- nvinfo : EIATTR_CBANK_PARAM_SIZE
	.align		4
.L_10090:
        /*0018*/ 	.byte	0x03, 0x19
        /*001a*/ 	.short	0x0020


	//----- nvinfo : EIATTR_KPARAM_INFO
	.align		4
        /*001c*/ 	.byte	0x04, 0x17
        /*001e*/ 	.short	(.L_10092 - .L_10091)
.L_10091:
        /*0020*/ 	.word	0x00000000
        /*0024*/ 	.short	0x0002
        /*0026*/ 	.short	0x0008
        /*0028*/ 	.byte	0x00, 0xf0, 0x61, 0x00


	//----- nvinfo : EIATTR_KPARAM_INFO
	.align		4
.L_10092:
        /*002c*/ 	.byte	0x04, 0x17
        /*002e*/ 	.short	(.L_10094 - .L_10093)
.L_10093:
        /*0030*/ 	.word	0x00000000
        /*0034*/ 	.short	0x0001
        /*0036*/ 	.short	0x0004
        /*0038*/ 	.byte	0x00, 0xf0, 0x05, 0x00


	//----- nvinfo : EIATTR_KPARAM_INFO
	.align		4
.L_10094:
        /*003c*/ 	.byte	0x04, 0x17
        /*003e*/ 	.short	(.L_10096 - .L_10095)
.L_10095:
        /*0040*/ 	.word	0x00000000
        /*0044*/ 	.short	0x0000
        /*0046*/ 	.short	0x0000
        /*0048*/ 	.byte	0x00, 0xf0, 0x11, 0x00


	//----- nvinfo : EIATTR_MAXREG_COUNT
	.align		4
.L_10096:
        /*004c*/ 	.byte	0x03, 0x1b
        /*004e*/ 	.short	0x00ff


	//----- nvinfo : EIATTR_MERCURY_ISA_VERSION
	.align		4
        /*0050*/ 	.byte	0x03, 0x5f
        /*0052*/ 	.short	0x0000


	//----- nvinfo : EIATTR_EXIT_INSTR_OFFSETS
	.align		4
        /*0054*/ 	.byte	0x04, 0x1c
        /*0056*/ 	.short	(.L_10098 - .L_10097)


	//   ....[0]....
.L_10097:
        /*0058*/ 	.word	0x00000010


	//----- nvinfo : EIATTR_MAX_THREADS
	.align		4
.L_10098:
        /*005c*/ 	.byte	0x04, 0x05
        /*005e*/ 	.short	(.L_10100 - .L_10099)
.L_10099:
        /*0060*/ 	.word	0x00000080
        /*0064*/ 	.word	0x00000001
        /*0068*/ 	.word	0x00000001
.L_10100:


//--------------------- .nv.info._ZN2at6native18elementwise_kernelILi128ELi4EZNS0_15gpu_kernel_implINS0_13AUnaryFunctorIhhbZZZNS0_23logical_and_kernel_cudaERNS_14TensorIteratorEENKUlvE0_clEvENKUlvE_clEvEUlhhE_EEEEvRNS_18TensorIteratorBaseERKT_EUliE_EEviT1_ --------------------------
	.section	.nv.info._ZN2at6native18elementwise_kernelILi128ELi4EZNS0_15gpu_kernel_implINS0_13AUnaryFunctorIhhbZZZNS0_23logical_and_kernel_cudaERNS_14TensorIteratorEENKUlvE0_clEvENKUlvE_clEvEUlhhE_EEEEvRNS_18TensorIteratorBaseERKT_EUliE_EEviT1_,"",@"SHT_CUDA_INFO"
	.sectionflags	@""
	.align	4


	//----- nvinfo : EIATTR_CUDA_API_VERSION
	.align		4
        /*0000*/ 	.byte	0x04, 0x37
        /*0002*/ 	.short	(.L_10102 - .L_10101)
.L_10101:
        /*0004*/ 	.word	0x00000082


	//----- nvinfo : EIATTR_SW2861232_WAR
	.align		4
.L_10102:
        /*0008*/ 	.byte	0x01, 0x35
	.zero		2


	//----- nvinfo : EIATTR_PARAM_CBANK
	.align		4
        /*000c*/ 	.byte	0x04, 0x0a
        /*000e*/ 	.short	(.L_10104 - .L_10103)
	.align		4
.L_10103:
        /*0010*/ 	.word	index@(.nv.constant0._ZN2at6native18elementwise_kernelILi128ELi4EZNS0_15gpu_kernel_implINS0_13AUnaryFunctorIhhbZZZNS0_23logical_and_kernel_cudaERNS_14TensorIteratorEENKUlvE0_clEvENKUlvE_clEvEUlhhE_EEEEvRNS_18TensorIteratorBaseERKT_EUliE_EEviT1_)
        /*0014*/ 	.short	0x0160
        /*0016*/ 	.short	0x0220


	//----- nvinfo : EIATTR_CBANK_PARAM_SIZE
	.align		4
.L_10104:
        /*0018*/ 	.byte	0x03, 0x19
        /*001a*/ 	.short	0x0220


	//----- nvinfo : EIATTR_KPARAM_INFO
	.align		4
        /*001c*/ 	.byte	0x04, 0x17
        /*001e*/ 	.short	(.L_10106 - .L_10105)
.L_10105:
        /*0020*/ 	.word	0x00000000
        /*0024*/ 	.short	0x0001
        /*0026*/ 	.short	0x0008
        /*0028*/ 	.byte	0x00, 0xf0, 0x61, 0x08


	//----- nvinfo : EIATTR_KPARAM_INFO
	.align		4
.L_10106:
        /*002c*/ 	.byte	0x04, 0x17
        /*002e*/ 	.short	(.L_10108 - .L_10107)
.L_10107:
        /*0030*/ 	.word	0x00000000
        /*0034*/ 	.short	0x0000
        /*0036*/ 	.short	0x0000
        /*0038*/ 	.byte	0x00, 0xf0, 0x11, 0x00


	//----- nvinfo : EIATTR_MAXREG_COUNT
	.align		4
.L_10108:
        /*003c*/ 	.byte	0x03, 0x1b
        /*003e*/ 	.short	0x0080


	//----- nvinfo : EIATTR_EXTERNS
	.align		4
        /*0040*/ 	.byte	0x04, 0x0f
        /*0042*/ 	.short	(.L_10110 - .L_10109)


	//   ....[0]....
	.align		4
.L_10109:
        /*0044*/ 	.word	index@(__assertfail)


	//----- nvinfo : EIATTR_MERCURY_ISA_VERSION
	.align		4
.L_10110:
        /*0048*/ 	.byte	0x03, 0x5f
        /*004a*/ 	.short	0x0000


	//----- nvinfo : EIATTR_SYSCALL_OFFSETS
	.align		4
        /*004c*/ 	.byte	0x04, 0x46
        /*004e*/ 	.short	(.L_10112 - .L_10111)


	//   ....[0]....
.L_10111:
        /*0050*/ 	.word	0x00001d70


	//   ....[1]....
        /*0054*/ 	.word	0x00002c10


	//   ....[2]....
        /*0058*/ 	.word	0x000049b0


	//   ....[3]....
        /*005c*/ 	.word	0x00005850


	//   ....[4]....
        /*0060*/ 	.word	0x000075c0


	//   ....[5]....
        /*0064*/ 	.word	0x00008460


	//   ....[6]....
        /*0068*/ 	.word	0x0000a1e0


	//   ....[7]....
        /*006c*/ 	.word	0x0000b080


	//----- nvinfo : EIATTR_EXIT_INSTR_OFFSETS
	.align		4
.L_10112:
        /*0070*/ 	.byte	0x04, 0x1c
        /*0072*/ 	.short	(.L_10114 - .L_10113)


	//   ....[0]....
.L_10113:
        /*0074*/ 	.word	0x000084f0


	//   ....[1]....
        /*0078*/ 	.word	0x0000a360


	//   ....[2]....
        /*007c*/ 	.word	0x0000a380


	//   ....[3]....
        /*0080*/ 	.word	0x0000a410


	//   ....[4]....
        /*0084*/ 	.word	0x0000a430


	//   ....[5]....
        /*0088*/ 	.word	0x0000a450


	//   ....[6]....
        /*008c*/ 	.word	0x0000a4e0


	//   ....[7]....
        /*0090*/ 	.word	0x0000a520


	//   ....[8]....
        /*0094*/ 	.word	0x0000a5c0


	//   ....[9]....
        /*0098*/ 	.word	0x0000a610


	//   ....[10]....
        /*009c*/ 	.word	0x0000a640


	//   ....[11]....
        /*00a0*/ 	.word	0x0000a6e0


	//   ....[12]....
        /*00a4*/ 	.word	0x0000a720


	//   ....[13]....
        /*00a8*/ 	.word	0x0000a8b0


	//   ....[14]....
        /*00ac*/ 	.word	0x0000aa10


	//   ....[15]....
        /*00b0*/ 	.word	0x0000aa50


	//   ....[16]....
        /*00b4*/ 	.word	0x0000aaf0


	//   ....[17]....
        /*00b8*/ 	.word	0x0000ac70


	//   ....[18]....
        /*00bc*/ 	.word	0x0000adf0


	//   ....[19]....
        /*00c0*/ 	.word	0x0000af50


	//   ....[20]....
        /*00c4*/ 	.word	0x0000b090


	//   ....[21]....
        /*00c8*/ 	.word	0x0000b0c0


	//   ....[22]....
        /*00cc*/ 	.word	0x0000b0e0


	//----- nvinfo : EIATTR_MAX_THREADS
	.align		4
.L_10114:
        /*00d0*/ 	.byte	0x04, 0x05
        /*00d2*/ 	.short	(.L_10116 - .L_10115)
.L_10115:
        /*00d4*/ 	.word	0x00000080
        /*00d8*/ 	.word	0x00000001
        /*00dc*/ 	.word	0x00000001


	//----- nvinfo : EIATTR_CRS_STACK_SIZE
	.align		4
.L_10116:
        /*00e0*/ 	.byte	0x04, 0x1e
        /*00e2*/ 	.short	(.L_10118 - .L_10117)
.L_10117:
        /*00e4*/ 	.word	0x00000000
.L_10118:


//--------------------- .nv.info._ZN2at6native27unrolled_elementwise_kernelINS0_13AUnaryFunctorIhhbZZZNS0_23logical_and_kernel_cudaERNS_14TensorIteratorEENKUlvE0_clEvENKUlvE_clEvEUlhhE_EESt5arrayIPcLm2EELi4E23TrivialOffsetCalculatorILi1EjESD_NS0_6memory12LoadWithCastILi1EEENSE_13StoreWithCastILi1EEEEEviT_T0_T2_T3_T4_T5_ --------------------------
	.section	.nv.info._ZN2at6native27unrolled_elementwise_kernelINS0_13AUnaryFunctorIhhbZZZNS0_23logical_and_kernel_cudaERNS_14TensorIteratorEENKUlvE0_clEvENKUlvE_clEvEUlhhE_EESt5arrayIPcLm2EELi4E23TrivialOffsetCalculatorILi1EjESD_NS0_6memory12LoadWithCastILi1EEENSE_13StoreWithCastILi1EEEEEviT_T0_T2_T3_T4_T5_,"",@"SHT_CUDA_INFO"
	.sectionflags	@""
	.align	4


	//----- nvinfo : EIATTR_CUDA_API_VERSION
	.align		4
        /*0000*/ 	.byte	0x04, 0x37
        /*0002*/ 	.short	(.L_10120 - .L_10119)
.L_10119:
        /*0004*/ 	.word	0x00000082


	//----- nvinfo : EIATTR_SW2861232_WAR
	.align		4
.L_10120:
        /*0008*/ 	.byte	0x01, 0x35
	.zero		2


	//----- nvinfo : EIATTR_PARAM_CBANK
	.align		4
        /*000c*/ 	.byte	0x04, 0x0a
        /*000e*/ 	.short	(.L_10122 - .L_10121)
	.align		4
.L_10121:
        /*0010*/ 	.word	index@(.nv.constant0._ZN2at6native27unrolled_elementwise_kernelINS0_13AUnaryFunctorIhhbZZZNS0_23logical_and_kernel_cudaERNS_14TensorIteratorEENKUlvE0_clEvENKUlvE_clEvEUlhhE_EESt5arrayIPcLm2EELi4E23TrivialOffsetCalculatorILi1EjESD_NS0_6memory12LoadWithCastILi1EEENSE_13StoreWithCastILi1EEEEEviT_T0_T2_T3_T4_T5_)
        /*0014*/ 	.short	0x0160
        /*0016*/ 	.short	0x002c


	//----- nvinfo : EIATTR_CBANK_PARAM_SIZE
	.align		4
.L_10122:
        /*0018*/ 	.byte	0x03, 0x19
        /*001a*/ 	.short	0x002c


	//----- nvinfo : EIATTR_KPARAM_INFO
	.align		4
        /*001c*/ 	.byte	0x04, 0x17
        /*001e*/ 	.short	(.L_10124 - .L_10123)
.L_10123:
        /*0020*/ 	.word	0x00000000
        /*0024*/ 	.short	0x0006
        /*0026*/ 	.short	0x0024
        /*0028*/ 	.byte	0x00, 0xf0, 0x21, 0x00


	//----- nvinfo : EIATTR_KPARAM_INFO
	.align		4
.L_10124:
        /*002c*/ 	.byte	0x04, 0x17
        /*002e*/ 	.short	(.L_10126 - .L_10125)
.L_10125:
        /*0030*/ 	.word	0x00000000
        /*0034*/ 	.short	0x0005
        /*0036*/ 	.short	0x001c
        /*0038*/ 	.byte	0x00, 0xf0, 0x21, 0x00


	//----- nvinfo : EIATTR_KPARAM_INFO
	.align		4
.L_10126:
        /*003c*/ 	.byte	0x04, 0x17
        /*003e*/ 	.short	(.L_10128 - .L_10127)
.L_10127:
        /*0040*/ 	.word	0x00000000
        /*0044*/ 	.short	0x0004
        /*0046*/ 	.short	0x0019
        /*0048*/ 	.byte	0x00, 0xf0, 0x05, 0x00


	//----- nvinfo : EIATTR_KPARAM_INFO
	.align		4
.L_10128:
        /*004c*/ 	.byte	0x04, 0x17
        /*004e*/ 	.short	(.L_10130 - .L_10129)
.L_10129:
        /*0050*/ 	.word	0x00000000
        /*0054*/ 	.short	0x0003
        /*0056*/ 	.short	0x0018
        /*0058*/ 	.byte	0x00, 0xf0, 0x05, 0x00


	//----- nvinfo : EIATTR_KPARAM_INFO
	.align		4
.L_10130:
        /*005c*/ 	.byte	0x04, 0x17
        /*005e*/ 	.short	(.L_10132 - .L_10131)
.L_10131:
        /*0060*/ 	.word	0x00000000
        /*0064*/ 	.short	0x0002
        /*0066*/ 	.short	0x0008
        /*0068*/ 	.byte	0x00, 0xf0, 0x41, 0x00


	//----- nvinfo : EIATTR_KPARAM_INFO
	.align		4
.L_10132:
        /*006c*/ 	.byte	0x04, 0x17
        /*006e*/ 	.short	(.L_10134 - .L_10133)
.L_10133:
        /*0070*/ 	.word	0x00000000
        /*0074*/ 	.short	0x0001
        /*0076*/ 	.short	0x0004
        /*0078*/ 	.byte	0x00, 0xf0, 0x09, 0x00


	//----- nvinfo : EIATTR_KPARAM_INFO
	.align		4
.L_10134:
        /*007c*/ 	.byte	0x04, 0x17
        /*007e*/ 	.short	(.L_10136 - .L_10135)
.L_10135:
        /*0080*/ 	.word	0x00000000
        /*0084*/ 	.short	0x0000
        /*0086*/ 	.short	0x0000
        /*0088*/ 	.byte	0x00, 0xf0, 0x11, 0x00


	//----- nvinfo : EIATTR_MAXREG_COUNT
	.align		4
.L_10136:
        /*008c*/ 	.byte	0x03, 0x1b
        /*008e*/ 	.short	0x00ff


	//----- nvinfo : EIATTR_EXTERNS
	.align		4
        /*0090*/ 	.byte	0x04, 0x0f
        /*0092*/ 	.short	(.L_10138 - .L_10137)


	//   ....[0]....
	.align		4
.L_10137:
        /*0094*/ 	.word	index@(__assertfail)


	//----- nvinfo : EIATTR_MERCURY_ISA_VERSION
	.align		4
.L_10138:
        /*0098*/ 	.byte	0x03, 0x5f
        /*009a*/ 	.short	0x0000


	//----- nvinfo : EIATTR_SYSCALL_OFFSETS
	.align		4
        /*009c*/ 	.byte	0x04, 0x46
        /*009e*/ 	.short	(.L_10140 - .L_10139)


	//   ....[0]....
.L_10139:
        /*00a0*/ 	.word	0x00000f60


	//   ....[1]....
        /*00a4*/ 	.word	0x00001ec0


	//   ....[2]....
        /*00a8*/ 	.word	0x00002e30


	//   ....[3]....
        /*00ac*/ 	.word	0x00003d80


	//   ....[4]....
        /*00b0*/ 	.word	0x00004d30


	//   ....[5]....
        /*00b4*/ 	.word	0x00005c00


	//   ....[6]....
        /*00b8*/ 	.word	0x00006ac0


	//   ....[7]....
        /*00bc*/ 	.word	0x00007980


	//----- nvinfo : EIATTR_EXIT_INSTR_OFFSETS
	.align		4
.L_10140:
        /*00c0*/ 	.byte	0x04, 0x1c
        /*00c2*/ 	.short	(.L_10142 - .L_10141)


	//   ....[0]....
.L_10141:
        /*00c4*/ 	.word	0x00006b50


	//   ....[1]....
        /*00c8*/ 	.word	0x00006c60


	//   ....[2]....
        /*00cc*/ 	.word	0x00006c80


	//   ....[3]....
        /*00d0*/ 	.word	0x00006d10


	//   ....[4]....
        /*00d4*/ 	.word	0x00006d30


	//   ....[5]....
        /*00d8*/ 	.word	0x00006d50


	//   ....[6]....
        /*00dc*/ 	.word	0x00006de0


	//   ....[7]....
        /*00e0*/ 	.word	0x00006e20


	//   ....[8]....
        /*00e4*/ 	.word	0x00006ec0


	//   ....[9]....
        /*00e8*/ 	.word	0x00006f10


	//   ....[10]....
        /*00ec*/ 	.word	0x00006f40


	//   ....[11]....
        /*00f0*/ 	.word	0x00006fe0


	//   ....[12]....
        /*00f4*/ 	.word	0x00007020


	//   ....[13]....
        /*00f8*/ 	.word	0x000071b0


	//   ....[14]....
        /*00fc*/ 	.word	0x00007310


	//   ....[15]....
        /*0100*/ 	.word	0x00007350


	//   ....[16]....
        /*0104*/ 	.word	0x000073f0


	//   ....[17]....
        /*0108*/ 	.word	0x00007570


	//   ....[18]....
        /*010c*/ 	.word	0x000076f0


	//   ....[19]....
        /*0110*/ 	.word	0x00007850


	//   ....[20]....
        /*0114*/ 	.word	0x00007990


	//   ....[21]....
        /*0118*/ 	.word	0x000079c0


	//   ....[22]....
        /*011c*/ 	.word	0x000079e0


	//----- nvinfo : EIATTR_MAX_THREADS
	.align		4
.L_10142:
        /*0120*/ 	.byte	0x04, 0x05
        /*0122*/ 	.short	(.L_10144 - .L_10143)
.L_10143:
        /*0124*/ 	.word	0x00000080
        /*0128*/ 	.word	0x00000001
        /*012c*/ 	.word	0x00000001


	//----- nvinfo : EIATTR_CRS_STACK_SIZE
	.align		4
.L_10144:
        /*0130*/ 	.byte	0x04, 0x1e
        /*0132*/ 	.short	(.L_10146 - .L_10145)
.L_10145:
        /*0134*/ 	.word	0x00000000
.L_10146:


//--------------------- .nv.info._ZN2at6native18elementwise_kernelILi128ELi4EZNS0_22gpu_kernel_impl_nocastINS0_13AUnaryFunctorIhhbZZZNS0_23logical_and_kernel_cudaERNS_14TensorIteratorEENKUlvE0_clEvENKUlvE_clEvEUlhhE_EEEEvRNS_18TensorIteratorBaseERKT_EUliE_EEviT1_ --------------------------
	.section	.nv.info._ZN2at6native18elementwise_kernelILi128ELi4EZNS0_22gpu_kernel_impl_nocastINS0_13AUnaryFunctorIhhbZZZNS0_23logical_and_kernel_cudaERNS_14TensorIteratorEENKUlvE0_clEvENKUlvE_clEvEUlhhE_EEEEvRNS_18TensorIteratorBaseERKT_EUliE_EEviT1_,"",@"SHT_CUDA_INFO"
	.sectionflags	@""
	.align	4


	//----- nvinfo : EIATTR_CUDA_API_VERSION
	.align		4
        /*0000*/ 	.byte	0x04, 0x37
        /*0002*/ 	.short	(.L_10148 - .L_10147)
.L_10147:
        /*0004*/ 	.word	0x00000082


	//----- nvinfo : EIATTR_SW2861232_WAR
	.align		4
.L_10148:
        /*0008*/ 	.byte	0x01, 0x35
	.zero		2


	//----- nvinfo : EIATTR_PARAM_CBANK
	.align		4
        /*000c*/ 	.byte	0x04, 0x0a
        /*000e*/ 	.short	(.L_10150 - .L_10149)
	.align		4
.L_10149:
        /*0010*/ 	.word	index@(.nv.constant0._ZN2at6native18elementwise_kernelILi128ELi4EZNS0_22gpu_kernel_impl_nocastINS0_13AUnaryFunctorIhhbZZZNS0_23logical_and_kernel_cudaERNS_14TensorIteratorEENKUlvE0_clEvENKUlvE_clEvEUlhhE_EEEEvRNS_18TensorIteratorBaseERKT_EUliE_EEviT1_)
        /*0014*/ 	.short	0x0160
        /*0016*/ 	.short	0x0220


	//----- nvinfo : EIATTR_CBANK_PARAM_SIZE
	.align		4
.L_10150:
        /*0018*/ 	.byte	0x03, 0x19
        /*001a*/ 	.short	0x0220


	//----- nvinfo : EIATTR_KPARAM_INFO
	.align		4
        /*001c*/ 	.byte	0x04, 0x17
        /*001e*/ 	.short	(.L_10152 - .L_10151)
.L_10151:
        /*0020*/ 	.word	0x00000000
        /*0024*/ 	.short	0x0001
        /*0026*/ 	.short	0x0008
        /*0028*/ 	.byte	0x00, 0xf0, 0x61, 0x08


	//----- nvinfo : EIATTR_KPARAM_INFO
	.align		4
.L_10152:
        /*002c*/ 	.byte	0x04, 0x17
        /*002e*/ 	.short	(.L_10154 - .L_10153)
.L_10153:
        /*0030*/ 	.word	0x00000000
        /*0034*/ 	.short	0x0000
        /*0036*/ 	.short	0x0000
        /*0038*/ 	.byte	0x00, 0xf0, 0x11, 0x00


	//----- nvinfo : EIATTR_MAXREG_COUNT
	.align		4
.L_10154:
        /*003c*/ 	.byte	0x03, 0x1b
        /*003e*/ 	.short	0x0080


	//----- nvinfo : EIATTR_MERCURY_ISA_VERSION
	.align		4
        /*0040*/ 	.byte	0x03, 0x5f
        /*0042*/ 	.short	0x0000


	//----- nvinfo : EIATTR_EXIT_INSTR_OFFSETS
	.align		4
        /*0044*/ 	.byte	0x04, 0x1c
        /*0046*/ 	.short	(.L_10156 - .L_10155)


	//   ....[0]....
.L_10155:
        /*0048*/ 	.word	0x00002d80


	//   ....[1]....
        /*004c*/ 	.word	0x00003c50


	//----- nvinfo : EIATTR_MAX_THREADS
	.align		4
.L_10156:
        /*0050*/ 	.byte	0x04, 0x05
        /*0052*/ 	.short	(.L_10158 - .L_10157)
.L_10157:
        /*0054*/ 	.word	0x00000080
        /*0058*/ 	.word	0x00000001
        /*005c*/ 	.word	0x00000001


	//----- nvinfo : EIATTR_CRS_STACK_SIZE
	.align		4
.L_10158:
        /*0060*/ 	.byte	0x04, 0x1e
        /*0062*/ 	.short	(.L_10160 - .L_10159)
.L_10159:
        /*0064*/ 	.word	0x00000000
.L_10160:


//--------------------- .nv.info._ZN2at6native27unrolled_elementwise_kernelINS0_13AUnaryFunctorIhhbZZZNS0_23logical_and_kernel_cudaERNS_14TensorIteratorEENKUlvE0_clEvENKUlvE_clEvEUlhhE_EESt5arrayIPcLm2EELi4E23TrivialOffsetCalculatorILi1EjESD_NS0_6memory15LoadWithoutCastENSE_16StoreWithoutCastEEEviT_T0_T2_T3_T4_T5_ --------------------------
	.section	.nv.info._ZN2at6native27unrolled_elementwise_kernelINS0_13AUnaryFunctorIhhbZZZNS0_23logical_and_kernel_cudaERNS_14TensorIteratorEENKUlvE0_clEvENKUlvE_clEvEUlhhE_EESt5arrayIPcLm2EELi4E23TrivialOffsetCalculatorILi1EjESD_NS0_6memory15LoadWithoutCastENSE_16StoreWithoutCastEEEviT_T0_T2_T3_T4_T5_,"",@"SHT_CUDA_INFO"
	.sectionflags	@""
	.align	4


	//----- nvinfo : EIATTR_CUDA_API_VERSION
	.align		4
        /*0000*/ 	.byte	0x04, 0x37
        /*0002*/ 	.short	(.L_10162 - .L_10161)
.L_10161:
        /*0004*/ 	.word	0x00000082


	//----- nvinfo : EIATTR_SW2861232_WAR
	.align		4
.L_10162:
        /*0008*/ 	.byte	0x01, 0x35
	.zero		2


	//----- nvinfo : EIATTR_PARAM_CBANK
	.align		4
        /*000c*/ 	.byte	0x04, 0x0a
        /*000e*/ 	.short	(.L_10164 - .L_10163)
	.align		4
.L_10163:
        /*0010*/ 	.word	index@(.nv.constant0._ZN2at6native27unrolled_elementwise_kernelINS0_13AUnaryFunctorIhhbZZZNS0_23logical_and_kernel_cudaERNS_14TensorIteratorEENKUlvE0_clEvENKUlvE_clEvEUlhhE_EESt5arrayIPcLm2EELi4E23TrivialOffsetCalculatorILi1EjESD_NS0_6memory15LoadWithoutCastENSE_16StoreWithoutCastEEEviT_T0_T2_T3_T4_T5_)
        /*0014*/ 	.short	0x0160
        /*0016*/ 	.short	0x001c


	//----- nvinfo : EIATTR_CBANK_PARAM_SIZE
	.align		4
.L_10164:
        /*0018*/ 	.byte	0x03, 0x19
        /*001a*/ 	.short	0x001c


	//----- nvinfo : EIATTR_KPARAM_INFO
	.align		4
        /*001c*/ 	.byte	0x04, 0x17
        /*001e*/ 	.short	(.L_10166 - .L_10165)
.L_10165:
        /*0020*/ 	.word	0x00000000
        /*0024*/ 	.short	0x0006
        /*0026*/ 	.short	0x001b
        /*0028*/ 	.byte	0x00, 0xf0, 0x05, 0x00


	//----- nvinfo : EIATTR_KPARAM_INFO
	.align		4
.L_10166:
        /*002c*/ 	.byte	0x04, 0x17
        /*002e*/ 	.short	(.L_10168 - .L_10167)
.L_10167:
        /*0030*/ 	.word	0x00000000
        /*0034*/ 	.short	0x0005
        /*0036*/ 	.short	0x001a
        /*0038*/ 	.byte	0x00, 0xf0, 0x05, 0x00


	//----- nvinfo : EIATTR_KPARAM_INFO
	.align		4
.L_10168:
        /*003c*/ 	.byte	0x04, 0x17
        /*003e*/ 	.short	(.L_10170 - .L_10169)
.L_10169:
        /*0040*/ 	.word	0x00000000
        /*0044*/ 	.short	0x0004
        /*0046*/ 	.short	0x0019
        /*0048*/ 	.byte	0x00, 0xf0, 0x05, 0x00


	//----- nvinfo : EIATTR_KPARAM_INFO
	.align		4
.L_10170:
        /*004c*/ 	.byte	0x04, 0x17
        /*004e*/ 	.short	(.L_10172 - .L_10171)
.L_10171:
        /*0050*/ 	.word	0x00000000
        /*0054*/ 	.short	0x0003
        /*0056*/ 	.short	0x0018
        /*0058*/ 	.byte	0x00, 0xf0, 0x05, 0x00


	//----- nvinfo : EIATTR_KPARAM_INFO
	.align		4
.L_10172:
        /*005c*/ 	.byte	0x04, 0x17
        /*005e*/ 	.short	(.L_10174 - .L_10173)
.L_10173:
        /*0060*/ 	.word	0x00000000
        /*0064*/ 	.short	0x0002
        /*0066*/ 	.short	0x0008
        /*0068*/ 	.byte	0x00, 0xf0, 0x41, 0x00


	//----- nvinfo : EIATTR_KPARAM_INFO
	.align		4
.L_10174:
        /*006c*/ 	.byte	0x04, 0x17
        /*006e*/ 	.short	(.L_10176 - .L_10175)
.L_10175:
        /*0070*/ 	.word	0x00000000
        /*0074*/ 	.short	0x0001
        /*0076*/ 	.short	0x0004
        /*0078*/ 	.byte	0x00, 0xf0, 0x09, 0x00


	//----- nvinfo : EIATTR_KPARAM_INFO
	.align		4
.L_10176:
        /*007c*/ 	.byte	0x04, 0x17
        /*007e*/ 	.short	(.L_10178 - .L_10177)
.L_10177:
        /*0080*/ 	.word	0x00000000
        /*0084*/ 	.short	0x0000
        /*0086*/ 	.short	0x0000
        /*0088*/ 	.byte	0x00, 0xf0, 0x11, 0x00


	//----- nvinfo : EIATTR_MAXREG_COUNT
	.align		4
.L_10178:
        /*008c*/ 	.byte	0x03, 0x1b
        /*008e*/ 	.short	0x00ff


	//----- nvinfo : EIATTR_MERCURY_ISA_VERSION
	.align		4
        /*0090*/ 	.byte	0x03, 0x5f
        /*0092*/ 	.short	0x0000


	//----- nvinfo : EIATTR_EXIT_INSTR_OFFSETS
	.align		4
        /*0094*/ 	.byte	0x04, 0x1c
        /*0096*/ 	.short	(.L_10180 - .L_10179)


	//   ....[0]....
.L_10179:
        /*0098*/ 	.word	0x00000440


	//   ....[1]....
        /*009c*/ 	.word	0x000004a0


	//----- nvinfo : EIATTR_MAX_THREADS
	.align		4
.L_10180:
        /*00a0*/ 	.byte	0x04, 0x05
        /*00a2*/ 	.short	(.L_10182 - .L_10181)
.L_10181:
        /*00a4*/ 	.word	0x00000080
        /*00a8*/ 	.word	0x00000001
        /*00ac*/ 	.word	0x00000001


	//----- nvinfo : EIATTR_CRS_STACK_SIZE
	.align		4
.L_10182:
        /*00b0*/ 	.byte	0x04, 0x1e
        /*00b2*/ 	.short	(.L_10184 - .L_10183)
.L_10183:
        /*00b4*/ 	.word	0x00000000
.L_10184:


//--------------------- .nv.info._ZN2at6native29vectorized_elementwise_kernelILi2ENS0_13AUnaryFunctorIhhbZZZNS0_23logical_and_kernel_cudaERNS_14TensorIteratorEENKUlvE0_clEvENKUlvE_clEvEUlhhE_EESt5arrayIPcLm2EEEEviT0_T1_ --------------------------
	.section	.nv.info._ZN2at6native29vectorized_elementwise_kernelILi2ENS0_13AUnaryFunctorIhhbZZZNS0_23logical_and_kernel_cudaERNS_14TensorIteratorEENKUlvE0_clEvENKUlvE_clEvEUlhhE_EESt5arrayIPcLm2EEEEviT0_T1_,"",@"SHT_CUDA_INFO"
	.sectionflags	@""
	.align	4


	//----- nvinfo : EIATTR_CUDA_API_VERSION
	.align		4
        /*0000*/ 	.byte	0x04, 0x37
        /*0002*/ 	.short	(.L_10186 - .L_10185)
.L_10185:
        /*0004*/ 	.word	0x00000082


	//----- nvinfo : EIATTR_SW2861232_WAR
	.align		4
.L_10186:
        /*0008*/ 	.byte	0x01, 0x35
	.zero		2


	//----- nvinfo : EIATTR_PARAM_CBANK
	.align		4
        /*000c*/ 	.byte	0x04, 0x0a
        /*000e*/ 	.short	(.L_10188 - .L_10187)
	.align		4
.L_10187:
        /*0010*/ 	.word	index@(.nv.constant0._ZN2at6native29vectorized_elementwise_kernelILi2ENS0_13AUnaryFunctorIhhbZZZNS0_23logical_and_kernel_cudaERNS_14TensorIteratorEENKUlvE0_clEvENKUlvE_clEvEUlhhE_EESt5arrayIPcLm2EEEEviT0_T1_)
        /*0014*/ 	.short	0x0160
        /*0016*/ 	.short	0x0018


	//----- nvinfo : EIATTR_CBANK_PARAM_SIZE
	.align		4
.L_10188:
        /*0018*/ 	.byte	0x03, 0x19
        /*001a*/ 	.short	0x0018


	//----- nvinfo : EIATTR_KPARAM_INFO
	.align		4
        /*001c*/ 	.byte	0x04, 0x17
        /*001e*/ 	.short	(.L_10190 - .L_10189)
.L_10189:
        /*0020*/ 	.word	0x00000000
        /*0024*/ 	.short	0x0002
        /*0026*/ 	.short	0x0008
        /*0028*/ 	.byte	0x00, 0xf0, 0x41, 0x00


	//----- nvinfo : EIATTR_KPARAM_INFO
	.align		4
.L_10190:
        /*002c*/ 	.byte	0x04, 0x17
        /*002e*/ 	.short	(.L_10192 - .L_10191)
.L_10191:
        /*0030*/ 	.word	0x00000000
        /*0034*/ 	.short	0x0001
        /*0036*/ 	.short	0x0004
        /*0038*/ 	.byte	0x00, 0xf0, 0x09, 0x00


	//----- nvinfo : EIATTR_KPARAM_INFO
	.align		4
.L_10192:
        /*003c*/ 	.byte	0x04, 0x17
        /*003e*/ 	.short	(.L_10194 - .L_10193)
.L_10193:
        /*0040*/ 	.word	0x00000000
        /*0044*/ 	.short	0x0000
        /*0046*/ 	.short	0x0000
        /*0048*/ 	.byte	0x00, 0xf0, 0x11, 0x00


	//----- nvinfo : EIATTR_MAXREG_COUNT
	.align		4
.L_10194:
        /*004c*/ 	.byte	0x03, 0x1b
        /*004e*/ 	.short	0x00ff


	//----- nvinfo : EIATTR_MERCURY_ISA_VERSION
	.align		4
        /*0050*/ 	.byte	0x03, 0x5f
        /*0052*/ 	.short	0x0000


	//----- nvinfo : EIATTR_EXIT_INSTR_OFFSETS
	.align		4
        /*0054*/ 	.byte	0x04, 0x1c
        /*0056*/ 	.short	(.L_10196 - .L_10195)


	//   ....[0]....
.L_10195:
        /*0058*/ 	.word	0x00000340


	//   ....[1]....
        /*005c*/ 	.word	0x00000ba0


	//   ....[2]....
        /*0060*/ 	.word	0x00000c00


	//----- nvinfo : EIATTR_MAX_THREADS
	.align		4
.L_10196:
        /*0064*/ 	.byte	0x04, 0x05
        /*0066*/ 	.short	(.L_10198 - .L_10197)
.L_10197:
        /*0068*/ 	.word	0x00000080
        /*006c*/ 	.word	0x00000001
        /*0070*/ 	.word	0x00000001


	//----- nvinfo : EIATTR_CRS_STACK_SIZE
	.align		4
.L_10198:
        /*0074*/ 	.byte	0x04, 0x1e
        /*0076*/ 	.short	(.L_10200 - .L_10199)
.L_10199:
        /*0078*/ 	.word	0x00000000
.L_10200:


//--------------------- .nv.info._ZN2at6native29vectorized_elementwise_kernelILi4ENS0_13AUnaryFunctorIhhbZZZNS0_23logical_and_kernel_cudaERNS_14TensorIteratorEENKUlvE0_clEvENKUlvE_clEvEUlhhE_EESt5arrayIPcLm2EEEEviT0_T1_ --------------------------
	.section	.nv.info._ZN2at6native29vectorized_elementwise_kernelILi4ENS0_13AUnaryFunctorIhhbZZZNS0_23logical_and_kernel_cudaERNS_14TensorIteratorEENKUlvE0_clEvENKUlvE_clEvEUlhhE_EESt5arrayIPcLm2EEEEviT0_T1_,"",@"SHT_CUDA_INFO"
	.sectionflags	@""
	.align	4


	//----- nvinfo : EIATTR_CUDA_API_VERSION
	.align		4
        /*0000*/ 	.byte	0x04, 0x37
        /*0002*/ 	.short	(.L_10202 - .L_10201)
.L_10201:
        /*0004*/ 	.word	0x00000082


	//----- nvinfo : EIATTR_SW2861232_WAR
	.align		4
.L_10202:
        /*0008*/ 	.byte	0x01, 0x35
	.zero		2


	//----- nvinfo : EIATTR_PARAM_CBANK
	.align		4
        /*000c*/ 	.byte	0x04, 0x0a
        /*000e*/ 	.short	(.L_10204 - .L_10203)
	.align		4
.L_10203:
        /*0010*/ 	.word	index@(.nv.constant0._ZN2at6native29vectorized_elementwise_kernelILi4ENS0_13AUnaryFunctorIhhbZZZNS0_23logical_and_kernel_cudaERNS_14TensorIteratorEENKUlvE0_clEvENKUlvE_clEvEUlhhE_EESt5arrayIPcLm2EEEEviT0_T1_)
        /*0014*/ 	.short	0x0160
        /*0016*/ 	.short	0x0018


	//----- nvinfo : EIATTR_CBANK_PARAM_SIZE
	.align		4
.L_10204:
        /*0018*/ 	.byte	0x03, 0x19
        /*001a*/ 	.short	0x0018


	//----- nvinfo : EIATTR_KPARAM_INFO
	.align		4
        /*001c*/ 	.byte	0x04, 0x17
        /*001e*/ 	.short	(.L_10206 - .L_10205)
.L_10205:
        /*0020*/ 	.word	0x00000000
        /*0024*/ 	.short	0x0002
        /*0026*/ 	.short	0x0008
        /*0028*/ 	.byte	0x00, 0xf0, 0x41, 0x00


	//----- nvinfo : EIATTR_KPARAM_INFO
	.align		4
.L_10206:
        /*002c*/ 	.byte	0x04, 0x17
        /*002e*/ 	.short	(.L_10208 - .L_10207)
.L_10207:
        /*0030*/ 	.word	0x00000000
        /*0034*/ 	.short	0x0001
        /*0036*/ 	.short	0x0004
        /*0038*/ 	.byte	0x00, 0xf0, 0x09, 0x00


	//----- nvinfo : EIATTR_KPARAM_INFO
	.align		4
.L_10208:
        /*003c*/ 	.byte	0x04, 0x17
        /*003e*/ 	.short	(.L_10210 - .L_10209)
.L_10209:
        /*0040*/ 	.word	0x00000000
        /*0044*/ 	.short	0x0000
        /*0046*/ 	.short	0x0000
        /*0048*/ 	.byte	0x00, 0xf0, 0x11, 0x00


	//----- nvinfo : EIATTR_MAXREG_COUNT
	.align		4
.L_10210:
        /*004c*/ 	.byte	0x03, 0x1b
        /*004e*/ 	.short	0x00ff


	//----- nvinfo : EIATTR_MERCURY_ISA_VERSION
	.align		4
        /*0050*/ 	.byte	0x03, 0x5f
        /*0052*/ 	.short	0x0000


	//----- nvinfo : EIATTR_EXIT_INSTR_OFFSETS
	.align		4
        /*0054*/ 	.byte	0x04, 0x1c
        /*0056*/ 	.short	(.L_10212 - .L_10211)


	//   ....[0]....
.L_10211:
        /*0058*/ 	.word	0x00000320


	//   ....[1]....
        /*005c*/ 	.word	0x00000b80


	//   ....[2]....
        /*0060*/ 	.word	0x00000be0


	//----- nvinfo : EIATTR_MAX_THREADS
	.align		4
.L_10212:
        /*0064*/ 	.byte	0x04, 0x05
        /*0066*/ 	.short	(.L_10214 - .L_10213)
.L_10213:
        /*0068*/ 	.word	0x00000080
        /*006c*/ 	.word	0x00000001
        /*0070*/ 	.word	0x00000001


	//----- nvinfo : EIATTR_CRS_STACK_SIZE
	.align		4
.L_10214:
        /*0074*/ 	.byte	0x04, 0x1e
        /*0076*/ 	.short	(.L_10216 - .L_10215)
.L_10215:
        /*0078*/ 	.word	0x00000000
.L_10216:


//--------------------- .nv.info._ZN2at6native29vectorized_elementwise_kernelILi8ENS0_13AUnaryFunctorIhhbZZZNS0_23logical_and_kernel_cudaERNS_14TensorIteratorEENKUlvE0_clEvENKUlvE_clEvEUlhhE_EESt5arrayIPcLm2EEEEviT0_T1_ --------------------------
	.section	.nv.info._ZN2at6native29vectorized_elementwise_kernelILi8ENS0_13AUnaryFunctorIhhbZZZNS0_23logical_and_kernel_cudaERNS_14TensorIteratorEENKUlvE0_clEvENKUlvE_clEvEUlhhE_EESt5arrayIPcLm2EEEEviT0_T1_,"",@"SHT_CUDA_INFO"
	.sectionflags	@""
	.align	4


	//----- nvinfo : EIATTR_CUDA_API_VERSION
	.align		4
        /*0000*/ 	.byte	0x04, 0x37
        /*0002*/ 	.short	(.L_10218 - .L_10217)
.L_10217:
        /*0004*/ 	.word	0x00000082


	//----- nvinfo : EIATTR_SW2861232_WAR
	.align		4
.L_10218:
        /*0008*/ 	.byte	0x01, 0x35
	.zero		2


	//----- nvinfo : EIATTR_PARAM_CBANK
	.align		4
        /*000c*/ 	.byte	0x04, 0x0a
        /*000e*/ 	.short	(.L_10220 - .L_10219)
	.align		4
.L_10219:
        /*0010*/ 	.word	index@(.nv.constant0._ZN2at6native29vectorized_elementwise_kernelILi8ENS0_13AUnaryFunctorIhhbZZZNS0_23logical_and_kernel_cudaERNS_14TensorIteratorEENKUlvE0_clEvENKUlvE_clEvEUlhhE_EESt5arrayIPcLm2EEEEviT0_T1_)
        /*0014*/ 	.short	0x0160
        /*0016*/ 	.short	0x0018


	//----- nvinfo : EIATTR_CBANK_PARAM_SIZE
	.align		4
.L_10220:
        /*0018*/ 	.byte	0x03, 0x19
        /*001a*/ 	.short	0x0018


	//----- nvinfo : EIATTR_KPARAM_INFO
	.align		4
        /*001c*/ 	.byte	0x04, 0x17
        /*001e*/ 	.short	(.L_10222 - .L_10221)
.L_10221:
        /*0020*/ 	.word	0x00000000
        /*0024*/ 	.short	0x0002
        /*0026*/ 	.short	0x0008
        /*0028*/ 	.byte	0x00, 0xf0, 0x41, 0x00


	//----- nvinfo : EIATTR_KPARAM_INFO
	.align		4
.L_10222:
        /*002c*/ 	.byte	0x04, 0x17
        /*002e*/ 	.short	(.L_10224 - .L_10223)
.L_10223:
        /*0030*/ 	.word	0x00000000
        /*0034*/ 	.short	0x0001
        /*0036*/ 	.short	0x0004
        /*0038*/ 	.byte	0x00, 0xf0, 0x09, 0x00


	//----- nvinfo : EIATTR_KPARAM_INFO
	.align		4
.L_10224:
        /*003c*/ 	.byte	0x04, 0x17
        /*003e*/ 	.short	(.L_10226 - .L_10225)
.L_10225:
        /*0040*/ 	.word	0x00000000
        /*0044*/ 	.short	0x0000
        /*0046*/ 	.short	0x0000
        /*0048*/ 	.byte	0x00, 0xf0, 0x11, 0x00


	//----- nvinfo : EIATTR_MAXREG_COUNT
	.align		4
.L_10226:
        /*004c*/ 	.byte	0x03, 0x1b
        /*004e*/ 	.short	0x00ff


	//----- nvinfo : EIATTR_MERCURY_ISA_VERSION
	.align		4
        /*0050*/ 	.byte	0x03, 0x5f
        /*0052*/ 	.short	0x0000


	//----- nvinfo : EIATTR_EXIT_INSTR_OFFSETS
	.align		4
        /*0054*/ 	.byte	0x04, 0x1c
        /*0056*/ 	.short	(.L_10228 - .L_10227)


	//   ....[0]....
.L_10227:
        /*0058*/ 	.word	0x00000010


	//----- nvinfo : EIATTR_MAX_THREADS
	.align		4
.L_10228:
        /*005c*/ 	.byte	0x04, 0x05
        /*005e*/ 	.short	(.L_10230 - .L_10229)
.L_10229:
        /*0060*/ 	.word	0x00000080
        /*0064*/ 	.word	0x00000001
        /*0068*/ 	.word	0x00000001
.L_10230:


//--------------------- .nv.info._ZN2at6native18elementwise_kernelILi128ELi4EZNS0_15gpu_kernel_implINS0_13BinaryFunctorIhhbZZZNS0_23logical_and_kernel_cudaERNS_14TensorIteratorEENKUlvE0_clEvENKUlvE_clEvEUlhhE_EEEEvRNS_18TensorIteratorBaseERKT_EUliE_EEviT1_ --------------------------
	.section	.nv.info._ZN2at6native18elementwise_kernelILi128ELi4EZNS0_15gpu_kernel_implINS0_13BinaryFunctorIhhbZZZNS0_23logical_and_kernel_cudaERNS_14TensorIteratorEENKUlvE0_clEvENKUlvE_clEvEUlhhE_EEEEvRNS_18TensorIteratorBaseERKT_EUliE_EEviT1_,"",@"SHT_CUDA_INFO"
	.sectionflags	@""
	.align	4


	//----- nvinfo : EIATTR_CUDA_API_VERSION
	.align		4
        /*0000*/ 	.byte	0x04, 0x37
        /*0002*/ 	.short	(.L_10232 - .L_10231)
.L_10231:
        /*0004*/ 	.word	0x00000082


	//----- nvinfo : EIATTR_SW2861232_WAR
	.align		4
.L_10232:
        /*0008*/ 	.byte	0x01, 0x35
	.zero		2


	//----- nvinfo : EIATTR_PARAM_CBANK
	.align		4
        /*000c*/ 	.byte	0x04, 0x0a
        /*000e*/ 	.short	(.L_10234 - .L_10233)
	.align		4
.L_10233:
        /*0010*/ 	.word	index@(.nv.constant0._ZN2at6native18elementwise_kernelILi128ELi4EZNS0_15gpu_kernel_implINS0_13BinaryFunctorIhhbZZZNS0_23logical_and_kernel_cudaERNS_14TensorIteratorEENKUlvE0_clEvENKUlvE_clEvEUlhhE_EEEEvRNS_18TensorIteratorBaseERKT_EUliE_EEviT1_)
        /*0014*/ 	.short	0x0160
        /*0016*/ 	.short	0x0290


	//----- nvinfo : EIATTR_CBANK_PARAM_SIZE
	.align		4
.L_10234:
        /*0018*/ 	.byte	0x03, 0x19
        /*001a*/ 	.short	0x0290


	//----- nvinfo : EIATTR_KPARAM_INFO
	.align		4
        /*001c*/ 	.byte	0x04, 0x17
        /*001e*/ 	.short	(.L_10236 - .L_10235)
.L_10235:
        /*0020*/ 	.word	0x00000000
        /*0024*/ 	.short	0x0001
        /*0026*/ 	.short	0x0008
        /*0028*/ 	.byte	0x00, 0xf0, 0x21, 0x0a


	//----- nvinfo : EIATTR_KPARAM_INFO
	.align		4
.L_10236:
        /*002c*/ 	.byte	0x04, 0x17
        /*002e*/ 	.short	(.L_10238 - .L_10237)
.L_10237:
        /*0030*/ 	.word	0x00000000
        /*0034*/ 	.short	0x0000
        /*0036*/ 	.short	0x0000
        /*0038*/ 	.byte	0x00, 0xf0, 0x11, 0x00


	//----- nvinfo : EIATTR_MAXREG_COUNT
	.align		4
.L_10238:
        /*003c*/ 	.byte	0x03, 0x1b
        /*003e*/ 	.short	0x0080


	//----- nvinfo : EIATTR_EXTERNS
	.align		4
        /*0040*/ 	.byte	0x04, 0x0f
        /*0042*/ 	.short	(.L_10240 - .L_10239)


	//   ....[0]....
	.align		4
.L_10239:
        /*0044*/ 	.word	index@(__assertfail)


	//----- nvinfo : EIATTR_MERCURY_ISA_VERSION
	.align		4
.L_10240:
        /*0048*/ 	.byte	0x03, 0x5f
        /*004a*/ 	.short	0x0000


	//----- nvinfo : EIATTR_SYSCALL_OFFSETS
	.align		4
        /*004c*/ 	.byte	0x04, 0x46
        /*004e*/ 	.short	(.L_10242 - .L_10241)


	//   ....[0]....
.L_10241:
        /*0050*/ 	.word	0x00001f10


	//   ....[1]....
        /*0054*/ 	.word	0x00002df0


	//   ....[2]....
        /*0058*/ 	.word	0x00003c90


	//   ....[3]....
        /*005c*/ 	.word	0x00005be0


	//   ....[4]....
        /*0060*/ 	.word	0x00006ac0


	//   ....[5]....
        /*0064*/ 	.word	0x00007960


	//   ....[6]....
        /*0068*/ 	.word	0x00009880


	//   ....[7]....
        /*006c*/ 	.word	0x0000a760


	//   ....[8]....
        /*0070*/ 	.word	0x0000b600


	//   ....[9]....
        /*0074*/ 	.word	0x0000d530


	//   ....[10]....
        /*0078*/ 	.word	0x0000e410


	//   ....[11]....
        /*007c*/ 	.word	0x0000f2b0


	//----- nvinfo : EIATTR_EXIT_INSTR_OFFSETS
	.align		4
.L_10242:
        /*0080*/ 	.byte	0x04, 0x1c
        /*0082*/ 	.short	(.L_10244 - .L_10243)


	//   ....[0]....
.L_10243:
        /*0084*/ 	.word	0x0000b690


	//   ....[1]....
        /*0088*/ 	.word	0x0000e590


	//   ....[2]....
        /*008c*/ 	.word	0x0000e5b0


	//   ....[3]....
        /*0090*/ 	.word	0x0000e640


	//   ....[4]....
        /*0094*/ 	.word	0x0000e660


	//   ....[5]....
        /*0098*/ 	.word	0x0000e680


	//   ....[6]....
        /*009c*/ 	.word	0x0000e710


	//   ....[7]....
        /*00a0*/ 	.word	0x0000e750


	//   ....[8]....
        /*00a4*/ 	.word	0x0000e7f0


	//   ....[9]....
        /*00a8*/ 	.word	0x0000e840


	//   ....[10]....
        /*00ac*/ 	.word	0x0000e870


	//   ....[11]....
        /*00b0*/ 	.word	0x0000e910


	//   ....[12]....
        /*00b4*/ 	.word	0x0000e950


	//   ....[13]....
        /*00b8*/ 	.word	0x0000eae0


	//   ....[14]....
        /*00bc*/ 	.word	0x0000ec40


	//   ....[15]....
        /*00c0*/ 	.word	0x0000ec80


	//   ....[16]....
        /*00c4*/ 	.word	0x0000ed20


	//   ....[17]....
        /*00c8*/ 	.word	0x0000eea0


	//   ....[18]....
        /*00cc*/ 	.word	0x0000f020


	//   ....[19]....
        /*00d0*/ 	.word	0x0000f180


	//   ....[20]....
        /*00d4*/ 	.word	0x0000f2c0


	//   ....[21]....
        /*00d8*/ 	.word	0x0000f2f0


	//   ....[22]....
        /*00dc*/ 	.word	0x0000f310


	//----- nvinfo : EIATTR_MAX_THREADS
	.align		4
.L_10244:
        /*00e0*/ 	.byte	0x04, 0x05
        /*00e2*/ 	.short	(.L_10246 - .L_10245)
.L_10245:
        /*00e4*/ 	.word	0x00000080
        /*00e8*/ 	.word	0x00000001
        /*00ec*/ 	.word	0x00000001


	//----- nvinfo : EIATTR_CRS_STACK_SIZE
	.align		4
.L_10246:
        /*00f0*/ 	.byte	0x04, 0x1e
        /*00f2*/ 	.short	(.L_10248 - .L_10247)
.L_10247:
        /*00f4*/ 	.word	0x00000000
.L_10248:


//--------------------- .nv.info._ZN2at6native27unrolled_elementwise_kernelINS0_13BinaryFunctorIhhbZZZNS0_23logical_and_kernel_cudaERNS_14TensorIteratorEENKUlvE0_clEvENKUlvE_clEvEUlhhE_EESt5arrayIPcLm3EELi4E23TrivialOffsetCalculatorILi2EjESC_ILi1EjENS0_6memory12LoadWithCastILi2EEENSF_13StoreWithCastILi1EEEEEviT_T0_T2_T3_T4_T5_ --------------------------
	.section	.nv.info._ZN2at6native27unrolled_elementwise_kernelINS0_13BinaryFunctorIhhbZZZNS0_23logical_and_kernel_cudaERNS_14TensorIteratorEENKUlvE0_clEvENKUlvE_clEvEUlhhE_EESt5arrayIPcLm3EELi4E23TrivialOffsetCalculatorILi2EjESC_ILi1EjENS0_6memory12LoadWithCastILi2EEENSF_13StoreWithCastILi1EEEEEviT_T0_T2_T3_T4_T5_,"",@"SHT_CUDA_INFO"
	.sectionflags	@""
	.align	4


	//----- nvinfo : EIATTR_CUDA_API_VERSION
	.align		4
        /*0000*/ 	.byte	0x04, 0x37
        /*0002*/ 	.short	(.L_10250 - .L_10249)
.L_10249:
        /*0004*/ 	.word	0x00000082


	//----- nvinfo : EIATTR_SW2861232_WAR
	.align		4
.L_10250:
        /*0008*/ 	.byte	0x01, 0x35
	.zero		2


	//----- nvinfo : EIATTR_PARAM_CBANK
	.align		4
        /*000c*/ 	.byte	0x04, 0x0a
        /*000e*/ 	.short	(.L_10252 - .L_10251)
	.align		4
.L_10251:
        /*0010*/ 	.word	index@(.nv.constant0._ZN2at6native27unrolled_elementwise_kernelINS0_13BinaryFunctorIhhbZZZNS0_23logical_and_kernel_cudaERNS_14TensorIteratorEENKUlvE0_clEvENKUlvE_clEvEUlhhE_EESt5arrayIPcLm3EELi4E23TrivialOffsetCalculatorILi2EjESC_ILi1EjENS0_6memory12LoadWithCastILi2EEENSF_13StoreWithCastILi1EEEEEviT_T0_T2_T3_T4_T5_)
        /*0014*/ 	.short	0x0160
        /*0016*/ 	.short	0x0038


	//----- nvinfo : EIATTR_CBANK_PARAM_SIZE
	.align		4
.L_10252:
        /*0018*/ 	.byte	0x03, 0x19
        /*001a*/ 	.short	0x0038


	//----- nvinfo : EIATTR_KPARAM_INFO
	.align		4
        /*001c*/ 	.byte	0x04, 0x17
        /*001e*/ 	.short	(.L_10254 - .L_10253)
.L_10253:
        /*0020*/ 	.word	0x00000000
        /*0024*/ 	.short	0x0006
        /*0026*/ 	.short	0x0030
        /*0028*/ 	.byte	0x00, 0xf0, 0x21, 0x00


	//----- nvinfo : EIATTR_KPARAM_INFO
	.align		4
.L_10254:
        /*002c*/ 	.byte	0x04, 0x17
        /*002e*/ 	.short	(.L_10256 - .L_10255)
.L_10255:
        /*0030*/ 	.word	0x00000000
        /*0034*/ 	.short	0x0005
        /*0036*/ 	.short	0x0024
        /*0038*/ 	.byte	0x00, 0xf0, 0x31, 0x00


	//----- nvinfo : EIATTR_KPARAM_INFO
	.align		4
.L_10256:
        /*003c*/ 	.byte	0x04, 0x17
        /*003e*/ 	.short	(.L_10258 - .L_10257)
.L_10257:
        /*0040*/ 	.word	0x00000000
        /*0044*/ 	.short	0x0004
        /*0046*/ 	.short	0x0021
        /*0048*/ 	.byte	0x00, 0xf0, 0x05, 0x00


	//----- nvinfo : EIATTR_KPARAM_INFO
	.align		4
.L_10258:
        /*004c*/ 	.byte	0x04, 0x17
        /*004e*/ 	.short	(.L_10260 - .L_10259)
.L_10259:
        /*0050*/ 	.word	0x00000000
        /*0054*/ 	.short	0x0003
        /*0056*/ 	.short	0x0020
        /*0058*/ 	.byte	0x00, 0xf0, 0x05, 0x00


	//----- nvinfo : EIATTR_KPARAM_INFO
	.align		4
.L_10260:
        /*005c*/ 	.byte	0x04, 0x17
        /*005e*/ 	.short	(.L_10262 - .L_10261)
.L_10261:
        /*0060*/ 	.word	0x00000000
        /*0064*/ 	.short	0x0002
        /*0066*/ 	.short	0x0008
        /*0068*/ 	.byte	0x00, 0xf0, 0x61, 0x00


	//----- nvinfo : EIATTR_KPARAM_INFO
	.align		4
.L_10262:
        /*006c*/ 	.byte	0x04, 0x17
        /*006e*/ 	.short	(.L_10264 - .L_10263)
.L_10263:
        /*0070*/ 	.word	0x00000000
        /*0074*/ 	.short	0x0001
        /*0076*/ 	.short	0x0004
        /*0078*/ 	.byte	0x00, 0xf0, 0x05, 0x00


	//----- nvinfo : EIATTR_KPARAM_INFO
	.align		4
.L_10264:
        /*007c*/ 	.byte	0x04, 0x17
        /*007e*/ 	.short	(.L_10266 - .L_10265)
.L_10265:
        /*0080*/ 	.word	0x00000000
        /*0084*/ 	.short	0x0000
        /*0086*/ 	.short	0x0000
        /*0088*/ 	.byte	0x00, 0xf0, 0x11, 0x00


	//----- nvinfo : EIATTR_MAXREG_COUNT
	.align		4
.L_10266:
        /*008c*/ 	.byte	0x03, 0x1b
        /*008e*/ 	.short	0x00ff


	//----- nvinfo : EIATTR_EXTERNS
	.align		4
        /*0090*/ 	.byte	0x04, 0x0f
        /*0092*/ 	.short	(.L_10268 - .L_10267)


	//   ....[0]....
	.align		4
.L_10267:
        /*0094*/ 	.word	index@(__assertfail)


	//----- nvinfo : EIATTR_MERCURY_ISA_VERSION
	.align		4
.L_10268:
        /*0098*/ 	.byte	0x03, 0x5f
        /*009a*/ 	.short	0x0000


	//----- nvinfo : EIATTR_SYSCALL_OFFSETS
	.align		4
        /*009c*/ 	.byte	0x04, 0x46
        /*009e*/ 	.short	(.L_10270 - .L_10269)


	//   ....[0]....
.L_10269:
        /*00a0*/ 	.word	0x00000f80


	//   ....[1]....
        /*00a4*/ 	.word	0x00001e60


	//   ....[2]....
        /*00a8*/ 	.word	0x00002dc0


	//   ....[3]....
        /*00ac*/ 	.word	0x00003ca0


	//   ....[4]....
        /*00b0*/ 	.word	0x00004c10


	//   ....[5]....
        /*00b4*/ 	.word	0x00005af0


	//   ....[6]....
        /*00b8*/ 	.word	0x00006a40


	//   ....[7]....
        /*00bc*/ 	.word	0x00007920


	//   ....[8]....
        /*00c0*/ 	.word	0x00008910


	//   ....[9]....
        /*00c4*/ 	.word	0x000097e0


	//   ....[10]....
        /*00c8*/ 	.word	0x0000a6a0


	//   ....[11]....
        /*00cc*/ 	.word	0x0000b560


	//----- nvinfo : EIATTR_EXIT_INSTR_OFFSETS
	.align		4
.L_10270:
        /*00d0*/ 	.byte	0x04, 0x1c
        /*00d2*/ 	.short	(.L_10272 - .L_10271)


	//   ....[0]....
.L_10271:
        /*00d4*/ 	.word	0x0000a730


	//   ....[1]....
        /*00d8*/ 	.word	0x0000a840


	//   ....[2]....
        /*00dc*/ 	.word	0x0000a860


	//   ....[3]....
        /*00e0*/ 	.word	0x0000a8f0


	//   ....[4]....
        /*00e4*/ 	.word	0x0000a910


	//   ....[5]....
        /*00e8*/ 	.word	0x0000a930


	//   ....[6]....
        /*00ec*/ 	.word	0x0000a9c0


	//   ....[7]....
        /*00f0*/ 	.word	0x0000aa00


	//   ....[8]....
        /*00f4*/ 	.word	0x0000aaa0


	//   ....[9]....
        /*00f8*/ 	.word	0x0000aaf0


	//   ....[10]....
        /*00fc*/ 	.word	0x0000ab20


	//   ....[11]....
        /*0100*/ 	.word	0x0000abc0


	//   ....[12]....
        /*0104*/ 	.word	0x0000ac00


	//   ....[13]....
        /*0108*/ 	.word	0x0000ad90


	//   ....[14]....
        /*010c*/ 	.word	0x0000aef0


	//   ....[15]....
        /*0110*/ 	.word	0x0000af30


	//   ....[16]....
        /*0114*/ 	.word	0x0000afd0


	//   ....[17]....
        /*0118*/ 	.word	0x0000b150


	//   ....[18]....
        /*011c*/ 	.word	0x0000b2d0


	//   ....[19]....
        /*0120*/ 	.word	0x0000b430


	//   ....[20]....
        /*0124*/ 	.word	0x0000b570


	//   ....[21]....
        /*0128*/ 	.word	0x0000b5a0


	//   ....[22]....
        /*012c*/ 	.word	0x0000b5c0


	//----- nvinfo : EIATTR_MAX_THREADS
	.align		4
.L_10272:
        /*0130*/ 	.byte	0x04, 0x05
        /*0132*/ 	.short	(.L_10274 - .L_10273)
.L_10273:
        /*0134*/ 	.word	0x00000080
        /*0138*/ 	.word	0x00000001
        /*013c*/ 	.word	0x00000001


	//----- nvinfo : EIATTR_CRS_STACK_SIZE
	.align		4
.L_10274:
        /*0140*/ 	.byte	0x04, 0x1e
        /*0142*/ 	.short	(.L_10276 - .L_10275)
.L_10275:
        /*0144*/ 	.word	0x00000000
.L_10276:


//--------------------- .nv.info._ZN2at6native18elementwise_kernelILi128ELi4EZNS0_22gpu_kernel_impl_nocastINS0_13BinaryFunctorIhhbZZZNS0_23logical_and_kernel_cudaERNS_14TensorIteratorEENKUlvE0_clEvENKUlvE_clEvEUlhhE_EEEEvRNS_18TensorIteratorBaseERKT_EUliE_EEviT1_ --------------------------
	.section	.nv.info._ZN2at6native18elementwise_kernelILi128ELi4EZNS0_22gpu_kernel_impl_nocastINS0_13BinaryFunctorIhhbZZZNS0_23logical_and_kernel_cudaERNS_14TensorIteratorEENKUlvE0_clEvENKUlvE_clEvEUlhhE_EEEEvRNS_18TensorIteratorBaseERKT_EUliE_EEviT1_,"",@"SHT_CUDA_INFO"
	.sectionflags	@""
	.align	4


	//----- nvinfo : EIATTR_CUDA_API_VERSION
	.align		4
        /*0000*/ 	.byte	0x04, 0x37
        /*0002*/ 	.short	(.L_10278 - .L_10277)
.L_10277:
        /*0004*/ 	.word	0x00000082


	//----- nvinfo : EIATTR_SW2861232_WAR
	.align		4
.L_10278:
        /*0008*/ 	.byte	0x01, 0x35
	.zero		2


	//----- nvinfo : EIATTR_PARAM_CBANK
	.align		4
        /*000c*/ 	.byte	0x04, 0x0a
        /*000e*/ 	.short	(.L_10280 - .L_10279)
	.align		4
.L_10279:
        /*0010*/ 	.word	index@(.nv.constant0._ZN2at6native18elementwise_kernelILi128ELi4EZNS0_22gpu_kernel_impl_nocastINS0_13BinaryFunctorIhhbZZZNS0_23logical_and_kernel_cudaERNS_14TensorIteratorEENKUlvE0_clEvENKUlvE_clEvEUlhhE_EEEEvRNS_18TensorIteratorBaseERKT_EUliE_EEviT1_)
        /*0014*/ 	.short	0x0160
        /*0016*/ 	.short	0x0290


	//----- nvinfo : EIATTR_CBANK_PARAM_SIZE
	.align		4
.L_10280:
        /*0018*/ 	.byte	0x03, 0x19
        /*001a*/ 	.short	0x0290


	//----- nvinfo : EIATTR_KPARAM_INFO
	.align		4
        /*001c*/ 	.byte	0x04, 0x17
        /*001e*/ 	.short	(.L_10282 - .L_10281)
.L_10281:
        /*0020*/ 	.word	0x00000000
        /*0024*/ 	.short	0x0001
        /*0026*/ 	.short	0x0008
        /*0028*/ 	.byte	0x00, 0xf0, 0x21, 0x0a


	//----- nvinfo : EIATTR_KPARAM_INFO
	.align		4
.L_10282:
        /*002c*/ 	.byte	0x04, 0x17
        /*002e*/ 	.short	(.L_10284 - .L_10283)
.L_10283:
        /*0030*/ 	.word	0x00000000
        /*0034*/ 	.short	0x0000
        /*0036*/ 	.short	0x0000
        /*0038*/ 	.byte	0x00, 0xf0, 0x11, 0x00


	//----- nvinfo : EIATTR_MAXREG_COUNT
	.align		4
.L_10284:
        /*003c*/ 	.byte	0x03, 0x1b
        /*003e*/ 	.short	0x0080


	//----- nvinfo : EIATTR_MERCURY_ISA_VERSION
	.align		4
        /*0040*/ 	.byte	0x03, 0x5f
        /*0042*/ 	.short	0x0000


	//----- nvinfo : EIATTR_EXIT_INSTR_OFFSETS
	.align		4
        /*0044*/ 	.byte	0x04, 0x1c
        /*0046*/ 	.short	(.L_10286 - .L_10285)


	//   ....[0]....
.L_10285:
        /*0048*/ 	.word	0x000032e0


	//   ....[1]....
        /*004c*/ 	.word	0x00004380


	//----- nvinfo : EIATTR_MAX_THREADS
	.align		4
.L_10286:
        /*0050*/ 	.byte	0x04, 0x05
        /*0052*/ 	.short	(.L_10288 - .L_10287)
.L_10287:
        /*0054*/ 	.word	0x00000080
        /*0058*/ 	.word	0x00000001
        /*005c*/ 	.word	0x00000001


	//----- nvinfo : EIATTR_CRS_STACK_SIZE
	.align		4
.L_10288:
        /*0060*/ 	.byte	0x04, 0x1e
        /*0062*/ 	.short	(.L_10290 - .L_10289)
.L_10289:
        /*0064*/ 	.word	0x00000000
.L_10290:


//--------------------- .nv.info._ZN2at6native27unrolled_elementwise_kernelINS0_13BinaryFunctorIhhbZZZNS0_23logical_and_kernel_cudaERNS_14TensorIteratorEENKUlvE0_clEvENKUlvE_clEvEUlhhE_EESt5arrayIPcLm3EELi4E23TrivialOffsetCalculatorILi2EjESC_ILi1EjENS0_6memory15LoadWithoutCastENSF_16StoreWithoutCastEEEviT_T0_T2_T3_T4_T5_ --------------------------
	.section	.nv.info._ZN2at6native27unrolled_elementwise_kernelINS0_13BinaryFunctorIhhbZZZNS0_23logical_and_kernel_cudaERNS_14TensorIteratorEENKUlvE0_clEvENKUlvE_clEvEUlhhE_EESt5arrayIPcLm3EELi4E23TrivialOffsetCalculatorILi2EjESC_ILi1EjENS0_6memory15LoadWithoutCastENSF_16StoreWithoutCastEEEviT_T0_T2_T3_T4_T5_,"",@"SHT_CUDA_INFO"
	.sectionflags	@""
	.align	4


	//----- nvinfo : EIATTR_CUDA_API_VERSION
	.align		4
        /*0000*/ 	.byte	0x04, 0x37
        /*0002*/ 	.short	(.L_10292 - .L_10291)
.L_10291:
        /*0004*/ 	.word	0x00000082


	//----- nvinfo : EIATTR_SW2861232_WAR
	.align		4
.L_10292:
        /*0008*/ 	.byte	0x01, 0x35
	.zero		2


	//----- nvinfo : EIATTR_PARAM_CBANK
	.align		4
        /*000c*/ 	.byte	0x04, 0x0a
        /*000e*/ 	.short	(.L_10294 - .L_10293)
	.align		4
.L_10293:
        /*0010*/ 	.word	index@(.nv.constant0._ZN2at6native27unrolled_elementwise_kernelINS0_13BinaryFunctorIhhbZZZNS0_23logical_and_kernel_cudaERNS_14TensorIteratorEENKUlvE0_clEvENKUlvE_clEvEUlhhE_EESt5arrayIPcLm3EELi4E23TrivialOffsetCalculatorILi2EjESC_ILi1EjENS0_6memory15LoadWithoutCastENSF_16StoreWithoutCastEEEviT_T0_T2_T3_T4_T5_)
        /*0014*/ 	.short	0x0160
        /*0016*/ 	.short	0x0024


	//----- nvinfo : EIATTR_CBANK_PARAM_SIZE
	.align		4
.L_10294:
        /*0018*/ 	.byte	0x03, 0x19
        /*001a*/ 	.short	0x0024


	//----- nvinfo : EIATTR_KPARAM_INFO
	.align		4
        /*001c*/ 	.byte	0x04, 0x17
        /*001e*/ 	.short	(.L_10296 - .L_10295)
.L_10295:
        /*0020*/ 	.word	0x00000000
        /*0024*/ 	.short	0x0006
        /*0026*/ 	.short	0x0023
        /*0028*/ 	.byte	0x00, 0xf0, 0x05, 0x00


	//----- nvinfo : EIATTR_KPARAM_INFO
	.align		4
.L_10296:
        /*002c*/ 	.byte	0x04, 0x17
        /*002e*/ 	.short	(.L_10298 - .L_10297)
.L_10297:
        /*0030*/ 	.word	0x00000000
        /*0034*/ 	.short	0x0005
        /*0036*/ 	.short	0x0022
        /*0038*/ 	.byte	0x00, 0xf0, 0x05, 0x00


	//----- nvinfo : EIATTR_KPARAM_INFO
	.align		4
.L_10298:
        /*003c*/ 	.byte	0x04, 0x17
        /*003e*/ 	.short	(.L_10300 - .L_10299)
.L_10299:
        /*0040*/ 	.word	0x00000000
        /*0044*/ 	.short	0x0004
        /*0046*/ 	.short	0x0021
        /*0048*/ 	.byte	0x00, 0xf0, 0x05, 0x00


	//----- nvinfo : EIATTR_KPARAM_INFO
	.align		4
.L_10300:
        /*004c*/ 	.byte	0x04, 0x17
        /*004e*/ 	.short	(.L_10302 - .L_10301)
.L_10301:
        /*0050*/ 	.word	0x00000000
        /*0054*/ 	.short	0x0003
        /*0056*/ 	.short	0x0020
        /*0058*/ 	.byte	0x00, 0xf0, 0x05, 0x00


	//----- nvinfo : EIATTR_KPARAM_INFO
	.align		4
.L_10302:
        /*005c*/ 	.byte	0x04, 0x17
        /*005e*/ 	.short	(.L_10304 - .L_10303)
.L_10303:
        /*0060*/ 	.word	0x00000000
        /*0064*/ 	.short	0x0002
        /*0066*/ 	.short	0x0008
        /*0068*/ 	.byte	0x00, 0xf0, 0x61, 0x00


	//----- nvinfo : EIATTR_KPARAM_INFO
	.align		4
.L_10304:
        /*006c*/ 	.byte	0x04, 0x17
        /*006e*/ 	.short	(.L_10306 - .L_10305)
.L_10305:
        /*0070*/ 	.word	0x00000000
        /*0074*/ 	.short	0x0001
        /*0076*/ 	.short	0x0004
        /*0078*/ 	.byte	0x00, 0xf0, 0x05, 0x00


	//----- nvinfo : EIATTR_KPARAM_INFO
	.align		4
.L_10306:
        /*007c*/ 	.byte	0x04, 0x17
        /*007e*/ 	.short	(.L_10308 - .L_10307)
.L_10307:
        /*0080*/ 	.word	0x00000000
        /*0084*/ 	.short	0x0000
        /*0086*/ 	.short	0x0000
        /*0088*/ 	.byte	0x00, 0xf0, 0x11, 0x00


	//----- nvinfo : EIATTR_MAXREG_COUNT
	.align		4
.L_10308:
        /*008c*/ 	.byte	0x03, 0x1b
        /*008e*/ 	.short	0x00ff


	//----- nvinfo : EIATTR_MERCURY_ISA_VERSION
	.align		4
        /*0090*/ 	.byte	0x03, 0x5f
        /*0092*/ 	.short	0x0000


	//----- nvinfo : EIATTR_EXIT_INSTR_OFFSETS
	.align		4
        /*0094*/ 	.byte	0x04, 0x1c
        /*0096*/ 	.short	(.L_10310 - .L_10309)


	//   ....[0]....
.L_10309:
        /*0098*/ 	.word	0x00000540


	//   ....[1]....
        /*009c*/ 	.word	0x000005c0


	//----- nvinfo : EIATTR_MAX_THREADS
	.align		4
.L_10310:
        /*00a0*/ 	.byte	0x04, 0x05
        /*00a2*/ 	.short	(.L_10312 - .L_10311)
.L_10311:
        /*00a4*/ 	.word	0x00000080
        /*00a8*/ 	.word	0x00000001
        /*00ac*/ 	.word	0x00000001


	//----- nvinfo : EIATTR_CRS_STACK_SIZE
	.align		4
.L_10312:
        /*00b0*/ 	.byte	0x04, 0x1e
        /*00b2*/ 	.short	(.L_10314 - .L_10313)
.L_10313:
        /*00b4*/ 	.word	0x00000000
.L_10314:


//--------------------- .nv.info._ZN2at6native29vectorized_elementwise_kernelILi2ENS0_13BinaryFunctorIhhbZZZNS0_23logical_and_kernel_cudaERNS_14TensorIteratorEENKUlvE0_clEvENKUlvE_clEvEUlhhE_EESt5arrayIPcLm3EEEEviT0_T1_ --------------------------
	.section	.nv.info._ZN2at6native29vectorized_elementwise_kernelILi2ENS0_13BinaryFunctorIhhbZZZNS0_23logical_and_kernel_cudaERNS_14TensorIteratorEENKUlvE0_clEvENKUlvE_clEvEUlhhE_EESt5arrayIPcLm3EEEEviT0_T1_,"",@"SHT_CUDA_INFO"
	.sectionflags	@""
	.align	4


	//----- nvinfo : EIATTR_CUDA_API_VERSION
	.align		4
        /*0000*/ 	.byte	0x04, 0x37
        /*0002*/ 	.short	(.L_10316 - .L_10315)
.L_10315:
        /*0004*/ 	.word	0x00000082


	//----- nvinfo : EIATTR_SW2861232_WAR
	.align		4
.L_10316:
        /*0008*/ 	.byte	0x01, 0x35
	.zero		2


	//----- nvinfo : EIATTR_PARAM_CBANK
	.align		4
        /*000c*/ 	.byte	0x04, 0x0a
        /*000e*/ 	.short	(.L_10318 - .L_10317)
	.align		4
.L_10317:
        /*0010*/ 	.word	index@(.nv.constant0._ZN2at6native29vectorized_elementwise_kernelILi2ENS0_13BinaryFunctorIhhbZZZNS0_23logical_and_kernel_cudaERNS_14TensorIteratorEENKUlvE0_clEvENKUlvE_clEvEUlhhE_EESt5arrayIPcLm3EEEEviT0_T1_)
        /*0014*/ 	.short	0x0160
        /*0016*/ 	.short	0x0020


	//----- nvinfo : EIATTR_CBANK_PARAM_SIZE
	.align		4
.L_10318:
        /*0018*/ 	.byte	0x03, 0x19
        /*001a*/ 	.short	0x0020


	//----- nvinfo : EIATTR_KPARAM_INFO
	.align		4
        /*001c*/ 	.byte	0x04, 0x17
        /*001e*/ 	.short	(.L_10320 - .L_10319)
.L_10319:
        /*0020*/ 	.word	0x00000000
        /*0024*/ 	.short	0x0002
        /*0026*/ 	.short	0x0008
        /*0028*/ 	.byte	0x00, 0xf0, 0x61, 0x00


	//----- nvinfo : EIATTR_KPARAM_INFO
	.align		4
.L_10320:
        /*002c*/ 	.byte	0x04, 0x17
        /*002e*/ 	.short	(.L_10322 - .L_10321)
.L_10321:
        /*0030*/ 	.word	0x00000000
        /*0034*/ 	.short	0x0001
        /*0036*/ 	.short	0x0004
        /*0038*/ 	.byte	0x00, 0xf0, 0x05, 0x00


	//----- nvinfo : EIATTR_KPARAM_INFO
	.align		4
.L_10322:
        /*003c*/ 	.byte	0x04, 0x17
        /*003e*/ 	.short	(.L_10324 - .L_10323)
.L_10323:
        /*0040*/ 	.word	0x00000000
        /*0044*/ 	.short	0x0000
        /*0046*/ 	.short	0x0000
        /*0048*/ 	.byte	0x00, 0xf0, 0x11, 0x00


	//----- nvinfo : EIATTR_MAXREG_COUNT
	.align		4
.L_10324:
        /*004c*/ 	.byte	0x03, 0x1b
        /*004e*/ 	.short	0x00ff


	//----- nvinfo : EIATTR_MERCURY_ISA_VERSION
	.align		4
        /*0050*/ 	.byte	0x03, 0x5f
        /*0052*/ 	.short	0x0000


	//----- nvinfo : EIATTR_EXIT_INSTR_OFFSETS
	.align		4
        /*0054*/ 	.byte	0x04, 0x1c
        /*0056*/ 	.short	(.L_10326 - .L_10325)


	//   ....[0]....
.L_10325:
        /*0058*/ 	.word	0x000004a0


	//   ....[1]....
        /*005c*/ 	.word	0x00000f70


	//   ....[2]....
        /*0060*/ 	.word	0x00000fd0


	//----- nvinfo : EIATTR_MAX_THREADS
	.align		4
.L_10326:
        /*0064*/ 	.byte	0x04, 0x05
        /*0066*/ 	.short	(.L_10328 - .L_10327)
.L_10327:
        /*0068*/ 	.word	0x00000080
        /*006c*/ 	.word	0x00000001
        /*0070*/ 	.word	0x00000001


	//----- nvinfo : EIATTR_CRS_STACK_SIZE
	.align		4
.L_10328:
        /*0074*/ 	.byte	0x04, 0x1e
        /*0076*/ 	.short	(.L_10330 - .L_10329)
.L_10329:
        /*0078*/ 	.word	0x00000000
.L_10330:


//--------------------- .nv.info._ZN2at6native29vectorized_elementwise_kernelILi4ENS0_13BinaryFunctorIhhbZZZNS0_23logical_and_kernel_cudaERNS_14TensorIteratorEENKUlvE0_clEvENKUlvE_clEvEUlhhE_EESt5arrayIPcLm3EEEEviT0_T1_ --------------------------
	.section	.nv.info._ZN2at6native29vectorized_elementwise_kernelILi4ENS0_13BinaryFunctorIhhbZZZNS0_23logical_and_kernel_cudaERNS_14TensorIteratorEENKUlvE0_clEvENKUlvE_clEvEUlhhE_EESt5arrayIPcLm3EEEEviT0_T1_,"",@"SHT_CUDA_INFO"
	.sectionflags	@""
	.align	4


	//----- nvinfo : EIATTR_CUDA_API_VERSION
	.align		4
        /*0000*/ 	.byte	0x04, 0x37
        /*0002*/ 	.short	(.L_10332 - .L_10331)
.L_10331:
        /*0004*/ 	.word	0x00000082


	//----- nvinfo : EIATTR_SW2861232_WAR
	.align		4
.L_10332:
        /*0008*/ 	.byte	0x01, 0x35
	.zero		2


	//----- nvinfo : EIATTR_PARAM_CBANK
	.align		4
        /*000c*/ 	.byte	0x04, 0x0a
        /*000e*/ 	.short	(.L_10334 - .L_10333)
	.align		4
.L_10333:
        /*0010*/ 	.word	index@(.nv.constant0._ZN2at6native29vectorized_elementwise_kernelILi4ENS0_13BinaryFunctorIhhbZZZNS0_23logical_and_kernel_cudaERNS_14TensorIteratorEENKUlvE0_clEvENKUlvE_clEvEUlhhE_EESt5arrayIPcLm3EEEEviT0_T1_)
        /*0014*/ 	.short	0x0160
        /*0016*/ 	.short	0x0020


	//----- nvinfo : EIATTR_CBANK_PARAM_SIZE
	.align		4
.L_10334:
        /*0018*/ 	.byte	0x03, 0x19
        /*001a*/ 	.short	0x0020


	//----- nvinfo : EIATTR_KPARAM_INFO
	.align		4
        /*001c*/ 	.byte	0x04, 0x17
        /*001e*/ 	.short	(.L_10336 - .L_10335)
.L_10335:
        /*0020*/ 	.word	0x00000000
        /*0024*/ 	.short	0x0002
        /*0026*/ 	.short	0x0008
        /*0028*/ 	.byte	0x00, 0xf0, 0x61, 0x00


	//----- nvinfo : EIATTR_KPARAM_INFO
	.align		4
.L_10336:
        /*002c*/ 	.byte	0x04, 0x17
        /*002e*/ 	.short	(.L_10338 - .L_10337)
.L_10337:
        /*0030*/ 	.word	0x00000000
        /*0034*/ 	.short	0x0001
        /*0036*/ 	.short	0x0004
        /*0038*/ 	.byte	0x00, 0xf0, 0x05, 0x00


	//----- nvinfo : EIATTR_KPARAM_INFO
	.align		4
.L_10338:
        /*003c*/ 	.byte	0x04, 0x17
        /*003e*/ 	.short	(.L_10340 - .L_10339)
.L_10339:
        /*0040*/ 	.word	0x00000000
        /*0044*/ 	.short	0x0000
        /*0046*/ 	.short	0x0000
        /*0048*/ 	.byte	0x00, 0xf0, 0x11, 0x00


	//----- nvinfo : EIATTR_MAXREG_COUNT
	.align		4
.L_10340:
        /*004c*/ 	.byte	0x03, 0x1b
        /*004e*/ 	.short	0x00ff


	//----- nvinfo : EIATTR_MERCURY_ISA_VERSION
	.align		4
        /*0050*/ 	.byte	0x03, 0x5f
        /*0052*/ 	.short	0x0000


	//----- nvinfo : EIATTR_EXIT_INSTR_OFFSETS
	.align		4
        /*0054*/ 	.byte	0x04, 0x1c
        /*0056*/ 	.short	(.L_10342 - .L_10341)


	//   ....[0]....
.L_10341:
        /*0058*/ 	.word	0x00000460


	//   ....[1]....
        /*005c*/ 	.word	0x00000f30


	//   ....[2]....
        /*0060*/ 	.word	0x00000f90


	//----- nvinfo : EIATTR_MAX_THREADS
	.align		4
.L_10342:
        /*0064*/ 	.byte	0x04, 0x05
        /*0066*/ 	.short	(.L_10344 - .L_10343)
.L_10343:
        /*0068*/ 	.word	0x00000080
        /*006c*/ 	.word	0x00000001
        /*0070*/ 	.word	0x00000001


	//----- nvinfo : EIATTR_CRS_STACK_SIZE
	.align		4
.L_10344:
        /*0074*/ 	.byte	0x04, 0x1e
        /*0076*/ 	.short	(.L_10346 - .L_10345)
.L_10345:
        /*0078*/ 	.word	0x00000000
.L_10346:


//--------------------- .nv.info._ZN2at6native29vectorized_elementwise_kernelILi8ENS0_13BinaryFunctorIhhbZZZNS0_23logical_and_kernel_cudaERNS_14TensorIteratorEENKUlvE0_clEvENKUlvE_clEvEUlhhE_EESt5arrayIPcLm3EEEEviT0_T1_ --------------------------
	.section	.nv.info._ZN2at6native29vectorized_elementwise_kernelILi8ENS0_13BinaryFunctorIhhbZZZNS0_23logical_and_kernel_cudaERNS_14TensorIteratorEENKUlvE0_clEvENKUlvE_clEvEUlhhE_EESt5arrayIPcLm3EEEEviT0_T1_,"",@"SHT_CUDA_INFO"
	.sectionflags	@""
	.align	4


	//----- nvinfo : EIATTR_CUDA_API_VERSION
	.align		4
        /*0000*/ 	.byte	0x04, 0x37
        /*0002*/ 	.short	(.L_10348 - .L_10347)
.L_10347:
        /*0004*/ 	.word	0x00000082


	//----- nvinfo : EIATTR_SW2861232_WAR
	.align		4
.L_10348:
        /*0008*/ 	.byte	0x01, 0x35
	.zero		2


	//----- nvinfo : EIATTR_PARAM_CBANK
	.align		4
        /*000c*/ 	.byte	0x04, 0x0a
        /*000e*/ 	.short	(.L_10350 - .L_10349)
	.align		4
.L_10349:
        /*0010*/ 	.word	index@(.nv.constant0._ZN2at6native29vectorized_elementwise_kernelILi8ENS0_13BinaryFunctorIhhbZZZNS0_23logical_and_kernel_cudaERNS_14TensorIteratorEENKUlvE0_clEvENKUlvE_clEvEUlhhE_EESt5arrayIPcLm3EEEEviT0_T1_)
        /*0014*/ 	.short	0x0160
        /*0016*/ 	.short	0x0020


	//----- nvinfo : EIATTR_CBANK_PARAM_SIZE
	.align		4
.L_10350:
        /*0018*/ 	.byte	0x03, 0x19
        /*001a*/ 	.short	0x0020


	//----- nvinfo : EIATTR_KPARAM_INFO
	.align		4
        /*001c*/ 	.byte	0x04, 0x17
        /*001e*/ 	.short	(.L_10352 - .L_10351)
.L_10351:
        /*0020*/ 	.word	0x00000000
        /*0024*/ 	.short	0x0002
        /*0026*/ 	.short	0x0008
        /*0028*/ 	.byte	0x00, 0xf0, 0x61, 0x00


	//----- nvinfo : EIATTR_KPARAM_INFO
	.align		4
.L_10352:
        /*002c*/ 	.byte	0x04, 0x17
        /*002e*/ 	.short	(.L_10354 - .L_10353)
.L_10353:
        /*0030*/ 	.word	0x00000000
        /*0034*/ 	.short	0x0001
        /*0036*/ 	.short	0x0004
        /*0038*/ 	.byte	0x00, 0xf0, 0x05, 0x00


	//----- nvinfo : EIATTR_KPARAM_INFO
	.align		4
.L_10354:
        /*003c*/ 	.byte	0x04, 0x17
        /*003e*/ 	.short	(.L_10356 - .L_10355)
.L_10355:
        /*0040*/ 	.word	0x00000000
        /*0044*/ 	.short	0x0000
        /*0046*/ 	.short	0x0000
        /*0048*/ 	.byte	0x00, 0xf0, 0x11, 0x00


	//----- nvinfo : EIATTR_MAXREG_COUNT
	.align		4
.L_10356:
        /*004c*/ 	.byte	0x03, 0x1b
        /*004e*/ 	.short	0x00ff


	//----- nvinfo : EIATTR_MERCURY_ISA_VERSION
	.align		4
        /*0050*/ 	.byte	0x03, 0x5f
        /*0052*/ 	.short	0x0000


	//----- nvinfo : EIATTR_EXIT_INSTR_OFFSETS
	.align		4
        /*0054*/ 	.byte	0x04, 0x1c
        /*0056*/ 	.short	(.L_10358 - .L_10357)


	//   ....[0]....
.L_10357:
        /*0058*/ 	.word	0x00000010


	//----- nvinfo : EIATTR_MAX_THREADS
	.align		4
.L_10358:
        /*005c*/ 	.byte	0x04, 0x05
        /*005e*/ 	.short	(.L_10360 - .L_10359)
.L_10359:
        /*0060*/ 	.word	0x00000080
        /*0064*/ 	.word	0x00000001
        /*0068*/ 	.word	0x00000001
.L_10360:


//--------------------- .nv.callgraph             --------------------------
	.section	.nv.callgraph,"",@"SHT_CUDA_CALLGRAPH"
	.align	4
	.sectionentsize	8
	.align		4
        /*0000*/ 	.word	0x00000000
	.align		4
        /*0004*/ 	.word	0xffffffff
	.align		4
        /*0008*/ 	.word	index@(_ZN2at6native18elementwise_kernelILi128ELi4EZNS0_15gpu_kernel_implINS0_13AUnaryFunctorIN3c108BFloat16ES5_bZZZNS0_23logical_xor_kernel_cudaERNS_14TensorIteratorEENKUlvE0_clEvENKUlvE8_clEvEUlS5_S5_E_EEEEvRNS_18TensorIteratorBaseERKT_EUliE_EEviT1_)
	.align		4
        /*000c*/ 	.word	index@(__assertfail)
	.align		4
        /*0010*/ 	.word	index@(_ZN2at6native27unrolled_elementwise_kernelINS0_13AUnaryFunctorIN3c108BFloat16ES4_bZZZNS0_23logical_xor_kernel_cudaERNS_14TensorIteratorEENKUlvE0_clEvENKUlvE8_clEvEUlS4_S4_E_EESt5arrayIPcLm2EELi4E23TrivialOffsetCalculatorILi1EjESF_NS0_6memory12LoadWithCastILi1EEENSG_13StoreWithCastILi1EEEEEviT_T0_T2_T3_T4_T5_)
	.align		4
        /*0014*/ 	.word	index@(__assertfail)
	.align		4
        /*0018*/ 	.word	index@(_ZN2at6native18elementwise_kernelILi128ELi4EZNS0_15gpu_kernel_implINS0_13BinaryFunctorIN3c108BFloat16ES5_bZZZNS0_23logical_xor_kernel_cudaERNS_14TensorIteratorEENKUlvE0_clEvENKUlvE8_clEvEUlS5_S5_E_EEEEvRNS_18TensorIteratorBaseERKT_EUliE_EEviT1_)
	.align		4
        /*001c*/ 	.word	index@(__assertfail)
	.align		4
        /*0020*/ 	.word	index@(_ZN2at6native27unrolled_elementwise_kernelINS0_13BinaryFunctorIN3c108BFloat16ES4_bZZZNS0_23logical_xor_kernel_cudaERNS_14TensorIteratorEENKUlvE0_clEvENKUlvE8_clEvEUlS4_S4_E_EESt5arrayIPcLm3EELi4E23TrivialOffsetCalculatorILi2EjESE_ILi1EjENS0_6memory12LoadWithCastILi2EEENSH_13StoreWithCastILi1EEEEEviT_T0_T2_T3_T4_T5_)
	.align		4
        /*0024*/ 	.word	index@(__assertfail)
	.align		4
        /*0028*/ 	.word	index@(_ZN2at6native18elementwise_kernelILi128ELi4EZNS0_15gpu_kernel_implINS0_13AUnaryFunctorIbbbZZZNS0_23logical_xor_kernel_cudaERNS_14TensorIteratorEENKUlvE0_clEvENKUlvE7_clEvEUlbbE_EEEEvRNS_18TensorIteratorBaseERKT_EUliE_EEviT1_)
	.align		4
        /*002c*/ 	.word	index@(__assertfail)
	.align		4
        /*0030*/ 	.word	index@(_ZN2at6native27unrolled_elementwise_kernelINS0_13AUnaryFunctorIbbbZZZNS0_23logical_xor_kernel_cudaERNS_14TensorIteratorEENKUlvE0_clEvENKUlvE7_clEvEUlbbE_EESt5arrayIPcLm2EELi4E23TrivialOffsetCalculatorILi1EjESD_NS0_6memory12LoadWithCastILi1EEENSE_13StoreWithCastILi1EEEEEviT_T0_T2_T3_T4_T5_)
	.align		4
        /*0034*/ 	.word	index@(__assertfail)
	.align		4
        /*0038*/ 	.word	index@(_ZN2at6native18elementwise_kernelILi128ELi4EZNS0_15gpu_kernel_implINS0_13BinaryFunctorIbbbZZZNS0_23logical_xor_kernel_cudaERNS_14TensorIteratorEENKUlvE0_clEvENKUlvE7_clEvEUlbbE_EEEEvRNS_18TensorIteratorBaseERKT_EUliE_EEviT1_)
	.align		4
        /*003c*/ 	.word	index@(__assertfail)
	.align		4
        /*0040*/ 	.word	index@(_ZN2at6native27unrolled_elementwise_kernelINS0_13BinaryFunctorIbbbZZZNS0_23logical_xor_kernel_cudaERNS_14TensorIteratorEENKUlvE0_clEvENKUlvE7_clEvEUlbbE_EESt5arrayIPcLm3EELi4E23TrivialOffsetCalculatorILi2EjESC_ILi1EjENS0_6memory12LoadWithCastILi2EEENSF_13StoreWithCastILi1EEEEEviT_T0_T2_T3_T4_T5_)
	.align		4
        /*0044*/ 	.word	index@(__assertfail)
	.align		4
        /*0048*/ 	.word	index@(_ZN2at6native18elementwise_kernelILi128ELi4EZNS0_15gpu_kernel_implINS0_13AUnaryFunctorIN3c104HalfES5_bZZZNS0_23logical_xor_kernel_cudaERNS_14TensorIteratorEENKUlvE0_clEvENKUlvE6_clEvEUlS5_S5_E_EEEEvRNS_18TensorIteratorBaseERKT_EUliE_EEviT1_)
	.align		4
        /*004c*/ 	.word	index@(__assertfail)
	.align		4
        /*0050*/ 	.word	index@(_ZN2at6native27unrolled_elementwise_kernelINS0_13AUnaryFunctorIN3c104HalfES4_bZZZNS0_23logical_xor_kernel_cudaERNS_14TensorIteratorEENKUlvE0_clEvENKUlvE6_clEvEUlS4_S4_E_EESt5arrayIPcLm2EELi4E23TrivialOffsetCalculatorILi1EjESF_NS0_6memory12LoadWithCastILi1EEENSG_13StoreWithCastILi1EEEEEviT_T0_T2_T3_T4_T5_)
	.align		4
        /*0054*/ 	.word	index@(__assertfail)
	.align		4
        /*0058*/ 	.word	index@(_ZN2at6native18elementwise_kernelILi128ELi4EZNS0_15gpu_kernel_implINS0_13BinaryFunctorIN3c104HalfES5_bZZZNS0_23logical_xor_kernel_cudaERNS_14TensorIteratorEENKUlvE0_clEvENKUlvE6_clEvEUlS5_S5_E_EEEEvRNS_18TensorIteratorBaseERKT_EUliE_EEviT1_)
	.align		4
        /*005c*/ 	.word	index@(__assertfail)
	.align		4
        /*0060*/ 	.word	index@(_ZN2at6native27unrolled_elementwise_kernelINS0_13BinaryFunctorIN3c104HalfES4_bZZZNS0_23logical_xor_kernel_cudaERNS_14TensorIteratorEENKUlvE0_clEvENKUlvE6_clEvEUlS4_S4_E_EESt5arrayIPcLm3EELi4E23TrivialOffsetCalculatorILi2EjESE_ILi1EjENS0_6memory12LoadWithCastILi2EEENSH_13StoreWithCastILi1EEEEEviT_T0_T2_T3_T4_T5_)
	.align		4
        /*0064*/ 	.word	index@(__assertfail)
	.align		4
        /*0068*/ 	.word	index@(_ZN2at6native18elementwise_kernelILi128ELi4EZNS0_15gpu_kernel_implINS0_13AUnaryFunctorIffbZZZNS0_23logical_xor_kernel_cudaERNS_14TensorIteratorEENKUlvE0_clEvENKUlvE5_clEvEUlffE_EEEEvRNS_18TensorIteratorBaseERKT_EUliE_EEviT1_)
	.align		4
        /*006c*/ 	.word	index@(__assertfail)
	.align		4
        /*0070*/ 	.word	index@(_ZN2at6native27unrolled_elementwise_kernelINS0_13AUnaryFunctorIffbZZZNS0_23logical_xor_kernel_cudaERNS_14TensorIteratorEENKUlvE0_clEvENKUlvE5_clEvEUlffE_EESt5arrayIPcLm2EELi4E23TrivialOffsetCalculatorILi1EjESD_NS0_6memory12LoadWithCastILi1EEENSE_13StoreWithCastILi1EEEEEviT_T0_T2_T3_T4_T5_)
	.align		4
        /*0074*/ 	.word	index@(__assertfail)
	.align		4
        /*0078*/ 	.word	index@(_ZN2at6native18elementwise_kernelILi128ELi4EZNS0_15gpu_kernel_implINS0_13BinaryFunctorIffbZZZNS0_23logical_xor_kernel_cudaERNS_14TensorIteratorEENKUlvE0_clEvENKUlvE5_clEvEUlffE_EEEEvRNS_18TensorIteratorBaseERKT_EUliE_EEviT1_)
	.align		4
        /*007c*/ 	.word	index@(__assertfail)
	.align		4
        /*0080*/ 	.word	index@(_ZN2at6native27unrolled_elementwise_kernelINS0_13BinaryFunctorIffbZZZNS0_23logical_xor_kernel_cudaERNS_14TensorIteratorEENKUlvE0_clEvENKUlvE5_clEvEUlffE_EESt5arrayIPcLm3EELi4E23TrivialOffsetCalculatorILi2EjESC_ILi1EjENS0_6memory12LoadWithCastILi2EEENSF_13StoreWithCastILi1EEEEEviT_T0_T2_T3_T4_T5_)
	.align		4
        /*0084*/ 	.word	index@(__assertfail)
	.align		4
        /*0088*/ 	.word	index@(_ZN2at6native18elementwise_kernelILi128ELi4EZNS0_15gpu_kernel_implINS0_13AUnaryFunctorIddbZZZNS0_23logical_xor_kernel_cudaERNS_14TensorIteratorEENKUlvE0_clEvENKUlvE4_clEvEUlddE_EEEEvRNS_18TensorIteratorBaseERKT_EUliE_EEviT1_)
	.align		4
        /*008c*/ 	.word	index@(__assertfail)
	.align		4
        /*0090*/ 	.word	index@(_ZN2at6native27unrolled_elementwise_kernelINS0_13AUnaryFunctorIddbZZZNS0_23logical_xor_kernel_cudaERNS_14TensorIteratorEENKUlvE0_clEvENKUlvE4_clEvEUlddE_EESt5arrayIPcLm2EELi4E23TrivialOffsetCalculatorILi1EjESD_NS0_6memory12LoadWithCastILi1EEENSE_13StoreWithCastILi1EEEEEviT_T0_T2_T3_T4_T5_)
	.align		4
        /*0094*/ 	.word	index@(__assertfail)
	.align		4
        /*0098*/ 	.word	index@(_ZN2at6native18elementwise_kernelILi128ELi4EZNS0_15gpu_kernel_implINS0_13BinaryFunctorIddbZZZNS0_23logical_xor_kernel_cudaERNS_14TensorIteratorEENKUlvE0_clEvENKUlvE4_clEvEUlddE_EEEEvRNS_18TensorIteratorBaseERKT_EUliE_EEviT1_)
	.align		4
        /*009c*/ 	.word	index@(__assertfail)
	.align		4
        /*00a0*/ 	.word	index@(_ZN2at6native27unrolled_elementwise_kernelINS0_13BinaryFunctorIddbZZZNS0_23logical_xor_kernel_cudaERNS_14TensorIteratorEENKUlvE0_clEvENKUlvE4_clEvEUlddE_EESt5arrayIPcLm3EELi4E23TrivialOffsetCalculatorILi2EjESC_ILi1EjENS0_6memory12LoadWithCastILi2EEENSF_13StoreWithCastILi1EEEEEviT_T0_T2_T3_T4_T5_)
	.align		4
        /*00a4*/ 	.word	index@(__assertfail)
	.align		4
        /*00a8*/ 	.word	index@(_ZN2at6native18elementwise_kernelILi128ELi4EZNS0_15gpu_kernel_implINS0_13AUnaryFunctorIssbZZZNS0_23logical_xor_kernel_cudaERNS_14TensorIteratorEENKUlvE0_clEvENKUlvE3_clEvEUlssE_EEEEvRNS_18TensorIteratorBaseERKT_EUliE_EEviT1_)
	.align		4
        /*00ac*/ 	.word	index@(__assertfail)
	.align		4
        /*00b0*/ 	.word	index@(_ZN2at6native27unrolled_elementwise_kernelINS0_13AUnaryFunctorIssbZZZNS0_23logical_xor_kernel_cudaERNS_14TensorIteratorEENKUlvE0_clEvENKUlvE3_clEvEUlssE_EESt5arrayIPcLm2EELi4E23TrivialOffsetCalculatorILi1EjESD_NS0_6memory12LoadWithCastILi1EEENSE_13StoreWithCastILi1EEEEEviT_T0_T2_T3_T4_T5_)
	.align		4
        /*00b4*/ 	.word	index@(__assertfail)
	.align		4
        /*00b8*/ 	.word	index@(_ZN2at6native18elementwise_kernelILi128ELi4EZNS0_15gpu_kernel_implINS0_13BinaryFunctorIssbZZZNS0_23logical_xor_kernel_cudaERNS_14TensorIteratorEENKUlvE0_clEvENKUlvE3_clEvEUlssE_EEEEvRNS_18TensorIteratorBaseERKT_EUliE_EEviT1_)
	.align		4
        /*00bc*/ 	.word	index@(__assertfail)
	.align		4
        /*00c0*/ 	.word	index@(_ZN2at6native27unrolled_elementwise_kernelINS0_13BinaryFunctorIssbZZZNS0_23logical_xor_kernel_cudaERNS_14TensorIteratorEENKUlvE0_clEvENKUlvE3_clEvEUlssE_EESt5arrayIPcLm3EELi4E23TrivialOffsetCalculatorILi2EjESC_ILi1EjENS0_6memory12LoadWithCastILi2EEENSF_13StoreWithCastILi1EEEEEviT_T0_T2_T3_T4_T5_)
	.align		4
        /*00c4*/ 	.word	index@(__assertfail)
	.align		4
        /*00c8*/ 	.word	index@(_ZN2at6native18elementwise_kernelILi128ELi4EZNS0_15gpu_kernel_implINS0_13AUnaryFunctorIllbZZZNS0_23logical_xor_kernel_cudaERNS_14TensorIteratorEENKUlvE0_clEvENKUlvE2_clEvEUlllE_EEEEvRNS_18TensorIteratorBaseERKT_EUliE_EEviT1_)
	.align		4
        /*00cc*/ 	.word	index@(__assertfail)
	.align		4
        /*00d0*/ 	.word	index@(_ZN2at6native27unrolled_elementwise_kernelINS0_13AUnaryFunctorIllbZZZNS0_23logical_xor_kernel_cudaERNS_14TensorIteratorEENKUlvE0_clEvENKUlvE2_clEvEUlllE_EESt5arrayIPcLm2EELi4E23TrivialOffsetCalculatorILi1EjESD_NS0_6memory12LoadWithCastILi1EEENSE_13StoreWithCastILi1EEEEEviT_T0_T2_T3_T4_T5_)
	.align		4
        /*00d4*/ 	.word	index@(__assertfail)
	.align		4
        /*00d8*/ 	.word	index@(_ZN2at6native18elementwise_kernelILi128ELi4EZNS0_15gpu_kernel_implINS0_13BinaryFunctorIllbZZZNS0_23logical_xor_kernel_cudaERNS_14TensorIteratorEENKUlvE0_clEvENKUlvE2_clEvEUlllE_EEEEvRNS_18TensorIteratorBaseERKT_EUliE_EEviT1_)
	.align		4
        /*00dc*/ 	.word	index@(__assertfail)
	.align		4
        /*00e0*/ 	.word	index@(_ZN2at6native27unrolled_elementwise_kernelINS0_13BinaryFunctorIllbZZZNS0_23logical_xor_kernel_cudaERNS_14TensorIteratorEENKUlvE0_clEvENKUlvE2_clEvEUlllE_EESt5arrayIPcLm3EELi4E23TrivialOffsetCalculatorILi2EjESC_ILi1EjENS0_6memory12LoadWithCastILi2EEENSF_13StoreWithCastILi1EEEEEviT_T0_T2_T3_T4_T5_)
	.align		4
        /*00e4*/ 	.word	index@(__assertfail)
	.align		4
        /*00e8*/ 	.word	index@(_ZN2at6native18elementwise_kernelILi128ELi4EZNS0_15gpu_kernel_implINS0_13AUnaryFunctorIiibZZZNS0_23logical_xor_kernel_cudaERNS_14TensorIteratorEENKUlvE0_clEvENKUlvE1_clEvEUliiE_EEEEvRNS_18TensorIteratorBaseERKT_EUliE_EEviT1_)
	.align		4
        /*00ec*/ 	.word	index@(__assertfail)
	.align		4
        /*00f0*/ 	.word	index@(_ZN2at6native27unrolled_elementwise_kernelINS0_13AUnaryFunctorIiibZZZNS0_23logical_xor_kernel_cudaERNS_14TensorIteratorEENKUlvE0_clEvENKUlvE1_clEvEUliiE_EESt5arrayIPcLm2EELi4E23TrivialOffsetCalculatorILi1EjESD_NS0_6memory12LoadWithCastILi1EEENSE_13StoreWithCastILi1EEEEEviT_T0_T2_T3_T4_T5_)
	.align		4
        /*00f4*/ 	.word	index@(__assertfail)
	.align		4
        /*00f8*/ 	.word	index@(_ZN2at6native18elementwise_kernelILi128ELi4EZNS0_15gpu_kernel_implINS0_13BinaryFunctorIiibZZZNS0_23logical_xor_kernel_cudaERNS_14TensorIteratorEENKUlvE0_clEvENKUlvE1_clEvEUliiE_EEEEvRNS_18TensorIteratorBaseERKT_EUliE_EEviT1_)
	.align		4
        /*00fc*/ 	.word	index@(__assertfail)
	.align		4
        /*0100*/ 	.word	index@(_ZN2at6native27unrolled_elementwise_kernelINS0_13BinaryFunctorIiibZZZNS0_23logical_xor_kernel_cudaERNS_14TensorIteratorEENKUlvE0_clEvENKUlvE1_clEvEUliiE_EESt5arrayIPcLm3EELi4E23TrivialOffsetCalculatorILi2EjESC_ILi1EjENS0_6memory12LoadWithCastILi2EEENSF_13StoreWithCastILi1EEEEEviT_T0_T2_T3_T4_T5_)
	.align		4
        /*0104*/ 	.word	index@(__assertfail)
	.align		4
        /*0108*/ 	.word	index@(_ZN2at6native18elementwise_kernelILi128ELi4EZNS0_15gpu_kernel_implINS0_13AUnaryFunctorIaabZZZNS0_23logical_xor_kernel_cudaERNS_14TensorIteratorEENKUlvE0_clEvENKUlvE0_clEvEUlaaE_EEEEvRNS_18TensorIteratorBaseERKT_EUliE_EEviT1_)
	.align		4
        /*010c*/ 	.word	index@(__assertfail)
	.align		4
        /*0110*/ 	.word	index@(_ZN2at6native27unrolled_elementwise_kernelINS0_13AUnaryFunctorIaabZZZNS0_23logical_xor_kernel_cudaERNS_14TensorIteratorEENKUlvE0_clEvENKUlvE0_clEvEUlaaE_EESt5arrayIPcLm2EELi4E23TrivialOffsetCalculatorILi1EjESD_NS0_6memory12LoadWithCastILi1EEENSE_13StoreWithCastILi1EEEEEviT_T0_T2_T3_T4_T5_)
	.align		4
        /*0114*/ 	.word	index@(__assertfail)
	.align		4
        /*0118*/ 	.word	index@(_ZN2at6native18elementwise_kernelILi128ELi4EZNS0_15gpu_kernel_implINS0_13BinaryFunctorIaabZZZNS0_23logical_xor_kernel_cudaERNS_14TensorIteratorEENKUlvE0_clEvENKUlvE0_clEvEUlaaE_EEEEvRNS_18TensorIteratorBaseERKT_EUliE_EEviT1_)
	.align		4
        /*011c*/ 	.word	index@(__assertfail)
	.align		4
        /*0120*/ 	.word	index@(_ZN2at6native27unrolled_elementwise_kernelINS0_13BinaryFunctorIaabZZZNS0_23logical_xor_kernel_cudaERNS_14TensorIteratorEENKUlvE0_clEvENKUlvE0_clEvEUlaaE_EESt5arrayIPcLm3EELi4E23TrivialOffsetCalculatorILi2EjESC_ILi1EjENS0_6memory12LoadWithCastILi2EEENSF_13StoreWithCastILi1EEEEEviT_T0_T2_T3_T4_T5_)
	.align		4
        /*0124*/ 	.word	index@(__assertfail)
	.align		4
        /*0128*/ 	.word	index@(_ZN2at6native18elementwise_kernelILi128ELi4EZNS0_15gpu_kernel_implINS0_13AUnaryFunctorIhhbZZZNS0_23logical_xor_kernel_cudaERNS_14TensorIteratorEENKUlvE0_clEvENKUlvE_clEvEUlhhE_EEEEvRNS_18TensorIteratorBaseERKT_EUliE_EEviT1_)
	.align		4
        /*012c*/ 	.word	index@(__assertfail)
	.align		4
        /*0130*/ 	.word	index@(_ZN2at6native27unrolled_elementwise_kernelINS0_13AUnaryFunctorIhhbZZZNS0_23logical_xor_kernel_cudaERNS_14TensorIteratorEENKUlvE0_clEvENKUlvE_clEvEUlhhE_EESt5arrayIPcLm2EELi4E23TrivialOffsetCalculatorILi1EjESD_NS0_6memory12LoadWithCastILi1EEENSE_13StoreWithCastILi1EEEEEviT_T0_T2_T3_T4_T5_)
	.align		4
        /*0134*/ 	.word	index@(__assertfail)
	.align		4
        /*0138*/ 	.word	index@(_ZN2at6native18elementwise_kernelILi128ELi4EZNS0_15gpu_kernel_implINS0_13BinaryFunctorIhhbZZZNS0_23logical_xor_kernel_cudaERNS_14TensorIteratorEENKUlvE0_clEvENKUlvE_clEvEUlhhE_EEEEvRNS_18TensorIteratorBaseERKT_EUliE_EEviT1_)
	.align		4
        /*013c*/ 	.word	index@(__assertfail)
	.align		4
        /*0140*/ 	.word	index@(_ZN2at6native27unrolled_elementwise_kernelINS0_13BinaryFunctorIhhbZZZNS0_23logical_xor_kernel_cudaERNS_14TensorIteratorEENKUlvE0_clEvENKUlvE_clEvEUlhhE_EESt5arrayIPcLm3EELi4E23TrivialOffsetCalculatorILi2EjESC_ILi1EjENS0_6memory12LoadWithCastILi2EEENSF_13StoreWithCastILi1EEEEEviT_T0_T2_T3_T4_T5_)
	.align		4
        /*0144*/ 	.word	index@(__assertfail)
	.align		4
        /*0148*/ 	.word	index@(_ZN2at6native18elementwise_kernelILi128ELi4EZNS0_15gpu_kernel_implINS0_13AUnaryFunctorIN3c108BFloat16ES5_bZZZNS0_22logical_or_kernel_cudaERNS_14TensorIteratorEENKUlvE0_clEvENKUlvE8_clEvEUlS5_S5_E_EEEEvRNS_18TensorIteratorBaseERKT_EUliE_EEviT1_)
	.align		4
        /*014c*/ 	.word	index@(__assertfail)
	.align		4
        /*0150*/ 	.word	index@(_ZN2at6native27unrolled_elementwise_kernelINS0_13AUnaryFunctorIN3c108BFloat16ES4_bZZZNS0_22logical_or_kernel_cudaERNS_14TensorIteratorEENKUlvE0_clEvENKUlvE8_clEvEUlS4_S4_E_EESt5arrayIPcLm2EELi4E23TrivialOffsetCalculatorILi1EjESF_NS0_6memory12LoadWithCastILi1EEENSG_13StoreWithCastILi1EEEEEviT_T0_T2_T3_T4_T5_)
	.align		4
        /*0154*/ 	.word	index@(__assertfail)
	.align		4
        /*0158*/ 	.word	index@(_ZN2at6native18elementwise_kernelILi128ELi4EZNS0_15gpu_kernel_implINS0_13BinaryFunctorIN3c108BFloat16ES5_bZZZNS0_22logical_or_kernel_cudaERNS_14TensorIteratorEENKUlvE0_clEvENKUlvE8_clEvEUlS5_S5_E_EEEEvRNS_18TensorIteratorBaseERKT_EUliE_EEviT1_)
	.align		4
        /*015c*/ 	.word	index@(__assertfail)
	.align		4
        /*0160*/ 	.word	index@(_ZN2at6native27unrolled_elementwise_kernelINS0_13BinaryFunctorIN3c108BFloat16ES4_bZZZNS0_22logical_or_kernel_cudaERNS_14TensorIteratorEENKUlvE0_clEvENKUlvE8_clEvEUlS4_S4_E_EESt5arrayIPcLm3EELi4E23TrivialOffsetCalculatorILi2EjESE_ILi1EjENS0_6memory12LoadWithCastILi2EEENSH_13StoreWithCastILi1EEEEEviT_T0_T2_T3_T4_T5_)
	.align		4
        /*0164*/ 	.word	index@(__assertfail)
	.align		4
        /*0168*/ 	.word	index@(_ZN2at6native18elementwise_kernelILi128ELi4EZNS0_15gpu_kernel_implINS0_13AUnaryFunctorIbbbZZZNS0_22logical_or_kernel_cudaERNS_14TensorIteratorEENKUlvE0_clEvENKUlvE7_clEvEUlbbE_EEEEvRNS_18TensorIteratorBaseERKT_EUliE_EEviT1_)
	.align		4
        /*016c*/ 	.word	index@(__assertfail)
	.align		4
        /*0170*/ 	.word	index@(_ZN2at6native27unrolled_elementwise_kernelINS0_13AUnaryFunctorIbbbZZZNS0_22logical_or_kernel_cudaERNS_14TensorIteratorEENKUlvE0_clEvENKUlvE7_clEvEUlbbE_EESt5arrayIPcLm2EELi4E23TrivialOffsetCalculatorILi1EjESD_NS0_6memory12LoadWithCastILi1EEENSE_13StoreWithCastILi1EEEEEviT_T0_T2_T3_T4_T5_)
	.align		4
        /*0174*/ 	.word	index@(__assertfail)
	.align		4
        /*0178*/ 	.word	index@(_ZN2at6native18elementwise_kernelILi128ELi4EZNS0_15gpu_kernel_implINS0_13BinaryFunctorIbbbZZZNS0_22logical_or_kernel_cudaERNS_14TensorIteratorEENKUlvE0_clEvENKUlvE7_clEvEUlbbE_EEEEvRNS_18TensorIteratorBaseERKT_EUliE_EEviT1_)
	.align		4
        /*017c*/ 	.word	index@(__assertfail)
	.align		4
        /*0180*/ 	.word	index@(_ZN2at6native27unrolled_elementwise_kernelINS0_13BinaryFunctorIbbbZZZNS0_22logical_or_kernel_cudaERNS_14TensorIteratorEENKUlvE0_clEvENKUlvE7_clEvEUlbbE_EESt5arrayIPcLm3EELi4E23TrivialOffsetCalculatorILi2EjESC_ILi1EjENS0_6memory12LoadWithCastILi2EEENSF_13StoreWithCastILi1EEEEEviT_T0_T2_T3_T4_T5_)
	.align		4
        /*0184*/ 	.word	index@(__assertfail)
	.align		4
        /*0188*/ 	.word	index@(_ZN2at6native18elementwise_kernelILi128ELi4EZNS0_15gpu_kernel_implINS0_13AUnaryFunctorIN3c104HalfES5_bZZZNS0_22logical_or_kernel_cudaERNS_14TensorIteratorEENKUlvE0_clEvENKUlvE6_clEvEUlS5_S5_E_EEEEvRNS_18TensorIteratorBaseERKT_EUliE_EEviT1_)
	.align		4
        /*018c*/ 	.word	index@(__assertfail)
	.align		4
        /*0190*/ 	.word	index@(_ZN2at6native27unrolled_elementwise_kernelINS0_13AUnaryFunctorIN3c104HalfES4_bZZZNS0_22logical_or_kernel_cudaERNS_14TensorIteratorEENKUlvE0_clEvENKUlvE6_clEvEUlS4_S4_E_EESt5arrayIPcLm2EELi4E23TrivialOffsetCalculatorILi1EjESF_NS0_6memory12LoadWithCastILi1EEENSG_13StoreWithCastILi1EEEEEviT_T0_T2_T3_T4_T5_)
	.align		4
        /*0194*/ 	.word	index@(__assertfail)
	.align		4
        /*0198*/ 	.word	index@(_ZN2at6native18elementwise_kernelILi128ELi4EZNS0_15gpu_kernel_implINS0_13BinaryFunctorIN3c104HalfES5_bZZZNS0_22logical_or_kernel_cudaERNS_14TensorIteratorEENKUlvE0_clEvENKUlvE6_clEvEUlS5_S5_E_EEEEvRNS_18TensorIteratorBaseERKT_EUliE_EEviT1_)
	.align		4
        /*019c*/ 	.word	index@(__assertfail)
	.align		4
        /*01a0*/ 	.word	index@(_ZN2at6native27unrolled_elementwise_kernelINS0_13BinaryFunctorIN3c104HalfES4_bZZZNS0_22logical_or_kernel_cudaERNS_14TensorIteratorEENKUlvE0_clEvENKUlvE6_clEvEUlS4_S4_E_EESt5arrayIPcLm3EELi4E23TrivialOffsetCalculatorILi2EjESE_ILi1EjENS0_6memory12LoadWithCastILi2EEENSH_13StoreWithCastILi1EEEEEviT_T0_T2_T3_T4_T5_)
	.align		4
        /*01a4*/ 	.word	index@(__assertfail)
	.align		4
        /*01a8*/ 	.word	index@(_ZN2at6native18elementwise_kernelILi128ELi4EZNS0_15gpu_kernel_implINS0_13AUnaryFunctorIffbZZZNS0_22logical_or_kernel_cudaERNS_14TensorIteratorEENKUlvE0_clEvENKUlvE5_clEvEUlffE_EEEEvRNS_18TensorIteratorBaseERKT_EUliE_EEviT1_)
	.align		4
        /*01ac*/ 	.word	index@(__assertfail)
	.align		4
        /*01b0*/ 	.word	index@(_ZN2at6native27unrolled_elementwise_kernelINS0_13AUnaryFunctorIffbZZZNS0_22logical_or_kernel_cudaERNS_14TensorIteratorEENKUlvE0_clEvENKUlvE5_clEvEUlffE_EESt5arrayIPcLm2EELi4E23TrivialOffsetCalculatorILi1EjESD_NS0_6memory12LoadWithCastILi1EEENSE_13StoreWithCastILi1EEEEEviT_T0_T2_T3_T4_T5_)
	.align		4
        /*01b4*/ 	.word	index@(__assertfail)
	.align		4
        /*01b8*/ 	.word	index@(_ZN2at6native18elementwise_kernelILi128ELi4EZNS0_15gpu_kernel_implINS0_13BinaryFunctorIffbZZZNS0_22logical_or_kernel_cudaERNS_14TensorIteratorEENKUlvE0_clEvENKUlvE5_clEvEUlffE_EEEEvRNS_18TensorIteratorBaseERKT_EUliE_EEviT1_)
	.align		4
        /*01bc*/ 	.word	index@(__assertfail)
	.align		4
        /*01c0*/ 	.word	index@(_ZN2at6native27unrolled_elementwise_kernelINS0_13BinaryFunctorIffbZZZNS0_22logical_or_kernel_cudaERNS_14TensorIteratorEENKUlvE0_clEvENKUlvE5_clEvEUlffE_EESt5arrayIPcLm3EELi4E23TrivialOffsetCalculatorILi2EjESC_ILi1EjENS0_6memory12LoadWithCastILi2EEENSF_13StoreWithCastILi1EEEEEviT_T0_T2_T3_T4_T5_)
	.align		4
        /*01c4*/ 	.word	index@(__assertfail)
	.align		4
        /*01c8*/ 	.word	index@(_ZN2at6native18elementwise_kernelILi128ELi4EZNS0_15gpu_kernel_implINS0_13AUnaryFunctorIddbZZZNS0_22logical_or_kernel_cudaERNS_14TensorIteratorEENKUlvE0_clEvENKUlvE4_clEvEUlddE_EEEEvRNS_18TensorIteratorBaseERKT_EUliE_EEviT1_)
	.align		4
        /*01cc*/ 	.word	index@(__assertfail)
	.align		4
        /*01d0*/ 	.word	index@(_ZN2at6native27unrolled_elementwise_kernelINS0_13AUnaryFunctorIddbZZZNS0_22logical_or_kernel_cudaERNS_14TensorIteratorEENKUlvE0_clEvENKUlvE4_clEvEUlddE_EESt5arrayIPcLm2EELi4E23TrivialOffsetCalculatorILi1EjESD_NS0_6memory12LoadWithCastILi1EEENSE_13StoreWithCastILi1EEEEEviT_T0_T2_T3_T4_T5_)
	.align		4
        /*01d4*/ 	.word	index@(__assertfail)
	.align		4
        /*01d8*/ 	.word	index@(_ZN2at6native18elementwise_kernelILi128ELi4EZNS0_15gpu_kernel_implINS0_13BinaryFunctorIddbZZZNS0_22logical_or_kernel_cudaERNS_14TensorIteratorEENKUlvE0_clEvENKUlvE4_clEvEUlddE_EEEEvRNS_18TensorIteratorBaseERKT_EUliE_EEviT1_)
	.align		4
        /*01dc*/ 	.word	index@(__assertfail)
	.align		4
        /*01e0*/ 	.word	index@(_ZN2at6native27unrolled_elementwise_kernelINS0_13BinaryFunctorIddbZZZNS0_22logical_or_kernel_cudaERNS_14TensorIteratorEENKUlvE0_clEvENKUlvE4_clEvEUlddE_EESt5arrayIPcLm3EELi4E23TrivialOffsetCalculatorILi2EjESC_ILi1EjENS0_6memory12LoadWithCastILi2EEENSF_13StoreWithCastILi1EEEEEviT_T0_T2_T3_T4_T5_)
	.align		4
        /*01e4*/ 	.word	index@(__assertfail)
	.align		4
        /*01e8*/ 	.word	index@(_ZN2at6native18elementwise_kernelILi128ELi4EZNS0_15gpu_kernel_implINS0_13AUnaryFunctorIssbZZZNS0_22logical_or_kernel_cudaERNS_14TensorIteratorEENKUlvE0_clEvENKUlvE3_clEvEUlssE_EEEEvRNS_18TensorIteratorBaseERKT_EUliE_EEviT1_)
	.align		4
        /*01ec*/ 	.word	index@(__assertfail)
	.align		4
        /*01f0*/ 	.word	index@(_ZN2at6native27unrolled_elementwise_kernelINS0_13AUnaryFunctorIssbZZZNS0_22logical_or_kernel_cudaERNS_14TensorIteratorEENKUlvE0_clEvENKUlvE3_clEvEUlssE_EESt5arrayIPcLm2EELi4E23TrivialOffsetCalculatorILi1EjESD_NS0_6memory12LoadWithCastILi1EEENSE_13StoreWithCastILi1EEEEEviT_T0_T2_T3_T4_T5_)
	.align		4
        /*01f4*/ 	.word	index@(__assertfail)
	.align		4
        /*01f8*/ 	.word	index@(_ZN2at6native18elementwise_kernelILi128ELi4EZNS0_15gpu_kernel_implINS0_13BinaryFunctorIssbZZZNS0_22logical_or_kernel_cudaERNS_14TensorIteratorEENKUlvE0_clEvENKUlvE3_clEvEUlssE_EEEEvRNS_18TensorIteratorBaseERKT_EUliE_EEviT1_)
	.align		4
        /*01fc*/ 	.word	index@(__assertfail)
	.align		4
        /*0200*/ 	.word	index@(_ZN2at6native27unrolled_elementwise_kernelINS0_13BinaryFunctorIssbZZZNS0_22logical_or_kernel_cudaERNS_14TensorIteratorEENKUlvE0_clEvENKUlvE3_clEvEUlssE_EESt5arrayIPcLm3EELi4E23TrivialOffsetCalculatorILi2EjESC_ILi1EjENS0_6memory12LoadWithCastILi2EEENSF_13StoreWithCastILi1EEEEEviT_T0_T2_T3_T4_T5_)
	.align		4
        /*0204*/ 	.word	index@(__assertfail)
	.align		4
        /*0208*/ 	.word	index@(_ZN2at6native18elementwise_kernelILi128ELi4EZNS0_15gpu_kernel_implINS0_13AUnaryFunctorIllbZZZNS0_22logical_or_kernel_cudaERNS_14TensorIteratorEENKUlvE0_clEvENKUlvE2_clEvEUlllE_EEEEvRNS_18TensorIteratorBaseERKT_EUliE_EEviT1_)
	.align		4
        /*020c*/ 	.word	index@(__assertfail)
	.align		4
        /*0210*/ 	.word	index@(_ZN2at6native27unrolled_elementwise_kernelINS0_13AUnaryFunctorIllbZZZNS0_22logical_or_kernel_cudaERNS_14TensorIteratorEENKUlvE0_clEvENKUlvE2_clEvEUlllE_EESt5arrayIPcLm2EELi4E23TrivialOffsetCalculatorILi1EjESD_NS0_6memory12LoadWithCastILi1EEENSE_13StoreWithCastILi1EEEEEviT_T0_T2_T3_T4_T5_)
	.align		4
        /*0214*/ 	.word	index@(__assertfail)
	.align		4
        /*0218*/ 	.word	index@(_ZN2at6native18elementwise_kernelILi128ELi4EZNS0_15gpu_kernel_implINS0_13BinaryFunctorIllbZZZNS0_22logical_or_kernel_cudaERNS_14TensorIteratorEENKUlvE0_clEvENKUlvE2_clEvEUlllE_EEEEvRNS_18TensorIteratorBaseERKT_EUliE_EEviT1_)
	.align		4
        /*021c*/ 	.word	index@(__assertfail)
	.align		4
        /*0220*/ 	.word	index@(_ZN2at6native27unrolled_elementwise_kernelINS0_13BinaryFunctorIllbZZZNS0_22logical_or_kernel_cudaERNS_14TensorIteratorEENKUlvE0_clEvENKUlvE2_clEvEUlllE_EESt5arrayIPcLm3EELi4E23TrivialOffsetCalculatorILi2EjESC_ILi1EjENS0_6memory12LoadWithCastILi2EEENSF_13StoreWithCastILi1EEEEEviT_T0_T2_T3_T4_T5_)
	.align		4
        /*0224*/ 	.word	index@(__assertfail)
	.align		4
        /*0228*/ 	.word	index@(_ZN2at6native18elementwise_kernelILi128ELi4EZNS0_15gpu_kernel_implINS0_13AUnaryFunctorIiibZZZNS0_22logical_or_kernel_cudaERNS_14TensorIteratorEENKUlvE0_clEvENKUlvE1_clEvEUliiE_EEEEvRNS_18TensorIteratorBaseERKT_EUliE_EEviT1_)
	.align		4
        /*022c*/ 	.word	index@(__assertfail)
	.align		4
        /*0230*/ 	.word	index@(_ZN2at6native27unrolled_elementwise_kernelINS0_13AUnaryFunctorIiibZZZNS0_22logical_or_kernel_cudaERNS_14TensorIteratorEENKUlvE0_clEvENKUlvE1_clEvEUliiE_EESt5arrayIPcLm2EELi4E23TrivialOffsetCalculatorILi1EjESD_NS0_6memory12LoadWithCastILi1EEENSE_13StoreWithCastILi1EEEEEviT_T0_T2_T3_T4_T5_)
	.align		4
        /*0234*/ 	.word	index@(__assertfail)
	.align		4
        /*0238*/ 	.word	index@(_ZN2at6native18elementwise_kernelILi128ELi4EZNS0_15gpu_kernel_implINS0_13BinaryFunctorIiibZZZNS0_22logical_or_kernel_cudaERNS_14TensorIteratorEENKUlvE0_clEvENKUlvE1_clEvEUliiE_EEEEvRNS_18TensorIteratorBaseERKT_EUliE_EEviT1_)
	.align		4
        /*023c*/ 	.word	index@(__assertfail)
	.align		4
        /*0240*/ 	.word	index@(_ZN2at6native27unrolled_elementwise_kernelINS0_13BinaryFunctorIiibZZZNS0_22logical_or_kernel_cudaERNS_14TensorIteratorEENKUlvE0_clEvENKUlvE1_clEvEUliiE_EESt5arrayIPcLm3EELi4E23TrivialOffsetCalculatorILi2EjESC_ILi1EjENS0_6memory12LoadWithCastILi2EEENSF_13StoreWithCastILi1EEEEEviT_T0_T2_T3_T4_T5_)
	.align		4
        /*0244*/ 	.word	index@(__assertfail)
	.align		4
        /*0248*/ 	.word	index@(_ZN2at6native18elementwise_kernelILi128ELi4EZNS0_15gpu_kernel_implINS0_13AUnaryFunctorIaabZZZNS0_22logical_or_kernel_cudaERNS_14TensorIteratorEENKUlvE0_clEvENKUlvE0_clEvEUlaaE_EEEEvRNS_18TensorIteratorBaseERKT_EUliE_EEviT1_)
	.align		4
        /*024c*/ 	.word	index@(__assertfail)
	.align		4
        /*0250*/ 	.word	index@(_ZN2at6native27unrolled_elementwise_kernelINS0_13AUnaryFunctorIaabZZZNS0_22logical_or_kernel_cudaERNS_14TensorIteratorEENKUlvE0_clEvENKUlvE0_clEvEUlaaE_EESt5arrayIPcLm2EELi4E23TrivialOffsetCalculatorILi1EjESD_NS0_6memory12LoadWithCastILi1EEENSE_13StoreWithCastILi1EEEEEviT_T0_T2_T3_T4_T5_)
	.align		4
        /*0254*/ 	.word	index@(__assertfail)
	.align		4
        /*0258*/ 	.word	index@(_ZN2at6native18elementwise_kernelILi128ELi4EZNS0_15gpu_kernel_implINS0_13BinaryFunctorIaabZZZNS0_22logical_or_kernel_cudaERNS_14TensorIteratorEENKUlvE0_clEvENKUlvE0_clEvEUlaaE_EEEEvRNS_18TensorIteratorBaseERKT_EUliE_EEviT1_)
	.align		4
        /*025c*/ 	.word	index@(__assertfail)
	.align		4
        /*0260*/ 	.word	index@(_ZN2at6native27unrolled_elementwise_kernelINS0_13BinaryFunctorIaabZZZNS0_22logical_or_kernel_cudaERNS_14TensorIteratorEENKUlvE0_clEvENKUlvE0_clEvEUlaaE_EESt5arrayIPcLm3EELi4E23TrivialOffsetCalculatorILi2EjESC_ILi1EjENS0_6memory12LoadWithCastILi2EEENSF_13StoreWithCastILi1EEEEEviT_T0_T2_T3_T4_T5_)
	.align		4
        /*0264*/ 	.word	index@(__assertfail)
	.align		4
        /*0268*/ 	.word	index@(_ZN2at6native18elementwise_kernelILi128ELi4EZNS0_15gpu_kernel_implINS0_13AUnaryFunctorIhhbZZZNS0_22logical_or_kernel_cudaERNS_14TensorIteratorEENKUlvE0_clEvENKUlvE_clEvEUlhhE_EEEEvRNS_18TensorIteratorBaseERKT_EUliE_EEviT1_)
	.align		4
        /*026c*/ 	.word	index@(__assertfail)
	.align		4
        /*0270*/ 	.word	index@(_ZN2at6native27unrolled_elementwise_kernelINS0_13AUnaryFunctorIhhbZZZNS0_22logical_or_kernel_cudaERNS_14TensorIteratorEENKUlvE0_clEvENKUlvE_clEvEUlhhE_EESt5arrayIPcLm2EELi4E23TrivialOffsetCalculatorILi1EjESD_NS0_6memory12LoadWithCastILi1EEENSE_13StoreWithCastILi1EEEEEviT_T0_T2_T3_T4_T5_)
	.align		4
        /*0274*/ 	.word	index@(__assertfail)
	.align		4
        /*0278*/ 	.word	index@(_ZN2at6native18elementwise_kernelILi128ELi4EZNS0_15gpu_kernel_implINS0_13BinaryFunctorIhhbZZZNS0_22logical_or_kernel_cudaERNS_14TensorIteratorEENKUlvE0_clEvENKUlvE_clEvEUlhhE_EEEEvRNS_18TensorIteratorBaseERKT_EUliE_EEviT1_)
	.align		4
        /*027c*/ 	.word	index@(__assertfail)
	.align		4
        /*0280*/ 	.word	index@(_ZN2at6native27unrolled_elementwise_kernelINS0_13BinaryFunctorIhhbZZZNS0_22logical_or_kernel_cudaERNS_14TensorIteratorEENKUlvE0_clEvENKUlvE_clEvEUlhhE_EESt5arrayIPcLm3EELi4E23TrivialOffsetCalculatorILi2EjESC_ILi1EjENS0_6memory12LoadWithCastILi2EEENSF_13StoreWithCastILi1EEEEEviT_T0_T2_T3_T4_T5_)
	.align		4
        /*0284*/ 	.word	index@(__assertfail)
	.align		4
        /*0288*/ 	.word	index@(_ZN2at6native18elementwise_kernelILi128ELi4EZNS0_15gpu_kernel_implINS0_13AUnaryFunctorIN3c108BFloat16ES5_bZZZNS0_23logical_and_kernel_cudaERNS_14TensorIteratorEENKUlvE0_clEvENKUlvE8_clEvEUlS5_S5_E_EEEEvRNS_18TensorIteratorBaseERKT_EUliE_EEviT1_)
	.align		4
        /*028c*/ 	.word	index@(__assertfail)
	.align		4
        /*0290*/ 	.word	index@(_ZN2at6native27unrolled_elementwise_kernelINS0_13AUnaryFunctorIN3c108BFloat16ES4_bZZZNS0_23logical_and_kernel_cudaERNS_14TensorIteratorEENKUlvE0_clEvENKUlvE8_clEvEUlS4_S4_E_EESt5arrayIPcLm2EELi4E23TrivialOffsetCalculatorILi1EjESF_NS0_6memory12LoadWithCastILi1EEENSG_13StoreWithCastILi1EEEEEviT_T0_T2_T3_T4_T5_)
	.align		4
        /*0294*/ 	.word	index@(__assertfail)
	.align		4
        /*0298*/ 	.word	index@(_ZN2at6native18elementwise_kernelILi128ELi4EZNS0_15gpu_kernel_implINS0_13BinaryFunctorIN3c108BFloat16ES5_bZZZNS0_23logical_and_kernel_cudaERNS_14TensorIteratorEENKUlvE0_clEvENKUlvE8_clEvEUlS5_S5_E_EEEEvRNS_18TensorIteratorBaseERKT_EUliE_EEviT1_)
	.align		4
        /*029c*/ 	.word	index@(__assertfail)
	.align		4
        /*02a0*/ 	.word	index@(_ZN2at6native27unrolled_elementwise_kernelINS0_13BinaryFunctorIN3c108BFloat16ES4_bZZZNS0_23logical_and_kernel_cudaERNS_14TensorIteratorEENKUlvE0_clEvENKUlvE8_clEvEUlS4_S4_E_EESt5arrayIPcLm3EELi4E23TrivialOffsetCalculatorILi2EjESE_ILi1EjENS0_6memory12LoadWithCastILi2EEENSH_13StoreWithCastILi1EEEEEviT_T0_T2_T3_T4_T5_)
	.align		4
        /*02a4*/ 	.word	index@(__assertfail)
	.align		4
        /*02a8*/ 	.word	index@(_ZN2at6native18elementwise_kernelILi128ELi4EZNS0_15gpu_kernel_implINS0_13AUnaryFunctorIbbbZZZNS0_23logical_and_kernel_cudaERNS_14TensorIteratorEENKUlvE0_clEvENKUlvE7_clEvEUlbbE_EEEEvRNS_18TensorIteratorBaseERKT_EUliE_EEviT1_)
	.align		4
        /*02ac*/ 	.word	index@(__assertfail)
	.align		4
        /*02b0*/ 	.word	index@(_ZN2at6native27unrolled_elementwise_kernelINS0_13AUnaryFunctorIbbbZZZNS0_23logical_and_kernel_cudaERNS_14TensorIteratorEENKUlvE0_clEvENKUlvE7_clEvEUlbbE_EESt5arrayIPcLm2EELi4E23TrivialOffsetCalculatorILi1EjESD_NS0_6memory12LoadWithCastILi1EEENSE_13StoreWithCastILi1EEEEEviT_T0_T2_T3_T4_T5_)
	.align		4
        /*02b4*/ 	.word	index@(__assertfail)
	.align		4
        /*02b8*/ 	.word	index@(_ZN2at6native18elementwise_kernelILi128ELi4EZNS0_15gpu_kernel_implINS0_13BinaryFunctorIbbbZZZNS0_23logical_and_kernel_cudaERNS_14TensorIteratorEENKUlvE0_clEvENKUlvE7_clEvEUlbbE_EEEEvRNS_18TensorIteratorBaseERKT_EUliE_EEviT1_)
	.align		4
        /*02bc*/ 	.word	index@(__assertfail)
	.align		4
        /*02c0*/ 	.word	index@(_ZN2at6native27unrolled_elementwise_kernelINS0_13BinaryFunctorIbbbZZZNS0_23logical_and_kernel_cudaERNS_14TensorIteratorEENKUlvE0_clEvENKUlvE7_clEvEUlbbE_EESt5arrayIPcLm3EELi4E23TrivialOffsetCalculatorILi2EjESC_ILi1EjENS0_6memory12LoadWithCastILi2EEENSF_13StoreWithCastILi1EEEEEviT_T0_T2_T3_T4_T5_)
	.align		4
        /*02c4*/ 	.word	index@(__assertfail)
	.align		4
        /*02c8*/ 	.word	index@(_ZN2at6native18elementwise_kernelILi128ELi4EZNS0_15gpu_kernel_implINS0_13AUnaryFunctorIN3c104HalfES5_bZZZNS0_23logical_and_kernel_cudaERNS_14TensorIteratorEENKUlvE0_clEvENKUlvE6_clEvEUlS5_S5_E_EEEEvRNS_18TensorIteratorBaseERKT_EUliE_EEviT1_)
	.align		4
        /*02cc*/ 	.word	index@(__assertfail)
	.align		4
        /*02d0*/ 	.word	index@(_ZN2at6native27unrolled_elementwise_kernelINS0_13AUnaryFunctorIN3c104HalfES4_bZZZNS0_23logical_and_kernel_cudaERNS_14TensorIteratorEENKUlvE0_clEvENKUlvE6_clEvEUlS4_S4_E_EESt5arrayIPcLm2EELi4E23TrivialOffsetCalculatorILi1EjESF_NS0_6memory12LoadWithCastILi1EEENSG_13StoreWithCastILi1EEEEEviT_T0_T2_T3_T4_T5_)
	.align		4
        /*02d4*/ 	.word	index@(__assertfail)
	.align		4
        /*02d8*/ 	.word	index@(_ZN2at6native18elementwise_kernelILi128ELi4EZNS0_15gpu_kernel_implINS0_13BinaryFunctorIN3c104HalfES5_bZZZNS0_23logical_and_kernel_cudaERNS_14TensorIteratorEENKUlvE0_clEvENKUlvE6_clEvEUlS5_S5_E_EEEEvRNS_18TensorIteratorBaseERKT_EUliE_EEviT1_)
	.align		4
        /*02dc*/ 	.word	index@(__assertfail)
	.align		4
        /*02e0*/ 	.word	index@(_ZN2at6native27unrolled_elementwise_kernelINS0_13BinaryFunctorIN3c104HalfES4_bZZZNS0_23logical_and_kernel_cudaERNS_14TensorIteratorEENKUlvE0_clEvENKUlvE6_clEvEUlS4_S4_E_EESt5arrayIPcLm3EELi4E23TrivialOffsetCalculatorILi2EjESE_ILi1EjENS0_6memory12LoadWithCastILi2EEENSH_13StoreWithCastILi1EEEEEviT_T0_T2_T3_T4_T5_)
	.align		4
        /*02e4*/ 	.word	index@(__assertfail)
	.align		4
        /*02e8*/ 	.word	index@(_ZN2at6native18elementwise_kernelILi128ELi4EZNS0_15gpu_kernel_implINS0_13AUnaryFunctorIffbZZZNS0_23logical_and_kernel_cudaERNS_14TensorIteratorEENKUlvE0_clEvENKUlvE5_clEvEUlffE_EEEEvRNS_18TensorIteratorBaseERKT_EUliE_EEviT1_)
	.align		4
        /*02ec*/ 	.word	index@(__assertfail)
	.align		4
        /*02f0*/ 	.word	index@(_ZN2at6native27unrolled_elementwise_kernelINS0_13AUnaryFunctorIffbZZZNS0_23logical_and_kernel_cudaERNS_14TensorIteratorEENKUlvE0_clEvENKUlvE5_clEvEUlffE_EESt5arrayIPcLm2EELi4E23TrivialOffsetCalculatorILi1EjESD_NS0_6memory12LoadWithCastILi1EEENSE_13StoreWithCastILi1EEEEEviT_T0_T2_T3_T4_T5_)
	.align		4
        /*02f4*/ 	.word	index@(__assertfail)
	.align		4
        /*02f8*/ 	.word	index@(_ZN2at6native18elementwise_kernelILi128ELi4EZNS0_15gpu_kernel_implINS0_13BinaryFunctorIffbZZZNS0_23logical_and_kernel_cudaERNS_14TensorIteratorEENKUlvE0_clEvENKUlvE5_clEvEUlffE_EEEEvRNS_18TensorIteratorBaseERKT_EUliE_EEviT1_)
	.align		4
        /*02fc*/ 	.word	index@(__assertfail)
	.align		4
        /*0300*/ 	.word	index@(_ZN2at6native27unrolled_elementwise_kernelINS0_13BinaryFunctorIffbZZZNS0_23logical_and_kernel_cudaERNS_14TensorIteratorEENKUlvE0_clEvENKUlvE5_clEvEUlffE_EESt5arrayIPcLm3EELi4E23TrivialOffsetCalculatorILi2EjESC_ILi1EjENS0_6memory12LoadWithCastILi2EEENSF_13StoreWithCastILi1EEEEEviT_T0_T2_T3_T4_T5_)
	.align		4
        /*0304*/ 	.word	index@(__assertfail)
	.align		4
        /*0308*/ 	.word	index@(_ZN2at6native18elementwise_kernelILi128ELi4EZNS0_15gpu_kernel_implINS0_13AUnaryFunctorIddbZZZNS0_23logical_and_kernel_cudaERNS_14TensorIteratorEENKUlvE0_clEvENKUlvE4_clEvEUlddE_EEEEvRNS_18TensorIteratorBaseERKT_EUliE_EEviT1_)
	.align		4
        /*030c*/ 	.word	index@(__assertfail)
	.align		4
        /*0310*/ 	.word	index@(_ZN2at6native27unrolled_elementwise_kernelINS0_13AUnaryFunctorIddbZZZNS0_23logical_and_kernel_cudaERNS_14TensorIteratorEENKUlvE0_clEvENKUlvE4_clEvEUlddE_EESt5arrayIPcLm2EELi4E23TrivialOffsetCalculatorILi1EjESD_NS0_6memory12LoadWithCastILi1EEENSE_13StoreWithCastILi1EEEEEviT_T0_T2_T3_T4_T5_)
	.align		4
        /*0314*/ 	.word	index@(__assertfail)
	.align		4
        /*0318*/ 	.word	index@(_ZN2at6native18elementwise_kernelILi128ELi4EZNS0_15gpu_kernel_implINS0_13BinaryFunctorIddbZZZNS0_23logical_and_kernel_cudaERNS_14TensorIteratorEENKUlvE0_clEvENKUlvE4_clEvEUlddE_EEEEvRNS_18TensorIteratorBaseERKT_EUliE_EEviT1_)
	.align		4
        /*031c*/ 	.word	index@(__assertfail)
	.align		4
        /*0320*/ 	.word	index@(_ZN2at6native27unrolled_elementwise_kernelINS0_13BinaryFunctorIddbZZZNS0_23logical_and_kernel_cudaERNS_14TensorIteratorEENKUlvE0_clEvENKUlvE4_clEvEUlddE_EESt5arrayIPcLm3EELi4E23TrivialOffsetCalculatorILi2EjESC_ILi1EjENS0_6memory12LoadWithCastILi2EEENSF_13StoreWithCastILi1EEEEEviT_T0_T2_T3_T4_T5_)
	.align		4
        /*0324*/ 	.word	index@(__assertfail)
	.align		4
        /*0328*/ 	.word	index@(_ZN2at6native18elementwise_kernelILi128ELi4EZNS0_15gpu_kernel_implINS0_13AUnaryFunctorIssbZZZNS0_23logical_and_kernel_cudaERNS_14TensorIteratorEENKUlvE0_clEvENKUlvE3_clEvEUlssE_EEEEvRNS_18TensorIteratorBaseERKT_EUliE_EEviT1_)
	.align		4
        /*032c*/ 	.word	index@(__assertfail)
	.align		4
        /*0330*/ 	.word	index@(_ZN2at6native27unrolled_elementwise_kernelINS0_13AUnaryFunctorIssbZZZNS0_23logical_and_kernel_cudaERNS_14TensorIteratorEENKUlvE0_clEvENKUlvE3_clEvEUlssE_EESt5arrayIPcLm2EELi4E23TrivialOffsetCalculatorILi1EjESD_NS0_6memory12LoadWithCastILi1EEENSE_13StoreWithCastILi1EEEEEviT_T0_T2_T3_T4_T5_)
	.align		4
        /*0334*/ 	.word	index@(__assertfail)
	.align		4
        /*0338*/ 	.word	index@(_ZN2at6native18elementwise_kernelILi128ELi4EZNS0_15gpu_kernel_implINS0_13BinaryFunctorIssbZZZNS0_23logical_and_kernel_cudaERNS_14TensorIteratorEENKUlvE0_clEvENKUlvE3_clEvEUlssE_EEEEvRNS_18TensorIteratorBaseERKT_EUliE_EEviT1_)
	.align		4
        /*033c*/ 	.word	index@(__assertfail)
	.align		4
        /*0340*/ 	.word	index@(_ZN2at6native27unrolled_elementwise_kernelINS0_13BinaryFunctorIssbZZZNS0_23logical_and_kernel_cudaERNS_14TensorIteratorEENKUlvE0_clEvENKUlvE3_clEvEUlssE_EESt5arrayIPcLm3EELi4E23TrivialOffsetCalculatorILi2EjESC_ILi1EjENS0_6memory12LoadWithCastILi2EEENSF_13StoreWithCastILi1EEEEEviT_T0_T2_T3_T4_T5_)
	.align		4
        /*0344*/ 	.word	index@(__assertfail)
	.align		4
        /*0348*/ 	.word	index@(_ZN2at6native18elementwise_kernelILi128ELi4EZNS0_15gpu_kernel_implINS0_13AUnaryFunctorIllbZZZNS0_23logical_and_kernel_cudaERNS_14TensorIteratorEENKUlvE0_clEvENKUlvE2_clEvEUlllE_EEEEvRNS_18TensorIteratorBaseERKT_EUliE_EEviT1_)
	.align		4
        /*034c*/ 	.word	index@(__assertfail)
	.align		4
        /*0350*/ 	.word	index@(_ZN2at6native27unrolled_elementwise_kernelINS0_13AUnaryFunctorIllbZZZNS0_23logical_and_kernel_cudaERNS_14TensorIteratorEENKUlvE0_clEvENKUlvE2_clEvEUlllE_EESt5arrayIPcLm2EELi4E23TrivialOffsetCalculatorILi1EjESD_NS0_6memory12LoadWithCastILi1EEENSE_13StoreWithCastILi1EEEEEviT_T0_T2_T3_T4_T5_)
	.align		4
        /*0354*/ 	.word	index@(__assertfail)
	.align		4
        /*0358*/ 	.word	index@(_ZN2at6native18elementwise_kernelILi128ELi4EZNS0_15gpu_kernel_implINS0_13BinaryFunctorIllbZZZNS0_23logical_and_kernel_cudaERNS_14TensorIteratorEENKUlvE0_clEvENKUlvE2_clEvEUlllE_EEEEvRNS_18TensorIteratorBaseERKT_EUliE_EEviT1_)
	.align		4
        /*035c*/ 	.word	index@(__assertfail)
	.align		4
        /*0360*/ 	.word	index@(_ZN2at6native27unrolled_elementwise_kernelINS0_13BinaryFunctorIllbZZZNS0_23logical_and_kernel_cudaERNS_14TensorIteratorEENKUlvE0_clEvENKUlvE2_clEvEUlllE_EESt5arrayIPcLm3EELi4E23TrivialOffsetCalculatorILi2EjESC_ILi1EjENS0_6memory12LoadWithCastILi2EEENSF_13StoreWithCastILi1EEEEEviT_T0_T2_T3_T4_T5_)
	.align		4
        /*0364*/ 	.word	index@(__assertfail)
	.align		4
        /*0368*/ 	.word	index@(_ZN2at6native18elementwise_kernelILi128ELi4EZNS0_15gpu_kernel_implINS0_13AUnaryFunctorIiibZZZNS0_23logical_and_kernel_cudaERNS_14TensorIteratorEENKUlvE0_clEvENKUlvE1_clEvEUliiE_EEEEvRNS_18TensorIteratorBaseERKT_EUliE_EEviT1_)
	.align		4
        /*036c*/ 	.word	index@(__assertfail)
	.align		4
        /*0370*/ 	.word	index@(_ZN2at6native27unrolled_elementwise_kernelINS0_13AUnaryFunctorIiibZZZNS0_23logical_and_kernel_cudaERNS_14TensorIteratorEENKUlvE0_clEvENKUlvE1_clEvEUliiE_EESt5arrayIPcLm2EELi4E23TrivialOffsetCalculatorILi1EjESD_NS0_6memory12LoadWithCastILi1EEENSE_13StoreWithCastILi1EEEEEviT_T0_T2_T3_T4_T5_)
	.align		4
        /*0374*/ 	.word	index@(__assertfail)
	.align		4
        /*0378*/ 	.word	index@(_ZN2at6native18elementwise_kernelILi128ELi4EZNS0_15gpu_kernel_implINS0_13BinaryFunctorIiibZZZNS0_23logical_and_kernel_cudaERNS_14TensorIteratorEENKUlvE0_clEvENKUlvE1_clEvEUliiE_EEEEvRNS_18TensorIteratorBaseERKT_EUliE_EEviT1_)
	.align		4
        /*037c*/ 	.word	index@(__assertfail)
	.align		4
        /*0380*/ 	.word	index@(_ZN2at6native27unrolled_elementwise_kernelINS0_13BinaryFunctorIiibZZZNS0_23logical_and_kernel_cudaERNS_14TensorIteratorEENKUlvE0_clEvENKUlvE1_clEvEUliiE_EESt5arrayIPcLm3EELi4E23TrivialOffsetCalculatorILi2EjESC_ILi1EjENS0_6memory12LoadWithCastILi2EEENSF_13StoreWithCastILi1EEEEEviT_T0_T2_T3_T4_T5_)
	.align		4
        /*0384*/ 	.word	index@(__assertfail)
	.align		4
        /*0388*/ 	.word	index@(_ZN2at6native18elementwise_kernelILi128ELi4EZNS0_15gpu_kernel_implINS0_13AUnaryFunctorIaabZZZNS0_23logical_and_kernel_cudaERNS_14TensorIteratorEENKUlvE0_clEvENKUlvE0_clEvEUlaaE_EEEEvRNS_18TensorIteratorBaseERKT_EUliE_EEviT1_)
	.align		4
        /*038c*/ 	.word	index@(__assertfail)
	.align		4
        /*0390*/ 	.word	index@(_ZN2at6native27unrolled_elementwise_kernelINS0_13AUnaryFunctorIaabZZZNS0_23logical_and_kernel_cudaERNS_14TensorIteratorEENKUlvE0_clEvENKUlvE0_clEvEUlaaE_EESt5arrayIPcLm2EELi4E23TrivialOffsetCalculatorILi1EjESD_NS0_6memory12LoadWithCastILi1EEENSE_13StoreWithCastILi1EEEEEviT_T0_T2_T3_T4_T5_)
	.align		4
        /*0394*/ 	.word	index@(__assertfail)
	.align		4
        /*0398*/ 	.word	index@(_ZN2at6native18elementwise_kernelILi128ELi4EZNS0_15gpu_kernel_implINS0_13BinaryFunctorIaabZZZNS0_23logical_and_kernel_cudaERNS_14TensorIteratorEENKUlvE0_clEvENKUlvE0_clEvEUlaaE_EEEEvRNS_18TensorIteratorBaseERKT_EUliE_EEviT1_)
	.align		4
        /*039c*/ 	.word	index@(__assertfail)
	.align		4
        /*03a0*/ 	.word	index@(_ZN2at6native27unrolled_elementwise_kernelINS0_13BinaryFunctorIaabZZZNS0_23logical_and_kernel_cudaERNS_14TensorIteratorEENKUlvE0_clEvENKUlvE0_clEvEUlaaE_EESt5arrayIPcLm3EELi4E23TrivialOffsetCalculatorILi2EjESC_ILi1EjENS0_6memory12LoadWithCastILi2EEENSF_13StoreWithCastILi1EEEEEviT_T0_T2_T3_T4_T5_)
	.align		4
        /*03a4*/ 	.word	index@(__assertfail)
	.align		4
        /*03a8*/ 	.word	index@(_ZN2at6native18elementwise_kernelILi128ELi4EZNS0_15gpu_kernel_implINS0_13AUnaryFunctorIhhbZZZNS0_23logical_and_kernel_cudaERNS_14TensorIteratorEENKUlvE0_clEvENKUlvE_clEvEUlhhE_EEEEvRNS_18TensorIteratorBaseERKT_EUliE_EEviT1_)
	.align		4
        /*03ac*/ 	.word	index@(__assertfail)
	.align		4
        /*03b0*/ 	.word	index@(_ZN2at6native27unrolled_elementwise_kernelINS0_13AUnaryFunctorIhhbZZZNS0_23logical_and_kernel_cudaERNS_14TensorIteratorEENKUlvE0_clEvENKUlvE_clEvEUlhhE_EESt5arrayIPcLm2EELi4E23TrivialOffsetCalculatorILi1EjESD_NS0_6memory12LoadWithCastILi1EEENSE_13StoreWithCastILi1EEEEEviT_T0_T2_T3_T4_T5_)
	.align		4
        /*03b4*/ 	.word	index@(__assertfail)
	.align		4
        /*03b8*/ 	.word	index@(_ZN2at6native18elementwise_kernelILi128ELi4EZNS0_15gpu_kernel_implINS0_13BinaryFunctorIhhbZZZNS0_23logical_and_kernel_cudaERNS_14TensorIteratorEENKUlvE0_clEvENKUlvE_clEvEUlhhE_EEEEvRNS_18TensorIteratorBaseERKT_EUliE_EEviT1_)
	.align		4
        /*03bc*/ 	.word	index@(__assertfail)
	.align		4
        /*03c0*/ 	.word	index@(_ZN2at6native27unrolled_elementwise_kernelINS0_13BinaryFunctorIhhbZZZNS0_23logical_and_kernel_cudaERNS_14TensorIteratorEENKUlvE0_clEvENKUlvE_clEvEUlhhE_EESt5arrayIPcLm3EELi4E23TrivialOffsetCalculatorILi2EjESC_ILi1EjENS0_6memory12LoadWithCastILi2EEENSF_13StoreWithCastILi1EEEEEviT_T0_T2_T3_T4_T5_)
	.align		4
        /*03c4*/ 	.word	index@(__assertfail)
	.align		4
        /*03c8*/ 	.word	0x00000000
	.align		4
        /*03cc*/ 	.word	0xfffffffe
	.align		4
        /*03d0*/ 	.word	0x00000000
	.align		4
        /*03d4*/ 	.word	0xfffffffd
	.align		4
        /*03d8*/ 	.word	0x00000000
	.align		4
        /*03dc*/ 	.word	0xfffffffc


//--------------------- .nv.rel.action            --------------------------
	.section	.nv.rel.action,"",@"SHT_CUDA_RELOCINFO"
	.align	8
	.sectionentsize	8
        /*0000*/ 	.byte	0x73, 0x00, 0x00, 0x00, 0x00, 0x00, 0x00, 0x00, 0x00, 0x00, 0x00, 0x11, 0x25, 0x00, 0x05, 0x36


//--------------------- .nv.constant4             --------------------------
	.section	.nv.constant4,"a",@progbits
	.align	8
	.align		8
.nv.constant4:
        /*0000*/ 	.dword	__assertfail
	.align		8
        /*0008*/ 	.dword	__unnamed_1
	.align		8
        /*0010*/ 	.dword	__unnamed_2
	.align		8
        /*0018*/ 	.dword	__unnamed_3
	.align		8
        /*0020*/ 	.dword	__unnamed_4
	.align		8
        /*0028*/ 	.dword	__unnamed_5
	.align		8
        /*0030*/ 	.dword	__unnamed_6
	.align		8
        /*0038*/ 	.dword	__unnamed_7
	.align		8
        /*0040*/ 	.dword	__unnamed_8
	.align		8
        /*0048*/ 	.dword	__unnamed_9
	.align		8
        /*0050*/ 	.dword	__unnamed_10
	.align		8
        /*0058*/ 	.dword	__unnamed_11
	.align		8
        /*0060*/ 	.dword	_ZN57_INTERNAL_a5fe4eab_26_BinaryLogicalOpsKernels_cu_af2bb0934cuda3std3__45__cpo5beginE
	.align		8
        /*0068*/ 	.dword	_ZN57_INTERNAL_a5fe4eab_26_BinaryLogicalOpsKernels_cu_af2bb0934cuda3std3__45__cpo3endE
	.align		8
        /*0070*/ 	.dword	_ZN57_INTERNAL_a5fe4eab_26_BinaryLogicalOpsKernels_cu_af2bb0934cuda3std3__45__cpo6cbeginE
	.align		8
        /*0078*/ 	.dword	_ZN57_INTERNAL_a5fe4eab_26_BinaryLogicalOpsKernels_cu_af2bb0934cuda3std3__45__cpo4cendE
	.align		8
        /*0080*/ 	.dword	_ZN57_INTERNAL_a5fe4eab_26_BinaryLogicalOpsKernels_cu_af2bb0934cuda3std3__45__cpo6rbeginE
	.align		8
        /*0088*/ 	.dword	_ZN57_INTERNAL_a5fe4eab_26_BinaryLogicalOpsKernels_cu_af2bb0934cuda3std3__45__cpo4rendE
	.align		8
        /*0090*/ 	.dword	_ZN57_INTERNAL_a5fe4eab_26_BinaryLogicalOpsKernels_cu_af2bb0934cuda3std3__45__cpo7crbeginE
	.align		8
        /*0098*/ 	.dword	_ZN57_INTERNAL_a5fe4eab_26_BinaryLogicalOpsKernels_cu_af2bb0934cuda3std3__45__cpo5crendE
	.align		8
        /*00a0*/ 	.dword	_ZN57_INTERNAL_a5fe4eab_26_BinaryLogicalOpsKernels_cu_af2bb0934cuda3std3__459_GLOBAL__N__a5fe4eab_26_BinaryLogicalOpsKernels_cu_af2bb0936ignoreE
	.align		8
        /*00a8*/ 	.dword	_ZN57_INTERNAL_a5fe4eab_26_BinaryLogicalOpsKernels_cu_af2bb0934cuda3std3__419piecewise_constructE
	.align		8
        /*00b0*/ 	.dword	_ZN57_INTERNAL_a5fe4eab_26_BinaryLogicalOpsKernels_cu_af2bb0934cuda3std3__48in_placeE
	.align		8
        /*00b8*/ 	.dword	_ZN57_INTERNAL_a5fe4eab_26_BinaryLogicalOpsKernels_cu_af2bb0934cuda3std3__420unreachable_sentinelE
	.align		8
        /*00c0*/ 	.dword	_ZN57_INTERNAL_a5fe4eab_26_BinaryLogicalOpsKernels_cu_af2bb0934cuda3std6ranges3__45__cpo4swapE
	.align		8
        /*00c8*/ 	.dword	_ZN57_INTERNAL_a5fe4eab_26_BinaryLogicalOpsKernels_cu_af2bb0934cuda3std6ranges3__45__cpo9iter_moveE
	.align		8
        /*00d0*/ 	.dword	_ZN57_INTERNAL_a5fe4eab_26_BinaryLogicalOpsKernels_cu_af2bb0934cuda3std6ranges3__45__cpo5beginE
	.align		8
        /*00d8*/ 	.dword	_ZN57_INTERNAL_a5fe4eab_26_BinaryLogicalOpsKernels_cu_af2bb0934cuda3std6ranges3__45__cpo3endE
	.align		8
        /*00e0*/ 	.dword	_ZN57_INTERNAL_a5fe4eab_26_BinaryLogicalOpsKernels_cu_af2bb0934cuda3std6ranges3__45__cpo6cbeginE
	.align		8
        /*00e8*/ 	.dword	_ZN57_INTERNAL_a5fe4eab_26_BinaryLogicalOpsKernels_cu_af2bb0934cuda3std6ranges3__45__cpo4cendE
	.align		8
        /*00f0*/ 	.dword	_ZN57_INTERNAL_a5fe4eab_26_BinaryLogicalOpsKernels_cu_af2bb0934cuda3std6ranges3__45__cpo7advanceE
	.align		8
        /*00f8*/ 	.dword	_ZN57_INTERNAL_a5fe4eab_26_BinaryLogicalOpsKernels_cu_af2bb0934cuda3std6ranges3__45__cpo9iter_swapE
	.align		8
        /*0100*/ 	.dword	_ZN57_INTERNAL_a5fe4eab_26_BinaryLogicalOpsKernels_cu_af2bb0934cuda3std6ranges3__45__cpo4nextE
	.align		8
        /*0108*/ 	.dword	_ZN57_INTERNAL_a5fe4eab_26_BinaryLogicalOpsKernels_cu_af2bb0934cuda3std6ranges3__45__cpo4prevE
	.align		8
        /*0110*/ 	.dword	_ZN57_INTERNAL_a5fe4eab_26_BinaryLogicalOpsKernels_cu_af2bb0934cuda3std6ranges3__45__cpo4dataE
	.align		8
        /*0118*/ 	.dword	_ZN57_INTERNAL_a5fe4eab_26_BinaryLogicalOpsKernels_cu_af2bb0934cuda3std6ranges3__45__cpo5cdataE
	.align		8
        /*0120*/ 	.dword	_ZN57_INTERNAL_a5fe4eab_26_BinaryLogicalOpsKernels_cu_af2bb0934cuda3std6ranges3__45__cpo4sizeE
	.align		8
        /*0128*/ 	.dword	_ZN57_INTERNAL_a5fe4eab_26_BinaryLogicalOpsKernels_cu_af2bb0934cuda3std6ranges3__45__cpo5ssizeE
	.align		8
        /*0130*/ 	.dword	_ZN57_INTERNAL_a5fe4eab_26_BinaryLogicalOpsKernels_cu_af2bb0934cuda3std6ranges3__45__cpo8distanceE
	.align		8
        /*0138*/ 	.dword	_ZN57_INTERNAL_a5fe4eab_26_BinaryLogicalOpsKernels_cu_af2bb0936thrust23THRUST_300001_SM_800_NS6system6detail10sequential3seqE
	.align		8
        /*0140*/ 	.dword	$str$7
	.align		8
        /*0148*/ 	.dword	$str$8


//--------------------- .nv.constant2._ZN2at6native18elementwise_kernelILi128ELi4EZNS0_15gpu_kernel_implINS0_13AUnaryFunctorIN3c108BFloat16ES5_bZZZNS0_23logical_xor_kernel_cudaERNS_14TensorIteratorEENKUlvE0_clEvENKUlvE8_clEvEUlS5_S5_E_EEEEvRNS_18TensorIteratorBaseERKT_EUliE_EEviT1_ --------------------------
	.section	.nv.constant2._ZN2at6native18elementwise_kernelILi128ELi4EZNS0_15gpu_kernel_implINS0_13AUnaryFunctorIN3c108BFloat16ES5_bZZZNS0_23logical_xor_kernel_cudaERNS_14TensorIteratorEENKUlvE0_clEvENKUlvE8_clEvEUlS5_S5_E_EEEEvRNS_18TensorIteratorBaseERKT_EUliE_EEviT1_,"a",@progbits
	.sectionflags	@""
	.align	4
.nv.constant2._ZN2at6native18elementwise_kernelILi128ELi4EZNS0_15gpu_kernel_implINS0_13AUnaryFunctorIN3c108BFloat16ES5_bZZZNS0_23logical_xor_kernel_cudaERNS_14TensorIteratorEENKUlvE0_clEvENKUlvE8_clEvEUlS5_S5_E_EEEEvRNS_18TensorIteratorBaseERKT_EUliE_EEviT1_:
        /*0000*/ 	.byte	0x00, 0x00, 0x00, 0xf0, 0xff, 0xff, 0x0f, 0x38


//--------------------- .nv.constant0._ZN2at6native18elementwise_kernelILi128ELi4EZNS0_15gpu_kernel_implINS0_13AUnaryFunctorIN3c108BFloat16ES5_bZZZNS0_23logical_xor_kernel_cudaERNS_14TensorIteratorEENKUlvE0_clEvENKUlvE8_clEvEUlS5_S5_E_EEEEvRNS_18TensorIteratorBaseERKT_EUliE_EEviT1_ --------------------------
	.section	.nv.constant0._ZN2at6native18elementwise_kernelILi128ELi4EZNS0_15gpu_kernel_implINS0_13AUnaryFunctorIN3c108BFloat16ES5_bZZZNS0_23logical_xor_kernel_cudaERNS_14TensorIteratorEENKUlvE0_clEvENKUlvE8_clEvEUlS5_S5_E_EEEEvRNS_18TensorIteratorBaseERKT_EUliE_EEviT1_,"a",@progbits
	.sectionflags	@""
	.align	4
.nv.constant0._ZN2at6native18elementwise_kernelILi128ELi4EZNS0_15gpu_kernel_implINS0_13AUnaryFunctorIN3c108BFloat16ES5_bZZZNS0_23logical_xor_kernel_cudaERNS_14TensorIteratorEENKUlvE0_clEvENKUlvE8_clEvEUlS5_S5_E_EEEEvRNS_18TensorIteratorBaseERKT_EUliE_EEviT1_:
	.zero		896


//--------------------- .nv.constant2._ZN2at6native27unrolled_elementwise_kernelINS0_13AUnaryFunctorIN3c108BFloat16ES4_bZZZNS0_23logical_xor_kernel_cudaERNS_14TensorIteratorEENKUlvE0_clEvENKUlvE8_clEvEUlS4_S4_E_EESt5arrayIPcLm2EELi4E23TrivialOffsetCalculatorILi1EjESF_NS0_6memory12LoadWithCastILi1EEENSG_13StoreWithCastILi1EEEEEviT_T0_T2_T3_T4_T5_ --------------------------
	.section	.nv.constant2._ZN2at6native27unrolled_elementwise_kernelINS0_13AUnaryFunctorIN3c108BFloat16ES4_bZZZNS0_23logical_xor_kernel_cudaERNS_14TensorIteratorEENKUlvE0_clEvENKUlvE8_clEvEUlS4_S4_E_EESt5arrayIPcLm2EELi4E23TrivialOffsetCalculatorILi1EjESF_NS0_6memory12LoadWithCastILi1EEENSG_13StoreWithCastILi1EEEEEviT_T0_T2_T3_T4_T5_,"a",@progbits
	.sectionflags	@""
	.align	4
.nv.constant2._ZN2at6native27unrolled_elementwise_kernelINS0_13AUnaryFunctorIN3c108BFloat16ES4_bZZZNS0_23logical_xor_kernel_cudaERNS_14TensorIteratorEENKUlvE0_clEvENKUlvE8_clEvEUlS4_S4_E_EESt5arrayIPcLm2EELi4E23TrivialOffsetCalculatorILi1EjESF_NS0_6memory12LoadWithCastILi1EEENSG_13StoreWithCastILi1EEEEEviT_T0_T2_T3_T4_T5_:
        /*0000*/ 	.byte	0x00, 0x00, 0x00, 0xf0, 0xff, 0xff, 0x0f, 0x38


//--------------------- .nv.constant0._ZN2at6native27unrolled_elementwise_kernelINS0_13AUnaryFunctorIN3c108BFloat16ES4_bZZZNS0_23logical_xor_kernel_cudaERNS_14TensorIteratorEENKUlvE0_clEvENKUlvE8_clEvEUlS4_S4_E_EESt5arrayIPcLm2EELi4E23TrivialOffsetCalculatorILi1EjESF_NS0_6memory12LoadWithCastILi1EEENSG_13StoreWithCastILi1EEEEEviT_T0_T2_T3_T4_T5_ --------------------------
	.section	.nv.constant0._ZN2at6native27unrolled_elementwise_kernelINS0_13AUnaryFunctorIN3c108BFloat16ES4_bZZZNS0_23logical_xor_kernel_cudaERNS_14TensorIteratorEENKUlvE0_clEvENKUlvE8_clEvEUlS4_S4_E_EESt5arrayIPcLm2EELi4E23TrivialOffsetCalculatorILi1EjESF_NS0_6memory12LoadWithCastILi1EEENSG_13StoreWithCastILi1EEEEEviT_T0_T2_T3_T4_T5_,"a",@progbits
	.sectionflags	@""
	.align	4
.nv.constant0._ZN2at6native27unrolled_elementwise_kernelINS0_13AUnaryFunctorIN3c108BFloat16ES4_bZZZNS0_23logical_xor_kernel_cudaERNS_14TensorIteratorEENKUlvE0_clEvENKUlvE8_clEvEUlS4_S4_E_EESt5arrayIPcLm2EELi4E23TrivialOffsetCalculatorILi1EjESF_NS0_6memory12LoadWithCastILi1EEENSG_13StoreWithCastILi1EEEEEviT_T0_T2_T3_T4_T5_:
	.zero		396


//--------------------- .nv.constant0._ZN2at6native18elementwise_kernelILi128ELi4EZNS0_22gpu_kernel_impl_nocastINS0_13AUnaryFunctorIN3c108BFloat16ES5_bZZZNS0_23logical_xor_kernel_cudaERNS_14TensorIteratorEENKUlvE0_clEvENKUlvE8_clEvEUlS5_S5_E_EEEEvRNS_18TensorIteratorBaseERKT_EUliE_EEviT1_ --------------------------
	.section	.nv.constant0._ZN2at6native18elementwise_kernelILi128ELi4EZNS0_22gpu_kernel_impl_nocastINS0_13AUnaryFunctorIN3c108BFloat16ES5_bZZZNS0_23logical_xor_kernel_cudaERNS_14TensorIteratorEENKUlvE0_clEvENKUlvE8_clEvEUlS5_S5_E_EEEEvRNS_18TensorIteratorBaseERKT_EUliE_EEviT1_,"a",@progbits
	.sectionflags	@""
	.align	4
.nv.constant0._ZN2at6native18elementwise_kernelILi128ELi4EZNS0_22gpu_kernel_impl_nocastINS0_13AUnaryFunctorIN3c108BFloat16ES5_bZZZNS0_23logical_xor_kernel_cudaERNS_14TensorIteratorEENKUlvE0_clEvENKUlvE8_clEvEUlS5_S5_E_EEEEvRNS_18TensorIteratorBaseERKT_EUliE_EEviT1_:
	.zero		896


//--------------------- .nv.constant0._ZN2at6native27unrolled_elementwise_kernelINS0_13AUnaryFunctorIN3c108BFloat16ES4_bZZZNS0_23logical_xor_kernel_cudaERNS_14TensorIteratorEENKUlvE0_clEvENKUlvE8_clEvEUlS4_S4_E_EESt5arrayIPcLm2EELi4E23TrivialOffsetCalculatorILi1EjESF_NS0_6memory15LoadWithoutCastENSG_16StoreWithoutCastEEEviT_T0_T2_T3_T4_T5_ --------------------------
	.section	.nv.constant0._ZN2at6native27unrolled_elementwise_kernelINS0_13AUnaryFunctorIN3c108BFloat16ES4_bZZZNS0_23logical_xor_kernel_cudaERNS_14TensorIteratorEENKUlvE0_clEvENKUlvE8_clEvEUlS4_S4_E_EESt5arrayIPcLm2EELi4E23TrivialOffsetCalculatorILi1EjESF_NS0_6memory15LoadWithoutCastENSG_16StoreWithoutCastEEEviT_T0_T2_T3_T4_T5_,"a",@progbits
	.sectionflags	@""
	.align	4
.nv.constant0._ZN2at6native27unrolled_elementwise_kernelINS0_13AUnaryFunctorIN3c108BFloat16ES4_bZZZNS0_23logical_xor_kernel_cudaERNS_14TensorIteratorEENKUlvE0_clEvENKUlvE8_clEvEUlS4_S4_E_EESt5arrayIPcLm2EELi4E23TrivialOffsetCalculatorILi1EjESF_NS0_6memory15LoadWithoutCastENSG_16StoreWithoutCastEEEviT_T0_T2_T3_T4_T5_:
	.zero		380


//--------------------- .nv.constant0._ZN2at6native29vectorized_elementwise_kernelILi2ENS0_13AUnaryFunctorIN3c108BFloat16ES4_bZZZNS0_23logical_xor_kernel_cudaERNS_14TensorIteratorEENKUlvE0_clEvENKUlvE8_clEvEUlS4_S4_E_EESt5arrayIPcLm2EEEEviT0_T1_ --------------------------
	.section	.nv.constant0._ZN2at6native29vectorized_elementwise_kernelILi2ENS0_13AUnaryFunctorIN3c108BFloat16ES4_bZZZNS0_23logical_xor_kernel_cudaERNS_14TensorIteratorEENKUlvE0_clEvENKUlvE8_clEvEUlS4_S4_E_EESt5arrayIPcLm2EEEEviT0_T1_,"a",@progbits
	.sectionflags	@""
	.align	4
.nv.constant0._ZN2at6native29vectorized_elementwise_kernelILi2ENS0_13AUnaryFunctorIN3c108BFloat16ES4_bZZZNS0_23logical_xor_kernel_cudaERNS_14TensorIteratorEENKUlvE0_clEvENKUlvE8_clEvEUlS4_S4_E_EESt5arrayIPcLm2EEEEviT0_T1_:
	.zero		376


//--------------------- .nv.constant0._ZN2at6native29vectorized_elementwise_kernelILi4ENS0_13AUnaryFunctorIN3c108BFloat16ES4_bZZZNS0_23logical_xor_kernel_cudaERNS_14TensorIteratorEENKUlvE0_clEvENKUlvE8_clEvEUlS4_S4_E_EESt5arrayIPcLm2EEEEviT0_T1_ --------------------------
	.section	.nv.constant0._ZN2at6native29vectorized_elementwise_kernelILi4ENS0_13AUnaryFunctorIN3c108BFloat16ES4_bZZZNS0_23logical_xor_kernel_cudaERNS_14TensorIteratorEENKUlvE0_clEvENKUlvE8_clEvEUlS4_S4_E_EESt5arrayIPcLm2EEEEviT0_T1_,"a",@progbits
	.sectionflags	@""
	.align	4
.nv.constant0._ZN2at6native29vectorized_elementwise_kernelILi4ENS0_13AUnaryFunctorIN3c108BFloat16ES4_bZZZNS0_23logical_xor_kernel_cudaERNS_14TensorIteratorEENKUlvE0_clEvENKUlvE8_clEvEUlS4_S4_E_EESt5arrayIPcLm2EEEEviT0_T1_:
	.zero		376


//--------------------- .nv.constant0._ZN2at6native29vectorized_elementwise_kernelILi8ENS0_13AUnaryFunctorIN3c108BFloat16ES4_bZZZNS0_23logical_xor_kernel_cudaERNS_14TensorIteratorEENKUlvE0_clEvENKUlvE8_clEvEUlS4_S4_E_EESt5arrayIPcLm2EEEEviT0_T1_ --------------------------
	.section	.nv.constant0._ZN2at6native29vectorized_elementwise_kernelILi8ENS0_13AUnaryFunctorIN3c108BFloat16ES4_bZZZNS0_23logical_xor_kernel_cudaERNS_14TensorIteratorEENKUlvE0_clEvENKUlvE8_clEvEUlS4_S4_E_EESt5arrayIPcLm2EEEEviT0_T1_,"a",@progbits
	.sectionflags	@""
	.align	4
.nv.constant0._ZN2at6native29vectorized_elementwise_kernelILi8ENS0_13AUnaryFunctorIN3c108BFloat16ES4_bZZZNS0_23logical_xor_kernel_cudaERNS_14TensorIteratorEENKUlvE0_clEvENKUlvE8_clEvEUlS4_S4_E_EESt5arrayIPcLm2EEEEviT0_T1_:
	.zero		376


//--------------------- .nv.constant2._ZN2at6native18elementwise_kernelILi128ELi4EZNS0_15gpu_kernel_implINS0_13BinaryFunctorIN3c108BFloat16ES5_bZZZNS0_23logical_xor_kernel_cudaERNS_14TensorIteratorEENKUlvE0_clEvENKUlvE8_clEvEUlS5_S5_E_EEEEvRNS_18TensorIteratorBaseERKT_EUliE_EEviT1_ --------------------------
	.section	.nv.constant2._ZN2at6native18elementwise_kernelILi128ELi4EZNS0_15gpu_kernel_implINS0_13BinaryFunctorIN3c108BFloat16ES5_bZZZNS0_23logical_xor_kernel_cudaERNS_14TensorIteratorEENKUlvE0_clEvENKUlvE8_clEvEUlS5_S5_E_EEEEvRNS_18TensorIteratorBaseERKT_EUliE_EEviT1_,"a",@progbits
	.sectionflags	@""
	.align	4
.nv.constant2._ZN2at6native18elementwise_kernelILi128ELi4EZNS0_15gpu_kernel_implINS0_13BinaryFunctorIN3c108BFloat16ES5_bZZZNS0_23logical_xor_kernel_cudaERNS_14TensorIteratorEENKUlvE0_clEvENKUlvE8_clEvEUlS5_S5_E_EEEEvRNS_18TensorIteratorBaseERKT_EUliE_EEviT1_:
        /*0000*/ 	.byte	0x00, 0x00, 0x00, 0xf0, 0xff, 0xff, 0x0f, 0x38


//--------------------- .nv.constant0._ZN2at6native18elementwise_kernelILi128ELi4EZNS0_15gpu_kernel_implINS0_13BinaryFunctorIN3c108BFloat16ES5_bZZZNS0_23logical_xor_kernel_cudaERNS_14TensorIteratorEENKUlvE0_clEvENKUlvE8_clEvEUlS5_S5_E_EEEEvRNS_18TensorIteratorBaseERKT_EUliE_EEviT1_ --------------------------
	.section	.nv.constant0._ZN2at6native18elementwise_kernelILi128ELi4EZNS0_15gpu_kernel_implINS0_13BinaryFunctorIN3c108BFloat16ES5_bZZZNS0_23logical_xor_kernel_cudaERNS_14TensorIteratorEENKUlvE0_clEvENKUlvE8_clEvEUlS5_S5_E_EEEEvRNS_18TensorIteratorBaseERKT_EUliE_EEviT1_,"a",@progbits
	.sectionflags	@""
	.align	4
.nv.constant0._ZN2at6native18elementwise_kernelILi128ELi4EZNS0_15gpu_kernel_implINS0_13BinaryFunctorIN3c108BFloat16ES5_bZZZNS0_23logical_xor_kernel_cudaERNS_14TensorIteratorEENKUlvE0_clEvENKUlvE8_clEvEUlS5_S5_E_EEEEvRNS_18TensorIteratorBaseERKT_EUliE_EEviT1_:
	.zero		1008


//--------------------- .nv.constant2._ZN2at6native27unrolled_elementwise_kernelINS0_13BinaryFunctorIN3c108BFloat16ES4_bZZZNS0_23logical_xor_kernel_cudaERNS_14TensorIteratorEENKUlvE0_clEvENKUlvE8_clEvEUlS4_S4_E_EESt5arrayIPcLm3EELi4E23TrivialOffsetCalculatorILi2EjESE_ILi1EjENS0_6memory12LoadWithCastILi2EEENSH_13StoreWithCastILi1EEEEEviT_T0_T2_T3_T4_T5_ --------------------------
	.section	.nv.constant2._ZN2at6native27unrolled_elementwise_kernelINS0_13BinaryFunctorIN3c108BFloat16ES4_bZZZNS0_23logical_xor_kernel_cudaERNS_14TensorIteratorEENKUlvE0_clEvENKUlvE8_clEvEUlS4_S4_E_EESt5arrayIPcLm3EELi4E23TrivialOffsetCalculatorILi2EjESE_ILi1EjENS0_6memory12LoadWithCastILi2EEENSH_13StoreWithCastILi1EEEEEviT_T0_T2_T3_T4_T5_,"a",@progbits
	.sectionflags	@""
	.align	4
.nv.constant2._ZN2at6native27unrolled_elementwise_kernelINS0_13BinaryFunctorIN3c108BFloat16ES4_bZZZNS0_23logical_xor_kernel_cudaERNS_14TensorIteratorEENKUlvE0_clEvENKUlvE8_clEvEUlS4_S4_E_EESt5arrayIPcLm3EELi4E23TrivialOffsetCalculatorILi2EjESE_ILi1EjENS0_6memory12LoadWithCastILi2EEENSH_13StoreWithCastILi1EEEEEviT_T0_T2_T3_T4_T5_:
        /*0000*/ 	.byte	0x00, 0x00, 0x00, 0xf0, 0xff, 0xff, 0x0f, 0x38


//--------------------- .nv.constant0._ZN2at6native27unrolled_elementwise_kernelINS0_13BinaryFunctorIN3c108BFloat16ES4_bZZZNS0_23logical_xor_kernel_cudaERNS_14TensorIteratorEENKUlvE0_clEvENKUlvE8_clEvEUlS4_S4_E_EESt5arrayIPcLm3EELi4E23TrivialOffsetCalculatorILi2EjESE_ILi1EjENS0_6memory12LoadWithCastILi2EEENSH_13StoreWithCastILi1EEEEEviT_T0_T2_T3_T4_T5_ --------------------------
	.section	.nv.constant0._ZN2at6native27unrolled_elementwise_kernelINS0_13BinaryFunctorIN3c108BFloat16ES4_bZZZNS0_23logical_xor_kernel_cudaERNS_14TensorIteratorEENKUlvE0_clEvENKUlvE8_clEvEUlS4_S4_E_EESt5arrayIPcLm3EELi4E23TrivialOffsetCalculatorILi2EjESE_ILi1EjENS0_6memory12LoadWithCastILi2EEENSH_13StoreWithCastILi1EEEEEviT_T0_T2_T3_T4_T5_,"a",@progbits
	.sectionflags	@""
	.align	4
.nv.constant0._ZN2at6native27unrolled_elementwise_kernelINS0_13BinaryFunctorIN3c108BFloat16ES4_bZZZNS0_23logical_xor_kernel_cudaERNS_14TensorIteratorEENKUlvE0_clEvENKUlvE8_clEvEUlS4_S4_E_EESt5arrayIPcLm3EELi4E23TrivialOffsetCalculatorILi2EjESE_ILi1EjENS0_6memory12LoadWithCastILi2EEENSH_13StoreWithCastILi1EEEEEviT_T0_T2_T3_T4_T5_:
	.zero		408


//--------------------- .nv.constant0._ZN2at6native18elementwise_kernelILi128ELi4EZNS0_22gpu_kernel_impl_nocastINS0_13BinaryFunctorIN3c108BFloat16ES5_bZZZNS0_23logical_xor_kernel_cudaERNS_14TensorIteratorEENKUlvE0_clEvENKUlvE8_clEvEUlS5_S5_E_EEEEvRNS_18TensorIteratorBaseERKT_EUliE_EEviT1_ --------------------------
	.section	.nv.constant0._ZN2at6native18elementwise_kernelILi128ELi4EZNS0_22gpu_kernel_impl_nocastINS0_13BinaryFunctorIN3c108BFloat16ES5_bZZZNS0_23logical_xor_kernel_cudaERNS_14TensorIteratorEENKUlvE0_clEvENKUlvE8_clEvEUlS5_S5_E_EEEEvRNS_18TensorIteratorBaseERKT_EUliE_EEviT1_,"a",@progbits
	.sectionflags	@""
	.align	4
.nv.constant0._ZN2at6native18elementwise_kernelILi128ELi4EZNS0_22gpu_kernel_impl_nocastINS0_13BinaryFunctorIN3c108BFloat16ES5_bZZZNS0_23logical_xor_kernel_cudaERNS_14TensorIteratorEENKUlvE0_clEvENKUlvE8_clEvEUlS5_S5_E_EEEEvRNS_18TensorIteratorBaseERKT_EUliE_EEviT1_:
	.zero		1008


//--------------------- .nv.constant0._ZN2at6native27unrolled_elementwise_kernelINS0_13BinaryFunctorIN3c108BFloat16ES4_bZZZNS0_23logical_xor_kernel_cudaERNS_14TensorIteratorEENKUlvE0_clEvENKUlvE8_clEvEUlS4_S4_E_EESt5arrayIPcLm3EELi4E23TrivialOffsetCalculatorILi2EjESE_ILi1EjENS0_6memory15LoadWithoutCastENSH_16StoreWithoutCastEEEviT_T0_T2_T3_T4_T5_ --------------------------
	.section	.nv.constant0._ZN2at6native27unrolled_elementwise_kernelINS0_13BinaryFunctorIN3c108BFloat16ES4_bZZZNS0_23logical_xor_kernel_cudaERNS_14TensorIteratorEENKUlvE0_clEvENKUlvE8_clEvEUlS4_S4_E_EESt5arrayIPcLm3EELi4E23TrivialOffsetCalculatorILi2EjESE_ILi1EjENS0_6memory15LoadWithoutCastENSH_16StoreWithoutCastEEEviT_T0_T2_T3_T4_T5_,"a",@progbits
	.sectionflags	@""
	.align	4
.nv.constant0._ZN2at6native27unrolled_elementwise_kernelINS0_13BinaryFunctorIN3c108BFloat16ES4_bZZZNS0_23logical_xor_kernel_cudaERNS_14TensorIteratorEENKUlvE0_clEvENKUlvE8_clEvEUlS4_S4_E_EESt5arrayIPcLm3EELi4E23TrivialOffsetCalculatorILi2EjESE_ILi1EjENS0_6memory15LoadWithoutCastENSH_16StoreWithoutCastEEEviT_T0_T2_T3_T4_T5_:
	.zero		388


//--------------------- .nv.constant0._ZN2at6native29vectorized_elementwise_kernelILi2ENS0_13BinaryFunctorIN3c108BFloat16ES4_bZZZNS0_23logical_xor_kernel_cudaERNS_14TensorIteratorEENKUlvE0_clEvENKUlvE8_clEvEUlS4_S4_E_EESt5arrayIPcLm3EEEEviT0_T1_ --------------------------
	.section	.nv.constant0._ZN2at6native29vectorized_elementwise_kernelILi2ENS0_13BinaryFunctorIN3c108BFloat16ES4_bZZZNS0_23logical_xor_kernel_cudaERNS_14TensorIteratorEENKUlvE0_clEvENKUlvE8_clEvEUlS4_S4_E_EESt5arrayIPcLm3EEEEviT0_T1_,"a",@progbits
	.sectionflags	@""
	.align	4
.nv.constant0._ZN2at6native29vectorized_elementwise_kernelILi2ENS0_13BinaryFunctorIN3c108BFloat16ES4_bZZZNS0_23logical_xor_kernel_cudaERNS_14TensorIteratorEENKUlvE0_clEvENKUlvE8_clEvEUlS4_S4_E_EESt5arrayIPcLm3EEEEviT0_T1_:
	.zero		384


//--------------------- .nv.constant0._ZN2at6native29vectorized_elementwise_kernelILi4ENS0_13BinaryFunctorIN3c108BFloat16ES4_bZZZNS0_23logical_xor_kernel_cudaERNS_14TensorIteratorEENKUlvE0_clEvENKUlvE8_clEvEUlS4_S4_E_EESt5arrayIPcLm3EEEEviT0_T1_ --------------------------
	.section	.nv.constant0._ZN2at6native29vectorized_elementwise_kernelILi4ENS0_13BinaryFunctorIN3c108BFloat16ES4_bZZZNS0_23logical_xor_kernel_cudaERNS_14TensorIteratorEENKUlvE0_clEvENKUlvE8_clEvEUlS4_S4_E_EESt5arrayIPcLm3EEEEviT0_T1_,"a",@progbits
	.sectionflags	@""
	.align	4
.nv.constant0._ZN2at6native29vectorized_elementwise_kernelILi4ENS0_13BinaryFunctorIN3c108BFloat16ES4_bZZZNS0_23logical_xor_kernel_cudaERNS_14TensorIteratorEENKUlvE0_clEvENKUlvE8_clEvEUlS4_S4_E_EESt5arrayIPcLm3EEEEviT0_T1_:
	.zero		384


//--------------------- .nv.constant0._ZN2at6native29vectorized_elementwise_kernelILi8ENS0_13BinaryFunctorIN3c108BFloat16ES4_bZZZNS0_23logical_xor_kernel_cudaERNS_14TensorIteratorEENKUlvE0_clEvENKUlvE8_clEvEUlS4_S4_E_EESt5arrayIPcLm3EEEEviT0_T1_ --------------------------
	.section	.nv.constant0._ZN2at6native29vectorized_elementwise_kernelILi8ENS0_13BinaryFunctorIN3c108BFloat16ES4_bZZZNS0_23logical_xor_kernel_cudaERNS_14TensorIteratorEENKUlvE0_clEvENKUlvE8_clEvEUlS4_S4_E_EESt5arrayIPcLm3EEEEviT0_T1_,"a",@progbits
	.sectionflags	@""
	.align	4
.nv.constant0._ZN2at6native29vectorized_elementwise_kernelILi8ENS0_13BinaryFunctorIN3c108BFloat16ES4_bZZZNS0_23logical_xor_kernel_cudaERNS_14TensorIteratorEENKUlvE0_clEvENKUlvE8_clEvEUlS4_S4_E_EESt5arrayIPcLm3EEEEviT0_T1_:
	.zero		384


//--------------------- .nv.constant0._ZN2at6native18elementwise_kernelILi128ELi4EZNS0_15gpu_kernel_implINS0_13AUnaryFunctorIbbbZZZNS0_23logical_xor_kernel_cudaERNS_14TensorIteratorEENKUlvE0_clEvENKUlvE7_clEvEUlbbE_EEEEvRNS_18TensorIteratorBaseERKT_EUliE_EEviT1_ --------------------------
	.section	.nv.constant0._ZN2at6native18elementwise_kernelILi128ELi4EZNS0_15gpu_kernel_implINS0_13AUnaryFunctorIbbbZZZNS0_23logical_xor_kernel_cudaERNS_14TensorIteratorEENKUlvE0_clEvENKUlvE7_clEvEUlbbE_EEEEvRNS_18TensorIteratorBaseERKT_EUliE_EEviT1_,"a",@progbits
	.sectionflags	@""
	.align	4
.nv.constant0._ZN2at6native18elementwise_kernelILi128ELi4EZNS0_15gpu_kernel_implINS0_13AUnaryFunctorIbbbZZZNS0_23logical_xor_kernel_cudaERNS_14TensorIteratorEENKUlvE0_clEvENKUlvE7_clEvEUlbbE_EEEEvRNS_18TensorIteratorBaseERKT_EUliE_EEviT1_:
	.zero		896


//--------------------- .nv.constant0._ZN2at6native27unrolled_elementwise_kernelINS0_13AUnaryFunctorIbbbZZZNS0_23logical_xor_kernel_cudaERNS_14TensorIteratorEENKUlvE0_clEvENKUlvE7_clEvEUlbbE_EESt5arrayIPcLm2EELi4E23TrivialOffsetCalculatorILi1EjESD_NS0_6memory12LoadWithCastILi1EEENSE_13StoreWithCastILi1EEEEEviT_T0_T2_T3_T4_T5_ --------------------------
	.section	.nv.constant0._ZN2at6native27unrolled_elementwise_kernelINS0_13AUnaryFunctorIbbbZZZNS0_23logical_xor_kernel_cudaERNS_14TensorIteratorEENKUlvE0_clEvENKUlvE7_clEvEUlbbE_EESt5arrayIPcLm2EELi4E23TrivialOffsetCalculatorILi1EjESD_NS0_6memory12LoadWithCastILi1EEENSE_13StoreWithCastILi1EEEEEviT_T0_T2_T3_T4_T5_,"a",@progbits
	.sectionflags	@""
	.align	4
.nv.constant0._ZN2at6native27unrolled_elementwise_kernelINS0_13AUnaryFunctorIbbbZZZNS0_23logical_xor_kernel_cudaERNS_14TensorIteratorEENKUlvE0_clEvENKUlvE7_clEvEUlbbE_EESt5arrayIPcLm2EELi4E23TrivialOffsetCalculatorILi1EjESD_NS0_6memory12LoadWithCastILi1EEENSE_13StoreWithCastILi1EEEEEviT_T0_T2_T3_T4_T5_:
	.zero		396


//--------------------- .nv.constant0._ZN2at6native18elementwise_kernelILi128ELi4EZNS0_22gpu_kernel_impl_nocastINS0_13AUnaryFunctorIbbbZZZNS0_23logical_xor_kernel_cudaERNS_14TensorIteratorEENKUlvE0_clEvENKUlvE7_clEvEUlbbE_EEEEvRNS_18TensorIteratorBaseERKT_EUliE_EEviT1_ --------------------------
	.section	.nv.constant0._ZN2at6native18elementwise_kernelILi128ELi4EZNS0_22gpu_kernel_impl_nocastINS0_13AUnaryFunctorIbbbZZZNS0_23logical_xor_kernel_cudaERNS_14TensorIteratorEENKUlvE0_clEvENKUlvE7_clEvEUlbbE_EEEEvRNS_18TensorIteratorBaseERKT_EUliE_EEviT1_,"a",@progbits
	.sectionflags	@""
	.align	4
.nv.constant0._ZN2at6native18elementwise_kernelILi128ELi4EZNS0_22gpu_kernel_impl_nocastINS0_13AUnaryFunctorIbbbZZZNS0_23logical_xor_kernel_cudaERNS_14TensorIteratorEENKUlvE0_clEvENKUlvE7_clEvEUlbbE_EEEEvRNS_18TensorIteratorBaseERKT_EUliE_EEviT1_:
	.zero		896


//--------------------- .nv.constant0._ZN2at6native27unrolled_elementwise_kernelINS0_13AUnaryFunctorIbbbZZZNS0_23logical_xor_kernel_cudaERNS_14TensorIteratorEENKUlvE0_clEvENKUlvE7_clEvEUlbbE_EESt5arrayIPcLm2EELi4E23TrivialOffsetCalculatorILi1EjESD_NS0_6memory15LoadWithoutCastENSE_16StoreWithoutCastEEEviT_T0_T2_T3_T4_T5_ --------------------------
	.section	.nv.constant0._ZN2at6native27unrolled_elementwise_kernelINS0_13AUnaryFunctorIbbbZZZNS0_23logical_xor_kernel_cudaERNS_14TensorIteratorEENKUlvE0_clEvENKUlvE7_clEvEUlbbE_EESt5arrayIPcLm2EELi4E23TrivialOffsetCalculatorILi1EjESD_NS0_6memory15LoadWithoutCastENSE_16StoreWithoutCastEEEviT_T0_T2_T3_T4_T5_,"a",@progbits
	.sectionflags	@""
	.align	4
.nv.constant0._ZN2at6native27unrolled_elementwise_kernelINS0_13AUnaryFunctorIbbbZZZNS0_23logical_xor_kernel_cudaERNS_14TensorIteratorEENKUlvE0_clEvENKUlvE7_clEvEUlbbE_EESt5arrayIPcLm2EELi4E23TrivialOffsetCalculatorILi1EjESD_NS0_6memory15LoadWithoutCastENSE_16StoreWithoutCastEEEviT_T0_T2_T3_T4_T5_:
	.zero		380


//--------------------- .nv.constant0._ZN2at6native29vectorized_elementwise_kernelILi2ENS0_13AUnaryFunctorIbbbZZZNS0_23logical_xor_kernel_cudaERNS_14TensorIteratorEENKUlvE0_clEvENKUlvE7_clEvEUlbbE_EESt5arrayIPcLm2EEEEviT0_T1_ --------------------------
	.section	.nv.constant0._ZN2at6native29vectorized_elementwise_kernelILi2ENS0_13AUnaryFunctorIbbbZZZNS0_23logical_xor_kernel_cudaERNS_14TensorIteratorEENKUlvE0_clEvENKUlvE7_clEvEUlbbE_EESt5arrayIPcLm2EEEEviT0_T1_,"a",@progbits
	.sectionflags	@""
	.align	4
.nv.constant0._ZN2at6native29vectorized_elementwise_kernelILi2ENS0_13AUnaryFunctorIbbbZZZNS0_23logical_xor_kernel_cudaERNS_14TensorIteratorEENKUlvE0_clEvENKUlvE7_clEvEUlbbE_EESt5arrayIPcLm2EEEEviT0_T1_:
	.zero		376


//--------------------- .nv.constant0._ZN2at6native29vectorized_elementwise_kernelILi4ENS0_13AUnaryFunctorIbbbZZZNS0_23logical_xor_kernel_cudaERNS_14TensorIteratorEENKUlvE0_clEvENKUlvE7_clEvEUlbbE_EESt5arrayIPcLm2EEEEviT0_T1_ --------------------------
	.section	.nv.constant0._ZN2at6native29vectorized_elementwise_kernelILi4ENS0_13AUnaryFunctorIbbbZZZNS0_23logical_xor_kernel_cudaERNS_14TensorIteratorEENKUlvE0_clEvENKUlvE7_clEvEUlbbE_EESt5arrayIPcLm2EEEEviT0_T1_,"a",@progbits
	.sectionflags	@""
	.align	4
.nv.constant0._ZN2at6native29vectorized_elementwise_kernelILi4ENS0_13AUnaryFunctorIbbbZZZNS0_23logical_xor_kernel_cudaERNS_14TensorIteratorEENKUlvE0_clEvENKUlvE7_clEvEUlbbE_EESt5arrayIPcLm2EEEEviT0_T1_:
	.zero		376


//--------------------- .nv.constant0._ZN2at6native29vectorized_elementwise_kernelILi8ENS0_13AUnaryFunctorIbbbZZZNS0_23logical_xor_kernel_cudaERNS_14TensorIteratorEENKUlvE0_clEvENKUlvE7_clEvEUlbbE_EESt5arrayIPcLm2EEEEviT0_T1_ --------------------------
	.section	.nv.constant0._ZN2at6native29vectorized_elementwise_kernelILi8ENS0_13AUnaryFunctorIbbbZZZNS0_23logical_xor_kernel_cudaERNS_14TensorIteratorEENKUlvE0_clEvENKUlvE7_clEvEUlbbE_EESt5arrayIPcLm2EEEEviT0_T1_,"a",@progbits
	.sectionflags	@""
	.align	4
.nv.constant0._ZN2at6native29vectorized_elementwise_kernelILi8ENS0_13AUnaryFunctorIbbbZZZNS0_23logical_xor_kernel_cudaERNS_14TensorIteratorEENKUlvE0_clEvENKUlvE7_clEvEUlbbE_EESt5arrayIPcLm2EEEEviT0_T1_:
	.zero		376


//--------------------- .nv.constant0._ZN2at6native18elementwise_kernelILi128ELi4EZNS0_15gpu_kernel_implINS0_13BinaryFunctorIbbbZZZNS0_23logical_xor_kernel_cudaERNS_14TensorIteratorEENKUlvE0_clEvENKUlvE7_clEvEUlbbE_EEEEvRNS_18TensorIteratorBaseERKT_EUliE_EEviT1_ --------------------------
	.section	.nv.constant0._ZN2at6native18elementwise_kernelILi128ELi4EZNS0_15gpu_kernel_implINS0_13BinaryFunctorIbbbZZZNS0_23logical_xor_kernel_cudaERNS_14TensorIteratorEENKUlvE0_clEvENKUlvE7_clEvEUlbbE_EEEEvRNS_18TensorIteratorBaseERKT_EUliE_EEviT1_,"a",@progbits
	.sectionflags	@""
	.align	4
.nv.constant0._ZN2at6native18elementwise_kernelILi128ELi4EZNS0_15gpu_kernel_implINS0_13BinaryFunctorIbbbZZZNS0_23logical_xor_kernel_cudaERNS_14TensorIteratorEENKUlvE0_clEvENKUlvE7_clEvEUlbbE_EEEEvRNS_18TensorIteratorBaseERKT_EUliE_EEviT1_:
	.zero		1008


//--------------------- .nv.constant0._ZN2at6native27unrolled_elementwise_kernelINS0_13BinaryFunctorIbbbZZZNS0_23logical_xor_kernel_cudaERNS_14TensorIteratorEENKUlvE0_clEvENKUlvE7_clEvEUlbbE_EESt5arrayIPcLm3EELi4E23TrivialOffsetCalculatorILi2EjESC_ILi1EjENS0_6memory12LoadWithCastILi2EEENSF_13StoreWithCastILi1EEEEEviT_T0_T2_T3_T4_T5_ --------------------------
	.section	.nv.constant0._ZN2at6native27unrolled_elementwise_kernelINS0_13BinaryFunctorIbbbZZZNS0_23logical_xor_kernel_cudaERNS_14TensorIteratorEENKUlvE0_clEvENKUlvE7_clEvEUlbbE_EESt5arrayIPcLm3EELi4E23TrivialOffsetCalculatorILi2EjESC_ILi1EjENS0_6memory12LoadWithCastILi2EEENSF_13StoreWithCastILi1EEEEEviT_T0_T2_T3_T4_T5_,"a",@progbits
	.sectionflags	@""
	.align	4
.nv.constant0._ZN2at6native27unrolled_elementwise_kernelINS0_13BinaryFunctorIbbbZZZNS0_23logical_xor_kernel_cudaERNS_14TensorIteratorEENKUlvE0_clEvENKUlvE7_clEvEUlbbE_EESt5arrayIPcLm3EELi4E23TrivialOffsetCalculatorILi2EjESC_ILi1EjENS0_6memory12LoadWithCastILi2EEENSF_13StoreWithCastILi1EEEEEviT_T0_T2_T3_T4_T5_:
	.zero		408


//--------------------- .nv.constant0._ZN2at6native18elementwise_kernelILi128ELi4EZNS0_22gpu_kernel_impl_nocastINS0_13BinaryFunctorIbbbZZZNS0_23logical_xor_kernel_cudaERNS_14TensorIteratorEENKUlvE0_clEvENKUlvE7_clEvEUlbbE_EEEEvRNS_18TensorIteratorBaseERKT_EUliE_EEviT1_ --------------------------
	.section	.nv.constant0._ZN2at6native18elementwise_kernelILi128ELi4EZNS0_22gpu_kernel_impl_nocastINS0_13BinaryFunctorIbbbZZZNS0_23logical_xor_kernel_cudaERNS_14TensorIteratorEENKUlvE0_clEvENKUlvE7_clEvEUlbbE_EEEEvRNS_18TensorIteratorBaseERKT_EUliE_EEviT1_,"a",@progbits
	.sectionflags	@""
	.align	4
.nv.constant0._ZN2at6native18elementwise_kernelILi128ELi4EZNS0_22gpu_kernel_impl_nocastINS0_13BinaryFunctorIbbbZZZNS0_23logical_xor_kernel_cudaERNS_14TensorIteratorEENKUlvE0_clEvENKUlvE7_clEvEUlbbE_EEEEvRNS_18TensorIteratorBaseERKT_EUliE_EEviT1_:
	.zero		1008


//--------------------- .nv.constant0._ZN2at6native27unrolled_elementwise_kernelINS0_13BinaryFunctorIbbbZZZNS0_23logical_xor_kernel_cudaERNS_14TensorIteratorEENKUlvE0_clEvENKUlvE7_clEvEUlbbE_EESt5arrayIPcLm3EELi4E23TrivialOffsetCalculatorILi2EjESC_ILi1EjENS0_6memory15LoadWithoutCastENSF_16StoreWithoutCastEEEviT_T0_T2_T3_T4_T5_ --------------------------
	.section	.nv.constant0._ZN2at6native27unrolled_elementwise_kernelINS0_13BinaryFunctorIbbbZZZNS0_23logical_xor_kernel_cudaERNS_14TensorIteratorEENKUlvE0_clEvENKUlvE7_clEvEUlbbE_EESt5arrayIPcLm3EELi4E23TrivialOffsetCalculatorILi2EjESC_ILi1EjENS0_6memory15LoadWithoutCastENSF_16StoreWithoutCastEEEviT_T0_T2_T3_T4_T5_,"a",@progbits
	.sectionflags	@""
	.align	4
.nv.constant0._ZN2at6native27unrolled_elementwise_kernelINS0_13BinaryFunctorIbbbZZZNS0_23logical_xor_kernel_cudaERNS_14TensorIteratorEENKUlvE0_clEvENKUlvE7_clEvEUlbbE_EESt5arrayIPcLm3EELi4E23TrivialOffsetCalculatorILi2EjESC_ILi1EjENS0_6memory15LoadWithoutCastENSF_16StoreWithoutCastEEEviT_T0_T2_T3_T4_T5_:
	.zero		388


//--------------------- .nv.constant0._ZN2at6native29vectorized_elementwise_kernelILi2ENS0_13BinaryFunctorIbbbZZZNS0_23logical_xor_kernel_cudaERNS_14TensorIteratorEENKUlvE0_clEvENKUlvE7_clEvEUlbbE_EESt5arrayIPcLm3EEEEviT0_T1_ --------------------------
	.section	.nv.constant0._ZN2at6native29vectorized_elementwise_kernelILi2ENS0_13BinaryFunctorIbbbZZZNS0_23logical_xor_kernel_cudaERNS_14TensorIteratorEENKUlvE0_clEvENKUlvE7_clEvEUlbbE_EESt5arrayIPcLm3EEEEviT0_T1_,"a",@progbits
	.sectionflags	@""
	.align	4
.nv.constant0._ZN2at6native29vectorized_elementwise_kernelILi2ENS0_13BinaryFunctorIbbbZZZNS0_23logical_xor_kernel_cudaERNS_14TensorIteratorEENKUlvE0_clEvENKUlvE7_clEvEUlbbE_EESt5arrayIPcLm3EEEEviT0_T1_:
	.zero		384


//--------------------- .nv.constant0._ZN2at6native29vectorized_elementwise_kernelILi4ENS0_13BinaryFunctorIbbbZZZNS0_23logical_xor_kernel_cudaERNS_14TensorIteratorEENKUlvE0_clEvENKUlvE7_clEvEUlbbE_EESt5arrayIPcLm3EEEEviT0_T1_ --------------------------
	.section	.nv.constant0._ZN2at6native29vectorized_elementwise_kernelILi4ENS0_13BinaryFunctorIbbbZZZNS0_23logical_xor_kernel_cudaERNS_14TensorIteratorEENKUlvE0_clEvENKUlvE7_clEvEUlbbE_EESt5arrayIPcLm3EEEEviT0_T1_,"a",@progbits
	.sectionflags	@""
	.align	4
.nv.constant0._ZN2at6native29vectorized_elementwise_kernelILi4ENS0_13BinaryFunctorIbbbZZZNS0_23logical_xor_kernel_cudaERNS_14TensorIteratorEENKUlvE0_clEvENKUlvE7_clEvEUlbbE_EESt5arrayIPcLm3EEEEviT0_T1_:
	.zero		384


//--------------------- .nv.constant0._ZN2at6native29vectorized_elementwise_kernelILi8ENS0_13BinaryFunctorIbbbZZZNS0_23logical_xor_kernel_cudaERNS_14TensorIteratorEENKUlvE0_clEvENKUlvE7_clEvEUlbbE_EESt5arrayIPcLm3EEEEviT0_T1_ --------------------------
	.section	.nv.constant0._ZN2at6native29vectorized_elementwise_kernelILi8ENS0_13BinaryFunctorIbbbZZZNS0_23logical_xor_kernel_cudaERNS_14TensorIteratorEENKUlvE0_clEvENKUlvE7_clEvEUlbbE_EESt5arrayIPcLm3EEEEviT0_T1_,"a",@progbits
	.sectionflags	@""
	.align	4
.nv.constant0._ZN2at6native29vectorized_elementwise_kernelILi8ENS0_13BinaryFunctorIbbbZZZNS0_23logical_xor_kernel_cudaERNS_14TensorIteratorEENKUlvE0_clEvENKUlvE7_clEvEUlbbE_EESt5arrayIPcLm3EEEEviT0_T1_:
	.zero		384


//--------------------- .nv.constant2._ZN2at6native18elementwise_kernelILi128ELi4EZNS0_15gpu_kernel_implINS0_13AUnaryFunctorIN3c104HalfES5_bZZZNS0_23logical_xor_kernel_cudaERNS_14TensorIteratorEENKUlvE0_clEvENKUlvE6_clEvEUlS5_S5_E_EEEEvRNS_18TensorIteratorBaseERKT_EUliE_EEviT1_ --------------------------
	.section	.nv.constant2._ZN2at6native18elementwise_kernelILi128ELi4EZNS0_15gpu_kernel_implINS0_13AUnaryFunctorIN3c104HalfES5_bZZZNS0_23logical_xor_kernel_cudaERNS_14TensorIteratorEENKUlvE0_clEvENKUlvE6_clEvEUlS5_S5_E_EEEEvRNS_18TensorIteratorBaseERKT_EUliE_EEviT1_,"a",@progbits
	.sectionflags	@""
	.align	4
.nv.constant2._ZN2at6native18elementwise_kernelILi128ELi4EZNS0_15gpu_kernel_implINS0_13AUnaryFunctorIN3c104HalfES5_bZZZNS0_23logical_xor_kernel_cudaERNS_14TensorIteratorEENKUlvE0_clEvENKUlvE6_clEvEUlS5_S5_E_EEEEvRNS_18TensorIteratorBaseERKT_EUliE_EEviT1_:
        /*0000*/ 	.byte	0x00, 0x00, 0x00, 0xf0, 0xff, 0xff, 0x0f, 0x38


//--------------------- .nv.constant0._ZN2at6native18elementwise_kernelILi128ELi4EZNS0_15gpu_kernel_implINS0_13AUnaryFunctorIN3c104HalfES5_bZZZNS0_23logical_xor_kernel_cudaERNS_14TensorIteratorEENKUlvE0_clEvENKUlvE6_clEvEUlS5_S5_E_EEEEvRNS_18TensorIteratorBaseERKT_EUliE_EEviT1_ --------------------------
	.section	.nv.constant0._ZN2at6native18elementwise_kernelILi128ELi4EZNS0_15gpu_kernel_implINS0_13AUnaryFunctorIN3c104HalfES5_bZZZNS0_23logical_xor_kernel_cudaERNS_14TensorIteratorEENKUlvE0_clEvENKUlvE6_clEvEUlS5_S5_E_EEEEvRNS_18TensorIteratorBaseERKT_EUliE_EEviT1_,"a",@progbits
	.sectionflags	@""
	.align	4
.nv.constant0._ZN2at6native18elementwise_kernelILi128ELi4EZNS0_15gpu_kernel_implINS0_13AUnaryFunctorIN3c104HalfES5_bZZZNS0_23logical_xor_kernel_cudaERNS_14TensorIteratorEENKUlvE0_clEvENKUlvE6_clEvEUlS5_S5_E_EEEEvRNS_18TensorIteratorBaseERKT_EUliE_EEviT1_:
	.zero		896


//--------------------- .nv.constant2._ZN2at6native27unrolled_elementwise_kernelINS0_13AUnaryFunctorIN3c104HalfES4_bZZZNS0_23logical_xor_kernel_cudaERNS_14TensorIteratorEENKUlvE0_clEvENKUlvE6_clEvEUlS4_S4_E_EESt5arrayIPcLm2EELi4E23TrivialOffsetCalculatorILi1EjESF_NS0_6memory12LoadWithCastILi1EEENSG_13StoreWithCastILi1EEEEEviT_T0_T2_T3_T4_T5_ --------------------------
	.section	.nv.constant2._ZN2at6native27unrolled_elementwise_kernelINS0_13AUnaryFunctorIN3c104HalfES4_bZZZNS0_23logical_xor_kernel_cudaERNS_14TensorIteratorEENKUlvE0_clEvENKUlvE6_clEvEUlS4_S4_E_EESt5arrayIPcLm2EELi4E23TrivialOffsetCalculatorILi1EjESF_NS0_6memory12LoadWithCastILi1EEENSG_13StoreWithCastILi1EEEEEviT_T0_T2_T3_T4_T5_,"a",@progbits
	.sectionflags	@""
	.align	4
.nv.constant2._ZN2at6native27unrolled_elementwise_kernelINS0_13AUnaryFunctorIN3c104HalfES4_bZZZNS0_23logical_xor_kernel_cudaERNS_14TensorIteratorEENKUlvE0_clEvENKUlvE6_clEvEUlS4_S4_E_EESt5arrayIPcLm2EELi4E23TrivialOffsetCalculatorILi1EjESF_NS0_6memory12LoadWithCastILi1EEENSG_13StoreWithCastILi1EEEEEviT_T0_T2_T3_T4_T5_:
        /*0000*/ 	.byte	0x00, 0x00, 0x00, 0xf0, 0xff, 0xff, 0x0f, 0x38


//--------------------- .nv.constant0._ZN2at6native27unrolled_elementwise_kernelINS0_13AUnaryFunctorIN3c104HalfES4_bZZZNS0_23logical_xor_kernel_cudaERNS_14TensorIteratorEENKUlvE0_clEvENKUlvE6_clEvEUlS4_S4_E_EESt5arrayIPcLm2EELi4E23TrivialOffsetCalculatorILi1EjESF_NS0_6memory12LoadWithCastILi1EEENSG_13StoreWithCastILi1EEEEEviT_T0_T2_T3_T4_T5_ --------------------------
	.section	.nv.constant0._ZN2at6native27unrolled_elementwise_kernelINS0_13AUnaryFunctorIN3c104HalfES4_bZZZNS0_23logical_xor_kernel_cudaERNS_14TensorIteratorEENKUlvE0_clEvENKUlvE6_clEvEUlS4_S4_E_EESt5arrayIPcLm2EELi4E23TrivialOffsetCalculatorILi1EjESF_NS0_6memory12LoadWithCastILi1EEENSG_13StoreWithCastILi1EEEEEviT_T0_T2_T3_T4_T5_,"a",@progbits
	.sectionflags	@""
	.align	4
.nv.constant0._ZN2at6native27unrolled_elementwise_kernelINS0_13AUnaryFunctorIN3c104HalfES4_bZZZNS0_23logical_xor_kernel_cudaERNS_14TensorIteratorEENKUlvE0_clEvENKUlvE6_clEvEUlS4_S4_E_EESt5arrayIPcLm2EELi4E23TrivialOffsetCalculatorILi1EjESF_NS0_6memory12LoadWithCastILi1EEENSG_13StoreWithCastILi1EEEEEviT_T0_T2_T3_T4_T5_:
	.zero		396


//--------------------- .nv.constant0._ZN2at6native18elementwise_kernelILi128ELi4EZNS0_22gpu_kernel_impl_nocastINS0_13AUnaryFunctorIN3c104HalfES5_bZZZNS0_23logical_xor_kernel_cudaERNS_14TensorIteratorEENKUlvE0_clEvENKUlvE6_clEvEUlS5_S5_E_EEEEvRNS_18TensorIteratorBaseERKT_EUliE_EEviT1_ --------------------------
	.section	.nv.constant0._ZN2at6native18elementwise_kernelILi128ELi4EZNS0_22gpu_kernel_impl_nocastINS0_13AUnaryFunctorIN3c104HalfES5_bZZZNS0_23logical_xor_kernel_cudaERNS_14TensorIteratorEENKUlvE0_clEvENKUlvE6_clEvEUlS5_S5_E_EEEEvRNS_18TensorIteratorBaseERKT_EUliE_EEviT1_,"a",@progbits
	.sectionflags	@""
	.align	4
.nv.constant0._ZN2at6native18elementwise_kernelILi128ELi4EZNS0_22gpu_kernel_impl_nocastINS0_13AUnaryFunctorIN3c104HalfES5_bZZZNS0_23logical_xor_kernel_cudaERNS_14TensorIteratorEENKUlvE0_clEvENKUlvE6_clEvEUlS5_S5_E_EEEEvRNS_18TensorIteratorBaseERKT_EUliE_EEviT1_:
	.zero		896


//--------------------- .nv.constant0._ZN2at6native27unrolled_elementwise_kernelINS0_13AUnaryFunctorIN3c104HalfES4_bZZZNS0_23logical_xor_kernel_cudaERNS_14TensorIteratorEENKUlvE0_clEvENKUlvE6_clEvEUlS4_S4_E_EESt5arrayIPcLm2EELi4E23TrivialOffsetCalculatorILi1EjESF_NS0_6memory15LoadWithoutCastENSG_16StoreWithoutCastEEEviT_T0_T2_T3_T4_T5_ --------------------------
	.section	.nv.constant0._ZN2at6native27unrolled_elementwise_kernelINS0_13AUnaryFunctorIN3c104HalfES4_bZZZNS0_23logical_xor_kernel_cudaERNS_14TensorIteratorEENKUlvE0_clEvENKUlvE6_clEvEUlS4_S4_E_EESt5arrayIPcLm2EELi4E23TrivialOffsetCalculatorILi1EjESF_NS0_6memory15LoadWithoutCastENSG_16StoreWithoutCastEEEviT_T0_T2_T3_T4_T5_,"a",@progbits
	.sectionflags	@""
	.align	4
.nv.constant0._ZN2at6native27unrolled_elementwise_kernelINS0_13AUnaryFunctorIN3c104HalfES4_bZZZNS0_23logical_xor_kernel_cudaERNS_14TensorIteratorEENKUlvE0_clEvENKUlvE6_clEvEUlS4_S4_E_EESt5arrayIPcLm2EELi4E23TrivialOffsetCalculatorILi1EjESF_NS0_6memory15LoadWithoutCastENSG_16StoreWithoutCastEEEviT_T0_T2_T3_T4_T5_:
	.zero		380


//--------------------- .nv.constant0._ZN2at6native29vectorized_elementwise_kernelILi2ENS0_13AUnaryFunctorIN3c104HalfES4_bZZZNS0_23logical_xor_kernel_cudaERNS_14TensorIteratorEENKUlvE0_clEvENKUlvE6_clEvEUlS4_S4_E_EESt5arrayIPcLm2EEEEviT0_T1_ --------------------------
	.section	.nv.constant0._ZN2at6native29vectorized_elementwise_kernelILi2ENS0_13AUnaryFunctorIN3c104HalfES4_bZZZNS0_23logical_xor_kernel_cudaERNS_14TensorIteratorEENKUlvE0_clEvENKUlvE6_clEvEUlS4_S4_E_EESt5arrayIPcLm2EEEEviT0_T1_,"a",@progbits
	.sectionflags	@""
	.align	4
.nv.constant0._ZN2at6native29vectorized_elementwise_kernelILi2ENS0_13AUnaryFunctorIN3c104HalfES4_bZZZNS0_23logical_xor_kernel_cudaERNS_14TensorIteratorEENKUlvE0_clEvENKUlvE6_clEvEUlS4_S4_E_EESt5arrayIPcLm2EEEEviT0_T1_:
	.zero		376


//--------------------- .nv.constant0._ZN2at6native29vectorized_elementwise_kernelILi4ENS0_13AUnaryFunctorIN3c104HalfES4_bZZZNS0_23logical_xor_kernel_cudaERNS_14TensorIteratorEENKUlvE0_clEvENKUlvE6_clEvEUlS4_S4_E_EESt5arrayIPcLm2EEEEviT0_T1_ --------------------------
	.section	.nv.constant0._ZN2at6native29vectorized_elementwise_kernelILi4ENS0_13AUnaryFunctorIN3c104HalfES4_bZZZNS0_23logical_xor_kernel_cudaERNS_14TensorIteratorEENKUlvE0_clEvENKUlvE6_clEvEUlS4_S4_E_EESt5arrayIPcLm2EEEEviT0_T1_,"a",@progbits
	.sectionflags	@""
	.align	4
.nv.constant0._ZN2at6native29vectorized_elementwise_kernelILi4ENS0_13AUnaryFunctorIN3c104HalfES4_bZZZNS0_23logical_xor_kernel_cudaERNS_14TensorIteratorEENKUlvE0_clEvENKUlvE6_clEvEUlS4_S4_E_EESt5arrayIPcLm2EEEEviT0_T1_:
	.zero		376


//--------------------- .nv.constant0._ZN2at6native29vectorized_elementwise_kernelILi8ENS0_13AUnaryFunctorIN3c104HalfES4_bZZZNS0_23logical_xor_kernel_cudaERNS_14TensorIteratorEENKUlvE0_clEvENKUlvE6_clEvEUlS4_S4_E_EESt5arrayIPcLm2EEEEviT0_T1_ --------------------------
	.section	.nv.constant0._ZN2at6native29vectorized_elementwise_kernelILi8ENS0_13AUnaryFunctorIN3c104HalfES4_bZZZNS0_23logical_xor_kernel_cudaERNS_14TensorIteratorEENKUlvE0_clEvENKUlvE6_clEvEUlS4_S4_E_EESt5arrayIPcLm2EEEEviT0_T1_,"a",@progbits
	.sectionflags	@""
	.align	4
.nv.constant0._ZN2at6native29vectorized_elementwise_kernelILi8ENS0_13AUnaryFunctorIN3c104HalfES4_bZZZNS0_23logical_xor_kernel_cudaERNS_14TensorIteratorEENKUlvE0_clEvENKUlvE6_clEvEUlS4_S4_E_EESt5arrayIPcLm2EEEEviT0_T1_:
	.zero		376


//--------------------- .nv.constant2._ZN2at6native18elementwise_kernelILi128ELi4EZNS0_15gpu_kernel_implINS0_13BinaryFunctorIN3c104HalfES5_bZZZNS0_23logical_xor_kernel_cudaERNS_14TensorIteratorEENKUlvE0_clEvENKUlvE6_clEvEUlS5_S5_E_EEEEvRNS_18TensorIteratorBaseERKT_EUliE_EEviT1_ --------------------------
	.section	.nv.constant2._ZN2at6native18elementwise_kernelILi128ELi4EZNS0_15gpu_kernel_implINS0_13BinaryFunctorIN3c104HalfES5_bZZZNS0_23logical_xor_kernel_cudaERNS_14TensorIteratorEENKUlvE0_clEvENKUlvE6_clEvEUlS5_S5_E_EEEEvRNS_18TensorIteratorBaseERKT_EUliE_EEviT1_,"a",@progbits
	.sectionflags	@""
	.align	4
.nv.constant2._ZN2at6native18elementwise_kernelILi128ELi4EZNS0_15gpu_kernel_implINS0_13BinaryFunctorIN3c104HalfES5_bZZZNS0_23logical_xor_kernel_cudaERNS_14TensorIteratorEENKUlvE0_clEvENKUlvE6_clEvEUlS5_S5_E_EEEEvRNS_18TensorIteratorBaseERKT_EUliE_EEviT1_:
        /*0000*/ 	.byte	0x00, 0x00, 0x00, 0xf0, 0xff, 0xff, 0x0f, 0x38


//--------------------- .nv.constant0._ZN2at6native18elementwise_kernelILi128ELi4EZNS0_15gpu_kernel_implINS0_13BinaryFunctorIN3c104HalfES5_bZZZNS0_23logical_xor_kernel_cudaERNS_14TensorIteratorEENKUlvE0_clEvENKUlvE6_clEvEUlS5_S5_E_EEEEvRNS_18TensorIteratorBaseERKT_EUliE_EEviT1_ --------------------------
	.section	.nv.constant0._ZN2at6native18elementwise_kernelILi128ELi4EZNS0_15gpu_kernel_implINS0_13BinaryFunctorIN3c104HalfES5_bZZZNS0_23logical_xor_kernel_cudaERNS_14TensorIteratorEENKUlvE0_clEvENKUlvE6_clEvEUlS5_S5_E_EEEEvRNS_18TensorIteratorBaseERKT_EUliE_EEviT1_,"a",@progbits
	.sectionflags	@""
	.align	4
.nv.constant0._ZN2at6native18elementwise_kernelILi128ELi4EZNS0_15gpu_kernel_implINS0_13BinaryFunctorIN3c104HalfES5_bZZZNS0_23logical_xor_kernel_cudaERNS_14TensorIteratorEENKUlvE0_clEvENKUlvE6_clEvEUlS5_S5_E_EEEEvRNS_18TensorIteratorBaseERKT_EUliE_EEviT1_:
	.zero		1008


//--------------------- .nv.constant2._ZN2at6native27unrolled_elementwise_kernelINS0_13BinaryFunctorIN3c104HalfES4_bZZZNS0_23logical_xor_kernel_cudaERNS_14TensorIteratorEENKUlvE0_clEvENKUlvE6_clEvEUlS4_S4_E_EESt5arrayIPcLm3EELi4E23TrivialOffsetCalculatorILi2EjESE_ILi1EjENS0_6memory12LoadWithCastILi2EEENSH_13StoreWithCastILi1EEEEEviT_T0_T2_T3_T4_T5_ --------------------------
	.section	.nv.constant2._ZN2at6native27unrolled_elementwise_kernelINS0_13BinaryFunctorIN3c104HalfES4_bZZZNS0_23logical_xor_kernel_cudaERNS_14TensorIteratorEENKUlvE0_clEvENKUlvE6_clEvEUlS4_S4_E_EESt5arrayIPcLm3EELi4E23TrivialOffsetCalculatorILi2EjESE_ILi1EjENS0_6memory12LoadWithCastILi2EEENSH_13StoreWithCastILi1EEEEEviT_T0_T2_T3_T4_T5_,"a",@progbits
	.sectionflags	@""
	.align	4
.nv.constant2._ZN2at6native27unrolled_elementwise_kernelINS0_13BinaryFunctorIN3c104HalfES4_bZZZNS0_23logical_xor_kernel_cudaERNS_14TensorIteratorEENKUlvE0_clEvENKUlvE6_clEvEUlS4_S4_E_EESt5arrayIPcLm3EELi4E23TrivialOffsetCalculatorILi2EjESE_ILi1EjENS0_6memory12LoadWithCastILi2EEENSH_13StoreWithCastILi1EEEEEviT_T0_T2_T3_T4_T5_:
        /*0000*/ 	.byte	0x00, 0x00, 0x00, 0xf0, 0xff, 0xff, 0x0f, 0x38


//--------------------- .nv.constant0._ZN2at6native27unrolled_elementwise_kernelINS0_13BinaryFunctorIN3c104HalfES4_bZZZNS0_23logical_xor_kernel_cudaERNS_14TensorIteratorEENKUlvE0_clEvENKUlvE6_clEvEUlS4_S4_E_EESt5arrayIPcLm3EELi4E23TrivialOffsetCalculatorILi2EjESE_ILi1EjENS0_6memory12LoadWithCastILi2EEENSH_13StoreWithCastILi1EEEEEviT_T0_T2_T3_T4_T5_ --------------------------
	.section	.nv.constant0._ZN2at6native27unrolled_elementwise_kernelINS0_13BinaryFunctorIN3c104HalfES4_bZZZNS0_23logical_xor_kernel_cudaERNS_14TensorIteratorEENKUlvE0_clEvENKUlvE6_clEvEUlS4_S4_E_EESt5arrayIPcLm3EELi4E23TrivialOffsetCalculatorILi2EjESE_ILi1EjENS0_6memory12LoadWithCastILi2EEENSH_13StoreWithCastILi1EEEEEviT_T0_T2_T3_T4_T5_,"a",@progbits
	.sectionflags	@""
	.align	4
.nv.constant0._ZN2at6native27unrolled_elementwise_kernelINS0_13BinaryFunctorIN3c104HalfES4_bZZZNS0_23logical_xor_kernel_cudaERNS_14TensorIteratorEENKUlvE0_clEvENKUlvE6_clEvEUlS4_S4_E_EESt5arrayIPcLm3EELi4E23TrivialOffsetCalculatorILi2EjESE_ILi1EjENS0_6memory12LoadWithCastILi2EEENSH_13StoreWithCastILi1EEEEEviT_T0_T2_T3_T4_T5_:
	.zero		408


//--------------------- .nv.constant0._ZN2at6native18elementwise_kernelILi128ELi4EZNS0_22gpu_kernel_impl_nocastINS0_13BinaryFunctorIN3c104HalfES5_bZZZNS0_23logical_xor_kernel_cudaERNS_14TensorIteratorEENKUlvE0_clEvENKUlvE6_clEvEUlS5_S5_E_EEEEvRNS_18TensorIteratorBaseERKT_EUliE_EEviT1_ --------------------------
	.section	.nv.constant0._ZN2at6native18elementwise_kernelILi128ELi4EZNS0_22gpu_kernel_impl_nocastINS0_13BinaryFunctorIN3c104HalfES5_bZZZNS0_23logical_xor_kernel_cudaERNS_14TensorIteratorEENKUlvE0_clEvENKUlvE6_clEvEUlS5_S5_E_EEEEvRNS_18TensorIteratorBaseERKT_EUliE_EEviT1_,"a",@progbits
	.sectionflags	@""
	.align	4
.nv.constant0._ZN2at6native18elementwise_kernelILi128ELi4EZNS0_22gpu_kernel_impl_nocastINS0_13BinaryFunctorIN3c104HalfES5_bZZZNS0_23logical_xor_kernel_cudaERNS_14TensorIteratorEENKUlvE0_clEvENKUlvE6_clEvEUlS5_S5_E_EEEEvRNS_18TensorIteratorBaseERKT_EUliE_EEviT1_:
	.zero		1008


//--------------------- .nv.constant0._ZN2at6native27unrolled_elementwise_kernelINS0_13BinaryFunctorIN3c104HalfES4_bZZZNS0_23logical_xor_kernel_cudaERNS_14TensorIteratorEENKUlvE0_clEvENKUlvE6_clEvEUlS4_S4_E_EESt5arrayIPcLm3EELi4E23TrivialOffsetCalculatorILi2EjESE_ILi1EjENS0_6memory15LoadWithoutCastENSH_16StoreWithoutCastEEEviT_T0_T2_T3_T4_T5_ --------------------------
	.section	.nv.constant0._ZN2at6native27unrolled_elementwise_kernelINS0_13BinaryFunctorIN3c104HalfES4_bZZZNS0_23logical_xor_kernel_cudaERNS_14TensorIteratorEENKUlvE0_clEvENKUlvE6_clEvEUlS4_S4_E_EESt5arrayIPcLm3EELi4E23TrivialOffsetCalculatorILi2EjESE_ILi1EjENS0_6memory15LoadWithoutCastENSH_16StoreWithoutCastEEEviT_T0_T2_T3_T4_T5_,"a",@progbits
	.sectionflags	@""
	.align	4
.nv.constant0._ZN2at6native27unrolled_elementwise_kernelINS0_13BinaryFunctorIN3c104HalfES4_bZZZNS0_23logical_xor_kernel_cudaERNS_14TensorIteratorEENKUlvE0_clEvENKUlvE6_clEvEUlS4_S4_E_EESt5arrayIPcLm3EELi4E23TrivialOffsetCalculatorILi2EjESE_ILi1EjENS0_6memory15LoadWithoutCastENSH_16StoreWithoutCastEEEviT_T0_T2_T3_T4_T5_:
	.zero		388


//--------------------- .nv.constant0._ZN2at6native29vectorized_elementwise_kernelILi2ENS0_13BinaryFunctorIN3c104HalfES4_bZZZNS0_23logical_xor_kernel_cudaERNS_14TensorIteratorEENKUlvE0_clEvENKUlvE6_clEvEUlS4_S4_E_EESt5arrayIPcLm3EEEEviT0_T1_ --------------------------
	.section	.nv.constant0._ZN2at6native29vectorized_elementwise_kernelILi2ENS0_13BinaryFunctorIN3c104HalfES4_bZZZNS0_23logical_xor_kernel_cudaERNS_14TensorIteratorEENKUlvE0_clEvENKUlvE6_clEvEUlS4_S4_E_EESt5arrayIPcLm3EEEEviT0_T1_,"a",@progbits
	.sectionflags	@""
	.align	4
.nv.constant0._ZN2at6native29vectorized_elementwise_kernelILi2ENS0_13BinaryFunctorIN3c104HalfES4_bZZZNS0_23logical_xor_kernel_cudaERNS_14TensorIteratorEENKUlvE0_clEvENKUlvE6_clEvEUlS4_S4_E_EESt5arrayIPcLm3EEEEviT0_T1_:
	.zero		384


//--------------------- .nv.constant0._ZN2at6native29vectorized_elementwise_kernelILi4ENS0_13BinaryFunctorIN3c104HalfES4_bZZZNS0_23logical_xor_kernel_cudaERNS_14TensorIteratorEENKUlvE0_clEvENKUlvE6_clEvEUlS4_S4_E_EESt5arrayIPcLm3EEEEviT0_T1_ --------------------------
	.section	.nv.constant0._ZN2at6native29vectorized_elementwise_kernelILi4ENS0_13BinaryFunctorIN3c104HalfES4_bZZZNS0_23logical_xor_kernel_cudaERNS_14TensorIteratorEENKUlvE0_clEvENKUlvE6_clEvEUlS4_S4_E_EESt5arrayIPcLm3EEEEviT0_T1_,"a",@progbits
	.sectionflags	@""
	.align	4
.nv.constant0._ZN2at6native29vectorized_elementwise_kernelILi4ENS0_13BinaryFunctorIN3c104HalfES4_bZZZNS0_23logical_xor_kernel_cudaERNS_14TensorIteratorEENKUlvE0_clEvENKUlvE6_clEvEUlS4_S4_E_EESt5arrayIPcLm3EEEEviT0_T1_:
	.zero		384


//--------------------- .nv.constant0._ZN2at6native29vectorized_elementwise_kernelILi8ENS0_13BinaryFunctorIN3c104HalfES4_bZZZNS0_23logical_xor_kernel_cudaERNS_14TensorIteratorEENKUlvE0_clEvENKUlvE6_clEvEUlS4_S4_E_EESt5arrayIPcLm3EEEEviT0_T1_ --------------------------
	.section	.nv.constant0._ZN2at6native29vectorized_elementwise_kernelILi8ENS0_13BinaryFunctorIN3c104HalfES4_bZZZNS0_23logical_xor_kernel_cudaERNS_14TensorIteratorEENKUlvE0_clEvENKUlvE6_clEvEUlS4_S4_E_EESt5arrayIPcLm3EEEEviT0_T1_,"a",@progbits
	.sectionflags	@""
	.align	4
.nv.constant0._ZN2at6native29vectorized_elementwise_kernelILi8ENS0_13BinaryFunctorIN3c104HalfES4_bZZZNS0_23logical_xor_kernel_cudaERNS_14TensorIteratorEENKUlvE0_clEvENKUlvE6_clEvEUlS4_S4_E_EESt5arrayIPcLm3EEEEviT0_T1_:
	.zero		384


//--------------------- .nv.constant2._ZN2at6native18elementwise_kernelILi128ELi4EZNS0_15gpu_kernel_implINS0_13AUnaryFunctorIffbZZZNS0_23logical_xor_kernel_cudaERNS_14TensorIteratorEENKUlvE0_clEvENKUlvE5_clEvEUlffE_EEEEvRNS_18TensorIteratorBaseERKT_EUliE_EEviT1_ --------------------------
	.section	.nv.constant2._ZN2at6native18elementwise_kernelILi128ELi4EZNS0_15gpu_kernel_implINS0_13AUnaryFunctorIffbZZZNS0_23logical_xor_kernel_cudaERNS_14TensorIteratorEENKUlvE0_clEvENKUlvE5_clEvEUlffE_EEEEvRNS_18TensorIteratorBaseERKT_EUliE_EEviT1_,"a",@progbits
	.sectionflags	@""
	.align	4
.nv.constant2._ZN2at6native18elementwise_kernelILi128ELi4EZNS0_15gpu_kernel_implINS0_13AUnaryFunctorIffbZZZNS0_23logical_xor_kernel_cudaERNS_14TensorIteratorEENKUlvE0_clEvENKUlvE5_clEvEUlffE_EEEEvRNS_18TensorIteratorBaseERKT_EUliE_EEviT1_:
        /*0000*/ 	.byte	0x00, 0x00, 0x00, 0xf0, 0xff, 0xff, 0x0f, 0x38


//--------------------- .nv.constant0._ZN2at6native18elementwise_kernelILi128ELi4EZNS0_15gpu_kernel_implINS0_13AUnaryFunctorIffbZZZNS0_23logical_xor_kernel_cudaERNS_14TensorIteratorEENKUlvE0_clEvENKUlvE5_clEvEUlffE_EEEEvRNS_18TensorIteratorBaseERKT_EUliE_EEviT1_ --------------------------
	.section	.nv.constant0._ZN2at6native18elementwise_kernelILi128ELi4EZNS0_15gpu_kernel_implINS0_13AUnaryFunctorIffbZZZNS0_23logical_xor_kernel_cudaERNS_14TensorIteratorEENKUlvE0_clEvENKUlvE5_clEvEUlffE_EEEEvRNS_18TensorIteratorBaseERKT_EUliE_EEviT1_,"a",@progbits
	.sectionflags	@""
	.align	4
.nv.constant0._ZN2at6native18elementwise_kernelILi128ELi4EZNS0_15gpu_kernel_implINS0_13AUnaryFunctorIffbZZZNS0_23logical_xor_kernel_cudaERNS_14TensorIteratorEENKUlvE0_clEvENKUlvE5_clEvEUlffE_EEEEvRNS_18TensorIteratorBaseERKT_EUliE_EEviT1_:
	.zero		904


//--------------------- .nv.constant2._ZN2at6native27unrolled_elementwise_kernelINS0_13AUnaryFunctorIffbZZZNS0_23logical_xor_kernel_cudaERNS_14TensorIteratorEENKUlvE0_clEvENKUlvE5_clEvEUlffE_EESt5arrayIPcLm2EELi4E23TrivialOffsetCalculatorILi1EjESD_NS0_6memory12LoadWithCastILi1EEENSE_13StoreWithCastILi1EEEEEviT_T0_T2_T3_T4_T5_ --------------------------
	.section	.nv.constant2._ZN2at6native27unrolled_elementwise_kernelINS0_13AUnaryFunctorIffbZZZNS0_23logical_xor_kernel_cudaERNS_14TensorIteratorEENKUlvE0_clEvENKUlvE5_clEvEUlffE_EESt5arrayIPcLm2EELi4E23TrivialOffsetCalculatorILi1EjESD_NS0_6memory12LoadWithCastILi1EEENSE_13StoreWithCastILi1EEEEEviT_T0_T2_T3_T4_T5_,"a",@progbits
	.sectionflags	@""
	.align	4
.nv.constant2._ZN2at6native27unrolled_elementwise_kernelINS0_13AUnaryFunctorIffbZZZNS0_23logical_xor_kernel_cudaERNS_14TensorIteratorEENKUlvE0_clEvENKUlvE5_clEvEUlffE_EESt5arrayIPcLm2EELi4E23TrivialOffsetCalculatorILi1EjESD_NS0_6memory12LoadWithCastILi1EEENSE_13StoreWithCastILi1EEEEEviT_T0_T2_T3_T4_T5_:
        /*0000*/ 	.byte	0x00, 0x00, 0x00, 0xf0, 0xff, 0xff, 0x0f, 0x38


//--------------------- .nv.constant0._ZN2at6native27unrolled_elementwise_kernelINS0_13AUnaryFunctorIffbZZZNS0_23logical_xor_kernel_cudaERNS_14TensorIteratorEENKUlvE0_clEvENKUlvE5_clEvEUlffE_EESt5arrayIPcLm2EELi4E23TrivialOffsetCalculatorILi1EjESD_NS0_6memory12LoadWithCastILi1EEENSE_13StoreWithCastILi1EEEEEviT_T0_T2_T3_T4_T5_ --------------------------
	.section	.nv.constant0._ZN2at6native27unrolled_elementwise_kernelINS0_13AUnaryFunctorIffbZZZNS0_23logical_xor_kernel_cudaERNS_14TensorIteratorEENKUlvE0_clEvENKUlvE5_clEvEUlffE_EESt5arrayIPcLm2EELi4E23TrivialOffsetCalculatorILi1EjESD_NS0_6memory12LoadWithCastILi1EEENSE_13StoreWithCastILi1EEEEEviT_T0_T2_T3_T4_T5_,"a",@progbits
	.sectionflags	@""
	.align	4
.nv.constant0._ZN2at6native27unrolled_elementwise_kernelINS0_13AUnaryFunctorIffbZZZNS0_23logical_xor_kernel_cudaERNS_14TensorIteratorEENKUlvE0_clEvENKUlvE5_clEvEUlffE_EESt5arrayIPcLm2EELi4E23TrivialOffsetCalculatorILi1EjESD_NS0_6memory12LoadWithCastILi1EEENSE_13StoreWithCastILi1EEEEEviT_T0_T2_T3_T4_T5_:
	.zero		404


//--------------------- .nv.constant0._ZN2at6native18elementwise_kernelILi128ELi4EZNS0_22gpu_kernel_impl_nocastINS0_13AUnaryFunctorIffbZZZNS0_23logical_xor_kernel_cudaERNS_14TensorIteratorEENKUlvE0_clEvENKUlvE5_clEvEUlffE_EEEEvRNS_18TensorIteratorBaseERKT_EUliE_EEviT1_ --------------------------
	.section	.nv.constant0._ZN2at6native18elementwise_kernelILi128ELi4EZNS0_22gpu_kernel_impl_nocastINS0_13AUnaryFunctorIffbZZZNS0_23logical_xor_kernel_cudaERNS_14TensorIteratorEENKUlvE0_clEvENKUlvE5_clEvEUlffE_EEEEvRNS_18TensorIteratorBaseERKT_EUliE_EEviT1_,"a",@progbits
	.sectionflags	@""
	.align	4
.nv.constant0._ZN2at6native18elementwise_kernelILi128ELi4EZNS0_22gpu_kernel_impl_nocastINS0_13AUnaryFunctorIffbZZZNS0_23logical_xor_kernel_cudaERNS_14TensorIteratorEENKUlvE0_clEvENKUlvE5_clEvEUlffE_EEEEvRNS_18TensorIteratorBaseERKT_EUliE_EEviT1_:
	.zero		896


//--------------------- .nv.constant0._ZN2at6native27unrolled_elementwise_kernelINS0_13AUnaryFunctorIffbZZZNS0_23logical_xor_kernel_cudaERNS_14TensorIteratorEENKUlvE0_clEvENKUlvE5_clEvEUlffE_EESt5arrayIPcLm2EELi4E23TrivialOffsetCalculatorILi1EjESD_NS0_6memory15LoadWithoutCastENSE_16StoreWithoutCastEEEviT_T0_T2_T3_T4_T5_ --------------------------
	.section	.nv.constant0._ZN2at6native27unrolled_elementwise_kernelINS0_13AUnaryFunctorIffbZZZNS0_23logical_xor_kernel_cudaERNS_14TensorIteratorEENKUlvE0_clEvENKUlvE5_clEvEUlffE_EESt5arrayIPcLm2EELi4E23TrivialOffsetCalculatorILi1EjESD_NS0_6memory15LoadWithoutCastENSE_16StoreWithoutCastEEEviT_T0_T2_T3_T4_T5_,"a",@progbits
	.sectionflags	@""
	.align	4
.nv.constant0._ZN2at6native27unrolled_elementwise_kernelINS0_13AUnaryFunctorIffbZZZNS0_23logical_xor_kernel_cudaERNS_14TensorIteratorEENKUlvE0_clEvENKUlvE5_clEvEUlffE_EESt5arrayIPcLm2EELi4E23TrivialOffsetCalculatorILi1EjESD_NS0_6memory15LoadWithoutCastENSE_16StoreWithoutCastEEEviT_T0_T2_T3_T4_T5_:
	.zero		388


//--------------------- .nv.constant0._ZN2at6native29vectorized_elementwise_kernelILi2ENS0_13AUnaryFunctorIffbZZZNS0_23logical_xor_kernel_cudaERNS_14TensorIteratorEENKUlvE0_clEvENKUlvE5_clEvEUlffE_EESt5arrayIPcLm2EEEEviT0_T1_ --------------------------
	.section	.nv.constant0._ZN2at6native29vectorized_elementwise_kernelILi2ENS0_13AUnaryFunctorIffbZZZNS0_23logical_xor_kernel_cudaERNS_14TensorIteratorEENKUlvE0_clEvENKUlvE5_clEvEUlffE_EESt5arrayIPcLm2EEEEviT0_T1_,"a",@progbits
	.sectionflags	@""
	.align	4
.nv.constant0._ZN2at6native29vectorized_elementwise_kernelILi2ENS0_13AUnaryFunctorIffbZZZNS0_23logical_xor_kernel_cudaERNS_14TensorIteratorEENKUlvE0_clEvENKUlvE5_clEvEUlffE_EESt5arrayIPcLm2EEEEviT0_T1_:
	.zero		384


//--------------------- .nv.constant0._ZN2at6native29vectorized_elementwise_kernelILi4ENS0_13AUnaryFunctorIffbZZZNS0_23logical_xor_kernel_cudaERNS_14TensorIteratorEENKUlvE0_clEvENKUlvE5_clEvEUlffE_EESt5arrayIPcLm2EEEEviT0_T1_ --------------------------
	.section	.nv.constant0._ZN2at6native29vectorized_elementwise_kernelILi4ENS0_13AUnaryFunctorIffbZZZNS0_23logical_xor_kernel_cudaERNS_14TensorIteratorEENKUlvE0_clEvENKUlvE5_clEvEUlffE_EESt5arrayIPcLm2EEEEviT0_T1_,"a",@progbits
	.sectionflags	@""
	.align	4
.nv.constant0._ZN2at6native29vectorized_elementwise_kernelILi4ENS0_13AUnaryFunctorIffbZZZNS0_23logical_xor_kernel_cudaERNS_14TensorIteratorEENKUlvE0_clEvENKUlvE5_clEvEUlffE_EESt5arrayIPcLm2EEEEviT0_T1_:
	.zero		384


//--------------------- .nv.constant0._ZN2at6native29vectorized_elementwise_kernelILi8ENS0_13AUnaryFunctorIffbZZZNS0_23logical_xor_kernel_cudaERNS_14TensorIteratorEENKUlvE0_clEvENKUlvE5_clEvEUlffE_EESt5arrayIPcLm2EEEEviT0_T1_ --------------------------
	.section	.nv.constant0._ZN2at6native29vectorized_elementwise_kernelILi8ENS0_13AUnaryFunctorIffbZZZNS0_23logical_xor_kernel_cudaERNS_14TensorIteratorEENKUlvE0_clEvENKUlvE5_clEvEUlffE_EESt5arrayIPcLm2EEEEviT0_T1_,"a",@progbits
	.sectionflags	@""
	.align	4
.nv.constant0._ZN2at6native29vectorized_elementwise_kernelILi8ENS0_13AUnaryFunctorIffbZZZNS0_23logical_xor_kernel_cudaERNS_14TensorIteratorEENKUlvE0_clEvENKUlvE5_clEvEUlffE_EESt5arrayIPcLm2EEEEviT0_T1_:
	.zero		384


//--------------------- .nv.constant2._ZN2at6native18elementwise_kernelILi128ELi4EZNS0_15gpu_kernel_implINS0_13BinaryFunctorIffbZZZNS0_23logical_xor_kernel_cudaERNS_14TensorIteratorEENKUlvE0_clEvENKUlvE5_clEvEUlffE_EEEEvRNS_18TensorIteratorBaseERKT_EUliE_EEviT1_ --------------------------
	.section	.nv.constant2._ZN2at6native18elementwise_kernelILi128ELi4EZNS0_15gpu_kernel_implINS0_13BinaryFunctorIffbZZZNS0_23logical_xor_kernel_cudaERNS_14TensorIteratorEENKUlvE0_clEvENKUlvE5_clEvEUlffE_EEEEvRNS_18TensorIteratorBaseERKT_EUliE_EEviT1_,"a",@progbits
	.sectionflags	@""
	.align	4
.nv.constant2._ZN2at6native18elementwise_kernelILi128ELi4EZNS0_15gpu_kernel_implINS0_13BinaryFunctorIffbZZZNS0_23logical_xor_kernel_cudaERNS_14TensorIteratorEENKUlvE0_clEvENKUlvE5_clEvEUlffE_EEEEvRNS_18TensorIteratorBaseERKT_EUliE_EEviT1_:
        /*0000*/ 	.byte	0x00, 0x00, 0x00, 0xf0, 0xff, 0xff, 0x0f, 0x38


//--------------------- .nv.constant0._ZN2at6native18elementwise_kernelILi128ELi4EZNS0_15gpu_kernel_implINS0_13BinaryFunctorIffbZZZNS0_23logical_xor_kernel_cudaERNS_14TensorIteratorEENKUlvE0_clEvENKUlvE5_clEvEUlffE_EEEEvRNS_18TensorIteratorBaseERKT_EUliE_EEviT1_ --------------------------
	.section	.nv.constant0._ZN2at6native18elementwise_kernelILi128ELi4EZNS0_15gpu_kernel_implINS0_13BinaryFunctorIffbZZZNS0_23logical_xor_kernel_cudaERNS_14TensorIteratorEENKUlvE0_clEvENKUlvE5_clEvEUlffE_EEEEvRNS_18TensorIteratorBaseERKT_EUliE_EEviT1_,"a",@progbits
	.sectionflags	@""
	.align	4
.nv.constant0._ZN2at6native18elementwise_kernelILi128ELi4EZNS0_15gpu_kernel_implINS0_13BinaryFunctorIffbZZZNS0_23logical_xor_kernel_cudaERNS_14TensorIteratorEENKUlvE0_clEvENKUlvE5_clEvEUlffE_EEEEvRNS_18TensorIteratorBaseERKT_EUliE_EEviT1_:
	.zero		1008


//--------------------- .nv.constant2._ZN2at6native27unrolled_elementwise_kernelINS0_13BinaryFunctorIffbZZZNS0_23logical_xor_kernel_cudaERNS_14TensorIteratorEENKUlvE0_clEvENKUlvE5_clEvEUlffE_EESt5arrayIPcLm3EELi4E23TrivialOffsetCalculatorILi2EjESC_ILi1EjENS0_6memory12LoadWithCastILi2EEENSF_13StoreWithCastILi1EEEEEviT_T0_T2_T3_T4_T5_ --------------------------
	.section	.nv.constant2._ZN2at6native27unrolled_elementwise_kernelINS0_13BinaryFunctorIffbZZZNS0_23logical_xor_kernel_cudaERNS_14TensorIteratorEENKUlvE0_clEvENKUlvE5_clEvEUlffE_EESt5arrayIPcLm3EELi4E23TrivialOffsetCalculatorILi2EjESC_ILi1EjENS0_6memory12LoadWithCastILi2EEENSF_13StoreWithCastILi1EEEEEviT_T0_T2_T3_T4_T5_,"a",@progbits
	.sectionflags	@""
	.align	4
.nv.constant2._ZN2at6native27unrolled_elementwise_kernelINS0_13BinaryFunctorIffbZZZNS0_23logical_xor_kernel_cudaERNS_14TensorIteratorEENKUlvE0_clEvENKUlvE5_clEvEUlffE_EESt5arrayIPcLm3EELi4E23TrivialOffsetCalculatorILi2EjESC_ILi1EjENS0_6memory12LoadWithCastILi2EEENSF_13StoreWithCastILi1EEEEEviT_T0_T2_T3_T4_T5_:
        /*0000*/ 	.byte	0x00, 0x00, 0x00, 0xf0, 0xff, 0xff, 0x0f, 0x38


//--------------------- .nv.constant0._ZN2at6native27unrolled_elementwise_kernelINS0_13BinaryFunctorIffbZZZNS0_23logical_xor_kernel_cudaERNS_14TensorIteratorEENKUlvE0_clEvENKUlvE5_clEvEUlffE_EESt5arrayIPcLm3EELi4E23TrivialOffsetCalculatorILi2EjESC_ILi1EjENS0_6memory12LoadWithCastILi2EEENSF_13StoreWithCastILi1EEEEEviT_T0_T2_T3_T4_T5_ --------------------------
	.section	.nv.constant0._ZN2at6native27unrolled_elementwise_kernelINS0_13BinaryFunctorIffbZZZNS0_23logical_xor_kernel_cudaERNS_14TensorIteratorEENKUlvE0_clEvENKUlvE5_clEvEUlffE_EESt5arrayIPcLm3EELi4E23TrivialOffsetCalculatorILi2EjESC_ILi1EjENS0_6memory12LoadWithCastILi2EEENSF_13StoreWithCastILi1EEEEEviT_T0_T2_T3_T4_T5_,"a",@progbits
	.sectionflags	@""
	.align	4
.nv.constant0._ZN2at6native27unrolled_elementwise_kernelINS0_13BinaryFunctorIffbZZZNS0_23logical_xor_kernel_cudaERNS_14TensorIteratorEENKUlvE0_clEvENKUlvE5_clEvEUlffE_EESt5arrayIPcLm3EELi4E23TrivialOffsetCalculatorILi2EjESC_ILi1EjENS0_6memory12LoadWithCastILi2EEENSF_13StoreWithCastILi1EEEEEviT_T0_T2_T3_T4_T5_:
	.zero		408


//--------------------- .nv.constant0._ZN2at6native18elementwise_kernelILi128ELi4EZNS0_22gpu_kernel_impl_nocastINS0_13BinaryFunctorIffbZZZNS0_23logical_xor_kernel_cudaERNS_14TensorIteratorEENKUlvE0_clEvENKUlvE5_clEvEUlffE_EEEEvRNS_18TensorIteratorBaseERKT_EUliE_EEviT1_ --------------------------
	.section	.nv.constant0._ZN2at6native18elementwise_kernelILi128ELi4EZNS0_22gpu_kernel_impl_nocastINS0_13BinaryFunctorIffbZZZNS0_23logical_xor_kernel_cudaERNS_14TensorIteratorEENKUlvE0_clEvENKUlvE5_clEvEUlffE_EEEEvRNS_18TensorIteratorBaseERKT_EUliE_EEviT1_,"a",@progbits
	.sectionflags	@""
	.align	4
.nv.constant0._ZN2at6native18elementwise_kernelILi128ELi4EZNS0_22gpu_kernel_impl_nocastINS0_13BinaryFunctorIffbZZZNS0_23logical_xor_kernel_cudaERNS_14TensorIteratorEENKUlvE0_clEvENKUlvE5_clEvEUlffE_EEEEvRNS_18TensorIteratorBaseERKT_EUliE_EEviT1_:
	.zero		1008


//--------------------- .nv.constant0._ZN2at6native27unrolled_elementwise_kernelINS0_13BinaryFunctorIffbZZZNS0_23logical_xor_kernel_cudaERNS_14TensorIteratorEENKUlvE0_clEvENKUlvE5_clEvEUlffE_EESt5arrayIPcLm3EELi4E23TrivialOffsetCalculatorILi2EjESC_ILi1EjENS0_6memory15LoadWithoutCastENSF_16StoreWithoutCastEEEviT_T0_T2_T3_T4_T5_ --------------------------
	.section	.nv.constant0._ZN2at6native27unrolled_elementwise_kernelINS0_13BinaryFunctorIffbZZZNS0_23logical_xor_kernel_cudaERNS_14TensorIteratorEENKUlvE0_clEvENKUlvE5_clEvEUlffE_EESt5arrayIPcLm3EELi4E23TrivialOffsetCalculatorILi2EjESC_ILi1EjENS0_6memory15LoadWithoutCastENSF_16StoreWithoutCastEEEviT_T0_T2_T3_T4_T5_,"a",@progbits
	.sectionflags	@""
	.align	4
.nv.constant0._ZN2at6native27unrolled_elementwise_kernelINS0_13BinaryFunctorIffbZZZNS0_23logical_xor_kernel_cudaERNS_14TensorIteratorEENKUlvE0_clEvENKUlvE5_clEvEUlffE_EESt5arrayIPcLm3EELi4E23TrivialOffsetCalculatorILi2EjESC_ILi1EjENS0_6memory15LoadWithoutCastENSF_16StoreWithoutCastEEEviT_T0_T2_T3_T4_T5_:
	.zero		388


//--------------------- .nv.constant0._ZN2at6native29vectorized_elementwise_kernelILi2ENS0_13BinaryFunctorIffbZZZNS0_23logical_xor_kernel_cudaERNS_14TensorIteratorEENKUlvE0_clEvENKUlvE5_clEvEUlffE_EESt5arrayIPcLm3EEEEviT0_T1_ --------------------------
	.section	.nv.constant0._ZN2at6native29vectorized_elementwise_kernelILi2ENS0_13BinaryFunctorIffbZZZNS0_23logical_xor_kernel_cudaERNS_14TensorIteratorEENKUlvE0_clEvENKUlvE5_clEvEUlffE_EESt5arrayIPcLm3EEEEviT0_T1_,"a",@progbits
	.sectionflags	@""
	.align	4
.nv.constant0._ZN2at6native29vectorized_elementwise_kernelILi2ENS0_13BinaryFunctorIffbZZZNS0_23logical_xor_kernel_cudaERNS_14TensorIteratorEENKUlvE0_clEvENKUlvE5_clEvEUlffE_EESt5arrayIPcLm3EEEEviT0_T1_:
	.zero		384


//--------------------- .nv.constant0._ZN2at6native29vectorized_elementwise_kernelILi4ENS0_13BinaryFunctorIffbZZZNS0_23logical_xor_kernel_cudaERNS_14TensorIteratorEENKUlvE0_clEvENKUlvE5_clEvEUlffE_EESt5arrayIPcLm3EEEEviT0_T1_ --------------------------
	.section	.nv.constant0._ZN2at6native29vectorized_elementwise_kernelILi4ENS0_13BinaryFunctorIffbZZZNS0_23logical_xor_kernel_cudaERNS_14TensorIteratorEENKUlvE0_clEvENKUlvE5_clEvEUlffE_EESt5arrayIPcLm3EEEEviT0_T1_,"a",@progbits
	.sectionflags	@""
	.align	4
.nv.constant0._ZN2at6native29vectorized_elementwise_kernelILi4ENS0_13BinaryFunctorIffbZZZNS0_23logical_xor_kernel_cudaERNS_14TensorIteratorEENKUlvE0_clEvENKUlvE5_clEvEUlffE_EESt5arrayIPcLm3EEEEviT0_T1_:
	.zero		384


//--------------------- .nv.constant0._ZN2at6native29vectorized_elementwise_kernelILi8ENS0_13BinaryFunctorIffbZZZNS0_23logical_xor_kernel_cudaERNS_14TensorIteratorEENKUlvE0_clEvENKUlvE5_clEvEUlffE_EESt5arrayIPcLm3EEEEviT0_T1_ --------------------------
	.section	.nv.constant0._ZN2at6native29vectorized_elementwise_kernelILi8ENS0_13BinaryFunctorIffbZZZNS0_23logical_xor_kernel_cudaERNS_14TensorIteratorEENKUlvE0_clEvENKUlvE5_clEvEUlffE_EESt5arrayIPcLm3EEEEviT0_T1_,"a",@progbits
	.sectionflags	@""
	.align	4
.nv.constant0._ZN2at6native29vectorized_elementwise_kernelILi8ENS0_13BinaryFunctorIffbZZZNS0_23logical_xor_kernel_cudaERNS_14TensorIteratorEENKUlvE0_clEvENKUlvE5_clEvEUlffE_EESt5arrayIPcLm3EEEEviT0_T1_:
	.zero		384


//--------------------- .nv.constant0._ZN2at6native18elementwise_kernelILi128ELi4EZNS0_15gpu_kernel_implINS0_13AUnaryFunctorIddbZZZNS0_23logical_xor_kernel_cudaERNS_14TensorIteratorEENKUlvE0_clEvENKUlvE4_clEvEUlddE_EEEEvRNS_18TensorIteratorBaseERKT_EUliE_EEviT1_ --------------------------
	.section	.nv.constant0._ZN2at6native18elementwise_kernelILi128ELi4EZNS0_15gpu_kernel_implINS0_13AUnaryFunctorIddbZZZNS0_23logical_xor_kernel_cudaERNS_14TensorIteratorEENKUlvE0_clEvENKUlvE4_clEvEUlddE_EEEEvRNS_18TensorIteratorBaseERKT_EUliE_EEviT1_,"a",@progbits
	.sectionflags	@""
	.align	4
.nv.constant0._ZN2at6native18elementwise_kernelILi128ELi4EZNS0_15gpu_kernel_implINS0_13AUnaryFunctorIddbZZZNS0_23logical_xor_kernel_cudaERNS_14TensorIteratorEENKUlvE0_clEvENKUlvE4_clEvEUlddE_EEEEvRNS_18TensorIteratorBaseERKT_EUliE_EEviT1_:
	.zero		912


//--------------------- .nv.constant0._ZN2at6native27unrolled_elementwise_kernelINS0_13AUnaryFunctorIddbZZZNS0_23logical_xor_kernel_cudaERNS_14TensorIteratorEENKUlvE0_clEvENKUlvE4_clEvEUlddE_EESt5arrayIPcLm2EELi4E23TrivialOffsetCalculatorILi1EjESD_NS0_6memory12LoadWithCastILi1EEENSE_13StoreWithCastILi1EEEEEviT_T0_T2_T3_T4_T5_ --------------------------
	.section	.nv.constant0._ZN2at6native27unrolled_elementwise_kernelINS0_13AUnaryFunctorIddbZZZNS0_23logical_xor_kernel_cudaERNS_14TensorIteratorEENKUlvE0_clEvENKUlvE4_clEvEUlddE_EESt5arrayIPcLm2EELi4E23TrivialOffsetCalculatorILi1EjESD_NS0_6memory12LoadWithCastILi1EEENSE_13StoreWithCastILi1EEEEEviT_T0_T2_T3_T4_T5_,"a",@progbits
	.sectionflags	@""
	.align	4
.nv.constant0._ZN2at6native27unrolled_elementwise_kernelINS0_13AUnaryFunctorIddbZZZNS0_23logical_xor_kernel_cudaERNS_14TensorIteratorEENKUlvE0_clEvENKUlvE4_clEvEUlddE_EESt5arrayIPcLm2EELi4E23TrivialOffsetCalculatorILi1EjESD_NS0_6memory12LoadWithCastILi1EEENSE_13StoreWithCastILi1EEEEEviT_T0_T2_T3_T4_T5_:
	.zero		412


//--------------------- .nv.constant0._ZN2at6native18elementwise_kernelILi128ELi4EZNS0_22gpu_kernel_impl_nocastINS0_13AUnaryFunctorIddbZZZNS0_23logical_xor_kernel_cudaERNS_14TensorIteratorEENKUlvE0_clEvENKUlvE4_clEvEUlddE_EEEEvRNS_18TensorIteratorBaseERKT_EUliE_EEviT1_ --------------------------
	.section	.nv.constant0._ZN2at6native18elementwise_kernelILi128ELi4EZNS0_22gpu_kernel_impl_nocastINS0_13AUnaryFunctorIddbZZZNS0_23logical_xor_kernel_cudaERNS_14TensorIteratorEENKUlvE0_clEvENKUlvE4_clEvEUlddE_EEEEvRNS_18TensorIteratorBaseERKT_EUliE_EEviT1_,"a",@progbits
	.sectionflags	@""
	.align	4
.nv.constant0._ZN2at6native18elementwise_kernelILi128ELi4EZNS0_22gpu_kernel_impl_nocastINS0_13AUnaryFunctorIddbZZZNS0_23logical_xor_kernel_cudaERNS_14TensorIteratorEENKUlvE0_clEvENKUlvE4_clEvEUlddE_EEEEvRNS_18TensorIteratorBaseERKT_EUliE_EEviT1_:
	.zero		904


//--------------------- .nv.constant0._ZN2at6native27unrolled_elementwise_kernelINS0_13AUnaryFunctorIddbZZZNS0_23logical_xor_kernel_cudaERNS_14TensorIteratorEENKUlvE0_clEvENKUlvE4_clEvEUlddE_EESt5arrayIPcLm2EELi4E23TrivialOffsetCalculatorILi1EjESD_NS0_6memory15LoadWithoutCastENSE_16StoreWithoutCastEEEviT_T0_T2_T3_T4_T5_ --------------------------
	.section	.nv.constant0._ZN2at6native27unrolled_elementwise_kernelINS0_13AUnaryFunctorIddbZZZNS0_23logical_xor_kernel_cudaERNS_14TensorIteratorEENKUlvE0_clEvENKUlvE4_clEvEUlddE_EESt5arrayIPcLm2EELi4E23TrivialOffsetCalculatorILi1EjESD_NS0_6memory15LoadWithoutCastENSE_16StoreWithoutCastEEEviT_T0_T2_T3_T4_T5_,"a",@progbits
	.sectionflags	@""
	.align	4
.nv.constant0._ZN2at6native27unrolled_elementwise_kernelINS0_13AUnaryFunctorIddbZZZNS0_23logical_xor_kernel_cudaERNS_14TensorIteratorEENKUlvE0_clEvENKUlvE4_clEvEUlddE_EESt5arrayIPcLm2EELi4E23TrivialOffsetCalculatorILi1EjESD_NS0_6memory15LoadWithoutCastENSE_16StoreWithoutCastEEEviT_T0_T2_T3_T4_T5_:
	.zero		396


//--------------------- .nv.constant0._ZN2at6native29vectorized_elementwise_kernelILi2ENS0_13AUnaryFunctorIddbZZZNS0_23logical_xor_kernel_cudaERNS_14TensorIteratorEENKUlvE0_clEvENKUlvE4_clEvEUlddE_EESt5arrayIPcLm2EEEEviT0_T1_ --------------------------
	.section	.nv.constant0._ZN2at6native29vectorized_elementwise_kernelILi2ENS0_13AUnaryFunctorIddbZZZNS0_23logical_xor_kernel_cudaERNS_14TensorIteratorEENKUlvE0_clEvENKUlvE4_clEvEUlddE_EESt5arrayIPcLm2EEEEviT0_T1_,"a",@progbits
	.sectionflags	@""
	.align	4
.nv.constant0._ZN2at6native29vectorized_elementwise_kernelILi2ENS0_13AUnaryFunctorIddbZZZNS0_23logical_xor_kernel_cudaERNS_14TensorIteratorEENKUlvE0_clEvENKUlvE4_clEvEUlddE_EESt5arrayIPcLm2EEEEviT0_T1_:
	.zero		392


//--------------------- .nv.constant0._ZN2at6native29vectorized_elementwise_kernelILi4ENS0_13AUnaryFunctorIddbZZZNS0_23logical_xor_kernel_cudaERNS_14TensorIteratorEENKUlvE0_clEvENKUlvE4_clEvEUlddE_EESt5arrayIPcLm2EEEEviT0_T1_ --------------------------
	.section	.nv.constant0._ZN2at6native29vectorized_elementwise_kernelILi4ENS0_13AUnaryFunctorIddbZZZNS0_23logical_xor_kernel_cudaERNS_14TensorIteratorEENKUlvE0_clEvENKUlvE4_clEvEUlddE_EESt5arrayIPcLm2EEEEviT0_T1_,"a",@progbits
	.sectionflags	@""
	.align	4
.nv.constant0._ZN2at6native29vectorized_elementwise_kernelILi4ENS0_13AUnaryFunctorIddbZZZNS0_23logical_xor_kernel_cudaERNS_14TensorIteratorEENKUlvE0_clEvENKUlvE4_clEvEUlddE_EESt5arrayIPcLm2EEEEviT0_T1_:
	.zero		392


//--------------------- .nv.constant0._ZN2at6native29vectorized_elementwise_kernelILi8ENS0_13AUnaryFunctorIddbZZZNS0_23logical_xor_kernel_cudaERNS_14TensorIteratorEENKUlvE0_clEvENKUlvE4_clEvEUlddE_EESt5arrayIPcLm2EEEEviT0_T1_ --------------------------
	.section	.nv.constant0._ZN2at6native29vectorized_elementwise_kernelILi8ENS0_13AUnaryFunctorIddbZZZNS0_23logical_xor_kernel_cudaERNS_14TensorIteratorEENKUlvE0_clEvENKUlvE4_clEvEUlddE_EESt5arrayIPcLm2EEEEviT0_T1_,"a",@progbits
	.sectionflags	@""
	.align	4
.nv.constant0._ZN2at6native29vectorized_elementwise_kernelILi8ENS0_13AUnaryFunctorIddbZZZNS0_23logical_xor_kernel_cudaERNS_14TensorIteratorEENKUlvE0_clEvENKUlvE4_clEvEUlddE_EESt5arrayIPcLm2EEEEviT0_T1_:
	.zero		392


//--------------------- .nv.constant0._ZN2at6native18elementwise_kernelILi128ELi4EZNS0_15gpu_kernel_implINS0_13BinaryFunctorIddbZZZNS0_23logical_xor_kernel_cudaERNS_14TensorIteratorEENKUlvE0_clEvENKUlvE4_clEvEUlddE_EEEEvRNS_18TensorIteratorBaseERKT_EUliE_EEviT1_ --------------------------
	.section	.nv.constant0._ZN2at6native18elementwise_kernelILi128ELi4EZNS0_15gpu_kernel_implINS0_13BinaryFunctorIddbZZZNS0_23logical_xor_kernel_cudaERNS_14TensorIteratorEENKUlvE0_clEvENKUlvE4_clEvEUlddE_EEEEvRNS_18TensorIteratorBaseERKT_EUliE_EEviT1_,"a",@progbits
	.sectionflags	@""
	.align	4
.nv.constant0._ZN2at6native18elementwise_kernelILi128ELi4EZNS0_15gpu_kernel_implINS0_13BinaryFunctorIddbZZZNS0_23logical_xor_kernel_cudaERNS_14TensorIteratorEENKUlvE0_clEvENKUlvE4_clEvEUlddE_EEEEvRNS_18TensorIteratorBaseERKT_EUliE_EEviT1_:
	.zero		1008


//--------------------- .nv.constant0._ZN2at6native27unrolled_elementwise_kernelINS0_13BinaryFunctorIddbZZZNS0_23logical_xor_kernel_cudaERNS_14TensorIteratorEENKUlvE0_clEvENKUlvE4_clEvEUlddE_EESt5arrayIPcLm3EELi4E23TrivialOffsetCalculatorILi2EjESC_ILi1EjENS0_6memory12LoadWithCastILi2EEENSF_13StoreWithCastILi1EEEEEviT_T0_T2_T3_T4_T5_ --------------------------
	.section	.nv.constant0._ZN2at6native27unrolled_elementwise_kernelINS0_13BinaryFunctorIddbZZZNS0_23logical_xor_kernel_cudaERNS_14TensorIteratorEENKUlvE0_clEvENKUlvE4_clEvEUlddE_EESt5arrayIPcLm3EELi4E23TrivialOffsetCalculatorILi2EjESC_ILi1EjENS0_6memory12LoadWithCastILi2EEENSF_13StoreWithCastILi1EEEEEviT_T0_T2_T3_T4_T5_,"a",@progbits
	.sectionflags	@""
	.align	4
.nv.constant0._ZN2at6native27unrolled_elementwise_kernelINS0_13BinaryFunctorIddbZZZNS0_23logical_xor_kernel_cudaERNS_14TensorIteratorEENKUlvE0_clEvENKUlvE4_clEvEUlddE_EESt5arrayIPcLm3EELi4E23TrivialOffsetCalculatorILi2EjESC_ILi1EjENS0_6memory12LoadWithCastILi2EEENSF_13StoreWithCastILi1EEEEEviT_T0_T2_T3_T4_T5_:
	.zero		408


//--------------------- .nv.constant0._ZN2at6native18elementwise_kernelILi128ELi4EZNS0_22gpu_kernel_impl_nocastINS0_13BinaryFunctorIddbZZZNS0_23logical_xor_kernel_cudaERNS_14TensorIteratorEENKUlvE0_clEvENKUlvE4_clEvEUlddE_EEEEvRNS_18TensorIteratorBaseERKT_EUliE_EEviT1_ --------------------------
	.section	.nv.constant0._ZN2at6native18elementwise_kernelILi128ELi4EZNS0_22gpu_kernel_impl_nocastINS0_13BinaryFunctorIddbZZZNS0_23logical_xor_kernel_cudaERNS_14TensorIteratorEENKUlvE0_clEvENKUlvE4_clEvEUlddE_EEEEvRNS_18TensorIteratorBaseERKT_EUliE_EEviT1_,"a",@progbits
	.sectionflags	@""
	.align	4
.nv.constant0._ZN2at6native18elementwise_kernelILi128ELi4EZNS0_22gpu_kernel_impl_nocastINS0_13BinaryFunctorIddbZZZNS0_23logical_xor_kernel_cudaERNS_14TensorIteratorEENKUlvE0_clEvENKUlvE4_clEvEUlddE_EEEEvRNS_18TensorIteratorBaseERKT_EUliE_EEviT1_:
	.zero		1008


//--------------------- .nv.constant0._ZN2at6native27unrolled_elementwise_kernelINS0_13BinaryFunctorIddbZZZNS0_23logical_xor_kernel_cudaERNS_14TensorIteratorEENKUlvE0_clEvENKUlvE4_clEvEUlddE_EESt5arrayIPcLm3EELi4E23TrivialOffsetCalculatorILi2EjESC_ILi1EjENS0_6memory15LoadWithoutCastENSF_16StoreWithoutCastEEEviT_T0_T2_T3_T4_T5_ --------------------------
	.section	.nv.constant0._ZN2at6native27unrolled_elementwise_kernelINS0_13BinaryFunctorIddbZZZNS0_23logical_xor_kernel_cudaERNS_14TensorIteratorEENKUlvE0_clEvENKUlvE4_clEvEUlddE_EESt5arrayIPcLm3EELi4E23TrivialOffsetCalculatorILi2EjESC_ILi1EjENS0_6memory15LoadWithoutCastENSF_16StoreWithoutCastEEEviT_T0_T2_T3_T4_T5_,"a",@progbits
	.sectionflags	@""
	.align	4
.nv.constant0._ZN2at6native27unrolled_elementwise_kernelINS0_13BinaryFunctorIddbZZZNS0_23logical_xor_kernel_cudaERNS_14TensorIteratorEENKUlvE0_clEvENKUlvE4_clEvEUlddE_EESt5arrayIPcLm3EELi4E23TrivialOffsetCalculatorILi2EjESC_ILi1EjENS0_6memory15LoadWithoutCastENSF_16StoreWithoutCastEEEviT_T0_T2_T3_T4_T5_:
	.zero		388


//--------------------- .nv.constant0._ZN2at6native29vectorized_elementwise_kernelILi2ENS0_13BinaryFunctorIddbZZZNS0_23logical_xor_kernel_cudaERNS_14TensorIteratorEENKUlvE0_clEvENKUlvE4_clEvEUlddE_EESt5arrayIPcLm3EEEEviT0_T1_ --------------------------
	.section	.nv.constant0._ZN2at6native29vectorized_elementwise_kernelILi2ENS0_13BinaryFunctorIddbZZZNS0_23logical_xor_kernel_cudaERNS_14TensorIteratorEENKUlvE0_clEvENKUlvE4_clEvEUlddE_EESt5arrayIPcLm3EEEEviT0_T1_,"a",@progbits
	.sectionflags	@""
	.align	4
.nv.constant0._ZN2at6native29vectorized_elementwise_kernelILi2ENS0_13BinaryFunctorIddbZZZNS0_23logical_xor_kernel_cudaERNS_14TensorIteratorEENKUlvE0_clEvENKUlvE4_clEvEUlddE_EESt5arrayIPcLm3EEEEviT0_T1_:
	.zero		384


//--------------------- .nv.constant0._ZN2at6native29vectorized_elementwise_kernelILi4ENS0_13BinaryFunctorIddbZZZNS0_23logical_xor_kernel_cudaERNS_14TensorIteratorEENKUlvE0_clEvENKUlvE4_clEvEUlddE_EESt5arrayIPcLm3EEEEviT0_T1_ --------------------------
	.section	.nv.constant0._ZN2at6native29vectorized_elementwise_kernelILi4ENS0_13BinaryFunctorIddbZZZNS0_23logical_xor_kernel_cudaERNS_14TensorIteratorEENKUlvE0_clEvENKUlvE4_clEvEUlddE_EESt5arrayIPcLm3EEEEviT0_T1_,"a",@progbits
	.sectionflags	@""
	.align	4
.nv.constant0._ZN2at6native29vectorized_elementwise_kernelILi4ENS0_13BinaryFunctorIddbZZZNS0_23logical_xor_kernel_cudaERNS_14TensorIteratorEENKUlvE0_clEvENKUlvE4_clEvEUlddE_EESt5arrayIPcLm3EEEEviT0_T1_:
	.zero		384


//--------------------- .nv.constant0._ZN2at6native29vectorized_elementwise_kernelILi8ENS0_13BinaryFunctorIddbZZZNS0_23logical_xor_kernel_cudaERNS_14TensorIteratorEENKUlvE0_clEvENKUlvE4_clEvEUlddE_EESt5arrayIPcLm3EEEEviT0_T1_ --------------------------
	.section	.nv.constant0._ZN2at6native29vectorized_elementwise_kernelILi8ENS0_13BinaryFunctorIddbZZZNS0_23logical_xor_kernel_cudaERNS_14TensorIteratorEENKUlvE0_clEvENKUlvE4_clEvEUlddE_EESt5arrayIPcLm3EEEEviT0_T1_,"a",@progbits
	.sectionflags	@""
	.align	4
.nv.constant0._ZN2at6native29vectorized_elementwise_kernelILi8ENS0_13BinaryFunctorIddbZZZNS0_23logical_xor_kernel_cudaERNS_14TensorIteratorEENKUlvE0_clEvENKUlvE4_clEvEUlddE_EESt5arrayIPcLm3EEEEviT0_T1_:
	.zero		384


//--------------------- .nv.constant0._ZN2at6native18elementwise_kernelILi128ELi4EZNS0_15gpu_kernel_implINS0_13AUnaryFunctorIssbZZZNS0_23logical_xor_kernel_cudaERNS_14TensorIteratorEENKUlvE0_clEvENKUlvE3_clEvEUlssE_EEEEvRNS_18TensorIteratorBaseERKT_EUliE_EEviT1_ --------------------------
	.section	.nv.constant0._ZN2at6native18elementwise_kernelILi128ELi4EZNS0_15gpu_kernel_implINS0_13AUnaryFunctorIssbZZZNS0_23logical_xor_kernel_cudaERNS_14TensorIteratorEENKUlvE0_clEvENKUlvE3_clEvEUlssE_EEEEvRNS_18TensorIteratorBaseERKT_EUliE_EEviT1_,"a",@progbits
	.sectionflags	@""
	.align	4
.nv.constant0._ZN2at6native18elementwise_kernelILi128ELi4EZNS0_15gpu_kernel_implINS0_13AUnaryFunctorIssbZZZNS0_23logical_xor_kernel_cudaERNS_14TensorIteratorEENKUlvE0_clEvENKUlvE3_clEvEUlssE_EEEEvRNS_18TensorIteratorBaseERKT_EUliE_EEviT1_:
	.zero		896


//--------------------- .nv.constant0._ZN2at6native27unrolled_elementwise_kernelINS0_13AUnaryFunctorIssbZZZNS0_23logical_xor_kernel_cudaERNS_14TensorIteratorEENKUlvE0_clEvENKUlvE3_clEvEUlssE_EESt5arrayIPcLm2EELi4E23TrivialOffsetCalculatorILi1EjESD_NS0_6memory12LoadWithCastILi1EEENSE_13StoreWithCastILi1EEEEEviT_T0_T2_T3_T4_T5_ --------------------------
	.section	.nv.constant0._ZN2at6native27unrolled_elementwise_kernelINS0_13AUnaryFunctorIssbZZZNS0_23logical_xor_kernel_cudaERNS_14TensorIteratorEENKUlvE0_clEvENKUlvE3_clEvEUlssE_EESt5arrayIPcLm2EELi4E23TrivialOffsetCalculatorILi1EjESD_NS0_6memory12LoadWithCastILi1EEENSE_13StoreWithCastILi1EEEEEviT_T0_T2_T3_T4_T5_,"a",@progbits
	.sectionflags	@""
	.align	4
.nv.constant0._ZN2at6native27unrolled_elementwise_kernelINS0_13AUnaryFunctorIssbZZZNS0_23logical_xor_kernel_cudaERNS_14TensorIteratorEENKUlvE0_clEvENKUlvE3_clEvEUlssE_EESt5arrayIPcLm2EELi4E23TrivialOffsetCalculatorILi1EjESD_NS0_6memory12LoadWithCastILi1EEENSE_13StoreWithCastILi1EEEEEviT_T0_T2_T3_T4_T5_:
	.zero		396


//--------------------- .nv.constant0._ZN2at6native18elementwise_kernelILi128ELi4EZNS0_22gpu_kernel_impl_nocastINS0_13AUnaryFunctorIssbZZZNS0_23logical_xor_kernel_cudaERNS_14TensorIteratorEENKUlvE0_clEvENKUlvE3_clEvEUlssE_EEEEvRNS_18TensorIteratorBaseERKT_EUliE_EEviT1_ --------------------------
	.section	.nv.constant0._ZN2at6native18elementwise_kernelILi128ELi4EZNS0_22gpu_kernel_impl_nocastINS0_13AUnaryFunctorIssbZZZNS0_23logical_xor_kernel_cudaERNS_14TensorIteratorEENKUlvE0_clEvENKUlvE3_clEvEUlssE_EEEEvRNS_18TensorIteratorBaseERKT_EUliE_EEviT1_,"a",@progbits
	.sectionflags	@""
	.align	4
.nv.constant0._ZN2at6native18elementwise_kernelILi128ELi4EZNS0_22gpu_kernel_impl_nocastINS0_13AUnaryFunctorIssbZZZNS0_23logical_xor_kernel_cudaERNS_14TensorIteratorEENKUlvE0_clEvENKUlvE3_clEvEUlssE_EEEEvRNS_18TensorIteratorBaseERKT_EUliE_EEviT1_:
	.zero		896


//--------------------- .nv.constant0._ZN2at6native27unrolled_elementwise_kernelINS0_13AUnaryFunctorIssbZZZNS0_23logical_xor_kernel_cudaERNS_14TensorIteratorEENKUlvE0_clEvENKUlvE3_clEvEUlssE_EESt5arrayIPcLm2EELi4E23TrivialOffsetCalculatorILi1EjESD_NS0_6memory15LoadWithoutCastENSE_16StoreWithoutCastEEEviT_T0_T2_T3_T4_T5_ --------------------------
	.section	.nv.constant0._ZN2at6native27unrolled_elementwise_kernelINS0_13AUnaryFunctorIssbZZZNS0_23logical_xor_kernel_cudaERNS_14TensorIteratorEENKUlvE0_clEvENKUlvE3_clEvEUlssE_EESt5arrayIPcLm2EELi4E23TrivialOffsetCalculatorILi1EjESD_NS0_6memory15LoadWithoutCastENSE_16StoreWithoutCastEEEviT_T0_T2_T3_T4_T5_,"a",@progbits
	.sectionflags	@""
	.align	4
.nv.constant0._ZN2at6native27unrolled_elementwise_kernelINS0_13AUnaryFunctorIssbZZZNS0_23logical_xor_kernel_cudaERNS_14TensorIteratorEENKUlvE0_clEvENKUlvE3_clEvEUlssE_EESt5arrayIPcLm2EELi4E23TrivialOffsetCalculatorILi1EjESD_NS0_6memory15LoadWithoutCastENSE_16StoreWithoutCastEEEviT_T0_T2_T3_T4_T5_:
	.zero		380


//--------------------- .nv.constant0._ZN2at6native29vectorized_elementwise_kernelILi2ENS0_13AUnaryFunctorIssbZZZNS0_23logical_xor_kernel_cudaERNS_14TensorIteratorEENKUlvE0_clEvENKUlvE3_clEvEUlssE_EESt5arrayIPcLm2EEEEviT0_T1_ --------------------------
	.section	.nv.constant0._ZN2at6native29vectorized_elementwise_kernelILi2ENS0_13AUnaryFunctorIssbZZZNS0_23logical_xor_kernel_cudaERNS_14TensorIteratorEENKUlvE0_clEvENKUlvE3_clEvEUlssE_EESt5arrayIPcLm2EEEEviT0_T1_,"a",@progbits
	.sectionflags	@""
	.align	4
.nv.constant0._ZN2at6native29vectorized_elementwise_kernelILi2ENS0_13AUnaryFunctorIssbZZZNS0_23logical_xor_kernel_cudaERNS_14TensorIteratorEENKUlvE0_clEvENKUlvE3_clEvEUlssE_EESt5arrayIPcLm2EEEEviT0_T1_:
	.zero		376


//--------------------- .nv.constant0._ZN2at6native29vectorized_elementwise_kernelILi4ENS0_13AUnaryFunctorIssbZZZNS0_23logical_xor_kernel_cudaERNS_14TensorIteratorEENKUlvE0_clEvENKUlvE3_clEvEUlssE_EESt5arrayIPcLm2EEEEviT0_T1_ --------------------------
	.section	.nv.constant0._ZN2at6native29vectorized_elementwise_kernelILi4ENS0_13AUnaryFunctorIssbZZZNS0_23logical_xor_kernel_cudaERNS_14TensorIteratorEENKUlvE0_clEvENKUlvE3_clEvEUlssE_EESt5arrayIPcLm2EEEEviT0_T1_,"a",@progbits
	.sectionflags	@""
	.align	4
.nv.constant0._ZN2at6native29vectorized_elementwise_kernelILi4ENS0_13AUnaryFunctorIssbZZZNS0_23logical_xor_kernel_cudaERNS_14TensorIteratorEENKUlvE0_clEvENKUlvE3_clEvEUlssE_EESt5arrayIPcLm2EEEEviT0_T1_:
	.zero		376


//--------------------- .nv.constant0._ZN2at6native29vectorized_elementwise_kernelILi8ENS0_13AUnaryFunctorIssbZZZNS0_23logical_xor_kernel_cudaERNS_14TensorIteratorEENKUlvE0_clEvENKUlvE3_clEvEUlssE_EESt5arrayIPcLm2EEEEviT0_T1_ --------------------------
	.section	.nv.constant0._ZN2at6native29vectorized_elementwise_kernelILi8ENS0_13AUnaryFunctorIssbZZZNS0_23logical_xor_kernel_cudaERNS_14TensorIteratorEENKUlvE0_clEvENKUlvE3_clEvEUlssE_EESt5arrayIPcLm2EEEEviT0_T1_,"a",@progbits
	.sectionflags	@""
	.align	4
.nv.constant0._ZN2at6native29vectorized_elementwise_kernelILi8ENS0_13AUnaryFunctorIssbZZZNS0_23logical_xor_kernel_cudaERNS_14TensorIteratorEENKUlvE0_clEvENKUlvE3_clEvEUlssE_EESt5arrayIPcLm2EEEEviT0_T1_:
	.zero		376


//--------------------- .nv.constant0._ZN2at6native18elementwise_kernelILi128ELi4EZNS0_15gpu_kernel_implINS0_13BinaryFunctorIssbZZZNS0_23logical_xor_kernel_cudaERNS_14TensorIteratorEENKUlvE0_clEvENKUlvE3_clEvEUlssE_EEEEvRNS_18TensorIteratorBaseERKT_EUliE_EEviT1_ --------------------------
	.section	.nv.constant0._ZN2at6native18elementwise_kernelILi128ELi4EZNS0_15gpu_kernel_implINS0_13BinaryFunctorIssbZZZNS0_23logical_xor_kernel_cudaERNS_14TensorIteratorEENKUlvE0_clEvENKUlvE3_clEvEUlssE_EEEEvRNS_18TensorIteratorBaseERKT_EUliE_EEviT1_,"a",@progbits
	.sectionflags	@""
	.align	4
.nv.constant0._ZN2at6native18elementwise_kernelILi128ELi4EZNS0_15gpu_kernel_implINS0_13BinaryFunctorIssbZZZNS0_23logical_xor_kernel_cudaERNS_14TensorIteratorEENKUlvE0_clEvENKUlvE3_clEvEUlssE_EEEEvRNS_18TensorIteratorBaseERKT_EUliE_EEviT1_:
	.zero		1008


//--------------------- .nv.constant0._ZN2at6native27unrolled_elementwise_kernelINS0_13BinaryFunctorIssbZZZNS0_23logical_xor_kernel_cudaERNS_14TensorIteratorEENKUlvE0_clEvENKUlvE3_clEvEUlssE_EESt5arrayIPcLm3EELi4E23TrivialOffsetCalculatorILi2EjESC_ILi1EjENS0_6memory12LoadWithCastILi2EEENSF_13StoreWithCastILi1EEEEEviT_T0_T2_T3_T4_T5_ --------------------------
	.section	.nv.constant0._ZN2at6native27unrolled_elementwise_kernelINS0_13BinaryFunctorIssbZZZNS0_23logical_xor_kernel_cudaERNS_14TensorIteratorEENKUlvE0_clEvENKUlvE3_clEvEUlssE_EESt5arrayIPcLm3EELi4E23TrivialOffsetCalculatorILi2EjESC_ILi1EjENS0_6memory12LoadWithCastILi2EEENSF_13StoreWithCastILi1EEEEEviT_T0_T2_T3_T4_T5_,"a",@progbits
	.sectionflags	@""
	.align	4
.nv.constant0._ZN2at6native27unrolled_elementwise_kernelINS0_13BinaryFunctorIssbZZZNS0_23logical_xor_kernel_cudaERNS_14TensorIteratorEENKUlvE0_clEvENKUlvE3_clEvEUlssE_EESt5arrayIPcLm3EELi4E23TrivialOffsetCalculatorILi2EjESC_ILi1EjENS0_6memory12LoadWithCastILi2EEENSF_13StoreWithCastILi1EEEEEviT_T0_T2_T3_T4_T5_:
	.zero		408


//--------------------- .nv.constant0._ZN2at6native18elementwise_kernelILi128ELi4EZNS0_22gpu_kernel_impl_nocastINS0_13BinaryFunctorIssbZZZNS0_23logical_xor_kernel_cudaERNS_14TensorIteratorEENKUlvE0_clEvENKUlvE3_clEvEUlssE_EEEEvRNS_18TensorIteratorBaseERKT_EUliE_EEviT1_ --------------------------
	.section	.nv.constant0._ZN2at6native18elementwise_kernelILi128ELi4EZNS0_22gpu_kernel_impl_nocastINS0_13BinaryFunctorIssbZZZNS0_23logical_xor_kernel_cudaERNS_14TensorIteratorEENKUlvE0_clEvENKUlvE3_clEvEUlssE_EEEEvRNS_18TensorIteratorBaseERKT_EUliE_EEviT1_,"a",@progbits
	.sectionflags	@""
	.align	4
.nv.constant0._ZN2at6native18elementwise_kernelILi128ELi4EZNS0_22gpu_kernel_impl_nocastINS0_13BinaryFunctorIssbZZZNS0_23logical_xor_kernel_cudaERNS_14TensorIteratorEENKUlvE0_clEvENKUlvE3_clEvEUlssE_EEEEvRNS_18TensorIteratorBaseERKT_EUliE_EEviT1_:
	.zero		1008


//--------------------- .nv.constant0._ZN2at6native27unrolled_elementwise_kernelINS0_13BinaryFunctorIssbZZZNS0_23logical_xor_kernel_cudaERNS_14TensorIteratorEENKUlvE0_clEvENKUlvE3_clEvEUlssE_EESt5arrayIPcLm3EELi4E23TrivialOffsetCalculatorILi2EjESC_ILi1EjENS0_6memory15LoadWithoutCastENSF_16StoreWithoutCastEEEviT_T0_T2_T3_T4_T5_ --------------------------
	.section	.nv.constant0._ZN2at6native27unrolled_elementwise_kernelINS0_13BinaryFunctorIssbZZZNS0_23logical_xor_kernel_cudaERNS_14TensorIteratorEENKUlvE0_clEvENKUlvE3_clEvEUlssE_EESt5arrayIPcLm3EELi4E23TrivialOffsetCalculatorILi2EjESC_ILi1EjENS0_6memory15LoadWithoutCastENSF_16StoreWithoutCastEEEviT_T0_T2_T3_T4_T5_,"a",@progbits
	.sectionflags	@""
	.align	4
.nv.constant0._ZN2at6native27unrolled_elementwise_kernelINS0_13BinaryFunctorIssbZZZNS0_23logical_xor_kernel_cudaERNS_14TensorIteratorEENKUlvE0_clEvENKUlvE3_clEvEUlssE_EESt5arrayIPcLm3EELi4E23TrivialOffsetCalculatorILi2EjESC_ILi1EjENS0_6memory15LoadWithoutCastENSF_16StoreWithoutCastEEEviT_T0_T2_T3_T4_T5_:
	.zero		388


//--------------------- .nv.constant0._ZN2at6native29vectorized_elementwise_kernelILi2ENS0_13BinaryFunctorIssbZZZNS0_23logical_xor_kernel_cudaERNS_14TensorIteratorEENKUlvE0_clEvENKUlvE3_clEvEUlssE_EESt5arrayIPcLm3EEEEviT0_T1_ --------------------------
	.section	.nv.constant0._ZN2at6native29vectorized_elementwise_kernelILi2ENS0_13BinaryFunctorIssbZZZNS0_23logical_xor_kernel_cudaERNS_14TensorIteratorEENKUlvE0_clEvENKUlvE3_clEvEUlssE_EESt5arrayIPcLm3EEEEviT0_T1_,"a",@progbits
	.sectionflags	@""
	.align	4
.nv.constant0._ZN2at6native29vectorized_elementwise_kernelILi2ENS0_13BinaryFunctorIssbZZZNS0_23logical_xor_kernel_cudaERNS_14TensorIteratorEENKUlvE0_clEvENKUlvE3_clEvEUlssE_EESt5arrayIPcLm3EEEEviT0_T1_:
	.zero		384


//--------------------- .nv.constant0._ZN2at6native29vectorized_elementwise_kernelILi4ENS0_13BinaryFunctorIssbZZZNS0_23logical_xor_kernel_cudaERNS_14TensorIteratorEENKUlvE0_clEvENKUlvE3_clEvEUlssE_EESt5arrayIPcLm3EEEEviT0_T1_ --------------------------
	.section	.nv.constant0._ZN2at6native29vectorized_elementwise_kernelILi4ENS0_13BinaryFunctorIssbZZZNS0_23logical_xor_kernel_cudaERNS_14TensorIteratorEENKUlvE0_clEvENKUlvE3_clEvEUlssE_EESt5arrayIPcLm3EEEEviT0_T1_,"a",@progbits
	.sectionflags	@""
	.align	4
.nv.constant0._ZN2at6native29vectorized_elementwise_kernelILi4ENS0_13BinaryFunctorIssbZZZNS0_23logical_xor_kernel_cudaERNS_14TensorIteratorEENKUlvE0_clEvENKUlvE3_clEvEUlssE_EESt5arrayIPcLm3EEEEviT0_T1_:
	.zero		384


//--------------------- .nv.constant0._ZN2at6native29vectorized_elementwise_kernelILi8ENS0_13BinaryFunctorIssbZZZNS0_23logical_xor_kernel_cudaERNS_14TensorIteratorEENKUlvE0_clEvENKUlvE3_clEvEUlssE_EESt5arrayIPcLm3EEEEviT0_T1_ --------------------------
	.section	.nv.constant0._ZN2at6native29vectorized_elementwise_kernelILi8ENS0_13BinaryFunctorIssbZZZNS0_23logical_xor_kernel_cudaERNS_14TensorIteratorEENKUlvE0_clEvENKUlvE3_clEvEUlssE_EESt5arrayIPcLm3EEEEviT0_T1_,"a",@progbits
	.sectionflags	@""
	.align	4
.nv.constant0._ZN2at6native29vectorized_elementwise_kernelILi8ENS0_13BinaryFunctorIssbZZZNS0_23logical_xor_kernel_cudaERNS_14TensorIteratorEENKUlvE0_clEvENKUlvE3_clEvEUlssE_EESt5arrayIPcLm3EEEEviT0_T1_:
	.zero		384


//--------------------- .nv.constant0._ZN2at6native18elementwise_kernelILi128ELi4EZNS0_15gpu_kernel_implINS0_13AUnaryFunctorIllbZZZNS0_23logical_xor_kernel_cudaERNS_14TensorIteratorEENKUlvE0_clEvENKUlvE2_clEvEUlllE_EEEEvRNS_18TensorIteratorBaseERKT_EUliE_EEviT1_ --------------------------
	.section	.nv.constant0._ZN2at6native18elementwise_kernelILi128ELi4EZNS0_15gpu_kernel_implINS0_13AUnaryFunctorIllbZZZNS0_23logical_xor_kernel_cudaERNS_14TensorIteratorEENKUlvE0_clEvENKUlvE2_clEvEUlllE_EEEEvRNS_18TensorIteratorBaseERKT_EUliE_EEviT1_,"a",@progbits
	.sectionflags	@""
	.align	4
.nv.constant0._ZN2at6native18elementwise_kernelILi128ELi4EZNS0_15gpu_kernel_implINS0_13AUnaryFunctorIllbZZZNS0_23logical_xor_kernel_cudaERNS_14TensorIteratorEENKUlvE0_clEvENKUlvE2_clEvEUlllE_EEEEvRNS_18TensorIteratorBaseERKT_EUliE_EEviT1_:
	.zero		912


//--------------------- .nv.constant0._ZN2at6native27unrolled_elementwise_kernelINS0_13AUnaryFunctorIllbZZZNS0_23logical_xor_kernel_cudaERNS_14TensorIteratorEENKUlvE0_clEvENKUlvE2_clEvEUlllE_EESt5arrayIPcLm2EELi4E23TrivialOffsetCalculatorILi1EjESD_NS0_6memory12LoadWithCastILi1EEENSE_13StoreWithCastILi1EEEEEviT_T0_T2_T3_T4_T5_ --------------------------
	.section	.nv.constant0._ZN2at6native27unrolled_elementwise_kernelINS0_13AUnaryFunctorIllbZZZNS0_23logical_xor_kernel_cudaERNS_14TensorIteratorEENKUlvE0_clEvENKUlvE2_clEvEUlllE_EESt5arrayIPcLm2EELi4E23TrivialOffsetCalculatorILi1EjESD_NS0_6memory12LoadWithCastILi1EEENSE_13StoreWithCastILi1EEEEEviT_T0_T2_T3_T4_T5_,"a",@progbits
	.sectionflags	@""
	.align	4
.nv.constant0._ZN2at6native27unrolled_elementwise_kernelINS0_13AUnaryFunctorIllbZZZNS0_23logical_xor_kernel_cudaERNS_14TensorIteratorEENKUlvE0_clEvENKUlvE2_clEvEUlllE_EESt5arrayIPcLm2EELi4E23TrivialOffsetCalculatorILi1EjESD_NS0_6memory12LoadWithCastILi1EEENSE_13StoreWithCastILi1EEEEEviT_T0_T2_T3_T4_T5_:
	.zero		412


//--------------------- .nv.constant0._ZN2at6native18elementwise_kernelILi128ELi4EZNS0_22gpu_kernel_impl_nocastINS0_13AUnaryFunctorIllbZZZNS0_23logical_xor_kernel_cudaERNS_14TensorIteratorEENKUlvE0_clEvENKUlvE2_clEvEUlllE_EEEEvRNS_18TensorIteratorBaseERKT_EUliE_EEviT1_ --------------------------
	.section	.nv.constant0._ZN2at6native18elementwise_kernelILi128ELi4EZNS0_22gpu_kernel_impl_nocastINS0_13AUnaryFunctorIllbZZZNS0_23logical_xor_kernel_cudaERNS_14TensorIteratorEENKUlvE0_clEvENKUlvE2_clEvEUlllE_EEEEvRNS_18TensorIteratorBaseERKT_EUliE_EEviT1_,"a",@progbits
	.sectionflags	@""
	.align	4
.nv.constant0._ZN2at6native18elementwise_kernelILi128ELi4EZNS0_22gpu_kernel_impl_nocastINS0_13AUnaryFunctorIllbZZZNS0_23logical_xor_kernel_cudaERNS_14TensorIteratorEENKUlvE0_clEvENKUlvE2_clEvEUlllE_EEEEvRNS_18TensorIteratorBaseERKT_EUliE_EEviT1_:
	.zero		904


//--------------------- .nv.constant0._ZN2at6native27unrolled_elementwise_kernelINS0_13AUnaryFunctorIllbZZZNS0_23logical_xor_kernel_cudaERNS_14TensorIteratorEENKUlvE0_clEvENKUlvE2_clEvEUlllE_EESt5arrayIPcLm2EELi4E23TrivialOffsetCalculatorILi1EjESD_NS0_6memory15LoadWithoutCastENSE_16StoreWithoutCastEEEviT_T0_T2_T3_T4_T5_ --------------------------
	.section	.nv.constant0._ZN2at6native27unrolled_elementwise_kernelINS0_13AUnaryFunctorIllbZZZNS0_23logical_xor_kernel_cudaERNS_14TensorIteratorEENKUlvE0_clEvENKUlvE2_clEvEUlllE_EESt5arrayIPcLm2EELi4E23TrivialOffsetCalculatorILi1EjESD_NS0_6memory15LoadWithoutCastENSE_16StoreWithoutCastEEEviT_T0_T2_T3_T4_T5_,"a",@progbits
	.sectionflags	@""
	.align	4
.nv.constant0._ZN2at6native27unrolled_elementwise_kernelINS0_13AUnaryFunctorIllbZZZNS0_23logical_xor_kernel_cudaERNS_14TensorIteratorEENKUlvE0_clEvENKUlvE2_clEvEUlllE_EESt5arrayIPcLm2EELi4E23TrivialOffsetCalculatorILi1EjESD_NS0_6memory15LoadWithoutCastENSE_16StoreWithoutCastEEEviT_T0_T2_T3_T4_T5_:
	.zero		396


//--------------------- .nv.constant0._ZN2at6native29vectorized_elementwise_kernelILi2ENS0_13AUnaryFunctorIllbZZZNS0_23logical_xor_kernel_cudaERNS_14TensorIteratorEENKUlvE0_clEvENKUlvE2_clEvEUlllE_EESt5arrayIPcLm2EEEEviT0_T1_ --------------------------
	.section	.nv.constant0._ZN2at6native29vectorized_elementwise_kernelILi2ENS0_13AUnaryFunctorIllbZZZNS0_23logical_xor_kernel_cudaERNS_14TensorIteratorEENKUlvE0_clEvENKUlvE2_clEvEUlllE_EESt5arrayIPcLm2EEEEviT0_T1_,"a",@progbits
	.sectionflags	@""
	.align	4
.nv.constant0._ZN2at6native29vectorized_elementwise_kernelILi2ENS0_13AUnaryFunctorIllbZZZNS0_23logical_xor_kernel_cudaERNS_14TensorIteratorEENKUlvE0_clEvENKUlvE2_clEvEUlllE_EESt5arrayIPcLm2EEEEviT0_T1_:
	.zero		392


//--------------------- .nv.constant0._ZN2at6native29vectorized_elementwise_kernelILi4ENS0_13AUnaryFunctorIllbZZZNS0_23logical_xor_kernel_cudaERNS_14TensorIteratorEENKUlvE0_clEvENKUlvE2_clEvEUlllE_EESt5arrayIPcLm2EEEEviT0_T1_ --------------------------
	.section	.nv.constant0._ZN2at6native29vectorized_elementwise_kernelILi4ENS0_13AUnaryFunctorIllbZZZNS0_23logical_xor_kernel_cudaERNS_14TensorIteratorEENKUlvE0_clEvENKUlvE2_clEvEUlllE_EESt5arrayIPcLm2EEEEviT0_T1_,"a",@progbits
	.sectionflags	@""
	.align	4
.nv.constant0._ZN2at6native29vectorized_elementwise_kernelILi4ENS0_13AUnaryFunctorIllbZZZNS0_23logical_xor_kernel_cudaERNS_14TensorIteratorEENKUlvE0_clEvENKUlvE2_clEvEUlllE_EESt5arrayIPcLm2EEEEviT0_T1_:
	.zero		392


//--------------------- .nv.constant0._ZN2at6native29vectorized_elementwise_kernelILi8ENS0_13AUnaryFunctorIllbZZZNS0_23logical_xor_kernel_cudaERNS_14TensorIteratorEENKUlvE0_clEvENKUlvE2_clEvEUlllE_EESt5arrayIPcLm2EEEEviT0_T1_ --------------------------
	.section	.nv.constant0._ZN2at6native29vectorized_elementwise_kernelILi8ENS0_13AUnaryFunctorIllbZZZNS0_23logical_xor_kernel_cudaERNS_14TensorIteratorEENKUlvE0_clEvENKUlvE2_clEvEUlllE_EESt5arrayIPcLm2EEEEviT0_T1_,"a",@progbits
	.sectionflags	@""
	.align	4
.nv.constant0._ZN2at6native29vectorized_elementwise_kernelILi8ENS0_13AUnaryFunctorIllbZZZNS0_23logical_xor_kernel_cudaERNS_14TensorIteratorEENKUlvE0_clEvENKUlvE2_clEvEUlllE_EESt5arrayIPcLm2EEEEviT0_T1_:
	.zero		392


//--------------------- .nv.constant0._ZN2at6native18elementwise_kernelILi128ELi4EZNS0_15gpu_kernel_implINS0_13BinaryFunctorIllbZZZNS0_23logical_xor_kernel_cudaERNS_14TensorIteratorEENKUlvE0_clEvENKUlvE2_clEvEUlllE_EEEEvRNS_18TensorIteratorBaseERKT_EUliE_EEviT1_ --------------------------
	.section	.nv.constant0._ZN2at6native18elementwise_kernelILi128ELi4EZNS0_15gpu_kernel_implINS0_13BinaryFunctorIllbZZZNS0_23logical_xor_kernel_cudaERNS_14TensorIteratorEENKUlvE0_clEvENKUlvE2_clEvEUlllE_EEEEvRNS_18TensorIteratorBaseERKT_EUliE_EEviT1_,"a",@progbits
	.sectionflags	@""
	.align	4
.nv.constant0._ZN2at6native18elementwise_kernelILi128ELi4EZNS0_15gpu_kernel_implINS0_13BinaryFunctorIllbZZZNS0_23logical_xor_kernel_cudaERNS_14TensorIteratorEENKUlvE0_clEvENKUlvE2_clEvEUlllE_EEEEvRNS_18TensorIteratorBaseERKT_EUliE_EEviT1_:
	.zero		1008


//--------------------- .nv.constant0._ZN2at6native27unrolled_elementwise_kernelINS0_13BinaryFunctorIllbZZZNS0_23logical_xor_kernel_cudaERNS_14TensorIteratorEENKUlvE0_clEvENKUlvE2_clEvEUlllE_EESt5arrayIPcLm3EELi4E23TrivialOffsetCalculatorILi2EjESC_ILi1EjENS0_6memory12LoadWithCastILi2EEENSF_13StoreWithCastILi1EEEEEviT_T0_T2_T3_T4_T5_ --------------------------
	.section	.nv.constant0._ZN2at6native27unrolled_elementwise_kernelINS0_13BinaryFunctorIllbZZZNS0_23logical_xor_kernel_cudaERNS_14TensorIteratorEENKUlvE0_clEvENKUlvE2_clEvEUlllE_EESt5arrayIPcLm3EELi4E23TrivialOffsetCalculatorILi2EjESC_ILi1EjENS0_6memory12LoadWithCastILi2EEENSF_13StoreWithCastILi1EEEEEviT_T0_T2_T3_T4_T5_,"a",@progbits
	.sectionflags	@""
	.align	4
.nv.constant0._ZN2at6native27unrolled_elementwise_kernelINS0_13BinaryFunctorIllbZZZNS0_23logical_xor_kernel_cudaERNS_14TensorIteratorEENKUlvE0_clEvENKUlvE2_clEvEUlllE_EESt5arrayIPcLm3EELi4E23TrivialOffsetCalculatorILi2EjESC_ILi1EjENS0_6memory12LoadWithCastILi2EEENSF_13StoreWithCastILi1EEEEEviT_T0_T2_T3_T4_T5_:
	.zero		408


//--------------------- .nv.constant0._ZN2at6native18elementwise_kernelILi128ELi4EZNS0_22gpu_kernel_impl_nocastINS0_13BinaryFunctorIllbZZZNS0_23logical_xor_kernel_cudaERNS_14TensorIteratorEENKUlvE0_clEvENKUlvE2_clEvEUlllE_EEEEvRNS_18TensorIteratorBaseERKT_EUliE_EEviT1_ --------------------------
	.section	.nv.constant0._ZN2at6native18elementwise_kernelILi128ELi4EZNS0_22gpu_kernel_impl_nocastINS0_13BinaryFunctorIllbZZZNS0_23logical_xor_kernel_cudaERNS_14TensorIteratorEENKUlvE0_clEvENKUlvE2_clEvEUlllE_EEEEvRNS_18TensorIteratorBaseERKT_EUliE_EEviT1_,"a",@progbits
	.sectionflags	@""
	.align	4
.nv.constant0._ZN2at6native18elementwise_kernelILi128ELi4EZNS0_22gpu_kernel_impl_nocastINS0_13BinaryFunctorIllbZZZNS0_23logical_xor_kernel_cudaERNS_14TensorIteratorEENKUlvE0_clEvENKUlvE2_clEvEUlllE_EEEEvRNS_18TensorIteratorBaseERKT_EUliE_EEviT1_:
	.zero		1008


//--------------------- .nv.constant0._ZN2at6native27unrolled_elementwise_kernelINS0_13BinaryFunctorIllbZZZNS0_23logical_xor_kernel_cudaERNS_14TensorIteratorEENKUlvE0_clEvENKUlvE2_clEvEUlllE_EESt5arrayIPcLm3EELi4E23TrivialOffsetCalculatorILi2EjESC_ILi1EjENS0_6memory15LoadWithoutCastENSF_16StoreWithoutCastEEEviT_T0_T2_T3_T4_T5_ --------------------------
	.section	.nv.constant0._ZN2at6native27unrolled_elementwise_kernelINS0_13BinaryFunctorIllbZZZNS0_23logical_xor_kernel_cudaERNS_14TensorIteratorEENKUlvE0_clEvENKUlvE2_clEvEUlllE_EESt5arrayIPcLm3EELi4E23TrivialOffsetCalculatorILi2EjESC_ILi1EjENS0_6memory15LoadWithoutCastENSF_16StoreWithoutCastEEEviT_T0_T2_T3_T4_T5_,"a",@progbits
	.sectionflags	@""
	.align	4
.nv.constant0._ZN2at6native27unrolled_elementwise_kernelINS0_13BinaryFunctorIllbZZZNS0_23logical_xor_kernel_cudaERNS_14TensorIteratorEENKUlvE0_clEvENKUlvE2_clEvEUlllE_EESt5arrayIPcLm3EELi4E23TrivialOffsetCalculatorILi2EjESC_ILi1EjENS0_6memory15LoadWithoutCastENSF_16StoreWithoutCastEEEviT_T0_T2_T3_T4_T5_:
	.zero		388


//--------------------- .nv.constant0._ZN2at6native29vectorized_elementwise_kernelILi2ENS0_13BinaryFunctorIllbZZZNS0_23logical_xor_kernel_cudaERNS_14TensorIteratorEENKUlvE0_clEvENKUlvE2_clEvEUlllE_EESt5arrayIPcLm3EEEEviT0_T1_ --------------------------
	.section	.nv.constant0._ZN2at6native29vectorized_elementwise_kernelILi2ENS0_13BinaryFunctorIllbZZZNS0_23logical_xor_kernel_cudaERNS_14TensorIteratorEENKUlvE0_clEvENKUlvE2_clEvEUlllE_EESt5arrayIPcLm3EEEEviT0_T1_,"a",@progbits
	.sectionflags	@""
	.align	4
.nv.constant0._ZN2at6native29vectorized_elementwise_kernelILi2ENS0_13BinaryFunctorIllbZZZNS0_23logical_xor_kernel_cudaERNS_14TensorIteratorEENKUlvE0_clEvENKUlvE2_clEvEUlllE_EESt5arrayIPcLm3EEEEviT0_T1_:
	.zero		384


//--------------------- .nv.constant0._ZN2at6native29vectorized_elementwise_kernelILi4ENS0_13BinaryFunctorIllbZZZNS0_23logical_xor_kernel_cudaERNS_14TensorIteratorEENKUlvE0_clEvENKUlvE2_clEvEUlllE_EESt5arrayIPcLm3EEEEviT0_T1_ --------------------------
	.section	.nv.constant0._ZN2at6native29vectorized_elementwise_kernelILi4ENS0_13BinaryFunctorIllbZZZNS0_23logical_xor_kernel_cudaERNS_14TensorIteratorEENKUlvE0_clEvENKUlvE2_clEvEUlllE_EESt5arrayIPcLm3EEEEviT0_T1_,"a",@progbits
	.sectionflags	@""
	.align	4
.nv.constant0._ZN2at6native29vectorized_elementwise_kernelILi4ENS0_13BinaryFunctorIllbZZZNS0_23logical_xor_kernel_cudaERNS_14TensorIteratorEENKUlvE0_clEvENKUlvE2_clEvEUlllE_EESt5arrayIPcLm3EEEEviT0_T1_:
	.zero		384


//--------------------- .nv.constant0._ZN2at6native29vectorized_elementwise_kernelILi8ENS0_13BinaryFunctorIllbZZZNS0_23logical_xor_kernel_cudaERNS_14TensorIteratorEENKUlvE0_clEvENKUlvE2_clEvEUlllE_EESt5arrayIPcLm3EEEEviT0_T1_ --------------------------
	.section	.nv.constant0._ZN2at6native29vectorized_elementwise_kernelILi8ENS0_13BinaryFunctorIllbZZZNS0_23logical_xor_kernel_cudaERNS_14TensorIteratorEENKUlvE0_clEvENKUlvE2_clEvEUlllE_EESt5arrayIPcLm3EEEEviT0_T1_,"a",@progbits
	.sectionflags	@""
	.align	4
.nv.constant0._ZN2at6native29vectorized_elementwise_kernelILi8ENS0_13BinaryFunctorIllbZZZNS0_23logical_xor_kernel_cudaERNS_14TensorIteratorEENKUlvE0_clEvENKUlvE2_clEvEUlllE_EESt5arrayIPcLm3EEEEviT0_T1_:
	.zero		384


//--------------------- .nv.constant0._ZN2at6native18elementwise_kernelILi128ELi4EZNS0_15gpu_kernel_implINS0_13AUnaryFunctorIiibZZZNS0_23logical_xor_kernel_cudaERNS_14TensorIteratorEENKUlvE0_clEvENKUlvE1_clEvEUliiE_EEEEvRNS_18TensorIteratorBaseERKT_EUliE_EEviT1_ --------------------------
	.section	.nv.constant0._ZN2at6native18elementwise_kernelILi128ELi4EZNS0_15gpu_kernel_implINS0_13AUnaryFunctorIiibZZZNS0_23logical_xor_kernel_cudaERNS_14TensorIteratorEENKUlvE0_clEvENKUlvE1_clEvEUliiE_EEEEvRNS_18TensorIteratorBaseERKT_EUliE_EEviT1_,"a",@progbits
	.sectionflags	@""
	.align	4
.nv.constant0._ZN2at6native18elementwise_kernelILi128ELi4EZNS0_15gpu_kernel_implINS0_13AUnaryFunctorIiibZZZNS0_23logical_xor_kernel_cudaERNS_14TensorIteratorEENKUlvE0_clEvENKUlvE1_clEvEUliiE_EEEEvRNS_18TensorIteratorBaseERKT_EUliE_EEviT1_:
	.zero		904


//--------------------- .nv.constant0._ZN2at6native27unrolled_elementwise_kernelINS0_13AUnaryFunctorIiibZZZNS0_23logical_xor_kernel_cudaERNS_14TensorIteratorEENKUlvE0_clEvENKUlvE1_clEvEUliiE_EESt5arrayIPcLm2EELi4E23TrivialOffsetCalculatorILi1EjESD_NS0_6memory12LoadWithCastILi1EEENSE_13StoreWithCastILi1EEEEEviT_T0_T2_T3_T4_T5_ --------------------------
	.section	.nv.constant0._ZN2at6native27unrolled_elementwise_kernelINS0_13AUnaryFunctorIiibZZZNS0_23logical_xor_kernel_cudaERNS_14TensorIteratorEENKUlvE0_clEvENKUlvE1_clEvEUliiE_EESt5arrayIPcLm2EELi4E23TrivialOffsetCalculatorILi1EjESD_NS0_6memory12LoadWithCastILi1EEENSE_13StoreWithCastILi1EEEEEviT_T0_T2_T3_T4_T5_,"a",@progbits
	.sectionflags	@""
	.align	4
.nv.constant0._ZN2at6native27unrolled_elementwise_kernelINS0_13AUnaryFunctorIiibZZZNS0_23logical_xor_kernel_cudaERNS_14TensorIteratorEENKUlvE0_clEvENKUlvE1_clEvEUliiE_EESt5arrayIPcLm2EELi4E23TrivialOffsetCalculatorILi1EjESD_NS0_6memory12LoadWithCastILi1EEENSE_13StoreWithCastILi1EEEEEviT_T0_T2_T3_T4_T5_:
	.zero		404


//--------------------- .nv.constant0._ZN2at6native18elementwise_kernelILi128ELi4EZNS0_22gpu_kernel_impl_nocastINS0_13AUnaryFunctorIiibZZZNS0_23logical_xor_kernel_cudaERNS_14TensorIteratorEENKUlvE0_clEvENKUlvE1_clEvEUliiE_EEEEvRNS_18TensorIteratorBaseERKT_EUliE_EEviT1_ --------------------------
	.section	.nv.constant0._ZN2at6native18elementwise_kernelILi128ELi4EZNS0_22gpu_kernel_impl_nocastINS0_13AUnaryFunctorIiibZZZNS0_23logical_xor_kernel_cudaERNS_14TensorIteratorEENKUlvE0_clEvENKUlvE1_clEvEUliiE_EEEEvRNS_18TensorIteratorBaseERKT_EUliE_EEviT1_,"a",@progbits
	.sectionflags	@""
	.align	4
.nv.constant0._ZN2at6native18elementwise_kernelILi128ELi4EZNS0_22gpu_kernel_impl_nocastINS0_13AUnaryFunctorIiibZZZNS0_23logical_xor_kernel_cudaERNS_14TensorIteratorEENKUlvE0_clEvENKUlvE1_clEvEUliiE_EEEEvRNS_18TensorIteratorBaseERKT_EUliE_EEviT1_:
	.zero		896


//--------------------- .nv.constant0._ZN2at6native27unrolled_elementwise_kernelINS0_13AUnaryFunctorIiibZZZNS0_23logical_xor_kernel_cudaERNS_14TensorIteratorEENKUlvE0_clEvENKUlvE1_clEvEUliiE_EESt5arrayIPcLm2EELi4E23TrivialOffsetCalculatorILi1EjESD_NS0_6memory15LoadWithoutCastENSE_16StoreWithoutCastEEEviT_T0_T2_T3_T4_T5_ --------------------------
	.section	.nv.constant0._ZN2at6native27unrolled_elementwise_kernelINS0_13AUnaryFunctorIiibZZZNS0_23logical_xor_kernel_cudaERNS_14TensorIteratorEENKUlvE0_clEvENKUlvE1_clEvEUliiE_EESt5arrayIPcLm2EELi4E23TrivialOffsetCalculatorILi1EjESD_NS0_6memory15LoadWithoutCastENSE_16StoreWithoutCastEEEviT_T0_T2_T3_T4_T5_,"a",@progbits
	.sectionflags	@""
	.align	4
.nv.constant0._ZN2at6native27unrolled_elementwise_kernelINS0_13AUnaryFunctorIiibZZZNS0_23logical_xor_kernel_cudaERNS_14TensorIteratorEENKUlvE0_clEvENKUlvE1_clEvEUliiE_EESt5arrayIPcLm2EELi4E23TrivialOffsetCalculatorILi1EjESD_NS0_6memory15LoadWithoutCastENSE_16StoreWithoutCastEEEviT_T0_T2_T3_T4_T5_:
	.zero		388


//--------------------- .nv.constant0._ZN2at6native29vectorized_elementwise_kernelILi2ENS0_13AUnaryFunctorIiibZZZNS0_23logical_xor_kernel_cudaERNS_14TensorIteratorEENKUlvE0_clEvENKUlvE1_clEvEUliiE_EESt5arrayIPcLm2EEEEviT0_T1_ --------------------------
	.section	.nv.constant0._ZN2at6native29vectorized_elementwise_kernelILi2ENS0_13AUnaryFunctorIiibZZZNS0_23logical_xor_kernel_cudaERNS_14TensorIteratorEENKUlvE0_clEvENKUlvE1_clEvEUliiE_EESt5arrayIPcLm2EEEEviT0_T1_,"a",@progbits
	.sectionflags	@""
	.align	4
.nv.constant0._ZN2at6native29vectorized_elementwise_kernelILi2ENS0_13AUnaryFunctorIiibZZZNS0_23logical_xor_kernel_cudaERNS_14TensorIteratorEENKUlvE0_clEvENKUlvE1_clEvEUliiE_EESt5arrayIPcLm2EEEEviT0_T1_:
	.zero		384


//--------------------- .nv.constant0._ZN2at6native29vectorized_elementwise_kernelILi4ENS0_13AUnaryFunctorIiibZZZNS0_23logical_xor_kernel_cudaERNS_14TensorIteratorEENKUlvE0_clEvENKUlvE1_clEvEUliiE_EESt5arrayIPcLm2EEEEviT0_T1_ --------------------------
	.section	.nv.constant0._ZN2at6native29vectorized_elementwise_kernelILi4ENS0_13AUnaryFunctorIiibZZZNS0_23logical_xor_kernel_cudaERNS_14TensorIteratorEENKUlvE0_clEvENKUlvE1_clEvEUliiE_EESt5arrayIPcLm2EEEEviT0_T1_,"a",@progbits
	.sectionflags	@""
	.align	4
.nv.constant0._ZN2at6native29vectorized_elementwise_kernelILi4ENS0_13AUnaryFunctorIiibZZZNS0_23logical_xor_kernel_cudaERNS_14TensorIteratorEENKUlvE0_clEvENKUlvE1_clEvEUliiE_EESt5arrayIPcLm2EEEEviT0_T1_:
	.zero		384


//--------------------- .nv.constant0._ZN2at6native29vectorized_elementwise_kernelILi8ENS0_13AUnaryFunctorIiibZZZNS0_23logical_xor_kernel_cudaERNS_14TensorIteratorEENKUlvE0_clEvENKUlvE1_clEvEUliiE_EESt5arrayIPcLm2EEEEviT0_T1_ --------------------------
	.section	.nv.constant0._ZN2at6native29vectorized_elementwise_kernelILi8ENS0_13AUnaryFunctorIiibZZZNS0_23logical_xor_kernel_cudaERNS_14TensorIteratorEENKUlvE0_clEvENKUlvE1_clEvEUliiE_EESt5arrayIPcLm2EEEEviT0_T1_,"a",@progbits
	.sectionflags	@""
	.align	4
.nv.constant0._ZN2at6native29vectorized_elementwise_kernelILi8ENS0_13AUnaryFunctorIiibZZZNS0_23logical_xor_kernel_cudaERNS_14TensorIteratorEENKUlvE0_clEvENKUlvE1_clEvEUliiE_EESt5arrayIPcLm2EEEEviT0_T1_:
	.zero		384


//--------------------- .nv.constant0._ZN2at6native18elementwise_kernelILi128ELi4EZNS0_15gpu_kernel_implINS0_13BinaryFunctorIiibZZZNS0_23logical_xor_kernel_cudaERNS_14TensorIteratorEENKUlvE0_clEvENKUlvE1_clEvEUliiE_EEEEvRNS_18TensorIteratorBaseERKT_EUliE_EEviT1_ --------------------------
	.section	.nv.constant0._ZN2at6native18elementwise_kernelILi128ELi4EZNS0_15gpu_kernel_implINS0_13BinaryFunctorIiibZZZNS0_23logical_xor_kernel_cudaERNS_14TensorIteratorEENKUlvE0_clEvENKUlvE1_clEvEUliiE_EEEEvRNS_18TensorIteratorBaseERKT_EUliE_EEviT1_,"a",@progbits
	.sectionflags	@""
	.align	4
.nv.constant0._ZN2at6native18elementwise_kernelILi128ELi4EZNS0_15gpu_kernel_implINS0_13BinaryFunctorIiibZZZNS0_23logical_xor_kernel_cudaERNS_14TensorIteratorEENKUlvE0_clEvENKUlvE1_clEvEUliiE_EEEEvRNS_18TensorIteratorBaseERKT_EUliE_EEviT1_:
	.zero		1008


//--------------------- .nv.constant0._ZN2at6native27unrolled_elementwise_kernelINS0_13BinaryFunctorIiibZZZNS0_23logical_xor_kernel_cudaERNS_14TensorIteratorEENKUlvE0_clEvENKUlvE1_clEvEUliiE_EESt5arrayIPcLm3EELi4E23TrivialOffsetCalculatorILi2EjESC_ILi1EjENS0_6memory12LoadWithCastILi2EEENSF_13StoreWithCastILi1EEEEEviT_T0_T2_T3_T4_T5_ --------------------------
	.section	.nv.constant0._ZN2at6native27unrolled_elementwise_kernelINS0_13BinaryFunctorIiibZZZNS0_23logical_xor_kernel_cudaERNS_14TensorIteratorEENKUlvE0_clEvENKUlvE1_clEvEUliiE_EESt5arrayIPcLm3EELi4E23TrivialOffsetCalculatorILi2EjESC_ILi1EjENS0_6memory12LoadWithCastILi2EEENSF_13StoreWithCastILi1EEEEEviT_T0_T2_T3_T4_T5_,"a",@progbits
	.sectionflags	@""
	.align	4
.nv.constant0._ZN2at6native27unrolled_elementwise_kernelINS0_13BinaryFunctorIiibZZZNS0_23logical_xor_kernel_cudaERNS_14TensorIteratorEENKUlvE0_clEvENKUlvE1_clEvEUliiE_EESt5arrayIPcLm3EELi4E23TrivialOffsetCalculatorILi2EjESC_ILi1EjENS0_6memory12LoadWithCastILi2EEENSF_13StoreWithCastILi1EEEEEviT_T0_T2_T3_T4_T5_:
	.zero		408


//--------------------- .nv.constant0._ZN2at6native18elementwise_kernelILi128ELi4EZNS0_22gpu_kernel_impl_nocastINS0_13BinaryFunctorIiibZZZNS0_23logical_xor_kernel_cudaERNS_14TensorIteratorEENKUlvE0_clEvENKUlvE1_clEvEUliiE_EEEEvRNS_18TensorIteratorBaseERKT_EUliE_EEviT1_ --------------------------
	.section	.nv.constant0._ZN2at6native18elementwise_kernelILi128ELi4EZNS0_22gpu_kernel_impl_nocastINS0_13BinaryFunctorIiibZZZNS0_23logical_xor_kernel_cudaERNS_14TensorIteratorEENKUlvE0_clEvENKUlvE1_clEvEUliiE_EEEEvRNS_18TensorIteratorBaseERKT_EUliE_EEviT1_,"a",@progbits
	.sectionflags	@""
	.align	4
.nv.constant0._ZN2at6native18elementwise_kernelILi128ELi4EZNS0_22gpu_kernel_impl_nocastINS0_13BinaryFunctorIiibZZZNS0_23logical_xor_kernel_cudaERNS_14TensorIteratorEENKUlvE0_clEvENKUlvE1_clEvEUliiE_EEEEvRNS_18TensorIteratorBaseERKT_EUliE_EEviT1_:
	.zero		1008


//--------------------- .nv.constant0._ZN2at6native27unrolled_elementwise_kernelINS0_13BinaryFunctorIiibZZZNS0_23logical_xor_kernel_cudaERNS_14TensorIteratorEENKUlvE0_clEvENKUlvE1_clEvEUliiE_EESt5arrayIPcLm3EELi4E23TrivialOffsetCalculatorILi2EjESC_ILi1EjENS0_6memory15LoadWithoutCastENSF_16StoreWithoutCastEEEviT_T0_T2_T3_T4_T5_ --------------------------
	.section	.nv.constant0._ZN2at6native27unrolled_elementwise_kernelINS0_13BinaryFunctorIiibZZZNS0_23logical_xor_kernel_cudaERNS_14TensorIteratorEENKUlvE0_clEvENKUlvE1_clEvEUliiE_EESt5arrayIPcLm3EELi4E23TrivialOffsetCalculatorILi2EjESC_ILi1EjENS0_6memory15LoadWithoutCastENSF_16StoreWithoutCastEEEviT_T0_T2_T3_T4_T5_,"a",@progbits
	.sectionflags	@""
	.align	4
.nv.constant0._ZN2at6native27unrolled_elementwise_kernelINS0_13BinaryFunctorIiibZZZNS0_23logical_xor_kernel_cudaERNS_14TensorIteratorEENKUlvE0_clEvENKUlvE1_clEvEUliiE_EESt5arrayIPcLm3EELi4E23TrivialOffsetCalculatorILi2EjESC_ILi1EjENS0_6memory15LoadWithoutCastENSF_16StoreWithoutCastEEEviT_T0_T2_T3_T4_T5_:
	.zero		388


//--------------------- .nv.constant0._ZN2at6native29vectorized_elementwise_kernelILi2ENS0_13BinaryFunctorIiibZZZNS0_23logical_xor_kernel_cudaERNS_14TensorIteratorEENKUlvE0_clEvENKUlvE1_clEvEUliiE_EESt5arrayIPcLm3EEEEviT0_T1_ --------------------------
	.section	.nv.constant0._ZN2at6native29vectorized_elementwise_kernelILi2ENS0_13BinaryFunctorIiibZZZNS0_23logical_xor_kernel_cudaERNS_14TensorIteratorEENKUlvE0_clEvENKUlvE1_clEvEUliiE_EESt5arrayIPcLm3EEEEviT0_T1_,"a",@progbits
	.sectionflags	@""
	.align	4
.nv.constant0._ZN2at6native29vectorized_elementwise_kernelILi2ENS0_13BinaryFunctorIiibZZZNS0_23logical_xor_kernel_cudaERNS_14TensorIteratorEENKUlvE0_clEvENKUlvE1_clEvEUliiE_EESt5arrayIPcLm3EEEEviT0_T1_:
	.zero		384


//--------------------- .nv.constant0._ZN2at6native29vectorized_elementwise_kernelILi4ENS0_13BinaryFunctorIiibZZZNS0_23logical_xor_kernel_cudaERNS_14TensorIteratorEENKUlvE0_clEvENKUlvE1_clEvEUliiE_EESt5arrayIPcLm3EEEEviT0_T1_ --------------------------
	.section	.nv.constant0._ZN2at6native29vectorized_elementwise_kernelILi4ENS0_13BinaryFunctorIiibZZZNS0_23logical_xor_kernel_cudaERNS_14TensorIteratorEENKUlvE0_clEvENKUlvE1_clEvEUliiE_EESt5arrayIPcLm3EEEEviT0_T1_,"a",@progbits
	.sectionflags	@""
	.align	4
.nv.constant0._ZN2at6native29vectorized_elementwise_kernelILi4ENS0_13BinaryFunctorIiibZZZNS0_23logical_xor_kernel_cudaERNS_14TensorIteratorEENKUlvE0_clEvENKUlvE1_clEvEUliiE_EESt5arrayIPcLm3EEEEviT0_T1_:
	.zero		384


//--------------------- .nv.constant0._ZN2at6native29vectorized_elementwise_kernelILi8ENS0_13BinaryFunctorIiibZZZNS0_23logical_xor_kernel_cudaERNS_14TensorIteratorEENKUlvE0_clEvENKUlvE1_clEvEUliiE_EESt5arrayIPcLm3EEEEviT0_T1_ --------------------------
	.section	.nv.constant0._ZN2at6native29vectorized_elementwise_kernelILi8ENS0_13BinaryFunctorIiibZZZNS0_23logical_xor_kernel_cudaERNS_14TensorIteratorEENKUlvE0_clEvENKUlvE1_clEvEUliiE_EESt5arrayIPcLm3EEEEviT0_T1_,"a",@progbits
	.sectionflags	@""
	.align	4
.nv.constant0._ZN2at6native29vectorized_elementwise_kernelILi8ENS0_13BinaryFunctorIiibZZZNS0_23logical_xor_kernel_cudaERNS_14TensorIteratorEENKUlvE0_clEvENKUlvE1_clEvEUliiE_EESt5arrayIPcLm3EEEEviT0_T1_:
	.zero		384


//--------------------- .nv.constant0._ZN2at6native18elementwise_kernelILi128ELi4EZNS0_15gpu_kernel_implINS0_13AUnaryFunctorIaabZZZNS0_23logical_xor_kernel_cudaERNS_14TensorIteratorEENKUlvE0_clEvENKUlvE0_clEvEUlaaE_EEEEvRNS_18TensorIteratorBaseERKT_EUliE_EEviT1_ --------------------------
	.section	.nv.constant0._ZN2at6native18elementwise_kernelILi128ELi4EZNS0_15gpu_kernel_implINS0_13AUnaryFunctorIaabZZZNS0_23logical_xor_kernel_cudaERNS_14TensorIteratorEENKUlvE0_clEvENKUlvE0_clEvEUlaaE_EEEEvRNS_18TensorIteratorBaseERKT_EUliE_EEviT1_,"a",@progbits
	.sectionflags	@""
	.align	4
.nv.constant0._ZN2at6native18elementwise_kernelILi128ELi4EZNS0_15gpu_kernel_implINS0_13AUnaryFunctorIaabZZZNS0_23logical_xor_kernel_cudaERNS_14TensorIteratorEENKUlvE0_clEvENKUlvE0_clEvEUlaaE_EEEEvRNS_18TensorIteratorBaseERKT_EUliE_EEviT1_:
	.zero		896


//--------------------- .nv.constant0._ZN2at6native27unrolled_elementwise_kernelINS0_13AUnaryFunctorIaabZZZNS0_23logical_xor_kernel_cudaERNS_14TensorIteratorEENKUlvE0_clEvENKUlvE0_clEvEUlaaE_EESt5arrayIPcLm2EELi4E23TrivialOffsetCalculatorILi1EjESD_NS0_6memory12LoadWithCastILi1EEENSE_13StoreWithCastILi1EEEEEviT_T0_T2_T3_T4_T5_ --------------------------
	.section	.nv.constant0._ZN2at6native27unrolled_elementwise_kernelINS0_13AUnaryFunctorIaabZZZNS0_23logical_xor_kernel_cudaERNS_14TensorIteratorEENKUlvE0_clEvENKUlvE0_clEvEUlaaE_EESt5arrayIPcLm2EELi4E23TrivialOffsetCalculatorILi1EjESD_NS0_6memory12LoadWithCastILi1EEENSE_13StoreWithCastILi1EEEEEviT_T0_T2_T3_T4_T5_,"a",@progbits
	.sectionflags	@""
	.align	4
.nv.constant0._ZN2at6native27unrolled_elementwise_kernelINS0_13AUnaryFunctorIaabZZZNS0_23logical_xor_kernel_cudaERNS_14TensorIteratorEENKUlvE0_clEvENKUlvE0_clEvEUlaaE_EESt5arrayIPcLm2EELi4E23TrivialOffsetCalculatorILi1EjESD_NS0_6memory12LoadWithCastILi1EEENSE_13StoreWithCastILi1EEEEEviT_T0_T2_T3_T4_T5_:
	.zero		396


//--------------------- .nv.constant0._ZN2at6native18elementwise_kernelILi128ELi4EZNS0_22gpu_kernel_impl_nocastINS0_13AUnaryFunctorIaabZZZNS0_23logical_xor_kernel_cudaERNS_14TensorIteratorEENKUlvE0_clEvENKUlvE0_clEvEUlaaE_EEEEvRNS_18TensorIteratorBaseERKT_EUliE_EEviT1_ --------------------------
	.section	.nv.constant0._ZN2at6native18elementwise_kernelILi128ELi4EZNS0_22gpu_kernel_impl_nocastINS0_13AUnaryFunctorIaabZZZNS0_23logical_xor_kernel_cudaERNS_14TensorIteratorEENKUlvE0_clEvENKUlvE0_clEvEUlaaE_EEEEvRNS_18TensorIteratorBaseERKT_EUliE_EEviT1_,"a",@progbits
	.sectionflags	@""
	.align	4
.nv.constant0._ZN2at6native18elementwise_kernelILi128ELi4EZNS0_22gpu_kernel_impl_nocastINS0_13AUnaryFunctorIaabZZZNS0_23logical_xor_kernel_cudaERNS_14TensorIteratorEENKUlvE0_clEvENKUlvE0_clEvEUlaaE_EEEEvRNS_18TensorIteratorBaseERKT_EUliE_EEviT1_:
	.zero		896


//--------------------- .nv.constant0._ZN2at6native27unrolled_elementwise_kernelINS0_13AUnaryFunctorIaabZZZNS0_23logical_xor_kernel_cudaERNS_14TensorIteratorEENKUlvE0_clEvENKUlvE0_clEvEUlaaE_EESt5arrayIPcLm2EELi4E23TrivialOffsetCalculatorILi1EjESD_NS0_6memory15LoadWithoutCastENSE_16StoreWithoutCastEEEviT_T0_T2_T3_T4_T5_ --------------------------
	.section	.nv.constant0._ZN2at6native27unrolled_elementwise_kernelINS0_13AUnaryFunctorIaabZZZNS0_23logical_xor_kernel_cudaERNS_14TensorIteratorEENKUlvE0_clEvENKUlvE0_clEvEUlaaE_EESt5arrayIPcLm2EELi4E23TrivialOffsetCalculatorILi1EjESD_NS0_6memory15LoadWithoutCastENSE_16StoreWithoutCastEEEviT_T0_T2_T3_T4_T5_,"a",@progbits
	.sectionflags	@""
	.align	4
.nv.constant0._ZN2at6native27unrolled_elementwise_kernelINS0_13AUnaryFunctorIaabZZZNS0_23logical_xor_kernel_cudaERNS_14TensorIteratorEENKUlvE0_clEvENKUlvE0_clEvEUlaaE_EESt5arrayIPcLm2EELi4E23TrivialOffsetCalculatorILi1EjESD_NS0_6memory15LoadWithoutCastENSE_16StoreWithoutCastEEEviT_T0_T2_T3_T4_T5_:
	.zero		380


//--------------------- .nv.constant0._ZN2at6native29vectorized_elementwise_kernelILi2ENS0_13AUnaryFunctorIaabZZZNS0_23logical_xor_kernel_cudaERNS_14TensorIteratorEENKUlvE0_clEvENKUlvE0_clEvEUlaaE_EESt5arrayIPcLm2EEEEviT0_T1_ --------------------------
	.section	.nv.constant0._ZN2at6native29vectorized_elementwise_kernelILi2ENS0_13AUnaryFunctorIaabZZZNS0_23logical_xor_kernel_cudaERNS_14TensorIteratorEENKUlvE0_clEvENKUlvE0_clEvEUlaaE_EESt5arrayIPcLm2EEEEviT0_T1_,"a",@progbits
	.sectionflags	@""
	.align	4
.nv.constant0._ZN2at6native29vectorized_elementwise_kernelILi2ENS0_13AUnaryFunctorIaabZZZNS0_23logical_xor_kernel_cudaERNS_14TensorIteratorEENKUlvE0_clEvENKUlvE0_clEvEUlaaE_EESt5arrayIPcLm2EEEEviT0_T1_:
	.zero		376


//--------------------- .nv.constant0._ZN2at6native29vectorized_elementwise_kernelILi4ENS0_13AUnaryFunctorIaabZZZNS0_23logical_xor_kernel_cudaERNS_14TensorIteratorEENKUlvE0_clEvENKUlvE0_clEvEUlaaE_EESt5arrayIPcLm2EEEEviT0_T1_ --------------------------
	.section	.nv.constant0._ZN2at6native29vectorized_elementwise_kernelILi4ENS0_13AUnaryFunctorIaabZZZNS0_23logical_xor_kernel_cudaERNS_14TensorIteratorEENKUlvE0_clEvENKUlvE0_clEvEUlaaE_EESt5arrayIPcLm2EEEEviT0_T1_,"a",@progbits
	.sectionflags	@""
	.align	4
.nv.constant0._ZN2at6native29vectorized_elementwise_kernelILi4ENS0_13AUnaryFunctorIaabZZZNS0_23logical_xor_kernel_cudaERNS_14TensorIteratorEENKUlvE0_clEvENKUlvE0_clEvEUlaaE_EESt5arrayIPcLm2EEEEviT0_T1_:
	.zero		376


//--------------------- .nv.constant0._ZN2at6native29vectorized_elementwise_kernelILi8ENS0_13AUnaryFunctorIaabZZZNS0_23logical_xor_kernel_cudaERNS_14TensorIteratorEENKUlvE0_clEvENKUlvE0_clEvEUlaaE_EESt5arrayIPcLm2EEEEviT0_T1_ --------------------------
	.section	.nv.constant0._ZN2at6native29vectorized_elementwise_kernelILi8ENS0_13AUnaryFunctorIaabZZZNS0_23logical_xor_kernel_cudaERNS_14TensorIteratorEENKUlvE0_clEvENKUlvE0_clEvEUlaaE_EESt5arrayIPcLm2EEEEviT0_T1_,"a",@progbits
	.sectionflags	@""
	.align	4
.nv.constant0._ZN2at6native29vectorized_elementwise_kernelILi8ENS0_13AUnaryFunctorIaabZZZNS0_23logical_xor_kernel_cudaERNS_14TensorIteratorEENKUlvE0_clEvENKUlvE0_clEvEUlaaE_EESt5arrayIPcLm2EEEEviT0_T1_:
	.zero		376


//--------------------- .nv.constant0._ZN2at6native18elementwise_kernelILi128ELi4EZNS0_15gpu_kernel_implINS0_13BinaryFunctorIaabZZZNS0_23logical_xor_kernel_cudaERNS_14TensorIteratorEENKUlvE0_clEvENKUlvE0_clEvEUlaaE_EEEEvRNS_18TensorIteratorBaseERKT_EUliE_EEviT1_ --------------------------
	.section	.nv.constant0._ZN2at6native18elementwise_kernelILi128ELi4EZNS0_15gpu_kernel_implINS0_13BinaryFunctorIaabZZZNS0_23logical_xor_kernel_cudaERNS_14TensorIteratorEENKUlvE0_clEvENKUlvE0_clEvEUlaaE_EEEEvRNS_18TensorIteratorBaseERKT_EUliE_EEviT1_,"a",@progbits
	.sectionflags	@""
	.align	4
.nv.constant0._ZN2at6native18elementwise_kernelILi128ELi4EZNS0_15gpu_kernel_implINS0_13BinaryFunctorIaabZZZNS0_23logical_xor_kernel_cudaERNS_14TensorIteratorEENKUlvE0_clEvENKUlvE0_clEvEUlaaE_EEEEvRNS_18TensorIteratorBaseERKT_EUliE_EEviT1_:
	.zero		1008


//--------------------- .nv.constant0._ZN2at6native27unrolled_elementwise_kernelINS0_13BinaryFunctorIaabZZZNS0_23logical_xor_kernel_cudaERNS_14TensorIteratorEENKUlvE0_clEvENKUlvE0_clEvEUlaaE_EESt5arrayIPcLm3EELi4E23TrivialOffsetCalculatorILi2EjESC_ILi1EjENS0_6memory12LoadWithCastILi2EEENSF_13StoreWithCastILi1EEEEEviT_T0_T2_T3_T4_T5_ --------------------------
	.section	.nv.constant0._ZN2at6native27unrolled_elementwise_kernelINS0_13BinaryFunctorIaabZZZNS0_23logical_xor_kernel_cudaERNS_14TensorIteratorEENKUlvE0_clEvENKUlvE0_clEvEUlaaE_EESt5arrayIPcLm3EELi4E23TrivialOffsetCalculatorILi2EjESC_ILi1EjENS0_6memory12LoadWithCastILi2EEENSF_13StoreWithCastILi1EEEEEviT_T0_T2_T3_T4_T5_,"a",@progbits
	.sectionflags	@""
	.align	4
.nv.constant0._ZN2at6native27unrolled_elementwise_kernelINS0_13BinaryFunctorIaabZZZNS0_23logical_xor_kernel_cudaERNS_14TensorIteratorEENKUlvE0_clEvENKUlvE0_clEvEUlaaE_EESt5arrayIPcLm3EELi4E23TrivialOffsetCalculatorILi2EjESC_ILi1EjENS0_6memory12LoadWithCastILi2EEENSF_13StoreWithCastILi1EEEEEviT_T0_T2_T3_T4_T5_:
	.zero		408


//--------------------- .nv.constant0._ZN2at6native18elementwise_kernelILi128ELi4EZNS0_22gpu_kernel_impl_nocastINS0_13BinaryFunctorIaabZZZNS0_23logical_xor_kernel_cudaERNS_14TensorIteratorEENKUlvE0_clEvENKUlvE0_clEvEUlaaE_EEEEvRNS_18TensorIteratorBaseERKT_EUliE_EEviT1_ --------------------------
	.section	.nv.constant0._ZN2at6native18elementwise_kernelILi128ELi4EZNS0_22gpu_kernel_impl_nocastINS0_13BinaryFunctorIaabZZZNS0_23logical_xor_kernel_cudaERNS_14TensorIteratorEENKUlvE0_clEvENKUlvE0_clEvEUlaaE_EEEEvRNS_18TensorIteratorBaseERKT_EUliE_EEviT1_,"a",@progbits
	.sectionflags	@""
	.align	4
.nv.constant0._ZN2at6native18elementwise_kernelILi128ELi4EZNS0_22gpu_kernel_impl_nocastINS0_13BinaryFunctorIaabZZZNS0_23logical_xor_kernel_cudaERNS_14TensorIteratorEENKUlvE0_clEvENKUlvE0_clEvEUlaaE_EEEEvRNS_18TensorIteratorBaseERKT_EUliE_EEviT1_:
	.zero		1008


//--------------------- .nv.constant0._ZN2at6native27unrolled_elementwise_kernelINS0_13BinaryFunctorIaabZZZNS0_23logical_xor_kernel_cudaERNS_14TensorIteratorEENKUlvE0_clEvENKUlvE0_clEvEUlaaE_EESt5arrayIPcLm3EELi4E23TrivialOffsetCalculatorILi2EjESC_ILi1EjENS0_6memory15LoadWithoutCastENSF_16StoreWithoutCastEEEviT_T0_T2_T3_T4_T5_ --------------------------
	.section	.nv.constant0._ZN2at6native27unrolled_elementwise_kernelINS0_13BinaryFunctorIaabZZZNS0_23logical_xor_kernel_cudaERNS_14TensorIteratorEENKUlvE0_clEvENKUlvE0_clEvEUlaaE_EESt5arrayIPcLm3EELi4E23TrivialOffsetCalculatorILi2EjESC_ILi1EjENS0_6memory15LoadWithoutCastENSF_16StoreWithoutCastEEEviT_T0_T2_T3_T4_T5_,"a",@progbits
	.sectionflags	@""
	.align	4
.nv.constant0._ZN2at6native27unrolled_elementwise_kernelINS0_13BinaryFunctorIaabZZZNS0_23logical_xor_kernel_cudaERNS_14TensorIteratorEENKUlvE0_clEvENKUlvE0_clEvEUlaaE_EESt5arrayIPcLm3EELi4E23TrivialOffsetCalculatorILi2EjESC_ILi1EjENS0_6memory15LoadWithoutCastENSF_16StoreWithoutCastEEEviT_T0_T2_T3_T4_T5_:
	.zero		388


//--------------------- .nv.constant0._ZN2at6native29vectorized_elementwise_kernelILi2ENS0_13BinaryFunctorIaabZZZNS0_23logical_xor_kernel_cudaERNS_14TensorIteratorEENKUlvE0_clEvENKUlvE0_clEvEUlaaE_EESt5arrayIPcLm3EEEEviT0_T1_ --------------------------
	.section	.nv.constant0._ZN2at6native29vectorized_elementwise_kernelILi2ENS0_13BinaryFunctorIaabZZZNS0_23logical_xor_kernel_cudaERNS_14TensorIteratorEENKUlvE0_clEvENKUlvE0_clEvEUlaaE_EESt5arrayIPcLm3EEEEviT0_T1_,"a",@progbits
	.sectionflags	@""
	.align	4
.nv.constant0._ZN2at6native29vectorized_elementwise_kernelILi2ENS0_13BinaryFunctorIaabZZZNS0_23logical_xor_kernel_cudaERNS_14TensorIteratorEENKUlvE0_clEvENKUlvE0_clEvEUlaaE_EESt5arrayIPcLm3EEEEviT0_T1_:
	.zero		384


//--------------------- .nv.constant0._ZN2at6native29vectorized_elementwise_kernelILi4ENS0_13BinaryFunctorIaabZZZNS0_23logical_xor_kernel_cudaERNS_14TensorIteratorEENKUlvE0_clEvENKUlvE0_clEvEUlaaE_EESt5arrayIPcLm3EEEEviT0_T1_ --------------------------
	.section	.nv.constant0._ZN2at6native29vectorized_elementwise_kernelILi4ENS0_13BinaryFunctorIaabZZZNS0_23logical_xor_kernel_cudaERNS_14TensorIteratorEENKUlvE0_clEvENKUlvE0_clEvEUlaaE_EESt5arrayIPcLm3EEEEviT0_T1_,"a",@progbits
	.sectionflags	@""
	.align	4
.nv.constant0._ZN2at6native29vectorized_elementwise_kernelILi4ENS0_13BinaryFunctorIaabZZZNS0_23logical_xor_kernel_cudaERNS_14TensorIteratorEENKUlvE0_clEvENKUlvE0_clEvEUlaaE_EESt5arrayIPcLm3EEEEviT0_T1_:
	.zero		384


//--------------------- .nv.constant0._ZN2at6native29vectorized_elementwise_kernelILi8ENS0_13BinaryFunctorIaabZZZNS0_23logical_xor_kernel_cudaERNS_14TensorIteratorEENKUlvE0_clEvENKUlvE0_clEvEUlaaE_EESt5arrayIPcLm3EEEEviT0_T1_ --------------------------
	.section	.nv.constant0._ZN2at6native29vectorized_elementwise_kernelILi8ENS0_13BinaryFunctorIaabZZZNS0_23logical_xor_kernel_cudaERNS_14TensorIteratorEENKUlvE0_clEvENKUlvE0_clEvEUlaaE_EESt5arrayIPcLm3EEEEviT0_T1_,"a",@progbits
	.sectionflags	@""
	.align	4
.nv.constant0._ZN2at6native29vectorized_elementwise_kernelILi8ENS0_13BinaryFunctorIaabZZZNS0_23logical_xor_kernel_cudaERNS_14TensorIteratorEENKUlvE0_clEvENKUlvE0_clEvEUlaaE_EESt5arrayIPcLm3EEEEviT0_T1_:
	.zero		384


//--------------------- .nv.constant0._ZN2at6native18elementwise_kernelILi128ELi4EZNS0_15gpu_kernel_implINS0_13AUnaryFunctorIhhbZZZNS0_23logical_xor_kernel_cudaERNS_14TensorIteratorEENKUlvE0_clEvENKUlvE_clEvEUlhhE_EEEEvRNS_18TensorIteratorBaseERKT_EUliE_EEviT1_ --------------------------
	.section	.nv.constant0._ZN2at6native18elementwise_kernelILi128ELi4EZNS0_15gpu_kernel_implINS0_13AUnaryFunctorIhhbZZZNS0_23logical_xor_kernel_cudaERNS_14TensorIteratorEENKUlvE0_clEvENKUlvE_clEvEUlhhE_EEEEvRNS_18TensorIteratorBaseERKT_EUliE_EEviT1_,"a",@progbits
	.sectionflags	@""
	.align	4
.nv.constant0._ZN2at6native18elementwise_kernelILi128ELi4EZNS0_15gpu_kernel_implINS0_13AUnaryFunctorIhhbZZZNS0_23logical_xor_kernel_cudaERNS_14TensorIteratorEENKUlvE0_clEvENKUlvE_clEvEUlhhE_EEEEvRNS_18TensorIteratorBaseERKT_EUliE_EEviT1_:
	.zero		896


//--------------------- .nv.constant0._ZN2at6native27unrolled_elementwise_kernelINS0_13AUnaryFunctorIhhbZZZNS0_23logical_xor_kernel_cudaERNS_14TensorIteratorEENKUlvE0_clEvENKUlvE_clEvEUlhhE_EESt5arrayIPcLm2EELi4E23TrivialOffsetCalculatorILi1EjESD_NS0_6memory12LoadWithCastILi1EEENSE_13StoreWithCastILi1EEEEEviT_T0_T2_T3_T4_T5_ --------------------------
	.section	.nv.constant0._ZN2at6native27unrolled_elementwise_kernelINS0_13AUnaryFunctorIhhbZZZNS0_23logical_xor_kernel_cudaERNS_14TensorIteratorEENKUlvE0_clEvENKUlvE_clEvEUlhhE_EESt5arrayIPcLm2EELi4E23TrivialOffsetCalculatorILi1EjESD_NS0_6memory12LoadWithCastILi1EEENSE_13StoreWithCastILi1EEEEEviT_T0_T2_T3_T4_T5_,"a",@progbits
	.sectionflags	@""
	.align	4
.nv.constant0._ZN2at6native27unrolled_elementwise_kernelINS0_13AUnaryFunctorIhhbZZZNS0_23logical_xor_kernel_cudaERNS_14TensorIteratorEENKUlvE0_clEvENKUlvE_clEvEUlhhE_EESt5arrayIPcLm2EELi4E23TrivialOffsetCalculatorILi1EjESD_NS0_6memory12LoadWithCastILi1EEENSE_13StoreWithCastILi1EEEEEviT_T0_T2_T3_T4_T5_:
	.zero		396


//--------------------- .nv.constant0._ZN2at6native18elementwise_kernelILi128ELi4EZNS0_22gpu_kernel_impl_nocastINS0_13AUnaryFunctorIhhbZZZNS0_23logical_xor_kernel_cudaERNS_14TensorIteratorEENKUlvE0_clEvENKUlvE_clEvEUlhhE_EEEEvRNS_18TensorIteratorBaseERKT_EUliE_EEviT1_ --------------------------
	.section	.nv.constant0._ZN2at6native18elementwise_kernelILi128ELi4EZNS0_22gpu_kernel_impl_nocastINS0_13AUnaryFunctorIhhbZZZNS0_23logical_xor_kernel_cudaERNS_14TensorIteratorEENKUlvE0_clEvENKUlvE_clEvEUlhhE_EEEEvRNS_18TensorIteratorBaseERKT_EUliE_EEviT1_,"a",@progbits
	.sectionflags	@""
	.align	4
.nv.constant0._ZN2at6native18elementwise_kernelILi128ELi4EZNS0_22gpu_kernel_impl_nocastINS0_13AUnaryFunctorIhhbZZZNS0_23logical_xor_kernel_cudaERNS_14TensorIteratorEENKUlvE0_clEvENKUlvE_clEvEUlhhE_EEEEvRNS_18TensorIteratorBaseERKT_EUliE_EEviT1_:
	.zero		896


//--------------------- .nv.constant0._ZN2at6native27unrolled_elementwise_kernelINS0_13AUnaryFunctorIhhbZZZNS0_23logical_xor_kernel_cudaERNS_14TensorIteratorEENKUlvE0_clEvENKUlvE_clEvEUlhhE_EESt5arrayIPcLm2EELi4E23TrivialOffsetCalculatorILi1EjESD_NS0_6memory15LoadWithoutCastENSE_16StoreWithoutCastEEEviT_T0_T2_T3_T4_T5_ --------------------------
	.section	.nv.constant0._ZN2at6native27unrolled_elementwise_kernelINS0_13AUnaryFunctorIhhbZZZNS0_23logical_xor_kernel_cudaERNS_14TensorIteratorEENKUlvE0_clEvENKUlvE_clEvEUlhhE_EESt5arrayIPcLm2EELi4E23TrivialOffsetCalculatorILi1EjESD_NS0_6memory15LoadWithoutCastENSE_16StoreWithoutCastEEEviT_T0_T2_T3_T4_T5_,"a",@progbits
	.sectionflags	@""
	.align	4
.nv.constant0._ZN2at6native27unrolled_elementwise_kernelINS0_13AUnaryFunctorIhhbZZZNS0_23logical_xor_kernel_cudaERNS_14TensorIteratorEENKUlvE0_clEvENKUlvE_clEvEUlhhE_EESt5arrayIPcLm2EELi4E23TrivialOffsetCalculatorILi1EjESD_NS0_6memory15LoadWithoutCastENSE_16StoreWithoutCastEEEviT_T0_T2_T3_T4_T5_:
	.zero		380


//--------------------- .nv.constant0._ZN2at6native29vectorized_elementwise_kernelILi2ENS0_13AUnaryFunctorIhhbZZZNS0_23logical_xor_kernel_cudaERNS_14TensorIteratorEENKUlvE0_clEvENKUlvE_clEvEUlhhE_EESt5arrayIPcLm2EEEEviT0_T1_ --------------------------
	.section	.nv.constant0._ZN2at6native29vectorized_elementwise_kernelILi2ENS0_13AUnaryFunctorIhhbZZZNS0_23logical_xor_kernel_cudaERNS_14TensorIteratorEENKUlvE0_clEvENKUlvE_clEvEUlhhE_EESt5arrayIPcLm2EEEEviT0_T1_,"a",@progbits
	.sectionflags	@""
	.align	4
.nv.constant0._ZN2at6native29vectorized_elementwise_kernelILi2ENS0_13AUnaryFunctorIhhbZZZNS0_23logical_xor_kernel_cudaERNS_14TensorIteratorEENKUlvE0_clEvENKUlvE_clEvEUlhhE_EESt5arrayIPcLm2EEEEviT0_T1_:
	.zero		376


//--------------------- .nv.constant0._ZN2at6native29vectorized_elementwise_kernelILi4ENS0_13AUnaryFunctorIhhbZZZNS0_23logical_xor_kernel_cudaERNS_14TensorIteratorEENKUlvE0_clEvENKUlvE_clEvEUlhhE_EESt5arrayIPcLm2EEEEviT0_T1_ --------------------------
	.section	.nv.constant0._ZN2at6native29vectorized_elementwise_kernelILi4ENS0_13AUnaryFunctorIhhbZZZNS0_23logical_xor_kernel_cudaERNS_14TensorIteratorEENKUlvE0_clEvENKUlvE_clEvEUlhhE_EESt5arrayIPcLm2EEEEviT0_T1_,"a",@progbits
	.sectionflags	@""
	.align	4
.nv.constant0._ZN2at6native29vectorized_elementwise_kernelILi4ENS0_13AUnaryFunctorIhhbZZZNS0_23logical_xor_kernel_cudaERNS_14TensorIteratorEENKUlvE0_clEvENKUlvE_clEvEUlhhE_EESt5arrayIPcLm2EEEEviT0_T1_:
	.zero		376


//--------------------- .nv.constant0._ZN2at6native29vectorized_elementwise_kernelILi8ENS0_13AUnaryFunctorIhhbZZZNS0_23logical_xor_kernel_cudaERNS_14TensorIteratorEENKUlvE0_clEvENKUlvE_clEvEUlhhE_EESt5arrayIPcLm2EEEEviT0_T1_ --------------------------
	.section	.nv.constant0._ZN2at6native29vectorized_elementwise_kernelILi8ENS0_13AUnaryFunctorIhhbZZZNS0_23logical_xor_kernel_cudaERNS_14TensorIteratorEENKUlvE0_clEvENKUlvE_clEvEUlhhE_EESt5arrayIPcLm2EEEEviT0_T1_,"a",@progbits
	.sectionflags	@""
	.align	4
.nv.constant0._ZN2at6native29vectorized_elementwise_kernelILi8ENS0_13AUnaryFunctorIhhbZZZNS0_23logical_xor_kernel_cudaERNS_14TensorIteratorEENKUlvE0_clEvENKUlvE_clEvEUlhhE_EESt5arrayIPcLm2EEEEviT0_T1_:
	.zero		376


//--------------------- .nv.constant0._ZN2at6native18elementwise_kernelILi128ELi4EZNS0_15gpu_kernel_implINS0_13BinaryFunctorIhhbZZZNS0_23logical_xor_kernel_cudaERNS_14TensorIteratorEENKUlvE0_clEvENKUlvE_clEvEUlhhE_EEEEvRNS_18TensorIteratorBaseERKT_EUliE_EEviT1_ --------------------------
	.section	.nv.constant0._ZN2at6native18elementwise_kernelILi128ELi4EZNS0_15gpu_kernel_implINS0_13BinaryFunctorIhhbZZZNS0_23logical_xor_kernel_cudaERNS_14TensorIteratorEENKUlvE0_clEvENKUlvE_clEvEUlhhE_EEEEvRNS_18TensorIteratorBaseERKT_EUliE_EEviT1_,"a",@progbits
	.sectionflags	@""
	.align	4
.nv.constant0._ZN2at6native18elementwise_kernelILi128ELi4EZNS0_15gpu_kernel_implINS0_13BinaryFunctorIhhbZZZNS0_23logical_xor_kernel_cudaERNS_14TensorIteratorEENKUlvE0_clEvENKUlvE_clEvEUlhhE_EEEEvRNS_18TensorIteratorBaseERKT_EUliE_EEviT1_:
	.zero		1008


//--------------------- .nv.constant0._ZN2at6native27unrolled_elementwise_kernelINS0_13BinaryFunctorIhhbZZZNS0_23logical_xor_kernel_cudaERNS_14TensorIteratorEENKUlvE0_clEvENKUlvE_clEvEUlhhE_EESt5arrayIPcLm3EELi4E23TrivialOffsetCalculatorILi2EjESC_ILi1EjENS0_6memory12LoadWithCastILi2EEENSF_13StoreWithCastILi1EEEEEviT_T0_T2_T3_T4_T5_ --------------------------
	.section	.nv.constant0._ZN2at6native27unrolled_elementwise_kernelINS0_13BinaryFunctorIhhbZZZNS0_23logical_xor_kernel_cudaERNS_14TensorIteratorEENKUlvE0_clEvENKUlvE_clEvEUlhhE_EESt5arrayIPcLm3EELi4E23TrivialOffsetCalculatorILi2EjESC_ILi1EjENS0_6memory12LoadWithCastILi2EEENSF_13StoreWithCastILi1EEEEEviT_T0_T2_T3_T4_T5_,"a",@progbits
	.sectionflags	@""
	.align	4
.nv.constant0._ZN2at6native27unrolled_elementwise_kernelINS0_13BinaryFunctorIhhbZZZNS0_23logical_xor_kernel_cudaERNS_14TensorIteratorEENKUlvE0_clEvENKUlvE_clEvEUlhhE_EESt5arrayIPcLm3EELi4E23TrivialOffsetCalculatorILi2EjESC_ILi1EjENS0_6memory12LoadWithCastILi2EEENSF_13StoreWithCastILi1EEEEEviT_T0_T2_T3_T4_T5_:
	.zero		408


//--------------------- .nv.constant0._ZN2at6native18elementwise_kernelILi128ELi4EZNS0_22gpu_kernel_impl_nocastINS0_13BinaryFunctorIhhbZZZNS0_23logical_xor_kernel_cudaERNS_14TensorIteratorEENKUlvE0_clEvENKUlvE_clEvEUlhhE_EEEEvRNS_18TensorIteratorBaseERKT_EUliE_EEviT1_ --------------------------
	.section	.nv.constant0._ZN2at6native18elementwise_kernelILi128ELi4EZNS0_22gpu_kernel_impl_nocastINS0_13BinaryFunctorIhhbZZZNS0_23logical_xor_kernel_cudaERNS_14TensorIteratorEENKUlvE0_clEvENKUlvE_clEvEUlhhE_EEEEvRNS_18TensorIteratorBaseERKT_EUliE_EEviT1_,"a",@progbits
	.sectionflags	@""
	.align	4
.nv.constant0._ZN2at6native18elementwise_kernelILi128ELi4EZNS0_22gpu_kernel_impl_nocastINS0_13BinaryFunctorIhhbZZZNS0_23logical_xor_kernel_cudaERNS_14TensorIteratorEENKUlvE0_clEvENKUlvE_clEvEUlhhE_EEEEvRNS_18TensorIteratorBaseERKT_EUliE_EEviT1_:
	.zero		1008


//--------------------- .nv.constant0._ZN2at6native27unrolled_elementwise_kernelINS0_13BinaryFunctorIhhbZZZNS0_23logical_xor_kernel_cudaERNS_14TensorIteratorEENKUlvE0_clEvENKUlvE_clEvEUlhhE_EESt5arrayIPcLm3EELi4E23TrivialOffsetCalculatorILi2EjESC_ILi1EjENS0_6memory15LoadWithoutCastENSF_16StoreWithoutCastEEEviT_T0_T2_T3_T4_T5_ --------------------------
	.section	.nv.constant0._ZN2at6native27unrolled_elementwise_kernelINS0_13BinaryFunctorIhhbZZZNS0_23logical_xor_kernel_cudaERNS_14TensorIteratorEENKUlvE0_clEvENKUlvE_clEvEUlhhE_EESt5arrayIPcLm3EELi4E23TrivialOffsetCalculatorILi2EjESC_ILi1EjENS0_6memory15LoadWithoutCastENSF_16StoreWithoutCastEEEviT_T0_T2_T3_T4_T5_,"a",@progbits
	.sectionflags	@""
	.align	4
.nv.constant0._ZN2at6native27unrolled_elementwise_kernelINS0_13BinaryFunctorIhhbZZZNS0_23logical_xor_kernel_cudaERNS_14TensorIteratorEENKUlvE0_clEvENKUlvE_clEvEUlhhE_EESt5arrayIPcLm3EELi4E23TrivialOffsetCalculatorILi2EjESC_ILi1EjENS0_6memory15LoadWithoutCastENSF_16StoreWithoutCastEEEviT_T0_T2_T3_T4_T5_:
	.zero		388


//--------------------- .nv.constant0._ZN2at6native29vectorized_elementwise_kernelILi2ENS0_13BinaryFunctorIhhbZZZNS0_23logical_xor_kernel_cudaERNS_14TensorIteratorEENKUlvE0_clEvENKUlvE_clEvEUlhhE_EESt5arrayIPcLm3EEEEviT0_T1_ --------------------------
	.section	.nv.constant0._ZN2at6native29vectorized_elementwise_kernelILi2ENS0_13BinaryFunctorIhhbZZZNS0_23logical_xor_kernel_cudaERNS_14TensorIteratorEENKUlvE0_clEvENKUlvE_clEvEUlhhE_EESt5arrayIPcLm3EEEEviT0_T1_,"a",@progbits
	.sectionflags	@""
	.align	4
.nv.constant0._ZN2at6native29vectorized_elementwise_kernelILi2ENS0_13BinaryFunctorIhhbZZZNS0_23logical_xor_kernel_cudaERNS_14TensorIteratorEENKUlvE0_clEvENKUlvE_clEvEUlhhE_EESt5arrayIPcLm3EEEEviT0_T1_:
	.zero		384


//--------------------- .nv.constant0._ZN2at6native29vectorized_elementwise_kernelILi4ENS0_13BinaryFunctorIhhbZZZNS0_23logical_xor_kernel_cudaERNS_14TensorIteratorEENKUlvE0_clEvENKUlvE_clEvEUlhhE_EESt5arrayIPcLm3EEEEviT0_T1_ --------------------------
	.section	.nv.constant0._ZN2at6native29vectorized_elementwise_kernelILi4ENS0_13BinaryFunctorIhhbZZZNS0_23logical_xor_kernel_cudaERNS_14TensorIteratorEENKUlvE0_clEvENKUlvE_clEvEUlhhE_EESt5arrayIPcLm3EEEEviT0_T1_,"a",@progbits
	.sectionflags	@""
	.align	4
.nv.constant0._ZN2at6native29vectorized_elementwise_kernelILi4ENS0_13BinaryFunctorIhhbZZZNS0_23logical_xor_kernel_cudaERNS_14TensorIteratorEENKUlvE0_clEvENKUlvE_clEvEUlhhE_EESt5arrayIPcLm3EEEEviT0_T1_:
	.zero		384


//--------------------- .nv.constant0._ZN2at6native29vectorized_elementwise_kernelILi8ENS0_13BinaryFunctorIhhbZZZNS0_23logical_xor_kernel_cudaERNS_14TensorIteratorEENKUlvE0_clEvENKUlvE_clEvEUlhhE_EESt5arrayIPcLm3EEEEviT0_T1_ --------------------------
	.section	.nv.constant0._ZN2at6native29vectorized_elementwise_kernelILi8ENS0_13BinaryFunctorIhhbZZZNS0_23logical_xor_kernel_cudaERNS_14TensorIteratorEENKUlvE0_clEvENKUlvE_clEvEUlhhE_EESt5arrayIPcLm3EEEEviT0_T1_,"a",@progbits
	.sectionflags	@""
	.align	4
.nv.constant0._ZN2at6native29vectorized_elementwise_kernelILi8ENS0_13BinaryFunctorIhhbZZZNS0_23logical_xor_kernel_cudaERNS_14TensorIteratorEENKUlvE0_clEvENKUlvE_clEvEUlhhE_EESt5arrayIPcLm3EEEEviT0_T1_:
	.zero		384


//--------------------- .nv.constant2._ZN2at6native18elementwise_kernelILi128ELi4EZNS0_15gpu_kernel_implINS0_13AUnaryFunctorIN3c108BFloat16ES5_bZZZNS0_22logical_or_kernel_cudaERNS_14TensorIteratorEENKUlvE0_clEvENKUlvE8_clEvEUlS5_S5_E_EEEEvRNS_18TensorIteratorBaseERKT_EUliE_EEviT1_ --------------------------
	.section	.nv.constant2._ZN2at6native18elementwise_kernelILi128ELi4EZNS0_15gpu_kernel_implINS0_13AUnaryFunctorIN3c108BFloat16ES5_bZZZNS0_22logical_or_kernel_cudaERNS_14TensorIteratorEENKUlvE0_clEvENKUlvE8_clEvEUlS5_S5_E_EEEEvRNS_18TensorIteratorBaseERKT_EUliE_EEviT1_,"a",@progbits
	.sectionflags	@""
	.align	4
.nv.constant2._ZN2at6native18elementwise_kernelILi128ELi4EZNS0_15gpu_kernel_implINS0_13AUnaryFunctorIN3c108BFloat16ES5_bZZZNS0_22logical_or_kernel_cudaERNS_14TensorIteratorEENKUlvE0_clEvENKUlvE8_clEvEUlS5_S5_E_EEEEvRNS_18TensorIteratorBaseERKT_EUliE_EEviT1_:
        /*0000*/ 	.byte	0x00, 0x00, 0x00, 0xf0, 0xff, 0xff, 0x0f, 0x38


//--------------------- .nv.constant0._ZN2at6native18elementwise_kernelILi128ELi4EZNS0_15gpu_kernel_implINS0_13AUnaryFunctorIN3c108BFloat16ES5_bZZZNS0_22logical_or_kernel_cudaERNS_14TensorIteratorEENKUlvE0_clEvENKUlvE8_clEvEUlS5_S5_E_EEEEvRNS_18TensorIteratorBaseERKT_EUliE_EEviT1_ --------------------------
	.section	.nv.constant0._ZN2at6native18elementwise_kernelILi128ELi4EZNS0_15gpu_kernel_implINS0_13AUnaryFunctorIN3c108BFloat16ES5_bZZZNS0_22logical_or_kernel_cudaERNS_14TensorIteratorEENKUlvE0_clEvENKUlvE8_clEvEUlS5_S5_E_EEEEvRNS_18TensorIteratorBaseERKT_EUliE_EEviT1_,"a",@progbits
	.sectionflags	@""
	.align	4
.nv.constant0._ZN2at6native18elementwise_kernelILi128ELi4EZNS0_15gpu_kernel_implINS0_13AUnaryFunctorIN3c108BFloat16ES5_bZZZNS0_22logical_or_kernel_cudaERNS_14TensorIteratorEENKUlvE0_clEvENKUlvE8_clEvEUlS5_S5_E_EEEEvRNS_18TensorIteratorBaseERKT_EUliE_EEviT1_:
	.zero		896


//--------------------- .nv.constant2._ZN2at6native27unrolled_elementwise_kernelINS0_13AUnaryFunctorIN3c108BFloat16ES4_bZZZNS0_22logical_or_kernel_cudaERNS_14TensorIteratorEENKUlvE0_clEvENKUlvE8_clEvEUlS4_S4_E_EESt5arrayIPcLm2EELi4E23TrivialOffsetCalculatorILi1EjESF_NS0_6memory12LoadWithCastILi1EEENSG_13StoreWithCastILi1EEEEEviT_T0_T2_T3_T4_T5_ --------------------------
	.section	.nv.constant2._ZN2at6native27unrolled_elementwise_kernelINS0_13AUnaryFunctorIN3c108BFloat16ES4_bZZZNS0_22logical_or_kernel_cudaERNS_14TensorIteratorEENKUlvE0_clEvENKUlvE8_clEvEUlS4_S4_E_EESt5arrayIPcLm2EELi4E23TrivialOffsetCalculatorILi1EjESF_NS0_6memory12LoadWithCastILi1EEENSG_13StoreWithCastILi1EEEEEviT_T0_T2_T3_T4_T5_,"a",@progbits
	.sectionflags	@""
	.align	4
.nv.constant2._ZN2at6native27unrolled_elementwise_kernelINS0_13AUnaryFunctorIN3c108BFloat16ES4_bZZZNS0_22logical_or_kernel_cudaERNS_14TensorIteratorEENKUlvE0_clEvENKUlvE8_clEvEUlS4_S4_E_EESt5arrayIPcLm2EELi4E23TrivialOffsetCalculatorILi1EjESF_NS0_6memory12LoadWithCastILi1EEENSG_13StoreWithCastILi1EEEEEviT_T0_T2_T3_T4_T5_:
        /*0000*/ 	.byte	0x00, 0x00, 0x00, 0xf0, 0xff, 0xff, 0x0f, 0x38


//--------------------- .nv.constant0._ZN2at6native27unrolled_elementwise_kernelINS0_13AUnaryFunctorIN3c108BFloat16ES4_bZZZNS0_22logical_or_kernel_cudaERNS_14TensorIteratorEENKUlvE0_clEvENKUlvE8_clEvEUlS4_S4_E_EESt5arrayIPcLm2EELi4E23TrivialOffsetCalculatorILi1EjESF_NS0_6memory12LoadWithCastILi1EEENSG_13StoreWithCastILi1EEEEEviT_T0_T2_T3_T4_T5_ --------------------------
	.section	.nv.constant0._ZN2at6native27unrolled_elementwise_kernelINS0_13AUnaryFunctorIN3c108BFloat16ES4_bZZZNS0_22logical_or_kernel_cudaERNS_14TensorIteratorEENKUlvE0_clEvENKUlvE8_clEvEUlS4_S4_E_EESt5arrayIPcLm2EELi4E23TrivialOffsetCalculatorILi1EjESF_NS0_6memory12LoadWithCastILi1EEENSG_13StoreWithCastILi1EEEEEviT_T0_T2_T3_T4_T5_,"a",@progbits
	.sectionflags	@""
	.align	4
.nv.constant0._ZN2at6native27unrolled_elementwise_kernelINS0_13AUnaryFunctorIN3c108BFloat16ES4_bZZZNS0_22logical_or_kernel_cudaERNS_14TensorIteratorEENKUlvE0_clEvENKUlvE8_clEvEUlS4_S4_E_EESt5arrayIPcLm2EELi4E23TrivialOffsetCalculatorILi1EjESF_NS0_6memory12LoadWithCastILi1EEENSG_13StoreWithCastILi1EEEEEviT_T0_T2_T3_T4_T5_:
	.zero		396


//--------------------- .nv.constant0._ZN2at6native18elementwise_kernelILi128ELi4EZNS0_22gpu_kernel_impl_nocastINS0_13AUnaryFunctorIN3c108BFloat16ES5_bZZZNS0_22logical_or_kernel_cudaERNS_14TensorIteratorEENKUlvE0_clEvENKUlvE8_clEvEUlS5_S5_E_EEEEvRNS_18TensorIteratorBaseERKT_EUliE_EEviT1_ --------------------------
	.section	.nv.constant0._ZN2at6native18elementwise_kernelILi128ELi4EZNS0_22gpu_kernel_impl_nocastINS0_13AUnaryFunctorIN3c108BFloat16ES5_bZZZNS0_22logical_or_kernel_cudaERNS_14TensorIteratorEENKUlvE0_clEvENKUlvE8_clEvEUlS5_S5_E_EEEEvRNS_18TensorIteratorBaseERKT_EUliE_EEviT1_,"a",@progbits
	.sectionflags	@""
	.align	4
.nv.constant0._ZN2at6native18elementwise_kernelILi128ELi4EZNS0_22gpu_kernel_impl_nocastINS0_13AUnaryFunctorIN3c108BFloat16ES5_bZZZNS0_22logical_or_kernel_cudaERNS_14TensorIteratorEENKUlvE0_clEvENKUlvE8_clEvEUlS5_S5_E_EEEEvRNS_18TensorIteratorBaseERKT_EUliE_EEviT1_:
	.zero		896


//--------------------- .nv.constant0._ZN2at6native27unrolled_elementwise_kernelINS0_13AUnaryFunctorIN3c108BFloat16ES4_bZZZNS0_22logical_or_kernel_cudaERNS_14TensorIteratorEENKUlvE0_clEvENKUlvE8_clEvEUlS4_S4_E_EESt5arrayIPcLm2EELi4E23TrivialOffsetCalculatorILi1EjESF_NS0_6memory15LoadWithoutCastENSG_16StoreWithoutCastEEEviT_T0_T2_T3_T4_T5_ --------------------------
	.section	.nv.constant0._ZN2at6native27unrolled_elementwise_kernelINS0_13AUnaryFunctorIN3c108BFloat16ES4_bZZZNS0_22logical_or_kernel_cudaERNS_14TensorIteratorEENKUlvE0_clEvENKUlvE8_clEvEUlS4_S4_E_EESt5arrayIPcLm2EELi4E23TrivialOffsetCalculatorILi1EjESF_NS0_6memory15LoadWithoutCastENSG_16StoreWithoutCastEEEviT_T0_T2_T3_T4_T5_,"a",@progbits
	.sectionflags	@""
	.align	4
.nv.constant0._ZN2at6native27unrolled_elementwise_kernelINS0_13AUnaryFunctorIN3c108BFloat16ES4_bZZZNS0_22logical_or_kernel_cudaERNS_14TensorIteratorEENKUlvE0_clEvENKUlvE8_clEvEUlS4_S4_E_EESt5arrayIPcLm2EELi4E23TrivialOffsetCalculatorILi1EjESF_NS0_6memory15LoadWithoutCastENSG_16StoreWithoutCastEEEviT_T0_T2_T3_T4_T5_:
	.zero		380


//--------------------- .nv.constant0._ZN2at6native29vectorized_elementwise_kernelILi2ENS0_13AUnaryFunctorIN3c108BFloat16ES4_bZZZNS0_22logical_or_kernel_cudaERNS_14TensorIteratorEENKUlvE0_clEvENKUlvE8_clEvEUlS4_S4_E_EESt5arrayIPcLm2EEEEviT0_T1_ --------------------------
	.section	.nv.constant0._ZN2at6native29vectorized_elementwise_kernelILi2ENS0_13AUnaryFunctorIN3c108BFloat16ES4_bZZZNS0_22logical_or_kernel_cudaERNS_14TensorIteratorEENKUlvE0_clEvENKUlvE8_clEvEUlS4_S4_E_EESt5arrayIPcLm2EEEEviT0_T1_,"a",@progbits
	.sectionflags	@""
	.align	4
.nv.constant0._ZN2at6native29vectorized_elementwise_kernelILi2ENS0_13AUnaryFunctorIN3c108BFloat16ES4_bZZZNS0_22logical_or_kernel_cudaERNS_14TensorIteratorEENKUlvE0_clEvENKUlvE8_clEvEUlS4_S4_E_EESt5arrayIPcLm2EEEEviT0_T1_:
	.zero		376


//--------------------- .nv.constant0._ZN2at6native29vectorized_elementwise_kernelILi4ENS0_13AUnaryFunctorIN3c108BFloat16ES4_bZZZNS0_22logical_or_kernel_cudaERNS_14TensorIteratorEENKUlvE0_clEvENKUlvE8_clEvEUlS4_S4_E_EESt5arrayIPcLm2EEEEviT0_T1_ --------------------------
	.section	.nv.constant0._ZN2at6native29vectorized_elementwise_kernelILi4ENS0_13AUnaryFunctorIN3c108BFloat16ES4_bZZZNS0_22logical_or_kernel_cudaERNS_14TensorIteratorEENKUlvE0_clEvENKUlvE8_clEvEUlS4_S4_E_EESt5arrayIPcLm2EEEEviT0_T1_,"a",@progbits
	.sectionflags	@""
	.align	4
.nv.constant0._ZN2at6native29vectorized_elementwise_kernelILi4ENS0_13AUnaryFunctorIN3c108BFloat16ES4_bZZZNS0_22logical_or_kernel_cudaERNS_14TensorIteratorEENKUlvE0_clEvENKUlvE8_clEvEUlS4_S4_E_EESt5arrayIPcLm2EEEEviT0_T1_:
	.zero		376


//--------------------- .nv.constant0._ZN2at6native29vectorized_elementwise_kernelILi8ENS0_13AUnaryFunctorIN3c108BFloat16ES4_bZZZNS0_22logical_or_kernel_cudaERNS_14TensorIteratorEENKUlvE0_clEvENKUlvE8_clEvEUlS4_S4_E_EESt5arrayIPcLm2EEEEviT0_T1_ --------------------------
	.section	.nv.constant0._ZN2at6native29vectorized_elementwise_kernelILi8ENS0_13AUnaryFunctorIN3c108BFloat16ES4_bZZZNS0_22logical_or_kernel_cudaERNS_14TensorIteratorEENKUlvE0_clEvENKUlvE8_clEvEUlS4_S4_E_EESt5arrayIPcLm2EEEEviT0_T1_,"a",@progbits
	.sectionflags	@""
	.align	4
.nv.constant0._ZN2at6native29vectorized_elementwise_kernelILi8ENS0_13AUnaryFunctorIN3c108BFloat16ES4_bZZZNS0_22logical_or_kernel_cudaERNS_14TensorIteratorEENKUlvE0_clEvENKUlvE8_clEvEUlS4_S4_E_EESt5arrayIPcLm2EEEEviT0_T1_:
	.zero		376


//--------------------- .nv.constant2._ZN2at6native18elementwise_kernelILi128ELi4EZNS0_15gpu_kernel_implINS0_13BinaryFunctorIN3c108BFloat16ES5_bZZZNS0_22logical_or_kernel_cudaERNS_14TensorIteratorEENKUlvE0_clEvENKUlvE8_clEvEUlS5_S5_E_EEEEvRNS_18TensorIteratorBaseERKT_EUliE_EEviT1_ --------------------------
	.section	.nv.constant2._ZN2at6native18elementwise_kernelILi128ELi4EZNS0_15gpu_kernel_implINS0_13BinaryFunctorIN3c108BFloat16ES5_bZZZNS0_22logical_or_kernel_cudaERNS_14TensorIteratorEENKUlvE0_clEvENKUlvE8_clEvEUlS5_S5_E_EEEEvRNS_18TensorIteratorBaseERKT_EUliE_EEviT1_,"a",@progbits
	.sectionflags	@""
	.align	4
.nv.constant2._ZN2at6native18elementwise_kernelILi128ELi4EZNS0_15gpu_kernel_implINS0_13BinaryFunctorIN3c108BFloat16ES5_bZZZNS0_22logical_or_kernel_cudaERNS_14TensorIteratorEENKUlvE0_clEvENKUlvE8_clEvEUlS5_S5_E_EEEEvRNS_18TensorIteratorBaseERKT_EUliE_EEviT1_:
        /*0000*/ 	.byte	0x00, 0x00, 0x00, 0xf0, 0xff, 0xff, 0x0f, 0x38


//--------------------- .nv.constant0._ZN2at6native18elementwise_kernelILi128ELi4EZNS0_15gpu_kernel_implINS0_13BinaryFunctorIN3c108BFloat16ES5_bZZZNS0_22logical_or_kernel_cudaERNS_14TensorIteratorEENKUlvE0_clEvENKUlvE8_clEvEUlS5_S5_E_EEEEvRNS_18TensorIteratorBaseERKT_EUliE_EEviT1_ --------------------------
	.section	.nv.constant0._ZN2at6native18elementwise_kernelILi128ELi4EZNS0_15gpu_kernel_implINS0_13BinaryFunctorIN3c108BFloat16ES5_bZZZNS0_22logical_or_kernel_cudaERNS_14TensorIteratorEENKUlvE0_clEvENKUlvE8_clEvEUlS5_S5_E_EEEEvRNS_18TensorIteratorBaseERKT_EUliE_EEviT1_,"a",@progbits
	.sectionflags	@""
	.align	4
.nv.constant0._ZN2at6native18elementwise_kernelILi128ELi4EZNS0_15gpu_kernel_implINS0_13BinaryFunctorIN3c108BFloat16ES5_bZZZNS0_22logical_or_kernel_cudaERNS_14TensorIteratorEENKUlvE0_clEvENKUlvE8_clEvEUlS5_S5_E_EEEEvRNS_18TensorIteratorBaseERKT_EUliE_EEviT1_:
	.zero		1008


//--------------------- .nv.constant2._ZN2at6native27unrolled_elementwise_kernelINS0_13BinaryFunctorIN3c108BFloat16ES4_bZZZNS0_22logical_or_kernel_cudaERNS_14TensorIteratorEENKUlvE0_clEvENKUlvE8_clEvEUlS4_S4_E_EESt5arrayIPcLm3EELi4E23TrivialOffsetCalculatorILi2EjESE_ILi1EjENS0_6memory12LoadWithCastILi2EEENSH_13StoreWithCastILi1EEEEEviT_T0_T2_T3_T4_T5_ --------------------------
	.section	.nv.constant2._ZN2at6native27unrolled_elementwise_kernelINS0_13BinaryFunctorIN3c108BFloat16ES4_bZZZNS0_22logical_or_kernel_cudaERNS_14TensorIteratorEENKUlvE0_clEvENKUlvE8_clEvEUlS4_S4_E_EESt5arrayIPcLm3EELi4E23TrivialOffsetCalculatorILi2EjESE_ILi1EjENS0_6memory12LoadWithCastILi2EEENSH_13StoreWithCastILi1EEEEEviT_T0_T2_T3_T4_T5_,"a",@progbits
	.sectionflags	@""
	.align	4
.nv.constant2._ZN2at6native27unrolled_elementwise_kernelINS0_13BinaryFunctorIN3c108BFloat16ES4_bZZZNS0_22logical_or_kernel_cudaERNS_14TensorIteratorEENKUlvE0_clEvENKUlvE8_clEvEUlS4_S4_E_EESt5arrayIPcLm3EELi4E23TrivialOffsetCalculatorILi2EjESE_ILi1EjENS0_6memory12LoadWithCastILi2EEENSH_13StoreWithCastILi1EEEEEviT_T0_T2_T3_T4_T5_:
        /*0000*/ 	.byte	0x00, 0x00, 0x00, 0xf0, 0xff, 0xff, 0x0f, 0x38


//--------------------- .nv.constant0._ZN2at6native27unrolled_elementwise_kernelINS0_13BinaryFunctorIN3c108BFloat16ES4_bZZZNS0_22logical_or_kernel_cudaERNS_14TensorIteratorEENKUlvE0_clEvENKUlvE8_clEvEUlS4_S4_E_EESt5arrayIPcLm3EELi4E23TrivialOffsetCalculatorILi2EjESE_ILi1EjENS0_6memory12LoadWithCastILi2EEENSH_13StoreWithCastILi1EEEEEviT_T0_T2_T3_T4_T5_ --------------------------
	.section	.nv.constant0._ZN2at6native27unrolled_elementwise_kernelINS0_13BinaryFunctorIN3c108BFloat16ES4_bZZZNS0_22logical_or_kernel_cudaERNS_14TensorIteratorEENKUlvE0_clEvENKUlvE8_clEvEUlS4_S4_E_EESt5arrayIPcLm3EELi4E23TrivialOffsetCalculatorILi2EjESE_ILi1EjENS0_6memory12LoadWithCastILi2EEENSH_13StoreWithCastILi1EEEEEviT_T0_T2_T3_T4_T5_,"a",@progbits
	.sectionflags	@""
	.align	4
.nv.constant0._ZN2at6native27unrolled_elementwise_kernelINS0_13BinaryFunctorIN3c108BFloat16ES4_bZZZNS0_22logical_or_kernel_cudaERNS_14TensorIteratorEENKUlvE0_clEvENKUlvE8_clEvEUlS4_S4_E_EESt5arrayIPcLm3EELi4E23TrivialOffsetCalculatorILi2EjESE_ILi1EjENS0_6memory12LoadWithCastILi2EEENSH_13StoreWithCastILi1EEEEEviT_T0_T2_T3_T4_T5_:
	.zero		408


//--------------------- .nv.constant0._ZN2at6native18elementwise_kernelILi128ELi4EZNS0_22gpu_kernel_impl_nocastINS0_13BinaryFunctorIN3c108BFloat16ES5_bZZZNS0_22logical_or_kernel_cudaERNS_14TensorIteratorEENKUlvE0_clEvENKUlvE8_clEvEUlS5_S5_E_EEEEvRNS_18TensorIteratorBaseERKT_EUliE_EEviT1_ --------------------------
	.section	.nv.constant0._ZN2at6native18elementwise_kernelILi128ELi4EZNS0_22gpu_kernel_impl_nocastINS0_13BinaryFunctorIN3c108BFloat16ES5_bZZZNS0_22logical_or_kernel_cudaERNS_14TensorIteratorEENKUlvE0_clEvENKUlvE8_clEvEUlS5_S5_E_EEEEvRNS_18TensorIteratorBaseERKT_EUliE_EEviT1_,"a",@progbits
	.sectionflags	@""
	.align	4
.nv.constant0._ZN2at6native18elementwise_kernelILi128ELi4EZNS0_22gpu_kernel_impl_nocastINS0_13BinaryFunctorIN3c108BFloat16ES5_bZZZNS0_22logical_or_kernel_cudaERNS_14TensorIteratorEENKUlvE0_clEvENKUlvE8_clEvEUlS5_S5_E_EEEEvRNS_18TensorIteratorBaseERKT_EUliE_EEviT1_:
	.zero		1008


//--------------------- .nv.constant0._ZN2at6native27unrolled_elementwise_kernelINS0_13BinaryFunctorIN3c108BFloat16ES4_bZZZNS0_22logical_or_kernel_cudaERNS_14TensorIteratorEENKUlvE0_clEvENKUlvE8_clEvEUlS4_S4_E_EESt5arrayIPcLm3EELi4E23TrivialOffsetCalculatorILi2EjESE_ILi1EjENS0_6memory15LoadWithoutCastENSH_16StoreWithoutCastEEEviT_T0_T2_T3_T4_T5_ --------------------------
	.section	.nv.constant0._ZN2at6native27unrolled_elementwise_kernelINS0_13BinaryFunctorIN3c108BFloat16ES4_bZZZNS0_22logical_or_kernel_cudaERNS_14TensorIteratorEENKUlvE0_clEvENKUlvE8_clEvEUlS4_S4_E_EESt5arrayIPcLm3EELi4E23TrivialOffsetCalculatorILi2EjESE_ILi1EjENS0_6memory15LoadWithoutCastENSH_16StoreWithoutCastEEEviT_T0_T2_T3_T4_T5_,"a",@progbits
	.sectionflags	@""
	.align	4
.nv.constant0._ZN2at6native27unrolled_elementwise_kernelINS0_13BinaryFunctorIN3c108BFloat16ES4_bZZZNS0_22logical_or_kernel_cudaERNS_14TensorIteratorEENKUlvE0_clEvENKUlvE8_clEvEUlS4_S4_E_EESt5arrayIPcLm3EELi4E23TrivialOffsetCalculatorILi2EjESE_ILi1EjENS0_6memory15LoadWithoutCastENSH_16StoreWithoutCastEEEviT_T0_T2_T3_T4_T5_:
	.zero		388


//--------------------- .nv.constant0._ZN2at6native29vectorized_elementwise_kernelILi2ENS0_13BinaryFunctorIN3c108BFloat16ES4_bZZZNS0_22logical_or_kernel_cudaERNS_14TensorIteratorEENKUlvE0_clEvENKUlvE8_clEvEUlS4_S4_E_EESt5arrayIPcLm3EEEEviT0_T1_ --------------------------
	.section	.nv.constant0._ZN2at6native29vectorized_elementwise_kernelILi2ENS0_13BinaryFunctorIN3c108BFloat16ES4_bZZZNS0_22logical_or_kernel_cudaERNS_14TensorIteratorEENKUlvE0_clEvENKUlvE8_clEvEUlS4_S4_E_EESt5arrayIPcLm3EEEEviT0_T1_,"a",@progbits
	.sectionflags	@""
	.align	4
.nv.constant0._ZN2at6native29vectorized_elementwise_kernelILi2ENS0_13BinaryFunctorIN3c108BFloat16ES4_bZZZNS0_22logical_or_kernel_cudaERNS_14TensorIteratorEENKUlvE0_clEvENKUlvE8_clEvEUlS4_S4_E_EESt5arrayIPcLm3EEEEviT0_T1_:
	.zero		384


//--------------------- .nv.constant0._ZN2at6native29vectorized_elementwise_kernelILi4ENS0_13BinaryFunctorIN3c108BFloat16ES4_bZZZNS0_22logical_or_kernel_cudaERNS_14TensorIteratorEENKUlvE0_clEvENKUlvE8_clEvEUlS4_S4_E_EESt5arrayIPcLm3EEEEviT0_T1_ --------------------------
	.section	.nv.constant0._ZN2at6native29vectorized_elementwise_kernelILi4ENS0_13BinaryFunctorIN3c108BFloat16ES4_bZZZNS0_22logical_or_kernel_cudaERNS_14TensorIteratorEENKUlvE0_clEvENKUlvE8_clEvEUlS4_S4_E_EESt5arrayIPcLm3EEEEviT0_T1_,"a",@progbits
	.sectionflags	@""
	.align	4
.nv.constant0._ZN2at6native29vectorized_elementwise_kernelILi4ENS0_13BinaryFunctorIN3c108BFloat16ES4_bZZZNS0_22logical_or_kernel_cudaERNS_14TensorIteratorEENKUlvE0_clEvENKUlvE8_clEvEUlS4_S4_E_EESt5arrayIPcLm3EEEEviT0_T1_:
	.zero		384


//--------------------- .nv.constant0._ZN2at6native29vectorized_elementwise_kernelILi8ENS0_13BinaryFunctorIN3c108BFloat16ES4_bZZZNS0_22logical_or_kernel_cudaERNS_14TensorIteratorEENKUlvE0_clEvENKUlvE8_clEvEUlS4_S4_E_EESt5arrayIPcLm3EEEEviT0_T1_ --------------------------
	.section	.nv.constant0._ZN2at6native29vectorized_elementwise_kernelILi8ENS0_13BinaryFunctorIN3c108BFloat16ES4_bZZZNS0_22logical_or_kernel_cudaERNS_14TensorIteratorEENKUlvE0_clEvENKUlvE8_clEvEUlS4_S4_E_EESt5arrayIPcLm3EEEEviT0_T1_,"a",@progbits
	.sectionflags	@""
	.align	4
.nv.constant0._ZN2at6native29vectorized_elementwise_kernelILi8ENS0_13BinaryFunctorIN3c108BFloat16ES4_bZZZNS0_22logical_or_kernel_cudaERNS_14TensorIteratorEENKUlvE0_clEvENKUlvE8_clEvEUlS4_S4_E_EESt5arrayIPcLm3EEEEviT0_T1_:
	.zero		384


//--------------------- .nv.constant0._ZN2at6native18elementwise_kernelILi128ELi4EZNS0_15gpu_kernel_implINS0_13AUnaryFunctorIbbbZZZNS0_22logical_or_kernel_cudaERNS_14TensorIteratorEENKUlvE0_clEvENKUlvE7_clEvEUlbbE_EEEEvRNS_18TensorIteratorBaseERKT_EUliE_EEviT1_ --------------------------
	.section	.nv.constant0._ZN2at6native18elementwise_kernelILi128ELi4EZNS0_15gpu_kernel_implINS0_13AUnaryFunctorIbbbZZZNS0_22logical_or_kernel_cudaERNS_14TensorIteratorEENKUlvE0_clEvENKUlvE7_clEvEUlbbE_EEEEvRNS_18TensorIteratorBaseERKT_EUliE_EEviT1_,"a",@progbits
	.sectionflags	@""
	.align	4
.nv.constant0._ZN2at6native18elementwise_kernelILi128ELi4EZNS0_15gpu_kernel_implINS0_13AUnaryFunctorIbbbZZZNS0_22logical_or_kernel_cudaERNS_14TensorIteratorEENKUlvE0_clEvENKUlvE7_clEvEUlbbE_EEEEvRNS_18TensorIteratorBaseERKT_EUliE_EEviT1_:
	.zero		896


//--------------------- .nv.constant0._ZN2at6native27unrolled_elementwise_kernelINS0_13AUnaryFunctorIbbbZZZNS0_22logical_or_kernel_cudaERNS_14TensorIteratorEENKUlvE0_clEvENKUlvE7_clEvEUlbbE_EESt5arrayIPcLm2EELi4E23TrivialOffsetCalculatorILi1EjESD_NS0_6memory12LoadWithCastILi1EEENSE_13StoreWithCastILi1EEEEEviT_T0_T2_T3_T4_T5_ --------------------------
	.section	.nv.constant0._ZN2at6native27unrolled_elementwise_kernelINS0_13AUnaryFunctorIbbbZZZNS0_22logical_or_kernel_cudaERNS_14TensorIteratorEENKUlvE0_clEvENKUlvE7_clEvEUlbbE_EESt5arrayIPcLm2EELi4E23TrivialOffsetCalculatorILi1EjESD_NS0_6memory12LoadWithCastILi1EEENSE_13StoreWithCastILi1EEEEEviT_T0_T2_T3_T4_T5_,"a",@progbits
	.sectionflags	@""
	.align	4
.nv.constant0._ZN2at6native27unrolled_elementwise_kernelINS0_13AUnaryFunctorIbbbZZZNS0_22logical_or_kernel_cudaERNS_14TensorIteratorEENKUlvE0_clEvENKUlvE7_clEvEUlbbE_EESt5arrayIPcLm2EELi4E23TrivialOffsetCalculatorILi1EjESD_NS0_6memory12LoadWithCastILi1EEENSE_13StoreWithCastILi1EEEEEviT_T0_T2_T3_T4_T5_:
	.zero		396


//--------------------- .nv.constant0._ZN2at6native18elementwise_kernelILi128ELi4EZNS0_22gpu_kernel_impl_nocastINS0_13AUnaryFunctorIbbbZZZNS0_22logical_or_kernel_cudaERNS_14TensorIteratorEENKUlvE0_clEvENKUlvE7_clEvEUlbbE_EEEEvRNS_18TensorIteratorBaseERKT_EUliE_EEviT1_ --------------------------
	.section	.nv.constant0._ZN2at6native18elementwise_kernelILi128ELi4EZNS0_22gpu_kernel_impl_nocastINS0_13AUnaryFunctorIbbbZZZNS0_22logical_or_kernel_cudaERNS_14TensorIteratorEENKUlvE0_clEvENKUlvE7_clEvEUlbbE_EEEEvRNS_18TensorIteratorBaseERKT_EUliE_EEviT1_,"a",@progbits
	.sectionflags	@""
	.align	4
.nv.constant0._ZN2at6native18elementwise_kernelILi128ELi4EZNS0_22gpu_kernel_impl_nocastINS0_13AUnaryFunctorIbbbZZZNS0_22logical_or_kernel_cudaERNS_14TensorIteratorEENKUlvE0_clEvENKUlvE7_clEvEUlbbE_EEEEvRNS_18TensorIteratorBaseERKT_EUliE_EEviT1_:
	.zero		896


//--------------------- .nv.constant0._ZN2at6native27unrolled_elementwise_kernelINS0_13AUnaryFunctorIbbbZZZNS0_22logical_or_kernel_cudaERNS_14TensorIteratorEENKUlvE0_clEvENKUlvE7_clEvEUlbbE_EESt5arrayIPcLm2EELi4E23TrivialOffsetCalculatorILi1EjESD_NS0_6memory15LoadWithoutCastENSE_16StoreWithoutCastEEEviT_T0_T2_T3_T4_T5_ --------------------------
	.section	.nv.constant0._ZN2at6native27unrolled_elementwise_kernelINS0_13AUnaryFunctorIbbbZZZNS0_22logical_or_kernel_cudaERNS_14TensorIteratorEENKUlvE0_clEvENKUlvE7_clEvEUlbbE_EESt5arrayIPcLm2EELi4E23TrivialOffsetCalculatorILi1EjESD_NS0_6memory15LoadWithoutCastENSE_16StoreWithoutCastEEEviT_T0_T2_T3_T4_T5_,"a",@progbits
	.sectionflags	@""
	.align	4
.nv.constant0._ZN2at6native27unrolled_elementwise_kernelINS0_13AUnaryFunctorIbbbZZZNS0_22logical_or_kernel_cudaERNS_14TensorIteratorEENKUlvE0_clEvENKUlvE7_clEvEUlbbE_EESt5arrayIPcLm2EELi4E23TrivialOffsetCalculatorILi1EjESD_NS0_6memory15LoadWithoutCastENSE_16StoreWithoutCastEEEviT_T0_T2_T3_T4_T5_:
	.zero		380


//--------------------- .nv.constant0._ZN2at6native29vectorized_elementwise_kernelILi2ENS0_13AUnaryFunctorIbbbZZZNS0_22logical_or_kernel_cudaERNS_14TensorIteratorEENKUlvE0_clEvENKUlvE7_clEvEUlbbE_EESt5arrayIPcLm2EEEEviT0_T1_ --------------------------
	.section	.nv.constant0._ZN2at6native29vectorized_elementwise_kernelILi2ENS0_13AUnaryFunctorIbbbZZZNS0_22logical_or_kernel_cudaERNS_14TensorIteratorEENKUlvE0_clEvENKUlvE7_clEvEUlbbE_EESt5arrayIPcLm2EEEEviT0_T1_,"a",@progbits
	.sectionflags	@""
	.align	4
.nv.constant0._ZN2at6native29vectorized_elementwise_kernelILi2ENS0_13AUnaryFunctorIbbbZZZNS0_22logical_or_kernel_cudaERNS_14TensorIteratorEENKUlvE0_clEvENKUlvE7_clEvEUlbbE_EESt5arrayIPcLm2EEEEviT0_T1_:
	.zero		376


//--------------------- .nv.constant0._ZN2at6native29vectorized_elementwise_kernelILi4ENS0_13AUnaryFunctorIbbbZZZNS0_22logical_or_kernel_cudaERNS_14TensorIteratorEENKUlvE0_clEvENKUlvE7_clEvEUlbbE_EESt5arrayIPcLm2EEEEviT0_T1_ --------------------------
	.section	.nv.constant0._ZN2at6native29vectorized_elementwise_kernelILi4ENS0_13AUnaryFunctorIbbbZZZNS0_22logical_or_kernel_cudaERNS_14TensorIteratorEENKUlvE0_clEvENKUlvE7_clEvEUlbbE_EESt5arrayIPcLm2EEEEviT0_T1_,"a",@progbits
	.sectionflags	@""
	.align	4
.nv.constant0._ZN2at6native29vectorized_elementwise_kernelILi4ENS0_13AUnaryFunctorIbbbZZZNS0_22logical_or_kernel_cudaERNS_14TensorIteratorEENKUlvE0_clEvENKUlvE7_clEvEUlbbE_EESt5arrayIPcLm2EEEEviT0_T1_:
	.zero		376


//--------------------- .nv.constant0._ZN2at6native29vectorized_elementwise_kernelILi8ENS0_13AUnaryFunctorIbbbZZZNS0_22logical_or_kernel_cudaERNS_14TensorIteratorEENKUlvE0_clEvENKUlvE7_clEvEUlbbE_EESt5arrayIPcLm2EEEEviT0_T1_ --------------------------
	.section	.nv.constant0._ZN2at6native29vectorized_elementwise_kernelILi8ENS0_13AUnaryFunctorIbbbZZZNS0_22logical_or_kernel_cudaERNS_14TensorIteratorEENKUlvE0_clEvENKUlvE7_clEvEUlbbE_EESt5arrayIPcLm2EEEEviT0_T1_,"a",@progbits
	.sectionflags	@""
	.align	4
.nv.constant0._ZN2at6native29vectorized_elementwise_kernelILi8ENS0_13AUnaryFunctorIbbbZZZNS0_22logical_or_kernel_cudaERNS_14TensorIteratorEENKUlvE0_clEvENKUlvE7_clEvEUlbbE_EESt5arrayIPcLm2EEEEviT0_T1_:
	.zero		376


//--------------------- .nv.constant0._ZN2at6native18elementwise_kernelILi128ELi4EZNS0_15gpu_kernel_implINS0_13BinaryFunctorIbbbZZZNS0_22logical_or_kernel_cudaERNS_14TensorIteratorEENKUlvE0_clEvENKUlvE7_clEvEUlbbE_EEEEvRNS_18TensorIteratorBaseERKT_EUliE_EEviT1_ --------------------------
	.section	.nv.constant0._ZN2at6native18elementwise_kernelILi128ELi4EZNS0_15gpu_kernel_implINS0_13BinaryFunctorIbbbZZZNS0_22logical_or_kernel_cudaERNS_14TensorIteratorEENKUlvE0_clEvENKUlvE7_clEvEUlbbE_EEEEvRNS_18TensorIteratorBaseERKT_EUliE_EEviT1_,"a",@progbits
	.sectionflags	@""
	.align	4
.nv.constant0._ZN2at6native18elementwise_kernelILi128ELi4EZNS0_15gpu_kernel_implINS0_13BinaryFunctorIbbbZZZNS0_22logical_or_kernel_cudaERNS_14TensorIteratorEENKUlvE0_clEvENKUlvE7_clEvEUlbbE_EEEEvRNS_18TensorIteratorBaseERKT_EUliE_EEviT1_:
	.zero		1008


//--------------------- .nv.constant0._ZN2at6native27unrolled_elementwise_kernelINS0_13BinaryFunctorIbbbZZZNS0_22logical_or_kernel_cudaERNS_14TensorIteratorEENKUlvE0_clEvENKUlvE7_clEvEUlbbE_EESt5arrayIPcLm3EELi4E23TrivialOffsetCalculatorILi2EjESC_ILi1EjENS0_6memory12LoadWithCastILi2EEENSF_13StoreWithCastILi1EEEEEviT_T0_T2_T3_T4_T5_ --------------------------
	.section	.nv.constant0._ZN2at6native27unrolled_elementwise_kernelINS0_13BinaryFunctorIbbbZZZNS0_22logical_or_kernel_cudaERNS_14TensorIteratorEENKUlvE0_clEvENKUlvE7_clEvEUlbbE_EESt5arrayIPcLm3EELi4E23TrivialOffsetCalculatorILi2EjESC_ILi1EjENS0_6memory12LoadWithCastILi2EEENSF_13StoreWithCastILi1EEEEEviT_T0_T2_T3_T4_T5_,"a",@progbits
	.sectionflags	@""
	.align	4
.nv.constant0._ZN2at6native27unrolled_elementwise_kernelINS0_13BinaryFunctorIbbbZZZNS0_22logical_or_kernel_cudaERNS_14TensorIteratorEENKUlvE0_clEvENKUlvE7_clEvEUlbbE_EESt5arrayIPcLm3EELi4E23TrivialOffsetCalculatorILi2EjESC_ILi1EjENS0_6memory12LoadWithCastILi2EEENSF_13StoreWithCastILi1EEEEEviT_T0_T2_T3_T4_T5_:
	.zero		408


//--------------------- .nv.constant0._ZN2at6native18elementwise_kernelILi128ELi4EZNS0_22gpu_kernel_impl_nocastINS0_13BinaryFunctorIbbbZZZNS0_22logical_or_kernel_cudaERNS_14TensorIteratorEENKUlvE0_clEvENKUlvE7_clEvEUlbbE_EEEEvRNS_18TensorIteratorBaseERKT_EUliE_EEviT1_ --------------------------
	.section	.nv.constant0._ZN2at6native18elementwise_kernelILi128ELi4EZNS0_22gpu_kernel_impl_nocastINS0_13BinaryFunctorIbbbZZZNS0_22logical_or_kernel_cudaERNS_14TensorIteratorEENKUlvE0_clEvENKUlvE7_clEvEUlbbE_EEEEvRNS_18TensorIteratorBaseERKT_EUliE_EEviT1_,"a",@progbits
	.sectionflags	@""
	.align	4
.nv.constant0._ZN2at6native18elementwise_kernelILi128ELi4EZNS0_22gpu_kernel_impl_nocastINS0_13BinaryFunctorIbbbZZZNS0_22logical_or_kernel_cudaERNS_14TensorIteratorEENKUlvE0_clEvENKUlvE7_clEvEUlbbE_EEEEvRNS_18TensorIteratorBaseERKT_EUliE_EEviT1_:
	.zero		1008


//--------------------- .nv.constant0._ZN2at6native27unrolled_elementwise_kernelINS0_13BinaryFunctorIbbbZZZNS0_22logical_or_kernel_cudaERNS_14TensorIteratorEENKUlvE0_clEvENKUlvE7_clEvEUlbbE_EESt5arrayIPcLm3EELi4E23TrivialOffsetCalculatorILi2EjESC_ILi1EjENS0_6memory15LoadWithoutCastENSF_16StoreWithoutCastEEEviT_T0_T2_T3_T4_T5_ --------------------------
	.section	.nv.constant0._ZN2at6native27unrolled_elementwise_kernelINS0_13BinaryFunctorIbbbZZZNS0_22logical_or_kernel_cudaERNS_14TensorIteratorEENKUlvE0_clEvENKUlvE7_clEvEUlbbE_EESt5arrayIPcLm3EELi4E23TrivialOffsetCalculatorILi2EjESC_ILi1EjENS0_6memory15LoadWithoutCastENSF_16StoreWithoutCastEEEviT_T0_T2_T3_T4_T5_,"a",@progbits
	.sectionflags	@""
	.align	4
.nv.constant0._ZN2at6native27unrolled_elementwise_kernelINS0_13BinaryFunctorIbbbZZZNS0_22logical_or_kernel_cudaERNS_14TensorIteratorEENKUlvE0_clEvENKUlvE7_clEvEUlbbE_EESt5arrayIPcLm3EELi4E23TrivialOffsetCalculatorILi2EjESC_ILi1EjENS0_6memory15LoadWithoutCastENSF_16StoreWithoutCastEEEviT_T0_T2_T3_T4_T5_:
	.zero		388


//--------------------- .nv.constant0._ZN2at6native29vectorized_elementwise_kernelILi2ENS0_13BinaryFunctorIbbbZZZNS0_22logical_or_kernel_cudaERNS_14TensorIteratorEENKUlvE0_clEvENKUlvE7_clEvEUlbbE_EESt5arrayIPcLm3EEEEviT0_T1_ --------------------------
	.section	.nv.constant0._ZN2at6native29vectorized_elementwise_kernelILi2ENS0_13BinaryFunctorIbbbZZZNS0_22logical_or_kernel_cudaERNS_14TensorIteratorEENKUlvE0_clEvENKUlvE7_clEvEUlbbE_EESt5arrayIPcLm3EEEEviT0_T1_,"a",@progbits
	.sectionflags	@""
	.align	4
.nv.constant0._ZN2at6native29vectorized_elementwise_kernelILi2ENS0_13BinaryFunctorIbbbZZZNS0_22logical_or_kernel_cudaERNS_14TensorIteratorEENKUlvE0_clEvENKUlvE7_clEvEUlbbE_EESt5arrayIPcLm3EEEEviT0_T1_:
	.zero		384


//--------------------- .nv.constant0._ZN2at6native29vectorized_elementwise_kernelILi4ENS0_13BinaryFunctorIbbbZZZNS0_22logical_or_kernel_cudaERNS_14TensorIteratorEENKUlvE0_clEvENKUlvE7_clEvEUlbbE_EESt5arrayIPcLm3EEEEviT0_T1_ --------------------------
	.section	.nv.constant0._ZN2at6native29vectorized_elementwise_kernelILi4ENS0_13BinaryFunctorIbbbZZZNS0_22logical_or_kernel_cudaERNS_14TensorIteratorEENKUlvE0_clEvENKUlvE7_clEvEUlbbE_EESt5arrayIPcLm3EEEEviT0_T1_,"a",@progbits
	.sectionflags	@""
	.align	4
.nv.constant0._ZN2at6native29vectorized_elementwise_kernelILi4ENS0_13BinaryFunctorIbbbZZZNS0_22logical_or_kernel_cudaERNS_14TensorIteratorEENKUlvE0_clEvENKUlvE7_clEvEUlbbE_EESt5arrayIPcLm3EEEEviT0_T1_:
	.zero		384


//--------------------- .nv.constant0._ZN2at6native29vectorized_elementwise_kernelILi8ENS0_13BinaryFunctorIbbbZZZNS0_22logical_or_kernel_cudaERNS_14TensorIteratorEENKUlvE0_clEvENKUlvE7_clEvEUlbbE_EESt5arrayIPcLm3EEEEviT0_T1_ --------------------------
	.section	.nv.constant0._ZN2at6native29vectorized_elementwise_kernelILi8ENS0_13BinaryFunctorIbbbZZZNS0_22logical_or_kernel_cudaERNS_14TensorIteratorEENKUlvE0_clEvENKUlvE7_clEvEUlbbE_EESt5arrayIPcLm3EEEEviT0_T1_,"a",@progbits
	.sectionflags	@""
	.align	4
.nv.constant0._ZN2at6native29vectorized_elementwise_kernelILi8ENS0_13BinaryFunctorIbbbZZZNS0_22logical_or_kernel_cudaERNS_14TensorIteratorEENKUlvE0_clEvENKUlvE7_clEvEUlbbE_EESt5arrayIPcLm3EEEEviT0_T1_:
	.zero		384


//--------------------- .nv.constant2._ZN2at6native18elementwise_kernelILi128ELi4EZNS0_15gpu_kernel_implINS0_13AUnaryFunctorIN3c104HalfES5_bZZZNS0_22logical_or_kernel_cudaERNS_14TensorIteratorEENKUlvE0_clEvENKUlvE6_clEvEUlS5_S5_E_EEEEvRNS_18TensorIteratorBaseERKT_EUliE_EEviT1_ --------------------------
	.section	.nv.constant2._ZN2at6native18elementwise_kernelILi128ELi4EZNS0_15gpu_kernel_implINS0_13AUnaryFunctorIN3c104HalfES5_bZZZNS0_22logical_or_kernel_cudaERNS_14TensorIteratorEENKUlvE0_clEvENKUlvE6_clEvEUlS5_S5_E_EEEEvRNS_18TensorIteratorBaseERKT_EUliE_EEviT1_,"a",@progbits
	.sectionflags	@""
	.align	4
.nv.constant2._ZN2at6native18elementwise_kernelILi128ELi4EZNS0_15gpu_kernel_implINS0_13AUnaryFunctorIN3c104HalfES5_bZZZNS0_22logical_or_kernel_cudaERNS_14TensorIteratorEENKUlvE0_clEvENKUlvE6_clEvEUlS5_S5_E_EEEEvRNS_18TensorIteratorBaseERKT_EUliE_EEviT1_:
        /*0000*/ 	.byte	0x00, 0x00, 0x00, 0xf0, 0xff, 0xff, 0x0f, 0x38


//--------------------- .nv.constant0._ZN2at6native18elementwise_kernelILi128ELi4EZNS0_15gpu_kernel_implINS0_13AUnaryFunctorIN3c104HalfES5_bZZZNS0_22logical_or_kernel_cudaERNS_14TensorIteratorEENKUlvE0_clEvENKUlvE6_clEvEUlS5_S5_E_EEEEvRNS_18TensorIteratorBaseERKT_EUliE_EEviT1_ --------------------------
	.section	.nv.constant0._ZN2at6native18elementwise_kernelILi128ELi4EZNS0_15gpu_kernel_implINS0_13AUnaryFunctorIN3c104HalfES5_bZZZNS0_22logical_or_kernel_cudaERNS_14TensorIteratorEENKUlvE0_clEvENKUlvE6_clEvEUlS5_S5_E_EEEEvRNS_18TensorIteratorBaseERKT_EUliE_EEviT1_,"a",@progbits
	.sectionflags	@""
	.align	4
.nv.constant0._ZN2at6native18elementwise_kernelILi128ELi4EZNS0_15gpu_kernel_implINS0_13AUnaryFunctorIN3c104HalfES5_bZZZNS0_22logical_or_kernel_cudaERNS_14TensorIteratorEENKUlvE0_clEvENKUlvE6_clEvEUlS5_S5_E_EEEEvRNS_18TensorIteratorBaseERKT_EUliE_EEviT1_:
	.zero		896


//--------------------- .nv.constant2._ZN2at6native27unrolled_elementwise_kernelINS0_13AUnaryFunctorIN3c104HalfES4_bZZZNS0_22logical_or_kernel_cudaERNS_14TensorIteratorEENKUlvE0_clEvENKUlvE6_clEvEUlS4_S4_E_EESt5arrayIPcLm2EELi4E23TrivialOffsetCalculatorILi1EjESF_NS0_6memory12LoadWithCastILi1EEENSG_13StoreWithCastILi1EEEEEviT_T0_T2_T3_T4_T5_ --------------------------
	.section	.nv.constant2._ZN2at6native27unrolled_elementwise_kernelINS0_13AUnaryFunctorIN3c104HalfES4_bZZZNS0_22logical_or_kernel_cudaERNS_14TensorIteratorEENKUlvE0_clEvENKUlvE6_clEvEUlS4_S4_E_EESt5arrayIPcLm2EELi4E23TrivialOffsetCalculatorILi1EjESF_NS0_6memory12LoadWithCastILi1EEENSG_13StoreWithCastILi1EEEEEviT_T0_T2_T3_T4_T5_,"a",@progbits
	.sectionflags	@""
	.align	4
.nv.constant2._ZN2at6native27unrolled_elementwise_kernelINS0_13AUnaryFunctorIN3c104HalfES4_bZZZNS0_22logical_or_kernel_cudaERNS_14TensorIteratorEENKUlvE0_clEvENKUlvE6_clEvEUlS4_S4_E_EESt5arrayIPcLm2EELi4E23TrivialOffsetCalculatorILi1EjESF_NS0_6memory12LoadWithCastILi1EEENSG_13StoreWithCastILi1EEEEEviT_T0_T2_T3_T4_T5_:
        /*0000*/ 	.byte	0x00, 0x00, 0x00, 0xf0, 0xff, 0xff, 0x0f, 0x38


//--------------------- .nv.constant0._ZN2at6native27unrolled_elementwise_kernelINS0_13AUnaryFunctorIN3c104HalfES4_bZZZNS0_22logical_or_kernel_cudaERNS_14TensorIteratorEENKUlvE0_clEvENKUlvE6_clEvEUlS4_S4_E_EESt5arrayIPcLm2EELi4E23TrivialOffsetCalculatorILi1EjESF_NS0_6memory12LoadWithCastILi1EEENSG_13StoreWithCastILi1EEEEEviT_T0_T2_T3_T4_T5_ --------------------------
	.section	.nv.constant0._ZN2at6native27unrolled_elementwise_kernelINS0_13AUnaryFunctorIN3c104HalfES4_bZZZNS0_22logical_or_kernel_cudaERNS_14TensorIteratorEENKUlvE0_clEvENKUlvE6_clEvEUlS4_S4_E_EESt5arrayIPcLm2EELi4E23TrivialOffsetCalculatorILi1EjESF_NS0_6memory12LoadWithCastILi1EEENSG_13StoreWithCastILi1EEEEEviT_T0_T2_T3_T4_T5_,"a",@progbits
	.sectionflags	@""
	.align	4
.nv.constant0._ZN2at6native27unrolled_elementwise_kernelINS0_13AUnaryFunctorIN3c104HalfES4_bZZZNS0_22logical_or_kernel_cudaERNS_14TensorIteratorEENKUlvE0_clEvENKUlvE6_clEvEUlS4_S4_E_EESt5arrayIPcLm2EELi4E23TrivialOffsetCalculatorILi1EjESF_NS0_6memory12LoadWithCastILi1EEENSG_13StoreWithCastILi1EEEEEviT_T0_T2_T3_T4_T5_:
	.zero		396


//--------------------- .nv.constant0._ZN2at6native18elementwise_kernelILi128ELi4EZNS0_22gpu_kernel_impl_nocastINS0_13AUnaryFunctorIN3c104HalfES5_bZZZNS0_22logical_or_kernel_cudaERNS_14TensorIteratorEENKUlvE0_clEvENKUlvE6_clEvEUlS5_S5_E_EEEEvRNS_18TensorIteratorBaseERKT_EUliE_EEviT1_ --------------------------
	.section	.nv.constant0._ZN2at6native18elementwise_kernelILi128ELi4EZNS0_22gpu_kernel_impl_nocastINS0_13AUnaryFunctorIN3c104HalfES5_bZZZNS0_22logical_or_kernel_cudaERNS_14TensorIteratorEENKUlvE0_clEvENKUlvE6_clEvEUlS5_S5_E_EEEEvRNS_18TensorIteratorBaseERKT_EUliE_EEviT1_,"a",@progbits
	.sectionflags	@""
	.align	4
.nv.constant0._ZN2at6native18elementwise_kernelILi128ELi4EZNS0_22gpu_kernel_impl_nocastINS0_13AUnaryFunctorIN3c104HalfES5_bZZZNS0_22logical_or_kernel_cudaERNS_14TensorIteratorEENKUlvE0_clEvENKUlvE6_clEvEUlS5_S5_E_EEEEvRNS_18TensorIteratorBaseERKT_EUliE_EEviT1_:
	.zero		896


//--------------------- .nv.constant0._ZN2at6native27unrolled_elementwise_kernelINS0_13AUnaryFunctorIN3c104HalfES4_bZZZNS0_22logical_or_kernel_cudaERNS_14TensorIteratorEENKUlvE0_clEvENKUlvE6_clEvEUlS4_S4_E_EESt5arrayIPcLm2EELi4E23TrivialOffsetCalculatorILi1EjESF_NS0_6memory15LoadWithoutCastENSG_16StoreWithoutCastEEEviT_T0_T2_T3_T4_T5_ --------------------------
	.section	.nv.constant0._ZN2at6native27unrolled_elementwise_kernelINS0_13AUnaryFunctorIN3c104HalfES4_bZZZNS0_22logical_or_kernel_cudaERNS_14TensorIteratorEENKUlvE0_clEvENKUlvE6_clEvEUlS4_S4_E_EESt5arrayIPcLm2EELi4E23TrivialOffsetCalculatorILi1EjESF_NS0_6memory15LoadWithoutCastENSG_16StoreWithoutCastEEEviT_T0_T2_T3_T4_T5_,"a",@progbits
	.sectionflags	@""
	.align	4
.nv.constant0._ZN2at6native27unrolled_elementwise_kernelINS0_13AUnaryFunctorIN3c104HalfES4_bZZZNS0_22logical_or_kernel_cudaERNS_14TensorIteratorEENKUlvE0_clEvENKUlvE6_clEvEUlS4_S4_E_EESt5arrayIPcLm2EELi4E23TrivialOffsetCalculatorILi1EjESF_NS0_6memory15LoadWithoutCastENSG_16StoreWithoutCastEEEviT_T0_T2_T3_T4_T5_:
	.zero		380


//--------------------- .nv.constant0._ZN2at6native29vectorized_elementwise_kernelILi2ENS0_13AUnaryFunctorIN3c104HalfES4_bZZZNS0_22logical_or_kernel_cudaERNS_14TensorIteratorEENKUlvE0_clEvENKUlvE6_clEvEUlS4_S4_E_EESt5arrayIPcLm2EEEEviT0_T1_ --------------------------
	.section	.nv.constant0._ZN2at6native29vectorized_elementwise_kernelILi2ENS0_13AUnaryFunctorIN3c104HalfES4_bZZZNS0_22logical_or_kernel_cudaERNS_14TensorIteratorEENKUlvE0_clEvENKUlvE6_clEvEUlS4_S4_E_EESt5arrayIPcLm2EEEEviT0_T1_,"a",@progbits
	.sectionflags	@""
	.align	4
.nv.constant0._ZN2at6native29vectorized_elementwise_kernelILi2ENS0_13AUnaryFunctorIN3c104HalfES4_bZZZNS0_22logical_or_kernel_cudaERNS_14TensorIteratorEENKUlvE0_clEvENKUlvE6_clEvEUlS4_S4_E_EESt5arrayIPcLm2EEEEviT0_T1_:
	.zero		376


//--------------------- .nv.constant0._ZN2at6native29vectorized_elementwise_kernelILi4ENS0_13AUnaryFunctorIN3c104HalfES4_bZZZNS0_22logical_or_kernel_cudaERNS_14TensorIteratorEENKUlvE0_clEvENKUlvE6_clEvEUlS4_S4_E_EESt5arrayIPcLm2EEEEviT0_T1_ --------------------------
	.section	.nv.constant0._ZN2at6native29vectorized_elementwise_kernelILi4ENS0_13AUnaryFunctorIN3c104HalfES4_bZZZNS0_22logical_or_kernel_cudaERNS_14TensorIteratorEENKUlvE0_clEvENKUlvE6_clEvEUlS4_S4_E_EESt5arrayIPcLm2EEEEviT0_T1_,"a",@progbits
	.sectionflags	@""
	.align	4
.nv.constant0._ZN2at6native29vectorized_elementwise_kernelILi4ENS0_13AUnaryFunctorIN3c104HalfES4_bZZZNS0_22logical_or_kernel_cudaERNS_14TensorIteratorEENKUlvE0_clEvENKUlvE6_clEvEUlS4_S4_E_EESt5arrayIPcLm2EEEEviT0_T1_:
	.zero		376


//--------------------- .nv.constant0._ZN2at6native29vectorized_elementwise_kernelILi8ENS0_13AUnaryFunctorIN3c104HalfES4_bZZZNS0_22logical_or_kernel_cudaERNS_14TensorIteratorEENKUlvE0_clEvENKUlvE6_clEvEUlS4_S4_E_EESt5arrayIPcLm2EEEEviT0_T1_ --------------------------
	.section	.nv.constant0._ZN2at6native29vectorized_elementwise_kernelILi8ENS0_13AUnaryFunctorIN3c104HalfES4_bZZZNS0_22logical_or_kernel_cudaERNS_14TensorIteratorEENKUlvE0_clEvENKUlvE6_clEvEUlS4_S4_E_EESt5arrayIPcLm2EEEEviT0_T1_,"a",@progbits
	.sectionflags	@""
	.align	4
.nv.constant0._ZN2at6native29vectorized_elementwise_kernelILi8ENS0_13AUnaryFunctorIN3c104HalfES4_bZZZNS0_22logical_or_kernel_cudaERNS_14TensorIteratorEENKUlvE0_clEvENKUlvE6_clEvEUlS4_S4_E_EESt5arrayIPcLm2EEEEviT0_T1_:
	.zero		376


//--------------------- .nv.constant2._ZN2at6native18elementwise_kernelILi128ELi4EZNS0_15gpu_kernel_implINS0_13BinaryFunctorIN3c104HalfES5_bZZZNS0_22logical_or_kernel_cudaERNS_14TensorIteratorEENKUlvE0_clEvENKUlvE6_clEvEUlS5_S5_E_EEEEvRNS_18TensorIteratorBaseERKT_EUliE_EEviT1_ --------------------------
	.section	.nv.constant2._ZN2at6native18elementwise_kernelILi128ELi4EZNS0_15gpu_kernel_implINS0_13BinaryFunctorIN3c104HalfES5_bZZZNS0_22logical_or_kernel_cudaERNS_14TensorIteratorEENKUlvE0_clEvENKUlvE6_clEvEUlS5_S5_E_EEEEvRNS_18TensorIteratorBaseERKT_EUliE_EEviT1_,"a",@progbits
	.sectionflags	@""
	.align	4
.nv.constant2._ZN2at6native18elementwise_kernelILi128ELi4EZNS0_15gpu_kernel_implINS0_13BinaryFunctorIN3c104HalfES5_bZZZNS0_22logical_or_kernel_cudaERNS_14TensorIteratorEENKUlvE0_clEvENKUlvE6_clEvEUlS5_S5_E_EEEEvRNS_18TensorIteratorBaseERKT_EUliE_EEviT1_:
        /*0000*/ 	.byte	0x00, 0x00, 0x00, 0xf0, 0xff, 0xff, 0x0f, 0x38


//--------------------- .nv.constant0._ZN2at6native18elementwise_kernelILi128ELi4EZNS0_15gpu_kernel_implINS0_13BinaryFunctorIN3c104HalfES5_bZZZNS0_22logical_or_kernel_cudaERNS_14TensorIteratorEENKUlvE0_clEvENKUlvE6_clEvEUlS5_S5_E_EEEEvRNS_18TensorIteratorBaseERKT_EUliE_EEviT1_ --------------------------
	.section	.nv.constant0._ZN2at6native18elementwise_kernelILi128ELi4EZNS0_15gpu_kernel_implINS0_13BinaryFunctorIN3c104HalfES5_bZZZNS0_22logical_or_kernel_cudaERNS_14TensorIteratorEENKUlvE0_clEvENKUlvE6_clEvEUlS5_S5_E_EEEEvRNS_18TensorIteratorBaseERKT_EUliE_EEviT1_,"a",@progbits
	.sectionflags	@""
	.align	4
.nv.constant0._ZN2at6native18elementwise_kernelILi128ELi4EZNS0_15gpu_kernel_implINS0_13BinaryFunctorIN3c104HalfES5_bZZZNS0_22logical_or_kernel_cudaERNS_14TensorIteratorEENKUlvE0_clEvENKUlvE6_clEvEUlS5_S5_E_EEEEvRNS_18TensorIteratorBaseERKT_EUliE_EEviT1_:
	.zero		1008


//--------------------- .nv.constant2._ZN2at6native27unrolled_elementwise_kernelINS0_13BinaryFunctorIN3c104HalfES4_bZZZNS0_22logical_or_kernel_cudaERNS_14TensorIteratorEENKUlvE0_clEvENKUlvE6_clEvEUlS4_S4_E_EESt5arrayIPcLm3EELi4E23TrivialOffsetCalculatorILi2EjESE_ILi1EjENS0_6memory12LoadWithCastILi2EEENSH_13StoreWithCastILi1EEEEEviT_T0_T2_T3_T4_T5_ --------------------------
	.section	.nv.constant2._ZN2at6native27unrolled_elementwise_kernelINS0_13BinaryFunctorIN3c104HalfES4_bZZZNS0_22logical_or_kernel_cudaERNS_14TensorIteratorEENKUlvE0_clEvENKUlvE6_clEvEUlS4_S4_E_EESt5arrayIPcLm3EELi4E23TrivialOffsetCalculatorILi2EjESE_ILi1EjENS0_6memory12LoadWithCastILi2EEENSH_13StoreWithCastILi1EEEEEviT_T0_T2_T3_T4_T5_,"a",@progbits
	.sectionflags	@""
	.align	4
.nv.constant2._ZN2at6native27unrolled_elementwise_kernelINS0_13BinaryFunctorIN3c104HalfES4_bZZZNS0_22logical_or_kernel_cudaERNS_14TensorIteratorEENKUlvE0_clEvENKUlvE6_clEvEUlS4_S4_E_EESt5arrayIPcLm3EELi4E23TrivialOffsetCalculatorILi2EjESE_ILi1EjENS0_6memory12LoadWithCastILi2EEENSH_13StoreWithCastILi1EEEEEviT_T0_T2_T3_T4_T5_:
        /*0000*/ 	.byte	0x00, 0x00, 0x00, 0xf0, 0xff, 0xff, 0x0f, 0x38


//--------------------- .nv.constant0._ZN2at6native27unrolled_elementwise_kernelINS0_13BinaryFunctorIN3c104HalfES4_bZZZNS0_22logical_or_kernel_cudaERNS_14TensorIteratorEENKUlvE0_clEvENKUlvE6_clEvEUlS4_S4_E_EESt5arrayIPcLm3EELi4E23TrivialOffsetCalculatorILi2EjESE_ILi1EjENS0_6memory12LoadWithCastILi2EEENSH_13StoreWithCastILi1EEEEEviT_T0_T2_T3_T4_T5_ --------------------------
	.section	.nv.constant0._ZN2at6native27unrolled_elementwise_kernelINS0_13BinaryFunctorIN3c104HalfES4_bZZZNS0_22logical_or_kernel_cudaERNS_14TensorIteratorEENKUlvE0_clEvENKUlvE6_clEvEUlS4_S4_E_EESt5arrayIPcLm3EELi4E23TrivialOffsetCalculatorILi2EjESE_ILi1EjENS0_6memory12LoadWithCastILi2EEENSH_13StoreWithCastILi1EEEEEviT_T0_T2_T3_T4_T5_,"a",@progbits
	.sectionflags	@""
	.align	4
.nv.constant0._ZN2at6native27unrolled_elementwise_kernelINS0_13BinaryFunctorIN3c104HalfES4_bZZZNS0_22logical_or_kernel_cudaERNS_14TensorIteratorEENKUlvE0_clEvENKUlvE6_clEvEUlS4_S4_E_EESt5arrayIPcLm3EELi4E23TrivialOffsetCalculatorILi2EjESE_ILi1EjENS0_6memory12LoadWithCastILi2EEENSH_13StoreWithCastILi1EEEEEviT_T0_T2_T3_T4_T5_:
	.zero		408


//--------------------- .nv.constant0._ZN2at6native18elementwise_kernelILi128ELi4EZNS0_22gpu_kernel_impl_nocastINS0_13BinaryFunctorIN3c104HalfES5_bZZZNS0_22logical_or_kernel_cudaERNS_14TensorIteratorEENKUlvE0_clEvENKUlvE6_clEvEUlS5_S5_E_EEEEvRNS_18TensorIteratorBaseERKT_EUliE_EEviT1_ --------------------------
	.section	.nv.constant0._ZN2at6native18elementwise_kernelILi128ELi4EZNS0_22gpu_kernel_impl_nocastINS0_13BinaryFunctorIN3c104HalfES5_bZZZNS0_22logical_or_kernel_cudaERNS_14TensorIteratorEENKUlvE0_clEvENKUlvE6_clEvEUlS5_S5_E_EEEEvRNS_18TensorIteratorBaseERKT_EUliE_EEviT1_,"a",@progbits
	.sectionflags	@""
	.align	4
.nv.constant0._ZN2at6native18elementwise_kernelILi128ELi4EZNS0_22gpu_kernel_impl_nocastINS0_13BinaryFunctorIN3c104HalfES5_bZZZNS0_22logical_or_kernel_cudaERNS_14TensorIteratorEENKUlvE0_clEvENKUlvE6_clEvEUlS5_S5_E_EEEEvRNS_18TensorIteratorBaseERKT_EUliE_EEviT1_:
	.zero		1008


//--------------------- .nv.constant0._ZN2at6native27unrolled_elementwise_kernelINS0_13BinaryFunctorIN3c104HalfES4_bZZZNS0_22logical_or_kernel_cudaERNS_14TensorIteratorEENKUlvE0_clEvENKUlvE6_clEvEUlS4_S4_E_EESt5arrayIPcLm3EELi4E23TrivialOffsetCalculatorILi2EjESE_ILi1EjENS0_6memory15LoadWithoutCastENSH_16StoreWithoutCastEEEviT_T0_T2_T3_T4_T5_ --------------------------
	.section	.nv.constant0._ZN2at6native27unrolled_elementwise_kernelINS0_13BinaryFunctorIN3c104HalfES4_bZZZNS0_22logical_or_kernel_cudaERNS_14TensorIteratorEENKUlvE0_clEvENKUlvE6_clEvEUlS4_S4_E_EESt5arrayIPcLm3EELi4E23TrivialOffsetCalculatorILi2EjESE_ILi1EjENS0_6memory15LoadWithoutCastENSH_16StoreWithoutCastEEEviT_T0_T2_T3_T4_T5_,"a",@progbits
	.sectionflags	@""
	.align	4
.nv.constant0._ZN2at6native27unrolled_elementwise_kernelINS0_13BinaryFunctorIN3c104HalfES4_bZZZNS0_22logical_or_kernel_cudaERNS_14TensorIteratorEENKUlvE0_clEvENKUlvE6_clEvEUlS4_S4_E_EESt5arrayIPcLm3EELi4E23TrivialOffsetCalculatorILi2EjESE_ILi1EjENS0_6memory15LoadWithoutCastENSH_16StoreWithoutCastEEEviT_T0_T2_T3_T4_T5_:
	.zero		388


//--------------------- .nv.constant0._ZN2at6native29vectorized_elementwise_kernelILi2ENS0_13BinaryFunctorIN3c104HalfES4_bZZZNS0_22logical_or_kernel_cudaERNS_14TensorIteratorEENKUlvE0_clEvENKUlvE6_clEvEUlS4_S4_E_EESt5arrayIPcLm3EEEEviT0_T1_ --------------------------
	.section	.nv.constant0._ZN2at6native29vectorized_elementwise_kernelILi2ENS0_13BinaryFunctorIN3c104HalfES4_bZZZNS0_22logical_or_kernel_cudaERNS_14TensorIteratorEENKUlvE0_clEvENKUlvE6_clEvEUlS4_S4_E_EESt5arrayIPcLm3EEEEviT0_T1_,"a",@progbits
	.sectionflags	@""
	.align	4
.nv.constant0._ZN2at6native29vectorized_elementwise_kernelILi2ENS0_13BinaryFunctorIN3c104HalfES4_bZZZNS0_22logical_or_kernel_cudaERNS_14TensorIteratorEENKUlvE0_clEvENKUlvE6_clEvEUlS4_S4_E_EESt5arrayIPcLm3EEEEviT0_T1_:
	.zero		384


//--------------------- .nv.constant0._ZN2at6native29vectorized_elementwise_kernelILi4ENS0_13BinaryFunctorIN3c104HalfES4_bZZZNS0_22logical_or_kernel_cudaERNS_14TensorIteratorEENKUlvE0_clEvENKUlvE6_clEvEUlS4_S4_E_EESt5arrayIPcLm3EEEEviT0_T1_ --------------------------
	.section	.nv.constant0._ZN2at6native29vectorized_elementwise_kernelILi4ENS0_13BinaryFunctorIN3c104HalfES4_bZZZNS0_22logical_or_kernel_cudaERNS_14TensorIteratorEENKUlvE0_clEvENKUlvE6_clEvEUlS4_S4_E_EESt5arrayIPcLm3EEEEviT0_T1_,"a",@progbits
	.sectionflags	@""
	.align	4
.nv.constant0._ZN2at6native29vectorized_elementwise_kernelILi4ENS0_13BinaryFunctorIN3c104HalfES4_bZZZNS0_22logical_or_kernel_cudaERNS_14TensorIteratorEENKUlvE0_clEvENKUlvE6_clEvEUlS4_S4_E_EESt5arrayIPcLm3EEEEviT0_T1_:
	.zero		384


//--------------------- .nv.constant0._ZN2at6native29vectorized_elementwise_kernelILi8ENS0_13BinaryFunctorIN3c104HalfES4_bZZZNS0_22logical_or_kernel_cudaERNS_14TensorIteratorEENKUlvE0_clEvENKUlvE6_clEvEUlS4_S4_E_EESt5arrayIPcLm3EEEEviT0_T1_ --------------------------
	.section	.nv.constant0._ZN2at6native29vectorized_elementwise_kernelILi8ENS0_13BinaryFunctorIN3c104HalfES4_bZZZNS0_22logical_or_kernel_cudaERNS_14TensorIteratorEENKUlvE0_clEvENKUlvE6_clEvEUlS4_S4_E_EESt5arrayIPcLm3EEEEviT0_T1_,"a",@progbits
	.sectionflags	@""
	.align	4
.nv.constant0._ZN2at6native29vectorized_elementwise_kernelILi8ENS0_13BinaryFunctorIN3c104HalfES4_bZZZNS0_22logical_or_kernel_cudaERNS_14TensorIteratorEENKUlvE0_clEvENKUlvE6_clEvEUlS4_S4_E_EESt5arrayIPcLm3EEEEviT0_T1_:
	.zero		384


//--------------------- .nv.constant2._ZN2at6native18elementwise_kernelILi128ELi4EZNS0_15gpu_kernel_implINS0_13AUnaryFunctorIffbZZZNS0_22logical_or_kernel_cudaERNS_14TensorIteratorEENKUlvE0_clEvENKUlvE5_clEvEUlffE_EEEEvRNS_18TensorIteratorBaseERKT_EUliE_EEviT1_ --------------------------
	.section	.nv.constant2._ZN2at6native18elementwise_kernelILi128ELi4EZNS0_15gpu_kernel_implINS0_13AUnaryFunctorIffbZZZNS0_22logical_or_kernel_cudaERNS_14TensorIteratorEENKUlvE0_clEvENKUlvE5_clEvEUlffE_EEEEvRNS_18TensorIteratorBaseERKT_EUliE_EEviT1_,"a",@progbits
	.sectionflags	@""
	.align	4
.nv.constant2._ZN2at6native18elementwise_kernelILi128ELi4EZNS0_15gpu_kernel_implINS0_13AUnaryFunctorIffbZZZNS0_22logical_or_kernel_cudaERNS_14TensorIteratorEENKUlvE0_clEvENKUlvE5_clEvEUlffE_EEEEvRNS_18TensorIteratorBaseERKT_EUliE_EEviT1_:
        /*0000*/ 	.byte	0x00, 0x00, 0x00, 0xf0, 0xff, 0xff, 0x0f, 0x38


//--------------------- .nv.constant0._ZN2at6native18elementwise_kernelILi128ELi4EZNS0_15gpu_kernel_implINS0_13AUnaryFunctorIffbZZZNS0_22logical_or_kernel_cudaERNS_14TensorIteratorEENKUlvE0_clEvENKUlvE5_clEvEUlffE_EEEEvRNS_18TensorIteratorBaseERKT_EUliE_EEviT1_ --------------------------
	.section	.nv.constant0._ZN2at6native18elementwise_kernelILi128ELi4EZNS0_15gpu_kernel_implINS0_13AUnaryFunctorIffbZZZNS0_22logical_or_kernel_cudaERNS_14TensorIteratorEENKUlvE0_clEvENKUlvE5_clEvEUlffE_EEEEvRNS_18TensorIteratorBaseERKT_EUliE_EEviT1_,"a",@progbits
	.sectionflags	@""
	.align	4
.nv.constant0._ZN2at6native18elementwise_kernelILi128ELi4EZNS0_15gpu_kernel_implINS0_13AUnaryFunctorIffbZZZNS0_22logical_or_kernel_cudaERNS_14TensorIteratorEENKUlvE0_clEvENKUlvE5_clEvEUlffE_EEEEvRNS_18TensorIteratorBaseERKT_EUliE_EEviT1_:
	.zero		904


//--------------------- .nv.constant2._ZN2at6native27unrolled_elementwise_kernelINS0_13AUnaryFunctorIffbZZZNS0_22logical_or_kernel_cudaERNS_14TensorIteratorEENKUlvE0_clEvENKUlvE5_clEvEUlffE_EESt5arrayIPcLm2EELi4E23TrivialOffsetCalculatorILi1EjESD_NS0_6memory12LoadWithCastILi1EEENSE_13StoreWithCastILi1EEEEEviT_T0_T2_T3_T4_T5_ --------------------------
	.section	.nv.constant2._ZN2at6native27unrolled_elementwise_kernelINS0_13AUnaryFunctorIffbZZZNS0_22logical_or_kernel_cudaERNS_14TensorIteratorEENKUlvE0_clEvENKUlvE5_clEvEUlffE_EESt5arrayIPcLm2EELi4E23TrivialOffsetCalculatorILi1EjESD_NS0_6memory12LoadWithCastILi1EEENSE_13StoreWithCastILi1EEEEEviT_T0_T2_T3_T4_T5_,"a",@progbits
	.sectionflags	@""
	.align	4
.nv.constant2._ZN2at6native27unrolled_elementwise_kernelINS0_13AUnaryFunctorIffbZZZNS0_22logical_or_kernel_cudaERNS_14TensorIteratorEENKUlvE0_clEvENKUlvE5_clEvEUlffE_EESt5arrayIPcLm2EELi4E23TrivialOffsetCalculatorILi1EjESD_NS0_6memory12LoadWithCastILi1EEENSE_13StoreWithCastILi1EEEEEviT_T0_T2_T3_T4_T5_:
        /*0000*/ 	.byte	0x00, 0x00, 0x00, 0xf0, 0xff, 0xff, 0x0f, 0x38


//--------------------- .nv.constant0._ZN2at6native27unrolled_elementwise_kernelINS0_13AUnaryFunctorIffbZZZNS0_22logical_or_kernel_cudaERNS_14TensorIteratorEENKUlvE0_clEvENKUlvE5_clEvEUlffE_EESt5arrayIPcLm2EELi4E23TrivialOffsetCalculatorILi1EjESD_NS0_6memory12LoadWithCastILi1EEENSE_13StoreWithCastILi1EEEEEviT_T0_T2_T3_T4_T5_ --------------------------
	.section	.nv.constant0._ZN2at6native27unrolled_elementwise_kernelINS0_13AUnaryFunctorIffbZZZNS0_22logical_or_kernel_cudaERNS_14TensorIteratorEENKUlvE0_clEvENKUlvE5_clEvEUlffE_EESt5arrayIPcLm2EELi4E23TrivialOffsetCalculatorILi1EjESD_NS0_6memory12LoadWithCastILi1EEENSE_13StoreWithCastILi1EEEEEviT_T0_T2_T3_T4_T5_,"a",@progbits
	.sectionflags	@""
	.align	4
.nv.constant0._ZN2at6native27unrolled_elementwise_kernelINS0_13AUnaryFunctorIffbZZZNS0_22logical_or_kernel_cudaERNS_14TensorIteratorEENKUlvE0_clEvENKUlvE5_clEvEUlffE_EESt5arrayIPcLm2EELi4E23TrivialOffsetCalculatorILi1EjESD_NS0_6memory12LoadWithCastILi1EEENSE_13StoreWithCastILi1EEEEEviT_T0_T2_T3_T4_T5_:
	.zero		404


//--------------------- .nv.constant0._ZN2at6native18elementwise_kernelILi128ELi4EZNS0_22gpu_kernel_impl_nocastINS0_13AUnaryFunctorIffbZZZNS0_22logical_or_kernel_cudaERNS_14TensorIteratorEENKUlvE0_clEvENKUlvE5_clEvEUlffE_EEEEvRNS_18TensorIteratorBaseERKT_EUliE_EEviT1_ --------------------------
	.section	.nv.constant0._ZN2at6native18elementwise_kernelILi128ELi4EZNS0_22gpu_kernel_impl_nocastINS0_13AUnaryFunctorIffbZZZNS0_22logical_or_kernel_cudaERNS_14TensorIteratorEENKUlvE0_clEvENKUlvE5_clEvEUlffE_EEEEvRNS_18TensorIteratorBaseERKT_EUliE_EEviT1_,"a",@progbits
	.sectionflags	@""
	.align	4
.nv.constant0._ZN2at6native18elementwise_kernelILi128ELi4EZNS0_22gpu_kernel_impl_nocastINS0_13AUnaryFunctorIffbZZZNS0_22logical_or_kernel_cudaERNS_14TensorIteratorEENKUlvE0_clEvENKUlvE5_clEvEUlffE_EEEEvRNS_18TensorIteratorBaseERKT_EUliE_EEviT1_:
	.zero		896


//--------------------- .nv.constant0._ZN2at6native27unrolled_elementwise_kernelINS0_13AUnaryFunctorIffbZZZNS0_22logical_or_kernel_cudaERNS_14TensorIteratorEENKUlvE0_clEvENKUlvE5_clEvEUlffE_EESt5arrayIPcLm2EELi4E23TrivialOffsetCalculatorILi1EjESD_NS0_6memory15LoadWithoutCastENSE_16StoreWithoutCastEEEviT_T0_T2_T3_T4_T5_ --------------------------
	.section	.nv.constant0._ZN2at6native27unrolled_elementwise_kernelINS0_13AUnaryFunctorIffbZZZNS0_22logical_or_kernel_cudaERNS_14TensorIteratorEENKUlvE0_clEvENKUlvE5_clEvEUlffE_EESt5arrayIPcLm2EELi4E23TrivialOffsetCalculatorILi1EjESD_NS0_6memory15LoadWithoutCastENSE_16StoreWithoutCastEEEviT_T0_T2_T3_T4_T5_,"a",@progbits
	.sectionflags	@""
	.align	4
.nv.constant0._ZN2at6native27unrolled_elementwise_kernelINS0_13AUnaryFunctorIffbZZZNS0_22logical_or_kernel_cudaERNS_14TensorIteratorEENKUlvE0_clEvENKUlvE5_clEvEUlffE_EESt5arrayIPcLm2EELi4E23TrivialOffsetCalculatorILi1EjESD_NS0_6memory15LoadWithoutCastENSE_16StoreWithoutCastEEEviT_T0_T2_T3_T4_T5_:
	.zero		388


//--------------------- .nv.constant0._ZN2at6native29vectorized_elementwise_kernelILi2ENS0_13AUnaryFunctorIffbZZZNS0_22logical_or_kernel_cudaERNS_14TensorIteratorEENKUlvE0_clEvENKUlvE5_clEvEUlffE_EESt5arrayIPcLm2EEEEviT0_T1_ --------------------------
	.section	.nv.constant0._ZN2at6native29vectorized_elementwise_kernelILi2ENS0_13AUnaryFunctorIffbZZZNS0_22logical_or_kernel_cudaERNS_14TensorIteratorEENKUlvE0_clEvENKUlvE5_clEvEUlffE_EESt5arrayIPcLm2EEEEviT0_T1_,"a",@progbits
	.sectionflags	@""
	.align	4
.nv.constant0._ZN2at6native29vectorized_elementwise_kernelILi2ENS0_13AUnaryFunctorIffbZZZNS0_22logical_or_kernel_cudaERNS_14TensorIteratorEENKUlvE0_clEvENKUlvE5_clEvEUlffE_EESt5arrayIPcLm2EEEEviT0_T1_:
	.zero		384


//--------------------- .nv.constant0._ZN2at6native29vectorized_elementwise_kernelILi4ENS0_13AUnaryFunctorIffbZZZNS0_22logical_or_kernel_cudaERNS_14TensorIteratorEENKUlvE0_clEvENKUlvE5_clEvEUlffE_EESt5arrayIPcLm2EEEEviT0_T1_ --------------------------
	.section	.nv.constant0._ZN2at6native29vectorized_elementwise_kernelILi4ENS0_13AUnaryFunctorIffbZZZNS0_22logical_or_kernel_cudaERNS_14TensorIteratorEENKUlvE0_clEvENKUlvE5_clEvEUlffE_EESt5arrayIPcLm2EEEEviT0_T1_,"a",@progbits
	.sectionflags	@""
	.align	4
.nv.constant0._ZN2at6native29vectorized_elementwise_kernelILi4ENS0_13AUnaryFunctorIffbZZZNS0_22logical_or_kernel_cudaERNS_14TensorIteratorEENKUlvE0_clEvENKUlvE5_clEvEUlffE_EESt5arrayIPcLm2EEEEviT0_T1_:
	.zero		384


//--------------------- .nv.constant0._ZN2at6native29vectorized_elementwise_kernelILi8ENS0_13AUnaryFunctorIffbZZZNS0_22logical_or_kernel_cudaERNS_14TensorIteratorEENKUlvE0_clEvENKUlvE5_clEvEUlffE_EESt5arrayIPcLm2EEEEviT0_T1_ --------------------------
	.section	.nv.constant0._ZN2at6native29vectorized_elementwise_kernelILi8ENS0_13AUnaryFunctorIffbZZZNS0_22logical_or_kernel_cudaERNS_14TensorIteratorEENKUlvE0_clEvENKUlvE5_clEvEUlffE_EESt5arrayIPcLm2EEEEviT0_T1_,"a",@progbits
	.sectionflags	@""
	.align	4
.nv.constant0._ZN2at6native29vectorized_elementwise_kernelILi8ENS0_13AUnaryFunctorIffbZZZNS0_22logical_or_kernel_cudaERNS_14TensorIteratorEENKUlvE0_clEvENKUlvE5_clEvEUlffE_EESt5arrayIPcLm2EEEEviT0_T1_:
	.zero		384


//--------------------- .nv.constant2._ZN2at6native18elementwise_kernelILi128ELi4EZNS0_15gpu_kernel_implINS0_13BinaryFunctorIffbZZZNS0_22logical_or_kernel_cudaERNS_14TensorIteratorEENKUlvE0_clEvENKUlvE5_clEvEUlffE_EEEEvRNS_18TensorIteratorBaseERKT_EUliE_EEviT1_ --------------------------
	.section	.nv.constant2._ZN2at6native18elementwise_kernelILi128ELi4EZNS0_15gpu_kernel_implINS0_13BinaryFunctorIffbZZZNS0_22logical_or_kernel_cudaERNS_14TensorIteratorEENKUlvE0_clEvENKUlvE5_clEvEUlffE_EEEEvRNS_18TensorIteratorBaseERKT_EUliE_EEviT1_,"a",@progbits
	.sectionflags	@""
	.align	4
.nv.constant2._ZN2at6native18elementwise_kernelILi128ELi4EZNS0_15gpu_kernel_implINS0_13BinaryFunctorIffbZZZNS0_22logical_or_kernel_cudaERNS_14TensorIteratorEENKUlvE0_clEvENKUlvE5_clEvEUlffE_EEEEvRNS_18TensorIteratorBaseERKT_EUliE_EEviT1_:
        /*0000*/ 	.byte	0x00, 0x00, 0x00, 0xf0, 0xff, 0xff, 0x0f, 0x38


//--------------------- .nv.constant0._ZN2at6native18elementwise_kernelILi128ELi4EZNS0_15gpu_kernel_implINS0_13BinaryFunctorIffbZZZNS0_22logical_or_kernel_cudaERNS_14TensorIteratorEENKUlvE0_clEvENKUlvE5_clEvEUlffE_EEEEvRNS_18TensorIteratorBaseERKT_EUliE_EEviT1_ --------------------------
	.section	.nv.constant0._ZN2at6native18elementwise_kernelILi128ELi4EZNS0_15gpu_kernel_implINS0_13BinaryFunctorIffbZZZNS0_22logical_or_kernel_cudaERNS_14TensorIteratorEENKUlvE0_clEvENKUlvE5_clEvEUlffE_EEEEvRNS_18TensorIteratorBaseERKT_EUliE_EEviT1_,"a",@progbits
	.sectionflags	@""
	.align	4
.nv.constant0._ZN2at6native18elementwise_kernelILi128ELi4EZNS0_15gpu_kernel_implINS0_13BinaryFunctorIffbZZZNS0_22logical_or_kernel_cudaERNS_14TensorIteratorEENKUlvE0_clEvENKUlvE5_clEvEUlffE_EEEEvRNS_18TensorIteratorBaseERKT_EUliE_EEviT1_:
	.zero		1008


//--------------------- .nv.constant2._ZN2at6native27unrolled_elementwise_kernelINS0_13BinaryFunctorIffbZZZNS0_22logical_or_kernel_cudaERNS_14TensorIteratorEENKUlvE0_clEvENKUlvE5_clEvEUlffE_EESt5arrayIPcLm3EELi4E23TrivialOffsetCalculatorILi2EjESC_ILi1EjENS0_6memory12LoadWithCastILi2EEENSF_13StoreWithCastILi1EEEEEviT_T0_T2_T3_T4_T5_ --------------------------
	.section	.nv.constant2._ZN2at6native27unrolled_elementwise_kernelINS0_13BinaryFunctorIffbZZZNS0_22logical_or_kernel_cudaERNS_14TensorIteratorEENKUlvE0_clEvENKUlvE5_clEvEUlffE_EESt5arrayIPcLm3EELi4E23TrivialOffsetCalculatorILi2EjESC_ILi1EjENS0_6memory12LoadWithCastILi2EEENSF_13StoreWithCastILi1EEEEEviT_T0_T2_T3_T4_T5_,"a",@progbits
	.sectionflags	@""
	.align	4
.nv.constant2._ZN2at6native27unrolled_elementwise_kernelINS0_13BinaryFunctorIffbZZZNS0_22logical_or_kernel_cudaERNS_14TensorIteratorEENKUlvE0_clEvENKUlvE5_clEvEUlffE_EESt5arrayIPcLm3EELi4E23TrivialOffsetCalculatorILi2EjESC_ILi1EjENS0_6memory12LoadWithCastILi2EEENSF_13StoreWithCastILi1EEEEEviT_T0_T2_T3_T4_T5_:
        /*0000*/ 	.byte	0x00, 0x00, 0x00, 0xf0, 0xff, 0xff, 0x0f, 0x38


//--------------------- .nv.constant0._ZN2at6native27unrolled_elementwise_kernelINS0_13BinaryFunctorIffbZZZNS0_22logical_or_kernel_cudaERNS_14TensorIteratorEENKUlvE0_clEvENKUlvE5_clEvEUlffE_EESt5arrayIPcLm3EELi4E23TrivialOffsetCalculatorILi2EjESC_ILi1EjENS0_6memory12LoadWithCastILi2EEENSF_13StoreWithCastILi1EEEEEviT_T0_T2_T3_T4_T5_ --------------------------
	.section	.nv.constant0._ZN2at6native27unrolled_elementwise_kernelINS0_13BinaryFunctorIffbZZZNS0_22logical_or_kernel_cudaERNS_14TensorIteratorEENKUlvE0_clEvENKUlvE5_clEvEUlffE_EESt5arrayIPcLm3EELi4E23TrivialOffsetCalculatorILi2EjESC_ILi1EjENS0_6memory12LoadWithCastILi2EEENSF_13StoreWithCastILi1EEEEEviT_T0_T2_T3_T4_T5_,"a",@progbits
	.sectionflags	@""
	.align	4
.nv.constant0._ZN2at6native27unrolled_elementwise_kernelINS0_13BinaryFunctorIffbZZZNS0_22logical_or_kernel_cudaERNS_14TensorIteratorEENKUlvE0_clEvENKUlvE5_clEvEUlffE_EESt5arrayIPcLm3EELi4E23TrivialOffsetCalculatorILi2EjESC_ILi1EjENS0_6memory12LoadWithCastILi2EEENSF_13StoreWithCastILi1EEEEEviT_T0_T2_T3_T4_T5_:
	.zero		408


//--------------------- .nv.constant0._ZN2at6native18elementwise_kernelILi128ELi4EZNS0_22gpu_kernel_impl_nocastINS0_13BinaryFunctorIffbZZZNS0_22logical_or_kernel_cudaERNS_14TensorIteratorEENKUlvE0_clEvENKUlvE5_clEvEUlffE_EEEEvRNS_18TensorIteratorBaseERKT_EUliE_EEviT1_ --------------------------
	.section	.nv.constant0._ZN2at6native18elementwise_kernelILi128ELi4EZNS0_22gpu_kernel_impl_nocastINS0_13BinaryFunctorIffbZZZNS0_22logical_or_kernel_cudaERNS_14TensorIteratorEENKUlvE0_clEvENKUlvE5_clEvEUlffE_EEEEvRNS_18TensorIteratorBaseERKT_EUliE_EEviT1_,"a",@progbits
	.sectionflags	@""
	.align	4
.nv.constant0._ZN2at6native18elementwise_kernelILi128ELi4EZNS0_22gpu_kernel_impl_nocastINS0_13BinaryFunctorIffbZZZNS0_22logical_or_kernel_cudaERNS_14TensorIteratorEENKUlvE0_clEvENKUlvE5_clEvEUlffE_EEEEvRNS_18TensorIteratorBaseERKT_EUliE_EEviT1_:
	.zero		1008


//--------------------- .nv.constant0._ZN2at6native27unrolled_elementwise_kernelINS0_13BinaryFunctorIffbZZZNS0_22logical_or_kernel_cudaERNS_14TensorIteratorEENKUlvE0_clEvENKUlvE5_clEvEUlffE_EESt5arrayIPcLm3EELi4E23TrivialOffsetCalculatorILi2EjESC_ILi1EjENS0_6memory15LoadWithoutCastENSF_16StoreWithoutCastEEEviT_T0_T2_T3_T4_T5_ --------------------------
	.section	.nv.constant0._ZN2at6native27unrolled_elementwise_kernelINS0_13BinaryFunctorIffbZZZNS0_22logical_or_kernel_cudaERNS_14TensorIteratorEENKUlvE0_clEvENKUlvE5_clEvEUlffE_EESt5arrayIPcLm3EELi4E23TrivialOffsetCalculatorILi2EjESC_ILi1EjENS0_6memory15LoadWithoutCastENSF_16StoreWithoutCastEEEviT_T0_T2_T3_T4_T5_,"a",@progbits
	.sectionflags	@""
	.align	4
.nv.constant0._ZN2at6native27unrolled_elementwise_kernelINS0_13BinaryFunctorIffbZZZNS0_22logical_or_kernel_cudaERNS_14TensorIteratorEENKUlvE0_clEvENKUlvE5_clEvEUlffE_EESt5arrayIPcLm3EELi4E23TrivialOffsetCalculatorILi2EjESC_ILi1EjENS0_6memory15LoadWithoutCastENSF_16StoreWithoutCastEEEviT_T0_T2_T3_T4_T5_:
	.zero		388


//--------------------- .nv.constant0._ZN2at6native29vectorized_elementwise_kernelILi2ENS0_13BinaryFunctorIffbZZZNS0_22logical_or_kernel_cudaERNS_14TensorIteratorEENKUlvE0_clEvENKUlvE5_clEvEUlffE_EESt5arrayIPcLm3EEEEviT0_T1_ --------------------------
	.section	.nv.constant0._ZN2at6native29vectorized_elementwise_kernelILi2ENS0_13BinaryFunctorIffbZZZNS0_22logical_or_kernel_cudaERNS_14TensorIteratorEENKUlvE0_clEvENKUlvE5_clEvEUlffE_EESt5arrayIPcLm3EEEEviT0_T1_,"a",@progbits
	.sectionflags	@""
	.align	4
.nv.constant0._ZN2at6native29vectorized_elementwise_kernelILi2ENS0_13BinaryFunctorIffbZZZNS0_22logical_or_kernel_cudaERNS_14TensorIteratorEENKUlvE0_clEvENKUlvE5_clEvEUlffE_EESt5arrayIPcLm3EEEEviT0_T1_:
	.zero		384


//--------------------- .nv.constant0._ZN2at6native29vectorized_elementwise_kernelILi4ENS0_13BinaryFunctorIffbZZZNS0_22logical_or_kernel_cudaERNS_14TensorIteratorEENKUlvE0_clEvENKUlvE5_clEvEUlffE_EESt5arrayIPcLm3EEEEviT0_T1_ --------------------------
	.section	.nv.constant0._ZN2at6native29vectorized_elementwise_kernelILi4ENS0_13BinaryFunctorIffbZZZNS0_22logical_or_kernel_cudaERNS_14TensorIteratorEENKUlvE0_clEvENKUlvE5_clEvEUlffE_EESt5arrayIPcLm3EEEEviT0_T1_,"a",@progbits
	.sectionflags	@""
	.align	4
.nv.constant0._ZN2at6native29vectorized_elementwise_kernelILi4ENS0_13BinaryFunctorIffbZZZNS0_22logical_or_kernel_cudaERNS_14TensorIteratorEENKUlvE0_clEvENKUlvE5_clEvEUlffE_EESt5arrayIPcLm3EEEEviT0_T1_:
	.zero		384


//--------------------- .nv.constant0._ZN2at6native29vectorized_elementwise_kernelILi8ENS0_13BinaryFunctorIffbZZZNS0_22logical_or_kernel_cudaERNS_14TensorIteratorEENKUlvE0_clEvENKUlvE5_clEvEUlffE_EESt5arrayIPcLm3EEEEviT0_T1_ --------------------------
	.section	.nv.constant0._ZN2at6native29vectorized_elementwise_kernelILi8ENS0_13BinaryFunctorIffbZZZNS0_22logical_or_kernel_cudaERNS_14TensorIteratorEENKUlvE0_clEvENKUlvE5_clEvEUlffE_EESt5arrayIPcLm3EEEEviT0_T1_,"a",@progbits
	.sectionflags	@""
	.align	4
.nv.constant0._ZN2at6native29vectorized_elementwise_kernelILi8ENS0_13BinaryFunctorIffbZZZNS0_22logical_or_kernel_cudaERNS_14TensorIteratorEENKUlvE0_clEvENKUlvE5_clEvEUlffE_EESt5arrayIPcLm3EEEEviT0_T1_:
	.zero		384


//--------------------- .nv.constant0._ZN2at6native18elementwise_kernelILi128ELi4EZNS0_15gpu_kernel_implINS0_13AUnaryFunctorIddbZZZNS0_22logical_or_kernel_cudaERNS_14TensorIteratorEENKUlvE0_clEvENKUlvE4_clEvEUlddE_EEEEvRNS_18TensorIteratorBaseERKT_EUliE_EEviT1_ --------------------------
	.section	.nv.constant0._ZN2at6native18elementwise_kernelILi128ELi4EZNS0_15gpu_kernel_implINS0_13AUnaryFunctorIddbZZZNS0_22logical_or_kernel_cudaERNS_14TensorIteratorEENKUlvE0_clEvENKUlvE4_clEvEUlddE_EEEEvRNS_18TensorIteratorBaseERKT_EUliE_EEviT1_,"a",@progbits
	.sectionflags	@""
	.align	4
.nv.constant0._ZN2at6native18elementwise_kernelILi128ELi4EZNS0_15gpu_kernel_implINS0_13AUnaryFunctorIddbZZZNS0_22logical_or_kernel_cudaERNS_14TensorIteratorEENKUlvE0_clEvENKUlvE4_clEvEUlddE_EEEEvRNS_18TensorIteratorBaseERKT_EUliE_EEviT1_:
	.zero		912


//--------------------- .nv.constant0._ZN2at6native27unrolled_elementwise_kernelINS0_13AUnaryFunctorIddbZZZNS0_22logical_or_kernel_cudaERNS_14TensorIteratorEENKUlvE0_clEvENKUlvE4_clEvEUlddE_EESt5arrayIPcLm2EELi4E23TrivialOffsetCalculatorILi1EjESD_NS0_6memory12LoadWithCastILi1EEENSE_13StoreWithCastILi1EEEEEviT_T0_T2_T3_T4_T5_ --------------------------
	.section	.nv.constant0._ZN2at6native27unrolled_elementwise_kernelINS0_13AUnaryFunctorIddbZZZNS0_22logical_or_kernel_cudaERNS_14TensorIteratorEENKUlvE0_clEvENKUlvE4_clEvEUlddE_EESt5arrayIPcLm2EELi4E23TrivialOffsetCalculatorILi1EjESD_NS0_6memory12LoadWithCastILi1EEENSE_13StoreWithCastILi1EEEEEviT_T0_T2_T3_T4_T5_,"a",@progbits
	.sectionflags	@""
	.align	4
.nv.constant0._ZN2at6native27unrolled_elementwise_kernelINS0_13AUnaryFunctorIddbZZZNS0_22logical_or_kernel_cudaERNS_14TensorIteratorEENKUlvE0_clEvENKUlvE4_clEvEUlddE_EESt5arrayIPcLm2EELi4E23TrivialOffsetCalculatorILi1EjESD_NS0_6memory12LoadWithCastILi1EEENSE_13StoreWithCastILi1EEEEEviT_T0_T2_T3_T4_T5_:
	.zero		412


//--------------------- .nv.constant0._ZN2at6native18elementwise_kernelILi128ELi4EZNS0_22gpu_kernel_impl_nocastINS0_13AUnaryFunctorIddbZZZNS0_22logical_or_kernel_cudaERNS_14TensorIteratorEENKUlvE0_clEvENKUlvE4_clEvEUlddE_EEEEvRNS_18TensorIteratorBaseERKT_EUliE_EEviT1_ --------------------------
	.section	.nv.constant0._ZN2at6native18elementwise_kernelILi128ELi4EZNS0_22gpu_kernel_impl_nocastINS0_13AUnaryFunctorIddbZZZNS0_22logical_or_kernel_cudaERNS_14TensorIteratorEENKUlvE0_clEvENKUlvE4_clEvEUlddE_EEEEvRNS_18TensorIteratorBaseERKT_EUliE_EEviT1_,"a",@progbits
	.sectionflags	@""
	.align	4
.nv.constant0._ZN2at6native18elementwise_kernelILi128ELi4EZNS0_22gpu_kernel_impl_nocastINS0_13AUnaryFunctorIddbZZZNS0_22logical_or_kernel_cudaERNS_14TensorIteratorEENKUlvE0_clEvENKUlvE4_clEvEUlddE_EEEEvRNS_18TensorIteratorBaseERKT_EUliE_EEviT1_:
	.zero		904


//--------------------- .nv.constant0._ZN2at6native27unrolled_elementwise_kernelINS0_13AUnaryFunctorIddbZZZNS0_22logical_or_kernel_cudaERNS_14TensorIteratorEENKUlvE0_clEvENKUlvE4_clEvEUlddE_EESt5arrayIPcLm2EELi4E23TrivialOffsetCalculatorILi1EjESD_NS0_6memory15LoadWithoutCastENSE_16StoreWithoutCastEEEviT_T0_T2_T3_T4_T5_ --------------------------
	.section	.nv.constant0._ZN2at6native27unrolled_elementwise_kernelINS0_13AUnaryFunctorIddbZZZNS0_22logical_or_kernel_cudaERNS_14TensorIteratorEENKUlvE0_clEvENKUlvE4_clEvEUlddE_EESt5arrayIPcLm2EELi4E23TrivialOffsetCalculatorILi1EjESD_NS0_6memory15LoadWithoutCastENSE_16StoreWithoutCastEEEviT_T0_T2_T3_T4_T5_,"a",@progbits
	.sectionflags	@""
	.align	4
.nv.constant0._ZN2at6native27unrolled_elementwise_kernelINS0_13AUnaryFunctorIddbZZZNS0_22logical_or_kernel_cudaERNS_14TensorIteratorEENKUlvE0_clEvENKUlvE4_clEvEUlddE_EESt5arrayIPcLm2EELi4E23TrivialOffsetCalculatorILi1EjESD_NS0_6memory15LoadWithoutCastENSE_16StoreWithoutCastEEEviT_T0_T2_T3_T4_T5_:
	.zero		396


//--------------------- .nv.constant0._ZN2at6native29vectorized_elementwise_kernelILi2ENS0_13AUnaryFunctorIddbZZZNS0_22logical_or_kernel_cudaERNS_14TensorIteratorEENKUlvE0_clEvENKUlvE4_clEvEUlddE_EESt5arrayIPcLm2EEEEviT0_T1_ --------------------------
	.section	.nv.constant0._ZN2at6native29vectorized_elementwise_kernelILi2ENS0_13AUnaryFunctorIddbZZZNS0_22logical_or_kernel_cudaERNS_14TensorIteratorEENKUlvE0_clEvENKUlvE4_clEvEUlddE_EESt5arrayIPcLm2EEEEviT0_T1_,"a",@progbits
	.sectionflags	@""
	.align	4
.nv.constant0._ZN2at6native29vectorized_elementwise_kernelILi2ENS0_13AUnaryFunctorIddbZZZNS0_22logical_or_kernel_cudaERNS_14TensorIteratorEENKUlvE0_clEvENKUlvE4_clEvEUlddE_EESt5arrayIPcLm2EEEEviT0_T1_:
	.zero		392


//--------------------- .nv.constant0._ZN2at6native29vectorized_elementwise_kernelILi4ENS0_13AUnaryFunctorIddbZZZNS0_22logical_or_kernel_cudaERNS_14TensorIteratorEENKUlvE0_clEvENKUlvE4_clEvEUlddE_EESt5arrayIPcLm2EEEEviT0_T1_ --------------------------
	.section	.nv.constant0._ZN2at6native29vectorized_elementwise_kernelILi4ENS0_13AUnaryFunctorIddbZZZNS0_22logical_or_kernel_cudaERNS_14TensorIteratorEENKUlvE0_clEvENKUlvE4_clEvEUlddE_EESt5arrayIPcLm2EEEEviT0_T1_,"a",@progbits
	.sectionflags	@""
	.align	4
.nv.constant0._ZN2at6native29vectorized_elementwise_kernelILi4ENS0_13AUnaryFunctorIddbZZZNS0_22logical_or_kernel_cudaERNS_14TensorIteratorEENKUlvE0_clEvENKUlvE4_clEvEUlddE_EESt5arrayIPcLm2EEEEviT0_T1_:
	.zero		392


//--------------------- .nv.constant0._ZN2at6native29vectorized_elementwise_kernelILi8ENS0_13AUnaryFunctorIddbZZZNS0_22logical_or_kernel_cudaERNS_14TensorIteratorEENKUlvE0_clEvENKUlvE4_clEvEUlddE_EESt5arrayIPcLm2EEEEviT0_T1_ --------------------------
	.section	.nv.constant0._ZN2at6native29vectorized_elementwise_kernelILi8ENS0_13AUnaryFunctorIddbZZZNS0_22logical_or_kernel_cudaERNS_14TensorIteratorEENKUlvE0_clEvENKUlvE4_clEvEUlddE_EESt5arrayIPcLm2EEEEviT0_T1_,"a",@progbits
	.sectionflags	@""
	.align	4
.nv.constant0._ZN2at6native29vectorized_elementwise_kernelILi8ENS0_13AUnaryFunctorIddbZZZNS0_22logical_or_kernel_cudaERNS_14TensorIteratorEENKUlvE0_clEvENKUlvE4_clEvEUlddE_EESt5arrayIPcLm2EEEEviT0_T1_:
	.zero		392


//--------------------- .nv.constant0._ZN2at6native18elementwise_kernelILi128ELi4EZNS0_15gpu_kernel_implINS0_13BinaryFunctorIddbZZZNS0_22logical_or_kernel_cudaERNS_14TensorIteratorEENKUlvE0_clEvENKUlvE4_clEvEUlddE_EEEEvRNS_18TensorIteratorBaseERKT_EUliE_EEviT1_ --------------------------
	.section	.nv.constant0._ZN2at6native18elementwise_kernelILi128ELi4EZNS0_15gpu_kernel_implINS0_13BinaryFunctorIddbZZZNS0_22logical_or_kernel_cudaERNS_14TensorIteratorEENKUlvE0_clEvENKUlvE4_clEvEUlddE_EEEEvRNS_18TensorIteratorBaseERKT_EUliE_EEviT1_,"a",@progbits
	.sectionflags	@""
	.align	4
.nv.constant0._ZN2at6native18elementwise_kernelILi128ELi4EZNS0_15gpu_kernel_implINS0_13BinaryFunctorIddbZZZNS0_22logical_or_kernel_cudaERNS_14TensorIteratorEENKUlvE0_clEvENKUlvE4_clEvEUlddE_EEEEvRNS_18TensorIteratorBaseERKT_EUliE_EEviT1_:
	.zero		1008


//--------------------- .nv.constant0._ZN2at6native27unrolled_elementwise_kernelINS0_13BinaryFunctorIddbZZZNS0_22logical_or_kernel_cudaERNS_14TensorIteratorEENKUlvE0_clEvENKUlvE4_clEvEUlddE_EESt5arrayIPcLm3EELi4E23TrivialOffsetCalculatorILi2EjESC_ILi1EjENS0_6memory12LoadWithCastILi2EEENSF_13StoreWithCastILi1EEEEEviT_T0_T2_T3_T4_T5_ --------------------------
	.section	.nv.constant0._ZN2at6native27unrolled_elementwise_kernelINS0_13BinaryFunctorIddbZZZNS0_22logical_or_kernel_cudaERNS_14TensorIteratorEENKUlvE0_clEvENKUlvE4_clEvEUlddE_EESt5arrayIPcLm3EELi4E23TrivialOffsetCalculatorILi2EjESC_ILi1EjENS0_6memory12LoadWithCastILi2EEENSF_13StoreWithCastILi1EEEEEviT_T0_T2_T3_T4_T5_,"a",@progbits
	.sectionflags	@""
	.align	4
.nv.constant0._ZN2at6native27unrolled_elementwise_kernelINS0_13BinaryFunctorIddbZZZNS0_22logical_or_kernel_cudaERNS_14TensorIteratorEENKUlvE0_clEvENKUlvE4_clEvEUlddE_EESt5arrayIPcLm3EELi4E23TrivialOffsetCalculatorILi2EjESC_ILi1EjENS0_6memory12LoadWithCastILi2EEENSF_13StoreWithCastILi1EEEEEviT_T0_T2_T3_T4_T5_:
	.zero		408


//--------------------- .nv.constant0._ZN2at6native18elementwise_kernelILi128ELi4EZNS0_22gpu_kernel_impl_nocastINS0_13BinaryFunctorIddbZZZNS0_22logical_or_kernel_cudaERNS_14TensorIteratorEENKUlvE0_clEvENKUlvE4_clEvEUlddE_EEEEvRNS_18TensorIteratorBaseERKT_EUliE_EEviT1_ --------------------------
	.section	.nv.constant0._ZN2at6native18elementwise_kernelILi128ELi4EZNS0_22gpu_kernel_impl_nocastINS0_13BinaryFunctorIddbZZZNS0_22logical_or_kernel_cudaERNS_14TensorIteratorEENKUlvE0_clEvENKUlvE4_clEvEUlddE_EEEEvRNS_18TensorIteratorBaseERKT_EUliE_EEviT1_,"a",@progbits
	.sectionflags	@""
	.align	4
.nv.constant0._ZN2at6native18elementwise_kernelILi128ELi4EZNS0_22gpu_kernel_impl_nocastINS0_13BinaryFunctorIddbZZZNS0_22logical_or_kernel_cudaERNS_14TensorIteratorEENKUlvE0_clEvENKUlvE4_clEvEUlddE_EEEEvRNS_18TensorIteratorBaseERKT_EUliE_EEviT1_:
	.zero		1008


//--------------------- .nv.constant0._ZN2at6native27unrolled_elementwise_kernelINS0_13BinaryFunctorIddbZZZNS0_22logical_or_kernel_cudaERNS_14TensorIteratorEENKUlvE0_clEvENKUlvE4_clEvEUlddE_EESt5arrayIPcLm3EELi4E23TrivialOffsetCalculatorILi2EjESC_ILi1EjENS0_6memory15LoadWithoutCastENSF_16StoreWithoutCastEEEviT_T0_T2_T3_T4_T5_ --------------------------
	.section	.nv.constant0._ZN2at6native27unrolled_elementwise_kernelINS0_13BinaryFunctorIddbZZZNS0_22logical_or_kernel_cudaERNS_14TensorIteratorEENKUlvE0_clEvENKUlvE4_clEvEUlddE_EESt5arrayIPcLm3EELi4E23TrivialOffsetCalculatorILi2EjESC_ILi1EjENS0_6memory15LoadWithoutCastENSF_16StoreWithoutCastEEEviT_T0_T2_T3_T4_T5_,"a",@progbits
	.sectionflags	@""
	.align	4
.nv.constant0._ZN2at6native27unrolled_elementwise_kernelINS0_13BinaryFunctorIddbZZZNS0_22logical_or_kernel_cudaERNS_14TensorIteratorEENKUlvE0_clEvENKUlvE4_clEvEUlddE_EESt5arrayIPcLm3EELi4E23TrivialOffsetCalculatorILi2EjESC_ILi1EjENS0_6memory15LoadWithoutCastENSF_16StoreWithoutCastEEEviT_T0_T2_T3_T4_T5_:
	.zero		388


//--------------------- .nv.constant0._ZN2at6native29vectorized_elementwise_kernelILi2ENS0_13BinaryFunctorIddbZZZNS0_22logical_or_kernel_cudaERNS_14TensorIteratorEENKUlvE0_clEvENKUlvE4_clEvEUlddE_EESt5arrayIPcLm3EEEEviT0_T1_ --------------------------
	.section	.nv.constant0._ZN2at6native29vectorized_elementwise_kernelILi2ENS0_13BinaryFunctorIddbZZZNS0_22logical_or_kernel_cudaERNS_14TensorIteratorEENKUlvE0_clEvENKUlvE4_clEvEUlddE_EESt5arrayIPcLm3EEEEviT0_T1_,"a",@progbits
	.sectionflags	@""
	.align	4
.nv.constant0._ZN2at6native29vectorized_elementwise_kernelILi2ENS0_13BinaryFunctorIddbZZZNS0_22logical_or_kernel_cudaERNS_14TensorIteratorEENKUlvE0_clEvENKUlvE4_clEvEUlddE_EESt5arrayIPcLm3EEEEviT0_T1_:
	.zero		384


//--------------------- .nv.constant0._ZN2at6native29vectorized_elementwise_kernelILi4ENS0_13BinaryFunctorIddbZZZNS0_22logical_or_kernel_cudaERNS_14TensorIteratorEENKUlvE0_clEvENKUlvE4_clEvEUlddE_EESt5arrayIPcLm3EEEEviT0_T1_ --------------------------
	.section	.nv.constant0._ZN2at6native29vectorized_elementwise_kernelILi4ENS0_13BinaryFunctorIddbZZZNS0_22logical_or_kernel_cudaERNS_14TensorIteratorEENKUlvE0_clEvENKUlvE4_clEvEUlddE_EESt5arrayIPcLm3EEEEviT0_T1_,"a",@progbits
	.sectionflags	@""
	.align	4
.nv.constant0._ZN2at6native29vectorized_elementwise_kernelILi4ENS0_13BinaryFunctorIddbZZZNS0_22logical_or_kernel_cudaERNS_14TensorIteratorEENKUlvE0_clEvENKUlvE4_clEvEUlddE_EESt5arrayIPcLm3EEEEviT0_T1_:
	.zero		384


//--------------------- .nv.constant0._ZN2at6native29vectorized_elementwise_kernelILi8ENS0_13BinaryFunctorIddbZZZNS0_22logical_or_kernel_cudaERNS_14TensorIteratorEENKUlvE0_clEvENKUlvE4_clEvEUlddE_EESt5arrayIPcLm3EEEEviT0_T1_ --------------------------
	.section	.nv.constant0._ZN2at6native29vectorized_elementwise_kernelILi8ENS0_13BinaryFunctorIddbZZZNS0_22logical_or_kernel_cudaERNS_14TensorIteratorEENKUlvE0_clEvENKUlvE4_clEvEUlddE_EESt5arrayIPcLm3EEEEviT0_T1_,"a",@progbits
	.sectionflags	@""
	.align	4
.nv.constant0._ZN2at6native29vectorized_elementwise_kernelILi8ENS0_13BinaryFunctorIddbZZZNS0_22logical_or_kernel_cudaERNS_14TensorIteratorEENKUlvE0_clEvENKUlvE4_clEvEUlddE_EESt5arrayIPcLm3EEEEviT0_T1_:
	.zero		384


//--------------------- .nv.constant0._ZN2at6native18elementwise_kernelILi128ELi4EZNS0_15gpu_kernel_implINS0_13AUnaryFunctorIssbZZZNS0_22logical_or_kernel_cudaERNS_14TensorIteratorEENKUlvE0_clEvENKUlvE3_clEvEUlssE_EEEEvRNS_18TensorIteratorBaseERKT_EUliE_EEviT1_ --------------------------
	.section	.nv.constant0._ZN2at6native18elementwise_kernelILi128ELi4EZNS0_15gpu_kernel_implINS0_13AUnaryFunctorIssbZZZNS0_22logical_or_kernel_cudaERNS_14TensorIteratorEENKUlvE0_clEvENKUlvE3_clEvEUlssE_EEEEvRNS_18TensorIteratorBaseERKT_EUliE_EEviT1_,"a",@progbits
	.sectionflags	@""
	.align	4
.nv.constant0._ZN2at6native18elementwise_kernelILi128ELi4EZNS0_15gpu_kernel_implINS0_13AUnaryFunctorIssbZZZNS0_22logical_or_kernel_cudaERNS_14TensorIteratorEENKUlvE0_clEvENKUlvE3_clEvEUlssE_EEEEvRNS_18TensorIteratorBaseERKT_EUliE_EEviT1_:
	.zero		896


//--------------------- .nv.constant0._ZN2at6native27unrolled_elementwise_kernelINS0_13AUnaryFunctorIssbZZZNS0_22logical_or_kernel_cudaERNS_14TensorIteratorEENKUlvE0_clEvENKUlvE3_clEvEUlssE_EESt5arrayIPcLm2EELi4E23TrivialOffsetCalculatorILi1EjESD_NS0_6memory12LoadWithCastILi1EEENSE_13StoreWithCastILi1EEEEEviT_T0_T2_T3_T4_T5_ --------------------------
	.section	.nv.constant0._ZN2at6native27unrolled_elementwise_kernelINS0_13AUnaryFunctorIssbZZZNS0_22logical_or_kernel_cudaERNS_14TensorIteratorEENKUlvE0_clEvENKUlvE3_clEvEUlssE_EESt5arrayIPcLm2EELi4E23TrivialOffsetCalculatorILi1EjESD_NS0_6memory12LoadWithCastILi1EEENSE_13StoreWithCastILi1EEEEEviT_T0_T2_T3_T4_T5_,"a",@progbits
	.sectionflags	@""
	.align	4
.nv.constant0._ZN2at6native27unrolled_elementwise_kernelINS0_13AUnaryFunctorIssbZZZNS0_22logical_or_kernel_cudaERNS_14TensorIteratorEENKUlvE0_clEvENKUlvE3_clEvEUlssE_EESt5arrayIPcLm2EELi4E23TrivialOffsetCalculatorILi1EjESD_NS0_6memory12LoadWithCastILi1EEENSE_13StoreWithCastILi1EEEEEviT_T0_T2_T3_T4_T5_:
	.zero		396


//--------------------- .nv.constant0._ZN2at6native18elementwise_kernelILi128ELi4EZNS0_22gpu_kernel_impl_nocastINS0_13AUnaryFunctorIssbZZZNS0_22logical_or_kernel_cudaERNS_14TensorIteratorEENKUlvE0_clEvENKUlvE3_clEvEUlssE_EEEEvRNS_18TensorIteratorBaseERKT_EUliE_EEviT1_ --------------------------
	.section	.nv.constant0._ZN2at6native18elementwise_kernelILi128ELi4EZNS0_22gpu_kernel_impl_nocastINS0_13AUnaryFunctorIssbZZZNS0_22logical_or_kernel_cudaERNS_14TensorIteratorEENKUlvE0_clEvENKUlvE3_clEvEUlssE_EEEEvRNS_18TensorIteratorBaseERKT_EUliE_EEviT1_,"a",@progbits
	.sectionflags	@""
	.align	4
.nv.constant0._ZN2at6native18elementwise_kernelILi128ELi4EZNS0_22gpu_kernel_impl_nocastINS0_13AUnaryFunctorIssbZZZNS0_22logical_or_kernel_cudaERNS_14TensorIteratorEENKUlvE0_clEvENKUlvE3_clEvEUlssE_EEEEvRNS_18TensorIteratorBaseERKT_EUliE_EEviT1_:
	.zero		896


//--------------------- .nv.constant0._ZN2at6native27unrolled_elementwise_kernelINS0_13AUnaryFunctorIssbZZZNS0_22logical_or_kernel_cudaERNS_14TensorIteratorEENKUlvE0_clEvENKUlvE3_clEvEUlssE_EESt5arrayIPcLm2EELi4E23TrivialOffsetCalculatorILi1EjESD_NS0_6memory15LoadWithoutCastENSE_16StoreWithoutCastEEEviT_T0_T2_T3_T4_T5_ --------------------------
	.section	.nv.constant0._ZN2at6native27unrolled_elementwise_kernelINS0_13AUnaryFunctorIssbZZZNS0_22logical_or_kernel_cudaERNS_14TensorIteratorEENKUlvE0_clEvENKUlvE3_clEvEUlssE_EESt5arrayIPcLm2EELi4E23TrivialOffsetCalculatorILi1EjESD_NS0_6memory15LoadWithoutCastENSE_16StoreWithoutCastEEEviT_T0_T2_T3_T4_T5_,"a",@progbits
	.sectionflags	@""
	.align	4
.nv.constant0._ZN2at6native27unrolled_elementwise_kernelINS0_13AUnaryFunctorIssbZZZNS0_22logical_or_kernel_cudaERNS_14TensorIteratorEENKUlvE0_clEvENKUlvE3_clEvEUlssE_EESt5arrayIPcLm2EELi4E23TrivialOffsetCalculatorILi1EjESD_NS0_6memory15LoadWithoutCastENSE_16StoreWithoutCastEEEviT_T0_T2_T3_T4_T5_:
	.zero		380


//--------------------- .nv.constant0._ZN2at6native29vectorized_elementwise_kernelILi2ENS0_13AUnaryFunctorIssbZZZNS0_22logical_or_kernel_cudaERNS_14TensorIteratorEENKUlvE0_clEvENKUlvE3_clEvEUlssE_EESt5arrayIPcLm2EEEEviT0_T1_ --------------------------
	.section	.nv.constant0._ZN2at6native29vectorized_elementwise_kernelILi2ENS0_13AUnaryFunctorIssbZZZNS0_22logical_or_kernel_cudaERNS_14TensorIteratorEENKUlvE0_clEvENKUlvE3_clEvEUlssE_EESt5arrayIPcLm2EEEEviT0_T1_,"a",@progbits
	.sectionflags	@""
	.align	4
.nv.constant0._ZN2at6native29vectorized_elementwise_kernelILi2ENS0_13AUnaryFunctorIssbZZZNS0_22logical_or_kernel_cudaERNS_14TensorIteratorEENKUlvE0_clEvENKUlvE3_clEvEUlssE_EESt5arrayIPcLm2EEEEviT0_T1_:
	.zero		376


//--------------------- .nv.constant0._ZN2at6native29vectorized_elementwise_kernelILi4ENS0_13AUnaryFunctorIssbZZZNS0_22logical_or_kernel_cudaERNS_14TensorIteratorEENKUlvE0_clEvENKUlvE3_clEvEUlssE_EESt5arrayIPcLm2EEEEviT0_T1_ --------------------------
	.section	.nv.constant0._ZN2at6native29vectorized_elementwise_kernelILi4ENS0_13AUnaryFunctorIssbZZZNS0_22logical_or_kernel_cudaERNS_14TensorIteratorEENKUlvE0_clEvENKUlvE3_clEvEUlssE_EESt5arrayIPcLm2EEEEviT0_T1_,"a",@progbits
	.sectionflags	@""
	.align	4
.nv.constant0._ZN2at6native29vectorized_elementwise_kernelILi4ENS0_13AUnaryFunctorIssbZZZNS0_22logical_or_kernel_cudaERNS_14TensorIteratorEENKUlvE0_clEvENKUlvE3_clEvEUlssE_EESt5arrayIPcLm2EEEEviT0_T1_:
	.zero		376


//--------------------- .nv.constant0._ZN2at6native29vectorized_elementwise_kernelILi8ENS0_13AUnaryFunctorIssbZZZNS0_22logical_or_kernel_cudaERNS_14TensorIteratorEENKUlvE0_clEvENKUlvE3_clEvEUlssE_EESt5arrayIPcLm2EEEEviT0_T1_ --------------------------
	.section	.nv.constant0._ZN2at6native29vectorized_elementwise_kernelILi8ENS0_13AUnaryFunctorIssbZZZNS0_22logical_or_kernel_cudaERNS_14TensorIteratorEENKUlvE0_clEvENKUlvE3_clEvEUlssE_EESt5arrayIPcLm2EEEEviT0_T1_,"a",@progbits
	.sectionflags	@""
	.align	4
.nv.constant0._ZN2at6native29vectorized_elementwise_kernelILi8ENS0_13AUnaryFunctorIssbZZZNS0_22logical_or_kernel_cudaERNS_14TensorIteratorEENKUlvE0_clEvENKUlvE3_clEvEUlssE_EESt5arrayIPcLm2EEEEviT0_T1_:
	.zero		376


//--------------------- .nv.constant0._ZN2at6native18elementwise_kernelILi128ELi4EZNS0_15gpu_kernel_implINS0_13BinaryFunctorIssbZZZNS0_22logical_or_kernel_cudaERNS_14TensorIteratorEENKUlvE0_clEvENKUlvE3_clEvEUlssE_EEEEvRNS_18TensorIteratorBaseERKT_EUliE_EEviT1_ --------------------------
	.section	.nv.constant0._ZN2at6native18elementwise_kernelILi128ELi4EZNS0_15gpu_kernel_implINS0_13BinaryFunctorIssbZZZNS0_22logical_or_kernel_cudaERNS_14TensorIteratorEENKUlvE0_clEvENKUlvE3_clEvEUlssE_EEEEvRNS_18TensorIteratorBaseERKT_EUliE_EEviT1_,"a",@progbits
	.sectionflags	@""
	.align	4
.nv.constant0._ZN2at6native18elementwise_kernelILi128ELi4EZNS0_15gpu_kernel_implINS0_13BinaryFunctorIssbZZZNS0_22logical_or_kernel_cudaERNS_14TensorIteratorEENKUlvE0_clEvENKUlvE3_clEvEUlssE_EEEEvRNS_18TensorIteratorBaseERKT_EUliE_EEviT1_:
	.zero		1008


//--------------------- .nv.constant0._ZN2at6native27unrolled_elementwise_kernelINS0_13BinaryFunctorIssbZZZNS0_22logical_or_kernel_cudaERNS_14TensorIteratorEENKUlvE0_clEvENKUlvE3_clEvEUlssE_EESt5arrayIPcLm3EELi4E23TrivialOffsetCalculatorILi2EjESC_ILi1EjENS0_6memory12LoadWithCastILi2EEENSF_13StoreWithCastILi1EEEEEviT_T0_T2_T3_T4_T5_ --------------------------
	.section	.nv.constant0._ZN2at6native27unrolled_elementwise_kernelINS0_13BinaryFunctorIssbZZZNS0_22logical_or_kernel_cudaERNS_14TensorIteratorEENKUlvE0_clEvENKUlvE3_clEvEUlssE_EESt5arrayIPcLm3EELi4E23TrivialOffsetCalculatorILi2EjESC_ILi1EjENS0_6memory12LoadWithCastILi2EEENSF_13StoreWithCastILi1EEEEEviT_T0_T2_T3_T4_T5_,"a",@progbits
	.sectionflags	@""
	.align	4
.nv.constant0._ZN2at6native27unrolled_elementwise_kernelINS0_13BinaryFunctorIssbZZZNS0_22logical_or_kernel_cudaERNS_14TensorIteratorEENKUlvE0_clEvENKUlvE3_clEvEUlssE_EESt5arrayIPcLm3EELi4E23TrivialOffsetCalculatorILi2EjESC_ILi1EjENS0_6memory12LoadWithCastILi2EEENSF_13StoreWithCastILi1EEEEEviT_T0_T2_T3_T4_T5_:
	.zero		408


//--------------------- .nv.constant0._ZN2at6native18elementwise_kernelILi128ELi4EZNS0_22gpu_kernel_impl_nocastINS0_13BinaryFunctorIssbZZZNS0_22logical_or_kernel_cudaERNS_14TensorIteratorEENKUlvE0_clEvENKUlvE3_clEvEUlssE_EEEEvRNS_18TensorIteratorBaseERKT_EUliE_EEviT1_ --------------------------
	.section	.nv.constant0._ZN2at6native18elementwise_kernelILi128ELi4EZNS0_22gpu_kernel_impl_nocastINS0_13BinaryFunctorIssbZZZNS0_22logical_or_kernel_cudaERNS_14TensorIteratorEENKUlvE0_clEvENKUlvE3_clEvEUlssE_EEEEvRNS_18TensorIteratorBaseERKT_EUliE_EEviT1_,"a",@progbits
	.sectionflags	@""
	.align	4
.nv.constant0._ZN2at6native18elementwise_kernelILi128ELi4EZNS0_22gpu_kernel_impl_nocastINS0_13BinaryFunctorIssbZZZNS0_22logical_or_kernel_cudaERNS_14TensorIteratorEENKUlvE0_clEvENKUlvE3_clEvEUlssE_EEEEvRNS_18TensorIteratorBaseERKT_EUliE_EEviT1_:
	.zero		1008


//--------------------- .nv.constant0._ZN2at6native27unrolled_elementwise_kernelINS0_13BinaryFunctorIssbZZZNS0_22logical_or_kernel_cudaERNS_14TensorIteratorEENKUlvE0_clEvENKUlvE3_clEvEUlssE_EESt5arrayIPcLm3EELi4E23TrivialOffsetCalculatorILi2EjESC_ILi1EjENS0_6memory15LoadWithoutCastENSF_16StoreWithoutCastEEEviT_T0_T2_T3_T4_T5_ --------------------------
	.section	.nv.constant0._ZN2at6native27unrolled_elementwise_kernelINS0_13BinaryFunctorIssbZZZNS0_22logical_or_kernel_cudaERNS_14TensorIteratorEENKUlvE0_clEvENKUlvE3_clEvEUlssE_EESt5arrayIPcLm3EELi4E23TrivialOffsetCalculatorILi2EjESC_ILi1EjENS0_6memory15LoadWithoutCastENSF_16StoreWithoutCastEEEviT_T0_T2_T3_T4_T5_,"a",@progbits
	.sectionflags	@""
	.align	4
.nv.constant0._ZN2at6native27unrolled_elementwise_kernelINS0_13BinaryFunctorIssbZZZNS0_22logical_or_kernel_cudaERNS_14TensorIteratorEENKUlvE0_clEvENKUlvE3_clEvEUlssE_EESt5arrayIPcLm3EELi4E23TrivialOffsetCalculatorILi2EjESC_ILi1EjENS0_6memory15LoadWithoutCastENSF_16StoreWithoutCastEEEviT_T0_T2_T3_T4_T5_:
	.zero		388


//--------------------- .nv.constant0._ZN2at6native29vectorized_elementwise_kernelILi2ENS0_13BinaryFunctorIssbZZZNS0_22logical_or_kernel_cudaERNS_14TensorIteratorEENKUlvE0_clEvENKUlvE3_clEvEUlssE_EESt5arrayIPcLm3EEEEviT0_T1_ --------------------------
	.section	.nv.constant0._ZN2at6native29vectorized_elementwise_kernelILi2ENS0_13BinaryFunctorIssbZZZNS0_22logical_or_kernel_cudaERNS_14TensorIteratorEENKUlvE0_clEvENKUlvE3_clEvEUlssE_EESt5arrayIPcLm3EEEEviT0_T1_,"a",@progbits
	.sectionflags	@""
	.align	4
.nv.constant0._ZN2at6native29vectorized_elementwise_kernelILi2ENS0_13BinaryFunctorIssbZZZNS0_22logical_or_kernel_cudaERNS_14TensorIteratorEENKUlvE0_clEvENKUlvE3_clEvEUlssE_EESt5arrayIPcLm3EEEEviT0_T1_:
	.zero		384


//--------------------- .nv.constant0._ZN2at6native29vectorized_elementwise_kernelILi4ENS0_13BinaryFunctorIssbZZZNS0_22logical_or_kernel_cudaERNS_14TensorIteratorEENKUlvE0_clEvENKUlvE3_clEvEUlssE_EESt5arrayIPcLm3EEEEviT0_T1_ --------------------------
	.section	.nv.constant0._ZN2at6native29vectorized_elementwise_kernelILi4ENS0_13BinaryFunctorIssbZZZNS0_22logical_or_kernel_cudaERNS_14TensorIteratorEENKUlvE0_clEvENKUlvE3_clEvEUlssE_EESt5arrayIPcLm3EEEEviT0_T1_,"a",@progbits
	.sectionflags	@""
	.align	4
.nv.constant0._ZN2at6native29vectorized_elementwise_kernelILi4ENS0_13BinaryFunctorIssbZZZNS0_22logical_or_kernel_cudaERNS_14TensorIteratorEENKUlvE0_clEvENKUlvE3_clEvEUlssE_EESt5arrayIPcLm3EEEEviT0_T1_:
	.zero		384


//--------------------- .nv.constant0._ZN2at6native29vectorized_elementwise_kernelILi8ENS0_13BinaryFunctorIssbZZZNS0_22logical_or_kernel_cudaERNS_14TensorIteratorEENKUlvE0_clEvENKUlvE3_clEvEUlssE_EESt5arrayIPcLm3EEEEviT0_T1_ --------------------------
	.section	.nv.constant0._ZN2at6native29vectorized_elementwise_kernelILi8ENS0_13BinaryFunctorIssbZZZNS0_22logical_or_kernel_cudaERNS_14TensorIteratorEENKUlvE0_clEvENKUlvE3_clEvEUlssE_EESt5arrayIPcLm3EEEEviT0_T1_,"a",@progbits
	.sectionflags	@""
	.align	4
.nv.constant0._ZN2at6native29vectorized_elementwise_kernelILi8ENS0_13BinaryFunctorIssbZZZNS0_22logical_or_kernel_cudaERNS_14TensorIteratorEENKUlvE0_clEvENKUlvE3_clEvEUlssE_EESt5arrayIPcLm3EEEEviT0_T1_:
	.zero		384


//--------------------- .nv.constant0._ZN2at6native18elementwise_kernelILi128ELi4EZNS0_15gpu_kernel_implINS0_13AUnaryFunctorIllbZZZNS0_22logical_or_kernel_cudaERNS_14TensorIteratorEENKUlvE0_clEvENKUlvE2_clEvEUlllE_EEEEvRNS_18TensorIteratorBaseERKT_EUliE_EEviT1_ --------------------------
	.section	.nv.constant0._ZN2at6native18elementwise_kernelILi128ELi4EZNS0_15gpu_kernel_implINS0_13AUnaryFunctorIllbZZZNS0_22logical_or_kernel_cudaERNS_14TensorIteratorEENKUlvE0_clEvENKUlvE2_clEvEUlllE_EEEEvRNS_18TensorIteratorBaseERKT_EUliE_EEviT1_,"a",@progbits
	.sectionflags	@""
	.align	4
.nv.constant0._ZN2at6native18elementwise_kernelILi128ELi4EZNS0_15gpu_kernel_implINS0_13AUnaryFunctorIllbZZZNS0_22logical_or_kernel_cudaERNS_14TensorIteratorEENKUlvE0_clEvENKUlvE2_clEvEUlllE_EEEEvRNS_18TensorIteratorBaseERKT_EUliE_EEviT1_:
	.zero		912


//--------------------- .nv.constant0._ZN2at6native27unrolled_elementwise_kernelINS0_13AUnaryFunctorIllbZZZNS0_22logical_or_kernel_cudaERNS_14TensorIteratorEENKUlvE0_clEvENKUlvE2_clEvEUlllE_EESt5arrayIPcLm2EELi4E23TrivialOffsetCalculatorILi1EjESD_NS0_6memory12LoadWithCastILi1EEENSE_13StoreWithCastILi1EEEEEviT_T0_T2_T3_T4_T5_ --------------------------
	.section	.nv.constant0._ZN2at6native27unrolled_elementwise_kernelINS0_13AUnaryFunctorIllbZZZNS0_22logical_or_kernel_cudaERNS_14TensorIteratorEENKUlvE0_clEvENKUlvE2_clEvEUlllE_EESt5arrayIPcLm2EELi4E23TrivialOffsetCalculatorILi1EjESD_NS0_6memory12LoadWithCastILi1EEENSE_13StoreWithCastILi1EEEEEviT_T0_T2_T3_T4_T5_,"a",@progbits
	.sectionflags	@""
	.align	4
.nv.constant0._ZN2at6native27unrolled_elementwise_kernelINS0_13AUnaryFunctorIllbZZZNS0_22logical_or_kernel_cudaERNS_14TensorIteratorEENKUlvE0_clEvENKUlvE2_clEvEUlllE_EESt5arrayIPcLm2EELi4E23TrivialOffsetCalculatorILi1EjESD_NS0_6memory12LoadWithCastILi1EEENSE_13StoreWithCastILi1EEEEEviT_T0_T2_T3_T4_T5_:
	.zero		412


//--------------------- .nv.constant0._ZN2at6native18elementwise_kernelILi128ELi4EZNS0_22gpu_kernel_impl_nocastINS0_13AUnaryFunctorIllbZZZNS0_22logical_or_kernel_cudaERNS_14TensorIteratorEENKUlvE0_clEvENKUlvE2_clEvEUlllE_EEEEvRNS_18TensorIteratorBaseERKT_EUliE_EEviT1_ --------------------------
	.section	.nv.constant0._ZN2at6native18elementwise_kernelILi128ELi4EZNS0_22gpu_kernel_impl_nocastINS0_13AUnaryFunctorIllbZZZNS0_22logical_or_kernel_cudaERNS_14TensorIteratorEENKUlvE0_clEvENKUlvE2_clEvEUlllE_EEEEvRNS_18TensorIteratorBaseERKT_EUliE_EEviT1_,"a",@progbits
	.sectionflags	@""
	.align	4
.nv.constant0._ZN2at6native18elementwise_kernelILi128ELi4EZNS0_22gpu_kernel_impl_nocastINS0_13AUnaryFunctorIllbZZZNS0_22logical_or_kernel_cudaERNS_14TensorIteratorEENKUlvE0_clEvENKUlvE2_clEvEUlllE_EEEEvRNS_18TensorIteratorBaseERKT_EUliE_EEviT1_:
	.zero		904


//--------------------- .nv.constant0._ZN2at6native27unrolled_elementwise_kernelINS0_13AUnaryFunctorIllbZZZNS0_22logical_or_kernel_cudaERNS_14TensorIteratorEENKUlvE0_clEvENKUlvE2_clEvEUlllE_EESt5arrayIPcLm2EELi4E23TrivialOffsetCalculatorILi1EjESD_NS0_6memory15LoadWithoutCastENSE_16StoreWithoutCastEEEviT_T0_T2_T3_T4_T5_ --------------------------
	.section	.nv.constant0._ZN2at6native27unrolled_elementwise_kernelINS0_13AUnaryFunctorIllbZZZNS0_22logical_or_kernel_cudaERNS_14TensorIteratorEENKUlvE0_clEvENKUlvE2_clEvEUlllE_EESt5arrayIPcLm2EELi4E23TrivialOffsetCalculatorILi1EjESD_NS0_6memory15LoadWithoutCastENSE_16StoreWithoutCastEEEviT_T0_T2_T3_T4_T5_,"a",@progbits
	.sectionflags	@""
	.align	4
.nv.constant0._ZN2at6native27unrolled_elementwise_kernelINS0_13AUnaryFunctorIllbZZZNS0_22logical_or_kernel_cudaERNS_14TensorIteratorEENKUlvE0_clEvENKUlvE2_clEvEUlllE_EESt5arrayIPcLm2EELi4E23TrivialOffsetCalculatorILi1EjESD_NS0_6memory15LoadWithoutCastENSE_16StoreWithoutCastEEEviT_T0_T2_T3_T4_T5_:
	.zero		396


//--------------------- .nv.constant0._ZN2at6native29vectorized_elementwise_kernelILi2ENS0_13AUnaryFunctorIllbZZZNS0_22logical_or_kernel_cudaERNS_14TensorIteratorEENKUlvE0_clEvENKUlvE2_clEvEUlllE_EESt5arrayIPcLm2EEEEviT0_T1_ --------------------------
	.section	.nv.constant0._ZN2at6native29vectorized_elementwise_kernelILi2ENS0_13AUnaryFunctorIllbZZZNS0_22logical_or_kernel_cudaERNS_14TensorIteratorEENKUlvE0_clEvENKUlvE2_clEvEUlllE_EESt5arrayIPcLm2EEEEviT0_T1_,"a",@progbits
	.sectionflags	@""
	.align	4
.nv.constant0._ZN2at6native29vectorized_elementwise_kernelILi2ENS0_13AUnaryFunctorIllbZZZNS0_22logical_or_kernel_cudaERNS_14TensorIteratorEENKUlvE0_clEvENKUlvE2_clEvEUlllE_EESt5arrayIPcLm2EEEEviT0_T1_:
	.zero		392


//--------------------- .nv.constant0._ZN2at6native29vectorized_elementwise_kernelILi4ENS0_13AUnaryFunctorIllbZZZNS0_22logical_or_kernel_cudaERNS_14TensorIteratorEENKUlvE0_clEvENKUlvE2_clEvEUlllE_EESt5arrayIPcLm2EEEEviT0_T1_ --------------------------
	.section	.nv.constant0._ZN2at6native29vectorized_elementwise_kernelILi4ENS0_13AUnaryFunctorIllbZZZNS0_22logical_or_kernel_cudaERNS_14TensorIteratorEENKUlvE0_clEvENKUlvE2_clEvEUlllE_EESt5arrayIPcLm2EEEEviT0_T1_,"a",@progbits
	.sectionflags	@""
	.align	4
.nv.constant0._ZN2at6native29vectorized_elementwise_kernelILi4ENS0_13AUnaryFunctorIllbZZZNS0_22logical_or_kernel_cudaERNS_14TensorIteratorEENKUlvE0_clEvENKUlvE2_clEvEUlllE_EESt5arrayIPcLm2EEEEviT0_T1_:
	.zero		392


//--------------------- .nv.constant0._ZN2at6native29vectorized_elementwise_kernelILi8ENS0_13AUnaryFunctorIllbZZZNS0_22logical_or_kernel_cudaERNS_14TensorIteratorEENKUlvE0_clEvENKUlvE2_clEvEUlllE_EESt5arrayIPcLm2EEEEviT0_T1_ --------------------------
	.section	.nv.constant0._ZN2at6native29vectorized_elementwise_kernelILi8ENS0_13AUnaryFunctorIllbZZZNS0_22logical_or_kernel_cudaERNS_14TensorIteratorEENKUlvE0_clEvENKUlvE2_clEvEUlllE_EESt5arrayIPcLm2EEEEviT0_T1_,"a",@progbits
	.sectionflags	@""
	.align	4
.nv.constant0._ZN2at6native29vectorized_elementwise_kernelILi8ENS0_13AUnaryFunctorIllbZZZNS0_22logical_or_kernel_cudaERNS_14TensorIteratorEENKUlvE0_clEvENKUlvE2_clEvEUlllE_EESt5arrayIPcLm2EEEEviT0_T1_:
	.zero		392


//--------------------- .nv.constant0._ZN2at6native18elementwise_kernelILi128ELi4EZNS0_15gpu_kernel_implINS0_13BinaryFunctorIllbZZZNS0_22logical_or_kernel_cudaERNS_14TensorIteratorEENKUlvE0_clEvENKUlvE2_clEvEUlllE_EEEEvRNS_18TensorIteratorBaseERKT_EUliE_EEviT1_ --------------------------
	.section	.nv.constant0._ZN2at6native18elementwise_kernelILi128ELi4EZNS0_15gpu_kernel_implINS0_13BinaryFunctorIllbZZZNS0_22logical_or_kernel_cudaERNS_14TensorIteratorEENKUlvE0_clEvENKUlvE2_clEvEUlllE_EEEEvRNS_18TensorIteratorBaseERKT_EUliE_EEviT1_,"a",@progbits
	.sectionflags	@""
	.align	4
.nv.constant0._ZN2at6native18elementwise_kernelILi128ELi4EZNS0_15gpu_kernel_implINS0_13BinaryFunctorIllbZZZNS0_22logical_or_kernel_cudaERNS_14TensorIteratorEENKUlvE0_clEvENKUlvE2_clEvEUlllE_EEEEvRNS_18TensorIteratorBaseERKT_EUliE_EEviT1_:
	.zero		1008


//--------------------- .nv.constant0._ZN2at6native27unrolled_elementwise_kernelINS0_13BinaryFunctorIllbZZZNS0_22logical_or_kernel_cudaERNS_14TensorIteratorEENKUlvE0_clEvENKUlvE2_clEvEUlllE_EESt5arrayIPcLm3EELi4E23TrivialOffsetCalculatorILi2EjESC_ILi1EjENS0_6memory12LoadWithCastILi2EEENSF_13StoreWithCastILi1EEEEEviT_T0_T2_T3_T4_T5_ --------------------------
	.section	.nv.constant0._ZN2at6native27unrolled_elementwise_kernelINS0_13BinaryFunctorIllbZZZNS0_22logical_or_kernel_cudaERNS_14TensorIteratorEENKUlvE0_clEvENKUlvE2_clEvEUlllE_EESt5arrayIPcLm3EELi4E23TrivialOffsetCalculatorILi2EjESC_ILi1EjENS0_6memory12LoadWithCastILi2EEENSF_13StoreWithCastILi1EEEEEviT_T0_T2_T3_T4_T5_,"a",@progbits
	.sectionflags	@""
	.align	4
.nv.constant0._ZN2at6native27unrolled_elementwise_kernelINS0_13BinaryFunctorIllbZZZNS0_22logical_or_kernel_cudaERNS_14TensorIteratorEENKUlvE0_clEvENKUlvE2_clEvEUlllE_EESt5arrayIPcLm3EELi4E23TrivialOffsetCalculatorILi2EjESC_ILi1EjENS0_6memory12LoadWithCastILi2EEENSF_13StoreWithCastILi1EEEEEviT_T0_T2_T3_T4_T5_:
	.zero		408


//--------------------- .nv.constant0._ZN2at6native18elementwise_kernelILi128ELi4EZNS0_22gpu_kernel_impl_nocastINS0_13BinaryFunctorIllbZZZNS0_22logical_or_kernel_cudaERNS_14TensorIteratorEENKUlvE0_clEvENKUlvE2_clEvEUlllE_EEEEvRNS_18TensorIteratorBaseERKT_EUliE_EEviT1_ --------------------------
	.section	.nv.constant0._ZN2at6native18elementwise_kernelILi128ELi4EZNS0_22gpu_kernel_impl_nocastINS0_13BinaryFunctorIllbZZZNS0_22logical_or_kernel_cudaERNS_14TensorIteratorEENKUlvE0_clEvENKUlvE2_clEvEUlllE_EEEEvRNS_18TensorIteratorBaseERKT_EUliE_EEviT1_,"a",@progbits
	.sectionflags	@""
	.align	4
.nv.constant0._ZN2at6native18elementwise_kernelILi128ELi4EZNS0_22gpu_kernel_impl_nocastINS0_13BinaryFunctorIllbZZZNS0_22logical_or_kernel_cudaERNS_14TensorIteratorEENKUlvE0_clEvENKUlvE2_clEvEUlllE_EEEEvRNS_18TensorIteratorBaseERKT_EUliE_EEviT1_:
	.zero		1008


//--------------------- .nv.constant0._ZN2at6native27unrolled_elementwise_kernelINS0_13BinaryFunctorIllbZZZNS0_22logical_or_kernel_cudaERNS_14TensorIteratorEENKUlvE0_clEvENKUlvE2_clEvEUlllE_EESt5arrayIPcLm3EELi4E23TrivialOffsetCalculatorILi2EjESC_ILi1EjENS0_6memory15LoadWithoutCastENSF_16StoreWithoutCastEEEviT_T0_T2_T3_T4_T5_ --------------------------
	.section	.nv.constant0._ZN2at6native27unrolled_elementwise_kernelINS0_13BinaryFunctorIllbZZZNS0_22logical_or_kernel_cudaERNS_14TensorIteratorEENKUlvE0_clEvENKUlvE2_clEvEUlllE_EESt5arrayIPcLm3EELi4E23TrivialOffsetCalculatorILi2EjESC_ILi1EjENS0_6memory15LoadWithoutCastENSF_16StoreWithoutCastEEEviT_T0_T2_T3_T4_T5_,"a",@progbits
	.sectionflags	@""
	.align	4
.nv.constant0._ZN2at6native27unrolled_elementwise_kernelINS0_13BinaryFunctorIllbZZZNS0_22logical_or_kernel_cudaERNS_14TensorIteratorEENKUlvE0_clEvENKUlvE2_clEvEUlllE_EESt5arrayIPcLm3EELi4E23TrivialOffsetCalculatorILi2EjESC_ILi1EjENS0_6memory15LoadWithoutCastENSF_16StoreWithoutCastEEEviT_T0_T2_T3_T4_T5_:
	.zero		388


//--------------------- .nv.constant0._ZN2at6native29vectorized_elementwise_kernelILi2ENS0_13BinaryFunctorIllbZZZNS0_22logical_or_kernel_cudaERNS_14TensorIteratorEENKUlvE0_clEvENKUlvE2_clEvEUlllE_EESt5arrayIPcLm3EEEEviT0_T1_ --------------------------
	.section	.nv.constant0._ZN2at6native29vectorized_elementwise_kernelILi2ENS0_13BinaryFunctorIllbZZZNS0_22logical_or_kernel_cudaERNS_14TensorIteratorEENKUlvE0_clEvENKUlvE2_clEvEUlllE_EESt5arrayIPcLm3EEEEviT0_T1_,"a",@progbits
	.sectionflags	@""
	.align	4
.nv.constant0._ZN2at6native29vectorized_elementwise_kernelILi2ENS0_13BinaryFunctorIllbZZZNS0_22logical_or_kernel_cudaERNS_14TensorIteratorEENKUlvE0_clEvENKUlvE2_clEvEUlllE_EESt5arrayIPcLm3EEEEviT0_T1_:
	.zero		384


//--------------------- .nv.constant0._ZN2at6native29vectorized_elementwise_kernelILi4ENS0_13BinaryFunctorIllbZZZNS0_22logical_or_kernel_cudaERNS_14TensorIteratorEENKUlvE0_clEvENKUlvE2_clEvEUlllE_EESt5arrayIPcLm3EEEEviT0_T1_ --------------------------
	.section	.nv.constant0._ZN2at6native29vectorized_elementwise_kernelILi4ENS0_13BinaryFunctorIllbZZZNS0_22logical_or_kernel_cudaERNS_14TensorIteratorEENKUlvE0_clEvENKUlvE2_clEvEUlllE_EESt5arrayIPcLm3EEEEviT0_T1_,"a",@progbits
	.sectionflags	@""
	.align	4
.nv.constant0._ZN2at6native29vectorized_elementwise_kernelILi4ENS0_13BinaryFunctorIllbZZZNS0_22logical_or_kernel_cudaERNS_14TensorIteratorEENKUlvE0_clEvENKUlvE2_clEvEUlllE_EESt5arrayIPcLm3EEEEviT0_T1_:
	.zero		384


//--------------------- .nv.constant0._ZN2at6native29vectorized_elementwise_kernelILi8ENS0_13BinaryFunctorIllbZZZNS0_22logical_or_kernel_cudaERNS_14TensorIteratorEENKUlvE0_clEvENKUlvE2_clEvEUlllE_EESt5arrayIPcLm3EEEEviT0_T1_ --------------------------
	.section	.nv.constant0._ZN2at6native29vectorized_elementwise_kernelILi8ENS0_13BinaryFunctorIllbZZZNS0_22logical_or_kernel_cudaERNS_14TensorIteratorEENKUlvE0_clEvENKUlvE2_clEvEUlllE_EESt5arrayIPcLm3EEEEviT0_T1_,"a",@progbits
	.sectionflags	@""
	.align	4
.nv.constant0._ZN2at6native29vectorized_elementwise_kernelILi8ENS0_13BinaryFunctorIllbZZZNS0_22logical_or_kernel_cudaERNS_14TensorIteratorEENKUlvE0_clEvENKUlvE2_clEvEUlllE_EESt5arrayIPcLm3EEEEviT0_T1_:
	.zero		384


//--------------------- .nv.constant0._ZN2at6native18elementwise_kernelILi128ELi4EZNS0_15gpu_kernel_implINS0_13AUnaryFunctorIiibZZZNS0_22logical_or_kernel_cudaERNS_14TensorIteratorEENKUlvE0_clEvENKUlvE1_clEvEUliiE_EEEEvRNS_18TensorIteratorBaseERKT_EUliE_EEviT1_ --------------------------
	.section	.nv.constant0._ZN2at6native18elementwise_kernelILi128ELi4EZNS0_15gpu_kernel_implINS0_13AUnaryFunctorIiibZZZNS0_22logical_or_kernel_cudaERNS_14TensorIteratorEENKUlvE0_clEvENKUlvE1_clEvEUliiE_EEEEvRNS_18TensorIteratorBaseERKT_EUliE_EEviT1_,"a",@progbits
	.sectionflags	@""
	.align	4
.nv.constant0._ZN2at6native18elementwise_kernelILi128ELi4EZNS0_15gpu_kernel_implINS0_13AUnaryFunctorIiibZZZNS0_22logical_or_kernel_cudaERNS_14TensorIteratorEENKUlvE0_clEvENKUlvE1_clEvEUliiE_EEEEvRNS_18TensorIteratorBaseERKT_EUliE_EEviT1_:
	.zero		904


//--------------------- .nv.constant0._ZN2at6native27unrolled_elementwise_kernelINS0_13AUnaryFunctorIiibZZZNS0_22logical_or_kernel_cudaERNS_14TensorIteratorEENKUlvE0_clEvENKUlvE1_clEvEUliiE_EESt5arrayIPcLm2EELi4E23TrivialOffsetCalculatorILi1EjESD_NS0_6memory12LoadWithCastILi1EEENSE_13StoreWithCastILi1EEEEEviT_T0_T2_T3_T4_T5_ --------------------------
	.section	.nv.constant0._ZN2at6native27unrolled_elementwise_kernelINS0_13AUnaryFunctorIiibZZZNS0_22logical_or_kernel_cudaERNS_14TensorIteratorEENKUlvE0_clEvENKUlvE1_clEvEUliiE_EESt5arrayIPcLm2EELi4E23TrivialOffsetCalculatorILi1EjESD_NS0_6memory12LoadWithCastILi1EEENSE_13StoreWithCastILi1EEEEEviT_T0_T2_T3_T4_T5_,"a",@progbits
	.sectionflags	@""
	.align	4
.nv.constant0._ZN2at6native27unrolled_elementwise_kernelINS0_13AUnaryFunctorIiibZZZNS0_22logical_or_kernel_cudaERNS_14TensorIteratorEENKUlvE0_clEvENKUlvE1_clEvEUliiE_EESt5arrayIPcLm2EELi4E23TrivialOffsetCalculatorILi1EjESD_NS0_6memory12LoadWithCastILi1EEENSE_13StoreWithCastILi1EEEEEviT_T0_T2_T3_T4_T5_:
	.zero		404


//--------------------- .nv.constant0._ZN2at6native18elementwise_kernelILi128ELi4EZNS0_22gpu_kernel_impl_nocastINS0_13AUnaryFunctorIiibZZZNS0_22logical_or_kernel_cudaERNS_14TensorIteratorEENKUlvE0_clEvENKUlvE1_clEvEUliiE_EEEEvRNS_18TensorIteratorBaseERKT_EUliE_EEviT1_ --------------------------
	.section	.nv.constant0._ZN2at6native18elementwise_kernelILi128ELi4EZNS0_22gpu_kernel_impl_nocastINS0_13AUnaryFunctorIiibZZZNS0_22logical_or_kernel_cudaERNS_14TensorIteratorEENKUlvE0_clEvENKUlvE1_clEvEUliiE_EEEEvRNS_18TensorIteratorBaseERKT_EUliE_EEviT1_,"a",@progbits
	.sectionflags	@""
	.align	4
.nv.constant0._ZN2at6native18elementwise_kernelILi128ELi4EZNS0_22gpu_kernel_impl_nocastINS0_13AUnaryFunctorIiibZZZNS0_22logical_or_kernel_cudaERNS_14TensorIteratorEENKUlvE0_clEvENKUlvE1_clEvEUliiE_EEEEvRNS_18TensorIteratorBaseERKT_EUliE_EEviT1_:
	.zero		896


//--------------------- .nv.constant0._ZN2at6native27unrolled_elementwise_kernelINS0_13AUnaryFunctorIiibZZZNS0_22logical_or_kernel_cudaERNS_14TensorIteratorEENKUlvE0_clEvENKUlvE1_clEvEUliiE_EESt5arrayIPcLm2EELi4E23TrivialOffsetCalculatorILi1EjESD_NS0_6memory15LoadWithoutCastENSE_16StoreWithoutCastEEEviT_T0_T2_T3_T4_T5_ --------------------------
	.section	.nv.constant0._ZN2at6native27unrolled_elementwise_kernelINS0_13AUnaryFunctorIiibZZZNS0_22logical_or_kernel_cudaERNS_14TensorIteratorEENKUlvE0_clEvENKUlvE1_clEvEUliiE_EESt5arrayIPcLm2EELi4E23TrivialOffsetCalculatorILi1EjESD_NS0_6memory15LoadWithoutCastENSE_16StoreWithoutCastEEEviT_T0_T2_T3_T4_T5_,"a",@progbits
	.sectionflags	@""
	.align	4
.nv.constant0._ZN2at6native27unrolled_elementwise_kernelINS0_13AUnaryFunctorIiibZZZNS0_22logical_or_kernel_cudaERNS_14TensorIteratorEENKUlvE0_clEvENKUlvE1_clEvEUliiE_EESt5arrayIPcLm2EELi4E23TrivialOffsetCalculatorILi1EjESD_NS0_6memory15LoadWithoutCastENSE_16StoreWithoutCastEEEviT_T0_T2_T3_T4_T5_:
	.zero		388


//--------------------- .nv.constant0._ZN2at6native29vectorized_elementwise_kernelILi2ENS0_13AUnaryFunctorIiibZZZNS0_22logical_or_kernel_cudaERNS_14TensorIteratorEENKUlvE0_clEvENKUlvE1_clEvEUliiE_EESt5arrayIPcLm2EEEEviT0_T1_ --------------------------
	.section	.nv.constant0._ZN2at6native29vectorized_elementwise_kernelILi2ENS0_13AUnaryFunctorIiibZZZNS0_22logical_or_kernel_cudaERNS_14TensorIteratorEENKUlvE0_clEvENKUlvE1_clEvEUliiE_EESt5arrayIPcLm2EEEEviT0_T1_,"a",@progbits
	.sectionflags	@""
	.align	4
.nv.constant0._ZN2at6native29vectorized_elementwise_kernelILi2ENS0_13AUnaryFunctorIiibZZZNS0_22logical_or_kernel_cudaERNS_14TensorIteratorEENKUlvE0_clEvENKUlvE1_clEvEUliiE_EESt5arrayIPcLm2EEEEviT0_T1_:
	.zero		384


//--------------------- .nv.constant0._ZN2at6native29vectorized_elementwise_kernelILi4ENS0_13AUnaryFunctorIiibZZZNS0_22logical_or_kernel_cudaERNS_14TensorIteratorEENKUlvE0_clEvENKUlvE1_clEvEUliiE_EESt5arrayIPcLm2EEEEviT0_T1_ --------------------------
	.section	.nv.constant0._ZN2at6native29vectorized_elementwise_kernelILi4ENS0_13AUnaryFunctorIiibZZZNS0_22logical_or_kernel_cudaERNS_14TensorIteratorEENKUlvE0_clEvENKUlvE1_clEvEUliiE_EESt5arrayIPcLm2EEEEviT0_T1_,"a",@progbits
	.sectionflags	@""
	.align	4
.nv.constant0._ZN2at6native29vectorized_elementwise_kernelILi4ENS0_13AUnaryFunctorIiibZZZNS0_22logical_or_kernel_cudaERNS_14TensorIteratorEENKUlvE0_clEvENKUlvE1_clEvEUliiE_EESt5arrayIPcLm2EEEEviT0_T1_:
	.zero		384


//--------------------- .nv.constant0._ZN2at6native29vectorized_elementwise_kernelILi8ENS0_13AUnaryFunctorIiibZZZNS0_22logical_or_kernel_cudaERNS_14TensorIteratorEENKUlvE0_clEvENKUlvE1_clEvEUliiE_EESt5arrayIPcLm2EEEEviT0_T1_ --------------------------
	.section	.nv.constant0._ZN2at6native29vectorized_elementwise_kernelILi8ENS0_13AUnaryFunctorIiibZZZNS0_22logical_or_kernel_cudaERNS_14TensorIteratorEENKUlvE0_clEvENKUlvE1_clEvEUliiE_EESt5arrayIPcLm2EEEEviT0_T1_,"a",@progbits
	.sectionflags	@""
	.align	4
.nv.constant0._ZN2at6native29vectorized_elementwise_kernelILi8ENS0_13AUnaryFunctorIiibZZZNS0_22logical_or_kernel_cudaERNS_14TensorIteratorEENKUlvE0_clEvENKUlvE1_clEvEUliiE_EESt5arrayIPcLm2EEEEviT0_T1_:
	.zero		384


//--------------------- .nv.constant0._ZN2at6native18elementwise_kernelILi128ELi4EZNS0_15gpu_kernel_implINS0_13BinaryFunctorIiibZZZNS0_22logical_or_kernel_cudaERNS_14TensorIteratorEENKUlvE0_clEvENKUlvE1_clEvEUliiE_EEEEvRNS_18TensorIteratorBaseERKT_EUliE_EEviT1_ --------------------------
	.section	.nv.constant0._ZN2at6native18elementwise_kernelILi128ELi4EZNS0_15gpu_kernel_implINS0_13BinaryFunctorIiibZZZNS0_22logical_or_kernel_cudaERNS_14TensorIteratorEENKUlvE0_clEvENKUlvE1_clEvEUliiE_EEEEvRNS_18TensorIteratorBaseERKT_EUliE_EEviT1_,"a",@progbits
	.sectionflags	@""
	.align	4
.nv.constant0._ZN2at6native18elementwise_kernelILi128ELi4EZNS0_15gpu_kernel_implINS0_13BinaryFunctorIiibZZZNS0_22logical_or_kernel_cudaERNS_14TensorIteratorEENKUlvE0_clEvENKUlvE1_clEvEUliiE_EEEEvRNS_18TensorIteratorBaseERKT_EUliE_EEviT1_:
	.zero		1008


//--------------------- .nv.constant0._ZN2at6native27unrolled_elementwise_kernelINS0_13BinaryFunctorIiibZZZNS0_22logical_or_kernel_cudaERNS_14TensorIteratorEENKUlvE0_clEvENKUlvE1_clEvEUliiE_EESt5arrayIPcLm3EELi4E23TrivialOffsetCalculatorILi2EjESC_ILi1EjENS0_6memory12LoadWithCastILi2EEENSF_13StoreWithCastILi1EEEEEviT_T0_T2_T3_T4_T5_ --------------------------
	.section	.nv.constant0._ZN2at6native27unrolled_elementwise_kernelINS0_13BinaryFunctorIiibZZZNS0_22logical_or_kernel_cudaERNS_14TensorIteratorEENKUlvE0_clEvENKUlvE1_clEvEUliiE_EESt5arrayIPcLm3EELi4E23TrivialOffsetCalculatorILi2EjESC_ILi1EjENS0_6memory12LoadWithCastILi2EEENSF_13StoreWithCastILi1EEEEEviT_T0_T2_T3_T4_T5_,"a",@progbits
	.sectionflags	@""
	.align	4
.nv.constant0._ZN2at6native27unrolled_elementwise_kernelINS0_13BinaryFunctorIiibZZZNS0_22logical_or_kernel_cudaERNS_14TensorIteratorEENKUlvE0_clEvENKUlvE1_clEvEUliiE_EESt5arrayIPcLm3EELi4E23TrivialOffsetCalculatorILi2EjESC_ILi1EjENS0_6memory12LoadWithCastILi2EEENSF_13StoreWithCastILi1EEEEEviT_T0_T2_T3_T4_T5_:
	.zero		408


//--------------------- .nv.constant0._ZN2at6native18elementwise_kernelILi128ELi4EZNS0_22gpu_kernel_impl_nocastINS0_13BinaryFunctorIiibZZZNS0_22logical_or_kernel_cudaERNS_14TensorIteratorEENKUlvE0_clEvENKUlvE1_clEvEUliiE_EEEEvRNS_18TensorIteratorBaseERKT_EUliE_EEviT1_ --------------------------
	.section	.nv.constant0._ZN2at6native18elementwise_kernelILi128ELi4EZNS0_22gpu_kernel_impl_nocastINS0_13BinaryFunctorIiibZZZNS0_22logical_or_kernel_cudaERNS_14TensorIteratorEENKUlvE0_clEvENKUlvE1_clEvEUliiE_EEEEvRNS_18TensorIteratorBaseERKT_EUliE_EEviT1_,"a",@progbits
	.sectionflags	@""
	.align	4
.nv.constant0._ZN2at6native18elementwise_kernelILi128ELi4EZNS0_22gpu_kernel_impl_nocastINS0_13BinaryFunctorIiibZZZNS0_22logical_or_kernel_cudaERNS_14TensorIteratorEENKUlvE0_clEvENKUlvE1_clEvEUliiE_EEEEvRNS_18TensorIteratorBaseERKT_EUliE_EEviT1_:
	.zero		1008


//--------------------- .nv.constant0._ZN2at6native27unrolled_elementwise_kernelINS0_13BinaryFunctorIiibZZZNS0_22logical_or_kernel_cudaERNS_14TensorIteratorEENKUlvE0_clEvENKUlvE1_clEvEUliiE_EESt5arrayIPcLm3EELi4E23TrivialOffsetCalculatorILi2EjESC_ILi1EjENS0_6memory15LoadWithoutCastENSF_16StoreWithoutCastEEEviT_T0_T2_T3_T4_T5_ --------------------------
	.section	.nv.constant0._ZN2at6native27unrolled_elementwise_kernelINS0_13BinaryFunctorIiibZZZNS0_22logical_or_kernel_cudaERNS_14TensorIteratorEENKUlvE0_clEvENKUlvE1_clEvEUliiE_EESt5arrayIPcLm3EELi4E23TrivialOffsetCalculatorILi2EjESC_ILi1EjENS0_6memory15LoadWithoutCastENSF_16StoreWithoutCastEEEviT_T0_T2_T3_T4_T5_,"a",@progbits
	.sectionflags	@""
	.align	4
.nv.constant0._ZN2at6native27unrolled_elementwise_kernelINS0_13BinaryFunctorIiibZZZNS0_22logical_or_kernel_cudaERNS_14TensorIteratorEENKUlvE0_clEvENKUlvE1_clEvEUliiE_EESt5arrayIPcLm3EELi4E23TrivialOffsetCalculatorILi2EjESC_ILi1EjENS0_6memory15LoadWithoutCastENSF_16StoreWithoutCastEEEviT_T0_T2_T3_T4_T5_:
	.zero		388


//--------------------- .nv.constant0._ZN2at6native29vectorized_elementwise_kernelILi2ENS0_13BinaryFunctorIiibZZZNS0_22logical_or_kernel_cudaERNS_14TensorIteratorEENKUlvE0_clEvENKUlvE1_clEvEUliiE_EESt5arrayIPcLm3EEEEviT0_T1_ --------------------------
	.section	.nv.constant0._ZN2at6native29vectorized_elementwise_kernelILi2ENS0_13BinaryFunctorIiibZZZNS0_22logical_or_kernel_cudaERNS_14TensorIteratorEENKUlvE0_clEvENKUlvE1_clEvEUliiE_EESt5arrayIPcLm3EEEEviT0_T1_,"a",@progbits
	.sectionflags	@""
	.align	4
.nv.constant0._ZN2at6native29vectorized_elementwise_kernelILi2ENS0_13BinaryFunctorIiibZZZNS0_22logical_or_kernel_cudaERNS_14TensorIteratorEENKUlvE0_clEvENKUlvE1_clEvEUliiE_EESt5arrayIPcLm3EEEEviT0_T1_:
	.zero		384


//--------------------- .nv.constant0._ZN2at6native29vectorized_elementwise_kernelILi4ENS0_13BinaryFunctorIiibZZZNS0_22logical_or_kernel_cudaERNS_14TensorIteratorEENKUlvE0_clEvENKUlvE1_clEvEUliiE_EESt5arrayIPcLm3EEEEviT0_T1_ --------------------------
	.section	.nv.constant0._ZN2at6native29vectorized_elementwise_kernelILi4ENS0_13BinaryFunctorIiibZZZNS0_22logical_or_kernel_cudaERNS_14TensorIteratorEENKUlvE0_clEvENKUlvE1_clEvEUliiE_EESt5arrayIPcLm3EEEEviT0_T1_,"a",@progbits
	.sectionflags	@""
	.align	4
.nv.constant0._ZN2at6native29vectorized_elementwise_kernelILi4ENS0_13BinaryFunctorIiibZZZNS0_22logical_or_kernel_cudaERNS_14TensorIteratorEENKUlvE0_clEvENKUlvE1_clEvEUliiE_EESt5arrayIPcLm3EEEEviT0_T1_:
	.zero		384


//--------------------- .nv.constant0._ZN2at6native29vectorized_elementwise_kernelILi8ENS0_13BinaryFunctorIiibZZZNS0_22logical_or_kernel_cudaERNS_14TensorIteratorEENKUlvE0_clEvENKUlvE1_clEvEUliiE_EESt5arrayIPcLm3EEEEviT0_T1_ --------------------------
	.section	.nv.constant0._ZN2at6native29vectorized_elementwise_kernelILi8ENS0_13BinaryFunctorIiibZZZNS0_22logical_or_kernel_cudaERNS_14TensorIteratorEENKUlvE0_clEvENKUlvE1_clEvEUliiE_EESt5arrayIPcLm3EEEEviT0_T1_,"a",@progbits
	.sectionflags	@""
	.align	4
.nv.constant0._ZN2at6native29vectorized_elementwise_kernelILi8ENS0_13BinaryFunctorIiibZZZNS0_22logical_or_kernel_cudaERNS_14TensorIteratorEENKUlvE0_clEvENKUlvE1_clEvEUliiE_EESt5arrayIPcLm3EEEEviT0_T1_:
	.zero		384


//--------------------- .nv.constant0._ZN2at6native18elementwise_kernelILi128ELi4EZNS0_15gpu_kernel_implINS0_13AUnaryFunctorIaabZZZNS0_22logical_or_kernel_cudaERNS_14TensorIteratorEENKUlvE0_clEvENKUlvE0_clEvEUlaaE_EEEEvRNS_18TensorIteratorBaseERKT_EUliE_EEviT1_ --------------------------
	.section	.nv.constant0._ZN2at6native18elementwise_kernelILi128ELi4EZNS0_15gpu_kernel_implINS0_13AUnaryFunctorIaabZZZNS0_22logical_or_kernel_cudaERNS_14TensorIteratorEENKUlvE0_clEvENKUlvE0_clEvEUlaaE_EEEEvRNS_18TensorIteratorBaseERKT_EUliE_EEviT1_,"a",@progbits
	.sectionflags	@""
	.align	4
.nv.constant0._ZN2at6native18elementwise_kernelILi128ELi4EZNS0_15gpu_kernel_implINS0_13AUnaryFunctorIaabZZZNS0_22logical_or_kernel_cudaERNS_14TensorIteratorEENKUlvE0_clEvENKUlvE0_clEvEUlaaE_EEEEvRNS_18TensorIteratorBaseERKT_EUliE_EEviT1_:
	.zero		896


//--------------------- .nv.constant0._ZN2at6native27unrolled_elementwise_kernelINS0_13AUnaryFunctorIaabZZZNS0_22logical_or_kernel_cudaERNS_14TensorIteratorEENKUlvE0_clEvENKUlvE0_clEvEUlaaE_EESt5arrayIPcLm2EELi4E23TrivialOffsetCalculatorILi1EjESD_NS0_6memory12LoadWithCastILi1EEENSE_13StoreWithCastILi1EEEEEviT_T0_T2_T3_T4_T5_ --------------------------
	.section	.nv.constant0._ZN2at6native27unrolled_elementwise_kernelINS0_13AUnaryFunctorIaabZZZNS0_22logical_or_kernel_cudaERNS_14TensorIteratorEENKUlvE0_clEvENKUlvE0_clEvEUlaaE_EESt5arrayIPcLm2EELi4E23TrivialOffsetCalculatorILi1EjESD_NS0_6memory12LoadWithCastILi1EEENSE_13StoreWithCastILi1EEEEEviT_T0_T2_T3_T4_T5_,"a",@progbits
	.sectionflags	@""
	.align	4
.nv.constant0._ZN2at6native27unrolled_elementwise_kernelINS0_13AUnaryFunctorIaabZZZNS0_22logical_or_kernel_cudaERNS_14TensorIteratorEENKUlvE0_clEvENKUlvE0_clEvEUlaaE_EESt5arrayIPcLm2EELi4E23TrivialOffsetCalculatorILi1EjESD_NS0_6memory12LoadWithCastILi1EEENSE_13StoreWithCastILi1EEEEEviT_T0_T2_T3_T4_T5_:
	.zero		396


//--------------------- .nv.constant0._ZN2at6native18elementwise_kernelILi128ELi4EZNS0_22gpu_kernel_impl_nocastINS0_13AUnaryFunctorIaabZZZNS0_22logical_or_kernel_cudaERNS_14TensorIteratorEENKUlvE0_clEvENKUlvE0_clEvEUlaaE_EEEEvRNS_18TensorIteratorBaseERKT_EUliE_EEviT1_ --------------------------
	.section	.nv.constant0._ZN2at6native18elementwise_kernelILi128ELi4EZNS0_22gpu_kernel_impl_nocastINS0_13AUnaryFunctorIaabZZZNS0_22logical_or_kernel_cudaERNS_14TensorIteratorEENKUlvE0_clEvENKUlvE0_clEvEUlaaE_EEEEvRNS_18TensorIteratorBaseERKT_EUliE_EEviT1_,"a",@progbits
	.sectionflags	@""
	.align	4
.nv.constant0._ZN2at6native18elementwise_kernelILi128ELi4EZNS0_22gpu_kernel_impl_nocastINS0_13AUnaryFunctorIaabZZZNS0_22logical_or_kernel_cudaERNS_14TensorIteratorEENKUlvE0_clEvENKUlvE0_clEvEUlaaE_EEEEvRNS_18TensorIteratorBaseERKT_EUliE_EEviT1_:
	.zero		896


//--------------------- .nv.constant0._ZN2at6native27unrolled_elementwise_kernelINS0_13AUnaryFunctorIaabZZZNS0_22logical_or_kernel_cudaERNS_14TensorIteratorEENKUlvE0_clEvENKUlvE0_clEvEUlaaE_EESt5arrayIPcLm2EELi4E23TrivialOffsetCalculatorILi1EjESD_NS0_6memory15LoadWithoutCastENSE_16StoreWithoutCastEEEviT_T0_T2_T3_T4_T5_ --------------------------
	.section	.nv.constant0._ZN2at6native27unrolled_elementwise_kernelINS0_13AUnaryFunctorIaabZZZNS0_22logical_or_kernel_cudaERNS_14TensorIteratorEENKUlvE0_clEvENKUlvE0_clEvEUlaaE_EESt5arrayIPcLm2EELi4E23TrivialOffsetCalculatorILi1EjESD_NS0_6memory15LoadWithoutCastENSE_16StoreWithoutCastEEEviT_T0_T2_T3_T4_T5_,"a",@progbits
	.sectionflags	@""
	.align	4
.nv.constant0._ZN2at6native27unrolled_elementwise_kernelINS0_13AUnaryFunctorIaabZZZNS0_22logical_or_kernel_cudaERNS_14TensorIteratorEENKUlvE0_clEvENKUlvE0_clEvEUlaaE_EESt5arrayIPcLm2EELi4E23TrivialOffsetCalculatorILi1EjESD_NS0_6memory15LoadWithoutCastENSE_16StoreWithoutCastEEEviT_T0_T2_T3_T4_T5_:
	.zero		380


//--------------------- .nv.constant0._ZN2at6native29vectorized_elementwise_kernelILi2ENS0_13AUnaryFunctorIaabZZZNS0_22logical_or_kernel_cudaERNS_14TensorIteratorEENKUlvE0_clEvENKUlvE0_clEvEUlaaE_EESt5arrayIPcLm2EEEEviT0_T1_ --------------------------
	.section	.nv.constant0._ZN2at6native29vectorized_elementwise_kernelILi2ENS0_13AUnaryFunctorIaabZZZNS0_22logical_or_kernel_cudaERNS_14TensorIteratorEENKUlvE0_clEvENKUlvE0_clEvEUlaaE_EESt5arrayIPcLm2EEEEviT0_T1_,"a",@progbits
	.sectionflags	@""
	.align	4
.nv.constant0._ZN2at6native29vectorized_elementwise_kernelILi2ENS0_13AUnaryFunctorIaabZZZNS0_22logical_or_kernel_cudaERNS_14TensorIteratorEENKUlvE0_clEvENKUlvE0_clEvEUlaaE_EESt5arrayIPcLm2EEEEviT0_T1_:
	.zero		376


//--------------------- .nv.constant0._ZN2at6native29vectorized_elementwise_kernelILi4ENS0_13AUnaryFunctorIaabZZZNS0_22logical_or_kernel_cudaERNS_14TensorIteratorEENKUlvE0_clEvENKUlvE0_clEvEUlaaE_EESt5arrayIPcLm2EEEEviT0_T1_ --------------------------
	.section	.nv.constant0._ZN2at6native29vectorized_elementwise_kernelILi4ENS0_13AUnaryFunctorIaabZZZNS0_22logical_or_kernel_cudaERNS_14TensorIteratorEENKUlvE0_clEvENKUlvE0_clEvEUlaaE_EESt5arrayIPcLm2EEEEviT0_T1_,"a",@progbits
	.sectionflags	@""
	.align	4
.nv.constant0._ZN2at6native29vectorized_elementwise_kernelILi4ENS0_13AUnaryFunctorIaabZZZNS0_22logical_or_kernel_cudaERNS_14TensorIteratorEENKUlvE0_clEvENKUlvE0_clEvEUlaaE_EESt5arrayIPcLm2EEEEviT0_T1_:
	.zero		376


//--------------------- .nv.constant0._ZN2at6native29vectorized_elementwise_kernelILi8ENS0_13AUnaryFunctorIaabZZZNS0_22logical_or_kernel_cudaERNS_14TensorIteratorEENKUlvE0_clEvENKUlvE0_clEvEUlaaE_EESt5arrayIPcLm2EEEEviT0_T1_ --------------------------
	.section	.nv.constant0._ZN2at6native29vectorized_elementwise_kernelILi8ENS0_13AUnaryFunctorIaabZZZNS0_22logical_or_kernel_cudaERNS_14TensorIteratorEENKUlvE0_clEvENKUlvE0_clEvEUlaaE_EESt5arrayIPcLm2EEEEviT0_T1_,"a",@progbits
	.sectionflags	@""
	.align	4
.nv.constant0._ZN2at6native29vectorized_elementwise_kernelILi8ENS0_13AUnaryFunctorIaabZZZNS0_22logical_or_kernel_cudaERNS_14TensorIteratorEENKUlvE0_clEvENKUlvE0_clEvEUlaaE_EESt5arrayIPcLm2EEEEviT0_T1_:
	.zero		376


//--------------------- .nv.constant0._ZN2at6native18elementwise_kernelILi128ELi4EZNS0_15gpu_kernel_implINS0_13BinaryFunctorIaabZZZNS0_22logical_or_kernel_cudaERNS_14TensorIteratorEENKUlvE0_clEvENKUlvE0_clEvEUlaaE_EEEEvRNS_18TensorIteratorBaseERKT_EUliE_EEviT1_ --------------------------
	.section	.nv.constant0._ZN2at6native18elementwise_kernelILi128ELi4EZNS0_15gpu_kernel_implINS0_13BinaryFunctorIaabZZZNS0_22logical_or_kernel_cudaERNS_14TensorIteratorEENKUlvE0_clEvENKUlvE0_clEvEUlaaE_EEEEvRNS_18TensorIteratorBaseERKT_EUliE_EEviT1_,"a",@progbits
	.sectionflags	@""
	.align	4
.nv.constant0._ZN2at6native18elementwise_kernelILi128ELi4EZNS0_15gpu_kernel_implINS0_13BinaryFunctorIaabZZZNS0_22logical_or_kernel_cudaERNS_14TensorIteratorEENKUlvE0_clEvENKUlvE0_clEvEUlaaE_EEEEvRNS_18TensorIteratorBaseERKT_EUliE_EEviT1_:
	.zero		1008


//--------------------- .nv.constant0._ZN2at6native27unrolled_elementwise_kernelINS0_13BinaryFunctorIaabZZZNS0_22logical_or_kernel_cudaERNS_14TensorIteratorEENKUlvE0_clEvENKUlvE0_clEvEUlaaE_EESt5arrayIPcLm3EELi4E23TrivialOffsetCalculatorILi2EjESC_ILi1EjENS0_6memory12LoadWithCastILi2EEENSF_13StoreWithCastILi1EEEEEviT_T0_T2_T3_T4_T5_ --------------------------
	.section	.nv.constant0._ZN2at6native27unrolled_elementwise_kernelINS0_13BinaryFunctorIaabZZZNS0_22logical_or_kernel_cudaERNS_14TensorIteratorEENKUlvE0_clEvENKUlvE0_clEvEUlaaE_EESt5arrayIPcLm3EELi4E23TrivialOffsetCalculatorILi2EjESC_ILi1EjENS0_6memory12LoadWithCastILi2EEENSF_13StoreWithCastILi1EEEEEviT_T0_T2_T3_T4_T5_,"a",@progbits
	.sectionflags	@""
	.align	4
.nv.constant0._ZN2at6native27unrolled_elementwise_kernelINS0_13BinaryFunctorIaabZZZNS0_22logical_or_kernel_cudaERNS_14TensorIteratorEENKUlvE0_clEvENKUlvE0_clEvEUlaaE_EESt5arrayIPcLm3EELi4E23TrivialOffsetCalculatorILi2EjESC_ILi1EjENS0_6memory12LoadWithCastILi2EEENSF_13StoreWithCastILi1EEEEEviT_T0_T2_T3_T4_T5_:
	.zero		408


//--------------------- .nv.constant0._ZN2at6native18elementwise_kernelILi128ELi4EZNS0_22gpu_kernel_impl_nocastINS0_13BinaryFunctorIaabZZZNS0_22logical_or_kernel_cudaERNS_14TensorIteratorEENKUlvE0_clEvENKUlvE0_clEvEUlaaE_EEEEvRNS_18TensorIteratorBaseERKT_EUliE_EEviT1_ --------------------------
	.section	.nv.constant0._ZN2at6native18elementwise_kernelILi128ELi4EZNS0_22gpu_kernel_impl_nocastINS0_13BinaryFunctorIaabZZZNS0_22logical_or_kernel_cudaERNS_14TensorIteratorEENKUlvE0_clEvENKUlvE0_clEvEUlaaE_EEEEvRNS_18TensorIteratorBaseERKT_EUliE_EEviT1_,"a",@progbits
	.sectionflags	@""
	.align	4
.nv.constant0._ZN2at6native18elementwise_kernelILi128ELi4EZNS0_22gpu_kernel_impl_nocastINS0_13BinaryFunctorIaabZZZNS0_22logical_or_kernel_cudaERNS_14TensorIteratorEENKUlvE0_clEvENKUlvE0_clEvEUlaaE_EEEEvRNS_18TensorIteratorBaseERKT_EUliE_EEviT1_:
	.zero		1008


//--------------------- .nv.constant0._ZN2at6native27unrolled_elementwise_kernelINS0_13BinaryFunctorIaabZZZNS0_22logical_or_kernel_cudaERNS_14TensorIteratorEENKUlvE0_clEvENKUlvE0_clEvEUlaaE_EESt5arrayIPcLm3EELi4E23TrivialOffsetCalculatorILi2EjESC_ILi1EjENS0_6memory15LoadWithoutCastENSF_16StoreWithoutCastEEEviT_T0_T2_T3_T4_T5_ --------------------------
	.section	.nv.constant0._ZN2at6native27unrolled_elementwise_kernelINS0_13BinaryFunctorIaabZZZNS0_22logical_or_kernel_cudaERNS_14TensorIteratorEENKUlvE0_clEvENKUlvE0_clEvEUlaaE_EESt5arrayIPcLm3EELi4E23TrivialOffsetCalculatorILi2EjESC_ILi1EjENS0_6memory15LoadWithoutCastENSF_16StoreWithoutCastEEEviT_T0_T2_T3_T4_T5_,"a",@progbits
	.sectionflags	@""
	.align	4
.nv.constant0._ZN2at6native27unrolled_elementwise_kernelINS0_13BinaryFunctorIaabZZZNS0_22logical_or_kernel_cudaERNS_14TensorIteratorEENKUlvE0_clEvENKUlvE0_clEvEUlaaE_EESt5arrayIPcLm3EELi4E23TrivialOffsetCalculatorILi2EjESC_ILi1EjENS0_6memory15LoadWithoutCastENSF_16StoreWithoutCastEEEviT_T0_T2_T3_T4_T5_:
	.zero		388


//--------------------- .nv.constant0._ZN2at6native29vectorized_elementwise_kernelILi2ENS0_13BinaryFunctorIaabZZZNS0_22logical_or_kernel_cudaERNS_14TensorIteratorEENKUlvE0_clEvENKUlvE0_clEvEUlaaE_EESt5arrayIPcLm3EEEEviT0_T1_ --------------------------
	.section	.nv.constant0._ZN2at6native29vectorized_elementwise_kernelILi2ENS0_13BinaryFunctorIaabZZZNS0_22logical_or_kernel_cudaERNS_14TensorIteratorEENKUlvE0_clEvENKUlvE0_clEvEUlaaE_EESt5arrayIPcLm3EEEEviT0_T1_,"a",@progbits
	.sectionflags	@""
	.align	4
.nv.constant0._ZN2at6native29vectorized_elementwise_kernelILi2ENS0_13BinaryFunctorIaabZZZNS0_22logical_or_kernel_cudaERNS_14TensorIteratorEENKUlvE0_clEvENKUlvE0_clEvEUlaaE_EESt5arrayIPcLm3EEEEviT0_T1_:
	.zero		384


//--------------------- .nv.constant0._ZN2at6native29vectorized_elementwise_kernelILi4ENS0_13BinaryFunctorIaabZZZNS0_22logical_or_kernel_cudaERNS_14TensorIteratorEENKUlvE0_clEvENKUlvE0_clEvEUlaaE_EESt5arrayIPcLm3EEEEviT0_T1_ --------------------------
	.section	.nv.constant0._ZN2at6native29vectorized_elementwise_kernelILi4ENS0_13BinaryFunctorIaabZZZNS0_22logical_or_kernel_cudaERNS_14TensorIteratorEENKUlvE0_clEvENKUlvE0_clEvEUlaaE_EESt5arrayIPcLm3EEEEviT0_T1_,"a",@progbits
	.sectionflags	@""
	.align	4
.nv.constant0._ZN2at6native29vectorized_elementwise_kernelILi4ENS0_13BinaryFunctorIaabZZZNS0_22logical_or_kernel_cudaERNS_14TensorIteratorEENKUlvE0_clEvENKUlvE0_clEvEUlaaE_EESt5arrayIPcLm3EEEEviT0_T1_:
	.zero		384


//--------------------- .nv.constant0._ZN2at6native29vectorized_elementwise_kernelILi8ENS0_13BinaryFunctorIaabZZZNS0_22logical_or_kernel_cudaERNS_14TensorIteratorEENKUlvE0_clEvENKUlvE0_clEvEUlaaE_EESt5arrayIPcLm3EEEEviT0_T1_ --------------------------
	.section	.nv.constant0._ZN2at6native29vectorized_elementwise_kernelILi8ENS0_13BinaryFunctorIaabZZZNS0_22logical_or_kernel_cudaERNS_14TensorIteratorEENKUlvE0_clEvENKUlvE0_clEvEUlaaE_EESt5arrayIPcLm3EEEEviT0_T1_,"a",@progbits
	.sectionflags	@""
	.align	4
.nv.constant0._ZN2at6native29vectorized_elementwise_kernelILi8ENS0_13BinaryFunctorIaabZZZNS0_22logical_or_kernel_cudaERNS_14TensorIteratorEENKUlvE0_clEvENKUlvE0_clEvEUlaaE_EESt5arrayIPcLm3EEEEviT0_T1_:
	.zero		384


//--------------------- .nv.constant0._ZN2at6native18elementwise_kernelILi128ELi4EZNS0_15gpu_kernel_implINS0_13AUnaryFunctorIhhbZZZNS0_22logical_or_kernel_cudaERNS_14TensorIteratorEENKUlvE0_clEvENKUlvE_clEvEUlhhE_EEEEvRNS_18TensorIteratorBaseERKT_EUliE_EEviT1_ --------------------------
	.section	.nv.constant0._ZN2at6native18elementwise_kernelILi128ELi4EZNS0_15gpu_kernel_implINS0_13AUnaryFunctorIhhbZZZNS0_22logical_or_kernel_cudaERNS_14TensorIteratorEENKUlvE0_clEvENKUlvE_clEvEUlhhE_EEEEvRNS_18TensorIteratorBaseERKT_EUliE_EEviT1_,"a",@progbits
	.sectionflags	@""
	.align	4
.nv.constant0._ZN2at6native18elementwise_kernelILi128ELi4EZNS0_15gpu_kernel_implINS0_13AUnaryFunctorIhhbZZZNS0_22logical_or_kernel_cudaERNS_14TensorIteratorEENKUlvE0_clEvENKUlvE_clEvEUlhhE_EEEEvRNS_18TensorIteratorBaseERKT_EUliE_EEviT1_:
	.zero		896


//--------------------- .nv.constant0._ZN2at6native27unrolled_elementwise_kernelINS0_13AUnaryFunctorIhhbZZZNS0_22logical_or_kernel_cudaERNS_14TensorIteratorEENKUlvE0_clEvENKUlvE_clEvEUlhhE_EESt5arrayIPcLm2EELi4E23TrivialOffsetCalculatorILi1EjESD_NS0_6memory12LoadWithCastILi1EEENSE_13StoreWithCastILi1EEEEEviT_T0_T2_T3_T4_T5_ --------------------------
	.section	.nv.constant0._ZN2at6native27unrolled_elementwise_kernelINS0_13AUnaryFunctorIhhbZZZNS0_22logical_or_kernel_cudaERNS_14TensorIteratorEENKUlvE0_clEvENKUlvE_clEvEUlhhE_EESt5arrayIPcLm2EELi4E23TrivialOffsetCalculatorILi1EjESD_NS0_6memory12LoadWithCastILi1EEENSE_13StoreWithCastILi1EEEEEviT_T0_T2_T3_T4_T5_,"a",@progbits
	.sectionflags	@""
	.align	4
.nv.constant0._ZN2at6native27unrolled_elementwise_kernelINS0_13AUnaryFunctorIhhbZZZNS0_22logical_or_kernel_cudaERNS_14TensorIteratorEENKUlvE0_clEvENKUlvE_clEvEUlhhE_EESt5arrayIPcLm2EELi4E23TrivialOffsetCalculatorILi1EjESD_NS0_6memory12LoadWithCastILi1EEENSE_13StoreWithCastILi1EEEEEviT_T0_T2_T3_T4_T5_:
	.zero		396


//--------------------- .nv.constant0._ZN2at6native18elementwise_kernelILi128ELi4EZNS0_22gpu_kernel_impl_nocastINS0_13AUnaryFunctorIhhbZZZNS0_22logical_or_kernel_cudaERNS_14TensorIteratorEENKUlvE0_clEvENKUlvE_clEvEUlhhE_EEEEvRNS_18TensorIteratorBaseERKT_EUliE_EEviT1_ --------------------------
	.section	.nv.constant0._ZN2at6native18elementwise_kernelILi128ELi4EZNS0_22gpu_kernel_impl_nocastINS0_13AUnaryFunctorIhhbZZZNS0_22logical_or_kernel_cudaERNS_14TensorIteratorEENKUlvE0_clEvENKUlvE_clEvEUlhhE_EEEEvRNS_18TensorIteratorBaseERKT_EUliE_EEviT1_,"a",@progbits
	.sectionflags	@""
	.align	4
.nv.constant0._ZN2at6native18elementwise_kernelILi128ELi4EZNS0_22gpu_kernel_impl_nocastINS0_13AUnaryFunctorIhhbZZZNS0_22logical_or_kernel_cudaERNS_14TensorIteratorEENKUlvE0_clEvENKUlvE_clEvEUlhhE_EEEEvRNS_18TensorIteratorBaseERKT_EUliE_EEviT1_:
	.zero		896


//--------------------- .nv.constant0._ZN2at6native27unrolled_elementwise_kernelINS0_13AUnaryFunctorIhhbZZZNS0_22logical_or_kernel_cudaERNS_14TensorIteratorEENKUlvE0_clEvENKUlvE_clEvEUlhhE_EESt5arrayIPcLm2EELi4E23TrivialOffsetCalculatorILi1EjESD_NS0_6memory15LoadWithoutCastENSE_16StoreWithoutCastEEEviT_T0_T2_T3_T4_T5_ --------------------------
	.section	.nv.constant0._ZN2at6native27unrolled_elementwise_kernelINS0_13AUnaryFunctorIhhbZZZNS0_22logical_or_kernel_cudaERNS_14TensorIteratorEENKUlvE0_clEvENKUlvE_clEvEUlhhE_EESt5arrayIPcLm2EELi4E23TrivialOffsetCalculatorILi1EjESD_NS0_6memory15LoadWithoutCastENSE_16StoreWithoutCastEEEviT_T0_T2_T3_T4_T5_,"a",@progbits
	.sectionflags	@""
	.align	4
.nv.constant0._ZN2at6native27unrolled_elementwise_kernelINS0_13AUnaryFunctorIhhbZZZNS0_22logical_or_kernel_cudaERNS_14TensorIteratorEENKUlvE0_clEvENKUlvE_clEvEUlhhE_EESt5arrayIPcLm2EELi4E23TrivialOffsetCalculatorILi1EjESD_NS0_6memory15LoadWithoutCastENSE_16StoreWithoutCastEEEviT_T0_T2_T3_T4_T5_:
	.zero		380


//--------------------- .nv.constant0._ZN2at6native29vectorized_elementwise_kernelILi2ENS0_13AUnaryFunctorIhhbZZZNS0_22logical_or_kernel_cudaERNS_14TensorIteratorEENKUlvE0_clEvENKUlvE_clEvEUlhhE_EESt5arrayIPcLm2EEEEviT0_T1_ --------------------------
	.section	.nv.constant0._ZN2at6native29vectorized_elementwise_kernelILi2ENS0_13AUnaryFunctorIhhbZZZNS0_22logical_or_kernel_cudaERNS_14TensorIteratorEENKUlvE0_clEvENKUlvE_clEvEUlhhE_EESt5arrayIPcLm2EEEEviT0_T1_,"a",@progbits
	.sectionflags	@""
	.align	4
.nv.constant0._ZN2at6native29vectorized_elementwise_kernelILi2ENS0_13AUnaryFunctorIhhbZZZNS0_22logical_or_kernel_cudaERNS_14TensorIteratorEENKUlvE0_clEvENKUlvE_clEvEUlhhE_EESt5arrayIPcLm2EEEEviT0_T1_:
	.zero		376


//--------------------- .nv.constant0._ZN2at6native29vectorized_elementwise_kernelILi4ENS0_13AUnaryFunctorIhhbZZZNS0_22logical_or_kernel_cudaERNS_14TensorIteratorEENKUlvE0_clEvENKUlvE_clEvEUlhhE_EESt5arrayIPcLm2EEEEviT0_T1_ --------------------------
	.section	.nv.constant0._ZN2at6native29vectorized_elementwise_kernelILi4ENS0_13AUnaryFunctorIhhbZZZNS0_22logical_or_kernel_cudaERNS_14TensorIteratorEENKUlvE0_clEvENKUlvE_clEvEUlhhE_EESt5arrayIPcLm2EEEEviT0_T1_,"a",@progbits
	.sectionflags	@""
	.align	4
.nv.constant0._ZN2at6native29vectorized_elementwise_kernelILi4ENS0_13AUnaryFunctorIhhbZZZNS0_22logical_or_kernel_cudaERNS_14TensorIteratorEENKUlvE0_clEvENKUlvE_clEvEUlhhE_EESt5arrayIPcLm2EEEEviT0_T1_:
	.zero		376


//--------------------- .nv.constant0._ZN2at6native29vectorized_elementwise_kernelILi8ENS0_13AUnaryFunctorIhhbZZZNS0_22logical_or_kernel_cudaERNS_14TensorIteratorEENKUlvE0_clEvENKUlvE_clEvEUlhhE_EESt5arrayIPcLm2EEEEviT0_T1_ --------------------------
	.section	.nv.constant0._ZN2at6native29vectorized_elementwise_kernelILi8ENS0_13AUnaryFunctorIhhbZZZNS0_22logical_or_kernel_cudaERNS_14TensorIteratorEENKUlvE0_clEvENKUlvE_clEvEUlhhE_EESt5arrayIPcLm2EEEEviT0_T1_,"a",@progbits
	.sectionflags	@""
	.align	4
.nv.constant0._ZN2at6native29vectorized_elementwise_kernelILi8ENS0_13AUnaryFunctorIhhbZZZNS0_22logical_or_kernel_cudaERNS_14TensorIteratorEENKUlvE0_clEvENKUlvE_clEvEUlhhE_EESt5arrayIPcLm2EEEEviT0_T1_:
	.zero		376


//--------------------- .nv.constant0._ZN2at6native18elementwise_kernelILi128ELi4EZNS0_15gpu_kernel_implINS0_13BinaryFunctorIhhbZZZNS0_22logical_or_kernel_cudaERNS_14TensorIteratorEENKUlvE0_clEvENKUlvE_clEvEUlhhE_EEEEvRNS_18TensorIteratorBaseERKT_EUliE_EEviT1_ --------------------------
	.section	.nv.constant0._ZN2at6native18elementwise_kernelILi128ELi4EZNS0_15gpu_kernel_implINS0_13BinaryFunctorIhhbZZZNS0_22logical_or_kernel_cudaERNS_14TensorIteratorEENKUlvE0_clEvENKUlvE_clEvEUlhhE_EEEEvRNS_18TensorIteratorBaseERKT_EUliE_EEviT1_,"a",@progbits
	.sectionflags	@""
	.align	4
.nv.constant0._ZN2at6native18elementwise_kernelILi128ELi4EZNS0_15gpu_kernel_implINS0_13BinaryFunctorIhhbZZZNS0_22logical_or_kernel_cudaERNS_14TensorIteratorEENKUlvE0_clEvENKUlvE_clEvEUlhhE_EEEEvRNS_18TensorIteratorBaseERKT_EUliE_EEviT1_:
	.zero		1008


//--------------------- .nv.constant0._ZN2at6native27unrolled_elementwise_kernelINS0_13BinaryFunctorIhhbZZZNS0_22logical_or_kernel_cudaERNS_14TensorIteratorEENKUlvE0_clEvENKUlvE_clEvEUlhhE_EESt5arrayIPcLm3EELi4E23TrivialOffsetCalculatorILi2EjESC_ILi1EjENS0_6memory12LoadWithCastILi2EEENSF_13StoreWithCastILi1EEEEEviT_T0_T2_T3_T4_T5_ --------------------------
	.section	.nv.constant0._ZN2at6native27unrolled_elementwise_kernelINS0_13BinaryFunctorIhhbZZZNS0_22logical_or_kernel_cudaERNS_14TensorIteratorEENKUlvE0_clEvENKUlvE_clEvEUlhhE_EESt5arrayIPcLm3EELi4E23TrivialOffsetCalculatorILi2EjESC_ILi1EjENS0_6memory12LoadWithCastILi2EEENSF_13StoreWithCastILi1EEEEEviT_T0_T2_T3_T4_T5_,"a",@progbits
	.sectionflags	@""
	.align	4
.nv.constant0._ZN2at6native27unrolled_elementwise_kernelINS0_13BinaryFunctorIhhbZZZNS0_22logical_or_kernel_cudaERNS_14TensorIteratorEENKUlvE0_clEvENKUlvE_clEvEUlhhE_EESt5arrayIPcLm3EELi4E23TrivialOffsetCalculatorILi2EjESC_ILi1EjENS0_6memory12LoadWithCastILi2EEENSF_13StoreWithCastILi1EEEEEviT_T0_T2_T3_T4_T5_:
	.zero		408


//--------------------- .nv.constant0._ZN2at6native18elementwise_kernelILi128ELi4EZNS0_22gpu_kernel_impl_nocastINS0_13BinaryFunctorIhhbZZZNS0_22logical_or_kernel_cudaERNS_14TensorIteratorEENKUlvE0_clEvENKUlvE_clEvEUlhhE_EEEEvRNS_18TensorIteratorBaseERKT_EUliE_EEviT1_ --------------------------
	.section	.nv.constant0._ZN2at6native18elementwise_kernelILi128ELi4EZNS0_22gpu_kernel_impl_nocastINS0_13BinaryFunctorIhhbZZZNS0_22logical_or_kernel_cudaERNS_14TensorIteratorEENKUlvE0_clEvENKUlvE_clEvEUlhhE_EEEEvRNS_18TensorIteratorBaseERKT_EUliE_EEviT1_,"a",@progbits
	.sectionflags	@""
	.align	4
.nv.constant0._ZN2at6native18elementwise_kernelILi128ELi4EZNS0_22gpu_kernel_impl_nocastINS0_13BinaryFunctorIhhbZZZNS0_22logical_or_kernel_cudaERNS_14TensorIteratorEENKUlvE0_clEvENKUlvE_clEvEUlhhE_EEEEvRNS_18TensorIteratorBaseERKT_EUliE_EEviT1_:
	.zero		1008


//--------------------- .nv.constant0._ZN2at6native27unrolled_elementwise_kernelINS0_13BinaryFunctorIhhbZZZNS0_22logical_or_kernel_cudaERNS_14TensorIteratorEENKUlvE0_clEvENKUlvE_clEvEUlhhE_EESt5arrayIPcLm3EELi4E23TrivialOffsetCalculatorILi2EjESC_ILi1EjENS0_6memory15LoadWithoutCastENSF_16StoreWithoutCastEEEviT_T0_T2_T3_T4_T5_ --------------------------
	.section	.nv.constant0._ZN2at6native27unrolled_elementwise_kernelINS0_13BinaryFunctorIhhbZZZNS0_22logical_or_kernel_cudaERNS_14TensorIteratorEENKUlvE0_clEvENKUlvE_clEvEUlhhE_EESt5arrayIPcLm3EELi4E23TrivialOffsetCalculatorILi2EjESC_ILi1EjENS0_6memory15LoadWithoutCastENSF_16StoreWithoutCastEEEviT_T0_T2_T3_T4_T5_,"a",@progbits
	.sectionflags	@""
	.align	4
.nv.constant0._ZN2at6native27unrolled_elementwise_kernelINS0_13BinaryFunctorIhhbZZZNS0_22logical_or_kernel_cudaERNS_14TensorIteratorEENKUlvE0_clEvENKUlvE_clEvEUlhhE_EESt5arrayIPcLm3EELi4E23TrivialOffsetCalculatorILi2EjESC_ILi1EjENS0_6memory15LoadWithoutCastENSF_16StoreWithoutCastEEEviT_T0_T2_T3_T4_T5_:
	.zero		388


//--------------------- .nv.constant0._ZN2at6native29vectorized_elementwise_kernelILi2ENS0_13BinaryFunctorIhhbZZZNS0_22logical_or_kernel_cudaERNS_14TensorIteratorEENKUlvE0_clEvENKUlvE_clEvEUlhhE_EESt5arrayIPcLm3EEEEviT0_T1_ --------------------------
	.section	.nv.constant0._ZN2at6native29vectorized_elementwise_kernelILi2ENS0_13BinaryFunctorIhhbZZZNS0_22logical_or_kernel_cudaERNS_14TensorIteratorEENKUlvE0_clEvENKUlvE_clEvEUlhhE_EESt5arrayIPcLm3EEEEviT0_T1_,"a",@progbits
	.sectionflags	@""
	.align	4
.nv.constant0._ZN2at6native29vectorized_elementwise_kernelILi2ENS0_13BinaryFunctorIhhbZZZNS0_22logical_or_kernel_cudaERNS_14TensorIteratorEENKUlvE0_clEvENKUlvE_clEvEUlhhE_EESt5arrayIPcLm3EEEEviT0_T1_:
	.zero		384


//--------------------- .nv.constant0._ZN2at6native29vectorized_elementwise_kernelILi4ENS0_13BinaryFunctorIhhbZZZNS0_22logical_or_kernel_cudaERNS_14TensorIteratorEENKUlvE0_clEvENKUlvE_clEvEUlhhE_EESt5arrayIPcLm3EEEEviT0_T1_ --------------------------
	.section	.nv.constant0._ZN2at6native29vectorized_elementwise_kernelILi4ENS0_13BinaryFunctorIhhbZZZNS0_22logical_or_kernel_cudaERNS_14TensorIteratorEENKUlvE0_clEvENKUlvE_clEvEUlhhE_EESt5arrayIPcLm3EEEEviT0_T1_,"a",@progbits
	.sectionflags	@""
	.align	4
.nv.constant0._ZN2at6native29vectorized_elementwise_kernelILi4ENS0_13BinaryFunctorIhhbZZZNS0_22logical_or_kernel_cudaERNS_14TensorIteratorEENKUlvE0_clEvENKUlvE_clEvEUlhhE_EESt5arrayIPcLm3EEEEviT0_T1_:
	.zero		384


//--------------------- .nv.constant0._ZN2at6native29vectorized_elementwise_kernelILi8ENS0_13BinaryFunctorIhhbZZZNS0_22logical_or_kernel_cudaERNS_14TensorIteratorEENKUlvE0_clEvENKUlvE_clEvEUlhhE_EESt5arrayIPcLm3EEEEviT0_T1_ --------------------------
	.section	.nv.constant0._ZN2at6native29vectorized_elementwise_kernelILi8ENS0_13BinaryFunctorIhhbZZZNS0_22logical_or_kernel_cudaERNS_14TensorIteratorEENKUlvE0_clEvENKUlvE_clEvEUlhhE_EESt5arrayIPcLm3EEEEviT0_T1_,"a",@progbits
	.sectionflags	@""
	.align	4
.nv.constant0._ZN2at6native29vectorized_elementwise_kernelILi8ENS0_13BinaryFunctorIhhbZZZNS0_22logical_or_kernel_cudaERNS_14TensorIteratorEENKUlvE0_clEvENKUlvE_clEvEUlhhE_EESt5arrayIPcLm3EEEEviT0_T1_:
	.zero		384


//--------------------- .nv.constant2._ZN2at6native18elementwise_kernelILi128ELi4EZNS0_15gpu_kernel_implINS0_13AUnaryFunctorIN3c108BFloat16ES5_bZZZNS0_23logical_and_kernel_cudaERNS_14TensorIteratorEENKUlvE0_clEvENKUlvE8_clEvEUlS5_S5_E_EEEEvRNS_18TensorIteratorBaseERKT_EUliE_EEviT1_ --------------------------
	.section	.nv.constant2._ZN2at6native18elementwise_kernelILi128ELi4EZNS0_15gpu_kernel_implINS0_13AUnaryFunctorIN3c108BFloat16ES5_bZZZNS0_23logical_and_kernel_cudaERNS_14TensorIteratorEENKUlvE0_clEvENKUlvE8_clEvEUlS5_S5_E_EEEEvRNS_18TensorIteratorBaseERKT_EUliE_EEviT1_,"a",@progbits
	.sectionflags	@""
	.align	4
.nv.constant2._ZN2at6native18elementwise_kernelILi128ELi4EZNS0_15gpu_kernel_implINS0_13AUnaryFunctorIN3c108BFloat16ES5_bZZZNS0_23logical_and_kernel_cudaERNS_14TensorIteratorEENKUlvE0_clEvENKUlvE8_clEvEUlS5_S5_E_EEEEvRNS_18TensorIteratorBaseERKT_EUliE_EEviT1_:
        /*0000*/ 	.byte	0x00, 0x00, 0x00, 0xf0, 0xff, 0xff, 0x0f, 0x38


//--------------------- .nv.constant0._ZN2at6native18elementwise_kernelILi128ELi4EZNS0_15gpu_kernel_implINS0_13AUnaryFunctorIN3c108BFloat16ES5_bZZZNS0_23logical_and_kernel_cudaERNS_14TensorIteratorEENKUlvE0_clEvENKUlvE8_clEvEUlS5_S5_E_EEEEvRNS_18TensorIteratorBaseERKT_EUliE_EEviT1_ --------------------------
	.section	.nv.constant0._ZN2at6native18elementwise_kernelILi128ELi4EZNS0_15gpu_kernel_implINS0_13AUnaryFunctorIN3c108BFloat16ES5_bZZZNS0_23logical_and_kernel_cudaERNS_14TensorIteratorEENKUlvE0_clEvENKUlvE8_clEvEUlS5_S5_E_EEEEvRNS_18TensorIteratorBaseERKT_EUliE_EEviT1_,"a",@progbits
	.sectionflags	@""
	.align	4
.nv.constant0._ZN2at6native18elementwise_kernelILi128ELi4EZNS0_15gpu_kernel_implINS0_13AUnaryFunctorIN3c108BFloat16ES5_bZZZNS0_23logical_and_kernel_cudaERNS_14TensorIteratorEENKUlvE0_clEvENKUlvE8_clEvEUlS5_S5_E_EEEEvRNS_18TensorIteratorBaseERKT_EUliE_EEviT1_:
	.zero		896


//--------------------- .nv.constant2._ZN2at6native27unrolled_elementwise_kernelINS0_13AUnaryFunctorIN3c108BFloat16ES4_bZZZNS0_23logical_and_kernel_cudaERNS_14TensorIteratorEENKUlvE0_clEvENKUlvE8_clEvEUlS4_S4_E_EESt5arrayIPcLm2EELi4E23TrivialOffsetCalculatorILi1EjESF_NS0_6memory12LoadWithCastILi1EEENSG_13StoreWithCastILi1EEEEEviT_T0_T2_T3_T4_T5_ --------------------------
	.section	.nv.constant2._ZN2at6native27unrolled_elementwise_kernelINS0_13AUnaryFunctorIN3c108BFloat16ES4_bZZZNS0_23logical_and_kernel_cudaERNS_14TensorIteratorEENKUlvE0_clEvENKUlvE8_clEvEUlS4_S4_E_EESt5arrayIPcLm2EELi4E23TrivialOffsetCalculatorILi1EjESF_NS0_6memory12LoadWithCastILi1EEENSG_13StoreWithCastILi1EEEEEviT_T0_T2_T3_T4_T5_,"a",@progbits
	.sectionflags	@""
	.align	4
.nv.constant2._ZN2at6native27unrolled_elementwise_kernelINS0_13AUnaryFunctorIN3c108BFloat16ES4_bZZZNS0_23logical_and_kernel_cudaERNS_14TensorIteratorEENKUlvE0_clEvENKUlvE8_clEvEUlS4_S4_E_EESt5arrayIPcLm2EELi4E23TrivialOffsetCalculatorILi1EjESF_NS0_6memory12LoadWithCastILi1EEENSG_13StoreWithCastILi1EEEEEviT_T0_T2_T3_T4_T5_:
        /*0000*/ 	.byte	0x00, 0x00, 0x00, 0xf0, 0xff, 0xff, 0x0f, 0x38


//--------------------- .nv.constant0._ZN2at6native27unrolled_elementwise_kernelINS0_13AUnaryFunctorIN3c108BFloat16ES4_bZZZNS0_23logical_and_kernel_cudaERNS_14TensorIteratorEENKUlvE0_clEvENKUlvE8_clEvEUlS4_S4_E_EESt5arrayIPcLm2EELi4E23TrivialOffsetCalculatorILi1EjESF_NS0_6memory12LoadWithCastILi1EEENSG_13StoreWithCastILi1EEEEEviT_T0_T2_T3_T4_T5_ --------------------------
	.section	.nv.constant0._ZN2at6native27unrolled_elementwise_kernelINS0_13AUnaryFunctorIN3c108BFloat16ES4_bZZZNS0_23logical_and_kernel_cudaERNS_14TensorIteratorEENKUlvE0_clEvENKUlvE8_clEvEUlS4_S4_E_EESt5arrayIPcLm2EELi4E23TrivialOffsetCalculatorILi1EjESF_NS0_6memory12LoadWithCastILi1EEENSG_13StoreWithCastILi1EEEEEviT_T0_T2_T3_T4_T5_,"a",@progbits
	.sectionflags	@""
	.align	4
.nv.constant0._ZN2at6native27unrolled_elementwise_kernelINS0_13AUnaryFunctorIN3c108BFloat16ES4_bZZZNS0_23logical_and_kernel_cudaERNS_14TensorIteratorEENKUlvE0_clEvENKUlvE8_clEvEUlS4_S4_E_EESt5arrayIPcLm2EELi4E23TrivialOffsetCalculatorILi1EjESF_NS0_6memory12LoadWithCastILi1EEENSG_13StoreWithCastILi1EEEEEviT_T0_T2_T3_T4_T5_:
	.zero		396


//--------------------- .nv.constant0._ZN2at6native18elementwise_kernelILi128ELi4EZNS0_22gpu_kernel_impl_nocastINS0_13AUnaryFunctorIN3c108BFloat16ES5_bZZZNS0_23logical_and_kernel_cudaERNS_14TensorIteratorEENKUlvE0_clEvENKUlvE8_clEvEUlS5_S5_E_EEEEvRNS_18TensorIteratorBaseERKT_EUliE_EEviT1_ --------------------------
	.section	.nv.constant0._ZN2at6native18elementwise_kernelILi128ELi4EZNS0_22gpu_kernel_impl_nocastINS0_13AUnaryFunctorIN3c108BFloat16ES5_bZZZNS0_23logical_and_kernel_cudaERNS_14TensorIteratorEENKUlvE0_clEvENKUlvE8_clEvEUlS5_S5_E_EEEEvRNS_18TensorIteratorBaseERKT_EUliE_EEviT1_,"a",@progbits
	.sectionflags	@""
	.align	4
.nv.constant0._ZN2at6native18elementwise_kernelILi128ELi4EZNS0_22gpu_kernel_impl_nocastINS0_13AUnaryFunctorIN3c108BFloat16ES5_bZZZNS0_23logical_and_kernel_cudaERNS_14TensorIteratorEENKUlvE0_clEvENKUlvE8_clEvEUlS5_S5_E_EEEEvRNS_18TensorIteratorBaseERKT_EUliE_EEviT1_:
	.zero		896


//--------------------- .nv.constant0._ZN2at6native27unrolled_elementwise_kernelINS0_13AUnaryFunctorIN3c108BFloat16ES4_bZZZNS0_23logical_and_kernel_cudaERNS_14TensorIteratorEENKUlvE0_clEvENKUlvE8_clEvEUlS4_S4_E_EESt5arrayIPcLm2EELi4E23TrivialOffsetCalculatorILi1EjESF_NS0_6memory15LoadWithoutCastENSG_16StoreWithoutCastEEEviT_T0_T2_T3_T4_T5_ --------------------------
	.section	.nv.constant0._ZN2at6native27unrolled_elementwise_kernelINS0_13AUnaryFunctorIN3c108BFloat16ES4_bZZZNS0_23logical_and_kernel_cudaERNS_14TensorIteratorEENKUlvE0_clEvENKUlvE8_clEvEUlS4_S4_E_EESt5arrayIPcLm2EELi4E23TrivialOffsetCalculatorILi1EjESF_NS0_6memory15LoadWithoutCastENSG_16StoreWithoutCastEEEviT_T0_T2_T3_T4_T5_,"a",@progbits
	.sectionflags	@""
	.align	4
.nv.constant0._ZN2at6native27unrolled_elementwise_kernelINS0_13AUnaryFunctorIN3c108BFloat16ES4_bZZZNS0_23logical_and_kernel_cudaERNS_14TensorIteratorEENKUlvE0_clEvENKUlvE8_clEvEUlS4_S4_E_EESt5arrayIPcLm2EELi4E23TrivialOffsetCalculatorILi1EjESF_NS0_6memory15LoadWithoutCastENSG_16StoreWithoutCastEEEviT_T0_T2_T3_T4_T5_:
	.zero		380


//--------------------- .nv.constant0._ZN2at6native29vectorized_elementwise_kernelILi2ENS0_13AUnaryFunctorIN3c108BFloat16ES4_bZZZNS0_23logical_and_kernel_cudaERNS_14TensorIteratorEENKUlvE0_clEvENKUlvE8_clEvEUlS4_S4_E_EESt5arrayIPcLm2EEEEviT0_T1_ --------------------------
	.section	.nv.constant0._ZN2at6native29vectorized_elementwise_kernelILi2ENS0_13AUnaryFunctorIN3c108BFloat16ES4_bZZZNS0_23logical_and_kernel_cudaERNS_14TensorIteratorEENKUlvE0_clEvENKUlvE8_clEvEUlS4_S4_E_EESt5arrayIPcLm2EEEEviT0_T1_,"a",@progbits
	.sectionflags	@""
	.align	4
.nv.constant0._ZN2at6native29vectorized_elementwise_kernelILi2ENS0_13AUnaryFunctorIN3c108BFloat16ES4_bZZZNS0_23logical_and_kernel_cudaERNS_14TensorIteratorEENKUlvE0_clEvENKUlvE8_clEvEUlS4_S4_E_EESt5arrayIPcLm2EEEEviT0_T1_:
	.zero		376


//--------------------- .nv.constant0._ZN2at6native29vectorized_elementwise_kernelILi4ENS0_13AUnaryFunctorIN3c108BFloat16ES4_bZZZNS0_23logical_and_kernel_cudaERNS_14TensorIteratorEENKUlvE0_clEvENKUlvE8_clEvEUlS4_S4_E_EESt5arrayIPcLm2EEEEviT0_T1_ --------------------------
	.section	.nv.constant0._ZN2at6native29vectorized_elementwise_kernelILi4ENS0_13AUnaryFunctorIN3c108BFloat16ES4_bZZZNS0_23logical_and_kernel_cudaERNS_14TensorIteratorEENKUlvE0_clEvENKUlvE8_clEvEUlS4_S4_E_EESt5arrayIPcLm2EEEEviT0_T1_,"a",@progbits
	.sectionflags	@""
	.align	4
.nv.constant0._ZN2at6native29vectorized_elementwise_kernelILi4ENS0_13AUnaryFunctorIN3c108BFloat16ES4_bZZZNS0_23logical_and_kernel_cudaERNS_14TensorIteratorEENKUlvE0_clEvENKUlvE8_clEvEUlS4_S4_E_EESt5arrayIPcLm2EEEEviT0_T1_:
	.zero		376


//--------------------- .nv.constant0._ZN2at6native29vectorized_elementwise_kernelILi8ENS0_13AUnaryFunctorIN3c108BFloat16ES4_bZZZNS0_23logical_and_kernel_cudaERNS_14TensorIteratorEENKUlvE0_clEvENKUlvE8_clEvEUlS4_S4_E_EESt5arrayIPcLm2EEEEviT0_T1_ --------------------------
	.section	.nv.constant0._ZN2at6native29vectorized_elementwise_kernelILi8ENS0_13AUnaryFunctorIN3c108BFloat16ES4_bZZZNS0_23logical_and_kernel_cudaERNS_14TensorIteratorEENKUlvE0_clEvENKUlvE8_clEvEUlS4_S4_E_EESt5arrayIPcLm2EEEEviT0_T1_,"a",@progbits
	.sectionflags	@""
	.align	4
.nv.constant0._ZN2at6native29vectorized_elementwise_kernelILi8ENS0_13AUnaryFunctorIN3c108BFloat16ES4_bZZZNS0_23logical_and_kernel_cudaERNS_14TensorIteratorEENKUlvE0_clEvENKUlvE8_clEvEUlS4_S4_E_EESt5arrayIPcLm2EEEEviT0_T1_:
	.zero		376


//--------------------- .nv.constant2._ZN2at6native18elementwise_kernelILi128ELi4EZNS0_15gpu_kernel_implINS0_13BinaryFunctorIN3c108BFloat16ES5_bZZZNS0_23logical_and_kernel_cudaERNS_14TensorIteratorEENKUlvE0_clEvENKUlvE8_clEvEUlS5_S5_E_EEEEvRNS_18TensorIteratorBaseERKT_EUliE_EEviT1_ --------------------------
	.section	.nv.constant2._ZN2at6native18elementwise_kernelILi128ELi4EZNS0_15gpu_kernel_implINS0_13BinaryFunctorIN3c108BFloat16ES5_bZZZNS0_23logical_and_kernel_cudaERNS_14TensorIteratorEENKUlvE0_clEvENKUlvE8_clEvEUlS5_S5_E_EEEEvRNS_18TensorIteratorBaseERKT_EUliE_EEviT1_,"a",@progbits
	.sectionflags	@""
	.align	4
.nv.constant2._ZN2at6native18elementwise_kernelILi128ELi4EZNS0_15gpu_kernel_implINS0_13BinaryFunctorIN3c108BFloat16ES5_bZZZNS0_23logical_and_kernel_cudaERNS_14TensorIteratorEENKUlvE0_clEvENKUlvE8_clEvEUlS5_S5_E_EEEEvRNS_18TensorIteratorBaseERKT_EUliE_EEviT1_:
        /*0000*/ 	.byte	0x00, 0x00, 0x00, 0xf0, 0xff, 0xff, 0x0f, 0x38


//--------------------- .nv.constant0._ZN2at6native18elementwise_kernelILi128ELi4EZNS0_15gpu_kernel_implINS0_13BinaryFunctorIN3c108BFloat16ES5_bZZZNS0_23logical_and_kernel_cudaERNS_14TensorIteratorEENKUlvE0_clEvENKUlvE8_clEvEUlS5_S5_E_EEEEvRNS_18TensorIteratorBaseERKT_EUliE_EEviT1_ --------------------------
	.section	.nv.constant0._ZN2at6native18elementwise_kernelILi128ELi4EZNS0_15gpu_kernel_implINS0_13BinaryFunctorIN3c108BFloat16ES5_bZZZNS0_23logical_and_kernel_cudaERNS_14TensorIteratorEENKUlvE0_clEvENKUlvE8_clEvEUlS5_S5_E_EEEEvRNS_18TensorIteratorBaseERKT_EUliE_EEviT1_,"a",@progbits
	.sectionflags	@""
	.align	4
.nv.constant0._ZN2at6native18elementwise_kernelILi128ELi4EZNS0_15gpu_kernel_implINS0_13BinaryFunctorIN3c108BFloat16ES5_bZZZNS0_23logical_and_kernel_cudaERNS_14TensorIteratorEENKUlvE0_clEvENKUlvE8_clEvEUlS5_S5_E_EEEEvRNS_18TensorIteratorBaseERKT_EUliE_EEviT1_:
	.zero		1008


//--------------------- .nv.constant2._ZN2at6native27unrolled_elementwise_kernelINS0_13BinaryFunctorIN3c108BFloat16ES4_bZZZNS0_23logical_and_kernel_cudaERNS_14TensorIteratorEENKUlvE0_clEvENKUlvE8_clEvEUlS4_S4_E_EESt5arrayIPcLm3EELi4E23TrivialOffsetCalculatorILi2EjESE_ILi1EjENS0_6memory12LoadWithCastILi2EEENSH_13StoreWithCastILi1EEEEEviT_T0_T2_T3_T4_T5_ --------------------------
	.section	.nv.constant2._ZN2at6native27unrolled_elementwise_kernelINS0_13BinaryFunctorIN3c108BFloat16ES4_bZZZNS0_23logical_and_kernel_cudaERNS_14TensorIteratorEENKUlvE0_clEvENKUlvE8_clEvEUlS4_S4_E_EESt5arrayIPcLm3EELi4E23TrivialOffsetCalculatorILi2EjESE_ILi1EjENS0_6memory12LoadWithCastILi2EEENSH_13StoreWithCastILi1EEEEEviT_T0_T2_T3_T4_T5_,"a",@progbits
	.sectionflags	@""
	.align	4
.nv.constant2._ZN2at6native27unrolled_elementwise_kernelINS0_13BinaryFunctorIN3c108BFloat16ES4_bZZZNS0_23logical_and_kernel_cudaERNS_14TensorIteratorEENKUlvE0_clEvENKUlvE8_clEvEUlS4_S4_E_EESt5arrayIPcLm3EELi4E23TrivialOffsetCalculatorILi2EjESE_ILi1EjENS0_6memory12LoadWithCastILi2EEENSH_13StoreWithCastILi1EEEEEviT_T0_T2_T3_T4_T5_:
        /*0000*/ 	.byte	0x00, 0x00, 0x00, 0xf0, 0xff, 0xff, 0x0f, 0x38


//--------------------- .nv.constant0._ZN2at6native27unrolled_elementwise_kernelINS0_13BinaryFunctorIN3c108BFloat16ES4_bZZZNS0_23logical_and_kernel_cudaERNS_14TensorIteratorEENKUlvE0_clEvENKUlvE8_clEvEUlS4_S4_E_EESt5arrayIPcLm3EELi4E23TrivialOffsetCalculatorILi2EjESE_ILi1EjENS0_6memory12LoadWithCastILi2EEENSH_13StoreWithCastILi1EEEEEviT_T0_T2_T3_T4_T5_ --------------------------
	.section	.nv.constant0._ZN2at6native27unrolled_elementwise_kernelINS0_13BinaryFunctorIN3c108BFloat16ES4_bZZZNS0_23logical_and_kernel_cudaERNS_14TensorIteratorEENKUlvE0_clEvENKUlvE8_clEvEUlS4_S4_E_EESt5arrayIPcLm3EELi4E23TrivialOffsetCalculatorILi2EjESE_ILi1EjENS0_6memory12LoadWithCastILi2EEENSH_13StoreWithCastILi1EEEEEviT_T0_T2_T3_T4_T5_,"a",@progbits
	.sectionflags	@""
	.align	4
.nv.constant0._ZN2at6native27unrolled_elementwise_kernelINS0_13BinaryFunctorIN3c108BFloat16ES4_bZZZNS0_23logical_and_kernel_cudaERNS_14TensorIteratorEENKUlvE0_clEvENKUlvE8_clEvEUlS4_S4_E_EESt5arrayIPcLm3EELi4E23TrivialOffsetCalculatorILi2EjESE_ILi1EjENS0_6memory12LoadWithCastILi2EEENSH_13StoreWithCastILi1EEEEEviT_T0_T2_T3_T4_T5_:
	.zero		408


//--------------------- .nv.constant0._ZN2at6native18elementwise_kernelILi128ELi4EZNS0_22gpu_kernel_impl_nocastINS0_13BinaryFunctorIN3c108BFloat16ES5_bZZZNS0_23logical_and_kernel_cudaERNS_14TensorIteratorEENKUlvE0_clEvENKUlvE8_clEvEUlS5_S5_E_EEEEvRNS_18TensorIteratorBaseERKT_EUliE_EEviT1_ --------------------------
	.section	.nv.constant0._ZN2at6native18elementwise_kernelILi128ELi4EZNS0_22gpu_kernel_impl_nocastINS0_13BinaryFunctorIN3c108BFloat16ES5_bZZZNS0_23logical_and_kernel_cudaERNS_14TensorIteratorEENKUlvE0_clEvENKUlvE8_clEvEUlS5_S5_E_EEEEvRNS_18TensorIteratorBaseERKT_EUliE_EEviT1_,"a",@progbits
	.sectionflags	@""
	.align	4
.nv.constant0._ZN2at6native18elementwise_kernelILi128ELi4EZNS0_22gpu_kernel_impl_nocastINS0_13BinaryFunctorIN3c108BFloat16ES5_bZZZNS0_23logical_and_kernel_cudaERNS_14TensorIteratorEENKUlvE0_clEvENKUlvE8_clEvEUlS5_S5_E_EEEEvRNS_18TensorIteratorBaseERKT_EUliE_EEviT1_:
	.zero		1008


//--------------------- .nv.constant0._ZN2at6native27unrolled_elementwise_kernelINS0_13BinaryFunctorIN3c108BFloat16ES4_bZZZNS0_23logical_and_kernel_cudaERNS_14TensorIteratorEENKUlvE0_clEvENKUlvE8_clEvEUlS4_S4_E_EESt5arrayIPcLm3EELi4E23TrivialOffsetCalculatorILi2EjESE_ILi1EjENS0_6memory15LoadWithoutCastENSH_16StoreWithoutCastEEEviT_T0_T2_T3_T4_T5_ --------------------------
	.section	.nv.constant0._ZN2at6native27unrolled_elementwise_kernelINS0_13BinaryFunctorIN3c108BFloat16ES4_bZZZNS0_23logical_and_kernel_cudaERNS_14TensorIteratorEENKUlvE0_clEvENKUlvE8_clEvEUlS4_S4_E_EESt5arrayIPcLm3EELi4E23TrivialOffsetCalculatorILi2EjESE_ILi1EjENS0_6memory15LoadWithoutCastENSH_16StoreWithoutCastEEEviT_T0_T2_T3_T4_T5_,"a",@progbits
	.sectionflags	@""
	.align	4
.nv.constant0._ZN2at6native27unrolled_elementwise_kernelINS0_13BinaryFunctorIN3c108BFloat16ES4_bZZZNS0_23logical_and_kernel_cudaERNS_14TensorIteratorEENKUlvE0_clEvENKUlvE8_clEvEUlS4_S4_E_EESt5arrayIPcLm3EELi4E23TrivialOffsetCalculatorILi2EjESE_ILi1EjENS0_6memory15LoadWithoutCastENSH_16StoreWithoutCastEEEviT_T0_T2_T3_T4_T5_:
	.zero		388


//--------------------- .nv.constant0._ZN2at6native29vectorized_elementwise_kernelILi2ENS0_13BinaryFunctorIN3c108BFloat16ES4_bZZZNS0_23logical_and_kernel_cudaERNS_14TensorIteratorEENKUlvE0_clEvENKUlvE8_clEvEUlS4_S4_E_EESt5arrayIPcLm3EEEEviT0_T1_ --------------------------
	.section	.nv.constant0._ZN2at6native29vectorized_elementwise_kernelILi2ENS0_13BinaryFunctorIN3c108BFloat16ES4_bZZZNS0_23logical_and_kernel_cudaERNS_14TensorIteratorEENKUlvE0_clEvENKUlvE8_clEvEUlS4_S4_E_EESt5arrayIPcLm3EEEEviT0_T1_,"a",@progbits
	.sectionflags	@""
	.align	4
.nv.constant0._ZN2at6native29vectorized_elementwise_kernelILi2ENS0_13BinaryFunctorIN3c108BFloat16ES4_bZZZNS0_23logical_and_kernel_cudaERNS_14TensorIteratorEENKUlvE0_clEvENKUlvE8_clEvEUlS4_S4_E_EESt5arrayIPcLm3EEEEviT0_T1_:
	.zero		384


//--------------------- .nv.constant0._ZN2at6native29vectorized_elementwise_kernelILi4ENS0_13BinaryFunctorIN3c108BFloat16ES4_bZZZNS0_23logical_and_kernel_cudaERNS_14TensorIteratorEENKUlvE0_clEvENKUlvE8_clEvEUlS4_S4_E_EESt5arrayIPcLm3EEEEviT0_T1_ --------------------------
	.section	.nv.constant0._ZN2at6native29vectorized_elementwise_kernelILi4ENS0_13BinaryFunctorIN3c108BFloat16ES4_bZZZNS0_23logical_and_kernel_cudaERNS_14TensorIteratorEENKUlvE0_clEvENKUlvE8_clEvEUlS4_S4_E_EESt5arrayIPcLm3EEEEviT0_T1_,"a",@progbits
	.sectionflags	@""
	.align	4
.nv.constant0._ZN2at6native29vectorized_elementwise_kernelILi4ENS0_13BinaryFunctorIN3c108BFloat16ES4_bZZZNS0_23logical_and_kernel_cudaERNS_14TensorIteratorEENKUlvE0_clEvENKUlvE8_clEvEUlS4_S4_E_EESt5arrayIPcLm3EEEEviT0_T1_:
	.zero		384


//--------------------- .nv.constant0._ZN2at6native29vectorized_elementwise_kernelILi8ENS0_13BinaryFunctorIN3c108BFloat16ES4_bZZZNS0_23logical_and_kernel_cudaERNS_14TensorIteratorEENKUlvE0_clEvENKUlvE8_clEvEUlS4_S4_E_EESt5arrayIPcLm3EEEEviT0_T1_ --------------------------
	.section	.nv.constant0._ZN2at6native29vectorized_elementwise_kernelILi8ENS0_13BinaryFunctorIN3c108BFloat16ES4_bZZZNS0_23logical_and_kernel_cudaERNS_14TensorIteratorEENKUlvE0_clEvENKUlvE8_clEvEUlS4_S4_E_EESt5arrayIPcLm3EEEEviT0_T1_,"a",@progbits
	.sectionflags	@""
	.align	4
.nv.constant0._ZN2at6native29vectorized_elementwise_kernelILi8ENS0_13BinaryFunctorIN3c108BFloat16ES4_bZZZNS0_23logical_and_kernel_cudaERNS_14TensorIteratorEENKUlvE0_clEvENKUlvE8_clEvEUlS4_S4_E_EESt5arrayIPcLm3EEEEviT0_T1_:
	.zero		384


//--------------------- .nv.constant0._ZN2at6native18elementwise_kernelILi128ELi4EZNS0_15gpu_kernel_implINS0_13AUnaryFunctorIbbbZZZNS0_23logical_and_kernel_cudaERNS_14TensorIteratorEENKUlvE0_clEvENKUlvE7_clEvEUlbbE_EEEEvRNS_18TensorIteratorBaseERKT_EUliE_EEviT1_ --------------------------
	.section	.nv.constant0._ZN2at6native18elementwise_kernelILi128ELi4EZNS0_15gpu_kernel_implINS0_13AUnaryFunctorIbbbZZZNS0_23logical_and_kernel_cudaERNS_14TensorIteratorEENKUlvE0_clEvENKUlvE7_clEvEUlbbE_EEEEvRNS_18TensorIteratorBaseERKT_EUliE_EEviT1_,"a",@progbits
	.sectionflags	@""
	.align	4
.nv.constant0._ZN2at6native18elementwise_kernelILi128ELi4EZNS0_15gpu_kernel_implINS0_13AUnaryFunctorIbbbZZZNS0_23logical_and_kernel_cudaERNS_14TensorIteratorEENKUlvE0_clEvENKUlvE7_clEvEUlbbE_EEEEvRNS_18TensorIteratorBaseERKT_EUliE_EEviT1_:
	.zero		896


//--------------------- .nv.constant0._ZN2at6native27unrolled_elementwise_kernelINS0_13AUnaryFunctorIbbbZZZNS0_23logical_and_kernel_cudaERNS_14TensorIteratorEENKUlvE0_clEvENKUlvE7_clEvEUlbbE_EESt5arrayIPcLm2EELi4E23TrivialOffsetCalculatorILi1EjESD_NS0_6memory12LoadWithCastILi1EEENSE_13StoreWithCastILi1EEEEEviT_T0_T2_T3_T4_T5_ --------------------------
	.section	.nv.constant0._ZN2at6native27unrolled_elementwise_kernelINS0_13AUnaryFunctorIbbbZZZNS0_23logical_and_kernel_cudaERNS_14TensorIteratorEENKUlvE0_clEvENKUlvE7_clEvEUlbbE_EESt5arrayIPcLm2EELi4E23TrivialOffsetCalculatorILi1EjESD_NS0_6memory12LoadWithCastILi1EEENSE_13StoreWithCastILi1EEEEEviT_T0_T2_T3_T4_T5_,"a",@progbits
	.sectionflags	@""
	.align	4
.nv.constant0._ZN2at6native27unrolled_elementwise_kernelINS0_13AUnaryFunctorIbbbZZZNS0_23logical_and_kernel_cudaERNS_14TensorIteratorEENKUlvE0_clEvENKUlvE7_clEvEUlbbE_EESt5arrayIPcLm2EELi4E23TrivialOffsetCalculatorILi1EjESD_NS0_6memory12LoadWithCastILi1EEENSE_13StoreWithCastILi1EEEEEviT_T0_T2_T3_T4_T5_:
	.zero		396


//--------------------- .nv.constant0._ZN2at6native18elementwise_kernelILi128ELi4EZNS0_22gpu_kernel_impl_nocastINS0_13AUnaryFunctorIbbbZZZNS0_23logical_and_kernel_cudaERNS_14TensorIteratorEENKUlvE0_clEvENKUlvE7_clEvEUlbbE_EEEEvRNS_18TensorIteratorBaseERKT_EUliE_EEviT1_ --------------------------
	.section	.nv.constant0._ZN2at6native18elementwise_kernelILi128ELi4EZNS0_22gpu_kernel_impl_nocastINS0_13AUnaryFunctorIbbbZZZNS0_23logical_and_kernel_cudaERNS_14TensorIteratorEENKUlvE0_clEvENKUlvE7_clEvEUlbbE_EEEEvRNS_18TensorIteratorBaseERKT_EUliE_EEviT1_,"a",@progbits
	.sectionflags	@""
	.align	4
.nv.constant0._ZN2at6native18elementwise_kernelILi128ELi4EZNS0_22gpu_kernel_impl_nocastINS0_13AUnaryFunctorIbbbZZZNS0_23logical_and_kernel_cudaERNS_14TensorIteratorEENKUlvE0_clEvENKUlvE7_clEvEUlbbE_EEEEvRNS_18TensorIteratorBaseERKT_EUliE_EEviT1_:
	.zero		896


//--------------------- .nv.constant0._ZN2at6native27unrolled_elementwise_kernelINS0_13AUnaryFunctorIbbbZZZNS0_23logical_and_kernel_cudaERNS_14TensorIteratorEENKUlvE0_clEvENKUlvE7_clEvEUlbbE_EESt5arrayIPcLm2EELi4E23TrivialOffsetCalculatorILi1EjESD_NS0_6memory15LoadWithoutCastENSE_16StoreWithoutCastEEEviT_T0_T2_T3_T4_T5_ --------------------------
	.section	.nv.constant0._ZN2at6native27unrolled_elementwise_kernelINS0_13AUnaryFunctorIbbbZZZNS0_23logical_and_kernel_cudaERNS_14TensorIteratorEENKUlvE0_clEvENKUlvE7_clEvEUlbbE_EESt5arrayIPcLm2EELi4E23TrivialOffsetCalculatorILi1EjESD_NS0_6memory15LoadWithoutCastENSE_16StoreWithoutCastEEEviT_T0_T2_T3_T4_T5_,"a",@progbits
	.sectionflags	@""
	.align	4
.nv.constant0._ZN2at6native27unrolled_elementwise_kernelINS0_13AUnaryFunctorIbbbZZZNS0_23logical_and_kernel_cudaERNS_14TensorIteratorEENKUlvE0_clEvENKUlvE7_clEvEUlbbE_EESt5arrayIPcLm2EELi4E23TrivialOffsetCalculatorILi1EjESD_NS0_6memory15LoadWithoutCastENSE_16StoreWithoutCastEEEviT_T0_T2_T3_T4_T5_:
	.zero		380


//--------------------- .nv.constant0._ZN2at6native29vectorized_elementwise_kernelILi2ENS0_13AUnaryFunctorIbbbZZZNS0_23logical_and_kernel_cudaERNS_14TensorIteratorEENKUlvE0_clEvENKUlvE7_clEvEUlbbE_EESt5arrayIPcLm2EEEEviT0_T1_ --------------------------
	.section	.nv.constant0._ZN2at6native29vectorized_elementwise_kernelILi2ENS0_13AUnaryFunctorIbbbZZZNS0_23logical_and_kernel_cudaERNS_14TensorIteratorEENKUlvE0_clEvENKUlvE7_clEvEUlbbE_EESt5arrayIPcLm2EEEEviT0_T1_,"a",@progbits
	.sectionflags	@""
	.align	4
.nv.constant0._ZN2at6native29vectorized_elementwise_kernelILi2ENS0_13AUnaryFunctorIbbbZZZNS0_23logical_and_kernel_cudaERNS_14TensorIteratorEENKUlvE0_clEvENKUlvE7_clEvEUlbbE_EESt5arrayIPcLm2EEEEviT0_T1_:
	.zero		376


//--------------------- .nv.constant0._ZN2at6native29vectorized_elementwise_kernelILi4ENS0_13AUnaryFunctorIbbbZZZNS0_23logical_and_kernel_cudaERNS_14TensorIteratorEENKUlvE0_clEvENKUlvE7_clEvEUlbbE_EESt5arrayIPcLm2EEEEviT0_T1_ --------------------------
	.section	.nv.constant0._ZN2at6native29vectorized_elementwise_kernelILi4ENS0_13AUnaryFunctorIbbbZZZNS0_23logical_and_kernel_cudaERNS_14TensorIteratorEENKUlvE0_clEvENKUlvE7_clEvEUlbbE_EESt5arrayIPcLm2EEEEviT0_T1_,"a",@progbits
	.sectionflags	@""
	.align	4
.nv.constant0._ZN2at6native29vectorized_elementwise_kernelILi4ENS0_13AUnaryFunctorIbbbZZZNS0_23logical_and_kernel_cudaERNS_14TensorIteratorEENKUlvE0_clEvENKUlvE7_clEvEUlbbE_EESt5arrayIPcLm2EEEEviT0_T1_:
	.zero		376


//--------------------- .nv.constant0._ZN2at6native29vectorized_elementwise_kernelILi8ENS0_13AUnaryFunctorIbbbZZZNS0_23logical_and_kernel_cudaERNS_14TensorIteratorEENKUlvE0_clEvENKUlvE7_clEvEUlbbE_EESt5arrayIPcLm2EEEEviT0_T1_ --------------------------
	.section	.nv.constant0._ZN2at6native29vectorized_elementwise_kernelILi8ENS0_13AUnaryFunctorIbbbZZZNS0_23logical_and_kernel_cudaERNS_14TensorIteratorEENKUlvE0_clEvENKUlvE7_clEvEUlbbE_EESt5arrayIPcLm2EEEEviT0_T1_,"a",@progbits
	.sectionflags	@""
	.align	4
.nv.constant0._ZN2at6native29vectorized_elementwise_kernelILi8ENS0_13AUnaryFunctorIbbbZZZNS0_23logical_and_kernel_cudaERNS_14TensorIteratorEENKUlvE0_clEvENKUlvE7_clEvEUlbbE_EESt5arrayIPcLm2EEEEviT0_T1_:
	.zero		376


//--------------------- .nv.constant0._ZN2at6native18elementwise_kernelILi128ELi4EZNS0_15gpu_kernel_implINS0_13BinaryFunctorIbbbZZZNS0_23logical_and_kernel_cudaERNS_14TensorIteratorEENKUlvE0_clEvENKUlvE7_clEvEUlbbE_EEEEvRNS_18TensorIteratorBaseERKT_EUliE_EEviT1_ --------------------------
	.section	.nv.constant0._ZN2at6native18elementwise_kernelILi128ELi4EZNS0_15gpu_kernel_implINS0_13BinaryFunctorIbbbZZZNS0_23logical_and_kernel_cudaERNS_14TensorIteratorEENKUlvE0_clEvENKUlvE7_clEvEUlbbE_EEEEvRNS_18TensorIteratorBaseERKT_EUliE_EEviT1_,"a",@progbits
	.sectionflags	@""
	.align	4
.nv.constant0._ZN2at6native18elementwise_kernelILi128ELi4EZNS0_15gpu_kernel_implINS0_13BinaryFunctorIbbbZZZNS0_23logical_and_kernel_cudaERNS_14TensorIteratorEENKUlvE0_clEvENKUlvE7_clEvEUlbbE_EEEEvRNS_18TensorIteratorBaseERKT_EUliE_EEviT1_:
	.zero		1008


//--------------------- .nv.constant0._ZN2at6native27unrolled_elementwise_kernelINS0_13BinaryFunctorIbbbZZZNS0_23logical_and_kernel_cudaERNS_14TensorIteratorEENKUlvE0_clEvENKUlvE7_clEvEUlbbE_EESt5arrayIPcLm3EELi4E23TrivialOffsetCalculatorILi2EjESC_ILi1EjENS0_6memory12LoadWithCastILi2EEENSF_13StoreWithCastILi1EEEEEviT_T0_T2_T3_T4_T5_ --------------------------
	.section	.nv.constant0._ZN2at6native27unrolled_elementwise_kernelINS0_13BinaryFunctorIbbbZZZNS0_23logical_and_kernel_cudaERNS_14TensorIteratorEENKUlvE0_clEvENKUlvE7_clEvEUlbbE_EESt5arrayIPcLm3EELi4E23TrivialOffsetCalculatorILi2EjESC_ILi1EjENS0_6memory12LoadWithCastILi2EEENSF_13StoreWithCastILi1EEEEEviT_T0_T2_T3_T4_T5_,"a",@progbits
	.sectionflags	@""
	.align	4
.nv.constant0._ZN2at6native27unrolled_elementwise_kernelINS0_13BinaryFunctorIbbbZZZNS0_23logical_and_kernel_cudaERNS_14TensorIteratorEENKUlvE0_clEvENKUlvE7_clEvEUlbbE_EESt5arrayIPcLm3EELi4E23TrivialOffsetCalculatorILi2EjESC_ILi1EjENS0_6memory12LoadWithCastILi2EEENSF_13StoreWithCastILi1EEEEEviT_T0_T2_T3_T4_T5_:
	.zero		408


//--------------------- .nv.constant0._ZN2at6native18elementwise_kernelILi128ELi4EZNS0_22gpu_kernel_impl_nocastINS0_13BinaryFunctorIbbbZZZNS0_23logical_and_kernel_cudaERNS_14TensorIteratorEENKUlvE0_clEvENKUlvE7_clEvEUlbbE_EEEEvRNS_18TensorIteratorBaseERKT_EUliE_EEviT1_ --------------------------
	.section	.nv.constant0._ZN2at6native18elementwise_kernelILi128ELi4EZNS0_22gpu_kernel_impl_nocastINS0_13BinaryFunctorIbbbZZZNS0_23logical_and_kernel_cudaERNS_14TensorIteratorEENKUlvE0_clEvENKUlvE7_clEvEUlbbE_EEEEvRNS_18TensorIteratorBaseERKT_EUliE_EEviT1_,"a",@progbits
	.sectionflags	@""
	.align	4
.nv.constant0._ZN2at6native18elementwise_kernelILi128ELi4EZNS0_22gpu_kernel_impl_nocastINS0_13BinaryFunctorIbbbZZZNS0_23logical_and_kernel_cudaERNS_14TensorIteratorEENKUlvE0_clEvENKUlvE7_clEvEUlbbE_EEEEvRNS_18TensorIteratorBaseERKT_EUliE_EEviT1_:
	.zero		1008


//--------------------- .nv.constant0._ZN2at6native27unrolled_elementwise_kernelINS0_13BinaryFunctorIbbbZZZNS0_23logical_and_kernel_cudaERNS_14TensorIteratorEENKUlvE0_clEvENKUlvE7_clEvEUlbbE_EESt5arrayIPcLm3EELi4E23TrivialOffsetCalculatorILi2EjESC_ILi1EjENS0_6memory15LoadWithoutCastENSF_16StoreWithoutCastEEEviT_T0_T2_T3_T4_T5_ --------------------------
	.section	.nv.constant0._ZN2at6native27unrolled_elementwise_kernelINS0_13BinaryFunctorIbbbZZZNS0_23logical_and_kernel_cudaERNS_14TensorIteratorEENKUlvE0_clEvENKUlvE7_clEvEUlbbE_EESt5arrayIPcLm3EELi4E23TrivialOffsetCalculatorILi2EjESC_ILi1EjENS0_6memory15LoadWithoutCastENSF_16StoreWithoutCastEEEviT_T0_T2_T3_T4_T5_,"a",@progbits
	.sectionflags	@""
	.align	4
.nv.constant0._ZN2at6native27unrolled_elementwise_kernelINS0_13BinaryFunctorIbbbZZZNS0_23logical_and_kernel_cudaERNS_14TensorIteratorEENKUlvE0_clEvENKUlvE7_clEvEUlbbE_EESt5arrayIPcLm3EELi4E23TrivialOffsetCalculatorILi2EjESC_ILi1EjENS0_6memory15LoadWithoutCastENSF_16StoreWithoutCastEEEviT_T0_T2_T3_T4_T5_:
	.zero		388


//--------------------- .nv.constant0._ZN2at6native29vectorized_elementwise_kernelILi2ENS0_13BinaryFunctorIbbbZZZNS0_23logical_and_kernel_cudaERNS_14TensorIteratorEENKUlvE0_clEvENKUlvE7_clEvEUlbbE_EESt5arrayIPcLm3EEEEviT0_T1_ --------------------------
	.section	.nv.constant0._ZN2at6native29vectorized_elementwise_kernelILi2ENS0_13BinaryFunctorIbbbZZZNS0_23logical_and_kernel_cudaERNS_14TensorIteratorEENKUlvE0_clEvENKUlvE7_clEvEUlbbE_EESt5arrayIPcLm3EEEEviT0_T1_,"a",@progbits
	.sectionflags	@""
	.align	4
.nv.constant0._ZN2at6native29vectorized_elementwise_kernelILi2ENS0_13BinaryFunctorIbbbZZZNS0_23logical_and_kernel_cudaERNS_14TensorIteratorEENKUlvE0_clEvENKUlvE7_clEvEUlbbE_EESt5arrayIPcLm3EEEEviT0_T1_:
	.zero		384


//--------------------- .nv.constant0._ZN2at6native29vectorized_elementwise_kernelILi4ENS0_13BinaryFunctorIbbbZZZNS0_23logical_and_kernel_cudaERNS_14TensorIteratorEENKUlvE0_clEvENKUlvE7_clEvEUlbbE_EESt5arrayIPcLm3EEEEviT0_T1_ --------------------------
	.section	.nv.constant0._ZN2at6native29vectorized_elementwise_kernelILi4ENS0_13BinaryFunctorIbbbZZZNS0_23logical_and_kernel_cudaERNS_14TensorIteratorEENKUlvE0_clEvENKUlvE7_clEvEUlbbE_EESt5arrayIPcLm3EEEEviT0_T1_,"a",@progbits
	.sectionflags	@""
	.align	4
.nv.constant0._ZN2at6native29vectorized_elementwise_kernelILi4ENS0_13BinaryFunctorIbbbZZZNS0_23logical_and_kernel_cudaERNS_14TensorIteratorEENKUlvE0_clEvENKUlvE7_clEvEUlbbE_EESt5arrayIPcLm3EEEEviT0_T1_:
	.zero		384


//--------------------- .nv.constant0._ZN2at6native29vectorized_elementwise_kernelILi8ENS0_13BinaryFunctorIbbbZZZNS0_23logical_and_kernel_cudaERNS_14TensorIteratorEENKUlvE0_clEvENKUlvE7_clEvEUlbbE_EESt5arrayIPcLm3EEEEviT0_T1_ --------------------------
	.section	.nv.constant0._ZN2at6native29vectorized_elementwise_kernelILi8ENS0_13BinaryFunctorIbbbZZZNS0_23logical_and_kernel_cudaERNS_14TensorIteratorEENKUlvE0_clEvENKUlvE7_clEvEUlbbE_EESt5arrayIPcLm3EEEEviT0_T1_,"a",@progbits
	.sectionflags	@""
	.align	4
.nv.constant0._ZN2at6native29vectorized_elementwise_kernelILi8ENS0_13BinaryFunctorIbbbZZZNS0_23logical_and_kernel_cudaERNS_14TensorIteratorEENKUlvE0_clEvENKUlvE7_clEvEUlbbE_EESt5arrayIPcLm3EEEEviT0_T1_:
	.zero		384


//--------------------- .nv.constant2._ZN2at6native18elementwise_kernelILi128ELi4EZNS0_15gpu_kernel_implINS0_13AUnaryFunctorIN3c104HalfES5_bZZZNS0_23logical_and_kernel_cudaERNS_14TensorIteratorEENKUlvE0_clEvENKUlvE6_clEvEUlS5_S5_E_EEEEvRNS_18TensorIteratorBaseERKT_EUliE_EEviT1_ --------------------------
	.section	.nv.constant2._ZN2at6native18elementwise_kernelILi128ELi4EZNS0_15gpu_kernel_implINS0_13AUnaryFunctorIN3c104HalfES5_bZZZNS0_23logical_and_kernel_cudaERNS_14TensorIteratorEENKUlvE0_clEvENKUlvE6_clEvEUlS5_S5_E_EEEEvRNS_18TensorIteratorBaseERKT_EUliE_EEviT1_,"a",@progbits
	.sectionflags	@""
	.align	4
.nv.constant2._ZN2at6native18elementwise_kernelILi128ELi4EZNS0_15gpu_kernel_implINS0_13AUnaryFunctorIN3c104HalfES5_bZZZNS0_23logical_and_kernel_cudaERNS_14TensorIteratorEENKUlvE0_clEvENKUlvE6_clEvEUlS5_S5_E_EEEEvRNS_18TensorIteratorBaseERKT_EUliE_EEviT1_:
        /*0000*/ 	.byte	0x00, 0x00, 0x00, 0xf0, 0xff, 0xff, 0x0f, 0x38


//--------------------- .nv.constant0._ZN2at6native18elementwise_kernelILi128ELi4EZNS0_15gpu_kernel_implINS0_13AUnaryFunctorIN3c104HalfES5_bZZZNS0_23logical_and_kernel_cudaERNS_14TensorIteratorEENKUlvE0_clEvENKUlvE6_clEvEUlS5_S5_E_EEEEvRNS_18TensorIteratorBaseERKT_EUliE_EEviT1_ --------------------------
	.section	.nv.constant0._ZN2at6native18elementwise_kernelILi128ELi4EZNS0_15gpu_kernel_implINS0_13AUnaryFunctorIN3c104HalfES5_bZZZNS0_23logical_and_kernel_cudaERNS_14TensorIteratorEENKUlvE0_clEvENKUlvE6_clEvEUlS5_S5_E_EEEEvRNS_18TensorIteratorBaseERKT_EUliE_EEviT1_,"a",@progbits
	.sectionflags	@""
	.align	4
.nv.constant0._ZN2at6native18elementwise_kernelILi128ELi4EZNS0_15gpu_kernel_implINS0_13AUnaryFunctorIN3c104HalfES5_bZZZNS0_23logical_and_kernel_cudaERNS_14TensorIteratorEENKUlvE0_clEvENKUlvE6_clEvEUlS5_S5_E_EEEEvRNS_18TensorIteratorBaseERKT_EUliE_EEviT1_:
	.zero		896


//--------------------- .nv.constant2._ZN2at6native27unrolled_elementwise_kernelINS0_13AUnaryFunctorIN3c104HalfES4_bZZZNS0_23logical_and_kernel_cudaERNS_14TensorIteratorEENKUlvE0_clEvENKUlvE6_clEvEUlS4_S4_E_EESt5arrayIPcLm2EELi4E23TrivialOffsetCalculatorILi1EjESF_NS0_6memory12LoadWithCastILi1EEENSG_13StoreWithCastILi1EEEEEviT_T0_T2_T3_T4_T5_ --------------------------
	.section	.nv.constant2._ZN2at6native27unrolled_elementwise_kernelINS0_13AUnaryFunctorIN3c104HalfES4_bZZZNS0_23logical_and_kernel_cudaERNS_14TensorIteratorEENKUlvE0_clEvENKUlvE6_clEvEUlS4_S4_E_EESt5arrayIPcLm2EELi4E23TrivialOffsetCalculatorILi1EjESF_NS0_6memory12LoadWithCastILi1EEENSG_13StoreWithCastILi1EEEEEviT_T0_T2_T3_T4_T5_,"a",@progbits
	.sectionflags	@""
	.align	4
.nv.constant2._ZN2at6native27unrolled_elementwise_kernelINS0_13AUnaryFunctorIN3c104HalfES4_bZZZNS0_23logical_and_kernel_cudaERNS_14TensorIteratorEENKUlvE0_clEvENKUlvE6_clEvEUlS4_S4_E_EESt5arrayIPcLm2EELi4E23TrivialOffsetCalculatorILi1EjESF_NS0_6memory12LoadWithCastILi1EEENSG_13StoreWithCastILi1EEEEEviT_T0_T2_T3_T4_T5_:
        /*0000*/ 	.byte	0x00, 0x00, 0x00, 0xf0, 0xff, 0xff, 0x0f, 0x38


//--------------------- .nv.constant0._ZN2at6native27unrolled_elementwise_kernelINS0_13AUnaryFunctorIN3c104HalfES4_bZZZNS0_23logical_and_kernel_cudaERNS_14TensorIteratorEENKUlvE0_clEvENKUlvE6_clEvEUlS4_S4_E_EESt5arrayIPcLm2EELi4E23TrivialOffsetCalculatorILi1EjESF_NS0_6memory12LoadWithCastILi1EEENSG_13StoreWithCastILi1EEEEEviT_T0_T2_T3_T4_T5_ --------------------------
	.section	.nv.constant0._ZN2at6native27unrolled_elementwise_kernelINS0_13AUnaryFunctorIN3c104HalfES4_bZZZNS0_23logical_and_kernel_cudaERNS_14TensorIteratorEENKUlvE0_clEvENKUlvE6_clEvEUlS4_S4_E_EESt5arrayIPcLm2EELi4E23TrivialOffsetCalculatorILi1EjESF_NS0_6memory12LoadWithCastILi1EEENSG_13StoreWithCastILi1EEEEEviT_T0_T2_T3_T4_T5_,"a",@progbits
	.sectionflags	@""
	.align	4
.nv.constant0._ZN2at6native27unrolled_elementwise_kernelINS0_13AUnaryFunctorIN3c104HalfES4_bZZZNS0_23logical_and_kernel_cudaERNS_14TensorIteratorEENKUlvE0_clEvENKUlvE6_clEvEUlS4_S4_E_EESt5arrayIPcLm2EELi4E23TrivialOffsetCalculatorILi1EjESF_NS0_6memory12LoadWithCastILi1EEENSG_13StoreWithCastILi1EEEEEviT_T0_T2_T3_T4_T5_:
	.zero		396


//--------------------- .nv.constant0._ZN2at6native18elementwise_kernelILi128ELi4EZNS0_22gpu_kernel_impl_nocastINS0_13AUnaryFunctorIN3c104HalfES5_bZZZNS0_23logical_and_kernel_cudaERNS_14TensorIteratorEENKUlvE0_clEvENKUlvE6_clEvEUlS5_S5_E_EEEEvRNS_18TensorIteratorBaseERKT_EUliE_EEviT1_ --------------------------
	.section	.nv.constant0._ZN2at6native18elementwise_kernelILi128ELi4EZNS0_22gpu_kernel_impl_nocastINS0_13AUnaryFunctorIN3c104HalfES5_bZZZNS0_23logical_and_kernel_cudaERNS_14TensorIteratorEENKUlvE0_clEvENKUlvE6_clEvEUlS5_S5_E_EEEEvRNS_18TensorIteratorBaseERKT_EUliE_EEviT1_,"a",@progbits
	.sectionflags	@""
	.align	4
.nv.constant0._ZN2at6native18elementwise_kernelILi128ELi4EZNS0_22gpu_kernel_impl_nocastINS0_13AUnaryFunctorIN3c104HalfES5_bZZZNS0_23logical_and_kernel_cudaERNS_14TensorIteratorEENKUlvE0_clEvENKUlvE6_clEvEUlS5_S5_E_EEEEvRNS_18TensorIteratorBaseERKT_EUliE_EEviT1_:
	.zero		896


//--------------------- .nv.constant0._ZN2at6native27unrolled_elementwise_kernelINS0_13AUnaryFunctorIN3c104HalfES4_bZZZNS0_23logical_and_kernel_cudaERNS_14TensorIteratorEENKUlvE0_clEvENKUlvE6_clEvEUlS4_S4_E_EESt5arrayIPcLm2EELi4E23TrivialOffsetCalculatorILi1EjESF_NS0_6memory15LoadWithoutCastENSG_16StoreWithoutCastEEEviT_T0_T2_T3_T4_T5_ --------------------------
	.section	.nv.constant0._ZN2at6native27unrolled_elementwise_kernelINS0_13AUnaryFunctorIN3c104HalfES4_bZZZNS0_23logical_and_kernel_cudaERNS_14TensorIteratorEENKUlvE0_clEvENKUlvE6_clEvEUlS4_S4_E_EESt5arrayIPcLm2EELi4E23TrivialOffsetCalculatorILi1EjESF_NS0_6memory15LoadWithoutCastENSG_16StoreWithoutCastEEEviT_T0_T2_T3_T4_T5_,"a",@progbits
	.sectionflags	@""
	.align	4
.nv.constant0._ZN2at6native27unrolled_elementwise_kernelINS0_13AUnaryFunctorIN3c104HalfES4_bZZZNS0_23logical_and_kernel_cudaERNS_14TensorIteratorEENKUlvE0_clEvENKUlvE6_clEvEUlS4_S4_E_EESt5arrayIPcLm2EELi4E23TrivialOffsetCalculatorILi1EjESF_NS0_6memory15LoadWithoutCastENSG_16StoreWithoutCastEEEviT_T0_T2_T3_T4_T5_:
	.zero		380


//--------------------- .nv.constant0._ZN2at6native29vectorized_elementwise_kernelILi2ENS0_13AUnaryFunctorIN3c104HalfES4_bZZZNS0_23logical_and_kernel_cudaERNS_14TensorIteratorEENKUlvE0_clEvENKUlvE6_clEvEUlS4_S4_E_EESt5arrayIPcLm2EEEEviT0_T1_ --------------------------
	.section	.nv.constant0._ZN2at6native29vectorized_elementwise_kernelILi2ENS0_13AUnaryFunctorIN3c104HalfES4_bZZZNS0_23logical_and_kernel_cudaERNS_14TensorIteratorEENKUlvE0_clEvENKUlvE6_clEvEUlS4_S4_E_EESt5arrayIPcLm2EEEEviT0_T1_,"a",@progbits
	.sectionflags	@""
	.align	4
.nv.constant0._ZN2at6native29vectorized_elementwise_kernelILi2ENS0_13AUnaryFunctorIN3c104HalfES4_bZZZNS0_23logical_and_kernel_cudaERNS_14TensorIteratorEENKUlvE0_clEvENKUlvE6_clEvEUlS4_S4_E_EESt5arrayIPcLm2EEEEviT0_T1_:
	.zero		376


//--------------------- .nv.constant0._ZN2at6native29vectorized_elementwise_kernelILi4ENS0_13AUnaryFunctorIN3c104HalfES4_bZZZNS0_23logical_and_kernel_cudaERNS_14TensorIteratorEENKUlvE0_clEvENKUlvE6_clEvEUlS4_S4_E_EESt5arrayIPcLm2EEEEviT0_T1_ --------------------------
	.section	.nv.constant0._ZN2at6native29vectorized_elementwise_kernelILi4ENS0_13AUnaryFunctorIN3c104HalfES4_bZZZNS0_23logical_and_kernel_cudaERNS_14TensorIteratorEENKUlvE0_clEvENKUlvE6_clEvEUlS4_S4_E_EESt5arrayIPcLm2EEEEviT0_T1_,"a",@progbits
	.sectionflags	@""
	.align	4
.nv.constant0._ZN2at6native29vectorized_elementwise_kernelILi4ENS0_13AUnaryFunctorIN3c104HalfES4_bZZZNS0_23logical_and_kernel_cudaERNS_14TensorIteratorEENKUlvE0_clEvENKUlvE6_clEvEUlS4_S4_E_EESt5arrayIPcLm2EEEEviT0_T1_:
	.zero		376


//--------------------- .nv.constant0._ZN2at6native29vectorized_elementwise_kernelILi8ENS0_13AUnaryFunctorIN3c104HalfES4_bZZZNS0_23logical_and_kernel_cudaERNS_14TensorIteratorEENKUlvE0_clEvENKUlvE6_clEvEUlS4_S4_E_EESt5arrayIPcLm2EEEEviT0_T1_ --------------------------
	.section	.nv.constant0._ZN2at6native29vectorized_elementwise_kernelILi8ENS0_13AUnaryFunctorIN3c104HalfES4_bZZZNS0_23logical_and_kernel_cudaERNS_14TensorIteratorEENKUlvE0_clEvENKUlvE6_clEvEUlS4_S4_E_EESt5arrayIPcLm2EEEEviT0_T1_,"a",@progbits
	.sectionflags	@""
	.align	4
.nv.constant0._ZN2at6native29vectorized_elementwise_kernelILi8ENS0_13AUnaryFunctorIN3c104HalfES4_bZZZNS0_23logical_and_kernel_cudaERNS_14TensorIteratorEENKUlvE0_clEvENKUlvE6_clEvEUlS4_S4_E_EESt5arrayIPcLm2EEEEviT0_T1_:
	.zero		376


//--------------------- .nv.constant2._ZN2at6native18elementwise_kernelILi128ELi4EZNS0_15gpu_kernel_implINS0_13BinaryFunctorIN3c104HalfES5_bZZZNS0_23logical_and_kernel_cudaERNS_14TensorIteratorEENKUlvE0_clEvENKUlvE6_clEvEUlS5_S5_E_EEEEvRNS_18TensorIteratorBaseERKT_EUliE_EEviT1_ --------------------------
	.section	.nv.constant2._ZN2at6native18elementwise_kernelILi128ELi4EZNS0_15gpu_kernel_implINS0_13BinaryFunctorIN3c104HalfES5_bZZZNS0_23logical_and_kernel_cudaERNS_14TensorIteratorEENKUlvE0_clEvENKUlvE6_clEvEUlS5_S5_E_EEEEvRNS_18TensorIteratorBaseERKT_EUliE_EEviT1_,"a",@progbits
	.sectionflags	@""
	.align	4
.nv.constant2._ZN2at6native18elementwise_kernelILi128ELi4EZNS0_15gpu_kernel_implINS0_13BinaryFunctorIN3c104HalfES5_bZZZNS0_23logical_and_kernel_cudaERNS_14TensorIteratorEENKUlvE0_clEvENKUlvE6_clEvEUlS5_S5_E_EEEEvRNS_18TensorIteratorBaseERKT_EUliE_EEviT1_:
        /*0000*/ 	.byte	0x00, 0x00, 0x00, 0xf0, 0xff, 0xff, 0x0f, 0x38


//--------------------- .nv.constant0._ZN2at6native18elementwise_kernelILi128ELi4EZNS0_15gpu_kernel_implINS0_13BinaryFunctorIN3c104HalfES5_bZZZNS0_23logical_and_kernel_cudaERNS_14TensorIteratorEENKUlvE0_clEvENKUlvE6_clEvEUlS5_S5_E_EEEEvRNS_18TensorIteratorBaseERKT_EUliE_EEviT1_ --------------------------
	.section	.nv.constant0._ZN2at6native18elementwise_kernelILi128ELi4EZNS0_15gpu_kernel_implINS0_13BinaryFunctorIN3c104HalfES5_bZZZNS0_23logical_and_kernel_cudaERNS_14TensorIteratorEENKUlvE0_clEvENKUlvE6_clEvEUlS5_S5_E_EEEEvRNS_18TensorIteratorBaseERKT_EUliE_EEviT1_,"a",@progbits
	.sectionflags	@""
	.align	4
.nv.constant0._ZN2at6native18elementwise_kernelILi128ELi4EZNS0_15gpu_kernel_implINS0_13BinaryFunctorIN3c104HalfES5_bZZZNS0_23logical_and_kernel_cudaERNS_14TensorIteratorEENKUlvE0_clEvENKUlvE6_clEvEUlS5_S5_E_EEEEvRNS_18TensorIteratorBaseERKT_EUliE_EEviT1_:
	.zero		1008


//--------------------- .nv.constant2._ZN2at6native27unrolled_elementwise_kernelINS0_13BinaryFunctorIN3c104HalfES4_bZZZNS0_23logical_and_kernel_cudaERNS_14TensorIteratorEENKUlvE0_clEvENKUlvE6_clEvEUlS4_S4_E_EESt5arrayIPcLm3EELi4E23TrivialOffsetCalculatorILi2EjESE_ILi1EjENS0_6memory12LoadWithCastILi2EEENSH_13StoreWithCastILi1EEEEEviT_T0_T2_T3_T4_T5_ --------------------------
	.section	.nv.constant2._ZN2at6native27unrolled_elementwise_kernelINS0_13BinaryFunctorIN3c104HalfES4_bZZZNS0_23logical_and_kernel_cudaERNS_14TensorIteratorEENKUlvE0_clEvENKUlvE6_clEvEUlS4_S4_E_EESt5arrayIPcLm3EELi4E23TrivialOffsetCalculatorILi2EjESE_ILi1EjENS0_6memory12LoadWithCastILi2EEENSH_13StoreWithCastILi1EEEEEviT_T0_T2_T3_T4_T5_,"a",@progbits
	.sectionflags	@""
	.align	4
.nv.constant2._ZN2at6native27unrolled_elementwise_kernelINS0_13BinaryFunctorIN3c104HalfES4_bZZZNS0_23logical_and_kernel_cudaERNS_14TensorIteratorEENKUlvE0_clEvENKUlvE6_clEvEUlS4_S4_E_EESt5arrayIPcLm3EELi4E23TrivialOffsetCalculatorILi2EjESE_ILi1EjENS0_6memory12LoadWithCastILi2EEENSH_13StoreWithCastILi1EEEEEviT_T0_T2_T3_T4_T5_:
        /*0000*/ 	.byte	0x00, 0x00, 0x00, 0xf0, 0xff, 0xff, 0x0f, 0x38


//--------------------- .nv.constant0._ZN2at6native27unrolled_elementwise_kernelINS0_13BinaryFunctorIN3c104HalfES4_bZZZNS0_23logical_and_kernel_cudaERNS_14TensorIteratorEENKUlvE0_clEvENKUlvE6_clEvEUlS4_S4_E_EESt5arrayIPcLm3EELi4E23TrivialOffsetCalculatorILi2EjESE_ILi1EjENS0_6memory12LoadWithCastILi2EEENSH_13StoreWithCastILi1EEEEEviT_T0_T2_T3_T4_T5_ --------------------------
	.section	.nv.constant0._ZN2at6native27unrolled_elementwise_kernelINS0_13BinaryFunctorIN3c104HalfES4_bZZZNS0_23logical_and_kernel_cudaERNS_14TensorIteratorEENKUlvE0_clEvENKUlvE6_clEvEUlS4_S4_E_EESt5arrayIPcLm3EELi4E23TrivialOffsetCalculatorILi2EjESE_ILi1EjENS0_6memory12LoadWithCastILi2EEENSH_13StoreWithCastILi1EEEEEviT_T0_T2_T3_T4_T5_,"a",@progbits
	.sectionflags	@""
	.align	4
.nv.constant0._ZN2at6native27unrolled_elementwise_kernelINS0_13BinaryFunctorIN3c104HalfES4_bZZZNS0_23logical_and_kernel_cudaERNS_14TensorIteratorEENKUlvE0_clEvENKUlvE6_clEvEUlS4_S4_E_EESt5arrayIPcLm3EELi4E23TrivialOffsetCalculatorILi2EjESE_ILi1EjENS0_6memory12LoadWithCastILi2EEENSH_13StoreWithCastILi1EEEEEviT_T0_T2_T3_T4_T5_:
	.zero		408


//--------------------- .nv.constant0._ZN2at6native18elementwise_kernelILi128ELi4EZNS0_22gpu_kernel_impl_nocastINS0_13BinaryFunctorIN3c104HalfES5_bZZZNS0_23logical_and_kernel_cudaERNS_14TensorIteratorEENKUlvE0_clEvENKUlvE6_clEvEUlS5_S5_E_EEEEvRNS_18TensorIteratorBaseERKT_EUliE_EEviT1_ --------------------------
	.section	.nv.constant0._ZN2at6native18elementwise_kernelILi128ELi4EZNS0_22gpu_kernel_impl_nocastINS0_13BinaryFunctorIN3c104HalfES5_bZZZNS0_23logical_and_kernel_cudaERNS_14TensorIteratorEENKUlvE0_clEvENKUlvE6_clEvEUlS5_S5_E_EEEEvRNS_18TensorIteratorBaseERKT_EUliE_EEviT1_,"a",@progbits
	.sectionflags	@""
	.align	4
.nv.constant0._ZN2at6native18elementwise_kernelILi128ELi4EZNS0_22gpu_kernel_impl_nocastINS0_13BinaryFunctorIN3c104HalfES5_bZZZNS0_23logical_and_kernel_cudaERNS_14TensorIteratorEENKUlvE0_clEvENKUlvE6_clEvEUlS5_S5_E_EEEEvRNS_18TensorIteratorBaseERKT_EUliE_EEviT1_:
	.zero		1008


//--------------------- .nv.constant0._ZN2at6native27unrolled_elementwise_kernelINS0_13BinaryFunctorIN3c104HalfES4_bZZZNS0_23logical_and_kernel_cudaERNS_14TensorIteratorEENKUlvE0_clEvENKUlvE6_clEvEUlS4_S4_E_EESt5arrayIPcLm3EELi4E23TrivialOffsetCalculatorILi2EjESE_ILi1EjENS0_6memory15LoadWithoutCastENSH_16StoreWithoutCastEEEviT_T0_T2_T3_T4_T5_ --------------------------
	.section	.nv.constant0._ZN2at6native27unrolled_elementwise_kernelINS0_13BinaryFunctorIN3c104HalfES4_bZZZNS0_23logical_and_kernel_cudaERNS_14TensorIteratorEENKUlvE0_clEvENKUlvE6_clEvEUlS4_S4_E_EESt5arrayIPcLm3EELi4E23TrivialOffsetCalculatorILi2EjESE_ILi1EjENS0_6memory15LoadWithoutCastENSH_16StoreWithoutCastEEEviT_T0_T2_T3_T4_T5_,"a",@progbits
	.sectionflags	@""
	.align	4
.nv.constant0._ZN2at6native27unrolled_elementwise_kernelINS0_13BinaryFunctorIN3c104HalfES4_bZZZNS0_23logical_and_kernel_cudaERNS_14TensorIteratorEENKUlvE0_clEvENKUlvE6_clEvEUlS4_S4_E_EESt5arrayIPcLm3EELi4E23TrivialOffsetCalculatorILi2EjESE_ILi1EjENS0_6memory15LoadWithoutCastENSH_16StoreWithoutCastEEEviT_T0_T2_T3_T4_T5_:
	.zero		388


//--------------------- .nv.constant0._ZN2at6native29vectorized_elementwise_kernelILi2ENS0_13BinaryFunctorIN3c104HalfES4_bZZZNS0_23logical_and_kernel_cudaERNS_14TensorIteratorEENKUlvE0_clEvENKUlvE6_clEvEUlS4_S4_E_EESt5arrayIPcLm3EEEEviT0_T1_ --------------------------
	.section	.nv.constant0._ZN2at6native29vectorized_elementwise_kernelILi2ENS0_13BinaryFunctorIN3c104HalfES4_bZZZNS0_23logical_and_kernel_cudaERNS_14TensorIteratorEENKUlvE0_clEvENKUlvE6_clEvEUlS4_S4_E_EESt5arrayIPcLm3EEEEviT0_T1_,"a",@progbits
	.sectionflags	@""
	.align	4
.nv.constant0._ZN2at6native29vectorized_elementwise_kernelILi2ENS0_13BinaryFunctorIN3c104HalfES4_bZZZNS0_23logical_and_kernel_cudaERNS_14TensorIteratorEENKUlvE0_clEvENKUlvE6_clEvEUlS4_S4_E_EESt5arrayIPcLm3EEEEviT0_T1_:
	.zero		384


//--------------------- .nv.constant0._ZN2at6native29vectorized_elementwise_kernelILi4ENS0_13BinaryFunctorIN3c104HalfES4_bZZZNS0_23logical_and_kernel_cudaERNS_14TensorIteratorEENKUlvE0_clEvENKUlvE6_clEvEUlS4_S4_E_EESt5arrayIPcLm3EEEEviT0_T1_ --------------------------
	.section	.nv.constant0._ZN2at6native29vectorized_elementwise_kernelILi4ENS0_13BinaryFunctorIN3c104HalfES4_bZZZNS0_23logical_and_kernel_cudaERNS_14TensorIteratorEENKUlvE0_clEvENKUlvE6_clEvEUlS4_S4_E_EESt5arrayIPcLm3EEEEviT0_T1_,"a",@progbits
	.sectionflags	@""
	.align	4
.nv.constant0._ZN2at6native29vectorized_elementwise_kernelILi4ENS0_13BinaryFunctorIN3c104HalfES4_bZZZNS0_23logical_and_kernel_cudaERNS_14TensorIteratorEENKUlvE0_clEvENKUlvE6_clEvEUlS4_S4_E_EESt5arrayIPcLm3EEEEviT0_T1_:
	.zero		384


//--------------------- .nv.constant0._ZN2at6native29vectorized_elementwise_kernelILi8ENS0_13BinaryFunctorIN3c104HalfES4_bZZZNS0_23logical_and_kernel_cudaERNS_14TensorIteratorEENKUlvE0_clEvENKUlvE6_clEvEUlS4_S4_E_EESt5arrayIPcLm3EEEEviT0_T1_ --------------------------
	.section	.nv.constant0._ZN2at6native29vectorized_elementwise_kernelILi8ENS0_13BinaryFunctorIN3c104HalfES4_bZZZNS0_23logical_and_kernel_cudaERNS_14TensorIteratorEENKUlvE0_clEvENKUlvE6_clEvEUlS4_S4_E_EESt5arrayIPcLm3EEEEviT0_T1_,"a",@progbits
	.sectionflags	@""
	.align	4
.nv.constant0._ZN2at6native29vectorized_elementwise_kernelILi8ENS0_13BinaryFunctorIN3c104HalfES4_bZZZNS0_23logical_and_kernel_cudaERNS_14TensorIteratorEENKUlvE0_clEvENKUlvE6_clEvEUlS4_S4_E_EESt5arrayIPcLm3EEEEviT0_T1_:
	.zero		384


//--------------------- .nv.constant2._ZN2at6native18elementwise_kernelILi128ELi4EZNS0_15gpu_kernel_implINS0_13AUnaryFunctorIffbZZZNS0_23logical_and_kernel_cudaERNS_14TensorIteratorEENKUlvE0_clEvENKUlvE5_clEvEUlffE_EEEEvRNS_18TensorIteratorBaseERKT_EUliE_EEviT1_ --------------------------
	.section	.nv.constant2._ZN2at6native18elementwise_kernelILi128ELi4EZNS0_15gpu_kernel_implINS0_13AUnaryFunctorIffbZZZNS0_23logical_and_kernel_cudaERNS_14TensorIteratorEENKUlvE0_clEvENKUlvE5_clEvEUlffE_EEEEvRNS_18TensorIteratorBaseERKT_EUliE_EEviT1_,"a",@progbits
	.sectionflags	@""
	.align	4
.nv.constant2._ZN2at6native18elementwise_kernelILi128ELi4EZNS0_15gpu_kernel_implINS0_13AUnaryFunctorIffbZZZNS0_23logical_and_kernel_cudaERNS_14TensorIteratorEENKUlvE0_clEvENKUlvE5_clEvEUlffE_EEEEvRNS_18TensorIteratorBaseERKT_EUliE_EEviT1_:
        /*0000*/ 	.byte	0x00, 0x00, 0x00, 0xf0, 0xff, 0xff, 0x0f, 0x38


//--------------------- .nv.constant0._ZN2at6native18elementwise_kernelILi128ELi4EZNS0_15gpu_kernel_implINS0_13AUnaryFunctorIffbZZZNS0_23logical_and_kernel_cudaERNS_14TensorIteratorEENKUlvE0_clEvENKUlvE5_clEvEUlffE_EEEEvRNS_18TensorIteratorBaseERKT_EUliE_EEviT1_ --------------------------
	.section	.nv.constant0._ZN2at6native18elementwise_kernelILi128ELi4EZNS0_15gpu_kernel_implINS0_13AUnaryFunctorIffbZZZNS0_23logical_and_kernel_cudaERNS_14TensorIteratorEENKUlvE0_clEvENKUlvE5_clEvEUlffE_EEEEvRNS_18TensorIteratorBaseERKT_EUliE_EEviT1_,"a",@progbits
	.sectionflags	@""
	.align	4
.nv.constant0._ZN2at6native18elementwise_kernelILi128ELi4EZNS0_15gpu_kernel_implINS0_13AUnaryFunctorIffbZZZNS0_23logical_and_kernel_cudaERNS_14TensorIteratorEENKUlvE0_clEvENKUlvE5_clEvEUlffE_EEEEvRNS_18TensorIteratorBaseERKT_EUliE_EEviT1_:
	.zero		904


//--------------------- .nv.constant2._ZN2at6native27unrolled_elementwise_kernelINS0_13AUnaryFunctorIffbZZZNS0_23logical_and_kernel_cudaERNS_14TensorIteratorEENKUlvE0_clEvENKUlvE5_clEvEUlffE_EESt5arrayIPcLm2EELi4E23TrivialOffsetCalculatorILi1EjESD_NS0_6memory12LoadWithCastILi1EEENSE_13StoreWithCastILi1EEEEEviT_T0_T2_T3_T4_T5_ --------------------------
	.section	.nv.constant2._ZN2at6native27unrolled_elementwise_kernelINS0_13AUnaryFunctorIffbZZZNS0_23logical_and_kernel_cudaERNS_14TensorIteratorEENKUlvE0_clEvENKUlvE5_clEvEUlffE_EESt5arrayIPcLm2EELi4E23TrivialOffsetCalculatorILi1EjESD_NS0_6memory12LoadWithCastILi1EEENSE_13StoreWithCastILi1EEEEEviT_T0_T2_T3_T4_T5_,"a",@progbits
	.sectionflags	@""
	.align	4
.nv.constant2._ZN2at6native27unrolled_elementwise_kernelINS0_13AUnaryFunctorIffbZZZNS0_23logical_and_kernel_cudaERNS_14TensorIteratorEENKUlvE0_clEvENKUlvE5_clEvEUlffE_EESt5arrayIPcLm2EELi4E23TrivialOffsetCalculatorILi1EjESD_NS0_6memory12LoadWithCastILi1EEENSE_13StoreWithCastILi1EEEEEviT_T0_T2_T3_T4_T5_:
        /*0000*/ 	.byte	0x00, 0x00, 0x00, 0xf0, 0xff, 0xff, 0x0f, 0x38


//--------------------- .nv.constant0._ZN2at6native27unrolled_elementwise_kernelINS0_13AUnaryFunctorIffbZZZNS0_23logical_and_kernel_cudaERNS_14TensorIteratorEENKUlvE0_clEvENKUlvE5_clEvEUlffE_EESt5arrayIPcLm2EELi4E23TrivialOffsetCalculatorILi1EjESD_NS0_6memory12LoadWithCastILi1EEENSE_13StoreWithCastILi1EEEEEviT_T0_T2_T3_T4_T5_ --------------------------
	.section	.nv.constant0._ZN2at6native27unrolled_elementwise_kernelINS0_13AUnaryFunctorIffbZZZNS0_23logical_and_kernel_cudaERNS_14TensorIteratorEENKUlvE0_clEvENKUlvE5_clEvEUlffE_EESt5arrayIPcLm2EELi4E23TrivialOffsetCalculatorILi1EjESD_NS0_6memory12LoadWithCastILi1EEENSE_13StoreWithCastILi1EEEEEviT_T0_T2_T3_T4_T5_,"a",@progbits
	.sectionflags	@""
	.align	4
.nv.constant0._ZN2at6native27unrolled_elementwise_kernelINS0_13AUnaryFunctorIffbZZZNS0_23logical_and_kernel_cudaERNS_14TensorIteratorEENKUlvE0_clEvENKUlvE5_clEvEUlffE_EESt5arrayIPcLm2EELi4E23TrivialOffsetCalculatorILi1EjESD_NS0_6memory12LoadWithCastILi1EEENSE_13StoreWithCastILi1EEEEEviT_T0_T2_T3_T4_T5_:
	.zero		404


//--------------------- .nv.constant0._ZN2at6native18elementwise_kernelILi128ELi4EZNS0_22gpu_kernel_impl_nocastINS0_13AUnaryFunctorIffbZZZNS0_23logical_and_kernel_cudaERNS_14TensorIteratorEENKUlvE0_clEvENKUlvE5_clEvEUlffE_EEEEvRNS_18TensorIteratorBaseERKT_EUliE_EEviT1_ --------------------------
	.section	.nv.constant0._ZN2at6native18elementwise_kernelILi128ELi4EZNS0_22gpu_kernel_impl_nocastINS0_13AUnaryFunctorIffbZZZNS0_23logical_and_kernel_cudaERNS_14TensorIteratorEENKUlvE0_clEvENKUlvE5_clEvEUlffE_EEEEvRNS_18TensorIteratorBaseERKT_EUliE_EEviT1_,"a",@progbits
	.sectionflags	@""
	.align	4
.nv.constant0._ZN2at6native18elementwise_kernelILi128ELi4EZNS0_22gpu_kernel_impl_nocastINS0_13AUnaryFunctorIffbZZZNS0_23logical_and_kernel_cudaERNS_14TensorIteratorEENKUlvE0_clEvENKUlvE5_clEvEUlffE_EEEEvRNS_18TensorIteratorBaseERKT_EUliE_EEviT1_:
	.zero		896


//--------------------- .nv.constant0._ZN2at6native27unrolled_elementwise_kernelINS0_13AUnaryFunctorIffbZZZNS0_23logical_and_kernel_cudaERNS_14TensorIteratorEENKUlvE0_clEvENKUlvE5_clEvEUlffE_EESt5arrayIPcLm2EELi4E23TrivialOffsetCalculatorILi1EjESD_NS0_6memory15LoadWithoutCastENSE_16StoreWithoutCastEEEviT_T0_T2_T3_T4_T5_ --------------------------
	.section	.nv.constant0._ZN2at6native27unrolled_elementwise_kernelINS0_13AUnaryFunctorIffbZZZNS0_23logical_and_kernel_cudaERNS_14TensorIteratorEENKUlvE0_clEvENKUlvE5_clEvEUlffE_EESt5arrayIPcLm2EELi4E23TrivialOffsetCalculatorILi1EjESD_NS0_6memory15LoadWithoutCastENSE_16StoreWithoutCastEEEviT_T0_T2_T3_T4_T5_,"a",@progbits
	.sectionflags	@""
	.align	4
.nv.constant0._ZN2at6native27unrolled_elementwise_kernelINS0_13AUnaryFunctorIffbZZZNS0_23logical_and_kernel_cudaERNS_14TensorIteratorEENKUlvE0_clEvENKUlvE5_clEvEUlffE_EESt5arrayIPcLm2EELi4E23TrivialOffsetCalculatorILi1EjESD_NS0_6memory15LoadWithoutCastENSE_16StoreWithoutCastEEEviT_T0_T2_T3_T4_T5_:
	.zero		388


//--------------------- .nv.constant0._ZN2at6native29vectorized_elementwise_kernelILi2ENS0_13AUnaryFunctorIffbZZZNS0_23logical_and_kernel_cudaERNS_14TensorIteratorEENKUlvE0_clEvENKUlvE5_clEvEUlffE_EESt5arrayIPcLm2EEEEviT0_T1_ --------------------------
	.section	.nv.constant0._ZN2at6native29vectorized_elementwise_kernelILi2ENS0_13AUnaryFunctorIffbZZZNS0_23logical_and_kernel_cudaERNS_14TensorIteratorEENKUlvE0_clEvENKUlvE5_clEvEUlffE_EESt5arrayIPcLm2EEEEviT0_T1_,"a",@progbits
	.sectionflags	@""
	.align	4
.nv.constant0._ZN2at6native29vectorized_elementwise_kernelILi2ENS0_13AUnaryFunctorIffbZZZNS0_23logical_and_kernel_cudaERNS_14TensorIteratorEENKUlvE0_clEvENKUlvE5_clEvEUlffE_EESt5arrayIPcLm2EEEEviT0_T1_:
	.zero		384


//--------------------- .nv.constant0._ZN2at6native29vectorized_elementwise_kernelILi4ENS0_13AUnaryFunctorIffbZZZNS0_23logical_and_kernel_cudaERNS_14TensorIteratorEENKUlvE0_clEvENKUlvE5_clEvEUlffE_EESt5arrayIPcLm2EEEEviT0_T1_ --------------------------
	.section	.nv.constant0._ZN2at6native29vectorized_elementwise_kernelILi4ENS0_13AUnaryFunctorIffbZZZNS0_23logical_and_kernel_cudaERNS_14TensorIteratorEENKUlvE0_clEvENKUlvE5_clEvEUlffE_EESt5arrayIPcLm2EEEEviT0_T1_,"a",@progbits
	.sectionflags	@""
	.align	4
.nv.constant0._ZN2at6native29vectorized_elementwise_kernelILi4ENS0_13AUnaryFunctorIffbZZZNS0_23logical_and_kernel_cudaERNS_14TensorIteratorEENKUlvE0_clEvENKUlvE5_clEvEUlffE_EESt5arrayIPcLm2EEEEviT0_T1_:
	.zero		384


//--------------------- .nv.constant0._ZN2at6native29vectorized_elementwise_kernelILi8ENS0_13AUnaryFunctorIffbZZZNS0_23logical_and_kernel_cudaERNS_14TensorIteratorEENKUlvE0_clEvENKUlvE5_clEvEUlffE_EESt5arrayIPcLm2EEEEviT0_T1_ --------------------------
	.section	.nv.constant0._ZN2at6native29vectorized_elementwise_kernelILi8ENS0_13AUnaryFunctorIffbZZZNS0_23logical_and_kernel_cudaERNS_14TensorIteratorEENKUlvE0_clEvENKUlvE5_clEvEUlffE_EESt5arrayIPcLm2EEEEviT0_T1_,"a",@progbits
	.sectionflags	@""
	.align	4
.nv.constant0._ZN2at6native29vectorized_elementwise_kernelILi8ENS0_13AUnaryFunctorIffbZZZNS0_23logical_and_kernel_cudaERNS_14TensorIteratorEENKUlvE0_clEvENKUlvE5_clEvEUlffE_EESt5arrayIPcLm2EEEEviT0_T1_:
	.zero		384


//--------------------- .nv.constant2._ZN2at6native18elementwise_kernelILi128ELi4EZNS0_15gpu_kernel_implINS0_13BinaryFunctorIffbZZZNS0_23logical_and_kernel_cudaERNS_14TensorIteratorEENKUlvE0_clEvENKUlvE5_clEvEUlffE_EEEEvRNS_18TensorIteratorBaseERKT_EUliE_EEviT1_ --------------------------
	.section	.nv.constant2._ZN2at6native18elementwise_kernelILi128ELi4EZNS0_15gpu_kernel_implINS0_13BinaryFunctorIffbZZZNS0_23logical_and_kernel_cudaERNS_14TensorIteratorEENKUlvE0_clEvENKUlvE5_clEvEUlffE_EEEEvRNS_18TensorIteratorBaseERKT_EUliE_EEviT1_,"a",@progbits
	.sectionflags	@""
	.align	4
.nv.constant2._ZN2at6native18elementwise_kernelILi128ELi4EZNS0_15gpu_kernel_implINS0_13BinaryFunctorIffbZZZNS0_23logical_and_kernel_cudaERNS_14TensorIteratorEENKUlvE0_clEvENKUlvE5_clEvEUlffE_EEEEvRNS_18TensorIteratorBaseERKT_EUliE_EEviT1_:
        /*0000*/ 	.byte	0x00, 0x00, 0x00, 0xf0, 0xff, 0xff, 0x0f, 0x38


//--------------------- .nv.constant0._ZN2at6native18elementwise_kernelILi128ELi4EZNS0_15gpu_kernel_implINS0_13BinaryFunctorIffbZZZNS0_23logical_and_kernel_cudaERNS_14TensorIteratorEENKUlvE0_clEvENKUlvE5_clEvEUlffE_EEEEvRNS_18TensorIteratorBaseERKT_EUliE_EEviT1_ --------------------------
	.section	.nv.constant0._ZN2at6native18elementwise_kernelILi128ELi4EZNS0_15gpu_kernel_implINS0_13BinaryFunctorIffbZZZNS0_23logical_and_kernel_cudaERNS_14TensorIteratorEENKUlvE0_clEvENKUlvE5_clEvEUlffE_EEEEvRNS_18TensorIteratorBaseERKT_EUliE_EEviT1_,"a",@progbits
	.sectionflags	@""
	.align	4
.nv.constant0._ZN2at6native18elementwise_kernelILi128ELi4EZNS0_15gpu_kernel_implINS0_13BinaryFunctorIffbZZZNS0_23logical_and_kernel_cudaERNS_14TensorIteratorEENKUlvE0_clEvENKUlvE5_clEvEUlffE_EEEEvRNS_18TensorIteratorBaseERKT_EUliE_EEviT1_:
	.zero		1008


//--------------------- .nv.constant2._ZN2at6native27unrolled_elementwise_kernelINS0_13BinaryFunctorIffbZZZNS0_23logical_and_kernel_cudaERNS_14TensorIteratorEENKUlvE0_clEvENKUlvE5_clEvEUlffE_EESt5arrayIPcLm3EELi4E23TrivialOffsetCalculatorILi2EjESC_ILi1EjENS0_6memory12LoadWithCastILi2EEENSF_13StoreWithCastILi1EEEEEviT_T0_T2_T3_T4_T5_ --------------------------
	.section	.nv.constant2._ZN2at6native27unrolled_elementwise_kernelINS0_13BinaryFunctorIffbZZZNS0_23logical_and_kernel_cudaERNS_14TensorIteratorEENKUlvE0_clEvENKUlvE5_clEvEUlffE_EESt5arrayIPcLm3EELi4E23TrivialOffsetCalculatorILi2EjESC_ILi1EjENS0_6memory12LoadWithCastILi2EEENSF_13StoreWithCastILi1EEEEEviT_T0_T2_T3_T4_T5_,"a",@progbits
	.sectionflags	@""
	.align	4
.nv.constant2._ZN2at6native27unrolled_elementwise_kernelINS0_13BinaryFunctorIffbZZZNS0_23logical_and_kernel_cudaERNS_14TensorIteratorEENKUlvE0_clEvENKUlvE5_clEvEUlffE_EESt5arrayIPcLm3EELi4E23TrivialOffsetCalculatorILi2EjESC_ILi1EjENS0_6memory12LoadWithCastILi2EEENSF_13StoreWithCastILi1EEEEEviT_T0_T2_T3_T4_T5_:
        /*0000*/ 	.byte	0x00, 0x00, 0x00, 0xf0, 0xff, 0xff, 0x0f, 0x38


//--------------------- .nv.constant0._ZN2at6native27unrolled_elementwise_kernelINS0_13BinaryFunctorIffbZZZNS0_23logical_and_kernel_cudaERNS_14TensorIteratorEENKUlvE0_clEvENKUlvE5_clEvEUlffE_EESt5arrayIPcLm3EELi4E23TrivialOffsetCalculatorILi2EjESC_ILi1EjENS0_6memory12LoadWithCastILi2EEENSF_13StoreWithCastILi1EEEEEviT_T0_T2_T3_T4_T5_ --------------------------
	.section	.nv.constant0._ZN2at6native27unrolled_elementwise_kernelINS0_13BinaryFunctorIffbZZZNS0_23logical_and_kernel_cudaERNS_14TensorIteratorEENKUlvE0_clEvENKUlvE5_clEvEUlffE_EESt5arrayIPcLm3EELi4E23TrivialOffsetCalculatorILi2EjESC_ILi1EjENS0_6memory12LoadWithCastILi2EEENSF_13StoreWithCastILi1EEEEEviT_T0_T2_T3_T4_T5_,"a",@progbits
	.sectionflags	@""
	.align	4
.nv.constant0._ZN2at6native27unrolled_elementwise_kernelINS0_13BinaryFunctorIffbZZZNS0_23logical_and_kernel_cudaERNS_14TensorIteratorEENKUlvE0_clEvENKUlvE5_clEvEUlffE_EESt5arrayIPcLm3EELi4E23TrivialOffsetCalculatorILi2EjESC_ILi1EjENS0_6memory12LoadWithCastILi2EEENSF_13StoreWithCastILi1EEEEEviT_T0_T2_T3_T4_T5_:
	.zero		408


//--------------------- .nv.constant0._ZN2at6native18elementwise_kernelILi128ELi4EZNS0_22gpu_kernel_impl_nocastINS0_13BinaryFunctorIffbZZZNS0_23logical_and_kernel_cudaERNS_14TensorIteratorEENKUlvE0_clEvENKUlvE5_clEvEUlffE_EEEEvRNS_18TensorIteratorBaseERKT_EUliE_EEviT1_ --------------------------
	.section	.nv.constant0._ZN2at6native18elementwise_kernelILi128ELi4EZNS0_22gpu_kernel_impl_nocastINS0_13BinaryFunctorIffbZZZNS0_23logical_and_kernel_cudaERNS_14TensorIteratorEENKUlvE0_clEvENKUlvE5_clEvEUlffE_EEEEvRNS_18TensorIteratorBaseERKT_EUliE_EEviT1_,"a",@progbits
	.sectionflags	@""
	.align	4
.nv.constant0._ZN2at6native18elementwise_kernelILi128ELi4EZNS0_22gpu_kernel_impl_nocastINS0_13BinaryFunctorIffbZZZNS0_23logical_and_kernel_cudaERNS_14TensorIteratorEENKUlvE0_clEvENKUlvE5_clEvEUlffE_EEEEvRNS_18TensorIteratorBaseERKT_EUliE_EEviT1_:
	.zero		1008


//--------------------- .nv.constant0._ZN2at6native27unrolled_elementwise_kernelINS0_13BinaryFunctorIffbZZZNS0_23logical_and_kernel_cudaERNS_14TensorIteratorEENKUlvE0_clEvENKUlvE5_clEvEUlffE_EESt5arrayIPcLm3EELi4E23TrivialOffsetCalculatorILi2EjESC_ILi1EjENS0_6memory15LoadWithoutCastENSF_16StoreWithoutCastEEEviT_T0_T2_T3_T4_T5_ --------------------------
	.section	.nv.constant0._ZN2at6native27unrolled_elementwise_kernelINS0_13BinaryFunctorIffbZZZNS0_23logical_and_kernel_cudaERNS_14TensorIteratorEENKUlvE0_clEvENKUlvE5_clEvEUlffE_EESt5arrayIPcLm3EELi4E23TrivialOffsetCalculatorILi2EjESC_ILi1EjENS0_6memory15LoadWithoutCastENSF_16StoreWithoutCastEEEviT_T0_T2_T3_T4_T5_,"a",@progbits
	.sectionflags	@""
	.align	4
.nv.constant0._ZN2at6native27unrolled_elementwise_kernelINS0_13BinaryFunctorIffbZZZNS0_23logical_and_kernel_cudaERNS_14TensorIteratorEENKUlvE0_clEvENKUlvE5_clEvEUlffE_EESt5arrayIPcLm3EELi4E23TrivialOffsetCalculatorILi2EjESC_ILi1EjENS0_6memory15LoadWithoutCastENSF_16StoreWithoutCastEEEviT_T0_T2_T3_T4_T5_:
	.zero		388


//--------------------- .nv.constant0._ZN2at6native29vectorized_elementwise_kernelILi2ENS0_13BinaryFunctorIffbZZZNS0_23logical_and_kernel_cudaERNS_14TensorIteratorEENKUlvE0_clEvENKUlvE5_clEvEUlffE_EESt5arrayIPcLm3EEEEviT0_T1_ --------------------------
	.section	.nv.constant0._ZN2at6native29vectorized_elementwise_kernelILi2ENS0_13BinaryFunctorIffbZZZNS0_23logical_and_kernel_cudaERNS_14TensorIteratorEENKUlvE0_clEvENKUlvE5_clEvEUlffE_EESt5arrayIPcLm3EEEEviT0_T1_,"a",@progbits
	.sectionflags	@""
	.align	4
.nv.constant0._ZN2at6native29vectorized_elementwise_kernelILi2ENS0_13BinaryFunctorIffbZZZNS0_23logical_and_kernel_cudaERNS_14TensorIteratorEENKUlvE0_clEvENKUlvE5_clEvEUlffE_EESt5arrayIPcLm3EEEEviT0_T1_:
	.zero		384


//--------------------- .nv.constant0._ZN2at6native29vectorized_elementwise_kernelILi4ENS0_13BinaryFunctorIffbZZZNS0_23logical_and_kernel_cudaERNS_14TensorIteratorEENKUlvE0_clEvENKUlvE5_clEvEUlffE_EESt5arrayIPcLm3EEEEviT0_T1_ --------------------------
	.section	.nv.constant0._ZN2at6native29vectorized_elementwise_kernelILi4ENS0_13BinaryFunctorIffbZZZNS0_23logical_and_kernel_cudaERNS_14TensorIteratorEENKUlvE0_clEvENKUlvE5_clEvEUlffE_EESt5arrayIPcLm3EEEEviT0_T1_,"a",@progbits
	.sectionflags	@""
	.align	4
.nv.constant0._ZN2at6native29vectorized_elementwise_kernelILi4ENS0_13BinaryFunctorIffbZZZNS0_23logical_and_kernel_cudaERNS_14TensorIteratorEENKUlvE0_clEvENKUlvE5_clEvEUlffE_EESt5arrayIPcLm3EEEEviT0_T1_:
	.zero		384


//--------------------- .nv.constant0._ZN2at6native29vectorized_elementwise_kernelILi8ENS0_13BinaryFunctorIffbZZZNS0_23logical_and_kernel_cudaERNS_14TensorIteratorEENKUlvE0_clEvENKUlvE5_clEvEUlffE_EESt5arrayIPcLm3EEEEviT0_T1_ --------------------------
	.section	.nv.constant0._ZN2at6native29vectorized_elementwise_kernelILi8ENS0_13BinaryFunctorIffbZZZNS0_23logical_and_kernel_cudaERNS_14TensorIteratorEENKUlvE0_clEvENKUlvE5_clEvEUlffE_EESt5arrayIPcLm3EEEEviT0_T1_,"a",@progbits
	.sectionflags	@""
	.align	4
.nv.constant0._ZN2at6native29vectorized_elementwise_kernelILi8ENS0_13BinaryFunctorIffbZZZNS0_23logical_and_kernel_cudaERNS_14TensorIteratorEENKUlvE0_clEvENKUlvE5_clEvEUlffE_EESt5arrayIPcLm3EEEEviT0_T1_:
	.zero		384


//--------------------- .nv.constant0._ZN2at6native18elementwise_kernelILi128ELi4EZNS0_15gpu_kernel_implINS0_13AUnaryFunctorIddbZZZNS0_23logical_and_kernel_cudaERNS_14TensorIteratorEENKUlvE0_clEvENKUlvE4_clEvEUlddE_EEEEvRNS_18TensorIteratorBaseERKT_EUliE_EEviT1_ --------------------------
	.section	.nv.constant0._ZN2at6native18elementwise_kernelILi128ELi4EZNS0_15gpu_kernel_implINS0_13AUnaryFunctorIddbZZZNS0_23logical_and_kernel_cudaERNS_14TensorIteratorEENKUlvE0_clEvENKUlvE4_clEvEUlddE_EEEEvRNS_18TensorIteratorBaseERKT_EUliE_EEviT1_,"a",@progbits
	.sectionflags	@""
	.align	4
.nv.constant0._ZN2at6native18elementwise_kernelILi128ELi4EZNS0_15gpu_kernel_implINS0_13AUnaryFunctorIddbZZZNS0_23logical_and_kernel_cudaERNS_14TensorIteratorEENKUlvE0_clEvENKUlvE4_clEvEUlddE_EEEEvRNS_18TensorIteratorBaseERKT_EUliE_EEviT1_:
	.zero		912


//--------------------- .nv.constant0._ZN2at6native27unrolled_elementwise_kernelINS0_13AUnaryFunctorIddbZZZNS0_23logical_and_kernel_cudaERNS_14TensorIteratorEENKUlvE0_clEvENKUlvE4_clEvEUlddE_EESt5arrayIPcLm2EELi4E23TrivialOffsetCalculatorILi1EjESD_NS0_6memory12LoadWithCastILi1EEENSE_13StoreWithCastILi1EEEEEviT_T0_T2_T3_T4_T5_ --------------------------
	.section	.nv.constant0._ZN2at6native27unrolled_elementwise_kernelINS0_13AUnaryFunctorIddbZZZNS0_23logical_and_kernel_cudaERNS_14TensorIteratorEENKUlvE0_clEvENKUlvE4_clEvEUlddE_EESt5arrayIPcLm2EELi4E23TrivialOffsetCalculatorILi1EjESD_NS0_6memory12LoadWithCastILi1EEENSE_13StoreWithCastILi1EEEEEviT_T0_T2_T3_T4_T5_,"a",@progbits
	.sectionflags	@""
	.align	4
.nv.constant0._ZN2at6native27unrolled_elementwise_kernelINS0_13AUnaryFunctorIddbZZZNS0_23logical_and_kernel_cudaERNS_14TensorIteratorEENKUlvE0_clEvENKUlvE4_clEvEUlddE_EESt5arrayIPcLm2EELi4E23TrivialOffsetCalculatorILi1EjESD_NS0_6memory12LoadWithCastILi1EEENSE_13StoreWithCastILi1EEEEEviT_T0_T2_T3_T4_T5_:
	.zero		412


//--------------------- .nv.constant0._ZN2at6native18elementwise_kernelILi128ELi4EZNS0_22gpu_kernel_impl_nocastINS0_13AUnaryFunctorIddbZZZNS0_23logical_and_kernel_cudaERNS_14TensorIteratorEENKUlvE0_clEvENKUlvE4_clEvEUlddE_EEEEvRNS_18TensorIteratorBaseERKT_EUliE_EEviT1_ --------------------------
	.section	.nv.constant0._ZN2at6native18elementwise_kernelILi128ELi4EZNS0_22gpu_kernel_impl_nocastINS0_13AUnaryFunctorIddbZZZNS0_23logical_and_kernel_cudaERNS_14TensorIteratorEENKUlvE0_clEvENKUlvE4_clEvEUlddE_EEEEvRNS_18TensorIteratorBaseERKT_EUliE_EEviT1_,"a",@progbits
	.sectionflags	@""
	.align	4
.nv.constant0._ZN2at6native18elementwise_kernelILi128ELi4EZNS0_22gpu_kernel_impl_nocastINS0_13AUnaryFunctorIddbZZZNS0_23logical_and_kernel_cudaERNS_14TensorIteratorEENKUlvE0_clEvENKUlvE4_clEvEUlddE_EEEEvRNS_18TensorIteratorBaseERKT_EUliE_EEviT1_:
	.zero		904


//--------------------- .nv.constant0._ZN2at6native27unrolled_elementwise_kernelINS0_13AUnaryFunctorIddbZZZNS0_23logical_and_kernel_cudaERNS_14TensorIteratorEENKUlvE0_clEvENKUlvE4_clEvEUlddE_EESt5arrayIPcLm2EELi4E23TrivialOffsetCalculatorILi1EjESD_NS0_6memory15LoadWithoutCastENSE_16StoreWithoutCastEEEviT_T0_T2_T3_T4_T5_ --------------------------
	.section	.nv.constant0._ZN2at6native27unrolled_elementwise_kernelINS0_13AUnaryFunctorIddbZZZNS0_23logical_and_kernel_cudaERNS_14TensorIteratorEENKUlvE0_clEvENKUlvE4_clEvEUlddE_EESt5arrayIPcLm2EELi4E23TrivialOffsetCalculatorILi1EjESD_NS0_6memory15LoadWithoutCastENSE_16StoreWithoutCastEEEviT_T0_T2_T3_T4_T5_,"a",@progbits
	.sectionflags	@""
	.align	4
.nv.constant0._ZN2at6native27unrolled_elementwise_kernelINS0_13AUnaryFunctorIddbZZZNS0_23logical_and_kernel_cudaERNS_14TensorIteratorEENKUlvE0_clEvENKUlvE4_clEvEUlddE_EESt5arrayIPcLm2EELi4E23TrivialOffsetCalculatorILi1EjESD_NS0_6memory15LoadWithoutCastENSE_16StoreWithoutCastEEEviT_T0_T2_T3_T4_T5_:
	.zero		396


//--------------------- .nv.constant0._ZN2at6native29vectorized_elementwise_kernelILi2ENS0_13AUnaryFunctorIddbZZZNS0_23logical_and_kernel_cudaERNS_14TensorIteratorEENKUlvE0_clEvENKUlvE4_clEvEUlddE_EESt5arrayIPcLm2EEEEviT0_T1_ --------------------------
	.section	.nv.constant0._ZN2at6native29vectorized_elementwise_kernelILi2ENS0_13AUnaryFunctorIddbZZZNS0_23logical_and_kernel_cudaERNS_14TensorIteratorEENKUlvE0_clEvENKUlvE4_clEvEUlddE_EESt5arrayIPcLm2EEEEviT0_T1_,"a",@progbits
	.sectionflags	@""
	.align	4
.nv.constant0._ZN2at6native29vectorized_elementwise_kernelILi2ENS0_13AUnaryFunctorIddbZZZNS0_23logical_and_kernel_cudaERNS_14TensorIteratorEENKUlvE0_clEvENKUlvE4_clEvEUlddE_EESt5arrayIPcLm2EEEEviT0_T1_:
	.zero		392


//--------------------- .nv.constant0._ZN2at6native29vectorized_elementwise_kernelILi4ENS0_13AUnaryFunctorIddbZZZNS0_23logical_and_kernel_cudaERNS_14TensorIteratorEENKUlvE0_clEvENKUlvE4_clEvEUlddE_EESt5arrayIPcLm2EEEEviT0_T1_ --------------------------
	.section	.nv.constant0._ZN2at6native29vectorized_elementwise_kernelILi4ENS0_13AUnaryFunctorIddbZZZNS0_23logical_and_kernel_cudaERNS_14TensorIteratorEENKUlvE0_clEvENKUlvE4_clEvEUlddE_EESt5arrayIPcLm2EEEEviT0_T1_,"a",@progbits
	.sectionflags	@""
	.align	4
.nv.constant0._ZN2at6native29vectorized_elementwise_kernelILi4ENS0_13AUnaryFunctorIddbZZZNS0_23logical_and_kernel_cudaERNS_14TensorIteratorEENKUlvE0_clEvENKUlvE4_clEvEUlddE_EESt5arrayIPcLm2EEEEviT0_T1_:
	.zero		392


//--------------------- .nv.constant0._ZN2at6native29vectorized_elementwise_kernelILi8ENS0_13AUnaryFunctorIddbZZZNS0_23logical_and_kernel_cudaERNS_14TensorIteratorEENKUlvE0_clEvENKUlvE4_clEvEUlddE_EESt5arrayIPcLm2EEEEviT0_T1_ --------------------------
	.section	.nv.constant0._ZN2at6native29vectorized_elementwise_kernelILi8ENS0_13AUnaryFunctorIddbZZZNS0_23logical_and_kernel_cudaERNS_14TensorIteratorEENKUlvE0_clEvENKUlvE4_clEvEUlddE_EESt5arrayIPcLm2EEEEviT0_T1_,"a",@progbits
	.sectionflags	@""
	.align	4
.nv.constant0._ZN2at6native29vectorized_elementwise_kernelILi8ENS0_13AUnaryFunctorIddbZZZNS0_23logical_and_kernel_cudaERNS_14TensorIteratorEENKUlvE0_clEvENKUlvE4_clEvEUlddE_EESt5arrayIPcLm2EEEEviT0_T1_:
	.zero		392


//--------------------- .nv.constant0._ZN2at6native18elementwise_kernelILi128ELi4EZNS0_15gpu_kernel_implINS0_13BinaryFunctorIddbZZZNS0_23logical_and_kernel_cudaERNS_14TensorIteratorEENKUlvE0_clEvENKUlvE4_clEvEUlddE_EEEEvRNS_18TensorIteratorBaseERKT_EUliE_EEviT1_ --------------------------
	.section	.nv.constant0._ZN2at6native18elementwise_kernelILi128ELi4EZNS0_15gpu_kernel_implINS0_13BinaryFunctorIddbZZZNS0_23logical_and_kernel_cudaERNS_14TensorIteratorEENKUlvE0_clEvENKUlvE4_clEvEUlddE_EEEEvRNS_18TensorIteratorBaseERKT_EUliE_EEviT1_,"a",@progbits
	.sectionflags	@""
	.align	4
.nv.constant0._ZN2at6native18elementwise_kernelILi128ELi4EZNS0_15gpu_kernel_implINS0_13BinaryFunctorIddbZZZNS0_23logical_and_kernel_cudaERNS_14TensorIteratorEENKUlvE0_clEvENKUlvE4_clEvEUlddE_EEEEvRNS_18TensorIteratorBaseERKT_EUliE_EEviT1_:
	.zero		1008


//--------------------- .nv.constant0._ZN2at6native27unrolled_elementwise_kernelINS0_13BinaryFunctorIddbZZZNS0_23logical_and_kernel_cudaERNS_14TensorIteratorEENKUlvE0_clEvENKUlvE4_clEvEUlddE_EESt5arrayIPcLm3EELi4E23TrivialOffsetCalculatorILi2EjESC_ILi1EjENS0_6memory12LoadWithCastILi2EEENSF_13StoreWithCastILi1EEEEEviT_T0_T2_T3_T4_T5_ --------------------------
	.section	.nv.constant0._ZN2at6native27unrolled_elementwise_kernelINS0_13BinaryFunctorIddbZZZNS0_23logical_and_kernel_cudaERNS_14TensorIteratorEENKUlvE0_clEvENKUlvE4_clEvEUlddE_EESt5arrayIPcLm3EELi4E23TrivialOffsetCalculatorILi2EjESC_ILi1EjENS0_6memory12LoadWithCastILi2EEENSF_13StoreWithCastILi1EEEEEviT_T0_T2_T3_T4_T5_,"a",@progbits
	.sectionflags	@""
	.align	4
.nv.constant0._ZN2at6native27unrolled_elementwise_kernelINS0_13BinaryFunctorIddbZZZNS0_23logical_and_kernel_cudaERNS_14TensorIteratorEENKUlvE0_clEvENKUlvE4_clEvEUlddE_EESt5arrayIPcLm3EELi4E23TrivialOffsetCalculatorILi2EjESC_ILi1EjENS0_6memory12LoadWithCastILi2EEENSF_13StoreWithCastILi1EEEEEviT_T0_T2_T3_T4_T5_:
	.zero		408


//--------------------- .nv.constant0._ZN2at6native18elementwise_kernelILi128ELi4EZNS0_22gpu_kernel_impl_nocastINS0_13BinaryFunctorIddbZZZNS0_23logical_and_kernel_cudaERNS_14TensorIteratorEENKUlvE0_clEvENKUlvE4_clEvEUlddE_EEEEvRNS_18TensorIteratorBaseERKT_EUliE_EEviT1_ --------------------------
	.section	.nv.constant0._ZN2at6native18elementwise_kernelILi128ELi4EZNS0_22gpu_kernel_impl_nocastINS0_13BinaryFunctorIddbZZZNS0_23logical_and_kernel_cudaERNS_14TensorIteratorEENKUlvE0_clEvENKUlvE4_clEvEUlddE_EEEEvRNS_18TensorIteratorBaseERKT_EUliE_EEviT1_,"a",@progbits
	.sectionflags	@""
	.align	4
.nv.constant0._ZN2at6native18elementwise_kernelILi128ELi4EZNS0_22gpu_kernel_impl_nocastINS0_13BinaryFunctorIddbZZZNS0_23logical_and_kernel_cudaERNS_14TensorIteratorEENKUlvE0_clEvENKUlvE4_clEvEUlddE_EEEEvRNS_18TensorIteratorBaseERKT_EUliE_EEviT1_:
	.zero		1008


//--------------------- .nv.constant0._ZN2at6native27unrolled_elementwise_kernelINS0_13BinaryFunctorIddbZZZNS0_23logical_and_kernel_cudaERNS_14TensorIteratorEENKUlvE0_clEvENKUlvE4_clEvEUlddE_EESt5arrayIPcLm3EELi4E23TrivialOffsetCalculatorILi2EjESC_ILi1EjENS0_6memory15LoadWithoutCastENSF_16StoreWithoutCastEEEviT_T0_T2_T3_T4_T5_ --------------------------
	.section	.nv.constant0._ZN2at6native27unrolled_elementwise_kernelINS0_13BinaryFunctorIddbZZZNS0_23logical_and_kernel_cudaERNS_14TensorIteratorEENKUlvE0_clEvENKUlvE4_clEvEUlddE_EESt5arrayIPcLm3EELi4E23TrivialOffsetCalculatorILi2EjESC_ILi1EjENS0_6memory15LoadWithoutCastENSF_16StoreWithoutCastEEEviT_T0_T2_T3_T4_T5_,"a",@progbits
	.sectionflags	@""
	.align	4
.nv.constant0._ZN2at6native27unrolled_elementwise_kernelINS0_13BinaryFunctorIddbZZZNS0_23logical_and_kernel_cudaERNS_14TensorIteratorEENKUlvE0_clEvENKUlvE4_clEvEUlddE_EESt5arrayIPcLm3EELi4E23TrivialOffsetCalculatorILi2EjESC_ILi1EjENS0_6memory15LoadWithoutCastENSF_16StoreWithoutCastEEEviT_T0_T2_T3_T4_T5_:
	.zero		388


//--------------------- .nv.constant0._ZN2at6native29vectorized_elementwise_kernelILi2ENS0_13BinaryFunctorIddbZZZNS0_23logical_and_kernel_cudaERNS_14TensorIteratorEENKUlvE0_clEvENKUlvE4_clEvEUlddE_EESt5arrayIPcLm3EEEEviT0_T1_ --------------------------
	.section	.nv.constant0._ZN2at6native29vectorized_elementwise_kernelILi2ENS0_13BinaryFunctorIddbZZZNS0_23logical_and_kernel_cudaERNS_14TensorIteratorEENKUlvE0_clEvENKUlvE4_clEvEUlddE_EESt5arrayIPcLm3EEEEviT0_T1_,"a",@progbits
	.sectionflags	@""
	.align	4
.nv.constant0._ZN2at6native29vectorized_elementwise_kernelILi2ENS0_13BinaryFunctorIddbZZZNS0_23logical_and_kernel_cudaERNS_14TensorIteratorEENKUlvE0_clEvENKUlvE4_clEvEUlddE_EESt5arrayIPcLm3EEEEviT0_T1_:
	.zero		384


//--------------------- .nv.constant0._ZN2at6native29vectorized_elementwise_kernelILi4ENS0_13BinaryFunctorIddbZZZNS0_23logical_and_kernel_cudaERNS_14TensorIteratorEENKUlvE0_clEvENKUlvE4_clEvEUlddE_EESt5arrayIPcLm3EEEEviT0_T1_ --------------------------
	.section	.nv.constant0._ZN2at6native29vectorized_elementwise_kernelILi4ENS0_13BinaryFunctorIddbZZZNS0_23logical_and_kernel_cudaERNS_14TensorIteratorEENKUlvE0_clEvENKUlvE4_clEvEUlddE_EESt5arrayIPcLm3EEEEviT0_T1_,"a",@progbits
	.sectionflags	@""
	.align	4
.nv.constant0._ZN2at6native29vectorized_elementwise_kernelILi4ENS0_13BinaryFunctorIddbZZZNS0_23logical_and_kernel_cudaERNS_14TensorIteratorEENKUlvE0_clEvENKUlvE4_clEvEUlddE_EESt5arrayIPcLm3EEEEviT0_T1_:
	.zero		384


//--------------------- .nv.constant0._ZN2at6native29vectorized_elementwise_kernelILi8ENS0_13BinaryFunctorIddbZZZNS0_23logical_and_kernel_cudaERNS_14TensorIteratorEENKUlvE0_clEvENKUlvE4_clEvEUlddE_EESt5arrayIPcLm3EEEEviT0_T1_ --------------------------
	.section	.nv.constant0._ZN2at6native29vectorized_elementwise_kernelILi8ENS0_13BinaryFunctorIddbZZZNS0_23logical_and_kernel_cudaERNS_14TensorIteratorEENKUlvE0_clEvENKUlvE4_clEvEUlddE_EESt5arrayIPcLm3EEEEviT0_T1_,"a",@progbits
	.sectionflags	@""
	.align	4
.nv.constant0._ZN2at6native29vectorized_elementwise_kernelILi8ENS0_13BinaryFunctorIddbZZZNS0_23logical_and_kernel_cudaERNS_14TensorIteratorEENKUlvE0_clEvENKUlvE4_clEvEUlddE_EESt5arrayIPcLm3EEEEviT0_T1_:
	.zero		384


//--------------------- .nv.constant0._ZN2at6native18elementwise_kernelILi128ELi4EZNS0_15gpu_kernel_implINS0_13AUnaryFunctorIssbZZZNS0_23logical_and_kernel_cudaERNS_14TensorIteratorEENKUlvE0_clEvENKUlvE3_clEvEUlssE_EEEEvRNS_18TensorIteratorBaseERKT_EUliE_EEviT1_ --------------------------
	.section	.nv.constant0._ZN2at6native18elementwise_kernelILi128ELi4EZNS0_15gpu_kernel_implINS0_13AUnaryFunctorIssbZZZNS0_23logical_and_kernel_cudaERNS_14TensorIteratorEENKUlvE0_clEvENKUlvE3_clEvEUlssE_EEEEvRNS_18TensorIteratorBaseERKT_EUliE_EEviT1_,"a",@progbits
	.sectionflags	@""
	.align	4
.nv.constant0._ZN2at6native18elementwise_kernelILi128ELi4EZNS0_15gpu_kernel_implINS0_13AUnaryFunctorIssbZZZNS0_23logical_and_kernel_cudaERNS_14TensorIteratorEENKUlvE0_clEvENKUlvE3_clEvEUlssE_EEEEvRNS_18TensorIteratorBaseERKT_EUliE_EEviT1_:
	.zero		896


//--------------------- .nv.constant0._ZN2at6native27unrolled_elementwise_kernelINS0_13AUnaryFunctorIssbZZZNS0_23logical_and_kernel_cudaERNS_14TensorIteratorEENKUlvE0_clEvENKUlvE3_clEvEUlssE_EESt5arrayIPcLm2EELi4E23TrivialOffsetCalculatorILi1EjESD_NS0_6memory12LoadWithCastILi1EEENSE_13StoreWithCastILi1EEEEEviT_T0_T2_T3_T4_T5_ --------------------------
	.section	.nv.constant0._ZN2at6native27unrolled_elementwise_kernelINS0_13AUnaryFunctorIssbZZZNS0_23logical_and_kernel_cudaERNS_14TensorIteratorEENKUlvE0_clEvENKUlvE3_clEvEUlssE_EESt5arrayIPcLm2EELi4E23TrivialOffsetCalculatorILi1EjESD_NS0_6memory12LoadWithCastILi1EEENSE_13StoreWithCastILi1EEEEEviT_T0_T2_T3_T4_T5_,"a",@progbits
	.sectionflags	@""
	.align	4
.nv.constant0._ZN2at6native27unrolled_elementwise_kernelINS0_13AUnaryFunctorIssbZZZNS0_23logical_and_kernel_cudaERNS_14TensorIteratorEENKUlvE0_clEvENKUlvE3_clEvEUlssE_EESt5arrayIPcLm2EELi4E23TrivialOffsetCalculatorILi1EjESD_NS0_6memory12LoadWithCastILi1EEENSE_13StoreWithCastILi1EEEEEviT_T0_T2_T3_T4_T5_:
	.zero		396


//--------------------- .nv.constant0._ZN2at6native18elementwise_kernelILi128ELi4EZNS0_22gpu_kernel_impl_nocastINS0_13AUnaryFunctorIssbZZZNS0_23logical_and_kernel_cudaERNS_14TensorIteratorEENKUlvE0_clEvENKUlvE3_clEvEUlssE_EEEEvRNS_18TensorIteratorBaseERKT_EUliE_EEviT1_ --------------------------
	.section	.nv.constant0._ZN2at6native18elementwise_kernelILi128ELi4EZNS0_22gpu_kernel_impl_nocastINS0_13AUnaryFunctorIssbZZZNS0_23logical_and_kernel_cudaERNS_14TensorIteratorEENKUlvE0_clEvENKUlvE3_clEvEUlssE_EEEEvRNS_18TensorIteratorBaseERKT_EUliE_EEviT1_,"a",@progbits
	.sectionflags	@""
	.align	4
.nv.constant0._ZN2at6native18elementwise_kernelILi128ELi4EZNS0_22gpu_kernel_impl_nocastINS0_13AUnaryFunctorIssbZZZNS0_23logical_and_kernel_cudaERNS_14TensorIteratorEENKUlvE0_clEvENKUlvE3_clEvEUlssE_EEEEvRNS_18TensorIteratorBaseERKT_EUliE_EEviT1_:
	.zero		896


//--------------------- .nv.constant0._ZN2at6native27unrolled_elementwise_kernelINS0_13AUnaryFunctorIssbZZZNS0_23logical_and_kernel_cudaERNS_14TensorIteratorEENKUlvE0_clEvENKUlvE3_clEvEUlssE_EESt5arrayIPcLm2EELi4E23TrivialOffsetCalculatorILi1EjESD_NS0_6memory15LoadWithoutCastENSE_16StoreWithoutCastEEEviT_T0_T2_T3_T4_T5_ --------------------------
	.section	.nv.constant0._ZN2at6native27unrolled_elementwise_kernelINS0_13AUnaryFunctorIssbZZZNS0_23logical_and_kernel_cudaERNS_14TensorIteratorEENKUlvE0_clEvENKUlvE3_clEvEUlssE_EESt5arrayIPcLm2EELi4E23TrivialOffsetCalculatorILi1EjESD_NS0_6memory15LoadWithoutCastENSE_16StoreWithoutCastEEEviT_T0_T2_T3_T4_T5_,"a",@progbits
	.sectionflags	@""
	.align	4
.nv.constant0._ZN2at6native27unrolled_elementwise_kernelINS0_13AUnaryFunctorIssbZZZNS0_23logical_and_kernel_cudaERNS_14TensorIteratorEENKUlvE0_clEvENKUlvE3_clEvEUlssE_EESt5arrayIPcLm2EELi4E23TrivialOffsetCalculatorILi1EjESD_NS0_6memory15LoadWithoutCastENSE_16StoreWithoutCastEEEviT_T0_T2_T3_T4_T5_:
	.zero		380


//--------------------- .nv.constant0._ZN2at6native29vectorized_elementwise_kernelILi2ENS0_13AUnaryFunctorIssbZZZNS0_23logical_and_kernel_cudaERNS_14TensorIteratorEENKUlvE0_clEvENKUlvE3_clEvEUlssE_EESt5arrayIPcLm2EEEEviT0_T1_ --------------------------
	.section	.nv.constant0._ZN2at6native29vectorized_elementwise_kernelILi2ENS0_13AUnaryFunctorIssbZZZNS0_23logical_and_kernel_cudaERNS_14TensorIteratorEENKUlvE0_clEvENKUlvE3_clEvEUlssE_EESt5arrayIPcLm2EEEEviT0_T1_,"a",@progbits
	.sectionflags	@""
	.align	4
.nv.constant0._ZN2at6native29vectorized_elementwise_kernelILi2ENS0_13AUnaryFunctorIssbZZZNS0_23logical_and_kernel_cudaERNS_14TensorIteratorEENKUlvE0_clEvENKUlvE3_clEvEUlssE_EESt5arrayIPcLm2EEEEviT0_T1_:
	.zero		376


//--------------------- .nv.constant0._ZN2at6native29vectorized_elementwise_kernelILi4ENS0_13AUnaryFunctorIssbZZZNS0_23logical_and_kernel_cudaERNS_14TensorIteratorEENKUlvE0_clEvENKUlvE3_clEvEUlssE_EESt5arrayIPcLm2EEEEviT0_T1_ --------------------------
	.section	.nv.constant0._ZN2at6native29vectorized_elementwise_kernelILi4ENS0_13AUnaryFunctorIssbZZZNS0_23logical_and_kernel_cudaERNS_14TensorIteratorEENKUlvE0_clEvENKUlvE3_clEvEUlssE_EESt5arrayIPcLm2EEEEviT0_T1_,"a",@progbits
	.sectionflags	@""
	.align	4
.nv.constant0._ZN2at6native29vectorized_elementwise_kernelILi4ENS0_13AUnaryFunctorIssbZZZNS0_23logical_and_kernel_cudaERNS_14TensorIteratorEENKUlvE0_clEvENKUlvE3_clEvEUlssE_EESt5arrayIPcLm2EEEEviT0_T1_:
	.zero		376


//--------------------- .nv.constant0._ZN2at6native29vectorized_elementwise_kernelILi8ENS0_13AUnaryFunctorIssbZZZNS0_23logical_and_kernel_cudaERNS_14TensorIteratorEENKUlvE0_clEvENKUlvE3_clEvEUlssE_EESt5arrayIPcLm2EEEEviT0_T1_ --------------------------
	.section	.nv.constant0._ZN2at6native29vectorized_elementwise_kernelILi8ENS0_13AUnaryFunctorIssbZZZNS0_23logical_and_kernel_cudaERNS_14TensorIteratorEENKUlvE0_clEvENKUlvE3_clEvEUlssE_EESt5arrayIPcLm2EEEEviT0_T1_,"a",@progbits
	.sectionflags	@""
	.align	4
.nv.constant0._ZN2at6native29vectorized_elementwise_kernelILi8ENS0_13AUnaryFunctorIssbZZZNS0_23logical_and_kernel_cudaERNS_14TensorIteratorEENKUlvE0_clEvENKUlvE3_clEvEUlssE_EESt5arrayIPcLm2EEEEviT0_T1_:
	.zero		376


//--------------------- .nv.constant0._ZN2at6native18elementwise_kernelILi128ELi4EZNS0_15gpu_kernel_implINS0_13BinaryFunctorIssbZZZNS0_23logical_and_kernel_cudaERNS_14TensorIteratorEENKUlvE0_clEvENKUlvE3_clEvEUlssE_EEEEvRNS_18TensorIteratorBaseERKT_EUliE_EEviT1_ --------------------------
	.section	.nv.constant0._ZN2at6native18elementwise_kernelILi128ELi4EZNS0_15gpu_kernel_implINS0_13BinaryFunctorIssbZZZNS0_23logical_and_kernel_cudaERNS_14TensorIteratorEENKUlvE0_clEvENKUlvE3_clEvEUlssE_EEEEvRNS_18TensorIteratorBaseERKT_EUliE_EEviT1_,"a",@progbits
	.sectionflags	@""
	.align	4
.nv.constant0._ZN2at6native18elementwise_kernelILi128ELi4EZNS0_15gpu_kernel_implINS0_13BinaryFunctorIssbZZZNS0_23logical_and_kernel_cudaERNS_14TensorIteratorEENKUlvE0_clEvENKUlvE3_clEvEUlssE_EEEEvRNS_18TensorIteratorBaseERKT_EUliE_EEviT1_:
	.zero		1008


//--------------------- .nv.constant0._ZN2at6native27unrolled_elementwise_kernelINS0_13BinaryFunctorIssbZZZNS0_23logical_and_kernel_cudaERNS_14TensorIteratorEENKUlvE0_clEvENKUlvE3_clEvEUlssE_EESt5arrayIPcLm3EELi4E23TrivialOffsetCalculatorILi2EjESC_ILi1EjENS0_6memory12LoadWithCastILi2EEENSF_13StoreWithCastILi1EEEEEviT_T0_T2_T3_T4_T5_ --------------------------
	.section	.nv.constant0._ZN2at6native27unrolled_elementwise_kernelINS0_13BinaryFunctorIssbZZZNS0_23logical_and_kernel_cudaERNS_14TensorIteratorEENKUlvE0_clEvENKUlvE3_clEvEUlssE_EESt5arrayIPcLm3EELi4E23TrivialOffsetCalculatorILi2EjESC_ILi1EjENS0_6memory12LoadWithCastILi2EEENSF_13StoreWithCastILi1EEEEEviT_T0_T2_T3_T4_T5_,"a",@progbits
	.sectionflags	@""
	.align	4
.nv.constant0._ZN2at6native27unrolled_elementwise_kernelINS0_13BinaryFunctorIssbZZZNS0_23logical_and_kernel_cudaERNS_14TensorIteratorEENKUlvE0_clEvENKUlvE3_clEvEUlssE_EESt5arrayIPcLm3EELi4E23TrivialOffsetCalculatorILi2EjESC_ILi1EjENS0_6memory12LoadWithCastILi2EEENSF_13StoreWithCastILi1EEEEEviT_T0_T2_T3_T4_T5_:
	.zero		408


//--------------------- .nv.constant0._ZN2at6native18elementwise_kernelILi128ELi4EZNS0_22gpu_kernel_impl_nocastINS0_13BinaryFunctorIssbZZZNS0_23logical_and_kernel_cudaERNS_14TensorIteratorEENKUlvE0_clEvENKUlvE3_clEvEUlssE_EEEEvRNS_18TensorIteratorBaseERKT_EUliE_EEviT1_ --------------------------
	.section	.nv.constant0._ZN2at6native18elementwise_kernelILi128ELi4EZNS0_22gpu_kernel_impl_nocastINS0_13BinaryFunctorIssbZZZNS0_23logical_and_kernel_cudaERNS_14TensorIteratorEENKUlvE0_clEvENKUlvE3_clEvEUlssE_EEEEvRNS_18TensorIteratorBaseERKT_EUliE_EEviT1_,"a",@progbits
	.sectionflags	@""
	.align	4
.nv.constant0._ZN2at6native18elementwise_kernelILi128ELi4EZNS0_22gpu_kernel_impl_nocastINS0_13BinaryFunctorIssbZZZNS0_23logical_and_kernel_cudaERNS_14TensorIteratorEENKUlvE0_clEvENKUlvE3_clEvEUlssE_EEEEvRNS_18TensorIteratorBaseERKT_EUliE_EEviT1_:
	.zero		1008


//--------------------- .nv.constant0._ZN2at6native27unrolled_elementwise_kernelINS0_13BinaryFunctorIssbZZZNS0_23logical_and_kernel_cudaERNS_14TensorIteratorEENKUlvE0_clEvENKUlvE3_clEvEUlssE_EESt5arrayIPcLm3EELi4E23TrivialOffsetCalculatorILi2EjESC_ILi1EjENS0_6memory15LoadWithoutCastENSF_16StoreWithoutCastEEEviT_T0_T2_T3_T4_T5_ --------------------------
	.section	.nv.constant0._ZN2at6native27unrolled_elementwise_kernelINS0_13BinaryFunctorIssbZZZNS0_23logical_and_kernel_cudaERNS_14TensorIteratorEENKUlvE0_clEvENKUlvE3_clEvEUlssE_EESt5arrayIPcLm3EELi4E23TrivialOffsetCalculatorILi2EjESC_ILi1EjENS0_6memory15LoadWithoutCastENSF_16StoreWithoutCastEEEviT_T0_T2_T3_T4_T5_,"a",@progbits
	.sectionflags	@""
	.align	4
.nv.constant0._ZN2at6native27unrolled_elementwise_kernelINS0_13BinaryFunctorIssbZZZNS0_23logical_and_kernel_cudaERNS_14TensorIteratorEENKUlvE0_clEvENKUlvE3_clEvEUlssE_EESt5arrayIPcLm3EELi4E23TrivialOffsetCalculatorILi2EjESC_ILi1EjENS0_6memory15LoadWithoutCastENSF_16StoreWithoutCastEEEviT_T0_T2_T3_T4_T5_:
	.zero		388


//--------------------- .nv.constant0._ZN2at6native29vectorized_elementwise_kernelILi2ENS0_13BinaryFunctorIssbZZZNS0_23logical_and_kernel_cudaERNS_14TensorIteratorEENKUlvE0_clEvENKUlvE3_clEvEUlssE_EESt5arrayIPcLm3EEEEviT0_T1_ --------------------------
	.section	.nv.constant0._ZN2at6native29vectorized_elementwise_kernelILi2ENS0_13BinaryFunctorIssbZZZNS0_23logical_and_kernel_cudaERNS_14TensorIteratorEENKUlvE0_clEvENKUlvE3_clEvEUlssE_EESt5arrayIPcLm3EEEEviT0_T1_,"a",@progbits
	.sectionflags	@""
	.align	4
.nv.constant0._ZN2at6native29vectorized_elementwise_kernelILi2ENS0_13BinaryFunctorIssbZZZNS0_23logical_and_kernel_cudaERNS_14TensorIteratorEENKUlvE0_clEvENKUlvE3_clEvEUlssE_EESt5arrayIPcLm3EEEEviT0_T1_:
	.zero		384


//--------------------- .nv.constant0._ZN2at6native29vectorized_elementwise_kernelILi4ENS0_13BinaryFunctorIssbZZZNS0_23logical_and_kernel_cudaERNS_14TensorIteratorEENKUlvE0_clEvENKUlvE3_clEvEUlssE_EESt5arrayIPcLm3EEEEviT0_T1_ --------------------------
	.section	.nv.constant0._ZN2at6native29vectorized_elementwise_kernelILi4ENS0_13BinaryFunctorIssbZZZNS0_23logical_and_kernel_cudaERNS_14TensorIteratorEENKUlvE0_clEvENKUlvE3_clEvEUlssE_EESt5arrayIPcLm3EEEEviT0_T1_,"a",@progbits
	.sectionflags	@""
	.align	4
.nv.constant0._ZN2at6native29vectorized_elementwise_kernelILi4ENS0_13BinaryFunctorIssbZZZNS0_23logical_and_kernel_cudaERNS_14TensorIteratorEENKUlvE0_clEvENKUlvE3_clEvEUlssE_EESt5arrayIPcLm3EEEEviT0_T1_:
	.zero		384


//--------------------- .nv.constant0._ZN2at6native29vectorized_elementwise_kernelILi8ENS0_13BinaryFunctorIssbZZZNS0_23logical_and_kernel_cudaERNS_14TensorIteratorEENKUlvE0_clEvENKUlvE3_clEvEUlssE_EESt5arrayIPcLm3EEEEviT0_T1_ --------------------------
	.section	.nv.constant0._ZN2at6native29vectorized_elementwise_kernelILi8ENS0_13BinaryFunctorIssbZZZNS0_23logical_and_kernel_cudaERNS_14TensorIteratorEENKUlvE0_clEvENKUlvE3_clEvEUlssE_EESt5arrayIPcLm3EEEEviT0_T1_,"a",@progbits
	.sectionflags	@""
	.align	4
.nv.constant0._ZN2at6native29vectorized_elementwise_kernelILi8ENS0_13BinaryFunctorIssbZZZNS0_23logical_and_kernel_cudaERNS_14TensorIteratorEENKUlvE0_clEvENKUlvE3_clEvEUlssE_EESt5arrayIPcLm3EEEEviT0_T1_:
	.zero		384


//--------------------- .nv.constant0._ZN2at6native18elementwise_kernelILi128ELi4EZNS0_15gpu_kernel_implINS0_13AUnaryFunctorIllbZZZNS0_23logical_and_kernel_cudaERNS_14TensorIteratorEENKUlvE0_clEvENKUlvE2_clEvEUlllE_EEEEvRNS_18TensorIteratorBaseERKT_EUliE_EEviT1_ --------------------------
	.section	.nv.constant0._ZN2at6native18elementwise_kernelILi128ELi4EZNS0_15gpu_kernel_implINS0_13AUnaryFunctorIllbZZZNS0_23logical_and_kernel_cudaERNS_14TensorIteratorEENKUlvE0_clEvENKUlvE2_clEvEUlllE_EEEEvRNS_18TensorIteratorBaseERKT_EUliE_EEviT1_,"a",@progbits
	.sectionflags	@""
	.align	4
.nv.constant0._ZN2at6native18elementwise_kernelILi128ELi4EZNS0_15gpu_kernel_implINS0_13AUnaryFunctorIllbZZZNS0_23logical_and_kernel_cudaERNS_14TensorIteratorEENKUlvE0_clEvENKUlvE2_clEvEUlllE_EEEEvRNS_18TensorIteratorBaseERKT_EUliE_EEviT1_:
	.zero		912


//--------------------- .nv.constant0._ZN2at6native27unrolled_elementwise_kernelINS0_13AUnaryFunctorIllbZZZNS0_23logical_and_kernel_cudaERNS_14TensorIteratorEENKUlvE0_clEvENKUlvE2_clEvEUlllE_EESt5arrayIPcLm2EELi4E23TrivialOffsetCalculatorILi1EjESD_NS0_6memory12LoadWithCastILi1EEENSE_13StoreWithCastILi1EEEEEviT_T0_T2_T3_T4_T5_ --------------------------
	.section	.nv.constant0._ZN2at6native27unrolled_elementwise_kernelINS0_13AUnaryFunctorIllbZZZNS0_23logical_and_kernel_cudaERNS_14TensorIteratorEENKUlvE0_clEvENKUlvE2_clEvEUlllE_EESt5arrayIPcLm2EELi4E23TrivialOffsetCalculatorILi1EjESD_NS0_6memory12LoadWithCastILi1EEENSE_13StoreWithCastILi1EEEEEviT_T0_T2_T3_T4_T5_,"a",@progbits
	.sectionflags	@""
	.align	4
.nv.constant0._ZN2at6native27unrolled_elementwise_kernelINS0_13AUnaryFunctorIllbZZZNS0_23logical_and_kernel_cudaERNS_14TensorIteratorEENKUlvE0_clEvENKUlvE2_clEvEUlllE_EESt5arrayIPcLm2EELi4E23TrivialOffsetCalculatorILi1EjESD_NS0_6memory12LoadWithCastILi1EEENSE_13StoreWithCastILi1EEEEEviT_T0_T2_T3_T4_T5_:
	.zero		412


//--------------------- .nv.constant0._ZN2at6native18elementwise_kernelILi128ELi4EZNS0_22gpu_kernel_impl_nocastINS0_13AUnaryFunctorIllbZZZNS0_23logical_and_kernel_cudaERNS_14TensorIteratorEENKUlvE0_clEvENKUlvE2_clEvEUlllE_EEEEvRNS_18TensorIteratorBaseERKT_EUliE_EEviT1_ --------------------------
	.section	.nv.constant0._ZN2at6native18elementwise_kernelILi128ELi4EZNS0_22gpu_kernel_impl_nocastINS0_13AUnaryFunctorIllbZZZNS0_23logical_and_kernel_cudaERNS_14TensorIteratorEENKUlvE0_clEvENKUlvE2_clEvEUlllE_EEEEvRNS_18TensorIteratorBaseERKT_EUliE_EEviT1_,"a",@progbits
	.sectionflags	@""
	.align	4
.nv.constant0._ZN2at6native18elementwise_kernelILi128ELi4EZNS0_22gpu_kernel_impl_nocastINS0_13AUnaryFunctorIllbZZZNS0_23logical_and_kernel_cudaERNS_14TensorIteratorEENKUlvE0_clEvENKUlvE2_clEvEUlllE_EEEEvRNS_18TensorIteratorBaseERKT_EUliE_EEviT1_:
	.zero		904


//--------------------- .nv.constant0._ZN2at6native27unrolled_elementwise_kernelINS0_13AUnaryFunctorIllbZZZNS0_23logical_and_kernel_cudaERNS_14TensorIteratorEENKUlvE0_clEvENKUlvE2_clEvEUlllE_EESt5arrayIPcLm2EELi4E23TrivialOffsetCalculatorILi1EjESD_NS0_6memory15LoadWithoutCastENSE_16StoreWithoutCastEEEviT_T0_T2_T3_T4_T5_ --------------------------
	.section	.nv.constant0._ZN2at6native27unrolled_elementwise_kernelINS0_13AUnaryFunctorIllbZZZNS0_23logical_and_kernel_cudaERNS_14TensorIteratorEENKUlvE0_clEvENKUlvE2_clEvEUlllE_EESt5arrayIPcLm2EELi4E23TrivialOffsetCalculatorILi1EjESD_NS0_6memory15LoadWithoutCastENSE_16StoreWithoutCastEEEviT_T0_T2_T3_T4_T5_,"a",@progbits
	.sectionflags	@""
	.align	4
.nv.constant0._ZN2at6native27unrolled_elementwise_kernelINS0_13AUnaryFunctorIllbZZZNS0_23logical_and_kernel_cudaERNS_14TensorIteratorEENKUlvE0_clEvENKUlvE2_clEvEUlllE_EESt5arrayIPcLm2EELi4E23TrivialOffsetCalculatorILi1EjESD_NS0_6memory15LoadWithoutCastENSE_16StoreWithoutCastEEEviT_T0_T2_T3_T4_T5_:
	.zero		396


//--------------------- .nv.constant0._ZN2at6native29vectorized_elementwise_kernelILi2ENS0_13AUnaryFunctorIllbZZZNS0_23logical_and_kernel_cudaERNS_14TensorIteratorEENKUlvE0_clEvENKUlvE2_clEvEUlllE_EESt5arrayIPcLm2EEEEviT0_T1_ --------------------------
	.section	.nv.constant0._ZN2at6native29vectorized_elementwise_kernelILi2ENS0_13AUnaryFunctorIllbZZZNS0_23logical_and_kernel_cudaERNS_14TensorIteratorEENKUlvE0_clEvENKUlvE2_clEvEUlllE_EESt5arrayIPcLm2EEEEviT0_T1_,"a",@progbits
	.sectionflags	@""
	.align	4
.nv.constant0._ZN2at6native29vectorized_elementwise_kernelILi2ENS0_13AUnaryFunctorIllbZZZNS0_23logical_and_kernel_cudaERNS_14TensorIteratorEENKUlvE0_clEvENKUlvE2_clEvEUlllE_EESt5arrayIPcLm2EEEEviT0_T1_:
	.zero		392


//--------------------- .nv.constant0._ZN2at6native29vectorized_elementwise_kernelILi4ENS0_13AUnaryFunctorIllbZZZNS0_23logical_and_kernel_cudaERNS_14TensorIteratorEENKUlvE0_clEvENKUlvE2_clEvEUlllE_EESt5arrayIPcLm2EEEEviT0_T1_ --------------------------
	.section	.nv.constant0._ZN2at6native29vectorized_elementwise_kernelILi4ENS0_13AUnaryFunctorIllbZZZNS0_23logical_and_kernel_cudaERNS_14TensorIteratorEENKUlvE0_clEvENKUlvE2_clEvEUlllE_EESt5arrayIPcLm2EEEEviT0_T1_,"a",@progbits
	.sectionflags	@""
	.align	4
.nv.constant0._ZN2at6native29vectorized_elementwise_kernelILi4ENS0_13AUnaryFunctorIllbZZZNS0_23logical_and_kernel_cudaERNS_14TensorIteratorEENKUlvE0_clEvENKUlvE2_clEvEUlllE_EESt5arrayIPcLm2EEEEviT0_T1_:
	.zero		392


//--------------------- .nv.constant0._ZN2at6native29vectorized_elementwise_kernelILi8ENS0_13AUnaryFunctorIllbZZZNS0_23logical_and_kernel_cudaERNS_14TensorIteratorEENKUlvE0_clEvENKUlvE2_clEvEUlllE_EESt5arrayIPcLm2EEEEviT0_T1_ --------------------------
	.section	.nv.constant0._ZN2at6native29vectorized_elementwise_kernelILi8ENS0_13AUnaryFunctorIllbZZZNS0_23logical_and_kernel_cudaERNS_14TensorIteratorEENKUlvE0_clEvENKUlvE2_clEvEUlllE_EESt5arrayIPcLm2EEEEviT0_T1_,"a",@progbits
	.sectionflags	@""
	.align	4
.nv.constant0._ZN2at6native29vectorized_elementwise_kernelILi8ENS0_13AUnaryFunctorIllbZZZNS0_23logical_and_kernel_cudaERNS_14TensorIteratorEENKUlvE0_clEvENKUlvE2_clEvEUlllE_EESt5arrayIPcLm2EEEEviT0_T1_:
	.zero		392


//--------------------- .nv.constant0._ZN2at6native18elementwise_kernelILi128ELi4EZNS0_15gpu_kernel_implINS0_13BinaryFunctorIllbZZZNS0_23logical_and_kernel_cudaERNS_14TensorIteratorEENKUlvE0_clEvENKUlvE2_clEvEUlllE_EEEEvRNS_18TensorIteratorBaseERKT_EUliE_EEviT1_ --------------------------
	.section	.nv.constant0._ZN2at6native18elementwise_kernelILi128ELi4EZNS0_15gpu_kernel_implINS0_13BinaryFunctorIllbZZZNS0_23logical_and_kernel_cudaERNS_14TensorIteratorEENKUlvE0_clEvENKUlvE2_clEvEUlllE_EEEEvRNS_18TensorIteratorBaseERKT_EUliE_EEviT1_,"a",@progbits
	.sectionflags	@""
	.align	4
.nv.constant0._ZN2at6native18elementwise_kernelILi128ELi4EZNS0_15gpu_kernel_implINS0_13BinaryFunctorIllbZZZNS0_23logical_and_kernel_cudaERNS_14TensorIteratorEENKUlvE0_clEvENKUlvE2_clEvEUlllE_EEEEvRNS_18TensorIteratorBaseERKT_EUliE_EEviT1_:
	.zero		1008


//--------------------- .nv.constant0._ZN2at6native27unrolled_elementwise_kernelINS0_13BinaryFunctorIllbZZZNS0_23logical_and_kernel_cudaERNS_14TensorIteratorEENKUlvE0_clEvENKUlvE2_clEvEUlllE_EESt5arrayIPcLm3EELi4E23TrivialOffsetCalculatorILi2EjESC_ILi1EjENS0_6memory12LoadWithCastILi2EEENSF_13StoreWithCastILi1EEEEEviT_T0_T2_T3_T4_T5_ --------------------------
	.section	.nv.constant0._ZN2at6native27unrolled_elementwise_kernelINS0_13BinaryFunctorIllbZZZNS0_23logical_and_kernel_cudaERNS_14TensorIteratorEENKUlvE0_clEvENKUlvE2_clEvEUlllE_EESt5arrayIPcLm3EELi4E23TrivialOffsetCalculatorILi2EjESC_ILi1EjENS0_6memory12LoadWithCastILi2EEENSF_13StoreWithCastILi1EEEEEviT_T0_T2_T3_T4_T5_,"a",@progbits
	.sectionflags	@""
	.align	4
.nv.constant0._ZN2at6native27unrolled_elementwise_kernelINS0_13BinaryFunctorIllbZZZNS0_23logical_and_kernel_cudaERNS_14TensorIteratorEENKUlvE0_clEvENKUlvE2_clEvEUlllE_EESt5arrayIPcLm3EELi4E23TrivialOffsetCalculatorILi2EjESC_ILi1EjENS0_6memory12LoadWithCastILi2EEENSF_13StoreWithCastILi1EEEEEviT_T0_T2_T3_T4_T5_:
	.zero		408


//--------------------- .nv.constant0._ZN2at6native18elementwise_kernelILi128ELi4EZNS0_22gpu_kernel_impl_nocastINS0_13BinaryFunctorIllbZZZNS0_23logical_and_kernel_cudaERNS_14TensorIteratorEENKUlvE0_clEvENKUlvE2_clEvEUlllE_EEEEvRNS_18TensorIteratorBaseERKT_EUliE_EEviT1_ --------------------------
	.section	.nv.constant0._ZN2at6native18elementwise_kernelILi128ELi4EZNS0_22gpu_kernel_impl_nocastINS0_13BinaryFunctorIllbZZZNS0_23logical_and_kernel_cudaERNS_14TensorIteratorEENKUlvE0_clEvENKUlvE2_clEvEUlllE_EEEEvRNS_18TensorIteratorBaseERKT_EUliE_EEviT1_,"a",@progbits
	.sectionflags	@""
	.align	4
.nv.constant0._ZN2at6native18elementwise_kernelILi128ELi4EZNS0_22gpu_kernel_impl_nocastINS0_13BinaryFunctorIllbZZZNS0_23logical_and_kernel_cudaERNS_14TensorIteratorEENKUlvE0_clEvENKUlvE2_clEvEUlllE_EEEEvRNS_18TensorIteratorBaseERKT_EUliE_EEviT1_:
	.zero		1008


//--------------------- .nv.constant0._ZN2at6native27unrolled_elementwise_kernelINS0_13BinaryFunctorIllbZZZNS0_23logical_and_kernel_cudaERNS_14TensorIteratorEENKUlvE0_clEvENKUlvE2_clEvEUlllE_EESt5arrayIPcLm3EELi4E23TrivialOffsetCalculatorILi2EjESC_ILi1EjENS0_6memory15LoadWithoutCastENSF_16StoreWithoutCastEEEviT_T0_T2_T3_T4_T5_ --------------------------
	.section	.nv.constant0._ZN2at6native27unrolled_elementwise_kernelINS0_13BinaryFunctorIllbZZZNS0_23logical_and_kernel_cudaERNS_14TensorIteratorEENKUlvE0_clEvENKUlvE2_clEvEUlllE_EESt5arrayIPcLm3EELi4E23TrivialOffsetCalculatorILi2EjESC_ILi1EjENS0_6memory15LoadWithoutCastENSF_16StoreWithoutCastEEEviT_T0_T2_T3_T4_T5_,"a",@progbits
	.sectionflags	@""
	.align	4
.nv.constant0._ZN2at6native27unrolled_elementwise_kernelINS0_13BinaryFunctorIllbZZZNS0_23logical_and_kernel_cudaERNS_14TensorIteratorEENKUlvE0_clEvENKUlvE2_clEvEUlllE_EESt5arrayIPcLm3EELi4E23TrivialOffsetCalculatorILi2EjESC_ILi1EjENS0_6memory15LoadWithoutCastENSF_16StoreWithoutCastEEEviT_T0_T2_T3_T4_T5_:
	.zero		388


//--------------------- .nv.constant0._ZN2at6native29vectorized_elementwise_kernelILi2ENS0_13BinaryFunctorIllbZZZNS0_23logical_and_kernel_cudaERNS_14TensorIteratorEENKUlvE0_clEvENKUlvE2_clEvEUlllE_EESt5arrayIPcLm3EEEEviT0_T1_ --------------------------
	.section	.nv.constant0._ZN2at6native29vectorized_elementwise_kernelILi2ENS0_13BinaryFunctorIllbZZZNS0_23logical_and_kernel_cudaERNS_14TensorIteratorEENKUlvE0_clEvENKUlvE2_clEvEUlllE_EESt5arrayIPcLm3EEEEviT0_T1_,"a",@progbits
	.sectionflags	@""
	.align	4
.nv.constant0._ZN2at6native29vectorized_elementwise_kernelILi2ENS0_13BinaryFunctorIllbZZZNS0_23logical_and_kernel_cudaERNS_14TensorIteratorEENKUlvE0_clEvENKUlvE2_clEvEUlllE_EESt5arrayIPcLm3EEEEviT0_T1_:
	.zero		384


//--------------------- .nv.constant0._ZN2at6native29vectorized_elementwise_kernelILi4ENS0_13BinaryFunctorIllbZZZNS0_23logical_and_kernel_cudaERNS_14TensorIteratorEENKUlvE0_clEvENKUlvE2_clEvEUlllE_EESt5arrayIPcLm3EEEEviT0_T1_ --------------------------
	.section	.nv.constant0._ZN2at6native29vectorized_elementwise_kernelILi4ENS0_13BinaryFunctorIllbZZZNS0_23logical_and_kernel_cudaERNS_14TensorIteratorEENKUlvE0_clEvENKUlvE2_clEvEUlllE_EESt5arrayIPcLm3EEEEviT0_T1_,"a",@progbits
	.sectionflags	@""
	.align	4
.nv.constant0._ZN2at6native29vectorized_elementwise_kernelILi4ENS0_13BinaryFunctorIllbZZZNS0_23logical_and_kernel_cudaERNS_14TensorIteratorEENKUlvE0_clEvENKUlvE2_clEvEUlllE_EESt5arrayIPcLm3EEEEviT0_T1_:
	.zero		384


//--------------------- .nv.constant0._ZN2at6native29vectorized_elementwise_kernelILi8ENS0_13BinaryFunctorIllbZZZNS0_23logical_and_kernel_cudaERNS_14TensorIteratorEENKUlvE0_clEvENKUlvE2_clEvEUlllE_EESt5arrayIPcLm3EEEEviT0_T1_ --------------------------
	.section	.nv.constant0._ZN2at6native29vectorized_elementwise_kernelILi8ENS0_13BinaryFunctorIllbZZZNS0_23logical_and_kernel_cudaERNS_14TensorIteratorEENKUlvE0_clEvENKUlvE2_clEvEUlllE_EESt5arrayIPcLm3EEEEviT0_T1_,"a",@progbits
	.sectionflags	@""
	.align	4
.nv.constant0._ZN2at6native29vectorized_elementwise_kernelILi8ENS0_13BinaryFunctorIllbZZZNS0_23logical_and_kernel_cudaERNS_14TensorIteratorEENKUlvE0_clEvENKUlvE2_clEvEUlllE_EESt5arrayIPcLm3EEEEviT0_T1_:
	.zero		384


//--------------------- .nv.constant0._ZN2at6native18elementwise_kernelILi128ELi4EZNS0_15gpu_kernel_implINS0_13AUnaryFunctorIiibZZZNS0_23logical_and_kernel_cudaERNS_14TensorIteratorEENKUlvE0_clEvENKUlvE1_clEvEUliiE_EEEEvRNS_18TensorIteratorBaseERKT_EUliE_EEviT1_ --------------------------
	.section	.nv.constant0._ZN2at6native18elementwise_kernelILi128ELi4EZNS0_15gpu_kernel_implINS0_13AUnaryFunctorIiibZZZNS0_23logical_and_kernel_cudaERNS_14TensorIteratorEENKUlvE0_clEvENKUlvE1_clEvEUliiE_EEEEvRNS_18TensorIteratorBaseERKT_EUliE_EEviT1_,"a",@progbits
	.sectionflags	@""
	.align	4
.nv.constant0._ZN2at6native18elementwise_kernelILi128ELi4EZNS0_15gpu_kernel_implINS0_13AUnaryFunctorIiibZZZNS0_23logical_and_kernel_cudaERNS_14TensorIteratorEENKUlvE0_clEvENKUlvE1_clEvEUliiE_EEEEvRNS_18TensorIteratorBaseERKT_EUliE_EEviT1_:
	.zero		904


//--------------------- .nv.constant0._ZN2at6native27unrolled_elementwise_kernelINS0_13AUnaryFunctorIiibZZZNS0_23logical_and_kernel_cudaERNS_14TensorIteratorEENKUlvE0_clEvENKUlvE1_clEvEUliiE_EESt5arrayIPcLm2EELi4E23TrivialOffsetCalculatorILi1EjESD_NS0_6memory12LoadWithCastILi1EEENSE_13StoreWithCastILi1EEEEEviT_T0_T2_T3_T4_T5_ --------------------------
	.section	.nv.constant0._ZN2at6native27unrolled_elementwise_kernelINS0_13AUnaryFunctorIiibZZZNS0_23logical_and_kernel_cudaERNS_14TensorIteratorEENKUlvE0_clEvENKUlvE1_clEvEUliiE_EESt5arrayIPcLm2EELi4E23TrivialOffsetCalculatorILi1EjESD_NS0_6memory12LoadWithCastILi1EEENSE_13StoreWithCastILi1EEEEEviT_T0_T2_T3_T4_T5_,"a",@progbits
	.sectionflags	@""
	.align	4
.nv.constant0._ZN2at6native27unrolled_elementwise_kernelINS0_13AUnaryFunctorIiibZZZNS0_23logical_and_kernel_cudaERNS_14TensorIteratorEENKUlvE0_clEvENKUlvE1_clEvEUliiE_EESt5arrayIPcLm2EELi4E23TrivialOffsetCalculatorILi1EjESD_NS0_6memory12LoadWithCastILi1EEENSE_13StoreWithCastILi1EEEEEviT_T0_T2_T3_T4_T5_:
	.zero		404


//--------------------- .nv.constant0._ZN2at6native18elementwise_kernelILi128ELi4EZNS0_22gpu_kernel_impl_nocastINS0_13AUnaryFunctorIiibZZZNS0_23logical_and_kernel_cudaERNS_14TensorIteratorEENKUlvE0_clEvENKUlvE1_clEvEUliiE_EEEEvRNS_18TensorIteratorBaseERKT_EUliE_EEviT1_ --------------------------
	.section	.nv.constant0._ZN2at6native18elementwise_kernelILi128ELi4EZNS0_22gpu_kernel_impl_nocastINS0_13AUnaryFunctorIiibZZZNS0_23logical_and_kernel_cudaERNS_14TensorIteratorEENKUlvE0_clEvENKUlvE1_clEvEUliiE_EEEEvRNS_18TensorIteratorBaseERKT_EUliE_EEviT1_,"a",@progbits
	.sectionflags	@""
	.align	4
.nv.constant0._ZN2at6native18elementwise_kernelILi128ELi4EZNS0_22gpu_kernel_impl_nocastINS0_13AUnaryFunctorIiibZZZNS0_23logical_and_kernel_cudaERNS_14TensorIteratorEENKUlvE0_clEvENKUlvE1_clEvEUliiE_EEEEvRNS_18TensorIteratorBaseERKT_EUliE_EEviT1_:
	.zero		896


//--------------------- .nv.constant0._ZN2at6native27unrolled_elementwise_kernelINS0_13AUnaryFunctorIiibZZZNS0_23logical_and_kernel_cudaERNS_14TensorIteratorEENKUlvE0_clEvENKUlvE1_clEvEUliiE_EESt5arrayIPcLm2EELi4E23TrivialOffsetCalculatorILi1EjESD_NS0_6memory15LoadWithoutCastENSE_16StoreWithoutCastEEEviT_T0_T2_T3_T4_T5_ --------------------------
	.section	.nv.constant0._ZN2at6native27unrolled_elementwise_kernelINS0_13AUnaryFunctorIiibZZZNS0_23logical_and_kernel_cudaERNS_14TensorIteratorEENKUlvE0_clEvENKUlvE1_clEvEUliiE_EESt5arrayIPcLm2EELi4E23TrivialOffsetCalculatorILi1EjESD_NS0_6memory15LoadWithoutCastENSE_16StoreWithoutCastEEEviT_T0_T2_T3_T4_T5_,"a",@progbits
	.sectionflags	@""
	.align	4
.nv.constant0._ZN2at6native27unrolled_elementwise_kernelINS0_13AUnaryFunctorIiibZZZNS0_23logical_and_kernel_cudaERNS_14TensorIteratorEENKUlvE0_clEvENKUlvE1_clEvEUliiE_EESt5arrayIPcLm2EELi4E23TrivialOffsetCalculatorILi1EjESD_NS0_6memory15LoadWithoutCastENSE_16StoreWithoutCastEEEviT_T0_T2_T3_T4_T5_:
	.zero		388


//--------------------- .nv.constant0._ZN2at6native29vectorized_elementwise_kernelILi2ENS0_13AUnaryFunctorIiibZZZNS0_23logical_and_kernel_cudaERNS_14TensorIteratorEENKUlvE0_clEvENKUlvE1_clEvEUliiE_EESt5arrayIPcLm2EEEEviT0_T1_ --------------------------
	.section	.nv.constant0._ZN2at6native29vectorized_elementwise_kernelILi2ENS0_13AUnaryFunctorIiibZZZNS0_23logical_and_kernel_cudaERNS_14TensorIteratorEENKUlvE0_clEvENKUlvE1_clEvEUliiE_EESt5arrayIPcLm2EEEEviT0_T1_,"a",@progbits
	.sectionflags	@""
	.align	4
.nv.constant0._ZN2at6native29vectorized_elementwise_kernelILi2ENS0_13AUnaryFunctorIiibZZZNS0_23logical_and_kernel_cudaERNS_14TensorIteratorEENKUlvE0_clEvENKUlvE1_clEvEUliiE_EESt5arrayIPcLm2EEEEviT0_T1_:
	.zero		384


//--------------------- .nv.constant0._ZN2at6native29vectorized_elementwise_kernelILi4ENS0_13AUnaryFunctorIiibZZZNS0_23logical_and_kernel_cudaERNS_14TensorIteratorEENKUlvE0_clEvENKUlvE1_clEvEUliiE_EESt5arrayIPcLm2EEEEviT0_T1_ --------------------------
	.section	.nv.constant0._ZN2at6native29vectorized_elementwise_kernelILi4ENS0_13AUnaryFunctorIiibZZZNS0_23logical_and_kernel_cudaERNS_14TensorIteratorEENKUlvE0_clEvENKUlvE1_clEvEUliiE_EESt5arrayIPcLm2EEEEviT0_T1_,"a",@progbits
	.sectionflags	@""
	.align	4
.nv.constant0._ZN2at6native29vectorized_elementwise_kernelILi4ENS0_13AUnaryFunctorIiibZZZNS0_23logical_and_kernel_cudaERNS_14TensorIteratorEENKUlvE0_clEvENKUlvE1_clEvEUliiE_EESt5arrayIPcLm2EEEEviT0_T1_:
	.zero		384


//--------------------- .nv.constant0._ZN2at6native29vectorized_elementwise_kernelILi8ENS0_13AUnaryFunctorIiibZZZNS0_23logical_and_kernel_cudaERNS_14TensorIteratorEENKUlvE0_clEvENKUlvE1_clEvEUliiE_EESt5arrayIPcLm2EEEEviT0_T1_ --------------------------
	.section	.nv.constant0._ZN2at6native29vectorized_elementwise_kernelILi8ENS0_13AUnaryFunctorIiibZZZNS0_23logical_and_kernel_cudaERNS_14TensorIteratorEENKUlvE0_clEvENKUlvE1_clEvEUliiE_EESt5arrayIPcLm2EEEEviT0_T1_,"a",@progbits
	.sectionflags	@""
	.align	4
.nv.constant0._ZN2at6native29vectorized_elementwise_kernelILi8ENS0_13AUnaryFunctorIiibZZZNS0_23logical_and_kernel_cudaERNS_14TensorIteratorEENKUlvE0_clEvENKUlvE1_clEvEUliiE_EESt5arrayIPcLm2EEEEviT0_T1_:
	.zero		384


//--------------------- .nv.constant0._ZN2at6native18elementwise_kernelILi128ELi4EZNS0_15gpu_kernel_implINS0_13BinaryFunctorIiibZZZNS0_23logical_and_kernel_cudaERNS_14TensorIteratorEENKUlvE0_clEvENKUlvE1_clEvEUliiE_EEEEvRNS_18TensorIteratorBaseERKT_EUliE_EEviT1_ --------------------------
	.section	.nv.constant0._ZN2at6native18elementwise_kernelILi128ELi4EZNS0_15gpu_kernel_implINS0_13BinaryFunctorIiibZZZNS0_23logical_and_kernel_cudaERNS_14TensorIteratorEENKUlvE0_clEvENKUlvE1_clEvEUliiE_EEEEvRNS_18TensorIteratorBaseERKT_EUliE_EEviT1_,"a",@progbits
	.sectionflags	@""
	.align	4
.nv.constant0._ZN2at6native18elementwise_kernelILi128ELi4EZNS0_15gpu_kernel_implINS0_13BinaryFunctorIiibZZZNS0_23logical_and_kernel_cudaERNS_14TensorIteratorEENKUlvE0_clEvENKUlvE1_clEvEUliiE_EEEEvRNS_18TensorIteratorBaseERKT_EUliE_EEviT1_:
	.zero		1008


//--------------------- .nv.constant0._ZN2at6native27unrolled_elementwise_kernelINS0_13BinaryFunctorIiibZZZNS0_23logical_and_kernel_cudaERNS_14TensorIteratorEENKUlvE0_clEvENKUlvE1_clEvEUliiE_EESt5arrayIPcLm3EELi4E23TrivialOffsetCalculatorILi2EjESC_ILi1EjENS0_6memory12LoadWithCastILi2EEENSF_13StoreWithCastILi1EEEEEviT_T0_T2_T3_T4_T5_ --------------------------
	.section	.nv.constant0._ZN2at6native27unrolled_elementwise_kernelINS0_13BinaryFunctorIiibZZZNS0_23logical_and_kernel_cudaERNS_14TensorIteratorEENKUlvE0_clEvENKUlvE1_clEvEUliiE_EESt5arrayIPcLm3EELi4E23TrivialOffsetCalculatorILi2EjESC_ILi1EjENS0_6memory12LoadWithCastILi2EEENSF_13StoreWithCastILi1EEEEEviT_T0_T2_T3_T4_T5_,"a",@progbits
	.sectionflags	@""
	.align	4
.nv.constant0._ZN2at6native27unrolled_elementwise_kernelINS0_13BinaryFunctorIiibZZZNS0_23logical_and_kernel_cudaERNS_14TensorIteratorEENKUlvE0_clEvENKUlvE1_clEvEUliiE_EESt5arrayIPcLm3EELi4E23TrivialOffsetCalculatorILi2EjESC_ILi1EjENS0_6memory12LoadWithCastILi2EEENSF_13StoreWithCastILi1EEEEEviT_T0_T2_T3_T4_T5_:
	.zero		408


//--------------------- .nv.constant0._ZN2at6native18elementwise_kernelILi128ELi4EZNS0_22gpu_kernel_impl_nocastINS0_13BinaryFunctorIiibZZZNS0_23logical_and_kernel_cudaERNS_14TensorIteratorEENKUlvE0_clEvENKUlvE1_clEvEUliiE_EEEEvRNS_18TensorIteratorBaseERKT_EUliE_EEviT1_ --------------------------
	.section	.nv.constant0._ZN2at6native18elementwise_kernelILi128ELi4EZNS0_22gpu_kernel_impl_nocastINS0_13BinaryFunctorIiibZZZNS0_23logical_and_kernel_cudaERNS_14TensorIteratorEENKUlvE0_clEvENKUlvE1_clEvEUliiE_EEEEvRNS_18TensorIteratorBaseERKT_EUliE_EEviT1_,"a",@progbits
	.sectionflags	@""
	.align	4
.nv.constant0._ZN2at6native18elementwise_kernelILi128ELi4EZNS0_22gpu_kernel_impl_nocastINS0_13BinaryFunctorIiibZZZNS0_23logical_and_kernel_cudaERNS_14TensorIteratorEENKUlvE0_clEvENKUlvE1_clEvEUliiE_EEEEvRNS_18TensorIteratorBaseERKT_EUliE_EEviT1_:
	.zero		1008


//--------------------- .nv.constant0._ZN2at6native27unrolled_elementwise_kernelINS0_13BinaryFunctorIiibZZZNS0_23logical_and_kernel_cudaERNS_14TensorIteratorEENKUlvE0_clEvENKUlvE1_clEvEUliiE_EESt5arrayIPcLm3EELi4E23TrivialOffsetCalculatorILi2EjESC_ILi1EjENS0_6memory15LoadWithoutCastENSF_16StoreWithoutCastEEEviT_T0_T2_T3_T4_T5_ --------------------------
	.section	.nv.constant0._ZN2at6native27unrolled_elementwise_kernelINS0_13BinaryFunctorIiibZZZNS0_23logical_and_kernel_cudaERNS_14TensorIteratorEENKUlvE0_clEvENKUlvE1_clEvEUliiE_EESt5arrayIPcLm3EELi4E23TrivialOffsetCalculatorILi2EjESC_ILi1EjENS0_6memory15LoadWithoutCastENSF_16StoreWithoutCastEEEviT_T0_T2_T3_T4_T5_,"a",@progbits
	.sectionflags	@""
	.align	4
.nv.constant0._ZN2at6native27unrolled_elementwise_kernelINS0_13BinaryFunctorIiibZZZNS0_23logical_and_kernel_cudaERNS_14TensorIteratorEENKUlvE0_clEvENKUlvE1_clEvEUliiE_EESt5arrayIPcLm3EELi4E23TrivialOffsetCalculatorILi2EjESC_ILi1EjENS0_6memory15LoadWithoutCastENSF_16StoreWithoutCastEEEviT_T0_T2_T3_T4_T5_:
	.zero		388


//--------------------- .nv.constant0._ZN2at6native29vectorized_elementwise_kernelILi2ENS0_13BinaryFunctorIiibZZZNS0_23logical_and_kernel_cudaERNS_14TensorIteratorEENKUlvE0_clEvENKUlvE1_clEvEUliiE_EESt5arrayIPcLm3EEEEviT0_T1_ --------------------------
	.section	.nv.constant0._ZN2at6native29vectorized_elementwise_kernelILi2ENS0_13BinaryFunctorIiibZZZNS0_23logical_and_kernel_cudaERNS_14TensorIteratorEENKUlvE0_clEvENKUlvE1_clEvEUliiE_EESt5arrayIPcLm3EEEEviT0_T1_,"a",@progbits
	.sectionflags	@""
	.align	4
.nv.constant0._ZN2at6native29vectorized_elementwise_kernelILi2ENS0_13BinaryFunctorIiibZZZNS0_23logical_and_kernel_cudaERNS_14TensorIteratorEENKUlvE0_clEvENKUlvE1_clEvEUliiE_EESt5arrayIPcLm3EEEEviT0_T1_:
	.zero		384


//--------------------- .nv.constant0._ZN2at6native29vectorized_elementwise_kernelILi4ENS0_13BinaryFunctorIiibZZZNS0_23logical_and_kernel_cudaERNS_14TensorIteratorEENKUlvE0_clEvENKUlvE1_clEvEUliiE_EESt5arrayIPcLm3EEEEviT0_T1_ --------------------------
	.section	.nv.constant0._ZN2at6native29vectorized_elementwise_kernelILi4ENS0_13BinaryFunctorIiibZZZNS0_23logical_and_kernel_cudaERNS_14TensorIteratorEENKUlvE0_clEvENKUlvE1_clEvEUliiE_EESt5arrayIPcLm3EEEEviT0_T1_,"a",@progbits
	.sectionflags	@""
	.align	4
.nv.constant0._ZN2at6native29vectorized_elementwise_kernelILi4ENS0_13BinaryFunctorIiibZZZNS0_23logical_and_kernel_cudaERNS_14TensorIteratorEENKUlvE0_clEvENKUlvE1_clEvEUliiE_EESt5arrayIPcLm3EEEEviT0_T1_:
	.zero		384


//--------------------- .nv.constant0._ZN2at6native29vectorized_elementwise_kernelILi8ENS0_13BinaryFunctorIiibZZZNS0_23logical_and_kernel_cudaERNS_14TensorIteratorEENKUlvE0_clEvENKUlvE1_clEvEUliiE_EESt5arrayIPcLm3EEEEviT0_T1_ --------------------------
	.section	.nv.constant0._ZN2at6native29vectorized_elementwise_kernelILi8ENS0_13BinaryFunctorIiibZZZNS0_23logical_and_kernel_cudaERNS_14TensorIteratorEENKUlvE0_clEvENKUlvE1_clEvEUliiE_EESt5arrayIPcLm3EEEEviT0_T1_,"a",@progbits
	.sectionflags	@""
	.align	4
.nv.constant0._ZN2at6native29vectorized_elementwise_kernelILi8ENS0_13BinaryFunctorIiibZZZNS0_23logical_and_kernel_cudaERNS_14TensorIteratorEENKUlvE0_clEvENKUlvE1_clEvEUliiE_EESt5arrayIPcLm3EEEEviT0_T1_:
	.zero		384


//--------------------- .nv.constant0._ZN2at6native18elementwise_kernelILi128ELi4EZNS0_15gpu_kernel_implINS0_13AUnaryFunctorIaabZZZNS0_23logical_and_kernel_cudaERNS_14TensorIteratorEENKUlvE0_clEvENKUlvE0_clEvEUlaaE_EEEEvRNS_18TensorIteratorBaseERKT_EUliE_EEviT1_ --------------------------
	.section	.nv.constant0._ZN2at6native18elementwise_kernelILi128ELi4EZNS0_15gpu_kernel_implINS0_13AUnaryFunctorIaabZZZNS0_23logical_and_kernel_cudaERNS_14TensorIteratorEENKUlvE0_clEvENKUlvE0_clEvEUlaaE_EEEEvRNS_18TensorIteratorBaseERKT_EUliE_EEviT1_,"a",@progbits
	.sectionflags	@""
	.align	4
.nv.constant0._ZN2at6native18elementwise_kernelILi128ELi4EZNS0_15gpu_kernel_implINS0_13AUnaryFunctorIaabZZZNS0_23logical_and_kernel_cudaERNS_14TensorIteratorEENKUlvE0_clEvENKUlvE0_clEvEUlaaE_EEEEvRNS_18TensorIteratorBaseERKT_EUliE_EEviT1_:
	.zero		896


//--------------------- .nv.constant0._ZN2at6native27unrolled_elementwise_kernelINS0_13AUnaryFunctorIaabZZZNS0_23logical_and_kernel_cudaERNS_14TensorIteratorEENKUlvE0_clEvENKUlvE0_clEvEUlaaE_EESt5arrayIPcLm2EELi4E23TrivialOffsetCalculatorILi1EjESD_NS0_6memory12LoadWithCastILi1EEENSE_13StoreWithCastILi1EEEEEviT_T0_T2_T3_T4_T5_ --------------------------
	.section	.nv.constant0._ZN2at6native27unrolled_elementwise_kernelINS0_13AUnaryFunctorIaabZZZNS0_23logical_and_kernel_cudaERNS_14TensorIteratorEENKUlvE0_clEvENKUlvE0_clEvEUlaaE_EESt5arrayIPcLm2EELi4E23TrivialOffsetCalculatorILi1EjESD_NS0_6memory12LoadWithCastILi1EEENSE_13StoreWithCastILi1EEEEEviT_T0_T2_T3_T4_T5_,"a",@progbits
	.sectionflags	@""
	.align	4
.nv.constant0._ZN2at6native27unrolled_elementwise_kernelINS0_13AUnaryFunctorIaabZZZNS0_23logical_and_kernel_cudaERNS_14TensorIteratorEENKUlvE0_clEvENKUlvE0_clEvEUlaaE_EESt5arrayIPcLm2EELi4E23TrivialOffsetCalculatorILi1EjESD_NS0_6memory12LoadWithCastILi1EEENSE_13StoreWithCastILi1EEEEEviT_T0_T2_T3_T4_T5_:
	.zero		396


//--------------------- .nv.constant0._ZN2at6native18elementwise_kernelILi128ELi4EZNS0_22gpu_kernel_impl_nocastINS0_13AUnaryFunctorIaabZZZNS0_23logical_and_kernel_cudaERNS_14TensorIteratorEENKUlvE0_clEvENKUlvE0_clEvEUlaaE_EEEEvRNS_18TensorIteratorBaseERKT_EUliE_EEviT1_ --------------------------
	.section	.nv.constant0._ZN2at6native18elementwise_kernelILi128ELi4EZNS0_22gpu_kernel_impl_nocastINS0_13AUnaryFunctorIaabZZZNS0_23logical_and_kernel_cudaERNS_14TensorIteratorEENKUlvE0_clEvENKUlvE0_clEvEUlaaE_EEEEvRNS_18TensorIteratorBaseERKT_EUliE_EEviT1_,"a",@progbits
	.sectionflags	@""
	.align	4
.nv.constant0._ZN2at6native18elementwise_kernelILi128ELi4EZNS0_22gpu_kernel_impl_nocastINS0_13AUnaryFunctorIaabZZZNS0_23logical_and_kernel_cudaERNS_14TensorIteratorEENKUlvE0_clEvENKUlvE0_clEvEUlaaE_EEEEvRNS_18TensorIteratorBaseERKT_EUliE_EEviT1_:
	.zero		896


//--------------------- .nv.constant0._ZN2at6native27unrolled_elementwise_kernelINS0_13AUnaryFunctorIaabZZZNS0_23logical_and_kernel_cudaERNS_14TensorIteratorEENKUlvE0_clEvENKUlvE0_clEvEUlaaE_EESt5arrayIPcLm2EELi4E23TrivialOffsetCalculatorILi1EjESD_NS0_6memory15LoadWithoutCastENSE_16StoreWithoutCastEEEviT_T0_T2_T3_T4_T5_ --------------------------
	.section	.nv.constant0._ZN2at6native27unrolled_elementwise_kernelINS0_13AUnaryFunctorIaabZZZNS0_23logical_and_kernel_cudaERNS_14TensorIteratorEENKUlvE0_clEvENKUlvE0_clEvEUlaaE_EESt5arrayIPcLm2EELi4E23TrivialOffsetCalculatorILi1EjESD_NS0_6memory15LoadWithoutCastENSE_16StoreWithoutCastEEEviT_T0_T2_T3_T4_T5_,"a",@progbits
	.sectionflags	@""
	.align	4
.nv.constant0._ZN2at6native27unrolled_elementwise_kernelINS0_13AUnaryFunctorIaabZZZNS0_23logical_and_kernel_cudaERNS_14TensorIteratorEENKUlvE0_clEvENKUlvE0_clEvEUlaaE_EESt5arrayIPcLm2EELi4E23TrivialOffsetCalculatorILi1EjESD_NS0_6memory15LoadWithoutCastENSE_16StoreWithoutCastEEEviT_T0_T2_T3_T4_T5_:
	.zero		380


//--------------------- .nv.constant0._ZN2at6native29vectorized_elementwise_kernelILi2ENS0_13AUnaryFunctorIaabZZZNS0_23logical_and_kernel_cudaERNS_14TensorIteratorEENKUlvE0_clEvENKUlvE0_clEvEUlaaE_EESt5arrayIPcLm2EEEEviT0_T1_ --------------------------
	.section	.nv.constant0._ZN2at6native29vectorized_elementwise_kernelILi2ENS0_13AUnaryFunctorIaabZZZNS0_23logical_and_kernel_cudaERNS_14TensorIteratorEENKUlvE0_clEvENKUlvE0_clEvEUlaaE_EESt5arrayIPcLm2EEEEviT0_T1_,"a",@progbits
	.sectionflags	@""
	.align	4
.nv.constant0._ZN2at6native29vectorized_elementwise_kernelILi2ENS0_13AUnaryFunctorIaabZZZNS0_23logical_and_kernel_cudaERNS_14TensorIteratorEENKUlvE0_clEvENKUlvE0_clEvEUlaaE_EESt5arrayIPcLm2EEEEviT0_T1_:
	.zero		376


//--------------------- .nv.constant0._ZN2at6native29vectorized_elementwise_kernelILi4ENS0_13AUnaryFunctorIaabZZZNS0_23logical_and_kernel_cudaERNS_14TensorIteratorEENKUlvE0_clEvENKUlvE0_clEvEUlaaE_EESt5arrayIPcLm2EEEEviT0_T1_ --------------------------
	.section	.nv.constant0._ZN2at6native29vectorized_elementwise_kernelILi4ENS0_13AUnaryFunctorIaabZZZNS0_23logical_and_kernel_cudaERNS_14TensorIteratorEENKUlvE0_clEvENKUlvE0_clEvEUlaaE_EESt5arrayIPcLm2EEEEviT0_T1_,"a",@progbits
	.sectionflags	@""
	.align	4
.nv.constant0._ZN2at6native29vectorized_elementwise_kernelILi4ENS0_13AUnaryFunctorIaabZZZNS0_23logical_and_kernel_cudaERNS_14TensorIteratorEENKUlvE0_clEvENKUlvE0_clEvEUlaaE_EESt5arrayIPcLm2EEEEviT0_T1_:
	.zero		376


//--------------------- .nv.constant0._ZN2at6native29vectorized_elementwise_kernelILi8ENS0_13AUnaryFunctorIaabZZZNS0_23logical_and_kernel_cudaERNS_14TensorIteratorEENKUlvE0_clEvENKUlvE0_clEvEUlaaE_EESt5arrayIPcLm2EEEEviT0_T1_ --------------------------
	.section	.nv.constant0._ZN2at6native29vectorized_elementwise_kernelILi8ENS0_13AUnaryFunctorIaabZZZNS0_23logical_and_kernel_cudaERNS_14TensorIteratorEENKUlvE0_clEvENKUlvE0_clEvEUlaaE_EESt5arrayIPcLm2EEEEviT0_T1_,"a",@progbits
	.sectionflags	@""
	.align	4
.nv.constant0._ZN2at6native29vectorized_elementwise_kernelILi8ENS0_13AUnaryFunctorIaabZZZNS0_23logical_and_kernel_cudaERNS_14TensorIteratorEENKUlvE0_clEvENKUlvE0_clEvEUlaaE_EESt5arrayIPcLm2EEEEviT0_T1_:
	.zero		376


//--------------------- .nv.constant0._ZN2at6native18elementwise_kernelILi128ELi4EZNS0_15gpu_kernel_implINS0_13BinaryFunctorIaabZZZNS0_23logical_and_kernel_cudaERNS_14TensorIteratorEENKUlvE0_clEvENKUlvE0_clEvEUlaaE_EEEEvRNS_18TensorIteratorBaseERKT_EUliE_EEviT1_ --------------------------
	.section	.nv.constant0._ZN2at6native18elementwise_kernelILi128ELi4EZNS0_15gpu_kernel_implINS0_13BinaryFunctorIaabZZZNS0_23logical_and_kernel_cudaERNS_14TensorIteratorEENKUlvE0_clEvENKUlvE0_clEvEUlaaE_EEEEvRNS_18TensorIteratorBaseERKT_EUliE_EEviT1_,"a",@progbits
	.sectionflags	@""
	.align	4
.nv.constant0._ZN2at6native18elementwise_kernelILi128ELi4EZNS0_15gpu_kernel_implINS0_13BinaryFunctorIaabZZZNS0_23logical_and_kernel_cudaERNS_14TensorIteratorEENKUlvE0_clEvENKUlvE0_clEvEUlaaE_EEEEvRNS_18TensorIteratorBaseERKT_EUliE_EEviT1_:
	.zero		1008


//--------------------- .nv.constant0._ZN2at6native27unrolled_elementwise_kernelINS0_13BinaryFunctorIaabZZZNS0_23logical_and_kernel_cudaERNS_14TensorIteratorEENKUlvE0_clEvENKUlvE0_clEvEUlaaE_EESt5arrayIPcLm3EELi4E23TrivialOffsetCalculatorILi2EjESC_ILi1EjENS0_6memory12LoadWithCastILi2EEENSF_13StoreWithCastILi1EEEEEviT_T0_T2_T3_T4_T5_ --------------------------
	.section	.nv.constant0._ZN2at6native27unrolled_elementwise_kernelINS0_13BinaryFunctorIaabZZZNS0_23logical_and_kernel_cudaERNS_14TensorIteratorEENKUlvE0_clEvENKUlvE0_clEvEUlaaE_EESt5arrayIPcLm3EELi4E23TrivialOffsetCalculatorILi2EjESC_ILi1EjENS0_6memory12LoadWithCastILi2EEENSF_13StoreWithCastILi1EEEEEviT_T0_T2_T3_T4_T5_,"a",@progbits
	.sectionflags	@""
	.align	4
.nv.constant0._ZN2at6native27unrolled_elementwise_kernelINS0_13BinaryFunctorIaabZZZNS0_23logical_and_kernel_cudaERNS_14TensorIteratorEENKUlvE0_clEvENKUlvE0_clEvEUlaaE_EESt5arrayIPcLm3EELi4E23TrivialOffsetCalculatorILi2EjESC_ILi1EjENS0_6memory12LoadWithCastILi2EEENSF_13StoreWithCastILi1EEEEEviT_T0_T2_T3_T4_T5_:
	.zero		408


//--------------------- .nv.constant0._ZN2at6native18elementwise_kernelILi128ELi4EZNS0_22gpu_kernel_impl_nocastINS0_13BinaryFunctorIaabZZZNS0_23logical_and_kernel_cudaERNS_14TensorIteratorEENKUlvE0_clEvENKUlvE0_clEvEUlaaE_EEEEvRNS_18TensorIteratorBaseERKT_EUliE_EEviT1_ --------------------------
	.section	.nv.constant0._ZN2at6native18elementwise_kernelILi128ELi4EZNS0_22gpu_kernel_impl_nocastINS0_13BinaryFunctorIaabZZZNS0_23logical_and_kernel_cudaERNS_14TensorIteratorEENKUlvE0_clEvENKUlvE0_clEvEUlaaE_EEEEvRNS_18TensorIteratorBaseERKT_EUliE_EEviT1_,"a",@progbits
	.sectionflags	@""
	.align	4
.nv.constant0._ZN2at6native18elementwise_kernelILi128ELi4EZNS0_22gpu_kernel_impl_nocastINS0_13BinaryFunctorIaabZZZNS0_23logical_and_kernel_cudaERNS_14TensorIteratorEENKUlvE0_clEvENKUlvE0_clEvEUlaaE_EEEEvRNS_18TensorIteratorBaseERKT_EUliE_EEviT1_:
	.zero		1008


//--------------------- .nv.constant0._ZN2at6native27unrolled_elementwise_kernelINS0_13BinaryFunctorIaabZZZNS0_23logical_and_kernel_cudaERNS_14TensorIteratorEENKUlvE0_clEvENKUlvE0_clEvEUlaaE_EESt5arrayIPcLm3EELi4E23TrivialOffsetCalculatorILi2EjESC_ILi1EjENS0_6memory15LoadWithoutCastENSF_16StoreWithoutCastEEEviT_T0_T2_T3_T4_T5_ --------------------------
	.section	.nv.constant0._ZN2at6native27unrolled_elementwise_kernelINS0_13BinaryFunctorIaabZZZNS0_23logical_and_kernel_cudaERNS_14TensorIteratorEENKUlvE0_clEvENKUlvE0_clEvEUlaaE_EESt5arrayIPcLm3EELi4E23TrivialOffsetCalculatorILi2EjESC_ILi1EjENS0_6memory15LoadWithoutCastENSF_16StoreWithoutCastEEEviT_T0_T2_T3_T4_T5_,"a",@progbits
	.sectionflags	@""
	.align	4
.nv.constant0._ZN2at6native27unrolled_elementwise_kernelINS0_13BinaryFunctorIaabZZZNS0_23logical_and_kernel_cudaERNS_14TensorIteratorEENKUlvE0_clEvENKUlvE0_clEvEUlaaE_EESt5arrayIPcLm3EELi4E23TrivialOffsetCalculatorILi2EjESC_ILi1EjENS0_6memory15LoadWithoutCastENSF_16StoreWithoutCastEEEviT_T0_T2_T3_T4_T5_:
	.zero		388


//--------------------- .nv.constant0._ZN2at6native29vectorized_elementwise_kernelILi2ENS0_13BinaryFunctorIaabZZZNS0_23logical_and_kernel_cudaERNS_14TensorIteratorEENKUlvE0_clEvENKUlvE0_clEvEUlaaE_EESt5arrayIPcLm3EEEEviT0_T1_ --------------------------
	.section	.nv.constant0._ZN2at6native29vectorized_elementwise_kernelILi2ENS0_13BinaryFunctorIaabZZZNS0_23logical_and_kernel_cudaERNS_14TensorIteratorEENKUlvE0_clEvENKUlvE0_clEvEUlaaE_EESt5arrayIPcLm3EEEEviT0_T1_,"a",@progbits
	.sectionflags	@""
	.align	4
.nv.constant0._ZN2at6native29vectorized_elementwise_kernelILi2ENS0_13BinaryFunctorIaabZZZNS0_23logical_and_kernel_cudaERNS_14TensorIteratorEENKUlvE0_clEvENKUlvE0_clEvEUlaaE_EESt5arrayIPcLm3EEEEviT0_T1_:
	.zero		384


//--------------------- .nv.constant0._ZN2at6native29vectorized_elementwise_kernelILi4ENS0_13BinaryFunctorIaabZZZNS0_23logical_and_kernel_cudaERNS_14TensorIteratorEENKUlvE0_clEvENKUlvE0_clEvEUlaaE_EESt5arrayIPcLm3EEEEviT0_T1_ --------------------------
	.section	.nv.constant0._ZN2at6native29vectorized_elementwise_kernelILi4ENS0_13BinaryFunctorIaabZZZNS0_23logical_and_kernel_cudaERNS_14TensorIteratorEENKUlvE0_clEvENKUlvE0_clEvEUlaaE_EESt5arrayIPcLm3EEEEviT0_T1_,"a",@progbits
	.sectionflags	@""
	.align	4
.nv.constant0._ZN2at6native29vectorized_elementwise_kernelILi4ENS0_13BinaryFunctorIaabZZZNS0_23logical_and_kernel_cudaERNS_14TensorIteratorEENKUlvE0_clEvENKUlvE0_clEvEUlaaE_EESt5arrayIPcLm3EEEEviT0_T1_:
	.zero		384


//--------------------- .nv.constant0._ZN2at6native29vectorized_elementwise_kernelILi8ENS0_13BinaryFunctorIaabZZZNS0_23logical_and_kernel_cudaERNS_14TensorIteratorEENKUlvE0_clEvENKUlvE0_clEvEUlaaE_EESt5arrayIPcLm3EEEEviT0_T1_ --------------------------
	.section	.nv.constant0._ZN2at6native29vectorized_elementwise_kernelILi8ENS0_13BinaryFunctorIaabZZZNS0_23logical_and_kernel_cudaERNS_14TensorIteratorEENKUlvE0_clEvENKUlvE0_clEvEUlaaE_EESt5arrayIPcLm3EEEEviT0_T1_,"a",@progbits
	.sectionflags	@""
	.align	4
.nv.constant0._ZN2at6native29vectorized_elementwise_kernelILi8ENS0_13BinaryFunctorIaabZZZNS0_23logical_and_kernel_cudaERNS_14TensorIteratorEENKUlvE0_clEvENKUlvE0_clEvEUlaaE_EESt5arrayIPcLm3EEEEviT0_T1_:
	.zero		384


//--------------------- .nv.constant0._ZN2at6native18elementwise_kernelILi128ELi4EZNS0_15gpu_kernel_implINS0_13AUnaryFunctorIhhbZZZNS0_23logical_and_kernel_cudaERNS_14TensorIteratorEENKUlvE0_clEvENKUlvE_clEvEUlhhE_EEEEvRNS_18TensorIteratorBaseERKT_EUliE_EEviT1_ --------------------------
	.section	.nv.constant0._ZN2at6native18elementwise_kernelILi128ELi4EZNS0_15gpu_kernel_implINS0_13AUnaryFunctorIhhbZZZNS0_23logical_and_kernel_cudaERNS_14TensorIteratorEENKUlvE0_clEvENKUlvE_clEvEUlhhE_EEEEvRNS_18TensorIteratorBaseERKT_EUliE_EEviT1_,"a",@progbits
	.sectionflags	@""
	.align	4
.nv.constant0._ZN2at6native18elementwise_kernelILi128ELi4EZNS0_15gpu_kernel_implINS0_13AUnaryFunctorIhhbZZZNS0_23logical_and_kernel_cudaERNS_14TensorIteratorEENKUlvE0_clEvENKUlvE_clEvEUlhhE_EEEEvRNS_18TensorIteratorBaseERKT_EUliE_EEviT1_:
	.zero		896


//--------------------- .nv.constant0._ZN2at6native27unrolled_elementwise_kernelINS0_13AUnaryFunctorIhhbZZZNS0_23logical_and_kernel_cudaERNS_14TensorIteratorEENKUlvE0_clEvENKUlvE_clEvEUlhhE_EESt5arrayIPcLm2EELi4E23TrivialOffsetCalculatorILi1EjESD_NS0_6memory12LoadWithCastILi1EEENSE_13StoreWithCastILi1EEEEEviT_T0_T2_T3_T4_T5_ --------------------------
	.section	.nv.constant0._ZN2at6native27unrolled_elementwise_kernelINS0_13AUnaryFunctorIhhbZZZNS0_23logical_and_kernel_cudaERNS_14TensorIteratorEENKUlvE0_clEvENKUlvE_clEvEUlhhE_EESt5arrayIPcLm2EELi4E23TrivialOffsetCalculatorILi1EjESD_NS0_6memory12LoadWithCastILi1EEENSE_13StoreWithCastILi1EEEEEviT_T0_T2_T3_T4_T5_,"a",@progbits
	.sectionflags	@""
	.align	4
.nv.constant0._ZN2at6native27unrolled_elementwise_kernelINS0_13AUnaryFunctorIhhbZZZNS0_23logical_and_kernel_cudaERNS_14TensorIteratorEENKUlvE0_clEvENKUlvE_clEvEUlhhE_EESt5arrayIPcLm2EELi4E23TrivialOffsetCalculatorILi1EjESD_NS0_6memory12LoadWithCastILi1EEENSE_13StoreWithCastILi1EEEEEviT_T0_T2_T3_T4_T5_:
	.zero		396


//--------------------- .nv.constant0._ZN2at6native18elementwise_kernelILi128ELi4EZNS0_22gpu_kernel_impl_nocastINS0_13AUnaryFunctorIhhbZZZNS0_23logical_and_kernel_cudaERNS_14TensorIteratorEENKUlvE0_clEvENKUlvE_clEvEUlhhE_EEEEvRNS_18TensorIteratorBaseERKT_EUliE_EEviT1_ --------------------------
	.section	.nv.constant0._ZN2at6native18elementwise_kernelILi128ELi4EZNS0_22gpu_kernel_impl_nocastINS0_13AUnaryFunctorIhhbZZZNS0_23logical_and_kernel_cudaERNS_14TensorIteratorEENKUlvE0_clEvENKUlvE_clEvEUlhhE_EEEEvRNS_18TensorIteratorBaseERKT_EUliE_EEviT1_,"a",@progbits
	.sectionflags	@""
	.align	4
.nv.constant0._ZN2at6native18elementwise_kernelILi128ELi4EZNS0_22gpu_kernel_impl_nocastINS0_13AUnaryFunctorIhhbZZZNS0_23logical_and_kernel_cudaERNS_14TensorIteratorEENKUlvE0_clEvENKUlvE_clEvEUlhhE_EEEEvRNS_18TensorIteratorBaseERKT_EUliE_EEviT1_:
	.zero		896


//--------------------- .nv.constant0._ZN2at6native27unrolled_elementwise_kernelINS0_13AUnaryFunctorIhhbZZZNS0_23logical_and_kernel_cudaERNS_14TensorIteratorEENKUlvE0_clEvENKUlvE_clEvEUlhhE_EESt5arrayIPcLm2EELi4E23TrivialOffsetCalculatorILi1EjESD_NS0_6memory15LoadWithoutCastENSE_16StoreWithoutCastEEEviT_T0_T2_T3_T4_T5_ --------------------------
	.section	.nv.constant0._ZN2at6native27unrolled_elementwise_kernelINS0_13AUnaryFunctorIhhbZZZNS0_23logical_and_kernel_cudaERNS_14TensorIteratorEENKUlvE0_clEvENKUlvE_clEvEUlhhE_EESt5arrayIPcLm2EELi4E23TrivialOffsetCalculatorILi1EjESD_NS0_6memory15LoadWithoutCastENSE_16StoreWithoutCastEEEviT_T0_T2_T3_T4_T5_,"a",@progbits
	.sectionflags	@""
	.align	4
.nv.constant0._ZN2at6native27unrolled_elementwise_kernelINS0_13AUnaryFunctorIhhbZZZNS0_23logical_and_kernel_cudaERNS_14TensorIteratorEENKUlvE0_clEvENKUlvE_clEvEUlhhE_EESt5arrayIPcLm2EELi4E23TrivialOffsetCalculatorILi1EjESD_NS0_6memory15LoadWithoutCastENSE_16StoreWithoutCastEEEviT_T0_T2_T3_T4_T5_:
	.zero		380


//--------------------- .nv.constant0._ZN2at6native29vectorized_elementwise_kernelILi2ENS0_13AUnaryFunctorIhhbZZZNS0_23logical_and_kernel_cudaERNS_14TensorIteratorEENKUlvE0_clEvENKUlvE_clEvEUlhhE_EESt5arrayIPcLm2EEEEviT0_T1_ --------------------------
	.section	.nv.constant0._ZN2at6native29vectorized_elementwise_kernelILi2ENS0_13AUnaryFunctorIhhbZZZNS0_23logical_and_kernel_cudaERNS_14TensorIteratorEENKUlvE0_clEvENKUlvE_clEvEUlhhE_EESt5arrayIPcLm2EEEEviT0_T1_,"a",@progbits
	.sectionflags	@""
	.align	4
.nv.constant0._ZN2at6native29vectorized_elementwise_kernelILi2ENS0_13AUnaryFunctorIhhbZZZNS0_23logical_and_kernel_cudaERNS_14TensorIteratorEENKUlvE0_clEvENKUlvE_clEvEUlhhE_EESt5arrayIPcLm2EEEEviT0_T1_:
	.zero		376


//--------------------- .nv.constant0._ZN2at6native29vectorized_elementwise_kernelILi4ENS0_13AUnaryFunctorIhhbZZZNS0_23logical_and_kernel_cudaERNS_14TensorIteratorEENKUlvE0_clEvENKUlvE_clEvEUlhhE_EESt5arrayIPcLm2EEEEviT0_T1_ --------------------------
	.section	.nv.constant0._ZN2at6native29vectorized_elementwise_kernelILi4ENS0_13AUnaryFunctorIhhbZZZNS0_23logical_and_kernel_cudaERNS_14TensorIteratorEENKUlvE0_clEvENKUlvE_clEvEUlhhE_EESt5arrayIPcLm2EEEEviT0_T1_,"a",@progbits
	.sectionflags	@""
	.align	4
.nv.constant0._ZN2at6native29vectorized_elementwise_kernelILi4ENS0_13AUnaryFunctorIhhbZZZNS0_23logical_and_kernel_cudaERNS_14TensorIteratorEENKUlvE0_clEvENKUlvE_clEvEUlhhE_EESt5arrayIPcLm2EEEEviT0_T1_:
	.zero		376


//--------------------- .nv.constant0._ZN2at6native29vectorized_elementwise_kernelILi8ENS0_13AUnaryFunctorIhhbZZZNS0_23logical_and_kernel_cudaERNS_14TensorIteratorEENKUlvE0_clEvENKUlvE_clEvEUlhhE_EESt5arrayIPcLm2EEEEviT0_T1_ --------------------------
	.section	.nv.constant0._ZN2at6native29vectorized_elementwise_kernelILi8ENS0_13AUnaryFunctorIhhbZZZNS0_23logical_and_kernel_cudaERNS_14TensorIteratorEENKUlvE0_clEvENKUlvE_clEvEUlhhE_EESt5arrayIPcLm2EEEEviT0_T1_,"a",@progbits
	.sectionflags	@""
	.align	4
.nv.constant0._ZN2at6native29vectorized_elementwise_kernelILi8ENS0_13AUnaryFunctorIhhbZZZNS0_23logical_and_kernel_cudaERNS_14TensorIteratorEENKUlvE0_clEvENKUlvE_clEvEUlhhE_EESt5arrayIPcLm2EEEEviT0_T1_:
	.zero		376


//--------------------- .nv.constant0._ZN2at6native18elementwise_kernelILi128ELi4EZNS0_15gpu_kernel_implINS0_13BinaryFunctorIhhbZZZNS0_23logical_and_kernel_cudaERNS_14TensorIteratorEENKUlvE0_clEvENKUlvE_clEvEUlhhE_EEEEvRNS_18TensorIteratorBaseERKT_EUliE_EEviT1_ --------------------------
	.section	.nv.constant0._ZN2at6native18elementwise_kernelILi128ELi4EZNS0_15gpu_kernel_implINS0_13BinaryFunctorIhhbZZZNS0_23logical_and_kernel_cudaERNS_14TensorIteratorEENKUlvE0_clEvENKUlvE_clEvEUlhhE_EEEEvRNS_18TensorIteratorBaseERKT_EUliE_EEviT1_,"a",@progbits
	.sectionflags	@""
	.align	4
.nv.constant0._ZN2at6native18elementwise_kernelILi128ELi4EZNS0_15gpu_kernel_implINS0_13BinaryFunctorIhhbZZZNS0_23logical_and_kernel_cudaERNS_14TensorIteratorEENKUlvE0_clEvENKUlvE_clEvEUlhhE_EEEEvRNS_18TensorIteratorBaseERKT_EUliE_EEviT1_:
	.zero		1008


//--------------------- .nv.constant0._ZN2at6native27unrolled_elementwise_kernelINS0_13BinaryFunctorIhhbZZZNS0_23logical_and_kernel_cudaERNS_14TensorIteratorEENKUlvE0_clEvENKUlvE_clEvEUlhhE_EESt5arrayIPcLm3EELi4E23TrivialOffsetCalculatorILi2EjESC_ILi1EjENS0_6memory12LoadWithCastILi2EEENSF_13StoreWithCastILi1EEEEEviT_T0_T2_T3_T4_T5_ --------------------------
	.section	.nv.constant0._ZN2at6native27unrolled_elementwise_kernelINS0_13BinaryFunctorIhhbZZZNS0_23logical_and_kernel_cudaERNS_14TensorIteratorEENKUlvE0_clEvENKUlvE_clEvEUlhhE_EESt5arrayIPcLm3EELi4E23TrivialOffsetCalculatorILi2EjESC_ILi1EjENS0_6memory12LoadWithCastILi2EEENSF_13StoreWithCastILi1EEEEEviT_T0_T2_T3_T4_T5_,"a",@progbits
	.sectionflags	@""
	.align	4
.nv.constant0._ZN2at6native27unrolled_elementwise_kernelINS0_13BinaryFunctorIhhbZZZNS0_23logical_and_kernel_cudaERNS_14TensorIteratorEENKUlvE0_clEvENKUlvE_clEvEUlhhE_EESt5arrayIPcLm3EELi4E23TrivialOffsetCalculatorILi2EjESC_ILi1EjENS0_6memory12LoadWithCastILi2EEENSF_13StoreWithCastILi1EEEEEviT_T0_T2_T3_T4_T5_:
	.zero		408


//--------------------- .nv.constant0._ZN2at6native18elementwise_kernelILi128ELi4EZNS0_22gpu_kernel_impl_nocastINS0_13BinaryFunctorIhhbZZZNS0_23logical_and_kernel_cudaERNS_14TensorIteratorEENKUlvE0_clEvENKUlvE_clEvEUlhhE_EEEEvRNS_18TensorIteratorBaseERKT_EUliE_EEviT1_ --------------------------
	.section	.nv.constant0._ZN2at6native18elementwise_kernelILi128ELi4EZNS0_22gpu_kernel_impl_nocastINS0_13BinaryFunctorIhhbZZZNS0_23logical_and_kernel_cudaERNS_14TensorIteratorEENKUlvE0_clEvENKUlvE_clEvEUlhhE_EEEEvRNS_18TensorIteratorBaseERKT_EUliE_EEviT1_,"a",@progbits
	.sectionflags	@""
	.align	4
.nv.constant0._ZN2at6native18elementwise_kernelILi128ELi4EZNS0_22gpu_kernel_impl_nocastINS0_13BinaryFunctorIhhbZZZNS0_23logical_and_kernel_cudaERNS_14TensorIteratorEENKUlvE0_clEvENKUlvE_clEvEUlhhE_EEEEvRNS_18TensorIteratorBaseERKT_EUliE_EEviT1_:
	.zero		1008


//--------------------- .nv.constant0._ZN2at6native27unrolled_elementwise_kernelINS0_13BinaryFunctorIhhbZZZNS0_23logical_and_kernel_cudaERNS_14TensorIteratorEENKUlvE0_clEvENKUlvE_clEvEUlhhE_EESt5arrayIPcLm3EELi4E23TrivialOffsetCalculatorILi2EjESC_ILi1EjENS0_6memory15LoadWithoutCastENSF_16StoreWithoutCastEEEviT_T0_T2_T3_T4_T5_ --------------------------
	.section	.nv.constant0._ZN2at6native27unrolled_elementwise_kernelINS0_13BinaryFunctorIhhbZZZNS0_23logical_and_kernel_cudaERNS_14TensorIteratorEENKUlvE0_clEvENKUlvE_clEvEUlhhE_EESt5arrayIPcLm3EELi4E23TrivialOffsetCalculatorILi2EjESC_ILi1EjENS0_6memory15LoadWithoutCastENSF_16StoreWithoutCastEEEviT_T0_T2_T3_T4_T5_,"a",@progbits
	.sectionflags	@""
	.align	4
.nv.constant0._ZN2at6native27unrolled_elementwise_kernelINS0_13BinaryFunctorIhhbZZZNS0_23logical_and_kernel_cudaERNS_14TensorIteratorEENKUlvE0_clEvENKUlvE_clEvEUlhhE_EESt5arrayIPcLm3EELi4E23TrivialOffsetCalculatorILi2EjESC_ILi1EjENS0_6memory15LoadWithoutCastENSF_16StoreWithoutCastEEEviT_T0_T2_T3_T4_T5_:
	.zero		388


//--------------------- .nv.constant0._ZN2at6native29vectorized_elementwise_kernelILi2ENS0_13BinaryFunctorIhhbZZZNS0_23logical_and_kernel_cudaERNS_14TensorIteratorEENKUlvE0_clEvENKUlvE_clEvEUlhhE_EESt5arrayIPcLm3EEEEviT0_T1_ --------------------------
	.section	.nv.constant0._ZN2at6native29vectorized_elementwise_kernelILi2ENS0_13BinaryFunctorIhhbZZZNS0_23logical_and_kernel_cudaERNS_14TensorIteratorEENKUlvE0_clEvENKUlvE_clEvEUlhhE_EESt5arrayIPcLm3EEEEviT0_T1_,"a",@progbits
	.sectionflags	@""
	.align	4
.nv.constant0._ZN2at6native29vectorized_elementwise_kernelILi2ENS0_13BinaryFunctorIhhbZZZNS0_23logical_and_kernel_cudaERNS_14TensorIteratorEENKUlvE0_clEvENKUlvE_clEvEUlhhE_EESt5arrayIPcLm3EEEEviT0_T1_:
	.zero		384


//--------------------- .nv.constant0._ZN2at6native29vectorized_elementwise_kernelILi4ENS0_13BinaryFunctorIhhbZZZNS0_23logical_and_kernel_cudaERNS_14TensorIteratorEENKUlvE0_clEvENKUlvE_clEvEUlhhE_EESt5arrayIPcLm3EEEEviT0_T1_ --------------------------
	.section	.nv.constant0._ZN2at6native29vectorized_elementwise_kernelILi4ENS0_13BinaryFunctorIhhbZZZNS0_23logical_and_kernel_cudaERNS_14TensorIteratorEENKUlvE0_clEvENKUlvE_clEvEUlhhE_EESt5arrayIPcLm3EEEEviT0_T1_,"a",@progbits
	.sectionflags	@""
	.align	4
.nv.constant0._ZN2at6native29vectorized_elementwise_kernelILi4ENS0_13BinaryFunctorIhhbZZZNS0_23logical_and_kernel_cudaERNS_14TensorIteratorEENKUlvE0_clEvENKUlvE_clEvEUlhhE_EESt5arrayIPcLm3EEEEviT0_T1_:
	.zero		384


//--------------------- .nv.constant0._ZN2at6native29vectorized_elementwise_kernelILi8ENS0_13BinaryFunctorIhhbZZZNS0_23logical_and_kernel_cudaERNS_14TensorIteratorEENKUlvE0_clEvENKUlvE_clEvEUlhhE_EESt5arrayIPcLm3EEEEviT0_T1_ --------------------------
	.section	.nv.constant0._ZN2at6native29vectorized_elementwise_kernelILi8ENS0_13BinaryFunctorIhhbZZZNS0_23logical_and_kernel_cudaERNS_14TensorIteratorEENKUlvE0_clEvENKUlvE_clEvEUlhhE_EESt5arrayIPcLm3EEEEviT0_T1_,"a",@progbits
	.sectionflags	@""
	.align	4
.nv.constant0._ZN2at6native29vectorized_elementwise_kernelILi8ENS0_13BinaryFunctorIhhbZZZNS0_23logical_and_kernel_cudaERNS_14TensorIteratorEENKUlvE0_clEvENKUlvE_clEvEUlhhE_EESt5arrayIPcLm3EEEEviT0_T1_:
	.zero		384


//--------------------- .text._ZN2at6native18elementwise_kernelILi128ELi4EZNS0_15gpu_kernel_implINS0_13AUnaryFunctorIN3c108BFloat16ES5_bZZZNS0_23logical_xor_kernel_cudaERNS_14TensorIteratorEENKUlvE0_clEvENKUlvE8_clEvEUlS5_S5_E_EEEEvRNS_18TensorIteratorBaseERKT_EUliE_EEviT1_ --------------------------
	.section	.text._ZN2at6native18elementwise_kernelILi128ELi4EZNS0_15gpu_kernel_implINS0_13AUnaryFunctorIN3c108BFloat16ES5_bZZZNS0_23logical_xor_kernel_cudaERNS_14TensorIteratorEENKUlvE0_clEvENKUlvE8_clEvEUlS5_S5_E_EEEEvRNS_18TensorIteratorBaseERKT_EUliE_EEviT1_,"ax",@progbits
	.sectioninfo	@"SHI_REGISTERS=26"
	.align	128
        .global         _ZN2at6native18elementwise_kernelILi128ELi4EZNS0_15gpu_kernel_implINS0_13AUnaryFunctorIN3c108BFloat16ES5_bZZZNS0_23logical_xor_kernel_cudaERNS_14TensorIteratorEENKUlvE0_clEvENKUlvE8_clEvEUlS5_S5_E_EEEEvRNS_18TensorIteratorBaseERKT_EUliE_EEviT1_
        .type           _ZN2at6native18elementwise_kernelILi128ELi4EZNS0_15gpu_kernel_implINS0_13AUnaryFunctorIN3c108BFloat16ES5_bZZZNS0_23logical_xor_kernel_cudaERNS_14TensorIteratorEENKUlvE0_clEvENKUlvE8_clEvEUlS5_S5_E_EEEEvRNS_18TensorIteratorBaseERKT_EUliE_EEviT1_,@function
        .size           _ZN2at6native18elementwise_kernelILi128ELi4EZNS0_15gpu_kernel_implINS0_13AUnaryFunctorIN3c108BFloat16ES5_bZZZNS0_23logical_xor_kernel_cudaERNS_14TensorIteratorEENKUlvE0_clEvENKUlvE8_clEvEUlS5_S5_E_EEEEvRNS_18TensorIteratorBaseERKT_EUliE_EEviT1_,(.L_x_41801 - _ZN2at6native18elementwise_kernelILi128ELi4EZNS0_15gpu_kernel_implINS0_13AUnaryFunctorIN3c108BFloat16ES5_bZZZNS0_23logical_xor_kernel_cudaERNS_14TensorIteratorEENKUlvE0_clEvENKUlvE8_clEvEUlS5_S5_E_EEEEvRNS_18TensorIteratorBaseERKT_EUliE_EEviT1_)
        .other          _ZN2at6native18elementwise_kernelILi128ELi4EZNS0_15gpu_kernel_implINS0_13AUnaryFunctorIN3c108BFloat16ES5_bZZZNS0_23logical_xor_kernel_cudaERNS_14TensorIteratorEENKUlvE0_clEvENKUlvE8_clEvEUlS5_S5_E_EEEEvRNS_18TensorIteratorBaseERKT_EUliE_EEviT1_,@"STO_CUDA_ENTRY STV_DEFAULT"
_ZN2at6native18elementwise_kernelILi128ELi4EZNS0_15gpu_kernel_implINS0_13AUnaryFunctorIN3c108BFloat16ES5_bZZZNS0_23logical_xor_kernel_cudaERNS_14TensorIteratorEENKUlvE0_clEvENKUlvE8_clEvEUlS5_S5_E_EEEEvRNS_18TensorIteratorBaseERKT_EUliE_EEviT1_:
.text._ZN2at6native18elementwise_kernelILi128ELi4EZNS0_15gpu_kernel_implINS0_13AUnaryFunctorIN3c108BFloat16ES5_bZZZNS0_23logical_xor_kernel_cudaERNS_14TensorIteratorEENKUlvE0_clEvENKUlvE8_clEvEUlS5_S5_E_EEEEvRNS_18TensorIteratorBaseERKT_EUliE_EEviT1_:
[----:B------:R-:W-:Y:S02]  /*0000*/  IMAD.MOV.U32 R1, RZ, RZ, c[0x0][0x28] ;  /* 0x00000a00ff017624 */ /* 0x000fe400078e00ff */
[----:B------:R-:W0:Y:S01]  /*0010*/  S2R R18, SR_CTAID.X ;  /* 0x0000000000127919 */ /* 0x000e220000002500 */
[----:B------:R-:W-:Y:S01]  /*0020*/  ULDC.64 UR36, c[0x0][0x118] ;  /* 0x0000460000247ab9 */ /* 0x000fe20000000a00 */
[----:B------:R-:W-:Y:S02]  /*0030*/  BSSY B6, `(.L_x_0) ;  /* 0x00002d4000067945 */ /* 0x000fe40003800000 */
[----:B------:R-:W0:Y:S02]  /*0040*/  S2R R23, SR_TID.X ;  /* 0x0000000000177919 */ /* 0x000e240000002100 */
[----:B0-----:R-:W-:-:S05]  /*0050*/  IMAD R19, R18, 0x200, R23 ;  /* 0x0000020012137824 */ /* 0x001fca00078e0217 */
[----:B------:R-:W-:-:S13]  /*0060*/  ISETP.GE.AND P0, PT, R19, c[0x0][0x160], PT ;  /* 0x0000580013007a0c */ /* 0x000fda0003f06270 */
[----:B------:R-:W-:Y:S05]  /*0070*/  @P0 BRA `(.L_x_1) ;  /* 0x00002cf000000947 */ /* 0x000fea0003800000 */
[----:B------:R-:W-:Y:S01]  /*0080*/  ISETP.NE.AND P0, PT, RZ, c[0x0][0x168], PT ;  /* 0x00005a00ff007a0c */ /* 0x000fe20003f05270 */
[----:B------:R-:W-:Y:S02]  /*0090*/  IMAD.MOV.U32 R0, RZ, RZ, RZ ;  /* 0x000000ffff007224 */ /* 0x000fe400078e00ff */
[----:B------:R-:W-:-:S10]  /*00a0*/  IMAD.MOV.U32 R16, RZ, RZ, RZ ;  /* 0x000000ffff107224 */ /* 0x000fd400078e00ff */
[----:B------:R-:W-:Y:S05]  /*00b0*/  @!P0 BRA `(.L_x_2) ;  /* 0x00000e1000008947 */ /* 0x000fea0003800000 */
[----:B------:R-:W-:Y:S02]  /*00c0*/  IMAD.MOV.U32 R2, RZ, RZ, RZ ;  /* 0x000000ffff027224 */ /* 0x000fe400078e00ff */
[----:B------:R-:W-:Y:S02]  /*00d0*/  IMAD.MOV.U32 R3, RZ, RZ, R19 ;  /* 0x000000ffff037224 */ /* 0x000fe400078e0013 */
[----:B------:R-:W-:Y:S02]  /*00e0*/  IMAD.MOV.U32 R6, RZ, RZ, c[0x0][0x168] ;  /* 0x00005a00ff067624 */ /* 0x000fe400078e00ff */
[----:B------:R-:W-:-:S03]  /*00f0*/  IMAD.HI.U32 R2, R19, c[0x0][0x170], R2 ;  /* 0x00005c0013027a27 */ /* 0x000fc600078e0002 */
[----:B------:R-:W-:Y:S02]  /*0100*/  ISETP.NE.AND P0, PT, R6, 0x1, PT ;  /* 0x000000010600780c */ /* 0x000fe40003f05270 */
[----:B------:R-:W-:-:S05]  /*0110*/  SHF.R.U32.HI R3, RZ, c[0x0][0x174], R2 ;  /* 0x00005d00ff037a19 */ /* 0x000fca0000011602 */
[----:B------:R-:W-:-:S04]  /*0120*/  IMAD.MOV R0, RZ, RZ, -R3 ;  /* 0x000000ffff007224 */ /* 0x000fc800078e0a03 */
[----:B------:R-:W-:-:S04]  /*0130*/  IMAD R19, R0, c[0x0][0x16c], R19 ;  /* 0x00005b0000137a24 */ /* 0x000fc800078e0213 */
[C---:B------:R-:W-:Y:S02]  /*0140*/  IMAD R16, R19.reuse, c[0x0][0x298], RZ ;  /* 0x0000a60013107a24 */ /* 0x040fe400078e02ff */
[----:B------:R-:W-:Y:S01]  /*0150*/  IMAD R0, R19, c[0x0][0x29c], RZ ;  /* 0x0000a70013007a24 */ /* 0x000fe200078e02ff */
[----:B------:R-:W-:Y:S05]  /*0160*/  @!P0 BRA `(.L_x_2) ;  /* 0x00000d6000008947 */ /* 0x000fea0003800000 */
[----:B------:R-:W-:Y:S01]  /*0170*/  IMAD.MOV.U32 R2, RZ, RZ, RZ ;  /* 0x000000ffff027224 */ /* 0x000fe200078e00ff */
[----:B------:R-:W-:-:S03]  /*0180*/  ISETP.NE.AND P0, PT, R6, 0x2, PT ;  /* 0x000000020600780c */ /* 0x000fc60003f05270 */
[----:B------:R-:W-:-:S05]  /*0190*/  IMAD.HI.U32 R4, R3, c[0x0][0x17c], R2 ;  /* 0x00005f0003047a27 */ /* 0x000fca00078e0002 */
[----:B------:R-:W-:-:S05]  /*01a0*/  SHF.R.U32.HI R5, RZ, c[0x0][0x180], R4 ;  /* 0x00006000ff057a19 */ /* 0x000fca0000011604 */
[----:B------:R-:W-:-:S04]  /*01b0*/  IMAD.MOV R2, RZ, RZ, -R5 ;  /* 0x000000ffff027224 */ /* 0x000fc800078e0a05 */
[----:B------:R-:W-:-:S04]  /*01c0*/  IMAD R3, R2, c[0x0][0x178], R3 ;  /* 0x00005e0002037a24 */ /* 0x000fc800078e0203 */
[C---:B------:R-:W-:Y:S02]  /*01d0*/  IMAD R16, R3.reuse, c[0x0][0x2a0], RZ ;  /* 0x0000a80003107a24 */ /* 0x040fe400078e02ff */
[----:B------:R-:W-:Y:S02]  /*01e0*/  IMAD R0, R3, c[0x0][0x2a4], R0 ;  /* 0x0000a90003007a24 */ /* 0x000fe400078e0200 */
[----:B------:R-:W-:Y:S01]  /*01f0*/  IMAD R16, R19, c[0x0][0x298], R16 ;  /* 0x0000a60013107a24 */ /* 0x000fe200078e0210 */
[----:B------:R-:W-:Y:S05]  /*0200*/  @!P0 BRA `(.L_x_2) ;  /* 0x00000cc000008947 */ /* 0x000fea0003800000 */
[----:B------:R-:W-:Y:S01]  /*0210*/  IMAD.MOV.U32 R4, RZ, RZ, RZ ;  /* 0x000000ffff047224 */ /* 0x000fe200078e00ff */
[----:B------:R-:W-:-:S03]  /*0220*/  ISETP.NE.AND P0, PT, R6, 0x3, PT ;  /* 0x000000030600780c */ /* 0x000fc60003f05270 */
[----:B------:R-:W-:-:S05]  /*0230*/  IMAD.HI.U32 R2, R5, c[0x0][0x188], R4 ;  /* 0x0000620005027a27 */ /* 0x000fca00078e0004 */
[----:B------:R-:W-:-:S05]  /*0240*/  SHF.R.U32.HI R3, RZ, c[0x0][0x18c], R2 ;  /* 0x00006300ff037a19 */ /* 0x000fca0000011602 */
[----:B------:R-:W-:-:S04]  /*0250*/  IMAD.MOV R4, RZ, RZ, -R3 ;  /* 0x000000ffff047224 */ /* 0x000fc800078e0a03 */
[----:B------:R-:W-:-:S04]  /*0260*/  IMAD R5, R4, c[0x0][0x184], R5 ;  /* 0x0000610004057a24 */ /* 0x000fc800078e0205 */
[C---:B------:R-:W-:Y:S02]  /*0270*/  IMAD R16, R5.reuse, c[0x0][0x2a8], R16 ;  /* 0x0000aa0005107a24 */ /* 0x040fe400078e0210 */
        /* <DEDUP_REMOVED lines=182> */
[----:B------:R-:W-:Y:S01]  /*0de0*/  ISETP.NE.AND P0, PT, R6, 0x18, PT ;  /* 0x000000180600780c */ /* 0x000fe20003f05270 */
[----:B------:R-:W-:-:S04]  /*0df0*/  IMAD.MOV.U32 R2, RZ, RZ, RZ ;  /* 0x000000ffff027224 */ /* 0x000fc800078e00ff */
[----:B------:R-:W-:-:S05]  /*0e00*/  IMAD.HI.U32 R4, R3, c[0x0][0x284], R2 ;  /* 0x0000a10003047a27 */ /* 0x000fca00078e0002 */
[----:B------:R-:W-:-:S03]  /*0e10*/  SHF.R.U32.HI R5, RZ, c[0x0][0x288], R4 ;  /* 0x0000a200ff057a19 */ /* 0x000fc60000011604 */
[----:B------:R-:W-:Y:S02]  /*0e20*/  @P0 IMAD.MOV.U32 R4, RZ, RZ, RZ ;  /* 0x000000ffff040224 */ /* 0x000fe400078e00ff */
[--C-:B------:R-:W-:Y:S02]  /*0e30*/  IMAD.MOV R7, RZ, RZ, -R5.reuse ;  /* 0x000000ffff077224 */ /* 0x100fe400078e0a05 */
[----:B------:R-:W-:-:S04]  /*0e40*/  @P0 IMAD.HI.U32 R2, R5, c[0x0][0x290], R4 ;  /* 0x0000a40005020a27 */ /* 0x000fc800078e0004 */
[----:B------:R-:W-:Y:S01]  /*0e50*/  IMAD R3, R7, c[0x0][0x280], R3 ;  /* 0x0000a00007037a24 */ /* 0x000fe200078e0203 */
[----:B------:R-:W-:-:S03]  /*0e60*/  @P0 SHF.R.U32.HI R2, RZ, c[0x0][0x294], R2 ;  /* 0x0000a500ff020a19 */ /* 0x000fc60000011602 */
[C---:B------:R-:W-:Y:S02]  /*0e70*/  IMAD R16, R3.reuse, c[0x0][0x350], R16 ;  /* 0x0000d40003107a24 */ /* 0x040fe400078e0210 */
[----:B------:R-:W-:Y:S02]  /*0e80*/  @P0 IMAD.MOV R4, RZ, RZ, -R2 ;  /* 0x000000ffff040224 */ /* 0x000fe400078e0a02 */
[----:B------:R-:W-:Y:S02]  /*0e90*/  IMAD R0, R3, c[0x0][0x354], R0 ;  /* 0x0000d50003007a24 */ /* 0x000fe400078e0200 */
[----:B------:R-:W-:-:S04]  /*0ea0*/  @P0 IMAD R5, R4, c[0x0][0x28c], R5 ;  /* 0x0000a30004050a24 */ /* 0x000fc800078e0205 */
[C---:B------:R-:W-:Y:S02]  /*0eb0*/  @P0 IMAD R16, R5.reuse, c[0x0][0x358], R16 ;  /* 0x0000d60005100a24 */ /* 0x040fe400078e0210 */
[----:B------:R-:W-:Y:S02]  /*0ec0*/  @P0 IMAD R0, R5, c[0x0][0x35c], R0 ;  /* 0x0000d70005000a24 */ /* 0x000fe400078e0200 */
.L_x_2:
[----:B------:R-:W0:Y:S01]  /*0ed0*/  LDC.U8 R5, c[0x0][0x375] ;  /* 0x0000dd40ff057b82 */ /* 0x000e220000000000 */
[----:B------:R-:W-:Y:S02]  /*0ee0*/  IADD3 R16, P1, R16, c[0x0][0x360], RZ ;  /* 0x0000d80010107a10 */ /* 0x000fe40007f3e0ff */
[----:B------:R-:W-:-:S03]  /*0ef0*/  IADD3 R2, P2, R0, c[0x0][0x368], RZ ;  /* 0x0000da0000027a10 */ /* 0x000fc60007f5e0ff */
[----:B------:R-:W-:Y:S02]  /*0f00*/  IMAD.X R17, RZ, RZ, c[0x0][0x364], P1 ;  /* 0x0000d900ff117624 */ /* 0x000fe400008e06ff */
[----:B------:R-:W-:Y:S01]  /*0f10*/  IMAD.X R3, RZ, RZ, c[0x0][0x36c], P2 ;  /* 0x0000db00ff037624 */ /* 0x000fe200010e06ff */
[----:B0-----:R-:W-:-:S04]  /*0f20*/  PRMT R4, R5, 0x9910, RZ ;  /* 0x0000991005047816 */ /* 0x001fc800000000ff */
[----:B------:R-:W-:-:S13]  /*0f30*/  ISETP.GT.AND P0, PT, R4, 0x9, PT ;  /* 0x000000090400780c */ /* 0x000fda0003f04270 */
[----:B------:R-:W-:Y:S05]  /*0f40*/  @P0 BRA `(.L_x_3) ;  /* 0x0000042000000947 */ /* 0x000fea0003800000 */
[----:B------:R-:W-:-:S13]  /*0f50*/  ISETP.GT.AND P0, PT, R4, 0x4, PT ;  /* 0x000000040400780c */ /* 0x000fda0003f04270 */
[----:B------:R-:W-:Y:S05]  /*0f60*/  @P0 BRA `(.L_x_4) ;  /* 0x0000020000000947 */ /* 0x000fea0003800000 */
[----:B------:R-:W-:-:S13]  /*0f70*/  ISETP.GT.AND P0, PT, R4, 0x1, PT ;  /* 0x000000010400780c */ /* 0x000fda0003f04270 */
[----:B------:R-:W-:Y:S05]  /*0f80*/  @P0 BRA `(.L_x_5) ;  /* 0x000000c000000947 */ /* 0x000fea0003800000 */
[----:B------:R-:W-:-:S13]  /*0f90*/  ISETP.NE.AND P0, PT, R5, RZ, PT ;  /* 0x000000ff0500720c */ /* 0x000fda0003f05270 */
[----:B------:R-:W-:Y:S05]  /*0fa0*/  @!P0 BRA `(.L_x_6) ;  /* 0x0000006000008947 */ /* 0x000fea0003800000 */
[----:B------:R-:W-:-:S13]  /*0fb0*/  ISETP.NE.AND P0, PT, R4, 0x1, PT ;  /* 0x000000010400780c */ /* 0x000fda0003f05270 */
[----:B------:R-:W-:Y:S05]  /*0fc0*/  @P0 BRA `(.L_x_7) ;  /* 0x00000cf000000947 */ /* 0x000fea0003800000 */
[----:B------:R-:W2:Y:S02]  /*0fd0*/  LDG.E.S8 R2, [R2.64] ;  /* 0x0000002402027981 */ /* 0x000ea4000c1e1300 */
[----:B--2---:R-:W0:Y:S02]  /*0fe0*/  I2F.S16 R0, R2 ;  /* 0x0000000200007306 */ /* 0x004e240000101400 */
[----:B0-----:R-:W-:Y:S01]  /*0ff0*/  F2FP.BF16.PACK_AB R0, RZ, R0 ;  /* 0x00000000ff00723e */ /* 0x001fe200000010ff */
[----:B------:R-:W-:Y:S05]  /*1000*/  BRA `(.L_x_8) ;  /* 0x00000e7000007947 */ /* 0x000fea0003800000 */
.L_x_6:
[----:B------:R-:W2:Y:S02]  /*1010*/  LDG.E.U8 R2, [R2.64] ;  /* 0x0000002402027981 */ /* 0x000ea4000c1e1100 */
[----:B--2---:R-:W0:Y:S02]  /*1020*/  I2F.U16 R0, R2 ;  /* 0x0000000200007306 */ /* 0x004e240000101000 */
[----:B0-----:R-:W-:Y:S01]  /*1030*/  F2FP.BF16.PACK_AB R0, RZ, R0 ;  /* 0x00000000ff00723e */ /* 0x001fe200000010ff */
[----:B------:R-:W-:Y:S05]  /*1040*/  BRA `(.L_x_8) ;  /* 0x00000e3000007947 */ /* 0x000fea0003800000 */
.L_x_5:
[----:B------:R-:W-:-:S13]  /*1050*/  ISETP.NE.AND P0, PT, R4, 0x2, PT ;  /* 0x000000020400780c */ /* 0x000fda0003f05270 */
[----:B------:R-:W-:Y:S05]  /*1060*/  @!P0 BRA `(.L_x_9) ;  /* 0x000000c000008947 */ /* 0x000fea0003800000 */
[----:B------:R-:W-:-:S13]  /*1070*/  ISETP.NE.AND P0, PT, R4, 0x3, PT ;  /* 0x000000030400780c */ /* 0x000fda0003f05270 */
[----:B------:R-:W-:Y:S05]  /*1080*/  @!P0 BRA `(.L_x_10) ;  /* 0x0000006000008947 */ /* 0x000fea0003800000 */
[----:B------:R-:W-:-:S13]  /*1090*/  ISETP.NE.AND P0, PT, R4, 0x4, PT ;  /* 0x000000040400780c */ /* 0x000fda0003f05270 */
[----:B------:R-:W-:Y:S05]  /*10a0*/  @P0 BRA `(.L_x_7) ;  /* 0x00000c1000000947 */ /* 0x000fea0003800000 */
[----:B------:R-:W2:Y:S02]  /*10b0*/  LDG.E.64 R2, [R2.64] ;  /* 0x0000002402027981 */ /* 0x000ea4000c1e1b00 */
[----:B--2---:R-:W0:Y:S02]  /*10c0*/  I2F.S64 R0, R2 ;  /* 0x0000000200007312 */ /* 0x004e240000301400 */
[----:B0-----:R-:W-:Y:S01]  /*10d0*/  F2FP.BF16.PACK_AB R0, RZ, R0 ;  /* 0x00000000ff00723e */ /* 0x001fe200000010ff */
[----:B------:R-:W-:Y:S05]  /*10e0*/  BRA `(.L_x_8) ;  /* 0x00000d9000007947 */ /* 0x000fea0003800000 */
.L_x_10:
[----:B------:R-:W2:Y:S02]  /*10f0*/  LDG.E R2, [R2.64] ;  /* 0x0000002402027981 */ /* 0x000ea4000c1e1900 */
[----:B--2---:R-:W0:Y:S02]  /*1100*/  I2F R0, R2 ;  /* 0x0000000200007306 */ /* 0x004e240000201400 */
[----:B0-----:R-:W-:Y:S01]  /*1110*/  F2FP.BF16.PACK_AB R0, RZ, R0 ;  /* 0x00000000ff00723e */ /* 0x001fe200000010ff */
[----:B------:R-:W-:Y:S05]  /*1120*/  BRA `(.L_x_8) ;  /* 0x00000d5000007947 */ /* 0x000fea0003800000 */
.L_x_9:
[----:B------:R-:W2:Y:S02]  /*1130*/  LDG.E.U16 R2, [R2.64] ;  /* 0x0000002402027981 */ /* 0x000ea4000c1e1500 */
[----:B--2---:R-:W0:Y:S02]  /*1140*/  I2F.S16 R0, R2 ;  /* 0x0000000200007306 */ /* 0x004e240000101400 */
[----:B0-----:R-:W-:Y:S01]  /*1150*/  F2FP.BF16.PACK_AB R0, RZ, R0 ;  /* 0x00000000ff00723e */ /* 0x001fe200000010ff */
[----:B------:R-:W-:Y:S05]  /*1160*/  BRA `(.L_x_8) ;  /* 0x00000d1000007947 */ /* 0x000fea0003800000 */
.L_x_4:
[----:B------:R-:W-:-:S13]  /*1170*/  ISETP.GT.AND P0, PT, R4, 0x6, PT ;  /* 0x000000060400780c */ /* 0x000fda0003f04270 */
[----:B------:R-:W-:Y:S05]  /*1180*/  @P0 BRA `(.L_x_11) ;  /* 0x000000b000000947 */ /* 0x000fea0003800000 */
[----:B------:R-:W-:-:S13]  /*1190*/  ISETP.NE.AND P0, PT, R4, 0x5, PT ;  /* 0x000000050400780c */ /* 0x000fda0003f05270 */
[----:B------:R-:W-:Y:S05]  /*11a0*/  @!P0 BRA `(.L_x_12) ;  /* 0x0000005000008947 */ /* 0x000fea0003800000 */
[----:B------:R-:W-:-:S13]  /*11b0*/  ISETP.NE.AND P0, PT, R4, 0x6, PT ;  /* 0x000000060400780c */ /* 0x000fda0003f05270 */
[----:B------:R-:W-:Y:S05]  /*11c0*/  @P0 BRA `(.L_x_7) ;  /* 0x00000af000000947 */ /* 0x000fea0003800000 */
[----:B------:R-:W2:Y:S02]  /*11d0*/  LDG.E R2, [R2.64] ;  /* 0x0000002402027981 */ /* 0x000ea4000c1e1900 */
[----:B--2---:R-:W-:Y:S01]  /*11e0*/  F2FP.BF16.PACK_AB R0, RZ, R2 ;  /* 0x00000002ff00723e */ /* 0x004fe200000010ff */
[----:B------:R-:W-:Y:S05]  /*11f0*/  BRA `(.L_x_8) ;  /* 0x00000c8000007947 */ /* 0x000fea0003800000 */
.L_x_12:
[----:B------:R-:W2:Y:S02]  /*1200*/  LDG.E.U16 R0, [R2.64] ;  /* 0x0000002402007981 */ /* 0x000ea4000c1e1500 */
[----:B--2---:R-:W-:-:S05]  /*1210*/  HADD2.F32 R0, -RZ, R0.H0_H0 ;  /* 0x20000000ff007230 */ /* 0x004fca0000004100 */
[----:B------:R-:W-:Y:S01]  /*1220*/  F2FP.BF16.PACK_AB R0, RZ, R0 ;  /* 0x00000000ff00723e */ /* 0x000fe200000010ff */
[----:B------:R-:W-:Y:S05]  /*1230*/  BRA `(.L_x_8) ;  /* 0x00000c4000007947 */ /* 0x000fea0003800000 */
.L_x_11:
[----:B------:R-:W-:-:S13]  /*1240*/  ISETP.NE.AND P0, PT, R4, 0x7, PT ;  /* 0x000000070400780c */ /* 0x000fda0003f05270 */
[----:B------:R-:W-:Y:S05]  /*1250*/  @!P0 BRA `(.L_x_13) ;  /* 0x000000b000008947 */ /* 0x000fea0003800000 */
[----:B------:R-:W-:-:S13]  /*1260*/  ISETP.NE.AND P0, PT, R4, 0x8, PT ;  /* 0x000000080400780c */ /* 0x000fda0003f05270 */
[----:B------:R-:W-:Y:S05]  /*1270*/  @!P0 BRA `(.L_x_14) ;  /* 0x0000005000008947 */ /* 0x000fea0003800000 */
[----:B------:R-:W-:-:S13]  /*1280*/  ISETP.NE.AND P0, PT, R4, 0x9, PT ;  /* 0x000000090400780c */ /* 0x000fda0003f05270 */
[----:B------:R-:W-:Y:S05]  /*1290*/  @P0 BRA `(.L_x_7) ;  /* 0x00000a2000000947 */ /* 0x000fea0003800000 */
[----:B------:R-:W2:Y:S02]  /*12a0*/  LDG.E R2, [R2.64] ;  /* 0x0000002402027981 */ /* 0x000ea4000c1e1900 */
[----:B--2---:R-:W-:Y:S01]  /*12b0*/  F2FP.BF16.PACK_AB R0, RZ, R2 ;  /* 0x00000002ff00723e */ /* 0x004fe200000010ff */
[----:B------:R-:W-:Y:S05]  /*12c0*/  BRA `(.L_x_8) ;  /* 0x00000bb000007947 */ /* 0x000fea0003800000 */
.L_x_14:
[----:B------:R-:W2:Y:S02]  /*12d0*/  LDG.E.U16 R2, [R2.64] ;  /* 0x0000002402027981 */ /* 0x000ea4000c1e1500 */
[----:B--2---:R-:W-:-:S05]  /*12e0*/  HADD2.F32 R0, -RZ, R2.H0_H0 ;  /* 0x20000002ff007230 */ /* 0x004fca0000004100 */
[----:B------:R-:W-:Y:S01]  /*12f0*/  F2FP.BF16.PACK_AB R0, RZ, R0 ;  /* 0x00000000ff00723e */ /* 0x000fe200000010ff */
[----:B------:R-:W-:Y:S05]  /*1300*/  BRA `(.L_x_8) ;  /* 0x00000b7000007947 */ /* 0x000fea0003800000 */
.L_x_13:
[----:B------:R-:W2:Y:S02]  /*1310*/  LDG.E.64 R2, [R2.64] ;  /* 0x0000002402027981 */ /* 0x000ea4000c1e1b00 */
[----:B--2---:R-:W0:Y:S01]  /*1320*/  F2F.F32.F64 R0, R2 ;  /* 0x0000000200007310 */ /* 0x004e220000301000 */
[----:B------:R-:W0:-:S14]  /*1330*/  DSETP.GEU.AND P0, PT, |R2|, c[0x2][0x0], PT ;  /* 0x008000000200762a */ /* 0x000e1c0003f0e200 */
[----:B0-----:R-:W-:-:S05]  /*1340*/  @!P0 FMUL R0, R0, 1.175494350822287508e-38 ;  /* 0x0080000000008820 */ /* 0x001fca0000400000 */
[----:B------:R-:W-:Y:S01]  /*1350*/  F2FP.BF16.PACK_AB R0, RZ, R0 ;  /* 0x00000000ff00723e */ /* 0x000fe200000010ff */
[----:B------:R-:W-:Y:S05]  /*1360*/  BRA `(.L_x_8) ;  /* 0x00000b1000007947 */ /* 0x000fea0003800000 */
.L_x_3:
[----:B------:R-:W-:-:S13]  /*1370*/  ISETP.GT.AND P0, PT, R4, 0x18, PT ;  /* 0x000000180400780c */ /* 0x000fda0003f04270 */
[----:B------:R-:W-:Y:S05]  /*1380*/  @P0 BRA `(.L_x_15) ;  /* 0x000003e000000947 */ /* 0x000fea0003800000 */
[----:B------:R-:W-:-:S13]  /*1390*/  ISETP.GT.AND P0, PT, R4, 0xe, PT ;  /* 0x0000000e0400780c */ /* 0x000fda0003f04270 */
[----:B------:R-:W-:Y:S05]  /*13a0*/  @P0 BRA `(.L_x_16) ;  /* 0x000000f000000947 */ /* 0x000fea0003800000 */
[----:B------:R-:W-:-:S13]  /*13b0*/  ISETP.NE.AND P0, PT, R4, 0xa, PT ;  /* 0x0000000a0400780c */ /* 0x000fda0003f05270 */
[----:B------:R-:W-:Y:S05]  /*13c0*/  @!P0 BRA `(.L_x_17) ;  /* 0x0000007000008947 */ /* 0x000fea0003800000 */
[----:B------:R-:W-:-:S13]  /*13d0*/  ISETP.NE.AND P0, PT, R4, 0xb, PT ;  /* 0x0000000b0400780c */ /* 0x000fda0003f05270 */
[----:B------:R-:W-:Y:S05]  /*13e0*/  @P0 BRA `(.L_x_7) ;  /* 0x000008d000000947 */ /* 0x000fea0003800000 */
[----:B------:R-:W2:Y:S02]  /*13f0*/  LDG.E.U8 R2, [R2.64] ;  /* 0x0000002402027981 */ /* 0x000ea4000c1e1100 */
[----:B--2---:R-:W-:-:S04]  /*1400*/  ISETP.NE.AND P0, PT, R2, RZ, PT ;  /* 0x000000ff0200720c */ /* 0x004fc80003f05270 */
[----:B------:R-:W-:-:S04]  /*1410*/  FSEL R0, RZ, 1, !P0 ;  /* 0x3f800000ff007808 */ /* 0x000fc80004000000 */
[----:B------:R-:W-:Y:S01]  /*1420*/  F2FP.BF16.PACK_AB R0, RZ, R0 ;  /* 0x00000000ff00723e */ /* 0x000fe200000010ff */
[----:B------:R-:W-:Y:S05]  /*1430*/  BRA `(.L_x_8) ;  /* 0x00000a4000007947 */ /* 0x000fea0003800000 */
.L_x_17:
[----:B------:R-:W2:Y:S02]  /*1440*/  LDG.E.64 R2, [R2.64] ;  /* 0x0000002402027981 */ /* 0x000ea4000c1e1b00 */
[----:B--2---:R-:W0:Y:S01]  /*1450*/  F2F.F32.F64 R0, R2 ;  /* 0x0000000200007310 */ /* 0x004e220000301000 */
[----:B------:R-:W0:-:S14]  /*1460*/  DSETP.GEU.AND P0, PT, |R2|, c[0x2][0x0], PT ;  /* 0x008000000200762a */ /* 0x000e1c0003f0e200 */
[----:B0-----:R-:W-:-:S05]  /*1470*/  @!P0 FMUL R0, R0, 1.175494350822287508e-38 ;  /* 0x0080000000008820 */ /* 0x001fca0000400000 */
[----:B------:R-:W-:Y:S01]  /*1480*/  F2FP.BF16.PACK_AB R0, RZ, R0 ;  /* 0x00000000ff00723e */ /* 0x000fe200000010ff */
[----:B------:R-:W-:Y:S05]  /*1490*/  BRA `(.L_x_8) ;  /* 0x000009e000007947 */ /* 0x000fea0003800000 */
.L_x_16:
[----:B------:R-:W-:-:S13]  /*14a0*/  ISETP.NE.AND P0, PT, R4, 0xf, PT ;  /* 0x0000000f0400780c */ /* 0x000fda0003f05270 */
[----:B------:R-:W-:Y:S05]  /*14b0*/  @!P0 BRA `(.L_x_18) ;  /* 0x0000029000008947 */ /* 0x000fea0003800000 */
[----:B------:R-:W-:-:S13]  /*14c0*/  ISETP.NE.AND P0, PT, R4, 0x17, PT ;  /* 0x000000170400780c */ /* 0x000fda0003f05270 */
[----:B------:R-:W-:Y:S05]  /*14d0*/  @!P0 BRA `(.L_x_19) ;  /* 0x0000018000008947 */ /* 0x000fea0003800000 */
[----:B------:R-:W-:-:S13]  /*14e0*/  ISETP.NE.AND P0, PT, R4, 0x18, PT ;  /* 0x000000180400780c */ /* 0x000fda0003f05270 */
[----:B------:R-:W-:Y:S05]  /*14f0*/  @P0 BRA `(.L_x_7) ;  /* 0x000007c000000947 */ /* 0x000fea0003800000 */
[----:B------:R-:W2:Y:S01]  /*1500*/  LDG.E.U8 R0, [R2.64] ;  /* 0x0000002402007981 */ /* 0x000ea2000c1e1100 */
[----:B------:R-:W-:Y:S02]  /*1510*/  IMAD.MOV.U32 R8, RZ, RZ, -0x800000 ;  /* 0xff800000ff087424 */ /* 0x000fe400078e00ff */
[----:B--2---:R-:W-:-:S05]  /*1520*/  IMAD.SHL.U32 R0, R0, 0x1000000, RZ ;  /* 0x0100000000007824 */ /* 0x004fca00078e00ff */
[----:B------:R-:W-:-:S04]  /*1530*/  LOP3.LUT R4, R0, 0x7f000000, RZ, 0xc0, !PT ;  /* 0x7f00000000047812 */ /* 0x000fc800078ec0ff */
[----:B------:R-:W0:Y:S01]  /*1540*/  FLO.U32 R5, R4 ;  /* 0x0000000400057300 */ /* 0x000e2200000e0000 */
[C---:B------:R-:W-:Y:S02]  /*1550*/  IADD3 R6, R4.reuse, 0x1000000, RZ ;  /* 0x0100000004067810 */ /* 0x040fe40007ffe0ff */
[----:B------:R-:W-:Y:S02]  /*1560*/  IADD3 R2, R4, -0x1, RZ ;  /* 0xffffffff04027810 */ /* 0x000fe40007ffe0ff */
[----:B------:R-:W-:Y:S02]  /*1570*/  SHF.R.S32.HI R6, RZ, 0x8, R6 ;  /* 0x00000008ff067819 */ /* 0x000fe40000011406 */
[----:B------:R-:W-:Y:S02]  /*1580*/  SHF.R.S32.HI R2, RZ, 0x1f, R2 ;  /* 0x0000001fff027819 */ /* 0x000fe40000011402 */
[----:B0-----:R-:W-:-:S04]  /*1590*/  IADD3 R5, -R5, 0x1f, RZ ;  /* 0x0000001f05057810 */ /* 0x001fc80007ffe1ff */
[C---:B------:R-:W-:Y:S02]  /*15a0*/  ISETP.GT.U32.AND P0, PT, R5.reuse, 0x4, PT ;  /* 0x000000040500780c */ /* 0x040fe40003f04070 */
[----:B------:R-:W-:-:S04]  /*15b0*/  IADD3 R5, R5, -0x4, RZ ;  /* 0xfffffffc05057810 */ /* 0x000fc80007ffe0ff */
[----:B------:R-:W-:-:S05]  /*15c0*/  SEL R5, R5, RZ, P0 ;  /* 0x000000ff05057207 */ /* 0x000fca0000000000 */
[----:B------:R-:W-:Y:S01]  /*15d0*/  IMAD R8, R5, R8, 0x3c000000 ;  /* 0x3c00000005087424 */ /* 0x000fe200078e0208 */
[----:B------:R-:W-:-:S04]  /*15e0*/  SHF.L.U32 R5, R4, R5, RZ ;  /* 0x0000000504057219 */ /* 0x000fc800000006ff */
[----:B------:R-:W-:-:S04]  /*15f0*/  LEA.HI R5, R5, R8, RZ, 0x1c ;  /* 0x0000000805057211 */ /* 0x000fc800078fe0ff */
[----:B------:R-:W-:-:S04]  /*1600*/  LOP3.LUT R5, R5, 0x7f800000, R6, 0xf8, !PT ;  /* 0x7f80000005057812 */ /* 0x000fc800078ef806 */
[----:B------:R-:W-:-:S04]  /*1610*/  LOP3.LUT R5, R5, R2, RZ, 0x30, !PT ;  /* 0x0000000205057212 */ /* 0x000fc800078e30ff */
[----:B------:R-:W-:-:S04]  /*1620*/  LOP3.LUT R5, R5, 0x80000000, R0, 0xf8, !PT ;  /* 0x8000000005057812 */ /* 0x000fc800078ef800 */
[----:B------:R-:W-:-:S04]  /*1630*/  F2FP.BF16.PACK_AB R5, RZ, R5 ;  /* 0x00000005ff05723e */ /* 0x000fc800000010ff */
[----:B------:R-:W-:Y:S01]  /*1640*/  PRMT R0, R5, 0x7610, R0 ;  /* 0x0000761005007816 */ /* 0x000fe20000000000 */
[----:B------:R-:W-:Y:S05]  /*1650*/  BRA `(.L_x_8) ;  /* 0x0000082000007947 */ /* 0x000fea0003800000 */
.L_x_19:
[----:B------:R-:W2:Y:S02]  /*1660*/  LDG.E.U8 R2, [R2.64] ;  /* 0x0000002402027981 */ /* 0x000ea4000c1e1100 */
[C---:B--2---:R-:W-:Y:S02]  /*1670*/  IMAD.SHL.U32 R0, R2.reuse, 0x2000000, RZ ;  /* 0x0200000002007824 */ /* 0x044fe400078e00ff */
[----:B------:R-:W-:-:S03]  /*1680*/  IMAD.SHL.U32 R5, R2, 0x1000000, RZ ;  /* 0x0100000002057824 */ /* 0x000fc600078e00ff */
[----:B------:R-:W-:-:S13]  /*1690*/  ISETP.GE.U32.AND P0, PT, R0, 0x8000000, PT ;  /* 0x080000000000780c */ /* 0x000fda0003f06070 */
[C---:B------:R-:W-:Y:S02]  /*16a0*/  @!P0 IMAD.SHL.U32 R0, R2.reuse, 0x100, RZ ;  /* 0x0000010002008824 */ /* 0x040fe400078e00ff */
[----:B------:R-:W-:-:S03]  /*16b0*/  @P0 IMAD.SHL.U32 R4, R2, 0x200000, RZ ;  /* 0x0020000002040824 */ /* 0x000fc600078e00ff */
[----:B------:R-:W-:Y:S02]  /*16c0*/  @!P0 LOP3.LUT R0, R0, 0x7f00, RZ, 0xc0, !PT ;  /* 0x00007f0000008812 */ /* 0x000fe400078ec0ff */
[----:B------:R-:W-:Y:S02]  /*16d0*/  @P0 LOP3.LUT R4, R4, 0x70000000, RZ, 0xfc, !PT ;  /* 0x7000000004040812 */ /* 0x000fe400078efcff */
[----:B------:R-:W-:-:S03]  /*16e0*/  @!P0 LOP3.LUT R0, R0, 0x3f000000, RZ, 0xfc, !PT ;  /* 0x3f00000000008812 */ /* 0x000fc600078efcff */
[----:B------:R-:W-:Y:S02]  /*16f0*/  @P0 FMUL.FTZ R4, R4, 1.9259299443872358531e-34 ;  /* 0x0780000004040820 */ /* 0x000fe40000410000 */
[----:B------:R-:W-:-:S05]  /*1700*/  @!P0 FADD.FTZ R4, R0, -0.5 ;  /* 0xbf00000000048421 */ /* 0x000fca0000010000 */
[----:B------:R-:W-:-:S04]  /*1710*/  LOP3.LUT R4, R4, 0x80000000, R5, 0xf8, !PT ;  /* 0x8000000004047812 */ /* 0x000fc800078ef805 */
[----:B------:R-:W-:-:S04]  /*1720*/  F2FP.BF16.PACK_AB R4, RZ, R4 ;  /* 0x00000004ff04723e */ /* 0x000fc800000010ff */
[----:B------:R-:W-:Y:S01]  /*1730*/  PRMT R0, R4, 0x7610, R0 ;  /* 0x0000761004007816 */ /* 0x000fe20000000000 */
[----:B------:R-:W-:Y:S05]  /*1740*/  BRA `(.L_x_8) ;  /* 0x0000073000007947 */ /* 0x000fea0003800000 */
.L_x_18:
[----:B------:R0:W5:Y:S01]  /*1750*/  LDG.E.U16 R0, [R2.64] ;  /* 0x0000002402007981 */ /* 0x000162000c1e1500 */
[----:B------:R-:W-:Y:S05]  /*1760*/  BRA `(.L_x_8) ;  /* 0x0000071000007947 */ /* 0x000fea0003800000 */
.L_x_15:
[----:B------:R-:W-:-:S13]  /*1770*/  ISETP.GT.AND P0, PT, R4, 0x1b, PT ;  /* 0x0000001b0400780c */ /* 0x000fda0003f04270 */
[----:B------:R-:W-:Y:S05]  /*1780*/  @P0 BRA `(.L_x_20) ;  /* 0x0000042000000947 */ /* 0x000fea0003800000 */
[----:B------:R-:W-:-:S13]  /*1790*/  ISETP.NE.AND P0, PT, R4, 0x19, PT ;  /* 0x000000190400780c */ /* 0x000fda0003f05270 */
[----:B------:R-:W-:Y:S05]  /*17a0*/  @!P0 BRA `(.L_x_21) ;  /* 0x0000024000008947 */ /* 0x000fea0003800000 */
[----:B------:R-:W-:-:S13]  /*17b0*/  ISETP.NE.AND P0, PT, R4, 0x1a, PT ;  /* 0x0000001a0400780c */ /* 0x000fda0003f05270 */
[----:B------:R-:W-:Y:S05]  /*17c0*/  @!P0 BRA `(.L_x_22) ;  /* 0x0000006000008947 */ /* 0x000fea0003800000 */
[----:B------:R-:W-:-:S13]  /*17d0*/  ISETP.NE.AND P0, PT, R4, 0x1b, PT ;  /* 0x0000001b0400780c */ /* 0x000fda0003f05270 */
[----:B------:R-:W-:Y:S05]  /*17e0*/  @P0 BRA `(.L_x_7) ;  /* 0x000004d000000947 */ /* 0x000fea0003800000 */
[----:B------:R-:W2:Y:S02]  /*17f0*/  LDG.E.U16 R2, [R2.64] ;  /* 0x0000002402027981 */ /* 0x000ea4000c1e1500 */
[----:B--2---:R-:W0:Y:S02]  /*1800*/  I2F.U16 R0, R2 ;  /* 0x0000000200007306 */ /* 0x004e240000101000 */
[----:B0-----:R-:W-:Y:S01]  /*1810*/  F2FP.BF16.PACK_AB R0, RZ, R0 ;  /* 0x00000000ff00723e */ /* 0x001fe200000010ff */
[----:B------:R-:W-:Y:S05]  /*1820*/  BRA `(.L_x_8) ;  /* 0x0000065000007947 */ /* 0x000fea0003800000 */
.L_x_22:
[----:B------:R-:W2:Y:S01]  /*1830*/  LDG.E.U8 R2, [R2.64] ;  /* 0x0000002402027981 */ /* 0x000ea2000c1e1100 */
[----:B------:R-:W-:Y:S01]  /*1840*/  BSSY B0, `(.L_x_23) ;  /* 0x0000018000007945 */ /* 0x000fe20003800000 */
[----:B------:R-:W-:Y:S01]  /*1850*/  IMAD.MOV.U32 R0, RZ, RZ, RZ ;  /* 0x000000ffff007224 */ /* 0x000fe200078e00ff */
[----:B--2---:R-:W-:-:S13]  /*1860*/  ISETP.NE.AND P0, PT, R2, RZ, PT ;  /* 0x000000ff0200720c */ /* 0x004fda0003f05270 */
[----:B------:R-:W-:Y:S05]  /*1870*/  @!P0 BRA `(.L_x_24) ;  /* 0x0000014000008947 */ /* 0x000fea0003800000 */
[----:B------:R-:W-:-:S13]  /*1880*/  ISETP.NE.AND P0, PT, R2, 0x80, PT ;  /* 0x000000800200780c */ /* 0x000fda0003f05270 */
[----:B------:R-:W-:Y:S01]  /*1890*/  @!P0 IMAD.MOV.U32 R0, RZ, RZ, 0x7f800001 ;  /* 0x7f800001ff008424 */ /* 0x000fe200078e00ff */
[----:B------:R-:W-:Y:S05]  /*18a0*/  @!P0 BRA `(.L_x_24) ;  /* 0x0000011000008947 */ /* 0x000fea0003800000 */
[C---:B------:R-:W-:Y:S01]  /*18b0*/  LOP3.LUT P0, R0, R2.reuse, 0x78, RZ, 0xc0, !PT ;  /* 0x0000007802007812 */ /* 0x040fe2000780c0ff */
[----:B------:R-:W-:Y:S01]  /*18c0*/  BSSY B1, `(.L_x_25) ;  /* 0x000000c000017945 */ /* 0x000fe20003800000 */
[----:B------:R-:W-:Y:S02]  /*18d0*/  SHF.R.U32.HI R3, RZ, 0x7, R2 ;  /* 0x00000007ff037819 */ /* 0x000fe40000011602 */
[----:B------:R-:W-:Y:S02]  /*18e0*/  LOP3.LUT R2, R2, 0x7, RZ, 0xc0, !PT ;  /* 0x0000000702027812 */ /* 0x000fe400078ec0ff */
[----:B------:R-:W-:Y:S01]  /*18f0*/  SHF.R.U32.HI R0, RZ, 0x3, R0 ;  /* 0x00000003ff007819 */ /* 0x000fe20000011600 */
[----:B------:R-:W-:-:S06]  /*1900*/  IMAD.U32 R4, R3, -0x80000000, RZ ;  /* 0x8000000003047824 */ /* 0x000fcc00078e00ff */
[----:B------:R-:W-:Y:S05]  /*1910*/  @P0 BRA `(.L_x_26) ;  /* 0x0000006000000947 */ /* 0x000fea0003800000 */
[----:B------:R-:W0:Y:S02]  /*1920*/  FLO.U32 R3, R2 ;  /* 0x0000000200037300 */ /* 0x000e2400000e0000 */
[----:B0-----:R-:W-:-:S04]  /*1930*/  IADD3 R3, -R3, 0x1f, RZ ;  /* 0x0000001f03037810 */ /* 0x001fc80007ffe1ff */
[----:B------:R-:W-:Y:S02]  /*1940*/  IADD3 R5, R3, -0x1c, RZ ;  /* 0xffffffe403057810 */ /* 0x000fe40007ffe0ff */
[----:B------:R-:W-:Y:S02]  /*1950*/  IADD3 R0, R0, 0x1d, -R3 ;  /* 0x0000001d00007810 */ /* 0x000fe40007ffe803 */
[----:B------:R-:W-:-:S04]  /*1960*/  SHF.L.U32 R5, R2, R5, RZ ;  /* 0x0000000502057219 */ /* 0x000fc800000006ff */
[----:B------:R-:W-:Y:S02]  /*1970*/  LOP3.LUT R2, R5, 0x7, RZ, 0xc0, !PT ;  /* 0x0000000705027812 */ /* 0x000fe400078ec0ff */
.L_x_26:
[----:B------:R-:W-:Y:S05]  /*1980*/  BSYNC B1 ;  /* 0x0000000000017941 */ /* 0x000fea0003800000 */
.L_x_25:
[----:B------:R-:W-:Y:S01]  /*1990*/  LEA R3, R0, 0x3b800000, 0x17 ;  /* 0x3b80000000037811 */ /* 0x000fe200078eb8ff */
[----:B------:R-:W-:-:S05]  /*19a0*/  IMAD.SHL.U32 R0, R2, 0x100000, RZ ;  /* 0x0010000002007824 */ /* 0x000fca00078e00ff */
[----:B------:R-:W-:Y:S02]  /*19b0*/  LOP3.LUT R0, R3, R0, R4, 0xfe, !PT ;  /* 0x0000000003007212 */ /* 0x000fe400078efe04 */
.L_x_24:
[----:B------:R-:W-:Y:S05]  /*19c0*/  BSYNC B0 ;  /* 0x0000000000007941 */ /* 0x000fea0003800000 */
.L_x_23:
[----:B------:R-:W-:Y:S01]  /*19d0*/  F2FP.BF16.PACK_AB R0, RZ, R0 ;  /* 0x00000000ff00723e */ /* 0x000fe200000010ff */
[----:B------:R-:W-:Y:S05]  /*19e0*/  BRA `(.L_x_8) ;  /* 0x0000049000007947 */ /* 0x000fea0003800000 */
.L_x_21:
        /* <DEDUP_REMOVED lines=21> */
.L_x_30:
[----:B------:R-:W-:Y:S05]  /*1b40*/  BSYNC B1 ;  /* 0x0000000000017941 */ /* 0x000fea0003800000 */
.L_x_29:
[----:B------:R-:W-:Y:S01]  /*1b50*/  LEA R3, R0, 0x37800000, 0x17 ;  /* 0x3780000000037811 */ /* 0x000fe200078eb8ff */
[----:B------:R-:W-:-:S05]  /*1b60*/  IMAD.SHL.U32 R0, R2, 0x200000, RZ ;  /* 0x0020000002007824 */ /* 0x000fca00078e00ff */
[----:B------:R-:W-:Y:S02]  /*1b70*/  LOP3.LUT R0, R3, R0, R4, 0xfe, !PT ;  /* 0x0000000003007212 */ /* 0x000fe400078efe04 */
.L_x_28:
[----:B------:R-:W-:Y:S05]  /*1b80*/  BSYNC B0 ;  /* 0x0000000000007941 */ /* 0x000fea0003800000 */
.L_x_27:
[----:B------:R-:W-:Y:S01]  /*1b90*/  F2FP.BF16.PACK_AB R0, RZ, R0 ;  /* 0x00000000ff00723e */ /* 0x000fe200000010ff */
[----:B------:R-:W-:Y:S05]  /*1ba0*/  BRA `(.L_x_8) ;  /* 0x000002d000007947 */ /* 0x000fea0003800000 */
.L_x_20:
[----:B------:R-:W-:-:S13]  /*1bb0*/  ISETP.NE.AND P0, PT, R4, 0x1c, PT ;  /* 0x0000001c0400780c */ /* 0x000fda0003f05270 */
[----:B------:R-:W-:Y:S05]  /*1bc0*/  @!P0 BRA `(.L_x_31) ;  /* 0x0000028000008947 */ /* 0x000fea0003800000 */
[----:B------:R-:W-:-:S13]  /*1bd0*/  ISETP.NE.AND P0, PT, R4, 0x1d, PT ;  /* 0x0000001d0400780c */ /* 0x000fda0003f05270 */
[----:B------:R-:W-:Y:S05]  /*1be0*/  @!P0 BRA `(.L_x_32) ;  /* 0x0000022000008947 */ /* 0x000fea0003800000 */
[----:B------:R-:W-:-:S13]  /*1bf0*/  ISETP.NE.AND P0, PT, R4, 0x2c, PT ;  /* 0x0000002c0400780c */ /* 0x000fda0003f05270 */
[----:B------:R-:W-:Y:S05]  /*1c00*/  @P0 BRA `(.L_x_7) ;  /* 0x000000b000000947 */ /* 0x000fea0003800000 */
[----:B------:R-:W2:Y:S01]  /*1c10*/  LDG.E.U8 R2, [R2.64] ;  /* 0x0000002402027981 */ /* 0x000ea2000c1e1100 */
[----:B------:R-:W-:Y:S01]  /*1c20*/  BSSY B0, `(.L_x_33) ;  /* 0x0000007000007945 */ /* 0x000fe20003800000 */
[----:B------:R-:W-:Y:S01]  /*1c30*/  IMAD.MOV.U32 R0, RZ, RZ, 0x400000 ;  /* 0x00400000ff007424 */ /* 0x000fe200078e00ff */
[----:B--2---:R-:W-:-:S13]  /*1c40*/  ISETP.NE.AND P0, PT, R2, RZ, PT ;  /* 0x000000ff0200720c */ /* 0x004fda0003f05270 */
[----:B------:R-:W-:Y:S05]  /*1c50*/  @!P0 BRA `(.L_x_34) ;  /* 0x0000003000008947 */ /* 0x000fea0003800000 */
[----:B------:R-:W-:-:S13]  /*1c60*/  ISETP.NE.AND P0, PT, R2, 0xff, PT ;  /* 0x000000ff0200780c */ /* 0x000fda0003f05270 */
[----:B------:R-:W-:Y:S02]  /*1c70*/  @!P0 IMAD.MOV.U32 R0, RZ, RZ, 0x7f800001 ;  /* 0x7f800001ff008424 */ /* 0x000fe400078e00ff */
[----:B------:R-:W-:Y:S02]  /*1c80*/  @P0 IMAD.SHL.U32 R0, R2, 0x800000, RZ ;  /* 0x0080000002000824 */ /* 0x000fe400078e00ff */
.L_x_34:
[----:B------:R-:W-:Y:S05]  /*1c90*/  BSYNC B0 ;  /* 0x0000000000007941 */ /* 0x000fea0003800000 */
.L_x_33:
[----:B------:R-:W-:Y:S01]  /*1ca0*/  F2FP.BF16.PACK_AB R0, RZ, R0 ;  /* 0x00000000ff00723e */ /* 0x000fe200000010ff */
[----:B------:R-:W-:Y:S05]  /*1cb0*/  BRA `(.L_x_8) ;  /* 0x000001c000007947 */ /* 0x000fea0003800000 */
.L_x_7:
[----:B------:R-:W-:Y:S01]  /*1cc0*/  MOV R2, 0x0 ;  /* 0x0000000000027802 */ /* 0x000fe20000000f00 */
[----:B------:R-:W-:Y:S02]  /*1cd0*/  IMAD.MOV.U32 R4, RZ, RZ, c[0x4][0x140] ;  /* 0x01005000ff047624 */ /* 0x000fe400078e00ff */
[----:B------:R-:W-:Y:S02]  /*1ce0*/  IMAD.MOV.U32 R5, RZ, RZ, c[0x4][0x144] ;  /* 0x01005100ff057624 */ /* 0x000fe400078e00ff */
[----:B------:R-:W-:Y:S01]  /*1cf0*/  IMAD.MOV.U32 R6, RZ, RZ, c[0x4][0x148] ;  /* 0x01005200ff067624 */ /* 0x000fe200078e00ff */
[----:B------:R-:W0:Y:S01]  /*1d00*/  LDC.64 R2, c[0x4][R2] ;  /* 0x0100000002027b82 */ /* 0x000e220000000a00 */
[----:B------:R-:W-:-:S02]  /*1d10*/  IMAD.MOV.U32 R7, RZ, RZ, c[0x4][0x14c] ;  /* 0x01005300ff077624 */ /* 0x000fc400078e00ff */
[----:B------:R-:W-:Y:S02]  /*1d20*/  IMAD.MOV.U32 R8, RZ, RZ, 0x4e ;  /* 0x0000004eff087424 */ /* 0x000fe400078e00ff */
[----:B------:R-:W-:Y:S02]  /*1d30*/  IMAD.MOV.U32 R10, RZ, RZ, c[0x4][0x58] ;  /* 0x01001600ff0a7624 */ /* 0x000fe400078e00ff */
[----:B------:R-:W-:Y:S02]  /*1d40*/  IMAD.MOV.U32 R11, RZ, RZ, c[0x4][0x5c] ;  /* 0x01001700ff0b7624 */ /* 0x000fe400078e00ff */
[----:B------:R-:W-:Y:S02]  /*1d50*/  IMAD.MOV.U32 R12, RZ, RZ, 0x1 ;  /* 0x00000001ff0c7424 */ /* 0x000fe400078e00ff */
[----:B------:R-:W-:Y:S02]  /*1d60*/  IMAD.MOV.U32 R13, RZ, RZ, RZ ;  /* 0x000000ffff0d7224 */ /* 0x000fe400078e00ff */
[----:B------:R-:W-:Y:S01]  /*1d70*/  LEPC R14 ;  /* 0x00000000000e734e */ /* 0x000fe20000000000 */
[----:B------:R-:W-:Y:S02]  /*1d80*/  MOV R9, 0x1df0 ;  /* 0x00001df000097802 */ /* 0x000fe40000000f00 */
[----:B------:R-:W-:-:S02]  /*1d90*/  MOV R20, 0x1d70 ;  /* 0x00001d7000147802 */ /* 0x000fc40000000f00 */
[----:B------:R-:W-:Y:S02]  /*1da0*/  MOV R21, 0x0 ;  /* 0x0000000000157802 */ /* 0x000fe40000000f00 */
[----:B------:R-:W-:Y:S02]  /*1db0*/  MOV R0, 0x0 ;  /* 0x0000000000007802 */ /* 0x000fe40000000f00 */
[----:B------:R-:W-:-:S04]  /*1dc0*/  IADD3 R20, P0, P1, -R20, R9, R14 ;  /* 0x0000000914147210 */ /* 0x000fc8000791e10e */
[----:B------:R-:W-:-:S04]  /*1dd0*/  IADD3.X R21, ~R0, R21, R15, P0, P1 ;  /* 0x0000001500157210 */ /* 0x000fc800007e250f */
[----:B0-----:R-:W-:Y:S05]  /*1de0*/  CALL.ABS.NOINC R2 ;  /* 0x0000000002007343 */ /* 0x001fea0003c00000 */
[----:B------:R-:W-:Y:S01]  /*1df0*/  PRMT R0, RZ, 0x7610, R0 ;  /* 0x00007610ff007816 */ /* 0x000fe20000000000 */
[----:B------:R-:W-:Y:S05]  /*1e00*/  BRA `(.L_x_8) ;  /* 0x0000007000007947 */ /* 0x000fea0003800000 */
.L_x_32:
[----:B------:R-:W2:Y:S02]  /*1e10*/  LDG.E.64 R2, [R2.64] ;  /* 0x0000002402027981 */ /* 0x000ea4000c1e1b00 */
[----:B--2---:R-:W0:Y:S02]  /*1e20*/  I2F.U64 R0, R2 ;  /* 0x0000000200007312 */ /* 0x004e240000301000 */
[----:B0-----:R-:W-:Y:S01]  /*1e30*/  F2FP.BF16.PACK_AB R0, RZ, R0 ;  /* 0x00000000ff00723e */ /* 0x001fe200000010ff */
[----:B------:R-:W-:Y:S05]  /*1e40*/  BRA `(.L_x_8) ;  /* 0x0000003000007947 */ /* 0x000fea0003800000 */
.L_x_31:
[----:B------:R-:W2:Y:S02]  /*1e50*/  LDG.E R2, [R2.64] ;  /* 0x0000002402027981 */ /* 0x000ea4000c1e1900 */
[----:B--2---:R-:W0:Y:S02]  /*1e60*/  I2F.U32 R0, R2 ;  /* 0x0000000200007306 */ /* 0x004e240000201000 */
[----:B0-----:R-:W-:-:S06]  /*1e70*/  F2FP.BF16.PACK_AB R0, RZ, R0 ;  /* 0x00000000ff00723e */ /* 0x001fcc00000010ff */
.L_x_8:
[----:B0-----:R-:W0:Y:S01]  /*1e80*/  LDC.U8 R3, c[0x0][0x374] ;  /* 0x0000dd00ff037b82 */ /* 0x001e220000000000 */
[----:B------:R-:W-:Y:S01]  /*1e90*/  ULDC.U16 UR4, c[0x0][0x372] ;  /* 0x0000dc8000047ab9 */ /* 0x000fe20000000400 */
[----:B-----5:R-:W-:Y:S01]  /*1ea0*/  PRMT R0, RZ, 0x5410, R0 ;  /* 0x00005410ff007816 */ /* 0x020fe20000000000 */
[----:B------:R-:W-:-:S03]  /*1eb0*/  UPRMT UR4, URZ, 0x5410, UR4 ;  /* 0x000054103f047896 */ /* 0x000fc60008000004 */
[----:B------:R-:W-:-:S03]  /*1ec0*/  FSETP.NEU.FTZ.AND P1, PT, R0, RZ, PT ;  /* 0x000000ff0000720b */ /* 0x000fc60003f3d000 */
[----:B------:R-:W-:-:S04]  /*1ed0*/  FSETP.NEU.FTZ.AND P0, PT, RZ, UR4, PT ;  /* 0x00000004ff007c0b */ /* 0x000fc8000bf1d000 */
[----:B------:R-:W-:Y:S02]  /*1ee0*/  PLOP3.LUT P0, PT, P0, P1, PT, 0x28, 0x0 ;  /* 0x000000000000781c */ /* 0x000fe40000702570 */
[----:B0-----:R-:W-:-:S05]  /*1ef0*/  PRMT R2, R3, 0x9910, RZ ;  /* 0x0000991003027816 */ /* 0x001fca00000000ff */
[----:B------:R-:W-:Y:S01]  /*1f00*/  IMAD.MOV.U32 R0, RZ, RZ, R2 ;  /* 0x000000ffff007224 */ /* 0x000fe200078e0002 */
[----:B------:R-:W-:-:S04]  /*1f10*/  SEL R2, RZ, 0x1, !P0 ;  /* 0x00000001ff027807 */ /* 0x000fc80004000000 */
        /* <DEDUP_REMOVED lines=10> */
[----:B------:R0:W-:Y:S01]  /*1fc0*/  STG.E.U8 [R16.64], R2 ;  /* 0x0000000210007986 */ /* 0x0001e2000c101124 */
[----:B------:R-:W-:Y:S05]  /*1fd0*/  BRA `(.L_x_40) ;  /* 0x00000d7000007947 */ /* 0x000fea0003800000 */
.L_x_38:
[----:B------:R0:W-:Y:S01]  /*1fe0*/  STG.E.U8 [R16.64], R2 ;  /* 0x0000000210007986 */ /* 0x0001e2000c101124 */
[----:B------:R-:W-:Y:S05]  /*1ff0*/  BRA `(.L_x_40) ;  /* 0x00000d5000007947 */ /* 0x000fea0003800000 */
.L_x_37:
[----:B------:R-:W-:-:S13]  /*2000*/  ISETP.NE.AND P0, PT, R0, 0x2, PT ;  /* 0x000000020000780c */ /* 0x000fda0003f05270 */
[----:B------:R-:W-:Y:S05]  /*2010*/  @!P0 BRA `(.L_x_41) ;  /* 0x0000009000008947 */ /* 0x000fea0003800000 */
[----:B------:R-:W-:-:S13]  /*2020*/  ISETP.NE.AND P0, PT, R0, 0x3, PT ;  /* 0x000000030000780c */ /* 0x000fda0003f05270 */
[----:B------:R-:W-:Y:S05]  /*2030*/  @!P0 BRA `(.L_x_42) ;  /* 0x0000005000008947 */ /* 0x000fea0003800000 */
[----:B------:R-:W-:-:S13]  /*2040*/  ISETP.NE.AND P0, PT, R0, 0x4, PT ;  /* 0x000000040000780c */ /* 0x000fda0003f05270 */
[----:B------:R-:W-:Y:S05]  /*2050*/  @P0 BRA `(.L_x_39) ;  /* 0x00000b7000000947 */ /* 0x000fea0003800000 */
[----:B------:R-:W-:-:S05]  /*2060*/  IMAD.MOV.U32 R3, RZ, RZ, RZ ;  /* 0x000000ffff037224 */ /* 0x000fca00078e00ff */
[----:B------:R0:W-:Y:S01]  /*2070*/  STG.E.64 [R16.64], R2 ;  /* 0x0000000210007986 */ /* 0x0001e2000c101b24 */
[----:B------:R-:W-:Y:S05]  /*2080*/  BRA `(.L_x_40) ;  /* 0x00000cc000007947 */ /* 0x000fea0003800000 */
.L_x_42:
[----:B------:R0:W-:Y:S01]  /*2090*/  STG.E [R16.64], R2 ;  /* 0x0000000210007986 */ /* 0x0001e2000c101924 */
[----:B------:R-:W-:Y:S05]  /*20a0*/  BRA `(.L_x_40) ;  /* 0x00000ca000007947 */ /* 0x000fea0003800000 */
.L_x_41:
[----:B------:R0:W-:Y:S01]  /*20b0*/  STG.E.U16 [R16.64], R2 ;  /* 0x0000000210007986 */ /* 0x0001e2000c101524 */
[----:B------:R-:W-:Y:S05]  /*20c0*/  BRA `(.L_x_40) ;  /* 0x00000c8000007947 */ /* 0x000fea0003800000 */
.L_x_36:
[----:B------:R-:W-:-:S13]  /*20d0*/  ISETP.GT.AND P0, PT, R0, 0x6, PT ;  /* 0x000000060000780c */ /* 0x000fda0003f04270 */
[----:B------:R-:W-:Y:S05]  /*20e0*/  @P0 BRA `(.L_x_43) ;  /* 0x000000b000000947 */ /* 0x000fea0003800000 */
[----:B------:R-:W-:-:S13]  /*20f0*/  ISETP.NE.AND P0, PT, R0, 0x5, PT ;  /* 0x000000050000780c */ /* 0x000fda0003f05270 */
[----:B------:R-:W-:Y:S05]  /*2100*/  @!P0 BRA `(.L_x_44) ;  /* 0x0000005000008947 */ /* 0x000fea0003800000 */
[----:B------:R-:W-:-:S13]  /*2110*/  ISETP.NE.AND P0, PT, R0, 0x6, PT ;  /* 0x000000060000780c */ /* 0x000fda0003f05270 */
[----:B------:R-:W-:Y:S05]  /*2120*/  @P0 BRA `(.L_x_39) ;  /* 0x00000aa000000947 */ /* 0x000fea0003800000 */
[----:B------:R-:W0:Y:S02]  /*2130*/  I2F.U32 R3, R2 ;  /* 0x0000000200037306 */ /* 0x000e240000201000 */
[----:B0-----:R0:W-:Y:S01]  /*2140*/  STG.E [R16.64], R3 ;  /* 0x0000000310007986 */ /* 0x0011e2000c101924 */
[----:B------:R-:W-:Y:S05]  /*2150*/  BRA `(.L_x_40) ;  /* 0x00000bf000007947 */ /* 0x000fea0003800000 */
.L_x_44:
[----:B------:R-:W0:Y:S02]  /*2160*/  I2F.U32 R0, R2 ;  /* 0x0000000200007306 */ /* 0x000e240000201000 */
[----:B0-----:R-:W-:-:S05]  /*2170*/  F2FP.PACK_AB R0, RZ, R0 ;  /* 0x00000000ff00723e */ /* 0x001fca00000000ff */
[----:B------:R0:W-:Y:S01]  /*2180*/  STG.E.U16 [R16.64], R0 ;  /* 0x0000000010007986 */ /* 0x0001e2000c101524 */
[----:B------:R-:W-:Y:S05]  /*2190*/  BRA `(.L_x_40) ;  /* 0x00000bb000007947 */ /* 0x000fea0003800000 */
.L_x_43:
[----:B------:R-:W-:-:S13]  /*21a0*/  ISETP.NE.AND P0, PT, R0, 0x7, PT ;  /* 0x000000070000780c */ /* 0x000fda0003f05270 */
[----:B------:R-:W-:Y:S05]  /*21b0*/  @!P0 BRA `(.L_x_45) ;  /* 0x000000d000008947 */ /* 0x000fea0003800000 */
[----:B------:R-:W-:-:S13]  /*21c0*/  ISETP.NE.AND P0, PT, R0, 0x8, PT ;  /* 0x000000080000780c */ /* 0x000fda0003f05270 */
[----:B------:R-:W-:Y:S05]  /*21d0*/  @!P0 BRA `(.L_x_46) ;  /* 0x0000006000008947 */ /* 0x000fea0003800000 */
[----:B------:R-:W-:-:S13]  /*21e0*/  ISETP.NE.AND P0, PT, R0, 0x9, PT ;  /* 0x000000090000780c */ /* 0x000fda0003f05270 */
[----:B------:R-:W-:Y:S05]  /*21f0*/  @P0 BRA `(.L_x_39) ;  /* 0x000009d000000947 */ /* 0x000fea0003800000 */
[----:B------:R-:W0:Y:S01]  /*2200*/  I2F.U32 R2, R2 ;  /* 0x0000000200027306 */ /* 0x000e220000201000 */
[----:B------:R-:W-:-:S05]  /*2210*/  IMAD.MOV.U32 R3, RZ, RZ, RZ ;  /* 0x000000ffff037224 */ /* 0x000fca00078e00ff */
[----:B0-----:R0:W-:Y:S01]  /*2220*/  STG.E.64 [R16.64], R2 ;  /* 0x0000000210007986 */ /* 0x0011e2000c101b24 */
[----:B------:R-:W-:Y:S05]  /*2230*/  BRA `(.L_x_40) ;  /* 0x00000b1000007947 */ /* 0x000fea0003800000 */
.L_x_46:
[----:B------:R-:W0:Y:S02]  /*2240*/  I2F.U32 R2, R2 ;  /* 0x0000000200027306 */ /* 0x000e240000201000 */
[----:B0-----:R-:W-:-:S04]  /*2250*/  F2FP.PACK_AB R3, RZ, R2 ;  /* 0x00000002ff03723e */ /* 0x001fc800000000ff */
[----:B------:R-:W-:-:S05]  /*2260*/  PRMT R3, R3, 0x5410, RZ ;  /* 0x0000541003037816 */ /* 0x000fca00000000ff */
[----:B------:R0:W-:Y:S01]  /*2270*/  STG.E [R16.64], R3 ;  /* 0x0000000310007986 */ /* 0x0001e2000c101924 */
[----:B------:R-:W-:Y:S05]  /*2280*/  BRA `(.L_x_40) ;  /* 0x00000ac000007947 */ /* 0x000fea0003800000 */
.L_x_45:
[----:B------:R-:W0:Y:S02]  /*2290*/  I2F.F64.U32 R2, R2 ;  /* 0x0000000200027312 */ /* 0x000e240000201800 */
[----:B0-----:R0:W-:Y:S01]  /*22a0*/  STG.E.64 [R16.64], R2 ;  /* 0x0000000210007986 */ /* 0x0011e2000c101b24 */
[----:B------:R-:W-:Y:S05]  /*22b0*/  BRA `(.L_x_40) ;  /* 0x00000a9000007947 */ /* 0x000fea0003800000 */
.L_x_35:
        /* <DEDUP_REMOVED lines=8> */
[----:B------:R0:W-:Y:S01]  /*2340*/  STG.E.U8 [R16.64], R2 ;  /* 0x0000000210007986 */ /* 0x0001e2000c101124 */
[----:B------:R-:W-:Y:S05]  /*2350*/  BRA `(.L_x_40) ;  /* 0x000009f000007947 */ /* 0x000fea0003800000 */
.L_x_49:
[----:B------:R-:W0:Y:S01]  /*2360*/  I2F.F64.U32 R4, R2 ;  /* 0x0000000200047312 */ /* 0x000e220000201800 */
[----:B------:R-:W-:-:S05]  /*2370*/  CS2R R6, SRZ ;  /* 0x0000000000067805 */ /* 0x000fca000001ff00 */
[----:B0-----:R0:W-:Y:S01]  /*2380*/  STG.E.128 [R16.64], R4 ;  /* 0x0000000410007986 */ /* 0x0011e2000c101d24 */
[----:B------:R-:W-:Y:S05]  /*2390*/  BRA `(.L_x_40) ;  /* 0x000009b000007947 */ /* 0x000fea0003800000 */
.L_x_48:
[----:B------:R-:W-:-:S13]  /*23a0*/  ISETP.NE.AND P0, PT, R0, 0xf, PT ;  /* 0x0000000f0000780c */ /* 0x000fda0003f05270 */
[----:B------:R-:W-:Y:S05]  /*23b0*/  @!P0 BRA `(.L_x_50) ;  /* 0x000002d000008947 */ /* 0x000fea0003800000 */
[----:B------:R-:W-:-:S13]  /*23c0*/  ISETP.NE.AND P0, PT, R0, 0x17, PT ;  /* 0x000000170000780c */ /* 0x000fda0003f05270 */
[----:B------:R-:W-:Y:S05]  /*23d0*/  @!P0 BRA `(.L_x_51) ;  /* 0x0000015000008947 */ /* 0x000fea0003800000 */
[----:B------:R-:W-:-:S13]  /*23e0*/  ISETP.NE.AND P0, PT, R0, 0x18, PT ;  /* 0x000000180000780c */ /* 0x000fda0003f05270 */
[----:B------:R-:W-:Y:S05]  /*23f0*/  @P0 BRA `(.L_x_39) ;  /* 0x000007d000000947 */ /* 0x000fea0003800000 */
[----:B------:R-:W0:Y:S01]  /*2400*/  I2F.U32 R5, R2 ;  /* 0x0000000200057306 */ /* 0x000e220000201000 */
[----:B------:R-:W-:Y:S01]  /*2410*/  BSSY B0, `(.L_x_52) ;  /* 0x000000e000007945 */ /* 0x000fe20003800000 */
[C---:B0-----:R-:W-:Y:S02]  /*2420*/  LOP3.LUT R4, R5.reuse, 0x7fffffff, RZ, 0xc0, !PT ;  /* 0x7fffffff05047812 */ /* 0x041fe400078ec0ff */
[----:B------:R-:W-:Y:S02]  /*2430*/  LOP3.LUT R0, R5, 0x80000000, RZ, 0xc0, !PT ;  /* 0x8000000005007812 */ /* 0x000fe400078ec0ff */
[----:B------:R-:W-:Y:S02]  /*2440*/  ISETP.GT.U32.AND P0, PT, R4, 0x43efffff, PT ;  /* 0x43efffff0400780c */ /* 0x000fe40003f04070 */
[----:B------:R-:W-:Y:S01]  /*2450*/  SHF.R.U32.HI R3, RZ, 0x18, R0 ;  /* 0x00000018ff037819 */ /* 0x000fe20000011600 */
[----:B------:R-:W-:-:S10]  /*2460*/  IMAD.MOV.U32 R0, RZ, RZ, 0x7f ;  /* 0x0000007fff007424 */ /* 0x000fd400078e00ff */
[----:B------:R-:W-:Y:S05]  /*2470*/  @P0 BRA `(.L_x_53) ;  /* 0x0000007000000947 */ /* 0x000fea0003800000 */
[----:B------:R-:W-:-:S13]  /*2480*/  ISETP.GE.U32.AND P0, PT, R4, 0x3c800000, PT ;  /* 0x3c8000000400780c */ /* 0x000fda0003f06070 */
[----:B------:R-:W-:Y:S01]  /*2490*/  @P0 SHF.R.U32.HI R0, RZ, 0x14, R5 ;  /* 0x00000014ff000819 */ /* 0x000fe20000011605 */
[----:B------:R-:W-:-:S03]  /*24a0*/  @!P0 FADD.FTZ R2, R4, 16384 ;  /* 0x4680000004028421 */ /* 0x000fc60000010000 */
[----:B------:R-:W-:-:S04]  /*24b0*/  @P0 LOP3.LUT R0, R0, 0x1, RZ, 0xc0, !PT ;  /* 0x0000000100000812 */ /* 0x000fc800078ec0ff */
[----:B------:R-:W-:-:S04]  /*24c0*/  @P0 IADD3 R0, R5, 0x407ffff, R0 ;  /* 0x0407ffff05000810 */ /* 0x000fc80007ffe000 */
[----:B------:R-:W-:Y:S02]  /*24d0*/  @P0 SHF.R.U32.HI R0, RZ, 0x14, R0 ;  /* 0x00000014ff000819 */ /* 0x000fe40000011600 */
[----:B------:R-:W-:Y:S02]  /*24e0*/  @!P0 IADD3 R0, R2, -0x46800000, RZ ;  /* 0xb980000002008810 */ /* 0x000fe40007ffe0ff */
.L_x_53:
[----:B------:R-:W-:Y:S05]  /*24f0*/  BSYNC B0 ;  /* 0x0000000000007941 */ /* 0x000fea0003800000 */
.L_x_52:
[----:B------:R-:W-:-:S05]  /*2500*/  LOP3.LUT R3, R0, R3, RZ, 0xfc, !PT ;  /* 0x0000000300037212 */ /* 0x000fca00078efcff */
[----:B------:R0:W-:Y:S01]  /*2510*/  STG.E.U8 [R16.64], R3 ;  /* 0x0000000310007986 */ /* 0x0001e2000c101124 */
[----:B------:R-:W-:Y:S05]  /*2520*/  BRA `(.L_x_40) ;  /* 0x0000082000007947 */ /* 0x000fea0003800000 */
.L_x_51:
[----:B------:R-:W0:Y:S01]  /*2530*/  I2F.U32 R5, R2 ;  /* 0x0000000200057306 */ /* 0x000e220000201000 */
[----:B------:R-:W-:Y:S01]  /*2540*/  BSSY B0, `(.L_x_54) ;  /* 0x000000f000007945 */ /* 0x000fe20003800000 */
[----:B0-----:R-:W-:-:S04]  /*2550*/  LOP3.LUT R3, R5, 0x7fffffff, RZ, 0xc0, !PT ;  /* 0x7fffffff05037812 */ /* 0x001fc800078ec0ff */
[----:B------:R-:W-:-:S13]  /*2560*/  ISETP.GT.U32.AND P0, PT, R3, 0x477fffff, PT ;  /* 0x477fffff0300780c */ /* 0x000fda0003f04070 */
[----:B------:R-:W-:Y:S05]  /*2570*/  @P0 BRA `(.L_x_55) ;  /* 0x0000008000000947 */ /* 0x000fea0003800000 */
[----:B------:R-:W-:-:S13]  /*2580*/  ISETP.GE.U32.AND P0, PT, R3, 0x38800000, PT ;  /* 0x388000000300780c */ /* 0x000fda0003f06070 */
[----:B------:R-:W-:Y:S01]  /*2590*/  @P0 SHF.R.U32.HI R0, RZ, 0x15, R5 ;  /* 0x00000015ff000819 */ /* 0x000fe20000011605 */
[----:B------:R-:W-:-:S03]  /*25a0*/  @!P0 FADD.FTZ R2, R3, 128 ;  /* 0x4300000003028421 */ /* 0x000fc60000010000 */
[----:B------:R-:W-:-:S04]  /*25b0*/  @P0 LOP3.LUT R0, R0, 0x1, RZ, 0xc0, !PT ;  /* 0x0000000100000812 */ /* 0x000fc800078ec0ff */
[----:B------:R-:W-:-:S04]  /*25c0*/  @P0 IADD3 R0, R5, 0x80fffff, R0 ;  /* 0x080fffff05000810 */ /* 0x000fc80007ffe000 */
[----:B------:R-:W-:Y:S02]  /*25d0*/  @P0 SHF.R.U32.HI R0, RZ, 0x15, R0 ;  /* 0x00000015ff000819 */ /* 0x000fe40000011600 */
[----:B------:R-:W-:Y:S01]  /*25e0*/  @!P0 IADD3 R0, R2, -0x43000000, RZ ;  /* 0xbd00000002008810 */ /* 0x000fe20007ffe0ff */
[----:B------:R-:W-:Y:S05]  /*25f0*/  BRA `(.L_x_56) ;  /* 0x0000003000007947 */ /* 0x000fea0003800000 */
.L_x_55:
[----:B------:R-:W-:Y:S01]  /*2600*/  IMAD.MOV.U32 R0, RZ, RZ, 0x7f ;  /* 0x0000007fff007424 */ /* 0x000fe200078e00ff */
[----:B------:R-:W-:-:S04]  /*2610*/  ISETP.GT.U32.AND P0, PT, R3, 0x7f800000, PT ;  /* 0x7f8000000300780c */ /* 0x000fc80003f04070 */
[----:B------:R-:W-:-:S04]  /*2620*/  SEL R0, R0, 0x7c, P0 ;  /* 0x0000007c00007807 */ /* 0x000fc80000000000 */
.L_x_56:
[----:B------:R-:W-:Y:S05]  /*2630*/  BSYNC B0 ;  /* 0x0000000000007941 */ /* 0x000fea0003800000 */
.L_x_54:
[----:B------:R-:W-:-:S04]  /*2640*/  LOP3.LUT R2, R5, 0x80000000, RZ, 0xc0, !PT ;  /* 0x8000000005027812 */ /* 0x000fc800078ec0ff */
[----:B------:R-:W-:-:S04]  /*2650*/  SHF.R.U32.HI R3, RZ, 0x18, R2 ;  /* 0x00000018ff037819 */ /* 0x000fc80000011602 */
[----:B------:R-:W-:-:S05]  /*2660*/  LOP3.LUT R3, R0, R3, RZ, 0xfc, !PT ;  /* 0x0000000300037212 */ /* 0x000fca00078efcff */
[----:B------:R0:W-:Y:S01]  /*2670*/  STG.E.U8 [R16.64], R3 ;  /* 0x0000000310007986 */ /* 0x0001e2000c101124 */
[----:B------:R-:W-:Y:S05]  /*2680*/  BRA `(.L_x_40) ;  /* 0x000006c000007947 */ /* 0x000fea0003800000 */
.L_x_50:
[----:B------:R-:W0:Y:S02]  /*2690*/  I2F.U32 R0, R2 ;  /* 0x0000000200007306 */ /* 0x000e240000201000 */
[----:B0-----:R-:W-:-:S05]  /*26a0*/  F2FP.BF16.PACK_AB R0, RZ, R0 ;  /* 0x00000000ff00723e */ /* 0x001fca00000010ff */
[----:B------:R0:W-:Y:S01]  /*26b0*/  STG.E.U16 [R16.64], R0 ;  /* 0x0000000010007986 */ /* 0x0001e2000c101524 */
[----:B------:R-:W-:Y:S05]  /*26c0*/  BRA `(.L_x_40) ;  /* 0x0000068000007947 */ /* 0x000fea0003800000 */
.L_x_47:
        /* <DEDUP_REMOVED lines=8> */
[----:B------:R0:W-:Y:S01]  /*2750*/  STG.E.U16 [R16.64], R2 ;  /* 0x0000000210007986 */ /* 0x0001e2000c101524 */
[----:B------:R-:W-:Y:S05]  /*2760*/  BRA `(.L_x_40) ;  /* 0x000005e000007947 */ /* 0x000fea0003800000 */
.L_x_59:
[----:B------:R-:W0:Y:S01]  /*2770*/  I2F.U32 R5, R2 ;  /* 0x0000000200057306 */ /* 0x000e220000201000 */
[----:B------:R-:W-:Y:S01]  /*2780*/  BSSY B0, `(.L_x_60) ;  /* 0x0000014000007945 */ /* 0x000fe20003800000 */
[----:B------:R-:W-:Y:S01]  /*2790*/  IMAD.MOV.U32 R8, RZ, RZ, 0x80 ;  /* 0x00000080ff087424 */ /* 0x000fe200078e00ff */
[----:B0-----:R-:W-:-:S04]  /*27a0*/  LOP3.LUT R3, R5, 0x7fffffff, RZ, 0xc0, !PT ;  /* 0x7fffffff05037812 */ /* 0x001fc800078ec0ff */
[----:B------:R-:W-:-:S13]  /*27b0*/  ISETP.GT.U32.AND P0, PT, R3, 0x437fffff, PT ;  /* 0x437fffff0300780c */ /* 0x000fda0003f04070 */
[----:B------:R-:W-:Y:S05]  /*27c0*/  @P0 BRA `(.L_x_61) ;  /* 0x000000f000000947 */ /* 0x000fea0003800000 */
[----:B------:R-:W-:-:S13]  /*27d0*/  ISETP.GE.U32.AND P0, PT, R3, 0x3c000000, PT ;  /* 0x3c0000000300780c */ /* 0x000fda0003f06070 */
[----:B------:R-:W-:-:S04]  /*27e0*/  @P0 SHF.R.U32.HI R0, RZ, 0x14, R5 ;  /* 0x00000014ff000819 */ /* 0x000fc80000011605 */
[----:B------:R-:W-:-:S04]  /*27f0*/  @P0 LOP3.LUT R0, R0, 0x1, RZ, 0xc0, !PT ;  /* 0x0000000100000812 */ /* 0x000fc800078ec0ff */
[----:B------:R-:W-:-:S04]  /*2800*/  @P0 IADD3 R0, R5, 0x487ffff, R0 ;  /* 0x0487ffff05000810 */ /* 0x000fc80007ffe000 */
[----:B------:R-:W-:-:S04]  /*2810*/  @P0 SHF.R.U32.HI R0, RZ, 0x14, R0 ;  /* 0x00000014ff000819 */ /* 0x000fc80000011600 */
[----:B------:R-:W-:Y:S01]  /*2820*/  @P0 LOP3.LUT R0, R0, 0xff, RZ, 0xc0, !PT ;  /* 0x000000ff00000812 */ /* 0x000fe200078ec0ff */
[----:B------:R-:W-:Y:S05]  /*2830*/  @P0 BRA `(.L_x_62) ;  /* 0x0000004000000947 */ /* 0x000fea0003800000 */
[----:B------:R-:W-:Y:S01]  /*2840*/  FADD.FTZ R0, R3, 8192 ;  /* 0x4600000003007421 */ /* 0x000fe20000010000 */
[----:B------:R-:W-:-:S04]  /*2850*/  PRMT R8, RZ, 0x7610, R8 ;  /* 0x00007610ff087816 */ /* 0x000fc80000000008 */
[----:B------:R-:W-:-:S13]  /*2860*/  LOP3.LUT P0, R0, R0, 0xff, RZ, 0xc0, !PT ;  /* 0x000000ff00007812 */ /* 0x000fda000780c0ff */
[----:B------:R-:W-:Y:S05]  /*2870*/  @!P0 BRA `(.L_x_61) ;  /* 0x0000004000008947 */ /* 0x000fea0003800000 */
.L_x_62:
[----:B------:R-:W-:-:S04]  /*2880*/  LOP3.LUT R2, R5, 0x80000000, RZ, 0xc0, !PT ;  /* 0x8000000005027812 */ /* 0x000fc800078ec0ff */
[----:B------:R-:W-:-:S04]  /*2890*/  SHF.R.U32.HI R3, RZ, 0x18, R2 ;  /* 0x00000018ff037819 */ /* 0x000fc80000011602 */
[----:B------:R-:W-:-:S04]  /*28a0*/  LOP3.LUT R0, R0, R3, RZ, 0xfc, !PT ;  /* 0x0000000300007212 */ /* 0x000fc800078efcff */
[----:B------:R-:W-:Y:S02]  /*28b0*/  PRMT R8, R0, 0x7610, R8 ;  /* 0x0000761000087816 */ /* 0x000fe40000000008 */
.L_x_61:
[----:B------:R-:W-:Y:S05]  /*28c0*/  BSYNC B0 ;  /* 0x0000000000007941 */ /* 0x000fea0003800000 */
.L_x_60:
[----:B------:R0:W-:Y:S01]  /*28d0*/  STG.E.U8 [R16.64], R8 ;  /* 0x0000000810007986 */ /* 0x0001e2000c101124 */
[----:B------:R-:W-:Y:S05]  /*28e0*/  BRA `(.L_x_40) ;  /* 0x0000046000007947 */ /* 0x000fea0003800000 */
.L_x_58:
        /* <DEDUP_REMOVED lines=17> */
.L_x_65:
[----:B------:R-:W-:-:S04]  /*2a00*/  LOP3.LUT R2, R5, 0x80000000, RZ, 0xc0, !PT ;  /* 0x8000000005027812 */ /* 0x000fc800078ec0ff */
[----:B------:R-:W-:-:S04]  /*2a10*/  SHF.R.U32.HI R3, RZ, 0x18, R2 ;  /* 0x00000018ff037819 */ /* 0x000fc80000011602 */
[----:B------:R-:W-:-:S04]  /*2a20*/  LOP3.LUT R0, R0, R3, RZ, 0xfc, !PT ;  /* 0x0000000300007212 */ /* 0x000fc800078efcff */
[----:B------:R-:W-:Y:S02]  /*2a30*/  PRMT R8, R0, 0x7610, R8 ;  /* 0x0000761000087816 */ /* 0x000fe40000000008 */
.L_x_64:
[----:B------:R-:W-:Y:S05]  /*2a40*/  BSYNC B0 ;  /* 0x0000000000007941 */ /* 0x000fea0003800000 */
.L_x_63:
[----:B------:R0:W-:Y:S01]  /*2a50*/  STG.E.U8 [R16.64], R8 ;  /* 0x0000000810007986 */ /* 0x0001e2000c101124 */
[----:B------:R-:W-:Y:S05]  /*2a60*/  BRA `(.L_x_40) ;  /* 0x000002e000007947 */ /* 0x000fea0003800000 */
.L_x_57:
[----:B------:R-:W-:-:S13]  /*2a70*/  ISETP.NE.AND P0, PT, R0, 0x1c, PT ;  /* 0x0000001c0000780c */ /* 0x000fda0003f05270 */
[----:B------:R-:W-:Y:S05]  /*2a80*/  @!P0 BRA `(.L_x_66) ;  /* 0x000002b000008947 */ /* 0x000fea0003800000 */
[----:B------:R-:W-:-:S13]  /*2a90*/  ISETP.NE.AND P0, PT, R0, 0x1d, PT ;  /* 0x0000001d0000780c */ /* 0x000fda0003f05270 */
[----:B------:R-:W-:Y:S05]  /*2aa0*/  @!P0 BRA `(.L_x_67) ;  /* 0x0000026000008947 */ /* 0x000fea0003800000 */
[----:B------:R-:W-:-:S13]  /*2ab0*/  ISETP.NE.AND P0, PT, R0, 0x2c, PT ;  /* 0x0000002c0000780c */ /* 0x000fda0003f05270 */
[----:B------:R-:W-:Y:S05]  /*2ac0*/  @P0 BRA `(.L_x_39) ;  /* 0x0000010000000947 */ /* 0x000fea0003800000 */
[----:B------:R-:W0:Y:S01]  /*2ad0*/  I2F.U32 R2, R2 ;  /* 0x0000000200027306 */ /* 0x000e220000201000 */
[----:B------:R-:W-:Y:S02]  /*2ae0*/  PLOP3.LUT P0, PT, PT, PT, PT, 0x80, 0x0 ;  /* 0x000000000000781c */ /* 0x000fe40003f0f070 */
[----:B0-----:R-:W-:-:S04]  /*2af0*/  SHF.R.U32.HI R4, RZ, 0x17, R2 ;  /* 0x00000017ff047819 */ /* 0x001fc80000011602 */
[----:B------:R-:W-:-:S04]  /*2b00*/  LOP3.LUT R3, R4, 0xff, RZ, 0xc0, !PT ;  /* 0x000000ff04037812 */ /* 0x000fc800078ec0ff */
[----:B------:R-:W-:-:S13]  /*2b10*/  ISETP.NE.AND P2, PT, R3, 0xff, PT ;  /* 0x000000ff0300780c */ /* 0x000fda0003f45270 */
[--C-:B------:R-:W-:Y:S02]  /*2b20*/  @P2 SHF.R.U32.HI R0, RZ, 0x16, R2.reuse ;  /* 0x00000016ff002819 */ /* 0x100fe40000011602 */
[----:B------:R-:W-:Y:S01]  /*2b30*/  @P2 LOP3.LUT P1, RZ, R3, 0x3fffff, R2, 0xf8, !PT ;  /* 0x003fffff03ff2812 */ /* 0x000fe2000782f802 */
[----:B------:R-:W-:Y:S01]  /*2b40*/  IMAD.MOV.U32 R3, RZ, RZ, 0xff ;  /* 0x000000ffff037424 */ /* 0x000fe200078e00ff */
[----:B------:R-:W-:-:S04]  /*2b50*/  @P2 LOP3.LUT R0, R0, 0x1, RZ, 0xc0, !PT ;  /* 0x0000000100002812 */ /* 0x000fc800078ec0ff */
[----:B------:R-:W-:Y:S02]  /*2b60*/  @P2 ISETP.EQ.U32.AND P1, PT, R0, 0x1, P1 ;  /* 0x000000010000280c */ /* 0x000fe40000f22070 */
[----:B------:R-:W-:Y:S02]  /*2b70*/  @P2 IADD3 R0, R4, 0x1, RZ ;  /* 0x0000000104002810 */ /* 0x000fe40007ffe0ff */
[----:B------:R-:W-:-:S13]  /*2b80*/  @P2 PLOP3.LUT P0, PT, P1, PT, PT, 0x80, 0x0 ;  /* 0x000000000000281c */ /* 0x000fda0000f0f070 */
[----:B------:R-:W-:-:S04]  /*2b90*/  @!P0 IMAD.MOV R0, RZ, RZ, R4 ;  /* 0x000000ffff008224 */ /* 0x000fc800078e0204 */
[----:B------:R-:W-:-:S05]  /*2ba0*/  @P2 IMAD.MOV.U32 R3, RZ, RZ, R0 ;  /* 0x000000ffff032224 */ /* 0x000fca00078e0000 */
[----:B------:R0:W-:Y:S01]  /*2bb0*/  STG.E.U8 [R16.64], R3 ;  /* 0x0000000310007986 */ /* 0x0001e2000c101124 */
[----:B------:R-:W-:Y:S05]  /*2bc0*/  BRA `(.L_x_40) ;  /* 0x0000018000007947 */ /* 0x000fea0003800000 */
.L_x_39:
[----:B------:R-:W-:Y:S01]  /*2bd0*/  MOV R2, 0x0 ;  /* 0x0000000000027802 */ /* 0x000fe20000000f00 */
[----:B------:R-:W-:Y:S02]  /*2be0*/  IMAD.MOV.U32 R4, RZ, RZ, c[0x4][0x140] ;  /* 0x01005000ff047624 */ /* 0x000fe400078e00ff */
[----:B------:R-:W-:Y:S02]  /*2bf0*/  IMAD.MOV.U32 R5, RZ, RZ, c[0x4][0x144] ;  /* 0x01005100ff057624 */ /* 0x000fe400078e00ff */
[----:B------:R-:W-:Y:S01]  /*2c00*/  IMAD.MOV.U32 R6, RZ, RZ, c[0x4][0x148] ;  /* 0x01005200ff067624 */ /* 0x000fe200078e00ff */
[----:B------:R-:W0:Y:S01]  /*2c10*/  LDC.64 R2, c[0x4][R2] ;  /* 0x0100000002027b82 */ /* 0x000e220000000a00 */
[----:B------:R-:W-:Y:S02]  /*2c20*/  IMAD.MOV.U32 R7, RZ, RZ, c[0x4][0x14c] ;  /* 0x01005300ff077624 */ /* 0x000fe400078e00ff */
[----:B------:R-:W-:-:S02]  /*2c30*/  IMAD.MOV.U32 R8, RZ, RZ, 0x65 ;  /* 0x00000065ff087424 */ /* 0x000fc400078e00ff */
[----:B------:R-:W-:Y:S02]  /*2c40*/  IMAD.MOV.U32 R10, RZ, RZ, c[0x4][0x10] ;  /* 0x01000400ff0a7624 */ /* 0x000fe400078e00ff */
[----:B------:R-:W-:Y:S02]  /*2c50*/  IMAD.MOV.U32 R11, RZ, RZ, c[0x4][0x14] ;  /* 0x01000500ff0b7624 */ /* 0x000fe400078e00ff */
[----:B------:R-:W-:Y:S02]  /*2c60*/  IMAD.MOV.U32 R12, RZ, RZ, 0x1 ;  /* 0x00000001ff0c7424 */ /* 0x000fe400078e00ff */
[----:B------:R-:W-:Y:S02]  /*2c70*/  IMAD.MOV.U32 R13, RZ, RZ, RZ ;  /* 0x000000ffff0d7224 */ /* 0x000fe400078e00ff */
[----:B------:R-:W-:Y:S01]  /*2c80*/  LEPC R14 ;  /* 0x00000000000e734e */ /* 0x000fe20000000000 */
[----:B------:R-:W-:Y:S02]  /*2c90*/  MOV R9, 0x2d00 ;  /* 0x00002d0000097802 */ /* 0x000fe40000000f00 */
[----:B------:R-:W-:Y:S02]  /*2ca0*/  MOV R20, 0x2c80 ;  /* 0x00002c8000147802 */ /* 0x000fe40000000f00 */
[----:B------:R-:W-:-:S02]  /*2cb0*/  MOV R21, 0x0 ;  /* 0x0000000000157802 */ /* 0x000fc40000000f00 */
[----:B------:R-:W-:Y:S02]  /*2cc0*/  MOV R0, 0x0 ;  /* 0x0000000000007802 */ /* 0x000fe40000000f00 */
[----:B------:R-:W-:-:S04]  /*2cd0*/  IADD3 R20, P0, P1, -R20, R9, R14 ;  /* 0x0000000914147210 */ /* 0x000fc8000791e10e */
[----:B------:R-:W-:-:S04]  /*2ce0*/  IADD3.X R21, ~R0, R21, R15, P0, P1 ;  /* 0x0000001500157210 */ /* 0x000fc800007e250f */
[----:B0-----:R-:W-:Y:S05]  /*2cf0*/  CALL.ABS.NOINC R2 ;  /* 0x0000000002007343 */ /* 0x001fea0003c00000 */
[----:B------:R-:W-:Y:S05]  /*2d00*/  BRA `(.L_x_40) ;  /* 0x0000004000007947 */ /* 0x000fea0003800000 */
.L_x_67:
[----:B------:R-:W-:-:S05]  /*2d10*/  IMAD.MOV.U32 R3, RZ, RZ, RZ ;  /* 0x000000ffff037224 */ /* 0x000fca00078e00ff */
[----:B------:R0:W-:Y:S01]  /*2d20*/  STG.E.64 [R16.64], R2 ;  /* 0x0000000210007986 */ /* 0x0001e2000c101b24 */
[----:B------:R-:W-:Y:S05]  /*2d30*/  BRA `(.L_x_40) ;  /* 0x0000001000007947 */ /* 0x000fea0003800000 */
.L_x_66:
[----:B------:R0:W-:Y:S02]  /*2d40*/  STG.E [R16.64], R2 ;  /* 0x0000000210007986 */ /* 0x0001e4000c101924 */
.L_x_40:
[----:B------:R-:W-:-:S05]  /*2d50*/  IMAD R18, R18, 0x200, R23 ;  /* 0x0000020012127824 */ /* 0x000fca00078e0217 */
[----:B------:R-:W-:Y:S02]  /*2d60*/  IADD3 R19, R18, 0x80, RZ ;  /* 0x0000008012137810 */ /* 0x000fe40007ffe0ff */
.L_x_1:
[----:B------:R-:W-:Y:S05]  /*2d70*/  BSYNC B6 ;  /* 0x0000000000067941 */ /* 0x000fea0003800000 */
.L_x_0:
[----:B------:R-:W-:Y:S01]  /*2d80*/  ISETP.GE.AND P0, PT, R19, c[0x0][0x160], PT ;  /* 0x0000580013007a0c */ /* 0x000fe20003f06270 */
[----:B------:R-:W-:-:S12]  /*2d90*/  BSSY B6, `(.L_x_68) ;  /* 0x000059e000067945 */ /* 0x000fd80003800000 */
[----:B------:R-:W-:Y:S05]  /*2da0*/  @P0 BRA `(.L_x_69) ;  /* 0x000059c000000947 */ /* 0x000fea0003800000 */
[----:B------:R-:W-:Y:S01]  /*2db0*/  ISETP.NE.AND P0, PT, RZ, c[0x0][0x168], PT ;  /* 0x00005a00ff007a0c */ /* 0x000fe20003f05270 */
[----:B0-----:R-:W-:Y:S02]  /*2dc0*/  IMAD.MOV.U32 R0, RZ, RZ, RZ ;  /* 0x000000ffff007224 */ /* 0x001fe400078e00ff */
[----:B------:R-:W-:-:S10]  /*2dd0*/  IMAD.MOV.U32 R16, RZ, RZ, RZ ;  /* 0x000000ffff107224 */ /* 0x000fd400078e00ff */
[----:B------:R-:W-:Y:S05]  /*2de0*/  @!P0 BRA `(.L_x_70) ;  /* 0x00000e0000008947 */ /* 0x000fea0003800000 */
[----:B------:R-:W-:Y:S02]  /*2df0*/  IMAD.MOV.U32 R18, RZ, RZ, RZ ;  /* 0x000000ffff127224 */ /* 0x000fe400078e00ff */
[----:B------:R-:W-:Y:S02]  /*2e00*/  IMAD.MOV.U32 R4, RZ, RZ, 0x1 ;  /* 0x00000001ff047424 */ /* 0x000fe400078e00ff */
[----:B------:R-:W-:-:S03]  /*2e10*/  IMAD.HI.U32 R2, R19, c[0x0][0x170], R18 ;  /* 0x00005c0013027a27 */ /* 0x000fc600078e0012 */
[----:B------:R-:W-:Y:S02]  /*2e20*/  ISETP.NE.AND P0, PT, R4, c[0x0][0x168], PT ;  /* 0x00005a0004007a0c */ /* 0x000fe40003f05270 */
[----:B------:R-:W-:-:S05]  /*2e30*/  SHF.R.U32.HI R3, RZ, c[0x0][0x174], R2 ;  /* 0x00005d00ff037a19 */ /* 0x000fca0000011602 */
[----:B------:R-:W-:-:S04]  /*2e40*/  IMAD.MOV R0, RZ, RZ, -R3 ;  /* 0x000000ffff007224 */ /* 0x000fc800078e0a03 */
[----:B------:R-:W-:-:S04]  /*2e50*/  IMAD R0, R0, c[0x0][0x16c], R19 ;  /* 0x00005b0000007a24 */ /* 0x000fc800078e0213 */
[C---:B------:R-:W-:Y:S02]  /*2e60*/  IMAD R16, R0.reuse, c[0x0][0x298], RZ ;  /* 0x0000a60000107a24 */ /* 0x040fe400078e02ff */
[----:B------:R-:W-:Y:S01]  /*2e70*/  IMAD R0, R0, c[0x0][0x29c], RZ ;  /* 0x0000a70000007a24 */ /* 0x000fe200078e02ff */
[----:B------:R-:W-:Y:S05]  /*2e80*/  @!P0 BRA `(.L_x_70) ;  /* 0x00000d6000008947 */ /* 0x000fea0003800000 */
[----:B------:R-:W-:Y:S02]  /*2e90*/  IMAD.MOV.U32 R2, RZ, RZ, RZ ;  /* 0x000000ffff027224 */ /* 0x000fe400078e00ff */
[----:B------:R-:W-:Y:S02]  /*2ea0*/  IMAD.MOV.U32 R6, RZ, RZ, c[0x0][0x168] ;  /* 0x00005a00ff067624 */ /* 0x000fe400078e00ff */
[----:B------:R-:W-:-:S03]  /*2eb0*/  IMAD.HI.U32 R4, R3, c[0x0][0x17c], R2 ;  /* 0x00005f0003047a27 */ /* 0x000fc600078e0002 */
[----:B------:R-:W-:Y:S02]  /*2ec0*/  ISETP.NE.AND P0, PT, R6, 0x2, PT ;  /* 0x000000020600780c */ /* 0x000fe40003f05270 */
        /* <DEDUP_REMOVED lines=210> */
.L_x_70:
        /* <DEDUP_REMOVED lines=20> */
.L_x_74:
[----:B------:R-:W2:Y:S02]  /*3d30*/  LDG.E.U8 R2, [R2.64] ;  /* 0x0000002402027981 */ /* 0x000ea4000c1e1100 */
[----:B--2---:R-:W0:Y:S02]  /*3d40*/  I2F.U16 R0, R2 ;  /* 0x0000000200007306 */ /* 0x004e240000101000 */
[----:B0-----:R-:W-:Y:S01]  /*3d50*/  F2FP.BF16.PACK_AB R0, RZ, R0 ;  /* 0x00000000ff00723e */ /* 0x001fe200000010ff */
[----:B------:R-:W-:Y:S05]  /*3d60*/  BRA `(.L_x_76) ;  /* 0x00000e3000007947 */ /* 0x000fea0003800000 */
.L_x_73:
        /* <DEDUP_REMOVED lines=10> */
.L_x_78:
[----:B------:R-:W2:Y:S02]  /*3e10*/  LDG.E R2, [R2.64] ;  /* 0x0000002402027981 */ /* 0x000ea4000c1e1900 */
[----:B--2---:R-:W0:Y:S02]  /*3e20*/  I2F R0, R2 ;  /* 0x0000000200007306 */ /* 0x004e240000201400 */
[----:B0-----:R-:W-:Y:S01]  /*3e30*/  F2FP.BF16.PACK_AB R0, RZ, R0 ;  /* 0x00000000ff00723e */ /* 0x001fe200000010ff */
[----:B------:R-:W-:Y:S05]  /*3e40*/  BRA `(.L_x_76) ;  /* 0x00000d5000007947 */ /* 0x000fea0003800000 */
.L_x_77:
[----:B------:R-:W2:Y:S02]  /*3e50*/  LDG.E.U16 R2, [R2.64] ;  /* 0x0000002402027981 */ /* 0x000ea4000c1e1500 */
[----:B--2---:R-:W0:Y:S02]  /*3e60*/  I2F.S16 R0, R2 ;  /* 0x0000000200007306 */ /* 0x004e240000101400 */
[----:B0-----:R-:W-:Y:S01]  /*3e70*/  F2FP.BF16.PACK_AB R0, RZ, R0 ;  /* 0x00000000ff00723e */ /* 0x001fe200000010ff */
[----:B------:R-:W-:Y:S05]  /*3e80*/  BRA `(.L_x_76) ;  /* 0x00000d1000007947 */ /* 0x000fea0003800000 */
.L_x_72:
        /* <DEDUP_REMOVED lines=9> */
.L_x_80:
[----:B------:R-:W2:Y:S02]  /*3f20*/  LDG.E.U16 R0, [R2.64] ;  /* 0x0000002402007981 */ /* 0x000ea4000c1e1500 */
[----:B--2---:R-:W-:-:S05]  /*3f30*/  HADD2.F32 R0, -RZ, R0.H0_H0 ;  /* 0x20000000ff007230 */ /* 0x004fca0000004100 */
[----:B------:R-:W-:Y:S01]  /*3f40*/  F2FP.BF16.PACK_AB R0, RZ, R0 ;  /* 0x00000000ff00723e */ /* 0x000fe200000010ff */
[----:B------:R-:W-:Y:S05]  /*3f50*/  BRA `(.L_x_76) ;  /* 0x00000c4000007947 */ /* 0x000fea0003800000 */
.L_x_79:
        /* <DEDUP_REMOVED lines=9> */
.L_x_82:
[----:B------:R-:W2:Y:S02]  /*3ff0*/  LDG.E.U16 R2, [R2.64] ;  /* 0x0000002402027981 */ /* 0x000ea4000c1e1500 */
[----:B--2---:R-:W-:-:S05]  /*4000*/  HADD2.F32 R0, -RZ, R2.H0_H0 ;  /* 0x20000002ff007230 */ /* 0x004fca0000004100 */
[----:B------:R-:W-:Y:S01]  /*4010*/  F2FP.BF16.PACK_AB R0, RZ, R0 ;  /* 0x00000000ff00723e */ /* 0x000fe200000010ff */
[----:B------:R-:W-:Y:S05]  /*4020*/  BRA `(.L_x_76) ;  /* 0x00000b7000007947 */ /* 0x000fea0003800000 */
.L_x_81:
[----:B------:R-:W2:Y:S02]  /*4030*/  LDG.E.64 R2, [R2.64] ;  /* 0x0000002402027981 */ /* 0x000ea4000c1e1b00 */
[----:B--2---:R-:W0:Y:S01]  /*4040*/  F2F.F32.F64 R0, R2 ;  /* 0x0000000200007310 */ /* 0x004e220000301000 */
[----:B------:R-:W0:-:S14]  /*4050*/  DSETP.GEU.AND P0, PT, |R2|, c[0x2][0x0], PT ;  /* 0x008000000200762a */ /* 0x000e1c0003f0e200 */
[----:B0-----:R-:W-:-:S05]  /*4060*/  @!P0 FMUL R0, R0, 1.175494350822287508e-38 ;  /* 0x0080000000008820 */ /* 0x001fca0000400000 */
[----:B------:R-:W-:Y:S01]  /*4070*/  F2FP.BF16.PACK_AB R0, RZ, R0 ;  /* 0x00000000ff00723e */ /* 0x000fe200000010ff */
[----:B------:R-:W-:Y:S05]  /*4080*/  BRA `(.L_x_76) ;  /* 0x00000b1000007947 */ /* 0x000fea0003800000 */
.L_x_71:
        /* <DEDUP_REMOVED lines=13> */
.L_x_85:
[----:B------:R-:W2:Y:S02]  /*4160*/  LDG.E.64 R2, [R2.64] ;  /* 0x0000002402027981 */ /* 0x000ea4000c1e1b00 */
[----:B--2---:R-:W0:Y:S01]  /*4170*/  F2F.F32.F64 R0, R2 ;  /* 0x0000000200007310 */ /* 0x004e220000301000 */
[----:B------:R-:W0:-:S14]  /*4180*/  DSETP.GEU.AND P0, PT, |R2|, c[0x2][0x0], PT ;  /* 0x008000000200762a */ /* 0x000e1c0003f0e200 */
[----:B0-----:R-:W-:-:S05]  /*4190*/  @!P0 FMUL R0, R0, 1.175494350822287508e-38 ;  /* 0x0080000000008820 */ /* 0x001fca0000400000 */
[----:B------:R-:W-:Y:S01]  /*41a0*/  F2FP.BF16.PACK_AB R0, RZ, R0 ;  /* 0x00000000ff00723e */ /* 0x000fe200000010ff */
[----:B------:R-:W-:Y:S05]  /*41b0*/  BRA `(.L_x_76) ;  /* 0x000009e000007947 */ /* 0x000fea0003800000 */
.L_x_84:
        /* <DEDUP_REMOVED lines=28> */
.L_x_87:
        /* <DEDUP_REMOVED lines=15> */
.L_x_86:
[----:B------:R0:W5:Y:S01]  /*4470*/  LDG.E.U16 R0, [R2.64] ;  /* 0x0000002402007981 */ /* 0x000162000c1e1500 */
[----:B------:R-:W-:Y:S05]  /*4480*/  BRA `(.L_x_76) ;  /* 0x0000071000007947 */ /* 0x000fea0003800000 */
.L_x_83:
        /* <DEDUP_REMOVED lines=12> */
.L_x_90:
        /* <DEDUP_REMOVED lines=21> */
.L_x_94:
[----:B------:R-:W-:Y:S05]  /*46a0*/  BSYNC B1 ;  /* 0x0000000000017941 */ /* 0x000fea0003800000 */
.L_x_93:
[----:B------:R-:W-:Y:S01]  /*46b0*/  LEA R3, R0, 0x3b800000, 0x17 ;  /* 0x3b80000000037811 */ /* 0x000fe200078eb8ff */
[----:B------:R-:W-:-:S05]  /*46c0*/  IMAD.SHL.U32 R0, R2, 0x100000, RZ ;  /* 0x0010000002007824 */ /* 0x000fca00078e00ff */
[----:B------:R-:W-:Y:S02]  /*46d0*/  LOP3.LUT R0, R3, R0, R4, 0xfe, !PT ;  /* 0x0000000003007212 */ /* 0x000fe400078efe04 */
.L_x_92:
[----:B------:R-:W-:Y:S05]  /*46e0*/  BSYNC B0 ;  /* 0x0000000000007941 */ /* 0x000fea0003800000 */
.L_x_91:
[----:B------:R-:W-:Y:S01]  /*46f0*/  F2FP.BF16.PACK_AB R0, RZ, R0 ;  /* 0x00000000ff00723e */ /* 0x000fe200000010ff */
[----:B------:R-:W-:Y:S05]  /*4700*/  BRA `(.L_x_76) ;  /* 0x0000049000007947 */ /* 0x000fea0003800000 */
.L_x_89:
        /* <DEDUP_REMOVED lines=21> */
.L_x_98:
[----:B------:R-:W-:Y:S05]  /*4860*/  BSYNC B1 ;  /* 0x0000000000017941 */ /* 0x000fea0003800000 */
.L_x_97:
[----:B------:R-:W-:Y:S01]  /*4870*/  LEA R3, R0, 0x37800000, 0x17 ;  /* 0x3780000000037811 */ /* 0x000fe200078eb8ff */
[----:B------:R-:W-:-:S05]  /*4880*/  IMAD.SHL.U32 R0, R2, 0x200000, RZ ;  /* 0x0020000002007824 */ /* 0x000fca00078e00ff */
[----:B------:R-:W-:Y:S02]  /*4890*/  LOP3.LUT R0, R3, R0, R4, 0xfe, !PT ;  /* 0x0000000003007212 */ /* 0x000fe400078efe04 */
.L_x_96:
[----:B------:R-:W-:Y:S05]  /*48a0*/  BSYNC B0 ;  /* 0x0000000000007941 */ /* 0x000fea0003800000 */
.L_x_95:
[----:B------:R-:W-:Y:S01]  /*48b0*/  F2FP.BF16.PACK_AB R0, RZ, R0 ;  /* 0x00000000ff00723e */ /* 0x000fe200000010ff */
[----:B------:R-:W-:Y:S05]  /*48c0*/  BRA `(.L_x_76) ;  /* 0x000002d000007947 */ /* 0x000fea0003800000 */
.L_x_88:
        /* <DEDUP_REMOVED lines=14> */
.L_x_102:
[----:B------:R-:W-:Y:S05]  /*49b0*/  BSYNC B0 ;  /* 0x0000000000007941 */ /* 0x000fea0003800000 */
.L_x_101:
[----:B------:R-:W-:Y:S01]  /*49c0*/  F2FP.BF16.PACK_AB R0, RZ, R0 ;  /* 0x00000000ff00723e */ /* 0x000fe200000010ff */
[----:B------:R-:W-:Y:S05]  /*49d0*/  BRA `(.L_x_76) ;  /* 0x000001c000007947 */ /* 0x000fea0003800000 */
.L_x_75:
        /* <DEDUP_REMOVED lines=21> */
.L_x_100:
[----:B------:R-:W2:Y:S02]  /*4b30*/  LDG.E.64 R2, [R2.64] ;  /* 0x0000002402027981 */ /* 0x000ea4000c1e1b00 */
[----:B--2---:R-:W0:Y:S02]  /*4b40*/  I2F.U64 R0, R2 ;  /* 0x0000000200007312 */ /* 0x004e240000301000 */
[----:B0-----:R-:W-:Y:S01]  /*4b50*/  F2FP.BF16.PACK_AB R0, RZ, R0 ;  /* 0x00000000ff00723e */ /* 0x001fe200000010ff */
[----:B------:R-:W-:Y:S05]  /*4b60*/  BRA `(.L_x_76) ;  /* 0x0000003000007947 */ /* 0x000fea0003800000 */
.L_x_99:
[----:B------:R-:W2:Y:S02]  /*4b70*/  LDG.E R2, [R2.64] ;  /* 0x0000002402027981 */ /* 0x000ea4000c1e1900 */
[----:B--2---:R-:W0:Y:S02]  /*4b80*/  I2F.U32 R0, R2 ;  /* 0x0000000200007306 */ /* 0x004e240000201000 */
[----:B0-----:R-:W-:-:S06]  /*4b90*/  F2FP.BF16.PACK_AB R0, RZ, R0 ;  /* 0x00000000ff00723e */ /* 0x001fcc00000010ff */
.L_x_76:
        /* <DEDUP_REMOVED lines=22> */
.L_x_106:
[----:B------:R0:W-:Y:S01]  /*4d00*/  STG.E.U8 [R16.64], R2 ;  /* 0x0000000210007986 */ /* 0x0001e2000c101124 */
[----:B------:R-:W-:Y:S05]  /*4d10*/  BRA `(.L_x_108) ;  /* 0x00000d5000007947 */ /* 0x000fea0003800000 */
.L_x_105:
        /* <DEDUP_REMOVED lines=9> */
.L_x_110:
[----:B------:R0:W-:Y:S01]  /*4db0*/  STG.E [R16.64], R2 ;  /* 0x0000000210007986 */ /* 0x0001e2000c101924 */
[----:B------:R-:W-:Y:S05]  /*4dc0*/  BRA `(.L_x_108) ;  /* 0x00000ca000007947 */ /* 0x000fea0003800000 */
.L_x_109:
[----:B------:R0:W-:Y:S01]  /*4dd0*/  STG.E.U16 [R16.64], R2 ;  /* 0x0000000210007986 */ /* 0x0001e2000c101524 */
[----:B------:R-:W-:Y:S05]  /*4de0*/  BRA `(.L_x_108) ;  /* 0x00000c8000007947 */ /* 0x000fea0003800000 */
.L_x_104:
        /* <DEDUP_REMOVED lines=9> */
.L_x_112:
[----:B------:R-:W0:Y:S02]  /*4e80*/  I2F.U32 R0, R2 ;  /* 0x0000000200007306 */ /* 0x000e240000201000 */
[----:B0-----:R-:W-:-:S05]  /*4e90*/  F2FP.PACK_AB R0, RZ, R0 ;  /* 0x00000000ff00723e */ /* 0x001fca00000000ff */
[----:B------:R0:W-:Y:S01]  /*4ea0*/  STG.E.U16 [R16.64], R0 ;  /* 0x0000000010007986 */ /* 0x0001e2000c101524 */
[----:B------:R-:W-:Y:S05]  /*4eb0*/  BRA `(.L_x_108) ;  /* 0x00000bb000007947 */ /* 0x000fea0003800000 */
.L_x_111:
        /* <DEDUP_REMOVED lines=10> */
.L_x_114:
[----:B------:R-:W0:Y:S02]  /*4f60*/  I2F.U32 R2, R2 ;  /* 0x0000000200027306 */ /* 0x000e240000201000 */
[----:B0-----:R-:W-:-:S04]  /*4f70*/  F2FP.PACK_AB R3, RZ, R2 ;  /* 0x00000002ff03723e */ /* 0x001fc800000000ff */
[----:B------:R-:W-:-:S05]  /*4f80*/  PRMT R3, R3, 0x5410, RZ ;  /* 0x0000541003037816 */ /* 0x000fca00000000ff */
[----:B------:R0:W-:Y:S01]  /*4f90*/  STG.E [R16.64], R3 ;  /* 0x0000000310007986 */ /* 0x0001e2000c101924 */
[----:B------:R-:W-:Y:S05]  /*4fa0*/  BRA `(.L_x_108) ;  /* 0x00000ac000007947 */ /* 0x000fea0003800000 */
.L_x_113:
[----:B------:R-:W0:Y:S02]  /*4fb0*/  I2F.F64.U32 R2, R2 ;  /* 0x0000000200027312 */ /* 0x000e240000201800 */
[----:B0-----:R0:W-:Y:S01]  /*4fc0*/  STG.E.64 [R16.64], R2 ;  /* 0x0000000210007986 */ /* 0x0011e2000c101b24 */
[----:B------:R-:W-:Y:S05]  /*4fd0*/  BRA `(.L_x_108) ;  /* 0x00000a9000007947 */ /* 0x000fea0003800000 */
.L_x_103:
        /* <DEDUP_REMOVED lines=10> */
.L_x_117:
[----:B------:R-:W0:Y:S01]  /*5080*/  I2F.F64.U32 R4, R2 ;  /* 0x0000000200047312 */ /* 0x000e220000201800 */
[----:B------:R-:W-:-:S05]  /*5090*/  CS2R R6, SRZ ;  /* 0x0000000000067805 */ /* 0x000fca000001ff00 */
[----:B0-----:R0:W-:Y:S01]  /*50a0*/  STG.E.128 [R16.64], R4 ;  /* 0x0000000410007986 */ /* 0x0011e2000c101d24 */
[----:B------:R-:W-:Y:S05]  /*50b0*/  BRA `(.L_x_108) ;  /* 0x000009b000007947 */ /* 0x000fea0003800000 */
.L_x_116:
        /* <DEDUP_REMOVED lines=21> */
.L_x_121:
[----:B------:R-:W-:Y:S05]  /*5210*/  BSYNC B0 ;  /* 0x0000000000007941 */ /* 0x000fea0003800000 */
.L_x_120:
[----:B------:R-:W-:-:S05]  /*5220*/  LOP3.LUT R3, R0, R3, RZ, 0xfc, !PT ;  /* 0x0000000300037212 */ /* 0x000fca00078efcff */
[----:B------:R0:W-:Y:S01]  /*5230*/  STG.E.U8 [R16.64], R3 ;  /* 0x0000000310007986 */ /* 0x0001e2000c101124 */
[----:B------:R-:W-:Y:S05]  /*5240*/  BRA `(.L_x_108) ;  /* 0x0000082000007947 */ /* 0x000fea0003800000 */
.L_x_119:
        /* <DEDUP_REMOVED lines=13> */
.L_x_123:
[----:B------:R-:W-:Y:S01]  /*5320*/  IMAD.MOV.U32 R0, RZ, RZ, 0x7f ;  /* 0x0000007fff007424 */ /* 0x000fe200078e00ff */
[----:B------:R-:W-:-:S04]  /*5330*/  ISETP.GT.U32.AND P0, PT, R3, 0x7f800000, PT ;  /* 0x7f8000000300780c */ /* 0x000fc80003f04070 */
[----:B------:R-:W-:-:S04]  /*5340*/  SEL R0, R0, 0x7c, P0 ;  /* 0x0000007c00007807 */ /* 0x000fc80000000000 */
.L_x_124:
[----:B------:R-:W-:Y:S05]  /*5350*/  BSYNC B0 ;  /* 0x0000000000007941 */ /* 0x000fea0003800000 */
.L_x_122:
[----:B------:R-:W-:-:S04]  /*5360*/  LOP3.LUT R2, R5, 0x80000000, RZ, 0xc0, !PT ;  /* 0x8000000005027812 */ /* 0x000fc800078ec0ff */
[----:B------:R-:W-:-:S04]  /*5370*/  SHF.R.U32.HI R3, RZ, 0x18, R2 ;  /* 0x00000018ff037819 */ /* 0x000fc80000011602 */
[----:B------:R-:W-:-:S05]  /*5380*/  LOP3.LUT R3, R0, R3, RZ, 0xfc, !PT ;  /* 0x0000000300037212 */ /* 0x000fca00078efcff */
[----:B------:R0:W-:Y:S01]  /*5390*/  STG.E.U8 [R16.64], R3 ;  /* 0x0000000310007986 */ /* 0x0001e2000c101124 */
[----:B------:R-:W-:Y:S05]  /*53a0*/  BRA `(.L_x_108) ;  /* 0x000006c000007947 */ /* 0x000fea0003800000 */
.L_x_118:
[----:B------:R-:W0:Y:S02]  /*53b0*/  I2F.U32 R0, R2 ;  /* 0x0000000200007306 */ /* 0x000e240000201000 */
[----:B0-----:R-:W-:-:S05]  /*53c0*/  F2FP.BF16.PACK_AB R0, RZ, R0 ;  /* 0x00000000ff00723e */ /* 0x001fca00000010ff */
[----:B------:R0:W-:Y:S01]  /*53d0*/  STG.E.U16 [R16.64], R0 ;  /* 0x0000000010007986 */ /* 0x0001e2000c101524 */
[----:B------:R-:W-:Y:S05]  /*53e0*/  BRA `(.L_x_108) ;  /* 0x0000068000007947 */ /* 0x000fea0003800000 */
.L_x_115:
        /* <DEDUP_REMOVED lines=10> */
.L_x_127:
        /* <DEDUP_REMOVED lines=17> */
.L_x_130:
[----:B------:R-:W-:-:S04]  /*55a0*/  LOP3.LUT R2, R5, 0x80000000, RZ, 0xc0, !PT ;  /* 0x8000000005027812 */ /* 0x000fc800078ec0ff */
[----:B------:R-:W-:-:S04]  /*55b0*/  SHF.R.U32.HI R3, RZ, 0x18, R2 ;  /* 0x00000018ff037819 */ /* 0x000fc80000011602 */
[----:B------:R-:W-:-:S04]  /*55c0*/  LOP3.LUT R0, R0, R3, RZ, 0xfc, !PT ;  /* 0x0000000300007212 */ /* 0x000fc800078efcff */
[----:B------:R-:W-:Y:S02]  /*55d0*/  PRMT R8, R0, 0x7610, R8 ;  /* 0x0000761000087816 */ /* 0x000fe40000000008 */
.L_x_129:
[----:B------:R-:W-:Y:S05]  /*55e0*/  BSYNC B0 ;  /* 0x0000000000007941 */ /* 0x000fea0003800000 */
.L_x_128:
[----:B------:R0:W-:Y:S01]  /*55f0*/  STG.E.U8 [R16.64], R8 ;  /* 0x0000000810007986 */ /* 0x0001e2000c101124 */
[----:B------:R-:W-:Y:S05]  /*5600*/  BRA `(.L_x_108) ;  /* 0x0000046000007947 */ /* 0x000fea0003800000 */
.L_x_126:
        /* <DEDUP_REMOVED lines=17> */
.L_x_133:
[----:B------:R-:W-:-:S04]  /*5720*/  LOP3.LUT R2, R5, 0x80000000, RZ, 0xc0, !PT ;  /* 0x8000000005027812 */ /* 0x000fc800078ec0ff */
[----:B------:R-:W-:-:S04]  /*5730*/  SHF.R.U32.HI R3, RZ, 0x18, R2 ;  /* 0x00000018ff037819 */ /* 0x000fc80000011602 */
[----:B------:R-:W-:-:S04]  /*5740*/  LOP3.LUT R0, R0, R3, RZ, 0xfc, !PT ;  /* 0x0000000300007212 */ /* 0x000fc800078efcff */
[----:B------:R-:W-:Y:S02]  /*5750*/  PRMT R8, R0, 0x7610, R8 ;  /* 0x0000761000087816 */ /* 0x000fe40000000008 */
.L_x_132:
[----:B------:R-:W-:Y:S05]  /*5760*/  BSYNC B0 ;  /* 0x0000000000007941 */ /* 0x000fea0003800000 */
.L_x_131:
[----:B------:R0:W-:Y:S01]  /*5770*/  STG.E.U8 [R16.64], R8 ;  /* 0x0000000810007986 */ /* 0x0001e2000c101124 */
[----:B------:R-:W-:Y:S05]  /*5780*/  BRA `(.L_x_108) ;  /* 0x000002e000007947 */ /* 0x000fea0003800000 */
.L_x_125:
        /* <DEDUP_REMOVED lines=22> */
.L_x_107:
        /* <DEDUP_REMOVED lines=20> */
.L_x_135:
[----:B------:R-:W-:-:S05]  /*5a30*/  IMAD.MOV.U32 R3, RZ, RZ, RZ ;  /* 0x000000ffff037224 */ /* 0x000fca00078e00ff */
[----:B------:R0:W-:Y:S01]  /*5a40*/  STG.E.64 [R16.64], R2 ;  /* 0x0000000210007986 */ /* 0x0001e2000c101b24 */
[----:B------:R-:W-:Y:S05]  /*5a50*/  BRA `(.L_x_108) ;  /* 0x0000001000007947 */ /* 0x000fea0003800000 */
.L_x_134:
[----:B------:R0:W-:Y:S02]  /*5a60*/  STG.E [R16.64], R2 ;  /* 0x0000000210007986 */ /* 0x0001e4000c101924 */
.L_x_108:
[----:B------:R-:W-:-:S04]  /*5a70*/  IADD3 R19, R19, 0x80, RZ ;  /* 0x0000008013137810 */ /* 0x000fc80007ffe0ff */
[----:B------:R-:W-:-:S13]  /*5a80*/  ISETP.GE.AND P0, PT, R19, c[0x0][0x160], PT ;  /* 0x0000580013007a0c */ /* 0x000fda0003f06270 */
        /* <DEDUP_REMOVED lines=229> */
.L_x_136:
        /* <DEDUP_REMOVED lines=20> */
.L_x_140:
[----:B------:R-:W2:Y:S02]  /*6a20*/  LDG.E.U8 R2, [R2.64] ;  /* 0x0000002402027981 */ /* 0x000ea4000c1e1100 */
[----:B--2---:R-:W0:Y:S02]  /*6a30*/  I2F.U16 R0, R2 ;  /* 0x0000000200007306 */ /* 0x004e240000101000 */
[----:B0-----:R-:W-:Y:S01]  /*6a40*/  F2FP.BF16.PACK_AB R0, RZ, R0 ;  /* 0x00000000ff00723e */ /* 0x001fe200000010ff */
[----:B------:R-:W-:Y:S05]  /*6a50*/  BRA `(.L_x_142) ;  /* 0x00000e3000007947 */ /* 0x000fea0003800000 */
.L_x_139:
        /* <DEDUP_REMOVED lines=10> */
.L_x_144:
[----:B------:R-:W2:Y:S02]  /*6b00*/  LDG.E R2, [R2.64] ;  /* 0x0000002402027981 */ /* 0x000ea4000c1e1900 */
[----:B--2---:R-:W0:Y:S02]  /*6b10*/  I2F R0, R2 ;  /* 0x0000000200007306 */ /* 0x004e240000201400 */
[----:B0-----:R-:W-:Y:S01]  /*6b20*/  F2FP.BF16.PACK_AB R0, RZ, R0 ;  /* 0x00000000ff00723e */ /* 0x001fe200000010ff */
[----:B------:R-:W-:Y:S05]  /*6b30*/  BRA `(.L_x_142) ;  /* 0x00000d5000007947 */ /* 0x000fea0003800000 */
.L_x_143:
[----:B------:R-:W2:Y:S02]  /*6b40*/  LDG.E.U16 R2, [R2.64] ;  /* 0x0000002402027981 */ /* 0x000ea4000c1e1500 */
[----:B--2---:R-:W0:Y:S02]  /*6b50*/  I2F.S16 R0, R2 ;  /* 0x0000000200007306 */ /* 0x004e240000101400 */
[----:B0-----:R-:W-:Y:S01]  /*6b60*/  F2FP.BF16.PACK_AB R0, RZ, R0 ;  /* 0x00000000ff00723e */ /* 0x001fe200000010ff */
[----:B------:R-:W-:Y:S05]  /*6b70*/  BRA `(.L_x_142) ;  /* 0x00000d1000007947 */ /* 0x000fea0003800000 */
.L_x_138:
        /* <DEDUP_REMOVED lines=9> */
.L_x_146:
[----:B------:R-:W2:Y:S02]  /*6c10*/  LDG.E.U16 R0, [R2.64] ;  /* 0x0000002402007981 */ /* 0x000ea4000c1e1500 */
[----:B--2---:R-:W-:-:S05]  /*6c20*/  HADD2.F32 R0, -RZ, R0.H0_H0 ;  /* 0x20000000ff007230 */ /* 0x004fca0000004100 */
[----:B------:R-:W-:Y:S01]  /*6c30*/  F2FP.BF16.PACK_AB R0, RZ, R0 ;  /* 0x00000000ff00723e */ /* 0x000fe200000010ff */
[----:B------:R-:W-:Y:S05]  /*6c40*/  BRA `(.L_x_142) ;  /* 0x00000c4000007947 */ /* 0x000fea0003800000 */
.L_x_145:
        /* <DEDUP_REMOVED lines=9> */
.L_x_148:
[----:B------:R-:W2:Y:S02]  /*6ce0*/  LDG.E.U16 R2, [R2.64] ;  /* 0x0000002402027981 */ /* 0x000ea4000c1e1500 */
[----:B--2---:R-:W-:-:S05]  /*6cf0*/  HADD2.F32 R0, -RZ, R2.H0_H0 ;  /* 0x20000002ff007230 */ /* 0x004fca0000004100 */
[----:B------:R-:W-:Y:S01]  /*6d00*/  F2FP.BF16.PACK_AB R0, RZ, R0 ;  /* 0x00000000ff00723e */ /* 0x000fe200000010ff */
[----:B------:R-:W-:Y:S05]  /*6d10*/  BRA `(.L_x_142) ;  /* 0x00000b7000007947 */ /* 0x000fea0003800000 */
.L_x_147:
[----:B------:R-:W2:Y:S02]  /*6d20*/  LDG.E.64 R2, [R2.64] ;  /* 0x0000002402027981 */ /* 0x000ea4000c1e1b00 */
[----:B--2---:R-:W0:Y:S01]  /*6d30*/  F2F.F32.F64 R0, R2 ;  /* 0x0000000200007310 */ /* 0x004e220000301000 */
[----:B------:R-:W0:-:S14]  /*6d40*/  DSETP.GEU.AND P0, PT, |R2|, c[0x2][0x0], PT ;  /* 0x008000000200762a */ /* 0x000e1c0003f0e200 */
[----:B0-----:R-:W-:-:S05]  /*6d50*/  @!P0 FMUL R0, R0, 1.175494350822287508e-38 ;  /* 0x0080000000008820 */ /* 0x001fca0000400000 */
[----:B------:R-:W-:Y:S01]  /*6d60*/  F2FP.BF16.PACK_AB R0, RZ, R0 ;  /* 0x00000000ff00723e */ /* 0x000fe200000010ff */
[----:B------:R-:W-:Y:S05]  /*6d70*/  BRA `(.L_x_142) ;  /* 0x00000b1000007947 */ /* 0x000fea0003800000 */
.L_x_137:
        /* <DEDUP_REMOVED lines=13> */
.L_x_151:
[----:B------:R-:W2:Y:S02]  /*6e50*/  LDG.E.64 R2, [R2.64] ;  /* 0x0000002402027981 */ /* 0x000ea4000c1e1b00 */
[----:B--2---:R-:W0:Y:S01]  /*6e60*/  F2F.F32.F64 R0, R2 ;  /* 0x0000000200007310 */ /* 0x004e220000301000 */
[----:B------:R-:W0:-:S14]  /*6e70*/  DSETP.GEU.AND P0, PT, |R2|, c[0x2][0x0], PT ;  /* 0x008000000200762a */ /* 0x000e1c0003f0e200 */
[----:B0-----:R-:W-:-:S05]  /*6e80*/  @!P0 FMUL R0, R0, 1.175494350822287508e-38 ;  /* 0x0080000000008820 */ /* 0x001fca0000400000 */
[----:B------:R-:W-:Y:S01]  /*6e90*/  F2FP.BF16.PACK_AB R0, RZ, R0 ;  /* 0x00000000ff00723e */ /* 0x000fe200000010ff */
[----:B------:R-:W-:Y:S05]  /*6ea0*/  BRA `(.L_x_142) ;  /* 0x000009e000007947 */ /* 0x000fea0003800000 */
.L_x_150:
        /* <DEDUP_REMOVED lines=28> */
.L_x_153:
        /* <DEDUP_REMOVED lines=15> */
.L_x_152:
[----:B------:R0:W5:Y:S01]  /*7160*/  LDG.E.U16 R0, [R2.64] ;  /* 0x0000002402007981 */ /* 0x000162000c1e1500 */
[----:B------:R-:W-:Y:S05]  /*7170*/  BRA `(.L_x_142) ;  /* 0x0000071000007947 */ /* 0x000fea0003800000 */
.L_x_149:
        /* <DEDUP_REMOVED lines=12> */
.L_x_156:
        /* <DEDUP_REMOVED lines=21> */
.L_x_160:
[----:B------:R-:W-:Y:S05]  /*7390*/  BSYNC B1 ;  /* 0x0000000000017941 */ /* 0x000fea0003800000 */
.L_x_159:
[----:B------:R-:W-:Y:S01]  /*73a0*/  LEA R3, R0, 0x3b800000, 0x17 ;  /* 0x3b80000000037811 */ /* 0x000fe200078eb8ff */
[----:B------:R-:W-:-:S05]  /*73b0*/  IMAD.SHL.U32 R0, R2, 0x100000, RZ ;  /* 0x0010000002007824 */ /* 0x000fca00078e00ff */
[----:B------:R-:W-:Y:S02]  /*73c0*/  LOP3.LUT R0, R3, R0, R4, 0xfe, !PT ;  /* 0x0000000003007212 */ /* 0x000fe400078efe04 */
.L_x_158:
[----:B------:R-:W-:Y:S05]  /*73d0*/  BSYNC B0 ;  /* 0x0000000000007941 */ /* 0x000fea0003800000 */
.L_x_157:
[----:B------:R-:W-:Y:S01]  /*73e0*/  F2FP.BF16.PACK_AB R0, RZ, R0 ;  /* 0x00000000ff00723e */ /* 0x000fe200000010ff */
[----:B------:R-:W-:Y:S05]  /*73f0*/  BRA `(.L_x_142) ;  /* 0x0000049000007947 */ /* 0x000fea0003800000 */
.L_x_155:
        /* <DEDUP_REMOVED lines=21> */
.L_x_164:
[----:B------:R-:W-:Y:S05]  /*7550*/  BSYNC B1 ;  /* 0x0000000000017941 */ /* 0x000fea0003800000 */
.L_x_163:
[----:B------:R-:W-:Y:S01]  /*7560*/  LEA R3, R0, 0x37800000, 0x17 ;  /* 0x3780000000037811 */ /* 0x000fe200078eb8ff */
[----:B------:R-:W-:-:S05]  /*7570*/  IMAD.SHL.U32 R0, R2, 0x200000, RZ ;  /* 0x0020000002007824 */ /* 0x000fca00078e00ff */
[----:B------:R-:W-:Y:S02]  /*7580*/  LOP3.LUT R0, R3, R0, R4, 0xfe, !PT ;  /* 0x0000000003007212 */ /* 0x000fe400078efe04 */
.L_x_162:
[----:B------:R-:W-:Y:S05]  /*7590*/  BSYNC B0 ;  /* 0x0000000000007941 */ /* 0x000fea0003800000 */
.L_x_161:
[----:B------:R-:W-:Y:S01]  /*75a0*/  F2FP.BF16.PACK_AB R0, RZ, R0 ;  /* 0x00000000ff00723e */ /* 0x000fe200000010ff */
[----:B------:R-:W-:Y:S05]  /*75b0*/  BRA `(.L_x_142) ;  /* 0x000002d000007947 */ /* 0x000fea0003800000 */
.L_x_154:
        /* <DEDUP_REMOVED lines=14> */
.L_x_168:
[----:B------:R-:W-:Y:S05]  /*76a0*/  BSYNC B0 ;  /* 0x0000000000007941 */ /* 0x000fea0003800000 */
.L_x_167:
[----:B------:R-:W-:Y:S01]  /*76b0*/  F2FP.BF16.PACK_AB R0, RZ, R0 ;  /* 0x00000000ff00723e */ /* 0x000fe200000010ff */
[----:B------:R-:W-:Y:S05]  /*76c0*/  BRA `(.L_x_142) ;  /* 0x000001c000007947 */ /* 0x000fea0003800000 */
.L_x_141:
        /* <DEDUP_REMOVED lines=21> */
.L_x_166:
[----:B------:R-:W2:Y:S02]  /*7820*/  LDG.E.64 R2, [R2.64] ;  /* 0x0000002402027981 */ /* 0x000ea4000c1e1b00 */
[----:B--2---:R-:W0:Y:S02]  /*7830*/  I2F.U64 R0, R2 ;  /* 0x0000000200007312 */ /* 0x004e240000301000 */
[----:B0-----:R-:W-:Y:S01]  /*7840*/  F2FP.BF16.PACK_AB R0, RZ, R0 ;  /* 0x00000000ff00723e */ /* 0x001fe200000010ff */
[----:B------:R-:W-:Y:S05]  /*7850*/  BRA `(.L_x_142) ;  /* 0x0000003000007947 */ /* 0x000fea0003800000 */
.L_x_165:
[----:B------:R-:W2:Y:S02]  /*7860*/  LDG.E R2, [R2.64] ;  /* 0x0000002402027981 */ /* 0x000ea4000c1e1900 */
[----:B--2---:R-:W0:Y:S02]  /*7870*/  I2F.U32 R0, R2 ;  /* 0x0000000200007306 */ /* 0x004e240000201000 */
[----:B0-----:R-:W-:-:S06]  /*7880*/  F2FP.BF16.PACK_AB R0, RZ, R0 ;  /* 0x00000000ff00723e */ /* 0x001fcc00000010ff */
.L_x_142:
        /* <DEDUP_REMOVED lines=22> */
.L_x_172:
[----:B------:R0:W-:Y:S01]  /*79f0*/  STG.E.U8 [R16.64], R2 ;  /* 0x0000000210007986 */ /* 0x0001e2000c101124 */
[----:B------:R-:W-:Y:S05]  /*7a00*/  BRA `(.L_x_174) ;  /* 0x00000d5000007947 */ /* 0x000fea0003800000 */
.L_x_171:
        /* <DEDUP_REMOVED lines=9> */
.L_x_176:
[----:B------:R0:W-:Y:S01]  /*7aa0*/  STG.E [R16.64], R2 ;  /* 0x0000000210007986 */ /* 0x0001e2000c101924 */
[----:B------:R-:W-:Y:S05]  /*7ab0*/  BRA `(.L_x_174) ;  /* 0x00000ca000007947 */ /* 0x000fea0003800000 */
.L_x_175:
[----:B------:R0:W-:Y:S01]  /*7ac0*/  STG.E.U16 [R16.64], R2 ;  /* 0x0000000210007986 */ /* 0x0001e2000c101524 */
[----:B------:R-:W-:Y:S05]  /*7ad0*/  BRA `(.L_x_174) ;  /* 0x00000c8000007947 */ /* 0x000fea0003800000 */
.L_x_170:
        /* <DEDUP_REMOVED lines=9> */
.L_x_178:
[----:B------:R-:W0:Y:S02]  /*7b70*/  I2F.U32 R0, R2 ;  /* 0x0000000200007306 */ /* 0x000e240000201000 */
[----:B0-----:R-:W-:-:S05]  /*7b80*/  F2FP.PACK_AB R0, RZ, R0 ;  /* 0x00000000ff00723e */ /* 0x001fca00000000ff */
[----:B------:R0:W-:Y:S01]  /*7b90*/  STG.E.U16 [R16.64], R0 ;  /* 0x0000000010007986 */ /* 0x0001e2000c101524 */
[----:B------:R-:W-:Y:S05]  /*7ba0*/  BRA `(.L_x_174) ;  /* 0x00000bb000007947 */ /* 0x000fea0003800000 */
.L_x_177:
        /* <DEDUP_REMOVED lines=10> */
.L_x_180:
[----:B------:R-:W0:Y:S02]  /*7c50*/  I2F.U32 R2, R2 ;  /* 0x0000000200027306 */ /* 0x000e240000201000 */
[----:B0-----:R-:W-:-:S04]  /*7c60*/  F2FP.PACK_AB R3, RZ, R2 ;  /* 0x00000002ff03723e */ /* 0x001fc800000000ff */
[----:B------:R-:W-:-:S05]  /*7c70*/  PRMT R3, R3, 0x5410, RZ ;  /* 0x0000541003037816 */ /* 0x000fca00000000ff */
[----:B------:R0:W-:Y:S01]  /*7c80*/  STG.E [R16.64], R3 ;  /* 0x0000000310007986 */ /* 0x0001e2000c101924 */
[----:B------:R-:W-:Y:S05]  /*7c90*/  BRA `(.L_x_174) ;  /* 0x00000ac000007947 */ /* 0x000fea0003800000 */
.L_x_179:
[----:B------:R-:W0:Y:S02]  /*7ca0*/  I2F.F64.U32 R2, R2 ;  /* 0x0000000200027312 */ /* 0x000e240000201800 */
[----:B0-----:R0:W-:Y:S01]  /*7cb0*/  STG.E.64 [R16.64], R2 ;  /* 0x0000000210007986 */ /* 0x0011e2000c101b24 */
[----:B------:R-:W-:Y:S05]  /*7cc0*/  BRA `(.L_x_174) ;  /* 0x00000a9000007947 */ /* 0x000fea0003800000 */
.L_x_169:
        /* <DEDUP_REMOVED lines=10> */
.L_x_183:
[----:B------:R-:W0:Y:S01]  /*7d70*/  I2F.F64.U32 R4, R2 ;  /* 0x0000000200047312 */ /* 0x000e220000201800 */
[----:B------:R-:W-:-:S05]  /*7d80*/  CS2R R6, SRZ ;  /* 0x0000000000067805 */ /* 0x000fca000001ff00 */
[----:B0-----:R0:W-:Y:S01]  /*7d90*/  STG.E.128 [R16.64], R4 ;  /* 0x0000000410007986 */ /* 0x0011e2000c101d24 */
[----:B------:R-:W-:Y:S05]  /*7da0*/  BRA `(.L_x_174) ;  /* 0x000009b000007947 */ /* 0x000fea0003800000 */
.L_x_182:
        /* <DEDUP_REMOVED lines=21> */
.L_x_187:
[----:B------:R-:W-:Y:S05]  /*7f00*/  BSYNC B0 ;  /* 0x0000000000007941 */ /* 0x000fea0003800000 */
.L_x_186:
[----:B------:R-:W-:-:S05]  /*7f10*/  LOP3.LUT R3, R0, R3, RZ, 0xfc, !PT ;  /* 0x0000000300037212 */ /* 0x000fca00078efcff */
[----:B------:R0:W-:Y:S01]  /*7f20*/  STG.E.U8 [R16.64], R3 ;  /* 0x0000000310007986 */ /* 0x0001e2000c101124 */
[----:B------:R-:W-:Y:S05]  /*7f30*/  BRA `(.L_x_174) ;  /* 0x0000082000007947 */ /* 0x000fea0003800000 */
.L_x_185:
        /* <DEDUP_REMOVED lines=13> */
.L_x_189:
[----:B------:R-:W-:Y:S01]  /*8010*/  IMAD.MOV.U32 R0, RZ, RZ, 0x7f ;  /* 0x0000007fff007424 */ /* 0x000fe200078e00ff */
[----:B------:R-:W-:-:S04]  /*8020*/  ISETP.GT.U32.AND P0, PT, R3, 0x7f800000, PT ;  /* 0x7f8000000300780c */ /* 0x000fc80003f04070 */
[----:B------:R-:W-:-:S04]  /*8030*/  SEL R0, R0, 0x7c, P0 ;  /* 0x0000007c00007807 */ /* 0x000fc80000000000 */
.L_x_190:
[----:B------:R-:W-:Y:S05]  /*8040*/  BSYNC B0 ;  /* 0x0000000000007941 */ /* 0x000fea0003800000 */
.L_x_188:
[----:B------:R-:W-:-:S04]  /*8050*/  LOP3.LUT R2, R5, 0x80000000, RZ, 0xc0, !PT ;  /* 0x8000000005027812 */ /* 0x000fc800078ec0ff */
[----:B------:R-:W-:-:S04]  /*8060*/  SHF.R.U32.HI R3, RZ, 0x18, R2 ;  /* 0x00000018ff037819 */ /* 0x000fc80000011602 */
[----:B------:R-:W-:-:S05]  /*8070*/  LOP3.LUT R3, R0, R3, RZ, 0xfc, !PT ;  /* 0x0000000300037212 */ /* 0x000fca00078efcff */
[----:B------:R0:W-:Y:S01]  /*8080*/  STG.E.U8 [R16.64], R3 ;  /* 0x0000000310007986 */ /* 0x0001e2000c101124 */
[----:B------:R-:W-:Y:S05]  /*8090*/  BRA `(.L_x_174) ;  /* 0x000006c000007947 */ /* 0x000fea0003800000 */
.L_x_184:
[----:B------:R-:W0:Y:S02]  /*80a0*/  I2F.U32 R0, R2 ;  /* 0x0000000200007306 */ /* 0x000e240000201000 */
[----:B0-----:R-:W-:-:S05]  /*80b0*/  F2FP.BF16.PACK_AB R0, RZ, R0 ;  /* 0x00000000ff00723e */ /* 0x001fca00000010ff */
[----:B------:R0:W-:Y:S01]  /*80c0*/  STG.E.U16 [R16.64], R0 ;  /* 0x0000000010007986 */ /* 0x0001e2000c101524 */
[----:B------:R-:W-:Y:S05]  /*80d0*/  BRA `(.L_x_174) ;  /* 0x0000068000007947 */ /* 0x000fea0003800000 */
.L_x_181:
        /* <DEDUP_REMOVED lines=10> */
.L_x_193:
        /* <DEDUP_REMOVED lines=17> */
.L_x_196:
[----:B------:R-:W-:-:S04]  /*8290*/  LOP3.LUT R2, R5, 0x80000000, RZ, 0xc0, !PT ;  /* 0x8000000005027812 */ /* 0x000fc800078ec0ff */
[----:B------:R-:W-:-:S04]  /*82a0*/  SHF.R.U32.HI R3, RZ, 0x18, R2 ;  /* 0x00000018ff037819 */ /* 0x000fc80000011602 */
[----:B------:R-:W-:-:S04]  /*82b0*/  LOP3.LUT R0, R0, R3, RZ, 0xfc, !PT ;  /* 0x0000000300007212 */ /* 0x000fc800078efcff */
[----:B------:R-:W-:Y:S02]  /*82c0*/  PRMT R8, R0, 0x7610, R8 ;  /* 0x0000761000087816 */ /* 0x000fe40000000008 */
.L_x_195:
[----:B------:R-:W-:Y:S05]  /*82d0*/  BSYNC B0 ;  /* 0x0000000000007941 */ /* 0x000fea0003800000 */
.L_x_194:
[----:B------:R0:W-:Y:S01]  /*82e0*/  STG.E.U8 [R16.64], R8 ;  /* 0x0000000810007986 */ /* 0x0001e2000c101124 */
[----:B------:R-:W-:Y:S05]  /*82f0*/  BRA `(.L_x_174) ;  /* 0x0000046000007947 */ /* 0x000fea0003800000 */
.L_x_192:
        /* <DEDUP_REMOVED lines=17> */
.L_x_199:
[----:B------:R-:W-:-:S04]  /*8410*/  LOP3.LUT R2, R5, 0x80000000, RZ, 0xc0, !PT ;  /* 0x8000000005027812 */ /* 0x000fc800078ec0ff */
[----:B------:R-:W-:-:S04]  /*8420*/  SHF.R.U32.HI R3, RZ, 0x18, R2 ;  /* 0x00000018ff037819 */ /* 0x000fc80000011602 */
[----:B------:R-:W-:-:S04]  /*8430*/  LOP3.LUT R0, R0, R3, RZ, 0xfc, !PT ;  /* 0x0000000300007212 */ /* 0x000fc800078efcff */
[----:B------:R-:W-:Y:S02]  /*8440*/  PRMT R8, R0, 0x7610, R8 ;  /* 0x0000761000087816 */ /* 0x000fe40000000008 */
.L_x_198:
[----:B------:R-:W-:Y:S05]  /*8450*/  BSYNC B0 ;  /* 0x0000000000007941 */ /* 0x000fea0003800000 */
.L_x_197:
[----:B------:R0:W-:Y:S01]  /*8460*/  STG.E.U8 [R16.64], R8 ;  /* 0x0000000810007986 */ /* 0x0001e2000c101124 */
[----:B------:R-:W-:Y:S05]  /*8470*/  BRA `(.L_x_174) ;  /* 0x000002e000007947 */ /* 0x000fea0003800000 */
.L_x_191:
        /* <DEDUP_REMOVED lines=22> */
.L_x_173:
        /* <DEDUP_REMOVED lines=20> */
.L_x_201:
[----:B------:R-:W-:-:S05]  /*8720*/  IMAD.MOV.U32 R3, RZ, RZ, RZ ;  /* 0x000000ffff037224 */ /* 0x000fca00078e00ff */
[----:B------:R0:W-:Y:S01]  /*8730*/  STG.E.64 [R16.64], R2 ;  /* 0x0000000210007986 */ /* 0x0001e2000c101b24 */
[----:B------:R-:W-:Y:S05]  /*8740*/  BRA `(.L_x_174) ;  /* 0x0000001000007947 */ /* 0x000fea0003800000 */
.L_x_200:
[----:B------:R0:W-:Y:S02]  /*8750*/  STG.E [R16.64], R2 ;  /* 0x0000000210007986 */ /* 0x0001e4000c101924 */
.L_x_174:
[----:B------:R-:W-:Y:S02]  /*8760*/  IADD3 R19, R19, 0x80, RZ ;  /* 0x0000008013137810 */ /* 0x000fe40007ffe0ff */
.L_x_69:
[----:B------:R-:W-:Y:S05]  /*8770*/  BSYNC B6 ;  /* 0x0000000000067941 */ /* 0x000fea0003800000 */
.L_x_68:
[----:B------:R-:W-:-:S13]  /*8780*/  ISETP.GE.AND P0, PT, R19, c[0x0][0x160], PT ;  /* 0x0000580013007a0c */ /* 0x000fda0003f06270 */
[----:B------:R-:W-:Y:S05]  /*8790*/  @P0 EXIT ;  /* 0x000000000000094d */ /* 0x000fea0003800000 */
        /* <DEDUP_REMOVED lines=228> */
.L_x_202:
        /* <DEDUP_REMOVED lines=20> */
.L_x_206:
[----:B------:R-:W2:Y:S02]  /*9720*/  LDG.E.U8 R2, [R2.64] ;  /* 0x0000002402027981 */ /* 0x000ea4000c1e1100 */
[----:B--2---:R-:W0:Y:S02]  /*9730*/  I2F.U16 R0, R2 ;  /* 0x0000000200007306 */ /* 0x004e240000101000 */
[----:B0-----:R-:W-:Y:S01]  /*9740*/  F2FP.BF16.PACK_AB R0, RZ, R0 ;  /* 0x00000000ff00723e */ /* 0x001fe200000010ff */
[----:B------:R-:W-:Y:S05]  /*9750*/  BRA `(.L_x_208) ;  /* 0x00000e3000007947 */ /* 0x000fea0003800000 */
.L_x_205:
        /* <DEDUP_REMOVED lines=10> */
.L_x_210:
[----:B------:R-:W2:Y:S02]  /*9800*/  LDG.E R2, [R2.64] ;  /* 0x0000002402027981 */ /* 0x000ea4000c1e1900 */
[----:B--2---:R-:W0:Y:S02]  /*9810*/  I2F R0, R2 ;  /* 0x0000000200007306 */ /* 0x004e240000201400 */
[----:B0-----:R-:W-:Y:S01]  /*9820*/  F2FP.BF16.PACK_AB R0, RZ, R0 ;  /* 0x00000000ff00723e */ /* 0x001fe200000010ff */
[----:B------:R-:W-:Y:S05]  /*9830*/  BRA `(.L_x_208) ;  /* 0x00000d5000007947 */ /* 0x000fea0003800000 */
.L_x_209:
[----:B------:R-:W2:Y:S02]  /*9840*/  LDG.E.U16 R2, [R2.64] ;  /* 0x0000002402027981 */ /* 0x000ea4000c1e1500 */
[----:B--2---:R-:W0:Y:S02]  /*9850*/  I2F.S16 R0, R2 ;  /* 0x0000000200007306 */ /* 0x004e240000101400 */
[----:B0-----:R-:W-:Y:S01]  /*9860*/  F2FP.BF16.PACK_AB R0, RZ, R0 ;  /* 0x00000000ff00723e */ /* 0x001fe200000010ff */
[----:B------:R-:W-:Y:S05]  /*9870*/  BRA `(.L_x_208) ;  /* 0x00000d1000007947 */ /* 0x000fea0003800000 */
.L_x_204:
        /* <DEDUP_REMOVED lines=9> */
.L_x_212:
[----:B------:R-:W2:Y:S02]  /*9910*/  LDG.E.U16 R0, [R2.64] ;  /* 0x0000002402007981 */ /* 0x000ea4000c1e1500 */
[----:B--2---:R-:W-:-:S05]  /*9920*/  HADD2.F32 R0, -RZ, R0.H0_H0 ;  /* 0x20000000ff007230 */ /* 0x004fca0000004100 */
[----:B------:R-:W-:Y:S01]  /*9930*/  F2FP.BF16.PACK_AB R0, RZ, R0 ;  /* 0x00000000ff00723e */ /* 0x000fe200000010ff */
[----:B------:R-:W-:Y:S05]  /*9940*/  BRA `(.L_x_208) ;  /* 0x00000c4000007947 */ /* 0x000fea0003800000 */
.L_x_211:
        /* <DEDUP_REMOVED lines=9> */
.L_x_214:
[----:B------:R-:W2:Y:S02]  /*99e0*/  LDG.E.U16 R2, [R2.64] ;  /* 0x0000002402027981 */ /* 0x000ea4000c1e1500 */
[----:B--2---:R-:W-:-:S05]  /*99f0*/  HADD2.F32 R0, -RZ, R2.H0_H0 ;  /* 0x20000002ff007230 */ /* 0x004fca0000004100 */
[----:B------:R-:W-:Y:S01]  /*9a00*/  F2FP.BF16.PACK_AB R0, RZ, R0 ;  /* 0x00000000ff00723e */ /* 0x000fe200000010ff */
[----:B------:R-:W-:Y:S05]  /*9a10*/  BRA `(.L_x_208) ;  /* 0x00000b7000007947 */ /* 0x000fea0003800000 */
.L_x_213:
[----:B------:R-:W2:Y:S02]  /*9a20*/  LDG.E.64 R2, [R2.64] ;  /* 0x0000002402027981 */ /* 0x000ea4000c1e1b00 */
[----:B--2---:R-:W0:Y:S01]  /*9a30*/  F2F.F32.F64 R0, R2 ;  /* 0x0000000200007310 */ /* 0x004e220000301000 */
[----:B------:R-:W0:-:S14]  /*9a40*/  DSETP.GEU.AND P0, PT, |R2|, c[0x2][0x0], PT ;  /* 0x008000000200762a */ /* 0x000e1c0003f0e200 */
[----:B0-----:R-:W-:-:S05]  /*9a50*/  @!P0 FMUL R0, R0, 1.175494350822287508e-38 ;  /* 0x0080000000008820 */ /* 0x001fca0000400000 */
[----:B------:R-:W-:Y:S01]  /*9a60*/  F2FP.BF16.PACK_AB R0, RZ, R0 ;  /* 0x00000000ff00723e */ /* 0x000fe200000010ff */
[----:B------:R-:W-:Y:S05]  /*9a70*/  BRA `(.L_x_208) ;  /* 0x00000b1000007947 */ /* 0x000fea0003800000 */
.L_x_203:
        /* <DEDUP_REMOVED lines=13> */
.L_x_217:
[----:B------:R-:W2:Y:S02]  /*9b50*/  LDG.E.64 R2, [R2.64] ;  /* 0x0000002402027981 */ /* 0x000ea4000c1e1b00 */
[----:B--2---:R-:W0:Y:S01]  /*9b60*/  F2F.F32.F64 R0, R2 ;  /* 0x0000000200007310 */ /* 0x004e220000301000 */
[----:B------:R-:W0:-:S14]  /*9b70*/  DSETP.GEU.AND P0, PT, |R2|, c[0x2][0x0], PT ;  /* 0x008000000200762a */ /* 0x000e1c0003f0e200 */
[----:B0-----:R-:W-:-:S05]  /*9b80*/  @!P0 FMUL R0, R0, 1.175494350822287508e-38 ;  /* 0x0080000000008820 */ /* 0x001fca0000400000 */
[----:B------:R-:W-:Y:S01]  /*9b90*/  F2FP.BF16.PACK_AB R0, RZ, R0 ;  /* 0x00000000ff00723e */ /* 0x000fe200000010ff */
[----:B------:R-:W-:Y:S05]  /*9ba0*/  BRA `(.L_x_208) ;  /* 0x000009e000007947 */ /* 0x000fea0003800000 */
.L_x_216:
        /* <DEDUP_REMOVED lines=28> */
.L_x_219:
        /* <DEDUP_REMOVED lines=15> */
.L_x_218:
[----:B------:R0:W5:Y:S01]  /*9e60*/  LDG.E.U16 R0, [R2.64] ;  /* 0x0000002402007981 */ /* 0x000162000c1e1500 */
[----:B------:R-:W-:Y:S05]  /*9e70*/  BRA `(.L_x_208) ;  /* 0x0000071000007947 */ /* 0x000fea0003800000 */
.L_x_215:
        /* <DEDUP_REMOVED lines=12> */
.L_x_222:
        /* <DEDUP_REMOVED lines=21> */
.L_x_226:
[----:B------:R-:W-:Y:S05]  /*a090*/  BSYNC B1 ;  /* 0x0000000000017941 */ /* 0x000fea0003800000 */
.L_x_225:
[----:B------:R-:W-:Y:S01]  /*a0a0*/  LEA R3, R0, 0x3b800000, 0x17 ;  /* 0x3b80000000037811 */ /* 0x000fe200078eb8ff */
[----:B------:R-:W-:-:S05]  /*a0b0*/  IMAD.SHL.U32 R0, R2, 0x100000, RZ ;  /* 0x0010000002007824 */ /* 0x000fca00078e00ff */
[----:B------:R-:W-:Y:S02]  /*a0c0*/  LOP3.LUT R0, R3, R0, R4, 0xfe, !PT ;  /* 0x0000000003007212 */ /* 0x000fe400078efe04 */
.L_x_224:
[----:B------:R-:W-:Y:S05]  /*a0d0*/  BSYNC B0 ;  /* 0x0000000000007941 */ /* 0x000fea0003800000 */
.L_x_223:
[----:B------:R-:W-:Y:S01]  /*a0e0*/  F2FP.BF16.PACK_AB R0, RZ, R0 ;  /* 0x00000000ff00723e */ /* 0x000fe200000010ff */
[----:B------:R-:W-:Y:S05]  /*a0f0*/  BRA `(.L_x_208) ;  /* 0x0000049000007947 */ /* 0x000fea0003800000 */
.L_x_221:
        /* <DEDUP_REMOVED lines=21> */
.L_x_230:
[----:B------:R-:W-:Y:S05]  /*a250*/  BSYNC B1 ;  /* 0x0000000000017941 */ /* 0x000fea0003800000 */
.L_x_229:
[----:B------:R-:W-:Y:S01]  /*a260*/  LEA R3, R0, 0x37800000, 0x17 ;  /* 0x3780000000037811 */ /* 0x000fe200078eb8ff */
[----:B------:R-:W-:-:S05]  /*a270*/  IMAD.SHL.U32 R0, R2, 0x200000, RZ ;  /* 0x0020000002007824 */ /* 0x000fca00078e00ff */
[----:B------:R-:W-:Y:S02]  /*a280*/  LOP3.LUT R0, R3, R0, R4, 0xfe, !PT ;  /* 0x0000000003007212 */ /* 0x000fe400078efe04 */
.L_x_228:
[----:B------:R-:W-:Y:S05]  /*a290*/  BSYNC B0 ;  /* 0x0000000000007941 */ /* 0x000fea0003800000 */
.L_x_227:
[----:B------:R-:W-:Y:S01]  /*a2a0*/  F2FP.BF16.PACK_AB R0, RZ, R0 ;  /* 0x00000000ff00723e */ /* 0x000fe200000010ff */
[----:B------:R-:W-:Y:S05]  /*a2b0*/  BRA `(.L_x_208) ;  /* 0x000002d000007947 */ /* 0x000fea0003800000 */
.L_x_220:
        /* <DEDUP_REMOVED lines=14> */
.L_x_234:
[----:B------:R-:W-:Y:S05]  /*a3a0*/  BSYNC B0 ;  /* 0x0000000000007941 */ /* 0x000fea0003800000 */
.L_x_233:
[----:B------:R-:W-:Y:S01]  /*a3b0*/  F2FP.BF16.PACK_AB R0, RZ, R0 ;  /* 0x00000000ff00723e */ /* 0x000fe200000010ff */
[----:B------:R-:W-:Y:S05]  /*a3c0*/  BRA `(.L_x_208) ;  /* 0x000001c000007947 */ /* 0x000fea0003800000 */
.L_x_207:
        /* <DEDUP_REMOVED lines=21> */
.L_x_232:
[----:B------:R-:W2:Y:S02]  /*a520*/  LDG.E.64 R2, [R2.64] ;  /* 0x0000002402027981 */ /* 0x000ea4000c1e1b00 */
[----:B--2---:R-:W0:Y:S02]  /*a530*/  I2F.U64 R0, R2 ;  /* 0x0000000200007312 */ /* 0x004e240000301000 */
[----:B0-----:R-:W-:Y:S01]  /*a540*/  F2FP.BF16.PACK_AB R0, RZ, R0 ;  /* 0x00000000ff00723e */ /* 0x001fe200000010ff */
[----:B------:R-:W-:Y:S05]  /*a550*/  BRA `(.L_x_208) ;  /* 0x0000003000007947 */ /* 0x000fea0003800000 */
.L_x_231:
[----:B------:R-:W2:Y:S02]  /*a560*/  LDG.E R2, [R2.64] ;  /* 0x0000002402027981 */ /* 0x000ea4000c1e1900 */
[----:B--2---:R-:W0:Y:S02]  /*a570*/  I2F.U32 R0, R2 ;  /* 0x0000000200007306 */ /* 0x004e240000201000 */
[----:B0-----:R-:W-:-:S06]  /*a580*/  F2FP.BF16.PACK_AB R0, RZ, R0 ;  /* 0x00000000ff00723e */ /* 0x001fcc00000010ff */
.L_x_208:
        /* <DEDUP_REMOVED lines=20> */
[----:B------:R-:W-:Y:S01]  /*a6d0*/  STG.E.U8 [R16.64], R2 ;  /* 0x0000000210007986 */ /* 0x000fe2000c101124 */
[----:B------:R-:W-:Y:S05]  /*a6e0*/  EXIT ;  /* 0x000000000000794d */ /* 0x000fea0003800000 */
.L_x_238:
[----:B------:R-:W-:Y:S01]  /*a6f0*/  STG.E.U8 [R16.64], R2 ;  /* 0x0000000210007986 */ /* 0x000fe2000c101124 */
[----:B------:R-:W-:Y:S05]  /*a700*/  EXIT ;  /* 0x000000000000794d */ /* 0x000fea0003800000 */
.L_x_237:
[----:B------:R-:W-:-:S13]  /*a710*/  ISETP.NE.AND P0, PT, R0, 0x2, PT ;  /* 0x000000020000780c */ /* 0x000fda0003f05270 */
[----:B------:R-:W-:Y:S05]  /*a720*/  @!P0 BRA `(.L_x_240) ;  /* 0x0000009000008947 */ /* 0x000fea0003800000 */
[----:B------:R-:W-:-:S13]  /*a730*/  ISETP.NE.AND P0, PT, R0, 0x3, PT ;  /* 0x000000030000780c */ /* 0x000fda0003f05270 */
[----:B------:R-:W-:Y:S05]  /*a740*/  @!P0 BRA `(.L_x_241) ;  /* 0x0000005000008947 */ /* 0x000fea0003800000 */
[----:B------:R-:W-:-:S13]  /*a750*/  ISETP.NE.AND P0, PT, R0, 0x4, PT ;  /* 0x000000040000780c */ /* 0x000fda0003f05270 */
[----:B------:R-:W-:Y:S05]  /*a760*/  @P0 BRA `(.L_x_239) ;  /* 0x00000b7000000947 */ /* 0x000fea0003800000 */
[----:B------:R-:W-:-:S05]  /*a770*/  IMAD.MOV.U32 R3, RZ, RZ, RZ ;  /* 0x000000ffff037224 */ /* 0x000fca00078e00ff */
[----:B------:R-:W-:Y:S01]  /*a780*/  STG.E.64 [R16.64], R2 ;  /* 0x0000000210007986 */ /* 0x000fe2000c101b24 */
[----:B------:R-:W-:Y:S05]  /*a790*/  EXIT ;  /* 0x000000000000794d */ /* 0x000fea0003800000 */
.L_x_241:
[----:B------:R-:W-:Y:S01]  /*a7a0*/  STG.E [R16.64], R2 ;  /* 0x0000000210007986 */ /* 0x000fe2000c101924 */
[----:B------:R-:W-:Y:S05]  /*a7b0*/  EXIT ;  /* 0x000000000000794d */ /* 0x000fea0003800000 */
.L_x_240:
[----:B------:R-:W-:Y:S01]  /*a7c0*/  STG.E.U16 [R16.64], R2 ;  /* 0x0000000210007986 */ /* 0x000fe2000c101524 */
[----:B------:R-:W-:Y:S05]  /*a7d0*/  EXIT ;  /* 0x000000000000794d */ /* 0x000fea0003800000 */
.L_x_236:
[----:B------:R-:W-:-:S13]  /*a7e0*/  ISETP.GT.AND P0, PT, R0, 0x6, PT ;  /* 0x000000060000780c */ /* 0x000fda0003f04270 */
[----:B------:R-:W-:Y:S05]  /*a7f0*/  @P0 BRA `(.L_x_242) ;  /* 0x000000b000000947 */ /* 0x000fea0003800000 */
[----:B------:R-:W-:-:S13]  /*a800*/  ISETP.NE.AND P0, PT, R0, 0x5, PT ;  /* 0x000000050000780c */ /* 0x000fda0003f05270 */
[----:B------:R-:W-:Y:S05]  /*a810*/  @!P0 BRA `(.L_x_243) ;  /* 0x0000005000008947 */ /* 0x000fea0003800000 */
[----:B------:R-:W-:-:S13]  /*a820*/  ISETP.NE.AND P0, PT, R0, 0x6, PT ;  /* 0x000000060000780c */ /* 0x000fda0003f05270 */
[----:B------:R-:W-:Y:S05]  /*a830*/  @P0 BRA `(.L_x_239) ;  /* 0x00000aa000000947 */ /* 0x000fea0003800000 */
[----:B------:R-:W0:Y:S02]  /*a840*/  I2F.U32 R3, R2 ;  /* 0x0000000200037306 */ /* 0x000e240000201000 */
[----:B0-----:R-:W-:Y:S01]  /*a850*/  STG.E [R16.64], R3 ;  /* 0x0000000310007986 */ /* 0x001fe2000c101924 */
[----:B------:R-:W-:Y:S05]  /*a860*/  EXIT ;  /* 0x000000000000794d */ /* 0x000fea0003800000 */
.L_x_243:
[----:B------:R-:W0:Y:S02]  /*a870*/  I2F.U32 R0, R2 ;  /* 0x0000000200007306 */ /* 0x000e240000201000 */
[----:B0-----:R-:W-:-:S05]  /*a880*/  F2FP.PACK_AB R0, RZ, R0 ;  /* 0x00000000ff00723e */ /* 0x001fca00000000ff */
[----:B------:R-:W-:Y:S01]  /*a890*/  STG.E.U16 [R16.64], R0 ;  /* 0x0000000010007986 */ /* 0x000fe2000c101524 */
[----:B------:R-:W-:Y:S05]  /*a8a0*/  EXIT ;  /* 0x000000000000794d */ /* 0x000fea0003800000 */
.L_x_242:
        /* <DEDUP_REMOVED lines=8> */
[----:B0-----:R-:W-:Y:S01]  /*a930*/  STG.E.64 [R16.64], R2 ;  /* 0x0000000210007986 */ /* 0x001fe2000c101b24 */
[----:B------:R-:W-:Y:S05]  /*a940*/  EXIT ;  /* 0x000000000000794d */ /* 0x000fea0003800000 */
.L_x_245:
[----:B------:R-:W0:Y:S02]  /*a950*/  I2F.U32 R2, R2 ;  /* 0x0000000200027306 */ /* 0x000e240000201000 */
[----:B0-----:R-:W-:-:S04]  /*a960*/  F2FP.PACK_AB R3, RZ, R2 ;  /* 0x00000002ff03723e */ /* 0x001fc800000000ff */
[----:B------:R-:W-:-:S05]  /*a970*/  PRMT R3, R3, 0x5410, RZ ;  /* 0x0000541003037816 */ /* 0x000fca00000000ff */
[----:B------:R-:W-:Y:S01]  /*a980*/  STG.E [R16.64], R3 ;  /* 0x0000000310007986 */ /* 0x000fe2000c101924 */
[----:B------:R-:W-:Y:S05]  /*a990*/  EXIT ;  /* 0x000000000000794d */ /* 0x000fea0003800000 */
.L_x_244:
[----:B------:R-:W0:Y:S02]  /*a9a0*/  I2F.F64.U32 R2, R2 ;  /* 0x0000000200027312 */ /* 0x000e240000201800 */
[----:B0-----:R-:W-:Y:S01]  /*a9b0*/  STG.E.64 [R16.64], R2 ;  /* 0x0000000210007986 */ /* 0x001fe2000c101b24 */
[----:B------:R-:W-:Y:S05]  /*a9c0*/  EXIT ;  /* 0x000000000000794d */ /* 0x000fea0003800000 */
.L_x_235:
        /* <DEDUP_REMOVED lines=8> */
[----:B------:R-:W-:Y:S01]  /*aa50*/  STG.E.U8 [R16.64], R2 ;  /* 0x0000000210007986 */ /* 0x000fe2000c101124 */
[----:B------:R-:W-:Y:S05]  /*aa60*/  EXIT ;  /* 0x000000000000794d */ /* 0x000fea0003800000 */
.L_x_248:
[----:B------:R-:W0:Y:S01]  /*aa70*/  I2F.F64.U32 R4, R2 ;  /* 0x0000000200047312 */ /* 0x000e220000201800 */
[----:B------:R-:W-:-:S05]  /*aa80*/  CS2R R6, SRZ ;  /* 0x0000000000067805 */ /* 0x000fca000001ff00 */
[----:B0-----:R-:W-:Y:S01]  /*aa90*/  STG.E.128 [R16.64], R4 ;  /* 0x0000000410007986 */ /* 0x001fe2000c101d24 */
[----:B------:R-:W-:Y:S05]  /*aaa0*/  EXIT ;  /* 0x000000000000794d */ /* 0x000fea0003800000 */
.L_x_247:
        /* <DEDUP_REMOVED lines=21> */
.L_x_252:
[----:B------:R-:W-:Y:S05]  /*ac00*/  BSYNC B0 ;  /* 0x0000000000007941 */ /* 0x000fea0003800000 */
.L_x_251:
[----:B------:R-:W-:-:S05]  /*ac10*/  LOP3.LUT R3, R0, R3, RZ, 0xfc, !PT ;  /* 0x0000000300037212 */ /* 0x000fca00078efcff */
[----:B------:R-:W-:Y:S01]  /*ac20*/  STG.E.U8 [R16.64], R3 ;  /* 0x0000000310007986 */ /* 0x000fe2000c101124 */
[----:B------:R-:W-:Y:S05]  /*ac30*/  EXIT ;  /* 0x000000000000794d */ /* 0x000fea0003800000 */
.L_x_250:
        /* <DEDUP_REMOVED lines=13> */
.L_x_254:
[----:B------:R-:W-:Y:S01]  /*ad10*/  IMAD.MOV.U32 R0, RZ, RZ, 0x7f ;  /* 0x0000007fff007424 */ /* 0x000fe200078e00ff */
[----:B------:R-:W-:-:S04]  /*ad20*/  ISETP.GT.U32.AND P0, PT, R3, 0x7f800000, PT ;  /* 0x7f8000000300780c */ /* 0x000fc80003f04070 */
[----:B------:R-:W-:-:S04]  /*ad30*/  SEL R0, R0, 0x7c, P0 ;  /* 0x0000007c00007807 */ /* 0x000fc80000000000 */
.L_x_255:
[----:B------:R-:W-:Y:S05]  /*ad40*/  BSYNC B0 ;  /* 0x0000000000007941 */ /* 0x000fea0003800000 */
.L_x_253:
[----:B------:R-:W-:-:S04]  /*ad50*/  LOP3.LUT R2, R5, 0x80000000, RZ, 0xc0, !PT ;  /* 0x8000000005027812 */ /* 0x000fc800078ec0ff */
[----:B------:R-:W-:-:S04]  /*ad60*/  SHF.R.U32.HI R3, RZ, 0x18, R2 ;  /* 0x00000018ff037819 */ /* 0x000fc80000011602 */
[----:B------:R-:W-:-:S05]  /*ad70*/  LOP3.LUT R3, R0, R3, RZ, 0xfc, !PT ;  /* 0x0000000300037212 */ /* 0x000fca00078efcff */
[----:B------:R-:W-:Y:S01]  /*ad80*/  STG.E.U8 [R16.64], R3 ;  /* 0x0000000310007986 */ /* 0x000fe2000c101124 */
[----:B------:R-:W-:Y:S05]  /*ad90*/  EXIT ;  /* 0x000000000000794d */ /* 0x000fea0003800000 */
.L_x_249:
[----:B------:R-:W0:Y:S02]  /*ada0*/  I2F.U32 R0, R2 ;  /* 0x0000000200007306 */ /* 0x000e240000201000 */
[----:B0-----:R-:W-:-:S05]  /*adb0*/  F2FP.BF16.PACK_AB R0, RZ, R0 ;  /* 0x00000000ff00723e */ /* 0x001fca00000010ff */
[----:B------:R-:W-:Y:S01]  /*adc0*/  STG.E.U16 [R16.64], R0 ;  /* 0x0000000010007986 */ /* 0x000fe2000c101524 */
[----:B------:R-:W-:Y:S05]  /*add0*/  EXIT ;  /* 0x000000000000794d */ /* 0x000fea0003800000 */
.L_x_246:
        /* <DEDUP_REMOVED lines=8> */
[----:B------:R-:W-:Y:S01]  /*ae60*/  STG.E.U16 [R16.64], R2 ;  /* 0x0000000210007986 */ /* 0x000fe2000c101524 */
[----:B------:R-:W-:Y:S05]  /*ae70*/  EXIT ;  /* 0x000000000000794d */ /* 0x000fea0003800000 */
.L_x_258:
        /* <DEDUP_REMOVED lines=17> */
.L_x_261:
[----:B------:R-:W-:-:S04]  /*af90*/  LOP3.LUT R2, R5, 0x80000000, RZ, 0xc0, !PT ;  /* 0x8000000005027812 */ /* 0x000fc800078ec0ff */
[----:B------:R-:W-:-:S04]  /*afa0*/  SHF.R.U32.HI R3, RZ, 0x18, R2 ;  /* 0x00000018ff037819 */ /* 0x000fc80000011602 */
[----:B------:R-:W-:-:S04]  /*afb0*/  LOP3.LUT R0, R0, R3, RZ, 0xfc, !PT ;  /* 0x0000000300007212 */ /* 0x000fc800078efcff */
[----:B------:R-:W-:Y:S02]  /*afc0*/  PRMT R8, R0, 0x7610, R8 ;  /* 0x0000761000087816 */ /* 0x000fe40000000008 */
.L_x_260:
[----:B------:R-:W-:Y:S05]  /*afd0*/  BSYNC B0 ;  /* 0x0000000000007941 */ /* 0x000fea0003800000 */
.L_x_259:
[----:B------:R-:W-:Y:S01]  /*afe0*/  STG.E.U8 [R16.64], R8 ;  /* 0x0000000810007986 */ /* 0x000fe2000c101124 */
[----:B------:R-:W-:Y:S05]  /*aff0*/  EXIT ;  /* 0x000000000000794d */ /* 0x000fea0003800000 */
.L_x_257:
        /* <DEDUP_REMOVED lines=17> */
.L_x_264:
[----:B------:R-:W-:-:S04]  /*b110*/  LOP3.LUT R2, R5, 0x80000000, RZ, 0xc0, !PT ;  /* 0x8000000005027812 */ /* 0x000fc800078ec0ff */
[----:B------:R-:W-:-:S04]  /*b120*/  SHF.R.U32.HI R3, RZ, 0x18, R2 ;  /* 0x00000018ff037819 */ /* 0x000fc80000011602 */
[----:B------:R-:W-:-:S04]  /*b130*/  LOP3.LUT R0, R0, R3, RZ, 0xfc, !PT ;  /* 0x0000000300007212 */ /* 0x000fc800078efcff */
[----:B------:R-:W-:Y:S02]  /*b140*/  PRMT R8, R0, 0x7610, R8 ;  /* 0x0000761000087816 */ /* 0x000fe40000000008 */
.L_x_263:
[----:B------:R-:W-:Y:S05]  /*b150*/  BSYNC B0 ;  /* 0x0000000000007941 */ /* 0x000fea0003800000 */
.L_x_262:
[----:B------:R-:W-:Y:S01]  /*b160*/  STG.E.U8 [R16.64], R8 ;  /* 0x0000000810007986 */ /* 0x000fe2000c101124 */
[----:B------:R-:W-:Y:S05]  /*b170*/  EXIT ;  /* 0x000000000000794d */ /* 0x000fea0003800000 */
.L_x_256:
        /* <DEDUP_REMOVED lines=20> */
[----:B------:R-:W-:Y:S01]  /*b2c0*/  STG.E.U8 [R16.64], R3 ;  /* 0x0000000310007986 */ /* 0x000fe2000c101124 */
[----:B------:R-:W-:Y:S05]  /*b2d0*/  EXIT ;  /* 0x000000000000794d */ /* 0x000fea0003800000 */
.L_x_239:
        /* <DEDUP_REMOVED lines=19> */
[----:B------:R-:W-:Y:S05]  /*b410*/  EXIT ;  /* 0x000000000000794d */ /* 0x000fea0003800000 */
.L_x_266:
[----:B------:R-:W-:-:S05]  /*b420*/  IMAD.MOV.U32 R3, RZ, RZ, RZ ;  /* 0x000000ffff037224 */ /* 0x000fca00078e00ff */
[----:B------:R-:W-:Y:S01]  /*b430*/  STG.E.64 [R16.64], R2 ;  /* 0x0000000210007986 */ /* 0x000fe2000c101b24 */
[----:B------:R-:W-:Y:S05]  /*b440*/  EXIT ;  /* 0x000000000000794d */ /* 0x000fea0003800000 */
.L_x_265:
[----:B------:R-:W-:Y:S01]  /*b450*/  STG.E [R16.64], R2 ;  /* 0x0000000210007986 */ /* 0x000fe2000c101924 */
[----:B------:R-:W-:Y:S05]  /*b460*/  EXIT ;  /* 0x000000000000794d */ /* 0x000fea0003800000 */
.L_x_267:
[----:B------:R-:W-:-:S00]  /*b470*/  BRA `(.L_x_267) ;  /* 0xfffffff000007947 */ /* 0x000fc0000383ffff */
[----:B------:R-:W-:-:S00]  /*b480*/  NOP ;  /* 0x0000000000007918 */ /* 0x000fc00000000000 */
[----:B------:R-:W-:-:S00]  /*b490*/  NOP ;  /* 0x0000000000007918 */ /* 0x000fc00000000000 */
[----:B------:R-:W-:-:S00]  /*b4a0*/  NOP ;  /* 0x0000000000007918 */ /* 0x000fc00000000000 */
[----:B------:R-:W-:-:S00]  /*b4b0*/  NOP ;  /* 0x0000000000007918 */ /* 0x000fc00000000000 */
[----:B------:R-:W-:-:S00]  /*b4c0*/  NOP ;  /* 0x0000000000007918 */ /* 0x000fc00000000000 */
[----:B------:R-:W-:-:S00]  /*b4d0*/  NOP ;  /* 0x0000000000007918 */ /* 0x000fc00000000000 */
[----:B------:R-:W-:-:S00]  /*b4e0*/  NOP ;  /* 0x0000000000007918 */ /* 0x000fc00000000000 */
[----:B------:R-:W-:-:S00]  /*b4f0*/  NOP ;  /* 0x0000000000007918 */ /* 0x000fc00000000000 */
.L_x_41801:


//--------------------- .text._ZN2at6native27unrolled_elementwise_kernelINS0_13AUnaryFunctorIN3c108BFloat16ES4_bZZZNS0_23logical_xor_kernel_cudaERNS_14TensorIteratorEENKUlvE0_clEvENKUlvE8_clEvEUlS4_S4_E_EESt5arrayIPcLm2EELi4E23TrivialOffsetCalculatorILi1EjESF_NS0_6memory12LoadWithCastILi1EEENSG_13StoreWithCastILi1EEEEEviT_T0_T2_T3_T4_T5_ --------------------------
	.section	.text._ZN2at6native27unrolled_elementwise_kernelINS0_13AUnaryFunctorIN3c108BFloat16ES4_bZZZNS0_23logical_xor_kernel_cudaERNS_14TensorIteratorEENKUlvE0_clEvENKUlvE8_clEvEUlS4_S4_E_EESt5arrayIPcLm2EELi4E23TrivialOffsetCalculatorILi1EjESF_NS0_6memory12LoadWithCastILi1EEENSG_13StoreWithCastILi1EEEEEviT_T0_T2_T3_T4_T5_,"ax",@progbits
	.sectioninfo	@"SHI_REGISTERS=30"
	.align	128
        .global         _ZN2at6native27unrolled_elementwise_kernelINS0_13AUnaryFunctorIN3c108BFloat16ES4_bZZZNS0_23logical_xor_kernel_cudaERNS_14TensorIteratorEENKUlvE0_clEvENKUlvE8_clEvEUlS4_S4_E_EESt5arrayIPcLm2EELi4E23TrivialOffsetCalculatorILi1EjESF_NS0_6memory12LoadWithCastILi1EEENSG_13StoreWithCastILi1EEEEEviT_T0_T2_T3_T4_T5_
        .type           _ZN2at6native27unrolled_elementwise_kernelINS0_13AUnaryFunctorIN3c108BFloat16ES4_bZZZNS0_23logical_xor_kernel_cudaERNS_14TensorIteratorEENKUlvE0_clEvENKUlvE8_clEvEUlS4_S4_E_EESt5arrayIPcLm2EELi4E23TrivialOffsetCalculatorILi1EjESF_NS0_6memory12LoadWithCastILi1EEENSG_13StoreWithCastILi1EEEEEviT_T0_T2_T3_T4_T5_,@function
        .size           _ZN2at6native27unrolled_elementwise_kernelINS0_13AUnaryFunctorIN3c108BFloat16ES4_bZZZNS0_23logical_xor_kernel_cudaERNS_14TensorIteratorEENKUlvE0_clEvENKUlvE8_clEvEUlS4_S4_E_EESt5arrayIPcLm2EELi4E23TrivialOffsetCalculatorILi1EjESF_NS0_6memory12LoadWithCastILi1EEENSG_13StoreWithCastILi1EEEEEviT_T0_T2_T3_T4_T5_,(.L_x_41802 - _ZN2at6native27unrolled_elementwise_kernelINS0_13AUnaryFunctorIN3c108BFloat16ES4_bZZZNS0_23logical_xor_kernel_cudaERNS_14TensorIteratorEENKUlvE0_clEvENKUlvE8_clEvEUlS4_S4_E_EESt5arrayIPcLm2EELi4E23TrivialOffsetCalculatorILi1EjESF_NS0_6memory12LoadWithCastILi1EEENSG_13StoreWithCastILi1EEEEEviT_T0_T2_T3_T4_T5_)
        .other          _ZN2at6native27unrolled_elementwise_kernelINS0_13AUnaryFunctorIN3c108BFloat16ES4_bZZZNS0_23logical_xor_kernel_cudaERNS_14TensorIteratorEENKUlvE0_clEvENKUlvE8_clEvEUlS4_S4_E_EESt5arrayIPcLm2EELi4E23TrivialOffsetCalculatorILi1EjESF_NS0_6memory12LoadWithCastILi1EEENSG_13StoreWithCastILi1EEEEEviT_T0_T2_T3_T4_T5_,@"STO_CUDA_ENTRY STV_DEFAULT"
_ZN2at6native27unrolled_elementwise_kernelINS0_13AUnaryFunctorIN3c108BFloat16ES4_bZZZNS0_23logical_xor_kernel_cudaERNS_14TensorIteratorEENKUlvE0_clEvENKUlvE8_clEvEUlS4_S4_E_EESt5arrayIPcLm2EELi4E23TrivialOffsetCalculatorILi1EjESF_NS0_6memory12LoadWithCastILi1EEENSG_13StoreWithCastILi1EEEEEviT_T0_T2_T3_T4_T5_:
.text._ZN2at6native27unrolled_elementwise_kernelINS0_13AUnaryFunctorIN3c108BFloat16ES4_bZZZNS0_23logical_xor_kernel_cudaERNS_14TensorIteratorEENKUlvE0_clEvENKUlvE8_clEvEUlS4_S4_E_EESt5arrayIPcLm2EELi4E23TrivialOffsetCalculatorILi1EjESF_NS0_6memory12LoadWithCastILi1EEENSG_13StoreWithCastILi1EEEEEviT_T0_T2_T3_T4_T5_:
[----:B------:R-:W-:Y:S02]  /*0000*/  IMAD.MOV.U32 R1, RZ, RZ, c[0x0][0x28] ;  /* 0x00000a00ff017624 */ /* 0x000fe400078e00ff */
[----:B------:R-:W0:Y:S01]  /*0010*/  S2R R19, SR_CTAID.X ;  /* 0x0000000000137919 */ /* 0x000e220000002500 */
[----:B------:R-:W-:Y:S01]  /*0020*/  IMAD.MOV.U32 R18, RZ, RZ, -0x200 ;  /* 0xfffffe00ff127424 */ /* 0x000fe200078e00ff */
[----:B------:R-:W1:Y:S01]  /*0030*/  LDC.U8 R23, c[0x0][0x17c] ;  /* 0x00005f00ff177b82 */ /* 0x000e620000000000 */
[----:B------:R-:W-:Y:S01]  /*0040*/  ULDC.64 UR36, c[0x0][0x118] ;  /* 0x0000460000247ab9 */ /* 0x000fe20000000a00 */
[----:B------:R-:W2:Y:S01]  /*0050*/  S2R R24, SR_TID.X ;  /* 0x0000000000187919 */ /* 0x000ea20000002100 */
[----:B------:R-:W-:Y:S01]  /*0060*/  BSSY B6, `(.L_x_268) ;  /* 0x0000112000067945 */ /* 0x000fe20003800000 */
[----:B------:R-:W-:Y:S02]  /*0070*/  PRMT R22, RZ, 0x7610, R22 ;  /* 0x00007610ff167816 */ /* 0x000fe40000000016 */
[----:B------:R-:W-:Y:S01]  /*0080*/  PRMT R17, RZ, 0x7610, R17 ;  /* 0x00007610ff117816 */ /* 0x000fe20000000011 */
[----:B0-----:R-:W-:-:S05]  /*0090*/  IMAD R18, R19, R18, c[0x0][0x160] ;  /* 0x0000580013127624 */ /* 0x001fca00078e0212 */
[----:B--2---:R-:W-:-:S13]  /*00a0*/  ISETP.GE.AND P0, PT, R24, R18, PT ;  /* 0x000000121800720c */ /* 0x004fda0003f06270 */
[----:B------:R-:W-:Y:S05]  /*00b0*/  @P0 BRA `(.L_x_269) ;  /* 0x000010c000000947 */ /* 0x000fea0003800000 */
[----:B-1----:R-:W-:Y:S01]  /*00c0*/  PRMT R0, R23, 0x9910, RZ ;  /* 0x0000991017007816 */ /* 0x002fe200000000ff */
[----:B------:R-:W-:-:S03]  /*00d0*/  IMAD R24, R19, 0x200, R24 ;  /* 0x0000020013187824 */ /* 0x000fc600078e0218 */
[----:B------:R-:W-:Y:S01]  /*00e0*/  ISETP.GT.AND P0, PT, R0, 0x9, PT ;  /* 0x000000090000780c */ /* 0x000fe20003f04270 */
[----:B------:R-:W-:-:S05]  /*00f0*/  IMAD R24, R24, c[0x0][0x180], RZ ;  /* 0x0000600018187a24 */ /* 0x000fca00078e02ff */
[----:B------:R-:W-:-:S05]  /*0100*/  IADD3 R2, P1, R24, c[0x0][0x170], RZ ;  /* 0x00005c0018027a10 */ /* 0x000fca0007f3e0ff */
[----:B------:R-:W-:Y:S02]  /*0110*/  IMAD.X R3, RZ, RZ, c[0x0][0x174], P1 ;  /* 0x00005d00ff037624 */ /* 0x000fe400008e06ff */
        /* <DEDUP_REMOVED lines=11> */
[----:B0-----:R-:W-:-:S04]  /*01d0*/  F2FP.BF16.PACK_AB R0, RZ, R0 ;  /* 0x00000000ff00723e */ /* 0x001fc800000010ff */
[----:B------:R-:W-:Y:S01]  /*01e0*/  PRMT R17, R0, 0x7610, R17 ;  /* 0x0000761000117816 */ /* 0x000fe20000000011 */
[----:B------:R-:W-:Y:S05]  /*01f0*/  BRA `(.L_x_275) ;  /* 0x00000f6000007947 */ /* 0x000fea0003800000 */
.L_x_273:
[----:B------:R-:W2:Y:S02]  /*0200*/  LDG.E.U8 R2, [R2.64] ;  /* 0x0000002402027981 */ /* 0x000ea4000c1e1100 */
[----:B--2---:R-:W0:Y:S02]  /*0210*/  I2F.U16 R0, R2 ;  /* 0x0000000200007306 */ /* 0x004e240000101000 */
[----:B0-----:R-:W-:-:S04]  /*0220*/  F2FP.BF16.PACK_AB R0, RZ, R0 ;  /* 0x00000000ff00723e */ /* 0x001fc800000010ff */
[----:B------:R-:W-:Y:S01]  /*0230*/  PRMT R17, R0, 0x7610, R17 ;  /* 0x0000761000117816 */ /* 0x000fe20000000011 */
[----:B------:R-:W-:Y:S05]  /*0240*/  BRA `(.L_x_275) ;  /* 0x00000f1000007947 */ /* 0x000fea0003800000 */
.L_x_272:
        /* <DEDUP_REMOVED lines=8> */
[----:B0-----:R-:W-:-:S04]  /*02d0*/  F2FP.BF16.PACK_AB R0, RZ, R0 ;  /* 0x00000000ff00723e */ /* 0x001fc800000010ff */
[----:B------:R-:W-:Y:S01]  /*02e0*/  PRMT R17, R0, 0x7610, R17 ;  /* 0x0000761000117816 */ /* 0x000fe20000000011 */
[----:B------:R-:W-:Y:S05]  /*02f0*/  BRA `(.L_x_275) ;  /* 0x00000e6000007947 */ /* 0x000fea0003800000 */
.L_x_277:
[----:B------:R-:W2:Y:S02]  /*0300*/  LDG.E R2, [R2.64] ;  /* 0x0000002402027981 */ /* 0x000ea4000c1e1900 */
[----:B--2---:R-:W0:Y:S02]  /*0310*/  I2F R0, R2 ;  /* 0x0000000200007306 */ /* 0x004e240000201400 */
[----:B0-----:R-:W-:-:S04]  /*0320*/  F2FP.BF16.PACK_AB R0, RZ, R0 ;  /* 0x00000000ff00723e */ /* 0x001fc800000010ff */
[----:B------:R-:W-:Y:S01]  /*0330*/  PRMT R17, R0, 0x7610, R17 ;  /* 0x0000761000117816 */ /* 0x000fe20000000011 */
[----:B------:R-:W-:Y:S05]  /*0340*/  BRA `(.L_x_275) ;  /* 0x00000e1000007947 */ /* 0x000fea0003800000 */
.L_x_276:
[----:B------:R-:W2:Y:S02]  /*0350*/  LDG.E.U16 R2, [R2.64] ;  /* 0x0000002402027981 */ /* 0x000ea4000c1e1500 */
[----:B--2---:R-:W0:Y:S02]  /*0360*/  I2F.S16 R0, R2 ;  /* 0x0000000200007306 */ /* 0x004e240000101400 */
[----:B0-----:R-:W-:-:S04]  /*0370*/  F2FP.BF16.PACK_AB R0, RZ, R0 ;  /* 0x00000000ff00723e */ /* 0x001fc800000010ff */
[----:B------:R-:W-:Y:S01]  /*0380*/  PRMT R17, R0, 0x7610, R17 ;  /* 0x0000761000117816 */ /* 0x000fe20000000011 */
[----:B------:R-:W-:Y:S05]  /*0390*/  BRA `(.L_x_275) ;  /* 0x00000dc000007947 */ /* 0x000fea0003800000 */
.L_x_271:
        /* <DEDUP_REMOVED lines=9> */
.L_x_279:
[----:B------:R-:W2:Y:S02]  /*0430*/  LDG.E.U16 R0, [R2.64] ;  /* 0x0000002402007981 */ /* 0x000ea4000c1e1500 */
[----:B--2---:R-:W-:-:S05]  /*0440*/  HADD2.F32 R0, -RZ, R0.H0_H0 ;  /* 0x20000000ff007230 */ /* 0x004fca0000004100 */
[----:B------:R-:W-:-:S04]  /*0450*/  F2FP.BF16.PACK_AB R0, RZ, R0 ;  /* 0x00000000ff00723e */ /* 0x000fc800000010ff */
[----:B------:R-:W-:Y:S01]  /*0460*/  PRMT R17, R0, 0x7610, R17 ;  /* 0x0000761000117816 */ /* 0x000fe20000000011 */
[----:B------:R-:W-:Y:S05]  /*0470*/  BRA `(.L_x_275) ;  /* 0x00000ce000007947 */ /* 0x000fea0003800000 */
.L_x_278:
        /* <DEDUP_REMOVED lines=9> */
.L_x_281:
[----:B------:R-:W2:Y:S02]  /*0510*/  LDG.E.U16 R2, [R2.64] ;  /* 0x0000002402027981 */ /* 0x000ea4000c1e1500 */
[----:B--2---:R-:W-:-:S05]  /*0520*/  HADD2.F32 R0, -RZ, R2.H0_H0 ;  /* 0x20000002ff007230 */ /* 0x004fca0000004100 */
[----:B------:R-:W-:-:S04]  /*0530*/  F2FP.BF16.PACK_AB R0, RZ, R0 ;  /* 0x00000000ff00723e */ /* 0x000fc800000010ff */
[----:B------:R-:W-:Y:S01]  /*0540*/  PRMT R17, R0, 0x7610, R17 ;  /* 0x0000761000117816 */ /* 0x000fe20000000011 */
[----:B------:R-:W-:Y:S05]  /*0550*/  BRA `(.L_x_275) ;  /* 0x00000c0000007947 */ /* 0x000fea0003800000 */
.L_x_280:
[----:B------:R-:W2:Y:S02]  /*0560*/  LDG.E.64 R2, [R2.64] ;  /* 0x0000002402027981 */ /* 0x000ea4000c1e1b00 */
[----:B--2---:R-:W0:Y:S01]  /*0570*/  F2F.F32.F64 R0, R2 ;  /* 0x0000000200007310 */ /* 0x004e220000301000 */
[----:B------:R-:W0:-:S14]  /*0580*/  DSETP.GEU.AND P0, PT, |R2|, c[0x2][0x0], PT ;  /* 0x008000000200762a */ /* 0x000e1c0003f0e200 */
[----:B0-----:R-:W-:-:S05]  /*0590*/  @!P0 FMUL R0, R0, 1.175494350822287508e-38 ;  /* 0x0080000000008820 */ /* 0x001fca0000400000 */
[----:B------:R-:W-:-:S04]  /*05a0*/  F2FP.BF16.PACK_AB R0, RZ, R0 ;  /* 0x00000000ff00723e */ /* 0x000fc800000010ff */
[----:B------:R-:W-:Y:S01]  /*05b0*/  PRMT R17, R0, 0x7610, R17 ;  /* 0x0000761000117816 */ /* 0x000fe20000000011 */
[----:B------:R-:W-:Y:S05]  /*05c0*/  BRA `(.L_x_275) ;  /* 0x00000b9000007947 */ /* 0x000fea0003800000 */
.L_x_270:
        /* <DEDUP_REMOVED lines=11> */
[----:B------:R-:W-:-:S04]  /*0680*/  F2FP.BF16.PACK_AB R0, RZ, R0 ;  /* 0x00000000ff00723e */ /* 0x000fc800000010ff */
[----:B------:R-:W-:Y:S01]  /*0690*/  PRMT R17, R0, 0x7610, R17 ;  /* 0x0000761000117816 */ /* 0x000fe20000000011 */
[----:B------:R-:W-:Y:S05]  /*06a0*/  BRA `(.L_x_275) ;  /* 0x00000ab000007947 */ /* 0x000fea0003800000 */
.L_x_284:
[----:B------:R-:W2:Y:S02]  /*06b0*/  LDG.E.64 R2, [R2.64] ;  /* 0x0000002402027981 */ /* 0x000ea4000c1e1b00 */
[----:B--2---:R-:W0:Y:S01]  /*06c0*/  F2F.F32.F64 R0, R2 ;  /* 0x0000000200007310 */ /* 0x004e220000301000 */
[----:B------:R-:W0:-:S14]  /*06d0*/  DSETP.GEU.AND P0, PT, |R2|, c[0x2][0x0], PT ;  /* 0x008000000200762a */ /* 0x000e1c0003f0e200 */
[----:B0-----:R-:W-:-:S05]  /*06e0*/  @!P0 FMUL R0, R0, 1.175494350822287508e-38 ;  /* 0x0080000000008820 */ /* 0x001fca0000400000 */
[----:B------:R-:W-:-:S04]  /*06f0*/  F2FP.BF16.PACK_AB R0, RZ, R0 ;  /* 0x00000000ff00723e */ /* 0x000fc800000010ff */
[----:B------:R-:W-:Y:S01]  /*0700*/  PRMT R17, R0, 0x7610, R17 ;  /* 0x0000761000117816 */ /* 0x000fe20000000011 */
[----:B------:R-:W-:Y:S05]  /*0710*/  BRA `(.L_x_275) ;  /* 0x00000a4000007947 */ /* 0x000fea0003800000 */
.L_x_283:
        /* <DEDUP_REMOVED lines=28> */
.L_x_286:
[----:B------:R-:W2:Y:S02]  /*08e0*/  LDG.E.U8 R3, [R2.64] ;  /* 0x0000002402037981 */ /* 0x000ea4000c1e1100 */
[----:B--2---:R-:W-:-:S05]  /*08f0*/  IMAD.SHL.U32 R0, R3, 0x2000000, RZ ;  /* 0x0200000003007824 */ /* 0x004fca00078e00ff */
[----:B------:R-:W-:-:S13]  /*0900*/  ISETP.GE.U32.AND P0, PT, R0, 0x8000000, PT ;  /* 0x080000000000780c */ /* 0x000fda0003f06070 */
[C---:B------:R-:W-:Y:S02]  /*0910*/  @P0 IMAD.SHL.U32 R4, R3.reuse, 0x200000, RZ ;  /* 0x0020000003040824 */ /* 0x040fe400078e00ff */
[C---:B------:R-:W-:Y:S02]  /*0920*/  @!P0 IMAD.SHL.U32 R0, R3.reuse, 0x100, RZ ;  /* 0x0000010003008824 */ /* 0x040fe400078e00ff */
[----:B------:R-:W-:Y:S01]  /*0930*/  IMAD.SHL.U32 R3, R3, 0x1000000, RZ ;  /* 0x0100000003037824 */ /* 0x000fe200078e00ff */
[----:B------:R-:W-:Y:S02]  /*0940*/  @P0 LOP3.LUT R4, R4, 0xfe00000, RZ, 0xc0, !PT ;  /* 0x0fe0000004040812 */ /* 0x000fe400078ec0ff */
        /* <DEDUP_REMOVED lines=9> */
.L_x_285:
[----:B------:R0:W5:Y:S01]  /*09e0*/  LDG.E.U16 R17, [R2.64] ;  /* 0x0000002402117981 */ /* 0x000162000c1e1500 */
[----:B------:R-:W-:Y:S05]  /*09f0*/  BRA `(.L_x_275) ;  /* 0x0000076000007947 */ /* 0x000fea0003800000 */
.L_x_282:
        /* <DEDUP_REMOVED lines=12> */
.L_x_289:
        /* <DEDUP_REMOVED lines=21> */
.L_x_293:
[----:B------:R-:W-:Y:S05]  /*0c10*/  BSYNC B1 ;  /* 0x0000000000017941 */ /* 0x000fea0003800000 */
.L_x_292:
[----:B------:R-:W-:Y:S01]  /*0c20*/  LEA R3, R0, 0x3b800000, 0x17 ;  /* 0x3b80000000037811 */ /* 0x000fe200078eb8ff */
[----:B------:R-:W-:-:S05]  /*0c30*/  IMAD.SHL.U32 R0, R2, 0x100000, RZ ;  /* 0x0010000002007824 */ /* 0x000fca00078e00ff */
[----:B------:R-:W-:Y:S02]  /*0c40*/  LOP3.LUT R0, R3, R0, R4, 0xfe, !PT ;  /* 0x0000000003007212 */ /* 0x000fe400078efe04 */
.L_x_291:
[----:B------:R-:W-:Y:S05]  /*0c50*/  BSYNC B0 ;  /* 0x0000000000007941 */ /* 0x000fea0003800000 */
.L_x_290:
[----:B------:R-:W-:-:S04]  /*0c60*/  F2FP.BF16.PACK_AB R0, RZ, R0 ;  /* 0x00000000ff00723e */ /* 0x000fc800000010ff */
[----:B------:R-:W-:Y:S01]  /*0c70*/  PRMT R17, R0, 0x7610, R17 ;  /* 0x0000761000117816 */ /* 0x000fe20000000011 */
[----:B------:R-:W-:Y:S05]  /*0c80*/  BRA `(.L_x_275) ;  /* 0x000004d000007947 */ /* 0x000fea0003800000 */
.L_x_288:
        /* <DEDUP_REMOVED lines=21> */
.L_x_297:
[----:B------:R-:W-:Y:S05]  /*0de0*/  BSYNC B1 ;  /* 0x0000000000017941 */ /* 0x000fea0003800000 */
.L_x_296:
[----:B------:R-:W-:Y:S01]  /*0df0*/  LEA R3, R0, 0x37800000, 0x17 ;  /* 0x3780000000037811 */ /* 0x000fe200078eb8ff */
[----:B------:R-:W-:-:S05]  /*0e00*/  IMAD.SHL.U32 R0, R2, 0x200000, RZ ;  /* 0x0020000002007824 */ /* 0x000fca00078e00ff */
[----:B------:R-:W-:Y:S02]  /*0e10*/  LOP3.LUT R0, R3, R0, R4, 0xfe, !PT ;  /* 0x0000000003007212 */ /* 0x000fe400078efe04 */
.L_x_295:
[----:B------:R-:W-:Y:S05]  /*0e20*/  BSYNC B0 ;  /* 0x0000000000007941 */ /* 0x000fea0003800000 */
.L_x_294:
[----:B------:R-:W-:-:S04]  /*0e30*/  F2FP.BF16.PACK_AB R0, RZ, R0 ;  /* 0x00000000ff00723e */ /* 0x000fc800000010ff */
[----:B------:R-:W-:Y:S01]  /*0e40*/  PRMT R17, R0, 0x7610, R17 ;  /* 0x0000761000117816 */ /* 0x000fe20000000011 */
[----:B------:R-:W-:Y:S05]  /*0e50*/  BRA `(.L_x_275) ;  /* 0x0000030000007947 */ /* 0x000fea0003800000 */
.L_x_287:
        /* <DEDUP_REMOVED lines=14> */
.L_x_301:
[----:B------:R-:W-:Y:S05]  /*0f40*/  BSYNC B0 ;  /* 0x0000000000007941 */ /* 0x000fea0003800000 */
.L_x_300:
[----:B------:R-:W-:-:S04]  /*0f50*/  F2FP.BF16.PACK_AB R0, RZ, R0 ;  /* 0x00000000ff00723e */ /* 0x000fc800000010ff */
[----:B------:R-:W-:Y:S01]  /*0f60*/  PRMT R17, R0, 0x7610, R17 ;  /* 0x0000761000117816 */ /* 0x000fe20000000011 */
[----:B------:R-:W-:Y:S05]  /*0f70*/  BRA `(.L_x_275) ;  /* 0x000001e000007947 */ /* 0x000fea0003800000 */
.L_x_274:
        /* <DEDUP_REMOVED lines=19> */
[----:B------:R-:W-:Y:S01]  /*10b0*/  PRMT R17, RZ, 0x7610, R17 ;  /* 0x00007610ff117816 */ /* 0x000fe20000000011 */
[----:B------:R-:W-:Y:S05]  /*10c0*/  BRA `(.L_x_275) ;  /* 0x0000009000007947 */ /* 0x000fea0003800000 */
.L_x_299:
[----:B------:R-:W2:Y:S02]  /*10d0*/  LDG.E.64 R2, [R2.64] ;  /* 0x0000002402027981 */ /* 0x000ea4000c1e1b00 */
[----:B--2---:R-:W0:Y:S02]  /*10e0*/  I2F.U64 R0, R2 ;  /* 0x0000000200007312 */ /* 0x004e240000301000 */
[----:B0-----:R-:W-:-:S04]  /*10f0*/  F2FP.BF16.PACK_AB R0, RZ, R0 ;  /* 0x00000000ff00723e */ /* 0x001fc800000010ff */
[----:B------:R-:W-:Y:S01]  /*1100*/  PRMT R17, R0, 0x7610, R17 ;  /* 0x0000761000117816 */ /* 0x000fe20000000011 */
[----:B------:R-:W-:Y:S05]  /*1110*/  BRA `(.L_x_275) ;  /* 0x0000004000007947 */ /* 0x000fea0003800000 */
.L_x_298:
[----:B------:R-:W2:Y:S02]  /*1120*/  LDG.E R2, [R2.64] ;  /* 0x0000002402027981 */ /* 0x000ea4000c1e1900 */
[----:B--2---:R-:W0:Y:S02]  /*1130*/  I2F.U32 R0, R2 ;  /* 0x0000000200007306 */ /* 0x004e240000201000 */
[----:B0-----:R-:W-:-:S04]  /*1140*/  F2FP.BF16.PACK_AB R0, RZ, R0 ;  /* 0x00000000ff00723e */ /* 0x001fc800000010ff */
[----:B------:R-:W-:Y:S02]  /*1150*/  PRMT R17, R0, 0x7610, R17 ;  /* 0x0000761000117816 */ /* 0x000fe40000000011 */
.L_x_275:
[----:B------:R-:W1:Y:S02]  /*1160*/  S2R R24, SR_TID.X ;  /* 0x0000000000187919 */ /* 0x000e640000002100 */
[----:B-1----:R-:W-:-:S03]  /*1170*/  IADD3 R24, R24, 0x80, RZ ;  /* 0x0000008018187810 */ /* 0x002fc60007ffe0ff */
.L_x_269:
[----:B-1----:R-:W-:Y:S05]  /*1180*/  BSYNC B6 ;  /* 0x0000000000067941 */ /* 0x002fea0003800000 */
.L_x_268:
[----:B------:R-:W-:Y:S01]  /*1190*/  ISETP.GE.AND P0, PT, R24, R18, PT ;  /* 0x000000121800720c */ /* 0x000fe20003f06270 */
[----:B------:R-:W-:-:S12]  /*11a0*/  BSSY B6, `(.L_x_302) ;  /* 0x000010d000067945 */ /* 0x000fd80003800000 */
[----:B------:R-:W-:Y:S05]  /*11b0*/  @P0 BRA `(.L_x_303) ;  /* 0x000010b000000947 */ /* 0x000fea0003800000 */
[----:B------:R-:W-:Y:S01]  /*11c0*/  IMAD R0, R19, 0x200, R24 ;  /* 0x0000020013007824 */ /* 0x000fe200078e0218 */
[----:B0-----:R-:W-:-:S03]  /*11d0*/  PRMT R3, R23, 0x9910, RZ ;  /* 0x0000991017037816 */ /* 0x001fc600000000ff */
[----:B------:R-:W-:Y:S02]  /*11e0*/  IMAD R2, R0, c[0x0][0x180], RZ ;  /* 0x0000600000027a24 */ /* 0x000fe400078e02ff */
[----:B------:R-:W-:-:S03]  /*11f0*/  IMAD.MOV.U32 R0, RZ, RZ, R3 ;  /* 0x000000ffff007224 */ /* 0x000fc600078e0003 */
[----:B------:R-:W-:Y:S02]  /*1200*/  IADD3 R2, P0, R2, c[0x0][0x170], RZ ;  /* 0x00005c0002027a10 */ /* 0x000fe40007f1e0ff */
[----:B------:R-:W-:-:S03]  /*1210*/  ISETP.GT.AND P1, PT, R0, 0x9, PT ;  /* 0x000000090000780c */ /* 0x000fc60003f24270 */
[----:B------:R-:W-:-:S10]  /*1220*/  IMAD.X R3, RZ, RZ, c[0x0][0x174], P0 ;  /* 0x00005d00ff037624 */ /* 0x000fd400000e06ff */
        /* <DEDUP_REMOVED lines=14> */
.L_x_307:
[----:B------:R-:W2:Y:S02]  /*1310*/  LDG.E.U8 R2, [R2.64] ;  /* 0x0000002402027981 */ /* 0x000ea4000c1e1100 */
[----:B--2---:R-:W0:Y:S02]  /*1320*/  I2F.U16 R0, R2 ;  /* 0x0000000200007306 */ /* 0x004e240000101000 */
[----:B0-----:R-:W-:-:S04]  /*1330*/  F2FP.BF16.PACK_AB R0, RZ, R0 ;  /* 0x00000000ff00723e */ /* 0x001fc800000010ff */
[----:B------:R-:W-:Y:S01]  /*1340*/  PRMT R22, R0, 0x7610, R22 ;  /* 0x0000761000167816 */ /* 0x000fe20000000016 */
[----:B------:R-:W-:Y:S05]  /*1350*/  BRA `(.L_x_309) ;  /* 0x00000f0000007947 */ /* 0x000fea0003800000 */
.L_x_306:
        /* <DEDUP_REMOVED lines=11> */
.L_x_311:
[----:B------:R-:W2:Y:S02]  /*1410*/  LDG.E R2, [R2.64] ;  /* 0x0000002402027981 */ /* 0x000ea4000c1e1900 */
[----:B--2---:R-:W0:Y:S02]  /*1420*/  I2F R0, R2 ;  /* 0x0000000200007306 */ /* 0x004e240000201400 */
[----:B0-----:R-:W-:-:S04]  /*1430*/  F2FP.BF16.PACK_AB R0, RZ, R0 ;  /* 0x00000000ff00723e */ /* 0x001fc800000010ff */
[----:B------:R-:W-:Y:S01]  /*1440*/  PRMT R22, R0, 0x7610, R22 ;  /* 0x0000761000167816 */ /* 0x000fe20000000016 */
[----:B------:R-:W-:Y:S05]  /*1450*/  BRA `(.L_x_309) ;  /* 0x00000e0000007947 */ /* 0x000fea0003800000 */
.L_x_310:
[----:B------:R-:W2:Y:S02]  /*1460*/  LDG.E.U16 R2, [R2.64] ;  /* 0x0000002402027981 */ /* 0x000ea4000c1e1500 */
[----:B--2---:R-:W0:Y:S02]  /*1470*/  I2F.S16 R0, R2 ;  /* 0x0000000200007306 */ /* 0x004e240000101400 */
[----:B0-----:R-:W-:-:S04]  /*1480*/  F2FP.BF16.PACK_AB R0, RZ, R0 ;  /* 0x00000000ff00723e */ /* 0x001fc800000010ff */
[----:B------:R-:W-:Y:S01]  /*1490*/  PRMT R22, R0, 0x7610, R22 ;  /* 0x0000761000167816 */ /* 0x000fe20000000016 */
[----:B------:R-:W-:Y:S05]  /*14a0*/  BRA `(.L_x_309) ;  /* 0x00000db000007947 */ /* 0x000fea0003800000 */
.L_x_305:
        /* <DEDUP_REMOVED lines=9> */
.L_x_313:
[----:B------:R-:W2:Y:S02]  /*1540*/  LDG.E.U16 R0, [R2.64] ;  /* 0x0000002402007981 */ /* 0x000ea4000c1e1500 */
[----:B--2---:R-:W-:-:S05]  /*1550*/  HADD2.F32 R0, -RZ, R0.H0_H0 ;  /* 0x20000000ff007230 */ /* 0x004fca0000004100 */
[----:B------:R-:W-:-:S04]  /*1560*/  F2FP.BF16.PACK_AB R0, RZ, R0 ;  /* 0x00000000ff00723e */ /* 0x000fc800000010ff */
[----:B------:R-:W-:Y:S01]  /*1570*/  PRMT R22, R0, 0x7610, R22 ;  /* 0x0000761000167816 */ /* 0x000fe20000000016 */
[----:B------:R-:W-:Y:S05]  /*1580*/  BRA `(.L_x_309) ;  /* 0x00000cd000007947 */ /* 0x000fea0003800000 */
.L_x_312:
        /* <DEDUP_REMOVED lines=9> */
.L_x_315:
[----:B------:R-:W2:Y:S02]  /*1620*/  LDG.E.U16 R2, [R2.64] ;  /* 0x0000002402027981 */ /* 0x000ea4000c1e1500 */
[----:B--2---:R-:W-:-:S05]  /*1630*/  HADD2.F32 R0, -RZ, R2.H0_H0 ;  /* 0x20000002ff007230 */ /* 0x004fca0000004100 */
[----:B------:R-:W-:-:S04]  /*1640*/  F2FP.BF16.PACK_AB R0, RZ, R0 ;  /* 0x00000000ff00723e */ /* 0x000fc800000010ff */
[----:B------:R-:W-:Y:S01]  /*1650*/  PRMT R22, R0, 0x7610, R22 ;  /* 0x0000761000167816 */ /* 0x000fe20000000016 */
[----:B------:R-:W-:Y:S05]  /*1660*/  BRA `(.L_x_309) ;  /* 0x00000bf000007947 */ /* 0x000fea0003800000 */
.L_x_314:
[----:B------:R-:W2:Y:S02]  /*1670*/  LDG.E.64 R2, [R2.64] ;  /* 0x0000002402027981 */ /* 0x000ea4000c1e1b00 */
[----:B--2---:R-:W0:Y:S01]  /*1680*/  F2F.F32.F64 R0, R2 ;  /* 0x0000000200007310 */ /* 0x004e220000301000 */
[----:B------:R-:W0:-:S14]  /*1690*/  DSETP.GEU.AND P0, PT, |R2|, c[0x2][0x0], PT ;  /* 0x008000000200762a */ /* 0x000e1c0003f0e200 */
[----:B0-----:R-:W-:-:S05]  /*16a0*/  @!P0 FMUL R0, R0, 1.175494350822287508e-38 ;  /* 0x0080000000008820 */ /* 0x001fca0000400000 */
[----:B------:R-:W-:-:S04]  /*16b0*/  F2FP.BF16.PACK_AB R0, RZ, R0 ;  /* 0x00000000ff00723e */ /* 0x000fc800000010ff */
[----:B------:R-:W-:Y:S01]  /*16c0*/  PRMT R22, R0, 0x7610, R22 ;  /* 0x0000761000167816 */ /* 0x000fe20000000016 */
[----:B------:R-:W-:Y:S05]  /*16d0*/  BRA `(.L_x_309) ;  /* 0x00000b8000007947 */ /* 0x000fea0003800000 */
.L_x_304:
        /* <DEDUP_REMOVED lines=14> */
.L_x_318:
[----:B------:R-:W2:Y:S02]  /*17c0*/  LDG.E.64 R2, [R2.64] ;  /* 0x0000002402027981 */ /* 0x000ea4000c1e1b00 */
[----:B--2---:R-:W0:Y:S01]  /*17d0*/  F2F.F32.F64 R0, R2 ;  /* 0x0000000200007310 */ /* 0x004e220000301000 */
[----:B------:R-:W0:-:S14]  /*17e0*/  DSETP.GEU.AND P0, PT, |R2|, c[0x2][0x0], PT ;  /* 0x008000000200762a */ /* 0x000e1c0003f0e200 */
[----:B0-----:R-:W-:-:S05]  /*17f0*/  @!P0 FMUL R0, R0, 1.175494350822287508e-38 ;  /* 0x0080000000008820 */ /* 0x001fca0000400000 */
[----:B------:R-:W-:-:S04]  /*1800*/  F2FP.BF16.PACK_AB R0, RZ, R0 ;  /* 0x00000000ff00723e */ /* 0x000fc800000010ff */
[----:B------:R-:W-:Y:S01]  /*1810*/  PRMT R22, R0, 0x7610, R22 ;  /* 0x0000761000167816 */ /* 0x000fe20000000016 */
[----:B------:R-:W-:Y:S05]  /*1820*/  BRA `(.L_x_309) ;  /* 0x00000a3000007947 */ /* 0x000fea0003800000 */
.L_x_317:
        /* <DEDUP_REMOVED lines=28> */
.L_x_320:
        /* <DEDUP_REMOVED lines=15> */
.L_x_319:
[----:B------:R0:W5:Y:S01]  /*1ae0*/  LDG.E.U16 R22, [R2.64] ;  /* 0x0000002402167981 */ /* 0x000162000c1e1500 */
[----:B------:R-:W-:Y:S05]  /*1af0*/  BRA `(.L_x_309) ;  /* 0x0000076000007947 */ /* 0x000fea0003800000 */
.L_x_316:
        /* <DEDUP_REMOVED lines=12> */
.L_x_323:
        /* <DEDUP_REMOVED lines=21> */
.L_x_327:
[----:B------:R-:W-:Y:S05]  /*1d10*/  BSYNC B1 ;  /* 0x0000000000017941 */ /* 0x000fea0003800000 */
.L_x_326:
[----:B------:R-:W-:Y:S01]  /*1d20*/  LEA R3, R0, 0x3b800000, 0x17 ;  /* 0x3b80000000037811 */ /* 0x000fe200078eb8ff */
[----:B------:R-:W-:-:S05]  /*1d30*/  IMAD.SHL.U32 R0, R2, 0x100000, RZ ;  /* 0x0010000002007824 */ /* 0x000fca00078e00ff */
[----:B------:R-:W-:Y:S02]  /*1d40*/  LOP3.LUT R0, R3, R0, R4, 0xfe, !PT ;  /* 0x0000000003007212 */ /* 0x000fe400078efe04 */
.L_x_325:
[----:B------:R-:W-:Y:S05]  /*1d50*/  BSYNC B0 ;  /* 0x0000000000007941 */ /* 0x000fea0003800000 */
.L_x_324:
[----:B------:R-:W-:-:S04]  /*1d60*/  F2FP.BF16.PACK_AB R0, RZ, R0 ;  /* 0x00000000ff00723e */ /* 0x000fc800000010ff */
[----:B------:R-:W-:Y:S01]  /*1d70*/  PRMT R22, R0, 0x7610, R22 ;  /* 0x0000761000167816 */ /* 0x000fe20000000016 */
[----:B------:R-:W-:Y:S05]  /*1d80*/  BRA `(.L_x_309) ;  /* 0x000004d000007947 */ /* 0x000fea0003800000 */
.L_x_322:
        /* <DEDUP_REMOVED lines=21> */
.L_x_331:
[----:B------:R-:W-:Y:S05]  /*1ee0*/  BSYNC B1 ;  /* 0x0000000000017941 */ /* 0x000fea0003800000 */
.L_x_330:
[----:B------:R-:W-:Y:S01]  /*1ef0*/  LEA R3, R0, 0x37800000, 0x17 ;  /* 0x3780000000037811 */ /* 0x000fe200078eb8ff */
[----:B------:R-:W-:-:S05]  /*1f00*/  IMAD.SHL.U32 R0, R2, 0x200000, RZ ;  /* 0x0020000002007824 */ /* 0x000fca00078e00ff */
[----:B------:R-:W-:Y:S02]  /*1f10*/  LOP3.LUT R0, R3, R0, R4, 0xfe, !PT ;  /* 0x0000000003007212 */ /* 0x000fe400078efe04 */
.L_x_329:
[----:B------:R-:W-:Y:S05]  /*1f20*/  BSYNC B0 ;  /* 0x0000000000007941 */ /* 0x000fea0003800000 */
.L_x_328:
[----:B------:R-:W-:-:S04]  /*1f30*/  F2FP.BF16.PACK_AB R0, RZ, R0 ;  /* 0x00000000ff00723e */ /* 0x000fc800000010ff */
[----:B------:R-:W-:Y:S01]  /*1f40*/  PRMT R22, R0, 0x7610, R22 ;  /* 0x0000761000167816 */ /* 0x000fe20000000016 */
[----:B------:R-:W-:Y:S05]  /*1f50*/  BRA `(.L_x_309) ;  /* 0x0000030000007947 */ /* 0x000fea0003800000 */
.L_x_321:
        /* <DEDUP_REMOVED lines=14> */
.L_x_335:
[----:B------:R-:W-:Y:S05]  /*2040*/  BSYNC B0 ;  /* 0x0000000000007941 */ /* 0x000fea0003800000 */
.L_x_334:
[----:B------:R-:W-:-:S04]  /*2050*/  F2FP.BF16.PACK_AB R0, RZ, R0 ;  /* 0x00000000ff00723e */ /* 0x000fc800000010ff */
[----:B------:R-:W-:Y:S01]  /*2060*/  PRMT R22, R0, 0x7610, R22 ;  /* 0x0000761000167816 */ /* 0x000fe20000000016 */
[----:B------:R-:W-:Y:S05]  /*2070*/  BRA `(.L_x_309) ;  /* 0x000001e000007947 */ /* 0x000fea0003800000 */
.L_x_308:
        /* <DEDUP_REMOVED lines=18> */
[----:B0----5:R-:W-:Y:S05]  /*21a0*/  CALL.ABS.NOINC R2 ;  /* 0x0000000002007343 */ /* 0x021fea0003c00000 */
[----:B------:R-:W-:Y:S01]  /*21b0*/  PRMT R22, RZ, 0x7610, R22 ;  /* 0x00007610ff167816 */ /* 0x000fe20000000016 */
[----:B------:R-:W-:Y:S05]  /*21c0*/  BRA `(.L_x_309) ;  /* 0x0000009000007947 */ /* 0x000fea0003800000 */
.L_x_333:
[----:B------:R-:W2:Y:S02]  /*21d0*/  LDG.E.64 R2, [R2.64] ;  /* 0x0000002402027981 */ /* 0x000ea4000c1e1b00 */
[----:B--2---:R-:W0:Y:S02]  /*21e0*/  I2F.U64 R0, R2 ;  /* 0x0000000200007312 */ /* 0x004e240000301000 */
[----:B0-----:R-:W-:-:S04]  /*21f0*/  F2FP.BF16.PACK_AB R0, RZ, R0 ;  /* 0x00000000ff00723e */ /* 0x001fc800000010ff */
[----:B------:R-:W-:Y:S01]  /*2200*/  PRMT R22, R0, 0x7610, R22 ;  /* 0x0000761000167816 */ /* 0x000fe20000000016 */
[----:B------:R-:W-:Y:S05]  /*2210*/  BRA `(.L_x_309) ;  /* 0x0000004000007947 */ /* 0x000fea0003800000 */
.L_x_332:
[----:B------:R-:W2:Y:S02]  /*2220*/  LDG.E R2, [R2.64] ;  /* 0x0000002402027981 */ /* 0x000ea4000c1e1900 */
[----:B--2---:R-:W0:Y:S02]  /*2230*/  I2F.U32 R0, R2 ;  /* 0x0000000200007306 */ /* 0x004e240000201000 */
[----:B0-----:R-:W-:-:S04]  /*2240*/  F2FP.BF16.PACK_AB R0, RZ, R0 ;  /* 0x00000000ff00723e */ /* 0x001fc800000010ff */
[----:B------:R-:W-:Y:S02]  /*2250*/  PRMT R22, R0, 0x7610, R22 ;  /* 0x0000761000167816 */ /* 0x000fe40000000016 */
.L_x_309:
[----:B------:R-:W-:-:S05]  /*2260*/  IADD3 R24, R24, 0x80, RZ ;  /* 0x0000008018187810 */ /* 0x000fca0007ffe0ff */
.L_x_303:
[----:B------:R-:W-:Y:S05]  /*2270*/  BSYNC B6 ;  /* 0x0000000000067941 */ /* 0x000fea0003800000 */
.L_x_302:
[----:B------:R-:W-:Y:S01]  /*2280*/  ISETP.GE.AND P0, PT, R24, R18, PT ;  /* 0x000000121800720c */ /* 0x000fe20003f06270 */
[----:B------:R-:W-:Y:S01]  /*2290*/  BSSY B6, `(.L_x_336) ;  /* 0x000010f000067945 */ /* 0x000fe20003800000 */
[----:B------:R-:W-:Y:S02]  /*22a0*/  PRMT R16, RZ, 0x7610, R16 ;  /* 0x00007610ff107816 */ /* 0x000fe40000000010 */
[----:B------:R-:W-:-:S09]  /*22b0*/  PRMT R26, RZ, 0x7610, R26 ;  /* 0x00007610ff1a7816 */ /* 0x000fd2000000001a */
        /* <DEDUP_REMOVED lines=22> */
.L_x_341:
[----:B------:R-:W2:Y:S02]  /*2420*/  LDG.E.U8 R2, [R2.64] ;  /* 0x0000002402027981 */ /* 0x000ea4000c1e1100 */
[----:B--2---:R-:W0:Y:S02]  /*2430*/  I2F.U16 R0, R2 ;  /* 0x0000000200007306 */ /* 0x004e240000101000 */
[----:B0-----:R-:W-:-:S04]  /*2440*/  F2FP.BF16.PACK_AB R0, RZ, R0 ;  /* 0x00000000ff00723e */ /* 0x001fc800000010ff */
[----:B------:R-:W-:Y:S01]  /*2450*/  PRMT R26, R0, 0x7610, R26 ;  /* 0x00007610001a7816 */ /* 0x000fe2000000001a */
[----:B------:R-:W-:Y:S05]  /*2460*/  BRA `(.L_x_343) ;  /* 0x00000f0000007947 */ /* 0x000fea0003800000 */
.L_x_340:
        /* <DEDUP_REMOVED lines=11> */
.L_x_345:
[----:B------:R-:W2:Y:S02]  /*2520*/  LDG.E R2, [R2.64] ;  /* 0x0000002402027981 */ /* 0x000ea4000c1e1900 */
[----:B--2---:R-:W0:Y:S02]  /*2530*/  I2F R0, R2 ;  /* 0x0000000200007306 */ /* 0x004e240000201400 */
[----:B0-----:R-:W-:-:S04]  /*2540*/  F2FP.BF16.PACK_AB R0, RZ, R0 ;  /* 0x00000000ff00723e */ /* 0x001fc800000010ff */
[----:B------:R-:W-:Y:S01]  /*2550*/  PRMT R26, R0, 0x7610, R26 ;  /* 0x00007610001a7816 */ /* 0x000fe2000000001a */
[----:B------:R-:W-:Y:S05]  /*2560*/  BRA `(.L_x_343) ;  /* 0x00000e0000007947 */ /* 0x000fea0003800000 */
.L_x_344:
[----:B------:R-:W2:Y:S02]  /*2570*/  LDG.E.U16 R2, [R2.64] ;  /* 0x0000002402027981 */ /* 0x000ea4000c1e1500 */
[----:B--2---:R-:W0:Y:S02]  /*2580*/  I2F.S16 R0, R2 ;  /* 0x0000000200007306 */ /* 0x004e240000101400 */
[----:B0-----:R-:W-:-:S04]  /*2590*/  F2FP.BF16.PACK_AB R0, RZ, R0 ;  /* 0x00000000ff00723e */ /* 0x001fc800000010ff */
[----:B------:R-:W-:Y:S01]  /*25a0*/  PRMT R26, R0, 0x7610, R26 ;  /* 0x00007610001a7816 */ /* 0x000fe2000000001a */
[----:B------:R-:W-:Y:S05]  /*25b0*/  BRA `(.L_x_343) ;  /* 0x00000db000007947 */ /* 0x000fea0003800000 */
.L_x_339:
        /* <DEDUP_REMOVED lines=9> */
.L_x_347:
[----:B------:R-:W2:Y:S02]  /*2650*/  LDG.E.U16 R0, [R2.64] ;  /* 0x0000002402007981 */ /* 0x000ea4000c1e1500 */
[----:B--2---:R-:W-:-:S05]  /*2660*/  HADD2.F32 R0, -RZ, R0.H0_H0 ;  /* 0x20000000ff007230 */ /* 0x004fca0000004100 */
[----:B------:R-:W-:-:S04]  /*2670*/  F2FP.BF16.PACK_AB R0, RZ, R0 ;  /* 0x00000000ff00723e */ /* 0x000fc800000010ff */
[----:B------:R-:W-:Y:S01]  /*2680*/  PRMT R26, R0, 0x7610, R26 ;  /* 0x00007610001a7816 */ /* 0x000fe2000000001a */
[----:B------:R-:W-:Y:S05]  /*2690*/  BRA `(.L_x_343) ;  /* 0x00000cd000007947 */ /* 0x000fea0003800000 */
.L_x_346:
        /* <DEDUP_REMOVED lines=9> */
.L_x_349:
[----:B------:R-:W2:Y:S02]  /*2730*/  LDG.E.U16 R2, [R2.64] ;  /* 0x0000002402027981 */ /* 0x000ea4000c1e1500 */
[----:B--2---:R-:W-:-:S05]  /*2740*/  HADD2.F32 R0, -RZ, R2.H0_H0 ;  /* 0x20000002ff007230 */ /* 0x004fca0000004100 */
[----:B------:R-:W-:-:S04]  /*2750*/  F2FP.BF16.PACK_AB R0, RZ, R0 ;  /* 0x00000000ff00723e */ /* 0x000fc800000010ff */
[----:B------:R-:W-:Y:S01]  /*2760*/  PRMT R26, R0, 0x7610, R26 ;  /* 0x00007610001a7816 */ /* 0x000fe2000000001a */
[----:B------:R-:W-:Y:S05]  /*2770*/  BRA `(.L_x_343) ;  /* 0x00000bf000007947 */ /* 0x000fea0003800000 */
.L_x_348:
[----:B------:R-:W2:Y:S02]  /*2780*/  LDG.E.64 R2, [R2.64] ;  /* 0x0000002402027981 */ /* 0x000ea4000c1e1b00 */
[----:B--2---:R-:W0:Y:S01]  /*2790*/  F2F.F32.F64 R0, R2 ;  /* 0x0000000200007310 */ /* 0x004e220000301000 */
[----:B------:R-:W0:-:S14]  /*27a0*/  DSETP.GEU.AND P0, PT, |R2|, c[0x2][0x0], PT ;  /* 0x008000000200762a */ /* 0x000e1c0003f0e200 */
[----:B0-----:R-:W-:-:S05]  /*27b0*/  @!P0 FMUL R0, R0, 1.175494350822287508e-38 ;  /* 0x0080000000008820 */ /* 0x001fca0000400000 */
[----:B------:R-:W-:-:S04]  /*27c0*/  F2FP.BF16.PACK_AB R0, RZ, R0 ;  /* 0x00000000ff00723e */ /* 0x000fc800000010ff */
[----:B------:R-:W-:Y:S01]  /*27d0*/  PRMT R26, R0, 0x7610, R26 ;  /* 0x00007610001a7816 */ /* 0x000fe2000000001a */
[----:B------:R-:W-:Y:S05]  /*27e0*/  BRA `(.L_x_343) ;  /* 0x00000b8000007947 */ /* 0x000fea0003800000 */
.L_x_338:
        /* <DEDUP_REMOVED lines=14> */
.L_x_352:
[----:B------:R-:W2:Y:S02]  /*28d0*/  LDG.E.64 R2, [R2.64] ;  /* 0x0000002402027981 */ /* 0x000ea4000c1e1b00 */
[----:B--2---:R-:W0:Y:S01]  /*28e0*/  F2F.F32.F64 R0, R2 ;  /* 0x0000000200007310 */ /* 0x004e220000301000 */
[----:B------:R-:W0:-:S14]  /*28f0*/  DSETP.GEU.AND P0, PT, |R2|, c[0x2][0x0], PT ;  /* 0x008000000200762a */ /* 0x000e1c0003f0e200 */
[----:B0-----:R-:W-:-:S05]  /*2900*/  @!P0 FMUL R0, R0, 1.175494350822287508e-38 ;  /* 0x0080000000008820 */ /* 0x001fca0000400000 */
[----:B------:R-:W-:-:S04]  /*2910*/  F2FP.BF16.PACK_AB R0, RZ, R0 ;  /* 0x00000000ff00723e */ /* 0x000fc800000010ff */
[----:B------:R-:W-:Y:S01]  /*2920*/  PRMT R26, R0, 0x7610, R26 ;  /* 0x00007610001a7816 */ /* 0x000fe2000000001a */
[----:B------:R-:W-:Y:S05]  /*2930*/  BRA `(.L_x_343) ;  /* 0x00000a3000007947 */ /* 0x000fea0003800000 */
.L_x_351:
        /* <DEDUP_REMOVED lines=28> */
.L_x_354:
        /* <DEDUP_REMOVED lines=15> */
.L_x_353:
[----:B------:R0:W5:Y:S01]  /*2bf0*/  LDG.E.U16 R26, [R2.64] ;  /* 0x00000024021a7981 */ /* 0x000162000c1e1500 */
[----:B------:R-:W-:Y:S05]  /*2c00*/  BRA `(.L_x_343) ;  /* 0x0000076000007947 */ /* 0x000fea0003800000 */
.L_x_350:
        /* <DEDUP_REMOVED lines=12> */
.L_x_357:
        /* <DEDUP_REMOVED lines=21> */
.L_x_361:
[----:B------:R-:W-:Y:S05]  /*2e20*/  BSYNC B1 ;  /* 0x0000000000017941 */ /* 0x000fea0003800000 */
.L_x_360:
[----:B------:R-:W-:Y:S01]  /*2e30*/  LEA R3, R0, 0x3b800000, 0x17 ;  /* 0x3b80000000037811 */ /* 0x000fe200078eb8ff */
[----:B------:R-:W-:-:S05]  /*2e40*/  IMAD.SHL.U32 R0, R2, 0x100000, RZ ;  /* 0x0010000002007824 */ /* 0x000fca00078e00ff */
[----:B------:R-:W-:Y:S02]  /*2e50*/  LOP3.LUT R0, R3, R0, R4, 0xfe, !PT ;  /* 0x0000000003007212 */ /* 0x000fe400078efe04 */
.L_x_359:
[----:B------:R-:W-:Y:S05]  /*2e60*/  BSYNC B0 ;  /* 0x0000000000007941 */ /* 0x000fea0003800000 */
.L_x_358:
[----:B------:R-:W-:-:S04]  /*2e70*/  F2FP.BF16.PACK_AB R0, RZ, R0 ;  /* 0x00000000ff00723e */ /* 0x000fc800000010ff */
[----:B------:R-:W-:Y:S01]  /*2e80*/  PRMT R26, R0, 0x7610, R26 ;  /* 0x00007610001a7816 */ /* 0x000fe2000000001a */
[----:B------:R-:W-:Y:S05]  /*2e90*/  BRA `(.L_x_343) ;  /* 0x000004d000007947 */ /* 0x000fea0003800000 */
.L_x_356:
        /* <DEDUP_REMOVED lines=21> */
.L_x_365:
[----:B------:R-:W-:Y:S05]  /*2ff0*/  BSYNC B1 ;  /* 0x0000000000017941 */ /* 0x000fea0003800000 */
.L_x_364:
[----:B------:R-:W-:Y:S01]  /*3000*/  LEA R3, R0, 0x37800000, 0x17 ;  /* 0x3780000000037811 */ /* 0x000fe200078eb8ff */
[----:B------:R-:W-:-:S05]  /*3010*/  IMAD.SHL.U32 R0, R2, 0x200000, RZ ;  /* 0x0020000002007824 */ /* 0x000fca00078e00ff */
[----:B------:R-:W-:Y:S02]  /*3020*/  LOP3.LUT R0, R3, R0, R4, 0xfe, !PT ;  /* 0x0000000003007212 */ /* 0x000fe400078efe04 */
.L_x_363:
[----:B------:R-:W-:Y:S05]  /*3030*/  BSYNC B0 ;  /* 0x0000000000007941 */ /* 0x000fea0003800000 */
.L_x_362:
[----:B------:R-:W-:-:S04]  /*3040*/  F2FP.BF16.PACK_AB R0, RZ, R0 ;  /* 0x00000000ff00723e */ /* 0x000fc800000010ff */
[----:B------:R-:W-:Y:S01]  /*3050*/  PRMT R26, R0, 0x7610, R26 ;  /* 0x00007610001a7816 */ /* 0x000fe2000000001a */
[----:B------:R-:W-:Y:S05]  /*3060*/  BRA `(.L_x_343) ;  /* 0x0000030000007947 */ /* 0x000fea0003800000 */
.L_x_355:
        /* <DEDUP_REMOVED lines=14> */
.L_x_369:
[----:B------:R-:W-:Y:S05]  /*3150*/  BSYNC B0 ;  /* 0x0000000000007941 */ /* 0x000fea0003800000 */
.L_x_368:
[----:B------:R-:W-:-:S04]  /*3160*/  F2FP.BF16.PACK_AB R0, RZ, R0 ;  /* 0x00000000ff00723e */ /* 0x000fc800000010ff */
[----:B------:R-:W-:Y:S01]  /*3170*/  PRMT R26, R0, 0x7610, R26 ;  /* 0x00007610001a7816 */ /* 0x000fe2000000001a */
[----:B------:R-:W-:Y:S05]  /*3180*/  BRA `(.L_x_343) ;  /* 0x000001e000007947 */ /* 0x000fea0003800000 */
.L_x_342:
        /* <DEDUP_REMOVED lines=21> */
.L_x_367:
[----:B------:R-:W2:Y:S02]  /*32e0*/  LDG.E.64 R2, [R2.64] ;  /* 0x0000002402027981 */ /* 0x000ea4000c1e1b00 */
[----:B--2---:R-:W0:Y:S02]  /*32f0*/  I2F.U64 R0, R2 ;  /* 0x0000000200007312 */ /* 0x004e240000301000 */
[----:B0-----:R-:W-:-:S04]  /*3300*/  F2FP.BF16.PACK_AB R0, RZ, R0 ;  /* 0x00000000ff00723e */ /* 0x001fc800000010ff */
[----:B------:R-:W-:Y:S01]  /*3310*/  PRMT R26, R0, 0x7610, R26 ;  /* 0x00007610001a7816 */ /* 0x000fe2000000001a */
[----:B------:R-:W-:Y:S05]  /*3320*/  BRA `(.L_x_343) ;  /* 0x0000004000007947 */ /* 0x000fea0003800000 */
.L_x_366:
[----:B------:R-:W2:Y:S02]  /*3330*/  LDG.E R2, [R2.64] ;  /* 0x0000002402027981 */ /* 0x000ea4000c1e1900 */
[----:B--2---:R-:W0:Y:S02]  /*3340*/  I2F.U32 R0, R2 ;  /* 0x0000000200007306 */ /* 0x004e240000201000 */
[----:B0-----:R-:W-:-:S04]  /*3350*/  F2FP.BF16.PACK_AB R0, RZ, R0 ;  /* 0x00000000ff00723e */ /* 0x001fc800000010ff */
[----:B------:R-:W-:Y:S02]  /*3360*/  PRMT R26, R0, 0x7610, R26 ;  /* 0x00007610001a7816 */ /* 0x000fe4000000001a */
.L_x_343:
[----:B------:R-:W-:-:S05]  /*3370*/  IADD3 R24, R24, 0x80, RZ ;  /* 0x0000008018187810 */ /* 0x000fca0007ffe0ff */
.L_x_337:
[----:B------:R-:W-:Y:S05]  /*3380*/  BSYNC B6 ;  /* 0x0000000000067941 */ /* 0x000fea0003800000 */
.L_x_336:
[----:B------:R-:W-:Y:S01]  /*3390*/  ISETP.GE.AND P0, PT, R24, R18, PT ;  /* 0x000000121800720c */ /* 0x000fe20003f06270 */
[----:B------:R-:W-:-:S12]  /*33a0*/  BSSY B6, `(.L_x_370) ;  /* 0x000010b000067945 */ /* 0x000fd80003800000 */
[----:B------:R-:W-:Y:S05]  /*33b0*/  @P0 BRA `(.L_x_371) ;  /* 0x0000109000000947 */ /* 0x000fea0003800000 */
[----:B------:R-:W-:Y:S01]  /*33c0*/  PRMT R0, R23, 0x9910, RZ ;  /* 0x0000991017007816 */ /* 0x000fe200000000ff */
[----:B------:R-:W-:-:S03]  /*33d0*/  IMAD R24, R19, 0x200, R24 ;  /* 0x0000020013187824 */ /* 0x000fc600078e0218 */
[----:B------:R-:W-:Y:S01]  /*33e0*/  ISETP.GT.AND P1, PT, R0, 0x9, PT ;  /* 0x000000090000780c */ /* 0x000fe20003f24270 */
[----:B------:R-:W-:-:S05]  /*33f0*/  IMAD R24, R24, c[0x0][0x180], RZ ;  /* 0x0000600018187a24 */ /* 0x000fca00078e02ff */
[----:B0-----:R-:W-:-:S05]  /*3400*/  IADD3 R2, P0, R24, c[0x0][0x170], RZ ;  /* 0x00005c0018027a10 */ /* 0x001fca0007f1e0ff */
        /* <DEDUP_REMOVED lines=15> */
.L_x_375:
[----:B------:R-:W2:Y:S02]  /*3500*/  LDG.E.U8 R2, [R2.64] ;  /* 0x0000002402027981 */ /* 0x000ea4000c1e1100 */
[----:B--2---:R-:W0:Y:S02]  /*3510*/  I2F.U16 R0, R2 ;  /* 0x0000000200007306 */ /* 0x004e240000101000 */
[----:B0-----:R-:W-:-:S04]  /*3520*/  F2FP.BF16.PACK_AB R0, RZ, R0 ;  /* 0x00000000ff00723e */ /* 0x001fc800000010ff */
[----:B------:R-:W-:Y:S01]  /*3530*/  PRMT R16, R0, 0x7610, R16 ;  /* 0x0000761000107816 */ /* 0x000fe20000000010 */
[----:B------:R-:W-:Y:S05]  /*3540*/  BRA `(.L_x_371) ;  /* 0x00000f0000007947 */ /* 0x000fea0003800000 */
.L_x_374:
        /* <DEDUP_REMOVED lines=11> */
.L_x_378:
[----:B------:R-:W2:Y:S02]  /*3600*/  LDG.E R2, [R2.64] ;  /* 0x0000002402027981 */ /* 0x000ea4000c1e1900 */
[----:B--2---:R-:W0:Y:S02]  /*3610*/  I2F R0, R2 ;  /* 0x0000000200007306 */ /* 0x004e240000201400 */
[----:B0-----:R-:W-:-:S04]  /*3620*/  F2FP.BF16.PACK_AB R0, RZ, R0 ;  /* 0x00000000ff00723e */ /* 0x001fc800000010ff */
[----:B------:R-:W-:Y:S01]  /*3630*/  PRMT R16, R0, 0x7610, R16 ;  /* 0x0000761000107816 */ /* 0x000fe20000000010 */
[----:B------:R-:W-:Y:S05]  /*3640*/  BRA `(.L_x_371) ;  /* 0x00000e0000007947 */ /* 0x000fea0003800000 */
.L_x_377:
[----:B------:R-:W2:Y:S02]  /*3650*/  LDG.E.U16 R2, [R2.64] ;  /* 0x0000002402027981 */ /* 0x000ea4000c1e1500 */
[----:B--2---:R-:W0:Y:S02]  /*3660*/  I2F.S16 R0, R2 ;  /* 0x0000000200007306 */ /* 0x004e240000101400 */
[----:B0-----:R-:W-:-:S04]  /*3670*/  F2FP.BF16.PACK_AB R0, RZ, R0 ;  /* 0x00000000ff00723e */ /* 0x001fc800000010ff */
[----:B------:R-:W-:Y:S01]  /*3680*/  PRMT R16, R0, 0x7610, R16 ;  /* 0x0000761000107816 */ /* 0x000fe20000000010 */
[----:B------:R-:W-:Y:S05]  /*3690*/  BRA `(.L_x_371) ;  /* 0x00000db000007947 */ /* 0x000fea0003800000 */
.L_x_373:
        /* <DEDUP_REMOVED lines=9> */
.L_x_380:
[----:B------:R-:W2:Y:S02]  /*3730*/  LDG.E.U16 R0, [R2.64] ;  /* 0x0000002402007981 */ /* 0x000ea4000c1e1500 */
[----:B--2---:R-:W-:-:S05]  /*3740*/  HADD2.F32 R0, -RZ, R0.H0_H0 ;  /* 0x20000000ff007230 */ /* 0x004fca0000004100 */
[----:B------:R-:W-:-:S04]  /*3750*/  F2FP.BF16.PACK_AB R0, RZ, R0 ;  /* 0x00000000ff00723e */ /* 0x000fc800000010ff */
[----:B------:R-:W-:Y:S01]  /*3760*/  PRMT R16, R0, 0x7610, R16 ;  /* 0x0000761000107816 */ /* 0x000fe20000000010 */
[----:B------:R-:W-:Y:S05]  /*3770*/  BRA `(.L_x_371) ;  /* 0x00000cd000007947 */ /* 0x000fea0003800000 */
.L_x_379:
        /* <DEDUP_REMOVED lines=9> */
.L_x_382:
[----:B------:R-:W2:Y:S02]  /*3810*/  LDG.E.U16 R2, [R2.64] ;  /* 0x0000002402027981 */ /* 0x000ea4000c1e1500 */
[----:B--2---:R-:W-:-:S05]  /*3820*/  HADD2.F32 R0, -RZ, R2.H0_H0 ;  /* 0x20000002ff007230 */ /* 0x004fca0000004100 */
[----:B------:R-:W-:-:S04]  /*3830*/  F2FP.BF16.PACK_AB R0, RZ, R0 ;  /* 0x00000000ff00723e */ /* 0x000fc800000010ff */
[----:B------:R-:W-:Y:S01]  /*3840*/  PRMT R16, R0, 0x7610, R16 ;  /* 0x0000761000107816 */ /* 0x000fe20000000010 */
[----:B------:R-:W-:Y:S05]  /*3850*/  BRA `(.L_x_371) ;  /* 0x00000bf000007947 */ /* 0x000fea0003800000 */
.L_x_381:
[----:B------:R-:W2:Y:S02]  /*3860*/  LDG.E.64 R2, [R2.64] ;  /* 0x0000002402027981 */ /* 0x000ea4000c1e1b00 */
[----:B--2---:R-:W0:Y:S01]  /*3870*/  F2F.F32.F64 R0, R2 ;  /* 0x0000000200007310 */ /* 0x004e220000301000 */
[----:B------:R-:W0:-:S14]  /*3880*/  DSETP.GEU.AND P0, PT, |R2|, c[0x2][0x0], PT ;  /* 0x008000000200762a */ /* 0x000e1c0003f0e200 */
[----:B0-----:R-:W-:-:S05]  /*3890*/  @!P0 FMUL R0, R0, 1.175494350822287508e-38 ;  /* 0x0080000000008820 */ /* 0x001fca0000400000 */
[----:B------:R-:W-:-:S04]  /*38a0*/  F2FP.BF16.PACK_AB R0, RZ, R0 ;  /* 0x00000000ff00723e */ /* 0x000fc800000010ff */
[----:B------:R-:W-:Y:S01]  /*38b0*/  PRMT R16, R0, 0x7610, R16 ;  /* 0x0000761000107816 */ /* 0x000fe20000000010 */
[----:B------:R-:W-:Y:S05]  /*38c0*/  BRA `(.L_x_371) ;  /* 0x00000b8000007947 */ /* 0x000fea0003800000 */
.L_x_372:
        /* <DEDUP_REMOVED lines=14> */
.L_x_385:
[----:B------:R-:W2:Y:S02]  /*39b0*/  LDG.E.64 R2, [R2.64] ;  /* 0x0000002402027981 */ /* 0x000ea4000c1e1b00 */
[----:B--2---:R-:W0:Y:S01]  /*39c0*/  F2F.F32.F64 R0, R2 ;  /* 0x0000000200007310 */ /* 0x004e220000301000 */
[----:B------:R-:W0:-:S14]  /*39d0*/  DSETP.GEU.AND P0, PT, |R2|, c[0x2][0x0], PT ;  /* 0x008000000200762a */ /* 0x000e1c0003f0e200 */
[----:B0-----:R-:W-:-:S05]  /*39e0*/  @!P0 FMUL R0, R0, 1.175494350822287508e-38 ;  /* 0x0080000000008820 */ /* 0x001fca0000400000 */
[----:B------:R-:W-:-:S04]  /*39f0*/  F2FP.BF16.PACK_AB R0, RZ, R0 ;  /* 0x00000000ff00723e */ /* 0x000fc800000010ff */
[----:B------:R-:W-:Y:S01]  /*3a00*/  PRMT R16, R0, 0x7610, R16 ;  /* 0x0000761000107816 */ /* 0x000fe20000000010 */
[----:B------:R-:W-:Y:S05]  /*3a10*/  BRA `(.L_x_371) ;  /* 0x00000a3000007947 */ /* 0x000fea0003800000 */
.L_x_384:
        /* <DEDUP_REMOVED lines=28> */
.L_x_387:
        /* <DEDUP_REMOVED lines=15> */
.L_x_386:
[----:B------:R0:W5:Y:S01]  /*3cd0*/  LDG.E.U16 R16, [R2.64] ;  /* 0x0000002402107981 */ /* 0x000162000c1e1500 */
[----:B------:R-:W-:Y:S05]  /*3ce0*/  BRA `(.L_x_371) ;  /* 0x0000076000007947 */ /* 0x000fea0003800000 */
.L_x_383:
        /* <DEDUP_REMOVED lines=12> */
.L_x_390:
        /* <DEDUP_REMOVED lines=21> */
.L_x_394:
[----:B------:R-:W-:Y:S05]  /*3f00*/  BSYNC B1 ;  /* 0x0000000000017941 */ /* 0x000fea0003800000 */
.L_x_393:
[----:B------:R-:W-:Y:S01]  /*3f10*/  LEA R3, R0, 0x3b800000, 0x17 ;  /* 0x3b80000000037811 */ /* 0x000fe200078eb8ff */
[----:B------:R-:W-:-:S05]  /*3f20*/  IMAD.SHL.U32 R0, R2, 0x100000, RZ ;  /* 0x0010000002007824 */ /* 0x000fca00078e00ff */
[----:B------:R-:W-:Y:S02]  /*3f30*/  LOP3.LUT R0, R3, R0, R4, 0xfe, !PT ;  /* 0x0000000003007212 */ /* 0x000fe400078efe04 */
.L_x_392:
[----:B------:R-:W-:Y:S05]  /*3f40*/  BSYNC B0 ;  /* 0x0000000000007941 */ /* 0x000fea0003800000 */
.L_x_391:
[----:B------:R-:W-:-:S04]  /*3f50*/  F2FP.BF16.PACK_AB R0, RZ, R0 ;  /* 0x00000000ff00723e */ /* 0x000fc800000010ff */
[----:B------:R-:W-:Y:S01]  /*3f60*/  PRMT R16, R0, 0x7610, R16 ;  /* 0x0000761000107816 */ /* 0x000fe20000000010 */
[----:B------:R-:W-:Y:S05]  /*3f70*/  BRA `(.L_x_371) ;  /* 0x000004d000007947 */ /* 0x000fea0003800000 */
.L_x_389:
        /* <DEDUP_REMOVED lines=21> */
.L_x_398:
[----:B------:R-:W-:Y:S05]  /*40d0*/  BSYNC B1 ;  /* 0x0000000000017941 */ /* 0x000fea0003800000 */
.L_x_397:
[----:B------:R-:W-:Y:S01]  /*40e0*/  LEA R3, R0, 0x37800000, 0x17 ;  /* 0x3780000000037811 */ /* 0x000fe200078eb8ff */
[----:B------:R-:W-:-:S05]  /*40f0*/  IMAD.SHL.U32 R0, R2, 0x200000, RZ ;  /* 0x0020000002007824 */ /* 0x000fca00078e00ff */
[----:B------:R-:W-:Y:S02]  /*4100*/  LOP3.LUT R0, R3, R0, R4, 0xfe, !PT ;  /* 0x0000000003007212 */ /* 0x000fe400078efe04 */
.L_x_396:
[----:B------:R-:W-:Y:S05]  /*4110*/  BSYNC B0 ;  /* 0x0000000000007941 */ /* 0x000fea0003800000 */
.L_x_395:
[----:B------:R-:W-:-:S04]  /*4120*/  F2FP.BF16.PACK_AB R0, RZ, R0 ;  /* 0x00000000ff00723e */ /* 0x000fc800000010ff */
[----:B------:R-:W-:Y:S01]  /*4130*/  PRMT R16, R0, 0x7610, R16 ;  /* 0x0000761000107816 */ /* 0x000fe20000000010 */
[----:B------:R-:W-:Y:S05]  /*4140*/  BRA `(.L_x_371) ;  /* 0x0000030000007947 */ /* 0x000fea0003800000 */
.L_x_388:
        /* <DEDUP_REMOVED lines=14> */
.L_x_402:
[----:B------:R-:W-:Y:S05]  /*4230*/  BSYNC B0 ;  /* 0x0000000000007941 */ /* 0x000fea0003800000 */
.L_x_401:
[----:B------:R-:W-:-:S04]  /*4240*/  F2FP.BF16.PACK_AB R0, RZ, R0 ;  /* 0x00000000ff00723e */ /* 0x000fc800000010ff */
[----:B------:R-:W-:Y:S01]  /*4250*/  PRMT R16, R0, 0x7610, R16 ;  /* 0x0000761000107816 */ /* 0x000fe20000000010 */
[----:B------:R-:W-:Y:S05]  /*4260*/  BRA `(.L_x_371) ;  /* 0x000001e000007947 */ /* 0x000fea0003800000 */
.L_x_376:
        /* <DEDUP_REMOVED lines=21> */
.L_x_400:
[----:B------:R-:W2:Y:S02]  /*43c0*/  LDG.E.64 R2, [R2.64] ;  /* 0x0000002402027981 */ /* 0x000ea4000c1e1b00 */
[----:B--2---:R-:W0:Y:S02]  /*43d0*/  I2F.U64 R0, R2 ;  /* 0x0000000200007312 */ /* 0x004e240000301000 */
[----:B0-----:R-:W-:-:S04]  /*43e0*/  F2FP.BF16.PACK_AB R0, RZ, R0 ;  /* 0x00000000ff00723e */ /* 0x001fc800000010ff */
[----:B------:R-:W-:Y:S01]  /*43f0*/  PRMT R16, R0, 0x7610, R16 ;  /* 0x0000761000107816 */ /* 0x000fe20000000010 */
[----:B------:R-:W-:Y:S05]  /*4400*/  BRA `(.L_x_371) ;  /* 0x0000004000007947 */ /* 0x000fea0003800000 */
.L_x_399:
[----:B------:R-:W2:Y:S02]  /*4410*/  LDG.E R2, [R2.64] ;  /* 0x0000002402027981 */ /* 0x000ea4000c1e1900 */
[----:B--2---:R-:W0:Y:S02]  /*4420*/  I2F.U32 R0, R2 ;  /* 0x0000000200007306 */ /* 0x004e240000201000 */
[----:B0-----:R-:W-:-:S04]  /*4430*/  F2FP.BF16.PACK_AB R0, RZ, R0 ;  /* 0x00000000ff00723e */ /* 0x001fc800000010ff */
[----:B------:R-:W-:Y:S02]  /*4440*/  PRMT R16, R0, 0x7610, R16 ;  /* 0x0000761000107816 */ /* 0x000fe40000000010 */
.L_x_371:
[----:B------:R-:W-:Y:S05]  /*4450*/  BSYNC B6 ;  /* 0x0000000000067941 */ /* 0x000fea0003800000 */
.L_x_370:
[----:B------:R-:W1:Y:S01]  /*4460*/  S2R R23, SR_TID.X ;  /* 0x0000000000177919 */ /* 0x000e620000002100 */
[----:B------:R-:W-:Y:S01]  /*4470*/  BSSY B6, `(.L_x_403) ;  /* 0x000012b000067945 */ /* 0x000fe20003800000 */
[CC--:B-1----:R-:W-:Y:S02]  /*4480*/  ISETP.GE.AND P2, PT, R23.reuse, R18.reuse, PT ;  /* 0x000000121700720c */ /* 0x0c2fe40003f46270 */
[C---:B------:R-:W-:Y:S02]  /*4490*/  IADD3 R25, R23.reuse, 0x80, RZ ;  /* 0x0000008017197810 */ /* 0x040fe40007ffe0ff */
[----:B0-----:R-:W-:Y:S02]  /*44a0*/  IADD3 R3, R23, 0x100, RZ ;  /* 0x0000010017037810 */ /* 0x001fe40007ffe0ff */
[-C--:B------:R-:W-:Y:S02]  /*44b0*/  ISETP.GE.AND P5, PT, R25, R18.reuse, PT ;  /* 0x000000121900720c */ /* 0x080fe40003fa6270 */
[----:B------:R-:W-:-:S02]  /*44c0*/  ISETP.GE.AND P4, PT, R3, R18, PT ;  /* 0x000000120300720c */ /* 0x000fc40003f86270 */
[----:B------:R-:W-:-:S03]  /*44d0*/  IADD3 R3, R23, 0x180, RZ ;  /* 0x0000018017037810 */ /* 0x000fc60007ffe0ff */
[----:B------:R-:W0:Y:S01]  /*44e0*/  @!P2 LDC.U16 R0, c[0x0][0x166] ;  /* 0x00005980ff00ab82 */ /* 0x000e220000000400 */
[----:B------:R-:W-:Y:S02]  /*44f0*/  ISETP.GE.AND P3, PT, R3, R18, PT ;  /* 0x000000120300720c */ /* 0x000fe40003f66270 */
[----:B-----5:R-:W-:-:S03]  /*4500*/  @!P2 PRMT R17, RZ, 0x5410, R17 ;  /* 0x00005410ff11a816 */ /* 0x020fc60000000011 */
[----:B------:R-:W-:Y:S02]  /*4510*/  @!P5 PRMT R22, RZ, 0x5410, R22 ;  /* 0x00005410ff16d816 */ /* 0x000fe40000000016 */
[----:B------:R-:W1:Y:S01]  /*4520*/  @!P5 LDC.U16 R2, c[0x0][0x166] ;  /* 0x00005980ff02db82 */ /* 0x000e620000000400 */
[----:B------:R-:W-:Y:S02]  /*4530*/  @!P2 FSETP.NEU.FTZ.AND P6, PT, R17, RZ, PT ;  /* 0x000000ff1100a20b */ /* 0x000fe40003fdd000 */
[----:B------:R-:W-:Y:S02]  /*4540*/  @!P5 FSETP.NEU.FTZ.AND P1, PT, R22, RZ, PT ;  /* 0x000000ff1600d20b */ /* 0x000fe40003f3d000 */
[----:B------:R-:W-:Y:S02]  /*4550*/  @!P4 PRMT R26, RZ, 0x5410, R26 ;  /* 0x00005410ff1ac816 */ /* 0x000fe4000000001a */
[----:B------:R-:W-:Y:S01]  /*4560*/  @!P3 PRMT R16, RZ, 0x5410, R16 ;  /* 0x00005410ff10b816 */ /* 0x000fe20000000010 */
[----:B------:R-:W2:Y:S01]  /*4570*/  @!P4 LDC.U16 R3, c[0x0][0x166] ;  /* 0x00005980ff03cb82 */ /* 0x000ea20000000400 */
[----:B0-----:R-:W-:-:S07]  /*4580*/  @!P2 PRMT R0, RZ, 0x5410, R0 ;  /* 0x00005410ff00a816 */ /* 0x001fce0000000000 */
[----:B------:R-:W0:Y:S01]  /*4590*/  @!P3 LDC.U16 R4, c[0x0][0x166] ;  /* 0x00005980ff04bb82 */ /* 0x000e220000000400 */
[----:B------:R-:W-:Y:S02]  /*45a0*/  @!P2 FSETP.NEU.FTZ.AND P0, PT, R0, RZ, PT ;  /* 0x000000ff0000a20b */ /* 0x000fe40003f1d000 */
[----:B-1----:R-:W-:-:S05]  /*45b0*/  @!P5 PRMT R2, RZ, 0x5410, R2 ;  /* 0x00005410ff02d816 */ /* 0x002fca0000000002 */
[----:B------:R-:W1:Y:S01]  /*45c0*/  LDC.U8 R17, c[0x0][0x184] ;  /* 0x00006100ff117b82 */ /* 0x000e620000000000 */
[----:B------:R-:W-:Y:S02]  /*45d0*/  @!P2 PLOP3.LUT P0, PT, P0, P6, PT, 0x28, 0x0 ;  /* 0x000000000000a81c */ /* 0x000fe4000070c570 */
[----:B------:R-:W-:-:S04]  /*45e0*/  @!P5 FSETP.NEU.FTZ.AND P6, PT, R2, RZ, PT ;  /* 0x000000ff0200d20b */ /* 0x000fc80003fdd000 */
[----:B------:R-:W-:Y:S02]  /*45f0*/  @!P5 PLOP3.LUT P6, PT, P6, P1, PT, 0x28, 0x0 ;  /* 0x000000000000d81c */ /* 0x000fe400037c2570 */
[----:B--2---:R-:W-:Y:S02]  /*4600*/  @!P4 PRMT R3, RZ, 0x5410, R3 ;  /* 0x00005410ff03c816 */ /* 0x004fe40000000003 */
[----:B------:R-:W-:Y:S02]  /*4610*/  @!P4 FSETP.NEU.FTZ.AND P1, PT, R26, RZ, PT ;  /* 0x000000ff1a00c20b */ /* 0x000fe40003f3d000 */
[----:B------:R-:W-:Y:S02]  /*4620*/  @!P5 SEL R26, RZ, 0x1, !P6 ;  /* 0x00000001ff1ad807 */ /* 0x000fe40007000000 */
[----:B------:R-:W-:Y:S02]  /*4630*/  @!P4 FSETP.NEU.FTZ.AND P5, PT, R3, RZ, PT ;  /* 0x000000ff0300c20b */ /* 0x000fe40003fbd000 */
[----:B0-----:R-:W-:-:S02]  /*4640*/  @!P3 PRMT R4, RZ, 0x5410, R4 ;  /* 0x00005410ff04b816 */ /* 0x001fc40000000004 */
[----:B------:R-:W-:Y:S02]  /*4650*/  @!P2 SEL R3, RZ, 0x1, !P0 ;  /* 0x00000001ff03a807 */ /* 0x000fe40004000000 */
[----:B------:R-:W-:Y:S02]  /*4660*/  P2R R27, PR, RZ, 0x40 ;  /* 0x00000040ff1b7803 */ /* 0x000fe40000000000 */
[----:B------:R-:W-:Y:S02]  /*4670*/  @!P4 PLOP3.LUT P6, PT, P5, P1, PT, 0x28, 0x0 ;  /* 0x000000000000c81c */ /* 0x000fe40002fc2570 */
[----:B------:R-:W-:Y:S02]  /*4680*/  @!P3 FSETP.NEU.FTZ.AND P1, PT, R16, RZ, PT ;  /* 0x000000ff1000b20b */ /* 0x000fe40003f3d000 */
[----:B------:R-:W-:Y:S02]  /*4690*/  @!P4 SEL R16, RZ, 0x1, !P6 ;  /* 0x00000001ff10c807 */ /* 0x000fe40007000000 */
[----:B------:R-:W-:-:S04]  /*46a0*/  @!P3 FSETP.NEU.FTZ.AND P4, PT, R4, RZ, PT ;  /* 0x000000ff0400b20b */ /* 0x000fc80003f9d000 */
[----:B------:R-:W-:-:S03]  /*46b0*/  @!P3 PLOP3.LUT P1, PT, P4, P1, PT, 0x28, 0x0 ;  /* 0x000000000000b81c */ /* 0x000fc60002722570 */
[----:B------:R-:W-:Y:S02]  /*46c0*/  P2R R24, PR, RZ, 0x40 ;  /* 0x00000040ff187803 */ /* 0x000fe40000000000 */
[----:B------:R-:W-:-:S08]  /*46d0*/  @!P3 SEL R2, RZ, 0x1, !P1 ;  /* 0x00000001ff02b807 */ /* 0x000fd00004800000 */
[----:B------:R-:W-:Y:S01]  /*46e0*/  P2R R22, PR, RZ, 0x2 ;  /* 0x00000002ff167803 */ /* 0x000fe20000000000 */
        /* <DEDUP_REMOVED lines=17> */
[----:B------:R-:W-:Y:S01]  /*4800*/  IMAD.MOV.U32 R23, RZ, RZ, R25 ;  /* 0x000000ffff177224 */ /* 0x000fe200078e0019 */
[----:B------:R-:W-:Y:S05]  /*4810*/  BRA `(.L_x_404) ;  /* 0x00000f0000007947 */ /* 0x000fea0003800000 */
.L_x_408:
[----:B------:R0:W-:Y:S01]  /*4820*/  STG.E.U8 [R8.64], R3 ;  /* 0x0000000308007986 */ /* 0x0001e2000c101124 */
[----:B------:R-:W-:Y:S01]  /*4830*/  IMAD.MOV.U32 R23, RZ, RZ, R25 ;  /* 0x000000ffff177224 */ /* 0x000fe200078e0019 */
[----:B------:R-:W-:Y:S05]  /*4840*/  BRA `(.L_x_404) ;  /* 0x00000ed000007947 */ /* 0x000fea0003800000 */
.L_x_407:
[----:B------:R-:W-:-:S13]  /*4850*/  ISETP.NE.AND P0, PT, R0, 0x2, PT ;  /* 0x000000020000780c */ /* 0x000fda0003f05270 */
[----:B------:R-:W-:Y:S05]  /*4860*/  @!P0 BRA `(.L_x_410) ;  /* 0x000000c000008947 */ /* 0x000fea0003800000 */
[----:B------:R-:W-:-:S13]  /*4870*/  ISETP.NE.AND P0, PT, R0, 0x3, PT ;  /* 0x000000030000780c */ /* 0x000fda0003f05270 */
[----:B------:R-:W-:Y:S05]  /*4880*/  @!P0 BRA `(.L_x_411) ;  /* 0x0000007000008947 */ /* 0x000fea0003800000 */
[----:B------:R-:W-:-:S13]  /*4890*/  ISETP.NE.AND P0, PT, R0, 0x4, PT ;  /* 0x000000040000780c */ /* 0x000fda0003f05270 */
[----:B------:R-:W-:Y:S05]  /*48a0*/  @P0 BRA `(.L_x_409) ;  /* 0x00000cb000000947 */ /* 0x000fea0003800000 */
[--C-:B------:R-:W-:Y:S01]  /*48b0*/  SHF.R.S32.HI R5, RZ, 0x1f, R3.reuse ;  /* 0x0000001fff057819 */ /* 0x100fe20000011403 */
[----:B------:R-:W-:Y:S02]  /*48c0*/  IMAD.MOV.U32 R4, RZ, RZ, R3 ;  /* 0x000000ffff047224 */ /* 0x000fe400078e0003 */
[----:B------:R-:W-:-:S03]  /*48d0*/  IMAD.MOV.U32 R23, RZ, RZ, R25 ;  /* 0x000000ffff177224 */ /* 0x000fc600078e0019 */
[----:B------:R0:W-:Y:S01]  /*48e0*/  STG.E.64 [R8.64], R4 ;  /* 0x0000000408007986 */ /* 0x0001e2000c101b24 */
[----:B------:R-:W-:Y:S05]  /*48f0*/  BRA `(.L_x_404) ;  /* 0x00000e2000007947 */ /* 0x000fea0003800000 */
.L_x_411:
[----:B------:R0:W-:Y:S01]  /*4900*/  STG.E [R8.64], R3 ;  /* 0x0000000308007986 */ /* 0x0001e2000c101924 */
[----:B------:R-:W-:Y:S01]  /*4910*/  IMAD.MOV.U32 R23, RZ, RZ, R25 ;  /* 0x000000ffff177224 */ /* 0x000fe200078e0019 */
[----:B------:R-:W-:Y:S05]  /*4920*/  BRA `(.L_x_404) ;  /* 0x00000df000007947 */ /* 0x000fea0003800000 */
.L_x_410:
[----:B------:R0:W-:Y:S01]  /*4930*/  STG.E.U16 [R8.64], R3 ;  /* 0x0000000308007986 */ /* 0x0001e2000c101524 */
[----:B------:R-:W-:Y:S01]  /*4940*/  IMAD.MOV.U32 R23, RZ, RZ, R25 ;  /* 0x000000ffff177224 */ /* 0x000fe200078e0019 */
[----:B------:R-:W-:Y:S05]  /*4950*/  BRA `(.L_x_404) ;  /* 0x00000dc000007947 */ /* 0x000fea0003800000 */
.L_x_406:
[----:B------:R-:W-:-:S13]  /*4960*/  ISETP.GT.AND P0, PT, R0, 0x6, PT ;  /* 0x000000060000780c */ /* 0x000fda0003f04270 */
[----:B------:R-:W-:Y:S05]  /*4970*/  @P0 BRA `(.L_x_412) ;  /* 0x000000d000000947 */ /* 0x000fea0003800000 */
[----:B------:R-:W-:-:S13]  /*4980*/  ISETP.NE.AND P0, PT, R0, 0x5, PT ;  /* 0x000000050000780c */ /* 0x000fda0003f05270 */
[----:B------:R-:W-:Y:S05]  /*4990*/  @!P0 BRA `(.L_x_413) ;  /* 0x0000006000008947 */ /* 0x000fea0003800000 */
[----:B------:R-:W-:-:S13]  /*49a0*/  ISETP.NE.AND P0, PT, R0, 0x6, PT ;  /* 0x000000060000780c */ /* 0x000fda0003f05270 */
[----:B------:R-:W-:Y:S05]  /*49b0*/  @P0 BRA `(.L_x_409) ;  /* 0x00000ba000000947 */ /* 0x000fea0003800000 */
[----:B------:R-:W0:Y:S01]  /*49c0*/  I2F.S16 R3, R3 ;  /* 0x0000000300037306 */ /* 0x000e220000101400 */
[----:B------:R-:W-:Y:S01]  /*49d0*/  IMAD.MOV.U32 R23, RZ, RZ, R25 ;  /* 0x000000ffff177224 */ /* 0x000fe200078e0019 */
[----:B0-----:R0:W-:Y:S01]  /*49e0*/  STG.E [R8.64], R3 ;  /* 0x0000000308007986 */ /* 0x0011e2000c101924 */
[----:B------:R-:W-:Y:S05]  /*49f0*/  BRA `(.L_x_404) ;  /* 0x00000d2000007947 */ /* 0x000fea0003800000 */
.L_x_413:
[----:B------:R-:W0:Y:S01]  /*4a00*/  I2F.S16 R0, R3 ;  /* 0x0000000300007306 */ /* 0x000e220000101400 */
[----:B------:R-:W-:Y:S01]  /*4a10*/  IMAD.MOV.U32 R23, RZ, RZ, R25 ;  /* 0x000000ffff177224 */ /* 0x000fe200078e0019 */
[----:B0-----:R-:W-:-:S05]  /*4a20*/  F2FP.PACK_AB R0, RZ, R0 ;  /* 0x00000000ff00723e */ /* 0x001fca00000000ff */
[----:B------:R0:W-:Y:S01]  /*4a30*/  STG.E.U16 [R8.64], R0 ;  /* 0x0000000008007986 */ /* 0x0001e2000c101524 */
[----:B------:R-:W-:Y:S05]  /*4a40*/  BRA `(.L_x_404) ;  /* 0x00000cd000007947 */ /* 0x000fea0003800000 */
.L_x_412:
[----:B------:R-:W-:-:S13]  /*4a50*/  ISETP.NE.AND P0, PT, R0, 0x7, PT ;  /* 0x000000070000780c */ /* 0x000fda0003f05270 */
[----:B------:R-:W-:Y:S05]  /*4a60*/  @!P0 BRA `(.L_x_414) ;  /* 0x000000f000008947 */ /* 0x000fea0003800000 */
[----:B------:R-:W-:-:S13]  /*4a70*/  ISETP.NE.AND P0, PT, R0, 0x8, PT ;  /* 0x000000080000780c */ /* 0x000fda0003f05270 */
[----:B------:R-:W-:Y:S05]  /*4a80*/  @!P0 BRA `(.L_x_415) ;  /* 0x0000007000008947 */ /* 0x000fea0003800000 */
[----:B------:R-:W-:-:S13]  /*4a90*/  ISETP.NE.AND P0, PT, R0, 0x9, PT ;  /* 0x000000090000780c */ /* 0x000fda0003f05270 */
[----:B------:R-:W-:Y:S05]  /*4aa0*/  @P0 BRA `(.L_x_409) ;  /* 0x00000ab000000947 */ /* 0x000fea0003800000 */
[----:B------:R-:W0:Y:S01]  /*4ab0*/  I2F.S16 R4, R3 ;  /* 0x0000000300047306 */ /* 0x000e220000101400 */
[----:B------:R-:W-:Y:S02]  /*4ac0*/  IMAD.MOV.U32 R5, RZ, RZ, RZ ;  /* 0x000000ffff057224 */ /* 0x000fe400078e00ff */
[----:B------:R-:W-:-:S03]  /*4ad0*/  IMAD.MOV.U32 R23, RZ, RZ, R25 ;  /* 0x000000ffff177224 */ /* 0x000fc600078e0019 */
[----:B0-----:R0:W-:Y:S01]  /*4ae0*/  STG.E.64 [R8.64], R4 ;  /* 0x0000000408007986 */ /* 0x0011e2000c101b24 */
[----:B------:R-:W-:Y:S05]  /*4af0*/  BRA `(.L_x_404) ;  /* 0x00000c2000007947 */ /* 0x000fea0003800000 */
.L_x_415:
[----:B------:R-:W0:Y:S01]  /*4b00*/  I2F.S16 R3, R3 ;  /* 0x0000000300037306 */ /* 0x000e220000101400 */
[----:B------:R-:W-:Y:S01]  /*4b10*/  IMAD.MOV.U32 R23, RZ, RZ, R25 ;  /* 0x000000ffff177224 */ /* 0x000fe200078e0019 */
[----:B0-----:R-:W-:-:S04]  /*4b20*/  F2FP.PACK_AB R3, RZ, R3 ;  /* 0x00000003ff03723e */ /* 0x001fc800000000ff */
[----:B------:R-:W-:-:S05]  /*4b30*/  PRMT R3, R3, 0x5410, RZ ;  /* 0x0000541003037816 */ /* 0x000fca00000000ff */
[----:B------:R0:W-:Y:S01]  /*4b40*/  STG.E [R8.64], R3 ;  /* 0x0000000308007986 */ /* 0x0001e2000c101924 */
[----:B------:R-:W-:Y:S05]  /*4b50*/  BRA `(.L_x_404) ;  /* 0x00000bc000007947 */ /* 0x000fea0003800000 */
.L_x_414:
[----:B------:R-:W0:Y:S01]  /*4b60*/  I2F.F64.S16 R4, R3 ;  /* 0x0000000300047312 */ /* 0x000e220000101c00 */
[----:B------:R-:W-:Y:S01]  /*4b70*/  IMAD.MOV.U32 R23, RZ, RZ, R25 ;  /* 0x000000ffff177224 */ /* 0x000fe200078e0019 */
[----:B0-----:R0:W-:Y:S01]  /*4b80*/  STG.E.64 [R8.64], R4 ;  /* 0x0000000408007986 */ /* 0x0011e2000c101b24 */
[----:B------:R-:W-:Y:S05]  /*4b90*/  BRA `(.L_x_404) ;  /* 0x00000b8000007947 */ /* 0x000fea0003800000 */
.L_x_405:
        /* <DEDUP_REMOVED lines=8> */
[----:B------:R-:W-:Y:S01]  /*4c20*/  SEL R3, RZ, 0x1, !P0 ;  /* 0x00000001ff037807 */ /* 0x000fe20004000000 */
[----:B------:R-:W-:-:S04]  /*4c30*/  IMAD.MOV.U32 R23, RZ, RZ, R25 ;  /* 0x000000ffff177224 */ /* 0x000fc800078e0019 */
[----:B------:R0:W-:Y:S01]  /*4c40*/  STG.E.U8 [R8.64], R3 ;  /* 0x0000000308007986 */ /* 0x0001e2000c101124 */
[----:B------:R-:W-:Y:S05]  /*4c50*/  BRA `(.L_x_404) ;  /* 0x00000ac000007947 */ /* 0x000fea0003800000 */
.L_x_418:
[----:B------:R-:W0:Y:S01]  /*4c60*/  I2F.F64.S16 R4, R3 ;  /* 0x0000000300047312 */ /* 0x000e220000101c00 */
[----:B------:R-:W-:Y:S01]  /*4c70*/  CS2R R6, SRZ ;  /* 0x0000000000067805 */ /* 0x000fe2000001ff00 */
[----:B------:R-:W-:-:S04]  /*4c80*/  IMAD.MOV.U32 R23, RZ, RZ, R25 ;  /* 0x000000ffff177224 */ /* 0x000fc800078e0019 */
[----:B0-----:R0:W-:Y:S01]  /*4c90*/  STG.E.128 [R8.64], R4 ;  /* 0x0000000408007986 */ /* 0x0011e2000c101d24 */
[----:B------:R-:W-:Y:S05]  /*4ca0*/  BRA `(.L_x_404) ;  /* 0x00000a7000007947 */ /* 0x000fea0003800000 */
.L_x_417:
[----:B------:R-:W-:-:S13]  /*4cb0*/  ISETP.NE.AND P0, PT, R0, 0xf, PT ;  /* 0x0000000f0000780c */ /* 0x000fda0003f05270 */
[----:B------:R-:W-:Y:S05]  /*4cc0*/  @!P0 BRA `(.L_x_419) ;  /* 0x000002f000008947 */ /* 0x000fea0003800000 */
[----:B------:R-:W-:-:S13]  /*4cd0*/  ISETP.NE.AND P0, PT, R0, 0x17, PT ;  /* 0x000000170000780c */ /* 0x000fda0003f05270 */
[----:B------:R-:W-:Y:S05]  /*4ce0*/  @!P0 BRA `(.L_x_420) ;  /* 0x0000016000008947 */ /* 0x000fea0003800000 */
[----:B------:R-:W-:-:S13]  /*4cf0*/  ISETP.NE.AND P0, PT, R0, 0x18, PT ;  /* 0x000000180000780c */ /* 0x000fda0003f05270 */
[----:B------:R-:W-:Y:S05]  /*4d00*/  @P0 BRA `(.L_x_409) ;  /* 0x0000085000000947 */ /* 0x000fea0003800000 */
[----:B------:R-:W0:Y:S01]  /*4d10*/  I2F.S16 R3, R3 ;  /* 0x0000000300037306 */ /* 0x000e220000101400 */
        /* <DEDUP_REMOVED lines=8> */
[----:B------:R-:W-:-:S04]  /*4da0*/  @P0 SHF.R.U32.HI R0, RZ, 0x14, R3 ;  /* 0x00000014ff000819 */ /* 0x000fc80000011603 */
[----:B------:R-:W-:-:S04]  /*4db0*/  @P0 LOP3.LUT R0, R0, 0x1, RZ, 0xc0, !PT ;  /* 0x0000000100000812 */ /* 0x000fc800078ec0ff */
[----:B------:R-:W-:Y:S01]  /*4dc0*/  @P0 IADD3 R0, R3, 0x407ffff, R0 ;  /* 0x0407ffff03000810 */ /* 0x000fe20007ffe000 */
[----:B------:R-:W-:-:S03]  /*4dd0*/  @!P0 FADD.FTZ R3, R4, 16384 ;  /* 0x4680000004038421 */ /* 0x000fc60000010000 */
[----:B------:R-:W-:Y:S02]  /*4de0*/  @P0 SHF.R.U32.HI R0, RZ, 0x14, R0 ;  /* 0x00000014ff000819 */ /* 0x000fe40000011600 */
[----:B------:R-:W-:Y:S02]  /*4df0*/  @!P0 IADD3 R0, R3, -0x46800000, RZ ;  /* 0xb980000003008810 */ /* 0x000fe40007ffe0ff */
.L_x_422:
[----:B------:R-:W-:Y:S05]  /*4e00*/  BSYNC B0 ;  /* 0x0000000000007941 */ /* 0x000fea0003800000 */
.L_x_421:
[----:B------:R-:W-:Y:S01]  /*4e10*/  LOP3.LUT R5, R0, R5, RZ, 0xfc, !PT ;  /* 0x0000000500057212 */ /* 0x000fe200078efcff */
[----:B------:R-:W-:-:S04]  /*4e20*/  IMAD.MOV.U32 R23, RZ, RZ, R25 ;  /* 0x000000ffff177224 */ /* 0x000fc800078e0019 */
[----:B------:R0:W-:Y:S01]  /*4e30*/  STG.E.U8 [R8.64], R5 ;  /* 0x0000000508007986 */ /* 0x0001e2000c101124 */
[----:B------:R-:W-:Y:S05]  /*4e40*/  BRA `(.L_x_404) ;  /* 0x000008d000007947 */ /* 0x000fea0003800000 */
.L_x_420:
[----:B------:R-:W0:Y:S01]  /*4e50*/  I2F.S16 R5, R3 ;  /* 0x0000000300057306 */ /* 0x000e220000101400 */
        /* <DEDUP_REMOVED lines=12> */
.L_x_424:
[----:B------:R-:W-:Y:S01]  /*4f20*/  IMAD.MOV.U32 R0, RZ, RZ, 0x7f ;  /* 0x0000007fff007424 */ /* 0x000fe200078e00ff */
[----:B------:R-:W-:-:S04]  /*4f30*/  ISETP.GT.U32.AND P0, PT, R4, 0x7f800000, PT ;  /* 0x7f8000000400780c */ /* 0x000fc80003f04070 */
[----:B------:R-:W-:-:S04]  /*4f40*/  SEL R0, R0, 0x7c, P0 ;  /* 0x0000007c00007807 */ /* 0x000fc80000000000 */
.L_x_425:
[----:B------:R-:W-:Y:S05]  /*4f50*/  BSYNC B0 ;  /* 0x0000000000007941 */ /* 0x000fea0003800000 */
.L_x_423:
[----:B------:R-:W-:Y:S01]  /*4f60*/  LOP3.LUT R3, R5, 0x80000000, RZ, 0xc0, !PT ;  /* 0x8000000005037812 */ /* 0x000fe200078ec0ff */
[----:B------:R-:W-:-:S03]  /*4f70*/  IMAD.MOV.U32 R23, RZ, RZ, R25 ;  /* 0x000000ffff177224 */ /* 0x000fc600078e0019 */
[----:B------:R-:W-:-:S04]  /*4f80*/  SHF.R.U32.HI R3, RZ, 0x18, R3 ;  /* 0x00000018ff037819 */ /* 0x000fc80000011603 */
[----:B------:R-:W-:-:S05]  /*4f90*/  LOP3.LUT R3, R0, R3, RZ, 0xfc, !PT ;  /* 0x0000000300037212 */ /* 0x000fca00078efcff */
[----:B------:R0:W-:Y:S01]  /*4fa0*/  STG.E.U8 [R8.64], R3 ;  /* 0x0000000308007986 */ /* 0x0001e2000c101124 */
[----:B------:R-:W-:Y:S05]  /*4fb0*/  BRA `(.L_x_404) ;  /* 0x0000076000007947 */ /* 0x000fea0003800000 */
.L_x_419:
[----:B------:R-:W0:Y:S01]  /*4fc0*/  I2F.S16 R0, R3 ;  /* 0x0000000300007306 */ /* 0x000e220000101400 */
[----:B------:R-:W-:Y:S01]  /*4fd0*/  IMAD.MOV.U32 R23, RZ, RZ, R25 ;  /* 0x000000ffff177224 */ /* 0x000fe200078e0019 */
[----:B0-----:R-:W-:-:S05]  /*4fe0*/  F2FP.BF16.PACK_AB R0, RZ, R0 ;  /* 0x00000000ff00723e */ /* 0x001fca00000010ff */
[----:B------:R0:W-:Y:S01]  /*4ff0*/  STG.E.U16 [R8.64], R0 ;  /* 0x0000000008007986 */ /* 0x0001e2000c101524 */
[----:B------:R-:W-:Y:S05]  /*5000*/  BRA `(.L_x_404) ;  /* 0x0000071000007947 */ /* 0x000fea0003800000 */
.L_x_416:
        /* <DEDUP_REMOVED lines=9> */
[----:B------:R-:W-:Y:S01]  /*50a0*/  IMAD.MOV.U32 R23, RZ, RZ, R25 ;  /* 0x000000ffff177224 */ /* 0x000fe200078e0019 */
[----:B------:R-:W-:Y:S05]  /*50b0*/  BRA `(.L_x_404) ;  /* 0x0000066000007947 */ /* 0x000fea0003800000 */
.L_x_428:
[----:B------:R-:W0:Y:S01]  /*50c0*/  I2F.S16 R3, R3 ;  /* 0x0000000300037306 */ /* 0x000e220000101400 */
        /* <DEDUP_REMOVED lines=16> */
.L_x_431:
[----:B------:R-:W-:-:S04]  /*51d0*/  LOP3.LUT R3, R3, 0x80000000, RZ, 0xc0, !PT ;  /* 0x8000000003037812 */ /* 0x000fc800078ec0ff */
[----:B------:R-:W-:-:S04]  /*51e0*/  SHF.R.U32.HI R3, RZ, 0x18, R3 ;  /* 0x00000018ff037819 */ /* 0x000fc80000011603 */
[----:B------:R-:W-:-:S04]  /*51f0*/  LOP3.LUT R0, R0, R3, RZ, 0xfc, !PT ;  /* 0x0000000300007212 */ /* 0x000fc800078efcff */
[----:B------:R-:W-:Y:S02]  /*5200*/  PRMT R4, R0, 0x7610, R4 ;  /* 0x0000761000047816 */ /* 0x000fe40000000004 */
.L_x_430:
[----:B------:R-:W-:Y:S05]  /*5210*/  BSYNC B0 ;  /* 0x0000000000007941 */ /* 0x000fea0003800000 */
.L_x_429:
[----:B------:R0:W-:Y:S01]  /*5220*/  STG.E.U8 [R8.64], R4 ;  /* 0x0000000408007986 */ /* 0x0001e2000c101124 */
[----:B------:R-:W-:Y:S01]  /*5230*/  IMAD.MOV.U32 R23, RZ, RZ, R25 ;  /* 0x000000ffff177224 */ /* 0x000fe200078e0019 */
[----:B------:R-:W-:Y:S05]  /*5240*/  BRA `(.L_x_404) ;  /* 0x000004d000007947 */ /* 0x000fea0003800000 */
.L_x_427:
        /* <DEDUP_REMOVED lines=17> */
.L_x_434:
[----:B------:R-:W-:-:S04]  /*5360*/  LOP3.LUT R3, R3, 0x80000000, RZ, 0xc0, !PT ;  /* 0x8000000003037812 */ /* 0x000fc800078ec0ff */
[----:B------:R-:W-:-:S04]  /*5370*/  SHF.R.U32.HI R3, RZ, 0x18, R3 ;  /* 0x00000018ff037819 */ /* 0x000fc80000011603 */
[----:B------:R-:W-:-:S04]  /*5380*/  LOP3.LUT R0, R0, R3, RZ, 0xfc, !PT ;  /* 0x0000000300007212 */ /* 0x000fc800078efcff */
[----:B------:R-:W-:Y:S02]  /*5390*/  PRMT R4, R0, 0x7610, R4 ;  /* 0x0000761000047816 */ /* 0x000fe40000000004 */
.L_x_433:
[----:B------:R-:W-:Y:S05]  /*53a0*/  BSYNC B0 ;  /* 0x0000000000007941 */ /* 0x000fea0003800000 */
.L_x_432:
[----:B------:R0:W-:Y:S01]  /*53b0*/  STG.E.U8 [R8.64], R4 ;  /* 0x0000000408007986 */ /* 0x0001e2000c101124 */
[----:B------:R-:W-:Y:S01]  /*53c0*/  IMAD.MOV.U32 R23, RZ, RZ, R25 ;  /* 0x000000ffff177224 */ /* 0x000fe200078e0019 */
[----:B------:R-:W-:Y:S05]  /*53d0*/  BRA `(.L_x_404) ;  /* 0x0000034000007947 */ /* 0x000fea0003800000 */
.L_x_426:
[----:B------:R-:W-:-:S13]  /*53e0*/  ISETP.NE.AND P0, PT, R0, 0x1c, PT ;  /* 0x0000001c0000780c */ /* 0x000fda0003f05270 */
[----:B------:R-:W-:Y:S05]  /*53f0*/  @!P0 BRA `(.L_x_435) ;  /* 0x0000030000008947 */ /* 0x000fea0003800000 */
[----:B------:R-:W-:-:S13]  /*5400*/  ISETP.NE.AND P0, PT, R0, 0x1d, PT ;  /* 0x0000001d0000780c */ /* 0x000fda0003f05270 */
[----:B------:R-:W-:Y:S05]  /*5410*/  @!P0 BRA `(.L_x_436) ;  /* 0x0000029000008947 */ /* 0x000fea0003800000 */
[----:B------:R-:W-:-:S13]  /*5420*/  ISETP.NE.AND P0, PT, R0, 0x2c, PT ;  /* 0x0000002c0000780c */ /* 0x000fda0003f05270 */
[----:B------:R-:W-:Y:S05]  /*5430*/  @P0 BRA `(.L_x_409) ;  /* 0x0000012000000947 */ /* 0x000fea0003800000 */
[----:B------:R-:W0:Y:S01]  /*5440*/  I2F.S16 R6, R3 ;  /* 0x0000000300067306 */ /* 0x000e220000101400 */
[----:B------:R-:W-:Y:S01]  /*5450*/  PLOP3.LUT P0, PT, PT, PT, PT, 0x80, 0x0 ;  /* 0x000000000000781c */ /* 0x000fe20003f0f070 */
[----:B------:R-:W-:Y:S01]  /*5460*/  IMAD.MOV.U32 R23, RZ, RZ, R25 ;  /* 0x000000ffff177224 */ /* 0x000fe200078e0019 */
[----:B0-----:R-:W-:-:S04]  /*5470*/  SHF.R.U32.HI R4, RZ, 0x17, R6 ;  /* 0x00000017ff047819 */ /* 0x001fc80000011606 */
[----:B------:R-:W-:-:S04]  /*5480*/  LOP3.LUT R5, R4, 0xff, RZ, 0xc0, !PT ;  /* 0x000000ff04057812 */ /* 0x000fc800078ec0ff */
[----:B------:R-:W-:-:S13]  /*5490*/  ISETP.NE.AND P2, PT, R5, 0xff, PT ;  /* 0x000000ff0500780c */ /* 0x000fda0003f45270 */
[--C-:B------:R-:W-:Y:S02]  /*54a0*/  @P2 SHF.R.U32.HI R0, RZ, 0x16, R6.reuse ;  /* 0x00000016ff002819 */ /* 0x100fe40000011606 */
[----:B------:R-:W-:Y:S02]  /*54b0*/  @P2 LOP3.LUT P1, RZ, R5, 0x3fffff, R6, 0xf8, !PT ;  /* 0x003fffff05ff2812 */ /* 0x000fe4000782f806 */
[----:B------:R-:W-:Y:S02]  /*54c0*/  @P2 LOP3.LUT R0, R0, 0x1, RZ, 0xc0, !PT ;  /* 0x0000000100002812 */ /* 0x000fe400078ec0ff */
[----:B------:R-:W-:Y:S02]  /*54d0*/  @P2 IADD3 R5, R4, 0x1, RZ ;  /* 0x0000000104052810 */ /* 0x000fe40007ffe0ff */
[----:B------:R-:W-:Y:S01]  /*54e0*/  @P2 ISETP.EQ.U32.AND P1, PT, R0, 0x1, P1 ;  /* 0x000000010000280c */ /* 0x000fe20000f22070 */
[----:B------:R-:W-:-:S03]  /*54f0*/  IMAD.MOV.U32 R0, RZ, RZ, 0xff ;  /* 0x000000ffff007424 */ /* 0x000fc600078e00ff */
[----:B------:R-:W-:Y:S02]  /*5500*/  @P2 PLOP3.LUT P0, PT, P1, PT, PT, 0x80, 0x0 ;  /* 0x000000000000281c */ /* 0x000fe40000f0f070 */
[----:B------:R-:W-:-:S11]  /*5510*/  PRMT R3, R0, 0x7610, R3 ;  /* 0x0000761000037816 */ /* 0x000fd60000000003 */
[----:B------:R-:W-:-:S04]  /*5520*/  @!P0 IMAD.MOV R5, RZ, RZ, R4 ;  /* 0x000000ffff058224 */ /* 0x000fc800078e0204 */
[----:B------:R-:W-:-:S05]  /*5530*/  @P2 IMAD.MOV.U32 R3, RZ, RZ, R5 ;  /* 0x000000ffff032224 */ /* 0x000fca00078e0005 */
[----:B------:R0:W-:Y:S01]  /*5540*/  STG.E.U8 [R8.64], R3 ;  /* 0x0000000308007986 */ /* 0x0001e2000c101124 */
[----:B------:R-:W-:Y:S05]  /*5550*/  BRA `(.L_x_404) ;  /* 0x000001c000007947 */ /* 0x000fea0003800000 */
.L_x_409:
        /* <DEDUP_REMOVED lines=19> */
[----:B------:R-:W-:Y:S01]  /*5690*/  IMAD.MOV.U32 R23, RZ, RZ, R25 ;  /* 0x000000ffff177224 */ /* 0x000fe200078e0019 */
[----:B------:R-:W-:Y:S05]  /*56a0*/  BRA `(.L_x_404) ;  /* 0x0000007000007947 */ /* 0x000fea0003800000 */
.L_x_436:
[--C-:B------:R-:W-:Y:S01]  /*56b0*/  SHF.R.S32.HI R5, RZ, 0x1f, R3.reuse ;  /* 0x0000001fff057819 */ /* 0x100fe20000011403 */
[----:B------:R-:W-:Y:S02]  /*56c0*/  IMAD.MOV.U32 R4, RZ, RZ, R3 ;  /* 0x000000ffff047224 */ /* 0x000fe400078e0003 */
[----:B------:R-:W-:-:S03]  /*56d0*/  IMAD.MOV.U32 R23, RZ, RZ, R25 ;  /* 0x000000ffff177224 */ /* 0x000fc600078e0019 */
[----:B------:R0:W-:Y:S01]  /*56e0*/  STG.E.64 [R8.64], R4 ;  /* 0x0000000408007986 */ /* 0x0001e2000c101b24 */
[----:B------:R-:W-:Y:S05]  /*56f0*/  BRA `(.L_x_404) ;  /* 0x0000002000007947 */ /* 0x000fea0003800000 */
.L_x_435:
[----:B------:R0:W-:Y:S01]  /*5700*/  STG.E [R8.64], R3 ;  /* 0x0000000308007986 */ /* 0x0001e2000c101924 */
[----:B------:R-:W-:-:S03]  /*5710*/  IMAD.MOV.U32 R23, RZ, RZ, R25 ;  /* 0x000000ffff177224 */ /* 0x000fc600078e0019 */
.L_x_404:
[----:B-1----:R-:W-:Y:S05]  /*5720*/  BSYNC B6 ;  /* 0x0000000000067941 */ /* 0x002fea0003800000 */
.L_x_403:
[----:B------:R-:W-:Y:S01]  /*5730*/  ISETP.GE.AND P0, PT, R23, R18, PT ;  /* 0x000000121700720c */ /* 0x000fe20003f06270 */
[----:B------:R-:W-:-:S12]  /*5740*/  BSSY B6, `(.L_x_437) ;  /* 0x00001de000067945 */ /* 0x000fd80003800000 */
[----:B------:R-:W-:Y:S05]  /*5750*/  @P0 BRA `(.L_x_438) ;  /* 0x00001dc000000947 */ /* 0x000fea0003800000 */
[----:B0-----:R-:W-:Y:S01]  /*5760*/  IMAD R0, R19, 0x200, R23 ;  /* 0x0000020013007824 */ /* 0x001fe200078e0217 */
[----:B------:R-:W-:-:S03]  /*5770*/  PRMT R3, R17, 0x9910, RZ ;  /* 0x0000991011037816 */ /* 0x000fc600000000ff */
        /* <DEDUP_REMOVED lines=16> */
.L_x_442:
[----:B------:R0:W-:Y:S01]  /*5880*/  STG.E.U8 [R8.64], R26 ;  /* 0x0000001a08007986 */ /* 0x0001e2000c101124 */
[----:B------:R-:W-:Y:S05]  /*5890*/  BRA `(.L_x_444) ;  /* 0x00000d7000007947 */ /* 0x000fea0003800000 */
.L_x_441:
[----:B------:R-:W-:-:S13]  /*58a0*/  ISETP.NE.AND P0, PT, R0, 0x2, PT ;  /* 0x000000020000780c */ /* 0x000fda0003f05270 */
[----:B------:R-:W-:Y:S05]  /*58b0*/  @!P0 BRA `(.L_x_445) ;  /* 0x0000009000008947 */ /* 0x000fea0003800000 */
[----:B------:R-:W-:-:S13]  /*58c0*/  ISETP.NE.AND P0, PT, R0, 0x3, PT ;  /* 0x000000030000780c */ /* 0x000fda0003f05270 */
[----:B------:R-:W-:Y:S05]  /*58d0*/  @!P0 BRA `(.L_x_446) ;  /* 0x0000005000008947 */ /* 0x000fea0003800000 */
[----:B------:R-:W-:-:S13]  /*58e0*/  ISETP.NE.AND P0, PT, R0, 0x4, PT ;  /* 0x000000040000780c */ /* 0x000fda0003f05270 */
[----:B------:R-:W-:Y:S05]  /*58f0*/  @P0 BRA `(.L_x_443) ;  /* 0x00000b9000000947 */ /* 0x000fea0003800000 */
[----:B------:R-:W-:-:S05]  /*5900*/  SHF.R.S32.HI R27, RZ, 0x1f, R26 ;  /* 0x0000001fff1b7819 */ /* 0x000fca000001141a */
[----:B------:R0:W-:Y:S01]  /*5910*/  STG.E.64 [R8.64], R26 ;  /* 0x0000001a08007986 */ /* 0x0001e2000c101b24 */
[----:B------:R-:W-:Y:S05]  /*5920*/  BRA `(.L_x_444) ;  /* 0x00000ce000007947 */ /* 0x000fea0003800000 */
.L_x_446:
[----:B------:R0:W-:Y:S01]  /*5930*/  STG.E [R8.64], R26 ;  /* 0x0000001a08007986 */ /* 0x0001e2000c101924 */
[----:B------:R-:W-:Y:S05]  /*5940*/  BRA `(.L_x_444) ;  /* 0x00000cc000007947 */ /* 0x000fea0003800000 */
.L_x_445:
[----:B------:R0:W-:Y:S01]  /*5950*/  STG.E.U16 [R8.64], R26 ;  /* 0x0000001a08007986 */ /* 0x0001e2000c101524 */
[----:B------:R-:W-:Y:S05]  /*5960*/  BRA `(.L_x_444) ;  /* 0x00000ca000007947 */ /* 0x000fea0003800000 */
.L_x_440:
[----:B------:R-:W-:-:S13]  /*5970*/  ISETP.GT.AND P0, PT, R0, 0x6, PT ;  /* 0x000000060000780c */ /* 0x000fda0003f04270 */
[----:B------:R-:W-:Y:S05]  /*5980*/  @P0 BRA `(.L_x_447) ;  /* 0x000000b000000947 */ /* 0x000fea0003800000 */
[----:B------:R-:W-:-:S13]  /*5990*/  ISETP.NE.AND P0, PT, R0, 0x5, PT ;  /* 0x000000050000780c */ /* 0x000fda0003f05270 */
[----:B------:R-:W-:Y:S05]  /*59a0*/  @!P0 BRA `(.L_x_448) ;  /* 0x0000005000008947 */ /* 0x000fea0003800000 */
[----:B------:R-:W-:-:S13]  /*59b0*/  ISETP.NE.AND P0, PT, R0, 0x6, PT ;  /* 0x000000060000780c */ /* 0x000fda0003f05270 */
[----:B------:R-:W-:Y:S05]  /*59c0*/  @P0 BRA `(.L_x_443) ;  /* 0x00000ac000000947 */ /* 0x000fea0003800000 */
[----:B------:R-:W0:Y:S02]  /*59d0*/  I2F.S16 R3, R26 ;  /* 0x0000001a00037306 */ /* 0x000e240000101400 */
[----:B0-----:R0:W-:Y:S01]  /*59e0*/  STG.E [R8.64], R3 ;  /* 0x0000000308007986 */ /* 0x0011e2000c101924 */
[----:B------:R-:W-:Y:S05]  /*59f0*/  BRA `(.L_x_444) ;  /* 0x00000c1000007947 */ /* 0x000fea0003800000 */
.L_x_448:
[----:B------:R-:W0:Y:S02]  /*5a00*/  I2F.S16 R0, R26 ;  /* 0x0000001a00007306 */ /* 0x000e240000101400 */
[----:B0-----:R-:W-:-:S05]  /*5a10*/  F2FP.PACK_AB R0, RZ, R0 ;  /* 0x00000000ff00723e */ /* 0x001fca00000000ff */
[----:B------:R0:W-:Y:S01]  /*5a20*/  STG.E.U16 [R8.64], R0 ;  /* 0x0000000008007986 */ /* 0x0001e2000c101524 */
[----:B------:R-:W-:Y:S05]  /*5a30*/  BRA `(.L_x_444) ;  /* 0x00000bd000007947 */ /* 0x000fea0003800000 */
.L_x_447:
[----:B------:R-:W-:-:S13]  /*5a40*/  ISETP.NE.AND P0, PT, R0, 0x7, PT ;  /* 0x000000070000780c */ /* 0x000fda0003f05270 */
[----:B------:R-:W-:Y:S05]  /*5a50*/  @!P0 BRA `(.L_x_449) ;  /* 0x000000d000008947 */ /* 0x000fea0003800000 */
[----:B------:R-:W-:-:S13]  /*5a60*/  ISETP.NE.AND P0, PT, R0, 0x8, PT ;  /* 0x000000080000780c */ /* 0x000fda0003f05270 */
[----:B------:R-:W-:Y:S05]  /*5a70*/  @!P0 BRA `(.L_x_450) ;  /* 0x0000006000008947 */ /* 0x000fea0003800000 */
[----:B------:R-:W-:-:S13]  /*5a80*/  ISETP.NE.AND P0, PT, R0, 0x9, PT ;  /* 0x000000090000780c */ /* 0x000fda0003f05270 */
[----:B------:R-:W-:Y:S05]  /*5a90*/  @P0 BRA `(.L_x_443) ;  /* 0x000009f000000947 */ /* 0x000fea0003800000 */
[----:B------:R-:W0:Y:S01]  /*5aa0*/  I2F.S16 R26, R26 ;  /* 0x0000001a001a7306 */ /* 0x000e220000101400 */
[----:B------:R-:W-:-:S05]  /*5ab0*/  IMAD.MOV.U32 R27, RZ, RZ, RZ ;  /* 0x000000ffff1b7224 */ /* 0x000fca00078e00ff */
[----:B0-----:R0:W-:Y:S01]  /*5ac0*/  STG.E.64 [R8.64], R26 ;  /* 0x0000001a08007986 */ /* 0x0011e2000c101b24 */
[----:B------:R-:W-:Y:S05]  /*5ad0*/  BRA `(.L_x_444) ;  /* 0x00000b3000007947 */ /* 0x000fea0003800000 */
.L_x_450:
[----:B------:R-:W0:Y:S02]  /*5ae0*/  I2F.S16 R26, R26 ;  /* 0x0000001a001a7306 */ /* 0x000e240000101400 */
[----:B0-----:R-:W-:-:S04]  /*5af0*/  F2FP.PACK_AB R3, RZ, R26 ;  /* 0x0000001aff03723e */ /* 0x001fc800000000ff */
[----:B------:R-:W-:-:S05]  /*5b00*/  PRMT R3, R3, 0x5410, RZ ;  /* 0x0000541003037816 */ /* 0x000fca00000000ff */
[----:B------:R0:W-:Y:S01]  /*5b10*/  STG.E [R8.64], R3 ;  /* 0x0000000308007986 */ /* 0x0001e2000c101924 */
[----:B------:R-:W-:Y:S05]  /*5b20*/  BRA `(.L_x_444) ;  /* 0x00000ae000007947 */ /* 0x000fea0003800000 */
.L_x_449:
[----:B------:R-:W0:Y:S02]  /*5b30*/  I2F.F64.S16 R26, R26 ;  /* 0x0000001a001a7312 */ /* 0x000e240000101c00 */
[----:B0-----:R0:W-:Y:S01]  /*5b40*/  STG.E.64 [R8.64], R26 ;  /* 0x0000001a08007986 */ /* 0x0011e2000c101b24 */
[----:B------:R-:W-:Y:S05]  /*5b50*/  BRA `(.L_x_444) ;  /* 0x00000ab000007947 */ /* 0x000fea0003800000 */
.L_x_439:
        /* <DEDUP_REMOVED lines=8> */
[----:B------:R-:W-:-:S04]  /*5be0*/  ISETP.NE.AND P1, PT, R27, RZ, PT ;  /* 0x000000ff1b00720c */ /* 0x000fc80003f25270 */
[----:B------:R-:W-:-:S05]  /*5bf0*/  SEL R3, RZ, 0x1, !P1 ;  /* 0x00000001ff037807 */ /* 0x000fca0004800000 */
[----:B------:R0:W-:Y:S01]  /*5c00*/  STG.E.U8 [R8.64], R3 ;  /* 0x0000000308007986 */ /* 0x0001e2000c101124 */
[----:B------:R-:W-:Y:S05]  /*5c10*/  BRA `(.L_x_444) ;  /* 0x000009f000007947 */ /* 0x000fea0003800000 */
.L_x_453:
[----:B------:R-:W0:Y:S01]  /*5c20*/  I2F.F64.S16 R4, R26 ;  /* 0x0000001a00047312 */ /* 0x000e220000101c00 */
[----:B------:R-:W-:-:S05]  /*5c30*/  CS2R R6, SRZ ;  /* 0x0000000000067805 */ /* 0x000fca000001ff00 */
[----:B0-----:R0:W-:Y:S01]  /*5c40*/  STG.E.128 [R8.64], R4 ;  /* 0x0000000408007986 */ /* 0x0011e2000c101d24 */
[----:B------:R-:W-:Y:S05]  /*5c50*/  BRA `(.L_x_444) ;  /* 0x000009b000007947 */ /* 0x000fea0003800000 */
.L_x_452:
        /* <DEDUP_REMOVED lines=21> */
.L_x_457:
[----:B------:R-:W-:Y:S05]  /*5db0*/  BSYNC B0 ;  /* 0x0000000000007941 */ /* 0x000fea0003800000 */
.L_x_456:
[----:B------:R-:W-:-:S05]  /*5dc0*/  LOP3.LUT R5, R0, R5, RZ, 0xfc, !PT ;  /* 0x0000000500057212 */ /* 0x000fca00078efcff */
[----:B------:R0:W-:Y:S01]  /*5dd0*/  STG.E.U8 [R8.64], R5 ;  /* 0x0000000508007986 */ /* 0x0001e2000c101124 */
[----:B------:R-:W-:Y:S05]  /*5de0*/  BRA `(.L_x_444) ;  /* 0x0000082000007947 */ /* 0x000fea0003800000 */
.L_x_455:
        /* <DEDUP_REMOVED lines=13> */
.L_x_459:
[----:B------:R-:W-:Y:S01]  /*5ec0*/  IMAD.MOV.U32 R0, RZ, RZ, 0x7f ;  /* 0x0000007fff007424 */ /* 0x000fe200078e00ff */
[----:B------:R-:W-:-:S04]  /*5ed0*/  ISETP.GT.U32.AND P0, PT, R3, 0x7f800000, PT ;  /* 0x7f8000000300780c */ /* 0x000fc80003f04070 */
[----:B------:R-:W-:-:S04]  /*5ee0*/  SEL R0, R0, 0x7c, P0 ;  /* 0x0000007c00007807 */ /* 0x000fc80000000000 */
.L_x_460:
[----:B------:R-:W-:Y:S05]  /*5ef0*/  BSYNC B0 ;  /* 0x0000000000007941 */ /* 0x000fea0003800000 */
.L_x_458:
[----:B------:R-:W-:-:S04]  /*5f00*/  LOP3.LUT R3, R5, 0x80000000, RZ, 0xc0, !PT ;  /* 0x8000000005037812 */ /* 0x000fc800078ec0ff */
[----:B------:R-:W-:-:S04]  /*5f10*/  SHF.R.U32.HI R3, RZ, 0x18, R3 ;  /* 0x00000018ff037819 */ /* 0x000fc80000011603 */
[----:B------:R-:W-:-:S05]  /*5f20*/  LOP3.LUT R3, R0, R3, RZ, 0xfc, !PT ;  /* 0x0000000300037212 */ /* 0x000fca00078efcff */
[----:B------:R0:W-:Y:S01]  /*5f30*/  STG.E.U8 [R8.64], R3 ;  /* 0x0000000308007986 */ /* 0x0001e2000c101124 */
[----:B------:R-:W-:Y:S05]  /*5f40*/  BRA `(.L_x_444) ;  /* 0x000006c000007947 */ /* 0x000fea0003800000 */
.L_x_454:
[----:B------:R-:W0:Y:S02]  /*5f50*/  I2F.S16 R0, R26 ;  /* 0x0000001a00007306 */ /* 0x000e240000101400 */
[----:B0-----:R-:W-:-:S05]  /*5f60*/  F2FP.BF16.PACK_AB R0, RZ, R0 ;  /* 0x00000000ff00723e */ /* 0x001fca00000010ff */
[----:B------:R0:W-:Y:S01]  /*5f70*/  STG.E.U16 [R8.64], R0 ;  /* 0x0000000008007986 */ /* 0x0001e2000c101524 */
[----:B------:R-:W-:Y:S05]  /*5f80*/  BRA `(.L_x_444) ;  /* 0x0000068000007947 */ /* 0x000fea0003800000 */
.L_x_451:
        /* <DEDUP_REMOVED lines=10> */
.L_x_463:
        /* <DEDUP_REMOVED lines=17> */
.L_x_466:
[----:B------:R-:W-:-:S04]  /*6140*/  LOP3.LUT R3, R5, 0x80000000, RZ, 0xc0, !PT ;  /* 0x8000000005037812 */ /* 0x000fc800078ec0ff */
[----:B------:R-:W-:-:S04]  /*6150*/  SHF.R.U32.HI R3, RZ, 0x18, R3 ;  /* 0x00000018ff037819 */ /* 0x000fc80000011603 */
[----:B------:R-:W-:-:S04]  /*6160*/  LOP3.LUT R0, R0, R3, RZ, 0xfc, !PT ;  /* 0x0000000300007212 */ /* 0x000fc800078efcff */
[----:B------:R-:W-:Y:S02]  /*6170*/  PRMT R4, R0, 0x7610, R4 ;  /* 0x0000761000047816 */ /* 0x000fe40000000004 */
.L_x_465:
[----:B------:R-:W-:Y:S05]  /*6180*/  BSYNC B0 ;  /* 0x0000000000007941 */ /* 0x000fea0003800000 */
.L_x_464:
[----:B------:R0:W-:Y:S01]  /*6190*/  STG.E.U8 [R8.64], R4 ;  /* 0x0000000408007986 */ /* 0x0001e2000c101124 */
[----:B------:R-:W-:Y:S05]  /*61a0*/  BRA `(.L_x_444) ;  /* 0x0000046000007947 */ /* 0x000fea0003800000 */
.L_x_462:
        /* <DEDUP_REMOVED lines=17> */
.L_x_469:
[----:B------:R-:W-:-:S04]  /*62c0*/  LOP3.LUT R3, R5, 0x80000000, RZ, 0xc0, !PT ;  /* 0x8000000005037812 */ /* 0x000fc800078ec0ff */
[----:B------:R-:W-:-:S04]  /*62d0*/  SHF.R.U32.HI R3, RZ, 0x18, R3 ;  /* 0x00000018ff037819 */ /* 0x000fc80000011603 */
[----:B------:R-:W-:-:S04]  /*62e0*/  LOP3.LUT R0, R0, R3, RZ, 0xfc, !PT ;  /* 0x0000000300007212 */ /* 0x000fc800078efcff */
[----:B------:R-:W-:Y:S02]  /*62f0*/  PRMT R4, R0, 0x7610, R4 ;  /* 0x0000761000047816 */ /* 0x000fe40000000004 */
.L_x_468:
[----:B------:R-:W-:Y:S05]  /*6300*/  BSYNC B0 ;  /* 0x0000000000007941 */ /* 0x000fea0003800000 */
.L_x_467:
[----:B------:R0:W-:Y:S01]  /*6310*/  STG.E.U8 [R8.64], R4 ;  /* 0x0000000408007986 */ /* 0x0001e2000c101124 */
[----:B------:R-:W-:Y:S05]  /*6320*/  BRA `(.L_x_444) ;  /* 0x000002e000007947 */ /* 0x000fea0003800000 */
.L_x_461:
[----:B------:R-:W-:-:S13]  /*6330*/  ISETP.NE.AND P0, PT, R0, 0x1c, PT ;  /* 0x0000001c0000780c */ /* 0x000fda0003f05270 */
[----:B------:R-:W-:Y:S05]  /*6340*/  @!P0 BRA `(.L_x_470) ;  /* 0x000002b000008947 */ /* 0x000fea0003800000 */
[----:B------:R-:W-:-:S13]  /*6350*/  ISETP.NE.AND P0, PT, R0, 0x1d, PT ;  /* 0x0000001d0000780c */ /* 0x000fda0003f05270 */
[----:B------:R-:W-:Y:S05]  /*6360*/  @!P0 BRA `(.L_x_471) ;  /* 0x0000026000008947 */ /* 0x000fea0003800000 */
[----:B------:R-:W-:-:S13]  /*6370*/  ISETP.NE.AND P0, PT, R0, 0x2c, PT ;  /* 0x0000002c0000780c */ /* 0x000fda0003f05270 */
[----:B------:R-:W-:Y:S05]  /*6380*/  @P0 BRA `(.L_x_443) ;  /* 0x0000010000000947 */ /* 0x000fea0003800000 */
[----:B------:R-:W0:Y:S01]  /*6390*/  I2F.S16 R26, R26 ;  /* 0x0000001a001a7306 */ /* 0x000e220000101400 */
        /* <DEDUP_REMOVED lines=15> */
.L_x_443:
        /* <DEDUP_REMOVED lines=20> */
.L_x_471:
[----:B------:R-:W-:-:S05]  /*65d0*/  SHF.R.S32.HI R27, RZ, 0x1f, R26 ;  /* 0x0000001fff1b7819 */ /* 0x000fca000001141a */
[----:B------:R0:W-:Y:S01]  /*65e0*/  STG.E.64 [R8.64], R26 ;  /* 0x0000001a08007986 */ /* 0x0001e2000c101b24 */
[----:B------:R-:W-:Y:S05]  /*65f0*/  BRA `(.L_x_444) ;  /* 0x0000001000007947 */ /* 0x000fea0003800000 */
.L_x_470:
[----:B------:R0:W-:Y:S02]  /*6600*/  STG.E [R8.64], R26 ;  /* 0x0000001a08007986 */ /* 0x0001e4000c101924 */
.L_x_444:
[----:B------:R-:W-:-:S04]  /*6610*/  IADD3 R23, R23, 0x80, RZ ;  /* 0x0000008017177810 */ /* 0x000fc80007ffe0ff */
[----:B------:R-:W-:-:S13]  /*6620*/  ISETP.GE.AND P0, PT, R23, R18, PT ;  /* 0x000000121700720c */ /* 0x000fda0003f06270 */
        /* <DEDUP_REMOVED lines=19> */
.L_x_475:
[----:B------:R0:W-:Y:S01]  /*6760*/  STG.E.U8 [R8.64], R16 ;  /* 0x0000001008007986 */ /* 0x0001e2000c101124 */
[----:B------:R-:W-:Y:S05]  /*6770*/  BRA `(.L_x_477) ;  /* 0x00000d9000007947 */ /* 0x000fea0003800000 */
.L_x_474:
[----:B------:R-:W-:-:S13]  /*6780*/  ISETP.NE.AND P0, PT, R0, 0x2, PT ;  /* 0x000000020000780c */ /* 0x000fda0003f05270 */
[----:B------:R-:W-:Y:S05]  /*6790*/  @!P0 BRA `(.L_x_478) ;  /* 0x000000a000008947 */ /* 0x000fea0003800000 */
[----:B------:R-:W-:-:S13]  /*67a0*/  ISETP.NE.AND P0, PT, R0, 0x3, PT ;  /* 0x000000030000780c */ /* 0x000fda0003f05270 */
[----:B------:R-:W-:Y:S05]  /*67b0*/  @!P0 BRA `(.L_x_479) ;  /* 0x0000006000008947 */ /* 0x000fea0003800000 */
[----:B------:R-:W-:-:S13]  /*67c0*/  ISETP.NE.AND P0, PT, R0, 0x4, PT ;  /* 0x000000040000780c */ /* 0x000fda0003f05270 */
[----:B------:R-:W-:Y:S05]  /*67d0*/  @P0 BRA `(.L_x_476) ;  /* 0x00000ba000000947 */ /* 0x000fea0003800000 */
[--C-:B------:R-:W-:Y:S01]  /*67e0*/  SHF.R.S32.HI R5, RZ, 0x1f, R16.reuse ;  /* 0x0000001fff057819 */ /* 0x100fe20000011410 */
[----:B------:R-:W-:-:S05]  /*67f0*/  IMAD.MOV.U32 R4, RZ, RZ, R16 ;  /* 0x000000ffff047224 */ /* 0x000fca00078e0010 */
[----:B------:R0:W-:Y:S01]  /*6800*/  STG.E.64 [R8.64], R4 ;  /* 0x0000000408007986 */ /* 0x0001e2000c101b24 */
[----:B------:R-:W-:Y:S05]  /*6810*/  BRA `(.L_x_477) ;  /* 0x00000cf000007947 */ /* 0x000fea0003800000 */
.L_x_479:
[----:B------:R0:W-:Y:S01]  /*6820*/  STG.E [R8.64], R16 ;  /* 0x0000001008007986 */ /* 0x0001e2000c101924 */
[----:B------:R-:W-:Y:S05]  /*6830*/  BRA `(.L_x_477) ;  /* 0x00000cd000007947 */ /* 0x000fea0003800000 */
.L_x_478:
[----:B------:R0:W-:Y:S01]  /*6840*/  STG.E.U16 [R8.64], R16 ;  /* 0x0000001008007986 */ /* 0x0001e2000c101524 */
[----:B------:R-:W-:Y:S05]  /*6850*/  BRA `(.L_x_477) ;  /* 0x00000cb000007947 */ /* 0x000fea0003800000 */
.L_x_473:
        /* <DEDUP_REMOVED lines=9> */
.L_x_481:
[----:B------:R-:W0:Y:S02]  /*68f0*/  I2F.S16 R0, R16 ;  /* 0x0000001000007306 */ /* 0x000e240000101400 */
[----:B0-----:R-:W-:-:S05]  /*6900*/  F2FP.PACK_AB R0, RZ, R0 ;  /* 0x00000000ff00723e */ /* 0x001fca00000000ff */
[----:B------:R0:W-:Y:S01]  /*6910*/  STG.E.U16 [R8.64], R0 ;  /* 0x0000000008007986 */ /* 0x0001e2000c101524 */
[----:B------:R-:W-:Y:S05]  /*6920*/  BRA `(.L_x_477) ;  /* 0x00000be000007947 */ /* 0x000fea0003800000 */
.L_x_480:
        /* <DEDUP_REMOVED lines=10> */
.L_x_483:
[----:B------:R-:W0:Y:S02]  /*69d0*/  I2F.S16 R16, R16 ;  /* 0x0000001000107306 */ /* 0x000e240000101400 */
[----:B0-----:R-:W-:-:S04]  /*69e0*/  F2FP.PACK_AB R3, RZ, R16 ;  /* 0x00000010ff03723e */ /* 0x001fc800000000ff */
[----:B------:R-:W-:-:S05]  /*69f0*/  PRMT R3, R3, 0x5410, RZ ;  /* 0x0000541003037816 */ /* 0x000fca00000000ff */
[----:B------:R0:W-:Y:S01]  /*6a00*/  STG.E [R8.64], R3 ;  /* 0x0000000308007986 */ /* 0x0001e2000c101924 */
[----:B------:R-:W-:Y:S05]  /*6a10*/  BRA `(.L_x_477) ;  /* 0x00000af000007947 */ /* 0x000fea0003800000 */
.L_x_482:
[----:B------:R-:W0:Y:S02]  /*6a20*/  I2F.F64.S16 R4, R16 ;  /* 0x0000001000047312 */ /* 0x000e240000101c00 */
[----:B0-----:R0:W-:Y:S01]  /*6a30*/  STG.E.64 [R8.64], R4 ;  /* 0x0000000408007986 */ /* 0x0011e2000c101b24 */
[----:B------:R-:W-:Y:S05]  /*6a40*/  BRA `(.L_x_477) ;  /* 0x00000ac000007947 */ /* 0x000fea0003800000 */
.L_x_472:
        /* <DEDUP_REMOVED lines=12> */
.L_x_486:
[----:B------:R-:W0:Y:S01]  /*6b10*/  I2F.F64.S16 R4, R16 ;  /* 0x0000001000047312 */ /* 0x000e220000101c00 */
[----:B------:R-:W-:-:S05]  /*6b20*/  CS2R R6, SRZ ;  /* 0x0000000000067805 */ /* 0x000fca000001ff00 */
[----:B0-----:R0:W-:Y:S01]  /*6b30*/  STG.E.128 [R8.64], R4 ;  /* 0x0000000408007986 */ /* 0x0011e2000c101d24 */
[----:B------:R-:W-:Y:S05]  /*6b40*/  BRA `(.L_x_477) ;  /* 0x000009c000007947 */ /* 0x000fea0003800000 */
.L_x_485:
        /* <DEDUP_REMOVED lines=21> */
.L_x_490:
[----:B------:R-:W-:Y:S05]  /*6ca0*/  BSYNC B0 ;  /* 0x0000000000007941 */ /* 0x000fea0003800000 */
.L_x_489:
[----:B------:R-:W-:-:S05]  /*6cb0*/  LOP3.LUT R5, R0, R5, RZ, 0xfc, !PT ;  /* 0x0000000500057212 */ /* 0x000fca00078efcff */
[----:B------:R0:W-:Y:S01]  /*6cc0*/  STG.E.U8 [R8.64], R5 ;  /* 0x0000000508007986 */ /* 0x0001e2000c101124 */
[----:B------:R-:W-:Y:S05]  /*6cd0*/  BRA `(.L_x_477) ;  /* 0x0000083000007947 */ /* 0x000fea0003800000 */
.L_x_488:
        /* <DEDUP_REMOVED lines=13> */
.L_x_492:
[----:B------:R-:W-:Y:S01]  /*6db0*/  IMAD.MOV.U32 R0, RZ, RZ, 0x7f ;  /* 0x0000007fff007424 */ /* 0x000fe200078e00ff */
[----:B------:R-:W-:-:S04]  /*6dc0*/  ISETP.GT.U32.AND P0, PT, R3, 0x7f800000, PT ;  /* 0x7f8000000300780c */ /* 0x000fc80003f04070 */
[----:B------:R-:W-:-:S04]  /*6dd0*/  SEL R0, R0, 0x7c, P0 ;  /* 0x0000007c00007807 */ /* 0x000fc80000000000 */
.L_x_493:
[----:B------:R-:W-:Y:S05]  /*6de0*/  BSYNC B0 ;  /* 0x0000000000007941 */ /* 0x000fea0003800000 */
.L_x_491:
[----:B------:R-:W-:-:S04]  /*6df0*/  LOP3.LUT R3, R5, 0x80000000, RZ, 0xc0, !PT ;  /* 0x8000000005037812 */ /* 0x000fc800078ec0ff */
[----:B------:R-:W-:-:S04]  /*6e00*/  SHF.R.U32.HI R3, RZ, 0x18, R3 ;  /* 0x00000018ff037819 */ /* 0x000fc80000011603 */
[----:B------:R-:W-:-:S05]  /*6e10*/  LOP3.LUT R3, R0, R3, RZ, 0xfc, !PT ;  /* 0x0000000300037212 */ /* 0x000fca00078efcff */
[----:B------:R0:W-:Y:S01]  /*6e20*/  STG.E.U8 [R8.64], R3 ;  /* 0x0000000308007986 */ /* 0x0001e2000c101124 */
[----:B------:R-:W-:Y:S05]  /*6e30*/  BRA `(.L_x_477) ;  /* 0x000006d000007947 */ /* 0x000fea0003800000 */
.L_x_487:
[----:B------:R-:W0:Y:S02]  /*6e40*/  I2F.S16 R0, R16 ;  /* 0x0000001000007306 */ /* 0x000e240000101400 */
[----:B0-----:R-:W-:-:S05]  /*6e50*/  F2FP.BF16.PACK_AB R0, RZ, R0 ;  /* 0x00000000ff00723e */ /* 0x001fca00000010ff */
[----:B------:R0:W-:Y:S01]  /*6e60*/  STG.E.U16 [R8.64], R0 ;  /* 0x0000000008007986 */ /* 0x0001e2000c101524 */
[----:B------:R-:W-:Y:S05]  /*6e70*/  BRA `(.L_x_477) ;  /* 0x0000069000007947 */ /* 0x000fea0003800000 */
.L_x_484:
        /* <DEDUP_REMOVED lines=10> */
.L_x_496:
        /* <DEDUP_REMOVED lines=17> */
.L_x_499:
[----:B------:R-:W-:-:S04]  /*7030*/  LOP3.LUT R3, R5, 0x80000000, RZ, 0xc0, !PT ;  /* 0x8000000005037812 */ /* 0x000fc800078ec0ff */
[----:B------:R-:W-:-:S04]  /*7040*/  SHF.R.U32.HI R3, RZ, 0x18, R3 ;  /* 0x00000018ff037819 */ /* 0x000fc80000011603 */
[----:B------:R-:W-:-:S04]  /*7050*/  LOP3.LUT R0, R0, R3, RZ, 0xfc, !PT ;  /* 0x0000000300007212 */ /* 0x000fc800078efcff */
[----:B------:R-:W-:Y:S02]  /*7060*/  PRMT R4, R0, 0x7610, R4 ;  /* 0x0000761000047816 */ /* 0x000fe40000000004 */
.L_x_498:
[----:B------:R-:W-:Y:S05]  /*7070*/  BSYNC B0 ;  /* 0x0000000000007941 */ /* 0x000fea0003800000 */
.L_x_497:
[----:B------:R0:W-:Y:S01]  /*7080*/  STG.E.U8 [R8.64], R4 ;  /* 0x0000000408007986 */ /* 0x0001e2000c101124 */
[----:B------:R-:W-:Y:S05]  /*7090*/  BRA `(.L_x_477) ;  /* 0x0000047000007947 */ /* 0x000fea0003800000 */
.L_x_495:
        /* <DEDUP_REMOVED lines=17> */
.L_x_502:
[----:B------:R-:W-:-:S04]  /*71b0*/  LOP3.LUT R3, R5, 0x80000000, RZ, 0xc0, !PT ;  /* 0x8000000005037812 */ /* 0x000fc800078ec0ff */
[----:B------:R-:W-:-:S04]  /*71c0*/  SHF.R.U32.HI R3, RZ, 0x18, R3 ;  /* 0x00000018ff037819 */ /* 0x000fc80000011603 */
[----:B------:R-:W-:-:S04]  /*71d0*/  LOP3.LUT R0, R0, R3, RZ, 0xfc, !PT ;  /* 0x0000000300007212 */ /* 0x000fc800078efcff */
[----:B------:R-:W-:Y:S02]  /*71e0*/  PRMT R4, R0, 0x7610, R4 ;  /* 0x0000761000047816 */ /* 0x000fe40000000004 */
.L_x_501:
[----:B------:R-:W-:Y:S05]  /*71f0*/  BSYNC B0 ;  /* 0x0000000000007941 */ /* 0x000fea0003800000 */
.L_x_500:
[----:B------:R0:W-:Y:S01]  /*7200*/  STG.E.U8 [R8.64], R4 ;  /* 0x0000000408007986 */ /* 0x0001e2000c101124 */
[----:B------:R-:W-:Y:S05]  /*7210*/  BRA `(.L_x_477) ;  /* 0x000002f000007947 */ /* 0x000fea0003800000 */
.L_x_494:
        /* <DEDUP_REMOVED lines=22> */
.L_x_476:
        /* <DEDUP_REMOVED lines=20> */
.L_x_504:
[--C-:B------:R-:W-:Y:S01]  /*74c0*/  SHF.R.S32.HI R5, RZ, 0x1f, R16.reuse ;  /* 0x0000001fff057819 */ /* 0x100fe20000011410 */
[----:B------:R-:W-:-:S05]  /*74d0*/  IMAD.MOV.U32 R4, RZ, RZ, R16 ;  /* 0x000000ffff047224 */ /* 0x000fca00078e0010 */
[----:B------:R0:W-:Y:S01]  /*74e0*/  STG.E.64 [R8.64], R4 ;  /* 0x0000000408007986 */ /* 0x0001e2000c101b24 */
[----:B------:R-:W-:Y:S05]  /*74f0*/  BRA `(.L_x_477) ;  /* 0x0000001000007947 */ /* 0x000fea0003800000 */
.L_x_503:
[----:B------:R0:W-:Y:S02]  /*7500*/  STG.E [R8.64], R16 ;  /* 0x0000001008007986 */ /* 0x0001e4000c101924 */
.L_x_477:
[----:B------:R-:W-:Y:S02]  /*7510*/  IADD3 R23, R23, 0x80, RZ ;  /* 0x0000008017177810 */ /* 0x000fe40007ffe0ff */
.L_x_438:
[----:B------:R-:W-:Y:S05]  /*7520*/  BSYNC B6 ;  /* 0x0000000000067941 */ /* 0x000fea0003800000 */
.L_x_437:
[----:B------:R-:W-:-:S13]  /*7530*/  ISETP.GE.AND P0, PT, R23, R18, PT ;  /* 0x000000121700720c */ /* 0x000fda0003f06270 */
[----:B------:R-:W-:Y:S05]  /*7540*/  @P0 EXIT ;  /* 0x000000000000094d */ /* 0x000fea0003800000 */
[----:B0-----:R-:W-:Y:S01]  /*7550*/  PRMT R0, R17, 0x9910, RZ ;  /* 0x0000991011007816 */ /* 0x001fe200000000ff */
        /* <DEDUP_REMOVED lines=16> */
.L_x_508:
[----:B------:R-:W-:Y:S01]  /*7660*/  STG.E.U8 [R4.64], R2 ;  /* 0x0000000204007986 */ /* 0x000fe2000c101124 */
[----:B------:R-:W-:Y:S05]  /*7670*/  EXIT ;  /* 0x000000000000794d */ /* 0x000fea0003800000 */
.L_x_507:
[----:B------:R-:W-:-:S13]  /*7680*/  ISETP.NE.AND P0, PT, R0, 0x2, PT ;  /* 0x000000020000780c */ /* 0x000fda0003f05270 */
[----:B------:R-:W-:Y:S05]  /*7690*/  @!P0 BRA `(.L_x_510) ;  /* 0x0000009000008947 */ /* 0x000fea0003800000 */
[----:B------:R-:W-:-:S13]  /*76a0*/  ISETP.NE.AND P0, PT, R0, 0x3, PT ;  /* 0x000000030000780c */ /* 0x000fda0003f05270 */
[----:B------:R-:W-:Y:S05]  /*76b0*/  @!P0 BRA `(.L_x_511) ;  /* 0x0000005000008947 */ /* 0x000fea0003800000 */
[----:B------:R-:W-:-:S13]  /*76c0*/  ISETP.NE.AND P0, PT, R0, 0x4, PT ;  /* 0x000000040000780c */ /* 0x000fda0003f05270 */
[----:B------:R-:W-:Y:S05]  /*76d0*/  @P0 BRA `(.L_x_509) ;  /* 0x00000b9000000947 */ /* 0x000fea0003800000 */
[----:B------:R-:W-:-:S05]  /*76e0*/  SHF.R.S32.HI R3, RZ, 0x1f, R2 ;  /* 0x0000001fff037819 */ /* 0x000fca0000011402 */
[----:B------:R-:W-:Y:S01]  /*76f0*/  STG.E.64 [R4.64], R2 ;  /* 0x0000000204007986 */ /* 0x000fe2000c101b24 */
[----:B------:R-:W-:Y:S05]  /*7700*/  EXIT ;  /* 0x000000000000794d */ /* 0x000fea0003800000 */
.L_x_511:
[----:B------:R-:W-:Y:S01]  /*7710*/  STG.E [R4.64], R2 ;  /* 0x0000000204007986 */ /* 0x000fe2000c101924 */
[----:B------:R-:W-:Y:S05]  /*7720*/  EXIT ;  /* 0x000000000000794d */ /* 0x000fea0003800000 */
.L_x_510:
[----:B------:R-:W-:Y:S01]  /*7730*/  STG.E.U16 [R4.64], R2 ;  /* 0x0000000204007986 */ /* 0x000fe2000c101524 */
[----:B------:R-:W-:Y:S05]  /*7740*/  EXIT ;  /* 0x000000000000794d */ /* 0x000fea0003800000 */
.L_x_506:
[----:B------:R-:W-:-:S13]  /*7750*/  ISETP.GT.AND P0, PT, R0, 0x6, PT ;  /* 0x000000060000780c */ /* 0x000fda0003f04270 */
[----:B------:R-:W-:Y:S05]  /*7760*/  @P0 BRA `(.L_x_512) ;  /* 0x000000b000000947 */ /* 0x000fea0003800000 */
[----:B------:R-:W-:-:S13]  /*7770*/  ISETP.NE.AND P0, PT, R0, 0x5, PT ;  /* 0x000000050000780c */ /* 0x000fda0003f05270 */
[----:B------:R-:W-:Y:S05]  /*7780*/  @!P0 BRA `(.L_x_513) ;  /* 0x0000005000008947 */ /* 0x000fea0003800000 */
[----:B------:R-:W-:-:S13]  /*7790*/  ISETP.NE.AND P0, PT, R0, 0x6, PT ;  /* 0x000000060000780c */ /* 0x000fda0003f05270 */
[----:B------:R-:W-:Y:S05]  /*77a0*/  @P0 BRA `(.L_x_509) ;  /* 0x00000ac000000947 */ /* 0x000fea0003800000 */
[----:B------:R-:W0:Y:S02]  /*77b0*/  I2F.S16 R3, R2 ;  /* 0x0000000200037306 */ /* 0x000e240000101400 */
[----:B0-----:R-:W-:Y:S01]  /*77c0*/  STG.E [R4.64], R3 ;  /* 0x0000000304007986 */ /* 0x001fe2000c101924 */
[----:B------:R-:W-:Y:S05]  /*77d0*/  EXIT ;  /* 0x000000000000794d */ /* 0x000fea0003800000 */
.L_x_513:
[----:B------:R-:W0:Y:S02]  /*77e0*/  I2F.S16 R0, R2 ;  /* 0x0000000200007306 */ /* 0x000e240000101400 */
[----:B0-----:R-:W-:-:S05]  /*77f0*/  F2FP.PACK_AB R0, RZ, R0 ;  /* 0x00000000ff00723e */ /* 0x001fca00000000ff */
[----:B------:R-:W-:Y:S01]  /*7800*/  STG.E.U16 [R4.64], R0 ;  /* 0x0000000004007986 */ /* 0x000fe2000c101524 */
[----:B------:R-:W-:Y:S05]  /*7810*/  EXIT ;  /* 0x000000000000794d */ /* 0x000fea0003800000 */
.L_x_512:
        /* <DEDUP_REMOVED lines=8> */
[----:B0-----:R-:W-:Y:S01]  /*78a0*/  STG.E.64 [R4.64], R2 ;  /* 0x0000000204007986 */ /* 0x001fe2000c101b24 */
[----:B------:R-:W-:Y:S05]  /*78b0*/  EXIT ;  /* 0x000000000000794d */ /* 0x000fea0003800000 */
.L_x_515:
[----:B------:R-:W0:Y:S02]  /*78c0*/  I2F.S16 R2, R2 ;  /* 0x0000000200027306 */ /* 0x000e240000101400 */
[----:B0-----:R-:W-:-:S04]  /*78d0*/  F2FP.PACK_AB R3, RZ, R2 ;  /* 0x00000002ff03723e */ /* 0x001fc800000000ff */
[----:B------:R-:W-:-:S05]  /*78e0*/  PRMT R3, R3, 0x5410, RZ ;  /* 0x0000541003037816 */ /* 0x000fca00000000ff */
[----:B------:R-:W-:Y:S01]  /*78f0*/  STG.E [R4.64], R3 ;  /* 0x0000000304007986 */ /* 0x000fe2000c101924 */
[----:B------:R-:W-:Y:S05]  /*7900*/  EXIT ;  /* 0x000000000000794d */ /* 0x000fea0003800000 */
.L_x_514:
[----:B------:R-:W0:Y:S02]  /*7910*/  I2F.F64.S16 R2, R2 ;  /* 0x0000000200027312 */ /* 0x000e240000101c00 */
[----:B0-----:R-:W-:Y:S01]  /*7920*/  STG.E.64 [R4.64], R2 ;  /* 0x0000000204007986 */ /* 0x001fe2000c101b24 */
[----:B------:R-:W-:Y:S05]  /*7930*/  EXIT ;  /* 0x000000000000794d */ /* 0x000fea0003800000 */
.L_x_505:
        /* <DEDUP_REMOVED lines=10> */
[----:B------:R-:W-:Y:S01]  /*79e0*/  STG.E.U8 [R4.64], R3 ;  /* 0x0000000304007986 */ /* 0x000fe2000c101124 */
[----:B------:R-:W-:Y:S05]  /*79f0*/  EXIT ;  /* 0x000000000000794d */ /* 0x000fea0003800000 */
.L_x_518:
[----:B------:R-:W0:Y:S01]  /*7a00*/  I2F.F64.S16 R8, R2 ;  /* 0x0000000200087312 */ /* 0x000e220000101c00 */
[----:B------:R-:W-:-:S05]  /*7a10*/  CS2R R10, SRZ ;  /* 0x00000000000a7805 */ /* 0x000fca000001ff00 */
[----:B0-----:R-:W-:Y:S01]  /*7a20*/  STG.E.128 [R4.64], R8 ;  /* 0x0000000804007986 */ /* 0x001fe2000c101d24 */
[----:B------:R-:W-:Y:S05]  /*7a30*/  EXIT ;  /* 0x000000000000794d */ /* 0x000fea0003800000 */
.L_x_517:
        /* <DEDUP_REMOVED lines=21> */
.L_x_522:
[----:B------:R-:W-:Y:S05]  /*7b90*/  BSYNC B0 ;  /* 0x0000000000007941 */ /* 0x000fea0003800000 */
.L_x_521:
[----:B------:R-:W-:-:S05]  /*7ba0*/  LOP3.LUT R3, R0, R3, RZ, 0xfc, !PT ;  /* 0x0000000300037212 */ /* 0x000fca00078efcff */
[----:B------:R-:W-:Y:S01]  /*7bb0*/  STG.E.U8 [R4.64], R3 ;  /* 0x0000000304007986 */ /* 0x000fe2000c101124 */
[----:B------:R-:W-:Y:S05]  /*7bc0*/  EXIT ;  /* 0x000000000000794d */ /* 0x000fea0003800000 */
.L_x_520:
        /* <DEDUP_REMOVED lines=13> */
.L_x_524:
[----:B------:R-:W-:Y:S01]  /*7ca0*/  IMAD.MOV.U32 R0, RZ, RZ, 0x7f ;  /* 0x0000007fff007424 */ /* 0x000fe200078e00ff */
[----:B------:R-:W-:-:S04]  /*7cb0*/  ISETP.GT.U32.AND P0, PT, R3, 0x7f800000, PT ;  /* 0x7f8000000300780c */ /* 0x000fc80003f04070 */
[----:B------:R-:W-:-:S04]  /*7cc0*/  SEL R0, R0, 0x7c, P0 ;  /* 0x0000007c00007807 */ /* 0x000fc80000000000 */
.L_x_525:
[----:B------:R-:W-:Y:S05]  /*7cd0*/  BSYNC B0 ;  /* 0x0000000000007941 */ /* 0x000fea0003800000 */
.L_x_523:
[----:B------:R-:W-:-:S04]  /*7ce0*/  LOP3.LUT R2, R7, 0x80000000, RZ, 0xc0, !PT ;  /* 0x8000000007027812 */ /* 0x000fc800078ec0ff */
[----:B------:R-:W-:-:S04]  /*7cf0*/  SHF.R.U32.HI R3, RZ, 0x18, R2 ;  /* 0x00000018ff037819 */ /* 0x000fc80000011602 */
[----:B------:R-:W-:-:S05]  /*7d00*/  LOP3.LUT R3, R0, R3, RZ, 0xfc, !PT ;  /* 0x0000000300037212 */ /* 0x000fca00078efcff */
[----:B------:R-:W-:Y:S01]  /*7d10*/  STG.E.U8 [R4.64], R3 ;  /* 0x0000000304007986 */ /* 0x000fe2000c101124 */
[----:B------:R-:W-:Y:S05]  /*7d20*/  EXIT ;  /* 0x000000000000794d */ /* 0x000fea0003800000 */
.L_x_519:
[----:B------:R-:W0:Y:S02]  /*7d30*/  I2F.S16 R0, R2 ;  /* 0x0000000200007306 */ /* 0x000e240000101400 */
[----:B0-----:R-:W-:-:S05]  /*7d40*/  F2FP.BF16.PACK_AB R0, RZ, R0 ;  /* 0x00000000ff00723e */ /* 0x001fca00000010ff */
[----:B------:R-:W-:Y:S01]  /*7d50*/  STG.E.U16 [R4.64], R0 ;  /* 0x0000000004007986 */ /* 0x000fe2000c101524 */
[----:B------:R-:W-:Y:S05]  /*7d60*/  EXIT ;  /* 0x000000000000794d */ /* 0x000fea0003800000 */
.L_x_516:
        /* <DEDUP_REMOVED lines=10> */
.L_x_528:
        /* <DEDUP_REMOVED lines=13> */
[----:B------:R-:W-:-:S05]  /*7ee0*/  FADD.FTZ R0, R3, 8192 ;  /* 0x4600000003007421 */ /* 0x000fca0000010000 */
[----:B------:R-:W-:Y:S02]  /*7ef0*/  LOP3.LUT P0, R2, R0, 0xff, RZ, 0xc0, !PT ;  /* 0x000000ff00027812 */ /* 0x000fe4000780c0ff */
[----:B------:R-:W-:-:S11]  /*7f00*/  PRMT R0, RZ, 0x7610, R0 ;  /* 0x00007610ff007816 */ /* 0x000fd60000000000 */
[----:B------:R-:W-:Y:S05]  /*7f10*/  @!P0 BRA `(.L_x_530) ;  /* 0x0000004000008947 */ /* 0x000fea0003800000 */
.L_x_531:
[----:B------:R-:W-:-:S04]  /*7f20*/  LOP3.LUT R0, R7, 0x80000000, RZ, 0xc0, !PT ;  /* 0x8000000007007812 */ /* 0x000fc800078ec0ff */
[----:B------:R-:W-:-:S04]  /*7f30*/  SHF.R.U32.HI R3, RZ, 0x18, R0 ;  /* 0x00000018ff037819 */ /* 0x000fc80000011600 */
[----:B------:R-:W-:-:S04]  /*7f40*/  LOP3.LUT R2, R2, R3, RZ, 0xfc, !PT ;  /* 0x0000000302027212 */ /* 0x000fc800078efcff */
[----:B------:R-:W-:Y:S02]  /*7f50*/  PRMT R0, R2, 0x7610, R0 ;  /* 0x0000761002007816 */ /* 0x000fe40000000000 */
.L_x_530:
[----:B------:R-:W-:Y:S05]  /*7f60*/  BSYNC B0 ;  /* 0x0000000000007941 */ /* 0x000fea0003800000 */
.L_x_529:
[----:B------:R-:W-:Y:S01]  /*7f70*/  STG.E.U8 [R4.64], R0 ;  /* 0x0000000004007986 */ /* 0x000fe2000c101124 */
[----:B------:R-:W-:Y:S05]  /*7f80*/  EXIT ;  /* 0x000000000000794d */ /* 0x000fea0003800000 */
.L_x_527:
        /* <DEDUP_REMOVED lines=17> */
.L_x_534:
[----:B------:R-:W-:-:S04]  /*80a0*/  LOP3.LUT R0, R7, 0x80000000, RZ, 0xc0, !PT ;  /* 0x8000000007007812 */ /* 0x000fc800078ec0ff */
[----:B------:R-:W-:-:S04]  /*80b0*/  SHF.R.U32.HI R3, RZ, 0x18, R0 ;  /* 0x00000018ff037819 */ /* 0x000fc80000011600 */
[----:B------:R-:W-:-:S04]  /*80c0*/  LOP3.LUT R2, R2, R3, RZ, 0xfc, !PT ;  /* 0x0000000302027212 */ /* 0x000fc800078efcff */
[----:B------:R-:W-:Y:S02]  /*80d0*/  PRMT R0, R2, 0x7610, R0 ;  /* 0x0000761002007816 */ /* 0x000fe40000000000 */
.L_x_533:
[----:B------:R-:W-:Y:S05]  /*80e0*/  BSYNC B0 ;  /* 0x0000000000007941 */ /* 0x000fea0003800000 */
.L_x_532:
[----:B------:R-:W-:Y:S01]  /*80f0*/  STG.E.U8 [R4.64], R0 ;  /* 0x0000000004007986 */ /* 0x000fe2000c101124 */
[----:B------:R-:W-:Y:S05]  /*8100*/  EXIT ;  /* 0x000000000000794d */ /* 0x000fea0003800000 */
.L_x_526:
        /* <DEDUP_REMOVED lines=22> */
.L_x_509:
        /* <DEDUP_REMOVED lines=20> */
.L_x_536:
[----:B------:R-:W-:-:S05]  /*83b0*/  SHF.R.S32.HI R3, RZ, 0x1f, R2 ;  /* 0x0000001fff037819 */ /* 0x000fca0000011402 */
[----:B------:R-:W-:Y:S01]  /*83c0*/  STG.E.64 [R4.64], R2 ;  /* 0x0000000204007986 */ /* 0x000fe2000c101b24 */
[----:B------:R-:W-:Y:S05]  /*83d0*/  EXIT ;  /* 0x000000000000794d */ /* 0x000fea0003800000 */
.L_x_535:
[----:B------:R-:W-:Y:S01]  /*83e0*/  STG.E [R4.64], R2 ;  /* 0x0000000204007986 */ /* 0x000fe2000c101924 */
[----:B------:R-:W-:Y:S05]  /*83f0*/  EXIT ;  /* 0x000000000000794d */ /* 0x000fea0003800000 */
.L_x_537:
        /* <DEDUP_REMOVED lines=16> */
.L_x_41802:


//--------------------- .text._ZN2at6native18elementwise_kernelILi128ELi4EZNS0_22gpu_kernel_impl_nocastINS0_13AUnaryFunctorIN3c108BFloat16ES5_bZZZNS0_23logical_xor_kernel_cudaERNS_14TensorIteratorEENKUlvE0_clEvENKUlvE8_clEvEUlS5_S5_E_EEEEvRNS_18TensorIteratorBaseERKT_EUliE_EEviT1_ --------------------------
	.section	.text._ZN2at6native18elementwise_kernelILi128ELi4EZNS0_22gpu_kernel_impl_nocastINS0_13AUnaryFunctorIN3c108BFloat16ES5_bZZZNS0_23logical_xor_kernel_cudaERNS_14TensorIteratorEENKUlvE0_clEvENKUlvE8_clEvEUlS5_S5_E_EEEEvRNS_18TensorIteratorBaseERKT_EUliE_EEviT1_,"ax",@progbits
	.sectioninfo	@"SHI_REGISTERS=12"
	.align	128
        .global         _ZN2at6native18elementwise_kernelILi128ELi4EZNS0_22gpu_kernel_impl_nocastINS0_13AUnaryFunctorIN3c108BFloat16ES5_bZZZNS0_23logical_xor_kernel_cudaERNS_14TensorIteratorEENKUlvE0_clEvENKUlvE8_clEvEUlS5_S5_E_EEEEvRNS_18TensorIteratorBaseERKT_EUliE_EEviT1_
        .type           _ZN2at6native18elementwise_kernelILi128ELi4EZNS0_22gpu_kernel_impl_nocastINS0_13AUnaryFunctorIN3c108BFloat16ES5_bZZZNS0_23logical_xor_kernel_cudaERNS_14TensorIteratorEENKUlvE0_clEvENKUlvE8_clEvEUlS5_S5_E_EEEEvRNS_18TensorIteratorBaseERKT_EUliE_EEviT1_,@function
        .size           _ZN2at6native18elementwise_kernelILi128ELi4EZNS0_22gpu_kernel_impl_nocastINS0_13AUnaryFunctorIN3c108BFloat16ES5_bZZZNS0_23logical_xor_kernel_cudaERNS_14TensorIteratorEENKUlvE0_clEvENKUlvE8_clEvEUlS5_S5_E_EEEEvRNS_18TensorIteratorBaseERKT_EUliE_EEviT1_,(.L_x_41803 - _ZN2at6native18elementwise_kernelILi128ELi4EZNS0_22gpu_kernel_impl_nocastINS0_13AUnaryFunctorIN3c108BFloat16ES5_bZZZNS0_23logical_xor_kernel_cudaERNS_14TensorIteratorEENKUlvE0_clEvENKUlvE8_clEvEUlS5_S5_E_EEEEvRNS_18TensorIteratorBaseERKT_EUliE_EEviT1_)
        .other          _ZN2at6native18elementwise_kernelILi128ELi4EZNS0_22gpu_kernel_impl_nocastINS0_13AUnaryFunctorIN3c108BFloat16ES5_bZZZNS0_23logical_xor_kernel_cudaERNS_14TensorIteratorEENKUlvE0_clEvENKUlvE8_clEvEUlS5_S5_E_EEEEvRNS_18TensorIteratorBaseERKT_EUliE_EEviT1_,@"STO_CUDA_ENTRY STV_DEFAULT"
_ZN2at6native18elementwise_kernelILi128ELi4EZNS0_22gpu_kernel_impl_nocastINS0_13AUnaryFunctorIN3c108BFloat16ES5_bZZZNS0_23logical_xor_kernel_cudaERNS_14TensorIteratorEENKUlvE0_clEvENKUlvE8_clEvEUlS5_S5_E_EEEEvRNS_18TensorIteratorBaseERKT_EUliE_EEviT1_:
.text._ZN2at6native18elementwise_kernelILi128ELi4EZNS0_22gpu_kernel_impl_nocastINS0_13AUnaryFunctorIN3c108BFloat16ES5_bZZZNS0_23logical_xor_kernel_cudaERNS_14TensorIteratorEENKUlvE0_clEvENKUlvE8_clEvEUlS5_S5_E_EEEEvRNS_18TensorIteratorBaseERKT_EUliE_EEviT1_:
[----:B------:R-:W-:Y:S02]  /*0000*/  MOV R1, c[0x0][0x28] ;  /* 0x00000a0000017a02 */ /* 0x000fe40000000f00 */
[----:B------:R-:W0:Y:S01]  /*0010*/  S2R R0, SR_CTAID.X ;  /* 0x0000000000007919 */ /* 0x000e220000002500 */
[----:B------:R-:W-:Y:S01]  /*0020*/  ULDC.64 UR6, c[0x0][0x118] ;  /* 0x0000460000067ab9 */ /* 0x000fe20000000a00 */
[----:B------:R-:W-:Y:S02]  /*0030*/  BSSY B0, `(.L_x_538) ;  /* 0x00000f6000007945 */ /* 0x000fe40003800000 */
[----:B------:R-:W0:Y:S02]  /*0040*/  S2R R3, SR_TID.X ;  /* 0x0000000000037919 */ /* 0x000e240000002100 */
[----:B0-----:R-:W-:-:S04]  /*0050*/  LEA R0, R0, R3, 0x9 ;  /* 0x0000000300007211 */ /* 0x001fc800078e48ff */
[----:B------:R-:W-:-:S13]  /*0060*/  ISETP.GE.AND P0, PT, R0, c[0x0][0x160], PT ;  /* 0x0000580000007a0c */ /* 0x000fda0003f06270 */
[----:B------:R-:W-:Y:S05]  /*0070*/  @P0 BRA `(.L_x_539) ;  /* 0x00000f1000000947 */ /* 0x000fea0003800000 */
[----:B------:R-:W-:Y:S01]  /*0080*/  ISETP.NE.AND P0, PT, RZ, c[0x0][0x168], PT ;  /* 0x00005a00ff007a0c */ /* 0x000fe20003f05270 */
[----:B------:R-:W-:-:S12]  /*0090*/  CS2R R2, SRZ ;  /* 0x0000000000027805 */ /* 0x000fd8000001ff00 */
[----:B------:R-:W-:Y:S05]  /*00a0*/  @!P0 BRA `(.L_x_540) ;  /* 0x00000e0000008947 */ /* 0x000fea0003800000 */
[----:B------:R-:W-:Y:S01]  /*00b0*/  HFMA2.MMA R2, -RZ, RZ, 0, 0 ;  /* 0x00000000ff027435 */ /* 0x000fe200000001ff */
[----:B------:R-:W-:Y:S02]  /*00c0*/  MOV R3, R0 ;  /* 0x0000000000037202 */ /* 0x000fe40000000f00 */
[----:B------:R-:W-:-:S04]  /*00d0*/  MOV R8, c[0x0][0x168] ;  /* 0x00005a0000087a02 */ /* 0x000fc80000000f00 */
[----:B------:R-:W-:-:S03]  /*00e0*/  ISETP.NE.AND P0, PT, R8, 0x1, PT ;  /* 0x000000010800780c */ /* 0x000fc60003f05270 */
[----:B------:R-:W-:-:S05]  /*00f0*/  IMAD.HI.U32 R4, R0, c[0x0][0x170], R2 ;  /* 0x00005c0000047a27 */ /* 0x000fca00078e0002 */
[----:B------:R-:W-:-:S04]  /*0100*/  SHF.R.U32.HI R5, RZ, c[0x0][0x174], R4 ;  /* 0x00005d00ff057a19 */ /* 0x000fc80000011604 */
[----:B------:R-:W-:-:S05]  /*0110*/  IADD3 R3, -R5, RZ, RZ ;  /* 0x000000ff05037210 */ /* 0x000fca0007ffe1ff */
[----:B------:R-:W-:-:S04]  /*0120*/  IMAD R3, R3, c[0x0][0x16c], R0 ;  /* 0x00005b0003037a24 */ /* 0x000fc800078e0200 */
[C---:B------:R-:W-:Y:S02]  /*0130*/  IMAD R2, R3.reuse, c[0x0][0x298], RZ ;  /* 0x0000a60003027a24 */ /* 0x040fe400078e02ff */
[----:B------:R-:W-:Y:S01]  /*0140*/  IMAD R3, R3, c[0x0][0x29c], RZ ;  /* 0x0000a70003037a24 */ /* 0x000fe200078e02ff */
[----:B------:R-:W-:Y:S05]  /*0150*/  @!P0 BRA `(.L_x_540) ;  /* 0x00000d5000008947 */ /* 0x000fea0003800000 */
[----:B------:R-:W-:Y:S02]  /*0160*/  MOV R4, RZ ;  /* 0x000000ff00047202 */ /* 0x000fe40000000f00 */
        /* <DEDUP_REMOVED lines=8> */
[----:B------:R-:W-:Y:S01]  /*01f0*/  HFMA2.MMA R6, -RZ, RZ, 0, 0 ;  /* 0x00000000ff067435 */ /* 0x000fe200000001ff */
[----:B------:R-:W-:-:S09]  /*0200*/  ISETP.NE.AND P0, PT, R8, 0x3, PT ;  /* 0x000000030800780c */ /* 0x000fd20003f05270 */
[----:B------:R-:W-:-:S05]  /*0210*/  IMAD.HI.U32 R4, R7, c[0x0][0x188], R6 ;  /* 0x0000620007047a27 */ /* 0x000fca00078e0006 */
[----:B------:R-:W-:-:S04]  /*0220*/  SHF.R.U32.HI R5, RZ, c[0x0][0x18c], R4 ;  /* 0x00006300ff057a19 */ /* 0x000fc80000011604 */
[----:B------:R-:W-:-:S05]  /*0230*/  IADD3 R6, -R5, RZ, RZ ;  /* 0x000000ff05067210 */ /* 0x000fca0007ffe1ff */
[----:B------:R-:W-:-:S04]  /*0240*/  IMAD R6, R6, c[0x0][0x184], R7 ;  /* 0x0000610006067a24 */ /* 0x000fc800078e0207 */
[C---:B------:R-:W-:Y:S02]  /*0250*/  IMAD R2, R6.reuse, c[0x0][0x2a8], R2 ;  /* 0x0000aa0006027a24 */ /* 0x040fe400078e0202 */
[----:B------:R-:W-:Y:S01]  /*0260*/  IMAD R3, R6, c[0x0][0x2ac], R3 ;  /* 0x0000ab0006037a24 */ /* 0x000fe200078e0203 */
[----:B------:R-:W-:Y:S05]  /*0270*/  @!P0 BRA `(.L_x_540) ;  /* 0x00000c3000008947 */ /* 0x000fea0003800000 */
[----:B------:R-:W-:Y:S02]  /*0280*/  MOV R4, RZ ;  /* 0x000000ff00047202 */ /* 0x000fe40000000f00 */
[----:B------:R-:W-:-:S03]  /*0290*/  ISETP.NE.AND P0, PT, R8, 0x4, PT ;  /* 0x000000040800780c */ /* 0x000fc60003f05270 */
        /* <DEDUP_REMOVED lines=16> */
[----:B------:R-:W-:Y:S01]  /*03a0*/  HFMA2.MMA R4, -RZ, RZ, 0, 0 ;  /* 0x00000000ff047435 */ /* 0x000fe200000001ff */
[----:B------:R-:W-:-:S09]  /*03b0*/  ISETP.NE.AND P0, PT, R8, 0x6, PT ;  /* 0x000000060800780c */ /* 0x000fd20003f05270 */
[----:B------:R-:W-:-:S05]  /*03c0*/  IMAD.HI.U32 R6, R5, c[0x0][0x1ac], R4 ;  /* 0x00006b0005067a27 */ /* 0x000fca00078e0004 */
[----:B------:R-:W-:-:S05]  /*03d0*/  SHF.R.U32.HI R7, RZ, c[0x0][0x1b0], R6 ;  /* 0x00006c00ff077a19 */ /* 0x000fca0000011606 */
[----:B------:R-:W-:-:S04]  /*03e0*/  IMAD.MOV R4, RZ, RZ, -R7 ;  /* 0x000000ffff047224 */ /* 0x000fc800078e0a07 */
        /* <DEDUP_REMOVED lines=160> */
[----:B------:R-:W-:Y:S02]  /*0df0*/  SHF.R.U32.HI R7, RZ, c[0x0][0x288], R6 ;  /* 0x0000a200ff077a19 */ /* 0x000fe40000011606 */
[----:B------:R-:W-:Y:S02]  /*0e00*/  @P0 MOV R6, RZ ;  /* 0x000000ff00060202 */ /* 0x000fe40000000f00 */
[----:B------:R-:W-:-:S03]  /*0e10*/  IADD3 R9, -R7, RZ, RZ ;  /* 0x000000ff07097210 */ /* 0x000fc60007ffe1ff */
[----:B------:R-:W-:-:S05]  /*0e20*/  @P0 IMAD.HI.U32 R4, R7, c[0x0][0x290], R6 ;  /* 0x0000a40007040a27 */ /* 0x000fca00078e0006 */
[----:B------:R-:W-:Y:S01]  /*0e30*/  @P0 SHF.R.U32.HI R6, RZ, c[0x0][0x294], R4 ;  /* 0x0000a500ff060a19 */ /* 0x000fe20000011604 */
[----:B------:R-:W-:-:S03]  /*0e40*/  IMAD R4, R9, c[0x0][0x280], R5 ;  /* 0x0000a00009047a24 */ /* 0x000fc600078e0205 */
[----:B------:R-:W-:Y:S01]  /*0e50*/  @P0 IADD3 R6, -R6, RZ, RZ ;  /* 0x000000ff06060210 */ /* 0x000fe20007ffe1ff */
[C---:B------:R-:W-:Y:S02]  /*0e60*/  IMAD R2, R4.reuse, c[0x0][0x350], R2 ;  /* 0x0000d40004027a24 */ /* 0x040fe400078e0202 */
[----:B------:R-:W-:Y:S02]  /*0e70*/  IMAD R3, R4, c[0x0][0x354], R3 ;  /* 0x0000d50004037a24 */ /* 0x000fe400078e0203 */
[----:B------:R-:W-:-:S04]  /*0e80*/  @P0 IMAD R6, R6, c[0x0][0x28c], R7 ;  /* 0x0000a30006060a24 */ /* 0x000fc800078e0207 */
[C---:B------:R-:W-:Y:S02]  /*0e90*/  @P0 IMAD R2, R6.reuse, c[0x0][0x358], R2 ;  /* 0x0000d60006020a24 */ /* 0x040fe400078e0202 */
[----:B------:R-:W-:-:S05]  /*0ea0*/  @P0 IMAD R3, R6, c[0x0][0x35c], R3 ;  /* 0x0000d70006030a24 */ /* 0x000fca00078e0203 */
.L_x_540:
[----:B------:R-:W-:-:S04]  /*0eb0*/  IADD3 R4, P0, R3, c[0x0][0x368], RZ ;  /* 0x0000da0003047a10 */ /* 0x000fc80007f1e0ff */
[----:B------:R-:W-:-:S05]  /*0ec0*/  IADD3.X R5, RZ, c[0x0][0x36c], RZ, P0, !PT ;  /* 0x0000db00ff057a10 */ /* 0x000fca00007fe4ff */
[----:B------:R-:W2:Y:S01]  /*0ed0*/  LDG.E.U16 R4, [R4.64] ;  /* 0x0000000604047981 */ /* 0x000ea2000c1e1500 */
[----:B------:R-:W-:Y:S01]  /*0ee0*/  ULDC.U16 UR4, c[0x0][0x372] ;  /* 0x0000dc8000047ab9 */ /* 0x000fe20000000400 */
[----:B------:R-:W-:Y:S01]  /*0ef0*/  IADD3 R2, P2, R2, c[0x0][0x360], RZ ;  /* 0x0000d80002027a10 */ /* 0x000fe20007f5e0ff */
[----:B------:R-:W-:Y:S01]  /*0f00*/  UPRMT UR4, URZ, 0x5410, UR4 ;  /* 0x000054103f047896 */ /* 0x000fe20008000004 */
[----:B------:R-:W-:-:S03]  /*0f10*/  IADD3 R0, R0, 0x80, RZ ;  /* 0x0000008000007810 */ /* 0x000fc60007ffe0ff */
[----:B------:R-:W-:Y:S02]  /*0f20*/  IMAD.X R3, RZ, RZ, c[0x0][0x364], P2 ;  /* 0x0000d900ff037624 */ /* 0x000fe400010e06ff */
[----:B------:R-:W-:Y:S02]  /*0f30*/  FSETP.NEU.FTZ.AND P0, PT, RZ, UR4, PT ;  /* 0x00000004ff007c0b */ /* 0x000fe4000bf1d000 */
[----:B--2---:R-:W-:-:S04]  /*0f40*/  PRMT R4, RZ, 0x5410, R4 ;  /* 0x00005410ff047816 */ /* 0x004fc80000000004 */
[----:B------:R-:W-:-:S04]  /*0f50*/  FSETP.NEU.FTZ.AND P1, PT, R4, RZ, PT ;  /* 0x000000ff0400720b */ /* 0x000fc80003f3d000 */
[----:B------:R-:W-:-:S04]  /*0f60*/  PLOP3.LUT P0, PT, P0, P1, PT, 0x28, 0x0 ;  /* 0x000000000000781c */ /* 0x000fc80000702570 */
[----:B------:R-:W-:-:S05]  /*0f70*/  SEL R7, RZ, 0x1, !P0 ;  /* 0x00000001ff077807 */ /* 0x000fca0004000000 */
[----:B------:R0:W-:Y:S04]  /*0f80*/  STG.E.U8 [R2.64], R7 ;  /* 0x0000000702007986 */ /* 0x0001e8000c101106 */
.L_x_539:
[----:B------:R-:W-:Y:S05]  /*0f90*/  BSYNC B0 ;  /* 0x0000000000007941 */ /* 0x000fea0003800000 */
.L_x_538:
[----:B------:R-:W-:Y:S01]  /*0fa0*/  ISETP.GE.AND P0, PT, R0, c[0x0][0x160], PT ;  /* 0x0000580000007a0c */ /* 0x000fe20003f06270 */
[----:B------:R-:W-:-:S12]  /*0fb0*/  BSSY B0, `(.L_x_541) ;  /* 0x00001e6000007945 */ /* 0x000fd80003800000 */
[----:B------:R-:W-:Y:S05]  /*0fc0*/  @P0 BRA `(.L_x_542) ;  /* 0x00001e4000000947 */ /* 0x000fea0003800000 */
[----:B------:R-:W-:Y:S01]  /*0fd0*/  ISETP.NE.AND P0, PT, RZ, c[0x0][0x168], PT ;  /* 0x00005a00ff007a0c */ /* 0x000fe20003f05270 */
[----:B0-----:R-:W-:-:S12]  /*0fe0*/  CS2R R2, SRZ ;  /* 0x0000000000027805 */ /* 0x001fd8000001ff00 */
        /* <DEDUP_REMOVED lines=225> */
.L_x_543:
[----:B------:R-:W-:-:S04]  /*1e00*/  IADD3 R4, P0, R3, c[0x0][0x368], RZ ;  /* 0x0000da0003047a10 */ /* 0x000fc80007f1e0ff */
[----:B------:R-:W-:-:S05]  /*1e10*/  IADD3.X R5, RZ, c[0x0][0x36c], RZ, P0, !PT ;  /* 0x0000db00ff057a10 */ /* 0x000fca00007fe4ff */
[----:B------:R-:W2:Y:S01]  /*1e20*/  LDG.E.U16 R4, [R4.64] ;  /* 0x0000000604047981 */ /* 0x000ea2000c1e1500 */
[----:B------:R-:W-:Y:S01]  /*1e30*/  ULDC.U16 UR4, c[0x0][0x372] ;  /* 0x0000dc8000047ab9 */ /* 0x000fe20000000400 */
[----:B------:R-:W-:Y:S01]  /*1e40*/  IADD3 R2, P1, R2, c[0x0][0x360], RZ ;  /* 0x0000d80002027a10 */ /* 0x000fe20007f3e0ff */
[----:B------:R-:W-:Y:S01]  /*1e50*/  UPRMT UR4, URZ, 0x5410, UR4 ;  /* 0x000054103f047896 */ /* 0x000fe20008000004 */
[----:B------:R-:W-:Y:S02]  /*1e60*/  IADD3 R0, R0, 0x80, RZ ;  /* 0x0000008000007810 */ /* 0x000fe40007ffe0ff */
[----:B------:R-:W-:-:S03]  /*1e70*/  IADD3.X R3, RZ, c[0x0][0x364], RZ, P1, !PT ;  /* 0x0000d900ff037a10 */ /* 0x000fc60000ffe4ff */
[----:B------:R-:W-:Y:S02]  /*1e80*/  FSETP.NEU.FTZ.AND P2, PT, RZ, UR4, PT ;  /* 0x00000004ff007c0b */ /* 0x000fe4000bf5d000 */
[----:B--2---:R-:W-:-:S04]  /*1e90*/  PRMT R4, RZ, 0x5410, R4 ;  /* 0x00005410ff047816 */ /* 0x004fc80000000004 */
[----:B------:R-:W-:-:S04]  /*1ea0*/  FSETP.NEU.FTZ.AND P0, PT, R4, RZ, PT ;  /* 0x000000ff0400720b */ /* 0x000fc80003f1d000 */
[----:B------:R-:W-:-:S04]  /*1eb0*/  PLOP3.LUT P0, PT, P2, P0, PT, 0x28, 0x0 ;  /* 0x000000000000781c */ /* 0x000fc80001700570 */
[----:B------:R-:W-:Y:S02]  /*1ec0*/  SEL R7, RZ, 0x1, !P0 ;  /* 0x00000001ff077807 */ /* 0x000fe40004000000 */
[----:B------:R-:W-:-:S03]  /*1ed0*/  ISETP.GE.AND P0, PT, R0, c[0x0][0x160], PT ;  /* 0x0000580000007a0c */ /* 0x000fc60003f06270 */
[----:B------:R0:W-:Y:S10]  /*1ee0*/  STG.E.U8 [R2.64], R7 ;  /* 0x0000000702007986 */ /* 0x0001f4000c101106 */
[----:B------:R-:W-:Y:S05]  /*1ef0*/  @P0 BRA `(.L_x_542) ;  /* 0x00000f1000000947 */ /* 0x000fea0003800000 */
[----:B------:R-:W-:Y:S01]  /*1f00*/  ISETP.NE.AND P0, PT, RZ, c[0x0][0x168], PT ;  /* 0x00005a00ff007a0c */ /* 0x000fe20003f05270 */
[----:B0-----:R-:W-:-:S12]  /*1f10*/  CS2R R2, SRZ ;  /* 0x0000000000027805 */ /* 0x001fd8000001ff00 */
[----:B------:R-:W-:Y:S05]  /*1f20*/  @!P0 BRA `(.L_x_544) ;  /* 0x00000e0000008947 */ /* 0x000fea0003800000 */
[----:B------:R-:W-:Y:S01]  /*1f30*/  HFMA2.MMA R2, -RZ, RZ, 0, 0 ;  /* 0x00000000ff027435 */ /* 0x000fe200000001ff */
[----:B------:R-:W-:Y:S01]  /*1f40*/  IMAD.MOV.U32 R3, RZ, RZ, R0 ;  /* 0x000000ffff037224 */ /* 0x000fe200078e0000 */
[----:B------:R-:W-:-:S04]  /*1f50*/  MOV R8, c[0x0][0x168] ;  /* 0x00005a0000087a02 */ /* 0x000fc80000000f00 */
[----:B------:R-:W-:-:S04]  /*1f60*/  ISETP.NE.AND P0, PT, R8, 0x1, PT ;  /* 0x000000010800780c */ /* 0x000fc80003f05270 */
        /* <DEDUP_REMOVED lines=208> */
[----:B------:R-:W-:Y:S01]  /*2c70*/  SHF.R.U32.HI R7, RZ, c[0x0][0x288], R6 ;  /* 0x0000a200ff077a19 */ /* 0x000fe20000011606 */
[----:B------:R-:W-:-:S03]  /*2c80*/  @P0 IMAD.MOV.U32 R6, RZ, RZ, RZ ;  /* 0x000000ffff060224 */ /* 0x000fc600078e00ff */
[C---:B------:R-:W-:Y:S01]  /*2c90*/  IADD3 R9, -R7.reuse, RZ, RZ ;  /* 0x000000ff07097210 */ /* 0x040fe20007ffe1ff */
        /* <DEDUP_REMOVED lines=9> */
.L_x_544:
        /* <DEDUP_REMOVED lines=12> */
[----:B------:R-:W-:-:S05]  /*2df0*/  SEL R7, RZ, 0x1, !P0 ;  /* 0x00000001ff077807 */ /* 0x000fca0004000000 */
[----:B------:R0:W-:Y:S04]  /*2e00*/  STG.E.U8 [R2.64], R7 ;  /* 0x0000000702007986 */ /* 0x0001e8000c101106 */
.L_x_542:
[----:B------:R-:W-:Y:S05]  /*2e10*/  BSYNC B0 ;  /* 0x0000000000007941 */ /* 0x000fea0003800000 */
.L_x_541:
[----:B------:R-:W-:-:S13]  /*2e20*/  ISETP.GE.AND P0, PT, R0, c[0x0][0x160], PT ;  /* 0x0000580000007a0c */ /* 0x000fda0003f06270 */
[----:B------:R-:W-:Y:S05]  /*2e30*/  @P0 EXIT ;  /* 0x000000000000094d */ /* 0x000fea0003800000 */
[----:B------:R-:W-:Y:S01]  /*2e40*/  ISETP.NE.AND P0, PT, RZ, c[0x0][0x168], PT ;  /* 0x00005a00ff007a0c */ /* 0x000fe20003f05270 */
[----:B0-----:R-:W-:-:S12]  /*2e50*/  CS2R R2, SRZ ;  /* 0x0000000000027805 */ /* 0x001fd8000001ff00 */
[----:B------:R-:W-:Y:S05]  /*2e60*/  @!P0 BRA `(.L_x_545) ;  /* 0x00000e0000008947 */ /* 0x000fea0003800000 */
[----:B------:R-:W-:Y:S02]  /*2e70*/  MOV R2, RZ ;  /* 0x000000ff00027202 */ /* 0x000fe40000000f00 */
[----:B------:R-:W-:Y:S02]  /*2e80*/  MOV R3, R0 ;  /* 0x0000000000037202 */ /* 0x000fe40000000f00 */
[----:B------:R-:W-:-:S03]  /*2e90*/  MOV R8, c[0x0][0x168] ;  /* 0x00005a0000087a02 */ /* 0x000fc60000000f00 */
[----:B------:R-:W-:Y:S01]  /*2ea0*/  IMAD.HI.U32 R4, R0, c[0x0][0x170], R2 ;  /* 0x00005c0000047a27 */ /* 0x000fe200078e0002 */
[----:B------:R-:W-:-:S04]  /*2eb0*/  ISETP.NE.AND P0, PT, R8, 0x1, PT ;  /* 0x000000010800780c */ /* 0x000fc80003f05270 */
[----:B------:R-:W-:-:S05]  /*2ec0*/  SHF.R.U32.HI R5, RZ, c[0x0][0x174], R4 ;  /* 0x00005d00ff057a19 */ /* 0x000fca0000011604 */
[----:B------:R-:W-:-:S04]  /*2ed0*/  IMAD.MOV R3, RZ, RZ, -R5 ;  /* 0x000000ffff037224 */ /* 0x000fc800078e0a05 */
[----:B------:R-:W-:-:S04]  /*2ee0*/  IMAD R0, R3, c[0x0][0x16c], R0 ;  /* 0x00005b0003007a24 */ /* 0x000fc800078e0200 */
[C---:B------:R-:W-:Y:S02]  /*2ef0*/  IMAD R2, R0.reuse, c[0x0][0x298], RZ ;  /* 0x0000a60000027a24 */ /* 0x040fe400078e02ff */
[----:B------:R-:W-:Y:S01]  /*2f00*/  IMAD R3, R0, c[0x0][0x29c], RZ ;  /* 0x0000a70000037a24 */ /* 0x000fe200078e02ff */
        /* <DEDUP_REMOVED lines=145> */
[----:B------:R-:W-:Y:S01]  /*3820*/  IMAD.MOV.U32 R4, RZ, RZ, RZ ;  /* 0x000000ffff047224 */ /* 0x000fe200078e00ff */
        /* <DEDUP_REMOVED lines=53> */
[----:B------:R-:W-:Y:S02]  /*3b80*/  ISETP.NE.AND P0, PT, R8, 0x18, PT ;  /* 0x000000180800780c */ /* 0x000fe40003f05270 */
[----:B------:R-:W-:-:S05]  /*3b90*/  MOV R4, RZ ;  /* 0x000000ff00047202 */ /* 0x000fca0000000f00 */
[----:B------:R-:W-:-:S05]  /*3ba0*/  IMAD.HI.U32 R6, R5, c[0x0][0x284], R4 ;  /* 0x0000a10005067a27 */ /* 0x000fca00078e0004 */
[----:B------:R-:W-:Y:S02]  /*3bb0*/  SHF.R.U32.HI R7, RZ, c[0x0][0x288], R6 ;  /* 0x0000a200ff077a19 */ /* 0x000fe40000011606 */
[----:B------:R-:W-:Y:S02]  /*3bc0*/  @P0 MOV R6, RZ ;  /* 0x000000ff00060202 */ /* 0x000fe40000000f00 */
[----:B------:R-:W-:-:S03]  /*3bd0*/  IADD3 R4, -R7, RZ, RZ ;  /* 0x000000ff07047210 */ /* 0x000fc60007ffe1ff */
[----:B------:R-:W-:-:S04]  /*3be0*/  @P0 IMAD.HI.U32 R0, R7, c[0x0][0x290], R6 ;  /* 0x0000a40007000a27 */ /* 0x000fc800078e0006 */
[----:B------:R-:W-:Y:S01]  /*3bf0*/  IMAD R4, R4, c[0x0][0x280], R5 ;  /* 0x0000a00004047a24 */ /* 0x000fe200078e0205 */
[----:B------:R-:W-:-:S03]  /*3c00*/  @P0 SHF.R.U32.HI R0, RZ, c[0x0][0x294], R0 ;  /* 0x0000a500ff000a19 */ /* 0x000fc60000011600 */
[----:B------:R-:W-:Y:S01]  /*3c10*/  IMAD R2, R4, c[0x0][0x350], R2 ;  /* 0x0000d40004027a24 */ /* 0x000fe200078e0202 */
[----:B------:R-:W-:Y:S01]  /*3c20*/  @P0 IADD3 R6, -R0, RZ, RZ ;  /* 0x000000ff00060210 */ /* 0x000fe20007ffe1ff */
[----:B------:R-:W-:-:S04]  /*3c30*/  IMAD R3, R4, c[0x0][0x354], R3 ;  /* 0x0000d50004037a24 */ /* 0x000fc800078e0203 */
[----:B------:R-:W-:-:S04]  /*3c40*/  @P0 IMAD R6, R6, c[0x0][0x28c], R7 ;  /* 0x0000a30006060a24 */ /* 0x000fc800078e0207 */
[C---:B------:R-:W-:Y:S02]  /*3c50*/  @P0 IMAD R2, R6.reuse, c[0x0][0x358], R2 ;  /* 0x0000d60006020a24 */ /* 0x040fe400078e0202 */
[----:B------:R-:W-:-:S05]  /*3c60*/  @P0 IMAD R3, R6, c[0x0][0x35c], R3 ;  /* 0x0000d70006030a24 */ /* 0x000fca00078e0203 */
.L_x_545:
[----:B------:R-:W-:-:S04]  /*3c70*/  IADD3 R4, P0, R3, c[0x0][0x368], RZ ;  /* 0x0000da0003047a10 */ /* 0x000fc80007f1e0ff */
[----:B------:R-:W-:-:S05]  /*3c80*/  IADD3.X R5, RZ, c[0x0][0x36c], RZ, P0, !PT ;  /* 0x0000db00ff057a10 */ /* 0x000fca00007fe4ff */
[----:B------:R-:W2:Y:S01]  /*3c90*/  LDG.E.U16 R4, [R4.64] ;  /* 0x0000000604047981 */ /* 0x000ea2000c1e1500 */
[----:B------:R-:W-:Y:S01]  /*3ca0*/  ULDC.U16 UR4, c[0x0][0x372] ;  /* 0x0000dc8000047ab9 */ /* 0x000fe20000000400 */
[----:B------:R-:W-:Y:S01]  /*3cb0*/  IADD3 R2, P1, R2, c[0x0][0x360], RZ ;  /* 0x0000d80002027a10 */ /* 0x000fe20007f3e0ff */
[----:B------:R-:W-:-:S03]  /*3cc0*/  UPRMT UR4, URZ, 0x5410, UR4 ;  /* 0x000054103f047896 */ /* 0x000fc60008000004 */
[----:B------:R-:W-:-:S03]  /*3cd0*/  IADD3.X R3, RZ, c[0x0][0x364], RZ, P1, !PT ;  /* 0x0000d900ff037a10 */ /* 0x000fc60000ffe4ff */
[----:B------:R-:W-:Y:S02]  /*3ce0*/  FSETP.NEU.FTZ.AND P2, PT, RZ, UR4, PT ;  /* 0x00000004ff007c0b */ /* 0x000fe4000bf5d000 */
[----:B--2---:R-:W-:-:S04]  /*3cf0*/  PRMT R4, RZ, 0x5410, R4 ;  /* 0x00005410ff047816 */ /* 0x004fc80000000004 */
[----:B------:R-:W-:-:S04]  /*3d00*/  FSETP.NEU.FTZ.AND P0, PT, R4, RZ, PT ;  /* 0x000000ff0400720b */ /* 0x000fc80003f1d000 */
[----:B------:R-:W-:-:S04]  /*3d10*/  PLOP3.LUT P0, PT, P2, P0, PT, 0x28, 0x0 ;  /* 0x000000000000781c */ /* 0x000fc80001700570 */
[----:B------:R-:W-:-:S05]  /*3d20*/  SEL R7, RZ, 0x1, !P0 ;  /* 0x00000001ff077807 */ /* 0x000fca0004000000 */
[----:B------:R-:W-:Y:S01]  /*3d30*/  STG.E.U8 [R2.64], R7 ;  /* 0x0000000702007986 */ /* 0x000fe2000c101106 */
[----:B------:R-:W-:Y:S05]  /*3d40*/  EXIT ;  /* 0x000000000000794d */ /* 0x000fea0003800000 */
.L_x_546:
        /* <DEDUP_REMOVED lines=11> */
.L_x_41803:


//--------------------- .text._ZN2at6native27unrolled_elementwise_kernelINS0_13AUnaryFunctorIN3c108BFloat16ES4_bZZZNS0_23logical_xor_kernel_cudaERNS_14TensorIteratorEENKUlvE0_clEvENKUlvE8_clEvEUlS4_S4_E_EESt5arrayIPcLm2EELi4E23TrivialOffsetCalculatorILi1EjESF_NS0_6memory15LoadWithoutCastENSG_16StoreWithoutCastEEEviT_T0_T2_T3_T4_T5_ --------------------------
	.section	.text._ZN2at6native27unrolled_elementwise_kernelINS0_13AUnaryFunctorIN3c108BFloat16ES4_bZZZNS0_23logical_xor_kernel_cudaERNS_14TensorIteratorEENKUlvE0_clEvENKUlvE8_clEvEUlS4_S4_E_EESt5arrayIPcLm2EELi4E23TrivialOffsetCalculatorILi1EjESF_NS0_6memory15LoadWithoutCastENSG_16StoreWithoutCastEEEviT_T0_T2_T3_T4_T5_,"ax",@progbits
	.sectioninfo	@"SHI_REGISTERS=16"
	.align	128
        .global         _ZN2at6native27unrolled_elementwise_kernelINS0_13AUnaryFunctorIN3c108BFloat16ES4_bZZZNS0_23logical_xor_kernel_cudaERNS_14TensorIteratorEENKUlvE0_clEvENKUlvE8_clEvEUlS4_S4_E_EESt5arrayIPcLm2EELi4E23TrivialOffsetCalculatorILi1EjESF_NS0_6memory15LoadWithoutCastENSG_16StoreWithoutCastEEEviT_T0_T2_T3_T4_T5_
        .type           _ZN2at6native27unrolled_elementwise_kernelINS0_13AUnaryFunctorIN3c108BFloat16ES4_bZZZNS0_23logical_xor_kernel_cudaERNS_14TensorIteratorEENKUlvE0_clEvENKUlvE8_clEvEUlS4_S4_E_EESt5arrayIPcLm2EELi4E23TrivialOffsetCalculatorILi1EjESF_NS0_6memory15LoadWithoutCastENSG_16StoreWithoutCastEEEviT_T0_T2_T3_T4_T5_,@function
        .size           _ZN2at6native27unrolled_elementwise_kernelINS0_13AUnaryFunctorIN3c108BFloat16ES4_bZZZNS0_23logical_xor_kernel_cudaERNS_14TensorIteratorEENKUlvE0_clEvENKUlvE8_clEvEUlS4_S4_E_EESt5arrayIPcLm2EELi4E23TrivialOffsetCalculatorILi1EjESF_NS0_6memory15LoadWithoutCastENSG_16StoreWithoutCastEEEviT_T0_T2_T3_T4_T5_,(.L_x_41804 - _ZN2at6native27unrolled_elementwise_kernelINS0_13AUnaryFunctorIN3c108BFloat16ES4_bZZZNS0_23logical_xor_kernel_cudaERNS_14TensorIteratorEENKUlvE0_clEvENKUlvE8_clEvEUlS4_S4_E_EESt5arrayIPcLm2EELi4E23TrivialOffsetCalculatorILi1EjESF_NS0_6memory15LoadWithoutCastENSG_16StoreWithoutCastEEEviT_T0_T2_T3_T4_T5_)
        .other          _ZN2at6native27unrolled_elementwise_kernelINS0_13AUnaryFunctorIN3c108BFloat16ES4_bZZZNS0_23logical_xor_kernel_cudaERNS_14TensorIteratorEENKUlvE0_clEvENKUlvE8_clEvEUlS4_S4_E_EESt5arrayIPcLm2EELi4E23TrivialOffsetCalculatorILi1EjESF_NS0_6memory15LoadWithoutCastENSG_16StoreWithoutCastEEEviT_T0_T2_T3_T4_T5_,@"STO_CUDA_ENTRY STV_DEFAULT"
_ZN2at6native27unrolled_elementwise_kernelINS0_13AUnaryFunctorIN3c108BFloat16ES4_bZZZNS0_23logical_xor_kernel_cudaERNS_14TensorIteratorEENKUlvE0_clEvENKUlvE8_clEvEUlS4_S4_E_EESt5arrayIPcLm2EELi4E23TrivialOffsetCalculatorILi1EjESF_NS0_6memory15LoadWithoutCastENSG_16StoreWithoutCastEEEviT_T0_T2_T3_T4_T5_:
.text._ZN2at6native27unrolled_elementwise_kernelINS0_13AUnaryFunctorIN3c108BFloat16ES4_bZZZNS0_23logical_xor_kernel_cudaERNS_14TensorIteratorEENKUlvE0_clEvENKUlvE8_clEvEUlS4_S4_E_EESt5arrayIPcLm2EELi4E23TrivialOffsetCalculatorILi1EjESF_NS0_6memory15LoadWithoutCastENSG_16StoreWithoutCastEEEviT_T0_T2_T3_T4_T5_:
[----:B------:R-:W-:Y:S02]  /*0000*/  IMAD.MOV.U32 R1, RZ, RZ, c[0x0][0x28] ;  /* 0x00000a00ff017624 */ /* 0x000fe400078e00ff */
[----:B------:R-:W0:Y:S01]  /*0010*/  S2R R0, SR_CTAID.X ;  /* 0x0000000000007919 */ /* 0x000e220000002500 */
[----:B------:R-:W-:Y:S01]  /*0020*/  IMAD.MOV.U32 R3, RZ, RZ, -0x200 ;  /* 0xfffffe00ff037424 */ /* 0x000fe200078e00ff */
[----:B------:R-:W-:Y:S01]  /*0030*/  PRMT R6, RZ, 0x7610, R6 ;  /* 0x00007610ff067816 */ /* 0x000fe20000000006 */
[----:B------:R-:W-:Y:S01]  /*0040*/  ULDC.64 UR4, c[0x0][0x118] ;  /* 0x0000460000047ab9 */ /* 0x000fe20000000a00 */
[----:B------:R-:W1:Y:S01]  /*0050*/  S2R R5, SR_TID.X ;  /* 0x0000000000057919 */ /* 0x000e620000002100 */
[----:B0-----:R-:W-:Y:S02]  /*0060*/  IMAD R2, R0, R3, c[0x0][0x160] ;  /* 0x0000580000027624 */ /* 0x001fe400078e0203 */
[----:B-1----:R-:W-:-:S03]  /*0070*/  IMAD.MOV.U32 R3, RZ, RZ, R5 ;  /* 0x000000ffff037224 */ /* 0x002fc600078e0005 */
[----:B------:R-:W-:-:S13]  /*0080*/  ISETP.GE.AND P5, PT, R5, R2, PT ;  /* 0x000000020500720c */ /* 0x000fda0003fa6270 */
[----:B------:R-:W-:Y:S01]  /*0090*/  @!P5 IMAD R8, R0, 0x200, R3 ;  /* 0x000002000008d824 */ /* 0x000fe200078e0203 */
[----:B------:R-:W-:Y:S01]  /*00a0*/  @!P5 IADD3 R3, R3, 0x80, RZ ;  /* 0x000000800303d810 */ /* 0x000fe20007ffe0ff */
[----:B------:R-:W-:-:S03]  /*00b0*/  @!P5 IMAD.MOV.U32 R9, RZ, RZ, 0x2 ;  /* 0x00000002ff09d424 */ /* 0x000fc600078e00ff */
[----:B------:R-:W-:Y:S01]  /*00c0*/  ISETP.GE.AND P0, PT, R3, R2, PT ;  /* 0x000000020300720c */ /* 0x000fe20003f06270 */
[----:B------:R-:W-:-:S05]  /*00d0*/  @!P5 IMAD.WIDE.U32 R8, R8, R9, c[0x0][0x170] ;  /* 0x00005c000808d625 */ /* 0x000fca00078e0009 */
[----:B------:R0:W2:Y:S07]  /*00e0*/  @!P5 LDG.E.U16 R6, [R8.64] ;  /* 0x000000040806d981 */ /* 0x0000ae000c1e1500 */
[----:B------:R-:W-:Y:S01]  /*00f0*/  @!P0 IMAD R10, R0, 0x200, R3 ;  /* 0x00000200000a8824 */ /* 0x000fe200078e0203 */
[----:B------:R-:W-:Y:S01]  /*0100*/  @!P0 IADD3 R3, R3, 0x80, RZ ;  /* 0x0000008003038810 */ /* 0x000fe20007ffe0ff */
[----:B------:R-:W-:Y:S01]  /*0110*/  @!P0 IMAD.MOV.U32 R11, RZ, RZ, 0x2 ;  /* 0x00000002ff0b8424 */ /* 0x000fe200078e00ff */
[----:B------:R-:W-:-:S02]  /*0120*/  PRMT R4, RZ, 0x7610, R4 ;  /* 0x00007610ff047816 */ /* 0x000fc40000000004 */
[----:B------:R-:W-:Y:S01]  /*0130*/  ISETP.GE.AND P1, PT, R3, R2, PT ;  /* 0x000000020300720c */ /* 0x000fe20003f26270 */
[----:B------:R-:W-:-:S05]  /*0140*/  @!P0 IMAD.WIDE.U32 R10, R10, R11, c[0x0][0x170] ;  /* 0x00005c000a0a8625 */ /* 0x000fca00078e000b */
[----:B------:R1:W3:Y:S01]  /*0150*/  @!P0 LDG.E.U16 R4, [R10.64] ;  /* 0x000000040a048981 */ /* 0x0002e2000c1e1500 */
[----:B------:R-:W-:-:S06]  /*0160*/  PRMT R7, RZ, 0x7610, R7 ;  /* 0x00007610ff077816 */ /* 0x000fcc0000000007 */
[----:B------:R-:W-:Y:S02]  /*0170*/  @!P1 IMAD R12, R0, 0x200, R3 ;  /* 0x00000200000c9824 */ /* 0x000fe400078e0203 */
[----:B------:R-:W-:-:S04]  /*0180*/  @!P1 IMAD.MOV.U32 R13, RZ, RZ, 0x2 ;  /* 0x00000002ff0d9424 */ /* 0x000fc800078e00ff */
[----:B------:R-:W-:-:S05]  /*0190*/  @!P1 IMAD.WIDE.U32 R12, R12, R13, c[0x0][0x170] ;  /* 0x00005c000c0c9625 */ /* 0x000fca00078e000d */
[----:B------:R4:W3:Y:S01]  /*01a0*/  @!P1 LDG.E.U16 R7, [R12.64] ;  /* 0x000000040c079981 */ /* 0x0008e2000c1e1500 */
[----:B-1----:R-:W-:Y:S01]  /*01b0*/  IADD3 R11, R5, 0x80, RZ ;  /* 0x00000080050b7810 */ /* 0x002fe20007ffe0ff */
[----:B------:R-:W1:Y:S01]  /*01c0*/  @!P5 LDC.U16 R10, c[0x0][0x166] ;  /* 0x00005980ff0adb82 */ /* 0x000e620000000400 */
[----:B------:R-:W-:Y:S02]  /*01d0*/  @!P1 IADD3 R3, R3, 0x80, RZ ;  /* 0x0000008003039810 */ /* 0x000fe40007ffe0ff */
[-C--:B------:R-:W-:Y:S02]  /*01e0*/  ISETP.GE.AND P3, PT, R11, R2.reuse, PT ;  /* 0x000000020b00720c */ /* 0x080fe40003f66270 */
[----:B------:R-:W-:Y:S02]  /*01f0*/  ISETP.GE.AND P0, PT, R3, R2, PT ;  /* 0x000000020300720c */ /* 0x000fe40003f06270 */
[----:B------:R-:W-:-:S04]  /*0200*/  IADD3 R11, R5, 0x100, RZ ;  /* 0x00000100050b7810 */ /* 0x000fc80007ffe0ff */
[----:B------:R-:W-:-:S05]  /*0210*/  ISETP.GE.AND P4, PT, R11, R2, PT ;  /* 0x000000020b00720c */ /* 0x000fca0003f86270 */
[----:B----4-:R-:W4:Y:S02]  /*0220*/  @!P3 LDC.U16 R12, c[0x0][0x166] ;  /* 0x00005980ff0cbb82 */ /* 0x010f240000000400 */
[--C-:B0-----:R-:W-:Y:S02]  /*0230*/  @!P0 IMAD R8, R0, 0x200, R3.reuse ;  /* 0x0000020000088824 */ /* 0x101fe400078e0203 */
[----:B------:R-:W-:Y:S01]  /*0240*/  @!P0 IMAD.MOV.U32 R9, RZ, RZ, 0x2 ;  /* 0x00000002ff098424 */ /* 0x000fe200078e00ff */
[----:B------:R-:W-:-:S03]  /*0250*/  PRMT R3, RZ, 0x7610, R3 ;  /* 0x00007610ff037816 */ /* 0x000fc60000000003 */
[----:B------:R-:W-:Y:S01]  /*0260*/  @!P0 IMAD.WIDE.U32 R8, R8, R9, c[0x0][0x170] ;  /* 0x00005c0008088625 */ /* 0x000fe200078e0009 */
[----:B------:R-:W-:Y:S01]  /*0270*/  IADD3 R11, R5, 0x180, RZ ;  /* 0x00000180050b7810 */ /* 0x000fe20007ffe0ff */
[----:B------:R-:W0:Y:S03]  /*0280*/  @!P4 LDC.U16 R13, c[0x0][0x166] ;  /* 0x00005980ff0dcb82 */ /* 0x000e260000000400 */
[----:B------:R1:W5:Y:S01]  /*0290*/  @!P0 LDG.E.U16 R3, [R8.64] ;  /* 0x0000000408038981 */ /* 0x000362000c1e1500 */
[----:B------:R-:W-:Y:S01]  /*02a0*/  ISETP.GE.AND P2, PT, R11, R2, PT ;  /* 0x000000020b00720c */ /* 0x000fe20003f46270 */
[----:B-1----:R-:W-:-:S05]  /*02b0*/  @!P5 IMAD R8, R0, 0x200, R5 ;  /* 0x000002000008d824 */ /* 0x002fca00078e0205 */
[----:B------:R-:W-:Y:S02]  /*02c0*/  @!P5 IADD3 R8, P6, R8, c[0x0][0x168], RZ ;  /* 0x00005a000808da10 */ /* 0x000fe40007fde0ff */
[----:B----4-:R-:W-:-:S03]  /*02d0*/  @!P3 PRMT R12, RZ, 0x5410, R12 ;  /* 0x00005410ff0cb816 */ /* 0x010fc6000000000c */
[----:B------:R-:W-:Y:S01]  /*02e0*/  @!P5 IMAD.X R9, RZ, RZ, c[0x0][0x16c], P6 ;  /* 0x00005b00ff09d624 */ /* 0x000fe200030e06ff */
[----:B------:R-:W-:Y:S02]  /*02f0*/  @!P5 IADD3 R5, R5, 0x80, RZ ;  /* 0x000000800505d810 */ /* 0x000fe40007ffe0ff */
[----:B0-----:R-:W-:-:S04]  /*0300*/  @!P4 PRMT R13, RZ, 0x5410, R13 ;  /* 0x00005410ff0dc816 */ /* 0x001fc8000000000d */
[----:B------:R-:W-:Y:S01]  /*0310*/  @!P4 FSETP.NEU.FTZ.AND P6, PT, R13, RZ, PT ;  /* 0x000000ff0d00c20b */ /* 0x000fe20003fdd000 */
[----:B------:R-:W-:Y:S01]  /*0320*/  BSSY B0, `(.L_x_547) ;  /* 0x000001f000007945 */ /* 0x000fe20003800000 */
[----:B--2---:R-:W-:-:S04]  /*0330*/  @!P5 PRMT R6, RZ, 0x5410, R6 ;  /* 0x00005410ff06d816 */ /* 0x004fc80000000006 */
[----:B------:R-:W-:Y:S02]  /*0340*/  @!P5 FSETP.NEU.FTZ.AND P1, PT, R6, RZ, PT ;  /* 0x000000ff0600d20b */ /* 0x000fe40003f3d000 */
[----:B------:R-:W-:-:S04]  /*0350*/  @!P5 PRMT R6, RZ, 0x5410, R10 ;  /* 0x00005410ff06d816 */ /* 0x000fc8000000000a */
[----:B------:R-:W-:-:S04]  /*0360*/  @!P5 FSETP.NEU.FTZ.AND P0, PT, R6, RZ, PT ;  /* 0x000000ff0600d20b */ /* 0x000fc80003f1d000 */
[----:B------:R-:W-:-:S04]  /*0370*/  @!P5 PLOP3.LUT P0, PT, P0, P1, PT, 0x28, 0x0 ;  /* 0x000000000000d81c */ /* 0x000fc80000702570 */
[----:B------:R-:W-:Y:S02]  /*0380*/  @!P5 SEL R11, RZ, 0x1, !P0 ;  /* 0x00000001ff0bd807 */ /* 0x000fe40004000000 */
[----:B---3--:R-:W-:-:S03]  /*0390*/  @!P3 PRMT R4, RZ, 0x5410, R4 ;  /* 0x00005410ff04b816 */ /* 0x008fc60000000004 */
[----:B------:R0:W-:Y:S01]  /*03a0*/  @!P5 STG.E.U8 [R8.64], R11 ;  /* 0x0000000b0800d986 */ /* 0x0001e2000c101104 */
[----:B------:R-:W-:Y:S02]  /*03b0*/  @!P3 FSETP.NEU.FTZ.AND P1, PT, R4, RZ, PT ;  /* 0x000000ff0400b20b */ /* 0x000fe40003f3d000 */
[----:B------:R-:W1:Y:S01]  /*03c0*/  @!P2 LDC.U16 R4, c[0x0][0x166] ;  /* 0x00005980ff04ab82 */ /* 0x000e620000000400 */
[----:B------:R-:W-:-:S04]  /*03d0*/  @!P3 FSETP.NEU.FTZ.AND P5, PT, R12, RZ, PT ;  /* 0x000000ff0c00b20b */ /* 0x000fc80003fbd000 */
[----:B------:R-:W-:Y:S02]  /*03e0*/  @!P3 PLOP3.LUT P1, PT, P5, P1, PT, 0x28, 0x0 ;  /* 0x000000000000b81c */ /* 0x000fe40002f22570 */
[----:B------:R-:W-:Y:S02]  /*03f0*/  ISETP.GE.AND P5, PT, R5, R2, PT ;  /* 0x000000020500720c */ /* 0x000fe40003fa6270 */
[----:B------:R-:W-:-:S04]  /*0400*/  @!P4 PRMT R7, RZ, 0x5410, R7 ;  /* 0x00005410ff07c816 */ /* 0x000fc80000000007 */
[----:B------:R-:W-:-:S04]  /*0410*/  @!P4 FSETP.NEU.FTZ.AND P0, PT, R7, RZ, PT ;  /* 0x000000ff0700c20b */ /* 0x000fc80003f1d000 */
[----:B------:R-:W-:Y:S02]  /*0420*/  @!P4 PLOP3.LUT P0, PT, P6, P0, PT, 0x28, 0x0 ;  /* 0x000000000000c81c */ /* 0x000fe40003700570 */
[----:B------:R-:W-:Y:S02]  /*0430*/  @!P3 SEL R13, RZ, 0x1, !P1 ;  /* 0x00000001ff0db807 */ /* 0x000fe40004800000 */
[----:B0-----:R-:W-:Y:S01]  /*0440*/  @!P4 SEL R11, RZ, 0x1, !P0 ;  /* 0x00000001ff0bc807 */ /* 0x001fe20004000000 */
[----:B------:R-:W-:Y:S05]  /*0450*/  @P5 BRA `(.L_x_548) ;  /* 0x000000b000005947 */ /* 0x000fea0003800000 */
[----:B------:R-:W-:Y:S01]  /*0460*/  IMAD R6, R0, 0x200, R5 ;  /* 0x0000020000067824 */ /* 0x000fe200078e0205 */
[----:B------:R-:W-:-:S04]  /*0470*/  IADD3 R5, R5, 0x80, RZ ;  /* 0x0000008005057810 */ /* 0x000fc80007ffe0ff */
[----:B------:R-:W-:Y:S02]  /*0480*/  ISETP.GE.AND P1, PT, R5, R2, PT ;  /* 0x000000020500720c */ /* 0x000fe40003f26270 */
[----:B------:R-:W-:-:S05]  /*0490*/  IADD3 R6, P0, R6, c[0x0][0x168], RZ ;  /* 0x00005a0006067a10 */ /* 0x000fca0007f1e0ff */
[----:B------:R-:W-:-:S05]  /*04a0*/  IMAD.X R7, RZ, RZ, c[0x0][0x16c], P0 ;  /* 0x00005b00ff077624 */ /* 0x000fca00000e06ff */
[----:B------:R0:W-:Y:S01]  /*04b0*/  STG.E.U8 [R6.64], R13 ;  /* 0x0000000d06007986 */ /* 0x0001e2000c101104 */
[----:B------:R-:W-:Y:S01]  /*04c0*/  @!P1 IMAD R8, R0, 0x200, R5 ;  /* 0x0000020000089824 */ /* 0x000fe200078e0205 */
[----:B------:R-:W-:-:S04]  /*04d0*/  @!P1 IADD3 R5, R5, 0x80, RZ ;  /* 0x0000008005059810 */ /* 0x000fc80007ffe0ff */
[----:B------:R-:W-:-:S05]  /*04e0*/  @!P1 IADD3 R8, P3, R8, c[0x0][0x168], RZ ;  /* 0x00005a0008089a10 */ /* 0x000fca0007f7e0ff */
[----:B------:R-:W-:-:S05]  /*04f0*/  @!P1 IMAD.X R9, RZ, RZ, c[0x0][0x16c], P3 ;  /* 0x00005b00ff099624 */ /* 0x000fca00018e06ff */
[----:B------:R0:W-:Y:S03]  /*0500*/  @!P1 STG.E.U8 [R8.64], R11 ;  /* 0x0000000b08009986 */ /* 0x0001e6000c101104 */
.L_x_548:
[----:B------:R-:W-:Y:S05]  /*0510*/  BSYNC B0 ;  /* 0x0000000000007941 */ /* 0x000fea0003800000 */
.L_x_547:
[----:B------:R-:W-:Y:S02]  /*0520*/  ISETP.GE.AND P0, PT, R5, R2, PT ;  /* 0x000000020500720c */ /* 0x000fe40003f06270 */
[----:B-1----:R-:W-:Y:S02]  /*0530*/  @!P2 PRMT R4, RZ, 0x5410, R4 ;  /* 0x00005410ff04a816 */ /* 0x002fe40000000004 */
[----:B-----5:R-:W-:Y:S02]  /*0540*/  @!P2 PRMT R3, RZ, 0x5410, R3 ;  /* 0x00005410ff03a816 */ /* 0x020fe40000000003 */
[----:B------:R-:W-:-:S07]  /*0550*/  @!P2 FSETP.NEU.FTZ.AND P1, PT, R4, RZ, PT ;  /* 0x000000ff0400a20b */ /* 0x000fce0003f3d000 */
[----:B------:R-:W-:Y:S06]  /*0560*/  @P0 EXIT ;  /* 0x000000000000094d */ /* 0x000fec0003800000 */
[----:B------:R-:W-:Y:S01]  /*0570*/  IMAD R0, R0, 0x200, R5 ;  /* 0x0000020000007824 */ /* 0x000fe200078e0205 */
[----:B------:R-:W-:-:S04]  /*0580*/  @!P2 FSETP.NEU.FTZ.AND P0, PT, R3, RZ, PT ;  /* 0x000000ff0300a20b */ /* 0x000fc80003f1d000 */
[----:B------:R-:W-:Y:S02]  /*0590*/  IADD3 R2, P3, R0, c[0x0][0x168], RZ ;  /* 0x00005a0000027a10 */ /* 0x000fe40007f7e0ff */
[----:B------:R-:W-:-:S03]  /*05a0*/  @!P2 PLOP3.LUT P0, PT, P1, P0, PT, 0x28, 0x0 ;  /* 0x000000000000a81c */ /* 0x000fc60000f00570 */
[----:B------:R-:W-:Y:S01]  /*05b0*/  IMAD.X R3, RZ, RZ, c[0x0][0x16c], P3 ;  /* 0x00005b00ff037624 */ /* 0x000fe200018e06ff */
[----:B------:R-:W-:-:S05]  /*05c0*/  @!P2 SEL R5, RZ, 0x1, !P0 ;  /* 0x00000001ff05a807 */ /* 0x000fca0004000000 */
[----:B------:R-:W-:Y:S01]  /*05d0*/  STG.E.U8 [R2.64], R5 ;  /* 0x0000000502007986 */ /* 0x000fe2000c101104 */
[----:B------:R-:W-:Y:S05]  /*05e0*/  EXIT ;  /* 0x000000000000794d */ /* 0x000fea0003800000 */
.L_x_549:
        /* <DEDUP_REMOVED lines=9> */
.L_x_41804:


//--------------------- .text._ZN2at6native29vectorized_elementwise_kernelILi2ENS0_13AUnaryFunctorIN3c108BFloat16ES4_bZZZNS0_23logical_xor_kernel_cudaERNS_14TensorIteratorEENKUlvE0_clEvENKUlvE8_clEvEUlS4_S4_E_EESt5arrayIPcLm2EEEEviT0_T1_ --------------------------
	.section	.text._ZN2at6native29vectorized_elementwise_kernelILi2ENS0_13AUnaryFunctorIN3c108BFloat16ES4_bZZZNS0_23logical_xor_kernel_cudaERNS_14TensorIteratorEENKUlvE0_clEvENKUlvE8_clEvEUlS4_S4_E_EESt5arrayIPcLm2EEEEviT0_T1_,"ax",@progbits
	.sectioninfo	@"SHI_REGISTERS=22"
	.align	128
        .global         _ZN2at6native29vectorized_elementwise_kernelILi2ENS0_13AUnaryFunctorIN3c108BFloat16ES4_bZZZNS0_23logical_xor_kernel_cudaERNS_14TensorIteratorEENKUlvE0_clEvENKUlvE8_clEvEUlS4_S4_E_EESt5arrayIPcLm2EEEEviT0_T1_
        .type           _ZN2at6native29vectorized_elementwise_kernelILi2ENS0_13AUnaryFunctorIN3c108BFloat16ES4_bZZZNS0_23logical_xor_kernel_cudaERNS_14TensorIteratorEENKUlvE0_clEvENKUlvE8_clEvEUlS4_S4_E_EESt5arrayIPcLm2EEEEviT0_T1_,@function
        .size           _ZN2at6native29vectorized_elementwise_kernelILi2ENS0_13AUnaryFunctorIN3c108BFloat16ES4_bZZZNS0_23logical_xor_kernel_cudaERNS_14TensorIteratorEENKUlvE0_clEvENKUlvE8_clEvEUlS4_S4_E_EESt5arrayIPcLm2EEEEviT0_T1_,(.L_x_41805 - _ZN2at6native29vectorized_elementwise_kernelILi2ENS0_13AUnaryFunctorIN3c108BFloat16ES4_bZZZNS0_23logical_xor_kernel_cudaERNS_14TensorIteratorEENKUlvE0_clEvENKUlvE8_clEvEUlS4_S4_E_EESt5arrayIPcLm2EEEEviT0_T1_)
        .other          _ZN2at6native29vectorized_elementwise_kernelILi2ENS0_13AUnaryFunctorIN3c108BFloat16ES4_bZZZNS0_23logical_xor_kernel_cudaERNS_14TensorIteratorEENKUlvE0_clEvENKUlvE8_clEvEUlS4_S4_E_EESt5arrayIPcLm2EEEEviT0_T1_,@"STO_CUDA_ENTRY STV_DEFAULT"
_ZN2at6native29vectorized_elementwise_kernelILi2ENS0_13AUnaryFunctorIN3c108BFloat16ES4_bZZZNS0_23logical_xor_kernel_cudaERNS_14TensorIteratorEENKUlvE0_clEvENKUlvE8_clEvEUlS4_S4_E_EESt5arrayIPcLm2EEEEviT0_T1_:
.text._ZN2at6native29vectorized_elementwise_kernelILi2ENS0_13AUnaryFunctorIN3c108BFloat16ES4_bZZZNS0_23logical_xor_kernel_cudaERNS_14TensorIteratorEENKUlvE0_clEvENKUlvE8_clEvEUlS4_S4_E_EESt5arrayIPcLm2EEEEviT0_T1_:
[----:B------:R-:W-:Y:S02]  /*0000*/  IMAD.MOV.U32 R1, RZ, RZ, c[0x0][0x28] ;  /* 0x00000a00ff017624 */ /* 0x000fe400078e00ff */
[----:B------:R-:W0:Y:S01]  /*0010*/  S2R R0, SR_CTAID.X ;  /* 0x0000000000007919 */ /* 0x000e220000002500 */
[----:B------:R-:W-:Y:S01]  /*0020*/  ULDC.64 UR6, c[0x0][0x118] ;  /* 0x0000460000067ab9 */ /* 0x000fe20000000a00 */
[----:B0-----:R-:W-:-:S05]  /*0030*/  IMAD.SHL.U32 R0, R0, 0x400, RZ ;  /* 0x0000040000007824 */ /* 0x001fca00078e00ff */
[----:B------:R-:W-:-:S04]  /*0040*/  IADD3 R2, -R0, c[0x0][0x160], RZ ;  /* 0x0000580000027a10 */ /* 0x000fc80007ffe1ff */
[----:B------:R-:W-:-:S13]  /*0050*/  ISETP.GE.U32.AND P0, PT, R2, 0x400, PT ;  /* 0x000004000200780c */ /* 0x000fda0003f06070 */
[----:B------:R-:W-:Y:S05]  /*0060*/  @!P0 BRA `(.L_x_550) ;  /* 0x0000037000008947 */ /* 0x000fea0003800000 */
[----:B------:R-:W0:Y:S01]  /*0070*/  S2R R11, SR_TID.X ;  /* 0x00000000000b7919 */ /* 0x000e220000002100 */
[----:B------:R-:W-:-:S04]  /*0080*/  IMAD.MOV.U32 R3, RZ, RZ, 0x2 ;  /* 0x00000002ff037424 */ /* 0x000fc800078e00ff */
[----:B------:R-:W-:-:S06]  /*0090*/  IMAD.WIDE R2, R0, R3, c[0x0][0x170] ;  /* 0x00005c0000027625 */ /* 0x000fcc00078e0203 */
[----:B0-----:R-:W-:-:S05]  /*00a0*/  IMAD.WIDE.U32 R4, R11, 0x4, R2 ;  /* 0x000000040b047825 */ /* 0x001fca00078e0002 */
[----:B------:R-:W2:Y:S04]  /*00b0*/  LDG.E R6, [R4.64] ;  /* 0x0000000604067981 */ /* 0x000ea8000c1e1900 */
[----:B------:R-:W3:Y:S04]  /*00c0*/  LDG.E R7, [R4.64+0x200] ;  /* 0x0002000604077981 */ /* 0x000ee8000c1e1900 */
[----:B------:R0:W4:Y:S04]  /*00d0*/  LDG.E R8, [R4.64+0x400] ;  /* 0x0004000604087981 */ /* 0x000128000c1e1900 */
[----:B------:R-:W0:Y:S01]  /*00e0*/  LDG.E R9, [R4.64+0x600] ;  /* 0x0006000604097981 */ /* 0x000e22000c1e1900 */
[----:B------:R-:W-:Y:S01]  /*00f0*/  IADD3 R2, P0, R0, c[0x0][0x168], RZ ;  /* 0x00005a0000027a10 */ /* 0x000fe20007f1e0ff */
[----:B------:R-:W-:-:S02]  /*0100*/  ULDC.U16 UR4, c[0x0][0x166] ;  /* 0x0000598000047ab9 */ /* 0x000fc40000000400 */
[----:B------:R-:W-:Y:S02]  /*0110*/  UPRMT UR4, URZ, 0x5410, UR4 ;  /* 0x000054103f047896 */ /* 0x000fe40008000004 */
[----:B------:R-:W-:-:S04]  /*0120*/  IMAD.X R3, RZ, RZ, c[0x0][0x16c], P0 ;  /* 0x00005b00ff037624 */ /* 0x000fc800000e06ff */
[----:B------:R-:W-:Y:S01]  /*0130*/  FSETP.NEU.FTZ.AND P1, PT, RZ, UR4, PT ;  /* 0x00000004ff007c0b */ /* 0x000fe2000bf3d000 */
[----:B------:R-:W-:Y:S01]  /*0140*/  IMAD.WIDE R2, R11, 0x2, R2 ;  /* 0x000000020b027825 */ /* 0x000fe200078e0202 */
[----:B--2---:R-:W-:-:S04]  /*0150*/  PRMT R0, RZ, 0x5410, R6 ;  /* 0x00005410ff007816 */ /* 0x004fc80000000006 */
[----:B------:R-:W-:Y:S02]  /*0160*/  FSETP.NEU.FTZ.AND P4, PT, R0, RZ, PT ;  /* 0x000000ff0000720b */ /* 0x000fe40003f9d000 */
[----:B------:R-:W-:Y:S02]  /*0170*/  PRMT R0, RZ, 0x7610, R6 ;  /* 0x00007610ff007816 */ /* 0x000fe40000000006 */
[----:B------:R-:W-:Y:S02]  /*0180*/  PLOP3.LUT P4, PT, P1, P4, PT, 0x28, 0x0 ;  /* 0x000000000000781c */ /* 0x000fe40000f88570 */
[----:B------:R-:W-:Y:S02]  /*0190*/  FSETP.NEU.FTZ.AND P5, PT, R0, RZ, PT ;  /* 0x000000ff0000720b */ /* 0x000fe40003fbd000 */
[----:B---3--:R-:W-:Y:S02]  /*01a0*/  PRMT R0, RZ, 0x5410, R7 ;  /* 0x00005410ff007816 */ /* 0x008fe40000000007 */
[----:B0-----:R-:W-:-:S02]  /*01b0*/  PRMT R4, RZ, 0x5410, R9 ;  /* 0x00005410ff047816 */ /* 0x001fc40000000009 */
[----:B------:R-:W-:Y:S02]  /*01c0*/  FSETP.NEU.FTZ.AND P6, PT, R0, RZ, PT ;  /* 0x000000ff0000720b */ /* 0x000fe40003fdd000 */
[----:B------:R-:W-:Y:S02]  /*01d0*/  PRMT R0, RZ, 0x7610, R7 ;  /* 0x00007610ff007816 */ /* 0x000fe40000000007 */
[----:B------:R-:W-:Y:S02]  /*01e0*/  PLOP3.LUT P5, PT, P1, P5, PT, 0x28, 0x0 ;  /* 0x000000000000781c */ /* 0x000fe40000faa570 */
[----:B------:R-:W-:Y:S02]  /*01f0*/  FSETP.NEU.FTZ.AND P0, PT, R0, RZ, PT ;  /* 0x000000ff0000720b */ /* 0x000fe40003f1d000 */
[----:B----4-:R-:W-:Y:S02]  /*0200*/  PRMT R0, RZ, 0x5410, R8 ;  /* 0x00005410ff007816 */ /* 0x010fe40000000008 */
[----:B------:R-:W-:-:S02]  /*0210*/  SEL R5, RZ, 0x1, !P5 ;  /* 0x00000001ff057807 */ /* 0x000fc40006800000 */
[----:B------:R-:W-:Y:S02]  /*0220*/  FSETP.NEU.FTZ.AND P2, PT, R0, RZ, PT ;  /* 0x000000ff0000720b */ /* 0x000fe40003f5d000 */
[----:B------:R-:W-:Y:S02]  /*0230*/  PRMT R0, RZ, 0x7610, R8 ;  /* 0x00007610ff007816 */ /* 0x000fe40000000008 */
[----:B------:R-:W-:Y:S02]  /*0240*/  PLOP3.LUT P6, PT, P1, P6, PT, 0x28, 0x0 ;  /* 0x000000000000781c */ /* 0x000fe40000fcc570 */
[----:B------:R-:W-:Y:S02]  /*0250*/  FSETP.NEU.FTZ.AND P3, PT, R0, RZ, PT ;  /* 0x000000ff0000720b */ /* 0x000fe40003f7d000 */
[----:B------:R-:W-:Y:S02]  /*0260*/  SEL R0, RZ, 0x1, !P4 ;  /* 0x00000001ff007807 */ /* 0x000fe40006000000 */
[----:B------:R-:W-:-:S02]  /*0270*/  FSETP.NEU.FTZ.AND P4, PT, R4, RZ, PT ;  /* 0x000000ff0400720b */ /* 0x000fc40003f9d000 */
[----:B------:R-:W-:Y:S02]  /*0280*/  PRMT R4, RZ, 0x7610, R9 ;  /* 0x00007610ff047816 */ /* 0x000fe40000000009 */
[----:B------:R-:W-:Y:S02]  /*0290*/  PLOP3.LUT P0, PT, P1, P0, PT, 0x28, 0x0 ;  /* 0x000000000000781c */ /* 0x000fe40000f00570 */
[----:B------:R-:W-:Y:S02]  /*02a0*/  FSETP.NEU.FTZ.AND P5, PT, R4, RZ, PT ;  /* 0x000000ff0400720b */ /* 0x000fe40003fbd000 */
[----:B------:R-:W-:Y:S02]  /*02b0*/  PLOP3.LUT P2, PT, P1, P2, PT, 0x28, 0x0 ;  /* 0x000000000000781c */ /* 0x000fe40000f44570 */
[----:B------:R-:W-:Y:S02]  /*02c0*/  PLOP3.LUT P3, PT, P1, P3, PT, 0x28, 0x0 ;  /* 0x000000000000781c */ /* 0x000fe40000f66570 */
[----:B------:R-:W-:-:S02]  /*02d0*/  PLOP3.LUT P4, PT, P1, P4, PT, 0x28, 0x0 ;  /* 0x000000000000781c */ /* 0x000fc40000f88570 */
[----:B------:R-:W-:Y:S02]  /*02e0*/  PLOP3.LUT P5, PT, P1, P5, PT, 0x28, 0x0 ;  /* 0x000000000000781c */ /* 0x000fe40000faa570 */
[----:B------:R-:W-:Y:S02]  /*02f0*/  SEL R4, RZ, 0x1, !P6 ;  /* 0x00000001ff047807 */ /* 0x000fe40007000000 */
[----:B------:R-:W-:Y:S02]  /*0300*/  SEL R7, RZ, 0x1, !P0 ;  /* 0x00000001ff077807 */ /* 0x000fe40004000000 */
[----:B------:R-:W-:Y:S02]  /*0310*/  SEL R6, RZ, 0x1, !P2 ;  /* 0x00000001ff067807 */ /* 0x000fe40005000000 */
[----:B------:R-:W-:Y:S02]  /*0320*/  SEL R9, RZ, 0x1, !P3 ;  /* 0x00000001ff097807 */ /* 0x000fe40005800000 */
[----:B------:R-:W-:-:S02]  /*0330*/  SEL R8, RZ, 0x1, !P4 ;  /* 0x00000001ff087807 */ /* 0x000fc40006000000 */
[----:B------:R-:W-:Y:S02]  /*0340*/  SEL R11, RZ, 0x1, !P5 ;  /* 0x00000001ff0b7807 */ /* 0x000fe40006800000 */
[----:B------:R-:W-:Y:S02]  /*0350*/  PRMT R5, R5, 0x7604, R0 ;  /* 0x0000760405057816 */ /* 0x000fe40000000000 */
[----:B------:R-:W-:Y:S02]  /*0360*/  PRMT R7, R7, 0x7604, R4 ;  /* 0x0000760407077816 */ /* 0x000fe40000000004 */
[----:B------:R-:W-:Y:S01]  /*0370*/  PRMT R9, R9, 0x7604, R6 ;  /* 0x0000760409097816 */ /* 0x000fe20000000006 */
[----:B------:R-:W-:Y:S01]  /*0380*/  STG.E.U16 [R2.64], R5 ;  /* 0x0000000502007986 */ /* 0x000fe2000c101506 */
[----:B------:R-:W-:-:S03]  /*0390*/  PRMT R11, R11, 0x7604, R8 ;  /* 0x000076040b0b7816 */ /* 0x000fc60000000008 */
[----:B------:R-:W-:Y:S04]  /*03a0*/  STG.E.U16 [R2.64+0x100], R7 ;  /* 0x0001000702007986 */ /* 0x000fe8000c101506 */
[----:B------:R-:W-:Y:S04]  /*03b0*/  STG.E.U16 [R2.64+0x200], R9 ;  /* 0x0002000902007986 */ /* 0x000fe8000c101506 */
[----:B------:R-:W-:Y:S01]  /*03c0*/  STG.E.U16 [R2.64+0x300], R11 ;  /* 0x0003000b02007986 */ /* 0x000fe2000c101506 */
[----:B------:R-:W-:Y:S05]  /*03d0*/  EXIT ;  /* 0x000000000000794d */ /* 0x000fea0003800000 */
.L_x_550:
[----:B------:R-:W0:Y:S01]  /*03e0*/  S2R R3, SR_TID.X ;  /* 0x0000000000037919 */ /* 0x000e220000002100 */
[----:B------:R-:W-:-:S02]  /*03f0*/  PRMT R4, RZ, 0x7610, R4 ;  /* 0x00007610ff047816 */ /* 0x000fc40000000004 */
[----:B0-----:R-:W-:Y:S01]  /*0400*/  ISETP.GE.AND P4, PT, R3, R2, PT ;  /* 0x000000020300720c */ /* 0x001fe20003f86270 */
[----:B------:R-:W-:-:S12]  /*0410*/  IMAD.MOV.U32 R11, RZ, RZ, R3 ;  /* 0x000000ffff0b7224 */ /* 0x000fd800078e0003 */
[----:B------:R-:W-:Y:S01]  /*0420*/  @!P4 IMAD.IADD R12, R0, 0x1, R11 ;  /* 0x00000001000cc824 */ /* 0x000fe200078e020b */
[----:B------:R-:W-:-:S04]  /*0430*/  @!P4 IADD3 R11, R11, 0x80, RZ ;  /* 0x000000800b0bc810 */ /* 0x000fc80007ffe0ff */
[----:B------:R-:W-:-:S13]  /*0440*/  ISETP.GE.AND P0, PT, R11, R2, PT ;  /* 0x000000020b00720c */ /* 0x000fda0003f06270 */
[----:B------:R-:W-:Y:S01]  /*0450*/  @!P0 IMAD.IADD R8, R0, 0x1, R11 ;  /* 0x0000000100088824 */ /* 0x000fe200078e020b */
[----:B------:R-:W-:Y:S01]  /*0460*/  @!P0 IADD3 R11, R11, 0x80, RZ ;  /* 0x000000800b0b8810 */ /* 0x000fe20007ffe0ff */
[----:B------:R-:W-:-:S03]  /*0470*/  @!P0 IMAD.MOV.U32 R9, RZ, RZ, 0x2 ;  /* 0x00000002ff098424 */ /* 0x000fc600078e00ff */
[----:B------:R-:W-:Y:S01]  /*0480*/  ISETP.GE.AND P1, PT, R11, R2, PT ;  /* 0x000000020b00720c */ /* 0x000fe20003f26270 */
[----:B------:R-:W-:Y:S01]  /*0490*/  @!P0 IMAD.WIDE.U32 R8, R8, R9, c[0x0][0x170] ;  /* 0x00005c0008088625 */ /* 0x000fe200078e0009 */
[----:B------:R-:W-:-:S04]  /*04a0*/  PRMT R6, RZ, 0x7610, R6 ;  /* 0x00007610ff067816 */ /* 0x000fc80000000006 */
[----:B------:R0:W2:Y:S07]  /*04b0*/  @!P0 LDG.E.U16 R4, [R8.64] ;  /* 0x0000000608048981 */ /* 0x0000ae000c1e1500 */
[----:B------:R-:W-:Y:S01]  /*04c0*/  @!P1 IMAD.IADD R14, R0, 0x1, R11 ;  /* 0x00000001000e9824 */ /* 0x000fe200078e020b */
[----:B------:R-:W-:Y:S01]  /*04d0*/  @!P1 IADD3 R11, R11, 0x80, RZ ;  /* 0x000000800b0b9810 */ /* 0x000fe20007ffe0ff */
[----:B------:R-:W-:-:S03]  /*04e0*/  @!P1 IMAD.MOV.U32 R15, RZ, RZ, 0x2 ;  /* 0x00000002ff0f9424 */ /* 0x000fc600078e00ff */
[----:B------:R-:W-:Y:S01]  /*04f0*/  ISETP.GE.AND P2, PT, R11, R2, PT ;  /* 0x000000020b00720c */ /* 0x000fe20003f46270 */
[----:B------:R-:W-:Y:S01]  /*0500*/  @!P1 IMAD.WIDE.U32 R14, R14, R15, c[0x0][0x170] ;  /* 0x00005c000e0e9625 */ /* 0x000fe200078e000f */
[----:B------:R-:W-:-:S04]  /*0510*/  PRMT R5, RZ, 0x7610, R5 ;  /* 0x00007610ff057816 */ /* 0x000fc80000000005 */
[----:B------:R1:W3:Y:S07]  /*0520*/  @!P1 LDG.E.U16 R6, [R14.64] ;  /* 0x000000060e069981 */ /* 0x0002ee000c1e1500 */
[----:B------:R-:W-:Y:S01]  /*0530*/  @!P2 IMAD.IADD R16, R0, 0x1, R11 ;  /* 0x000000010010a824 */ /* 0x000fe200078e020b */
[----:B------:R-:W-:-:S04]  /*0540*/  @!P2 IADD3 R11, R11, 0x80, RZ ;  /* 0x000000800b0ba810 */ /* 0x000fc80007ffe0ff */
[----:B------:R-:W-:Y:S01]  /*0550*/  ISETP.GE.AND P3, PT, R11, R2, PT ;  /* 0x000000020b00720c */ /* 0x000fe20003f66270 */
[----:B------:R-:W-:-:S04]  /*0560*/  @!P2 IMAD.MOV.U32 R17, RZ, RZ, 0x2 ;  /* 0x00000002ff11a424 */ /* 0x000fc800078e00ff */
[----:B------:R-:W-:Y:S01]  /*0570*/  @!P2 IMAD.WIDE.U32 R16, R16, R17, c[0x0][0x170] ;  /* 0x00005c001010a625 */ /* 0x000fe200078e0011 */
[----:B------:R-:W-:-:S03]  /*0580*/  PRMT R7, RZ, 0x7610, R7 ;  /* 0x00007610ff077816 */ /* 0x000fc60000000007 */
[----:B------:R-:W-:Y:S01]  /*0590*/  @!P4 IMAD.MOV.U32 R13, RZ, RZ, 0x2 ;  /* 0x00000002ff0dc424 */ /* 0x000fe200078e00ff */
[----:B------:R4:W5:Y:S03]  /*05a0*/  @!P2 LDG.E.U16 R5, [R16.64] ;  /* 0x000000061005a981 */ /* 0x000966000c1e1500 */
[----:B------:R-:W-:Y:S01]  /*05b0*/  @!P3 IMAD.IADD R10, R0, 0x1, R11 ;  /* 0x00000001000ab824 */ /* 0x000fe200078e020b */
[----:B------:R-:W-:Y:S01]  /*05c0*/  @!P3 IADD3 R11, R11, 0x80, RZ ;  /* 0x000000800b0bb810 */ /* 0x000fe20007ffe0ff */
[----:B------:R-:W-:-:S03]  /*05d0*/  @!P4 IMAD.WIDE.U32 R12, R12, R13, c[0x0][0x170] ;  /* 0x00005c000c0cc625 */ /* 0x000fc600078e000d */
[----:B------:R-:W-:Y:S01]  /*05e0*/  ISETP.GE.AND P1, PT, R11, R2, PT ;  /* 0x000000020b00720c */ /* 0x000fe20003f26270 */
[----:B0-----:R-:W-:Y:S01]  /*05f0*/  @!P3 IMAD.MOV.U32 R9, RZ, RZ, 0x2 ;  /* 0x00000002ff09b424 */ /* 0x001fe200078e00ff */
[----:B------:R-:W-:Y:S01]  /*0600*/  PRMT R8, RZ, 0x7610, R8 ;  /* 0x00007610ff087816 */ /* 0x000fe20000000008 */
[----:B------:R0:W5:Y:S02]  /*0610*/  @!P4 LDG.E.U16 R7, [R12.64] ;  /* 0x000000060c07c981 */ /* 0x000164000c1e1500 */
[----:B-1----:R-:W-:-:S05]  /*0620*/  @!P3 IMAD.WIDE.U32 R14, R10, R9, c[0x0][0x170] ;  /* 0x00005c000a0eb625 */ /* 0x002fca00078e0009 */
[----:B------:R1:W5:Y:S03]  /*0630*/  @!P3 LDG.E.U16 R8, [R14.64] ;  /* 0x000000060e08b981 */ /* 0x000366000c1e1500 */
[----:B------:R-:W-:Y:S01]  /*0640*/  @!P1 IMAD.IADD R9, R0, 0x1, R11 ;  /* 0x0000000100099824 */ /* 0x000fe200078e020b */
[----:B------:R-:W-:-:S04]  /*0650*/  @!P1 IADD3 R11, R11, 0x80, RZ ;  /* 0x000000800b0b9810 */ /* 0x000fc80007ffe0ff */
[----:B------:R-:W-:Y:S01]  /*0660*/  ISETP.GE.AND P2, PT, R11, R2, PT ;  /* 0x000000020b00720c */ /* 0x000fe20003f46270 */
[----:B----4-:R-:W-:Y:S01]  /*0670*/  @!P1 IMAD.MOV.U32 R16, RZ, RZ, 0x2 ;  /* 0x00000002ff109424 */ /* 0x010fe200078e00ff */
[----:B------:R-:W-:-:S11]  /*0680*/  PRMT R10, RZ, 0x7610, R10 ;  /* 0x00007610ff0a7816 */ /* 0x000fd6000000000a */
[----:B------:R-:W-:Y:S01]  /*0690*/  @!P2 IMAD.IADD R18, R0, 0x1, R11 ;  /* 0x000000010012a824 */ /* 0x000fe200078e020b */
[----:B------:R-:W-:-:S04]  /*06a0*/  @!P2 IADD3 R11, R11, 0x80, RZ ;  /* 0x000000800b0ba810 */ /* 0x000fc80007ffe0ff */
[----:B------:R-:W-:Y:S01]  /*06b0*/  ISETP.GE.AND P0, PT, R11, R2, PT ;  /* 0x000000020b00720c */ /* 0x000fe20003f06270 */
[----:B------:R-:W-:Y:S01]  /*06c0*/  @!P1 IMAD.WIDE.U32 R16, R9, R16, c[0x0][0x170] ;  /* 0x00005c0009109625 */ /* 0x000fe200078e0010 */
[----:B------:R-:W-:-:S03]  /*06d0*/  PRMT R9, RZ, 0x7610, R9 ;  /* 0x00007610ff097816 */ /* 0x000fc60000000009 */
[----:B0-----:R-:W-:Y:S01]  /*06e0*/  @!P2 IMAD.MOV.U32 R13, RZ, RZ, 0x2 ;  /* 0x00000002ff0da424 */ /* 0x001fe200078e00ff */
[----:B------:R0:W4:Y:S03]  /*06f0*/  @!P1 LDG.E.U16 R10, [R16.64] ;  /* 0x00000006100a9981 */ /* 0x000126000c1e1500 */
[----:B-1----:R-:W-:-:S04]  /*0700*/  @!P2 IMAD.WIDE.U32 R14, R18, R13, c[0x0][0x170] ;  /* 0x00005c00120ea625 */ /* 0x002fc800078e000d */
[--C-:B------:R-:W-:Y:S02]  /*0710*/  @!P0 IMAD.IADD R12, R0, 0x1, R11.reuse ;  /* 0x00000001000c8824 */ /* 0x100fe400078e020b */
[----:B------:R-:W-:Y:S01]  /*0720*/  @!P0 IMAD.MOV.U32 R13, RZ, RZ, 0x2 ;  /* 0x00000002ff0d8424 */ /* 0x000fe200078e00ff */
[----:B------:R-:W-:Y:S01]  /*0730*/  PRMT R11, RZ, 0x7610, R11 ;  /* 0x00007610ff0b7816 */ /* 0x000fe2000000000b */
[----:B------:R1:W4:Y:S02]  /*0740*/  @!P2 LDG.E.U16 R9, [R14.64] ;  /* 0x000000060e09a981 */ /* 0x000324000c1e1500 */
[----:B------:R-:W-:-:S05]  /*0750*/  @!P0 IMAD.WIDE.U32 R12, R12, R13, c[0x0][0x170] ;  /* 0x00005c000c0c8625 */ /* 0x000fca00078e000d */
[----:B------:R1:W4:Y:S01]  /*0760*/  @!P0 LDG.E.U16 R11, [R12.64] ;  /* 0x000000060c0b8981 */ /* 0x000322000c1e1500 */
[----:B------:R-:W-:-:S04]  /*0770*/  IADD3 R19, R3, 0x80, RZ ;  /* 0x0000008003137810 */ /* 0x000fc80007ffe0ff */
[----:B------:R-:W-:Y:S02]  /*0780*/  ISETP.GE.AND P3, PT, R19, R2, PT ;  /* 0x000000021300720c */ /* 0x000fe40003f66270 */
[----:B0-----:R-:W-:-:S04]  /*0790*/  IADD3 R17, R3, 0x100, RZ ;  /* 0x0000010003117810 */ /* 0x001fc80007ffe0ff */
[----:B------:R-:W-:Y:S02]  /*07a0*/  ISETP.GE.AND P2, PT, R17, R2, PT ;  /* 0x000000021100720c */ /* 0x000fe40003f46270 */
[----:B------:R-:W-:-:S05]  /*07b0*/  IADD3 R17, R3, 0x180, RZ ;  /* 0x0000018003117810 */ /* 0x000fca0007ffe0ff */
[----:B------:R-:W0:Y:S01]  /*07c0*/  @!P3 LDC.U16 R16, c[0x0][0x166] ;  /* 0x00005980ff10bb82 */ /* 0x000e220000000400 */
[----:B------:R-:W-:Y:S02]  /*07d0*/  ISETP.GE.AND P5, PT, R17, R2, PT ;  /* 0x000000021100720c */ /* 0x000fe40003fa6270 */
[----:B-1----:R-:W-:-:S05]  /*07e0*/  IADD3 R15, R3, 0x200, RZ ;  /* 0x00000200030f7810 */ /* 0x002fca0007ffe0ff */
[----:B------:R-:W1:Y:S01]  /*07f0*/  @!P2 LDC.U16 R14, c[0x0][0x166] ;  /* 0x00005980ff0eab82 */ /* 0x000e620000000400 */
[----:B------:R-:W-:-:S07]  /*0800*/  ISETP.GE.AND P6, PT, R15, R2, PT ;  /* 0x000000020f00720c */ /* 0x000fce0003fc6270 */
[----:B------:R-:W1:Y:S01]  /*0810*/  @!P5 LDC.U16 R15, c[0x0][0x166] ;  /* 0x00005980ff0fdb82 */ /* 0x000e620000000400 */
[----:B0-----:R-:W-:-:S07]  /*0820*/  @!P3 PRMT R16, RZ, 0x5410, R16 ;  /* 0x00005410ff10b816 */ /* 0x001fce0000000010 */
[----:B------:R-:W0:Y:S01]  /*0830*/  @!P4 LDC.U16 R12, c[0x0][0x166] ;  /* 0x00005980ff0ccb82 */ /* 0x000e220000000400 */
[----:B------:R-:W-:-:S07]  /*0840*/  @!P3 FSETP.NEU.FTZ.AND P1, PT, R16, RZ, PT ;  /* 0x000000ff1000b20b */ /* 0x000fce0003f3d000 */
[----:B------:R-:W0:Y:S01]  /*0850*/  @!P6 LDC.U16 R16, c[0x0][0x166] ;  /* 0x00005980ff10eb82 */ /* 0x000e220000000400 */
[----:B-1----:R-:W-:Y:S02]  /*0860*/  @!P2 PRMT R14, RZ, 0x5410, R14 ;  /* 0x00005410ff0ea816 */ /* 0x002fe4000000000e */
[----:B------:R-:W-:Y:S02]  /*0870*/  @!P5 PRMT R15, RZ, 0x5410, R15 ;  /* 0x00005410ff0fd816 */ /* 0x000fe4000000000f */
[----:B------:R-:W-:Y:S02]  /*0880*/  IADD3 R13, R3, 0x300, RZ ;  /* 0x00000300030d7810 */ /* 0x000fe40007ffe0ff */
[----:B0-----:R-:W-:Y:S02]  /*0890*/  @!P4 PRMT R12, RZ, 0x5410, R12 ;  /* 0x00005410ff0cc816 */ /* 0x001fe4000000000c */
[----:B------:R-:W-:Y:S01]  /*08a0*/  @!P6 PRMT R16, RZ, 0x5410, R16 ;  /* 0x00005410ff10e816 */ /* 0x000fe20000000010 */
[----:B------:R-:W-:Y:S01]  /*08b0*/  BSSY B0, `(.L_x_551) ;  /* 0x0000064000007945 */ /* 0x000fe20003800000 */
[----:B------:R-:W-:Y:S01]  /*08c0*/  BSSY B1, `(.L_x_552) ;  /* 0x000005c000017945 */ /* 0x000fe20003800000 */
[----:B--2---:R-:W-:-:S04]  /*08d0*/  @!P3 PRMT R4, RZ, 0x5410, R4 ;  /* 0x00005410ff04b816 */ /* 0x004fc80000000004 */
[----:B------:R-:W-:-:S04]  /*08e0*/  @!P3 FSETP.NEU.FTZ.AND P0, PT, R4, RZ, PT ;  /* 0x000000ff0400b20b */ /* 0x000fc80003f1d000 */
[----:B------:R-:W-:Y:S02]  /*08f0*/  @!P3 PLOP3.LUT P0, PT, P1, P0, PT, 0x28, 0x0 ;  /* 0x000000000000b81c */ /* 0x000fe40000f00570 */
[----:B---3--:R-:W-:-:S04]  /*0900*/  @!P2 PRMT R6, RZ, 0x5410, R6 ;  /* 0x00005410ff06a816 */ /* 0x008fc80000000006 */
[----:B------:R-:W-:Y:S02]  /*0910*/  @!P2 FSETP.NEU.FTZ.AND P1, PT, R6, RZ, PT ;  /* 0x000000ff0600a20b */ /* 0x000fe40003f3d000 */
[----:B------:R-:W-:Y:S02]  /*0920*/  @!P3 SEL R6, RZ, 0x1, !P0 ;  /* 0x00000001ff06b807 */ /* 0x000fe40004000000 */
[----:B------:R-:W-:-:S04]  /*0930*/  @!P2 FSETP.NEU.FTZ.AND P3, PT, R14, RZ, PT ;  /* 0x000000ff0e00a20b */ /* 0x000fc80003f7d000 */
[----:B------:R-:W-:Y:S02]  /*0940*/  @!P2 PLOP3.LUT P3, PT, P3, P1, PT, 0x28, 0x0 ;  /* 0x000000000000a81c */ /* 0x000fe40001f62570 */
[----:B------:R-:W-:Y:S02]  /*0950*/  @!P5 FSETP.NEU.FTZ.AND P1, PT, R15, RZ, PT ;  /* 0x000000ff0f00d20b */ /* 0x000fe40003f3d000 */
[----:B-----5:R-:W-:-:S04]  /*0960*/  @!P5 PRMT R5, RZ, 0x5410, R5 ;  /* 0x00005410ff05d816 */ /* 0x020fc80000000005 */
[----:B------:R-:W-:Y:S02]  /*0970*/  @!P5 FSETP.NEU.FTZ.AND P0, PT, R5, RZ, PT ;  /* 0x000000ff0500d20b */ /* 0x000fe40003f1d000 */
[----:B------:R-:W-:Y:S02]  /*0980*/  IADD3 R5, R3, 0x280, RZ ;  /* 0x0000028003057810 */ /* 0x000fe40007ffe0ff */
[----:B------:R-:W-:Y:S02]  /*0990*/  @!P5 PLOP3.LUT P0, PT, P1, P0, PT, 0x28, 0x0 ;  /* 0x000000000000d81c */ /* 0x000fe40000f00570 */
[----:B------:R-:W-:Y:S02]  /*09a0*/  @!P2 SEL R4, RZ, 0x1, !P3 ;  /* 0x00000001ff04a807 */ /* 0x000fe40005800000 */
[----:B------:R-:W-:Y:S02]  /*09b0*/  @!P4 PRMT R7, RZ, 0x5410, R7 ;  /* 0x00005410ff07c816 */ /* 0x000fe40000000007 */
[----:B------:R-:W-:-:S02]  /*09c0*/  ISETP.GE.AND P2, PT, R5, R2, PT ;  /* 0x000000020500720c */ /* 0x000fc40003f46270 */
[----:B------:R-:W-:Y:S02]  /*09d0*/  @!P5 SEL R5, RZ, 0x1, !P0 ;  /* 0x00000001ff05d807 */ /* 0x000fe40004000000 */
[----:B------:R-:W-:Y:S02]  /*09e0*/  @!P4 FSETP.NEU.FTZ.AND P1, PT, R7, RZ, PT ;  /* 0x000000ff0700c20b */ /* 0x000fe40003f3d000 */
[----:B------:R-:W-:Y:S02]  /*09f0*/  @!P4 FSETP.NEU.FTZ.AND P5, PT, R12, RZ, PT ;  /* 0x000000ff0c00c20b */ /* 0x000fe40003fbd000 */
[----:B------:R-:W-:Y:S02]  /*0a00*/  @!P6 PRMT R8, RZ, 0x5410, R8 ;  /* 0x00005410ff08e816 */ /* 0x000fe40000000008 */
[----:B------:R-:W-:Y:S02]  /*0a10*/  @!P4 PLOP3.LUT P1, PT, P5, P1, PT, 0x28, 0x0 ;  /* 0x000000000000c81c */ /* 0x000fe40002f22570 */
[----:B------:R-:W-:-:S02]  /*0a20*/  ISETP.GE.AND P3, PT, R13, R2, PT ;  /* 0x000000020d00720c */ /* 0x000fc40003f66270 */
[----:B------:R-:W-:Y:S02]  /*0a30*/  @!P6 FSETP.NEU.FTZ.AND P0, PT, R8, RZ, PT ;  /* 0x000000ff0800e20b */ /* 0x000fe40003f1d000 */
[----:B------:R-:W-:Y:S02]  /*0a40*/  @!P6 FSETP.NEU.FTZ.AND P5, PT, R16, RZ, PT ;  /* 0x000000ff1000e20b */ /* 0x000fe40003fbd000 */
[----:B------:R-:W-:Y:S02]  /*0a50*/  IADD3 R7, R3, 0x380, RZ ;  /* 0x0000038003077810 */ /* 0x000fe40007ffe0ff */
[----:B------:R-:W-:Y:S02]  /*0a60*/  @!P6 PLOP3.LUT P0, PT, P5, P0, PT, 0x28, 0x0 ;  /* 0x000000000000e81c */ /* 0x000fe40002f00570 */
[----:B------:R-:W-:Y:S01]  /*0a70*/  ISETP.GE.AND P5, PT, R7, R2, PT ;  /* 0x000000020700720c */ /* 0x000fe20003fa6270 */
[----:B------:R-:W0:Y:S08]  /*0a80*/  @!P2 LDC.U16 R8, c[0x0][0x166] ;  /* 0x00005980ff08ab82 */ /* 0x000e300000000400 */
[----:B------:R-:W1:Y:S08]  /*0a90*/  @!P3 LDC.U16 R14, c[0x0][0x166] ;  /* 0x00005980ff0ebb82 */ /* 0x000e700000000400 */
[----:B------:R-:W2:Y:S01]  /*0aa0*/  @!P5 LDC.U16 R16, c[0x0][0x166] ;  /* 0x00005980ff10db82 */ /* 0x000ea20000000400 */
[----:B------:R-:W-:Y:S01]  /*0ab0*/  @!P4 IMAD.IADD R12, R0, 0x1, R3 ;  /* 0x00000001000cc824 */ /* 0x000fe200078e0203 */
[----:B----4-:R-:W-:-:S02]  /*0ac0*/  @!P2 PRMT R10, RZ, 0x5410, R10 ;  /* 0x00005410ff0aa816 */ /* 0x010fc4000000000a */
[----:B------:R-:W-:Y:S02]  /*0ad0*/  @!P6 SEL R7, RZ, 0x1, !P0 ;  /* 0x00000001ff07e807 */ /* 0x000fe40004000000 */
[----:B0-----:R-:W-:Y:S02]  /*0ae0*/  @!P2 PRMT R8, RZ, 0x5410, R8 ;  /* 0x00005410ff08a816 */ /* 0x001fe40000000008 */
[----:B------:R-:W-:Y:S02]  /*0af0*/  @!P4 IADD3 R12, P6, R12, c[0x0][0x168], RZ ;  /* 0x00005a000c0cca10 */ /* 0x000fe40007fde0ff */
[----:B------:R-:W-:Y:S02]  /*0b00*/  @!P4 SEL R15, RZ, 0x1, !P1 ;  /* 0x00000001ff0fc807 */ /* 0x000fe40004800000 */
[----:B------:R-:W-:Y:S02]  /*0b10*/  @!P2 FSETP.NEU.FTZ.AND P0, PT, R10, RZ, PT ;  /* 0x000000ff0a00a20b */ /* 0x000fe40003f1d000 */
[----:B------:R-:W-:-:S02]  /*0b20*/  @!P2 FSETP.NEU.FTZ.AND P1, PT, R8, RZ, PT ;  /* 0x000000ff0800a20b */ /* 0x000fc40003f3d000 */
[----:B------:R-:W-:Y:S02]  /*0b30*/  @!P3 PRMT R9, RZ, 0x5410, R9 ;  /* 0x00005410ff09b816 */ /* 0x000fe40000000009 */
[----:B-1----:R-:W-:Y:S01]  /*0b40*/  @!P3 PRMT R14, RZ, 0x5410, R14 ;  /* 0x00005410ff0eb816 */ /* 0x002fe2000000000e */
[----:B------:R-:W-:Y:S01]  /*0b50*/  @!P4 IMAD.X R13, RZ, RZ, c[0x0][0x16c], P6 ;  /* 0x00005b00ff0dc624 */ /* 0x000fe200030e06ff */
[----:B------:R-:W-:Y:S02]  /*0b60*/  @!P2 PLOP3.LUT P0, PT, P1, P0, PT, 0x28, 0x0 ;  /* 0x000000000000a81c */ /* 0x000fe40000f00570 */
[----:B------:R-:W-:Y:S02]  /*0b70*/  @!P3 FSETP.NEU.FTZ.AND P6, PT, R9, RZ, PT ;  /* 0x000000ff0900b20b */ /* 0x000fe40003fdd000 */
[----:B------:R-:W-:Y:S02]  /*0b80*/  @!P3 FSETP.NEU.FTZ.AND P1, PT, R14, RZ, PT ;  /* 0x000000ff0e00b20b */ /* 0x000fe40003f3d000 */
[----:B------:R-:W-:-:S02]  /*0b90*/  @!P5 PRMT R11, RZ, 0x5410, R11 ;  /* 0x00005410ff0bd816 */ /* 0x000fc4000000000b */
[----:B--2---:R-:W-:Y:S01]  /*0ba0*/  @!P5 PRMT R16, RZ, 0x5410, R16 ;  /* 0x00005410ff10d816 */ /* 0x004fe20000000010 */
[----:B------:R0:W-:Y:S01]  /*0bb0*/  @!P4 STG.E.U8 [R12.64], R15 ;  /* 0x0000000f0c00c986 */ /* 0x0001e2000c101106 */
[----:B------:R-:W-:Y:S02]  /*0bc0*/  @!P4 IADD3 R3, R3, 0x80, RZ ;  /* 0x000000800303c810 */ /* 0x000fe40007ffe0ff */
[----:B------:R-:W-:Y:S02]  /*0bd0*/  @!P3 PLOP3.LUT P6, PT, P1, P6, PT, 0x28, 0x0 ;  /* 0x000000000000b81c */ /* 0x000fe40000fcc570 */
[----:B------:R-:W-:Y:S02]  /*0be0*/  @!P5 FSETP.NEU.FTZ.AND P1, PT, R11, RZ, PT ;  /* 0x000000ff0b00d20b */ /* 0x000fe40003f3d000 */
[----:B------:R-:W-:-:S04]  /*0bf0*/  @!P5 FSETP.NEU.FTZ.AND P4, PT, R16, RZ, PT ;  /* 0x000000ff1000d20b */ /* 0x000fc80003f9d000 */
[----:B------:R-:W-:Y:S02]  /*0c00*/  @!P5 PLOP3.LUT P1, PT, P4, P1, PT, 0x28, 0x0 ;  /* 0x000000000000d81c */ /* 0x000fe40002722570 */
[----:B------:R-:W-:Y:S02]  /*0c10*/  ISETP.GE.AND P4, PT, R3, R2, PT ;  /* 0x000000020300720c */ /* 0x000fe40003f86270 */
[----:B------:R-:W-:Y:S02]  /*0c20*/  @!P2 SEL R9, RZ, 0x1, !P0 ;  /* 0x00000001ff09a807 */ /* 0x000fe40004000000 */
[----:B------:R-:W-:Y:S02]  /*0c30*/  @!P3 SEL R17, RZ, 0x1, !P6 ;  /* 0x00000001ff11b807 */ /* 0x000fe40007000000 */
[----:B------:R-:W-:-:S07]  /*0c40*/  @!P5 SEL R8, RZ, 0x1, !P1 ;  /* 0x00000001ff08d807 */ /* 0x000fce0004800000 */
[----:B------:R-:W-:Y:S05]  /*0c50*/  @P4 BRA `(.L_x_553) ;  /* 0x000000c000004947 */ /* 0x000fea0003800000 */
[----:B0-----:R-:W-:Y:S01]  /*0c60*/  IMAD.IADD R10, R0, 0x1, R3 ;  /* 0x00000001000a7824 */ /* 0x001fe200078e0203 */
[----:B------:R-:W-:-:S04]  /*0c70*/  IADD3 R3, R3, 0x80, RZ ;  /* 0x0000008003037810 */ /* 0x000fc80007ffe0ff */
[----:B------:R-:W-:-:S05]  /*0c80*/  IADD3 R10, P0, R10, c[0x0][0x168], RZ ;  /* 0x00005a000a0a7a10 */ /* 0x000fca0007f1e0ff */
[----:B------:R-:W-:Y:S01]  /*0c90*/  IMAD.X R11, RZ, RZ, c[0x0][0x16c], P0 ;  /* 0x00005b00ff0b7624 */ /* 0x000fe200000e06ff */
[----:B------:R-:W-:-:S04]  /*0ca0*/  ISETP.GE.AND P0, PT, R3, R2, PT ;  /* 0x000000020300720c */ /* 0x000fc80003f06270 */
[----:B------:R0:W-:Y:S09]  /*0cb0*/  STG.E.U8 [R10.64], R6 ;  /* 0x000000060a007986 */ /* 0x0001f2000c101106 */
[----:B------:R-:W-:Y:S05]  /*0cc0*/  @P0 BRA `(.L_x_554) ;  /* 0x000000c000000947 */ /* 0x000fea0003800000 */
[----:B0-----:R-:W-:Y:S01]  /*0cd0*/  IMAD.IADD R10, R0, 0x1, R3 ;  /* 0x00000001000a7824 */ /* 0x001fe200078e0203 */
[----:B------:R-:W-:-:S04]  /*0ce0*/  IADD3 R3, R3, 0x80, RZ ;  /* 0x0000008003037810 */ /* 0x000fc80007ffe0ff */
[----:B------:R-:W-:-:S05]  /*0cf0*/  IADD3 R10, P0, R10, c[0x0][0x168], RZ ;  /* 0x00005a000a0a7a10 */ /* 0x000fca0007f1e0ff */
[----:B------:R-:W-:-:S05]  /*0d00*/  IMAD.X R11, RZ, RZ, c[0x0][0x16c], P0 ;  /* 0x00005b00ff0b7624 */ /* 0x000fca00000e06ff */
[----:B------:R0:W-:Y:S03]  /*0d10*/  STG.E.U8 [R10.64], R4 ;  /* 0x000000040a007986 */ /* 0x0001e6000c101106 */
.L_x_553:
[----:B0-----:R-:W-:-:S13]  /*0d20*/  ISETP.GE.AND P0, PT, R3, R2, PT ;  /* 0x000000020300720c */ /* 0x001fda0003f06270 */
[----:B------:R-:W-:Y:S05]  /*0d30*/  @P0 BRA `(.L_x_555) ;  /* 0x000000c000000947 */ /* 0x000fea0003800000 */
[----:B------:R-:W-:Y:S01]  /*0d40*/  IMAD.IADD R10, R0, 0x1, R3 ;  /* 0x00000001000a7824 */ /* 0x000fe200078e0203 */
[----:B------:R-:W-:-:S04]  /*0d50*/  IADD3 R3, R3, 0x80, RZ ;  /* 0x0000008003037810 */ /* 0x000fc80007ffe0ff */
[----:B------:R-:W-:-:S05]  /*0d60*/  IADD3 R10, P0, R10, c[0x0][0x168], RZ ;  /* 0x00005a000a0a7a10 */ /* 0x000fca0007f1e0ff */
[----:B------:R-:W-:-:S05]  /*0d70*/  IMAD.X R11, RZ, RZ, c[0x0][0x16c], P0 ;  /* 0x00005b00ff0b7624 */ /* 0x000fca00000e06ff */
[----:B------:R0:W-:Y:S03]  /*0d80*/  STG.E.U8 [R10.64], R5 ;  /* 0x000000050a007986 */ /* 0x0001e6000c101106 */
.L_x_554:
[----:B------:R-:W-:-:S13]  /*0d90*/  ISETP.GE.AND P0, PT, R3, R2, PT ;  /* 0x000000020300720c */ /* 0x000fda0003f06270 */
[----:B------:R-:W-:Y:S05]  /*0da0*/  @P0 BRA `(.L_x_556) ;  /* 0x000000d000000947 */ /* 0x000fea0003800000 */
[----:B------:R-:W-:Y:S01]  /*0db0*/  IMAD.IADD R4, R0, 0x1, R3 ;  /* 0x0000000100047824 */ /* 0x000fe200078e0203 */
[----:B------:R-:W-:-:S04]  /*0dc0*/  IADD3 R3, R3, 0x80, RZ ;  /* 0x0000008003037810 */ /* 0x000fc80007ffe0ff */
[----:B------:R-:W-:-:S05]  /*0dd0*/  IADD3 R4, P0, R4, c[0x0][0x168], RZ ;  /* 0x00005a0004047a10 */ /* 0x000fca0007f1e0ff */
[----:B0-----:R-:W-:-:S05]  /*0de0*/  IMAD.X R5, RZ, RZ, c[0x0][0x16c], P0 ;  /* 0x00005b00ff057624 */ /* 0x001fca00000e06ff */
[----:B------:R0:W-:Y:S03]  /*0df0*/  STG.E.U8 [R4.64], R7 ;  /* 0x0000000704007986 */ /* 0x0001e6000c101106 */
.L_x_555:
[----:B------:R-:W-:-:S13]  /*0e00*/  ISETP.GE.AND P0, PT, R3, R2, PT ;  /* 0x000000020300720c */ /* 0x000fda0003f06270 */
[----:B------:R-:W-:Y:S01]  /*0e10*/  @P0 BREAK B1 ;  /* 0x0000000000010942 */ /* 0x000fe20003800000 */
[----:B------:R-:W-:Y:S05]  /*0e20*/  @P0 BRA `(.L_x_557) ;  /* 0x000000c000000947 */ /* 0x000fea0003800000 */
[----:B0-----:R-:W-:Y:S01]  /*0e30*/  IMAD.IADD R4, R0, 0x1, R3 ;  /* 0x0000000100047824 */ /* 0x001fe200078e0203 */
[----:B------:R-:W-:-:S04]  /*0e40*/  IADD3 R3, R3, 0x80, RZ ;  /* 0x0000008003037810 */ /* 0x000fc80007ffe0ff */
[----:B------:R-:W-:-:S05]  /*0e50*/  IADD3 R4, P0, R4, c[0x0][0x168], RZ ;  /* 0x00005a0004047a10 */ /* 0x000fca0007f1e0ff */
[----:B------:R-:W-:-:S05]  /*0e60*/  IMAD.X R5, RZ, RZ, c[0x0][0x16c], P0 ;  /* 0x00005b00ff057624 */ /* 0x000fca00000e06ff */
[----:B------:R0:W-:Y:S03]  /*0e70*/  STG.E.U8 [R4.64], R9 ;  /* 0x0000000904007986 */ /* 0x0001e6000c101106 */
.L_x_556:
[----:B------:R-:W-:Y:S05]  /*0e80*/  BSYNC B1 ;  /* 0x0000000000017941 */ /* 0x000fea0003800000 */
.L_x_552:
[----:B------:R-:W-:-:S13]  /*0e90*/  ISETP.GE.AND P0, PT, R3, R2, PT ;  /* 0x000000020300720c */ /* 0x000fda0003f06270 */
[----:B0-----:R-:W-:Y:S01]  /*0ea0*/  @!P0 IMAD.IADD R4, R0, 0x1, R3 ;  /* 0x0000000100048824 */ /* 0x001fe200078e0203 */
[----:B------:R-:W-:-:S04]  /*0eb0*/  @!P0 IADD3 R3, R3, 0x80, RZ ;  /* 0x0000008003038810 */ /* 0x000fc80007ffe0ff */
[----:B------:R-:W-:-:S05]  /*0ec0*/  @!P0 IADD3 R4, P1, R4, c[0x0][0x168], RZ ;  /* 0x00005a0004048a10 */ /* 0x000fca0007f3e0ff */
[----:B------:R-:W-:-:S05]  /*0ed0*/  @!P0 IMAD.X R5, RZ, RZ, c[0x0][0x16c], P1 ;  /* 0x00005b00ff058624 */ /* 0x000fca00008e06ff */
[----:B------:R0:W-:Y:S03]  /*0ee0*/  @!P0 STG.E.U8 [R4.64], R17 ;  /* 0x0000001104008986 */ /* 0x0001e6000c101106 */
.L_x_557:
[----:B------:R-:W-:Y:S05]  /*0ef0*/  BSYNC B0 ;  /* 0x0000000000007941 */ /* 0x000fea0003800000 */
.L_x_551:
[----:B------:R-:W-:Y:S01]  /*0f00*/  WARPSYNC 0xffffffff ;  /* 0xffffffff00007948 */ /* 0x000fe20003800000 */
[----:B------:R-:W-:-:S13]  /*0f10*/  ISETP.GE.AND P0, PT, R3, R2, PT ;  /* 0x000000020300720c */ /* 0x000fda0003f06270 */
[----:B------:R-:W-:Y:S05]  /*0f20*/  @P0 EXIT ;  /* 0x000000000000094d */ /* 0x000fea0003800000 */
[----:B------:R-:W-:-:S05]  /*0f30*/  IMAD.IADD R3, R0, 0x1, R3 ;  /* 0x0000000100037824 */ /* 0x000fca00078e0203 */
[----:B------:R-:W-:-:S05]  /*0f40*/  IADD3 R2, P0, R3, c[0x0][0x168], RZ ;  /* 0x00005a0003027a10 */ /* 0x000fca0007f1e0ff */
[----:B------:R-:W-:-:S05]  /*0f50*/  IMAD.X R3, RZ, RZ, c[0x0][0x16c], P0 ;  /* 0x00005b00ff037624 */ /* 0x000fca00000e06ff */
[----:B------:R-:W-:Y:S01]  /*0f60*/  STG.E.U8 [R2.64], R8 ;  /* 0x0000000802007986 */ /* 0x000fe2000c101106 */
[----:B------:R-:W-:Y:S05]  /*0f70*/  EXIT ;  /* 0x000000000000794d */ /* 0x000fea0003800000 */
.L_x_558:
        /* <DEDUP_REMOVED lines=16> */
.L_x_41805:


//--------------------- .text._ZN2at6native29vectorized_elementwise_kernelILi4ENS0_13AUnaryFunctorIN3c108BFloat16ES4_bZZZNS0_23logical_xor_kernel_cudaERNS_14TensorIteratorEENKUlvE0_clEvENKUlvE8_clEvEUlS4_S4_E_EESt5arrayIPcLm2EEEEviT0_T1_ --------------------------
	.section	.text._ZN2at6native29vectorized_elementwise_kernelILi4ENS0_13AUnaryFunctorIN3c108BFloat16ES4_bZZZNS0_23logical_xor_kernel_cudaERNS_14TensorIteratorEENKUlvE0_clEvENKUlvE8_clEvEUlS4_S4_E_EESt5arrayIPcLm2EEEEviT0_T1_,"ax",@progbits
	.sectioninfo	@"SHI_REGISTERS=22"
	.align	128
        .global         _ZN2at6native29vectorized_elementwise_kernelILi4ENS0_13AUnaryFunctorIN3c108BFloat16ES4_bZZZNS0_23logical_xor_kernel_cudaERNS_14TensorIteratorEENKUlvE0_clEvENKUlvE8_clEvEUlS4_S4_E_EESt5arrayIPcLm2EEEEviT0_T1_
        .type           _ZN2at6native29vectorized_elementwise_kernelILi4ENS0_13AUnaryFunctorIN3c108BFloat16ES4_bZZZNS0_23logical_xor_kernel_cudaERNS_14TensorIteratorEENKUlvE0_clEvENKUlvE8_clEvEUlS4_S4_E_EESt5arrayIPcLm2EEEEviT0_T1_,@function
        .size           _ZN2at6native29vectorized_elementwise_kernelILi4ENS0_13AUnaryFunctorIN3c108BFloat16ES4_bZZZNS0_23logical_xor_kernel_cudaERNS_14TensorIteratorEENKUlvE0_clEvENKUlvE8_clEvEUlS4_S4_E_EESt5arrayIPcLm2EEEEviT0_T1_,(.L_x_41806 - _ZN2at6native29vectorized_elementwise_kernelILi4ENS0_13AUnaryFunctorIN3c108BFloat16ES4_bZZZNS0_23logical_xor_kernel_cudaERNS_14TensorIteratorEENKUlvE0_clEvENKUlvE8_clEvEUlS4_S4_E_EESt5arrayIPcLm2EEEEviT0_T1_)
        .other          _ZN2at6native29vectorized_elementwise_kernelILi4ENS0_13AUnaryFunctorIN3c108BFloat16ES4_bZZZNS0_23logical_xor_kernel_cudaERNS_14TensorIteratorEENKUlvE0_clEvENKUlvE8_clEvEUlS4_S4_E_EESt5arrayIPcLm2EEEEviT0_T1_,@"STO_CUDA_ENTRY STV_DEFAULT"
_ZN2at6native29vectorized_elementwise_kernelILi4ENS0_13AUnaryFunctorIN3c108BFloat16ES4_bZZZNS0_23logical_xor_kernel_cudaERNS_14TensorIteratorEENKUlvE0_clEvENKUlvE8_clEvEUlS4_S4_E_EESt5arrayIPcLm2EEEEviT0_T1_:
.text._ZN2at6native29vectorized_elementwise_kernelILi4ENS0_13AUnaryFunctorIN3c108BFloat16ES4_bZZZNS0_23logical_xor_kernel_cudaERNS_14TensorIteratorEENKUlvE0_clEvENKUlvE8_clEvEUlS4_S4_E_EESt5arrayIPcLm2EEEEviT0_T1_:
        /* <DEDUP_REMOVED lines=11> */
[----:B------:R-:W2:Y:S04]  /*00b0*/  LDG.E.64 R6, [R4.64] ;  /* 0x0000000604067981 */ /* 0x000ea8000c1e1b00 */
[----:B------:R0:W3:Y:S01]  /*00c0*/  LDG.E.64 R8, [R4.64+0x400] ;  /* 0x0004000604087981 */ /* 0x0000e2000c1e1b00 */
[----:B------:R-:W-:Y:S02]  /*00d0*/  ULDC.U16 UR4, c[0x0][0x166] ;  /* 0x0000598000047ab9 */ /* 0x000fe40000000400 */
[----:B------:R-:W-:-:S06]  /*00e0*/  UPRMT UR4, URZ, 0x5410, UR4 ;  /* 0x000054103f047896 */ /* 0x000fcc0008000004 */
[----:B------:R-:W-:Y:S02]  /*00f0*/  FSETP.NEU.FTZ.AND P0, PT, RZ, UR4, PT ;  /* 0x00000004ff007c0b */ /* 0x000fe4000bf1d000 */
[--C-:B--2---:R-:W-:Y:S02]  /*0100*/  PRMT R3, RZ, 0x5410, R6.reuse ;  /* 0x00005410ff037816 */ /* 0x104fe40000000006 */
[----:B0-----:R-:W-:Y:S02]  /*0110*/  PRMT R5, RZ, 0x5410, R7 ;  /* 0x00005410ff057816 */ /* 0x001fe40000000007 */
[----:B------:R-:W-:Y:S02]  /*0120*/  FSETP.NEU.FTZ.AND P1, PT, R3, RZ, PT ;  /* 0x000000ff0300720b */ /* 0x000fe40003f3d000 */
[----:B------:R-:W-:Y:S02]  /*0130*/  PRMT R3, RZ, 0x7610, R6 ;  /* 0x00007610ff037816 */ /* 0x000fe40000000006 */
[----:B------:R-:W-:-:S02]  /*0140*/  PLOP3.LUT P1, PT, P0, P1, PT, 0x28, 0x0 ;  /* 0x000000000000781c */ /* 0x000fc40000722570 */
[----:B------:R-:W-:Y:S02]  /*0150*/  FSETP.NEU.FTZ.AND P2, PT, R3, RZ, PT ;  /* 0x000000ff0300720b */ /* 0x000fe40003f5d000 */
[----:B------:R-:W-:Y:S02]  /*0160*/  SEL R3, RZ, 0x1, !P1 ;  /* 0x00000001ff037807 */ /* 0x000fe40004800000 */
[----:B------:R-:W-:Y:S02]  /*0170*/  PLOP3.LUT P2, PT, P0, P2, PT, 0x28, 0x0 ;  /* 0x000000000000781c */ /* 0x000fe40000744570 */
[----:B------:R-:W-:Y:S02]  /*0180*/  FSETP.NEU.FTZ.AND P4, PT, R5, RZ, PT ;  /* 0x000000ff0500720b */ /* 0x000fe40003f9d000 */
[----:B------:R-:W-:Y:S02]  /*0190*/  SEL R4, RZ, 0x1, !P2 ;  /* 0x00000001ff047807 */ /* 0x000fe40005000000 */
[----:B------:R-:W-:-:S02]  /*01a0*/  PRMT R5, RZ, 0x7610, R7 ;  /* 0x00007610ff057816 */ /* 0x000fc40000000007 */
[----:B------:R-:W-:Y:S02]  /*01b0*/  PRMT R7, R4, 0x7604, R3 ;  /* 0x0000760404077816 */ /* 0x000fe40000000003 */
[--C-:B---3--:R-:W-:Y:S02]  /*01c0*/  PRMT R3, RZ, 0x5410, R8.reuse ;  /* 0x00005410ff037816 */ /* 0x108fe40000000008 */
[----:B------:R-:W-:Y:S02]  /*01d0*/  PLOP3.LUT P4, PT, P0, P4, PT, 0x28, 0x0 ;  /* 0x000000000000781c */ /* 0x000fe40000788570 */
[----:B------:R-:W-:Y:S02]  /*01e0*/  FSETP.NEU.FTZ.AND P5, PT, R3, RZ, PT ;  /* 0x000000ff0300720b */ /* 0x000fe40003fbd000 */
[----:B------:R-:W-:Y:S02]  /*01f0*/  PRMT R3, RZ, 0x7610, R8 ;  /* 0x00007610ff037816 */ /* 0x000fe40000000008 */
[----:B------:R-:W-:-:S02]  /*0200*/  PLOP3.LUT P5, PT, P0, P5, PT, 0x28, 0x0 ;  /* 0x000000000000781c */ /* 0x000fc400007aa570 */
[----:B------:R-:W-:Y:S02]  /*0210*/  FSETP.NEU.FTZ.AND P1, PT, R3, RZ, PT ;  /* 0x000000ff0300720b */ /* 0x000fe40003f3d000 */
[--C-:B------:R-:W-:Y:S02]  /*0220*/  PRMT R3, RZ, 0x5410, R9.reuse ;  /* 0x00005410ff037816 */ /* 0x100fe40000000009 */
[----:B------:R-:W-:Y:S02]  /*0230*/  PLOP3.LUT P6, PT, P0, P1, PT, 0x28, 0x0 ;  /* 0x000000000000781c */ /* 0x000fe400007c2570 */
[----:B------:R-:W-:Y:S02]  /*0240*/  FSETP.NEU.FTZ.AND P3, PT, R3, RZ, PT ;  /* 0x000000ff0300720b */ /* 0x000fe40003f7d000 */
[----:B------:R-:W-:Y:S02]  /*0250*/  PRMT R3, RZ, 0x7610, R9 ;  /* 0x00007610ff037816 */ /* 0x000fe40000000009 */
[----:B------:R-:W-:-:S02]  /*0260*/  SEL R6, RZ, 0x1, !P6 ;  /* 0x00000001ff067807 */ /* 0x000fc40007000000 */
[----:B------:R-:W-:Y:S02]  /*0270*/  FSETP.NEU.FTZ.AND P1, PT, R3, RZ, PT ;  /* 0x000000ff0300720b */ /* 0x000fe40003f3d000 */
[----:B------:R-:W-:Y:S02]  /*0280*/  SEL R3, RZ, 0x1, !P5 ;  /* 0x00000001ff037807 */ /* 0x000fe40006800000 */
[----:B------:R-:W-:Y:S02]  /*0290*/  PLOP3.LUT P3, PT, P0, P3, PT, 0x28, 0x0 ;  /* 0x000000000000781c */ /* 0x000fe40000766570 */
[----:B------:R-:W-:Y:S02]  /*02a0*/  FSETP.NEU.FTZ.AND P2, PT, R5, RZ, PT ;  /* 0x000000ff0500720b */ /* 0x000fe40003f5d000 */
[----:B------:R-:W-:Y:S02]  /*02b0*/  IADD3 R4, P5, R0, c[0x0][0x168], RZ ;  /* 0x00005a0000047a10 */ /* 0x000fe40007fbe0ff */
[----:B------:R-:W-:-:S02]  /*02c0*/  PRMT R6, R6, 0x7604, R3 ;  /* 0x0000760406067816 */ /* 0x000fc40000000003 */
[----:B------:R-:W-:Y:S01]  /*02d0*/  SEL R0, RZ, 0x1, !P4 ;  /* 0x00000001ff007807 */ /* 0x000fe20006000000 */
[----:B------:R-:W-:Y:S01]  /*02e0*/  IMAD.X R5, RZ, RZ, c[0x0][0x16c], P5 ;  /* 0x00005b00ff057624 */ /* 0x000fe200028e06ff */
[----:B------:R-:W-:Y:S02]  /*02f0*/  SEL R3, RZ, 0x1, !P3 ;  /* 0x00000001ff037807 */ /* 0x000fe40005800000 */
[----:B------:R-:W-:Y:S02]  /*0300*/  PLOP3.LUT P2, PT, P0, P2, PT, 0x28, 0x0 ;  /* 0x000000000000781c */ /* 0x000fe40000744570 */
[----:B------:R-:W-:Y:S02]  /*0310*/  PLOP3.LUT P1, PT, P0, P1, PT, 0x28, 0x0 ;  /* 0x000000000000781c */ /* 0x000fe40000722570 */
[----:B------:R-:W-:Y:S02]  /*0320*/  PRMT R7, R0, 0x7054, R7 ;  /* 0x0000705400077816 */ /* 0x000fe40000000007 */
[----:B------:R-:W-:Y:S01]  /*0330*/  PRMT R9, R3, 0x7054, R6 ;  /* 0x0000705403097816 */ /* 0x000fe20000000006 */
[----:B------:R-:W-:Y:S01]  /*0340*/  IMAD.WIDE R2, R2, 0x4, R4 ;  /* 0x0000000402027825 */ /* 0x000fe200078e0204 */
[----:B------:R-:W-:-:S02]  /*0350*/  SEL R0, RZ, 0x1, !P2 ;  /* 0x00000001ff007807 */ /* 0x000fc40005000000 */
[----:B------:R-:W-:Y:S02]  /*0360*/  SEL R6, RZ, 0x1, !P1 ;  /* 0x00000001ff067807 */ /* 0x000fe40004800000 */
[----:B------:R-:W-:Y:S02]  /*0370*/  PRMT R7, R0, 0x654, R7 ;  /* 0x0000065400077816 */ /* 0x000fe40000000007 */
[----:B------:R-:W-:-:S03]  /*0380*/  PRMT R9, R6, 0x654, R9 ;  /* 0x0000065406097816 */ /* 0x000fc60000000009 */
[----:B------:R-:W-:Y:S04]  /*0390*/  STG.E [R2.64], R7 ;  /* 0x0000000702007986 */ /* 0x000fe8000c101906 */
[----:B------:R-:W-:Y:S01]  /*03a0*/  STG.E [R2.64+0x200], R9 ;  /* 0x0002000902007986 */ /* 0x000fe2000c101906 */
[----:B------:R-:W-:Y:S05]  /*03b0*/  EXIT ;  /* 0x000000000000794d */ /* 0x000fea0003800000 */
.L_x_559:
[----:B------:R-:W0:Y:S01]  /*03c0*/  S2R R3, SR_TID.X ;  /* 0x0000000000037919 */ /* 0x000e220000002100 */
[----:B------:R-:W-:Y:S02]  /*03d0*/  PRMT R4, RZ, 0x7610, R4 ;  /* 0x00007610ff047816 */ /* 0x000fe40000000004 */
        /* <DEDUP_REMOVED lines=146> */
.L_x_562:
[----:B0-----:R-:W-:-:S13]  /*0d00*/  ISETP.GE.AND P0, PT, R3, R2, PT ;  /* 0x000000020300720c */ /* 0x001fda0003f06270 */
[----:B------:R-:W-:Y:S05]  /*0d10*/  @P0 BRA `(.L_x_564) ;  /* 0x000000c000000947 */ /* 0x000fea0003800000 */
[----:B------:R-:W-:Y:S01]  /*0d20*/  IMAD.IADD R10, R0, 0x1, R3 ;  /* 0x00000001000a7824 */ /* 0x000fe200078e0203 */
[----:B------:R-:W-:-:S04]  /*0d30*/  IADD3 R3, R3, 0x80, RZ ;  /* 0x0000008003037810 */ /* 0x000fc80007ffe0ff */
[----:B------:R-:W-:-:S05]  /*0d40*/  IADD3 R10, P0, R10, c[0x0][0x168], RZ ;  /* 0x00005a000a0a7a10 */ /* 0x000fca0007f1e0ff */
[----:B------:R-:W-:-:S05]  /*0d50*/  IMAD.X R11, RZ, RZ, c[0x0][0x16c], P0 ;  /* 0x00005b00ff0b7624 */ /* 0x000fca00000e06ff */
[----:B------:R0:W-:Y:S03]  /*0d60*/  STG.E.U8 [R10.64], R5 ;  /* 0x000000050a007986 */ /* 0x0001e6000c101106 */
.L_x_563:
[----:B------:R-:W-:-:S13]  /*0d70*/  ISETP.GE.AND P0, PT, R3, R2, PT ;  /* 0x000000020300720c */ /* 0x000fda0003f06270 */
[----:B------:R-:W-:Y:S05]  /*0d80*/  @P0 BRA `(.L_x_565) ;  /* 0x000000d000000947 */ /* 0x000fea0003800000 */
[----:B------:R-:W-:Y:S01]  /*0d90*/  IMAD.IADD R4, R0, 0x1, R3 ;  /* 0x0000000100047824 */ /* 0x000fe200078e0203 */
[----:B------:R-:W-:-:S04]  /*0da0*/  IADD3 R3, R3, 0x80, RZ ;  /* 0x0000008003037810 */ /* 0x000fc80007ffe0ff */
[----:B------:R-:W-:-:S05]  /*0db0*/  IADD3 R4, P0, R4, c[0x0][0x168], RZ ;  /* 0x00005a0004047a10 */ /* 0x000fca0007f1e0ff */
[----:B0-----:R-:W-:-:S05]  /*0dc0*/  IMAD.X R5, RZ, RZ, c[0x0][0x16c], P0 ;  /* 0x00005b00ff057624 */ /* 0x001fca00000e06ff */
[----:B------:R0:W-:Y:S03]  /*0dd0*/  STG.E.U8 [R4.64], R7 ;  /* 0x0000000704007986 */ /* 0x0001e6000c101106 */
.L_x_564:
        /* <DEDUP_REMOVED lines=8> */
.L_x_565:
[----:B------:R-:W-:Y:S05]  /*0e60*/  BSYNC B1 ;  /* 0x0000000000017941 */ /* 0x000fea0003800000 */
.L_x_561:
[----:B------:R-:W-:-:S13]  /*0e70*/  ISETP.GE.AND P0, PT, R3, R2, PT ;  /* 0x000000020300720c */ /* 0x000fda0003f06270 */
[----:B0-----:R-:W-:Y:S01]  /*0e80*/  @!P0 IMAD.IADD R4, R0, 0x1, R3 ;  /* 0x0000000100048824 */ /* 0x001fe200078e0203 */
[----:B------:R-:W-:-:S04]  /*0e90*/  @!P0 IADD3 R3, R3, 0x80, RZ ;  /* 0x0000008003038810 */ /* 0x000fc80007ffe0ff */
[----:B------:R-:W-:-:S05]  /*0ea0*/  @!P0 IADD3 R4, P1, R4, c[0x0][0x168], RZ ;  /* 0x00005a0004048a10 */ /* 0x000fca0007f3e0ff */
[----:B------:R-:W-:-:S05]  /*0eb0*/  @!P0 IMAD.X R5, RZ, RZ, c[0x0][0x16c], P1 ;  /* 0x00005b00ff058624 */ /* 0x000fca00008e06ff */
[----:B------:R0:W-:Y:S03]  /*0ec0*/  @!P0 STG.E.U8 [R4.64], R17 ;  /* 0x0000001104008986 */ /* 0x0001e6000c101106 */
.L_x_566:
[----:B------:R-:W-:Y:S05]  /*0ed0*/  BSYNC B0 ;  /* 0x0000000000007941 */ /* 0x000fea0003800000 */
.L_x_560:
        /* <DEDUP_REMOVED lines=8> */
.L_x_567:
        /* <DEDUP_REMOVED lines=10> */
.L_x_41806:


//--------------------- .text._ZN2at6native29vectorized_elementwise_kernelILi8ENS0_13AUnaryFunctorIN3c108BFloat16ES4_bZZZNS0_23logical_xor_kernel_cudaERNS_14TensorIteratorEENKUlvE0_clEvENKUlvE8_clEvEUlS4_S4_E_EESt5arrayIPcLm2EEEEviT0_T1_ --------------------------
	.section	.text._ZN2at6native29vectorized_elementwise_kernelILi8ENS0_13AUnaryFunctorIN3c108BFloat16ES4_bZZZNS0_23logical_xor_kernel_cudaERNS_14TensorIteratorEENKUlvE0_clEvENKUlvE8_clEvEUlS4_S4_E_EESt5arrayIPcLm2EEEEviT0_T1_,"ax",@progbits
	.sectioninfo	@"SHI_REGISTERS=4"
	.align	128
        .global         _ZN2at6native29vectorized_elementwise_kernelILi8ENS0_13AUnaryFunctorIN3c108BFloat16ES4_bZZZNS0_23logical_xor_kernel_cudaERNS_14TensorIteratorEENKUlvE0_clEvENKUlvE8_clEvEUlS4_S4_E_EESt5arrayIPcLm2EEEEviT0_T1_
        .type           _ZN2at6native29vectorized_elementwise_kernelILi8ENS0_13AUnaryFunctorIN3c108BFloat16ES4_bZZZNS0_23logical_xor_kernel_cudaERNS_14TensorIteratorEENKUlvE0_clEvENKUlvE8_clEvEUlS4_S4_E_EESt5arrayIPcLm2EEEEviT0_T1_,@function
        .size           _ZN2at6native29vectorized_elementwise_kernelILi8ENS0_13AUnaryFunctorIN3c108BFloat16ES4_bZZZNS0_23logical_xor_kernel_cudaERNS_14TensorIteratorEENKUlvE0_clEvENKUlvE8_clEvEUlS4_S4_E_EESt5arrayIPcLm2EEEEviT0_T1_,(.L_x_41807 - _ZN2at6native29vectorized_elementwise_kernelILi8ENS0_13AUnaryFunctorIN3c108BFloat16ES4_bZZZNS0_23logical_xor_kernel_cudaERNS_14TensorIteratorEENKUlvE0_clEvENKUlvE8_clEvEUlS4_S4_E_EESt5arrayIPcLm2EEEEviT0_T1_)
        .other          _ZN2at6native29vectorized_elementwise_kernelILi8ENS0_13AUnaryFunctorIN3c108BFloat16ES4_bZZZNS0_23logical_xor_kernel_cudaERNS_14TensorIteratorEENKUlvE0_clEvENKUlvE8_clEvEUlS4_S4_E_EESt5arrayIPcLm2EEEEviT0_T1_,@"STO_CUDA_ENTRY STV_DEFAULT"
_ZN2at6native29vectorized_elementwise_kernelILi8ENS0_13AUnaryFunctorIN3c108BFloat16ES4_bZZZNS0_23logical_xor_kernel_cudaERNS_14TensorIteratorEENKUlvE0_clEvENKUlvE8_clEvEUlS4_S4_E_EESt5arrayIPcLm2EEEEviT0_T1_:
.text._ZN2at6native29vectorized_elementwise_kernelILi8ENS0_13AUnaryFunctorIN3c108BFloat16ES4_bZZZNS0_23logical_xor_kernel_cudaERNS_14TensorIteratorEENKUlvE0_clEvENKUlvE8_clEvEUlS4_S4_E_EESt5arrayIPcLm2EEEEviT0_T1_:
[----:B------:R-:W-:Y:S02]  /*0000*/  MOV R1, c[0x0][0x28] ;  /* 0x00000a0000017a02 */ /* 0x000fe40000000f00 */
[----:B------:R-:W-:Y:S05]  /*0010*/  EXIT ;  /* 0x000000000000794d */ /* 0x000fea0003800000 */
.L_x_568:
        /* <DEDUP_REMOVED lines=14> */
.L_x_41807:


//--------------------- .text._ZN2at6native18elementwise_kernelILi128ELi4EZNS0_15gpu_kernel_implINS0_13BinaryFunctorIN3c108BFloat16ES5_bZZZNS0_23logical_xor_kernel_cudaERNS_14TensorIteratorEENKUlvE0_clEvENKUlvE8_clEvEUlS5_S5_E_EEEEvRNS_18TensorIteratorBaseERKT_EUliE_EEviT1_ --------------------------
	.section	.text._ZN2at6native18elementwise_kernelILi128ELi4EZNS0_15gpu_kernel_implINS0_13BinaryFunctorIN3c108BFloat16ES5_bZZZNS0_23logical_xor_kernel_cudaERNS_14TensorIteratorEENKUlvE0_clEvENKUlvE8_clEvEUlS5_S5_E_EEEEvRNS_18TensorIteratorBaseERKT_EUliE_EEviT1_,"ax",@progbits
	.sectioninfo	@"SHI_REGISTERS=26"
	.align	128
        .global         _ZN2at6native18elementwise_kernelILi128ELi4EZNS0_15gpu_kernel_implINS0_13BinaryFunctorIN3c108BFloat16ES5_bZZZNS0_23logical_xor_kernel_cudaERNS_14TensorIteratorEENKUlvE0_clEvENKUlvE8_clEvEUlS5_S5_E_EEEEvRNS_18TensorIteratorBaseERKT_EUliE_EEviT1_
        .type           _ZN2at6native18elementwise_kernelILi128ELi4EZNS0_15gpu_kernel_implINS0_13BinaryFunctorIN3c108BFloat16ES5_bZZZNS0_23logical_xor_kernel_cudaERNS_14TensorIteratorEENKUlvE0_clEvENKUlvE8_clEvEUlS5_S5_E_EEEEvRNS_18TensorIteratorBaseERKT_EUliE_EEviT1_,@function
        .size           _ZN2at6native18elementwise_kernelILi128ELi4EZNS0_15gpu_kernel_implINS0_13BinaryFunctorIN3c108BFloat16ES5_bZZZNS0_23logical_xor_kernel_cudaERNS_14TensorIteratorEENKUlvE0_clEvENKUlvE8_clEvEUlS5_S5_E_EEEEvRNS_18TensorIteratorBaseERKT_EUliE_EEviT1_,(.L_x_41808 - _ZN2at6native18elementwise_kernelILi128ELi4EZNS0_15gpu_kernel_implINS0_13BinaryFunctorIN3c108BFloat16ES5_bZZZNS0_23logical_xor_kernel_cudaERNS_14TensorIteratorEENKUlvE0_clEvENKUlvE8_clEvEUlS5_S5_E_EEEEvRNS_18TensorIteratorBaseERKT_EUliE_EEviT1_)
        .other          _ZN2at6native18elementwise_kernelILi128ELi4EZNS0_15gpu_kernel_implINS0_13BinaryFunctorIN3c108BFloat16ES5_bZZZNS0_23logical_xor_kernel_cudaERNS_14TensorIteratorEENKUlvE0_clEvENKUlvE8_clEvEUlS5_S5_E_EEEEvRNS_18TensorIteratorBaseERKT_EUliE_EEviT1_,@"STO_CUDA_ENTRY STV_DEFAULT"
_ZN2at6native18elementwise_kernelILi128ELi4EZNS0_15gpu_kernel_implINS0_13BinaryFunctorIN3c108BFloat16ES5_bZZZNS0_23logical_xor_kernel_cudaERNS_14TensorIteratorEENKUlvE0_clEvENKUlvE8_clEvEUlS5_S5_E_EEEEvRNS_18TensorIteratorBaseERKT_EUliE_EEviT1_:
.text._ZN2at6native18elementwise_kernelILi128ELi4EZNS0_15gpu_kernel_implINS0_13BinaryFunctorIN3c108BFloat16ES5_bZZZNS0_23logical_xor_kernel_cudaERNS_14TensorIteratorEENKUlvE0_clEvENKUlvE8_clEvEUlS5_S5_E_EEEEvRNS_18TensorIteratorBaseERKT_EUliE_EEviT1_:
        /* <DEDUP_REMOVED lines=10> */
[----:B------:R-:W-:Y:S02]  /*00a0*/  IMAD.MOV.U32 R0, RZ, RZ, RZ ;  /* 0x000000ffff007224 */ /* 0x000fe400078e00ff */
[----:B------:R-:W-:-:S08]  /*00b0*/  IMAD.MOV.U32 R16, RZ, RZ, RZ ;  /* 0x000000ffff107224 */ /* 0x000fd000078e00ff */
        /* <DEDUP_REMOVED lines=8> */
[C---:B------:R-:W-:Y:S02]  /*0140*/  IMAD R16, R23.reuse, c[0x0][0x298], RZ ;  /* 0x0000a60017107a24 */ /* 0x040fe400078e02ff */
        /* <DEDUP_REMOVED lines=10> */
[C---:B------:R-:W-:Y:S02]  /*01f0*/  IMAD R16, R5.reuse, c[0x0][0x2a4], R16 ;  /* 0x0000a90005107a24 */ /* 0x040fe400078e0210 */
        /* <DEDUP_REMOVED lines=223> */
[----:B------:R-:W-:-:S04]  /*0ff0*/  IMAD.MOV.U32 R2, RZ, RZ, RZ ;  /* 0x000000ffff027224 */ /* 0x000fc800078e00ff */
[----:B------:R-:W-:-:S05]  /*1000*/  IMAD.HI.U32 R2, R3, c[0x0][0x290], R2 ;  /* 0x0000a40003027a27 */ /* 0x000fca00078e0002 */
[----:B------:R-:W-:-:S05]  /*1010*/  SHF.R.U32.HI R2, RZ, c[0x0][0x294], R2 ;  /* 0x0000a500ff027a19 */ /* 0x000fca0000011602 */
[----:B------:R-:W-:-:S04]  /*1020*/  IMAD.MOV R2, RZ, RZ, -R2 ;  /* 0x000000ffff027224 */ /* 0x000fc800078e0a02 */
[----:B------:R-:W-:-:S04]  /*1030*/  IMAD R3, R2, c[0x0][0x28c], R3 ;  /* 0x0000a30002037a24 */ /* 0x000fc800078e0203 */
[C---:B------:R-:W-:Y:S02]  /*1040*/  IMAD R16, R3.reuse, c[0x0][0x3b8], R16 ;  /* 0x0000ee0003107a24 */ /* 0x040fe400078e0210 */
[C---:B------:R-:W-:Y:S02]  /*1050*/  IMAD R0, R3.reuse, c[0x0][0x3bc], R0 ;  /* 0x0000ef0003007a24 */ /* 0x040fe400078e0200 */
[----:B------:R-:W-:Y:S02]  /*1060*/  IMAD R22, R3, c[0x0][0x3c0], R22 ;  /* 0x0000f00003167a24 */ /* 0x000fe400078e0216 */
.L_x_571:
        /* <DEDUP_REMOVED lines=21> */
.L_x_575:
[----:B------:R-:W2:Y:S02]  /*11c0*/  LDG.E.U8 R2, [R2.64] ;  /* 0x0000002402027981 */ /* 0x000ea4000c1e1100 */
[----:B--2---:R-:W0:Y:S02]  /*11d0*/  I2F.U16 R0, R2 ;  /* 0x0000000200007306 */ /* 0x004e240000101000 */
[----:B0-----:R-:W-:-:S04]  /*11e0*/  F2FP.BF16.PACK_AB R0, RZ, R0 ;  /* 0x00000000ff00723e */ /* 0x001fc800000010ff */
[----:B------:R-:W-:Y:S01]  /*11f0*/  PRMT R23, R0, 0x7610, R23 ;  /* 0x0000761000177816 */ /* 0x000fe20000000017 */
[----:B------:R-:W-:Y:S05]  /*1200*/  BRA `(.L_x_577) ;  /* 0x00000f0000007947 */ /* 0x000fea0003800000 */
.L_x_574:
        /* <DEDUP_REMOVED lines=11> */
.L_x_579:
[----:B------:R-:W2:Y:S02]  /*12c0*/  LDG.E R2, [R2.64] ;  /* 0x0000002402027981 */ /* 0x000ea4000c1e1900 */
[----:B--2---:R-:W0:Y:S02]  /*12d0*/  I2F R0, R2 ;  /* 0x0000000200007306 */ /* 0x004e240000201400 */
[----:B0-----:R-:W-:-:S04]  /*12e0*/  F2FP.BF16.PACK_AB R0, RZ, R0 ;  /* 0x00000000ff00723e */ /* 0x001fc800000010ff */
[----:B------:R-:W-:Y:S01]  /*12f0*/  PRMT R23, R0, 0x7610, R23 ;  /* 0x0000761000177816 */ /* 0x000fe20000000017 */
[----:B------:R-:W-:Y:S05]  /*1300*/  BRA `(.L_x_577) ;  /* 0x00000e0000007947 */ /* 0x000fea0003800000 */
.L_x_578:
[----:B------:R-:W2:Y:S02]  /*1310*/  LDG.E.U16 R2, [R2.64] ;  /* 0x0000002402027981 */ /* 0x000ea4000c1e1500 */
[----:B--2---:R-:W0:Y:S02]  /*1320*/  I2F.S16 R0, R2 ;  /* 0x0000000200007306 */ /* 0x004e240000101400 */
[----:B0-----:R-:W-:-:S04]  /*1330*/  F2FP.BF16.PACK_AB R0, RZ, R0 ;  /* 0x00000000ff00723e */ /* 0x001fc800000010ff */
[----:B------:R-:W-:Y:S01]  /*1340*/  PRMT R23, R0, 0x7610, R23 ;  /* 0x0000761000177816 */ /* 0x000fe20000000017 */
[----:B------:R-:W-:Y:S05]  /*1350*/  BRA `(.L_x_577) ;  /* 0x00000db000007947 */ /* 0x000fea0003800000 */
.L_x_573:
        /* <DEDUP_REMOVED lines=9> */
.L_x_581:
[----:B------:R-:W2:Y:S02]  /*13f0*/  LDG.E.U16 R0, [R2.64] ;  /* 0x0000002402007981 */ /* 0x000ea4000c1e1500 */
[----:B--2---:R-:W-:-:S05]  /*1400*/  HADD2.F32 R0, -RZ, R0.H0_H0 ;  /* 0x20000000ff007230 */ /* 0x004fca0000004100 */
[----:B------:R-:W-:-:S04]  /*1410*/  F2FP.BF16.PACK_AB R0, RZ, R0 ;  /* 0x00000000ff00723e */ /* 0x000fc800000010ff */
[----:B------:R-:W-:Y:S01]  /*1420*/  PRMT R23, R0, 0x7610, R23 ;  /* 0x0000761000177816 */ /* 0x000fe20000000017 */
[----:B------:R-:W-:Y:S05]  /*1430*/  BRA `(.L_x_577) ;  /* 0x00000cd000007947 */ /* 0x000fea0003800000 */
.L_x_580:
        /* <DEDUP_REMOVED lines=9> */
.L_x_583:
[----:B------:R-:W2:Y:S02]  /*14d0*/  LDG.E.U16 R2, [R2.64] ;  /* 0x0000002402027981 */ /* 0x000ea4000c1e1500 */
[----:B--2---:R-:W-:-:S05]  /*14e0*/  HADD2.F32 R0, -RZ, R2.H0_H0 ;  /* 0x20000002ff007230 */ /* 0x004fca0000004100 */
[----:B------:R-:W-:-:S04]  /*14f0*/  F2FP.BF16.PACK_AB R0, RZ, R0 ;  /* 0x00000000ff00723e */ /* 0x000fc800000010ff */
[----:B------:R-:W-:Y:S01]  /*1500*/  PRMT R23, R0, 0x7610, R23 ;  /* 0x0000761000177816 */ /* 0x000fe20000000017 */
[----:B------:R-:W-:Y:S05]  /*1510*/  BRA `(.L_x_577) ;  /* 0x00000bf000007947 */ /* 0x000fea0003800000 */
.L_x_582:
[----:B------:R-:W2:Y:S02]  /*1520*/  LDG.E.64 R2, [R2.64] ;  /* 0x0000002402027981 */ /* 0x000ea4000c1e1b00 */
[----:B--2---:R-:W0:Y:S01]  /*1530*/  F2F.F32.F64 R0, R2 ;  /* 0x0000000200007310 */ /* 0x004e220000301000 */
[----:B------:R-:W0:-:S14]  /*1540*/  DSETP.GEU.AND P0, PT, |R2|, c[0x2][0x0], PT ;  /* 0x008000000200762a */ /* 0x000e1c0003f0e200 */
[----:B0-----:R-:W-:-:S05]  /*1550*/  @!P0 FMUL R0, R0, 1.175494350822287508e-38 ;  /* 0x0080000000008820 */ /* 0x001fca0000400000 */
[----:B------:R-:W-:-:S04]  /*1560*/  F2FP.BF16.PACK_AB R0, RZ, R0 ;  /* 0x00000000ff00723e */ /* 0x000fc800000010ff */
[----:B------:R-:W-:Y:S01]  /*1570*/  PRMT R23, R0, 0x7610, R23 ;  /* 0x0000761000177816 */ /* 0x000fe20000000017 */
[----:B------:R-:W-:Y:S05]  /*1580*/  BRA `(.L_x_577) ;  /* 0x00000b8000007947 */ /* 0x000fea0003800000 */
.L_x_572:
        /* <DEDUP_REMOVED lines=14> */
.L_x_586:
[----:B------:R-:W2:Y:S02]  /*1670*/  LDG.E.64 R2, [R2.64] ;  /* 0x0000002402027981 */ /* 0x000ea4000c1e1b00 */
[----:B--2---:R-:W0:Y:S01]  /*1680*/  F2F.F32.F64 R0, R2 ;  /* 0x0000000200007310 */ /* 0x004e220000301000 */
[----:B------:R-:W0:-:S14]  /*1690*/  DSETP.GEU.AND P0, PT, |R2|, c[0x2][0x0], PT ;  /* 0x008000000200762a */ /* 0x000e1c0003f0e200 */
[----:B0-----:R-:W-:-:S05]  /*16a0*/  @!P0 FMUL R0, R0, 1.175494350822287508e-38 ;  /* 0x0080000000008820 */ /* 0x001fca0000400000 */
[----:B------:R-:W-:-:S04]  /*16b0*/  F2FP.BF16.PACK_AB R0, RZ, R0 ;  /* 0x00000000ff00723e */ /* 0x000fc800000010ff */
[----:B------:R-:W-:Y:S01]  /*16c0*/  PRMT R23, R0, 0x7610, R23 ;  /* 0x0000761000177816 */ /* 0x000fe20000000017 */
[----:B------:R-:W-:Y:S05]  /*16d0*/  BRA `(.L_x_577) ;  /* 0x00000a3000007947 */ /* 0x000fea0003800000 */
.L_x_585:
        /* <DEDUP_REMOVED lines=28> */
.L_x_588:
        /* <DEDUP_REMOVED lines=15> */
.L_x_587:
[----:B------:R0:W5:Y:S01]  /*1990*/  LDG.E.U16 R23, [R2.64] ;  /* 0x0000002402177981 */ /* 0x000162000c1e1500 */
[----:B------:R-:W-:Y:S05]  /*19a0*/  BRA `(.L_x_577) ;  /* 0x0000076000007947 */ /* 0x000fea0003800000 */
.L_x_584:
        /* <DEDUP_REMOVED lines=12> */
.L_x_591:
        /* <DEDUP_REMOVED lines=21> */
.L_x_595:
[----:B------:R-:W-:Y:S05]  /*1bc0*/  BSYNC B1 ;  /* 0x0000000000017941 */ /* 0x000fea0003800000 */
.L_x_594:
[----:B------:R-:W-:Y:S01]  /*1bd0*/  LEA R3, R0, 0x3b800000, 0x17 ;  /* 0x3b80000000037811 */ /* 0x000fe200078eb8ff */
[----:B------:R-:W-:-:S05]  /*1be0*/  IMAD.SHL.U32 R0, R2, 0x100000, RZ ;  /* 0x0010000002007824 */ /* 0x000fca00078e00ff */
[----:B------:R-:W-:Y:S02]  /*1bf0*/  LOP3.LUT R0, R3, R0, R4, 0xfe, !PT ;  /* 0x0000000003007212 */ /* 0x000fe400078efe04 */
.L_x_593:
[----:B------:R-:W-:Y:S05]  /*1c00*/  BSYNC B0 ;  /* 0x0000000000007941 */ /* 0x000fea0003800000 */
.L_x_592:
[----:B------:R-:W-:-:S04]  /*1c10*/  F2FP.BF16.PACK_AB R0, RZ, R0 ;  /* 0x00000000ff00723e */ /* 0x000fc800000010ff */
[----:B------:R-:W-:Y:S01]  /*1c20*/  PRMT R23, R0, 0x7610, R23 ;  /* 0x0000761000177816 */ /* 0x000fe20000000017 */
[----:B------:R-:W-:Y:S05]  /*1c30*/  BRA `(.L_x_577) ;  /* 0x000004d000007947 */ /* 0x000fea0003800000 */
.L_x_590:
        /* <DEDUP_REMOVED lines=21> */
.L_x_599:
[----:B------:R-:W-:Y:S05]  /*1d90*/  BSYNC B1 ;  /* 0x0000000000017941 */ /* 0x000fea0003800000 */
.L_x_598:
[----:B------:R-:W-:Y:S01]  /*1da0*/  LEA R3, R0, 0x37800000, 0x17 ;  /* 0x3780000000037811 */ /* 0x000fe200078eb8ff */
[----:B------:R-:W-:-:S05]  /*1db0*/  IMAD.SHL.U32 R0, R2, 0x200000, RZ ;  /* 0x0020000002007824 */ /* 0x000fca00078e00ff */
[----:B------:R-:W-:Y:S02]  /*1dc0*/  LOP3.LUT R0, R3, R0, R4, 0xfe, !PT ;  /* 0x0000000003007212 */ /* 0x000fe400078efe04 */
.L_x_597:
[----:B------:R-:W-:Y:S05]  /*1dd0*/  BSYNC B0 ;  /* 0x0000000000007941 */ /* 0x000fea0003800000 */
.L_x_596:
[----:B------:R-:W-:-:S04]  /*1de0*/  F2FP.BF16.PACK_AB R0, RZ, R0 ;  /* 0x00000000ff00723e */ /* 0x000fc800000010ff */
[----:B------:R-:W-:Y:S01]  /*1df0*/  PRMT R23, R0, 0x7610, R23 ;  /* 0x0000761000177816 */ /* 0x000fe20000000017 */
[----:B------:R-:W-:Y:S05]  /*1e00*/  BRA `(.L_x_577) ;  /* 0x0000030000007947 */ /* 0x000fea0003800000 */
.L_x_589:
        /* <DEDUP_REMOVED lines=14> */
.L_x_603:
[----:B------:R-:W-:Y:S05]  /*1ef0*/  BSYNC B0 ;  /* 0x0000000000007941 */ /* 0x000fea0003800000 */
.L_x_602:
[----:B------:R-:W-:-:S04]  /*1f00*/  F2FP.BF16.PACK_AB R0, RZ, R0 ;  /* 0x00000000ff00723e */ /* 0x000fc800000010ff */
[----:B------:R-:W-:Y:S01]  /*1f10*/  PRMT R23, R0, 0x7610, R23 ;  /* 0x0000761000177816 */ /* 0x000fe20000000017 */
[----:B------:R-:W-:Y:S05]  /*1f20*/  BRA `(.L_x_577) ;  /* 0x000001e000007947 */ /* 0x000fea0003800000 */
.L_x_576:
        /* <DEDUP_REMOVED lines=21> */
.L_x_601:
[----:B------:R-:W2:Y:S02]  /*2080*/  LDG.E.64 R2, [R2.64] ;  /* 0x0000002402027981 */ /* 0x000ea4000c1e1b00 */
[----:B--2---:R-:W0:Y:S02]  /*2090*/  I2F.U64 R0, R2 ;  /* 0x0000000200007312 */ /* 0x004e240000301000 */
[----:B0-----:R-:W-:-:S04]  /*20a0*/  F2FP.BF16.PACK_AB R0, RZ, R0 ;  /* 0x00000000ff00723e */ /* 0x001fc800000010ff */
[----:B------:R-:W-:Y:S01]  /*20b0*/  PRMT R23, R0, 0x7610, R23 ;  /* 0x0000761000177816 */ /* 0x000fe20000000017 */
[----:B------:R-:W-:Y:S05]  /*20c0*/  BRA `(.L_x_577) ;  /* 0x0000004000007947 */ /* 0x000fea0003800000 */
.L_x_600:
[----:B------:R-:W2:Y:S02]  /*20d0*/  LDG.E R2, [R2.64] ;  /* 0x0000002402027981 */ /* 0x000ea4000c1e1900 */
[----:B--2---:R-:W0:Y:S02]  /*20e0*/  I2F.U32 R0, R2 ;  /* 0x0000000200007306 */ /* 0x004e240000201000 */
[----:B0-----:R-:W-:-:S04]  /*20f0*/  F2FP.BF16.PACK_AB R0, RZ, R0 ;  /* 0x00000000ff00723e */ /* 0x001fc800000010ff */
[----:B------:R-:W-:Y:S02]  /*2100*/  PRMT R23, R0, 0x7610, R23 ;  /* 0x0000761000177816 */ /* 0x000fe40000000017 */
.L_x_577:
[----:B------:R-:W1:Y:S01]  /*2110*/  LDC.U8 R4, c[0x0][0x3e3] ;  /* 0x0000f8c0ff047b82 */ /* 0x000e620000000000 */
[----:B0-----:R-:W-:-:S05]  /*2120*/  IADD3 R2, P1, R22, c[0x0][0x3d8], RZ ;  /* 0x0000f60016027a10 */ /* 0x001fca0007f3e0ff */
[----:B------:R-:W-:Y:S01]  /*2130*/  IMAD.X R3, RZ, RZ, c[0x0][0x3dc], P1 ;  /* 0x0000f700ff037624 */ /* 0x000fe200008e06ff */
[----:B-1----:R-:W-:-:S04]  /*2140*/  PRMT R0, R4, 0x9910, RZ ;  /* 0x0000991004007816 */ /* 0x002fc800000000ff */
        /* <DEDUP_REMOVED lines=14> */
.L_x_607:
[----:B------:R-:W2:Y:S02]  /*2230*/  LDG.E.U8 R2, [R2.64] ;  /* 0x0000002402027981 */ /* 0x000ea4000c1e1100 */
[----:B--2---:R-:W0:Y:S02]  /*2240*/  I2F.U16 R0, R2 ;  /* 0x0000000200007306 */ /* 0x004e240000101000 */
[----:B0-----:R-:W-:Y:S01]  /*2250*/  F2FP.BF16.PACK_AB R0, RZ, R0 ;  /* 0x00000000ff00723e */ /* 0x001fe200000010ff */
[----:B------:R-:W-:Y:S05]  /*2260*/  BRA `(.L_x_609) ;  /* 0x00000e3000007947 */ /* 0x000fea0003800000 */
.L_x_606:
        /* <DEDUP_REMOVED lines=10> */
.L_x_611:
[----:B------:R-:W2:Y:S02]  /*2310*/  LDG.E R2, [R2.64] ;  /* 0x0000002402027981 */ /* 0x000ea4000c1e1900 */
[----:B--2---:R-:W0:Y:S02]  /*2320*/  I2F R0, R2 ;  /* 0x0000000200007306 */ /* 0x004e240000201400 */
[----:B0-----:R-:W-:Y:S01]  /*2330*/  F2FP.BF16.PACK_AB R0, RZ, R0 ;  /* 0x00000000ff00723e */ /* 0x001fe200000010ff */
[----:B------:R-:W-:Y:S05]  /*2340*/  BRA `(.L_x_609) ;  /* 0x00000d5000007947 */ /* 0x000fea0003800000 */
.L_x_610:
[----:B------:R-:W2:Y:S02]  /*2350*/  LDG.E.U16 R2, [R2.64] ;  /* 0x0000002402027981 */ /* 0x000ea4000c1e1500 */
[----:B--2---:R-:W0:Y:S02]  /*2360*/  I2F.S16 R0, R2 ;  /* 0x0000000200007306 */ /* 0x004e240000101400 */
[----:B0-----:R-:W-:Y:S01]  /*2370*/  F2FP.BF16.PACK_AB R0, RZ, R0 ;  /* 0x00000000ff00723e */ /* 0x001fe200000010ff */
[----:B------:R-:W-:Y:S05]  /*2380*/  BRA `(.L_x_609) ;  /* 0x00000d1000007947 */ /* 0x000fea0003800000 */
.L_x_605:
        /* <DEDUP_REMOVED lines=9> */
.L_x_613:
[----:B------:R-:W2:Y:S02]  /*2420*/  LDG.E.U16 R0, [R2.64] ;  /* 0x0000002402007981 */ /* 0x000ea4000c1e1500 */
[----:B--2---:R-:W-:-:S05]  /*2430*/  HADD2.F32 R0, -RZ, R0.H0_H0 ;  /* 0x20000000ff007230 */ /* 0x004fca0000004100 */
[----:B------:R-:W-:Y:S01]  /*2440*/  F2FP.BF16.PACK_AB R0, RZ, R0 ;  /* 0x00000000ff00723e */ /* 0x000fe200000010ff */
[----:B------:R-:W-:Y:S05]  /*2450*/  BRA `(.L_x_609) ;  /* 0x00000c4000007947 */ /* 0x000fea0003800000 */
.L_x_612:
        /* <DEDUP_REMOVED lines=9> */
.L_x_615:
[----:B------:R-:W2:Y:S02]  /*24f0*/  LDG.E.U16 R2, [R2.64] ;  /* 0x0000002402027981 */ /* 0x000ea4000c1e1500 */
[----:B--2---:R-:W-:-:S05]  /*2500*/  HADD2.F32 R0, -RZ, R2.H0_H0 ;  /* 0x20000002ff007230 */ /* 0x004fca0000004100 */
[----:B------:R-:W-:Y:S01]  /*2510*/  F2FP.BF16.PACK_AB R0, RZ, R0 ;  /* 0x00000000ff00723e */ /* 0x000fe200000010ff */
[----:B------:R-:W-:Y:S05]  /*2520*/  BRA `(.L_x_609) ;  /* 0x00000b7000007947 */ /* 0x000fea0003800000 */
.L_x_614:
[----:B------:R-:W2:Y:S02]  /*2530*/  LDG.E.64 R2, [R2.64] ;  /* 0x0000002402027981 */ /* 0x000ea4000c1e1b00 */
[----:B--2---:R-:W0:Y:S01]  /*2540*/  F2F.F32.F64 R0, R2 ;  /* 0x0000000200007310 */ /* 0x004e220000301000 */
[----:B------:R-:W0:-:S14]  /*2550*/  DSETP.GEU.AND P0, PT, |R2|, c[0x2][0x0], PT ;  /* 0x008000000200762a */ /* 0x000e1c0003f0e200 */
[----:B0-----:R-:W-:-:S05]  /*2560*/  @!P0 FMUL R0, R0, 1.175494350822287508e-38 ;  /* 0x0080000000008820 */ /* 0x001fca0000400000 */
[----:B------:R-:W-:Y:S01]  /*2570*/  F2FP.BF16.PACK_AB R0, RZ, R0 ;  /* 0x00000000ff00723e */ /* 0x000fe200000010ff */
[----:B------:R-:W-:Y:S05]  /*2580*/  BRA `(.L_x_609) ;  /* 0x00000b1000007947 */ /* 0x000fea0003800000 */
.L_x_604:
        /* <DEDUP_REMOVED lines=13> */
.L_x_618:
[----:B------:R-:W2:Y:S02]  /*2660*/  LDG.E.64 R2, [R2.64] ;  /* 0x0000002402027981 */ /* 0x000ea4000c1e1b00 */
[----:B--2---:R-:W0:Y:S01]  /*2670*/  F2F.F32.F64 R0, R2 ;  /* 0x0000000200007310 */ /* 0x004e220000301000 */
[----:B------:R-:W0:-:S14]  /*2680*/  DSETP.GEU.AND P0, PT, |R2|, c[0x2][0x0], PT ;  /* 0x008000000200762a */ /* 0x000e1c0003f0e200 */
[----:B0-----:R-:W-:-:S05]  /*2690*/  @!P0 FMUL R0, R0, 1.175494350822287508e-38 ;  /* 0x0080000000008820 */ /* 0x001fca0000400000 */
[----:B------:R-:W-:Y:S01]  /*26a0*/  F2FP.BF16.PACK_AB R0, RZ, R0 ;  /* 0x00000000ff00723e */ /* 0x000fe200000010ff */
[----:B------:R-:W-:Y:S05]  /*26b0*/  BRA `(.L_x_609) ;  /* 0x000009e000007947 */ /* 0x000fea0003800000 */
.L_x_617:
        /* <DEDUP_REMOVED lines=28> */
.L_x_620:
        /* <DEDUP_REMOVED lines=15> */
.L_x_619:
[----:B------:R0:W5:Y:S01]  /*2970*/  LDG.E.U16 R0, [R2.64] ;  /* 0x0000002402007981 */ /* 0x000162000c1e1500 */
[----:B------:R-:W-:Y:S05]  /*2980*/  BRA `(.L_x_609) ;  /* 0x0000071000007947 */ /* 0x000fea0003800000 */
.L_x_616:
        /* <DEDUP_REMOVED lines=12> */
.L_x_623:
        /* <DEDUP_REMOVED lines=21> */
.L_x_627:
[----:B------:R-:W-:Y:S05]  /*2ba0*/  BSYNC B1 ;  /* 0x0000000000017941 */ /* 0x000fea0003800000 */
.L_x_626:
[----:B------:R-:W-:Y:S01]  /*2bb0*/  LEA R3, R0, 0x3b800000, 0x17 ;  /* 0x3b80000000037811 */ /* 0x000fe200078eb8ff */
[----:B------:R-:W-:-:S05]  /*2bc0*/  IMAD.SHL.U32 R0, R2, 0x100000, RZ ;  /* 0x0010000002007824 */ /* 0x000fca00078e00ff */
[----:B------:R-:W-:Y:S02]  /*2bd0*/  LOP3.LUT R0, R3, R0, R4, 0xfe, !PT ;  /* 0x0000000003007212 */ /* 0x000fe400078efe04 */
.L_x_625:
[----:B------:R-:W-:Y:S05]  /*2be0*/  BSYNC B0 ;  /* 0x0000000000007941 */ /* 0x000fea0003800000 */
.L_x_624:
[----:B------:R-:W-:Y:S01]  /*2bf0*/  F2FP.BF16.PACK_AB R0, RZ, R0 ;  /* 0x00000000ff00723e */ /* 0x000fe200000010ff */
[----:B------:R-:W-:Y:S05]  /*2c00*/  BRA `(.L_x_609) ;  /* 0x0000049000007947 */ /* 0x000fea0003800000 */
.L_x_622:
        /* <DEDUP_REMOVED lines=21> */
.L_x_631:
[----:B------:R-:W-:Y:S05]  /*2d60*/  BSYNC B1 ;  /* 0x0000000000017941 */ /* 0x000fea0003800000 */
.L_x_630:
[----:B------:R-:W-:Y:S01]  /*2d70*/  LEA R3, R0, 0x37800000, 0x17 ;  /* 0x3780000000037811 */ /* 0x000fe200078eb8ff */
[----:B------:R-:W-:-:S05]  /*2d80*/  IMAD.SHL.U32 R0, R2, 0x200000, RZ ;  /* 0x0020000002007824 */ /* 0x000fca00078e00ff */
[----:B------:R-:W-:Y:S02]  /*2d90*/  LOP3.LUT R0, R3, R0, R4, 0xfe, !PT ;  /* 0x0000000003007212 */ /* 0x000fe400078efe04 */
.L_x_629:
[----:B------:R-:W-:Y:S05]  /*2da0*/  BSYNC B0 ;  /* 0x0000000000007941 */ /* 0x000fea0003800000 */
.L_x_628:
[----:B------:R-:W-:Y:S01]  /*2db0*/  F2FP.BF16.PACK_AB R0, RZ, R0 ;  /* 0x00000000ff00723e */ /* 0x000fe200000010ff */
[----:B------:R-:W-:Y:S05]  /*2dc0*/  BRA `(.L_x_609) ;  /* 0x000002d000007947 */ /* 0x000fea0003800000 */
.L_x_621:
        /* <DEDUP_REMOVED lines=14> */
.L_x_635:
[----:B------:R-:W-:Y:S05]  /*2eb0*/  BSYNC B0 ;  /* 0x0000000000007941 */ /* 0x000fea0003800000 */
.L_x_634:
[----:B------:R-:W-:Y:S01]  /*2ec0*/  F2FP.BF16.PACK_AB R0, RZ, R0 ;  /* 0x00000000ff00723e */ /* 0x000fe200000010ff */
[----:B------:R-:W-:Y:S05]  /*2ed0*/  BRA `(.L_x_609) ;  /* 0x000001c000007947 */ /* 0x000fea0003800000 */
.L_x_608:
        /* <DEDUP_REMOVED lines=18> */
[----:B0----5:R-:W-:Y:S05]  /*3000*/  CALL.ABS.NOINC R2 ;  /* 0x0000000002007343 */ /* 0x021fea0003c00000 */
[----:B------:R-:W-:Y:S01]  /*3010*/  PRMT R0, RZ, 0x7610, R0 ;  /* 0x00007610ff007816 */ /* 0x000fe20000000000 */
[----:B------:R-:W-:Y:S05]  /*3020*/  BRA `(.L_x_609) ;  /* 0x0000007000007947 */ /* 0x000fea0003800000 */
.L_x_633:
[----:B------:R-:W2:Y:S02]  /*3030*/  LDG.E.64 R2, [R2.64] ;  /* 0x0000002402027981 */ /* 0x000ea4000c1e1b00 */
[----:B--2---:R-:W0:Y:S02]  /*3040*/  I2F.U64 R0, R2 ;  /* 0x0000000200007312 */ /* 0x004e240000301000 */
[----:B0-----:R-:W-:Y:S01]  /*3050*/  F2FP.BF16.PACK_AB R0, RZ, R0 ;  /* 0x00000000ff00723e */ /* 0x001fe200000010ff */
[----:B------:R-:W-:Y:S05]  /*3060*/  BRA `(.L_x_609) ;  /* 0x0000003000007947 */ /* 0x000fea0003800000 */
.L_x_632:
[----:B------:R-:W2:Y:S02]  /*3070*/  LDG.E R2, [R2.64] ;  /* 0x0000002402027981 */ /* 0x000ea4000c1e1900 */
[----:B--2---:R-:W0:Y:S02]  /*3080*/  I2F.U32 R0, R2 ;  /* 0x0000000200007306 */ /* 0x004e240000201000 */
[----:B0-----:R-:W-:-:S06]  /*3090*/  F2FP.BF16.PACK_AB R0, RZ, R0 ;  /* 0x00000000ff00723e */ /* 0x001fcc00000010ff */
.L_x_609:
[----:B0-----:R-:W0:Y:S01]  /*30a0*/  LDC.U8 R3, c[0x0][0x3e1] ;  /* 0x0000f840ff037b82 */ /* 0x001e220000000000 */
[----:B-----5:R-:W-:-:S02]  /*30b0*/  PRMT R0, RZ, 0x5410, R0 ;  /* 0x00005410ff007816 */ /* 0x020fc40000000000 */
[----:B------:R-:W-:Y:S02]  /*30c0*/  PRMT R23, RZ, 0x5410, R23 ;  /* 0x00005410ff177816 */ /* 0x000fe40000000017 */
[----:B------:R-:W-:Y:S02]  /*30d0*/  FSETP.NEU.FTZ.AND P1, PT, R0, RZ, PT ;  /* 0x000000ff0000720b */ /* 0x000fe40003f3d000 */
[----:B------:R-:W-:-:S04]  /*30e0*/  FSETP.NEU.FTZ.AND P0, PT, R23, RZ, PT ;  /* 0x000000ff1700720b */ /* 0x000fc80003f1d000 */
        /* <DEDUP_REMOVED lines=16> */
.L_x_639:
[----:B------:R0:W-:Y:S01]  /*31f0*/  STG.E.U8 [R16.64], R2 ;  /* 0x0000000210007986 */ /* 0x0001e2000c101124 */
[----:B------:R-:W-:Y:S05]  /*3200*/  BRA `(.L_x_641) ;  /* 0x00000d5000007947 */ /* 0x000fea0003800000 */
.L_x_638:
        /* <DEDUP_REMOVED lines=9> */
.L_x_643:
[----:B------:R0:W-:Y:S01]  /*32a0*/  STG.E [R16.64], R2 ;  /* 0x0000000210007986 */ /* 0x0001e2000c101924 */
[----:B------:R-:W-:Y:S05]  /*32b0*/  BRA `(.L_x_641) ;  /* 0x00000ca000007947 */ /* 0x000fea0003800000 */
.L_x_642:
[----:B------:R0:W-:Y:S01]  /*32c0*/  STG.E.U16 [R16.64], R2 ;  /* 0x0000000210007986 */ /* 0x0001e2000c101524 */
[----:B------:R-:W-:Y:S05]  /*32d0*/  BRA `(.L_x_641) ;  /* 0x00000c8000007947 */ /* 0x000fea0003800000 */
.L_x_637:
        /* <DEDUP_REMOVED lines=9> */
.L_x_645:
[----:B------:R-:W0:Y:S02]  /*3370*/  I2F.U32 R0, R2 ;  /* 0x0000000200007306 */ /* 0x000e240000201000 */
[----:B0-----:R-:W-:-:S05]  /*3380*/  F2FP.PACK_AB R0, RZ, R0 ;  /* 0x00000000ff00723e */ /* 0x001fca00000000ff */
[----:B------:R0:W-:Y:S01]  /*3390*/  STG.E.U16 [R16.64], R0 ;  /* 0x0000000010007986 */ /* 0x0001e2000c101524 */
[----:B------:R-:W-:Y:S05]  /*33a0*/  BRA `(.L_x_641) ;  /* 0x00000bb000007947 */ /* 0x000fea0003800000 */
.L_x_644:
        /* <DEDUP_REMOVED lines=10> */
.L_x_647:
[----:B------:R-:W0:Y:S02]  /*3450*/  I2F.U32 R2, R2 ;  /* 0x0000000200027306 */ /* 0x000e240000201000 */
[----:B0-----:R-:W-:-:S04]  /*3460*/  F2FP.PACK_AB R3, RZ, R2 ;  /* 0x00000002ff03723e */ /* 0x001fc800000000ff */
[----:B------:R-:W-:-:S05]  /*3470*/  PRMT R3, R3, 0x5410, RZ ;  /* 0x0000541003037816 */ /* 0x000fca00000000ff */
[----:B------:R0:W-:Y:S01]  /*3480*/  STG.E [R16.64], R3 ;  /* 0x0000000310007986 */ /* 0x0001e2000c101924 */
[----:B------:R-:W-:Y:S05]  /*3490*/  BRA `(.L_x_641) ;  /* 0x00000ac000007947 */ /* 0x000fea0003800000 */
.L_x_646:
[----:B------:R-:W0:Y:S02]  /*34a0*/  I2F.F64.U32 R2, R2 ;  /* 0x0000000200027312 */ /* 0x000e240000201800 */
[----:B0-----:R0:W-:Y:S01]  /*34b0*/  STG.E.64 [R16.64], R2 ;  /* 0x0000000210007986 */ /* 0x0011e2000c101b24 */
[----:B------:R-:W-:Y:S05]  /*34c0*/  BRA `(.L_x_641) ;  /* 0x00000a9000007947 */ /* 0x000fea0003800000 */
.L_x_636:
        /* <DEDUP_REMOVED lines=10> */
.L_x_650:
[----:B------:R-:W0:Y:S01]  /*3570*/  I2F.F64.U32 R4, R2 ;  /* 0x0000000200047312 */ /* 0x000e220000201800 */
[----:B------:R-:W-:-:S05]  /*3580*/  CS2R R6, SRZ ;  /* 0x0000000000067805 */ /* 0x000fca000001ff00 */
[----:B0-----:R0:W-:Y:S01]  /*3590*/  STG.E.128 [R16.64], R4 ;  /* 0x0000000410007986 */ /* 0x0011e2000c101d24 */
[----:B------:R-:W-:Y:S05]  /*35a0*/  BRA `(.L_x_641) ;  /* 0x000009b000007947 */ /* 0x000fea0003800000 */
.L_x_649:
        /* <DEDUP_REMOVED lines=21> */
.L_x_654:
[----:B------:R-:W-:Y:S05]  /*3700*/  BSYNC B0 ;  /* 0x0000000000007941 */ /* 0x000fea0003800000 */
.L_x_653:
[----:B------:R-:W-:-:S05]  /*3710*/  LOP3.LUT R3, R0, R3, RZ, 0xfc, !PT ;  /* 0x0000000300037212 */ /* 0x000fca00078efcff */
[----:B------:R0:W-:Y:S01]  /*3720*/  STG.E.U8 [R16.64], R3 ;  /* 0x0000000310007986 */ /* 0x0001e2000c101124 */
[----:B------:R-:W-:Y:S05]  /*3730*/  BRA `(.L_x_641) ;  /* 0x0000082000007947 */ /* 0x000fea0003800000 */
.L_x_652:
        /* <DEDUP_REMOVED lines=13> */
.L_x_656:
[----:B------:R-:W-:Y:S01]  /*3810*/  IMAD.MOV.U32 R0, RZ, RZ, 0x7f ;  /* 0x0000007fff007424 */ /* 0x000fe200078e00ff */
[----:B------:R-:W-:-:S04]  /*3820*/  ISETP.GT.U32.AND P0, PT, R3, 0x7f800000, PT ;  /* 0x7f8000000300780c */ /* 0x000fc80003f04070 */
[----:B------:R-:W-:-:S04]  /*3830*/  SEL R0, R0, 0x7c, P0 ;  /* 0x0000007c00007807 */ /* 0x000fc80000000000 */
.L_x_657:
[----:B------:R-:W-:Y:S05]  /*3840*/  BSYNC B0 ;  /* 0x0000000000007941 */ /* 0x000fea0003800000 */
.L_x_655:
[----:B------:R-:W-:-:S04]  /*3850*/  LOP3.LUT R2, R5, 0x80000000, RZ, 0xc0, !PT ;  /* 0x8000000005027812 */ /* 0x000fc800078ec0ff */
[----:B------:R-:W-:-:S04]  /*3860*/  SHF.R.U32.HI R3, RZ, 0x18, R2 ;  /* 0x00000018ff037819 */ /* 0x000fc80000011602 */
[----:B------:R-:W-:-:S05]  /*3870*/  LOP3.LUT R3, R0, R3, RZ, 0xfc, !PT ;  /* 0x0000000300037212 */ /* 0x000fca00078efcff */
[----:B------:R0:W-:Y:S01]  /*3880*/  STG.E.U8 [R16.64], R3 ;  /* 0x0000000310007986 */ /* 0x0001e2000c101124 */
[----:B------:R-:W-:Y:S05]  /*3890*/  BRA `(.L_x_641) ;  /* 0x000006c000007947 */ /* 0x000fea0003800000 */
.L_x_651:
[----:B------:R-:W0:Y:S02]  /*38a0*/  I2F.U32 R0, R2 ;  /* 0x0000000200007306 */ /* 0x000e240000201000 */
[----:B0-----:R-:W-:-:S05]  /*38b0*/  F2FP.BF16.PACK_AB R0, RZ, R0 ;  /* 0x00000000ff00723e */ /* 0x001fca00000010ff */
[----:B------:R0:W-:Y:S01]  /*38c0*/  STG.E.U16 [R16.64], R0 ;  /* 0x0000000010007986 */ /* 0x0001e2000c101524 */
[----:B------:R-:W-:Y:S05]  /*38d0*/  BRA `(.L_x_641) ;  /* 0x0000068000007947 */ /* 0x000fea0003800000 */
.L_x_648:
        /* <DEDUP_REMOVED lines=10> */
.L_x_660:
        /* <DEDUP_REMOVED lines=17> */
.L_x_663:
[----:B------:R-:W-:-:S04]  /*3a90*/  LOP3.LUT R2, R5, 0x80000000, RZ, 0xc0, !PT ;  /* 0x8000000005027812 */ /* 0x000fc800078ec0ff */
[----:B------:R-:W-:-:S04]  /*3aa0*/  SHF.R.U32.HI R3, RZ, 0x18, R2 ;  /* 0x00000018ff037819 */ /* 0x000fc80000011602 */
[----:B------:R-:W-:-:S04]  /*3ab0*/  LOP3.LUT R0, R0, R3, RZ, 0xfc, !PT ;  /* 0x0000000300007212 */ /* 0x000fc800078efcff */
[----:B------:R-:W-:Y:S02]  /*3ac0*/  PRMT R8, R0, 0x7610, R8 ;  /* 0x0000761000087816 */ /* 0x000fe40000000008 */
.L_x_662:
[----:B------:R-:W-:Y:S05]  /*3ad0*/  BSYNC B0 ;  /* 0x0000000000007941 */ /* 0x000fea0003800000 */
.L_x_661:
[----:B------:R0:W-:Y:S01]  /*3ae0*/  STG.E.U8 [R16.64], R8 ;  /* 0x0000000810007986 */ /* 0x0001e2000c101124 */
[----:B------:R-:W-:Y:S05]  /*3af0*/  BRA `(.L_x_641) ;  /* 0x0000046000007947 */ /* 0x000fea0003800000 */
.L_x_659:
        /* <DEDUP_REMOVED lines=17> */
.L_x_666:
[----:B------:R-:W-:-:S04]  /*3c10*/  LOP3.LUT R2, R5, 0x80000000, RZ, 0xc0, !PT ;  /* 0x8000000005027812 */ /* 0x000fc800078ec0ff */
[----:B------:R-:W-:-:S04]  /*3c20*/  SHF.R.U32.HI R3, RZ, 0x18, R2 ;  /* 0x00000018ff037819 */ /* 0x000fc80000011602 */
[----:B------:R-:W-:-:S04]  /*3c30*/  LOP3.LUT R0, R0, R3, RZ, 0xfc, !PT ;  /* 0x0000000300007212 */ /* 0x000fc800078efcff */
[----:B------:R-:W-:Y:S02]  /*3c40*/  PRMT R8, R0, 0x7610, R8 ;  /* 0x0000761000087816 */ /* 0x000fe40000000008 */
.L_x_665:
[----:B------:R-:W-:Y:S05]  /*3c50*/  BSYNC B0 ;  /* 0x0000000000007941 */ /* 0x000fea0003800000 */
.L_x_664:
[----:B------:R0:W-:Y:S01]  /*3c60*/  STG.E.U8 [R16.64], R8 ;  /* 0x0000000810007986 */ /* 0x0001e2000c101124 */
[----:B------:R-:W-:Y:S05]  /*3c70*/  BRA `(.L_x_641) ;  /* 0x000002e000007947 */ /* 0x000fea0003800000 */
.L_x_658:
        /* <DEDUP_REMOVED lines=22> */
.L_x_640:
        /* <DEDUP_REMOVED lines=20> */
.L_x_668:
[----:B------:R-:W-:-:S05]  /*3f20*/  IMAD.MOV.U32 R3, RZ, RZ, RZ ;  /* 0x000000ffff037224 */ /* 0x000fca00078e00ff */
[----:B------:R0:W-:Y:S01]  /*3f30*/  STG.E.64 [R16.64], R2 ;  /* 0x0000000210007986 */ /* 0x0001e2000c101b24 */
[----:B------:R-:W-:Y:S05]  /*3f40*/  BRA `(.L_x_641) ;  /* 0x0000001000007947 */ /* 0x000fea0003800000 */
.L_x_667:
[----:B------:R0:W-:Y:S02]  /*3f50*/  STG.E [R16.64], R2 ;  /* 0x0000000210007986 */ /* 0x0001e4000c101924 */
.L_x_641:
[----:B------:R-:W-:-:S05]  /*3f60*/  IMAD R18, R19, 0x200, R18 ;  /* 0x0000020013127824 */ /* 0x000fca00078e0212 */
[----:B------:R-:W-:Y:S02]  /*3f70*/  IADD3 R23, R18, 0x80, RZ ;  /* 0x0000008012177810 */ /* 0x000fe40007ffe0ff */
.L_x_570:
[----:B------:R-:W-:Y:S05]  /*3f80*/  BSYNC B6 ;  /* 0x0000000000067941 */ /* 0x000fea0003800000 */
.L_x_569:
[----:B------:R-:W-:Y:S01]  /*3f90*/  ISETP.GE.AND P0, PT, R23, c[0x0][0x160], PT ;  /* 0x0000580017007a0c */ /* 0x000fe20003f06270 */
[----:B------:R-:W-:-:S12]  /*3fa0*/  BSSY B6, `(.L_x_669) ;  /* 0x00007e2000067945 */ /* 0x000fd80003800000 */
[----:B------:R-:W-:Y:S05]  /*3fb0*/  @P0 BRA `(.L_x_670) ;  /* 0x00007e0000000947 */ /* 0x000fea0003800000 */
[----:B------:R-:W-:Y:S01]  /*3fc0*/  ISETP.NE.AND P0, PT, RZ, c[0x0][0x168], PT ;  /* 0x00005a00ff007a0c */ /* 0x000fe20003f05270 */
[----:B------:R-:W-:Y:S02]  /*3fd0*/  IMAD.MOV.U32 R18, RZ, RZ, RZ ;  /* 0x000000ffff127224 */ /* 0x000fe400078e00ff */
[----:B0-----:R-:W-:Y:S02]  /*3fe0*/  IMAD.MOV.U32 R0, RZ, RZ, RZ ;  /* 0x000000ffff007224 */ /* 0x001fe400078e00ff */
[----:B------:R-:W-:-:S08]  /*3ff0*/  IMAD.MOV.U32 R16, RZ, RZ, RZ ;  /* 0x000000ffff107224 */ /* 0x000fd000078e00ff */
        /* <DEDUP_REMOVED lines=251> */
.L_x_671:
        /* <DEDUP_REMOVED lines=21> */
.L_x_675:
[----:B------:R-:W2:Y:S02]  /*5100*/  LDG.E.U8 R2, [R2.64] ;  /* 0x0000002402027981 */ /* 0x000ea4000c1e1100 */
[----:B--2---:R-:W0:Y:S02]  /*5110*/  I2F.U16 R0, R2 ;  /* 0x0000000200007306 */ /* 0x004e240000101000 */
[----:B0-----:R-:W-:-:S04]  /*5120*/  F2FP.BF16.PACK_AB R0, RZ, R0 ;  /* 0x00000000ff00723e */ /* 0x001fc800000010ff */
[----:B------:R-:W-:Y:S01]  /*5130*/  PRMT R19, R0, 0x7610, R19 ;  /* 0x0000761000137816 */ /* 0x000fe20000000013 */
[----:B------:R-:W-:Y:S05]  /*5140*/  BRA `(.L_x_677) ;  /* 0x00000f0000007947 */ /* 0x000fea0003800000 */
.L_x_674:
        /* <DEDUP_REMOVED lines=11> */
.L_x_679:
[----:B------:R-:W2:Y:S02]  /*5200*/  LDG.E R2, [R2.64] ;  /* 0x0000002402027981 */ /* 0x000ea4000c1e1900 */
[----:B--2---:R-:W0:Y:S02]  /*5210*/  I2F R0, R2 ;  /* 0x0000000200007306 */ /* 0x004e240000201400 */
[----:B0-----:R-:W-:-:S04]  /*5220*/  F2FP.BF16.PACK_AB R0, RZ, R0 ;  /* 0x00000000ff00723e */ /* 0x001fc800000010ff */
[----:B------:R-:W-:Y:S01]  /*5230*/  PRMT R19, R0, 0x7610, R19 ;  /* 0x0000761000137816 */ /* 0x000fe20000000013 */
[----:B------:R-:W-:Y:S05]  /*5240*/  BRA `(.L_x_677) ;  /* 0x00000e0000007947 */ /* 0x000fea0003800000 */
.L_x_678:
[----:B------:R-:W2:Y:S02]  /*5250*/  LDG.E.U16 R2, [R2.64] ;  /* 0x0000002402027981 */ /* 0x000ea4000c1e1500 */
[----:B--2---:R-:W0:Y:S02]  /*5260*/  I2F.S16 R0, R2 ;  /* 0x0000000200007306 */ /* 0x004e240000101400 */
[----:B0-----:R-:W-:-:S04]  /*5270*/  F2FP.BF16.PACK_AB R0, RZ, R0 ;  /* 0x00000000ff00723e */ /* 0x001fc800000010ff */
[----:B------:R-:W-:Y:S01]  /*5280*/  PRMT R19, R0, 0x7610, R19 ;  /* 0x0000761000137816 */ /* 0x000fe20000000013 */
[----:B------:R-:W-:Y:S05]  /*5290*/  BRA `(.L_x_677) ;  /* 0x00000db000007947 */ /* 0x000fea0003800000 */
.L_x_673:
        /* <DEDUP_REMOVED lines=9> */
.L_x_681:
[----:B------:R-:W2:Y:S02]  /*5330*/  LDG.E.U16 R0, [R2.64] ;  /* 0x0000002402007981 */ /* 0x000ea4000c1e1500 */
[----:B--2---:R-:W-:-:S05]  /*5340*/  HADD2.F32 R0, -RZ, R0.H0_H0 ;  /* 0x20000000ff007230 */ /* 0x004fca0000004100 */
[----:B------:R-:W-:-:S04]  /*5350*/  F2FP.BF16.PACK_AB R0, RZ, R0 ;  /* 0x00000000ff00723e */ /* 0x000fc800000010ff */
[----:B------:R-:W-:Y:S01]  /*5360*/  PRMT R19, R0, 0x7610, R19 ;  /* 0x0000761000137816 */ /* 0x000fe20000000013 */
[----:B------:R-:W-:Y:S05]  /*5370*/  BRA `(.L_x_677) ;  /* 0x00000cd000007947 */ /* 0x000fea0003800000 */
.L_x_680:
        /* <DEDUP_REMOVED lines=9> */
.L_x_683:
[----:B------:R-:W2:Y:S02]  /*5410*/  LDG.E.U16 R2, [R2.64] ;  /* 0x0000002402027981 */ /* 0x000ea4000c1e1500 */
[----:B--2---:R-:W-:-:S05]  /*5420*/  HADD2.F32 R0, -RZ, R2.H0_H0 ;  /* 0x20000002ff007230 */ /* 0x004fca0000004100 */
[----:B------:R-:W-:-:S04]  /*5430*/  F2FP.BF16.PACK_AB R0, RZ, R0 ;  /* 0x00000000ff00723e */ /* 0x000fc800000010ff */
[----:B------:R-:W-:Y:S01]  /*5440*/  PRMT R19, R0, 0x7610, R19 ;  /* 0x0000761000137816 */ /* 0x000fe20000000013 */
[----:B------:R-:W-:Y:S05]  /*5450*/  BRA `(.L_x_677) ;  /* 0x00000bf000007947 */ /* 0x000fea0003800000 */
.L_x_682:
[----:B------:R-:W2:Y:S02]  /*5460*/  LDG.E.64 R2, [R2.64] ;  /* 0x0000002402027981 */ /* 0x000ea4000c1e1b00 */
[----:B--2---:R-:W0:Y:S01]  /*5470*/  F2F.F32.F64 R0, R2 ;  /* 0x0000000200007310 */ /* 0x004e220000301000 */
[----:B------:R-:W0:-:S14]  /*5480*/  DSETP.GEU.AND P0, PT, |R2|, c[0x2][0x0], PT ;  /* 0x008000000200762a */ /* 0x000e1c0003f0e200 */
[----:B0-----:R-:W-:-:S05]  /*5490*/  @!P0 FMUL R0, R0, 1.175494350822287508e-38 ;  /* 0x0080000000008820 */ /* 0x001fca0000400000 */
[----:B------:R-:W-:-:S04]  /*54a0*/  F2FP.BF16.PACK_AB R0, RZ, R0 ;  /* 0x00000000ff00723e */ /* 0x000fc800000010ff */
[----:B------:R-:W-:Y:S01]  /*54b0*/  PRMT R19, R0, 0x7610, R19 ;  /* 0x0000761000137816 */ /* 0x000fe20000000013 */
[----:B------:R-:W-:Y:S05]  /*54c0*/  BRA `(.L_x_677) ;  /* 0x00000b8000007947 */ /* 0x000fea0003800000 */
.L_x_672:
        /* <DEDUP_REMOVED lines=14> */
.L_x_686:
[----:B------:R-:W2:Y:S02]  /*55b0*/  LDG.E.64 R2, [R2.64] ;  /* 0x0000002402027981 */ /* 0x000ea4000c1e1b00 */
[----:B--2---:R-:W0:Y:S01]  /*55c0*/  F2F.F32.F64 R0, R2 ;  /* 0x0000000200007310 */ /* 0x004e220000301000 */
[----:B------:R-:W0:-:S14]  /*55d0*/  DSETP.GEU.AND P0, PT, |R2|, c[0x2][0x0], PT ;  /* 0x008000000200762a */ /* 0x000e1c0003f0e200 */
[----:B0-----:R-:W-:-:S05]  /*55e0*/  @!P0 FMUL R0, R0, 1.175494350822287508e-38 ;  /* 0x0080000000008820 */ /* 0x001fca0000400000 */
[----:B------:R-:W-:-:S04]  /*55f0*/  F2FP.BF16.PACK_AB R0, RZ, R0 ;  /* 0x00000000ff00723e */ /* 0x000fc800000010ff */
[----:B------:R-:W-:Y:S01]  /*5600*/  PRMT R19, R0, 0x7610, R19 ;  /* 0x0000761000137816 */ /* 0x000fe20000000013 */
[----:B------:R-:W-:Y:S05]  /*5610*/  BRA `(.L_x_677) ;  /* 0x00000a3000007947 */ /* 0x000fea0003800000 */
.L_x_685:
        /* <DEDUP_REMOVED lines=28> */
.L_x_688:
        /* <DEDUP_REMOVED lines=15> */
.L_x_687:
[----:B------:R0:W5:Y:S01]  /*58d0*/  LDG.E.U16 R19, [R2.64] ;  /* 0x0000002402137981 */ /* 0x000162000c1e1500 */
[----:B------:R-:W-:Y:S05]  /*58e0*/  BRA `(.L_x_677) ;  /* 0x0000076000007947 */ /* 0x000fea0003800000 */
.L_x_684:
        /* <DEDUP_REMOVED lines=12> */
.L_x_691:
        /* <DEDUP_REMOVED lines=21> */
.L_x_695:
[----:B------:R-:W-:Y:S05]  /*5b00*/  BSYNC B1 ;  /* 0x0000000000017941 */ /* 0x000fea0003800000 */
.L_x_694:
[----:B------:R-:W-:Y:S01]  /*5b10*/  LEA R3, R0, 0x3b800000, 0x17 ;  /* 0x3b80000000037811 */ /* 0x000fe200078eb8ff */
[----:B------:R-:W-:-:S05]  /*5b20*/  IMAD.SHL.U32 R0, R2, 0x100000, RZ ;  /* 0x0010000002007824 */ /* 0x000fca00078e00ff */
[----:B------:R-:W-:Y:S02]  /*5b30*/  LOP3.LUT R0, R3, R0, R4, 0xfe, !PT ;  /* 0x0000000003007212 */ /* 0x000fe400078efe04 */
.L_x_693:
[----:B------:R-:W-:Y:S05]  /*5b40*/  BSYNC B0 ;  /* 0x0000000000007941 */ /* 0x000fea0003800000 */
.L_x_692:
[----:B------:R-:W-:-:S04]  /*5b50*/  F2FP.BF16.PACK_AB R0, RZ, R0 ;  /* 0x00000000ff00723e */ /* 0x000fc800000010ff */
[----:B------:R-:W-:Y:S01]  /*5b60*/  PRMT R19, R0, 0x7610, R19 ;  /* 0x0000761000137816 */ /* 0x000fe20000000013 */
[----:B------:R-:W-:Y:S05]  /*5b70*/  BRA `(.L_x_677) ;  /* 0x000004d000007947 */ /* 0x000fea0003800000 */
.L_x_690:
        /* <DEDUP_REMOVED lines=21> */
.L_x_699:
[----:B------:R-:W-:Y:S05]  /*5cd0*/  BSYNC B1 ;  /* 0x0000000000017941 */ /* 0x000fea0003800000 */
.L_x_698:
[----:B------:R-:W-:Y:S01]  /*5ce0*/  LEA R3, R0, 0x37800000, 0x17 ;  /* 0x3780000000037811 */ /* 0x000fe200078eb8ff */
[----:B------:R-:W-:-:S05]  /*5cf0*/  IMAD.SHL.U32 R0, R2, 0x200000, RZ ;  /* 0x0020000002007824 */ /* 0x000fca00078e00ff */
[----:B------:R-:W-:Y:S02]  /*5d00*/  LOP3.LUT R0, R3, R0, R4, 0xfe, !PT ;  /* 0x0000000003007212 */ /* 0x000fe400078efe04 */
.L_x_697:
[----:B------:R-:W-:Y:S05]  /*5d10*/  BSYNC B0 ;  /* 0x0000000000007941 */ /* 0x000fea0003800000 */
.L_x_696:
[----:B------:R-:W-:-:S04]  /*5d20*/  F2FP.BF16.PACK_AB R0, RZ, R0 ;  /* 0x00000000ff00723e */ /* 0x000fc800000010ff */
[----:B------:R-:W-:Y:S01]  /*5d30*/  PRMT R19, R0, 0x7610, R19 ;  /* 0x0000761000137816 */ /* 0x000fe20000000013 */
[----:B------:R-:W-:Y:S05]  /*5d40*/  BRA `(.L_x_677) ;  /* 0x0000030000007947 */ /* 0x000fea0003800000 */
.L_x_689:
        /* <DEDUP_REMOVED lines=14> */
.L_x_703:
[----:B------:R-:W-:Y:S05]  /*5e30*/  BSYNC B0 ;  /* 0x0000000000007941 */ /* 0x000fea0003800000 */
.L_x_702:
[----:B------:R-:W-:-:S04]  /*5e40*/  F2FP.BF16.PACK_AB R0, RZ, R0 ;  /* 0x00000000ff00723e */ /* 0x000fc800000010ff */
[----:B------:R-:W-:Y:S01]  /*5e50*/  PRMT R19, R0, 0x7610, R19 ;  /* 0x0000761000137816 */ /* 0x000fe20000000013 */
[----:B------:R-:W-:Y:S05]  /*5e60*/  BRA `(.L_x_677) ;  /* 0x000001e000007947 */ /* 0x000fea0003800000 */
.L_x_676:
        /* <DEDUP_REMOVED lines=21> */
.L_x_701:
[----:B------:R-:W2:Y:S02]  /*5fc0*/  LDG.E.64 R2, [R2.64] ;  /* 0x0000002402027981 */ /* 0x000ea4000c1e1b00 */
[----:B--2---:R-:W0:Y:S02]  /*5fd0*/  I2F.U64 R0, R2 ;  /* 0x0000000200007312 */ /* 0x004e240000301000 */
[----:B0-----:R-:W-:-:S04]  /*5fe0*/  F2FP.BF16.PACK_AB R0, RZ, R0 ;  /* 0x00000000ff00723e */ /* 0x001fc800000010ff */
[----:B------:R-:W-:Y:S01]  /*5ff0*/  PRMT R19, R0, 0x7610, R19 ;  /* 0x0000761000137816 */ /* 0x000fe20000000013 */
[----:B------:R-:W-:Y:S05]  /*6000*/  BRA `(.L_x_677) ;  /* 0x0000004000007947 */ /* 0x000fea0003800000 */
.L_x_700:
[----:B------:R-:W2:Y:S02]  /*6010*/  LDG.E R2, [R2.64] ;  /* 0x0000002402027981 */ /* 0x000ea4000c1e1900 */
[----:B--2---:R-:W0:Y:S02]  /*6020*/  I2F.U32 R0, R2 ;  /* 0x0000000200007306 */ /* 0x004e240000201000 */
[----:B0-----:R-:W-:-:S04]  /*6030*/  F2FP.BF16.PACK_AB R0, RZ, R0 ;  /* 0x00000000ff00723e */ /* 0x001fc800000010ff */
[----:B------:R-:W-:Y:S02]  /*6040*/  PRMT R19, R0, 0x7610, R19 ;  /* 0x0000761000137816 */ /* 0x000fe40000000013 */
.L_x_677:
        /* <DEDUP_REMOVED lines=18> */
.L_x_707:
[----:B------:R-:W2:Y:S02]  /*6170*/  LDG.E.U8 R2, [R2.64] ;  /* 0x0000002402027981 */ /* 0x000ea4000c1e1100 */
[----:B--2---:R-:W0:Y:S02]  /*6180*/  I2F.U16 R0, R2 ;  /* 0x0000000200007306 */ /* 0x004e240000101000 */
[----:B0-----:R-:W-:Y:S01]  /*6190*/  F2FP.BF16.PACK_AB R0, RZ, R0 ;  /* 0x00000000ff00723e */ /* 0x001fe200000010ff */
[----:B------:R-:W-:Y:S05]  /*61a0*/  BRA `(.L_x_709) ;  /* 0x00000e3000007947 */ /* 0x000fea0003800000 */
.L_x_706:
        /* <DEDUP_REMOVED lines=10> */
.L_x_711:
[----:B------:R-:W2:Y:S02]  /*6250*/  LDG.E R2, [R2.64] ;  /* 0x0000002402027981 */ /* 0x000ea4000c1e1900 */
[----:B--2---:R-:W0:Y:S02]  /*6260*/  I2F R0, R2 ;  /* 0x0000000200007306 */ /* 0x004e240000201400 */
[----:B0-----:R-:W-:Y:S01]  /*6270*/  F2FP.BF16.PACK_AB R0, RZ, R0 ;  /* 0x00000000ff00723e */ /* 0x001fe200000010ff */
[----:B------:R-:W-:Y:S05]  /*6280*/  BRA `(.L_x_709) ;  /* 0x00000d5000007947 */ /* 0x000fea0003800000 */
.L_x_710:
[----:B------:R-:W2:Y:S02]  /*6290*/  LDG.E.U16 R2, [R2.64] ;  /* 0x0000002402027981 */ /* 0x000ea4000c1e1500 */
[----:B--2---:R-:W0:Y:S02]  /*62a0*/  I2F.S16 R0, R2 ;  /* 0x0000000200007306 */ /* 0x004e240000101400 */
[----:B0-----:R-:W-:Y:S01]  /*62b0*/  F2FP.BF16.PACK_AB R0, RZ, R0 ;  /* 0x00000000ff00723e */ /* 0x001fe200000010ff */
[----:B------:R-:W-:Y:S05]  /*62c0*/  BRA `(.L_x_709) ;  /* 0x00000d1000007947 */ /* 0x000fea0003800000 */
.L_x_705:
        /* <DEDUP_REMOVED lines=9> */
.L_x_713:
[----:B------:R-:W2:Y:S02]  /*6360*/  LDG.E.U16 R0, [R2.64] ;  /* 0x0000002402007981 */ /* 0x000ea4000c1e1500 */
[----:B--2---:R-:W-:-:S05]  /*6370*/  HADD2.F32 R0, -RZ, R0.H0_H0 ;  /* 0x20000000ff007230 */ /* 0x004fca0000004100 */
[----:B------:R-:W-:Y:S01]  /*6380*/  F2FP.BF16.PACK_AB R0, RZ, R0 ;  /* 0x00000000ff00723e */ /* 0x000fe200000010ff */
[----:B------:R-:W-:Y:S05]  /*6390*/  BRA `(.L_x_709) ;  /* 0x00000c4000007947 */ /* 0x000fea0003800000 */
.L_x_712:
        /* <DEDUP_REMOVED lines=9> */
.L_x_715:
[----:B------:R-:W2:Y:S02]  /*6430*/  LDG.E.U16 R2, [R2.64] ;  /* 0x0000002402027981 */ /* 0x000ea4000c1e1500 */
[----:B--2---:R-:W-:-:S05]  /*6440*/  HADD2.F32 R0, -RZ, R2.H0_H0 ;  /* 0x20000002ff007230 */ /* 0x004fca0000004100 */
[----:B------:R-:W-:Y:S01]  /*6450*/  F2FP.BF16.PACK_AB R0, RZ, R0 ;  /* 0x00000000ff00723e */ /* 0x000fe200000010ff */
[----:B------:R-:W-:Y:S05]  /*6460*/  BRA `(.L_x_709) ;  /* 0x00000b7000007947 */ /* 0x000fea0003800000 */
.L_x_714:
[----:B------:R-:W2:Y:S02]  /*6470*/  LDG.E.64 R2, [R2.64] ;  /* 0x0000002402027981 */ /* 0x000ea4000c1e1b00 */
[----:B--2---:R-:W0:Y:S01]  /*6480*/  F2F.F32.F64 R0, R2 ;  /* 0x0000000200007310 */ /* 0x004e220000301000 */
[----:B------:R-:W0:-:S14]  /*6490*/  DSETP.GEU.AND P0, PT, |R2|, c[0x2][0x0], PT ;  /* 0x008000000200762a */ /* 0x000e1c0003f0e200 */
[----:B0-----:R-:W-:-:S05]  /*64a0*/  @!P0 FMUL R0, R0, 1.175494350822287508e-38 ;  /* 0x0080000000008820 */ /* 0x001fca0000400000 */
[----:B------:R-:W-:Y:S01]  /*64b0*/  F2FP.BF16.PACK_AB R0, RZ, R0 ;  /* 0x00000000ff00723e */ /* 0x000fe200000010ff */
[----:B------:R-:W-:Y:S05]  /*64c0*/  BRA `(.L_x_709) ;  /* 0x00000b1000007947 */ /* 0x000fea0003800000 */
.L_x_704:
        /* <DEDUP_REMOVED lines=13> */
.L_x_718:
[----:B------:R-:W2:Y:S02]  /*65a0*/  LDG.E.64 R2, [R2.64] ;  /* 0x0000002402027981 */ /* 0x000ea4000c1e1b00 */
[----:B--2---:R-:W0:Y:S01]  /*65b0*/  F2F.F32.F64 R0, R2 ;  /* 0x0000000200007310 */ /* 0x004e220000301000 */
[----:B------:R-:W0:-:S14]  /*65c0*/  DSETP.GEU.AND P0, PT, |R2|, c[0x2][0x0], PT ;  /* 0x008000000200762a */ /* 0x000e1c0003f0e200 */
[----:B0-----:R-:W-:-:S05]  /*65d0*/  @!P0 FMUL R0, R0, 1.175494350822287508e-38 ;  /* 0x0080000000008820 */ /* 0x001fca0000400000 */
[----:B------:R-:W-:Y:S01]  /*65e0*/  F2FP.BF16.PACK_AB R0, RZ, R0 ;  /* 0x00000000ff00723e */ /* 0x000fe200000010ff */
[----:B------:R-:W-:Y:S05]  /*65f0*/  BRA `(.L_x_709) ;  /* 0x000009e000007947 */ /* 0x000fea0003800000 */
.L_x_717:
        /* <DEDUP_REMOVED lines=28> */
.L_x_720:
        /* <DEDUP_REMOVED lines=15> */
.L_x_719:
[----:B------:R0:W5:Y:S01]  /*68b0*/  LDG.E.U16 R0, [R2.64] ;  /* 0x0000002402007981 */ /* 0x000162000c1e1500 */
[----:B------:R-:W-:Y:S05]  /*68c0*/  BRA `(.L_x_709) ;  /* 0x0000071000007947 */ /* 0x000fea0003800000 */
.L_x_716:
        /* <DEDUP_REMOVED lines=12> */
.L_x_723:
        /* <DEDUP_REMOVED lines=21> */
.L_x_727:
[----:B------:R-:W-:Y:S05]  /*6ae0*/  BSYNC B1 ;  /* 0x0000000000017941 */ /* 0x000fea0003800000 */
.L_x_726:
[----:B------:R-:W-:Y:S01]  /*6af0*/  LEA R3, R0, 0x3b800000, 0x17 ;  /* 0x3b80000000037811 */ /* 0x000fe200078eb8ff */
[----:B------:R-:W-:-:S05]  /*6b00*/  IMAD.SHL.U32 R0, R2, 0x100000, RZ ;  /* 0x0010000002007824 */ /* 0x000fca00078e00ff */
[----:B------:R-:W-:Y:S02]  /*6b10*/  LOP3.LUT R0, R3, R0, R4, 0xfe, !PT ;  /* 0x0000000003007212 */ /* 0x000fe400078efe04 */
.L_x_725:
[----:B------:R-:W-:Y:S05]  /*6b20*/  BSYNC B0 ;  /* 0x0000000000007941 */ /* 0x000fea0003800000 */
.L_x_724:
[----:B------:R-:W-:Y:S01]  /*6b30*/  F2FP.BF16.PACK_AB R0, RZ, R0 ;  /* 0x00000000ff00723e */ /* 0x000fe200000010ff */
[----:B------:R-:W-:Y:S05]  /*6b40*/  BRA `(.L_x_709) ;  /* 0x0000049000007947 */ /* 0x000fea0003800000 */
.L_x_722:
        /* <DEDUP_REMOVED lines=21> */
.L_x_731:
[----:B------:R-:W-:Y:S05]  /*6ca0*/  BSYNC B1 ;  /* 0x0000000000017941 */ /* 0x000fea0003800000 */
.L_x_730:
[----:B------:R-:W-:Y:S01]  /*6cb0*/  LEA R3, R0, 0x37800000, 0x17 ;  /* 0x3780000000037811 */ /* 0x000fe200078eb8ff */
[----:B------:R-:W-:-:S05]  /*6cc0*/  IMAD.SHL.U32 R0, R2, 0x200000, RZ ;  /* 0x0020000002007824 */ /* 0x000fca00078e00ff */
[----:B------:R-:W-:Y:S02]  /*6cd0*/  LOP3.LUT R0, R3, R0, R4, 0xfe, !PT ;  /* 0x0000000003007212 */ /* 0x000fe400078efe04 */
.L_x_729:
[----:B------:R-:W-:Y:S05]  /*6ce0*/  BSYNC B0 ;  /* 0x0000000000007941 */ /* 0x000fea0003800000 */
.L_x_728:
[----:B------:R-:W-:Y:S01]  /*6cf0*/  F2FP.BF16.PACK_AB R0, RZ, R0 ;  /* 0x00000000ff00723e */ /* 0x000fe200000010ff */
[----:B------:R-:W-:Y:S05]  /*6d00*/  BRA `(.L_x_709) ;  /* 0x000002d000007947 */ /* 0x000fea0003800000 */
.L_x_721:
        /* <DEDUP_REMOVED lines=14> */
.L_x_735:
[----:B------:R-:W-:Y:S05]  /*6df0*/  BSYNC B0 ;  /* 0x0000000000007941 */ /* 0x000fea0003800000 */
.L_x_734:
[----:B------:R-:W-:Y:S01]  /*6e00*/  F2FP.BF16.PACK_AB R0, RZ, R0 ;  /* 0x00000000ff00723e */ /* 0x000fe200000010ff */
[----:B------:R-:W-:Y:S05]  /*6e10*/  BRA `(.L_x_709) ;  /* 0x000001c000007947 */ /* 0x000fea0003800000 */
.L_x_708:
        /* <DEDUP_REMOVED lines=21> */
.L_x_733:
[----:B------:R-:W2:Y:S02]  /*6f70*/  LDG.E.64 R2, [R2.64] ;  /* 0x0000002402027981 */ /* 0x000ea4000c1e1b00 */
[----:B--2---:R-:W0:Y:S02]  /*6f80*/  I2F.U64 R0, R2 ;  /* 0x0000000200007312 */ /* 0x004e240000301000 */
[----:B0-----:R-:W-:Y:S01]  /*6f90*/  F2FP.BF16.PACK_AB R0, RZ, R0 ;  /* 0x00000000ff00723e */ /* 0x001fe200000010ff */
[----:B------:R-:W-:Y:S05]  /*6fa0*/  BRA `(.L_x_709) ;  /* 0x0000003000007947 */ /* 0x000fea0003800000 */
.L_x_732:
[----:B------:R-:W2:Y:S02]  /*6fb0*/  LDG.E R2, [R2.64] ;  /* 0x0000002402027981 */ /* 0x000ea4000c1e1900 */
[----:B--2---:R-:W0:Y:S02]  /*6fc0*/  I2F.U32 R0, R2 ;  /* 0x0000000200007306 */ /* 0x004e240000201000 */
[----:B0-----:R-:W-:-:S06]  /*6fd0*/  F2FP.BF16.PACK_AB R0, RZ, R0 ;  /* 0x00000000ff00723e */ /* 0x001fcc00000010ff */
.L_x_709:
        /* <DEDUP_REMOVED lines=21> */
.L_x_739:
[----:B------:R0:W-:Y:S01]  /*7130*/  STG.E.U8 [R16.64], R2 ;  /* 0x0000000210007986 */ /* 0x0001e2000c101124 */
[----:B------:R-:W-:Y:S05]  /*7140*/  BRA `(.L_x_741) ;  /* 0x00000d5000007947 */ /* 0x000fea0003800000 */
.L_x_738:
        /* <DEDUP_REMOVED lines=9> */
.L_x_743:
[----:B------:R0:W-:Y:S01]  /*71e0*/  STG.E [R16.64], R2 ;  /* 0x0000000210007986 */ /* 0x0001e2000c101924 */
[----:B------:R-:W-:Y:S05]  /*71f0*/  BRA `(.L_x_741) ;  /* 0x00000ca000007947 */ /* 0x000fea0003800000 */
.L_x_742:
[----:B------:R0:W-:Y:S01]  /*7200*/  STG.E.U16 [R16.64], R2 ;  /* 0x0000000210007986 */ /* 0x0001e2000c101524 */
[----:B------:R-:W-:Y:S05]  /*7210*/  BRA `(.L_x_741) ;  /* 0x00000c8000007947 */ /* 0x000fea0003800000 */
.L_x_737:
        /* <DEDUP_REMOVED lines=9> */
.L_x_745:
[----:B------:R-:W0:Y:S02]  /*72b0*/  I2F.U32 R0, R2 ;  /* 0x0000000200007306 */ /* 0x000e240000201000 */
[----:B0-----:R-:W-:-:S05]  /*72c0*/  F2FP.PACK_AB R0, RZ, R0 ;  /* 0x00000000ff00723e */ /* 0x001fca00000000ff */
[----:B------:R0:W-:Y:S01]  /*72d0*/  STG.E.U16 [R16.64], R0 ;  /* 0x0000000010007986 */ /* 0x0001e2000c101524 */
[----:B------:R-:W-:Y:S05]  /*72e0*/  BRA `(.L_x_741) ;  /* 0x00000bb000007947 */ /* 0x000fea0003800000 */
.L_x_744:
        /* <DEDUP_REMOVED lines=10> */
.L_x_747:
[----:B------:R-:W0:Y:S02]  /*7390*/  I2F.U32 R2, R2 ;  /* 0x0000000200027306 */ /* 0x000e240000201000 */
[----:B0-----:R-:W-:-:S04]  /*73a0*/  F2FP.PACK_AB R3, RZ, R2 ;  /* 0x00000002ff03723e */ /* 0x001fc800000000ff */
[----:B------:R-:W-:-:S05]  /*73b0*/  PRMT R3, R3, 0x5410, RZ ;  /* 0x0000541003037816 */ /* 0x000fca00000000ff */
[----:B------:R0:W-:Y:S01]  /*73c0*/  STG.E [R16.64], R3 ;  /* 0x0000000310007986 */ /* 0x0001e2000c101924 */
[----:B------:R-:W-:Y:S05]  /*73d0*/  BRA `(.L_x_741) ;  /* 0x00000ac000007947 */ /* 0x000fea0003800000 */
.L_x_746:
[----:B------:R-:W0:Y:S02]  /*73e0*/  I2F.F64.U32 R2, R2 ;  /* 0x0000000200027312 */ /* 0x000e240000201800 */
[----:B0-----:R0:W-:Y:S01]  /*73f0*/  STG.E.64 [R16.64], R2 ;  /* 0x0000000210007986 */ /* 0x0011e2000c101b24 */
[----:B------:R-:W-:Y:S05]  /*7400*/  BRA `(.L_x_741) ;  /* 0x00000a9000007947 */ /* 0x000fea0003800000 */
.L_x_736:
        /* <DEDUP_REMOVED lines=10> */
.L_x_750:
[----:B------:R-:W0:Y:S01]  /*74b0*/  I2F.F64.U32 R4, R2 ;  /* 0x0000000200047312 */ /* 0x000e220000201800 */
[----:B------:R-:W-:-:S05]  /*74c0*/  CS2R R6, SRZ ;  /* 0x0000000000067805 */ /* 0x000fca000001ff00 */
[----:B0-----:R0:W-:Y:S01]  /*74d0*/  STG.E.128 [R16.64], R4 ;  /* 0x0000000410007986 */ /* 0x0011e2000c101d24 */
[----:B------:R-:W-:Y:S05]  /*74e0*/  BRA `(.L_x_741) ;  /* 0x000009b000007947 */ /* 0x000fea0003800000 */
.L_x_749:
        /* <DEDUP_REMOVED lines=21> */
.L_x_754:
[----:B------:R-:W-:Y:S05]  /*7640*/  BSYNC B0 ;  /* 0x0000000000007941 */ /* 0x000fea0003800000 */
.L_x_753:
[----:B------:R-:W-:-:S05]  /*7650*/  LOP3.LUT R3, R0, R3, RZ, 0xfc, !PT ;  /* 0x0000000300037212 */ /* 0x000fca00078efcff */
[----:B------:R0:W-:Y:S01]  /*7660*/  STG.E.U8 [R16.64], R3 ;  /* 0x0000000310007986 */ /* 0x0001e2000c101124 */
[----:B------:R-:W-:Y:S05]  /*7670*/  BRA `(.L_x_741) ;  /* 0x0000082000007947 */ /* 0x000fea0003800000 */
.L_x_752:
        /* <DEDUP_REMOVED lines=13> */
.L_x_756:
[----:B------:R-:W-:Y:S01]  /*7750*/  IMAD.MOV.U32 R0, RZ, RZ, 0x7f ;  /* 0x0000007fff007424 */ /* 0x000fe200078e00ff */
[----:B------:R-:W-:-:S04]  /*7760*/  ISETP.GT.U32.AND P0, PT, R3, 0x7f800000, PT ;  /* 0x7f8000000300780c */ /* 0x000fc80003f04070 */
[----:B------:R-:W-:-:S04]  /*7770*/  SEL R0, R0, 0x7c, P0 ;  /* 0x0000007c00007807 */ /* 0x000fc80000000000 */
.L_x_757:
[----:B------:R-:W-:Y:S05]  /*7780*/  BSYNC B0 ;  /* 0x0000000000007941 */ /* 0x000fea0003800000 */
.L_x_755:
[----:B------:R-:W-:-:S04]  /*7790*/  LOP3.LUT R2, R5, 0x80000000, RZ, 0xc0, !PT ;  /* 0x8000000005027812 */ /* 0x000fc800078ec0ff */
[----:B------:R-:W-:-:S04]  /*77a0*/  SHF.R.U32.HI R3, RZ, 0x18, R2 ;  /* 0x00000018ff037819 */ /* 0x000fc80000011602 */
[----:B------:R-:W-:-:S05]  /*77b0*/  LOP3.LUT R3, R0, R3, RZ, 0xfc, !PT ;  /* 0x0000000300037212 */ /* 0x000fca00078efcff */
[----:B------:R0:W-:Y:S01]  /*77c0*/  STG.E.U8 [R16.64], R3 ;  /* 0x0000000310007986 */ /* 0x0001e2000c101124 */
[----:B------:R-:W-:Y:S05]  /*77d0*/  BRA `(.L_x_741) ;  /* 0x000006c000007947 */ /* 0x000fea0003800000 */
.L_x_751:
[----:B------:R-:W0:Y:S02]  /*77e0*/  I2F.U32 R0, R2 ;  /* 0x0000000200007306 */ /* 0x000e240000201000 */
[----:B0-----:R-:W-:-:S05]  /*77f0*/  F2FP.BF16.PACK_AB R0, RZ, R0 ;  /* 0x00000000ff00723e */ /* 0x001fca00000010ff */
[----:B------:R0:W-:Y:S01]  /*7800*/  STG.E.U16 [R16.64], R0 ;  /* 0x0000000010007986 */ /* 0x0001e2000c101524 */
[----:B------:R-:W-:Y:S05]  /*7810*/  BRA `(.L_x_741) ;  /* 0x0000068000007947 */ /* 0x000fea0003800000 */
.L_x_748:
        /* <DEDUP_REMOVED lines=10> */
.L_x_760:
        /* <DEDUP_REMOVED lines=17> */
.L_x_763:
[----:B------:R-:W-:-:S04]  /*79d0*/  LOP3.LUT R2, R5, 0x80000000, RZ, 0xc0, !PT ;  /* 0x8000000005027812 */ /* 0x000fc800078ec0ff */
[----:B------:R-:W-:-:S04]  /*79e0*/  SHF.R.U32.HI R3, RZ, 0x18, R2 ;  /* 0x00000018ff037819 */ /* 0x000fc80000011602 */
[----:B------:R-:W-:-:S04]  /*79f0*/  LOP3.LUT R0, R0, R3, RZ, 0xfc, !PT ;  /* 0x0000000300007212 */ /* 0x000fc800078efcff */
[----:B------:R-:W-:Y:S02]  /*7a00*/  PRMT R8, R0, 0x7610, R8 ;  /* 0x0000761000087816 */ /* 0x000fe40000000008 */
.L_x_762:
[----:B------:R-:W-:Y:S05]  /*7a10*/  BSYNC B0 ;  /* 0x0000000000007941 */ /* 0x000fea0003800000 */
.L_x_761:
[----:B------:R0:W-:Y:S01]  /*7a20*/  STG.E.U8 [R16.64], R8 ;  /* 0x0000000810007986 */ /* 0x0001e2000c101124 */
[----:B------:R-:W-:Y:S05]  /*7a30*/  BRA `(.L_x_741) ;  /* 0x0000046000007947 */ /* 0x000fea0003800000 */
.L_x_759:
        /* <DEDUP_REMOVED lines=17> */
.L_x_766:
[----:B------:R-:W-:-:S04]  /*7b50*/  LOP3.LUT R2, R5, 0x80000000, RZ, 0xc0, !PT ;  /* 0x8000000005027812 */ /* 0x000fc800078ec0ff */
[----:B------:R-:W-:-:S04]  /*7b60*/  SHF.R.U32.HI R3, RZ, 0x18, R2 ;  /* 0x00000018ff037819 */ /* 0x000fc80000011602 */
[----:B------:R-:W-:-:S04]  /*7b70*/  LOP3.LUT R0, R0, R3, RZ, 0xfc, !PT ;  /* 0x0000000300007212 */ /* 0x000fc800078efcff */
[----:B------:R-:W-:Y:S02]  /*7b80*/  PRMT R8, R0, 0x7610, R8 ;  /* 0x0000761000087816 */ /* 0x000fe40000000008 */
.L_x_765:
[----:B------:R-:W-:Y:S05]  /*7b90*/  BSYNC B0 ;  /* 0x0000000000007941 */ /* 0x000fea0003800000 */
.L_x_764:
[----:B------:R0:W-:Y:S01]  /*7ba0*/  STG.E.U8 [R16.64], R8 ;  /* 0x0000000810007986 */ /* 0x0001e2000c101124 */
[----:B------:R-:W-:Y:S05]  /*7bb0*/  BRA `(.L_x_741) ;  /* 0x000002e000007947 */ /* 0x000fea0003800000 */
.L_x_758:
        /* <DEDUP_REMOVED lines=22> */
.L_x_740:
        /* <DEDUP_REMOVED lines=20> */
.L_x_768:
[----:B------:R-:W-:-:S05]  /*7e60*/  IMAD.MOV.U32 R3, RZ, RZ, RZ ;  /* 0x000000ffff037224 */ /* 0x000fca00078e00ff */
[----:B------:R0:W-:Y:S01]  /*7e70*/  STG.E.64 [R16.64], R2 ;  /* 0x0000000210007986 */ /* 0x0001e2000c101b24 */
[----:B------:R-:W-:Y:S05]  /*7e80*/  BRA `(.L_x_741) ;  /* 0x0000001000007947 */ /* 0x000fea0003800000 */
.L_x_767:
[----:B------:R0:W-:Y:S02]  /*7e90*/  STG.E [R16.64], R2 ;  /* 0x0000000210007986 */ /* 0x0001e4000c101924 */
.L_x_741:
[----:B------:R-:W-:-:S04]  /*7ea0*/  IADD3 R23, R23, 0x80, RZ ;  /* 0x0000008017177810 */ /* 0x000fc80007ffe0ff */
[----:B------:R-:W-:-:S13]  /*7eb0*/  ISETP.GE.AND P0, PT, R23, c[0x0][0x160], PT ;  /* 0x0000580017007a0c */ /* 0x000fda0003f06270 */
        /* <DEDUP_REMOVED lines=256> */
.L_x_769:
        /* <DEDUP_REMOVED lines=21> */
.L_x_773:
[----:B------:R-:W2:Y:S02]  /*9010*/  LDG.E.U8 R2, [R2.64] ;  /* 0x0000002402027981 */ /* 0x000ea4000c1e1100 */
[----:B--2---:R-:W0:Y:S02]  /*9020*/  I2F.U16 R0, R2 ;  /* 0x0000000200007306 */ /* 0x004e240000101000 */
[----:B0-----:R-:W-:-:S04]  /*9030*/  F2FP.BF16.PACK_AB R0, RZ, R0 ;  /* 0x00000000ff00723e */ /* 0x001fc800000010ff */
[----:B------:R-:W-:Y:S01]  /*9040*/  PRMT R19, R0, 0x7610, R19 ;  /* 0x0000761000137816 */ /* 0x000fe20000000013 */
[----:B------:R-:W-:Y:S05]  /*9050*/  BRA `(.L_x_775) ;  /* 0x00000f0000007947 */ /* 0x000fea0003800000 */
.L_x_772:
        /* <DEDUP_REMOVED lines=11> */
.L_x_777:
[----:B------:R-:W2:Y:S02]  /*9110*/  LDG.E R2, [R2.64] ;  /* 0x0000002402027981 */ /* 0x000ea4000c1e1900 */
[----:B--2---:R-:W0:Y:S02]  /*9120*/  I2F R0, R2 ;  /* 0x0000000200007306 */ /* 0x004e240000201400 */
[----:B0-----:R-:W-:-:S04]  /*9130*/  F2FP.BF16.PACK_AB R0, RZ, R0 ;  /* 0x00000000ff00723e */ /* 0x001fc800000010ff */
[----:B------:R-:W-:Y:S01]  /*9140*/  PRMT R19, R0, 0x7610, R19 ;  /* 0x0000761000137816 */ /* 0x000fe20000000013 */
[----:B------:R-:W-:Y:S05]  /*9150*/  BRA `(.L_x_775) ;  /* 0x00000e0000007947 */ /* 0x000fea0003800000 */
.L_x_776:
[----:B------:R-:W2:Y:S02]  /*9160*/  LDG.E.U16 R2, [R2.64] ;  /* 0x0000002402027981 */ /* 0x000ea4000c1e1500 */
[----:B--2---:R-:W0:Y:S02]  /*9170*/  I2F.S16 R0, R2 ;  /* 0x0000000200007306 */ /* 0x004e240000101400 */
[----:B0-----:R-:W-:-:S04]  /*9180*/  F2FP.BF16.PACK_AB R0, RZ, R0 ;  /* 0x00000000ff00723e */ /* 0x001fc800000010ff */
[----:B------:R-:W-:Y:S01]  /*9190*/  PRMT R19, R0, 0x7610, R19 ;  /* 0x0000761000137816 */ /* 0x000fe20000000013 */
[----:B------:R-:W-:Y:S05]  /*91a0*/  BRA `(.L_x_775) ;  /* 0x00000db000007947 */ /* 0x000fea0003800000 */
.L_x_771:
        /* <DEDUP_REMOVED lines=9> */
.L_x_779:
[----:B------:R-:W2:Y:S02]  /*9240*/  LDG.E.U16 R0, [R2.64] ;  /* 0x0000002402007981 */ /* 0x000ea4000c1e1500 */
[----:B--2---:R-:W-:-:S05]  /*9250*/  HADD2.F32 R0, -RZ, R0.H0_H0 ;  /* 0x20000000ff007230 */ /* 0x004fca0000004100 */
[----:B------:R-:W-:-:S04]  /*9260*/  F2FP.BF16.PACK_AB R0, RZ, R0 ;  /* 0x00000000ff00723e */ /* 0x000fc800000010ff */
[----:B------:R-:W-:Y:S01]  /*9270*/  PRMT R19, R0, 0x7610, R19 ;  /* 0x0000761000137816 */ /* 0x000fe20000000013 */
[----:B------:R-:W-:Y:S05]  /*9280*/  BRA `(.L_x_775) ;  /* 0x00000cd000007947 */ /* 0x000fea0003800000 */
.L_x_778:
        /* <DEDUP_REMOVED lines=9> */
.L_x_781:
[----:B------:R-:W2:Y:S02]  /*9320*/  LDG.E.U16 R2, [R2.64] ;  /* 0x0000002402027981 */ /* 0x000ea4000c1e1500 */
[----:B--2---:R-:W-:-:S05]  /*9330*/  HADD2.F32 R0, -RZ, R2.H0_H0 ;  /* 0x20000002ff007230 */ /* 0x004fca0000004100 */
[----:B------:R-:W-:-:S04]  /*9340*/  F2FP.BF16.PACK_AB R0, RZ, R0 ;  /* 0x00000000ff00723e */ /* 0x000fc800000010ff */
[----:B------:R-:W-:Y:S01]  /*9350*/  PRMT R19, R0, 0x7610, R19 ;  /* 0x0000761000137816 */ /* 0x000fe20000000013 */
[----:B------:R-:W-:Y:S05]  /*9360*/  BRA `(.L_x_775) ;  /* 0x00000bf000007947 */ /* 0x000fea0003800000 */
.L_x_780:
[----:B------:R-:W2:Y:S02]  /*9370*/  LDG.E.64 R2, [R2.64] ;  /* 0x0000002402027981 */ /* 0x000ea4000c1e1b00 */
[----:B--2---:R-:W0:Y:S01]  /*9380*/  F2F.F32.F64 R0, R2 ;  /* 0x0000000200007310 */ /* 0x004e220000301000 */
[----:B------:R-:W0:-:S14]  /*9390*/  DSETP.GEU.AND P0, PT, |R2|, c[0x2][0x0], PT ;  /* 0x008000000200762a */ /* 0x000e1c0003f0e200 */
[----:B0-----:R-:W-:-:S05]  /*93a0*/  @!P0 FMUL R0, R0, 1.175494350822287508e-38 ;  /* 0x0080000000008820 */ /* 0x001fca0000400000 */
[----:B------:R-:W-:-:S04]  /*93b0*/  F2FP.BF16.PACK_AB R0, RZ, R0 ;  /* 0x00000000ff00723e */ /* 0x000fc800000010ff */
[----:B------:R-:W-:Y:S01]  /*93c0*/  PRMT R19, R0, 0x7610, R19 ;  /* 0x0000761000137816 */ /* 0x000fe20000000013 */
[----:B------:R-:W-:Y:S05]  /*93d0*/  BRA `(.L_x_775) ;  /* 0x00000b8000007947 */ /* 0x000fea0003800000 */
.L_x_770:
        /* <DEDUP_REMOVED lines=14> */
.L_x_784:
[----:B------:R-:W2:Y:S02]  /*94c0*/  LDG.E.64 R2, [R2.64] ;  /* 0x0000002402027981 */ /* 0x000ea4000c1e1b00 */
[----:B--2---:R-:W0:Y:S01]  /*94d0*/  F2F.F32.F64 R0, R2 ;  /* 0x0000000200007310 */ /* 0x004e220000301000 */
[----:B------:R-:W0:-:S14]  /*94e0*/  DSETP.GEU.AND P0, PT, |R2|, c[0x2][0x0], PT ;  /* 0x008000000200762a */ /* 0x000e1c0003f0e200 */
[----:B0-----:R-:W-:-:S05]  /*94f0*/  @!P0 FMUL R0, R0, 1.175494350822287508e-38 ;  /* 0x0080000000008820 */ /* 0x001fca0000400000 */
[----:B------:R-:W-:-:S04]  /*9500*/  F2FP.BF16.PACK_AB R0, RZ, R0 ;  /* 0x00000000ff00723e */ /* 0x000fc800000010ff */
[----:B------:R-:W-:Y:S01]  /*9510*/  PRMT R19, R0, 0x7610, R19 ;  /* 0x0000761000137816 */ /* 0x000fe20000000013 */
[----:B------:R-:W-:Y:S05]  /*9520*/  BRA `(.L_x_775) ;  /* 0x00000a3000007947 */ /* 0x000fea0003800000 */
.L_x_783:
        /* <DEDUP_REMOVED lines=28> */
.L_x_786:
        /* <DEDUP_REMOVED lines=15> */
.L_x_785:
[----:B------:R0:W5:Y:S01]  /*97e0*/  LDG.E.U16 R19, [R2.64] ;  /* 0x0000002402137981 */ /* 0x000162000c1e1500 */
[----:B------:R-:W-:Y:S05]  /*97f0*/  BRA `(.L_x_775) ;  /* 0x0000076000007947 */ /* 0x000fea0003800000 */
.L_x_782:
        /* <DEDUP_REMOVED lines=12> */
.L_x_789:
        /* <DEDUP_REMOVED lines=21> */
.L_x_793:
[----:B------:R-:W-:Y:S05]  /*9a10*/  BSYNC B1 ;  /* 0x0000000000017941 */ /* 0x000fea0003800000 */
.L_x_792:
[----:B------:R-:W-:Y:S01]  /*9a20*/  LEA R3, R0, 0x3b800000, 0x17 ;  /* 0x3b80000000037811 */ /* 0x000fe200078eb8ff */
[----:B------:R-:W-:-:S05]  /*9a30*/  IMAD.SHL.U32 R0, R2, 0x100000, RZ ;  /* 0x0010000002007824 */ /* 0x000fca00078e00ff */
[----:B------:R-:W-:Y:S02]  /*9a40*/  LOP3.LUT R0, R3, R0, R4, 0xfe, !PT ;  /* 0x0000000003007212 */ /* 0x000fe400078efe04 */
.L_x_791:
[----:B------:R-:W-:Y:S05]  /*9a50*/  BSYNC B0 ;  /* 0x0000000000007941 */ /* 0x000fea0003800000 */
.L_x_790:
[----:B------:R-:W-:-:S04]  /*9a60*/  F2FP.BF16.PACK_AB R0, RZ, R0 ;  /* 0x00000000ff00723e */ /* 0x000fc800000010ff */
[----:B------:R-:W-:Y:S01]  /*9a70*/  PRMT R19, R0, 0x7610, R19 ;  /* 0x0000761000137816 */ /* 0x000fe20000000013 */
[----:B------:R-:W-:Y:S05]  /*9a80*/  BRA `(.L_x_775) ;  /* 0x000004d000007947 */ /* 0x000fea0003800000 */
.L_x_788:
        /* <DEDUP_REMOVED lines=21> */
.L_x_797:
[----:B------:R-:W-:Y:S05]  /*9be0*/  BSYNC B1 ;  /* 0x0000000000017941 */ /* 0x000fea0003800000 */
.L_x_796:
[----:B------:R-:W-:Y:S01]  /*9bf0*/  LEA R3, R0, 0x37800000, 0x17 ;  /* 0x3780000000037811 */ /* 0x000fe200078eb8ff */
[----:B------:R-:W-:-:S05]  /*9c00*/  IMAD.SHL.U32 R0, R2, 0x200000, RZ ;  /* 0x0020000002007824 */ /* 0x000fca00078e00ff */
[----:B------:R-:W-:Y:S02]  /*9c10*/  LOP3.LUT R0, R3, R0, R4, 0xfe, !PT ;  /* 0x0000000003007212 */ /* 0x000fe400078efe04 */
.L_x_795:
[----:B------:R-:W-:Y:S05]  /*9c20*/  BSYNC B0 ;  /* 0x0000000000007941 */ /* 0x000fea0003800000 */
.L_x_794:
[----:B------:R-:W-:-:S04]  /*9c30*/  F2FP.BF16.PACK_AB R0, RZ, R0 ;  /* 0x00000000ff00723e */ /* 0x000fc800000010ff */
[----:B------:R-:W-:Y:S01]  /*9c40*/  PRMT R19, R0, 0x7610, R19 ;  /* 0x0000761000137816 */ /* 0x000fe20000000013 */
[----:B------:R-:W-:Y:S05]  /*9c50*/  BRA `(.L_x_775) ;  /* 0x0000030000007947 */ /* 0x000fea0003800000 */
.L_x_787:
        /* <DEDUP_REMOVED lines=14> */
.L_x_801:
[----:B------:R-:W-:Y:S05]  /*9d40*/  BSYNC B0 ;  /* 0x0000000000007941 */ /* 0x000fea0003800000 */
.L_x_800:
[----:B------:R-:W-:-:S04]  /*9d50*/  F2FP.BF16.PACK_AB R0, RZ, R0 ;  /* 0x00000000ff00723e */ /* 0x000fc800000010ff */
[----:B------:R-:W-:Y:S01]  /*9d60*/  PRMT R19, R0, 0x7610, R19 ;  /* 0x0000761000137816 */ /* 0x000fe20000000013 */
[----:B------:R-:W-:Y:S05]  /*9d70*/  BRA `(.L_x_775) ;  /* 0x000001e000007947 */ /* 0x000fea0003800000 */
.L_x_774:
        /* <DEDUP_REMOVED lines=21> */
.L_x_799:
[----:B------:R-:W2:Y:S02]  /*9ed0*/  LDG.E.64 R2, [R2.64] ;  /* 0x0000002402027981 */ /* 0x000ea4000c1e1b00 */
[----:B--2---:R-:W0:Y:S02]  /*9ee0*/  I2F.U64 R0, R2 ;  /* 0x0000000200007312 */ /* 0x004e240000301000 */
[----:B0-----:R-:W-:-:S04]  /*9ef0*/  F2FP.BF16.PACK_AB R0, RZ, R0 ;  /* 0x00000000ff00723e */ /* 0x001fc800000010ff */
[----:B------:R-:W-:Y:S01]  /*9f00*/  PRMT R19, R0, 0x7610, R19 ;  /* 0x0000761000137816 */ /* 0x000fe20000000013 */
[----:B------:R-:W-:Y:S05]  /*9f10*/  BRA `(.L_x_775) ;  /* 0x0000004000007947 */ /* 0x000fea0003800000 */
.L_x_798:
[----:B------:R-:W2:Y:S02]  /*9f20*/  LDG.E R2, [R2.64] ;  /* 0x0000002402027981 */ /* 0x000ea4000c1e1900 */
[----:B--2---:R-:W0:Y:S02]  /*9f30*/  I2F.U32 R0, R2 ;  /* 0x0000000200007306 */ /* 0x004e240000201000 */
[----:B0-----:R-:W-:-:S04]  /*9f40*/  F2FP.BF16.PACK_AB R0, RZ, R0 ;  /* 0x00000000ff00723e */ /* 0x001fc800000010ff */
[----:B------:R-:W-:Y:S02]  /*9f50*/  PRMT R19, R0, 0x7610, R19 ;  /* 0x0000761000137816 */ /* 0x000fe40000000013 */
.L_x_775:
        /* <DEDUP_REMOVED lines=18> */
.L_x_805:
[----:B------:R-:W2:Y:S02]  /*a080*/  LDG.E.U8 R2, [R2.64] ;  /* 0x0000002402027981 */ /* 0x000ea4000c1e1100 */
[----:B--2---:R-:W0:Y:S02]  /*a090*/  I2F.U16 R0, R2 ;  /* 0x0000000200007306 */ /* 0x004e240000101000 */
[----:B0-----:R-:W-:Y:S01]  /*a0a0*/  F2FP.BF16.PACK_AB R0, RZ, R0 ;  /* 0x00000000ff00723e */ /* 0x001fe200000010ff */
[----:B------:R-:W-:Y:S05]  /*a0b0*/  BRA `(.L_x_807) ;  /* 0x00000e3000007947 */ /* 0x000fea0003800000 */
.L_x_804:
        /* <DEDUP_REMOVED lines=10> */
.L_x_809:
[----:B------:R-:W2:Y:S02]  /*a160*/  LDG.E R2, [R2.64] ;  /* 0x0000002402027981 */ /* 0x000ea4000c1e1900 */
[----:B--2---:R-:W0:Y:S02]  /*a170*/  I2F R0, R2 ;  /* 0x0000000200007306 */ /* 0x004e240000201400 */
[----:B0-----:R-:W-:Y:S01]  /*a180*/  F2FP.BF16.PACK_AB R0, RZ, R0 ;  /* 0x00000000ff00723e */ /* 0x001fe200000010ff */
[----:B------:R-:W-:Y:S05]  /*a190*/  BRA `(.L_x_807) ;  /* 0x00000d5000007947 */ /* 0x000fea0003800000 */
.L_x_808:
[----:B------:R-:W2:Y:S02]  /*a1a0*/  LDG.E.U16 R2, [R2.64] ;  /* 0x0000002402027981 */ /* 0x000ea4000c1e1500 */
[----:B--2---:R-:W0:Y:S02]  /*a1b0*/  I2F.S16 R0, R2 ;  /* 0x0000000200007306 */ /* 0x004e240000101400 */
[----:B0-----:R-:W-:Y:S01]  /*a1c0*/  F2FP.BF16.PACK_AB R0, RZ, R0 ;  /* 0x00000000ff00723e */ /* 0x001fe200000010ff */
[----:B------:R-:W-:Y:S05]  /*a1d0*/  BRA `(.L_x_807) ;  /* 0x00000d1000007947 */ /* 0x000fea0003800000 */
.L_x_803:
        /* <DEDUP_REMOVED lines=9> */
.L_x_811:
[----:B------:R-:W2:Y:S02]  /*a270*/  LDG.E.U16 R0, [R2.64] ;  /* 0x0000002402007981 */ /* 0x000ea4000c1e1500 */
[----:B--2---:R-:W-:-:S05]  /*a280*/  HADD2.F32 R0, -RZ, R0.H0_H0 ;  /* 0x20000000ff007230 */ /* 0x004fca0000004100 */
[----:B------:R-:W-:Y:S01]  /*a290*/  F2FP.BF16.PACK_AB R0, RZ, R0 ;  /* 0x00000000ff00723e */ /* 0x000fe200000010ff */
[----:B------:R-:W-:Y:S05]  /*a2a0*/  BRA `(.L_x_807) ;  /* 0x00000c4000007947 */ /* 0x000fea0003800000 */
.L_x_810:
        /* <DEDUP_REMOVED lines=9> */
.L_x_813:
[----:B------:R-:W2:Y:S02]  /*a340*/  LDG.E.U16 R2, [R2.64] ;  /* 0x0000002402027981 */ /* 0x000ea4000c1e1500 */
[----:B--2---:R-:W-:-:S05]  /*a350*/  HADD2.F32 R0, -RZ, R2.H0_H0 ;  /* 0x20000002ff007230 */ /* 0x004fca0000004100 */
[----:B------:R-:W-:Y:S01]  /*a360*/  F2FP.BF16.PACK_AB R0, RZ, R0 ;  /* 0x00000000ff00723e */ /* 0x000fe200000010ff */
[----:B------:R-:W-:Y:S05]  /*a370*/  BRA `(.L_x_807) ;  /* 0x00000b7000007947 */ /* 0x000fea0003800000 */
.L_x_812:
[----:B------:R-:W2:Y:S02]  /*a380*/  LDG.E.64 R2, [R2.64] ;  /* 0x0000002402027981 */ /* 0x000ea4000c1e1b00 */
[----:B--2---:R-:W0:Y:S01]  /*a390*/  F2F.F32.F64 R0, R2 ;  /* 0x0000000200007310 */ /* 0x004e220000301000 */
[----:B------:R-:W0:-:S14]  /*a3a0*/  DSETP.GEU.AND P0, PT, |R2|, c[0x2][0x0], PT ;  /* 0x008000000200762a */ /* 0x000e1c0003f0e200 */
[----:B0-----:R-:W-:-:S05]  /*a3b0*/  @!P0 FMUL R0, R0, 1.175494350822287508e-38 ;  /* 0x0080000000008820 */ /* 0x001fca0000400000 */
[----:B------:R-:W-:Y:S01]  /*a3c0*/  F2FP.BF16.PACK_AB R0, RZ, R0 ;  /* 0x00000000ff00723e */ /* 0x000fe200000010ff */
[----:B------:R-:W-:Y:S05]  /*a3d0*/  BRA `(.L_x_807) ;  /* 0x00000b1000007947 */ /* 0x000fea0003800000 */
.L_x_802:
        /* <DEDUP_REMOVED lines=13> */
.L_x_816:
[----:B------:R-:W2:Y:S02]  /*a4b0*/  LDG.E.64 R2, [R2.64] ;  /* 0x0000002402027981 */ /* 0x000ea4000c1e1b00 */
[----:B--2---:R-:W0:Y:S01]  /*a4c0*/  F2F.F32.F64 R0, R2 ;  /* 0x0000000200007310 */ /* 0x004e220000301000 */
[----:B------:R-:W0:-:S14]  /*a4d0*/  DSETP.GEU.AND P0, PT, |R2|, c[0x2][0x0], PT ;  /* 0x008000000200762a */ /* 0x000e1c0003f0e200 */
[----:B0-----:R-:W-:-:S05]  /*a4e0*/  @!P0 FMUL R0, R0, 1.175494350822287508e-38 ;  /* 0x0080000000008820 */ /* 0x001fca0000400000 */
[----:B------:R-:W-:Y:S01]  /*a4f0*/  F2FP.BF16.PACK_AB R0, RZ, R0 ;  /* 0x00000000ff00723e */ /* 0x000fe200000010ff */
[----:B------:R-:W-:Y:S05]  /*a500*/  BRA `(.L_x_807) ;  /* 0x000009e000007947 */ /* 0x000fea0003800000 */
.L_x_815:
        /* <DEDUP_REMOVED lines=28> */
.L_x_818:
        /* <DEDUP_REMOVED lines=15> */
.L_x_817:
[----:B------:R0:W5:Y:S01]  /*a7c0*/  LDG.E.U16 R0, [R2.64] ;  /* 0x0000002402007981 */ /* 0x000162000c1e1500 */
[----:B------:R-:W-:Y:S05]  /*a7d0*/  BRA `(.L_x_807) ;  /* 0x0000071000007947 */ /* 0x000fea0003800000 */
.L_x_814:
        /* <DEDUP_REMOVED lines=12> */
.L_x_821:
        /* <DEDUP_REMOVED lines=21> */
.L_x_825:
[----:B------:R-:W-:Y:S05]  /*a9f0*/  BSYNC B1 ;  /* 0x0000000000017941 */ /* 0x000fea0003800000 */
.L_x_824:
[----:B------:R-:W-:Y:S01]  /*aa00*/  LEA R3, R0, 0x3b800000, 0x17 ;  /* 0x3b80000000037811 */ /* 0x000fe200078eb8ff */
[----:B------:R-:W-:-:S05]  /*aa10*/  IMAD.SHL.U32 R0, R2, 0x100000, RZ ;  /* 0x0010000002007824 */ /* 0x000fca00078e00ff */
[----:B------:R-:W-:Y:S02]  /*aa20*/  LOP3.LUT R0, R3, R0, R4, 0xfe, !PT ;  /* 0x0000000003007212 */ /* 0x000fe400078efe04 */
.L_x_823:
[----:B------:R-:W-:Y:S05]  /*aa30*/  BSYNC B0 ;  /* 0x0000000000007941 */ /* 0x000fea0003800000 */
.L_x_822:
[----:B------:R-:W-:Y:S01]  /*aa40*/  F2FP.BF16.PACK_AB R0, RZ, R0 ;  /* 0x00000000ff00723e */ /* 0x000fe200000010ff */
[----:B------:R-:W-:Y:S05]  /*aa50*/  BRA `(.L_x_807) ;  /* 0x0000049000007947 */ /* 0x000fea0003800000 */
.L_x_820:
        /* <DEDUP_REMOVED lines=21> */
.L_x_829:
[----:B------:R-:W-:Y:S05]  /*abb0*/  BSYNC B1 ;  /* 0x0000000000017941 */ /* 0x000fea0003800000 */
.L_x_828:
[----:B------:R-:W-:Y:S01]  /*abc0*/  LEA R3, R0, 0x37800000, 0x17 ;  /* 0x3780000000037811 */ /* 0x000fe200078eb8ff */
[----:B------:R-:W-:-:S05]  /*abd0*/  IMAD.SHL.U32 R0, R2, 0x200000, RZ ;  /* 0x0020000002007824 */ /* 0x000fca00078e00ff */
[----:B------:R-:W-:Y:S02]  /*abe0*/  LOP3.LUT R0, R3, R0, R4, 0xfe, !PT ;  /* 0x0000000003007212 */ /* 0x000fe400078efe04 */
.L_x_827:
[----:B------:R-:W-:Y:S05]  /*abf0*/  BSYNC B0 ;  /* 0x0000000000007941 */ /* 0x000fea0003800000 */
.L_x_826:
[----:B------:R-:W-:Y:S01]  /*ac00*/  F2FP.BF16.PACK_AB R0, RZ, R0 ;  /* 0x00000000ff00723e */ /* 0x000fe200000010ff */
[----:B------:R-:W-:Y:S05]  /*ac10*/  BRA `(.L_x_807) ;  /* 0x000002d000007947 */ /* 0x000fea0003800000 */
.L_x_819:
        /* <DEDUP_REMOVED lines=14> */
.L_x_833:
[----:B------:R-:W-:Y:S05]  /*ad00*/  BSYNC B0 ;  /* 0x0000000000007941 */ /* 0x000fea0003800000 */
.L_x_832:
[----:B------:R-:W-:Y:S01]  /*ad10*/  F2FP.BF16.PACK_AB R0, RZ, R0 ;  /* 0x00000000ff00723e */ /* 0x000fe200000010ff */
[----:B------:R-:W-:Y:S05]  /*ad20*/  BRA `(.L_x_807) ;  /* 0x000001c000007947 */ /* 0x000fea0003800000 */
.L_x_806:
        /* <DEDUP_REMOVED lines=21> */
.L_x_831:
[----:B------:R-:W2:Y:S02]  /*ae80*/  LDG.E.64 R2, [R2.64] ;  /* 0x0000002402027981 */ /* 0x000ea4000c1e1b00 */
[----:B--2---:R-:W0:Y:S02]  /*ae90*/  I2F.U64 R0, R2 ;  /* 0x0000000200007312 */ /* 0x004e240000301000 */
[----:B0-----:R-:W-:Y:S01]  /*aea0*/  F2FP.BF16.PACK_AB R0, RZ, R0 ;  /* 0x00000000ff00723e */ /* 0x001fe200000010ff */
[----:B------:R-:W-:Y:S05]  /*aeb0*/  BRA `(.L_x_807) ;  /* 0x0000003000007947 */ /* 0x000fea0003800000 */
.L_x_830:
[----:B------:R-:W2:Y:S02]  /*aec0*/  LDG.E R2, [R2.64] ;  /* 0x0000002402027981 */ /* 0x000ea4000c1e1900 */
[----:B--2---:R-:W0:Y:S02]  /*aed0*/  I2F.U32 R0, R2 ;  /* 0x0000000200007306 */ /* 0x004e240000201000 */
[----:B0-----:R-:W-:-:S06]  /*aee0*/  F2FP.BF16.PACK_AB R0, RZ, R0 ;  /* 0x00000000ff00723e */ /* 0x001fcc00000010ff */
.L_x_807:
        /* <DEDUP_REMOVED lines=21> */
.L_x_837:
[----:B------:R0:W-:Y:S01]  /*b040*/  STG.E.U8 [R16.64], R2 ;  /* 0x0000000210007986 */ /* 0x0001e2000c101124 */
[----:B------:R-:W-:Y:S05]  /*b050*/  BRA `(.L_x_839) ;  /* 0x00000d5000007947 */ /* 0x000fea0003800000 */
.L_x_836:
        /* <DEDUP_REMOVED lines=9> */
.L_x_841:
[----:B------:R0:W-:Y:S01]  /*b0f0*/  STG.E [R16.64], R2 ;  /* 0x0000000210007986 */ /* 0x0001e2000c101924 */
[----:B------:R-:W-:Y:S05]  /*b100*/  BRA `(.L_x_839) ;  /* 0x00000ca000007947 */ /* 0x000fea0003800000 */
.L_x_840:
[----:B------:R0:W-:Y:S01]  /*b110*/  STG.E.U16 [R16.64], R2 ;  /* 0x0000000210007986 */ /* 0x0001e2000c101524 */
[----:B------:R-:W-:Y:S05]  /*b120*/  BRA `(.L_x_839) ;  /* 0x00000c8000007947 */ /* 0x000fea0003800000 */
.L_x_835:
        /* <DEDUP_REMOVED lines=9> */
.L_x_843:
[----:B------:R-:W0:Y:S02]  /*b1c0*/  I2F.U32 R0, R2 ;  /* 0x0000000200007306 */ /* 0x000e240000201000 */
[----:B0-----:R-:W-:-:S05]  /*b1d0*/  F2FP.PACK_AB R0, RZ, R0 ;  /* 0x00000000ff00723e */ /* 0x001fca00000000ff */
[----:B------:R0:W-:Y:S01]  /*b1e0*/  STG.E.U16 [R16.64], R0 ;  /* 0x0000000010007986 */ /* 0x0001e2000c101524 */
[----:B------:R-:W-:Y:S05]  /*b1f0*/  BRA `(.L_x_839) ;  /* 0x00000bb000007947 */ /* 0x000fea0003800000 */
.L_x_842:
        /* <DEDUP_REMOVED lines=10> */
.L_x_845:
[----:B------:R-:W0:Y:S02]  /*b2a0*/  I2F.U32 R2, R2 ;  /* 0x0000000200027306 */ /* 0x000e240000201000 */
[----:B0-----:R-:W-:-:S04]  /*b2b0*/  F2FP.PACK_AB R3, RZ, R2 ;  /* 0x00000002ff03723e */ /* 0x001fc800000000ff */
[----:B------:R-:W-:-:S05]  /*b2c0*/  PRMT R3, R3, 0x5410, RZ ;  /* 0x0000541003037816 */ /* 0x000fca00000000ff */
[----:B------:R0:W-:Y:S01]  /*b2d0*/  STG.E [R16.64], R3 ;  /* 0x0000000310007986 */ /* 0x0001e2000c101924 */
[----:B------:R-:W-:Y:S05]  /*b2e0*/  BRA `(.L_x_839) ;  /* 0x00000ac000007947 */ /* 0x000fea0003800000 */
.L_x_844:
[----:B------:R-:W0:Y:S02]  /*b2f0*/  I2F.F64.U32 R2, R2 ;  /* 0x0000000200027312 */ /* 0x000e240000201800 */
[----:B0-----:R0:W-:Y:S01]  /*b300*/  STG.E.64 [R16.64], R2 ;  /* 0x0000000210007986 */ /* 0x0011e2000c101b24 */
[----:B------:R-:W-:Y:S05]  /*b310*/  BRA `(.L_x_839) ;  /* 0x00000a9000007947 */ /* 0x000fea0003800000 */
.L_x_834:
        /* <DEDUP_REMOVED lines=10> */
.L_x_848:
[----:B------:R-:W0:Y:S01]  /*b3c0*/  I2F.F64.U32 R4, R2 ;  /* 0x0000000200047312 */ /* 0x000e220000201800 */
[----:B------:R-:W-:-:S05]  /*b3d0*/  CS2R R6, SRZ ;  /* 0x0000000000067805 */ /* 0x000fca000001ff00 */
[----:B0-----:R0:W-:Y:S01]  /*b3e0*/  STG.E.128 [R16.64], R4 ;  /* 0x0000000410007986 */ /* 0x0011e2000c101d24 */
[----:B------:R-:W-:Y:S05]  /*b3f0*/  BRA `(.L_x_839) ;  /* 0x000009b000007947 */ /* 0x000fea0003800000 */
.L_x_847:
        /* <DEDUP_REMOVED lines=21> */
.L_x_852:
[----:B------:R-:W-:Y:S05]  /*b550*/  BSYNC B0 ;  /* 0x0000000000007941 */ /* 0x000fea0003800000 */
.L_x_851:
[----:B------:R-:W-:-:S05]  /*b560*/  LOP3.LUT R3, R0, R3, RZ, 0xfc, !PT ;  /* 0x0000000300037212 */ /* 0x000fca00078efcff */
[----:B------:R0:W-:Y:S01]  /*b570*/  STG.E.U8 [R16.64], R3 ;  /* 0x0000000310007986 */ /* 0x0001e2000c101124 */
[----:B------:R-:W-:Y:S05]  /*b580*/  BRA `(.L_x_839) ;  /* 0x0000082000007947 */ /* 0x000fea0003800000 */
.L_x_850:
        /* <DEDUP_REMOVED lines=13> */
.L_x_854:
[----:B------:R-:W-:Y:S01]  /*b660*/  IMAD.MOV.U32 R0, RZ, RZ, 0x7f ;  /* 0x0000007fff007424 */ /* 0x000fe200078e00ff */
[----:B------:R-:W-:-:S04]  /*b670*/  ISETP.GT.U32.AND P0, PT, R3, 0x7f800000, PT ;  /* 0x7f8000000300780c */ /* 0x000fc80003f04070 */
[----:B------:R-:W-:-:S04]  /*b680*/  SEL R0, R0, 0x7c, P0 ;  /* 0x0000007c00007807 */ /* 0x000fc80000000000 */
.L_x_855:
[----:B------:R-:W-:Y:S05]  /*b690*/  BSYNC B0 ;  /* 0x0000000000007941 */ /* 0x000fea0003800000 */
.L_x_853:
[----:B------:R-:W-:-:S04]  /*b6a0*/  LOP3.LUT R2, R5, 0x80000000, RZ, 0xc0, !PT ;  /* 0x8000000005027812 */ /* 0x000fc800078ec0ff */
[----:B------:R-:W-:-:S04]  /*b6b0*/  SHF.R.U32.HI R3, RZ, 0x18, R2 ;  /* 0x00000018ff037819 */ /* 0x000fc80000011602 */
[----:B------:R-:W-:-:S05]  /*b6c0*/  LOP3.LUT R3, R0, R3, RZ, 0xfc, !PT ;  /* 0x0000000300037212 */ /* 0x000fca00078efcff */
[----:B------:R0:W-:Y:S01]  /*b6d0*/  STG.E.U8 [R16.64], R3 ;  /* 0x0000000310007986 */ /* 0x0001e2000c101124 */
[----:B------:R-:W-:Y:S05]  /*b6e0*/  BRA `(.L_x_839) ;  /* 0x000006c000007947 */ /* 0x000fea0003800000 */
.L_x_849:
[----:B------:R-:W0:Y:S02]  /*b6f0*/  I2F.U32 R0, R2 ;  /* 0x0000000200007306 */ /* 0x000e240000201000 */
[----:B0-----:R-:W-:-:S05]  /*b700*/  F2FP.BF16.PACK_AB R0, RZ, R0 ;  /* 0x00000000ff00723e */ /* 0x001fca00000010ff */
[----:B------:R0:W-:Y:S01]  /*b710*/  STG.E.U16 [R16.64], R0 ;  /* 0x0000000010007986 */ /* 0x0001e2000c101524 */
[----:B------:R-:W-:Y:S05]  /*b720*/  BRA `(.L_x_839) ;  /* 0x0000068000007947 */ /* 0x000fea0003800000 */
.L_x_846:
        /* <DEDUP_REMOVED lines=10> */
.L_x_858:
        /* <DEDUP_REMOVED lines=17> */
.L_x_861:
[----:B------:R-:W-:-:S04]  /*b8e0*/  LOP3.LUT R2, R5, 0x80000000, RZ, 0xc0, !PT ;  /* 0x8000000005027812 */ /* 0x000fc800078ec0ff */
[----:B------:R-:W-:-:S04]  /*b8f0*/  SHF.R.U32.HI R3, RZ, 0x18, R2 ;  /* 0x00000018ff037819 */ /* 0x000fc80000011602 */
[----:B------:R-:W-:-:S04]  /*b900*/  LOP3.LUT R0, R0, R3, RZ, 0xfc, !PT ;  /* 0x0000000300007212 */ /* 0x000fc800078efcff */
[----:B------:R-:W-:Y:S02]  /*b910*/  PRMT R8, R0, 0x7610, R8 ;  /* 0x0000761000087816 */ /* 0x000fe40000000008 */
.L_x_860:
[----:B------:R-:W-:Y:S05]  /*b920*/  BSYNC B0 ;  /* 0x0000000000007941 */ /* 0x000fea0003800000 */
.L_x_859:
[----:B------:R0:W-:Y:S01]  /*b930*/  STG.E.U8 [R16.64], R8 ;  /* 0x0000000810007986 */ /* 0x0001e2000c101124 */
[----:B------:R-:W-:Y:S05]  /*b940*/  BRA `(.L_x_839) ;  /* 0x0000046000007947 */ /* 0x000fea0003800000 */
.L_x_857:
        /* <DEDUP_REMOVED lines=17> */
.L_x_864:
[----:B------:R-:W-:-:S04]  /*ba60*/  LOP3.LUT R2, R5, 0x80000000, RZ, 0xc0, !PT ;  /* 0x8000000005027812 */ /* 0x000fc800078ec0ff */
[----:B------:R-:W-:-:S04]  /*ba70*/  SHF.R.U32.HI R3, RZ, 0x18, R2 ;  /* 0x00000018ff037819 */ /* 0x000fc80000011602 */
[----:B------:R-:W-:-:S04]  /*ba80*/  LOP3.LUT R0, R0, R3, RZ, 0xfc, !PT ;  /* 0x0000000300007212 */ /* 0x000fc800078efcff */
[----:B------:R-:W-:Y:S02]  /*ba90*/  PRMT R8, R0, 0x7610, R8 ;  /* 0x0000761000087816 */ /* 0x000fe40000000008 */
.L_x_863:
[----:B------:R-:W-:Y:S05]  /*baa0*/  BSYNC B0 ;  /* 0x0000000000007941 */ /* 0x000fea0003800000 */
.L_x_862:
[----:B------:R0:W-:Y:S01]  /*bab0*/  STG.E.U8 [R16.64], R8 ;  /* 0x0000000810007986 */ /* 0x0001e2000c101124 */
[----:B------:R-:W-:Y:S05]  /*bac0*/  BRA `(.L_x_839) ;  /* 0x000002e000007947 */ /* 0x000fea0003800000 */
.L_x_856:
        /* <DEDUP_REMOVED lines=22> */
.L_x_838:
        /* <DEDUP_REMOVED lines=20> */
.L_x_866:
[----:B------:R-:W-:-:S05]  /*bd70*/  IMAD.MOV.U32 R3, RZ, RZ, RZ ;  /* 0x000000ffff037224 */ /* 0x000fca00078e00ff */
[----:B------:R0:W-:Y:S01]  /*bd80*/  STG.E.64 [R16.64], R2 ;  /* 0x0000000210007986 */ /* 0x0001e2000c101b24 */
[----:B------:R-:W-:Y:S05]  /*bd90*/  BRA `(.L_x_839) ;  /* 0x0000001000007947 */ /* 0x000fea0003800000 */
.L_x_865:
[----:B------:R0:W-:Y:S02]  /*bda0*/  STG.E [R16.64], R2 ;  /* 0x0000000210007986 */ /* 0x0001e4000c101924 */
.L_x_839:
[----:B------:R-:W-:Y:S02]  /*bdb0*/  IADD3 R23, R23, 0x80, RZ ;  /* 0x0000008017177810 */ /* 0x000fe40007ffe0ff */
.L_x_670:
[----:B------:R-:W-:Y:S05]  /*bdc0*/  BSYNC B6 ;  /* 0x0000000000067941 */ /* 0x000fea0003800000 */
.L_x_669:
[----:B------:R-:W-:-:S13]  /*bdd0*/  ISETP.GE.AND P0, PT, R23, c[0x0][0x160], PT ;  /* 0x0000580017007a0c */ /* 0x000fda0003f06270 */
[----:B------:R-:W-:Y:S05]  /*bde0*/  @P0 EXIT ;  /* 0x000000000000094d */ /* 0x000fea0003800000 */
        /* <DEDUP_REMOVED lines=255> */
.L_x_867:
        /* <DEDUP_REMOVED lines=21> */
.L_x_871:
[----:B------:R-:W2:Y:S02]  /*cf30*/  LDG.E.U8 R2, [R2.64] ;  /* 0x0000002402027981 */ /* 0x000ea4000c1e1100 */
[----:B--2---:R-:W0:Y:S02]  /*cf40*/  I2F.U16 R0, R2 ;  /* 0x0000000200007306 */ /* 0x004e240000101000 */
[----:B0-----:R-:W-:-:S04]  /*cf50*/  F2FP.BF16.PACK_AB R0, RZ, R0 ;  /* 0x00000000ff00723e */ /* 0x001fc800000010ff */
[----:B------:R-:W-:Y:S01]  /*cf60*/  PRMT R19, R0, 0x7610, R19 ;  /* 0x0000761000137816 */ /* 0x000fe20000000013 */
[----:B------:R-:W-:Y:S05]  /*cf70*/  BRA `(.L_x_873) ;  /* 0x00000f0000007947 */ /* 0x000fea0003800000 */
.L_x_870:
        /* <DEDUP_REMOVED lines=11> */
.L_x_875:
[----:B------:R-:W2:Y:S02]  /*d030*/  LDG.E R2, [R2.64] ;  /* 0x0000002402027981 */ /* 0x000ea4000c1e1900 */
[----:B--2---:R-:W0:Y:S02]  /*d040*/  I2F R0, R2 ;  /* 0x0000000200007306 */ /* 0x004e240000201400 */
[----:B0-----:R-:W-:-:S04]  /*d050*/  F2FP.BF16.PACK_AB R0, RZ, R0 ;  /* 0x00000000ff00723e */ /* 0x001fc800000010ff */
[----:B------:R-:W-:Y:S01]  /*d060*/  PRMT R19, R0, 0x7610, R19 ;  /* 0x0000761000137816 */ /* 0x000fe20000000013 */
[----:B------:R-:W-:Y:S05]  /*d070*/  BRA `(.L_x_873) ;  /* 0x00000e0000007947 */ /* 0x000fea0003800000 */
.L_x_874:
[----:B------:R-:W2:Y:S02]  /*d080*/  LDG.E.U16 R2, [R2.64] ;  /* 0x0000002402027981 */ /* 0x000ea4000c1e1500 */
[----:B--2---:R-:W0:Y:S02]  /*d090*/  I2F.S16 R0, R2 ;  /* 0x0000000200007306 */ /* 0x004e240000101400 */
[----:B0-----:R-:W-:-:S04]  /*d0a0*/  F2FP.BF16.PACK_AB R0, RZ, R0 ;  /* 0x00000000ff00723e */ /* 0x001fc800000010ff */
[----:B------:R-:W-:Y:S01]  /*d0b0*/  PRMT R19, R0, 0x7610, R19 ;  /* 0x0000761000137816 */ /* 0x000fe20000000013 */
[----:B------:R-:W-:Y:S05]  /*d0c0*/  BRA `(.L_x_873) ;  /* 0x00000db000007947 */ /* 0x000fea0003800000 */
.L_x_869:
        /* <DEDUP_REMOVED lines=9> */
.L_x_877:
[----:B------:R-:W2:Y:S02]  /*d160*/  LDG.E.U16 R0, [R2.64] ;  /* 0x0000002402007981 */ /* 0x000ea4000c1e1500 */
[----:B--2---:R-:W-:-:S05]  /*d170*/  HADD2.F32 R0, -RZ, R0.H0_H0 ;  /* 0x20000000ff007230 */ /* 0x004fca0000004100 */
[----:B------:R-:W-:-:S04]  /*d180*/  F2FP.BF16.PACK_AB R0, RZ, R0 ;  /* 0x00000000ff00723e */ /* 0x000fc800000010ff */
[----:B------:R-:W-:Y:S01]  /*d190*/  PRMT R19, R0, 0x7610, R19 ;  /* 0x0000761000137816 */ /* 0x000fe20000000013 */
[----:B------:R-:W-:Y:S05]  /*d1a0*/  BRA `(.L_x_873) ;  /* 0x00000cd000007947 */ /* 0x000fea0003800000 */
.L_x_876:
        /* <DEDUP_REMOVED lines=9> */
.L_x_879:
[----:B------:R-:W2:Y:S02]  /*d240*/  LDG.E.U16 R2, [R2.64] ;  /* 0x0000002402027981 */ /* 0x000ea4000c1e1500 */
[----:B--2---:R-:W-:-:S05]  /*d250*/  HADD2.F32 R0, -RZ, R2.H0_H0 ;  /* 0x20000002ff007230 */ /* 0x004fca0000004100 */
[----:B------:R-:W-:-:S04]  /*d260*/  F2FP.BF16.PACK_AB R0, RZ, R0 ;  /* 0x00000000ff00723e */ /* 0x000fc800000010ff */
[----:B------:R-:W-:Y:S01]  /*d270*/  PRMT R19, R0, 0x7610, R19 ;  /* 0x0000761000137816 */ /* 0x000fe20000000013 */
[----:B------:R-:W-:Y:S05]  /*d280*/  BRA `(.L_x_873) ;  /* 0x00000bf000007947 */ /* 0x000fea0003800000 */
.L_x_878:
[----:B------:R-:W2:Y:S02]  /*d290*/  LDG.E.64 R2, [R2.64] ;  /* 0x0000002402027981 */ /* 0x000ea4000c1e1b00 */
[----:B--2---:R-:W0:Y:S01]  /*d2a0*/  F2F.F32.F64 R0, R2 ;  /* 0x0000000200007310 */ /* 0x004e220000301000 */
[----:B------:R-:W0:-:S14]  /*d2b0*/  DSETP.GEU.AND P0, PT, |R2|, c[0x2][0x0], PT ;  /* 0x008000000200762a */ /* 0x000e1c0003f0e200 */
[----:B0-----:R-:W-:-:S05]  /*d2c0*/  @!P0 FMUL R0, R0, 1.175494350822287508e-38 ;  /* 0x0080000000008820 */ /* 0x001fca0000400000 */
[----:B------:R-:W-:-:S04]  /*d2d0*/  F2FP.BF16.PACK_AB R0, RZ, R0 ;  /* 0x00000000ff00723e */ /* 0x000fc800000010ff */
[----:B------:R-:W-:Y:S01]  /*d2e0*/  PRMT R19, R0, 0x7610, R19 ;  /* 0x0000761000137816 */ /* 0x000fe20000000013 */
[----:B------:R-:W-:Y:S05]  /*d2f0*/  BRA `(.L_x_873) ;  /* 0x00000b8000007947 */ /* 0x000fea0003800000 */
.L_x_868:
        /* <DEDUP_REMOVED lines=14> */
.L_x_882:
[----:B------:R-:W2:Y:S02]  /*d3e0*/  LDG.E.64 R2, [R2.64] ;  /* 0x0000002402027981 */ /* 0x000ea4000c1e1b00 */
[----:B--2---:R-:W0:Y:S01]  /*d3f0*/  F2F.F32.F64 R0, R2 ;  /* 0x0000000200007310 */ /* 0x004e220000301000 */
[----:B------:R-:W0:-:S14]  /*d400*/  DSETP.GEU.AND P0, PT, |R2|, c[0x2][0x0], PT ;  /* 0x008000000200762a */ /* 0x000e1c0003f0e200 */
[----:B0-----:R-:W-:-:S05]  /*d410*/  @!P0 FMUL R0, R0, 1.175494350822287508e-38 ;  /* 0x0080000000008820 */ /* 0x001fca0000400000 */
[----:B------:R-:W-:-:S04]  /*d420*/  F2FP.BF16.PACK_AB R0, RZ, R0 ;  /* 0x00000000ff00723e */ /* 0x000fc800000010ff */
[----:B------:R-:W-:Y:S01]  /*d430*/  PRMT R19, R0, 0x7610, R19 ;  /* 0x0000761000137816 */ /* 0x000fe20000000013 */
[----:B------:R-:W-:Y:S05]  /*d440*/  BRA `(.L_x_873) ;  /* 0x00000a3000007947 */ /* 0x000fea0003800000 */
.L_x_881:
        /* <DEDUP_REMOVED lines=28> */
.L_x_884:
        /* <DEDUP_REMOVED lines=15> */
.L_x_883:
[----:B------:R0:W5:Y:S01]  /*d700*/  LDG.E.U16 R19, [R2.64] ;  /* 0x0000002402137981 */ /* 0x000162000c1e1500 */
[----:B------:R-:W-:Y:S05]  /*d710*/  BRA `(.L_x_873) ;  /* 0x0000076000007947 */ /* 0x000fea0003800000 */
.L_x_880:
        /* <DEDUP_REMOVED lines=12> */
.L_x_887:
        /* <DEDUP_REMOVED lines=21> */
.L_x_891:
[----:B------:R-:W-:Y:S05]  /*d930*/  BSYNC B1 ;  /* 0x0000000000017941 */ /* 0x000fea0003800000 */
.L_x_890:
[----:B------:R-:W-:Y:S01]  /*d940*/  LEA R3, R0, 0x3b800000, 0x17 ;  /* 0x3b80000000037811 */ /* 0x000fe200078eb8ff */
[----:B------:R-:W-:-:S05]  /*d950*/  IMAD.SHL.U32 R0, R2, 0x100000, RZ ;  /* 0x0010000002007824 */ /* 0x000fca00078e00ff */
[----:B------:R-:W-:Y:S02]  /*d960*/  LOP3.LUT R0, R3, R0, R4, 0xfe, !PT ;  /* 0x0000000003007212 */ /* 0x000fe400078efe04 */
.L_x_889:
[----:B------:R-:W-:Y:S05]  /*d970*/  BSYNC B0 ;  /* 0x0000000000007941 */ /* 0x000fea0003800000 */
.L_x_888:
[----:B------:R-:W-:-:S04]  /*d980*/  F2FP.BF16.PACK_AB R0, RZ, R0 ;  /* 0x00000000ff00723e */ /* 0x000fc800000010ff */
[----:B------:R-:W-:Y:S01]  /*d990*/  PRMT R19, R0, 0x7610, R19 ;  /* 0x0000761000137816 */ /* 0x000fe20000000013 */
[----:B------:R-:W-:Y:S05]  /*d9a0*/  BRA `(.L_x_873) ;  /* 0x000004d000007947 */ /* 0x000fea0003800000 */
.L_x_886:
        /* <DEDUP_REMOVED lines=21> */
.L_x_895:
[----:B------:R-:W-:Y:S05]  /*db00*/  BSYNC B1 ;  /* 0x0000000000017941 */ /* 0x000fea0003800000 */
.L_x_894:
[----:B------:R-:W-:Y:S01]  /*db10*/  LEA R3, R0, 0x37800000, 0x17 ;  /* 0x3780000000037811 */ /* 0x000fe200078eb8ff */
[----:B------:R-:W-:-:S05]  /*db20*/  IMAD.SHL.U32 R0, R2, 0x200000, RZ ;  /* 0x0020000002007824 */ /* 0x000fca00078e00ff */
[----:B------:R-:W-:Y:S02]  /*db30*/  LOP3.LUT R0, R3, R0, R4, 0xfe, !PT ;  /* 0x0000000003007212 */ /* 0x000fe400078efe04 */
.L_x_893:
[----:B------:R-:W-:Y:S05]  /*db40*/  BSYNC B0 ;  /* 0x0000000000007941 */ /* 0x000fea0003800000 */
.L_x_892:
[----:B------:R-:W-:-:S04]  /*db50*/  F2FP.BF16.PACK_AB R0, RZ, R0 ;  /* 0x00000000ff00723e */ /* 0x000fc800000010ff */
[----:B------:R-:W-:Y:S01]  /*db60*/  PRMT R19, R0, 0x7610, R19 ;  /* 0x0000761000137816 */ /* 0x000fe20000000013 */
[----:B------:R-:W-:Y:S05]  /*db70*/  BRA `(.L_x_873) ;  /* 0x0000030000007947 */ /* 0x000fea0003800000 */
.L_x_885:
        /* <DEDUP_REMOVED lines=14> */
.L_x_899:
[----:B------:R-:W-:Y:S05]  /*dc60*/  BSYNC B0 ;  /* 0x0000000000007941 */ /* 0x000fea0003800000 */
.L_x_898:
[----:B------:R-:W-:-:S04]  /*dc70*/  F2FP.BF16.PACK_AB R0, RZ, R0 ;  /* 0x00000000ff00723e */ /* 0x000fc800000010ff */
[----:B------:R-:W-:Y:S01]  /*dc80*/  PRMT R19, R0, 0x7610, R19 ;  /* 0x0000761000137816 */ /* 0x000fe20000000013 */
[----:B------:R-:W-:Y:S05]  /*dc90*/  BRA `(.L_x_873) ;  /* 0x000001e000007947 */ /* 0x000fea0003800000 */
.L_x_872:
        /* <DEDUP_REMOVED lines=21> */
.L_x_897:
[----:B------:R-:W2:Y:S02]  /*ddf0*/  LDG.E.64 R2, [R2.64] ;  /* 0x0000002402027981 */ /* 0x000ea4000c1e1b00 */
[----:B--2---:R-:W0:Y:S02]  /*de00*/  I2F.U64 R0, R2 ;  /* 0x0000000200007312 */ /* 0x004e240000301000 */
[----:B0-----:R-:W-:-:S04]  /*de10*/  F2FP.BF16.PACK_AB R0, RZ, R0 ;  /* 0x00000000ff00723e */ /* 0x001fc800000010ff */
[----:B------:R-:W-:Y:S01]  /*de20*/  PRMT R19, R0, 0x7610, R19 ;  /* 0x0000761000137816 */ /* 0x000fe20000000013 */
[----:B------:R-:W-:Y:S05]  /*de30*/  BRA `(.L_x_873) ;  /* 0x0000004000007947 */ /* 0x000fea0003800000 */
.L_x_896:
[----:B------:R-:W2:Y:S02]  /*de40*/  LDG.E R2, [R2.64] ;  /* 0x0000002402027981 */ /* 0x000ea4000c1e1900 */
[----:B--2---:R-:W0:Y:S02]  /*de50*/  I2F.U32 R0, R2 ;  /* 0x0000000200007306 */ /* 0x004e240000201000 */
[----:B0-----:R-:W-:-:S04]  /*de60*/  F2FP.BF16.PACK_AB R0, RZ, R0 ;  /* 0x00000000ff00723e */ /* 0x001fc800000010ff */
[----:B------:R-:W-:Y:S02]  /*de70*/  PRMT R19, R0, 0x7610, R19 ;  /* 0x0000761000137816 */ /* 0x000fe40000000013 */
.L_x_873:
        /* <DEDUP_REMOVED lines=18> */
.L_x_903:
[----:B------:R-:W2:Y:S02]  /*dfa0*/  LDG.E.U8 R2, [R2.64] ;  /* 0x0000002402027981 */ /* 0x000ea4000c1e1100 */
[----:B--2---:R-:W0:Y:S02]  /*dfb0*/  I2F.U16 R0, R2 ;  /* 0x0000000200007306 */ /* 0x004e240000101000 */
[----:B0-----:R-:W-:Y:S01]  /*dfc0*/  F2FP.BF16.PACK_AB R0, RZ, R0 ;  /* 0x00000000ff00723e */ /* 0x001fe200000010ff */
[----:B------:R-:W-:Y:S05]  /*dfd0*/  BRA `(.L_x_905) ;  /* 0x00000e3000007947 */ /* 0x000fea0003800000 */
.L_x_902:
        /* <DEDUP_REMOVED lines=10> */
.L_x_907:
[----:B------:R-:W2:Y:S02]  /*e080*/  LDG.E R2, [R2.64] ;  /* 0x0000002402027981 */ /* 0x000ea4000c1e1900 */
[----:B--2---:R-:W0:Y:S02]  /*e090*/  I2F R0, R2 ;  /* 0x0000000200007306 */ /* 0x004e240000201400 */
[----:B0-----:R-:W-:Y:S01]  /*e0a0*/  F2FP.BF16.PACK_AB R0, RZ, R0 ;  /* 0x00000000ff00723e */ /* 0x001fe200000010ff */
[----:B------:R-:W-:Y:S05]  /*e0b0*/  BRA `(.L_x_905) ;  /* 0x00000d5000007947 */ /* 0x000fea0003800000 */
.L_x_906:
[----:B------:R-:W2:Y:S02]  /*e0c0*/  LDG.E.U16 R2, [R2.64] ;  /* 0x0000002402027981 */ /* 0x000ea4000c1e1500 */
[----:B--2---:R-:W0:Y:S02]  /*e0d0*/  I2F.S16 R0, R2 ;  /* 0x0000000200007306 */ /* 0x004e240000101400 */
[----:B0-----:R-:W-:Y:S01]  /*e0e0*/  F2FP.BF16.PACK_AB R0, RZ, R0 ;  /* 0x00000000ff00723e */ /* 0x001fe200000010ff */
[----:B------:R-:W-:Y:S05]  /*e0f0*/  BRA `(.L_x_905) ;  /* 0x00000d1000007947 */ /* 0x000fea0003800000 */
.L_x_901:
        /* <DEDUP_REMOVED lines=9> */
.L_x_909:
[----:B------:R-:W2:Y:S02]  /*e190*/  LDG.E.U16 R0, [R2.64] ;  /* 0x0000002402007981 */ /* 0x000ea4000c1e1500 */
[----:B--2---:R-:W-:-:S05]  /*e1a0*/  HADD2.F32 R0, -RZ, R0.H0_H0 ;  /* 0x20000000ff007230 */ /* 0x004fca0000004100 */
[----:B------:R-:W-:Y:S01]  /*e1b0*/  F2FP.BF16.PACK_AB R0, RZ, R0 ;  /* 0x00000000ff00723e */ /* 0x000fe200000010ff */
[----:B------:R-:W-:Y:S05]  /*e1c0*/  BRA `(.L_x_905) ;  /* 0x00000c4000007947 */ /* 0x000fea0003800000 */
.L_x_908:
        /* <DEDUP_REMOVED lines=9> */
.L_x_911:
[----:B------:R-:W2:Y:S02]  /*e260*/  LDG.E.U16 R2, [R2.64] ;  /* 0x0000002402027981 */ /* 0x000ea4000c1e1500 */
[----:B--2---:R-:W-:-:S05]  /*e270*/  HADD2.F32 R0, -RZ, R2.H0_H0 ;  /* 0x20000002ff007230 */ /* 0x004fca0000004100 */
[----:B------:R-:W-:Y:S01]  /*e280*/  F2FP.BF16.PACK_AB R0, RZ, R0 ;  /* 0x00000000ff00723e */ /* 0x000fe200000010ff */
[----:B------:R-:W-:Y:S05]  /*e290*/  BRA `(.L_x_905) ;  /* 0x00000b7000007947 */ /* 0x000fea0003800000 */
.L_x_910:
[----:B------:R-:W2:Y:S02]  /*e2a0*/  LDG.E.64 R2, [R2.64] ;  /* 0x0000002402027981 */ /* 0x000ea4000c1e1b00 */
[----:B--2---:R-:W0:Y:S01]  /*e2b0*/  F2F.F32.F64 R0, R2 ;  /* 0x0000000200007310 */ /* 0x004e220000301000 */
[----:B------:R-:W0:-:S14]  /*e2c0*/  DSETP.GEU.AND P0, PT, |R2|, c[0x2][0x0], PT ;  /* 0x008000000200762a */ /* 0x000e1c0003f0e200 */
[----:B0-----:R-:W-:-:S05]  /*e2d0*/  @!P0 FMUL R0, R0, 1.175494350822287508e-38 ;  /* 0x0080000000008820 */ /* 0x001fca0000400000 */
[----:B------:R-:W-:Y:S01]  /*e2e0*/  F2FP.BF16.PACK_AB R0, RZ, R0 ;  /* 0x00000000ff00723e */ /* 0x000fe200000010ff */
[----:B------:R-:W-:Y:S05]  /*e2f0*/  BRA `(.L_x_905) ;  /* 0x00000b1000007947 */ /* 0x000fea0003800000 */
.L_x_900:
        /* <DEDUP_REMOVED lines=13> */
.L_x_914:
[----:B------:R-:W2:Y:S02]  /*e3d0*/  LDG.E.64 R2, [R2.64] ;  /* 0x0000002402027981 */ /* 0x000ea4000c1e1b00 */
[----:B--2---:R-:W0:Y:S01]  /*e3e0*/  F2F.F32.F64 R0, R2 ;  /* 0x0000000200007310 */ /* 0x004e220000301000 */
[----:B------:R-:W0:-:S14]  /*e3f0*/  DSETP.GEU.AND P0, PT, |R2|, c[0x2][0x0], PT ;  /* 0x008000000200762a */ /* 0x000e1c0003f0e200 */
[----:B0-----:R-:W-:-:S05]  /*e400*/  @!P0 FMUL R0, R0, 1.175494350822287508e-38 ;  /* 0x0080000000008820 */ /* 0x001fca0000400000 */
[----:B------:R-:W-:Y:S01]  /*e410*/  F2FP.BF16.PACK_AB R0, RZ, R0 ;  /* 0x00000000ff00723e */ /* 0x000fe200000010ff */
[----:B------:R-:W-:Y:S05]  /*e420*/  BRA `(.L_x_905) ;  /* 0x000009e000007947 */ /* 0x000fea0003800000 */
.L_x_913:
        /* <DEDUP_REMOVED lines=28> */
.L_x_916:
        /* <DEDUP_REMOVED lines=15> */
.L_x_915:
[----:B------:R0:W5:Y:S01]  /*e6e0*/  LDG.E.U16 R0, [R2.64] ;  /* 0x0000002402007981 */ /* 0x000162000c1e1500 */
[----:B------:R-:W-:Y:S05]  /*e6f0*/  BRA `(.L_x_905) ;  /* 0x0000071000007947 */ /* 0x000fea0003800000 */
.L_x_912:
        /* <DEDUP_REMOVED lines=12> */
.L_x_919:
        /* <DEDUP_REMOVED lines=21> */
.L_x_923:
[----:B------:R-:W-:Y:S05]  /*e910*/  BSYNC B1 ;  /* 0x0000000000017941 */ /* 0x000fea0003800000 */
.L_x_922:
[----:B------:R-:W-:Y:S01]  /*e920*/  LEA R3, R0, 0x3b800000, 0x17 ;  /* 0x3b80000000037811 */ /* 0x000fe200078eb8ff */
[----:B------:R-:W-:-:S05]  /*e930*/  IMAD.SHL.U32 R0, R2, 0x100000, RZ ;  /* 0x0010000002007824 */ /* 0x000fca00078e00ff */
[----:B------:R-:W-:Y:S02]  /*e940*/  LOP3.LUT R0, R3, R0, R4, 0xfe, !PT ;  /* 0x0000000003007212 */ /* 0x000fe400078efe04 */
.L_x_921:
[----:B------:R-:W-:Y:S05]  /*e950*/  BSYNC B0 ;  /* 0x0000000000007941 */ /* 0x000fea0003800000 */
.L_x_920:
[----:B------:R-:W-:Y:S01]  /*e960*/  F2FP.BF16.PACK_AB R0, RZ, R0 ;  /* 0x00000000ff00723e */ /* 0x000fe200000010ff */
[----:B------:R-:W-:Y:S05]  /*e970*/  BRA `(.L_x_905) ;  /* 0x0000049000007947 */ /* 0x000fea0003800000 */
.L_x_918:
        /* <DEDUP_REMOVED lines=21> */
.L_x_927:
[----:B------:R-:W-:Y:S05]  /*ead0*/  BSYNC B1 ;  /* 0x0000000000017941 */ /* 0x000fea0003800000 */
.L_x_926:
[----:B------:R-:W-:Y:S01]  /*eae0*/  LEA R3, R0, 0x37800000, 0x17 ;  /* 0x3780000000037811 */ /* 0x000fe200078eb8ff */
[----:B------:R-:W-:-:S05]  /*eaf0*/  IMAD.SHL.U32 R0, R2, 0x200000, RZ ;  /* 0x0020000002007824 */ /* 0x000fca00078e00ff */
[----:B------:R-:W-:Y:S02]  /*eb00*/  LOP3.LUT R0, R3, R0, R4, 0xfe, !PT ;  /* 0x0000000003007212 */ /* 0x000fe400078efe04 */
.L_x_925:
[----:B------:R-:W-:Y:S05]  /*eb10*/  BSYNC B0 ;  /* 0x0000000000007941 */ /* 0x000fea0003800000 */
.L_x_924:
[----:B------:R-:W-:Y:S01]  /*eb20*/  F2FP.BF16.PACK_AB R0, RZ, R0 ;  /* 0x00000000ff00723e */ /* 0x000fe200000010ff */
[----:B------:R-:W-:Y:S05]  /*eb30*/  BRA `(.L_x_905) ;  /* 0x000002d000007947 */ /* 0x000fea0003800000 */
.L_x_917:
        /* <DEDUP_REMOVED lines=14> */
.L_x_931:
[----:B------:R-:W-:Y:S05]  /*ec20*/  BSYNC B0 ;  /* 0x0000000000007941 */ /* 0x000fea0003800000 */
.L_x_930:
[----:B------:R-:W-:Y:S01]  /*ec30*/  F2FP.BF16.PACK_AB R0, RZ, R0 ;  /* 0x00000000ff00723e */ /* 0x000fe200000010ff */
[----:B------:R-:W-:Y:S05]  /*ec40*/  BRA `(.L_x_905) ;  /* 0x000001c000007947 */ /* 0x000fea0003800000 */
.L_x_904:
        /* <DEDUP_REMOVED lines=21> */
.L_x_929:
[----:B------:R-:W2:Y:S02]  /*eda0*/  LDG.E.64 R2, [R2.64] ;  /* 0x0000002402027981 */ /* 0x000ea4000c1e1b00 */
[----:B--2---:R-:W0:Y:S02]  /*edb0*/  I2F.U64 R0, R2 ;  /* 0x0000000200007312 */ /* 0x004e240000301000 */
[----:B0-----:R-:W-:Y:S01]  /*edc0*/  F2FP.BF16.PACK_AB R0, RZ, R0 ;  /* 0x00000000ff00723e */ /* 0x001fe200000010ff */
[----:B------:R-:W-:Y:S05]  /*edd0*/  BRA `(.L_x_905) ;  /* 0x0000003000007947 */ /* 0x000fea0003800000 */
.L_x_928:
[----:B------:R-:W2:Y:S02]  /*ede0*/  LDG.E R2, [R2.64] ;  /* 0x0000002402027981 */ /* 0x000ea4000c1e1900 */
[----:B--2---:R-:W0:Y:S02]  /*edf0*/  I2F.U32 R0, R2 ;  /* 0x0000000200007306 */ /* 0x004e240000201000 */
[----:B0-----:R-:W-:-:S06]  /*ee00*/  F2FP.BF16.PACK_AB R0, RZ, R0 ;  /* 0x00000000ff00723e */ /* 0x001fcc00000010ff */
.L_x_905:
        /* <DEDUP_REMOVED lines=21> */
.L_x_935:
[----:B------:R-:W-:Y:S01]  /*ef60*/  STG.E.U8 [R16.64], R2 ;  /* 0x0000000210007986 */ /* 0x000fe2000c101124 */
[----:B------:R-:W-:Y:S05]  /*ef70*/  EXIT ;  /* 0x000000000000794d */ /* 0x000fea0003800000 */
.L_x_934:
        /* <DEDUP_REMOVED lines=9> */
.L_x_938:
[----:B------:R-:W-:Y:S01]  /*f010*/  STG.E [R16.64], R2 ;  /* 0x0000000210007986 */ /* 0x000fe2000c101924 */
[----:B------:R-:W-:Y:S05]  /*f020*/  EXIT ;  /* 0x000000000000794d */ /* 0x000fea0003800000 */
.L_x_937:
[----:B------:R-:W-:Y:S01]  /*f030*/  STG.E.U16 [R16.64], R2 ;  /* 0x0000000210007986 */ /* 0x000fe2000c101524 */
[----:B------:R-:W-:Y:S05]  /*f040*/  EXIT ;  /* 0x000000000000794d */ /* 0x000fea0003800000 */
.L_x_933:
        /* <DEDUP_REMOVED lines=9> */
.L_x_940:
[----:B------:R-:W0:Y:S02]  /*f0e0*/  I2F.U32 R0, R2 ;  /* 0x0000000200007306 */ /* 0x000e240000201000 */
[----:B0-----:R-:W-:-:S05]  /*f0f0*/  F2FP.PACK_AB R0, RZ, R0 ;  /* 0x00000000ff00723e */ /* 0x001fca00000000ff */
[----:B------:R-:W-:Y:S01]  /*f100*/  STG.E.U16 [R16.64], R0 ;  /* 0x0000000010007986 */ /* 0x000fe2000c101524 */
[----:B------:R-:W-:Y:S05]  /*f110*/  EXIT ;  /* 0x000000000000794d */ /* 0x000fea0003800000 */
.L_x_939:
        /* <DEDUP_REMOVED lines=10> */
.L_x_942:
[----:B------:R-:W0:Y:S02]  /*f1c0*/  I2F.U32 R2, R2 ;  /* 0x0000000200027306 */ /* 0x000e240000201000 */
[----:B0-----:R-:W-:-:S04]  /*f1d0*/  F2FP.PACK_AB R3, RZ, R2 ;  /* 0x00000002ff03723e */ /* 0x001fc800000000ff */
[----:B------:R-:W-:-:S05]  /*f1e0*/  PRMT R3, R3, 0x5410, RZ ;  /* 0x0000541003037816 */ /* 0x000fca00000000ff */
[----:B------:R-:W-:Y:S01]  /*f1f0*/  STG.E [R16.64], R3 ;  /* 0x0000000310007986 */ /* 0x000fe2000c101924 */
[----:B------:R-:W-:Y:S05]  /*f200*/  EXIT ;  /* 0x000000000000794d */ /* 0x000fea0003800000 */
.L_x_941:
[----:B------:R-:W0:Y:S02]  /*f210*/  I2F.F64.U32 R2, R2 ;  /* 0x0000000200027312 */ /* 0x000e240000201800 */
[----:B0-----:R-:W-:Y:S01]  /*f220*/  STG.E.64 [R16.64], R2 ;  /* 0x0000000210007986 */ /* 0x001fe2000c101b24 */
[----:B------:R-:W-:Y:S05]  /*f230*/  EXIT ;  /* 0x000000000000794d */ /* 0x000fea0003800000 */
.L_x_932:
        /* <DEDUP_REMOVED lines=10> */
.L_x_945:
[----:B------:R-:W0:Y:S01]  /*f2e0*/  I2F.F64.U32 R4, R2 ;  /* 0x0000000200047312 */ /* 0x000e220000201800 */
[----:B------:R-:W-:-:S05]  /*f2f0*/  CS2R R6, SRZ ;  /* 0x0000000000067805 */ /* 0x000fca000001ff00 */
[----:B0-----:R-:W-:Y:S01]  /*f300*/  STG.E.128 [R16.64], R4 ;  /* 0x0000000410007986 */ /* 0x001fe2000c101d24 */
[----:B------:R-:W-:Y:S05]  /*f310*/  EXIT ;  /* 0x000000000000794d */ /* 0x000fea0003800000 */
.L_x_944:
        /* <DEDUP_REMOVED lines=21> */
.L_x_949:
[----:B------:R-:W-:Y:S05]  /*f470*/  BSYNC B0 ;  /* 0x0000000000007941 */ /* 0x000fea0003800000 */
.L_x_948:
[----:B------:R-:W-:-:S05]  /*f480*/  LOP3.LUT R3, R0, R3, RZ, 0xfc, !PT ;  /* 0x0000000300037212 */ /* 0x000fca00078efcff */
[----:B------:R-:W-:Y:S01]  /*f490*/  STG.E.U8 [R16.64], R3 ;  /* 0x0000000310007986 */ /* 0x000fe2000c101124 */
[----:B------:R-:W-:Y:S05]  /*f4a0*/  EXIT ;  /* 0x000000000000794d */ /* 0x000fea0003800000 */
.L_x_947:
        /* <DEDUP_REMOVED lines=13> */
.L_x_951:
[----:B------:R-:W-:Y:S01]  /*f580*/  IMAD.MOV.U32 R0, RZ, RZ, 0x7f ;  /* 0x0000007fff007424 */ /* 0x000fe200078e00ff */
[----:B------:R-:W-:-:S04]  /*f590*/  ISETP.GT.U32.AND P0, PT, R3, 0x7f800000, PT ;  /* 0x7f8000000300780c */ /* 0x000fc80003f04070 */
[----:B------:R-:W-:-:S04]  /*f5a0*/  SEL R0, R0, 0x7c, P0 ;  /* 0x0000007c00007807 */ /* 0x000fc80000000000 */
.L_x_952:
[----:B------:R-:W-:Y:S05]  /*f5b0*/  BSYNC B0 ;  /* 0x0000000000007941 */ /* 0x000fea0003800000 */
.L_x_950:
[----:B------:R-:W-:-:S04]  /*f5c0*/  LOP3.LUT R2, R5, 0x80000000, RZ, 0xc0, !PT ;  /* 0x8000000005027812 */ /* 0x000fc800078ec0ff */
[----:B------:R-:W-:-:S04]  /*f5d0*/  SHF.R.U32.HI R3, RZ, 0x18, R2 ;  /* 0x00000018ff037819 */ /* 0x000fc80000011602 */
[----:B------:R-:W-:-:S05]  /*f5e0*/  LOP3.LUT R3, R0, R3, RZ, 0xfc, !PT ;  /* 0x0000000300037212 */ /* 0x000fca00078efcff */
[----:B------:R-:W-:Y:S01]  /*f5f0*/  STG.E.U8 [R16.64], R3 ;  /* 0x0000000310007986 */ /* 0x000fe2000c101124 */
[----:B------:R-:W-:Y:S05]  /*f600*/  EXIT ;  /* 0x000000000000794d */ /* 0x000fea0003800000 */
.L_x_946:
[----:B------:R-:W0:Y:S02]  /*f610*/  I2F.U32 R0, R2 ;  /* 0x0000000200007306 */ /* 0x000e240000201000 */
[----:B0-----:R-:W-:-:S05]  /*f620*/  F2FP.BF16.PACK_AB R0, RZ, R0 ;  /* 0x00000000ff00723e */ /* 0x001fca00000010ff */
[----:B------:R-:W-:Y:S01]  /*f630*/  STG.E.U16 [R16.64], R0 ;  /* 0x0000000010007986 */ /* 0x000fe2000c101524 */
[----:B------:R-:W-:Y:S05]  /*f640*/  EXIT ;  /* 0x000000000000794d */ /* 0x000fea0003800000 */
.L_x_943:
        /* <DEDUP_REMOVED lines=10> */
.L_x_955:
        /* <DEDUP_REMOVED lines=17> */
.L_x_958:
[----:B------:R-:W-:-:S04]  /*f800*/  LOP3.LUT R2, R5, 0x80000000, RZ, 0xc0, !PT ;  /* 0x8000000005027812 */ /* 0x000fc800078ec0ff */
[----:B------:R-:W-:-:S04]  /*f810*/  SHF.R.U32.HI R3, RZ, 0x18, R2 ;  /* 0x00000018ff037819 */ /* 0x000fc80000011602 */
[----:B------:R-:W-:-:S04]  /*f820*/  LOP3.LUT R0, R0, R3, RZ, 0xfc, !PT ;  /* 0x0000000300007212 */ /* 0x000fc800078efcff */
[----:B------:R-:W-:Y:S02]  /*f830*/  PRMT R8, R0, 0x7610, R8 ;  /* 0x0000761000087816 */ /* 0x000fe40000000008 */
.L_x_957:
[----:B------:R-:W-:Y:S05]  /*f840*/  BSYNC B0 ;  /* 0x0000000000007941 */ /* 0x000fea0003800000 */
.L_x_956:
[----:B------:R-:W-:Y:S01]  /*f850*/  STG.E.U8 [R16.64], R8 ;  /* 0x0000000810007986 */ /* 0x000fe2000c101124 */
[----:B------:R-:W-:Y:S05]  /*f860*/  EXIT ;  /* 0x000000000000794d */ /* 0x000fea0003800000 */
.L_x_954:
        /* <DEDUP_REMOVED lines=17> */
.L_x_961:
[----:B------:R-:W-:-:S04]  /*f980*/  LOP3.LUT R2, R5, 0x80000000, RZ, 0xc0, !PT ;  /* 0x8000000005027812 */ /* 0x000fc800078ec0ff */
[----:B------:R-:W-:-:S04]  /*f990*/  SHF.R.U32.HI R3, RZ, 0x18, R2 ;  /* 0x00000018ff037819 */ /* 0x000fc80000011602 */
[----:B------:R-:W-:-:S04]  /*f9a0*/  LOP3.LUT R0, R0, R3, RZ, 0xfc, !PT ;  /* 0x0000000300007212 */ /* 0x000fc800078efcff */
[----:B------:R-:W-:Y:S02]  /*f9b0*/  PRMT R8, R0, 0x7610, R8 ;  /* 0x0000761000087816 */ /* 0x000fe40000000008 */
.L_x_960:
[----:B------:R-:W-:Y:S05]  /*f9c0*/  BSYNC B0 ;  /* 0x0000000000007941 */ /* 0x000fea0003800000 */
.L_x_959:
[----:B------:R-:W-:Y:S01]  /*f9d0*/  STG.E.U8 [R16.64], R8 ;  /* 0x0000000810007986 */ /* 0x000fe2000c101124 */
[----:B------:R-:W-:Y:S05]  /*f9e0*/  EXIT ;  /* 0x000000000000794d */ /* 0x000fea0003800000 */
.L_x_953:
        /* <DEDUP_REMOVED lines=22> */
.L_x_936:
        /* <DEDUP_REMOVED lines=20> */
.L_x_963:
[----:B------:R-:W-:-:S05]  /*fc90*/  IMAD.MOV.U32 R3, RZ, RZ, RZ ;  /* 0x000000ffff037224 */ /* 0x000fca00078e00ff */
[----:B------:R-:W-:Y:S01]  /*fca0*/  STG.E.64 [R16.64], R2 ;  /* 0x0000000210007986 */ /* 0x000fe2000c101b24 */
[----:B------:R-:W-:Y:S05]  /*fcb0*/  EXIT ;  /* 0x000000000000794d */ /* 0x000fea0003800000 */
.L_x_962:
[----:B------:R-:W-:Y:S01]  /*fcc0*/  STG.E [R16.64], R2 ;  /* 0x0000000210007986 */ /* 0x000fe2000c101924 */
[----:B------:R-:W-:Y:S05]  /*fcd0*/  EXIT ;  /* 0x000000000000794d */ /* 0x000fea0003800000 */
.L_x_964:
        /* <DEDUP_REMOVED lines=10> */
.L_x_41808:


//--------------------- .text._ZN2at6native27unrolled_elementwise_kernelINS0_13BinaryFunctorIN3c108BFloat16ES4_bZZZNS0_23logical_xor_kernel_cudaERNS_14TensorIteratorEENKUlvE0_clEvENKUlvE8_clEvEUlS4_S4_E_EESt5arrayIPcLm3EELi4E23TrivialOffsetCalculatorILi2EjESE_ILi1EjENS0_6memory12LoadWithCastILi2EEENSH_13StoreWithCastILi1EEEEEviT_T0_T2_T3_T4_T5_ --------------------------
	.section	.text._ZN2at6native27unrolled_elementwise_kernelINS0_13BinaryFunctorIN3c108BFloat16ES4_bZZZNS0_23logical_xor_kernel_cudaERNS_14TensorIteratorEENKUlvE0_clEvENKUlvE8_clEvEUlS4_S4_E_EESt5arrayIPcLm3EELi4E23TrivialOffsetCalculatorILi2EjESE_ILi1EjENS0_6memory12LoadWithCastILi2EEENSH_13StoreWithCastILi1EEEEEviT_T0_T2_T3_T4_T5_,"ax",@progbits
	.sectioninfo	@"SHI_REGISTERS=31"
	.align	128
        .global         _ZN2at6native27unrolled_elementwise_kernelINS0_13BinaryFunctorIN3c108BFloat16ES4_bZZZNS0_23logical_xor_kernel_cudaERNS_14TensorIteratorEENKUlvE0_clEvENKUlvE8_clEvEUlS4_S4_E_EESt5arrayIPcLm3EELi4E23TrivialOffsetCalculatorILi2EjESE_ILi1EjENS0_6memory12LoadWithCastILi2EEENSH_13StoreWithCastILi1EEEEEviT_T0_T2_T3_T4_T5_
        .type           _ZN2at6native27unrolled_elementwise_kernelINS0_13BinaryFunctorIN3c108BFloat16ES4_bZZZNS0_23logical_xor_kernel_cudaERNS_14TensorIteratorEENKUlvE0_clEvENKUlvE8_clEvEUlS4_S4_E_EESt5arrayIPcLm3EELi4E23TrivialOffsetCalculatorILi2EjESE_ILi1EjENS0_6memory12LoadWithCastILi2EEENSH_13StoreWithCastILi1EEEEEviT_T0_T2_T3_T4_T5_,@function
        .size           _ZN2at6native27unrolled_elementwise_kernelINS0_13BinaryFunctorIN3c108BFloat16ES4_bZZZNS0_23logical_xor_kernel_cudaERNS_14TensorIteratorEENKUlvE0_clEvENKUlvE8_clEvEUlS4_S4_E_EESt5arrayIPcLm3EELi4E23TrivialOffsetCalculatorILi2EjESE_ILi1EjENS0_6memory12LoadWithCastILi2EEENSH_13StoreWithCastILi1EEEEEviT_T0_T2_T3_T4_T5_,(.L_x_41809 - _ZN2at6native27unrolled_elementwise_kernelINS0_13BinaryFunctorIN3c108BFloat16ES4_bZZZNS0_23logical_xor_kernel_cudaERNS_14TensorIteratorEENKUlvE0_clEvENKUlvE8_clEvEUlS4_S4_E_EESt5arrayIPcLm3EELi4E23TrivialOffsetCalculatorILi2EjESE_ILi1EjENS0_6memory12LoadWithCastILi2EEENSH_13StoreWithCastILi1EEEEEviT_T0_T2_T3_T4_T5_)
        .other          _ZN2at6native27unrolled_elementwise_kernelINS0_13BinaryFunctorIN3c108BFloat16ES4_bZZZNS0_23logical_xor_kernel_cudaERNS_14TensorIteratorEENKUlvE0_clEvENKUlvE8_clEvEUlS4_S4_E_EESt5arrayIPcLm3EELi4E23TrivialOffsetCalculatorILi2EjESE_ILi1EjENS0_6memory12LoadWithCastILi2EEENSH_13StoreWithCastILi1EEEEEviT_T0_T2_T3_T4_T5_,@"STO_CUDA_ENTRY STV_DEFAULT"
_ZN2at6native27unrolled_elementwise_kernelINS0_13BinaryFunctorIN3c108BFloat16ES4_bZZZNS0_23logical_xor_kernel_cudaERNS_14TensorIteratorEENKUlvE0_clEvENKUlvE8_clEvEUlS4_S4_E_EESt5arrayIPcLm3EELi4E23TrivialOffsetCalculatorILi2EjESE_ILi1EjENS0_6memory12LoadWithCastILi2EEENSH_13StoreWithCastILi1EEEEEviT_T0_T2_T3_T4_T5_:
.text._ZN2at6native27unrolled_elementwise_kernelINS0_13BinaryFunctorIN3c108BFloat16ES4_bZZZNS0_23logical_xor_kernel_cudaERNS_14TensorIteratorEENKUlvE0_clEvENKUlvE8_clEvEUlS4_S4_E_EESt5arrayIPcLm3EELi4E23TrivialOffsetCalculatorILi2EjESE_ILi1EjENS0_6memory12LoadWithCastILi2EEENSH_13StoreWithCastILi1EEEEEviT_T0_T2_T3_T4_T5_:
        /* <DEDUP_REMOVED lines=8> */
[----:B------:R-:W-:Y:S02]  /*0080*/  PRMT R17, RZ, 0x7610, R17 ;  /* 0x00007610ff117816 */ /* 0x000fe40000000011 */
[----:B------:R-:W3:Y:S01]  /*0090*/  LDC.U8 R23, c[0x0][0x185] ;  /* 0x00006140ff177b82 */ /* 0x000ee20000000000 */
[----:B------:R-:W-:Y:S01]  /*00a0*/  PRMT R22, RZ, 0x7610, R22 ;  /* 0x00007610ff167816 */ /* 0x000fe20000000016 */
[----:B0-----:R-:W-:-:S05]  /*00b0*/  IMAD R18, R19, R18, c[0x0][0x160] ;  /* 0x0000580013127624 */ /* 0x001fca00078e0212 */
[----:B--2---:R-:W-:-:S13]  /*00c0*/  ISETP.GE.AND P0, PT, R28, R18, PT ;  /* 0x000000121c00720c */ /* 0x004fda0003f06270 */
[----:B------:R-:W-:Y:S05]  /*00d0*/  @P0 BRA `(.L_x_966) ;  /* 0x0000212000000947 */ /* 0x000fea0003800000 */
[----:B-1-3--:R-:W-:Y:S01]  /*00e0*/  PRMT R0, R25, 0x9910, RZ ;  /* 0x0000991019007816 */ /* 0x00afe200000000ff */
        /* <DEDUP_REMOVED lines=19> */
.L_x_970:
[----:B------:R-:W2:Y:S02]  /*0220*/  LDG.E.U8 R2, [R2.64] ;  /* 0x0000002402027981 */ /* 0x000ea4000c1e1100 */
[----:B--2---:R-:W0:Y:S02]  /*0230*/  I2F.U16 R0, R2 ;  /* 0x0000000200007306 */ /* 0x004e240000101000 */
[----:B0-----:R-:W-:-:S04]  /*0240*/  F2FP.BF16.PACK_AB R0, RZ, R0 ;  /* 0x00000000ff00723e */ /* 0x001fc800000010ff */
[----:B------:R-:W-:Y:S01]  /*0250*/  PRMT R17, R0, 0x7610, R17 ;  /* 0x0000761000117816 */ /* 0x000fe20000000011 */
[----:B------:R-:W-:Y:S05]  /*0260*/  BRA `(.L_x_972) ;  /* 0x00000f0000007947 */ /* 0x000fea0003800000 */
.L_x_969:
        /* <DEDUP_REMOVED lines=11> */
.L_x_974:
[----:B------:R-:W2:Y:S02]  /*0320*/  LDG.E R2, [R2.64] ;  /* 0x0000002402027981 */ /* 0x000ea4000c1e1900 */
[----:B--2---:R-:W0:Y:S02]  /*0330*/  I2F R0, R2 ;  /* 0x0000000200007306 */ /* 0x004e240000201400 */
[----:B0-----:R-:W-:-:S04]  /*0340*/  F2FP.BF16.PACK_AB R0, RZ, R0 ;  /* 0x00000000ff00723e */ /* 0x001fc800000010ff */
[----:B------:R-:W-:Y:S01]  /*0350*/  PRMT R17, R0, 0x7610, R17 ;  /* 0x0000761000117816 */ /* 0x000fe20000000011 */
[----:B------:R-:W-:Y:S05]  /*0360*/  BRA `(.L_x_972) ;  /* 0x00000e0000007947 */ /* 0x000fea0003800000 */
.L_x_973:
[----:B------:R-:W2:Y:S02]  /*0370*/  LDG.E.U16 R2, [R2.64] ;  /* 0x0000002402027981 */ /* 0x000ea4000c1e1500 */
[----:B--2---:R-:W0:Y:S02]  /*0380*/  I2F.S16 R0, R2 ;  /* 0x0000000200007306 */ /* 0x004e240000101400 */
[----:B0-----:R-:W-:-:S04]  /*0390*/  F2FP.BF16.PACK_AB R0, RZ, R0 ;  /* 0x00000000ff00723e */ /* 0x001fc800000010ff */
[----:B------:R-:W-:Y:S01]  /*03a0*/  PRMT R17, R0, 0x7610, R17 ;  /* 0x0000761000117816 */ /* 0x000fe20000000011 */
[----:B------:R-:W-:Y:S05]  /*03b0*/  BRA `(.L_x_972) ;  /* 0x00000db000007947 */ /* 0x000fea0003800000 */
.L_x_968:
        /* <DEDUP_REMOVED lines=9> */
.L_x_976:
[----:B------:R-:W2:Y:S02]  /*0450*/  LDG.E.U16 R0, [R2.64] ;  /* 0x0000002402007981 */ /* 0x000ea4000c1e1500 */
[----:B--2---:R-:W-:-:S05]  /*0460*/  HADD2.F32 R0, -RZ, R0.H0_H0 ;  /* 0x20000000ff007230 */ /* 0x004fca0000004100 */
[----:B------:R-:W-:-:S04]  /*0470*/  F2FP.BF16.PACK_AB R0, RZ, R0 ;  /* 0x00000000ff00723e */ /* 0x000fc800000010ff */
[----:B------:R-:W-:Y:S01]  /*0480*/  PRMT R17, R0, 0x7610, R17 ;  /* 0x0000761000117816 */ /* 0x000fe20000000011 */
[----:B------:R-:W-:Y:S05]  /*0490*/  BRA `(.L_x_972) ;  /* 0x00000cd000007947 */ /* 0x000fea0003800000 */
.L_x_975:
        /* <DEDUP_REMOVED lines=9> */
.L_x_978:
[----:B------:R-:W2:Y:S02]  /*0530*/  LDG.E.U16 R2, [R2.64] ;  /* 0x0000002402027981 */ /* 0x000ea4000c1e1500 */
[----:B--2---:R-:W-:-:S05]  /*0540*/  HADD2.F32 R0, -RZ, R2.H0_H0 ;  /* 0x20000002ff007230 */ /* 0x004fca0000004100 */
[----:B------:R-:W-:-:S04]  /*0550*/  F2FP.BF16.PACK_AB R0, RZ, R0 ;  /* 0x00000000ff00723e */ /* 0x000fc800000010ff */
[----:B------:R-:W-:Y:S01]  /*0560*/  PRMT R17, R0, 0x7610, R17 ;  /* 0x0000761000117816 */ /* 0x000fe20000000011 */
[----:B------:R-:W-:Y:S05]  /*0570*/  BRA `(.L_x_972) ;  /* 0x00000bf000007947 */ /* 0x000fea0003800000 */
.L_x_977:
[----:B------:R-:W2:Y:S02]  /*0580*/  LDG.E.64 R2, [R2.64] ;  /* 0x0000002402027981 */ /* 0x000ea4000c1e1b00 */
[----:B--2---:R-:W0:Y:S01]  /*0590*/  F2F.F32.F64 R0, R2 ;  /* 0x0000000200007310 */ /* 0x004e220000301000 */
[----:B------:R-:W0:-:S14]  /*05a0*/  DSETP.GEU.AND P0, PT, |R2|, c[0x2][0x0], PT ;  /* 0x008000000200762a */ /* 0x000e1c0003f0e200 */
[----:B0-----:R-:W-:-:S05]  /*05b0*/  @!P0 FMUL R0, R0, 1.175494350822287508e-38 ;  /* 0x0080000000008820 */ /* 0x001fca0000400000 */
[----:B------:R-:W-:-:S04]  /*05c0*/  F2FP.BF16.PACK_AB R0, RZ, R0 ;  /* 0x00000000ff00723e */ /* 0x000fc800000010ff */
[----:B------:R-:W-:Y:S01]  /*05d0*/  PRMT R17, R0, 0x7610, R17 ;  /* 0x0000761000117816 */ /* 0x000fe20000000011 */
[----:B------:R-:W-:Y:S05]  /*05e0*/  BRA `(.L_x_972) ;  /* 0x00000b8000007947 */ /* 0x000fea0003800000 */
.L_x_967:
        /* <DEDUP_REMOVED lines=14> */
.L_x_981:
[----:B------:R-:W2:Y:S02]  /*06d0*/  LDG.E.64 R2, [R2.64] ;  /* 0x0000002402027981 */ /* 0x000ea4000c1e1b00 */
[----:B--2---:R-:W0:Y:S01]  /*06e0*/  F2F.F32.F64 R0, R2 ;  /* 0x0000000200007310 */ /* 0x004e220000301000 */
[----:B------:R-:W0:-:S14]  /*06f0*/  DSETP.GEU.AND P0, PT, |R2|, c[0x2][0x0], PT ;  /* 0x008000000200762a */ /* 0x000e1c0003f0e200 */
[----:B0-----:R-:W-:-:S05]  /*0700*/  @!P0 FMUL R0, R0, 1.175494350822287508e-38 ;  /* 0x0080000000008820 */ /* 0x001fca0000400000 */
[----:B------:R-:W-:-:S04]  /*0710*/  F2FP.BF16.PACK_AB R0, RZ, R0 ;  /* 0x00000000ff00723e */ /* 0x000fc800000010ff */
[----:B------:R-:W-:Y:S01]  /*0720*/  PRMT R17, R0, 0x7610, R17 ;  /* 0x0000761000117816 */ /* 0x000fe20000000011 */
[----:B------:R-:W-:Y:S05]  /*0730*/  BRA `(.L_x_972) ;  /* 0x00000a3000007947 */ /* 0x000fea0003800000 */
.L_x_980:
        /* <DEDUP_REMOVED lines=28> */
.L_x_983:
        /* <DEDUP_REMOVED lines=15> */
.L_x_982:
[----:B------:R0:W5:Y:S01]  /*09f0*/  LDG.E.U16 R17, [R2.64] ;  /* 0x0000002402117981 */ /* 0x000162000c1e1500 */
[----:B------:R-:W-:Y:S05]  /*0a00*/  BRA `(.L_x_972) ;  /* 0x0000076000007947 */ /* 0x000fea0003800000 */
.L_x_979:
        /* <DEDUP_REMOVED lines=12> */
.L_x_986:
        /* <DEDUP_REMOVED lines=21> */
.L_x_990:
[----:B------:R-:W-:Y:S05]  /*0c20*/  BSYNC B1 ;  /* 0x0000000000017941 */ /* 0x000fea0003800000 */
.L_x_989:
[----:B------:R-:W-:Y:S01]  /*0c30*/  LEA R3, R0, 0x3b800000, 0x17 ;  /* 0x3b80000000037811 */ /* 0x000fe200078eb8ff */
[----:B------:R-:W-:-:S05]  /*0c40*/  IMAD.SHL.U32 R0, R2, 0x100000, RZ ;  /* 0x0010000002007824 */ /* 0x000fca00078e00ff */
[----:B------:R-:W-:Y:S02]  /*0c50*/  LOP3.LUT R0, R3, R0, R4, 0xfe, !PT ;  /* 0x0000000003007212 */ /* 0x000fe400078efe04 */
.L_x_988:
[----:B------:R-:W-:Y:S05]  /*0c60*/  BSYNC B0 ;  /* 0x0000000000007941 */ /* 0x000fea0003800000 */
.L_x_987:
[----:B------:R-:W-:-:S04]  /*0c70*/  F2FP.BF16.PACK_AB R0, RZ, R0 ;  /* 0x00000000ff00723e */ /* 0x000fc800000010ff */
[----:B------:R-:W-:Y:S01]  /*0c80*/  PRMT R17, R0, 0x7610, R17 ;  /* 0x0000761000117816 */ /* 0x000fe20000000011 */
[----:B------:R-:W-:Y:S05]  /*0c90*/  BRA `(.L_x_972) ;  /* 0x000004d000007947 */ /* 0x000fea0003800000 */
.L_x_985:
        /* <DEDUP_REMOVED lines=21> */
.L_x_994:
[----:B------:R-:W-:Y:S05]  /*0df0*/  BSYNC B1 ;  /* 0x0000000000017941 */ /* 0x000fea0003800000 */
.L_x_993:
[----:B------:R-:W-:Y:S01]  /*0e00*/  LEA R3, R0, 0x37800000, 0x17 ;  /* 0x3780000000037811 */ /* 0x000fe200078eb8ff */
[----:B------:R-:W-:-:S05]  /*0e10*/  IMAD.SHL.U32 R0, R2, 0x200000, RZ ;  /* 0x0020000002007824 */ /* 0x000fca00078e00ff */
[----:B------:R-:W-:Y:S02]  /*0e20*/  LOP3.LUT R0, R3, R0, R4, 0xfe, !PT ;  /* 0x0000000003007212 */ /* 0x000fe400078efe04 */
.L_x_992:
[----:B------:R-:W-:Y:S05]  /*0e30*/  BSYNC B0 ;  /* 0x0000000000007941 */ /* 0x000fea0003800000 */
.L_x_991:
[----:B------:R-:W-:-:S04]  /*0e40*/  F2FP.BF16.PACK_AB R0, RZ, R0 ;  /* 0x00000000ff00723e */ /* 0x000fc800000010ff */
[----:B------:R-:W-:Y:S01]  /*0e50*/  PRMT R17, R0, 0x7610, R17 ;  /* 0x0000761000117816 */ /* 0x000fe20000000011 */
[----:B------:R-:W-:Y:S05]  /*0e60*/  BRA `(.L_x_972) ;  /* 0x0000030000007947 */ /* 0x000fea0003800000 */
.L_x_984:
        /* <DEDUP_REMOVED lines=14> */
.L_x_998:
[----:B------:R-:W-:Y:S05]  /*0f50*/  BSYNC B0 ;  /* 0x0000000000007941 */ /* 0x000fea0003800000 */
.L_x_997:
[----:B------:R-:W-:-:S04]  /*0f60*/  F2FP.BF16.PACK_AB R0, RZ, R0 ;  /* 0x00000000ff00723e */ /* 0x000fc800000010ff */
[----:B------:R-:W-:Y:S01]  /*0f70*/  PRMT R17, R0, 0x7610, R17 ;  /* 0x0000761000117816 */ /* 0x000fe20000000011 */
[----:B------:R-:W-:Y:S05]  /*0f80*/  BRA `(.L_x_972) ;  /* 0x000001e000007947 */ /* 0x000fea0003800000 */
.L_x_971:
        /* <DEDUP_REMOVED lines=21> */
.L_x_996:
[----:B------:R-:W2:Y:S02]  /*10e0*/  LDG.E.64 R2, [R2.64] ;  /* 0x0000002402027981 */ /* 0x000ea4000c1e1b00 */
[----:B--2---:R-:W0:Y:S02]  /*10f0*/  I2F.U64 R0, R2 ;  /* 0x0000000200007312 */ /* 0x004e240000301000 */
[----:B0-----:R-:W-:-:S04]  /*1100*/  F2FP.BF16.PACK_AB R0, RZ, R0 ;  /* 0x00000000ff00723e */ /* 0x001fc800000010ff */
[----:B------:R-:W-:Y:S01]  /*1110*/  PRMT R17, R0, 0x7610, R17 ;  /* 0x0000761000117816 */ /* 0x000fe20000000011 */
[----:B------:R-:W-:Y:S05]  /*1120*/  BRA `(.L_x_972) ;  /* 0x0000004000007947 */ /* 0x000fea0003800000 */
.L_x_995:
[----:B------:R-:W2:Y:S02]  /*1130*/  LDG.E R2, [R2.64] ;  /* 0x0000002402027981 */ /* 0x000ea4000c1e1900 */
[----:B--2---:R-:W0:Y:S02]  /*1140*/  I2F.U32 R0, R2 ;  /* 0x0000000200007306 */ /* 0x004e240000201000 */
[----:B0-----:R-:W-:-:S04]  /*1150*/  F2FP.BF16.PACK_AB R0, RZ, R0 ;  /* 0x00000000ff00723e */ /* 0x001fc800000010ff */
[----:B------:R-:W-:Y:S02]  /*1160*/  PRMT R17, R0, 0x7610, R17 ;  /* 0x0000761000117816 */ /* 0x000fe40000000011 */
.L_x_972:
[----:B------:R-:W-:Y:S01]  /*1170*/  PRMT R0, R23, 0x9910, RZ ;  /* 0x0000991017007816 */ /* 0x000fe200000000ff */
[----:B0-----:R-:W-:-:S03]  /*1180*/  IMAD R2, R22, c[0x0][0x18c], RZ ;  /* 0x0000630016027a24 */ /* 0x001fc600078e02ff */
[----:B------:R-:W-:Y:S02]  /*1190*/  ISETP.GT.AND P0, PT, R0, 0x9, PT ;  /* 0x000000090000780c */ /* 0x000fe40003f04270 */
[----:B------:R-:W-:-:S05]  /*11a0*/  IADD3 R2, P1, R2, c[0x0][0x178], RZ ;  /* 0x00005e0002027a10 */ /* 0x000fca0007f3e0ff */
[----:B------:R-:W-:-:S06]  /*11b0*/  IMAD.X R3, RZ, RZ, c[0x0][0x17c], P1 ;  /* 0x00005f00ff037624 */ /* 0x000fcc00008e06ff */
        /* <DEDUP_REMOVED lines=14> */
.L_x_1002:
[----:B------:R-:W2:Y:S02]  /*12a0*/  LDG.E.U8 R2, [R2.64] ;  /* 0x0000002402027981 */ /* 0x000ea4000c1e1100 */
[----:B--2---:R-:W0:Y:S02]  /*12b0*/  I2F.U16 R0, R2 ;  /* 0x0000000200007306 */ /* 0x004e240000101000 */
[----:B0-----:R-:W-:-:S04]  /*12c0*/  F2FP.BF16.PACK_AB R0, RZ, R0 ;  /* 0x00000000ff00723e */ /* 0x001fc800000010ff */
[----:B------:R-:W-:Y:S01]  /*12d0*/  PRMT R22, R0, 0x7610, R22 ;  /* 0x0000761000167816 */ /* 0x000fe20000000016 */
[----:B------:R-:W-:Y:S05]  /*12e0*/  BRA `(.L_x_1004) ;  /* 0x00000f0000007947 */ /* 0x000fea0003800000 */
.L_x_1001:
        /* <DEDUP_REMOVED lines=11> */
.L_x_1006:
[----:B------:R-:W2:Y:S02]  /*13a0*/  LDG.E R2, [R2.64] ;  /* 0x0000002402027981 */ /* 0x000ea4000c1e1900 */
[----:B--2---:R-:W0:Y:S02]  /*13b0*/  I2F R0, R2 ;  /* 0x0000000200007306 */ /* 0x004e240000201400 */
[----:B0-----:R-:W-:-:S04]  /*13c0*/  F2FP.BF16.PACK_AB R0, RZ, R0 ;  /* 0x00000000ff00723e */ /* 0x001fc800000010ff */
[----:B------:R-:W-:Y:S01]  /*13d0*/  PRMT R22, R0, 0x7610, R22 ;  /* 0x0000761000167816 */ /* 0x000fe20000000016 */
[----:B------:R-:W-:Y:S05]  /*13e0*/  BRA `(.L_x_1004) ;  /* 0x00000e0000007947 */ /* 0x000fea0003800000 */
.L_x_1005:
[----:B------:R-:W2:Y:S02]  /*13f0*/  LDG.E.U16 R2, [R2.64] ;  /* 0x0000002402027981 */ /* 0x000ea4000c1e1500 */
[----:B--2---:R-:W0:Y:S02]  /*1400*/  I2F.S16 R0, R2 ;  /* 0x0000000200007306 */ /* 0x004e240000101400 */
[----:B0-----:R-:W-:-:S04]  /*1410*/  F2FP.BF16.PACK_AB R0, RZ, R0 ;  /* 0x00000000ff00723e */ /* 0x001fc800000010ff */
[----:B------:R-:W-:Y:S01]  /*1420*/  PRMT R22, R0, 0x7610, R22 ;  /* 0x0000761000167816 */ /* 0x000fe20000000016 */
[----:B------:R-:W-:Y:S05]  /*1430*/  BRA `(.L_x_1004) ;  /* 0x00000db000007947 */ /* 0x000fea0003800000 */
.L_x_1000:
        /* <DEDUP_REMOVED lines=9> */
.L_x_1008:
[----:B------:R-:W2:Y:S02]  /*14d0*/  LDG.E.U16 R0, [R2.64] ;  /* 0x0000002402007981 */ /* 0x000ea4000c1e1500 */
[----:B--2---:R-:W-:-:S05]  /*14e0*/  HADD2.F32 R0, -RZ, R0.H0_H0 ;  /* 0x20000000ff007230 */ /* 0x004fca0000004100 */
[----:B------:R-:W-:-:S04]  /*14f0*/  F2FP.BF16.PACK_AB R0, RZ, R0 ;  /* 0x00000000ff00723e */ /* 0x000fc800000010ff */
[----:B------:R-:W-:Y:S01]  /*1500*/  PRMT R22, R0, 0x7610, R22 ;  /* 0x0000761000167816 */ /* 0x000fe20000000016 */
[----:B------:R-:W-:Y:S05]  /*1510*/  BRA `(.L_x_1004) ;  /* 0x00000cd000007947 */ /* 0x000fea0003800000 */
.L_x_1007:
        /* <DEDUP_REMOVED lines=9> */
.L_x_1010:
[----:B------:R-:W2:Y:S02]  /*15b0*/  LDG.E.U16 R2, [R2.64] ;  /* 0x0000002402027981 */ /* 0x000ea4000c1e1500 */
[----:B--2---:R-:W-:-:S05]  /*15c0*/  HADD2.F32 R0, -RZ, R2.H0_H0 ;  /* 0x20000002ff007230 */ /* 0x004fca0000004100 */
[----:B------:R-:W-:-:S04]  /*15d0*/  F2FP.BF16.PACK_AB R0, RZ, R0 ;  /* 0x00000000ff00723e */ /* 0x000fc800000010ff */
[----:B------:R-:W-:Y:S01]  /*15e0*/  PRMT R22, R0, 0x7610, R22 ;  /* 0x0000761000167816 */ /* 0x000fe20000000016 */
[----:B------:R-:W-:Y:S05]  /*15f0*/  BRA `(.L_x_1004) ;  /* 0x00000bf000007947 */ /* 0x000fea0003800000 */
.L_x_1009:
[----:B------:R-:W2:Y:S02]  /*1600*/  LDG.E.64 R2, [R2.64] ;  /* 0x0000002402027981 */ /* 0x000ea4000c1e1b00 */
[----:B--2---:R-:W0:Y:S01]  /*1610*/  F2F.F32.F64 R0, R2 ;  /* 0x0000000200007310 */ /* 0x004e220000301000 */
[----:B------:R-:W0:-:S14]  /*1620*/  DSETP.GEU.AND P0, PT, |R2|, c[0x2][0x0], PT ;  /* 0x008000000200762a */ /* 0x000e1c0003f0e200 */
[----:B0-----:R-:W-:-:S05]  /*1630*/  @!P0 FMUL R0, R0, 1.175494350822287508e-38 ;  /* 0x0080000000008820 */ /* 0x001fca0000400000 */
[----:B------:R-:W-:-:S04]  /*1640*/  F2FP.BF16.PACK_AB R0, RZ, R0 ;  /* 0x00000000ff00723e */ /* 0x000fc800000010ff */
[----:B------:R-:W-:Y:S01]  /*1650*/  PRMT R22, R0, 0x7610, R22 ;  /* 0x0000761000167816 */ /* 0x000fe20000000016 */
[----:B------:R-:W-:Y:S05]  /*1660*/  BRA `(.L_x_1004) ;  /* 0x00000b8000007947 */ /* 0x000fea0003800000 */
.L_x_999:
        /* <DEDUP_REMOVED lines=14> */
.L_x_1013:
[----:B------:R-:W2:Y:S02]  /*1750*/  LDG.E.64 R2, [R2.64] ;  /* 0x0000002402027981 */ /* 0x000ea4000c1e1b00 */
[----:B--2---:R-:W0:Y:S01]  /*1760*/  F2F.F32.F64 R0, R2 ;  /* 0x0000000200007310 */ /* 0x004e220000301000 */
[----:B------:R-:W0:-:S14]  /*1770*/  DSETP.GEU.AND P0, PT, |R2|, c[0x2][0x0], PT ;  /* 0x008000000200762a */ /* 0x000e1c0003f0e200 */
[----:B0-----:R-:W-:-:S05]  /*1780*/  @!P0 FMUL R0, R0, 1.175494350822287508e-38 ;  /* 0x0080000000008820 */ /* 0x001fca0000400000 */
[----:B------:R-:W-:-:S04]  /*1790*/  F2FP.BF16.PACK_AB R0, RZ, R0 ;  /* 0x00000000ff00723e */ /* 0x000fc800000010ff */
[----:B------:R-:W-:Y:S01]  /*17a0*/  PRMT R22, R0, 0x7610, R22 ;  /* 0x0000761000167816 */ /* 0x000fe20000000016 */
[----:B------:R-:W-:Y:S05]  /*17b0*/  BRA `(.L_x_1004) ;  /* 0x00000a3000007947 */ /* 0x000fea0003800000 */
.L_x_1012:
        /* <DEDUP_REMOVED lines=28> */
.L_x_1015:
        /* <DEDUP_REMOVED lines=15> */
.L_x_1014:
[----:B------:R0:W5:Y:S01]  /*1a70*/  LDG.E.U16 R22, [R2.64] ;  /* 0x0000002402167981 */ /* 0x000162000c1e1500 */
[----:B------:R-:W-:Y:S05]  /*1a80*/  BRA `(.L_x_1004) ;  /* 0x0000076000007947 */ /* 0x000fea0003800000 */
.L_x_1011:
        /* <DEDUP_REMOVED lines=12> */
.L_x_1018:
        /* <DEDUP_REMOVED lines=21> */
.L_x_1022:
[----:B------:R-:W-:Y:S05]  /*1ca0*/  BSYNC B1 ;  /* 0x0000000000017941 */ /* 0x000fea0003800000 */
.L_x_1021:
[----:B------:R-:W-:Y:S01]  /*1cb0*/  LEA R3, R0, 0x3b800000, 0x17 ;  /* 0x3b80000000037811 */ /* 0x000fe200078eb8ff */
[----:B------:R-:W-:-:S05]  /*1cc0*/  IMAD.SHL.U32 R0, R2, 0x100000, RZ ;  /* 0x0010000002007824 */ /* 0x000fca00078e00ff */
[----:B------:R-:W-:Y:S02]  /*1cd0*/  LOP3.LUT R0, R3, R0, R4, 0xfe, !PT ;  /* 0x0000000003007212 */ /* 0x000fe400078efe04 */
.L_x_1020:
[----:B------:R-:W-:Y:S05]  /*1ce0*/  BSYNC B0 ;  /* 0x0000000000007941 */ /* 0x000fea0003800000 */
.L_x_1019:
[----:B------:R-:W-:-:S04]  /*1cf0*/  F2FP.BF16.PACK_AB R0, RZ, R0 ;  /* 0x00000000ff00723e */ /* 0x000fc800000010ff */
[----:B------:R-:W-:Y:S01]  /*1d00*/  PRMT R22, R0, 0x7610, R22 ;  /* 0x0000761000167816 */ /* 0x000fe20000000016 */
[----:B------:R-:W-:Y:S05]  /*1d10*/  BRA `(.L_x_1004) ;  /* 0x000004d000007947 */ /* 0x000fea0003800000 */
.L_x_1017:
        /* <DEDUP_REMOVED lines=21> */
.L_x_1026:
[----:B------:R-:W-:Y:S05]  /*1e70*/  BSYNC B1 ;  /* 0x0000000000017941 */ /* 0x000fea0003800000 */
.L_x_1025:
[----:B------:R-:W-:Y:S01]  /*1e80*/  LEA R3, R0, 0x37800000, 0x17 ;  /* 0x3780000000037811 */ /* 0x000fe200078eb8ff */
[----:B------:R-:W-:-:S05]  /*1e90*/  IMAD.SHL.U32 R0, R2, 0x200000, RZ ;  /* 0x0020000002007824 */ /* 0x000fca00078e00ff */
[----:B------:R-:W-:Y:S02]  /*1ea0*/  LOP3.LUT R0, R3, R0, R4, 0xfe, !PT ;  /* 0x0000000003007212 */ /* 0x000fe400078efe04 */
.L_x_1024:
[----:B------:R-:W-:Y:S05]  /*1eb0*/  BSYNC B0 ;  /* 0x0000000000007941 */ /* 0x000fea0003800000 */
.L_x_1023:
[----:B------:R-:W-:-:S04]  /*1ec0*/  F2FP.BF16.PACK_AB R0, RZ, R0 ;  /* 0x00000000ff00723e */ /* 0x000fc800000010ff */
[----:B------:R-:W-:Y:S01]  /*1ed0*/  PRMT R22, R0, 0x7610, R22 ;  /* 0x0000761000167816 */ /* 0x000fe20000000016 */
[----:B------:R-:W-:Y:S05]  /*1ee0*/  BRA `(.L_x_1004) ;  /* 0x0000030000007947 */ /* 0x000fea0003800000 */
.L_x_1016:
        /* <DEDUP_REMOVED lines=14> */
.L_x_1030:
[----:B------:R-:W-:Y:S05]  /*1fd0*/  BSYNC B0 ;  /* 0x0000000000007941 */ /* 0x000fea0003800000 */
.L_x_1029:
[----:B------:R-:W-:-:S04]  /*1fe0*/  F2FP.BF16.PACK_AB R0, RZ, R0 ;  /* 0x00000000ff00723e */ /* 0x000fc800000010ff */
[----:B------:R-:W-:Y:S01]  /*1ff0*/  PRMT R22, R0, 0x7610, R22 ;  /* 0x0000761000167816 */ /* 0x000fe20000000016 */
[----:B------:R-:W-:Y:S05]  /*2000*/  BRA `(.L_x_1004) ;  /* 0x000001e000007947 */ /* 0x000fea0003800000 */
.L_x_1003:
        /* <DEDUP_REMOVED lines=21> */
.L_x_1028:
[----:B------:R-:W2:Y:S02]  /*2160*/  LDG.E.64 R2, [R2.64] ;  /* 0x0000002402027981 */ /* 0x000ea4000c1e1b00 */
[----:B--2---:R-:W0:Y:S02]  /*2170*/  I2F.U64 R0, R2 ;  /* 0x0000000200007312 */ /* 0x004e240000301000 */
[----:B0-----:R-:W-:-:S04]  /*2180*/  F2FP.BF16.PACK_AB R0, RZ, R0 ;  /* 0x00000000ff00723e */ /* 0x001fc800000010ff */
[----:B------:R-:W-:Y:S01]  /*2190*/  PRMT R22, R0, 0x7610, R22 ;  /* 0x0000761000167816 */ /* 0x000fe20000000016 */
[----:B------:R-:W-:Y:S05]  /*21a0*/  BRA `(.L_x_1004) ;  /* 0x0000004000007947 */ /* 0x000fea0003800000 */
.L_x_1027:
[----:B------:R-:W2:Y:S02]  /*21b0*/  LDG.E R2, [R2.64] ;  /* 0x0000002402027981 */ /* 0x000ea4000c1e1900 */
[----:B--2---:R-:W0:Y:S02]  /*21c0*/  I2F.U32 R0, R2 ;  /* 0x0000000200007306 */ /* 0x004e240000201000 */
[----:B0-----:R-:W-:-:S04]  /*21d0*/  F2FP.BF16.PACK_AB R0, RZ, R0 ;  /* 0x00000000ff00723e */ /* 0x001fc800000010ff */
[----:B------:R-:W-:Y:S02]  /*21e0*/  PRMT R22, R0, 0x7610, R22 ;  /* 0x0000761000167816 */ /* 0x000fe40000000016 */
.L_x_1004:
[----:B------:R-:W-:-:S05]  /*21f0*/  IADD3 R28, R28, 0x80, RZ ;  /* 0x000000801c1c7810 */ /* 0x000fca0007ffe0ff */
.L_x_966:
[----:B-1-3--:R-:W-:Y:S05]  /*2200*/  BSYNC B6 ;  /* 0x0000000000067941 */ /* 0x00afea0003800000 */
.L_x_965:
[----:B------:R-:W-:Y:S01]  /*2210*/  ISETP.GE.AND P0, PT, R28, R18, PT ;  /* 0x000000121c00720c */ /* 0x000fe20003f06270 */
[----:B------:R-:W-:Y:S01]  /*2220*/  BSSY B6, `(.L_x_1031) ;  /* 0x0000216000067945 */ /* 0x000fe20003800000 */
[----:B------:R-:W-:-:S11]  /*2230*/  PRMT R24, RZ, 0x7610, R24 ;  /* 0x00007610ff187816 */ /* 0x000fd60000000018 */
[----:B------:R-:W-:Y:S05]  /*2240*/  @P0 BRA `(.L_x_1032) ;  /* 0x0000213000000947 */ /* 0x000fea0003800000 */
[----:B------:R-:W-:Y:S01]  /*2250*/  PRMT R0, R25, 0x9910, RZ ;  /* 0x0000991019007816 */ /* 0x000fe200000000ff */
[----:B------:R-:W-:-:S03]  /*2260*/  IMAD R24, R19, 0x200, R28 ;  /* 0x0000020013187824 */ /* 0x000fc600078e021c */
[----:B------:R-:W-:Y:S01]  /*2270*/  ISETP.GT.AND P1, PT, R0, 0x9, PT ;  /* 0x000000090000780c */ /* 0x000fe20003f24270 */
[----:B0-----:R-:W-:-:S05]  /*2280*/  IMAD R2, R24, c[0x0][0x188], RZ ;  /* 0x0000620018027a24 */ /* 0x001fca00078e02ff */
        /* <DEDUP_REMOVED lines=16> */
.L_x_1036:
[----:B------:R-:W2:Y:S02]  /*2390*/  LDG.E.U8 R2, [R2.64] ;  /* 0x0000002402027981 */ /* 0x000ea4000c1e1100 */
[----:B--2---:R-:W0:Y:S02]  /*23a0*/  I2F.U16 R0, R2 ;  /* 0x0000000200007306 */ /* 0x004e240000101000 */
[----:B0-----:R-:W-:-:S04]  /*23b0*/  F2FP.BF16.PACK_AB R0, RZ, R0 ;  /* 0x00000000ff00723e */ /* 0x001fc800000010ff */
[----:B------:R-:W-:Y:S01]  /*23c0*/  PRMT R16, R0, 0x7610, R16 ;  /* 0x0000761000107816 */ /* 0x000fe20000000010 */
[----:B------:R-:W-:Y:S05]  /*23d0*/  BRA `(.L_x_1038) ;  /* 0x00000f1000007947 */ /* 0x000fea0003800000 */
.L_x_1035:
        /* <DEDUP_REMOVED lines=11> */
.L_x_1040:
[----:B------:R-:W2:Y:S02]  /*2490*/  LDG.E R2, [R2.64] ;  /* 0x0000002402027981 */ /* 0x000ea4000c1e1900 */
[----:B--2---:R-:W0:Y:S02]  /*24a0*/  I2F R0, R2 ;  /* 0x0000000200007306 */ /* 0x004e240000201400 */
[----:B0-----:R-:W-:-:S04]  /*24b0*/  F2FP.BF16.PACK_AB R0, RZ, R0 ;  /* 0x00000000ff00723e */ /* 0x001fc800000010ff */
[----:B------:R-:W-:Y:S01]  /*24c0*/  PRMT R16, R0, 0x7610, R16 ;  /* 0x0000761000107816 */ /* 0x000fe20000000010 */
[----:B------:R-:W-:Y:S05]  /*24d0*/  BRA `(.L_x_1038) ;  /* 0x00000e1000007947 */ /* 0x000fea0003800000 */
.L_x_1039:
[----:B------:R-:W2:Y:S02]  /*24e0*/  LDG.E.U16 R2, [R2.64] ;  /* 0x0000002402027981 */ /* 0x000ea4000c1e1500 */
[----:B--2---:R-:W0:Y:S02]  /*24f0*/  I2F.S16 R0, R2 ;  /* 0x0000000200007306 */ /* 0x004e240000101400 */
[----:B0-----:R-:W-:-:S04]  /*2500*/  F2FP.BF16.PACK_AB R0, RZ, R0 ;  /* 0x00000000ff00723e */ /* 0x001fc800000010ff */
[----:B------:R-:W-:Y:S01]  /*2510*/  PRMT R16, R0, 0x7610, R16 ;  /* 0x0000761000107816 */ /* 0x000fe20000000010 */
[----:B------:R-:W-:Y:S05]  /*2520*/  BRA `(.L_x_1038) ;  /* 0x00000dc000007947 */ /* 0x000fea0003800000 */
.L_x_1034:
        /* <DEDUP_REMOVED lines=9> */
.L_x_1042:
[----:B------:R-:W2:Y:S02]  /*25c0*/  LDG.E.U16 R0, [R2.64] ;  /* 0x0000002402007981 */ /* 0x000ea4000c1e1500 */
[----:B--2---:R-:W-:-:S05]  /*25d0*/  HADD2.F32 R0, -RZ, R0.H0_H0 ;  /* 0x20000000ff007230 */ /* 0x004fca0000004100 */
[----:B------:R-:W-:-:S04]  /*25e0*/  F2FP.BF16.PACK_AB R0, RZ, R0 ;  /* 0x00000000ff00723e */ /* 0x000fc800000010ff */
[----:B------:R-:W-:Y:S01]  /*25f0*/  PRMT R16, R0, 0x7610, R16 ;  /* 0x0000761000107816 */ /* 0x000fe20000000010 */
[----:B------:R-:W-:Y:S05]  /*2600*/  BRA `(.L_x_1038) ;  /* 0x00000ce000007947 */ /* 0x000fea0003800000 */
.L_x_1041:
        /* <DEDUP_REMOVED lines=9> */
.L_x_1044:
[----:B------:R-:W2:Y:S02]  /*26a0*/  LDG.E.U16 R2, [R2.64] ;  /* 0x0000002402027981 */ /* 0x000ea4000c1e1500 */
[----:B--2---:R-:W-:-:S05]  /*26b0*/  HADD2.F32 R0, -RZ, R2.H0_H0 ;  /* 0x20000002ff007230 */ /* 0x004fca0000004100 */
[----:B------:R-:W-:-:S04]  /*26c0*/  F2FP.BF16.PACK_AB R0, RZ, R0 ;  /* 0x00000000ff00723e */ /* 0x000fc800000010ff */
[----:B------:R-:W-:Y:S01]  /*26d0*/  PRMT R16, R0, 0x7610, R16 ;  /* 0x0000761000107816 */ /* 0x000fe20000000010 */
[----:B------:R-:W-:Y:S05]  /*26e0*/  BRA `(.L_x_1038) ;  /* 0x00000c0000007947 */ /* 0x000fea0003800000 */
.L_x_1043:
[----:B------:R-:W2:Y:S02]  /*26f0*/  LDG.E.64 R2, [R2.64] ;  /* 0x0000002402027981 */ /* 0x000ea4000c1e1b00 */
[----:B--2---:R-:W0:Y:S01]  /*2700*/  F2F.F32.F64 R0, R2 ;  /* 0x0000000200007310 */ /* 0x004e220000301000 */
[----:B------:R-:W0:-:S14]  /*2710*/  DSETP.GEU.AND P0, PT, |R2|, c[0x2][0x0], PT ;  /* 0x008000000200762a */ /* 0x000e1c0003f0e200 */
[----:B0-----:R-:W-:-:S05]  /*2720*/  @!P0 FMUL R0, R0, 1.175494350822287508e-38 ;  /* 0x0080000000008820 */ /* 0x001fca0000400000 */
[----:B------:R-:W-:-:S04]  /*2730*/  F2FP.BF16.PACK_AB R0, RZ, R0 ;  /* 0x00000000ff00723e */ /* 0x000fc800000010ff */
[----:B------:R-:W-:Y:S01]  /*2740*/  PRMT R16, R0, 0x7610, R16 ;  /* 0x0000761000107816 */ /* 0x000fe20000000010 */
[----:B------:R-:W-:Y:S05]  /*2750*/  BRA `(.L_x_1038) ;  /* 0x00000b9000007947 */ /* 0x000fea0003800000 */
.L_x_1033:
        /* <DEDUP_REMOVED lines=14> */
.L_x_1047:
[----:B------:R-:W2:Y:S02]  /*2840*/  LDG.E.64 R2, [R2.64] ;  /* 0x0000002402027981 */ /* 0x000ea4000c1e1b00 */
[----:B--2---:R-:W0:Y:S01]  /*2850*/  F2F.F32.F64 R0, R2 ;  /* 0x0000000200007310 */ /* 0x004e220000301000 */
[----:B------:R-:W0:-:S14]  /*2860*/  DSETP.GEU.AND P0, PT, |R2|, c[0x2][0x0], PT ;  /* 0x008000000200762a */ /* 0x000e1c0003f0e200 */
[----:B0-----:R-:W-:-:S05]  /*2870*/  @!P0 FMUL R0, R0, 1.175494350822287508e-38 ;  /* 0x0080000000008820 */ /* 0x001fca0000400000 */
[----:B------:R-:W-:-:S04]  /*2880*/  F2FP.BF16.PACK_AB R0, RZ, R0 ;  /* 0x00000000ff00723e */ /* 0x000fc800000010ff */
[----:B------:R-:W-:Y:S01]  /*2890*/  PRMT R16, R0, 0x7610, R16 ;  /* 0x0000761000107816 */ /* 0x000fe20000000010 */
[----:B------:R-:W-:Y:S05]  /*28a0*/  BRA `(.L_x_1038) ;  /* 0x00000a4000007947 */ /* 0x000fea0003800000 */
.L_x_1046:
        /* <DEDUP_REMOVED lines=28> */
.L_x_1049:
        /* <DEDUP_REMOVED lines=16> */
.L_x_1048:
[----:B------:R0:W5:Y:S01]  /*2b70*/  LDG.E.U16 R16, [R2.64] ;  /* 0x0000002402107981 */ /* 0x000162000c1e1500 */
[----:B------:R-:W-:Y:S05]  /*2b80*/  BRA `(.L_x_1038) ;  /* 0x0000076000007947 */ /* 0x000fea0003800000 */
.L_x_1045:
        /* <DEDUP_REMOVED lines=12> */
.L_x_1052:
        /* <DEDUP_REMOVED lines=21> */
.L_x_1056:
[----:B------:R-:W-:Y:S05]  /*2da0*/  BSYNC B1 ;  /* 0x0000000000017941 */ /* 0x000fea0003800000 */
.L_x_1055:
[----:B------:R-:W-:Y:S01]  /*2db0*/  LEA R3, R0, 0x3b800000, 0x17 ;  /* 0x3b80000000037811 */ /* 0x000fe200078eb8ff */
[----:B------:R-:W-:-:S05]  /*2dc0*/  IMAD.SHL.U32 R0, R2, 0x100000, RZ ;  /* 0x0010000002007824 */ /* 0x000fca00078e00ff */
[----:B------:R-:W-:Y:S02]  /*2dd0*/  LOP3.LUT R0, R3, R0, R4, 0xfe, !PT ;  /* 0x0000000003007212 */ /* 0x000fe400078efe04 */
.L_x_1054:
[----:B------:R-:W-:Y:S05]  /*2de0*/  BSYNC B0 ;  /* 0x0000000000007941 */ /* 0x000fea0003800000 */
.L_x_1053:
[----:B------:R-:W-:-:S04]  /*2df0*/  F2FP.BF16.PACK_AB R0, RZ, R0 ;  /* 0x00000000ff00723e */ /* 0x000fc800000010ff */
[----:B------:R-:W-:Y:S01]  /*2e00*/  PRMT R16, R0, 0x7610, R16 ;  /* 0x0000761000107816 */ /* 0x000fe20000000010 */
[----:B------:R-:W-:Y:S05]  /*2e10*/  BRA `(.L_x_1038) ;  /* 0x000004d000007947 */ /* 0x000fea0003800000 */
.L_x_1051:
        /* <DEDUP_REMOVED lines=21> */
.L_x_1060:
[----:B------:R-:W-:Y:S05]  /*2f70*/  BSYNC B1 ;  /* 0x0000000000017941 */ /* 0x000fea0003800000 */
.L_x_1059:
[----:B------:R-:W-:Y:S01]  /*2f80*/  LEA R3, R0, 0x37800000, 0x17 ;  /* 0x3780000000037811 */ /* 0x000fe200078eb8ff */
[----:B------:R-:W-:-:S05]  /*2f90*/  IMAD.SHL.U32 R0, R2, 0x200000, RZ ;  /* 0x0020000002007824 */ /* 0x000fca00078e00ff */
[----:B------:R-:W-:Y:S02]  /*2fa0*/  LOP3.LUT R0, R3, R0, R4, 0xfe, !PT ;  /* 0x0000000003007212 */ /* 0x000fe400078efe04 */
.L_x_1058:
[----:B------:R-:W-:Y:S05]  /*2fb0*/  BSYNC B0 ;  /* 0x0000000000007941 */ /* 0x000fea0003800000 */
.L_x_1057:
[----:B------:R-:W-:-:S04]  /*2fc0*/  F2FP.BF16.PACK_AB R0, RZ, R0 ;  /* 0x00000000ff00723e */ /* 0x000fc800000010ff */
[----:B------:R-:W-:Y:S01]  /*2fd0*/  PRMT R16, R0, 0x7610, R16 ;  /* 0x0000761000107816 */ /* 0x000fe20000000010 */
[----:B------:R-:W-:Y:S05]  /*2fe0*/  BRA `(.L_x_1038) ;  /* 0x0000030000007947 */ /* 0x000fea0003800000 */
.L_x_1050:
        /* <DEDUP_REMOVED lines=14> */
.L_x_1064:
[----:B------:R-:W-:Y:S05]  /*30d0*/  BSYNC B0 ;  /* 0x0000000000007941 */ /* 0x000fea0003800000 */
.L_x_1063:
[----:B------:R-:W-:-:S04]  /*30e0*/  F2FP.BF16.PACK_AB R0, RZ, R0 ;  /* 0x00000000ff00723e */ /* 0x000fc800000010ff */
[----:B------:R-:W-:Y:S01]  /*30f0*/  PRMT R16, R0, 0x7610, R16 ;  /* 0x0000761000107816 */ /* 0x000fe20000000010 */
[----:B------:R-:W-:Y:S05]  /*3100*/  BRA `(.L_x_1038) ;  /* 0x000001e000007947 */ /* 0x000fea0003800000 */
.L_x_1037:
        /* <DEDUP_REMOVED lines=21> */
.L_x_1062:
[----:B------:R-:W2:Y:S02]  /*3260*/  LDG.E.64 R2, [R2.64] ;  /* 0x0000002402027981 */ /* 0x000ea4000c1e1b00 */
[----:B--2---:R-:W0:Y:S02]  /*3270*/  I2F.U64 R0, R2 ;  /* 0x0000000200007312 */ /* 0x004e240000301000 */
[----:B0-----:R-:W-:-:S04]  /*3280*/  F2FP.BF16.PACK_AB R0, RZ, R0 ;  /* 0x00000000ff00723e */ /* 0x001fc800000010ff */
[----:B------:R-:W-:Y:S01]  /*3290*/  PRMT R16, R0, 0x7610, R16 ;  /* 0x0000761000107816 */ /* 0x000fe20000000010 */
[----:B------:R-:W-:Y:S05]  /*32a0*/  BRA `(.L_x_1038) ;  /* 0x0000004000007947 */ /* 0x000fea0003800000 */
.L_x_1061:
[----:B------:R-:W2:Y:S02]  /*32b0*/  LDG.E R2, [R2.64] ;  /* 0x0000002402027981 */ /* 0x000ea4000c1e1900 */
[----:B--2---:R-:W0:Y:S02]  /*32c0*/  I2F.U32 R0, R2 ;  /* 0x0000000200007306 */ /* 0x004e240000201000 */
[----:B0-----:R-:W-:-:S04]  /*32d0*/  F2FP.BF16.PACK_AB R0, RZ, R0 ;  /* 0x00000000ff00723e */ /* 0x001fc800000010ff */
[----:B------:R-:W-:Y:S02]  /*32e0*/  PRMT R16, R0, 0x7610, R16 ;  /* 0x0000761000107816 */ /* 0x000fe40000000010 */
.L_x_1038:
        /* <DEDUP_REMOVED lines=19> */
.L_x_1068:
[----:B------:R-:W2:Y:S02]  /*3420*/  LDG.E.U8 R2, [R2.64] ;  /* 0x0000002402027981 */ /* 0x000ea4000c1e1100 */
[----:B--2---:R-:W0:Y:S02]  /*3430*/  I2F.U16 R0, R2 ;  /* 0x0000000200007306 */ /* 0x004e240000101000 */
[----:B0-----:R-:W-:-:S04]  /*3440*/  F2FP.BF16.PACK_AB R0, RZ, R0 ;  /* 0x00000000ff00723e */ /* 0x001fc800000010ff */
[----:B------:R-:W-:Y:S01]  /*3450*/  PRMT R24, R0, 0x7610, R24 ;  /* 0x0000761000187816 */ /* 0x000fe20000000018 */
[----:B------:R-:W-:Y:S05]  /*3460*/  BRA `(.L_x_1070) ;  /* 0x00000f0000007947 */ /* 0x000fea0003800000 */
.L_x_1067:
        /* <DEDUP_REMOVED lines=11> */
.L_x_1072:
[----:B------:R-:W2:Y:S02]  /*3520*/  LDG.E R2, [R2.64] ;  /* 0x0000002402027981 */ /* 0x000ea4000c1e1900 */
[----:B--2---:R-:W0:Y:S02]  /*3530*/  I2F R0, R2 ;  /* 0x0000000200007306 */ /* 0x004e240000201400 */
[----:B0-----:R-:W-:-:S04]  /*3540*/  F2FP.BF16.PACK_AB R0, RZ, R0 ;  /* 0x00000000ff00723e */ /* 0x001fc800000010ff */
[----:B------:R-:W-:Y:S01]  /*3550*/  PRMT R24, R0, 0x7610, R24 ;  /* 0x0000761000187816 */ /* 0x000fe20000000018 */
[----:B------:R-:W-:Y:S05]  /*3560*/  BRA `(.L_x_1070) ;  /* 0x00000e0000007947 */ /* 0x000fea0003800000 */
.L_x_1071:
[----:B------:R-:W2:Y:S02]  /*3570*/  LDG.E.U16 R2, [R2.64] ;  /* 0x0000002402027981 */ /* 0x000ea4000c1e1500 */
[----:B--2---:R-:W0:Y:S02]  /*3580*/  I2F.S16 R0, R2 ;  /* 0x0000000200007306 */ /* 0x004e240000101400 */
[----:B0-----:R-:W-:-:S04]  /*3590*/  F2FP.BF16.PACK_AB R0, RZ, R0 ;  /* 0x00000000ff00723e */ /* 0x001fc800000010ff */
[----:B------:R-:W-:Y:S01]  /*35a0*/  PRMT R24, R0, 0x7610, R24 ;  /* 0x0000761000187816 */ /* 0x000fe20000000018 */
[----:B------:R-:W-:Y:S05]  /*35b0*/  BRA `(.L_x_1070) ;  /* 0x00000db000007947 */ /* 0x000fea0003800000 */
.L_x_1066:
        /* <DEDUP_REMOVED lines=9> */
.L_x_1074:
[----:B------:R-:W2:Y:S02]  /*3650*/  LDG.E.U16 R0, [R2.64] ;  /* 0x0000002402007981 */ /* 0x000ea4000c1e1500 */
[----:B--2---:R-:W-:-:S05]  /*3660*/  HADD2.F32 R0, -RZ, R0.H0_H0 ;  /* 0x20000000ff007230 */ /* 0x004fca0000004100 */
[----:B------:R-:W-:-:S04]  /*3670*/  F2FP.BF16.PACK_AB R0, RZ, R0 ;  /* 0x00000000ff00723e */ /* 0x000fc800000010ff */
[----:B------:R-:W-:Y:S01]  /*3680*/  PRMT R24, R0, 0x7610, R24 ;  /* 0x0000761000187816 */ /* 0x000fe20000000018 */
[----:B------:R-:W-:Y:S05]  /*3690*/  BRA `(.L_x_1070) ;  /* 0x00000cd000007947 */ /* 0x000fea0003800000 */
.L_x_1073:
        /* <DEDUP_REMOVED lines=9> */
.L_x_1076:
[----:B------:R-:W2:Y:S02]  /*3730*/  LDG.E.U16 R2, [R2.64] ;  /* 0x0000002402027981 */ /* 0x000ea4000c1e1500 */
[----:B--2---:R-:W-:-:S05]  /*3740*/  HADD2.F32 R0, -RZ, R2.H0_H0 ;  /* 0x20000002ff007230 */ /* 0x004fca0000004100 */
[----:B------:R-:W-:-:S04]  /*3750*/  F2FP.BF16.PACK_AB R0, RZ, R0 ;  /* 0x00000000ff00723e */ /* 0x000fc800000010ff */
[----:B------:R-:W-:Y:S01]  /*3760*/  PRMT R24, R0, 0x7610, R24 ;  /* 0x0000761000187816 */ /* 0x000fe20000000018 */
[----:B------:R-:W-:Y:S05]  /*3770*/  BRA `(.L_x_1070) ;  /* 0x00000bf000007947 */ /* 0x000fea0003800000 */
.L_x_1075:
[----:B------:R-:W2:Y:S02]  /*3780*/  LDG.E.64 R2, [R2.64] ;  /* 0x0000002402027981 */ /* 0x000ea4000c1e1b00 */
[----:B--2---:R-:W0:Y:S01]  /*3790*/  F2F.F32.F64 R0, R2 ;  /* 0x0000000200007310 */ /* 0x004e220000301000 */
[----:B------:R-:W0:-:S14]  /*37a0*/  DSETP.GEU.AND P0, PT, |R2|, c[0x2][0x0], PT ;  /* 0x008000000200762a */ /* 0x000e1c0003f0e200 */
[----:B0-----:R-:W-:-:S05]  /*37b0*/  @!P0 FMUL R0, R0, 1.175494350822287508e-38 ;  /* 0x0080000000008820 */ /* 0x001fca0000400000 */
[----:B------:R-:W-:-:S04]  /*37c0*/  F2FP.BF16.PACK_AB R0, RZ, R0 ;  /* 0x00000000ff00723e */ /* 0x000fc800000010ff */
[----:B------:R-:W-:Y:S01]  /*37d0*/  PRMT R24, R0, 0x7610, R24 ;  /* 0x0000761000187816 */ /* 0x000fe20000000018 */
[----:B------:R-:W-:Y:S05]  /*37e0*/  BRA `(.L_x_1070) ;  /* 0x00000b8000007947 */ /* 0x000fea0003800000 */
.L_x_1065:
        /* <DEDUP_REMOVED lines=14> */
.L_x_1079:
[----:B------:R-:W2:Y:S02]  /*38d0*/  LDG.E.64 R2, [R2.64] ;  /* 0x0000002402027981 */ /* 0x000ea4000c1e1b00 */
[----:B--2---:R-:W0:Y:S01]  /*38e0*/  F2F.F32.F64 R0, R2 ;  /* 0x0000000200007310 */ /* 0x004e220000301000 */
[----:B------:R-:W0:-:S14]  /*38f0*/  DSETP.GEU.AND P0, PT, |R2|, c[0x2][0x0], PT ;  /* 0x008000000200762a */ /* 0x000e1c0003f0e200 */
[----:B0-----:R-:W-:-:S05]  /*3900*/  @!P0 FMUL R0, R0, 1.175494350822287508e-38 ;  /* 0x0080000000008820 */ /* 0x001fca0000400000 */
[----:B------:R-:W-:-:S04]  /*3910*/  F2FP.BF16.PACK_AB R0, RZ, R0 ;  /* 0x00000000ff00723e */ /* 0x000fc800000010ff */
[----:B------:R-:W-:Y:S01]  /*3920*/  PRMT R24, R0, 0x7610, R24 ;  /* 0x0000761000187816 */ /* 0x000fe20000000018 */
[----:B------:R-:W-:Y:S05]  /*3930*/  BRA `(.L_x_1070) ;  /* 0x00000a3000007947 */ /* 0x000fea0003800000 */
.L_x_1078:
        /* <DEDUP_REMOVED lines=28> */
.L_x_1081:
        /* <DEDUP_REMOVED lines=15> */
.L_x_1080:
[----:B------:R0:W5:Y:S01]  /*3bf0*/  LDG.E.U16 R24, [R2.64] ;  /* 0x0000002402187981 */ /* 0x000162000c1e1500 */
[----:B------:R-:W-:Y:S05]  /*3c00*/  BRA `(.L_x_1070) ;  /* 0x0000076000007947 */ /* 0x000fea0003800000 */
.L_x_1077:
        /* <DEDUP_REMOVED lines=12> */
.L_x_1084:
        /* <DEDUP_REMOVED lines=21> */
.L_x_1088:
[----:B------:R-:W-:Y:S05]  /*3e20*/  BSYNC B1 ;  /* 0x0000000000017941 */ /* 0x000fea0003800000 */
.L_x_1087:
[----:B------:R-:W-:Y:S01]  /*3e30*/  LEA R3, R0, 0x3b800000, 0x17 ;  /* 0x3b80000000037811 */ /* 0x000fe200078eb8ff */
[----:B------:R-:W-:-:S05]  /*3e40*/  IMAD.SHL.U32 R0, R2, 0x100000, RZ ;  /* 0x0010000002007824 */ /* 0x000fca00078e00ff */
[----:B------:R-:W-:Y:S02]  /*3e50*/  LOP3.LUT R0, R3, R0, R4, 0xfe, !PT ;  /* 0x0000000003007212 */ /* 0x000fe400078efe04 */
.L_x_1086:
[----:B------:R-:W-:Y:S05]  /*3e60*/  BSYNC B0 ;  /* 0x0000000000007941 */ /* 0x000fea0003800000 */
.L_x_1085:
[----:B------:R-:W-:-:S04]  /*3e70*/  F2FP.BF16.PACK_AB R0, RZ, R0 ;  /* 0x00000000ff00723e */ /* 0x000fc800000010ff */
[----:B------:R-:W-:Y:S01]  /*3e80*/  PRMT R24, R0, 0x7610, R24 ;  /* 0x0000761000187816 */ /* 0x000fe20000000018 */
[----:B------:R-:W-:Y:S05]  /*3e90*/  BRA `(.L_x_1070) ;  /* 0x000004d000007947 */ /* 0x000fea0003800000 */
.L_x_1083:
        /* <DEDUP_REMOVED lines=21> */
.L_x_1092:
[----:B------:R-:W-:Y:S05]  /*3ff0*/  BSYNC B1 ;  /* 0x0000000000017941 */ /* 0x000fea0003800000 */
.L_x_1091:
[----:B------:R-:W-:Y:S01]  /*4000*/  LEA R3, R0, 0x37800000, 0x17 ;  /* 0x3780000000037811 */ /* 0x000fe200078eb8ff */
[----:B------:R-:W-:-:S05]  /*4010*/  IMAD.SHL.U32 R0, R2, 0x200000, RZ ;  /* 0x0020000002007824 */ /* 0x000fca00078e00ff */
[----:B------:R-:W-:Y:S02]  /*4020*/  LOP3.LUT R0, R3, R0, R4, 0xfe, !PT ;  /* 0x0000000003007212 */ /* 0x000fe400078efe04 */
.L_x_1090:
[----:B------:R-:W-:Y:S05]  /*4030*/  BSYNC B0 ;  /* 0x0000000000007941 */ /* 0x000fea0003800000 */
.L_x_1089:
[----:B------:R-:W-:-:S04]  /*4040*/  F2FP.BF16.PACK_AB R0, RZ, R0 ;  /* 0x00000000ff00723e */ /* 0x000fc800000010ff */
[----:B------:R-:W-:Y:S01]  /*4050*/  PRMT R24, R0, 0x7610, R24 ;  /* 0x0000761000187816 */ /* 0x000fe20000000018 */
[----:B------:R-:W-:Y:S05]  /*4060*/  BRA `(.L_x_1070) ;  /* 0x0000030000007947 */ /* 0x000fea0003800000 */
.L_x_1082:
        /* <DEDUP_REMOVED lines=14> */
.L_x_1096:
[----:B------:R-:W-:Y:S05]  /*4150*/  BSYNC B0 ;  /* 0x0000000000007941 */ /* 0x000fea0003800000 */
.L_x_1095:
[----:B------:R-:W-:-:S04]  /*4160*/  F2FP.BF16.PACK_AB R0, RZ, R0 ;  /* 0x00000000ff00723e */ /* 0x000fc800000010ff */
[----:B------:R-:W-:Y:S01]  /*4170*/  PRMT R24, R0, 0x7610, R24 ;  /* 0x0000761000187816 */ /* 0x000fe20000000018 */
[----:B------:R-:W-:Y:S05]  /*4180*/  BRA `(.L_x_1070) ;  /* 0x000001e000007947 */ /* 0x000fea0003800000 */
.L_x_1069:
        /* <DEDUP_REMOVED lines=21> */
.L_x_1094:
[----:B------:R-:W2:Y:S02]  /*42e0*/  LDG.E.64 R2, [R2.64] ;  /* 0x0000002402027981 */ /* 0x000ea4000c1e1b00 */
[----:B--2---:R-:W0:Y:S02]  /*42f0*/  I2F.U64 R0, R2 ;  /* 0x0000000200007312 */ /* 0x004e240000301000 */
[----:B0-----:R-:W-:-:S04]  /*4300*/  F2FP.BF16.PACK_AB R0, RZ, R0 ;  /* 0x00000000ff00723e */ /* 0x001fc800000010ff */
[----:B------:R-:W-:Y:S01]  /*4310*/  PRMT R24, R0, 0x7610, R24 ;  /* 0x0000761000187816 */ /* 0x000fe20000000018 */
[----:B------:R-:W-:Y:S05]  /*4320*/  BRA `(.L_x_1070) ;  /* 0x0000004000007947 */ /* 0x000fea0003800000 */
.L_x_1093:
[----:B------:R-:W2:Y:S02]  /*4330*/  LDG.E R2, [R2.64] ;  /* 0x0000002402027981 */ /* 0x000ea4000c1e1900 */
[----:B--2---:R-:W0:Y:S02]  /*4340*/  I2F.U32 R0, R2 ;  /* 0x0000000200007306 */ /* 0x004e240000201000 */
[----:B0-----:R-:W-:-:S04]  /*4350*/  F2FP.BF16.PACK_AB R0, RZ, R0 ;  /* 0x00000000ff00723e */ /* 0x001fc800000010ff */
[----:B------:R-:W-:Y:S02]  /*4360*/  PRMT R24, R0, 0x7610, R24 ;  /* 0x0000761000187816 */ /* 0x000fe40000000018 */
.L_x_1070:
[----:B------:R-:W-:-:S05]  /*4370*/  IADD3 R28, R28, 0x80, RZ ;  /* 0x000000801c1c7810 */ /* 0x000fca0007ffe0ff */
.L_x_1032:
[----:B------:R-:W-:Y:S05]  /*4380*/  BSYNC B6 ;  /* 0x0000000000067941 */ /* 0x000fea0003800000 */
.L_x_1031:
[----:B------:R-:W-:Y:S01]  /*4390*/  ISETP.GE.AND P0, PT, R28, R18, PT ;  /* 0x000000121c00720c */ /* 0x000fe20003f06270 */
[----:B------:R-:W-:Y:S01]  /*43a0*/  BSSY B6, `(.L_x_1097) ;  /* 0x0000217000067945 */ /* 0x000fe20003800000 */
[----:B0-----:R-:W-:Y:S02]  /*43b0*/  PRMT R2, RZ, 0x7610, R2 ;  /* 0x00007610ff027816 */ /* 0x001fe40000000002 */
[----:B------:R-:W-:Y:S02]  /*43c0*/  PRMT R26, RZ, 0x7610, R26 ;  /* 0x00007610ff1a7816 */ /* 0x000fe4000000001a */
[----:B------:R-:W-:-:S07]  /*43d0*/  PRMT R27, RZ, 0x7610, R27 ;  /* 0x00007610ff1b7816 */ /* 0x000fce000000001b */
[----:B------:R-:W-:Y:S05]  /*43e0*/  @P0 BRA `(.L_x_1098) ;  /* 0x0000212000000947 */ /* 0x000fea0003800000 */
[----:B------:R-:W-:Y:S01]  /*43f0*/  PRMT R0, R25, 0x9910, RZ ;  /* 0x0000991019007816 */ /* 0x000fe200000000ff */
        /* <DEDUP_REMOVED lines=19> */
.L_x_1102:
[----:B------:R-:W2:Y:S02]  /*4530*/  LDG.E.U8 R4, [R4.64] ;  /* 0x0000002404047981 */ /* 0x000ea4000c1e1100 */
[----:B--2---:R-:W0:Y:S02]  /*4540*/  I2F.U16 R0, R4 ;  /* 0x0000000400007306 */ /* 0x004e240000101000 */
[----:B0-----:R-:W-:-:S04]  /*4550*/  F2FP.BF16.PACK_AB R0, RZ, R0 ;  /* 0x00000000ff00723e */ /* 0x001fc800000010ff */
[----:B------:R-:W-:Y:S01]  /*4560*/  PRMT R26, R0, 0x7610, R26 ;  /* 0x00007610001a7816 */ /* 0x000fe2000000001a */
[----:B------:R-:W-:Y:S05]  /*4570*/  BRA `(.L_x_1104) ;  /* 0x00000f0000007947 */ /* 0x000fea0003800000 */
.L_x_1101:
        /* <DEDUP_REMOVED lines=11> */
.L_x_1106:
[----:B------:R-:W2:Y:S02]  /*4630*/  LDG.E R4, [R4.64] ;  /* 0x0000002404047981 */ /* 0x000ea4000c1e1900 */
[----:B--2---:R-:W0:Y:S02]  /*4640*/  I2F R0, R4 ;  /* 0x0000000400007306 */ /* 0x004e240000201400 */
[----:B0-----:R-:W-:-:S04]  /*4650*/  F2FP.BF16.PACK_AB R0, RZ, R0 ;  /* 0x00000000ff00723e */ /* 0x001fc800000010ff */
[----:B------:R-:W-:Y:S01]  /*4660*/  PRMT R26, R0, 0x7610, R26 ;  /* 0x00007610001a7816 */ /* 0x000fe2000000001a */
[----:B------:R-:W-:Y:S05]  /*4670*/  BRA `(.L_x_1104) ;  /* 0x00000e0000007947 */ /* 0x000fea0003800000 */
.L_x_1105:
[----:B------:R-:W2:Y:S02]  /*4680*/  LDG.E.U16 R4, [R4.64] ;  /* 0x0000002404047981 */ /* 0x000ea4000c1e1500 */
[----:B--2---:R-:W0:Y:S02]  /*4690*/  I2F.S16 R0, R4 ;  /* 0x0000000400007306 */ /* 0x004e240000101400 */
[----:B0-----:R-:W-:-:S04]  /*46a0*/  F2FP.BF16.PACK_AB R0, RZ, R0 ;  /* 0x00000000ff00723e */ /* 0x001fc800000010ff */
[----:B------:R-:W-:Y:S01]  /*46b0*/  PRMT R26, R0, 0x7610, R26 ;  /* 0x00007610001a7816 */ /* 0x000fe2000000001a */
[----:B------:R-:W-:Y:S05]  /*46c0*/  BRA `(.L_x_1104) ;  /* 0x00000db000007947 */ /* 0x000fea0003800000 */
.L_x_1100:
        /* <DEDUP_REMOVED lines=9> */
.L_x_1108:
[----:B------:R-:W2:Y:S02]  /*4760*/  LDG.E.U16 R0, [R4.64] ;  /* 0x0000002404007981 */ /* 0x000ea4000c1e1500 */
[----:B--2---:R-:W-:-:S05]  /*4770*/  HADD2.F32 R0, -RZ, R0.H0_H0 ;  /* 0x20000000ff007230 */ /* 0x004fca0000004100 */
[----:B------:R-:W-:-:S04]  /*4780*/  F2FP.BF16.PACK_AB R0, RZ, R0 ;  /* 0x00000000ff00723e */ /* 0x000fc800000010ff */
[----:B------:R-:W-:Y:S01]  /*4790*/  PRMT R26, R0, 0x7610, R26 ;  /* 0x00007610001a7816 */ /* 0x000fe2000000001a */
[----:B------:R-:W-:Y:S05]  /*47a0*/  BRA `(.L_x_1104) ;  /* 0x00000cd000007947 */ /* 0x000fea0003800000 */
.L_x_1107:
        /* <DEDUP_REMOVED lines=9> */
.L_x_1110:
[----:B------:R-:W2:Y:S02]  /*4840*/  LDG.E.U16 R4, [R4.64] ;  /* 0x0000002404047981 */ /* 0x000ea4000c1e1500 */
[----:B--2---:R-:W-:-:S05]  /*4850*/  HADD2.F32 R0, -RZ, R4.H0_H0 ;  /* 0x20000004ff007230 */ /* 0x004fca0000004100 */
[----:B------:R-:W-:-:S04]  /*4860*/  F2FP.BF16.PACK_AB R0, RZ, R0 ;  /* 0x00000000ff00723e */ /* 0x000fc800000010ff */
[----:B------:R-:W-:Y:S01]  /*4870*/  PRMT R26, R0, 0x7610, R26 ;  /* 0x00007610001a7816 */ /* 0x000fe2000000001a */
[----:B------:R-:W-:Y:S05]  /*4880*/  BRA `(.L_x_1104) ;  /* 0x00000bf000007947 */ /* 0x000fea0003800000 */
.L_x_1109:
[----:B------:R-:W2:Y:S02]  /*4890*/  LDG.E.64 R4, [R4.64] ;  /* 0x0000002404047981 */ /* 0x000ea4000c1e1b00 */
[----:B--2---:R-:W0:Y:S01]  /*48a0*/  F2F.F32.F64 R0, R4 ;  /* 0x0000000400007310 */ /* 0x004e220000301000 */
[----:B------:R-:W0:-:S14]  /*48b0*/  DSETP.GEU.AND P0, PT, |R4|, c[0x2][0x0], PT ;  /* 0x008000000400762a */ /* 0x000e1c0003f0e200 */
[----:B0-----:R-:W-:-:S05]  /*48c0*/  @!P0 FMUL R0, R0, 1.175494350822287508e-38 ;  /* 0x0080000000008820 */ /* 0x001fca0000400000 */
[----:B------:R-:W-:-:S04]  /*48d0*/  F2FP.BF16.PACK_AB R0, RZ, R0 ;  /* 0x00000000ff00723e */ /* 0x000fc800000010ff */
[----:B------:R-:W-:Y:S01]  /*48e0*/  PRMT R26, R0, 0x7610, R26 ;  /* 0x00007610001a7816 */ /* 0x000fe2000000001a */
[----:B------:R-:W-:Y:S05]  /*48f0*/  BRA `(.L_x_1104) ;  /* 0x00000b8000007947 */ /* 0x000fea0003800000 */
.L_x_1099:
        /* <DEDUP_REMOVED lines=14> */
.L_x_1113:
[----:B------:R-:W2:Y:S02]  /*49e0*/  LDG.E.64 R4, [R4.64] ;  /* 0x0000002404047981 */ /* 0x000ea4000c1e1b00 */
[----:B--2---:R-:W0:Y:S01]  /*49f0*/  F2F.F32.F64 R0, R4 ;  /* 0x0000000400007310 */ /* 0x004e220000301000 */
[----:B------:R-:W0:-:S14]  /*4a00*/  DSETP.GEU.AND P0, PT, |R4|, c[0x2][0x0], PT ;  /* 0x008000000400762a */ /* 0x000e1c0003f0e200 */
[----:B0-----:R-:W-:-:S05]  /*4a10*/  @!P0 FMUL R0, R0, 1.175494350822287508e-38 ;  /* 0x0080000000008820 */ /* 0x001fca0000400000 */
[----:B------:R-:W-:-:S04]  /*4a20*/  F2FP.BF16.PACK_AB R0, RZ, R0 ;  /* 0x00000000ff00723e */ /* 0x000fc800000010ff */
[----:B------:R-:W-:Y:S01]  /*4a30*/  PRMT R26, R0, 0x7610, R26 ;  /* 0x00007610001a7816 */ /* 0x000fe2000000001a */
[----:B------:R-:W-:Y:S05]  /*4a40*/  BRA `(.L_x_1104) ;  /* 0x00000a3000007947 */ /* 0x000fea0003800000 */
.L_x_1112:
        /* <DEDUP_REMOVED lines=28> */
.L_x_1115:
[----:B------:R-:W2:Y:S02]  /*4c10*/  LDG.E.U8 R4, [R4.64] ;  /* 0x0000002404047981 */ /* 0x000ea4000c1e1100 */
[----:B--2---:R-:W-:-:S05]  /*4c20*/  IMAD.SHL.U32 R0, R4, 0x2000000, RZ ;  /* 0x0200000004007824 */ /* 0x004fca00078e00ff */
[----:B------:R-:W-:-:S13]  /*4c30*/  ISETP.GE.U32.AND P0, PT, R0, 0x8000000, PT ;  /* 0x080000000000780c */ /* 0x000fda0003f06070 */
[C---:B------:R-:W-:Y:S02]  /*4c40*/  @!P0 IMAD.SHL.U32 R0, R4.reuse, 0x100, RZ ;  /* 0x0000010004008824 */ /* 0x040fe400078e00ff */
[----:B------:R-:W-:-:S03]  /*4c50*/  @P0 IMAD.SHL.U32 R3, R4, 0x200000, RZ ;  /* 0x0020000004030824 */ /* 0x000fc600078e00ff */
[----:B------:R-:W-:Y:S02]  /*4c60*/  @!P0 LOP3.LUT R0, R0, 0x7f00, RZ, 0xc0, !PT ;  /* 0x00007f0000008812 */ /* 0x000fe400078ec0ff */
[----:B------:R-:W-:Y:S02]  /*4c70*/  @P0 LOP3.LUT R3, R3, 0x70000000, RZ, 0xfc, !PT ;  /* 0x7000000003030812 */ /* 0x000fe400078efcff */
[----:B------:R-:W-:-:S03]  /*4c80*/  @!P0 LOP3.LUT R0, R0, 0x3f000000, RZ, 0xfc, !PT ;  /* 0x3f00000000008812 */ /* 0x000fc600078efcff */
[----:B------:R-:W-:Y:S02]  /*4c90*/  @P0 FMUL.FTZ R3, R3, 1.9259299443872358531e-34 ;  /* 0x0780000003030820 */ /* 0x000fe40000410000 */
[----:B------:R-:W-:Y:S02]  /*4ca0*/  @!P0 FADD.FTZ R3, R0, -0.5 ;  /* 0xbf00000000038421 */ /* 0x000fe40000010000 */
[----:B------:R-:W-:-:S05]  /*4cb0*/  IMAD.SHL.U32 R0, R4, 0x1000000, RZ ;  /* 0x0100000004007824 */ /* 0x000fca00078e00ff */
[----:B------:R-:W-:-:S04]  /*4cc0*/  LOP3.LUT R0, R3, 0x80000000, R0, 0xf8, !PT ;  /* 0x8000000003007812 */ /* 0x000fc800078ef800 */
[----:B------:R-:W-:-:S04]  /*4cd0*/  F2FP.BF16.PACK_AB R0, RZ, R0 ;  /* 0x00000000ff00723e */ /* 0x000fc800000010ff */
[----:B------:R-:W-:Y:S01]  /*4ce0*/  PRMT R26, R0, 0x7610, R26 ;  /* 0x00007610001a7816 */ /* 0x000fe2000000001a */
[----:B------:R-:W-:Y:S05]  /*4cf0*/  BRA `(.L_x_1104) ;  /* 0x0000078000007947 */ /* 0x000fea0003800000 */
.L_x_1114:
[----:B------:R0:W5:Y:S01]  /*4d00*/  LDG.E.U16 R26, [R4.64] ;  /* 0x00000024041a7981 */ /* 0x000162000c1e1500 */
[----:B------:R-:W-:Y:S05]  /*4d10*/  BRA `(.L_x_1104) ;  /* 0x0000076000007947 */ /* 0x000fea0003800000 */
.L_x_1111:
        /* <DEDUP_REMOVED lines=12> */
.L_x_1118:
        /* <DEDUP_REMOVED lines=21> */
.L_x_1122:
[----:B------:R-:W-:Y:S05]  /*4f30*/  BSYNC B1 ;  /* 0x0000000000017941 */ /* 0x000fea0003800000 */
.L_x_1121:
[----:B------:R-:W-:Y:S01]  /*4f40*/  LEA R5, R0, 0x3b800000, 0x17 ;  /* 0x3b80000000057811 */ /* 0x000fe200078eb8ff */
[----:B------:R-:W-:-:S05]  /*4f50*/  IMAD.SHL.U32 R0, R3, 0x100000, RZ ;  /* 0x0010000003007824 */ /* 0x000fca00078e00ff */
[----:B------:R-:W-:Y:S02]  /*4f60*/  LOP3.LUT R0, R5, R0, R6, 0xfe, !PT ;  /* 0x0000000005007212 */ /* 0x000fe400078efe06 */
.L_x_1120:
[----:B------:R-:W-:Y:S05]  /*4f70*/  BSYNC B0 ;  /* 0x0000000000007941 */ /* 0x000fea0003800000 */
.L_x_1119:
[----:B------:R-:W-:-:S04]  /*4f80*/  F2FP.BF16.PACK_AB R0, RZ, R0 ;  /* 0x00000000ff00723e */ /* 0x000fc800000010ff */
[----:B------:R-:W-:Y:S01]  /*4f90*/  PRMT R26, R0, 0x7610, R26 ;  /* 0x00007610001a7816 */ /* 0x000fe2000000001a */
[----:B------:R-:W-:Y:S05]  /*4fa0*/  BRA `(.L_x_1104) ;  /* 0x000004d000007947 */ /* 0x000fea0003800000 */
.L_x_1117:
        /* <DEDUP_REMOVED lines=21> */
.L_x_1126:
[----:B------:R-:W-:Y:S05]  /*5100*/  BSYNC B1 ;  /* 0x0000000000017941 */ /* 0x000fea0003800000 */
.L_x_1125:
[----:B------:R-:W-:Y:S01]  /*5110*/  LEA R5, R0, 0x37800000, 0x17 ;  /* 0x3780000000057811 */ /* 0x000fe200078eb8ff */
[----:B------:R-:W-:-:S05]  /*5120*/  IMAD.SHL.U32 R0, R3, 0x200000, RZ ;  /* 0x0020000003007824 */ /* 0x000fca00078e00ff */
[----:B------:R-:W-:Y:S02]  /*5130*/  LOP3.LUT R0, R5, R0, R6, 0xfe, !PT ;  /* 0x0000000005007212 */ /* 0x000fe400078efe06 */
.L_x_1124:
[----:B------:R-:W-:Y:S05]  /*5140*/  BSYNC B0 ;  /* 0x0000000000007941 */ /* 0x000fea0003800000 */
.L_x_1123:
[----:B------:R-:W-:-:S04]  /*5150*/  F2FP.BF16.PACK_AB R0, RZ, R0 ;  /* 0x00000000ff00723e */ /* 0x000fc800000010ff */
[----:B------:R-:W-:Y:S01]  /*5160*/  PRMT R26, R0, 0x7610, R26 ;  /* 0x00007610001a7816 */ /* 0x000fe2000000001a */
[----:B------:R-:W-:Y:S05]  /*5170*/  BRA `(.L_x_1104) ;  /* 0x0000030000007947 */ /* 0x000fea0003800000 */
.L_x_1116:
        /* <DEDUP_REMOVED lines=14> */
.L_x_1130:
[----:B------:R-:W-:Y:S05]  /*5260*/  BSYNC B0 ;  /* 0x0000000000007941 */ /* 0x000fea0003800000 */
.L_x_1129:
[----:B------:R-:W-:-:S04]  /*5270*/  F2FP.BF16.PACK_AB R0, RZ, R0 ;  /* 0x00000000ff00723e */ /* 0x000fc800000010ff */
[----:B------:R-:W-:Y:S01]  /*5280*/  PRMT R26, R0, 0x7610, R26 ;  /* 0x00007610001a7816 */ /* 0x000fe2000000001a */
[----:B------:R-:W-:Y:S05]  /*5290*/  BRA `(.L_x_1104) ;  /* 0x000001e000007947 */ /* 0x000fea0003800000 */
.L_x_1103:
        /* <DEDUP_REMOVED lines=21> */
.L_x_1128:
[----:B------:R-:W2:Y:S02]  /*53f0*/  LDG.E.64 R4, [R4.64] ;  /* 0x0000002404047981 */ /* 0x000ea4000c1e1b00 */
[----:B--2---:R-:W0:Y:S02]  /*5400*/  I2F.U64 R0, R4 ;  /* 0x0000000400007312 */ /* 0x004e240000301000 */
[----:B0-----:R-:W-:-:S04]  /*5410*/  F2FP.BF16.PACK_AB R0, RZ, R0 ;  /* 0x00000000ff00723e */ /* 0x001fc800000010ff */
[----:B------:R-:W-:Y:S01]  /*5420*/  PRMT R26, R0, 0x7610, R26 ;  /* 0x00007610001a7816 */ /* 0x000fe2000000001a */
[----:B------:R-:W-:Y:S05]  /*5430*/  BRA `(.L_x_1104) ;  /* 0x0000004000007947 */ /* 0x000fea0003800000 */
.L_x_1127:
[----:B------:R-:W2:Y:S02]  /*5440*/  LDG.E R4, [R4.64] ;  /* 0x0000002404047981 */ /* 0x000ea4000c1e1900 */
[----:B--2---:R-:W0:Y:S02]  /*5450*/  I2F.U32 R0, R4 ;  /* 0x0000000400007306 */ /* 0x004e240000201000 */
[----:B0-----:R-:W-:-:S04]  /*5460*/  F2FP.BF16.PACK_AB R0, RZ, R0 ;  /* 0x00000000ff00723e */ /* 0x001fc800000010ff */
[----:B------:R-:W-:Y:S02]  /*5470*/  PRMT R26, R0, 0x7610, R26 ;  /* 0x00007610001a7816 */ /* 0x000fe4000000001a */
.L_x_1104:
        /* <DEDUP_REMOVED lines=19> */
.L_x_1134:
[----:B------:R-:W2:Y:S02]  /*55b0*/  LDG.E.U8 R4, [R4.64] ;  /* 0x0000002404047981 */ /* 0x000ea4000c1e1100 */
[----:B--2---:R-:W0:Y:S02]  /*55c0*/  I2F.U16 R0, R4 ;  /* 0x0000000400007306 */ /* 0x004e240000101000 */
[----:B0-----:R-:W-:-:S04]  /*55d0*/  F2FP.BF16.PACK_AB R0, RZ, R0 ;  /* 0x00000000ff00723e */ /* 0x001fc800000010ff */
[----:B------:R-:W-:Y:S01]  /*55e0*/  PRMT R27, R0, 0x7610, R27 ;  /* 0x00007610001b7816 */ /* 0x000fe2000000001b */
[----:B------:R-:W-:Y:S05]  /*55f0*/  BRA `(.L_x_1136) ;  /* 0x00000f0000007947 */ /* 0x000fea0003800000 */
.L_x_1133:
        /* <DEDUP_REMOVED lines=11> */
.L_x_1138:
[----:B------:R-:W2:Y:S02]  /*56b0*/  LDG.E R4, [R4.64] ;  /* 0x0000002404047981 */ /* 0x000ea4000c1e1900 */
[----:B--2---:R-:W0:Y:S02]  /*56c0*/  I2F R0, R4 ;  /* 0x0000000400007306 */ /* 0x004e240000201400 */
[----:B0-----:R-:W-:-:S04]  /*56d0*/  F2FP.BF16.PACK_AB R0, RZ, R0 ;  /* 0x00000000ff00723e */ /* 0x001fc800000010ff */
[----:B------:R-:W-:Y:S01]  /*56e0*/  PRMT R27, R0, 0x7610, R27 ;  /* 0x00007610001b7816 */ /* 0x000fe2000000001b */
[----:B------:R-:W-:Y:S05]  /*56f0*/  BRA `(.L_x_1136) ;  /* 0x00000e0000007947 */ /* 0x000fea0003800000 */
.L_x_1137:
[----:B------:R-:W2:Y:S02]  /*5700*/  LDG.E.U16 R4, [R4.64] ;  /* 0x0000002404047981 */ /* 0x000ea4000c1e1500 */
[----:B--2---:R-:W0:Y:S02]  /*5710*/  I2F.S16 R0, R4 ;  /* 0x0000000400007306 */ /* 0x004e240000101400 */
[----:B0-----:R-:W-:-:S04]  /*5720*/  F2FP.BF16.PACK_AB R0, RZ, R0 ;  /* 0x00000000ff00723e */ /* 0x001fc800000010ff */
[----:B------:R-:W-:Y:S01]  /*5730*/  PRMT R27, R0, 0x7610, R27 ;  /* 0x00007610001b7816 */ /* 0x000fe2000000001b */
[----:B------:R-:W-:Y:S05]  /*5740*/  BRA `(.L_x_1136) ;  /* 0x00000db000007947 */ /* 0x000fea0003800000 */
.L_x_1132:
        /* <DEDUP_REMOVED lines=9> */
.L_x_1140:
[----:B------:R-:W2:Y:S02]  /*57e0*/  LDG.E.U16 R0, [R4.64] ;  /* 0x0000002404007981 */ /* 0x000ea4000c1e1500 */
[----:B--2---:R-:W-:-:S05]  /*57f0*/  HADD2.F32 R0, -RZ, R0.H0_H0 ;  /* 0x20000000ff007230 */ /* 0x004fca0000004100 */
[----:B------:R-:W-:-:S04]  /*5800*/  F2FP.BF16.PACK_AB R0, RZ, R0 ;  /* 0x00000000ff00723e */ /* 0x000fc800000010ff */
[----:B------:R-:W-:Y:S01]  /*5810*/  PRMT R27, R0, 0x7610, R27 ;  /* 0x00007610001b7816 */ /* 0x000fe2000000001b */
[----:B------:R-:W-:Y:S05]  /*5820*/  BRA `(.L_x_1136) ;  /* 0x00000cd000007947 */ /* 0x000fea0003800000 */
.L_x_1139:
        /* <DEDUP_REMOVED lines=9> */
.L_x_1142:
[----:B------:R-:W2:Y:S02]  /*58c0*/  LDG.E.U16 R4, [R4.64] ;  /* 0x0000002404047981 */ /* 0x000ea4000c1e1500 */
[----:B--2---:R-:W-:-:S05]  /*58d0*/  HADD2.F32 R0, -RZ, R4.H0_H0 ;  /* 0x20000004ff007230 */ /* 0x004fca0000004100 */
[----:B------:R-:W-:-:S04]  /*58e0*/  F2FP.BF16.PACK_AB R0, RZ, R0 ;  /* 0x00000000ff00723e */ /* 0x000fc800000010ff */
[----:B------:R-:W-:Y:S01]  /*58f0*/  PRMT R27, R0, 0x7610, R27 ;  /* 0x00007610001b7816 */ /* 0x000fe2000000001b */
[----:B------:R-:W-:Y:S05]  /*5900*/  BRA `(.L_x_1136) ;  /* 0x00000bf000007947 */ /* 0x000fea0003800000 */
.L_x_1141:
[----:B------:R-:W2:Y:S02]  /*5910*/  LDG.E.64 R4, [R4.64] ;  /* 0x0000002404047981 */ /* 0x000ea4000c1e1b00 */
[----:B--2---:R-:W0:Y:S01]  /*5920*/  F2F.F32.F64 R0, R4 ;  /* 0x0000000400007310 */ /* 0x004e220000301000 */
[----:B------:R-:W0:-:S14]  /*5930*/  DSETP.GEU.AND P0, PT, |R4|, c[0x2][0x0], PT ;  /* 0x008000000400762a */ /* 0x000e1c0003f0e200 */
[----:B0-----:R-:W-:-:S05]  /*5940*/  @!P0 FMUL R0, R0, 1.175494350822287508e-38 ;  /* 0x0080000000008820 */ /* 0x001fca0000400000 */
[----:B------:R-:W-:-:S04]  /*5950*/  F2FP.BF16.PACK_AB R0, RZ, R0 ;  /* 0x00000000ff00723e */ /* 0x000fc800000010ff */
[----:B------:R-:W-:Y:S01]  /*5960*/  PRMT R27, R0, 0x7610, R27 ;  /* 0x00007610001b7816 */ /* 0x000fe2000000001b */
[----:B------:R-:W-:Y:S05]  /*5970*/  BRA `(.L_x_1136) ;  /* 0x00000b8000007947 */ /* 0x000fea0003800000 */
.L_x_1131:
        /* <DEDUP_REMOVED lines=14> */
.L_x_1145:
[----:B------:R-:W2:Y:S02]  /*5a60*/  LDG.E.64 R4, [R4.64] ;  /* 0x0000002404047981 */ /* 0x000ea4000c1e1b00 */
[----:B--2---:R-:W0:Y:S01]  /*5a70*/  F2F.F32.F64 R0, R4 ;  /* 0x0000000400007310 */ /* 0x004e220000301000 */
[----:B------:R-:W0:-:S14]  /*5a80*/  DSETP.GEU.AND P0, PT, |R4|, c[0x2][0x0], PT ;  /* 0x008000000400762a */ /* 0x000e1c0003f0e200 */
[----:B0-----:R-:W-:-:S05]  /*5a90*/  @!P0 FMUL R0, R0, 1.175494350822287508e-38 ;  /* 0x0080000000008820 */ /* 0x001fca0000400000 */
[----:B------:R-:W-:-:S04]  /*5aa0*/  F2FP.BF16.PACK_AB R0, RZ, R0 ;  /* 0x00000000ff00723e */ /* 0x000fc800000010ff */
[----:B------:R-:W-:Y:S01]  /*5ab0*/  PRMT R27, R0, 0x7610, R27 ;  /* 0x00007610001b7816 */ /* 0x000fe2000000001b */
[----:B------:R-:W-:Y:S05]  /*5ac0*/  BRA `(.L_x_1136) ;  /* 0x00000a3000007947 */ /* 0x000fea0003800000 */
.L_x_1144:
        /* <DEDUP_REMOVED lines=28> */
.L_x_1147:
        /* <DEDUP_REMOVED lines=15> */
.L_x_1146:
[----:B------:R0:W5:Y:S01]  /*5d80*/  LDG.E.U16 R27, [R4.64] ;  /* 0x00000024041b7981 */ /* 0x000162000c1e1500 */
[----:B------:R-:W-:Y:S05]  /*5d90*/  BRA `(.L_x_1136) ;  /* 0x0000076000007947 */ /* 0x000fea0003800000 */
.L_x_1143:
        /* <DEDUP_REMOVED lines=12> */
.L_x_1150:
        /* <DEDUP_REMOVED lines=21> */
.L_x_1154:
[----:B------:R-:W-:Y:S05]  /*5fb0*/  BSYNC B1 ;  /* 0x0000000000017941 */ /* 0x000fea0003800000 */
.L_x_1153:
[----:B------:R-:W-:Y:S01]  /*5fc0*/  LEA R5, R0, 0x3b800000, 0x17 ;  /* 0x3b80000000057811 */ /* 0x000fe200078eb8ff */
[----:B------:R-:W-:-:S05]  /*5fd0*/  IMAD.SHL.U32 R0, R3, 0x100000, RZ ;  /* 0x0010000003007824 */ /* 0x000fca00078e00ff */
[----:B------:R-:W-:Y:S02]  /*5fe0*/  LOP3.LUT R0, R5, R0, R6, 0xfe, !PT ;  /* 0x0000000005007212 */ /* 0x000fe400078efe06 */
.L_x_1152:
[----:B------:R-:W-:Y:S05]  /*5ff0*/  BSYNC B0 ;  /* 0x0000000000007941 */ /* 0x000fea0003800000 */
.L_x_1151:
[----:B------:R-:W-:-:S04]  /*6000*/  F2FP.BF16.PACK_AB R0, RZ, R0 ;  /* 0x00000000ff00723e */ /* 0x000fc800000010ff */
[----:B------:R-:W-:Y:S01]  /*6010*/  PRMT R27, R0, 0x7610, R27 ;  /* 0x00007610001b7816 */ /* 0x000fe2000000001b */
[----:B------:R-:W-:Y:S05]  /*6020*/  BRA `(.L_x_1136) ;  /* 0x000004d000007947 */ /* 0x000fea0003800000 */
.L_x_1149:
        /* <DEDUP_REMOVED lines=21> */
.L_x_1158:
[----:B------:R-:W-:Y:S05]  /*6180*/  BSYNC B1 ;  /* 0x0000000000017941 */ /* 0x000fea0003800000 */
.L_x_1157:
[----:B------:R-:W-:Y:S01]  /*6190*/  LEA R5, R0, 0x37800000, 0x17 ;  /* 0x3780000000057811 */ /* 0x000fe200078eb8ff */
[----:B------:R-:W-:-:S05]  /*61a0*/  IMAD.SHL.U32 R0, R3, 0x200000, RZ ;  /* 0x0020000003007824 */ /* 0x000fca00078e00ff */
[----:B------:R-:W-:Y:S02]  /*61b0*/  LOP3.LUT R0, R5, R0, R6, 0xfe, !PT ;  /* 0x0000000005007212 */ /* 0x000fe400078efe06 */
.L_x_1156:
[----:B------:R-:W-:Y:S05]  /*61c0*/  BSYNC B0 ;  /* 0x0000000000007941 */ /* 0x000fea0003800000 */
.L_x_1155:
[----:B------:R-:W-:-:S04]  /*61d0*/  F2FP.BF16.PACK_AB R0, RZ, R0 ;  /* 0x00000000ff00723e */ /* 0x000fc800000010ff */
[----:B------:R-:W-:Y:S01]  /*61e0*/  PRMT R27, R0, 0x7610, R27 ;  /* 0x00007610001b7816 */ /* 0x000fe2000000001b */
[----:B------:R-:W-:Y:S05]  /*61f0*/  BRA `(.L_x_1136) ;  /* 0x0000030000007947 */ /* 0x000fea0003800000 */
.L_x_1148:
        /* <DEDUP_REMOVED lines=14> */
.L_x_1162:
[----:B------:R-:W-:Y:S05]  /*62e0*/  BSYNC B0 ;  /* 0x0000000000007941 */ /* 0x000fea0003800000 */
.L_x_1161:
[----:B------:R-:W-:-:S04]  /*62f0*/  F2FP.BF16.PACK_AB R0, RZ, R0 ;  /* 0x00000000ff00723e */ /* 0x000fc800000010ff */
[----:B------:R-:W-:Y:S01]  /*6300*/  PRMT R27, R0, 0x7610, R27 ;  /* 0x00007610001b7816 */ /* 0x000fe2000000001b */
[----:B------:R-:W-:Y:S05]  /*6310*/  BRA `(.L_x_1136) ;  /* 0x000001e000007947 */ /* 0x000fea0003800000 */
.L_x_1135:
        /* <DEDUP_REMOVED lines=21> */
.L_x_1160:
[----:B------:R-:W2:Y:S02]  /*6470*/  LDG.E.64 R4, [R4.64] ;  /* 0x0000002404047981 */ /* 0x000ea4000c1e1b00 */
[----:B--2---:R-:W0:Y:S02]  /*6480*/  I2F.U64 R0, R4 ;  /* 0x0000000400007312 */ /* 0x004e240000301000 */
[----:B0-----:R-:W-:-:S04]  /*6490*/  F2FP.BF16.PACK_AB R0, RZ, R0 ;  /* 0x00000000ff00723e */ /* 0x001fc800000010ff */
[----:B------:R-:W-:Y:S01]  /*64a0*/  PRMT R27, R0, 0x7610, R27 ;  /* 0x00007610001b7816 */ /* 0x000fe2000000001b */
[----:B------:R-:W-:Y:S05]  /*64b0*/  BRA `(.L_x_1136) ;  /* 0x0000004000007947 */ /* 0x000fea0003800000 */
.L_x_1159:
[----:B------:R-:W2:Y:S02]  /*64c0*/  LDG.E R4, [R4.64] ;  /* 0x0000002404047981 */ /* 0x000ea4000c1e1900 */
[----:B--2---:R-:W0:Y:S02]  /*64d0*/  I2F.U32 R0, R4 ;  /* 0x0000000400007306 */ /* 0x004e240000201000 */
[----:B0-----:R-:W-:-:S04]  /*64e0*/  F2FP.BF16.PACK_AB R0, RZ, R0 ;  /* 0x00000000ff00723e */ /* 0x001fc800000010ff */
[----:B------:R-:W-:Y:S02]  /*64f0*/  PRMT R27, R0, 0x7610, R27 ;  /* 0x00007610001b7816 */ /* 0x000fe4000000001b */
.L_x_1136:
[----:B------:R-:W-:-:S05]  /*6500*/  IADD3 R28, R28, 0x80, RZ ;  /* 0x000000801c1c7810 */ /* 0x000fca0007ffe0ff */
.L_x_1098:
[----:B------:R-:W-:Y:S05]  /*6510*/  BSYNC B6 ;  /* 0x0000000000067941 */ /* 0x000fea0003800000 */
.L_x_1097:
        /* <DEDUP_REMOVED lines=24> */
.L_x_1168:
[----:B------:R-:W2:Y:S02]  /*66a0*/  LDG.E.U8 R4, [R4.64] ;  /* 0x0000002404047981 */ /* 0x000ea4000c1e1100 */
[----:B--2---:R-:W0:Y:S02]  /*66b0*/  I2F.U16 R0, R4 ;  /* 0x0000000400007306 */ /* 0x004e240000101000 */
[----:B0-----:R-:W-:-:S04]  /*66c0*/  F2FP.BF16.PACK_AB R0, RZ, R0 ;  /* 0x00000000ff00723e */ /* 0x001fc800000010ff */
[----:B------:R-:W-:Y:S01]  /*66d0*/  PRMT R2, R0, 0x7610, R2 ;  /* 0x0000761000027816 */ /* 0x000fe20000000002 */
[----:B------:R-:W-:Y:S05]  /*66e0*/  BRA `(.L_x_1170) ;  /* 0x00000ef000007947 */ /* 0x000fea0003800000 */
.L_x_1167:
        /* <DEDUP_REMOVED lines=11> */
.L_x_1172:
[----:B------:R-:W2:Y:S02]  /*67a0*/  LDG.E R4, [R4.64] ;  /* 0x0000002404047981 */ /* 0x000ea4000c1e1900 */
[----:B--2---:R-:W0:Y:S02]  /*67b0*/  I2F R0, R4 ;  /* 0x0000000400007306 */ /* 0x004e240000201400 */
[----:B0-----:R-:W-:-:S04]  /*67c0*/  F2FP.BF16.PACK_AB R0, RZ, R0 ;  /* 0x00000000ff00723e */ /* 0x001fc800000010ff */
[----:B------:R-:W-:Y:S01]  /*67d0*/  PRMT R2, R0, 0x7610, R2 ;  /* 0x0000761000027816 */ /* 0x000fe20000000002 */
[----:B------:R-:W-:Y:S05]  /*67e0*/  BRA `(.L_x_1170) ;  /* 0x00000df000007947 */ /* 0x000fea0003800000 */
.L_x_1171:
[----:B------:R-:W2:Y:S02]  /*67f0*/  LDG.E.U16 R4, [R4.64] ;  /* 0x0000002404047981 */ /* 0x000ea4000c1e1500 */
[----:B--2---:R-:W0:Y:S02]  /*6800*/  I2F.S16 R0, R4 ;  /* 0x0000000400007306 */ /* 0x004e240000101400 */
[----:B0-----:R-:W-:-:S04]  /*6810*/  F2FP.BF16.PACK_AB R0, RZ, R0 ;  /* 0x00000000ff00723e */ /* 0x001fc800000010ff */
[----:B------:R-:W-:Y:S01]  /*6820*/  PRMT R2, R0, 0x7610, R2 ;  /* 0x0000761000027816 */ /* 0x000fe20000000002 */
[----:B------:R-:W-:Y:S05]  /*6830*/  BRA `(.L_x_1170) ;  /* 0x00000da000007947 */ /* 0x000fea0003800000 */
.L_x_1166:
        /* <DEDUP_REMOVED lines=9> */
.L_x_1174:
[----:B------:R-:W2:Y:S02]  /*68d0*/  LDG.E.U16 R0, [R4.64] ;  /* 0x0000002404007981 */ /* 0x000ea4000c1e1500 */
[----:B--2---:R-:W-:-:S05]  /*68e0*/  HADD2.F32 R0, -RZ, R0.H0_H0 ;  /* 0x20000000ff007230 */ /* 0x004fca0000004100 */
[----:B------:R-:W-:-:S04]  /*68f0*/  F2FP.BF16.PACK_AB R0, RZ, R0 ;  /* 0x00000000ff00723e */ /* 0x000fc800000010ff */
[----:B------:R-:W-:Y:S01]  /*6900*/  PRMT R2, R0, 0x7610, R2 ;  /* 0x0000761000027816 */ /* 0x000fe20000000002 */
[----:B------:R-:W-:Y:S05]  /*6910*/  BRA `(.L_x_1170) ;  /* 0x00000cc000007947 */ /* 0x000fea0003800000 */
.L_x_1173:
        /* <DEDUP_REMOVED lines=9> */
.L_x_1176:
[----:B------:R-:W2:Y:S02]  /*69b0*/  LDG.E.U16 R4, [R4.64] ;  /* 0x0000002404047981 */ /* 0x000ea4000c1e1500 */
[----:B--2---:R-:W-:-:S05]  /*69c0*/  HADD2.F32 R0, -RZ, R4.H0_H0 ;  /* 0x20000004ff007230 */ /* 0x004fca0000004100 */
[----:B------:R-:W-:-:S04]  /*69d0*/  F2FP.BF16.PACK_AB R0, RZ, R0 ;  /* 0x00000000ff00723e */ /* 0x000fc800000010ff */
[----:B------:R-:W-:Y:S01]  /*69e0*/  PRMT R2, R0, 0x7610, R2 ;  /* 0x0000761000027816 */ /* 0x000fe20000000002 */
[----:B------:R-:W-:Y:S05]  /*69f0*/  BRA `(.L_x_1170) ;  /* 0x00000be000007947 */ /* 0x000fea0003800000 */
.L_x_1175:
[----:B------:R-:W2:Y:S02]  /*6a00*/  LDG.E.64 R4, [R4.64] ;  /* 0x0000002404047981 */ /* 0x000ea4000c1e1b00 */
[----:B--2---:R-:W0:Y:S01]  /*6a10*/  F2F.F32.F64 R0, R4 ;  /* 0x0000000400007310 */ /* 0x004e220000301000 */
[----:B------:R-:W0:-:S14]  /*6a20*/  DSETP.GEU.AND P0, PT, |R4|, c[0x2][0x0], PT ;  /* 0x008000000400762a */ /* 0x000e1c0003f0e200 */
[----:B0-----:R-:W-:-:S05]  /*6a30*/  @!P0 FMUL R0, R0, 1.175494350822287508e-38 ;  /* 0x0080000000008820 */ /* 0x001fca0000400000 */
[----:B------:R-:W-:-:S04]  /*6a40*/  F2FP.BF16.PACK_AB R0, RZ, R0 ;  /* 0x00000000ff00723e */ /* 0x000fc800000010ff */
[----:B------:R-:W-:Y:S01]  /*6a50*/  PRMT R2, R0, 0x7610, R2 ;  /* 0x0000761000027816 */ /* 0x000fe20000000002 */
[----:B------:R-:W-:Y:S05]  /*6a60*/  BRA `(.L_x_1170) ;  /* 0x00000b7000007947 */ /* 0x000fea0003800000 */
.L_x_1165:
        /* <DEDUP_REMOVED lines=14> */
.L_x_1179:
[----:B------:R-:W2:Y:S02]  /*6b50*/  LDG.E.64 R4, [R4.64] ;  /* 0x0000002404047981 */ /* 0x000ea4000c1e1b00 */
[----:B--2---:R-:W0:Y:S01]  /*6b60*/  F2F.F32.F64 R0, R4 ;  /* 0x0000000400007310 */ /* 0x004e220000301000 */
[----:B------:R-:W0:-:S14]  /*6b70*/  DSETP.GEU.AND P0, PT, |R4|, c[0x2][0x0], PT ;  /* 0x008000000400762a */ /* 0x000e1c0003f0e200 */
[----:B0-----:R-:W-:-:S05]  /*6b80*/  @!P0 FMUL R0, R0, 1.175494350822287508e-38 ;  /* 0x0080000000008820 */ /* 0x001fca0000400000 */
[----:B------:R-:W-:-:S04]  /*6b90*/  F2FP.BF16.PACK_AB R0, RZ, R0 ;  /* 0x00000000ff00723e */ /* 0x000fc800000010ff */
[----:B------:R-:W-:Y:S01]  /*6ba0*/  PRMT R2, R0, 0x7610, R2 ;  /* 0x0000761000027816 */ /* 0x000fe20000000002 */
[----:B------:R-:W-:Y:S05]  /*6bb0*/  BRA `(.L_x_1170) ;  /* 0x00000a2000007947 */ /* 0x000fea0003800000 */
.L_x_1178:
        /* <DEDUP_REMOVED lines=11> */
[----:B------:R-:W-:-:S04]  /*6c70*/  IADD3 R6, R2, 0x1000000, RZ ;  /* 0x0100000002067810 */ /* 0x000fc80007ffe0ff */
[----:B------:R-:W-:Y:S02]  /*6c80*/  SHF.R.S32.HI R6, RZ, 0x8, R6 ;  /* 0x00000008ff067819 */ /* 0x000fe40000011406 */
[----:B0-----:R-:W-:-:S04]  /*6c90*/  IADD3 R3, -R3, 0x1f, RZ ;  /* 0x0000001f03037810 */ /* 0x001fc80007ffe1ff */
[C---:B------:R-:W-:Y:S02]  /*6ca0*/  ISETP.GT.U32.AND P0, PT, R3.reuse, 0x4, PT ;  /* 0x000000040300780c */ /* 0x040fe40003f04070 */
[----:B------:R-:W-:-:S04]  /*6cb0*/  IADD3 R3, R3, -0x4, RZ ;  /* 0xfffffffc03037810 */ /* 0x000fc80007ffe0ff */
[----:B------:R-:W-:-:S04]  /*6cc0*/  SEL R3, R3, RZ, P0 ;  /* 0x000000ff03037207 */ /* 0x000fc80000000000 */
[C---:B------:R-:W-:Y:S01]  /*6cd0*/  SHF.L.U32 R4, R2.reuse, R3, RZ ;  /* 0x0000000302047219 */ /* 0x040fe200000006ff */
[----:B------:R-:W-:Y:S01]  /*6ce0*/  IMAD R7, R3, R8, 0x3c000000 ;  /* 0x3c00000003077424 */ /* 0x000fe200078e0208 */
[----:B------:R-:W-:-:S04]  /*6cf0*/  IADD3 R3, R2, -0x1, RZ ;  /* 0xffffffff02037810 */ /* 0x000fc80007ffe0ff */
[----:B------:R-:W-:Y:S02]  /*6d00*/  LEA.HI R7, R4, R7, RZ, 0x1c ;  /* 0x0000000704077211 */ /* 0x000fe400078fe0ff */
[----:B------:R-:W-:Y:S02]  /*6d10*/  SHF.R.S32.HI R3, RZ, 0x1f, R3 ;  /* 0x0000001fff037819 */ /* 0x000fe40000011403 */
[----:B------:R-:W-:-:S04]  /*6d20*/  LOP3.LUT R6, R7, 0x7f800000, R6, 0xf8, !PT ;  /* 0x7f80000007067812 */ /* 0x000fc800078ef806 */
[----:B------:R-:W-:-:S04]  /*6d30*/  LOP3.LUT R3, R6, R3, RZ, 0x30, !PT ;  /* 0x0000000306037212 */ /* 0x000fc800078e30ff */
[----:B------:R-:W-:-:S04]  /*6d40*/  LOP3.LUT R3, R3, 0x80000000, R0, 0xf8, !PT ;  /* 0x8000000003037812 */ /* 0x000fc800078ef800 */
[----:B------:R-:W-:-:S04]  /*6d50*/  F2FP.BF16.PACK_AB R3, RZ, R3 ;  /* 0x00000003ff03723e */ /* 0x000fc800000010ff */
[----:B------:R-:W-:Y:S01]  /*6d60*/  PRMT R2, R3, 0x7610, R2 ;  /* 0x0000761003027816 */ /* 0x000fe20000000002 */
[----:B------:R-:W-:Y:S05]  /*6d70*/  BRA `(.L_x_1170) ;  /* 0x0000086000007947 */ /* 0x000fea0003800000 */
.L_x_1181:
[----:B------:R-:W2:Y:S02]  /*6d80*/  LDG.E.U8 R3, [R4.64] ;  /* 0x0000002404037981 */ /* 0x000ea4000c1e1100 */
[----:B--2---:R-:W-:-:S05]  /*6d90*/  IMAD.SHL.U32 R0, R3, 0x2000000, RZ ;  /* 0x0200000003007824 */ /* 0x004fca00078e00ff */
[----:B------:R-:W-:-:S13]  /*6da0*/  ISETP.GE.U32.AND P0, PT, R0, 0x8000000, PT ;  /* 0x080000000000780c */ /* 0x000fda0003f06070 */
[C---:B------:R-:W-:Y:S02]  /*6db0*/  @!P0 IMAD.SHL.U32 R0, R3.reuse, 0x100, RZ ;  /* 0x0000010003008824 */ /* 0x040fe400078e00ff */
[C---:B------:R-:W-:Y:S02]  /*6dc0*/  @P0 IMAD.SHL.U32 R2, R3.reuse, 0x200000, RZ ;  /* 0x0020000003020824 */ /* 0x040fe400078e00ff */
[----:B------:R-:W-:Y:S01]  /*6dd0*/  IMAD.SHL.U32 R3, R3, 0x1000000, RZ ;  /* 0x0100000003037824 */ /* 0x000fe200078e00ff */
[----:B------:R-:W-:Y:S02]  /*6de0*/  @!P0 LOP3.LUT R0, R0, 0x7f00, RZ, 0xc0, !PT ;  /* 0x00007f0000008812 */ /* 0x000fe400078ec0ff */
[----:B------:R-:W-:Y:S02]  /*6df0*/  @P0 LOP3.LUT R2, R2, 0x70000000, RZ, 0xfc, !PT ;  /* 0x7000000002020812 */ /* 0x000fe400078efcff */
[----:B------:R-:W-:-:S03]  /*6e00*/  @!P0 LOP3.LUT R0, R0, 0x3f000000, RZ, 0xfc, !PT ;  /* 0x3f00000000008812 */ /* 0x000fc600078efcff */
[----:B------:R-:W-:Y:S02]  /*6e10*/  @P0 FMUL.FTZ R2, R2, 1.9259299443872358531e-34 ;  /* 0x0780000002020820 */ /* 0x000fe40000410000 */
[----:B------:R-:W-:-:S05]  /*6e20*/  @!P0 FADD.FTZ R2, R0, -0.5 ;  /* 0xbf00000000028421 */ /* 0x000fca0000010000 */
[----:B------:R-:W-:-:S04]  /*6e30*/  LOP3.LUT R2, R2, 0x80000000, R3, 0xf8, !PT ;  /* 0x8000000002027812 */ /* 0x000fc800078ef803 */
[----:B------:R-:W-:Y:S01]  /*6e40*/  F2FP.BF16.PACK_AB R2, RZ, R2 ;  /* 0x00000002ff02723e */ /* 0x000fe200000010ff */
[----:B------:R-:W-:Y:S05]  /*6e50*/  BRA `(.L_x_1170) ;  /* 0x0000078000007947 */ /* 0x000fea0003800000 */
.L_x_1180:
[----:B------:R0:W5:Y:S01]  /*6e60*/  LDG.E.U16 R2, [R4.64] ;  /* 0x0000002404027981 */ /* 0x000162000c1e1500 */
[----:B------:R-:W-:Y:S05]  /*6e70*/  BRA `(.L_x_1170) ;  /* 0x0000076000007947 */ /* 0x000fea0003800000 */
.L_x_1177:
        /* <DEDUP_REMOVED lines=12> */
.L_x_1184:
        /* <DEDUP_REMOVED lines=21> */
.L_x_1188:
[----:B------:R-:W-:Y:S05]  /*7090*/  BSYNC B1 ;  /* 0x0000000000017941 */ /* 0x000fea0003800000 */
.L_x_1187:
[----:B------:R-:W-:Y:S01]  /*70a0*/  LEA R3, R0, 0x3b800000, 0x17 ;  /* 0x3b80000000037811 */ /* 0x000fe200078eb8ff */
[----:B------:R-:W-:-:S05]  /*70b0*/  IMAD.SHL.U32 R0, R2, 0x100000, RZ ;  /* 0x0010000002007824 */ /* 0x000fca00078e00ff */
[----:B------:R-:W-:Y:S02]  /*70c0*/  LOP3.LUT R0, R3, R0, R4, 0xfe, !PT ;  /* 0x0000000003007212 */ /* 0x000fe400078efe04 */
.L_x_1186:
[----:B------:R-:W-:Y:S05]  /*70d0*/  BSYNC B0 ;  /* 0x0000000000007941 */ /* 0x000fea0003800000 */
.L_x_1185:
[----:B------:R-:W-:-:S04]  /*70e0*/  F2FP.BF16.PACK_AB R0, RZ, R0 ;  /* 0x00000000ff00723e */ /* 0x000fc800000010ff */
[----:B------:R-:W-:Y:S01]  /*70f0*/  PRMT R2, R0, 0x7610, R2 ;  /* 0x0000761000027816 */ /* 0x000fe20000000002 */
[----:B------:R-:W-:Y:S05]  /*7100*/  BRA `(.L_x_1170) ;  /* 0x000004d000007947 */ /* 0x000fea0003800000 */
.L_x_1183:
        /* <DEDUP_REMOVED lines=21> */
.L_x_1192:
[----:B------:R-:W-:Y:S05]  /*7260*/  BSYNC B1 ;  /* 0x0000000000017941 */ /* 0x000fea0003800000 */
.L_x_1191:
[----:B------:R-:W-:Y:S01]  /*7270*/  LEA R3, R0, 0x37800000, 0x17 ;  /* 0x3780000000037811 */ /* 0x000fe200078eb8ff */
[----:B------:R-:W-:-:S05]  /*7280*/  IMAD.SHL.U32 R0, R2, 0x200000, RZ ;  /* 0x0020000002007824 */ /* 0x000fca00078e00ff */
[----:B------:R-:W-:Y:S02]  /*7290*/  LOP3.LUT R0, R3, R0, R4, 0xfe, !PT ;  /* 0x0000000003007212 */ /* 0x000fe400078efe04 */
.L_x_1190:
[----:B------:R-:W-:Y:S05]  /*72a0*/  BSYNC B0 ;  /* 0x0000000000007941 */ /* 0x000fea0003800000 */
.L_x_1189:
[----:B------:R-:W-:-:S04]  /*72b0*/  F2FP.BF16.PACK_AB R0, RZ, R0 ;  /* 0x00000000ff00723e */ /* 0x000fc800000010ff */
[----:B------:R-:W-:Y:S01]  /*72c0*/  PRMT R2, R0, 0x7610, R2 ;  /* 0x0000761000027816 */ /* 0x000fe20000000002 */
[----:B------:R-:W-:Y:S05]  /*72d0*/  BRA `(.L_x_1170) ;  /* 0x0000030000007947 */ /* 0x000fea0003800000 */
.L_x_1182:
        /* <DEDUP_REMOVED lines=14> */
.L_x_1196:
[----:B------:R-:W-:Y:S05]  /*73c0*/  BSYNC B0 ;  /* 0x0000000000007941 */ /* 0x000fea0003800000 */
.L_x_1195:
[----:B------:R-:W-:-:S04]  /*73d0*/  F2FP.BF16.PACK_AB R0, RZ, R0 ;  /* 0x00000000ff00723e */ /* 0x000fc800000010ff */
[----:B------:R-:W-:Y:S01]  /*73e0*/  PRMT R2, R0, 0x7610, R2 ;  /* 0x0000761000027816 */ /* 0x000fe20000000002 */
[----:B------:R-:W-:Y:S05]  /*73f0*/  BRA `(.L_x_1170) ;  /* 0x000001e000007947 */ /* 0x000fea0003800000 */
.L_x_1169:
        /* <DEDUP_REMOVED lines=21> */
.L_x_1194:
[----:B------:R-:W2:Y:S02]  /*7550*/  LDG.E.64 R4, [R4.64] ;  /* 0x0000002404047981 */ /* 0x000ea4000c1e1b00 */
[----:B--2---:R-:W0:Y:S02]  /*7560*/  I2F.U64 R0, R4 ;  /* 0x0000000400007312 */ /* 0x004e240000301000 */
[----:B0-----:R-:W-:-:S04]  /*7570*/  F2FP.BF16.PACK_AB R0, RZ, R0 ;  /* 0x00000000ff00723e */ /* 0x001fc800000010ff */
[----:B------:R-:W-:Y:S01]  /*7580*/  PRMT R2, R0, 0x7610, R2 ;  /* 0x0000761000027816 */ /* 0x000fe20000000002 */
[----:B------:R-:W-:Y:S05]  /*7590*/  BRA `(.L_x_1170) ;  /* 0x0000004000007947 */ /* 0x000fea0003800000 */
.L_x_1193:
[----:B------:R-:W2:Y:S02]  /*75a0*/  LDG.E R4, [R4.64] ;  /* 0x0000002404047981 */ /* 0x000ea4000c1e1900 */
[----:B--2---:R-:W0:Y:S02]  /*75b0*/  I2F.U32 R0, R4 ;  /* 0x0000000400007306 */ /* 0x004e240000201000 */
[----:B0-----:R-:W-:-:S04]  /*75c0*/  F2FP.BF16.PACK_AB R0, RZ, R0 ;  /* 0x00000000ff00723e */ /* 0x001fc800000010ff */
[----:B------:R-:W-:Y:S02]  /*75d0*/  PRMT R2, R0, 0x7610, R2 ;  /* 0x0000761000027816 */ /* 0x000fe40000000002 */
.L_x_1170:
        /* <DEDUP_REMOVED lines=18> */
.L_x_1200:
[----:B------:R-:W2:Y:S02]  /*7700*/  LDG.E.U8 R4, [R4.64] ;  /* 0x0000002404047981 */ /* 0x000ea4000c1e1100 */
[----:B--2---:R-:W0:Y:S02]  /*7710*/  I2F.U16 R0, R4 ;  /* 0x0000000400007306 */ /* 0x004e240000101000 */
[----:B0-----:R-:W-:Y:S01]  /*7720*/  F2FP.BF16.PACK_AB R0, RZ, R0 ;  /* 0x00000000ff00723e */ /* 0x001fe200000010ff */
[----:B------:R-:W-:Y:S05]  /*7730*/  BRA `(.L_x_1164) ;  /* 0x00000e2000007947 */ /* 0x000fea0003800000 */
.L_x_1199:
        /* <DEDUP_REMOVED lines=10> */
.L_x_1203:
[----:B------:R-:W2:Y:S02]  /*77e0*/  LDG.E R4, [R4.64] ;  /* 0x0000002404047981 */ /* 0x000ea4000c1e1900 */
[----:B--2---:R-:W0:Y:S02]  /*77f0*/  I2F R0, R4 ;  /* 0x0000000400007306 */ /* 0x004e240000201400 */
[----:B0-----:R-:W-:Y:S01]  /*7800*/  F2FP.BF16.PACK_AB R0, RZ, R0 ;  /* 0x00000000ff00723e */ /* 0x001fe200000010ff */
[----:B------:R-:W-:Y:S05]  /*7810*/  BRA `(.L_x_1164) ;  /* 0x00000d4000007947 */ /* 0x000fea0003800000 */
.L_x_1202:
[----:B------:R-:W2:Y:S02]  /*7820*/  LDG.E.U16 R4, [R4.64] ;  /* 0x0000002404047981 */ /* 0x000ea4000c1e1500 */
[----:B--2---:R-:W0:Y:S02]  /*7830*/  I2F.S16 R0, R4 ;  /* 0x0000000400007306 */ /* 0x004e240000101400 */
[----:B0-----:R-:W-:Y:S01]  /*7840*/  F2FP.BF16.PACK_AB R0, RZ, R0 ;  /* 0x00000000ff00723e */ /* 0x001fe200000010ff */
[----:B------:R-:W-:Y:S05]  /*7850*/  BRA `(.L_x_1164) ;  /* 0x00000d0000007947 */ /* 0x000fea0003800000 */
.L_x_1198:
        /* <DEDUP_REMOVED lines=9> */
.L_x_1205:
[----:B------:R-:W2:Y:S02]  /*78f0*/  LDG.E.U16 R0, [R4.64] ;  /* 0x0000002404007981 */ /* 0x000ea4000c1e1500 */
[----:B--2---:R-:W-:-:S05]  /*7900*/  HADD2.F32 R0, -RZ, R0.H0_H0 ;  /* 0x20000000ff007230 */ /* 0x004fca0000004100 */
[----:B------:R-:W-:Y:S01]  /*7910*/  F2FP.BF16.PACK_AB R0, RZ, R0 ;  /* 0x00000000ff00723e */ /* 0x000fe200000010ff */
[----:B------:R-:W-:Y:S05]  /*7920*/  BRA `(.L_x_1164) ;  /* 0x00000c3000007947 */ /* 0x000fea0003800000 */
.L_x_1204:
        /* <DEDUP_REMOVED lines=9> */
.L_x_1207:
[----:B------:R-:W2:Y:S02]  /*79c0*/  LDG.E.U16 R4, [R4.64] ;  /* 0x0000002404047981 */ /* 0x000ea4000c1e1500 */
[----:B--2---:R-:W-:-:S05]  /*79d0*/  HADD2.F32 R0, -RZ, R4.H0_H0 ;  /* 0x20000004ff007230 */ /* 0x004fca0000004100 */
[----:B------:R-:W-:Y:S01]  /*79e0*/  F2FP.BF16.PACK_AB R0, RZ, R0 ;  /* 0x00000000ff00723e */ /* 0x000fe200000010ff */
[----:B------:R-:W-:Y:S05]  /*79f0*/  BRA `(.L_x_1164) ;  /* 0x00000b6000007947 */ /* 0x000fea0003800000 */
.L_x_1206:
[----:B------:R-:W2:Y:S02]  /*7a00*/  LDG.E.64 R4, [R4.64] ;  /* 0x0000002404047981 */ /* 0x000ea4000c1e1b00 */
[----:B--2---:R-:W0:Y:S01]  /*7a10*/  F2F.F32.F64 R0, R4 ;  /* 0x0000000400007310 */ /* 0x004e220000301000 */
[----:B------:R-:W0:-:S14]  /*7a20*/  DSETP.GEU.AND P0, PT, |R4|, c[0x2][0x0], PT ;  /* 0x008000000400762a */ /* 0x000e1c0003f0e200 */
[----:B0-----:R-:W-:-:S05]  /*7a30*/  @!P0 FMUL R0, R0, 1.175494350822287508e-38 ;  /* 0x0080000000008820 */ /* 0x001fca0000400000 */
[----:B------:R-:W-:Y:S01]  /*7a40*/  F2FP.BF16.PACK_AB R0, RZ, R0 ;  /* 0x00000000ff00723e */ /* 0x000fe200000010ff */
[----:B------:R-:W-:Y:S05]  /*7a50*/  BRA `(.L_x_1164) ;  /* 0x00000b0000007947 */ /* 0x000fea0003800000 */
.L_x_1197:
        /* <DEDUP_REMOVED lines=13> */
.L_x_1210:
[----:B------:R-:W2:Y:S02]  /*7b30*/  LDG.E.64 R4, [R4.64] ;  /* 0x0000002404047981 */ /* 0x000ea4000c1e1b00 */
[----:B--2---:R-:W0:Y:S01]  /*7b40*/  F2F.F32.F64 R0, R4 ;  /* 0x0000000400007310 */ /* 0x004e220000301000 */
[----:B------:R-:W0:-:S14]  /*7b50*/  DSETP.GEU.AND P0, PT, |R4|, c[0x2][0x0], PT ;  /* 0x008000000400762a */ /* 0x000e1c0003f0e200 */
[----:B0-----:R-:W-:-:S05]  /*7b60*/  @!P0 FMUL R0, R0, 1.175494350822287508e-38 ;  /* 0x0080000000008820 */ /* 0x001fca0000400000 */
[----:B------:R-:W-:Y:S01]  /*7b70*/  F2FP.BF16.PACK_AB R0, RZ, R0 ;  /* 0x00000000ff00723e */ /* 0x000fe200000010ff */
[----:B------:R-:W-:Y:S05]  /*7b80*/  BRA `(.L_x_1164) ;  /* 0x000009d000007947 */ /* 0x000fea0003800000 */
.L_x_1209:
        /* <DEDUP_REMOVED lines=28> */
.L_x_1212:
        /* <DEDUP_REMOVED lines=12> */
[----:B------:R-:W-:Y:S01]  /*7e10*/  F2FP.BF16.PACK_AB R0, RZ, R0 ;  /* 0x00000000ff00723e */ /* 0x000fe200000010ff */
[----:B------:R-:W-:Y:S05]  /*7e20*/  BRA `(.L_x_1164) ;  /* 0x0000073000007947 */ /* 0x000fea0003800000 */
.L_x_1211:
[----:B------:R0:W5:Y:S01]  /*7e30*/  LDG.E.U16 R0, [R4.64] ;  /* 0x0000002404007981 */ /* 0x000162000c1e1500 */
[----:B------:R-:W-:Y:S05]  /*7e40*/  BRA `(.L_x_1164) ;  /* 0x0000071000007947 */ /* 0x000fea0003800000 */
.L_x_1208:
        /* <DEDUP_REMOVED lines=12> */
.L_x_1215:
        /* <DEDUP_REMOVED lines=21> */
.L_x_1219:
[----:B------:R-:W-:Y:S05]  /*8060*/  BSYNC B1 ;  /* 0x0000000000017941 */ /* 0x000fea0003800000 */
.L_x_1218:
[----:B------:R-:W-:Y:S01]  /*8070*/  LEA R5, R0, 0x3b800000, 0x17 ;  /* 0x3b80000000057811 */ /* 0x000fe200078eb8ff */
[----:B------:R-:W-:-:S05]  /*8080*/  IMAD.SHL.U32 R0, R3, 0x100000, RZ ;  /* 0x0010000003007824 */ /* 0x000fca00078e00ff */
[----:B------:R-:W-:Y:S02]  /*8090*/  LOP3.LUT R0, R5, R0, R6, 0xfe, !PT ;  /* 0x0000000005007212 */ /* 0x000fe400078efe06 */
.L_x_1217:
[----:B------:R-:W-:Y:S05]  /*80a0*/  BSYNC B0 ;  /* 0x0000000000007941 */ /* 0x000fea0003800000 */
.L_x_1216:
[----:B------:R-:W-:Y:S01]  /*80b0*/  F2FP.BF16.PACK_AB R0, RZ, R0 ;  /* 0x00000000ff00723e */ /* 0x000fe200000010ff */
[----:B------:R-:W-:Y:S05]  /*80c0*/  BRA `(.L_x_1164) ;  /* 0x0000049000007947 */ /* 0x000fea0003800000 */
.L_x_1214:
        /* <DEDUP_REMOVED lines=21> */
.L_x_1223:
[----:B------:R-:W-:Y:S05]  /*8220*/  BSYNC B1 ;  /* 0x0000000000017941 */ /* 0x000fea0003800000 */
.L_x_1222:
[----:B------:R-:W-:Y:S01]  /*8230*/  LEA R5, R0, 0x37800000, 0x17 ;  /* 0x3780000000057811 */ /* 0x000fe200078eb8ff */
[----:B------:R-:W-:-:S05]  /*8240*/  IMAD.SHL.U32 R0, R3, 0x200000, RZ ;  /* 0x0020000003007824 */ /* 0x000fca00078e00ff */
[----:B------:R-:W-:Y:S02]  /*8250*/  LOP3.LUT R0, R5, R0, R6, 0xfe, !PT ;  /* 0x0000000005007212 */ /* 0x000fe400078efe06 */
.L_x_1221:
[----:B------:R-:W-:Y:S05]  /*8260*/  BSYNC B0 ;  /* 0x0000000000007941 */ /* 0x000fea0003800000 */
.L_x_1220:
[----:B------:R-:W-:Y:S01]  /*8270*/  F2FP.BF16.PACK_AB R0, RZ, R0 ;  /* 0x00000000ff00723e */ /* 0x000fe200000010ff */
[----:B------:R-:W-:Y:S05]  /*8280*/  BRA `(.L_x_1164) ;  /* 0x000002d000007947 */ /* 0x000fea0003800000 */
.L_x_1213:
        /* <DEDUP_REMOVED lines=14> */
.L_x_1227:
[----:B------:R-:W-:Y:S05]  /*8370*/  BSYNC B0 ;  /* 0x0000000000007941 */ /* 0x000fea0003800000 */
.L_x_1226:
[----:B------:R-:W-:Y:S01]  /*8380*/  F2FP.BF16.PACK_AB R0, RZ, R0 ;  /* 0x00000000ff00723e */ /* 0x000fe200000010ff */
[----:B------:R-:W-:Y:S05]  /*8390*/  BRA `(.L_x_1164) ;  /* 0x000001c000007947 */ /* 0x000fea0003800000 */
.L_x_1201:
        /* <DEDUP_REMOVED lines=21> */
.L_x_1225:
[----:B------:R-:W2:Y:S02]  /*84f0*/  LDG.E.64 R4, [R4.64] ;  /* 0x0000002404047981 */ /* 0x000ea4000c1e1b00 */
[----:B--2---:R-:W0:Y:S02]  /*8500*/  I2F.U64 R0, R4 ;  /* 0x0000000400007312 */ /* 0x004e240000301000 */
[----:B0-----:R-:W-:Y:S01]  /*8510*/  F2FP.BF16.PACK_AB R0, RZ, R0 ;  /* 0x00000000ff00723e */ /* 0x001fe200000010ff */
[----:B------:R-:W-:Y:S05]  /*8520*/  BRA `(.L_x_1164) ;  /* 0x0000003000007947 */ /* 0x000fea0003800000 */
.L_x_1224:
[----:B------:R-:W2:Y:S02]  /*8530*/  LDG.E R4, [R4.64] ;  /* 0x0000002404047981 */ /* 0x000ea4000c1e1900 */
[----:B--2---:R-:W0:Y:S02]  /*8540*/  I2F.U32 R0, R4 ;  /* 0x0000000400007306 */ /* 0x004e240000201000 */
[----:B0-----:R-:W-:-:S06]  /*8550*/  F2FP.BF16.PACK_AB R0, RZ, R0 ;  /* 0x00000000ff00723e */ /* 0x001fcc00000010ff */
.L_x_1164:
[----:B------:R-:W-:Y:S05]  /*8560*/  BSYNC B6 ;  /* 0x0000000000067941 */ /* 0x000fea0003800000 */
.L_x_1163:
[----:B------:R-:W1:Y:S01]  /*8570*/  S2R R23, SR_TID.X ;  /* 0x0000000000177919 */ /* 0x000e620000002100 */
[----:B------:R-:W-:Y:S01]  /*8580*/  BSSY B6, `(.L_x_1228) ;  /* 0x0000127000067945 */ /* 0x000fe20003800000 */
[----:B-1----:R-:W-:-:S02]  /*8590*/  IADD3 R25, R23, 0x80, RZ ;  /* 0x0000008017197810 */ /* 0x002fc40007ffe0ff */
[-C--:B------:R-:W-:Y:S02]  /*85a0*/  ISETP.GE.AND P2, PT, R23, R18.reuse, PT ;  /* 0x000000121700720c */ /* 0x080fe40003f46270 */
[----:B------:R-:W-:Y:S02]  /*85b0*/  ISETP.GE.AND P5, PT, R25, R18, PT ;  /* 0x000000121900720c */ /* 0x000fe40003fa6270 */
[----:B------:R-:W-:-:S04]  /*85c0*/  IADD3 R3, R23, 0x100, RZ ;  /* 0x0000010017037810 */ /* 0x000fc80007ffe0ff */
[----:B------:R-:W-:Y:S02]  /*85d0*/  ISETP.GE.AND P4, PT, R3, R18, PT ;  /* 0x000000120300720c */ /* 0x000fe40003f86270 */
[----:B------:R-:W-:-:S03]  /*85e0*/  IADD3 R3, R23, 0x180, RZ ;  /* 0x0000018017037810 */ /* 0x000fc60007ffe0ff */
[----:B-----5:R-:W-:Y:S02]  /*85f0*/  @!P2 PRMT R17, RZ, 0x5410, R17 ;  /* 0x00005410ff11a816 */ /* 0x020fe40000000011 */
[----:B------:R-:W-:Y:S02]  /*8600*/  @!P5 PRMT R16, RZ, 0x5410, R16 ;  /* 0x00005410ff10d816 */ /* 0x000fe40000000010 */
[----:B------:R-:W-:Y:S02]  /*8610*/  @!P5 PRMT R24, RZ, 0x5410, R24 ;  /* 0x00005410ff18d816 */ /* 0x000fe40000000018 */
[----:B------:R-:W-:Y:S02]  /*8620*/  @!P2 PRMT R22, RZ, 0x5410, R22 ;  /* 0x00005410ff16a816 */ /* 0x000fe40000000016 */
[----:B------:R-:W-:Y:S02]  /*8630*/  @!P5 FSETP.NEU.FTZ.AND P1, PT, R16, RZ, PT ;  /* 0x000000ff1000d20b */ /* 0x000fe40003f3d000 */
[----:B------:R-:W-:-:S02]  /*8640*/  @!P5 FSETP.NEU.FTZ.AND P6, PT, R24, RZ, PT ;  /* 0x000000ff1800d20b */ /* 0x000fc40003fdd000 */
[----:B------:R-:W-:Y:S02]  /*8650*/  @!P2 FSETP.NEU.FTZ.AND P0, PT, R17, RZ, PT ;  /* 0x000000ff1100a20b */ /* 0x000fe40003f1d000 */
[----:B------:R-:W-:Y:S01]  /*8660*/  @!P2 FSETP.NEU.FTZ.AND P3, PT, R22, RZ, PT ;  /* 0x000000ff1600a20b */ /* 0x000fe20003f7d000 */
[----:B------:R-:W1:Y:S01]  /*8670*/  LDC.U8 R17, c[0x0][0x190] ;  /* 0x00006400ff117b82 */ /* 0x000e620000000000 */
[----:B------:R-:W-:Y:S02]  /*8680*/  @!P5 PLOP3.LUT P6, PT, P1, P6, PT, 0x28, 0x0 ;  /* 0x000000000000d81c */ /* 0x000fe40000fcc570 */
[----:B------:R-:W-:Y:S02]  /*8690*/  @!P2 PLOP3.LUT P0, PT, P0, P3, PT, 0x28, 0x0 ;  /* 0x000000000000a81c */ /* 0x000fe40000706570 */
[----:B------:R-:W-:Y:S02]  /*86a0*/  ISETP.GE.AND P3, PT, R3, R18, PT ;  /* 0x000000120300720c */ /* 0x000fe40003f66270 */
[----:B------:R-:W-:-:S02]  /*86b0*/  @!P4 PRMT R26, RZ, 0x5410, R26 ;  /* 0x00005410ff1ac816 */ /* 0x000fc4000000001a */
[----:B------:R-:W-:Y:S02]  /*86c0*/  @!P4 PRMT R3, RZ, 0x5410, R27 ;  /* 0x00005410ff03c816 */ /* 0x000fe4000000001b */
[----:B------:R-:W-:Y:S02]  /*86d0*/  @!P4 FSETP.NEU.FTZ.AND P1, PT, R26, RZ, PT ;  /* 0x000000ff1a00c20b */ /* 0x000fe40003f3d000 */
[----:B------:R-:W-:Y:S02]  /*86e0*/  @!P5 SEL R26, RZ, 0x1, !P6 ;  /* 0x00000001ff1ad807 */ /* 0x000fe40007000000 */
[----:B------:R-:W-:Y:S02]  /*86f0*/  @!P4 FSETP.NEU.FTZ.AND P5, PT, R3, RZ, PT ;  /* 0x000000ff0300c20b */ /* 0x000fe40003fbd000 */
[----:B------:R-:W-:Y:S02]  /*8700*/  P2R R27, PR, RZ, 0x40 ;  /* 0x00000040ff1b7803 */ /* 0x000fe40000000000 */
[----:B------:R-:W-:-:S02]  /*8710*/  @!P4 PLOP3.LUT P6, PT, P1, P5, PT, 0x28, 0x0 ;  /* 0x000000000000c81c */ /* 0x000fc40000fca570 */
[----:B------:R-:W-:Y:S02]  /*8720*/  @!P3 PRMT R2, RZ, 0x5410, R2 ;  /* 0x00005410ff02b816 */ /* 0x000fe40000000002 */
[----:B------:R-:W-:Y:S02]  /*8730*/  @!P3 PRMT R0, RZ, 0x5410, R0 ;  /* 0x00005410ff00b816 */ /* 0x000fe40000000000 */
[----:B------:R-:W-:Y:S02]  /*8740*/  @!P4 SEL R16, RZ, 0x1, !P6 ;  /* 0x00000001ff10c807 */ /* 0x000fe40007000000 */
[----:B------:R-:W-:Y:S02]  /*8750*/  @!P3 FSETP.NEU.FTZ.AND P1, PT, R2, RZ, PT ;  /* 0x000000ff0200b20b */ /* 0x000fe40003f3d000 */
[----:B------:R-:W-:Y:S02]  /*8760*/  @!P3 FSETP.NEU.FTZ.AND P4, PT, R0, RZ, PT ;  /* 0x000000ff0000b20b */ /* 0x000fe40003f9d000 */
[----:B------:R-:W-:-:S02]  /*8770*/  @!P2 SEL R3, RZ, 0x1, !P0 ;  /* 0x00000001ff03a807 */ /* 0x000fc40004000000 */
[----:B------:R-:W-:Y:S02]  /*8780*/  @!P3 PLOP3.LUT P1, PT, P1, P4, PT, 0x28, 0x0 ;  /* 0x000000000000b81c */ /* 0x000fe40000f28570 */
[----:B------:R-:W-:Y:S02]  /*8790*/  P2R R24, PR, RZ, 0x40 ;  /* 0x00000040ff187803 */ /* 0x000fe40000000000 */
[----:B------:R-:W-:-:S09]  /*87a0*/  @!P3 SEL R2, RZ, 0x1, !P1 ;  /* 0x00000001ff02b807 */ /* 0x000fd20004800000 */
        /* <DEDUP_REMOVED lines=20> */
.L_x_1233:
[----:B------:R1:W-:Y:S01]  /*88f0*/  STG.E.U8 [R8.64], R3 ;  /* 0x0000000308007986 */ /* 0x0003e2000c101124 */
[----:B------:R-:W-:Y:S01]  /*8900*/  IMAD.MOV.U32 R23, RZ, RZ, R25 ;  /* 0x000000ffff177224 */ /* 0x000fe200078e0019 */
[----:B------:R-:W-:Y:S05]  /*8910*/  BRA `(.L_x_1229) ;  /* 0x00000ed000007947 */ /* 0x000fea0003800000 */
.L_x_1232:
[----:B------:R-:W-:-:S13]  /*8920*/  ISETP.NE.AND P0, PT, R0, 0x2, PT ;  /* 0x000000020000780c */ /* 0x000fda0003f05270 */
[----:B------:R-:W-:Y:S05]  /*8930*/  @!P0 BRA `(.L_x_1235) ;  /* 0x000000c000008947 */ /* 0x000fea0003800000 */
[----:B------:R-:W-:-:S13]  /*8940*/  ISETP.NE.AND P0, PT, R0, 0x3, PT ;  /* 0x000000030000780c */ /* 0x000fda0003f05270 */
[----:B------:R-:W-:Y:S05]  /*8950*/  @!P0 BRA `(.L_x_1236) ;  /* 0x0000007000008947 */ /* 0x000fea0003800000 */
[----:B------:R-:W-:-:S13]  /*8960*/  ISETP.NE.AND P0, PT, R0, 0x4, PT ;  /* 0x000000040000780c */ /* 0x000fda0003f05270 */
[----:B------:R-:W-:Y:S05]  /*8970*/  @P0 BRA `(.L_x_1234) ;  /* 0x00000cb000000947 */ /* 0x000fea0003800000 */
[--C-:B0-----:R-:W-:Y:S01]  /*8980*/  SHF.R.S32.HI R5, RZ, 0x1f, R3.reuse ;  /* 0x0000001fff057819 */ /* 0x101fe20000011403 */
[----:B------:R-:W-:Y:S02]  /*8990*/  IMAD.MOV.U32 R4, RZ, RZ, R3 ;  /* 0x000000ffff047224 */ /* 0x000fe400078e0003 */
[----:B------:R-:W-:-:S03]  /*89a0*/  IMAD.MOV.U32 R23, RZ, RZ, R25 ;  /* 0x000000ffff177224 */ /* 0x000fc600078e0019 */
[----:B------:R0:W-:Y:S01]  /*89b0*/  STG.E.64 [R8.64], R4 ;  /* 0x0000000408007986 */ /* 0x0001e2000c101b24 */
[----:B------:R-:W-:Y:S05]  /*89c0*/  BRA `(.L_x_1229) ;  /* 0x00000e2000007947 */ /* 0x000fea0003800000 */
.L_x_1236:
[----:B------:R1:W-:Y:S01]  /*89d0*/  STG.E [R8.64], R3 ;  /* 0x0000000308007986 */ /* 0x0003e2000c101924 */
[----:B------:R-:W-:Y:S01]  /*89e0*/  IMAD.MOV.U32 R23, RZ, RZ, R25 ;  /* 0x000000ffff177224 */ /* 0x000fe200078e0019 */
[----:B------:R-:W-:Y:S05]  /*89f0*/  BRA `(.L_x_1229) ;  /* 0x00000df000007947 */ /* 0x000fea0003800000 */
.L_x_1235:
[----:B------:R1:W-:Y:S01]  /*8a00*/  STG.E.U16 [R8.64], R3 ;  /* 0x0000000308007986 */ /* 0x0003e2000c101524 */
[----:B------:R-:W-:Y:S01]  /*8a10*/  IMAD.MOV.U32 R23, RZ, RZ, R25 ;  /* 0x000000ffff177224 */ /* 0x000fe200078e0019 */
[----:B------:R-:W-:Y:S05]  /*8a20*/  BRA `(.L_x_1229) ;  /* 0x00000dc000007947 */ /* 0x000fea0003800000 */
.L_x_1231:
[----:B------:R-:W-:-:S13]  /*8a30*/  ISETP.GT.AND P0, PT, R0, 0x6, PT ;  /* 0x000000060000780c */ /* 0x000fda0003f04270 */
[----:B------:R-:W-:Y:S05]  /*8a40*/  @P0 BRA `(.L_x_1237) ;  /* 0x000000d000000947 */ /* 0x000fea0003800000 */
[----:B------:R-:W-:-:S13]  /*8a50*/  ISETP.NE.AND P0, PT, R0, 0x5, PT ;  /* 0x000000050000780c */ /* 0x000fda0003f05270 */
[----:B------:R-:W-:Y:S05]  /*8a60*/  @!P0 BRA `(.L_x_1238) ;  /* 0x0000006000008947 */ /* 0x000fea0003800000 */
[----:B------:R-:W-:-:S13]  /*8a70*/  ISETP.NE.AND P0, PT, R0, 0x6, PT ;  /* 0x000000060000780c */ /* 0x000fda0003f05270 */
[----:B------:R-:W-:Y:S05]  /*8a80*/  @P0 BRA `(.L_x_1234) ;  /* 0x00000ba000000947 */ /* 0x000fea0003800000 */
[----:B------:R-:W1:Y:S01]  /*8a90*/  I2F.S16 R3, R3 ;  /* 0x0000000300037306 */ /* 0x000e620000101400 */
[----:B------:R-:W-:Y:S01]  /*8aa0*/  IMAD.MOV.U32 R23, RZ, RZ, R25 ;  /* 0x000000ffff177224 */ /* 0x000fe200078e0019 */
[----:B-1----:R1:W-:Y:S01]  /*8ab0*/  STG.E [R8.64], R3 ;  /* 0x0000000308007986 */ /* 0x0023e2000c101924 */
[----:B------:R-:W-:Y:S05]  /*8ac0*/  BRA `(.L_x_1229) ;  /* 0x00000d2000007947 */ /* 0x000fea0003800000 */
.L_x_1238:
[----:B------:R-:W1:Y:S01]  /*8ad0*/  I2F.S16 R0, R3 ;  /* 0x0000000300007306 */ /* 0x000e620000101400 */
[----:B------:R-:W-:Y:S01]  /*8ae0*/  IMAD.MOV.U32 R23, RZ, RZ, R25 ;  /* 0x000000ffff177224 */ /* 0x000fe200078e0019 */
[----:B-1----:R-:W-:-:S05]  /*8af0*/  F2FP.PACK_AB R0, RZ, R0 ;  /* 0x00000000ff00723e */ /* 0x002fca00000000ff */
[----:B------:R1:W-:Y:S01]  /*8b00*/  STG.E.U16 [R8.64], R0 ;  /* 0x0000000008007986 */ /* 0x0003e2000c101524 */
[----:B------:R-:W-:Y:S05]  /*8b10*/  BRA `(.L_x_1229) ;  /* 0x00000cd000007947 */ /* 0x000fea0003800000 */
.L_x_1237:
[----:B------:R-:W-:-:S13]  /*8b20*/  ISETP.NE.AND P0, PT, R0, 0x7, PT ;  /* 0x000000070000780c */ /* 0x000fda0003f05270 */
[----:B------:R-:W-:Y:S05]  /*8b30*/  @!P0 BRA `(.L_x_1239) ;  /* 0x000000f000008947 */ /* 0x000fea0003800000 */
[----:B------:R-:W-:-:S13]  /*8b40*/  ISETP.NE.AND P0, PT, R0, 0x8, PT ;  /* 0x000000080000780c */ /* 0x000fda0003f05270 */
[----:B------:R-:W-:Y:S05]  /*8b50*/  @!P0 BRA `(.L_x_1240) ;  /* 0x0000007000008947 */ /* 0x000fea0003800000 */
[----:B------:R-:W-:-:S13]  /*8b60*/  ISETP.NE.AND P0, PT, R0, 0x9, PT ;  /* 0x000000090000780c */ /* 0x000fda0003f05270 */
[----:B------:R-:W-:Y:S05]  /*8b70*/  @P0 BRA `(.L_x_1234) ;  /* 0x00000ab000000947 */ /* 0x000fea0003800000 */
[----:B0-----:R-:W0:Y:S01]  /*8b80*/  I2F.S16 R4, R3 ;  /* 0x0000000300047306 */ /* 0x001e220000101400 */
[----:B------:R-:W-:Y:S02]  /*8b90*/  IMAD.MOV.U32 R5, RZ, RZ, RZ ;  /* 0x000000ffff057224 */ /* 0x000fe400078e00ff */
[----:B------:R-:W-:-:S03]  /*8ba0*/  IMAD.MOV.U32 R23, RZ, RZ, R25 ;  /* 0x000000ffff177224 */ /* 0x000fc600078e0019 */
[----:B0-----:R0:W-:Y:S01]  /*8bb0*/  STG.E.64 [R8.64], R4 ;  /* 0x0000000408007986 */ /* 0x0011e2000c101b24 */
[----:B------:R-:W-:Y:S05]  /*8bc0*/  BRA `(.L_x_1229) ;  /* 0x00000c2000007947 */ /* 0x000fea0003800000 */
.L_x_1240:
[----:B------:R-:W1:Y:S01]  /*8bd0*/  I2F.S16 R3, R3 ;  /* 0x0000000300037306 */ /* 0x000e620000101400 */
[----:B------:R-:W-:Y:S01]  /*8be0*/  IMAD.MOV.U32 R23, RZ, RZ, R25 ;  /* 0x000000ffff177224 */ /* 0x000fe200078e0019 */
[----:B-1----:R-:W-:-:S04]  /*8bf0*/  F2FP.PACK_AB R3, RZ, R3 ;  /* 0x00000003ff03723e */ /* 0x002fc800000000ff */
[----:B------:R-:W-:-:S05]  /*8c00*/  PRMT R3, R3, 0x5410, RZ ;  /* 0x0000541003037816 */ /* 0x000fca00000000ff */
[----:B------:R1:W-:Y:S01]  /*8c10*/  STG.E [R8.64], R3 ;  /* 0x0000000308007986 */ /* 0x0003e2000c101924 */
[----:B------:R-:W-:Y:S05]  /*8c20*/  BRA `(.L_x_1229) ;  /* 0x00000bc000007947 */ /* 0x000fea0003800000 */
.L_x_1239:
[----:B0-----:R-:W0:Y:S01]  /*8c30*/  I2F.F64.S16 R4, R3 ;  /* 0x0000000300047312 */ /* 0x001e220000101c00 */
[----:B------:R-:W-:Y:S01]  /*8c40*/  IMAD.MOV.U32 R23, RZ, RZ, R25 ;  /* 0x000000ffff177224 */ /* 0x000fe200078e0019 */
[----:B0-----:R0:W-:Y:S01]  /*8c50*/  STG.E.64 [R8.64], R4 ;  /* 0x0000000408007986 */ /* 0x0011e2000c101b24 */
[----:B------:R-:W-:Y:S05]  /*8c60*/  BRA `(.L_x_1229) ;  /* 0x00000b8000007947 */ /* 0x000fea0003800000 */
.L_x_1230:
        /* <DEDUP_REMOVED lines=12> */
.L_x_1243:
[----:B0-----:R-:W0:Y:S01]  /*8d30*/  I2F.F64.S16 R4, R3 ;  /* 0x0000000300047312 */ /* 0x001e220000101c00 */
[----:B------:R-:W-:Y:S01]  /*8d40*/  CS2R R6, SRZ ;  /* 0x0000000000067805 */ /* 0x000fe2000001ff00 */
[----:B------:R-:W-:-:S04]  /*8d50*/  IMAD.MOV.U32 R23, RZ, RZ, R25 ;  /* 0x000000ffff177224 */ /* 0x000fc800078e0019 */
[----:B0-----:R0:W-:Y:S01]  /*8d60*/  STG.E.128 [R8.64], R4 ;  /* 0x0000000408007986 */ /* 0x0011e2000c101d24 */
[----:B------:R-:W-:Y:S05]  /*8d70*/  BRA `(.L_x_1229) ;  /* 0x00000a7000007947 */ /* 0x000fea0003800000 */
.L_x_1242:
[----:B------:R-:W-:-:S13]  /*8d80*/  ISETP.NE.AND P0, PT, R0, 0xf, PT ;  /* 0x0000000f0000780c */ /* 0x000fda0003f05270 */
[----:B------:R-:W-:Y:S05]  /*8d90*/  @!P0 BRA `(.L_x_1244) ;  /* 0x000002f000008947 */ /* 0x000fea0003800000 */
[----:B------:R-:W-:-:S13]  /*8da0*/  ISETP.NE.AND P0, PT, R0, 0x17, PT ;  /* 0x000000170000780c */ /* 0x000fda0003f05270 */
[----:B------:R-:W-:Y:S05]  /*8db0*/  @!P0 BRA `(.L_x_1245) ;  /* 0x0000016000008947 */ /* 0x000fea0003800000 */
[----:B------:R-:W-:-:S13]  /*8dc0*/  ISETP.NE.AND P0, PT, R0, 0x18, PT ;  /* 0x000000180000780c */ /* 0x000fda0003f05270 */
[----:B------:R-:W-:Y:S05]  /*8dd0*/  @P0 BRA `(.L_x_1234) ;  /* 0x0000085000000947 */ /* 0x000fea0003800000 */
[----:B------:R-:W1:Y:S01]  /*8de0*/  I2F.S16 R3, R3 ;  /* 0x0000000300037306 */ /* 0x000e620000101400 */
[----:B------:R-:W-:Y:S01]  /*8df0*/  BSSY B0, `(.L_x_1246) ;  /* 0x000000e000007945 */ /* 0x000fe20003800000 */
[C---:B01----:R-:W-:Y:S02]  /*8e00*/  LOP3.LUT R4, R3.reuse, 0x7fffffff, RZ, 0xc0, !PT ;  /* 0x7fffffff03047812 */ /* 0x043fe400078ec0ff */
        /* <DEDUP_REMOVED lines=12> */
.L_x_1247:
[----:B------:R-:W-:Y:S05]  /*8ed0*/  BSYNC B0 ;  /* 0x0000000000007941 */ /* 0x000fea0003800000 */
.L_x_1246:
[----:B------:R-:W-:Y:S01]  /*8ee0*/  LOP3.LUT R5, R0, R5, RZ, 0xfc, !PT ;  /* 0x0000000500057212 */ /* 0x000fe200078efcff */
[----:B------:R-:W-:-:S04]  /*8ef0*/  IMAD.MOV.U32 R23, RZ, RZ, R25 ;  /* 0x000000ffff177224 */ /* 0x000fc800078e0019 */
[----:B------:R0:W-:Y:S01]  /*8f00*/  STG.E.U8 [R8.64], R5 ;  /* 0x0000000508007986 */ /* 0x0001e2000c101124 */
[----:B------:R-:W-:Y:S05]  /*8f10*/  BRA `(.L_x_1229) ;  /* 0x000008d000007947 */ /* 0x000fea0003800000 */
.L_x_1245:
[----:B0-----:R-:W0:Y:S01]  /*8f20*/  I2F.S16 R5, R3 ;  /* 0x0000000300057306 */ /* 0x001e220000101400 */
        /* <DEDUP_REMOVED lines=12> */
.L_x_1249:
[----:B------:R-:W-:Y:S01]  /*8ff0*/  IMAD.MOV.U32 R0, RZ, RZ, 0x7f ;  /* 0x0000007fff007424 */ /* 0x000fe200078e00ff */
[----:B------:R-:W-:-:S04]  /*9000*/  ISETP.GT.U32.AND P0, PT, R4, 0x7f800000, PT ;  /* 0x7f8000000400780c */ /* 0x000fc80003f04070 */
[----:B------:R-:W-:-:S04]  /*9010*/  SEL R0, R0, 0x7c, P0 ;  /* 0x0000007c00007807 */ /* 0x000fc80000000000 */
.L_x_1250:
[----:B------:R-:W-:Y:S05]  /*9020*/  BSYNC B0 ;  /* 0x0000000000007941 */ /* 0x000fea0003800000 */
.L_x_1248:
[----:B------:R-:W-:Y:S01]  /*9030*/  LOP3.LUT R3, R5, 0x80000000, RZ, 0xc0, !PT ;  /* 0x8000000005037812 */ /* 0x000fe200078ec0ff */
[----:B------:R-:W-:-:S03]  /*9040*/  IMAD.MOV.U32 R23, RZ, RZ, R25 ;  /* 0x000000ffff177224 */ /* 0x000fc600078e0019 */
[----:B------:R-:W-:-:S04]  /*9050*/  SHF.R.U32.HI R3, RZ, 0x18, R3 ;  /* 0x00000018ff037819 */ /* 0x000fc80000011603 */
[----:B------:R-:W-:-:S05]  /*9060*/  LOP3.LUT R3, R0, R3, RZ, 0xfc, !PT ;  /* 0x0000000300037212 */ /* 0x000fca00078efcff */
[----:B------:R0:W-:Y:S01]  /*9070*/  STG.E.U8 [R8.64], R3 ;  /* 0x0000000308007986 */ /* 0x0001e2000c101124 */
[----:B------:R-:W-:Y:S05]  /*9080*/  BRA `(.L_x_1229) ;  /* 0x0000076000007947 */ /* 0x000fea0003800000 */
.L_x_1244:
[----:B------:R-:W1:Y:S01]  /*9090*/  I2F.S16 R0, R3 ;  /* 0x0000000300007306 */ /* 0x000e620000101400 */
[----:B------:R-:W-:Y:S01]  /*90a0*/  IMAD.MOV.U32 R23, RZ, RZ, R25 ;  /* 0x000000ffff177224 */ /* 0x000fe200078e0019 */
[----:B-1----:R-:W-:-:S05]  /*90b0*/  F2FP.BF16.PACK_AB R0, RZ, R0 ;  /* 0x00000000ff00723e */ /* 0x002fca00000010ff */
[----:B------:R1:W-:Y:S01]  /*90c0*/  STG.E.U16 [R8.64], R0 ;  /* 0x0000000008007986 */ /* 0x0003e2000c101524 */
[----:B------:R-:W-:Y:S05]  /*90d0*/  BRA `(.L_x_1229) ;  /* 0x0000071000007947 */ /* 0x000fea0003800000 */
.L_x_1241:
        /* <DEDUP_REMOVED lines=11> */
.L_x_1253:
[----:B------:R-:W1:Y:S01]  /*9190*/  I2F.S16 R3, R3 ;  /* 0x0000000300037306 */ /* 0x000e620000101400 */
[----:B------:R-:W-:Y:S01]  /*91a0*/  BSSY B0, `(.L_x_1254) ;  /* 0x0000014000007945 */ /* 0x000fe20003800000 */
[----:B0-----:R-:W-:Y:S01]  /*91b0*/  IMAD.MOV.U32 R4, RZ, RZ, 0x80 ;  /* 0x00000080ff047424 */ /* 0x001fe200078e00ff */
[----:B-1----:R-:W-:-:S04]  /*91c0*/  LOP3.LUT R5, R3, 0x7fffffff, RZ, 0xc0, !PT ;  /* 0x7fffffff03057812 */ /* 0x002fc800078ec0ff */
        /* <DEDUP_REMOVED lines=13> */
.L_x_1256:
[----:B------:R-:W-:-:S04]  /*92a0*/  LOP3.LUT R3, R3, 0x80000000, RZ, 0xc0, !PT ;  /* 0x8000000003037812 */ /* 0x000fc800078ec0ff */
[----:B------:R-:W-:-:S04]  /*92b0*/  SHF.R.U32.HI R3, RZ, 0x18, R3 ;  /* 0x00000018ff037819 */ /* 0x000fc80000011603 */
[----:B------:R-:W-:-:S04]  /*92c0*/  LOP3.LUT R0, R0, R3, RZ, 0xfc, !PT ;  /* 0x0000000300007212 */ /* 0x000fc800078efcff */
[----:B------:R-:W-:Y:S02]  /*92d0*/  PRMT R4, R0, 0x7610, R4 ;  /* 0x0000761000047816 */ /* 0x000fe40000000004 */
.L_x_1255:
[----:B------:R-:W-:Y:S05]  /*92e0*/  BSYNC B0 ;  /* 0x0000000000007941 */ /* 0x000fea0003800000 */
.L_x_1254:
[----:B------:R0:W-:Y:S01]  /*92f0*/  STG.E.U8 [R8.64], R4 ;  /* 0x0000000408007986 */ /* 0x0001e2000c101124 */
[----:B------:R-:W-:Y:S01]  /*9300*/  IMAD.MOV.U32 R23, RZ, RZ, R25 ;  /* 0x000000ffff177224 */ /* 0x000fe200078e0019 */
[----:B------:R-:W-:Y:S05]  /*9310*/  BRA `(.L_x_1229) ;  /* 0x000004d000007947 */ /* 0x000fea0003800000 */
.L_x_1252:
        /* <DEDUP_REMOVED lines=17> */
.L_x_1259:
[----:B------:R-:W-:-:S04]  /*9430*/  LOP3.LUT R3, R3, 0x80000000, RZ, 0xc0, !PT ;  /* 0x8000000003037812 */ /* 0x000fc800078ec0ff */
[----:B------:R-:W-:-:S04]  /*9440*/  SHF.R.U32.HI R3, RZ, 0x18, R3 ;  /* 0x00000018ff037819 */ /* 0x000fc80000011603 */
[----:B------:R-:W-:-:S04]  /*9450*/  LOP3.LUT R0, R0, R3, RZ, 0xfc, !PT ;  /* 0x0000000300007212 */ /* 0x000fc800078efcff */
[----:B------:R-:W-:Y:S02]  /*9460*/  PRMT R4, R0, 0x7610, R4 ;  /* 0x0000761000047816 */ /* 0x000fe40000000004 */
.L_x_1258:
[----:B------:R-:W-:Y:S05]  /*9470*/  BSYNC B0 ;  /* 0x0000000000007941 */ /* 0x000fea0003800000 */
.L_x_1257:
[----:B------:R0:W-:Y:S01]  /*9480*/  STG.E.U8 [R8.64], R4 ;  /* 0x0000000408007986 */ /* 0x0001e2000c101124 */
[----:B------:R-:W-:Y:S01]  /*9490*/  IMAD.MOV.U32 R23, RZ, RZ, R25 ;  /* 0x000000ffff177224 */ /* 0x000fe200078e0019 */
[----:B------:R-:W-:Y:S05]  /*94a0*/  BRA `(.L_x_1229) ;  /* 0x0000034000007947 */ /* 0x000fea0003800000 */
.L_x_1251:
[----:B------:R-:W-:-:S13]  /*94b0*/  ISETP.NE.AND P0, PT, R0, 0x1c, PT ;  /* 0x0000001c0000780c */ /* 0x000fda0003f05270 */
[----:B------:R-:W-:Y:S05]  /*94c0*/  @!P0 BRA `(.L_x_1260) ;  /* 0x0000030000008947 */ /* 0x000fea0003800000 */
[----:B------:R-:W-:-:S13]  /*94d0*/  ISETP.NE.AND P0, PT, R0, 0x1d, PT ;  /* 0x0000001d0000780c */ /* 0x000fda0003f05270 */
[----:B------:R-:W-:Y:S05]  /*94e0*/  @!P0 BRA `(.L_x_1261) ;  /* 0x0000029000008947 */ /* 0x000fea0003800000 */
[----:B------:R-:W-:-:S13]  /*94f0*/  ISETP.NE.AND P0, PT, R0, 0x2c, PT ;  /* 0x0000002c0000780c */ /* 0x000fda0003f05270 */
[----:B------:R-:W-:Y:S05]  /*9500*/  @P0 BRA `(.L_x_1234) ;  /* 0x0000012000000947 */ /* 0x000fea0003800000 */
[----:B------:R-:W1:Y:S01]  /*9510*/  I2F.S16 R6, R3 ;  /* 0x0000000300067306 */ /* 0x000e620000101400 */
[----:B------:R-:W-:Y:S01]  /*9520*/  PLOP3.LUT P0, PT, PT, PT, PT, 0x80, 0x0 ;  /* 0x000000000000781c */ /* 0x000fe20003f0f070 */
[----:B------:R-:W-:Y:S01]  /*9530*/  IMAD.MOV.U32 R23, RZ, RZ, R25 ;  /* 0x000000ffff177224 */ /* 0x000fe200078e0019 */
[----:B01----:R-:W-:-:S04]  /*9540*/  SHF.R.U32.HI R4, RZ, 0x17, R6 ;  /* 0x00000017ff047819 */ /* 0x003fc80000011606 */
        /* <DEDUP_REMOVED lines=14> */
.L_x_1234:
[----:B------:R-:W-:Y:S01]  /*9630*/  MOV R14, 0x0 ;  /* 0x00000000000e7802 */ /* 0x000fe20000000f00 */
[----:B0-----:R-:W-:Y:S02]  /*9640*/  IMAD.MOV.U32 R4, RZ, RZ, c[0x4][0x140] ;  /* 0x01005000ff047624 */ /* 0x001fe400078e00ff */
        /* <DEDUP_REMOVED lines=19> */
.L_x_1261:
[--C-:B0-----:R-:W-:Y:S01]  /*9780*/  SHF.R.S32.HI R5, RZ, 0x1f, R3.reuse ;  /* 0x0000001fff057819 */ /* 0x101fe20000011403 */
[----:B------:R-:W-:Y:S02]  /*9790*/  IMAD.MOV.U32 R4, RZ, RZ, R3 ;  /* 0x000000ffff047224 */ /* 0x000fe400078e0003 */
[----:B------:R-:W-:-:S03]  /*97a0*/  IMAD.MOV.U32 R23, RZ, RZ, R25 ;  /* 0x000000ffff177224 */ /* 0x000fc600078e0019 */
[----:B------:R0:W-:Y:S01]  /*97b0*/  STG.E.64 [R8.64], R4 ;  /* 0x0000000408007986 */ /* 0x0001e2000c101b24 */
[----:B------:R-:W-:Y:S05]  /*97c0*/  BRA `(.L_x_1229) ;  /* 0x0000002000007947 */ /* 0x000fea0003800000 */
.L_x_1260:
[----:B------:R1:W-:Y:S01]  /*97d0*/  STG.E [R8.64], R3 ;  /* 0x0000000308007986 */ /* 0x0003e2000c101924 */
[----:B------:R-:W-:-:S03]  /*97e0*/  IMAD.MOV.U32 R23, RZ, RZ, R25 ;  /* 0x000000ffff177224 */ /* 0x000fc600078e0019 */
.L_x_1229:
[----:B-1----:R-:W-:Y:S05]  /*97f0*/  BSYNC B6 ;  /* 0x0000000000067941 */ /* 0x002fea0003800000 */
.L_x_1228:
        /* <DEDUP_REMOVED lines=21> */
.L_x_1267:
[----:B------:R0:W-:Y:S01]  /*9950*/  STG.E.U8 [R8.64], R26 ;  /* 0x0000001a08007986 */ /* 0x0001e2000c101124 */
[----:B------:R-:W-:Y:S05]  /*9960*/  BRA `(.L_x_1269) ;  /* 0x00000d7000007947 */ /* 0x000fea0003800000 */
.L_x_1266:
        /* <DEDUP_REMOVED lines=9> */
.L_x_1271:
[----:B------:R0:W-:Y:S01]  /*9a00*/  STG.E [R8.64], R26 ;  /* 0x0000001a08007986 */ /* 0x0001e2000c101924 */
[----:B------:R-:W-:Y:S05]  /*9a10*/  BRA `(.L_x_1269) ;  /* 0x00000cc000007947 */ /* 0x000fea0003800000 */
.L_x_1270:
[----:B------:R0:W-:Y:S01]  /*9a20*/  STG.E.U16 [R8.64], R26 ;  /* 0x0000001a08007986 */ /* 0x0001e2000c101524 */
[----:B------:R-:W-:Y:S05]  /*9a30*/  BRA `(.L_x_1269) ;  /* 0x00000ca000007947 */ /* 0x000fea0003800000 */
.L_x_1265:
        /* <DEDUP_REMOVED lines=9> */
.L_x_1273:
[----:B------:R-:W0:Y:S02]  /*9ad0*/  I2F.S16 R0, R26 ;  /* 0x0000001a00007306 */ /* 0x000e240000101400 */
[----:B0-----:R-:W-:-:S05]  /*9ae0*/  F2FP.PACK_AB R0, RZ, R0 ;  /* 0x00000000ff00723e */ /* 0x001fca00000000ff */
[----:B------:R0:W-:Y:S01]  /*9af0*/  STG.E.U16 [R8.64], R0 ;  /* 0x0000000008007986 */ /* 0x0001e2000c101524 */
[----:B------:R-:W-:Y:S05]  /*9b00*/  BRA `(.L_x_1269) ;  /* 0x00000bd000007947 */ /* 0x000fea0003800000 */
.L_x_1272:
        /* <DEDUP_REMOVED lines=10> */
.L_x_1275:
[----:B------:R-:W0:Y:S02]  /*9bb0*/  I2F.S16 R26, R26 ;  /* 0x0000001a001a7306 */ /* 0x000e240000101400 */
[----:B0-----:R-:W-:-:S04]  /*9bc0*/  F2FP.PACK_AB R3, RZ, R26 ;  /* 0x0000001aff03723e */ /* 0x001fc800000000ff */
[----:B------:R-:W-:-:S05]  /*9bd0*/  PRMT R3, R3, 0x5410, RZ ;  /* 0x0000541003037816 */ /* 0x000fca00000000ff */
[----:B------:R0:W-:Y:S01]  /*9be0*/  STG.E [R8.64], R3 ;  /* 0x0000000308007986 */ /* 0x0001e2000c101924 */
[----:B------:R-:W-:Y:S05]  /*9bf0*/  BRA `(.L_x_1269) ;  /* 0x00000ae000007947 */ /* 0x000fea0003800000 */
.L_x_1274:
[----:B------:R-:W0:Y:S02]  /*9c00*/  I2F.F64.S16 R26, R26 ;  /* 0x0000001a001a7312 */ /* 0x000e240000101c00 */
[----:B0-----:R0:W-:Y:S01]  /*9c10*/  STG.E.64 [R8.64], R26 ;  /* 0x0000001a08007986 */ /* 0x0011e2000c101b24 */
[----:B------:R-:W-:Y:S05]  /*9c20*/  BRA `(.L_x_1269) ;  /* 0x00000ab000007947 */ /* 0x000fea0003800000 */
.L_x_1264:
        /* <DEDUP_REMOVED lines=12> */
.L_x_1278:
[----:B------:R-:W0:Y:S01]  /*9cf0*/  I2F.F64.S16 R4, R26 ;  /* 0x0000001a00047312 */ /* 0x000e220000101c00 */
[----:B------:R-:W-:-:S05]  /*9d00*/  CS2R R6, SRZ ;  /* 0x0000000000067805 */ /* 0x000fca000001ff00 */
[----:B0-----:R0:W-:Y:S01]  /*9d10*/  STG.E.128 [R8.64], R4 ;  /* 0x0000000408007986 */ /* 0x0011e2000c101d24 */
[----:B------:R-:W-:Y:S05]  /*9d20*/  BRA `(.L_x_1269) ;  /* 0x000009b000007947 */ /* 0x000fea0003800000 */
.L_x_1277:
        /* <DEDUP_REMOVED lines=21> */
.L_x_1282:
[----:B------:R-:W-:Y:S05]  /*9e80*/  BSYNC B0 ;  /* 0x0000000000007941 */ /* 0x000fea0003800000 */
.L_x_1281:
[----:B------:R-:W-:-:S05]  /*9e90*/  LOP3.LUT R5, R0, R5, RZ, 0xfc, !PT ;  /* 0x0000000500057212 */ /* 0x000fca00078efcff */
[----:B------:R0:W-:Y:S01]  /*9ea0*/  STG.E.U8 [R8.64], R5 ;  /* 0x0000000508007986 */ /* 0x0001e2000c101124 */
[----:B------:R-:W-:Y:S05]  /*9eb0*/  BRA `(.L_x_1269) ;  /* 0x0000082000007947 */ /* 0x000fea0003800000 */
.L_x_1280:
        /* <DEDUP_REMOVED lines=13> */
.L_x_1284:
[----:B------:R-:W-:Y:S01]  /*9f90*/  IMAD.MOV.U32 R0, RZ, RZ, 0x7f ;  /* 0x0000007fff007424 */ /* 0x000fe200078e00ff */
[----:B------:R-:W-:-:S04]  /*9fa0*/  ISETP.GT.U32.AND P0, PT, R3, 0x7f800000, PT ;  /* 0x7f8000000300780c */ /* 0x000fc80003f04070 */
[----:B------:R-:W-:-:S04]  /*9fb0*/  SEL R0, R0, 0x7c, P0 ;  /* 0x0000007c00007807 */ /* 0x000fc80000000000 */
.L_x_1285:
[----:B------:R-:W-:Y:S05]  /*9fc0*/  BSYNC B0 ;  /* 0x0000000000007941 */ /* 0x000fea0003800000 */
.L_x_1283:
[----:B------:R-:W-:-:S04]  /*9fd0*/  LOP3.LUT R3, R5, 0x80000000, RZ, 0xc0, !PT ;  /* 0x8000000005037812 */ /* 0x000fc800078ec0ff */
[----:B------:R-:W-:-:S04]  /*9fe0*/  SHF.R.U32.HI R3, RZ, 0x18, R3 ;  /* 0x00000018ff037819 */ /* 0x000fc80000011603 */
[----:B------:R-:W-:-:S05]  /*9ff0*/  LOP3.LUT R3, R0, R3, RZ, 0xfc, !PT ;  /* 0x0000000300037212 */ /* 0x000fca00078efcff */
[----:B------:R0:W-:Y:S01]  /*a000*/  STG.E.U8 [R8.64], R3 ;  /* 0x0000000308007986 */ /* 0x0001e2000c101124 */
[----:B------:R-:W-:Y:S05]  /*a010*/  BRA `(.L_x_1269) ;  /* 0x000006c000007947 */ /* 0x000fea0003800000 */
.L_x_1279:
[----:B------:R-:W0:Y:S02]  /*a020*/  I2F.S16 R0, R26 ;  /* 0x0000001a00007306 */ /* 0x000e240000101400 */
[----:B0-----:R-:W-:-:S05]  /*a030*/  F2FP.BF16.PACK_AB R0, RZ, R0 ;  /* 0x00000000ff00723e */ /* 0x001fca00000010ff */
[----:B------:R0:W-:Y:S01]  /*a040*/  STG.E.U16 [R8.64], R0 ;  /* 0x0000000008007986 */ /* 0x0001e2000c101524 */
[----:B------:R-:W-:Y:S05]  /*a050*/  BRA `(.L_x_1269) ;  /* 0x0000068000007947 */ /* 0x000fea0003800000 */
.L_x_1276:
        /* <DEDUP_REMOVED lines=10> */
.L_x_1288:
        /* <DEDUP_REMOVED lines=17> */
.L_x_1291:
[----:B------:R-:W-:-:S04]  /*a210*/  LOP3.LUT R3, R5, 0x80000000, RZ, 0xc0, !PT ;  /* 0x8000000005037812 */ /* 0x000fc800078ec0ff */
[----:B------:R-:W-:-:S04]  /*a220*/  SHF.R.U32.HI R3, RZ, 0x18, R3 ;  /* 0x00000018ff037819 */ /* 0x000fc80000011603 */
[----:B------:R-:W-:-:S04]  /*a230*/  LOP3.LUT R0, R0, R3, RZ, 0xfc, !PT ;  /* 0x0000000300007212 */ /* 0x000fc800078efcff */
[----:B------:R-:W-:Y:S02]  /*a240*/  PRMT R4, R0, 0x7610, R4 ;  /* 0x0000761000047816 */ /* 0x000fe40000000004 */
.L_x_1290:
[----:B------:R-:W-:Y:S05]  /*a250*/  BSYNC B0 ;  /* 0x0000000000007941 */ /* 0x000fea0003800000 */
.L_x_1289:
[----:B------:R0:W-:Y:S01]  /*a260*/  STG.E.U8 [R8.64], R4 ;  /* 0x0000000408007986 */ /* 0x0001e2000c101124 */
[----:B------:R-:W-:Y:S05]  /*a270*/  BRA `(.L_x_1269) ;  /* 0x0000046000007947 */ /* 0x000fea0003800000 */
.L_x_1287:
        /* <DEDUP_REMOVED lines=17> */
.L_x_1294:
[----:B------:R-:W-:-:S04]  /*a390*/  LOP3.LUT R3, R5, 0x80000000, RZ, 0xc0, !PT ;  /* 0x8000000005037812 */ /* 0x000fc800078ec0ff */
[----:B------:R-:W-:-:S04]  /*a3a0*/  SHF.R.U32.HI R3, RZ, 0x18, R3 ;  /* 0x00000018ff037819 */ /* 0x000fc80000011603 */
[----:B------:R-:W-:-:S04]  /*a3b0*/  LOP3.LUT R0, R0, R3, RZ, 0xfc, !PT ;  /* 0x0000000300007212 */ /* 0x000fc800078efcff */
[----:B------:R-:W-:Y:S02]  /*a3c0*/  PRMT R4, R0, 0x7610, R4 ;  /* 0x0000761000047816 */ /* 0x000fe40000000004 */
.L_x_1293:
[----:B------:R-:W-:Y:S05]  /*a3d0*/  BSYNC B0 ;  /* 0x0000000000007941 */ /* 0x000fea0003800000 */
.L_x_1292:
[----:B------:R0:W-:Y:S01]  /*a3e0*/  STG.E.U8 [R8.64], R4 ;  /* 0x0000000408007986 */ /* 0x0001e2000c101124 */
[----:B------:R-:W-:Y:S05]  /*a3f0*/  BRA `(.L_x_1269) ;  /* 0x000002e000007947 */ /* 0x000fea0003800000 */
.L_x_1286:
        /* <DEDUP_REMOVED lines=22> */
.L_x_1268:
        /* <DEDUP_REMOVED lines=20> */
.L_x_1296:
[----:B------:R-:W-:-:S05]  /*a6a0*/  SHF.R.S32.HI R27, RZ, 0x1f, R26 ;  /* 0x0000001fff1b7819 */ /* 0x000fca000001141a */
[----:B------:R0:W-:Y:S01]  /*a6b0*/  STG.E.64 [R8.64], R26 ;  /* 0x0000001a08007986 */ /* 0x0001e2000c101b24 */
[----:B------:R-:W-:Y:S05]  /*a6c0*/  BRA `(.L_x_1269) ;  /* 0x0000001000007947 */ /* 0x000fea0003800000 */
.L_x_1295:
[----:B------:R0:W-:Y:S02]  /*a6d0*/  STG.E [R8.64], R26 ;  /* 0x0000001a08007986 */ /* 0x0001e4000c101924 */
.L_x_1269:
        /* <DEDUP_REMOVED lines=21> */
.L_x_1300:
[----:B------:R0:W-:Y:S01]  /*a830*/  STG.E.U8 [R8.64], R16 ;  /* 0x0000001008007986 */ /* 0x0001e2000c101124 */
[----:B------:R-:W-:Y:S05]  /*a840*/  BRA `(.L_x_1302) ;  /* 0x00000d9000007947 */ /* 0x000fea0003800000 */
.L_x_1299:
        /* <DEDUP_REMOVED lines=10> */
.L_x_1304:
[----:B------:R0:W-:Y:S01]  /*a8f0*/  STG.E [R8.64], R16 ;  /* 0x0000001008007986 */ /* 0x0001e2000c101924 */
[----:B------:R-:W-:Y:S05]  /*a900*/  BRA `(.L_x_1302) ;  /* 0x00000cd000007947 */ /* 0x000fea0003800000 */
.L_x_1303:
[----:B------:R0:W-:Y:S01]  /*a910*/  STG.E.U16 [R8.64], R16 ;  /* 0x0000001008007986 */ /* 0x0001e2000c101524 */
[----:B------:R-:W-:Y:S05]  /*a920*/  BRA `(.L_x_1302) ;  /* 0x00000cb000007947 */ /* 0x000fea0003800000 */
.L_x_1298:
        /* <DEDUP_REMOVED lines=9> */
.L_x_1306:
[----:B------:R-:W0:Y:S02]  /*a9c0*/  I2F.S16 R0, R16 ;  /* 0x0000001000007306 */ /* 0x000e240000101400 */
[----:B0-----:R-:W-:-:S05]  /*a9d0*/  F2FP.PACK_AB R0, RZ, R0 ;  /* 0x00000000ff00723e */ /* 0x001fca00000000ff */
[----:B------:R0:W-:Y:S01]  /*a9e0*/  STG.E.U16 [R8.64], R0 ;  /* 0x0000000008007986 */ /* 0x0001e2000c101524 */
[----:B------:R-:W-:Y:S05]  /*a9f0*/  BRA `(.L_x_1302) ;  /* 0x00000be000007947 */ /* 0x000fea0003800000 */
.L_x_1305:
        /* <DEDUP_REMOVED lines=10> */
.L_x_1308:
[----:B------:R-:W0:Y:S02]  /*aaa0*/  I2F.S16 R16, R16 ;  /* 0x0000001000107306 */ /* 0x000e240000101400 */
[----:B0-----:R-:W-:-:S04]  /*aab0*/  F2FP.PACK_AB R3, RZ, R16 ;  /* 0x00000010ff03723e */ /* 0x001fc800000000ff */
[----:B------:R-:W-:-:S05]  /*aac0*/  PRMT R3, R3, 0x5410, RZ ;  /* 0x0000541003037816 */ /* 0x000fca00000000ff */
[----:B------:R0:W-:Y:S01]  /*aad0*/  STG.E [R8.64], R3 ;  /* 0x0000000308007986 */ /* 0x0001e2000c101924 */
[----:B------:R-:W-:Y:S05]  /*aae0*/  BRA `(.L_x_1302) ;  /* 0x00000af000007947 */ /* 0x000fea0003800000 */
.L_x_1307:
[----:B------:R-:W0:Y:S02]  /*aaf0*/  I2F.F64.S16 R4, R16 ;  /* 0x0000001000047312 */ /* 0x000e240000101c00 */
[----:B0-----:R0:W-:Y:S01]  /*ab00*/  STG.E.64 [R8.64], R4 ;  /* 0x0000000408007986 */ /* 0x0011e2000c101b24 */
[----:B------:R-:W-:Y:S05]  /*ab10*/  BRA `(.L_x_1302) ;  /* 0x00000ac000007947 */ /* 0x000fea0003800000 */
.L_x_1297:
        /* <DEDUP_REMOVED lines=12> */
.L_x_1311:
[----:B------:R-:W0:Y:S01]  /*abe0*/  I2F.F64.S16 R4, R16 ;  /* 0x0000001000047312 */ /* 0x000e220000101c00 */
[----:B------:R-:W-:-:S05]  /*abf0*/  CS2R R6, SRZ ;  /* 0x0000000000067805 */ /* 0x000fca000001ff00 */
[----:B0-----:R0:W-:Y:S01]  /*ac00*/  STG.E.128 [R8.64], R4 ;  /* 0x0000000408007986 */ /* 0x0011e2000c101d24 */
[----:B------:R-:W-:Y:S05]  /*ac10*/  BRA `(.L_x_1302) ;  /* 0x000009c000007947 */ /* 0x000fea0003800000 */
.L_x_1310:
        /* <DEDUP_REMOVED lines=21> */
.L_x_1315:
[----:B------:R-:W-:Y:S05]  /*ad70*/  BSYNC B0 ;  /* 0x0000000000007941 */ /* 0x000fea0003800000 */
.L_x_1314:
[----:B------:R-:W-:-:S05]  /*ad80*/  LOP3.LUT R5, R0, R5, RZ, 0xfc, !PT ;  /* 0x0000000500057212 */ /* 0x000fca00078efcff */
[----:B------:R0:W-:Y:S01]  /*ad90*/  STG.E.U8 [R8.64], R5 ;  /* 0x0000000508007986 */ /* 0x0001e2000c101124 */
[----:B------:R-:W-:Y:S05]  /*ada0*/  BRA `(.L_x_1302) ;  /* 0x0000083000007947 */ /* 0x000fea0003800000 */
.L_x_1313:
        /* <DEDUP_REMOVED lines=13> */
.L_x_1317:
[----:B------:R-:W-:Y:S01]  /*ae80*/  IMAD.MOV.U32 R0, RZ, RZ, 0x7f ;  /* 0x0000007fff007424 */ /* 0x000fe200078e00ff */
[----:B------:R-:W-:-:S04]  /*ae90*/  ISETP.GT.U32.AND P0, PT, R3, 0x7f800000, PT ;  /* 0x7f8000000300780c */ /* 0x000fc80003f04070 */
[----:B------:R-:W-:-:S04]  /*aea0*/  SEL R0, R0, 0x7c, P0 ;  /* 0x0000007c00007807 */ /* 0x000fc80000000000 */
.L_x_1318:
[----:B------:R-:W-:Y:S05]  /*aeb0*/  BSYNC B0 ;  /* 0x0000000000007941 */ /* 0x000fea0003800000 */
.L_x_1316:
[----:B------:R-:W-:-:S04]  /*aec0*/  LOP3.LUT R3, R5, 0x80000000, RZ, 0xc0, !PT ;  /* 0x8000000005037812 */ /* 0x000fc800078ec0ff */
[----:B------:R-:W-:-:S04]  /*aed0*/  SHF.R.U32.HI R3, RZ, 0x18, R3 ;  /* 0x00000018ff037819 */ /* 0x000fc80000011603 */
[----:B------:R-:W-:-:S05]  /*aee0*/  LOP3.LUT R3, R0, R3, RZ, 0xfc, !PT ;  /* 0x0000000300037212 */ /* 0x000fca00078efcff */
[----:B------:R0:W-:Y:S01]  /*aef0*/  STG.E.U8 [R8.64], R3 ;  /* 0x0000000308007986 */ /* 0x0001e2000c101124 */
[----:B------:R-:W-:Y:S05]  /*af00*/  BRA `(.L_x_1302) ;  /* 0x000006d000007947 */ /* 0x000fea0003800000 */
.L_x_1312:
[----:B------:R-:W0:Y:S02]  /*af10*/  I2F.S16 R0, R16 ;  /* 0x0000001000007306 */ /* 0x000e240000101400 */
[----:B0-----:R-:W-:-:S05]  /*af20*/  F2FP.BF16.PACK_AB R0, RZ, R0 ;  /* 0x00000000ff00723e */ /* 0x001fca00000010ff */
[----:B------:R0:W-:Y:S01]  /*af30*/  STG.E.U16 [R8.64], R0 ;  /* 0x0000000008007986 */ /* 0x0001e2000c101524 */
[----:B------:R-:W-:Y:S05]  /*af40*/  BRA `(.L_x_1302) ;  /* 0x0000069000007947 */ /* 0x000fea0003800000 */
.L_x_1309:
        /* <DEDUP_REMOVED lines=10> */
.L_x_1321:
        /* <DEDUP_REMOVED lines=17> */
.L_x_1324:
[----:B------:R-:W-:-:S04]  /*b100*/  LOP3.LUT R3, R5, 0x80000000, RZ, 0xc0, !PT ;  /* 0x8000000005037812 */ /* 0x000fc800078ec0ff */
[----:B------:R-:W-:-:S04]  /*b110*/  SHF.R.U32.HI R3, RZ, 0x18, R3 ;  /* 0x00000018ff037819 */ /* 0x000fc80000011603 */
[----:B------:R-:W-:-:S04]  /*b120*/  LOP3.LUT R0, R0, R3, RZ, 0xfc, !PT ;  /* 0x0000000300007212 */ /* 0x000fc800078efcff */
[----:B------:R-:W-:Y:S02]  /*b130*/  PRMT R4, R0, 0x7610, R4 ;  /* 0x0000761000047816 */ /* 0x000fe40000000004 */
.L_x_1323:
[----:B------:R-:W-:Y:S05]  /*b140*/  BSYNC B0 ;  /* 0x0000000000007941 */ /* 0x000fea0003800000 */
.L_x_1322:
[----:B------:R0:W-:Y:S01]  /*b150*/  STG.E.U8 [R8.64], R4 ;  /* 0x0000000408007986 */ /* 0x0001e2000c101124 */
[----:B------:R-:W-:Y:S05]  /*b160*/  BRA `(.L_x_1302) ;  /* 0x0000047000007947 */ /* 0x000fea0003800000 */
.L_x_1320:
        /* <DEDUP_REMOVED lines=17> */
.L_x_1327:
[----:B------:R-:W-:-:S04]  /*b280*/  LOP3.LUT R3, R5, 0x80000000, RZ, 0xc0, !PT ;  /* 0x8000000005037812 */ /* 0x000fc800078ec0ff */
[----:B------:R-:W-:-:S04]  /*b290*/  SHF.R.U32.HI R3, RZ, 0x18, R3 ;  /* 0x00000018ff037819 */ /* 0x000fc80000011603 */
[----:B------:R-:W-:-:S04]  /*b2a0*/  LOP3.LUT R0, R0, R3, RZ, 0xfc, !PT ;  /* 0x0000000300007212 */ /* 0x000fc800078efcff */
[----:B------:R-:W-:Y:S02]  /*b2b0*/  PRMT R4, R0, 0x7610, R4 ;  /* 0x0000761000047816 */ /* 0x000fe40000000004 */
.L_x_1326:
[----:B------:R-:W-:Y:S05]  /*b2c0*/  BSYNC B0 ;  /* 0x0000000000007941 */ /* 0x000fea0003800000 */
.L_x_1325:
[----:B------:R0:W-:Y:S01]  /*b2d0*/  STG.E.U8 [R8.64], R4 ;  /* 0x0000000408007986 */ /* 0x0001e2000c101124 */
[----:B------:R-:W-:Y:S05]  /*b2e0*/  BRA `(.L_x_1302) ;  /* 0x000002f000007947 */ /* 0x000fea0003800000 */
.L_x_1319:
        /* <DEDUP_REMOVED lines=22> */
.L_x_1301:
        /* <DEDUP_REMOVED lines=20> */
.L_x_1329:
[--C-:B------:R-:W-:Y:S01]  /*b590*/  SHF.R.S32.HI R5, RZ, 0x1f, R16.reuse ;  /* 0x0000001fff057819 */ /* 0x100fe20000011410 */
[----:B------:R-:W-:-:S05]  /*b5a0*/  IMAD.MOV.U32 R4, RZ, RZ, R16 ;  /* 0x000000ffff047224 */ /* 0x000fca00078e0010 */
[----:B------:R0:W-:Y:S01]  /*b5b0*/  STG.E.64 [R8.64], R4 ;  /* 0x0000000408007986 */ /* 0x0001e2000c101b24 */
[----:B------:R-:W-:Y:S05]  /*b5c0*/  BRA `(.L_x_1302) ;  /* 0x0000001000007947 */ /* 0x000fea0003800000 */
.L_x_1328:
[----:B------:R0:W-:Y:S02]  /*b5d0*/  STG.E [R8.64], R16 ;  /* 0x0000001008007986 */ /* 0x0001e4000c101924 */
.L_x_1302:
[----:B------:R-:W-:Y:S02]  /*b5e0*/  IADD3 R23, R23, 0x80, RZ ;  /* 0x0000008017177810 */ /* 0x000fe40007ffe0ff */
.L_x_1263:
[----:B------:R-:W-:Y:S05]  /*b5f0*/  BSYNC B6 ;  /* 0x0000000000067941 */ /* 0x000fea0003800000 */
.L_x_1262:
        /* <DEDUP_REMOVED lines=19> */
.L_x_1333:
[----:B------:R-:W-:Y:S01]  /*b730*/  STG.E.U8 [R4.64], R2 ;  /* 0x0000000204007986 */ /* 0x000fe2000c101124 */
[----:B------:R-:W-:Y:S05]  /*b740*/  EXIT ;  /* 0x000000000000794d */ /* 0x000fea0003800000 */
.L_x_1332:
        /* <DEDUP_REMOVED lines=9> */
.L_x_1336:
[----:B------:R-:W-:Y:S01]  /*b7e0*/  STG.E [R4.64], R2 ;  /* 0x0000000204007986 */ /* 0x000fe2000c101924 */
[----:B------:R-:W-:Y:S05]  /*b7f0*/  EXIT ;  /* 0x000000000000794d */ /* 0x000fea0003800000 */
.L_x_1335:
[----:B------:R-:W-:Y:S01]  /*b800*/  STG.E.U16 [R4.64], R2 ;  /* 0x0000000204007986 */ /* 0x000fe2000c101524 */
[----:B------:R-:W-:Y:S05]  /*b810*/  EXIT ;  /* 0x000000000000794d */ /* 0x000fea0003800000 */
.L_x_1331:
        /* <DEDUP_REMOVED lines=9> */
.L_x_1338:
[----:B------:R-:W0:Y:S02]  /*b8b0*/  I2F.S16 R0, R2 ;  /* 0x0000000200007306 */ /* 0x000e240000101400 */
[----:B0-----:R-:W-:-:S05]  /*b8c0*/  F2FP.PACK_AB R0, RZ, R0 ;  /* 0x00000000ff00723e */ /* 0x001fca00000000ff */
[----:B------:R-:W-:Y:S01]  /*b8d0*/  STG.E.U16 [R4.64], R0 ;  /* 0x0000000004007986 */ /* 0x000fe2000c101524 */
[----:B------:R-:W-:Y:S05]  /*b8e0*/  EXIT ;  /* 0x000000000000794d */ /* 0x000fea0003800000 */
.L_x_1337:
        /* <DEDUP_REMOVED lines=10> */
.L_x_1340:
[----:B------:R-:W0:Y:S02]  /*b990*/  I2F.S16 R2, R2 ;  /* 0x0000000200027306 */ /* 0x000e240000101400 */
[----:B0-----:R-:W-:-:S04]  /*b9a0*/  F2FP.PACK_AB R3, RZ, R2 ;  /* 0x00000002ff03723e */ /* 0x001fc800000000ff */
[----:B------:R-:W-:-:S05]  /*b9b0*/  PRMT R3, R3, 0x5410, RZ ;  /* 0x0000541003037816 */ /* 0x000fca00000000ff */
[----:B------:R-:W-:Y:S01]  /*b9c0*/  STG.E [R4.64], R3 ;  /* 0x0000000304007986 */ /* 0x000fe2000c101924 */
[----:B------:R-:W-:Y:S05]  /*b9d0*/  EXIT ;  /* 0x000000000000794d */ /* 0x000fea0003800000 */
.L_x_1339:
[----:B------:R-:W0:Y:S02]  /*b9e0*/  I2F.F64.S16 R2, R2 ;  /* 0x0000000200027312 */ /* 0x000e240000101c00 */
[----:B0-----:R-:W-:Y:S01]  /*b9f0*/  STG.E.64 [R4.64], R2 ;  /* 0x0000000204007986 */ /* 0x001fe2000c101b24 */
[----:B------:R-:W-:Y:S05]  /*ba00*/  EXIT ;  /* 0x000000000000794d */ /* 0x000fea0003800000 */
.L_x_1330:
        /* <DEDUP_REMOVED lines=12> */
.L_x_1343:
[----:B------:R-:W0:Y:S01]  /*bad0*/  I2F.F64.S16 R8, R2 ;  /* 0x0000000200087312 */ /* 0x000e220000101c00 */
[----:B------:R-:W-:-:S05]  /*bae0*/  CS2R R10, SRZ ;  /* 0x00000000000a7805 */ /* 0x000fca000001ff00 */
[----:B0-----:R-:W-:Y:S01]  /*baf0*/  STG.E.128 [R4.64], R8 ;  /* 0x0000000804007986 */ /* 0x001fe2000c101d24 */
[----:B------:R-:W-:Y:S05]  /*bb00*/  EXIT ;  /* 0x000000000000794d */ /* 0x000fea0003800000 */
.L_x_1342:
        /* <DEDUP_REMOVED lines=21> */
.L_x_1347:
[----:B------:R-:W-:Y:S05]  /*bc60*/  BSYNC B0 ;  /* 0x0000000000007941 */ /* 0x000fea0003800000 */
.L_x_1346:
[----:B------:R-:W-:-:S05]  /*bc70*/  LOP3.LUT R3, R0, R3, RZ, 0xfc, !PT ;  /* 0x0000000300037212 */ /* 0x000fca00078efcff */
[----:B------:R-:W-:Y:S01]  /*bc80*/  STG.E.U8 [R4.64], R3 ;  /* 0x0000000304007986 */ /* 0x000fe2000c101124 */
[----:B------:R-:W-:Y:S05]  /*bc90*/  EXIT ;  /* 0x000000000000794d */ /* 0x000fea0003800000 */
.L_x_1345:
        /* <DEDUP_REMOVED lines=13> */
.L_x_1349:
[----:B------:R-:W-:Y:S01]  /*bd70*/  IMAD.MOV.U32 R0, RZ, RZ, 0x7f ;  /* 0x0000007fff007424 */ /* 0x000fe200078e00ff */
[----:B------:R-:W-:-:S04]  /*bd80*/  ISETP.GT.U32.AND P0, PT, R3, 0x7f800000, PT ;  /* 0x7f8000000300780c */ /* 0x000fc80003f04070 */
[----:B------:R-:W-:-:S04]  /*bd90*/  SEL R0, R0, 0x7c, P0 ;  /* 0x0000007c00007807 */ /* 0x000fc80000000000 */
.L_x_1350:
[----:B------:R-:W-:Y:S05]  /*bda0*/  BSYNC B0 ;  /* 0x0000000000007941 */ /* 0x000fea0003800000 */
.L_x_1348:
[----:B------:R-:W-:-:S04]  /*bdb0*/  LOP3.LUT R2, R7, 0x80000000, RZ, 0xc0, !PT ;  /* 0x8000000007027812 */ /* 0x000fc800078ec0ff */
[----:B------:R-:W-:-:S04]  /*bdc0*/  SHF.R.U32.HI R3, RZ, 0x18, R2 ;  /* 0x00000018ff037819 */ /* 0x000fc80000011602 */
[----:B------:R-:W-:-:S05]  /*bdd0*/  LOP3.LUT R3, R0, R3, RZ, 0xfc, !PT ;  /* 0x0000000300037212 */ /* 0x000fca00078efcff */
[----:B------:R-:W-:Y:S01]  /*bde0*/  STG.E.U8 [R4.64], R3 ;  /* 0x0000000304007986 */ /* 0x000fe2000c101124 */
[----:B------:R-:W-:Y:S05]  /*bdf0*/  EXIT ;  /* 0x000000000000794d */ /* 0x000fea0003800000 */
.L_x_1344:
[----:B------:R-:W0:Y:S02]  /*be00*/  I2F.S16 R0, R2 ;  /* 0x0000000200007306 */ /* 0x000e240000101400 */
[----:B0-----:R-:W-:-:S05]  /*be10*/  F2FP.BF16.PACK_AB R0, RZ, R0 ;  /* 0x00000000ff00723e */ /* 0x001fca00000010ff */
[----:B------:R-:W-:Y:S01]  /*be20*/  STG.E.U16 [R4.64], R0 ;  /* 0x0000000004007986 */ /* 0x000fe2000c101524 */
[----:B------:R-:W-:Y:S05]  /*be30*/  EXIT ;  /* 0x000000000000794d */ /* 0x000fea0003800000 */
.L_x_1341:
        /* <DEDUP_REMOVED lines=10> */
.L_x_1353:
        /* <DEDUP_REMOVED lines=17> */
.L_x_1356:
[----:B------:R-:W-:-:S04]  /*bff0*/  LOP3.LUT R0, R7, 0x80000000, RZ, 0xc0, !PT ;  /* 0x8000000007007812 */ /* 0x000fc800078ec0ff */
[----:B------:R-:W-:-:S04]  /*c000*/  SHF.R.U32.HI R3, RZ, 0x18, R0 ;  /* 0x00000018ff037819 */ /* 0x000fc80000011600 */
[----:B------:R-:W-:-:S04]  /*c010*/  LOP3.LUT R2, R2, R3, RZ, 0xfc, !PT ;  /* 0x0000000302027212 */ /* 0x000fc800078efcff */
[----:B------:R-:W-:Y:S02]  /*c020*/  PRMT R0, R2, 0x7610, R0 ;  /* 0x0000761002007816 */ /* 0x000fe40000000000 */
.L_x_1355:
[----:B------:R-:W-:Y:S05]  /*c030*/  BSYNC B0 ;  /* 0x0000000000007941 */ /* 0x000fea0003800000 */
.L_x_1354:
[----:B------:R-:W-:Y:S01]  /*c040*/  STG.E.U8 [R4.64], R0 ;  /* 0x0000000004007986 */ /* 0x000fe2000c101124 */
[----:B------:R-:W-:Y:S05]  /*c050*/  EXIT ;  /* 0x000000000000794d */ /* 0x000fea0003800000 */
.L_x_1352:
        /* <DEDUP_REMOVED lines=17> */
.L_x_1359:
[----:B------:R-:W-:-:S04]  /*c170*/  LOP3.LUT R0, R7, 0x80000000, RZ, 0xc0, !PT ;  /* 0x8000000007007812 */ /* 0x000fc800078ec0ff */
[----:B------:R-:W-:-:S04]  /*c180*/  SHF.R.U32.HI R3, RZ, 0x18, R0 ;  /* 0x00000018ff037819 */ /* 0x000fc80000011600 */
[----:B------:R-:W-:-:S04]  /*c190*/  LOP3.LUT R2, R2, R3, RZ, 0xfc, !PT ;  /* 0x0000000302027212 */ /* 0x000fc800078efcff */
[----:B------:R-:W-:Y:S02]  /*c1a0*/  PRMT R0, R2, 0x7610, R0 ;  /* 0x0000761002007816 */ /* 0x000fe40000000000 */
.L_x_1358:
[----:B------:R-:W-:Y:S05]  /*c1b0*/  BSYNC B0 ;  /* 0x0000000000007941 */ /* 0x000fea0003800000 */
.L_x_1357:
[----:B------:R-:W-:Y:S01]  /*c1c0*/  STG.E.U8 [R4.64], R0 ;  /* 0x0000000004007986 */ /* 0x000fe2000c101124 */
[----:B------:R-:W-:Y:S05]  /*c1d0*/  EXIT ;  /* 0x000000000000794d */ /* 0x000fea0003800000 */
.L_x_1351:
        /* <DEDUP_REMOVED lines=22> */
.L_x_1334:
        /* <DEDUP_REMOVED lines=20> */
.L_x_1361:
[----:B------:R-:W-:-:S05]  /*c480*/  SHF.R.S32.HI R3, RZ, 0x1f, R2 ;  /* 0x0000001fff037819 */ /* 0x000fca0000011402 */
[----:B------:R-:W-:Y:S01]  /*c490*/  STG.E.64 [R4.64], R2 ;  /* 0x0000000204007986 */ /* 0x000fe2000c101b24 */
[----:B------:R-:W-:Y:S05]  /*c4a0*/  EXIT ;  /* 0x000000000000794d */ /* 0x000fea0003800000 */
.L_x_1360:
[----:B------:R-:W-:Y:S01]  /*c4b0*/  STG.E [R4.64], R2 ;  /* 0x0000000204007986 */ /* 0x000fe2000c101924 */
[----:B------:R-:W-:Y:S05]  /*c4c0*/  EXIT ;  /* 0x000000000000794d */ /* 0x000fea0003800000 */
.L_x_1362:
        /* <DEDUP_REMOVED lines=11> */
.L_x_41809:


//--------------------- .text._ZN2at6native18elementwise_kernelILi128ELi4EZNS0_22gpu_kernel_impl_nocastINS0_13BinaryFunctorIN3c108BFloat16ES5_bZZZNS0_23logical_xor_kernel_cudaERNS_14TensorIteratorEENKUlvE0_clEvENKUlvE8_clEvEUlS5_S5_E_EEEEvRNS_18TensorIteratorBaseERKT_EUliE_EEviT1_ --------------------------
	.section	.text._ZN2at6native18elementwise_kernelILi128ELi4EZNS0_22gpu_kernel_impl_nocastINS0_13BinaryFunctorIN3c108BFloat16ES5_bZZZNS0_23logical_xor_kernel_cudaERNS_14TensorIteratorEENKUlvE0_clEvENKUlvE8_clEvEUlS5_S5_E_EEEEvRNS_18TensorIteratorBaseERKT_EUliE_EEviT1_,"ax",@progbits
	.sectioninfo	@"SHI_REGISTERS=12"
	.align	128
        .global         _ZN2at6native18elementwise_kernelILi128ELi4EZNS0_22gpu_kernel_impl_nocastINS0_13BinaryFunctorIN3c108BFloat16ES5_bZZZNS0_23logical_xor_kernel_cudaERNS_14TensorIteratorEENKUlvE0_clEvENKUlvE8_clEvEUlS5_S5_E_EEEEvRNS_18TensorIteratorBaseERKT_EUliE_EEviT1_
        .type           _ZN2at6native18elementwise_kernelILi128ELi4EZNS0_22gpu_kernel_impl_nocastINS0_13BinaryFunctorIN3c108BFloat16ES5_bZZZNS0_23logical_xor_kernel_cudaERNS_14TensorIteratorEENKUlvE0_clEvENKUlvE8_clEvEUlS5_S5_E_EEEEvRNS_18TensorIteratorBaseERKT_EUliE_EEviT1_,@function
        .size           _ZN2at6native18elementwise_kernelILi128ELi4EZNS0_22gpu_kernel_impl_nocastINS0_13BinaryFunctorIN3c108BFloat16ES5_bZZZNS0_23logical_xor_kernel_cudaERNS_14TensorIteratorEENKUlvE0_clEvENKUlvE8_clEvEUlS5_S5_E_EEEEvRNS_18TensorIteratorBaseERKT_EUliE_EEviT1_,(.L_x_41810 - _ZN2at6native18elementwise_kernelILi128ELi4EZNS0_22gpu_kernel_impl_nocastINS0_13BinaryFunctorIN3c108BFloat16ES5_bZZZNS0_23logical_xor_kernel_cudaERNS_14TensorIteratorEENKUlvE0_clEvENKUlvE8_clEvEUlS5_S5_E_EEEEvRNS_18TensorIteratorBaseERKT_EUliE_EEviT1_)
        .other          _ZN2at6native18elementwise_kernelILi128ELi4EZNS0_22gpu_kernel_impl_nocastINS0_13BinaryFunctorIN3c108BFloat16ES5_bZZZNS0_23logical_xor_kernel_cudaERNS_14TensorIteratorEENKUlvE0_clEvENKUlvE8_clEvEUlS5_S5_E_EEEEvRNS_18TensorIteratorBaseERKT_EUliE_EEviT1_,@"STO_CUDA_ENTRY STV_DEFAULT"
_ZN2at6native18elementwise_kernelILi128ELi4EZNS0_22gpu_kernel_impl_nocastINS0_13BinaryFunctorIN3c108BFloat16ES5_bZZZNS0_23logical_xor_kernel_cudaERNS_14TensorIteratorEENKUlvE0_clEvENKUlvE8_clEvEUlS5_S5_E_EEEEvRNS_18TensorIteratorBaseERKT_EUliE_EEviT1_:
.text._ZN2at6native18elementwise_kernelILi128ELi4EZNS0_22gpu_kernel_impl_nocastINS0_13BinaryFunctorIN3c108BFloat16ES5_bZZZNS0_23logical_xor_kernel_cudaERNS_14TensorIteratorEENKUlvE0_clEvENKUlvE8_clEvEUlS5_S5_E_EEEEvRNS_18TensorIteratorBaseERKT_EUliE_EEviT1_:
        /* <DEDUP_REMOVED lines=9> */
[----:B------:R-:W-:Y:S01]  /*0090*/  HFMA2.MMA R4, -RZ, RZ, 0, 0 ;  /* 0x00000000ff047435 */ /* 0x000fe200000001ff */
[----:B------:R-:W-:-:S11]  /*00a0*/  CS2R R2, SRZ ;  /* 0x0000000000027805 */ /* 0x000fd6000001ff00 */
[----:B------:R-:W-:Y:S05]  /*00b0*/  @!P0 BRA `(.L_x_1365) ;  /* 0x00000f9000008947 */ /* 0x000fea0003800000 */
[----:B------:R-:W-:Y:S02]  /*00c0*/  MOV R2, RZ ;  /* 0x000000ff00027202 */ /* 0x000fe40000000f00 */
[----:B------:R-:W-:Y:S02]  /*00d0*/  MOV R3, R0 ;  /* 0x0000000000037202 */ /* 0x000fe40000000f00 */
[----:B------:R-:W-:-:S03]  /*00e0*/  MOV R5, c[0x0][0x168] ;  /* 0x00005a0000057a02 */ /* 0x000fc60000000f00 */
[----:B------:R-:W-:Y:S01]  /*00f0*/  IMAD.HI.U32 R6, R0, c[0x0][0x170], R2 ;  /* 0x00005c0000067a27 */ /* 0x000fe200078e0002 */
[----:B------:R-:W-:-:S04]  /*0100*/  ISETP.NE.AND P0, PT, R5, 0x1, PT ;  /* 0x000000010500780c */ /* 0x000fc80003f05270 */
[----:B------:R-:W-:-:S04]  /*0110*/  SHF.R.U32.HI R7, RZ, c[0x0][0x174], R6 ;  /* 0x00005d00ff077a19 */ /* 0x000fc80000011606 */
[----:B------:R-:W-:-:S05]  /*0120*/  IADD3 R3, -R7, RZ, RZ ;  /* 0x000000ff07037210 */ /* 0x000fca0007ffe1ff */
[----:B------:R-:W-:-:S04]  /*0130*/  IMAD R3, R3, c[0x0][0x16c], R0 ;  /* 0x00005b0003037a24 */ /* 0x000fc800078e0200 */
[C---:B------:R-:W-:Y:S02]  /*0140*/  IMAD R2, R3.reuse, c[0x0][0x298], RZ ;  /* 0x0000a60003027a24 */ /* 0x040fe400078e02ff */
        /* <DEDUP_REMOVED lines=234> */
[C---:B------:R-:W-:Y:S02]  /*0ff0*/  IMAD R4, R7.reuse, c[0x0][0x3b0], R4 ;  /* 0x0000ec0007047a24 */ /* 0x040fe400078e0204 */
[----:B------:R-:W-:Y:S02]  /*1000*/  IMAD R3, R7, c[0x0][0x3b4], R3 ;  /* 0x0000ed0007037a24 */ /* 0x000fe400078e0203 */
[----:B------:R-:W-:-:S04]  /*1010*/  @P0 IMAD R9, R5, c[0x0][0x28c], R9 ;  /* 0x0000a30005090a24 */ /* 0x000fc800078e0209 */
[C---:B------:R-:W-:Y:S02]  /*1020*/  @P0 IMAD R2, R9.reuse, c[0x0][0x3b8], R2 ;  /* 0x0000ee0009020a24 */ /* 0x040fe400078e0202 */
[C---:B------:R-:W-:Y:S02]  /*1030*/  @P0 IMAD R4, R9.reuse, c[0x0][0x3bc], R4 ;  /* 0x0000ef0009040a24 */ /* 0x040fe400078e0204 */
[----:B------:R-:W-:-:S03]  /*1040*/  @P0 IMAD R3, R9, c[0x0][0x3c0], R3 ;  /* 0x0000f00009030a24 */ /* 0x000fc600078e0203 */
.L_x_1365:
[----:B------:R-:W-:Y:S02]  /*1050*/  IADD3 R4, P0, R4, c[0x0][0x3d0], RZ ;  /* 0x0000f40004047a10 */ /* 0x000fe40007f1e0ff */
[----:B------:R-:W-:Y:S02]  /*1060*/  IADD3 R6, P1, R3, c[0x0][0x3d8], RZ ;  /* 0x0000f60003067a10 */ /* 0x000fe40007f3e0ff */
[----:B------:R-:W-:Y:S02]  /*1070*/  IADD3.X R5, RZ, c[0x0][0x3d4], RZ, P0, !PT ;  /* 0x0000f500ff057a10 */ /* 0x000fe400007fe4ff */
[----:B------:R-:W-:-:S03]  /*1080*/  IADD3.X R7, RZ, c[0x0][0x3dc], RZ, P1, !PT ;  /* 0x0000f700ff077a10 */ /* 0x000fc60000ffe4ff */
[----:B------:R-:W2:Y:S04]  /*1090*/  LDG.E.U16 R4, [R4.64] ;  /* 0x0000000404047981 */ /* 0x000ea8000c1e1500 */
[----:B------:R-:W3:Y:S01]  /*10a0*/  LDG.E.U16 R6, [R6.64] ;  /* 0x0000000406067981 */ /* 0x000ee2000c1e1500 */
[----:B------:R-:W-:Y:S02]  /*10b0*/  IADD3 R2, P2, R2, c[0x0][0x3c8], RZ ;  /* 0x0000f20002027a10 */ /* 0x000fe40007f5e0ff */
[----:B------:R-:W-:Y:S02]  /*10c0*/  IADD3 R0, R0, 0x80, RZ ;  /* 0x0000008000007810 */ /* 0x000fe40007ffe0ff */
[----:B------:R-:W-:Y:S02]  /*10d0*/  IADD3.X R3, RZ, c[0x0][0x3cc], RZ, P2, !PT ;  /* 0x0000f300ff037a10 */ /* 0x000fe400017fe4ff */
[----:B--2---:R-:W-:-:S02]  /*10e0*/  PRMT R4, RZ, 0x5410, R4 ;  /* 0x00005410ff047816 */ /* 0x004fc40000000004 */
[----:B---3--:R-:W-:Y:S02]  /*10f0*/  PRMT R6, RZ, 0x5410, R6 ;  /* 0x00005410ff067816 */ /* 0x008fe40000000006 */
[----:B------:R-:W-:Y:S02]  /*1100*/  FSETP.NEU.FTZ.AND P0, PT, R4, RZ, PT ;  /* 0x000000ff0400720b */ /* 0x000fe40003f1d000 */
[----:B------:R-:W-:-:S04]  /*1110*/  FSETP.NEU.FTZ.AND P1, PT, R6, RZ, PT ;  /* 0x000000ff0600720b */ /* 0x000fc80003f3d000 */
[----:B------:R-:W-:-:S04]  /*1120*/  PLOP3.LUT P0, PT, P0, P1, PT, 0x28, 0x0 ;  /* 0x000000000000781c */ /* 0x000fc80000702570 */
[----:B------:R-:W-:-:S05]  /*1130*/  SEL R9, RZ, 0x1, !P0 ;  /* 0x00000001ff097807 */ /* 0x000fca0004000000 */
[----:B------:R0:W-:Y:S04]  /*1140*/  STG.E.U8 [R2.64], R9 ;  /* 0x0000000902007986 */ /* 0x0001e8000c101104 */
.L_x_1364:
[----:B------:R-:W-:Y:S05]  /*1150*/  BSYNC B0 ;  /* 0x0000000000007941 */ /* 0x000fea0003800000 */
.L_x_1363:
[----:B------:R-:W-:Y:S01]  /*1160*/  ISETP.GE.AND P0, PT, R0, c[0x0][0x160], PT ;  /* 0x0000580000007a0c */ /* 0x000fe20003f06270 */
[----:B------:R-:W-:-:S12]  /*1170*/  BSSY B0, `(.L_x_1366) ;  /* 0x000021e000007945 */ /* 0x000fd80003800000 */
[----:B------:R-:W-:Y:S05]  /*1180*/  @P0 BRA `(.L_x_1367) ;  /* 0x000021c000000947 */ /* 0x000fea0003800000 */
[----:B------:R-:W-:Y:S01]  /*1190*/  ISETP.NE.AND P0, PT, RZ, c[0x0][0x168], PT ;  /* 0x00005a00ff007a0c */ /* 0x000fe20003f05270 */
[----:B------:R-:W-:Y:S01]  /*11a0*/  HFMA2.MMA R4, -RZ, RZ, 0, 0 ;  /* 0x00000000ff047435 */ /* 0x000fe200000001ff */
[----:B0-----:R-:W-:-:S11]  /*11b0*/  CS2R R2, SRZ ;  /* 0x0000000000027805 */ /* 0x001fd6000001ff00 */
        /* <DEDUP_REMOVED lines=250> */
.L_x_1368:
        /* <DEDUP_REMOVED lines=14> */
[----:B------:R-:W-:Y:S02]  /*2240*/  SEL R9, RZ, 0x1, !P0 ;  /* 0x00000001ff097807 */ /* 0x000fe40004000000 */
[----:B------:R-:W-:-:S03]  /*2250*/  ISETP.GE.AND P0, PT, R0, c[0x0][0x160], PT ;  /* 0x0000580000007a0c */ /* 0x000fc60003f06270 */
[----:B------:R0:W-:Y:S10]  /*2260*/  STG.E.U8 [R2.64], R9 ;  /* 0x0000000902007986 */ /* 0x0001f4000c101104 */
        /* <DEDUP_REMOVED lines=254> */
.L_x_1369:
        /* <DEDUP_REMOVED lines=16> */
.L_x_1367:
[----:B------:R-:W-:Y:S05]  /*3350*/  BSYNC B0 ;  /* 0x0000000000007941 */ /* 0x000fea0003800000 */
.L_x_1366:
[----:B------:R-:W-:-:S13]  /*3360*/  ISETP.GE.AND P0, PT, R0, c[0x0][0x160], PT ;  /* 0x0000580000007a0c */ /* 0x000fda0003f06270 */
[----:B------:R-:W-:Y:S05]  /*3370*/  @P0 EXIT ;  /* 0x000000000000094d */ /* 0x000fea0003800000 */
        /* <DEDUP_REMOVED lines=245> */
[C---:B------:R-:W-:Y:S01]  /*42d0*/  IMAD R2, R7.reuse, c[0x0][0x3ac], R2 ;  /* 0x0000eb0007027a24 */ /* 0x040fe200078e0202 */
[----:B------:R-:W-:Y:S01]  /*42e0*/  @P0 IADD3 R5, -R0, RZ, RZ ;  /* 0x000000ff00050210 */ /* 0x000fe20007ffe1ff */
[C---:B------:R-:W-:Y:S02]  /*42f0*/  IMAD R4, R7.reuse, c[0x0][0x3b0], R4 ;  /* 0x0000ec0007047a24 */ /* 0x040fe400078e0204 */
[----:B------:R-:W-:Y:S02]  /*4300*/  IMAD R3, R7, c[0x0][0x3b4], R3 ;  /* 0x0000ed0007037a24 */ /* 0x000fe400078e0203 */
[----:B------:R-:W-:-:S04]  /*4310*/  @P0 IMAD R9, R5, c[0x0][0x28c], R9 ;  /* 0x0000a30005090a24 */ /* 0x000fc800078e0209 */
[C---:B------:R-:W-:Y:S02]  /*4320*/  @P0 IMAD R2, R9.reuse, c[0x0][0x3b8], R2 ;  /* 0x0000ee0009020a24 */ /* 0x040fe400078e0202 */
[C---:B------:R-:W-:Y:S02]  /*4330*/  @P0 IMAD R4, R9.reuse, c[0x0][0x3bc], R4 ;  /* 0x0000ef0009040a24 */ /* 0x040fe400078e0204 */
[----:B------:R-:W-:-:S03]  /*4340*/  @P0 IMAD R3, R9, c[0x0][0x3c0], R3 ;  /* 0x0000f00009030a24 */ /* 0x000fc600078e0203 */
.L_x_1370:
[----:B------:R-:W-:Y:S02]  /*4350*/  IADD3 R4, P0, R4, c[0x0][0x3d0], RZ ;  /* 0x0000f40004047a10 */ /* 0x000fe40007f1e0ff */
[----:B------:R-:W-:Y:S02]  /*4360*/  IADD3 R6, P1, R3, c[0x0][0x3d8], RZ ;  /* 0x0000f60003067a10 */ /* 0x000fe40007f3e0ff */
[----:B------:R-:W-:Y:S02]  /*4370*/  IADD3.X R5, RZ, c[0x0][0x3d4], RZ, P0, !PT ;  /* 0x0000f500ff057a10 */ /* 0x000fe400007fe4ff */
[----:B------:R-:W-:-:S03]  /*4380*/  IADD3.X R7, RZ, c[0x0][0x3dc], RZ, P1, !PT ;  /* 0x0000f700ff077a10 */ /* 0x000fc60000ffe4ff */
[----:B------:R-:W2:Y:S04]  /*4390*/  LDG.E.U16 R4, [R4.64] ;  /* 0x0000000404047981 */ /* 0x000ea8000c1e1500 */
[----:B------:R-:W3:Y:S01]  /*43a0*/  LDG.E.U16 R6, [R6.64] ;  /* 0x0000000406067981 */ /* 0x000ee2000c1e1500 */
[----:B------:R-:W-:-:S04]  /*43b0*/  IADD3 R2, P2, R2, c[0x0][0x3c8], RZ ;  /* 0x0000f20002027a10 */ /* 0x000fc80007f5e0ff */
[----:B------:R-:W-:Y:S02]  /*43c0*/  IADD3.X R3, RZ, c[0x0][0x3cc], RZ, P2, !PT ;  /* 0x0000f300ff037a10 */ /* 0x000fe400017fe4ff */
[----:B--2---:R-:W-:Y:S02]  /*43d0*/  PRMT R4, RZ, 0x5410, R4 ;  /* 0x00005410ff047816 */ /* 0x004fe40000000004 */
[----:B---3--:R-:W-:Y:S02]  /*43e0*/  PRMT R6, RZ, 0x5410, R6 ;  /* 0x00005410ff067816 */ /* 0x008fe40000000006 */
[----:B------:R-:W-:Y:S02]  /*43f0*/  FSETP.NEU.FTZ.AND P0, PT, R4, RZ, PT ;  /* 0x000000ff0400720b */ /* 0x000fe40003f1d000 */
[----:B------:R-:W-:-:S04]  /*4400*/  FSETP.NEU.FTZ.AND P1, PT, R6, RZ, PT ;  /* 0x000000ff0600720b */ /* 0x000fc80003f3d000 */
[----:B------:R-:W-:-:S04]  /*4410*/  PLOP3.LUT P0, PT, P0, P1, PT, 0x28, 0x0 ;  /* 0x000000000000781c */ /* 0x000fc80000702570 */
[----:B------:R-:W-:-:S05]  /*4420*/  SEL R9, RZ, 0x1, !P0 ;  /* 0x00000001ff097807 */ /* 0x000fca0004000000 */
[----:B------:R-:W-:Y:S01]  /*4430*/  STG.E.U8 [R2.64], R9 ;  /* 0x0000000902007986 */ /* 0x000fe2000c101104 */
[----:B------:R-:W-:Y:S05]  /*4440*/  EXIT ;  /* 0x000000000000794d */ /* 0x000fea0003800000 */
.L_x_1371:
        /* <DEDUP_REMOVED lines=11> */
.L_x_41810:


//--------------------- .text._ZN2at6native27unrolled_elementwise_kernelINS0_13BinaryFunctorIN3c108BFloat16ES4_bZZZNS0_23logical_xor_kernel_cudaERNS_14TensorIteratorEENKUlvE0_clEvENKUlvE8_clEvEUlS4_S4_E_EESt5arrayIPcLm3EELi4E23TrivialOffsetCalculatorILi2EjESE_ILi1EjENS0_6memory15LoadWithoutCastENSH_16StoreWithoutCastEEEviT_T0_T2_T3_T4_T5_ --------------------------
	.section	.text._ZN2at6native27unrolled_elementwise_kernelINS0_13BinaryFunctorIN3c108BFloat16ES4_bZZZNS0_23logical_xor_kernel_cudaERNS_14TensorIteratorEENKUlvE0_clEvENKUlvE8_clEvEUlS4_S4_E_EESt5arrayIPcLm3EELi4E23TrivialOffsetCalculatorILi2EjESE_ILi1EjENS0_6memory15LoadWithoutCastENSH_16StoreWithoutCastEEEviT_T0_T2_T3_T4_T5_,"ax",@progbits
	.sectioninfo	@"SHI_REGISTERS=24"
	.align	128
        .global         _ZN2at6native27unrolled_elementwise_kernelINS0_13BinaryFunctorIN3c108BFloat16ES4_bZZZNS0_23logical_xor_kernel_cudaERNS_14TensorIteratorEENKUlvE0_clEvENKUlvE8_clEvEUlS4_S4_E_EESt5arrayIPcLm3EELi4E23TrivialOffsetCalculatorILi2EjESE_ILi1EjENS0_6memory15LoadWithoutCastENSH_16StoreWithoutCastEEEviT_T0_T2_T3_T4_T5_
        .type           _ZN2at6native27unrolled_elementwise_kernelINS0_13BinaryFunctorIN3c108BFloat16ES4_bZZZNS0_23logical_xor_kernel_cudaERNS_14TensorIteratorEENKUlvE0_clEvENKUlvE8_clEvEUlS4_S4_E_EESt5arrayIPcLm3EELi4E23TrivialOffsetCalculatorILi2EjESE_ILi1EjENS0_6memory15LoadWithoutCastENSH_16StoreWithoutCastEEEviT_T0_T2_T3_T4_T5_,@function
        .size           _ZN2at6native27unrolled_elementwise_kernelINS0_13BinaryFunctorIN3c108BFloat16ES4_bZZZNS0_23logical_xor_kernel_cudaERNS_14TensorIteratorEENKUlvE0_clEvENKUlvE8_clEvEUlS4_S4_E_EESt5arrayIPcLm3EELi4E23TrivialOffsetCalculatorILi2EjESE_ILi1EjENS0_6memory15LoadWithoutCastENSH_16StoreWithoutCastEEEviT_T0_T2_T3_T4_T5_,(.L_x_41811 - _ZN2at6native27unrolled_elementwise_kernelINS0_13BinaryFunctorIN3c108BFloat16ES4_bZZZNS0_23logical_xor_kernel_cudaERNS_14TensorIteratorEENKUlvE0_clEvENKUlvE8_clEvEUlS4_S4_E_EESt5arrayIPcLm3EELi4E23TrivialOffsetCalculatorILi2EjESE_ILi1EjENS0_6memory15LoadWithoutCastENSH_16StoreWithoutCastEEEviT_T0_T2_T3_T4_T5_)
        .other          _ZN2at6native27unrolled_elementwise_kernelINS0_13BinaryFunctorIN3c108BFloat16ES4_bZZZNS0_23logical_xor_kernel_cudaERNS_14TensorIteratorEENKUlvE0_clEvENKUlvE8_clEvEUlS4_S4_E_EESt5arrayIPcLm3EELi4E23TrivialOffsetCalculatorILi2EjESE_ILi1EjENS0_6memory15LoadWithoutCastENSH_16StoreWithoutCastEEEviT_T0_T2_T3_T4_T5_,@"STO_CUDA_ENTRY STV_DEFAULT"
_ZN2at6native27unrolled_elementwise_kernelINS0_13BinaryFunctorIN3c108BFloat16ES4_bZZZNS0_23logical_xor_kernel_cudaERNS_14TensorIteratorEENKUlvE0_clEvENKUlvE8_clEvEUlS4_S4_E_EESt5arrayIPcLm3EELi4E23TrivialOffsetCalculatorILi2EjESE_ILi1EjENS0_6memory15LoadWithoutCastENSH_16StoreWithoutCastEEEviT_T0_T2_T3_T4_T5_:
.text._ZN2at6native27unrolled_elementwise_kernelINS0_13BinaryFunctorIN3c108BFloat16ES4_bZZZNS0_23logical_xor_kernel_cudaERNS_14TensorIteratorEENKUlvE0_clEvENKUlvE8_clEvEUlS4_S4_E_EESt5arrayIPcLm3EELi4E23TrivialOffsetCalculatorILi2EjESE_ILi1EjENS0_6memory15LoadWithoutCastENSH_16StoreWithoutCastEEEviT_T0_T2_T3_T4_T5_:
[----:B------:R-:W-:Y:S02]  /*0000*/  IMAD.MOV.U32 R1, RZ, RZ, c[0x0][0x28] ;  /* 0x00000a00ff017624 */ /* 0x000fe400078e00ff */
[----:B------:R-:W0:Y:S01]  /*0010*/  S2R R0, SR_CTAID.X ;  /* 0x0000000000007919 */ /* 0x000e220000002500 */
[----:B------:R-:W-:Y:S01]  /*0020*/  IMAD.MOV.U32 R3, RZ, RZ, -0x200 ;  /* 0xfffffe00ff037424 */ /* 0x000fe200078e00ff */
[----:B------:R-:W-:Y:S01]  /*0030*/  PRMT R4, RZ, 0x7610, R4 ;  /* 0x00007610ff047816 */ /* 0x000fe20000000004 */
[----:B------:R-:W-:Y:S01]  /*0040*/  ULDC.64 UR4, c[0x0][0x118] ;  /* 0x0000460000047ab9 */ /* 0x000fe20000000a00 */
[----:B------:R-:W1:Y:S01]  /*0050*/  S2R R5, SR_TID.X ;  /* 0x0000000000057919 */ /* 0x000e620000002100 */
[----:B0-----:R-:W-:Y:S01]  /*0060*/  IMAD R2, R0, R3, c[0x0][0x160] ;  /* 0x0000580000027624 */ /* 0x001fe200078e0203 */
[----:B------:R-:W-:Y:S01]  /*0070*/  PRMT R3, RZ, 0x7610, R3 ;  /* 0x00007610ff037816 */ /* 0x000fe20000000003 */
[----:B-1----:R-:W-:-:S03]  /*0080*/  IMAD.MOV.U32 R9, RZ, RZ, R5 ;  /* 0x000000ffff097224 */ /* 0x002fc600078e0005 */
[----:B------:R-:W-:-:S13]  /*0090*/  ISETP.GE.AND P2, PT, R5, R2, PT ;  /* 0x000000020500720c */ /* 0x000fda0003f46270 */
[----:B------:R-:W-:Y:S01]  /*00a0*/  @!P2 IMAD R16, R0, 0x200, R9 ;  /* 0x000002000010a824 */ /* 0x000fe200078e0209 */
[----:B------:R-:W-:Y:S01]  /*00b0*/  @!P2 IADD3 R9, R9, 0x80, RZ ;  /* 0x000000800909a810 */ /* 0x000fe20007ffe0ff */
[----:B------:R-:W-:-:S03]  /*00c0*/  @!P2 IMAD.MOV.U32 R17, RZ, RZ, 0x2 ;  /* 0x00000002ff11a424 */ /* 0x000fc600078e00ff */
[----:B------:R-:W-:Y:S01]  /*00d0*/  ISETP.GE.AND P0, PT, R9, R2, PT ;  /* 0x000000020900720c */ /* 0x000fe20003f06270 */
[----:B------:R-:W-:-:S04]  /*00e0*/  @!P2 IMAD.WIDE.U32 R10, R16, R17, c[0x0][0x170] ;  /* 0x00005c00100aa625 */ /* 0x000fc800078e0011 */
[----:B------:R-:W-:Y:S01]  /*00f0*/  @!P2 IMAD.WIDE.U32 R16, R16, R17, c[0x0][0x178] ;  /* 0x00005e001010a625 */ /* 0x000fe200078e0011 */
[----:B------:R0:W2:Y:S01]  /*0100*/  @!P2 LDG.E.U16 R3, [R10.64] ;  /* 0x000000040a03a981 */ /* 0x0000a2000c1e1500 */
[----:B------:R-:W-:-:S03]  /*0110*/  PRMT R7, RZ, 0x7610, R7 ;  /* 0x00007610ff077816 */ /* 0x000fc60000000007 */
[----:B------:R1:W3:Y:S03]  /*0120*/  @!P2 LDG.E.U16 R4, [R16.64] ;  /* 0x000000041004a981 */ /* 0x0002e6000c1e1500 */
[----:B------:R-:W-:Y:S01]  /*0130*/  @!P0 IMAD R20, R0, 0x200, R9 ;  /* 0x0000020000148824 */ /* 0x000fe200078e0209 */
[----:B------:R-:W-:-:S04]  /*0140*/  @!P0 IADD3 R9, R9, 0x80, RZ ;  /* 0x0000008009098810 */ /* 0x000fc80007ffe0ff */
[----:B------:R-:W-:Y:S01]  /*0150*/  ISETP.GE.AND P1, PT, R9, R2, PT ;  /* 0x000000020900720c */ /* 0x000fe20003f26270 */
[----:B------:R-:W-:-:S04]  /*0160*/  @!P0 IMAD.MOV.U32 R21, RZ, RZ, 0x2 ;  /* 0x00000002ff158424 */ /* 0x000fc800078e00ff */
[-C--:B------:R-:W-:Y:S01]  /*0170*/  @!P0 IMAD.WIDE.U32 R18, R20, R21.reuse, c[0x0][0x170] ;  /* 0x00005c0014128625 */ /* 0x080fe200078e0015 */
[----:B------:R-:W-:Y:S02]  /*0180*/  PRMT R6, RZ, 0x7610, R6 ;  /* 0x00007610ff067816 */ /* 0x000fe40000000006 */
[----:B------:R-:W-:Y:S02]  /*0190*/  PRMT R8, RZ, 0x7610, R8 ;  /* 0x00007610ff087816 */ /* 0x000fe40000000008 */
[----:B------:R4:W3:Y:S03]  /*01a0*/  @!P0 LDG.E.U16 R7, [R18.64] ;  /* 0x0000000412078981 */ /* 0x0008e6000c1e1500 */
[----:B------:R-:W-:Y:S02]  /*01b0*/  @!P1 IMAD R12, R0, 0x200, R9 ;  /* 0x00000200000c9824 */ /* 0x000fe400078e0209 */
[----:B------:R-:W-:Y:S01]  /*01c0*/  @!P1 IMAD.MOV.U32 R13, RZ, RZ, 0x2 ;  /* 0x00000002ff0d9424 */ /* 0x000fe200078e00ff */
[----:B0-----:R-:W-:Y:S01]  /*01d0*/  PRMT R11, RZ, 0x7610, R11 ;  /* 0x00007610ff0b7816 */ /* 0x001fe2000000000b */
[----:B------:R-:W-:-:S04]  /*01e0*/  @!P0 IMAD.WIDE.U32 R20, R20, R21, c[0x0][0x178] ;  /* 0x00005e0014148625 */ /* 0x000fc800078e0015 */
[CC--:B------:R-:W-:Y:S01]  /*01f0*/  @!P1 IMAD.WIDE.U32 R14, R12.reuse, R13.reuse, c[0x0][0x170] ;  /* 0x00005c000c0e9625 */ /* 0x0c0fe200078e000d */
[----:B------:R-:W3:Y:S03]  /*0200*/  @!P0 LDG.E.U16 R11, [R20.64] ;  /* 0x00000004140b8981 */ /* 0x000ee6000c1e1500 */
[----:B------:R-:W-:Y:S01]  /*0210*/  @!P1 IMAD.WIDE.U32 R12, R12, R13, c[0x0][0x178] ;  /* 0x00005e000c0c9625 */ /* 0x000fe200078e000d */
[----:B------:R0:W3:Y:S04]  /*0220*/  @!P1 LDG.E.U16 R6, [R14.64] ;  /* 0x000000040e069981 */ /* 0x0000e8000c1e1500 */
[----:B------:R0:W3:Y:S01]  /*0230*/  @!P1 LDG.E.U16 R8, [R12.64] ;  /* 0x000000040c089981 */ /* 0x0000e2000c1e1500 */
[----:B------:R-:W-:-:S04]  /*0240*/  @!P1 IADD3 R9, R9, 0x80, RZ ;  /* 0x0000008009099810 */ /* 0x000fc80007ffe0ff */
[----:B------:R-:W-:Y:S02]  /*0250*/  ISETP.GE.AND P1, PT, R9, R2, PT ;  /* 0x000000020900720c */ /* 0x000fe40003f26270 */
[----:B----4-:R-:W-:-:S04]  /*0260*/  IADD3 R19, R5, 0x80, RZ ;  /* 0x0000008005137810 */ /* 0x010fc80007ffe0ff */
[----:B------:R-:W-:Y:S02]  /*0270*/  ISETP.GE.AND P3, PT, R19, R2, PT ;  /* 0x000000021300720c */ /* 0x000fe40003f66270 */
[----:B------:R-:W-:-:S05]  /*0280*/  PRMT R10, RZ, 0x7610, R10 ;  /* 0x00007610ff0a7816 */ /* 0x000fca000000000a */
[--C-:B-1----:R-:W-:Y:S02]  /*0290*/  @!P1 IMAD R16, R0, 0x200, R9.reuse ;  /* 0x0000020000109824 */ /* 0x102fe400078e0209 */
[----:B------:R-:W-:Y:S01]  /*02a0*/  @!P1 IMAD.MOV.U32 R17, RZ, RZ, 0x2 ;  /* 0x00000002ff119424 */ /* 0x000fe200078e00ff */
[----:B------:R-:W-:Y:S02]  /*02b0*/  PRMT R9, RZ, 0x7610, R9 ;  /* 0x00007610ff097816 */ /* 0x000fe40000000009 */
[----:B0-----:R-:W-:Y:S01]  /*02c0*/  IADD3 R13, R5, 0x100, RZ ;  /* 0x00000100050d7810 */ /* 0x001fe20007ffe0ff */
[----:B------:R-:W-:-:S04]  /*02d0*/  @!P1 IMAD.WIDE.U32 R14, R16, R17, c[0x0][0x170] ;  /* 0x00005c00100e9625 */ /* 0x000fc800078e0011 */
[----:B------:R-:W-:Y:S01]  /*02e0*/  @!P1 IMAD.WIDE.U32 R16, R16, R17, c[0x0][0x178] ;  /* 0x00005e0010109625 */ /* 0x000fe200078e0011 */
[----:B------:R-:W-:Y:S01]  /*02f0*/  ISETP.GE.AND P4, PT, R13, R2, PT ;  /* 0x000000020d00720c */ /* 0x000fe20003f86270 */
[----:B------:R0:W5:Y:S02]  /*0300*/  @!P1 LDG.E.U16 R9, [R14.64] ;  /* 0x000000040e099981 */ /* 0x000164000c1e1500 */
[----:B------:R-:W-:Y:S02]  /*0310*/  @!P2 IMAD R12, R0, 0x200, R5 ;  /* 0x00000200000ca824 */ /* 0x000fe400078e0205 */
[----:B------:R0:W5:Y:S03]  /*0320*/  @!P1 LDG.E.U16 R10, [R16.64] ;  /* 0x00000004100a9981 */ /* 0x000166000c1e1500 */
[----:B------:R-:W-:-:S05]  /*0330*/  @!P2 IADD3 R12, P5, R12, c[0x0][0x168], RZ ;  /* 0x00005a000c0caa10 */ /* 0x000fca0007fbe0ff */
[----:B------:R-:W-:Y:S01]  /*0340*/  @!P2 IMAD.X R13, RZ, RZ, c[0x0][0x16c], P5 ;  /* 0x00005b00ff0da624 */ /* 0x000fe200028e06ff */
[----:B------:R-:W-:Y:S01]  /*0350*/  BSSY B0, `(.L_x_1372) ;  /* 0x0000024000007945 */ /* 0x000fe20003800000 */
[----:B--2---:R-:W-:Y:S02]  /*0360*/  @!P2 PRMT R3, RZ, 0x5410, R3 ;  /* 0x00005410ff03a816 */ /* 0x004fe40000000003 */
[----:B---3--:R-:W-:Y:S02]  /*0370*/  @!P2 PRMT R4, RZ, 0x5410, R4 ;  /* 0x00005410ff04a816 */ /* 0x008fe40000000004 */
[----:B------:R-:W-:Y:S02]  /*0380*/  @!P2 FSETP.NEU.FTZ.AND P0, PT, R3, RZ, PT ;  /* 0x000000ff0300a20b */ /* 0x000fe40003f1d000 */
[----:B------:R-:W-:Y:S02]  /*0390*/  @!P2 FSETP.NEU.FTZ.AND P1, PT, R4, RZ, PT ;  /* 0x000000ff0400a20b */ /* 0x000fe40003f3d000 */
[----:B------:R-:W-:Y:S01]  /*03a0*/  IADD3 R3, R5, 0x180, RZ ;  /* 0x0000018005037810 */ /* 0x000fe20007ffe0ff */
[----:B------:R-:W-:Y:S01]  /*03b0*/  @!P2 IMAD.MOV.U32 R5, RZ, RZ, R19 ;  /* 0x000000ffff05a224 */ /* 0x000fe200078e0013 */
[----:B------:R-:W-:-:S04]  /*03c0*/  @!P2 PLOP3.LUT P1, PT, P0, P1, PT, 0x28, 0x0 ;  /* 0x000000000000a81c */ /* 0x000fc80000722570 */
[----:B------:R-:W-:Y:S02]  /*03d0*/  ISETP.GE.AND P6, PT, R5, R2, PT ;  /* 0x000000020500720c */ /* 0x000fe40003fc6270 */
[----:B------:R-:W-:-:S04]  /*03e0*/  @!P3 PRMT R7, RZ, 0x5410, R7 ;  /* 0x00005410ff07b816 */ /* 0x000fc80000000007 */
[----:B------:R-:W-:Y:S02]  /*03f0*/  @!P3 FSETP.NEU.FTZ.AND P0, PT, R7, RZ, PT ;  /* 0x000000ff0700b20b */ /* 0x000fe40003f1d000 */
[----:B------:R-:W-:Y:S02]  /*0400*/  @!P2 SEL R7, RZ, 0x1, !P1 ;  /* 0x00000001ff07a807 */ /* 0x000fe40004800000 */
[----:B------:R-:W-:-:S03]  /*0410*/  @!P3 PRMT R11, RZ, 0x5410, R11 ;  /* 0x00005410ff0bb816 */ /* 0x000fc6000000000b */
[----:B------:R0:W-:Y:S01]  /*0420*/  @!P2 STG.E.U8 [R12.64], R7 ;  /* 0x000000070c00a986 */ /* 0x0001e2000c101104 */
[----:B------:R-:W-:Y:S02]  /*0430*/  @!P4 PRMT R6, RZ, 0x5410, R6 ;  /* 0x00005410ff06c816 */ /* 0x000fe40000000006 */
[----:B------:R-:W-:Y:S02]  /*0440*/  @!P4 PRMT R8, RZ, 0x5410, R8 ;  /* 0x00005410ff08c816 */ /* 0x000fe40000000008 */
[----:B------:R-:W-:Y:S02]  /*0450*/  @!P4 FSETP.NEU.FTZ.AND P1, PT, R6, RZ, PT ;  /* 0x000000ff0600c20b */ /* 0x000fe40003f3d000 */
[----:B------:R-:W-:Y:S02]  /*0460*/  @!P4 FSETP.NEU.FTZ.AND P5, PT, R8, RZ, PT ;  /* 0x000000ff0800c20b */ /* 0x000fe40003fbd000 */
[----:B------:R-:W-:Y:S02]  /*0470*/  @!P3 FSETP.NEU.FTZ.AND P2, PT, R11, RZ, PT ;  /* 0x000000ff0b00b20b */ /* 0x000fe40003f5d000 */
[----:B------:R-:W-:-:S02]  /*0480*/  @!P4 PLOP3.LUT P1, PT, P1, P5, PT, 0x28, 0x0 ;  /* 0x000000000000c81c */ /* 0x000fc40000f2a570 */
[----:B------:R-:W-:Y:S02]  /*0490*/  @!P3 PLOP3.LUT P0, PT, P0, P2, PT, 0x28, 0x0 ;  /* 0x000000000000b81c */ /* 0x000fe40000704570 */
[----:B------:R-:W-:Y:S02]  /*04a0*/  ISETP.GE.AND P5, PT, R3, R2, PT ;  /* 0x000000020300720c */ /* 0x000fe40003fa6270 */
[----:B------:R-:W-:Y:S02]  /*04b0*/  @!P3 SEL R3, RZ, 0x1, !P0 ;  /* 0x00000001ff03b807 */ /* 0x000fe40004000000 */
[----:B------:R-:W-:Y:S01]  /*04c0*/  @!P4 SEL R11, RZ, 0x1, !P1 ;  /* 0x00000001ff0bc807 */ /* 0x000fe20004800000 */
[----:B------:R-:W-:Y:S05]  /*04d0*/  @P6 BRA `(.L_x_1373) ;  /* 0x000000b000006947 */ /* 0x000fea0003800000 */
[----:B0-----:R-:W-:Y:S01]  /*04e0*/  IMAD R6, R0, 0x200, R5 ;  /* 0x0000020000067824 */ /* 0x001fe200078e0205 */
        /* <DEDUP_REMOVED lines=10> */
.L_x_1373:
[----:B0-----:R-:W-:Y:S05]  /*0590*/  BSYNC B0 ;  /* 0x0000000000007941 */ /* 0x001fea0003800000 */
.L_x_1372:
[----:B------:R-:W-:Y:S02]  /*05a0*/  ISETP.GE.AND P1, PT, R5, R2, PT ;  /* 0x000000020500720c */ /* 0x000fe40003f26270 */
[----:B-----5:R-:W-:Y:S02]  /*05b0*/  @!P5 PRMT R9, RZ, 0x5410, R9 ;  /* 0x00005410ff09d816 */ /* 0x020fe40000000009 */
[----:B------:R-:W-:Y:S02]  /*05c0*/  @!P5 PRMT R10, RZ, 0x5410, R10 ;  /* 0x00005410ff0ad816 */ /* 0x000fe4000000000a */
        /* <DEDUP_REMOVED lines=10> */
.L_x_1374:
        /* <DEDUP_REMOVED lines=9> */
.L_x_41811:


//--------------------- .text._ZN2at6native29vectorized_elementwise_kernelILi2ENS0_13BinaryFunctorIN3c108BFloat16ES4_bZZZNS0_23logical_xor_kernel_cudaERNS_14TensorIteratorEENKUlvE0_clEvENKUlvE8_clEvEUlS4_S4_E_EESt5arrayIPcLm3EEEEviT0_T1_ --------------------------
	.section	.text._ZN2at6native29vectorized_elementwise_kernelILi2ENS0_13BinaryFunctorIN3c108BFloat16ES4_bZZZNS0_23logical_xor_kernel_cudaERNS_14TensorIteratorEENKUlvE0_clEvENKUlvE8_clEvEUlS4_S4_E_EESt5arrayIPcLm3EEEEviT0_T1_,"ax",@progbits
	.sectioninfo	@"SHI_REGISTERS=32"
	.align	128
        .global         _ZN2at6native29vectorized_elementwise_kernelILi2ENS0_13BinaryFunctorIN3c108BFloat16ES4_bZZZNS0_23logical_xor_kernel_cudaERNS_14TensorIteratorEENKUlvE0_clEvENKUlvE8_clEvEUlS4_S4_E_EESt5arrayIPcLm3EEEEviT0_T1_
        .type           _ZN2at6native29vectorized_elementwise_kernelILi2ENS0_13BinaryFunctorIN3c108BFloat16ES4_bZZZNS0_23logical_xor_kernel_cudaERNS_14TensorIteratorEENKUlvE0_clEvENKUlvE8_clEvEUlS4_S4_E_EESt5arrayIPcLm3EEEEviT0_T1_,@function
        .size           _ZN2at6native29vectorized_elementwise_kernelILi2ENS0_13BinaryFunctorIN3c108BFloat16ES4_bZZZNS0_23logical_xor_kernel_cudaERNS_14TensorIteratorEENKUlvE0_clEvENKUlvE8_clEvEUlS4_S4_E_EESt5arrayIPcLm3EEEEviT0_T1_,(.L_x_41812 - _ZN2at6native29vectorized_elementwise_kernelILi2ENS0_13BinaryFunctorIN3c108BFloat16ES4_bZZZNS0_23logical_xor_kernel_cudaERNS_14TensorIteratorEENKUlvE0_clEvENKUlvE8_clEvEUlS4_S4_E_EESt5arrayIPcLm3EEEEviT0_T1_)
        .other          _ZN2at6native29vectorized_elementwise_kernelILi2ENS0_13BinaryFunctorIN3c108BFloat16ES4_bZZZNS0_23logical_xor_kernel_cudaERNS_14TensorIteratorEENKUlvE0_clEvENKUlvE8_clEvEUlS4_S4_E_EESt5arrayIPcLm3EEEEviT0_T1_,@"STO_CUDA_ENTRY STV_DEFAULT"
_ZN2at6native29vectorized_elementwise_kernelILi2ENS0_13BinaryFunctorIN3c108BFloat16ES4_bZZZNS0_23logical_xor_kernel_cudaERNS_14TensorIteratorEENKUlvE0_clEvENKUlvE8_clEvEUlS4_S4_E_EESt5arrayIPcLm3EEEEviT0_T1_:
.text._ZN2at6native29vectorized_elementwise_kernelILi2ENS0_13BinaryFunctorIN3c108BFloat16ES4_bZZZNS0_23logical_xor_kernel_cudaERNS_14TensorIteratorEENKUlvE0_clEvENKUlvE8_clEvEUlS4_S4_E_EESt5arrayIPcLm3EEEEviT0_T1_:
        /* <DEDUP_REMOVED lines=9> */
[----:B------:R-:W-:-:S04]  /*0090*/  IMAD.WIDE R2, R10, R7, c[0x0][0x170] ;  /* 0x00005c000a027625 */ /* 0x000fc800078e0207 */
[----:B------:R-:W-:-:S04]  /*00a0*/  IMAD.WIDE R6, R10, R7, c[0x0][0x178] ;  /* 0x00005e000a067625 */ /* 0x000fc800078e0207 */
[----:B0-----:R-:W-:-:S04]  /*00b0*/  IMAD.WIDE.U32 R4, R0, 0x4, R2 ;  /* 0x0000000400047825 */ /* 0x001fc800078e0002 */
[----:B------:R-:W-:Y:S01]  /*00c0*/  IMAD.WIDE.U32 R6, R0, 0x4, R6 ;  /* 0x0000000400067825 */ /* 0x000fe200078e0006 */
[----:B------:R-:W2:Y:S04]  /*00d0*/  LDG.E R3, [R4.64] ;  /* 0x0000000404037981 */ /* 0x000ea8000c1e1900 */
[----:B------:R-:W3:Y:S04]  /*00e0*/  LDG.E R11, [R6.64] ;  /* 0x00000004060b7981 */ /* 0x000ee8000c1e1900 */
[----:B------:R2:W4:Y:S04]  /*00f0*/  LDG.E R8, [R4.64+0x200] ;  /* 0x0002000404087981 */ /* 0x000528000c1e1900 */
[----:B------:R-:W5:Y:S04]  /*0100*/  LDG.E R12, [R6.64+0x200] ;  /* 0x00020004060c7981 */ /* 0x000f68000c1e1900 */
[----:B------:R2:W4:Y:S04]  /*0110*/  LDG.E R9, [R4.64+0x400] ;  /* 0x0004000404097981 */ /* 0x000528000c1e1900 */
[----:B------:R2:W4:Y:S04]  /*0120*/  LDG.E R2, [R4.64+0x600] ;  /* 0x0006000404027981 */ /* 0x000528000c1e1900 */
[----:B------:R-:W5:Y:S04]  /*0130*/  LDG.E R13, [R6.64+0x400] ;  /* 0x00040004060d7981 */ /* 0x000f68000c1e1900 */
[----:B------:R0:W5:Y:S01]  /*0140*/  LDG.E R14, [R6.64+0x600] ;  /* 0x00060004060e7981 */ /* 0x000162000c1e1900 */
[----:B--2---:R-:W-:-:S02]  /*0150*/  PRMT R4, RZ, 0x5410, R3 ;  /* 0x00005410ff047816 */ /* 0x004fc40000000003 */
[----:B------:R-:W-:Y:S02]  /*0160*/  PRMT R3, RZ, 0x7610, R3 ;  /* 0x00007610ff037816 */ /* 0x000fe40000000003 */
[----:B------:R-:W-:Y:S02]  /*0170*/  FSETP.NEU.FTZ.AND P3, PT, R4, RZ, PT ;  /* 0x000000ff0400720b */ /* 0x000fe40003f7d000 */
[----:B------:R-:W-:Y:S02]  /*0180*/  FSETP.NEU.FTZ.AND P1, PT, R3, RZ, PT ;  /* 0x000000ff0300720b */ /* 0x000fe40003f3d000 */
[----:B---3--:R-:W-:-:S04]  /*0190*/  PRMT R3, RZ, 0x5410, R11 ;  /* 0x00005410ff037816 */ /* 0x008fc8000000000b */
        /* <DEDUP_REMOVED lines=10> */
[----:B-----5:R-:W-:Y:S02]  /*0240*/  PRMT R3, RZ, 0x5410, R12 ;  /* 0x00005410ff037816 */ /* 0x020fe4000000000c */
[----:B------:R-:W-:-:S02]  /*0250*/  SEL R5, RZ, 0x1, !P1 ;  /* 0x00000001ff057807 */ /* 0x000fc40004800000 */
[----:B------:R-:W-:Y:S02]  /*0260*/  FSETP.NEU.FTZ.AND P6, PT, R3, RZ, PT ;  /* 0x000000ff0300720b */ /* 0x000fe40003fdd000 */
[----:B------:R-:W-:Y:S02]  /*0270*/  PRMT R3, RZ, 0x7610, R12 ;  /* 0x00007610ff037816 */ /* 0x000fe4000000000c */
[----:B------:R-:W-:Y:S02]  /*0280*/  PLOP3.LUT P0, PT, P0, P6, PT, 0x28, 0x0 ;  /* 0x000000000000781c */ /* 0x000fe4000070c570 */
[----:B------:R-:W-:Y:S02]  /*0290*/  FSETP.NEU.FTZ.AND P5, PT, R3, RZ, PT ;  /* 0x000000ff0300720b */ /* 0x000fe40003fbd000 */
[----:B------:R-:W-:Y:S02]  /*02a0*/  PRMT R3, RZ, 0x5410, R9 ;  /* 0x00005410ff037816 */ /* 0x000fe40000000009 */
[----:B------:R-:W-:-:S02]  /*02b0*/  IADD3 R10, P6, R10, c[0x0][0x168], RZ ;  /* 0x00005a000a0a7a10 */ /* 0x000fc40007fde0ff */
[----:B------:R-:W-:Y:S02]  /*02c0*/  FSETP.NEU.FTZ.AND P3, PT, R3, RZ, PT ;  /* 0x000000ff0300720b */ /* 0x000fe40003f7d000 */
[----:B------:R-:W-:Y:S01]  /*02d0*/  PRMT R3, RZ, 0x7610, R9 ;  /* 0x00007610ff037816 */ /* 0x000fe20000000009 */
[----:B------:R-:W-:Y:S01]  /*02e0*/  IMAD.X R11, RZ, RZ, c[0x0][0x16c], P6 ;  /* 0x00005b00ff0b7624 */ /* 0x000fe200030e06ff */
[----:B------:R-:W-:Y:S02]  /*02f0*/  PLOP3.LUT P4, PT, P4, P5, PT, 0x28, 0x0 ;  /* 0x000000000000781c */ /* 0x000fe4000278a570 */
[----:B------:R-:W-:Y:S02]  /*0300*/  FSETP.NEU.FTZ.AND P2, PT, R3, RZ, PT ;  /* 0x000000ff0300720b */ /* 0x000fe40003f5d000 */
[--C-:B------:R-:W-:Y:S02]  /*0310*/  PRMT R3, RZ, 0x5410, R2.reuse ;  /* 0x00005410ff037816 */ /* 0x100fe40000000002 */
[----:B------:R-:W-:-:S02]  /*0320*/  PRMT R2, RZ, 0x7610, R2 ;  /* 0x00007610ff027816 */ /* 0x000fc40000000002 */
[----:B------:R-:W-:Y:S02]  /*0330*/  FSETP.NEU.FTZ.AND P1, PT, R3, RZ, PT ;  /* 0x000000ff0300720b */ /* 0x000fe40003f3d000 */
[--C-:B------:R-:W-:Y:S02]  /*0340*/  PRMT R3, RZ, 0x5410, R13.reuse ;  /* 0x00005410ff037816 */ /* 0x100fe4000000000d */
[----:B0-----:R-:W-:Y:S02]  /*0350*/  SEL R7, RZ, 0x1, !P4 ;  /* 0x00000001ff077807 */ /* 0x001fe40006000000 */
[----:B------:R-:W-:Y:S02]  /*0360*/  FSETP.NEU.FTZ.AND P5, PT, R3, RZ, PT ;  /* 0x000000ff0300720b */ /* 0x000fe40003fbd000 */
[----:B------:R-:W-:Y:S02]  /*0370*/  PRMT R3, RZ, 0x7610, R13 ;  /* 0x00007610ff037816 */ /* 0x000fe4000000000d */
[----:B------:R-:W-:-:S02]  /*0380*/  PLOP3.LUT P5, PT, P3, P5, PT, 0x28, 0x0 ;  /* 0x000000000000781c */ /* 0x000fc40001faa570 */
[----:B------:R-:W-:Y:S02]  /*0390*/  FSETP.NEU.FTZ.AND P6, PT, R3, RZ, PT ;  /* 0x000000ff0300720b */ /* 0x000fe40003fdd000 */
[--C-:B------:R-:W-:Y:S02]  /*03a0*/  PRMT R3, RZ, 0x5410, R14.reuse ;  /* 0x00005410ff037816 */ /* 0x100fe4000000000e */
[----:B------:R-:W-:Y:S02]  /*03b0*/  PLOP3.LUT P2, PT, P2, P6, PT, 0x28, 0x0 ;  /* 0x000000000000781c */ /* 0x000fe4000174c570 */
[----:B------:R-:W-:Y:S02]  /*03c0*/  FSETP.NEU.FTZ.AND P3, PT, R3, RZ, PT ;  /* 0x000000ff0300720b */ /* 0x000fe40003f7d000 */
[----:B------:R-:W-:Y:S02]  /*03d0*/  FSETP.NEU.FTZ.AND P6, PT, R2, RZ, PT ;  /* 0x000000ff0200720b */ /* 0x000fe40003fdd000 */
[----:B------:R-:W-:-:S02]  /*03e0*/  PRMT R2, RZ, 0x7610, R14 ;  /* 0x00007610ff027816 */ /* 0x000fc4000000000e */
[----:B------:R-:W-:Y:S02]  /*03f0*/  PLOP3.LUT P1, PT, P1, P3, PT, 0x28, 0x0 ;  /* 0x000000000000781c */ /* 0x000fe40000f26570 */
[----:B------:R-:W-:Y:S01]  /*0400*/  FSETP.NEU.FTZ.AND P3, PT, R2, RZ, PT ;  /* 0x000000ff0200720b */ /* 0x000fe20003f7d000 */
[----:B------:R-:W-:Y:S01]  /*0410*/  IMAD.WIDE R2, R0, 0x2, R10 ;  /* 0x0000000200027825 */ /* 0x000fe200078e020a */
[----:B------:R-:W-:Y:S02]  /*0420*/  SEL R0, RZ, 0x1, !P0 ;  /* 0x00000001ff007807 */ /* 0x000fe40004000000 */
[----:B------:R-:W-:Y:S02]  /*0430*/  PLOP3.LUT P3, PT, P6, P3, PT, 0x28, 0x0 ;  /* 0x000000000000781c */ /* 0x000fe40003766570 */
[----:B------:R-:W-:Y:S02]  /*0440*/  SEL R6, RZ, 0x1, !P5 ;  /* 0x00000001ff067807 */ /* 0x000fe40006800000 */
[----:B------:R-:W-:-:S02]  /*0450*/  SEL R9, RZ, 0x1, !P2 ;  /* 0x00000001ff097807 */ /* 0x000fc40005000000 */
[----:B------:R-:W-:Y:S02]  /*0460*/  SEL R8, RZ, 0x1, !P1 ;  /* 0x00000001ff087807 */ /* 0x000fe40004800000 */
        /* <DEDUP_REMOVED lines=10> */
.L_x_1375:
[----:B------:R-:W0:Y:S01]  /*0510*/  S2R R18, SR_TID.X ;  /* 0x0000000000127919 */ /* 0x000e220000002100 */
[----:B------:R-:W-:-:S02]  /*0520*/  PRMT R12, RZ, 0x7610, R12 ;  /* 0x00007610ff0c7816 */ /* 0x000fc4000000000c */
[----:B------:R-:W-:Y:S02]  /*0530*/  PRMT R17, RZ, 0x7610, R17 ;  /* 0x00007610ff117816 */ /* 0x000fe40000000011 */
[----:B------:R-:W-:Y:S02]  /*0540*/  PRMT R22, RZ, 0x7610, R22 ;  /* 0x00007610ff167816 */ /* 0x000fe40000000016 */
[----:B------:R-:W-:Y:S02]  /*0550*/  PRMT R16, RZ, 0x7610, R16 ;  /* 0x00007610ff107816 */ /* 0x000fe40000000010 */
[----:B0-----:R-:W-:Y:S01]  /*0560*/  ISETP.GE.AND P4, PT, R18, R11, PT ;  /* 0x0000000b1200720c */ /* 0x001fe20003f86270 */
[----:B------:R-:W-:-:S12]  /*0570*/  IMAD.MOV.U32 R27, RZ, RZ, R18 ;  /* 0x000000ffff1b7224 */ /* 0x000fd800078e0012 */
[----:B------:R-:W-:Y:S01]  /*0580*/  @!P4 IMAD.IADD R14, R10, 0x1, R27 ;  /* 0x000000010a0ec824 */ /* 0x000fe200078e021b */
[----:B------:R-:W-:Y:S01]  /*0590*/  @!P4 IADD3 R27, R27, 0x80, RZ ;  /* 0x000000801b1bc810 */ /* 0x000fe20007ffe0ff */
[----:B------:R-:W-:-:S03]  /*05a0*/  @!P4 IMAD.MOV.U32 R15, RZ, RZ, 0x2 ;  /* 0x00000002ff0fc424 */ /* 0x000fc600078e00ff */
[----:B------:R-:W-:Y:S01]  /*05b0*/  ISETP.GE.AND P0, PT, R27, R11, PT ;  /* 0x0000000b1b00720c */ /* 0x000fe20003f06270 */
[----:B------:R-:W-:-:S04]  /*05c0*/  @!P4 IMAD.WIDE.U32 R6, R14, R15, c[0x0][0x170] ;  /* 0x00005c000e06c625 */ /* 0x000fc800078e000f */
[----:B------:R-:W-:Y:S01]  /*05d0*/  @!P4 IMAD.WIDE.U32 R14, R14, R15, c[0x0][0x178] ;  /* 0x00005e000e0ec625 */ /* 0x000fe200078e000f */
[----:B------:R0:W2:Y:S04]  /*05e0*/  @!P4 LDG.E.U16 R12, [R6.64] ;  /* 0x00000004060cc981 */ /* 0x0000a8000c1e1500 */
[----:B------:R1:W3:Y:S03]  /*05f0*/  @!P4 LDG.E.U16 R17, [R14.64] ;  /* 0x000000040e11c981 */ /* 0x0002e6000c1e1500 */
[----:B------:R-:W-:Y:S01]  /*0600*/  @!P0 IMAD.IADD R0, R10, 0x1, R27 ;  /* 0x000000010a008824 */ /* 0x000fe200078e021b */
[----:B------:R-:W-:-:S04]  /*0610*/  @!P0 IADD3 R27, R27, 0x80, RZ ;  /* 0x000000801b1b8810 */ /* 0x000fc80007ffe0ff */
[----:B------:R-:W-:-:S13]  /*0620*/  ISETP.GE.AND P1, PT, R27, R11, PT ;  /* 0x0000000b1b00720c */ /* 0x000fda0003f26270 */
[----:B------:R-:W-:Y:S01]  /*0630*/  @!P1 IMAD.IADD R28, R10, 0x1, R27 ;  /* 0x000000010a1c9824 */ /* 0x000fe200078e021b */
[----:B------:R-:W-:Y:S01]  /*0640*/  @!P1 IADD3 R27, R27, 0x80, RZ ;  /* 0x000000801b1b9810 */ /* 0x000fe20007ffe0ff */
[----:B------:R-:W-:-:S03]  /*0650*/  @!P1 IMAD.MOV.U32 R29, RZ, RZ, 0x2 ;  /* 0x00000002ff1d9424 */ /* 0x000fc600078e00ff */
[----:B------:R-:W-:Y:S01]  /*0660*/  ISETP.GE.AND P2, PT, R27, R11, PT ;  /* 0x0000000b1b00720c */ /* 0x000fe20003f46270 */
[----:B------:R-:W-:-:S04]  /*0670*/  @!P1 IMAD.WIDE.U32 R24, R28, R29, c[0x0][0x170] ;  /* 0x00005c001c189625 */ /* 0x000fc800078e001d */
[----:B------:R-:W-:Y:S01]  /*0680*/  @!P1 IMAD.WIDE.U32 R28, R28, R29, c[0x0][0x178] ;  /* 0x00005e001c1c9625 */ /* 0x000fe200078e001d */
[----:B------:R4:W5:Y:S01]  /*0690*/  @!P1 LDG.E.U16 R22, [R24.64] ;  /* 0x0000000418169981 */ /* 0x000962000c1e1500 */
[----:B------:R-:W-:-:S03]  /*06a0*/  PRMT R21, RZ, 0x7610, R21 ;  /* 0x00007610ff157816 */ /* 0x000fc60000000015 */
[----:B------:R0:W5:Y:S03]  /*06b0*/  @!P1 LDG.E.U16 R16, [R28.64] ;  /* 0x000000041c109981 */ /* 0x000166000c1e1500 */
[----:B------:R-:W-:Y:S01]  /*06c0*/  @!P2 IMAD.IADD R2, R10, 0x1, R27 ;  /* 0x000000010a02a824 */ /* 0x000fe200078e021b */
[----:B------:R-:W-:-:S04]  /*06d0*/  @!P2 IADD3 R27, R27, 0x80, RZ ;  /* 0x000000801b1ba810 */ /* 0x000fc80007ffe0ff */
[----:B------:R-:W-:Y:S01]  /*06e0*/  ISETP.GE.AND P3, PT, R27, R11, PT ;  /* 0x0000000b1b00720c */ /* 0x000fe20003f66270 */
[----:B------:R-:W-:Y:S01]  /*06f0*/  @!P2 IMAD.MOV.U32 R3, RZ, RZ, 0x2 ;  /* 0x00000002ff03a424 */ /* 0x000fe200078e00ff */
[----:B------:R-:W-:-:S11]  /*0700*/  PRMT R13, RZ, 0x7610, R13 ;  /* 0x00007610ff0d7816 */ /* 0x000fd6000000000d */
[----:B------:R-:W-:Y:S01]  /*0710*/  @!P3 IMAD.IADD R8, R10, 0x1, R27 ;  /* 0x000000010a08b824 */ /* 0x000fe200078e021b */
[----:B------:R-:W-:-:S04]  /*0720*/  @!P3 IADD3 R27, R27, 0x80, RZ ;  /* 0x000000801b1bb810 */ /* 0x000fc80007ffe0ff */
[----:B------:R-:W-:Y:S01]  /*0730*/  ISETP.GE.AND P5, PT, R27, R11, PT ;  /* 0x0000000b1b00720c */ /* 0x000fe20003fa6270 */
[----:B------:R-:W-:-:S04]  /*0740*/  @!P2 IMAD.WIDE.U32 R4, R2, R3, c[0x0][0x170] ;  /* 0x00005c000204a625 */ /* 0x000fc800078e0003 */
[----:B------:R-:W-:Y:S01]  /*0750*/  @!P2 IMAD.WIDE.U32 R2, R2, R3, c[0x0][0x178] ;  /* 0x00005e000202a625 */ /* 0x000fe200078e0003 */
[----:B------:R4:W5:Y:S03]  /*0760*/  @!P2 LDG.E.U16 R21, [R4.64] ;  /* 0x000000040415a981 */ /* 0x000966000c1e1500 */
[----:B------:R-:W-:Y:S01]  /*0770*/  @!P3 IMAD.MOV.U32 R9, RZ, RZ, 0x2 ;  /* 0x00000002ff09b424 */ /* 0x000fe200078e00ff */
[----:B------:R4:W5:Y:S01]  /*0780*/  @!P2 LDG.E.U16 R13, [R2.64] ;  /* 0x00000004020da981 */ /* 0x000962000c1e1500 */
[----:B------:R-:W-:Y:S02]  /*0790*/  PRMT R20, RZ, 0x7610, R20 ;  /* 0x00007610ff147816 */ /* 0x000fe40000000014 */
[----:B------:R-:W-:Y:S01]  /*07a0*/  @!P5 IMAD.IADD R23, R10, 0x1, R27 ;  /* 0x000000010a17d824 */ /* 0x000fe200078e021b */
[----:B-1----:R-:W-:Y:S01]  /*07b0*/  PRMT R14, RZ, 0x7610, R14 ;  /* 0x00007610ff0e7816 */ /* 0x002fe2000000000e */
[----:B0-----:R-:W-:Y:S01]  /*07c0*/  @!P3 IMAD.WIDE.U32 R6, R8, R9, c[0x0][0x170] ;  /* 0x00005c000806b625 */ /* 0x001fe200078e0009 */
[----:B------:R-:W-:-:S03]  /*07d0*/  @!P5 IADD3 R27, R27, 0x80, RZ ;  /* 0x000000801b1bd810 */ /* 0x000fc60007ffe0ff */
[----:B------:R-:W-:Y:S01]  /*07e0*/  @!P3 IMAD.WIDE.U32 R8, R8, R9, c[0x0][0x178] ;  /* 0x00005e000808b625 */ /* 0x000fe200078e0009 */
[----:B------:R-:W-:Y:S01]  /*07f0*/  ISETP.GE.AND P2, PT, R27, R11, PT ;  /* 0x0000000b1b00720c */ /* 0x000fe20003f46270 */
[----:B------:R0:W5:Y:S02]  /*0800*/  @!P3 LDG.E.U16 R20, [R6.64] ;  /* 0x000000040614b981 */ /* 0x000164000c1e1500 */
[----:B------:R-:W-:Y:S02]  /*0810*/  @!P5 IMAD.MOV.U32 R26, RZ, RZ, 0x2 ;  /* 0x00000002ff1ad424 */ /* 0x000fe400078e00ff */
[----:B------:R1:W5:Y:S01]  /*0820*/  @!P3 LDG.E.U16 R14, [R8.64] ;  /* 0x00000004080eb981 */ /* 0x000362000c1e1500 */
[----:B------:R-:W-:Y:S01]  /*0830*/  PRMT R19, RZ, 0x7610, R19 ;  /* 0x00007610ff137816 */ /* 0x000fe20000000013 */
[----:B----4-:R-:W-:Y:S01]  /*0840*/  @!P5 IMAD.WIDE.U32 R4, R23, R26, c[0x0][0x170] ;  /* 0x00005c001704d625 */ /* 0x010fe200078e001a */
[----:B------:R-:W-:-:S03]  /*0850*/  PRMT R15, RZ, 0x7610, R15 ;  /* 0x00007610ff0f7816 */ /* 0x000fc6000000000f */
[----:B------:R-:W-:Y:S01]  /*0860*/  @!P5 IMAD.WIDE.U32 R2, R23, R26, c[0x0][0x178] ;  /* 0x00005e001702d625 */ /* 0x000fe200078e001a */
[----:B------:R4:W5:Y:S03]  /*0870*/  @!P5 LDG.E.U16 R19, [R4.64] ;  /* 0x000000040413d981 */ /* 0x000966000c1e1500 */
[----:B------:R-:W-:Y:S01]  /*0880*/  @!P2 IMAD.IADD R24, R10, 0x1, R27 ;  /* 0x000000010a18a824 */ /* 0x000fe200078e021b */
[----:B------:R1:W5:Y:S01]  /*0890*/  @!P5 LDG.E.U16 R15, [R2.64] ;  /* 0x00000004020fd981 */ /* 0x000362000c1e1500 */
[----:B------:R-:W-:Y:S01]  /*08a0*/  @!P2 IMAD.MOV.U32 R25, RZ, RZ, 0x2 ;  /* 0x00000002ff19a424 */ /* 0x000fe200078e00ff */
[----:B------:R-:W-:Y:S02]  /*08b0*/  PRMT R23, RZ, 0x7610, R23 ;  /* 0x00007610ff177816 */ /* 0x000fe40000000017 */
[----:B------:R-:W-:Y:S01]  /*08c0*/  PRMT R26, RZ, 0x7610, R26 ;  /* 0x00007610ff1a7816 */ /* 0x000fe2000000001a */
[----:B0-----:R-:W-:Y:S01]  /*08d0*/  @!P2 IMAD.WIDE.U32 R6, R24, R25, c[0x0][0x170] ;  /* 0x00005c001806a625 */ /* 0x001fe200078e0019 */
[----:B------:R-:W-:-:S03]  /*08e0*/  @!P2 IADD3 R27, R27, 0x80, RZ ;  /* 0x000000801b1ba810 */ /* 0x000fc60007ffe0ff */
[----:B----4-:R-:W-:Y:S01]  /*08f0*/  @!P2 IMAD.WIDE.U32 R4, R24, R25, c[0x0][0x178] ;  /* 0x00005e001804a625 */ /* 0x010fe200078e0019 */
[----:B------:R-:W-:Y:S01]  /*0900*/  ISETP.GE.AND P1, PT, R27, R11, PT ;  /* 0x0000000b1b00720c */ /* 0x000fe20003f26270 */
[----:B------:R0:W4:Y:S02]  /*0910*/  @!P2 LDG.E.U16 R23, [R6.64] ;  /* 0x000000040617a981 */ /* 0x000124000c1e1500 */
[----:B-1----:R-:W-:Y:S01]  /*0920*/  @!P0 IMAD.MOV.U32 R3, RZ, RZ, 0x2 ;  /* 0x00000002ff038424 */ /* 0x002fe200078e00ff */
[----:B------:R-:W-:Y:S01]  /*0930*/  PRMT R28, RZ, 0x7610, R28 ;  /* 0x00007610ff1c7816 */ /* 0x000fe2000000001c */
[----:B------:R1:W4:Y:S01]  /*0940*/  @!P2 LDG.E.U16 R26, [R4.64] ;  /* 0x00000004041aa981 */ /* 0x000322000c1e1500 */
[----:B------:R-:W-:Y:S01]  /*0950*/  PRMT R29, RZ, 0x7610, R29 ;  /* 0x00007610ff1d7816 */ /* 0x000fe2000000001d */
[----:B------:R-:W-:-:S04]  /*0960*/  @!P0 IMAD.WIDE.U32 R8, R0, R3, c[0x0][0x170] ;  /* 0x00005c0000088625 */ /* 0x000fc800078e0003 */
[----:B------:R-:W-:Y:S01]  /*0970*/  @!P0 IMAD.WIDE.U32 R24, R0, R3, c[0x0][0x178] ;  /* 0x00005e0000188625 */ /* 0x000fe200078e0003 */
[----:B------:R1:W4:Y:S04]  /*0980*/  @!P0 LDG.E.U16 R28, [R8.64] ;  /* 0x00000004081c8981 */ /* 0x000328000c1e1500 */
[----:B------:R-:W4:Y:S01]  /*0990*/  @!P0 LDG.E.U16 R29, [R24.64] ;  /* 0x00000004181d8981 */ /* 0x000f22000c1e1500 */
[--C-:B0-----:R-:W-:Y:S02]  /*09a0*/  @!P1 IMAD.IADD R6, R10, 0x1, R27.reuse ;  /* 0x000000010a069824 */ /* 0x101fe400078e021b */
[----:B------:R-:W-:Y:S01]  /*09b0*/  @!P1 IMAD.MOV.U32 R7, RZ, RZ, 0x2 ;  /* 0x00000002ff079424 */ /* 0x000fe200078e00ff */
[----:B------:R-:W-:Y:S02]  /*09c0*/  PRMT R0, RZ, 0x7610, R0 ;  /* 0x00007610ff007816 */ /* 0x000fe40000000000 */
[----:B------:R-:W-:Y:S01]  /*09d0*/  PRMT R27, RZ, 0x7610, R27 ;  /* 0x00007610ff1b7816 */ /* 0x000fe2000000001b */
[----:B------:R-:W-:-:S04]  /*09e0*/  @!P1 IMAD.WIDE.U32 R2, R6, R7, c[0x0][0x170] ;  /* 0x00005c0006029625 */ /* 0x000fc800078e0007 */
[----:B------:R-:W-:Y:S01]  /*09f0*/  @!P1 IMAD.WIDE.U32 R6, R6, R7, c[0x0][0x178] ;  /* 0x00005e0006069625 */ /* 0x000fe200078e0007 */
[----:B------:R0:W4:Y:S04]  /*0a00*/  @!P1 LDG.E.U16 R0, [R2.64] ;  /* 0x0000000402009981 */ /* 0x000128000c1e1500 */
[----:B------:R0:W4:Y:S01]  /*0a10*/  @!P1 LDG.E.U16 R27, [R6.64] ;  /* 0x00000004061b9981 */ /* 0x000122000c1e1500 */
[----:B-1----:R-:W-:-:S04]  /*0a20*/  IADD3 R4, R18, 0x100, RZ ;  /* 0x0000010012047810 */ /* 0x002fc80007ffe0ff */
[----:B------:R-:W-:Y:S02]  /*0a30*/  ISETP.GE.AND P5, PT, R4, R11, PT ;  /* 0x0000000b0400720c */ /* 0x000fe40003fa6270 */
[----:B------:R-:W-:-:S04]  /*0a40*/  IADD3 R4, R18, 0x180, RZ ;  /* 0x0000018012047810 */ /* 0x000fc80007ffe0ff */
[----:B------:R-:W-:Y:S02]  /*0a50*/  ISETP.GE.AND P1, PT, R4, R11, PT ;  /* 0x0000000b0400720c */ /* 0x000fe40003f26270 */
[C---:B0-----:R-:W-:Y:S02]  /*0a60*/  IADD3 R2, R18.reuse, 0x200, RZ ;  /* 0x0000020012027810 */ /* 0x041fe40007ffe0ff */
[----:B------:R-:W-:Y:S01]  /*0a70*/  IADD3 R4, R18, 0x280, RZ ;  /* 0x0000028012047810 */ /* 0x000fe20007ffe0ff */
[----:B------:R-:W-:Y:S01]  /*0a80*/  BSSY B0, `(.L_x_1376) ;  /* 0x000006c000007945 */ /* 0x000fe20003800000 */
[----:B------:R-:W-:Y:S01]  /*0a90*/  BSSY B1, `(.L_x_1377) ;  /* 0x0000064000017945 */ /* 0x000fe20003800000 */
[----:B--2---:R-:W-:Y:S02]  /*0aa0*/  @!P4 PRMT R12, RZ, 0x5410, R12 ;  /* 0x00005410ff0cc816 */ /* 0x004fe4000000000c */
[----:B---3--:R-:W-:Y:S02]  /*0ab0*/  @!P4 PRMT R17, RZ, 0x5410, R17 ;  /* 0x00005410ff11c816 */ /* 0x008fe40000000011 */
[----:B------:R-:W-:-:S02]  /*0ac0*/  @!P4 FSETP.NEU.FTZ.AND P2, PT, R12, RZ, PT ;  /* 0x000000ff0c00c20b */ /* 0x000fc40003f5d000 */
[----:B------:R-:W-:-:S04]  /*0ad0*/  @!P4 FSETP.NEU.FTZ.AND P3, PT, R17, RZ, PT ;  /* 0x000000ff1100c20b */ /* 0x000fc80003f7d000 */
[----:B------:R-:W-:Y:S02]  /*0ae0*/  @!P4 PLOP3.LUT P2, PT, P2, P3, PT, 0x28, 0x0 ;  /* 0x000000000000c81c */ /* 0x000fe40001746570 */
[-C--:B------:R-:W-:Y:S02]  /*0af0*/  ISETP.GE.AND P3, PT, R2, R11.reuse, PT ;  /* 0x0000000b0200720c */ /* 0x080fe40003f66270 */
[----:B------:R-:W-:Y:S02]  /*0b00*/  @!P4 SEL R7, RZ, 0x1, !P2 ;  /* 0x00000001ff07c807 */ /* 0x000fe40005000000 */
[----:B------:R-:W-:Y:S02]  /*0b10*/  ISETP.GE.AND P2, PT, R4, R11, PT ;  /* 0x0000000b0400720c */ /* 0x000fe40003f46270 */
[----:B-----5:R-:W-:Y:S02]  /*0b20*/  @!P5 PRMT R22, RZ, 0x5410, R22 ;  /* 0x00005410ff16d816 */ /* 0x020fe40000000016 */
[----:B------:R-:W-:-:S02]  /*0b30*/  @!P5 PRMT R16, RZ, 0x5410, R16 ;  /* 0x00005410ff10d816 */ /* 0x000fc40000000010 */
[----:B------:R-:W-:Y:S02]  /*0b40*/  @!P5 FSETP.NEU.FTZ.AND P0, PT, R22, RZ, PT ;  /* 0x000000ff1600d20b */ /* 0x000fe40003f1d000 */
[----:B------:R-:W-:-:S04]  /*0b50*/  @!P5 FSETP.NEU.FTZ.AND P6, PT, R16, RZ, PT ;  /* 0x000000ff1000d20b */ /* 0x000fc80003fdd000 */
[----:B------:R-:W-:-:S04]  /*0b60*/  @!P5 PLOP3.LUT P6, PT, P0, P6, PT, 0x28, 0x0 ;  /* 0x000000000000d81c */ /* 0x000fc800007cc570 */
[----:B------:R-:W-:Y:S02]  /*0b70*/  @!P5 SEL R4, RZ, 0x1, !P6 ;  /* 0x00000001ff04d807 */ /* 0x000fe40007000000 */
[----:B------:R-:W-:Y:S02]  /*0b80*/  IADD3 R2, R18, 0x300, RZ ;  /* 0x0000030012027810 */ /* 0x000fe40007ffe0ff */
[----:B------:R-:W-:Y:S02]  /*0b90*/  @!P1 PRMT R21, RZ, 0x5410, R21 ;  /* 0x00005410ff159816 */ /* 0x000fe40000000015 */
[----:B------:R-:W-:Y:S02]  /*0ba0*/  @!P1 PRMT R13, RZ, 0x5410, R13 ;  /* 0x00005410ff0d9816 */ /* 0x000fe4000000000d */
[----:B------:R-:W-:Y:S02]  /*0bb0*/  @!P1 FSETP.NEU.FTZ.AND P0, PT, R21, RZ, PT ;  /* 0x000000ff1500920b */ /* 0x000fe40003f1d000 */
[----:B------:R-:W-:-:S04]  /*0bc0*/  @!P1 FSETP.NEU.FTZ.AND P5, PT, R13, RZ, PT ;  /* 0x000000ff0d00920b */ /* 0x000fc80003fbd000 */
[----:B------:R-:W-:Y:S02]  /*0bd0*/  @!P1 PLOP3.LUT P0, PT, P0, P5, PT, 0x28, 0x0 ;  /* 0x000000000000981c */ /* 0x000fe4000070a570 */
[----:B------:R-:W-:Y:S02]  /*0be0*/  @!P3 PRMT R20, RZ, 0x5410, R20 ;  /* 0x00005410ff14b816 */ /* 0x000fe40000000014 */
[----:B------:R-:W-:Y:S02]  /*0bf0*/  @!P3 PRMT R14, RZ, 0x5410, R14 ;  /* 0x00005410ff0eb816 */ /* 0x000fe4000000000e */
[----:B------:R-:W-:Y:S02]  /*0c00*/  @!P1 SEL R5, RZ, 0x1, !P0 ;  /* 0x00000001ff059807 */ /* 0x000fe40004000000 */
[----:B------:R-:W-:Y:S02]  /*0c10*/  @!P3 FSETP.NEU.FTZ.AND P5, PT, R20, RZ, PT ;  /* 0x000000ff1400b20b */ /* 0x000fe40003fbd000 */
[----:B------:R-:W-:-:S02]  /*0c20*/  @!P3 FSETP.NEU.FTZ.AND P1, PT, R14, RZ, PT ;  /* 0x000000ff0e00b20b */ /* 0x000fc40003f3d000 */
[----:B------:R-:W-:Y:S02]  /*0c30*/  ISETP.GE.AND P6, PT, R2, R11, PT ;  /* 0x0000000b0200720c */ /* 0x000fe40003fc6270 */
[----:B------:R-:W-:Y:S02]  /*0c40*/  @!P3 PLOP3.LUT P5, PT, P5, P1, PT, 0x28, 0x0 ;  /* 0x000000000000b81c */ /* 0x000fe40002fa2570 */
[----:B------:R-:W-:Y:S02]  /*0c50*/  IADD3 R12, R18, 0x80, RZ ;  /* 0x00000080120c7810 */ /* 0x000fe40007ffe0ff */
[----:B------:R-:W-:Y:S02]  /*0c60*/  @!P2 PRMT R19, RZ, 0x5410, R19 ;  /* 0x00005410ff13a816 */ /* 0x000fe40000000013 */
[----:B------:R-:W-:Y:S02]  /*0c70*/  @!P2 PRMT R15, RZ, 0x5410, R15 ;  /* 0x00005410ff0fa816 */ /* 0x000fe4000000000f */
[----:B------:R-:W-:-:S02]  /*0c80*/  @!P3 SEL R6, RZ, 0x1, !P5 ;  /* 0x00000001ff06b807 */ /* 0x000fc40006800000 */
[-C--:B------:R-:W-:Y:S02]  /*0c90*/  ISETP.GE.AND P3, PT, R12, R11.reuse, PT ;  /* 0x0000000b0c00720c */ /* 0x080fe40003f66270 */
[----:B------:R-:W-:Y:S02]  /*0ca0*/  IADD3 R2, R18, 0x380, RZ ;  /* 0x0000038012027810 */ /* 0x000fe40007ffe0ff */
[----:B------:R-:W-:Y:S02]  /*0cb0*/  @!P2 FSETP.NEU.FTZ.AND P0, PT, R19, RZ, PT ;  /* 0x000000ff1300a20b */ /* 0x000fe40003f1d000 */
[----:B------:R-:W-:Y:S02]  /*0cc0*/  @!P2 FSETP.NEU.FTZ.AND P1, PT, R15, RZ, PT ;  /* 0x000000ff0f00a20b */ /* 0x000fe40003f3d000 */
[----:B------:R-:W-:Y:S01]  /*0cd0*/  ISETP.GE.AND P5, PT, R2, R11, PT ;  /* 0x0000000b0200720c */ /* 0x000fe20003fa6270 */
[----:B------:R-:W-:Y:S01]  /*0ce0*/  @!P4 IMAD.IADD R2, R10, 0x1, R18 ;  /* 0x000000010a02c824 */ /* 0x000fe200078e0212 */
[----:B------:R-:W-:-:S02]  /*0cf0*/  @!P2 PLOP3.LUT P1, PT, P0, P1, PT, 0x28, 0x0 ;  /* 0x000000000000a81c */ /* 0x000fc40000722570 */
[----:B----4-:R-:W-:Y:S02]  /*0d00*/  @!P6 PRMT R23, RZ, 0x5410, R23 ;  /* 0x00005410ff17e816 */ /* 0x010fe40000000017 */
[----:B------:R-:W-:Y:S02]  /*0d10*/  @!P6 PRMT R26, RZ, 0x5410, R26 ;  /* 0x00005410ff1ae816 */ /* 0x000fe4000000001a */
[----:B------:R-:W-:Y:S02]  /*0d20*/  @!P2 SEL R8, RZ, 0x1, !P1 ;  /* 0x00000001ff08a807 */ /* 0x000fe40004800000 */
[----:B------:R-:W-:Y:S02]  /*0d30*/  @!P4 IADD3 R2, P2, R2, c[0x0][0x168], RZ ;  /* 0x00005a000202ca10 */ /* 0x000fe40007f5e0ff */
[----:B------:R-:W-:Y:S02]  /*0d40*/  @!P6 FSETP.NEU.FTZ.AND P0, PT, R23, RZ, PT ;  /* 0x000000ff1700e20b */ /* 0x000fe40003f1d000 */
[----:B------:R-:W-:-:S02]  /*0d50*/  @!P6 FSETP.NEU.FTZ.AND P1, PT, R26, RZ, PT ;  /* 0x000000ff1a00e20b */ /* 0x000fc40003f3d000 */
[----:B------:R-:W-:Y:S02]  /*0d60*/  @!P3 PRMT R28, RZ, 0x5410, R28 ;  /* 0x00005410ff1cb816 */ /* 0x000fe4000000001c */
[----:B------:R-:W-:Y:S01]  /*0d70*/  @!P3 PRMT R29, RZ, 0x5410, R29 ;  /* 0x00005410ff1db816 */ /* 0x000fe2000000001d */
[----:B------:R-:W-:Y:S01]  /*0d80*/  @!P4 IMAD.X R3, RZ, RZ, c[0x0][0x16c], P2 ;  /* 0x00005b00ff03c624 */ /* 0x000fe200010e06ff */
[----:B------:R-:W-:Y:S02]  /*0d90*/  @!P6 PLOP3.LUT P0, PT, P0, P1, PT, 0x28, 0x0 ;  /* 0x000000000000e81c */ /* 0x000fe40000702570 */
[----:B------:R-:W-:Y:S02]  /*0da0*/  @!P3 FSETP.NEU.FTZ.AND P1, PT, R28, RZ, PT ;  /* 0x000000ff1c00b20b */ /* 0x000fe40003f3d000 */
[----:B------:R-:W-:-:S04]  /*0db0*/  @!P3 FSETP.NEU.FTZ.AND P2, PT, R29, RZ, PT ;  /* 0x000000ff1d00b20b */ /* 0x000fc80003f5d000 */
[----:B------:R-:W-:Y:S02]  /*0dc0*/  @!P3 PLOP3.LUT P2, PT, P1, P2, PT, 0x28, 0x0 ;  /* 0x000000000000b81c */ /* 0x000fe40000f44570 */
[----:B------:R-:W-:Y:S02]  /*0dd0*/  @!P5 PRMT R0, RZ, 0x5410, R0 ;  /* 0x00005410ff00d816 */ /* 0x000fe40000000000 */
[----:B------:R-:W-:Y:S02]  /*0de0*/  @!P5 PRMT R27, RZ, 0x5410, R27 ;  /* 0x00005410ff1bd816 */ /* 0x000fe4000000001b */
[----:B------:R-:W-:Y:S01]  /*0df0*/  @!P5 FSETP.NEU.FTZ.AND P1, PT, R0, RZ, PT ;  /* 0x000000ff0000d20b */ /* 0x000fe20003f3d000 */
[----:B------:R-:W-:-:S06]  /*0e00*/  @!P4 IMAD.MOV.U32 R18, RZ, RZ, R12 ;  /* 0x000000ffff12c224 */ /* 0x000fcc00078e000c */
[----:B------:R-:W-:Y:S02]  /*0e10*/  P2R R0, PR, RZ, 0x4 ;  /* 0x00000004ff007803 */ /* 0x000fe40000000000 */
[----:B------:R-:W-:-:S04]  /*0e20*/  @!P5 FSETP.NEU.FTZ.AND P2, PT, R27, RZ, PT ;  /* 0x000000ff1b00d20b */ /* 0x000fc80003f5d000 */
[----:B------:R-:W-:Y:S02]  /*0e30*/  @!P5 PLOP3.LUT P1, PT, P1, P2, PT, 0x28, 0x0 ;  /* 0x000000000000d81c */ /* 0x000fe40000f24570 */
[----:B------:R-:W-:Y:S01]  /*0e40*/  ISETP.GE.AND P2, PT, R18, R11, PT ;  /* 0x0000000b1200720c */ /* 0x000fe20003f46270 */
[----:B------:R0:W-:Y:S01]  /*0e50*/  @!P4 STG.E.U8 [R2.64], R7 ;  /* 0x000000070200c986 */ /* 0x0001e2000c101104 */
[----:B------:R-:W-:Y:S02]  /*0e60*/  ISETP.NE.AND P4, PT, R0, RZ, PT ;  /* 0x000000ff0000720c */ /* 0x000fe40003f85270 */
[----:B------:R-:W-:Y:S02]  /*0e70*/  @!P6 SEL R13, RZ, 0x1, !P0 ;  /* 0x00000001ff0de807 */ /* 0x000fe40004000000 */
[----:B------:R-:W-:Y:S02]  /*0e80*/  @!P3 SEL R9, RZ, 0x1, !P4 ;  /* 0x00000001ff09b807 */ /* 0x000fe40006000000 */
[----:B------:R-:W-:-:S05]  /*0e90*/  @!P5 SEL R0, RZ, 0x1, !P1 ;  /* 0x00000001ff00d807 */ /* 0x000fca0004800000 */
        /* <DEDUP_REMOVED lines=13> */
.L_x_1378:
[----:B0-----:R-:W-:-:S13]  /*0f70*/  ISETP.GE.AND P0, PT, R18, R11, PT ;  /* 0x0000000b1200720c */ /* 0x001fda0003f06270 */
[----:B------:R-:W-:Y:S05]  /*0f80*/  @P0 BRA `(.L_x_1380) ;  /* 0x000000c000000947 */ /* 0x000fea0003800000 */
[----:B------:R-:W-:Y:S01]  /*0f90*/  IMAD.IADD R2, R10, 0x1, R18 ;  /* 0x000000010a027824 */ /* 0x000fe200078e0212 */
[----:B------:R-:W-:-:S04]  /*0fa0*/  IADD3 R18, R18, 0x80, RZ ;  /* 0x0000008012127810 */ /* 0x000fc80007ffe0ff */
[----:B------:R-:W-:-:S05]  /*0fb0*/  IADD3 R2, P0, R2, c[0x0][0x168], RZ ;  /* 0x00005a0002027a10 */ /* 0x000fca0007f1e0ff */
[----:B------:R-:W-:-:S05]  /*0fc0*/  IMAD.X R3, RZ, RZ, c[0x0][0x16c], P0 ;  /* 0x00005b00ff037624 */ /* 0x000fca00000e06ff */
[----:B------:R0:W-:Y:S03]  /*0fd0*/  STG.E.U8 [R2.64], R5 ;  /* 0x0000000502007986 */ /* 0x0001e6000c101104 */
.L_x_1379:
[----:B------:R-:W-:-:S13]  /*0fe0*/  ISETP.GE.AND P0, PT, R18, R11, PT ;  /* 0x0000000b1200720c */ /* 0x000fda0003f06270 */
[----:B------:R-:W-:Y:S05]  /*0ff0*/  @P0 BRA `(.L_x_1381) ;  /* 0x000000d000000947 */ /* 0x000fea0003800000 */
[----:B0-----:R-:W-:Y:S01]  /*1000*/  IMAD.IADD R2, R10, 0x1, R18 ;  /* 0x000000010a027824 */ /* 0x001fe200078e0212 */
[----:B------:R-:W-:-:S04]  /*1010*/  IADD3 R18, R18, 0x80, RZ ;  /* 0x0000008012127810 */ /* 0x000fc80007ffe0ff */
[----:B------:R-:W-:-:S05]  /*1020*/  IADD3 R2, P0, R2, c[0x0][0x168], RZ ;  /* 0x00005a0002027a10 */ /* 0x000fca0007f1e0ff */
[----:B------:R-:W-:-:S05]  /*1030*/  IMAD.X R3, RZ, RZ, c[0x0][0x16c], P0 ;  /* 0x00005b00ff037624 */ /* 0x000fca00000e06ff */
[----:B------:R0:W-:Y:S03]  /*1040*/  STG.E.U8 [R2.64], R6 ;  /* 0x0000000602007986 */ /* 0x0001e6000c101104 */
.L_x_1380:
        /* <DEDUP_REMOVED lines=8> */
.L_x_1381:
[----:B------:R-:W-:Y:S05]  /*10d0*/  BSYNC B1 ;  /* 0x0000000000017941 */ /* 0x000fea0003800000 */
.L_x_1377:
[----:B------:R-:W-:-:S13]  /*10e0*/  ISETP.GE.AND P0, PT, R18, R11, PT ;  /* 0x0000000b1200720c */ /* 0x000fda0003f06270 */
[----:B0-----:R-:W-:Y:S01]  /*10f0*/  @!P0 IMAD.IADD R2, R10, 0x1, R18 ;  /* 0x000000010a028824 */ /* 0x001fe200078e0212 */
[----:B------:R-:W-:-:S04]  /*1100*/  @!P0 IADD3 R18, R18, 0x80, RZ ;  /* 0x0000008012128810 */ /* 0x000fc80007ffe0ff */
[----:B------:R-:W-:-:S05]  /*1110*/  @!P0 IADD3 R2, P1, R2, c[0x0][0x168], RZ ;  /* 0x00005a0002028a10 */ /* 0x000fca0007f3e0ff */
[----:B------:R-:W-:-:S05]  /*1120*/  @!P0 IMAD.X R3, RZ, RZ, c[0x0][0x16c], P1 ;  /* 0x00005b00ff038624 */ /* 0x000fca00008e06ff */
[----:B------:R0:W-:Y:S03]  /*1130*/  @!P0 STG.E.U8 [R2.64], R13 ;  /* 0x0000000d02008986 */ /* 0x0001e6000c101104 */
.L_x_1382:
[----:B------:R-:W-:Y:S05]  /*1140*/  BSYNC B0 ;  /* 0x0000000000007941 */ /* 0x000fea0003800000 */
.L_x_1376:
[----:B------:R-:W-:Y:S01]  /*1150*/  WARPSYNC 0xffffffff ;  /* 0xffffffff00007948 */ /* 0x000fe20003800000 */
[----:B------:R-:W-:-:S13]  /*1160*/  ISETP.GE.AND P0, PT, R18, R11, PT ;  /* 0x0000000b1200720c */ /* 0x000fda0003f06270 */
[----:B------:R-:W-:Y:S05]  /*1170*/  @P0 EXIT ;  /* 0x000000000000094d */ /* 0x000fea0003800000 */
[----:B0-----:R-:W-:-:S05]  /*1180*/  IMAD.IADD R2, R10, 0x1, R18 ;  /* 0x000000010a027824 */ /* 0x001fca00078e0212 */
[----:B------:R-:W-:-:S05]  /*1190*/  IADD3 R2, P0, R2, c[0x0][0x168], RZ ;  /* 0x00005a0002027a10 */ /* 0x000fca0007f1e0ff */
[----:B------:R-:W-:-:S05]  /*11a0*/  IMAD.X R3, RZ, RZ, c[0x0][0x16c], P0 ;  /* 0x00005b00ff037624 */ /* 0x000fca00000e06ff */
[----:B------:R-:W-:Y:S01]  /*11b0*/  STG.E.U8 [R2.64], R0 ;  /* 0x0000000002007986 */ /* 0x000fe2000c101104 */
[----:B------:R-:W-:Y:S05]  /*11c0*/  EXIT ;  /* 0x000000000000794d */ /* 0x000fea0003800000 */
.L_x_1383:
        /* <DEDUP_REMOVED lines=11> */
.L_x_41812:


//--------------------- .text._ZN2at6native29vectorized_elementwise_kernelILi4ENS0_13BinaryFunctorIN3c108BFloat16ES4_bZZZNS0_23logical_xor_kernel_cudaERNS_14TensorIteratorEENKUlvE0_clEvENKUlvE8_clEvEUlS4_S4_E_EESt5arrayIPcLm3EEEEviT0_T1_ --------------------------
	.section	.text._ZN2at6native29vectorized_elementwise_kernelILi4ENS0_13BinaryFunctorIN3c108BFloat16ES4_bZZZNS0_23logical_xor_kernel_cudaERNS_14TensorIteratorEENKUlvE0_clEvENKUlvE8_clEvEUlS4_S4_E_EESt5arrayIPcLm3EEEEviT0_T1_,"ax",@progbits
	.sectioninfo	@"SHI_REGISTERS=32"
	.align	128
        .global         _ZN2at6native29vectorized_elementwise_kernelILi4ENS0_13BinaryFunctorIN3c108BFloat16ES4_bZZZNS0_23logical_xor_kernel_cudaERNS_14TensorIteratorEENKUlvE0_clEvENKUlvE8_clEvEUlS4_S4_E_EESt5arrayIPcLm3EEEEviT0_T1_
        .type           _ZN2at6native29vectorized_elementwise_kernelILi4ENS0_13BinaryFunctorIN3c108BFloat16ES4_bZZZNS0_23logical_xor_kernel_cudaERNS_14TensorIteratorEENKUlvE0_clEvENKUlvE8_clEvEUlS4_S4_E_EESt5arrayIPcLm3EEEEviT0_T1_,@function
        .size           _ZN2at6native29vectorized_elementwise_kernelILi4ENS0_13BinaryFunctorIN3c108BFloat16ES4_bZZZNS0_23logical_xor_kernel_cudaERNS_14TensorIteratorEENKUlvE0_clEvENKUlvE8_clEvEUlS4_S4_E_EESt5arrayIPcLm3EEEEviT0_T1_,(.L_x_41813 - _ZN2at6native29vectorized_elementwise_kernelILi4ENS0_13BinaryFunctorIN3c108BFloat16ES4_bZZZNS0_23logical_xor_kernel_cudaERNS_14TensorIteratorEENKUlvE0_clEvENKUlvE8_clEvEUlS4_S4_E_EESt5arrayIPcLm3EEEEviT0_T1_)
        .other          _ZN2at6native29vectorized_elementwise_kernelILi4ENS0_13BinaryFunctorIN3c108BFloat16ES4_bZZZNS0_23logical_xor_kernel_cudaERNS_14TensorIteratorEENKUlvE0_clEvENKUlvE8_clEvEUlS4_S4_E_EESt5arrayIPcLm3EEEEviT0_T1_,@"STO_CUDA_ENTRY STV_DEFAULT"
_ZN2at6native29vectorized_elementwise_kernelILi4ENS0_13BinaryFunctorIN3c108BFloat16ES4_bZZZNS0_23logical_xor_kernel_cudaERNS_14TensorIteratorEENKUlvE0_clEvENKUlvE8_clEvEUlS4_S4_E_EESt5arrayIPcLm3EEEEviT0_T1_:
.text._ZN2at6native29vectorized_elementwise_kernelILi4ENS0_13BinaryFunctorIN3c108BFloat16ES4_bZZZNS0_23logical_xor_kernel_cudaERNS_14TensorIteratorEENKUlvE0_clEvENKUlvE8_clEvEUlS4_S4_E_EESt5arrayIPcLm3EEEEviT0_T1_:
        /* <DEDUP_REMOVED lines=10> */
[----:B0-----:R-:W-:-:S04]  /*00a0*/  IMAD.WIDE.U32 R8, R0, 0x8, R2 ;  /* 0x0000000800087825 */ /* 0x001fc800078e0002 */
[----:B------:R-:W-:Y:S01]  /*00b0*/  IMAD.WIDE R2, R10, R5, c[0x0][0x178] ;  /* 0x00005e000a027625 */ /* 0x000fe200078e0205 */
[----:B------:R-:W2:Y:S04]  /*00c0*/  LDG.E.64 R14, [R8.64] ;  /* 0x00000004080e7981 */ /* 0x000ea8000c1e1b00 */
[----:B------:R2:W3:Y:S01]  /*00d0*/  LDG.E.64 R6, [R8.64+0x400] ;  /* 0x0004000408067981 */ /* 0x0004e2000c1e1b00 */
[----:B------:R-:W-:-:S05]  /*00e0*/  IMAD.WIDE.U32 R12, R0, 0x8, R2 ;  /* 0x00000008000c7825 */ /* 0x000fca00078e0002 */
[----:B------:R-:W4:Y:S04]  /*00f0*/  LDG.E.64 R4, [R12.64] ;  /* 0x000000040c047981 */ /* 0x000f28000c1e1b00 */
[----:B------:R-:W5:Y:S01]  /*0100*/  LDG.E.64 R2, [R12.64+0x400] ;  /* 0x000400040c027981 */ /* 0x000f62000c1e1b00 */
[----:B--2---:R-:W-:-:S04]  /*0110*/  PRMT R8, RZ, 0x5410, R14 ;  /* 0x00005410ff087816 */ /* 0x004fc8000000000e */
[----:B------:R-:W-:Y:S02]  /*0120*/  FSETP.NEU.FTZ.AND P3, PT, R8, RZ, PT ;  /* 0x000000ff0800720b */ /* 0x000fe40003f7d000 */
[----:B------:R-:W-:-:S04]  /*0130*/  PRMT R8, RZ, 0x7610, R14 ;  /* 0x00007610ff087816 */ /* 0x000fc8000000000e */
[----:B------:R-:W-:Y:S02]  /*0140*/  FSETP.NEU.FTZ.AND P4, PT, R8, RZ, PT ;  /* 0x000000ff0800720b */ /* 0x000fe40003f9d000 */
[----:B------:R-:W-:-:S04]  /*0150*/  PRMT R8, RZ, 0x5410, R15 ;  /* 0x00005410ff087816 */ /* 0x000fc8000000000f */
[----:B------:R-:W-:Y:S02]  /*0160*/  FSETP.NEU.FTZ.AND P5, PT, R8, RZ, PT ;  /* 0x000000ff0800720b */ /* 0x000fe40003fbd000 */
[----:B------:R-:W-:-:S04]  /*0170*/  PRMT R8, RZ, 0x7610, R15 ;  /* 0x00007610ff087816 */ /* 0x000fc8000000000f */
[----:B------:R-:W-:Y:S02]  /*0180*/  FSETP.NEU.FTZ.AND P0, PT, R8, RZ, PT ;  /* 0x000000ff0800720b */ /* 0x000fe40003f1d000 */
[----:B----4-:R-:W-:-:S04]  /*0190*/  PRMT R8, RZ, 0x5410, R4 ;  /* 0x00005410ff087816 */ /* 0x010fc80000000004 */
[----:B------:R-:W-:Y:S02]  /*01a0*/  FSETP.NEU.FTZ.AND P6, PT, R8, RZ, PT ;  /* 0x000000ff0800720b */ /* 0x000fe40003fdd000 */
[--C-:B---3--:R-:W-:Y:S02]  /*01b0*/  PRMT R8, RZ, 0x5410, R6.reuse ;  /* 0x00005410ff087816 */ /* 0x108fe40000000006 */
[----:B------:R-:W-:Y:S02]  /*01c0*/  PRMT R6, RZ, 0x7610, R6 ;  /* 0x00007610ff067816 */ /* 0x000fe40000000006 */
[----:B------:R-:W-:Y:S02]  /*01d0*/  PRMT R4, RZ, 0x7610, R4 ;  /* 0x00007610ff047816 */ /* 0x000fe40000000004 */
[----:B------:R-:W-:Y:S02]  /*01e0*/  FSETP.NEU.FTZ.AND P2, PT, R6, RZ, PT ;  /* 0x000000ff0600720b */ /* 0x000fe40003f5d000 */
[----:B------:R-:W-:-:S02]  /*01f0*/  PLOP3.LUT P3, PT, P3, P6, PT, 0x28, 0x0 ;  /* 0x000000000000781c */ /* 0x000fc40001f6c570 */
[----:B------:R-:W-:Y:S02]  /*0200*/  PRMT R6, RZ, 0x5410, R7 ;  /* 0x00005410ff067816 */ /* 0x000fe40000000007 */
[----:B------:R-:W-:Y:S02]  /*0210*/  FSETP.NEU.FTZ.AND P6, PT, R4, RZ, PT ;  /* 0x000000ff0400720b */ /* 0x000fe40003fdd000 */
[----:B------:R-:W-:Y:S02]  /*0220*/  SEL R4, RZ, 0x1, !P3 ;  /* 0x00000001ff047807 */ /* 0x000fe40005800000 */
[----:B------:R-:W-:Y:S02]  /*0230*/  FSETP.NEU.FTZ.AND P3, PT, R6, RZ, PT ;  /* 0x000000ff0600720b */ /* 0x000fe40003f7d000 */
[----:B------:R-:W-:Y:S02]  /*0240*/  PRMT R6, RZ, 0x5410, R5 ;  /* 0x00005410ff067816 */ /* 0x000fe40000000005 */
[----:B------:R-:W-:-:S02]  /*0250*/  PLOP3.LUT P4, PT, P4, P6, PT, 0x28, 0x0 ;  /* 0x000000000000781c */ /* 0x000fc4000278c570 */
[----:B------:R-:W-:Y:S02]  /*0260*/  FSETP.NEU.FTZ.AND P6, PT, R6, RZ, PT ;  /* 0x000000ff0600720b */ /* 0x000fe40003fdd000 */
[--C-:B-----5:R-:W-:Y:S02]  /*0270*/  PRMT R6, RZ, 0x5410, R2.reuse ;  /* 0x00005410ff067816 */ /* 0x120fe40000000002 */
[----:B------:R-:W-:Y:S02]  /*0280*/  PRMT R2, RZ, 0x7610, R2 ;  /* 0x00007610ff027816 */ /* 0x000fe40000000002 */
[----:B------:R-:W-:Y:S02]  /*0290*/  SEL R9, RZ, 0x1, !P4 ;  /* 0x00000001ff097807 */ /* 0x000fe40006000000 */
[----:B------:R-:W-:Y:S02]  /*02a0*/  FSETP.NEU.FTZ.AND P1, PT, R8, RZ, PT ;  /* 0x000000ff0800720b */ /* 0x000fe40003f3d000 */
[----:B------:R-:W-:-:S02]  /*02b0*/  FSETP.NEU.FTZ.AND P4, PT, R6, RZ, PT ;  /* 0x000000ff0600720b */ /* 0x000fc40003f9d000 */
[----:B------:R-:W-:Y:S02]  /*02c0*/  PLOP3.LUT P5, PT, P5, P6, PT, 0x28, 0x0 ;  /* 0x000000000000781c */ /* 0x000fe40002fac570 */
[----:B------:R-:W-:Y:S02]  /*02d0*/  FSETP.NEU.FTZ.AND P6, PT, R2, RZ, PT ;  /* 0x000000ff0200720b */ /* 0x000fe40003fdd000 */
[----:B------:R-:W-:Y:S02]  /*02e0*/  PLOP3.LUT P4, PT, P1, P4, PT, 0x28, 0x0 ;  /* 0x000000000000781c */ /* 0x000fe40000f88570 */
[----:B------:R-:W-:Y:S02]  /*02f0*/  PRMT R5, RZ, 0x7610, R5 ;  /* 0x00007610ff057816 */ /* 0x000fe40000000005 */
[----:B------:R-:W-:Y:S02]  /*0300*/  PLOP3.LUT P2, PT, P2, P6, PT, 0x28, 0x0 ;  /* 0x000000000000781c */ /* 0x000fe4000174c570 */
[----:B------:R-:W-:-:S02]  /*0310*/  PRMT R6, RZ, 0x5410, R3 ;  /* 0x00005410ff067816 */ /* 0x000fc40000000003 */
[----:B------:R-:W-:Y:S02]  /*0320*/  SEL R2, RZ, 0x1, !P4 ;  /* 0x00000001ff027807 */ /* 0x000fe40006000000 */
[----:B------:R-:W-:Y:S02]  /*0330*/  FSETP.NEU.FTZ.AND P4, PT, R5, RZ, PT ;  /* 0x000000ff0500720b */ /* 0x000fe40003f9d000 */
[----:B------:R-:W-:Y:S02]  /*0340*/  SEL R5, RZ, 0x1, !P2 ;  /* 0x00000001ff057807 */ /* 0x000fe40005000000 */
[----:B------:R-:W-:Y:S02]  /*0350*/  FSETP.NEU.FTZ.AND P2, PT, R6, RZ, PT ;  /* 0x000000ff0600720b */ /* 0x000fe40003f5d000 */
[----:B------:R-:W-:Y:S02]  /*0360*/  PRMT R7, RZ, 0x7610, R7 ;  /* 0x00007610ff077816 */ /* 0x000fe40000000007 */
[----:B------:R-:W-:-:S02]  /*0370*/  PRMT R3, RZ, 0x7610, R3 ;  /* 0x00007610ff037816 */ /* 0x000fc40000000003 */
[----:B------:R-:W-:Y:S02]  /*0380*/  PLOP3.LUT P2, PT, P3, P2, PT, 0x28, 0x0 ;  /* 0x000000000000781c */ /* 0x000fe40001f44570 */
[----:B------:R-:W-:Y:S02]  /*0390*/  FSETP.NEU.FTZ.AND P1, PT, R7, RZ, PT ;  /* 0x000000ff0700720b */ /* 0x000fe40003f3d000 */
[----:B------:R-:W-:Y:S02]  /*03a0*/  FSETP.NEU.FTZ.AND P3, PT, R3, RZ, PT ;  /* 0x000000ff0300720b */ /* 0x000fe40003f7d000 */
[----:B------:R-:W-:Y:S02]  /*03b0*/  PRMT R9, R9, 0x7604, R4 ;  /* 0x0000760409097816 */ /* 0x000fe40000000004 */
[----:B------:R-:W-:Y:S02]  /*03c0*/  PRMT R4, R5, 0x7604, R2 ;  /* 0x0000760405047816 */ /* 0x000fe40000000002 */
[----:B------:R-:W-:-:S02]  /*03d0*/  IADD3 R10, P6, R10, c[0x0][0x168], RZ ;  /* 0x00005a000a0a7a10 */ /* 0x000fc40007fde0ff */
[----:B------:R-:W-:Y:S02]  /*03e0*/  SEL R2, RZ, 0x1, !P5 ;  /* 0x00000001ff027807 */ /* 0x000fe40006800000 */
[----:B------:R-:W-:Y:S02]  /*03f0*/  SEL R3, RZ, 0x1, !P2 ;  /* 0x00000001ff037807 */ /* 0x000fe40005000000 */
[----:B------:R-:W-:Y:S02]  /*0400*/  PLOP3.LUT P0, PT, P0, P4, PT, 0x28, 0x0 ;  /* 0x000000000000781c */ /* 0x000fe40000708570 */
[----:B------:R-:W-:Y:S01]  /*0410*/  PLOP3.LUT P1, PT, P1, P3, PT, 0x28, 0x0 ;  /* 0x000000000000781c */ /* 0x000fe20000f26570 */
[----:B------:R-:W-:Y:S01]  /*0420*/  IMAD.X R11, RZ, RZ, c[0x0][0x16c], P6 ;  /* 0x00005b00ff0b7624 */ /* 0x000fe200030e06ff */
[----:B------:R-:W-:Y:S02]  /*0430*/  PRMT R9, R2, 0x7054, R9 ;  /* 0x0000705402097816 */ /* 0x000fe40000000009 */
[----:B------:R-:W-:-:S02]  /*0440*/  PRMT R4, R3, 0x7054, R4 ;  /* 0x0000705403047816 */ /* 0x000fc40000000004 */
[----:B------:R-:W-:Y:S02]  /*0450*/  SEL R2, RZ, 0x1, !P0 ;  /* 0x00000001ff027807 */ /* 0x000fe40004000000 */
[----:B------:R-:W-:Y:S01]  /*0460*/  SEL R3, RZ, 0x1, !P1 ;  /* 0x00000001ff037807 */ /* 0x000fe20004800000 */
[----:B------:R-:W-:Y:S01]  /*0470*/  IMAD.WIDE R10, R0, 0x4, R10 ;  /* 0x00000004000a7825 */ /* 0x000fe200078e020a */
[----:B------:R-:W-:Y:S02]  /*0480*/  PRMT R9, R2, 0x654, R9 ;  /* 0x0000065402097816 */ /* 0x000fe40000000009 */
[----:B------:R-:W-:-:S03]  /*0490*/  PRMT R3, R3, 0x654, R4 ;  /* 0x0000065403037816 */ /* 0x000fc60000000004 */
[----:B------:R-:W-:Y:S04]  /*04a0*/  STG.E [R10.64], R9 ;  /* 0x000000090a007986 */ /* 0x000fe8000c101904 */
[----:B------:R-:W-:Y:S01]  /*04b0*/  STG.E [R10.64+0x200], R3 ;  /* 0x000200030a007986 */ /* 0x000fe2000c101904 */
[----:B------:R-:W-:Y:S05]  /*04c0*/  EXIT ;  /* 0x000000000000794d */ /* 0x000fea0003800000 */
.L_x_1384:
[----:B------:R-:W0:Y:S01]  /*04d0*/  S2R R18, SR_TID.X ;  /* 0x0000000000127919 */ /* 0x000e220000002100 */
[----:B------:R-:W-:Y:S02]  /*04e0*/  PRMT R12, RZ, 0x7610, R12 ;  /* 0x00007610ff0c7816 */ /* 0x000fe4000000000c */
[----:B------:R-:W-:Y:S02]  /*04f0*/  PRMT R17, RZ, 0x7610, R17 ;  /* 0x00007610ff117816 */ /* 0x000fe40000000011 */
[----:B------:R-:W-:-:S02]  /*0500*/  PRMT R22, RZ, 0x7610, R22 ;  /* 0x00007610ff167816 */ /* 0x000fc40000000016 */
        /* <DEDUP_REMOVED lines=162> */
.L_x_1387:
[----:B0-----:R-:W-:-:S13]  /*0f30*/  ISETP.GE.AND P0, PT, R18, R11, PT ;  /* 0x0000000b1200720c */ /* 0x001fda0003f06270 */
[----:B------:R-:W-:Y:S05]  /*0f40*/  @P0 BRA `(.L_x_1389) ;  /* 0x000000c000000947 */ /* 0x000fea0003800000 */
[----:B------:R-:W-:Y:S01]  /*0f50*/  IMAD.IADD R2, R10, 0x1, R18 ;  /* 0x000000010a027824 */ /* 0x000fe200078e0212 */
[----:B------:R-:W-:-:S04]  /*0f60*/  IADD3 R18, R18, 0x80, RZ ;  /* 0x0000008012127810 */ /* 0x000fc80007ffe0ff */
[----:B------:R-:W-:-:S05]  /*0f70*/  IADD3 R2, P0, R2, c[0x0][0x168], RZ ;  /* 0x00005a0002027a10 */ /* 0x000fca0007f1e0ff */
[----:B------:R-:W-:-:S05]  /*0f80*/  IMAD.X R3, RZ, RZ, c[0x0][0x16c], P0 ;  /* 0x00005b00ff037624 */ /* 0x000fca00000e06ff */
[----:B------:R0:W-:Y:S03]  /*0f90*/  STG.E.U8 [R2.64], R5 ;  /* 0x0000000502007986 */ /* 0x0001e6000c101104 */
.L_x_1388:
[----:B------:R-:W-:-:S13]  /*0fa0*/  ISETP.GE.AND P0, PT, R18, R11, PT ;  /* 0x0000000b1200720c */ /* 0x000fda0003f06270 */
[----:B------:R-:W-:Y:S05]  /*0fb0*/  @P0 BRA `(.L_x_1390) ;  /* 0x000000d000000947 */ /* 0x000fea0003800000 */
[----:B0-----:R-:W-:Y:S01]  /*0fc0*/  IMAD.IADD R2, R10, 0x1, R18 ;  /* 0x000000010a027824 */ /* 0x001fe200078e0212 */
[----:B------:R-:W-:-:S04]  /*0fd0*/  IADD3 R18, R18, 0x80, RZ ;  /* 0x0000008012127810 */ /* 0x000fc80007ffe0ff */
[----:B------:R-:W-:-:S05]  /*0fe0*/  IADD3 R2, P0, R2, c[0x0][0x168], RZ ;  /* 0x00005a0002027a10 */ /* 0x000fca0007f1e0ff */
[----:B------:R-:W-:-:S05]  /*0ff0*/  IMAD.X R3, RZ, RZ, c[0x0][0x16c], P0 ;  /* 0x00005b00ff037624 */ /* 0x000fca00000e06ff */
[----:B------:R0:W-:Y:S03]  /*1000*/  STG.E.U8 [R2.64], R6 ;  /* 0x0000000602007986 */ /* 0x0001e6000c101104 */
.L_x_1389:
        /* <DEDUP_REMOVED lines=8> */
.L_x_1390:
[----:B------:R-:W-:Y:S05]  /*1090*/  BSYNC B1 ;  /* 0x0000000000017941 */ /* 0x000fea0003800000 */
.L_x_1386:
[----:B------:R-:W-:-:S13]  /*10a0*/  ISETP.GE.AND P0, PT, R18, R11, PT ;  /* 0x0000000b1200720c */ /* 0x000fda0003f06270 */
[----:B0-----:R-:W-:Y:S01]  /*10b0*/  @!P0 IMAD.IADD R2, R10, 0x1, R18 ;  /* 0x000000010a028824 */ /* 0x001fe200078e0212 */
[----:B------:R-:W-:-:S04]  /*10c0*/  @!P0 IADD3 R18, R18, 0x80, RZ ;  /* 0x0000008012128810 */ /* 0x000fc80007ffe0ff */
[----:B------:R-:W-:-:S05]  /*10d0*/  @!P0 IADD3 R2, P1, R2, c[0x0][0x168], RZ ;  /* 0x00005a0002028a10 */ /* 0x000fca0007f3e0ff */
[----:B------:R-:W-:-:S05]  /*10e0*/  @!P0 IMAD.X R3, RZ, RZ, c[0x0][0x16c], P1 ;  /* 0x00005b00ff038624 */ /* 0x000fca00008e06ff */
[----:B------:R0:W-:Y:S03]  /*10f0*/  @!P0 STG.E.U8 [R2.64], R13 ;  /* 0x0000000d02008986 */ /* 0x0001e6000c101104 */
.L_x_1391:
[----:B------:R-:W-:Y:S05]  /*1100*/  BSYNC B0 ;  /* 0x0000000000007941 */ /* 0x000fea0003800000 */
.L_x_1385:
        /* <DEDUP_REMOVED lines=8> */
.L_x_1392:
        /* <DEDUP_REMOVED lines=15> */
.L_x_41813:


//--------------------- .text._ZN2at6native29vectorized_elementwise_kernelILi8ENS0_13BinaryFunctorIN3c108BFloat16ES4_bZZZNS0_23logical_xor_kernel_cudaERNS_14TensorIteratorEENKUlvE0_clEvENKUlvE8_clEvEUlS4_S4_E_EESt5arrayIPcLm3EEEEviT0_T1_ --------------------------
	.section	.text._ZN2at6native29vectorized_elementwise_kernelILi8ENS0_13BinaryFunctorIN3c108BFloat16ES4_bZZZNS0_23logical_xor_kernel_cudaERNS_14TensorIteratorEENKUlvE0_clEvENKUlvE8_clEvEUlS4_S4_E_EESt5arrayIPcLm3EEEEviT0_T1_,"ax",@progbits
	.sectioninfo	@"SHI_REGISTERS=4"
	.align	128
        .global         _ZN2at6native29vectorized_elementwise_kernelILi8ENS0_13BinaryFunctorIN3c108BFloat16ES4_bZZZNS0_23logical_xor_kernel_cudaERNS_14TensorIteratorEENKUlvE0_clEvENKUlvE8_clEvEUlS4_S4_E_EESt5arrayIPcLm3EEEEviT0_T1_
        .type           _ZN2at6native29vectorized_elementwise_kernelILi8ENS0_13BinaryFunctorIN3c108BFloat16ES4_bZZZNS0_23logical_xor_kernel_cudaERNS_14TensorIteratorEENKUlvE0_clEvENKUlvE8_clEvEUlS4_S4_E_EESt5arrayIPcLm3EEEEviT0_T1_,@function
        .size           _ZN2at6native29vectorized_elementwise_kernelILi8ENS0_13BinaryFunctorIN3c108BFloat16ES4_bZZZNS0_23logical_xor_kernel_cudaERNS_14TensorIteratorEENKUlvE0_clEvENKUlvE8_clEvEUlS4_S4_E_EESt5arrayIPcLm3EEEEviT0_T1_,(.L_x_41814 - _ZN2at6native29vectorized_elementwise_kernelILi8ENS0_13BinaryFunctorIN3c108BFloat16ES4_bZZZNS0_23logical_xor_kernel_cudaERNS_14TensorIteratorEENKUlvE0_clEvENKUlvE8_clEvEUlS4_S4_E_EESt5arrayIPcLm3EEEEviT0_T1_)
        .other          _ZN2at6native29vectorized_elementwise_kernelILi8ENS0_13BinaryFunctorIN3c108BFloat16ES4_bZZZNS0_23logical_xor_kernel_cudaERNS_14TensorIteratorEENKUlvE0_clEvENKUlvE8_clEvEUlS4_S4_E_EESt5arrayIPcLm3EEEEviT0_T1_,@"STO_CUDA_ENTRY STV_DEFAULT"
_ZN2at6native29vectorized_elementwise_kernelILi8ENS0_13BinaryFunctorIN3c108BFloat16ES4_bZZZNS0_23logical_xor_kernel_cudaERNS_14TensorIteratorEENKUlvE0_clEvENKUlvE8_clEvEUlS4_S4_E_EESt5arrayIPcLm3EEEEviT0_T1_:
.text._ZN2at6native29vectorized_elementwise_kernelILi8ENS0_13BinaryFunctorIN3c108BFloat16ES4_bZZZNS0_23logical_xor_kernel_cudaERNS_14TensorIteratorEENKUlvE0_clEvENKUlvE8_clEvEUlS4_S4_E_EESt5arrayIPcLm3EEEEviT0_T1_:
[----:B------:R-:W-:Y:S02]  /*0000*/  MOV R1, c[0x0][0x28] ;  /* 0x00000a0000017a02 */ /* 0x000fe40000000f00 */
[----:B------:R-:W-:Y:S05]  /*0010*/  EXIT ;  /* 0x000000000000794d */ /* 0x000fea0003800000 */
.L_x_1393:
        /* <DEDUP_REMOVED lines=14> */
.L_x_41814:


//--------------------- .text._ZN2at6native18elementwise_kernelILi128ELi4EZNS0_15gpu_kernel_implINS0_13AUnaryFunctorIbbbZZZNS0_23logical_xor_kernel_cudaERNS_14TensorIteratorEENKUlvE0_clEvENKUlvE7_clEvEUlbbE_EEEEvRNS_18TensorIteratorBaseERKT_EUliE_EEviT1_ --------------------------
	.section	.text._ZN2at6native18elementwise_kernelILi128ELi4EZNS0_15gpu_kernel_implINS0_13AUnaryFunctorIbbbZZZNS0_23logical_xor_kernel_cudaERNS_14TensorIteratorEENKUlvE0_clEvENKUlvE7_clEvEUlbbE_EEEEvRNS_18TensorIteratorBaseERKT_EUliE_EEviT1_,"ax",@progbits
	.sectioninfo	@"SHI_REGISTERS=26"
	.align	128
        .global         _ZN2at6native18elementwise_kernelILi128ELi4EZNS0_15gpu_kernel_implINS0_13AUnaryFunctorIbbbZZZNS0_23logical_xor_kernel_cudaERNS_14TensorIteratorEENKUlvE0_clEvENKUlvE7_clEvEUlbbE_EEEEvRNS_18TensorIteratorBaseERKT_EUliE_EEviT1_
        .type           _ZN2at6native18elementwise_kernelILi128ELi4EZNS0_15gpu_kernel_implINS0_13AUnaryFunctorIbbbZZZNS0_23logical_xor_kernel_cudaERNS_14TensorIteratorEENKUlvE0_clEvENKUlvE7_clEvEUlbbE_EEEEvRNS_18TensorIteratorBaseERKT_EUliE_EEviT1_,@function
        .size           _ZN2at6native18elementwise_kernelILi128ELi4EZNS0_15gpu_kernel_implINS0_13AUnaryFunctorIbbbZZZNS0_23logical_xor_kernel_cudaERNS_14TensorIteratorEENKUlvE0_clEvENKUlvE7_clEvEUlbbE_EEEEvRNS_18TensorIteratorBaseERKT_EUliE_EEviT1_,(.L_x_41815 - _ZN2at6native18elementwise_kernelILi128ELi4EZNS0_15gpu_kernel_implINS0_13AUnaryFunctorIbbbZZZNS0_23logical_xor_kernel_cudaERNS_14TensorIteratorEENKUlvE0_clEvENKUlvE7_clEvEUlbbE_EEEEvRNS_18TensorIteratorBaseERKT_EUliE_EEviT1_)
        .other          _ZN2at6native18elementwise_kernelILi128ELi4EZNS0_15gpu_kernel_implINS0_13AUnaryFunctorIbbbZZZNS0_23logical_xor_kernel_cudaERNS_14TensorIteratorEENKUlvE0_clEvENKUlvE7_clEvEUlbbE_EEEEvRNS_18TensorIteratorBaseERKT_EUliE_EEviT1_,@"STO_CUDA_ENTRY STV_DEFAULT"
_ZN2at6native18elementwise_kernelILi128ELi4EZNS0_15gpu_kernel_implINS0_13AUnaryFunctorIbbbZZZNS0_23logical_xor_kernel_cudaERNS_14TensorIteratorEENKUlvE0_clEvENKUlvE7_clEvEUlbbE_EEEEvRNS_18TensorIteratorBaseERKT_EUliE_EEviT1_:
.text._ZN2at6native18elementwise_kernelILi128ELi4EZNS0_15gpu_kernel_implINS0_13AUnaryFunctorIbbbZZZNS0_23logical_xor_kernel_cudaERNS_14TensorIteratorEENKUlvE0_clEvENKUlvE7_clEvEUlbbE_EEEEvRNS_18TensorIteratorBaseERKT_EUliE_EEviT1_:
        /* <DEDUP_REMOVED lines=237> */
.L_x_1396:
        /* <DEDUP_REMOVED lines=16> */
[----:B------:R-:W2:Y:S02]  /*0fd0*/  LDG.E.U8 R2, [R2.64] ;  /* 0x0000002402027981 */ /* 0x000ea4000c1e1100 */
[----:B--2---:R-:W-:Y:S01]  /*0fe0*/  ISETP.NE.AND P0, PT, R2, RZ, PT ;  /* 0x000000ff0200720c */ /* 0x004fe20003f05270 */
[----:B------:R-:W-:Y:S05]  /*0ff0*/  BRA `(.L_x_1402) ;  /* 0x00000e3000007947 */ /* 0x000fea0003800000 */
.L_x_1400:
[----:B------:R-:W2:Y:S02]  /*1000*/  LDG.E.U8 R2, [R2.64] ;  /* 0x0000002402027981 */ /* 0x000ea4000c1e1100 */
[----:B--2---:R-:W-:Y:S01]  /*1010*/  ISETP.NE.AND P0, PT, R2, RZ, PT ;  /* 0x000000ff0200720c */ /* 0x004fe20003f05270 */
[----:B------:R-:W-:Y:S05]  /*1020*/  BRA `(.L_x_1402) ;  /* 0x00000e0000007947 */ /* 0x000fea0003800000 */
.L_x_1399:
[----:B------:R-:W-:-:S13]  /*1030*/  ISETP.NE.AND P0, PT, R4, 0x2, PT ;  /* 0x000000020400780c */ /* 0x000fda0003f05270 */
[----:B------:R-:W-:Y:S05]  /*1040*/  @!P0 BRA `(.L_x_1403) ;  /* 0x000000b000008947 */ /* 0x000fea0003800000 */
[----:B------:R-:W-:-:S13]  /*1050*/  ISETP.NE.AND P0, PT, R4, 0x3, PT ;  /* 0x000000030400780c */ /* 0x000fda0003f05270 */
[----:B------:R-:W-:Y:S05]  /*1060*/  @!P0 BRA `(.L_x_1404) ;  /* 0x0000006000008947 */ /* 0x000fea0003800000 */
[----:B------:R-:W-:-:S13]  /*1070*/  ISETP.NE.AND P0, PT, R4, 0x4, PT ;  /* 0x000000040400780c */ /* 0x000fda0003f05270 */
[----:B------:R-:W-:Y:S05]  /*1080*/  @P0 BRA `(.L_x_1401) ;  /* 0x00000bf000000947 */ /* 0x000fea0003800000 */
[----:B------:R-:W2:Y:S02]  /*1090*/  LDG.E.64 R2, [R2.64] ;  /* 0x0000002402027981 */ /* 0x000ea4000c1e1b00 */
[----:B--2---:R-:W-:-:S04]  /*10a0*/  ISETP.NE.U32.AND P0, PT, R2, RZ, PT ;  /* 0x000000ff0200720c */ /* 0x004fc80003f05070 */
[----:B------:R-:W-:Y:S01]  /*10b0*/  ISETP.NE.AND.EX P0, PT, R3, RZ, PT, P0 ;  /* 0x000000ff0300720c */ /* 0x000fe20003f05300 */
[----:B------:R-:W-:Y:S05]  /*10c0*/  BRA `(.L_x_1402) ;  /* 0x00000d6000007947 */ /* 0x000fea0003800000 */
.L_x_1404:
[----:B------:R-:W2:Y:S02]  /*10d0*/  LDG.E R2, [R2.64] ;  /* 0x0000002402027981 */ /* 0x000ea4000c1e1900 */
[----:B--2---:R-:W-:Y:S01]  /*10e0*/  ISETP.NE.AND P0, PT, R2, RZ, PT ;  /* 0x000000ff0200720c */ /* 0x004fe20003f05270 */
[----:B------:R-:W-:Y:S05]  /*10f0*/  BRA `(.L_x_1402) ;  /* 0x00000d3000007947 */ /* 0x000fea0003800000 */
.L_x_1403:
[----:B------:R-:W2:Y:S02]  /*1100*/  LDG.E.U16 R2, [R2.64] ;  /* 0x0000002402027981 */ /* 0x000ea4000c1e1500 */
[----:B--2---:R-:W-:Y:S01]  /*1110*/  ISETP.NE.AND P0, PT, R2, RZ, PT ;  /* 0x000000ff0200720c */ /* 0x004fe20003f05270 */
[----:B------:R-:W-:Y:S05]  /*1120*/  BRA `(.L_x_1402) ;  /* 0x00000d0000007947 */ /* 0x000fea0003800000 */
.L_x_1398:
[----:B------:R-:W-:-:S13]  /*1130*/  ISETP.GT.AND P0, PT, R4, 0x6, PT ;  /* 0x000000060400780c */ /* 0x000fda0003f04270 */
[----:B------:R-:W-:Y:S05]  /*1140*/  @P0 BRA `(.L_x_1405) ;  /* 0x000000b000000947 */ /* 0x000fea0003800000 */
[----:B------:R-:W-:-:S13]  /*1150*/  ISETP.NE.AND P0, PT, R4, 0x5, PT ;  /* 0x000000050400780c */ /* 0x000fda0003f05270 */
[----:B------:R-:W-:Y:S05]  /*1160*/  @!P0 BRA `(.L_x_1406) ;  /* 0x0000005000008947 */ /* 0x000fea0003800000 */
[----:B------:R-:W-:-:S13]  /*1170*/  ISETP.NE.AND P0, PT, R4, 0x6, PT ;  /* 0x000000060400780c */ /* 0x000fda0003f05270 */
[----:B------:R-:W-:Y:S05]  /*1180*/  @P0 BRA `(.L_x_1401) ;  /* 0x00000af000000947 */ /* 0x000fea0003800000 */
[----:B------:R-:W2:Y:S02]  /*1190*/  LDG.E R2, [R2.64] ;  /* 0x0000002402027981 */ /* 0x000ea4000c1e1900 */
[----:B--2---:R-:W-:Y:S01]  /*11a0*/  FSETP.NEU.FTZ.AND P0, PT, R2, RZ, PT ;  /* 0x000000ff0200720b */ /* 0x004fe20003f1d000 */
[----:B------:R-:W-:Y:S05]  /*11b0*/  BRA `(.L_x_1402) ;  /* 0x00000c7000007947 */ /* 0x000fea0003800000 */
.L_x_1406:
[----:B------:R-:W2:Y:S02]  /*11c0*/  LDG.E.U16 R0, [R2.64] ;  /* 0x0000002402007981 */ /* 0x000ea4000c1e1500 */
[----:B--2---:R-:W-:-:S05]  /*11d0*/  HADD2.F32 R0, -RZ, R0.H0_H0 ;  /* 0x20000000ff007230 */ /* 0x004fca0000004100 */
[----:B------:R-:W-:Y:S01]  /*11e0*/  FSETP.NEU.FTZ.AND P0, PT, R0, RZ, PT ;  /* 0x000000ff0000720b */ /* 0x000fe20003f1d000 */
[----:B------:R-:W-:Y:S05]  /*11f0*/  BRA `(.L_x_1402) ;  /* 0x00000c3000007947 */ /* 0x000fea0003800000 */
.L_x_1405:
[----:B------:R-:W-:-:S13]  /*1200*/  ISETP.NE.AND P0, PT, R4, 0x7, PT ;  /* 0x000000070400780c */ /* 0x000fda0003f05270 */
[----:B------:R-:W-:Y:S05]  /*1210*/  @!P0 BRA `(.L_x_1407) ;  /* 0x0000013000008947 */ /* 0x000fea0003800000 */
[----:B------:R-:W-:-:S13]  /*1220*/  ISETP.NE.AND P0, PT, R4, 0x8, PT ;  /* 0x000000080400780c */ /* 0x000fda0003f05270 */
[----:B------:R-:W-:Y:S05]  /*1230*/  @!P0 BRA `(.L_x_1408) ;  /* 0x0000007000008947 */ /* 0x000fea0003800000 */
[----:B------:R-:W-:-:S13]  /*1240*/  ISETP.NE.AND P0, PT, R4, 0x9, PT ;  /* 0x000000090400780c */ /* 0x000fda0003f05270 */
[----:B------:R-:W-:Y:S05]  /*1250*/  @P0 BRA `(.L_x_1401) ;  /* 0x00000a2000000947 */ /* 0x000fea0003800000 */
[----:B------:R-:W2:Y:S02]  /*1260*/  LDG.E.64 R2, [R2.64] ;  /* 0x0000002402027981 */ /* 0x000ea4000c1e1b00 */
[----:B--2---:R-:W-:Y:S02]  /*1270*/  FSETP.NEU.FTZ.AND P0, PT, R2, RZ, PT ;  /* 0x000000ff0200720b */ /* 0x004fe40003f1d000 */
[----:B------:R-:W-:-:S04]  /*1280*/  FSETP.NEU.FTZ.AND P1, PT, R3, RZ, PT ;  /* 0x000000ff0300720b */ /* 0x000fc80003f3d000 */
[----:B------:R-:W-:Y:S01]  /*1290*/  PLOP3.LUT P0, PT, P0, P1, PT, 0xa8, 0x0 ;  /* 0x000000000000781c */ /* 0x000fe20000703570 */
[----:B------:R-:W-:Y:S05]  /*12a0*/  BRA `(.L_x_1402) ;  /* 0x00000b8000007947 */ /* 0x000fea0003800000 */
.L_x_1408:
[----:B------:R-:W2:Y:S02]  /*12b0*/  LDG.E R2, [R2.64] ;  /* 0x0000002402027981 */ /* 0x000ea4000c1e1900 */
[----:B--2---:R-:W-:-:S05]  /*12c0*/  HADD2.F32 R0, -RZ, R2.H0_H0 ;  /* 0x20000002ff007230 */ /* 0x004fca0000004100 */
[----:B------:R-:W-:Y:S01]  /*12d0*/  FSETP.NEU.FTZ.AND P0, PT, R0, RZ, PT ;  /* 0x000000ff0000720b */ /* 0x000fe20003f1d000 */
[----:B------:R-:W-:-:S12]  /*12e0*/  IMAD.MOV.U32 R0, RZ, RZ, 0x1 ;  /* 0x00000001ff007424 */ /* 0x000fd800078e00ff */
[----:B------:R-:W-:-:S05]  /*12f0*/  @!P0 HADD2.F32 R4, -RZ, R2.H1_H1 ;  /* 0x30000002ff048230 */ /* 0x000fca0000004100 */
[----:B------:R-:W-:-:S04]  /*1300*/  @!P0 FSETP.NEU.FTZ.AND P1, PT, R4, RZ, PT ;  /* 0x000000ff0400820b */ /* 0x000fc80003f3d000 */
[----:B------:R-:W-:-:S04]  /*1310*/  @!P0 SEL R0, RZ, 0x1, !P1 ;  /* 0x00000001ff008807 */ /* 0x000fc80004800000 */
[----:B------:R-:W-:-:S04]  /*1320*/  PRMT R0, R0, 0x9910, RZ ;  /* 0x0000991000007816 */ /* 0x000fc800000000ff */
[----:B------:R-:W-:Y:S01]  /*1330*/  ISETP.NE.AND P0, PT, R0, RZ, PT ;  /* 0x000000ff0000720c */ /* 0x000fe20003f05270 */
[----:B------:R-:W-:Y:S05]  /*1340*/  BRA `(.L_x_1402) ;  /* 0x00000ae000007947 */ /* 0x000fea0003800000 */
.L_x_1407:
[----:B------:R-:W2:Y:S02]  /*1350*/  LDG.E.64 R2, [R2.64] ;  /* 0x0000002402027981 */ /* 0x000ea4000c1e1b00 */
[----:B--2---:R0:W1:Y:S01]  /*1360*/  DSETP.NEU.AND P0, PT, R2, RZ, PT ;  /* 0x000000ff0200722a */ /* 0x0040620003f0d000 */
[----:B------:R-:W-:Y:S05]  /*1370*/  BRA `(.L_x_1402) ;  /* 0x00000ab000007947 */ /* 0x000fea0003800000 */
.L_x_1397:
        /* <DEDUP_REMOVED lines=9> */
[----:B--2---:R-:W-:Y:S01]  /*1410*/  ISETP.NE.AND P0, PT, R2, RZ, PT ;  /* 0x000000ff0200720c */ /* 0x004fe20003f05270 */
[----:B------:R-:W-:Y:S05]  /*1420*/  BRA `(.L_x_1402) ;  /* 0x00000a0000007947 */ /* 0x000fea0003800000 */
.L_x_1411:
[----:B------:R-:W2:Y:S02]  /*1430*/  LDG.E.128 R4, [R2.64] ;  /* 0x0000002402047981 */ /* 0x000ea4000c1e1d00 */
[----:B--2---:R-:W0:-:S06]  /*1440*/  DSETP.NEU.AND P0, PT, R6, RZ, PT ;  /* 0x000000ff0600722a */ /* 0x004e0c0003f0d000 */
[----:B0-----:R0:W1:Y:S01]  /*1450*/  DSETP.NEU.OR P0, PT, R4, RZ, P0 ;  /* 0x000000ff0400722a */ /* 0x001062000070d400 */
[----:B------:R-:W-:Y:S05]  /*1460*/  BRA `(.L_x_1402) ;  /* 0x000009c000007947 */ /* 0x000fea0003800000 */
.L_x_1410:
        /* <DEDUP_REMOVED lines=25> */
[----:B------:R-:W-:Y:S01]  /*1600*/  FSETP.NEU.FTZ.AND P0, PT, R5, RZ, PT ;  /* 0x000000ff0500720b */ /* 0x000fe20003f1d000 */
[----:B------:R-:W-:Y:S05]  /*1610*/  BRA `(.L_x_1402) ;  /* 0x0000081000007947 */ /* 0x000fea0003800000 */
.L_x_1413:
        /* <DEDUP_REMOVED lines=12> */
[----:B------:R-:W-:Y:S01]  /*16e0*/  FSETP.NEU.FTZ.AND P0, PT, R4, RZ, PT ;  /* 0x000000ff0400720b */ /* 0x000fe20003f1d000 */
[----:B------:R-:W-:Y:S05]  /*16f0*/  BRA `(.L_x_1402) ;  /* 0x0000073000007947 */ /* 0x000fea0003800000 */
.L_x_1412:
[----:B------:R-:W2:Y:S02]  /*1700*/  LDG.E.U16 R0, [R2.64] ;  /* 0x0000002402007981 */ /* 0x000ea4000c1e1500 */
[----:B--2---:R-:W-:-:S04]  /*1710*/  PRMT R0, RZ, 0x5410, R0 ;  /* 0x00005410ff007816 */ /* 0x004fc80000000000 */
[----:B------:R-:W-:Y:S01]  /*1720*/  FSETP.NEU.FTZ.AND P0, PT, R0, RZ, PT ;  /* 0x000000ff0000720b */ /* 0x000fe20003f1d000 */
[----:B------:R-:W-:Y:S05]  /*1730*/  BRA `(.L_x_1402) ;  /* 0x000006f000007947 */ /* 0x000fea0003800000 */
.L_x_1409:
        /* <DEDUP_REMOVED lines=9> */
[----:B--2---:R-:W-:Y:S01]  /*17d0*/  ISETP.NE.AND P0, PT, R2, RZ, PT ;  /* 0x000000ff0200720c */ /* 0x004fe20003f05270 */
[----:B------:R-:W-:Y:S05]  /*17e0*/  BRA `(.L_x_1402) ;  /* 0x0000064000007947 */ /* 0x000fea0003800000 */
.L_x_1416:
        /* <DEDUP_REMOVED lines=21> */
.L_x_1420:
[----:B------:R-:W-:Y:S05]  /*1940*/  BSYNC B1 ;  /* 0x0000000000017941 */ /* 0x000fea0003800000 */
.L_x_1419:
[----:B------:R-:W-:Y:S01]  /*1950*/  LEA R3, R0, 0x3b800000, 0x17 ;  /* 0x3b80000000037811 */ /* 0x000fe200078eb8ff */
[----:B------:R-:W-:-:S05]  /*1960*/  IMAD.SHL.U32 R0, R2, 0x100000, RZ ;  /* 0x0010000002007824 */ /* 0x000fca00078e00ff */
[----:B------:R-:W-:Y:S02]  /*1970*/  LOP3.LUT R0, R3, R0, R4, 0xfe, !PT ;  /* 0x0000000003007212 */ /* 0x000fe400078efe04 */
.L_x_1418:
[----:B------:R-:W-:Y:S05]  /*1980*/  BSYNC B0 ;  /* 0x0000000000007941 */ /* 0x000fea0003800000 */
.L_x_1417:
[----:B------:R-:W-:Y:S01]  /*1990*/  FSETP.NEU.FTZ.AND P0, PT, R0, RZ, PT ;  /* 0x000000ff0000720b */ /* 0x000fe20003f1d000 */
[----:B------:R-:W-:Y:S05]  /*19a0*/  BRA `(.L_x_1402) ;  /* 0x0000048000007947 */ /* 0x000fea0003800000 */
.L_x_1415:
        /* <DEDUP_REMOVED lines=21> */
.L_x_1424:
[----:B------:R-:W-:Y:S05]  /*1b00*/  BSYNC B1 ;  /* 0x0000000000017941 */ /* 0x000fea0003800000 */
.L_x_1423:
[----:B------:R-:W-:Y:S01]  /*1b10*/  LEA R3, R0, 0x37800000, 0x17 ;  /* 0x3780000000037811 */ /* 0x000fe200078eb8ff */
[----:B------:R-:W-:-:S05]  /*1b20*/  IMAD.SHL.U32 R0, R2, 0x200000, RZ ;  /* 0x0020000002007824 */ /* 0x000fca00078e00ff */
[----:B------:R-:W-:Y:S02]  /*1b30*/  LOP3.LUT R0, R3, R0, R4, 0xfe, !PT ;  /* 0x0000000003007212 */ /* 0x000fe400078efe04 */
.L_x_1422:
[----:B------:R-:W-:Y:S05]  /*1b40*/  BSYNC B0 ;  /* 0x0000000000007941 */ /* 0x000fea0003800000 */
.L_x_1421:
[----:B------:R-:W-:Y:S01]  /*1b50*/  FSETP.NEU.FTZ.AND P0, PT, R0, RZ, PT ;  /* 0x000000ff0000720b */ /* 0x000fe20003f1d000 */
[----:B------:R-:W-:Y:S05]  /*1b60*/  BRA `(.L_x_1402) ;  /* 0x000002c000007947 */ /* 0x000fea0003800000 */
.L_x_1414:
        /* <DEDUP_REMOVED lines=14> */
.L_x_1428:
[----:B------:R-:W-:Y:S05]  /*1c50*/  BSYNC B0 ;  /* 0x0000000000007941 */ /* 0x000fea0003800000 */
.L_x_1427:
[----:B------:R-:W-:Y:S01]  /*1c60*/  FSETP.NEU.FTZ.AND P0, PT, R0, RZ, PT ;  /* 0x000000ff0000720b */ /* 0x000fe20003f1d000 */
[----:B------:R-:W-:Y:S05]  /*1c70*/  BRA `(.L_x_1402) ;  /* 0x000001b000007947 */ /* 0x000fea0003800000 */
.L_x_1401:
        /* <DEDUP_REMOVED lines=19> */
[----:B------:R-:W-:Y:S01]  /*1db0*/  PLOP3.LUT P0, PT, PT, PT, PT, 0x8, 0x0 ;  /* 0x000000000000781c */ /* 0x000fe20003f0e170 */
[----:B------:R-:W-:Y:S05]  /*1dc0*/  BRA `(.L_x_1402) ;  /* 0x0000006000007947 */ /* 0x000fea0003800000 */
.L_x_1426:
[----:B------:R-:W2:Y:S02]  /*1dd0*/  LDG.E.64 R2, [R2.64] ;  /* 0x0000002402027981 */ /* 0x000ea4000c1e1b00 */
[----:B--2---:R-:W-:-:S04]  /*1de0*/  ISETP.NE.U32.AND P0, PT, R2, RZ, PT ;  /* 0x000000ff0200720c */ /* 0x004fc80003f05070 */
[----:B------:R-:W-:Y:S01]  /*1df0*/  ISETP.NE.AND.EX P0, PT, R3, RZ, PT, P0 ;  /* 0x000000ff0300720c */ /* 0x000fe20003f05300 */
[----:B------:R-:W-:Y:S05]  /*1e00*/  BRA `(.L_x_1402) ;  /* 0x0000002000007947 */ /* 0x000fea0003800000 */
.L_x_1425:
[----:B------:R-:W2:Y:S02]  /*1e10*/  LDG.E R2, [R2.64] ;  /* 0x0000002402027981 */ /* 0x000ea4000c1e1900 */
[----:B--2---:R-:W-:Y:S02]  /*1e20*/  ISETP.NE.AND P0, PT, R2, RZ, PT ;  /* 0x000000ff0200720c */ /* 0x004fe40003f05270 */
.L_x_1402:
[----:B0-----:R-:W0:Y:S01]  /*1e30*/  LDC.U8 R3, c[0x0][0x372] ;  /* 0x0000dc80ff037b82 */ /* 0x001e220000000000 */
[----:B------:R-:W-:Y:S02]  /*1e40*/  ULDC.U8 UR4, c[0x0][0x371] ;  /* 0x0000dc4000047ab9 */ /* 0x000fe40000000000 */
[----:B-1----:R-:W-:-:S04]  /*1e50*/  ISETP.NE.XOR P0, PT, RZ, UR4, P0 ;  /* 0x00000004ff007c0c */ /* 0x002fc80008705a70 */
[----:B------:R-:W-:Y:S02]  /*1e60*/  SEL R2, RZ, 0x1, !P0 ;  /* 0x00000001ff027807 */ /* 0x000fe40004000000 */
        /* <DEDUP_REMOVED lines=13> */
.L_x_1432:
[----:B------:R0:W-:Y:S01]  /*1f40*/  STG.E.U8 [R16.64], R2 ;  /* 0x0000000210007986 */ /* 0x0001e2000c101124 */
[----:B------:R-:W-:Y:S05]  /*1f50*/  BRA `(.L_x_1434) ;  /* 0x00000d5000007947 */ /* 0x000fea0003800000 */
.L_x_1431:
        /* <DEDUP_REMOVED lines=9> */
.L_x_1436:
[----:B------:R0:W-:Y:S01]  /*1ff0*/  STG.E [R16.64], R2 ;  /* 0x0000000210007986 */ /* 0x0001e2000c101924 */
[----:B------:R-:W-:Y:S05]  /*2000*/  BRA `(.L_x_1434) ;  /* 0x00000ca000007947 */ /* 0x000fea0003800000 */
.L_x_1435:
[----:B------:R0:W-:Y:S01]  /*2010*/  STG.E.U16 [R16.64], R2 ;  /* 0x0000000210007986 */ /* 0x0001e2000c101524 */
[----:B------:R-:W-:Y:S05]  /*2020*/  BRA `(.L_x_1434) ;  /* 0x00000c8000007947 */ /* 0x000fea0003800000 */
.L_x_1430:
        /* <DEDUP_REMOVED lines=9> */
.L_x_1438:
[----:B------:R-:W0:Y:S02]  /*20c0*/  I2F.U32 R0, R2 ;  /* 0x0000000200007306 */ /* 0x000e240000201000 */
[----:B0-----:R-:W-:-:S05]  /*20d0*/  F2FP.PACK_AB R0, RZ, R0 ;  /* 0x00000000ff00723e */ /* 0x001fca00000000ff */
[----:B------:R0:W-:Y:S01]  /*20e0*/  STG.E.U16 [R16.64], R0 ;  /* 0x0000000010007986 */ /* 0x0001e2000c101524 */
[----:B------:R-:W-:Y:S05]  /*20f0*/  BRA `(.L_x_1434) ;  /* 0x00000bb000007947 */ /* 0x000fea0003800000 */
.L_x_1437:
        /* <DEDUP_REMOVED lines=10> */
.L_x_1440:
[----:B------:R-:W0:Y:S02]  /*21a0*/  I2F.U32 R2, R2 ;  /* 0x0000000200027306 */ /* 0x000e240000201000 */
[----:B0-----:R-:W-:-:S04]  /*21b0*/  F2FP.PACK_AB R3, RZ, R2 ;  /* 0x00000002ff03723e */ /* 0x001fc800000000ff */
[----:B------:R-:W-:-:S05]  /*21c0*/  PRMT R3, R3, 0x5410, RZ ;  /* 0x0000541003037816 */ /* 0x000fca00000000ff */
[----:B------:R0:W-:Y:S01]  /*21d0*/  STG.E [R16.64], R3 ;  /* 0x0000000310007986 */ /* 0x0001e2000c101924 */
[----:B------:R-:W-:Y:S05]  /*21e0*/  BRA `(.L_x_1434) ;  /* 0x00000ac000007947 */ /* 0x000fea0003800000 */
.L_x_1439:
[----:B------:R-:W0:Y:S02]  /*21f0*/  I2F.F64.U32 R2, R2 ;  /* 0x0000000200027312 */ /* 0x000e240000201800 */
[----:B0-----:R0:W-:Y:S01]  /*2200*/  STG.E.64 [R16.64], R2 ;  /* 0x0000000210007986 */ /* 0x0011e2000c101b24 */
[----:B------:R-:W-:Y:S05]  /*2210*/  BRA `(.L_x_1434) ;  /* 0x00000a9000007947 */ /* 0x000fea0003800000 */
.L_x_1429:
        /* <DEDUP_REMOVED lines=10> */
.L_x_1443:
[----:B------:R-:W0:Y:S01]  /*22c0*/  I2F.F64.U32 R4, R2 ;  /* 0x0000000200047312 */ /* 0x000e220000201800 */
[----:B------:R-:W-:-:S05]  /*22d0*/  CS2R R6, SRZ ;  /* 0x0000000000067805 */ /* 0x000fca000001ff00 */
[----:B0-----:R0:W-:Y:S01]  /*22e0*/  STG.E.128 [R16.64], R4 ;  /* 0x0000000410007986 */ /* 0x0011e2000c101d24 */
[----:B------:R-:W-:Y:S05]  /*22f0*/  BRA `(.L_x_1434) ;  /* 0x000009b000007947 */ /* 0x000fea0003800000 */
.L_x_1442:
        /* <DEDUP_REMOVED lines=21> */
.L_x_1447:
[----:B------:R-:W-:Y:S05]  /*2450*/  BSYNC B0 ;  /* 0x0000000000007941 */ /* 0x000fea0003800000 */
.L_x_1446:
[----:B------:R-:W-:-:S05]  /*2460*/  LOP3.LUT R3, R0, R3, RZ, 0xfc, !PT ;  /* 0x0000000300037212 */ /* 0x000fca00078efcff */
[----:B------:R0:W-:Y:S01]  /*2470*/  STG.E.U8 [R16.64], R3 ;  /* 0x0000000310007986 */ /* 0x0001e2000c101124 */
[----:B------:R-:W-:Y:S05]  /*2480*/  BRA `(.L_x_1434) ;  /* 0x0000082000007947 */ /* 0x000fea0003800000 */
.L_x_1445:
        /* <DEDUP_REMOVED lines=13> */
.L_x_1449:
[----:B------:R-:W-:Y:S01]  /*2560*/  IMAD.MOV.U32 R0, RZ, RZ, 0x7f ;  /* 0x0000007fff007424 */ /* 0x000fe200078e00ff */
[----:B------:R-:W-:-:S04]  /*2570*/  ISETP.GT.U32.AND P0, PT, R3, 0x7f800000, PT ;  /* 0x7f8000000300780c */ /* 0x000fc80003f04070 */
[----:B------:R-:W-:-:S04]  /*2580*/  SEL R0, R0, 0x7c, P0 ;  /* 0x0000007c00007807 */ /* 0x000fc80000000000 */
.L_x_1450:
[----:B------:R-:W-:Y:S05]  /*2590*/  BSYNC B0 ;  /* 0x0000000000007941 */ /* 0x000fea0003800000 */
.L_x_1448:
[----:B------:R-:W-:-:S04]  /*25a0*/  LOP3.LUT R2, R5, 0x80000000, RZ, 0xc0, !PT ;  /* 0x8000000005027812 */ /* 0x000fc800078ec0ff */
[----:B------:R-:W-:-:S04]  /*25b0*/  SHF.R.U32.HI R3, RZ, 0x18, R2 ;  /* 0x00000018ff037819 */ /* 0x000fc80000011602 */
[----:B------:R-:W-:-:S05]  /*25c0*/  LOP3.LUT R3, R0, R3, RZ, 0xfc, !PT ;  /* 0x0000000300037212 */ /* 0x000fca00078efcff */
[----:B------:R0:W-:Y:S01]  /*25d0*/  STG.E.U8 [R16.64], R3 ;  /* 0x0000000310007986 */ /* 0x0001e2000c101124 */
[----:B------:R-:W-:Y:S05]  /*25e0*/  BRA `(.L_x_1434) ;  /* 0x000006c000007947 */ /* 0x000fea0003800000 */
.L_x_1444:
[----:B------:R-:W0:Y:S02]  /*25f0*/  I2F.U32 R0, R2 ;  /* 0x0000000200007306 */ /* 0x000e240000201000 */
[----:B0-----:R-:W-:-:S05]  /*2600*/  F2FP.BF16.PACK_AB R0, RZ, R0 ;  /* 0x00000000ff00723e */ /* 0x001fca00000010ff */
[----:B------:R0:W-:Y:S01]  /*2610*/  STG.E.U16 [R16.64], R0 ;  /* 0x0000000010007986 */ /* 0x0001e2000c101524 */
[----:B------:R-:W-:Y:S05]  /*2620*/  BRA `(.L_x_1434) ;  /* 0x0000068000007947 */ /* 0x000fea0003800000 */
.L_x_1441:
        /* <DEDUP_REMOVED lines=10> */
.L_x_1453:
        /* <DEDUP_REMOVED lines=17> */
.L_x_1456:
[----:B------:R-:W-:-:S04]  /*27e0*/  LOP3.LUT R2, R5, 0x80000000, RZ, 0xc0, !PT ;  /* 0x8000000005027812 */ /* 0x000fc800078ec0ff */
[----:B------:R-:W-:-:S04]  /*27f0*/  SHF.R.U32.HI R3, RZ, 0x18, R2 ;  /* 0x00000018ff037819 */ /* 0x000fc80000011602 */
[----:B------:R-:W-:-:S04]  /*2800*/  LOP3.LUT R0, R0, R3, RZ, 0xfc, !PT ;  /* 0x0000000300007212 */ /* 0x000fc800078efcff */
[----:B------:R-:W-:Y:S02]  /*2810*/  PRMT R8, R0, 0x7610, R8 ;  /* 0x0000761000087816 */ /* 0x000fe40000000008 */
.L_x_1455:
[----:B------:R-:W-:Y:S05]  /*2820*/  BSYNC B0 ;  /* 0x0000000000007941 */ /* 0x000fea0003800000 */
.L_x_1454:
[----:B------:R0:W-:Y:S01]  /*2830*/  STG.E.U8 [R16.64], R8 ;  /* 0x0000000810007986 */ /* 0x0001e2000c101124 */
[----:B------:R-:W-:Y:S05]  /*2840*/  BRA `(.L_x_1434) ;  /* 0x0000046000007947 */ /* 0x000fea0003800000 */
.L_x_1452:
        /* <DEDUP_REMOVED lines=17> */
.L_x_1459:
[----:B------:R-:W-:-:S04]  /*2960*/  LOP3.LUT R2, R5, 0x80000000, RZ, 0xc0, !PT ;  /* 0x8000000005027812 */ /* 0x000fc800078ec0ff */
[----:B------:R-:W-:-:S04]  /*2970*/  SHF.R.U32.HI R3, RZ, 0x18, R2 ;  /* 0x00000018ff037819 */ /* 0x000fc80000011602 */
[----:B------:R-:W-:-:S04]  /*2980*/  LOP3.LUT R0, R0, R3, RZ, 0xfc, !PT ;  /* 0x0000000300007212 */ /* 0x000fc800078efcff */
[----:B------:R-:W-:Y:S02]  /*2990*/  PRMT R8, R0, 0x7610, R8 ;  /* 0x0000761000087816 */ /* 0x000fe40000000008 */
.L_x_1458:
[----:B------:R-:W-:Y:S05]  /*29a0*/  BSYNC B0 ;  /* 0x0000000000007941 */ /* 0x000fea0003800000 */
.L_x_1457:
[----:B------:R0:W-:Y:S01]  /*29b0*/  STG.E.U8 [R16.64], R8 ;  /* 0x0000000810007986 */ /* 0x0001e2000c101124 */
[----:B------:R-:W-:Y:S05]  /*29c0*/  BRA `(.L_x_1434) ;  /* 0x000002e000007947 */ /* 0x000fea0003800000 */
.L_x_1451:
        /* <DEDUP_REMOVED lines=22> */
.L_x_1433:
        /* <DEDUP_REMOVED lines=20> */
.L_x_1461:
[----:B------:R-:W-:-:S05]  /*2c70*/  IMAD.MOV.U32 R3, RZ, RZ, RZ ;  /* 0x000000ffff037224 */ /* 0x000fca00078e00ff */
[----:B------:R0:W-:Y:S01]  /*2c80*/  STG.E.64 [R16.64], R2 ;  /* 0x0000000210007986 */ /* 0x0001e2000c101b24 */
[----:B------:R-:W-:Y:S05]  /*2c90*/  BRA `(.L_x_1434) ;  /* 0x0000001000007947 */ /* 0x000fea0003800000 */
.L_x_1460:
[----:B------:R0:W-:Y:S02]  /*2ca0*/  STG.E [R16.64], R2 ;  /* 0x0000000210007986 */ /* 0x0001e4000c101924 */
.L_x_1434:
[----:B------:R-:W-:-:S05]  /*2cb0*/  IMAD R18, R18, 0x200, R23 ;  /* 0x0000020012127824 */ /* 0x000fca00078e0217 */
[----:B------:R-:W-:Y:S02]  /*2cc0*/  IADD3 R19, R18, 0x80, RZ ;  /* 0x0000008012137810 */ /* 0x000fe40007ffe0ff */
.L_x_1395:
[----:B------:R-:W-:Y:S05]  /*2cd0*/  BSYNC B6 ;  /* 0x0000000000067941 */ /* 0x000fea0003800000 */
.L_x_1394:
        /* <DEDUP_REMOVED lines=231> */
.L_x_1464:
        /* <DEDUP_REMOVED lines=19> */
.L_x_1468:
[----:B------:R-:W2:Y:S02]  /*3c80*/  LDG.E.U8 R2, [R2.64] ;  /* 0x0000002402027981 */ /* 0x000ea4000c1e1100 */
[----:B--2---:R-:W-:Y:S01]  /*3c90*/  ISETP.NE.AND P0, PT, R2, RZ, PT ;  /* 0x000000ff0200720c */ /* 0x004fe20003f05270 */
[----:B------:R-:W-:Y:S05]  /*3ca0*/  BRA `(.L_x_1470) ;  /* 0x00000e0000007947 */ /* 0x000fea0003800000 */
.L_x_1467:
        /* <DEDUP_REMOVED lines=10> */
.L_x_1472:
[----:B------:R-:W2:Y:S02]  /*3d50*/  LDG.E R2, [R2.64] ;  /* 0x0000002402027981 */ /* 0x000ea4000c1e1900 */
[----:B--2---:R-:W-:Y:S01]  /*3d60*/  ISETP.NE.AND P0, PT, R2, RZ, PT ;  /* 0x000000ff0200720c */ /* 0x004fe20003f05270 */
[----:B------:R-:W-:Y:S05]  /*3d70*/  BRA `(.L_x_1470) ;  /* 0x00000d3000007947 */ /* 0x000fea0003800000 */
.L_x_1471:
[----:B------:R-:W2:Y:S02]  /*3d80*/  LDG.E.U16 R2, [R2.64] ;  /* 0x0000002402027981 */ /* 0x000ea4000c1e1500 */
[----:B--2---:R-:W-:Y:S01]  /*3d90*/  ISETP.NE.AND P0, PT, R2, RZ, PT ;  /* 0x000000ff0200720c */ /* 0x004fe20003f05270 */
[----:B------:R-:W-:Y:S05]  /*3da0*/  BRA `(.L_x_1470) ;  /* 0x00000d0000007947 */ /* 0x000fea0003800000 */
.L_x_1466:
        /* <DEDUP_REMOVED lines=9> */
.L_x_1474:
[----:B------:R-:W2:Y:S02]  /*3e40*/  LDG.E.U16 R0, [R2.64] ;  /* 0x0000002402007981 */ /* 0x000ea4000c1e1500 */
[----:B--2---:R-:W-:-:S05]  /*3e50*/  HADD2.F32 R0, -RZ, R0.H0_H0 ;  /* 0x20000000ff007230 */ /* 0x004fca0000004100 */
[----:B------:R-:W-:Y:S01]  /*3e60*/  FSETP.NEU.FTZ.AND P0, PT, R0, RZ, PT ;  /* 0x000000ff0000720b */ /* 0x000fe20003f1d000 */
[----:B------:R-:W-:Y:S05]  /*3e70*/  BRA `(.L_x_1470) ;  /* 0x00000c3000007947 */ /* 0x000fea0003800000 */
.L_x_1473:
        /* <DEDUP_REMOVED lines=11> */
.L_x_1476:
        /* <DEDUP_REMOVED lines=10> */
.L_x_1475:
[----:B------:R-:W2:Y:S02]  /*3fd0*/  LDG.E.64 R2, [R2.64] ;  /* 0x0000002402027981 */ /* 0x000ea4000c1e1b00 */
[----:B--2---:R0:W1:Y:S01]  /*3fe0*/  DSETP.NEU.AND P0, PT, R2, RZ, PT ;  /* 0x000000ff0200722a */ /* 0x0040620003f0d000 */
[----:B------:R-:W-:Y:S05]  /*3ff0*/  BRA `(.L_x_1470) ;  /* 0x00000ab000007947 */ /* 0x000fea0003800000 */
.L_x_1465:
        /* <DEDUP_REMOVED lines=11> */
.L_x_1479:
[----:B------:R-:W2:Y:S02]  /*40b0*/  LDG.E.128 R4, [R2.64] ;  /* 0x0000002402047981 */ /* 0x000ea4000c1e1d00 */
[----:B--2---:R-:W0:-:S06]  /*40c0*/  DSETP.NEU.AND P0, PT, R6, RZ, PT ;  /* 0x000000ff0600722a */ /* 0x004e0c0003f0d000 */
[----:B0-----:R0:W1:Y:S01]  /*40d0*/  DSETP.NEU.OR P0, PT, R4, RZ, P0 ;  /* 0x000000ff0400722a */ /* 0x001062000070d400 */
[----:B------:R-:W-:Y:S05]  /*40e0*/  BRA `(.L_x_1470) ;  /* 0x000009c000007947 */ /* 0x000fea0003800000 */
.L_x_1478:
        /* <DEDUP_REMOVED lines=27> */
.L_x_1481:
        /* <DEDUP_REMOVED lines=14> */
.L_x_1480:
[----:B------:R-:W2:Y:S02]  /*4380*/  LDG.E.U16 R0, [R2.64] ;  /* 0x0000002402007981 */ /* 0x000ea4000c1e1500 */
[----:B--2---:R-:W-:-:S04]  /*4390*/  PRMT R0, RZ, 0x5410, R0 ;  /* 0x00005410ff007816 */ /* 0x004fc80000000000 */
[----:B------:R-:W-:Y:S01]  /*43a0*/  FSETP.NEU.FTZ.AND P0, PT, R0, RZ, PT ;  /* 0x000000ff0000720b */ /* 0x000fe20003f1d000 */
[----:B------:R-:W-:Y:S05]  /*43b0*/  BRA `(.L_x_1470) ;  /* 0x000006f000007947 */ /* 0x000fea0003800000 */
.L_x_1477:
        /* <DEDUP_REMOVED lines=11> */
.L_x_1484:
        /* <DEDUP_REMOVED lines=21> */
.L_x_1488:
[----:B------:R-:W-:Y:S05]  /*45c0*/  BSYNC B1 ;  /* 0x0000000000017941 */ /* 0x000fea0003800000 */
.L_x_1487:
[----:B------:R-:W-:Y:S01]  /*45d0*/  LEA R3, R0, 0x3b800000, 0x17 ;  /* 0x3b80000000037811 */ /* 0x000fe200078eb8ff */
[----:B------:R-:W-:-:S05]  /*45e0*/  IMAD.SHL.U32 R0, R2, 0x100000, RZ ;  /* 0x0010000002007824 */ /* 0x000fca00078e00ff */
[----:B------:R-:W-:Y:S02]  /*45f0*/  LOP3.LUT R0, R3, R0, R4, 0xfe, !PT ;  /* 0x0000000003007212 */ /* 0x000fe400078efe04 */
.L_x_1486:
[----:B------:R-:W-:Y:S05]  /*4600*/  BSYNC B0 ;  /* 0x0000000000007941 */ /* 0x000fea0003800000 */
.L_x_1485:
[----:B------:R-:W-:Y:S01]  /*4610*/  FSETP.NEU.FTZ.AND P0, PT, R0, RZ, PT ;  /* 0x000000ff0000720b */ /* 0x000fe20003f1d000 */
[----:B------:R-:W-:Y:S05]  /*4620*/  BRA `(.L_x_1470) ;  /* 0x0000048000007947 */ /* 0x000fea0003800000 */
.L_x_1483:
        /* <DEDUP_REMOVED lines=21> */
.L_x_1492:
[----:B------:R-:W-:Y:S05]  /*4780*/  BSYNC B1 ;  /* 0x0000000000017941 */ /* 0x000fea0003800000 */
.L_x_1491:
[----:B------:R-:W-:Y:S01]  /*4790*/  LEA R3, R0, 0x37800000, 0x17 ;  /* 0x3780000000037811 */ /* 0x000fe200078eb8ff */
[----:B------:R-:W-:-:S05]  /*47a0*/  IMAD.SHL.U32 R0, R2, 0x200000, RZ ;  /* 0x0020000002007824 */ /* 0x000fca00078e00ff */
[----:B------:R-:W-:Y:S02]  /*47b0*/  LOP3.LUT R0, R3, R0, R4, 0xfe, !PT ;  /* 0x0000000003007212 */ /* 0x000fe400078efe04 */
.L_x_1490:
[----:B------:R-:W-:Y:S05]  /*47c0*/  BSYNC B0 ;  /* 0x0000000000007941 */ /* 0x000fea0003800000 */
.L_x_1489:
[----:B------:R-:W-:Y:S01]  /*47d0*/  FSETP.NEU.FTZ.AND P0, PT, R0, RZ, PT ;  /* 0x000000ff0000720b */ /* 0x000fe20003f1d000 */
[----:B------:R-:W-:Y:S05]  /*47e0*/  BRA `(.L_x_1470) ;  /* 0x000002c000007947 */ /* 0x000fea0003800000 */
.L_x_1482:
        /* <DEDUP_REMOVED lines=14> */
.L_x_1496:
[----:B------:R-:W-:Y:S05]  /*48d0*/  BSYNC B0 ;  /* 0x0000000000007941 */ /* 0x000fea0003800000 */
.L_x_1495:
[----:B------:R-:W-:Y:S01]  /*48e0*/  FSETP.NEU.FTZ.AND P0, PT, R0, RZ, PT ;  /* 0x000000ff0000720b */ /* 0x000fe20003f1d000 */
[----:B------:R-:W-:Y:S05]  /*48f0*/  BRA `(.L_x_1470) ;  /* 0x000001b000007947 */ /* 0x000fea0003800000 */
.L_x_1469:
        /* <DEDUP_REMOVED lines=21> */
.L_x_1494:
[----:B------:R-:W2:Y:S02]  /*4a50*/  LDG.E.64 R2, [R2.64] ;  /* 0x0000002402027981 */ /* 0x000ea4000c1e1b00 */
[----:B--2---:R-:W-:-:S04]  /*4a60*/  ISETP.NE.U32.AND P0, PT, R2, RZ, PT ;  /* 0x000000ff0200720c */ /* 0x004fc80003f05070 */
[----:B------:R-:W-:Y:S01]  /*4a70*/  ISETP.NE.AND.EX P0, PT, R3, RZ, PT, P0 ;  /* 0x000000ff0300720c */ /* 0x000fe20003f05300 */
[----:B------:R-:W-:Y:S05]  /*4a80*/  BRA `(.L_x_1470) ;  /* 0x0000002000007947 */ /* 0x000fea0003800000 */
.L_x_1493:
[----:B------:R-:W2:Y:S02]  /*4a90*/  LDG.E R2, [R2.64] ;  /* 0x0000002402027981 */ /* 0x000ea4000c1e1900 */
[----:B--2---:R-:W-:Y:S02]  /*4aa0*/  ISETP.NE.AND P0, PT, R2, RZ, PT ;  /* 0x000000ff0200720c */ /* 0x004fe40003f05270 */
.L_x_1470:
        /* <DEDUP_REMOVED lines=17> */
.L_x_1500:
[----:B------:R0:W-:Y:S01]  /*4bc0*/  STG.E.U8 [R16.64], R2 ;  /* 0x0000000210007986 */ /* 0x0001e2000c101124 */
[----:B------:R-:W-:Y:S05]  /*4bd0*/  BRA `(.L_x_1502) ;  /* 0x00000d5000007947 */ /* 0x000fea0003800000 */
.L_x_1499:
        /* <DEDUP_REMOVED lines=9> */
.L_x_1504:
[----:B------:R0:W-:Y:S01]  /*4c70*/  STG.E [R16.64], R2 ;  /* 0x0000000210007986 */ /* 0x0001e2000c101924 */
[----:B------:R-:W-:Y:S05]  /*4c80*/  BRA `(.L_x_1502) ;  /* 0x00000ca000007947 */ /* 0x000fea0003800000 */
.L_x_1503:
[----:B------:R0:W-:Y:S01]  /*4c90*/  STG.E.U16 [R16.64], R2 ;  /* 0x0000000210007986 */ /* 0x0001e2000c101524 */
[----:B------:R-:W-:Y:S05]  /*4ca0*/  BRA `(.L_x_1502) ;  /* 0x00000c8000007947 */ /* 0x000fea0003800000 */
.L_x_1498:
        /* <DEDUP_REMOVED lines=9> */
.L_x_1506:
[----:B------:R-:W0:Y:S02]  /*4d40*/  I2F.U32 R0, R2 ;  /* 0x0000000200007306 */ /* 0x000e240000201000 */
[----:B0-----:R-:W-:-:S05]  /*4d50*/  F2FP.PACK_AB R0, RZ, R0 ;  /* 0x00000000ff00723e */ /* 0x001fca00000000ff */
[----:B------:R0:W-:Y:S01]  /*4d60*/  STG.E.U16 [R16.64], R0 ;  /* 0x0000000010007986 */ /* 0x0001e2000c101524 */
[----:B------:R-:W-:Y:S05]  /*4d70*/  BRA `(.L_x_1502) ;  /* 0x00000bb000007947 */ /* 0x000fea0003800000 */
.L_x_1505:
        /* <DEDUP_REMOVED lines=10> */
.L_x_1508:
[----:B------:R-:W0:Y:S02]  /*4e20*/  I2F.U32 R2, R2 ;  /* 0x0000000200027306 */ /* 0x000e240000201000 */
[----:B0-----:R-:W-:-:S04]  /*4e30*/  F2FP.PACK_AB R3, RZ, R2 ;  /* 0x00000002ff03723e */ /* 0x001fc800000000ff */
[----:B------:R-:W-:-:S05]  /*4e40*/  PRMT R3, R3, 0x5410, RZ ;  /* 0x0000541003037816 */ /* 0x000fca00000000ff */
[----:B------:R0:W-:Y:S01]  /*4e50*/  STG.E [R16.64], R3 ;  /* 0x0000000310007986 */ /* 0x0001e2000c101924 */
[----:B------:R-:W-:Y:S05]  /*4e60*/  BRA `(.L_x_1502) ;  /* 0x00000ac000007947 */ /* 0x000fea0003800000 */
.L_x_1507:
[----:B------:R-:W0:Y:S02]  /*4e70*/  I2F.F64.U32 R2, R2 ;  /* 0x0000000200027312 */ /* 0x000e240000201800 */
[----:B0-----:R0:W-:Y:S01]  /*4e80*/  STG.E.64 [R16.64], R2 ;  /* 0x0000000210007986 */ /* 0x0011e2000c101b24 */
[----:B------:R-:W-:Y:S05]  /*4e90*/  BRA `(.L_x_1502) ;  /* 0x00000a9000007947 */ /* 0x000fea0003800000 */
.L_x_1497:
        /* <DEDUP_REMOVED lines=10> */
.L_x_1511:
[----:B------:R-:W0:Y:S01]  /*4f40*/  I2F.F64.U32 R4, R2 ;  /* 0x0000000200047312 */ /* 0x000e220000201800 */
[----:B------:R-:W-:-:S05]  /*4f50*/  CS2R R6, SRZ ;  /* 0x0000000000067805 */ /* 0x000fca000001ff00 */
[----:B0-----:R0:W-:Y:S01]  /*4f60*/  STG.E.128 [R16.64], R4 ;  /* 0x0000000410007986 */ /* 0x0011e2000c101d24 */
[----:B------:R-:W-:Y:S05]  /*4f70*/  BRA `(.L_x_1502) ;  /* 0x000009b000007947 */ /* 0x000fea0003800000 */
.L_x_1510:
        /* <DEDUP_REMOVED lines=21> */
.L_x_1515:
[----:B------:R-:W-:Y:S05]  /*50d0*/  BSYNC B0 ;  /* 0x0000000000007941 */ /* 0x000fea0003800000 */
.L_x_1514:
[----:B------:R-:W-:-:S05]  /*50e0*/  LOP3.LUT R3, R0, R3, RZ, 0xfc, !PT ;  /* 0x0000000300037212 */ /* 0x000fca00078efcff */
[----:B------:R0:W-:Y:S01]  /*50f0*/  STG.E.U8 [R16.64], R3 ;  /* 0x0000000310007986 */ /* 0x0001e2000c101124 */
[----:B------:R-:W-:Y:S05]  /*5100*/  BRA `(.L_x_1502) ;  /* 0x0000082000007947 */ /* 0x000fea0003800000 */
.L_x_1513:
        /* <DEDUP_REMOVED lines=13> */
.L_x_1517:
[----:B------:R-:W-:Y:S01]  /*51e0*/  IMAD.MOV.U32 R0, RZ, RZ, 0x7f ;  /* 0x0000007fff007424 */ /* 0x000fe200078e00ff */
[----:B------:R-:W-:-:S04]  /*51f0*/  ISETP.GT.U32.AND P0, PT, R3, 0x7f800000, PT ;  /* 0x7f8000000300780c */ /* 0x000fc80003f04070 */
[----:B------:R-:W-:-:S04]  /*5200*/  SEL R0, R0, 0x7c, P0 ;  /* 0x0000007c00007807 */ /* 0x000fc80000000000 */
.L_x_1518:
[----:B------:R-:W-:Y:S05]  /*5210*/  BSYNC B0 ;  /* 0x0000000000007941 */ /* 0x000fea0003800000 */
.L_x_1516:
[----:B------:R-:W-:-:S04]  /*5220*/  LOP3.LUT R2, R5, 0x80000000, RZ, 0xc0, !PT ;  /* 0x8000000005027812 */ /* 0x000fc800078ec0ff */
[----:B------:R-:W-:-:S04]  /*5230*/  SHF.R.U32.HI R3, RZ, 0x18, R2 ;  /* 0x00000018ff037819 */ /* 0x000fc80000011602 */
[----:B------:R-:W-:-:S05]  /*5240*/  LOP3.LUT R3, R0, R3, RZ, 0xfc, !PT ;  /* 0x0000000300037212 */ /* 0x000fca00078efcff */
[----:B------:R0:W-:Y:S01]  /*5250*/  STG.E.U8 [R16.64], R3 ;  /* 0x0000000310007986 */ /* 0x0001e2000c101124 */
[----:B------:R-:W-:Y:S05]  /*5260*/  BRA `(.L_x_1502) ;  /* 0x000006c000007947 */ /* 0x000fea0003800000 */
.L_x_1512:
[----:B------:R-:W0:Y:S02]  /*5270*/  I2F.U32 R0, R2 ;  /* 0x0000000200007306 */ /* 0x000e240000201000 */
[----:B0-----:R-:W-:-:S05]  /*5280*/  F2FP.BF16.PACK_AB R0, RZ, R0 ;  /* 0x00000000ff00723e */ /* 0x001fca00000010ff */
[----:B------:R0:W-:Y:S01]  /*5290*/  STG.E.U16 [R16.64], R0 ;  /* 0x0000000010007986 */ /* 0x0001e2000c101524 */
[----:B------:R-:W-:Y:S05]  /*52a0*/  BRA `(.L_x_1502) ;  /* 0x0000068000007947 */ /* 0x000fea0003800000 */
.L_x_1509:
        /* <DEDUP_REMOVED lines=10> */
.L_x_1521:
        /* <DEDUP_REMOVED lines=17> */
.L_x_1524:
[----:B------:R-:W-:-:S04]  /*5460*/  LOP3.LUT R2, R5, 0x80000000, RZ, 0xc0, !PT ;  /* 0x8000000005027812 */ /* 0x000fc800078ec0ff */
[----:B------:R-:W-:-:S04]  /*5470*/  SHF.R.U32.HI R3, RZ, 0x18, R2 ;  /* 0x00000018ff037819 */ /* 0x000fc80000011602 */
[----:B------:R-:W-:-:S04]  /*5480*/  LOP3.LUT R0, R0, R3, RZ, 0xfc, !PT ;  /* 0x0000000300007212 */ /* 0x000fc800078efcff */
[----:B------:R-:W-:Y:S02]  /*5490*/  PRMT R8, R0, 0x7610, R8 ;  /* 0x0000761000087816 */ /* 0x000fe40000000008 */
.L_x_1523:
[----:B------:R-:W-:Y:S05]  /*54a0*/  BSYNC B0 ;  /* 0x0000000000007941 */ /* 0x000fea0003800000 */
.L_x_1522:
[----:B------:R0:W-:Y:S01]  /*54b0*/  STG.E.U8 [R16.64], R8 ;  /* 0x0000000810007986 */ /* 0x0001e2000c101124 */
[----:B------:R-:W-:Y:S05]  /*54c0*/  BRA `(.L_x_1502) ;  /* 0x0000046000007947 */ /* 0x000fea0003800000 */
.L_x_1520:
        /* <DEDUP_REMOVED lines=17> */
.L_x_1527:
[----:B------:R-:W-:-:S04]  /*55e0*/  LOP3.LUT R2, R5, 0x80000000, RZ, 0xc0, !PT ;  /* 0x8000000005027812 */ /* 0x000fc800078ec0ff */
[----:B------:R-:W-:-:S04]  /*55f0*/  SHF.R.U32.HI R3, RZ, 0x18, R2 ;  /* 0x00000018ff037819 */ /* 0x000fc80000011602 */
[----:B------:R-:W-:-:S04]  /*5600*/  LOP3.LUT R0, R0, R3, RZ, 0xfc, !PT ;  /* 0x0000000300007212 */ /* 0x000fc800078efcff */
[----:B------:R-:W-:Y:S02]  /*5610*/  PRMT R8, R0, 0x7610, R8 ;  /* 0x0000761000087816 */ /* 0x000fe40000000008 */
.L_x_1526:
[----:B------:R-:W-:Y:S05]  /*5620*/  BSYNC B0 ;  /* 0x0000000000007941 */ /* 0x000fea0003800000 */
.L_x_1525:
[----:B------:R0:W-:Y:S01]  /*5630*/  STG.E.U8 [R16.64], R8 ;  /* 0x0000000810007986 */ /* 0x0001e2000c101124 */
[----:B------:R-:W-:Y:S05]  /*5640*/  BRA `(.L_x_1502) ;  /* 0x000002e000007947 */ /* 0x000fea0003800000 */
.L_x_1519:
        /* <DEDUP_REMOVED lines=22> */
.L_x_1501:
        /* <DEDUP_REMOVED lines=20> */
.L_x_1529:
[----:B------:R-:W-:-:S05]  /*58f0*/  IMAD.MOV.U32 R3, RZ, RZ, RZ ;  /* 0x000000ffff037224 */ /* 0x000fca00078e00ff */
[----:B------:R0:W-:Y:S01]  /*5900*/  STG.E.64 [R16.64], R2 ;  /* 0x0000000210007986 */ /* 0x0001e2000c101b24 */
[----:B------:R-:W-:Y:S05]  /*5910*/  BRA `(.L_x_1502) ;  /* 0x0000001000007947 */ /* 0x000fea0003800000 */
.L_x_1528:
[----:B------:R0:W-:Y:S02]  /*5920*/  STG.E [R16.64], R2 ;  /* 0x0000000210007986 */ /* 0x0001e4000c101924 */
.L_x_1502:
        /* <DEDUP_REMOVED lines=231> */
.L_x_1530:
        /* <DEDUP_REMOVED lines=19> */
.L_x_1534:
[----:B------:R-:W2:Y:S02]  /*68d0*/  LDG.E.U8 R2, [R2.64] ;  /* 0x0000002402027981 */ /* 0x000ea4000c1e1100 */
[----:B--2---:R-:W-:Y:S01]  /*68e0*/  ISETP.NE.AND P0, PT, R2, RZ, PT ;  /* 0x000000ff0200720c */ /* 0x004fe20003f05270 */
[----:B------:R-:W-:Y:S05]  /*68f0*/  BRA `(.L_x_1536) ;  /* 0x00000e0000007947 */ /* 0x000fea0003800000 */
.L_x_1533:
        /* <DEDUP_REMOVED lines=10> */
.L_x_1538:
[----:B------:R-:W2:Y:S02]  /*69a0*/  LDG.E R2, [R2.64] ;  /* 0x0000002402027981 */ /* 0x000ea4000c1e1900 */
[----:B--2---:R-:W-:Y:S01]  /*69b0*/  ISETP.NE.AND P0, PT, R2, RZ, PT ;  /* 0x000000ff0200720c */ /* 0x004fe20003f05270 */
[----:B------:R-:W-:Y:S05]  /*69c0*/  BRA `(.L_x_1536) ;  /* 0x00000d3000007947 */ /* 0x000fea0003800000 */
.L_x_1537:
[----:B------:R-:W2:Y:S02]  /*69d0*/  LDG.E.U16 R2, [R2.64] ;  /* 0x0000002402027981 */ /* 0x000ea4000c1e1500 */
[----:B--2---:R-:W-:Y:S01]  /*69e0*/  ISETP.NE.AND P0, PT, R2, RZ, PT ;  /* 0x000000ff0200720c */ /* 0x004fe20003f05270 */
[----:B------:R-:W-:Y:S05]  /*69f0*/  BRA `(.L_x_1536) ;  /* 0x00000d0000007947 */ /* 0x000fea0003800000 */
.L_x_1532:
        /* <DEDUP_REMOVED lines=9> */
.L_x_1540:
[----:B------:R-:W2:Y:S02]  /*6a90*/  LDG.E.U16 R0, [R2.64] ;  /* 0x0000002402007981 */ /* 0x000ea4000c1e1500 */
[----:B--2---:R-:W-:-:S05]  /*6aa0*/  HADD2.F32 R0, -RZ, R0.H0_H0 ;  /* 0x20000000ff007230 */ /* 0x004fca0000004100 */
[----:B------:R-:W-:Y:S01]  /*6ab0*/  FSETP.NEU.FTZ.AND P0, PT, R0, RZ, PT ;  /* 0x000000ff0000720b */ /* 0x000fe20003f1d000 */
[----:B------:R-:W-:Y:S05]  /*6ac0*/  BRA `(.L_x_1536) ;  /* 0x00000c3000007947 */ /* 0x000fea0003800000 */
.L_x_1539:
        /* <DEDUP_REMOVED lines=11> */
.L_x_1542:
        /* <DEDUP_REMOVED lines=10> */
.L_x_1541:
[----:B------:R-:W2:Y:S02]  /*6c20*/  LDG.E.64 R2, [R2.64] ;  /* 0x0000002402027981 */ /* 0x000ea4000c1e1b00 */
[----:B--2---:R0:W1:Y:S01]  /*6c30*/  DSETP.NEU.AND P0, PT, R2, RZ, PT ;  /* 0x000000ff0200722a */ /* 0x0040620003f0d000 */
[----:B------:R-:W-:Y:S05]  /*6c40*/  BRA `(.L_x_1536) ;  /* 0x00000ab000007947 */ /* 0x000fea0003800000 */
.L_x_1531:
        /* <DEDUP_REMOVED lines=11> */
.L_x_1545:
[----:B------:R-:W2:Y:S02]  /*6d00*/  LDG.E.128 R4, [R2.64] ;  /* 0x0000002402047981 */ /* 0x000ea4000c1e1d00 */
[----:B--2---:R-:W0:-:S06]  /*6d10*/  DSETP.NEU.AND P0, PT, R6, RZ, PT ;  /* 0x000000ff0600722a */ /* 0x004e0c0003f0d000 */
[----:B0-----:R0:W1:Y:S01]  /*6d20*/  DSETP.NEU.OR P0, PT, R4, RZ, P0 ;  /* 0x000000ff0400722a */ /* 0x001062000070d400 */
[----:B------:R-:W-:Y:S05]  /*6d30*/  BRA `(.L_x_1536) ;  /* 0x000009c000007947 */ /* 0x000fea0003800000 */
.L_x_1544:
        /* <DEDUP_REMOVED lines=27> */
.L_x_1547:
        /* <DEDUP_REMOVED lines=14> */
.L_x_1546:
[----:B------:R-:W2:Y:S02]  /*6fd0*/  LDG.E.U16 R0, [R2.64] ;  /* 0x0000002402007981 */ /* 0x000ea4000c1e1500 */
[----:B--2---:R-:W-:-:S04]  /*6fe0*/  PRMT R0, RZ, 0x5410, R0 ;  /* 0x00005410ff007816 */ /* 0x004fc80000000000 */
[----:B------:R-:W-:Y:S01]  /*6ff0*/  FSETP.NEU.FTZ.AND P0, PT, R0, RZ, PT ;  /* 0x000000ff0000720b */ /* 0x000fe20003f1d000 */
[----:B------:R-:W-:Y:S05]  /*7000*/  BRA `(.L_x_1536) ;  /* 0x000006f000007947 */ /* 0x000fea0003800000 */
.L_x_1543:
        /* <DEDUP_REMOVED lines=11> */
.L_x_1550:
        /* <DEDUP_REMOVED lines=21> */
.L_x_1554:
[----:B------:R-:W-:Y:S05]  /*7210*/  BSYNC B1 ;  /* 0x0000000000017941 */ /* 0x000fea0003800000 */
.L_x_1553:
[----:B------:R-:W-:Y:S01]  /*7220*/  LEA R3, R0, 0x3b800000, 0x17 ;  /* 0x3b80000000037811 */ /* 0x000fe200078eb8ff */
[----:B------:R-:W-:-:S05]  /*7230*/  IMAD.SHL.U32 R0, R2, 0x100000, RZ ;  /* 0x0010000002007824 */ /* 0x000fca00078e00ff */
[----:B------:R-:W-:Y:S02]  /*7240*/  LOP3.LUT R0, R3, R0, R4, 0xfe, !PT ;  /* 0x0000000003007212 */ /* 0x000fe400078efe04 */
.L_x_1552:
[----:B------:R-:W-:Y:S05]  /*7250*/  BSYNC B0 ;  /* 0x0000000000007941 */ /* 0x000fea0003800000 */
.L_x_1551:
[----:B------:R-:W-:Y:S01]  /*7260*/  FSETP.NEU.FTZ.AND P0, PT, R0, RZ, PT ;  /* 0x000000ff0000720b */ /* 0x000fe20003f1d000 */
[----:B------:R-:W-:Y:S05]  /*7270*/  BRA `(.L_x_1536) ;  /* 0x0000048000007947 */ /* 0x000fea0003800000 */
.L_x_1549:
        /* <DEDUP_REMOVED lines=21> */
.L_x_1558:
[----:B------:R-:W-:Y:S05]  /*73d0*/  BSYNC B1 ;  /* 0x0000000000017941 */ /* 0x000fea0003800000 */
.L_x_1557:
[----:B------:R-:W-:Y:S01]  /*73e0*/  LEA R3, R0, 0x37800000, 0x17 ;  /* 0x3780000000037811 */ /* 0x000fe200078eb8ff */
[----:B------:R-:W-:-:S05]  /*73f0*/  IMAD.SHL.U32 R0, R2, 0x200000, RZ ;  /* 0x0020000002007824 */ /* 0x000fca00078e00ff */
[----:B------:R-:W-:Y:S02]  /*7400*/  LOP3.LUT R0, R3, R0, R4, 0xfe, !PT ;  /* 0x0000000003007212 */ /* 0x000fe400078efe04 */
.L_x_1556:
[----:B------:R-:W-:Y:S05]  /*7410*/  BSYNC B0 ;  /* 0x0000000000007941 */ /* 0x000fea0003800000 */
.L_x_1555:
[----:B------:R-:W-:Y:S01]  /*7420*/  FSETP.NEU.FTZ.AND P0, PT, R0, RZ, PT ;  /* 0x000000ff0000720b */ /* 0x000fe20003f1d000 */
[----:B------:R-:W-:Y:S05]  /*7430*/  BRA `(.L_x_1536) ;  /* 0x000002c000007947 */ /* 0x000fea0003800000 */
.L_x_1548:
        /* <DEDUP_REMOVED lines=14> */
.L_x_1562:
[----:B------:R-:W-:Y:S05]  /*7520*/  BSYNC B0 ;  /* 0x0000000000007941 */ /* 0x000fea0003800000 */
.L_x_1561:
[----:B------:R-:W-:Y:S01]  /*7530*/  FSETP.NEU.FTZ.AND P0, PT, R0, RZ, PT ;  /* 0x000000ff0000720b */ /* 0x000fe20003f1d000 */
[----:B------:R-:W-:Y:S05]  /*7540*/  BRA `(.L_x_1536) ;  /* 0x000001b000007947 */ /* 0x000fea0003800000 */
.L_x_1535:
        /* <DEDUP_REMOVED lines=21> */
.L_x_1560:
[----:B------:R-:W2:Y:S02]  /*76a0*/  LDG.E.64 R2, [R2.64] ;  /* 0x0000002402027981 */ /* 0x000ea4000c1e1b00 */
[----:B--2---:R-:W-:-:S04]  /*76b0*/  ISETP.NE.U32.AND P0, PT, R2, RZ, PT ;  /* 0x000000ff0200720c */ /* 0x004fc80003f05070 */
[----:B------:R-:W-:Y:S01]  /*76c0*/  ISETP.NE.AND.EX P0, PT, R3, RZ, PT, P0 ;  /* 0x000000ff0300720c */ /* 0x000fe20003f05300 */
[----:B------:R-:W-:Y:S05]  /*76d0*/  BRA `(.L_x_1536) ;  /* 0x0000002000007947 */ /* 0x000fea0003800000 */
.L_x_1559:
[----:B------:R-:W2:Y:S02]  /*76e0*/  LDG.E R2, [R2.64] ;  /* 0x0000002402027981 */ /* 0x000ea4000c1e1900 */
[----:B--2---:R-:W-:Y:S02]  /*76f0*/  ISETP.NE.AND P0, PT, R2, RZ, PT ;  /* 0x000000ff0200720c */ /* 0x004fe40003f05270 */
.L_x_1536:
        /* <DEDUP_REMOVED lines=17> */
.L_x_1566:
[----:B------:R0:W-:Y:S01]  /*7810*/  STG.E.U8 [R16.64], R2 ;  /* 0x0000000210007986 */ /* 0x0001e2000c101124 */
[----:B------:R-:W-:Y:S05]  /*7820*/  BRA `(.L_x_1568) ;  /* 0x00000d5000007947 */ /* 0x000fea0003800000 */
.L_x_1565:
        /* <DEDUP_REMOVED lines=9> */
.L_x_1570:
[----:B------:R0:W-:Y:S01]  /*78c0*/  STG.E [R16.64], R2 ;  /* 0x0000000210007986 */ /* 0x0001e2000c101924 */
[----:B------:R-:W-:Y:S05]  /*78d0*/  BRA `(.L_x_1568) ;  /* 0x00000ca000007947 */ /* 0x000fea0003800000 */
.L_x_1569:
[----:B------:R0:W-:Y:S01]  /*78e0*/  STG.E.U16 [R16.64], R2 ;  /* 0x0000000210007986 */ /* 0x0001e2000c101524 */
[----:B------:R-:W-:Y:S05]  /*78f0*/  BRA `(.L_x_1568) ;  /* 0x00000c8000007947 */ /* 0x000fea0003800000 */
.L_x_1564:
        /* <DEDUP_REMOVED lines=9> */
.L_x_1572:
[----:B------:R-:W0:Y:S02]  /*7990*/  I2F.U32 R0, R2 ;  /* 0x0000000200007306 */ /* 0x000e240000201000 */
[----:B0-----:R-:W-:-:S05]  /*79a0*/  F2FP.PACK_AB R0, RZ, R0 ;  /* 0x00000000ff00723e */ /* 0x001fca00000000ff */
[----:B------:R0:W-:Y:S01]  /*79b0*/  STG.E.U16 [R16.64], R0 ;  /* 0x0000000010007986 */ /* 0x0001e2000c101524 */
[----:B------:R-:W-:Y:S05]  /*79c0*/  BRA `(.L_x_1568) ;  /* 0x00000bb000007947 */ /* 0x000fea0003800000 */
.L_x_1571:
        /* <DEDUP_REMOVED lines=10> */
.L_x_1574:
[----:B------:R-:W0:Y:S02]  /*7a70*/  I2F.U32 R2, R2 ;  /* 0x0000000200027306 */ /* 0x000e240000201000 */
[----:B0-----:R-:W-:-:S04]  /*7a80*/  F2FP.PACK_AB R3, RZ, R2 ;  /* 0x00000002ff03723e */ /* 0x001fc800000000ff */
[----:B------:R-:W-:-:S05]  /*7a90*/  PRMT R3, R3, 0x5410, RZ ;  /* 0x0000541003037816 */ /* 0x000fca00000000ff */
[----:B------:R0:W-:Y:S01]  /*7aa0*/  STG.E [R16.64], R3 ;  /* 0x0000000310007986 */ /* 0x0001e2000c101924 */
[----:B------:R-:W-:Y:S05]  /*7ab0*/  BRA `(.L_x_1568) ;  /* 0x00000ac000007947 */ /* 0x000fea0003800000 */
.L_x_1573:
[----:B------:R-:W0:Y:S02]  /*7ac0*/  I2F.F64.U32 R2, R2 ;  /* 0x0000000200027312 */ /* 0x000e240000201800 */
[----:B0-----:R0:W-:Y:S01]  /*7ad0*/  STG.E.64 [R16.64], R2 ;  /* 0x0000000210007986 */ /* 0x0011e2000c101b24 */
[----:B------:R-:W-:Y:S05]  /*7ae0*/  BRA `(.L_x_1568) ;  /* 0x00000a9000007947 */ /* 0x000fea0003800000 */
.L_x_1563:
        /* <DEDUP_REMOVED lines=10> */
.L_x_1577:
[----:B------:R-:W0:Y:S01]  /*7b90*/  I2F.F64.U32 R4, R2 ;  /* 0x0000000200047312 */ /* 0x000e220000201800 */
[----:B------:R-:W-:-:S05]  /*7ba0*/  CS2R R6, SRZ ;  /* 0x0000000000067805 */ /* 0x000fca000001ff00 */
[----:B0-----:R0:W-:Y:S01]  /*7bb0*/  STG.E.128 [R16.64], R4 ;  /* 0x0000000410007986 */ /* 0x0011e2000c101d24 */
[----:B------:R-:W-:Y:S05]  /*7bc0*/  BRA `(.L_x_1568) ;  /* 0x000009b000007947 */ /* 0x000fea0003800000 */
.L_x_1576:
        /* <DEDUP_REMOVED lines=21> */
.L_x_1581:
[----:B------:R-:W-:Y:S05]  /*7d20*/  BSYNC B0 ;  /* 0x0000000000007941 */ /* 0x000fea0003800000 */
.L_x_1580:
[----:B------:R-:W-:-:S05]  /*7d30*/  LOP3.LUT R3, R0, R3, RZ, 0xfc, !PT ;  /* 0x0000000300037212 */ /* 0x000fca00078efcff */
[----:B------:R0:W-:Y:S01]  /*7d40*/  STG.E.U8 [R16.64], R3 ;  /* 0x0000000310007986 */ /* 0x0001e2000c101124 */
[----:B------:R-:W-:Y:S05]  /*7d50*/  BRA `(.L_x_1568) ;  /* 0x0000082000007947 */ /* 0x000fea0003800000 */
.L_x_1579:
        /* <DEDUP_REMOVED lines=13> */
.L_x_1583:
[----:B------:R-:W-:Y:S01]  /*7e30*/  IMAD.MOV.U32 R0, RZ, RZ, 0x7f ;  /* 0x0000007fff007424 */ /* 0x000fe200078e00ff */
[----:B------:R-:W-:-:S04]  /*7e40*/  ISETP.GT.U32.AND P0, PT, R3, 0x7f800000, PT ;  /* 0x7f8000000300780c */ /* 0x000fc80003f04070 */
[----:B------:R-:W-:-:S04]  /*7e50*/  SEL R0, R0, 0x7c, P0 ;  /* 0x0000007c00007807 */ /* 0x000fc80000000000 */
.L_x_1584:
[----:B------:R-:W-:Y:S05]  /*7e60*/  BSYNC B0 ;  /* 0x0000000000007941 */ /* 0x000fea0003800000 */
.L_x_1582:
[----:B------:R-:W-:-:S04]  /*7e70*/  LOP3.LUT R2, R5, 0x80000000, RZ, 0xc0, !PT ;  /* 0x8000000005027812 */ /* 0x000fc800078ec0ff */
[----:B------:R-:W-:-:S04]  /*7e80*/  SHF.R.U32.HI R3, RZ, 0x18, R2 ;  /* 0x00000018ff037819 */ /* 0x000fc80000011602 */
[----:B------:R-:W-:-:S05]  /*7e90*/  LOP3.LUT R3, R0, R3, RZ, 0xfc, !PT ;  /* 0x0000000300037212 */ /* 0x000fca00078efcff */
[----:B------:R0:W-:Y:S01]  /*7ea0*/  STG.E.U8 [R16.64], R3 ;  /* 0x0000000310007986 */ /* 0x0001e2000c101124 */
[----:B------:R-:W-:Y:S05]  /*7eb0*/  BRA `(.L_x_1568) ;  /* 0x000006c000007947 */ /* 0x000fea0003800000 */
.L_x_1578:
[----:B------:R-:W0:Y:S02]  /*7ec0*/  I2F.U32 R0, R2 ;  /* 0x0000000200007306 */ /* 0x000e240000201000 */
[----:B0-----:R-:W-:-:S05]  /*7ed0*/  F2FP.BF16.PACK_AB R0, RZ, R0 ;  /* 0x00000000ff00723e */ /* 0x001fca00000010ff */
[----:B------:R0:W-:Y:S01]  /*7ee0*/  STG.E.U16 [R16.64], R0 ;  /* 0x0000000010007986 */ /* 0x0001e2000c101524 */
[----:B------:R-:W-:Y:S05]  /*7ef0*/  BRA `(.L_x_1568) ;  /* 0x0000068000007947 */ /* 0x000fea0003800000 */
.L_x_1575:
        /* <DEDUP_REMOVED lines=10> */
.L_x_1587:
        /* <DEDUP_REMOVED lines=17> */
.L_x_1590:
[----:B------:R-:W-:-:S04]  /*80b0*/  LOP3.LUT R2, R5, 0x80000000, RZ, 0xc0, !PT ;  /* 0x8000000005027812 */ /* 0x000fc800078ec0ff */
[----:B------:R-:W-:-:S04]  /*80c0*/  SHF.R.U32.HI R3, RZ, 0x18, R2 ;  /* 0x00000018ff037819 */ /* 0x000fc80000011602 */
[----:B------:R-:W-:-:S04]  /*80d0*/  LOP3.LUT R0, R0, R3, RZ, 0xfc, !PT ;  /* 0x0000000300007212 */ /* 0x000fc800078efcff */
[----:B------:R-:W-:Y:S02]  /*80e0*/  PRMT R8, R0, 0x7610, R8 ;  /* 0x0000761000087816 */ /* 0x000fe40000000008 */
.L_x_1589:
[----:B------:R-:W-:Y:S05]  /*80f0*/  BSYNC B0 ;  /* 0x0000000000007941 */ /* 0x000fea0003800000 */
.L_x_1588:
[----:B------:R0:W-:Y:S01]  /*8100*/  STG.E.U8 [R16.64], R8 ;  /* 0x0000000810007986 */ /* 0x0001e2000c101124 */
[----:B------:R-:W-:Y:S05]  /*8110*/  BRA `(.L_x_1568) ;  /* 0x0000046000007947 */ /* 0x000fea0003800000 */
.L_x_1586:
        /* <DEDUP_REMOVED lines=17> */
.L_x_1593:
[----:B------:R-:W-:-:S04]  /*8230*/  LOP3.LUT R2, R5, 0x80000000, RZ, 0xc0, !PT ;  /* 0x8000000005027812 */ /* 0x000fc800078ec0ff */
[----:B------:R-:W-:-:S04]  /*8240*/  SHF.R.U32.HI R3, RZ, 0x18, R2 ;  /* 0x00000018ff037819 */ /* 0x000fc80000011602 */
[----:B------:R-:W-:-:S04]  /*8250*/  LOP3.LUT R0, R0, R3, RZ, 0xfc, !PT ;  /* 0x0000000300007212 */ /* 0x000fc800078efcff */
[----:B------:R-:W-:Y:S02]  /*8260*/  PRMT R8, R0, 0x7610, R8 ;  /* 0x0000761000087816 */ /* 0x000fe40000000008 */
.L_x_1592:
[----:B------:R-:W-:Y:S05]  /*8270*/  BSYNC B0 ;  /* 0x0000000000007941 */ /* 0x000fea0003800000 */
.L_x_1591:
[----:B------:R0:W-:Y:S01]  /*8280*/  STG.E.U8 [R16.64], R8 ;  /* 0x0000000810007986 */ /* 0x0001e2000c101124 */
[----:B------:R-:W-:Y:S05]  /*8290*/  BRA `(.L_x_1568) ;  /* 0x000002e000007947 */ /* 0x000fea0003800000 */
.L_x_1585:
        /* <DEDUP_REMOVED lines=22> */
.L_x_1567:
        /* <DEDUP_REMOVED lines=20> */
.L_x_1595:
[----:B------:R-:W-:-:S05]  /*8540*/  IMAD.MOV.U32 R3, RZ, RZ, RZ ;  /* 0x000000ffff037224 */ /* 0x000fca00078e00ff */
[----:B------:R0:W-:Y:S01]  /*8550*/  STG.E.64 [R16.64], R2 ;  /* 0x0000000210007986 */ /* 0x0001e2000c101b24 */
[----:B------:R-:W-:Y:S05]  /*8560*/  BRA `(.L_x_1568) ;  /* 0x0000001000007947 */ /* 0x000fea0003800000 */
.L_x_1594:
[----:B------:R0:W-:Y:S02]  /*8570*/  STG.E [R16.64], R2 ;  /* 0x0000000210007986 */ /* 0x0001e4000c101924 */
.L_x_1568:
[----:B------:R-:W-:Y:S02]  /*8580*/  IADD3 R19, R19, 0x80, RZ ;  /* 0x0000008013137810 */ /* 0x000fe40007ffe0ff */
.L_x_1463:
[----:B------:R-:W-:Y:S05]  /*8590*/  BSYNC B6 ;  /* 0x0000000000067941 */ /* 0x000fea0003800000 */
.L_x_1462:
        /* <DEDUP_REMOVED lines=230> */
.L_x_1596:
        /* <DEDUP_REMOVED lines=19> */
.L_x_1600:
[----:B------:R-:W2:Y:S02]  /*9530*/  LDG.E.U8 R2, [R2.64] ;  /* 0x0000002402027981 */ /* 0x000ea4000c1e1100 */
[----:B--2---:R-:W-:Y:S01]  /*9540*/  ISETP.NE.AND P0, PT, R2, RZ, PT ;  /* 0x000000ff0200720c */ /* 0x004fe20003f05270 */
[----:B------:R-:W-:Y:S05]  /*9550*/  BRA `(.L_x_1602) ;  /* 0x00000e0000007947 */ /* 0x000fea0003800000 */
.L_x_1599:
        /* <DEDUP_REMOVED lines=10> */
.L_x_1604:
[----:B------:R-:W2:Y:S02]  /*9600*/  LDG.E R2, [R2.64] ;  /* 0x0000002402027981 */ /* 0x000ea4000c1e1900 */
[----:B--2---:R-:W-:Y:S01]  /*9610*/  ISETP.NE.AND P0, PT, R2, RZ, PT ;  /* 0x000000ff0200720c */ /* 0x004fe20003f05270 */
[----:B------:R-:W-:Y:S05]  /*9620*/  BRA `(.L_x_1602) ;  /* 0x00000d3000007947 */ /* 0x000fea0003800000 */
.L_x_1603:
[----:B------:R-:W2:Y:S02]  /*9630*/  LDG.E.U16 R2, [R2.64] ;  /* 0x0000002402027981 */ /* 0x000ea4000c1e1500 */
[----:B--2---:R-:W-:Y:S01]  /*9640*/  ISETP.NE.AND P0, PT, R2, RZ, PT ;  /* 0x000000ff0200720c */ /* 0x004fe20003f05270 */
[----:B------:R-:W-:Y:S05]  /*9650*/  BRA `(.L_x_1602) ;  /* 0x00000d0000007947 */ /* 0x000fea0003800000 */
.L_x_1598:
        /* <DEDUP_REMOVED lines=9> */
.L_x_1606:
[----:B------:R-:W2:Y:S02]  /*96f0*/  LDG.E.U16 R0, [R2.64] ;  /* 0x0000002402007981 */ /* 0x000ea4000c1e1500 */
[----:B--2---:R-:W-:-:S05]  /*9700*/  HADD2.F32 R0, -RZ, R0.H0_H0 ;  /* 0x20000000ff007230 */ /* 0x004fca0000004100 */
[----:B------:R-:W-:Y:S01]  /*9710*/  FSETP.NEU.FTZ.AND P0, PT, R0, RZ, PT ;  /* 0x000000ff0000720b */ /* 0x000fe20003f1d000 */
[----:B------:R-:W-:Y:S05]  /*9720*/  BRA `(.L_x_1602) ;  /* 0x00000c3000007947 */ /* 0x000fea0003800000 */
.L_x_1605:
        /* <DEDUP_REMOVED lines=11> */
.L_x_1608:
        /* <DEDUP_REMOVED lines=10> */
.L_x_1607:
[----:B------:R-:W2:Y:S02]  /*9880*/  LDG.E.64 R2, [R2.64] ;  /* 0x0000002402027981 */ /* 0x000ea4000c1e1b00 */
[----:B--2---:R0:W1:Y:S01]  /*9890*/  DSETP.NEU.AND P0, PT, R2, RZ, PT ;  /* 0x000000ff0200722a */ /* 0x0040620003f0d000 */
[----:B------:R-:W-:Y:S05]  /*98a0*/  BRA `(.L_x_1602) ;  /* 0x00000ab000007947 */ /* 0x000fea0003800000 */
.L_x_1597:
        /* <DEDUP_REMOVED lines=11> */
.L_x_1611:
[----:B------:R-:W2:Y:S02]  /*9960*/  LDG.E.128 R4, [R2.64] ;  /* 0x0000002402047981 */ /* 0x000ea4000c1e1d00 */
[----:B--2---:R-:W0:-:S06]  /*9970*/  DSETP.NEU.AND P0, PT, R6, RZ, PT ;  /* 0x000000ff0600722a */ /* 0x004e0c0003f0d000 */
[----:B0-----:R0:W1:Y:S01]  /*9980*/  DSETP.NEU.OR P0, PT, R4, RZ, P0 ;  /* 0x000000ff0400722a */ /* 0x001062000070d400 */
[----:B------:R-:W-:Y:S05]  /*9990*/  BRA `(.L_x_1602) ;  /* 0x000009c000007947 */ /* 0x000fea0003800000 */
.L_x_1610:
        /* <DEDUP_REMOVED lines=27> */
.L_x_1613:
        /* <DEDUP_REMOVED lines=14> */
.L_x_1612:
[----:B------:R-:W2:Y:S02]  /*9c30*/  LDG.E.U16 R0, [R2.64] ;  /* 0x0000002402007981 */ /* 0x000ea4000c1e1500 */
[----:B--2---:R-:W-:-:S04]  /*9c40*/  PRMT R0, RZ, 0x5410, R0 ;  /* 0x00005410ff007816 */ /* 0x004fc80000000000 */
[----:B------:R-:W-:Y:S01]  /*9c50*/  FSETP.NEU.FTZ.AND P0, PT, R0, RZ, PT ;  /* 0x000000ff0000720b */ /* 0x000fe20003f1d000 */
[----:B------:R-:W-:Y:S05]  /*9c60*/  BRA `(.L_x_1602) ;  /* 0x000006f000007947 */ /* 0x000fea0003800000 */
.L_x_1609:
        /* <DEDUP_REMOVED lines=11> */
.L_x_1616:
        /* <DEDUP_REMOVED lines=21> */
.L_x_1620:
[----:B------:R-:W-:Y:S05]  /*9e70*/  BSYNC B1 ;  /* 0x0000000000017941 */ /* 0x000fea0003800000 */
.L_x_1619:
[----:B------:R-:W-:Y:S01]  /*9e80*/  LEA R3, R0, 0x3b800000, 0x17 ;  /* 0x3b80000000037811 */ /* 0x000fe200078eb8ff */
[----:B------:R-:W-:-:S05]  /*9e90*/  IMAD.SHL.U32 R0, R2, 0x100000, RZ ;  /* 0x0010000002007824 */ /* 0x000fca00078e00ff */
[----:B------:R-:W-:Y:S02]  /*9ea0*/  LOP3.LUT R0, R3, R0, R4, 0xfe, !PT ;  /* 0x0000000003007212 */ /* 0x000fe400078efe04 */
.L_x_1618:
[----:B------:R-:W-:Y:S05]  /*9eb0*/  BSYNC B0 ;  /* 0x0000000000007941 */ /* 0x000fea0003800000 */
.L_x_1617:
[----:B------:R-:W-:Y:S01]  /*9ec0*/  FSETP.NEU.FTZ.AND P0, PT, R0, RZ, PT ;  /* 0x000000ff0000720b */ /* 0x000fe20003f1d000 */
[----:B------:R-:W-:Y:S05]  /*9ed0*/  BRA `(.L_x_1602) ;  /* 0x0000048000007947 */ /* 0x000fea0003800000 */
.L_x_1615:
        /* <DEDUP_REMOVED lines=21> */
.L_x_1624:
[----:B------:R-:W-:Y:S05]  /*a030*/  BSYNC B1 ;  /* 0x0000000000017941 */ /* 0x000fea0003800000 */
.L_x_1623:
[----:B------:R-:W-:Y:S01]  /*a040*/  LEA R3, R0, 0x37800000, 0x17 ;  /* 0x3780000000037811 */ /* 0x000fe200078eb8ff */
[----:B------:R-:W-:-:S05]  /*a050*/  IMAD.SHL.U32 R0, R2, 0x200000, RZ ;  /* 0x0020000002007824 */ /* 0x000fca00078e00ff */
[----:B------:R-:W-:Y:S02]  /*a060*/  LOP3.LUT R0, R3, R0, R4, 0xfe, !PT ;  /* 0x0000000003007212 */ /* 0x000fe400078efe04 */
.L_x_1622:
[----:B------:R-:W-:Y:S05]  /*a070*/  BSYNC B0 ;  /* 0x0000000000007941 */ /* 0x000fea0003800000 */
.L_x_1621:
[----:B------:R-:W-:Y:S01]  /*a080*/  FSETP.NEU.FTZ.AND P0, PT, R0, RZ, PT ;  /* 0x000000ff0000720b */ /* 0x000fe20003f1d000 */
[----:B------:R-:W-:Y:S05]  /*a090*/  BRA `(.L_x_1602) ;  /* 0x000002c000007947 */ /* 0x000fea0003800000 */
.L_x_1614:
        /* <DEDUP_REMOVED lines=14> */
.L_x_1628:
[----:B------:R-:W-:Y:S05]  /*a180*/  BSYNC B0 ;  /* 0x0000000000007941 */ /* 0x000fea0003800000 */
.L_x_1627:
[----:B------:R-:W-:Y:S01]  /*a190*/  FSETP.NEU.FTZ.AND P0, PT, R0, RZ, PT ;  /* 0x000000ff0000720b */ /* 0x000fe20003f1d000 */
[----:B------:R-:W-:Y:S05]  /*a1a0*/  BRA `(.L_x_1602) ;  /* 0x000001b000007947 */ /* 0x000fea0003800000 */
.L_x_1601:
        /* <DEDUP_REMOVED lines=21> */
.L_x_1626:
[----:B------:R-:W2:Y:S02]  /*a300*/  LDG.E.64 R2, [R2.64] ;  /* 0x0000002402027981 */ /* 0x000ea4000c1e1b00 */
[----:B--2---:R-:W-:-:S04]  /*a310*/  ISETP.NE.U32.AND P0, PT, R2, RZ, PT ;  /* 0x000000ff0200720c */ /* 0x004fc80003f05070 */
[----:B------:R-:W-:Y:S01]  /*a320*/  ISETP.NE.AND.EX P0, PT, R3, RZ, PT, P0 ;  /* 0x000000ff0300720c */ /* 0x000fe20003f05300 */
[----:B------:R-:W-:Y:S05]  /*a330*/  BRA `(.L_x_1602) ;  /* 0x0000002000007947 */ /* 0x000fea0003800000 */
.L_x_1625:
[----:B------:R-:W2:Y:S02]  /*a340*/  LDG.E R2, [R2.64] ;  /* 0x0000002402027981 */ /* 0x000ea4000c1e1900 */
[----:B--2---:R-:W-:Y:S02]  /*a350*/  ISETP.NE.AND P0, PT, R2, RZ, PT ;  /* 0x000000ff0200720c */ /* 0x004fe40003f05270 */
.L_x_1602:
        /* <DEDUP_REMOVED lines=17> */
.L_x_1632:
[----:B------:R-:W-:Y:S01]  /*a470*/  STG.E.U8 [R16.64], R2 ;  /* 0x0000000210007986 */ /* 0x000fe2000c101124 */
[----:B------:R-:W-:Y:S05]  /*a480*/  EXIT ;  /* 0x000000000000794d */ /* 0x000fea0003800000 */
.L_x_1631:
        /* <DEDUP_REMOVED lines=9> */
.L_x_1635:
[----:B------:R-:W-:Y:S01]  /*a520*/  STG.E [R16.64], R2 ;  /* 0x0000000210007986 */ /* 0x000fe2000c101924 */
[----:B------:R-:W-:Y:S05]  /*a530*/  EXIT ;  /* 0x000000000000794d */ /* 0x000fea0003800000 */
.L_x_1634:
[----:B------:R-:W-:Y:S01]  /*a540*/  STG.E.U16 [R16.64], R2 ;  /* 0x0000000210007986 */ /* 0x000fe2000c101524 */
[----:B------:R-:W-:Y:S05]  /*a550*/  EXIT ;  /* 0x000000000000794d */ /* 0x000fea0003800000 */
.L_x_1630:
        /* <DEDUP_REMOVED lines=9> */
.L_x_1637:
[----:B------:R-:W0:Y:S02]  /*a5f0*/  I2F.U32 R0, R2 ;  /* 0x0000000200007306 */ /* 0x000e240000201000 */
[----:B0-----:R-:W-:-:S05]  /*a600*/  F2FP.PACK_AB R0, RZ, R0 ;  /* 0x00000000ff00723e */ /* 0x001fca00000000ff */
[----:B------:R-:W-:Y:S01]  /*a610*/  STG.E.U16 [R16.64], R0 ;  /* 0x0000000010007986 */ /* 0x000fe2000c101524 */
[----:B------:R-:W-:Y:S05]  /*a620*/  EXIT ;  /* 0x000000000000794d */ /* 0x000fea0003800000 */
.L_x_1636:
        /* <DEDUP_REMOVED lines=10> */
.L_x_1639:
[----:B------:R-:W0:Y:S02]  /*a6d0*/  I2F.U32 R2, R2 ;  /* 0x0000000200027306 */ /* 0x000e240000201000 */
[----:B0-----:R-:W-:-:S04]  /*a6e0*/  F2FP.PACK_AB R3, RZ, R2 ;  /* 0x00000002ff03723e */ /* 0x001fc800000000ff */
[----:B------:R-:W-:-:S05]  /*a6f0*/  PRMT R3, R3, 0x5410, RZ ;  /* 0x0000541003037816 */ /* 0x000fca00000000ff */
[----:B------:R-:W-:Y:S01]  /*a700*/  STG.E [R16.64], R3 ;  /* 0x0000000310007986 */ /* 0x000fe2000c101924 */
[----:B------:R-:W-:Y:S05]  /*a710*/  EXIT ;  /* 0x000000000000794d */ /* 0x000fea0003800000 */
.L_x_1638:
[----:B------:R-:W0:Y:S02]  /*a720*/  I2F.F64.U32 R2, R2 ;  /* 0x0000000200027312 */ /* 0x000e240000201800 */
[----:B0-----:R-:W-:Y:S01]  /*a730*/  STG.E.64 [R16.64], R2 ;  /* 0x0000000210007986 */ /* 0x001fe2000c101b24 */
[----:B------:R-:W-:Y:S05]  /*a740*/  EXIT ;  /* 0x000000000000794d */ /* 0x000fea0003800000 */
.L_x_1629:
        /* <DEDUP_REMOVED lines=10> */
.L_x_1642:
[----:B------:R-:W0:Y:S01]  /*a7f0*/  I2F.F64.U32 R4, R2 ;  /* 0x0000000200047312 */ /* 0x000e220000201800 */
[----:B------:R-:W-:-:S05]  /*a800*/  CS2R R6, SRZ ;  /* 0x0000000000067805 */ /* 0x000fca000001ff00 */
[----:B0-----:R-:W-:Y:S01]  /*a810*/  STG.E.128 [R16.64], R4 ;  /* 0x0000000410007986 */ /* 0x001fe2000c101d24 */
[----:B------:R-:W-:Y:S05]  /*a820*/  EXIT ;  /* 0x000000000000794d */ /* 0x000fea0003800000 */
.L_x_1641:
        /* <DEDUP_REMOVED lines=21> */
.L_x_1646:
[----:B------:R-:W-:Y:S05]  /*a980*/  BSYNC B0 ;  /* 0x0000000000007941 */ /* 0x000fea0003800000 */
.L_x_1645:
[----:B------:R-:W-:-:S05]  /*a990*/  LOP3.LUT R3, R0, R3, RZ, 0xfc, !PT ;  /* 0x0000000300037212 */ /* 0x000fca00078efcff */
[----:B------:R-:W-:Y:S01]  /*a9a0*/  STG.E.U8 [R16.64], R3 ;  /* 0x0000000310007986 */ /* 0x000fe2000c101124 */
[----:B------:R-:W-:Y:S05]  /*a9b0*/  EXIT ;  /* 0x000000000000794d */ /* 0x000fea0003800000 */
.L_x_1644:
        /* <DEDUP_REMOVED lines=13> */
.L_x_1648:
[----:B------:R-:W-:Y:S01]  /*aa90*/  IMAD.MOV.U32 R0, RZ, RZ, 0x7f ;  /* 0x0000007fff007424 */ /* 0x000fe200078e00ff */
[----:B------:R-:W-:-:S04]  /*aaa0*/  ISETP.GT.U32.AND P0, PT, R3, 0x7f800000, PT ;  /* 0x7f8000000300780c */ /* 0x000fc80003f04070 */
[----:B------:R-:W-:-:S04]  /*aab0*/  SEL R0, R0, 0x7c, P0 ;  /* 0x0000007c00007807 */ /* 0x000fc80000000000 */
.L_x_1649:
[----:B------:R-:W-:Y:S05]  /*aac0*/  BSYNC B0 ;  /* 0x0000000000007941 */ /* 0x000fea0003800000 */
.L_x_1647:
[----:B------:R-:W-:-:S04]  /*aad0*/  LOP3.LUT R2, R5, 0x80000000, RZ, 0xc0, !PT ;  /* 0x8000000005027812 */ /* 0x000fc800078ec0ff */
[----:B------:R-:W-:-:S04]  /*aae0*/  SHF.R.U32.HI R3, RZ, 0x18, R2 ;  /* 0x00000018ff037819 */ /* 0x000fc80000011602 */
[----:B------:R-:W-:-:S05]  /*aaf0*/  LOP3.LUT R3, R0, R3, RZ, 0xfc, !PT ;  /* 0x0000000300037212 */ /* 0x000fca00078efcff */
[----:B------:R-:W-:Y:S01]  /*ab00*/  STG.E.U8 [R16.64], R3 ;  /* 0x0000000310007986 */ /* 0x000fe2000c101124 */
[----:B------:R-:W-:Y:S05]  /*ab10*/  EXIT ;  /* 0x000000000000794d */ /* 0x000fea0003800000 */
.L_x_1643:
[----:B------:R-:W0:Y:S02]  /*ab20*/  I2F.U32 R0, R2 ;  /* 0x0000000200007306 */ /* 0x000e240000201000 */
[----:B0-----:R-:W-:-:S05]  /*ab30*/  F2FP.BF16.PACK_AB R0, RZ, R0 ;  /* 0x00000000ff00723e */ /* 0x001fca00000010ff */
[----:B------:R-:W-:Y:S01]  /*ab40*/  STG.E.U16 [R16.64], R0 ;  /* 0x0000000010007986 */ /* 0x000fe2000c101524 */
[----:B------:R-:W-:Y:S05]  /*ab50*/  EXIT ;  /* 0x000000000000794d */ /* 0x000fea0003800000 */
.L_x_1640:
        /* <DEDUP_REMOVED lines=10> */
.L_x_1652:
        /* <DEDUP_REMOVED lines=17> */
.L_x_1655:
[----:B------:R-:W-:-:S04]  /*ad10*/  LOP3.LUT R2, R5, 0x80000000, RZ, 0xc0, !PT ;  /* 0x8000000005027812 */ /* 0x000fc800078ec0ff */
[----:B------:R-:W-:-:S04]  /*ad20*/  SHF.R.U32.HI R3, RZ, 0x18, R2 ;  /* 0x00000018ff037819 */ /* 0x000fc80000011602 */
[----:B------:R-:W-:-:S04]  /*ad30*/  LOP3.LUT R0, R0, R3, RZ, 0xfc, !PT ;  /* 0x0000000300007212 */ /* 0x000fc800078efcff */
[----:B------:R-:W-:Y:S02]  /*ad40*/  PRMT R8, R0, 0x7610, R8 ;  /* 0x0000761000087816 */ /* 0x000fe40000000008 */
.L_x_1654:
[----:B------:R-:W-:Y:S05]  /*ad50*/  BSYNC B0 ;  /* 0x0000000000007941 */ /* 0x000fea0003800000 */
.L_x_1653:
[----:B------:R-:W-:Y:S01]  /*ad60*/  STG.E.U8 [R16.64], R8 ;  /* 0x0000000810007986 */ /* 0x000fe2000c101124 */
[----:B------:R-:W-:Y:S05]  /*ad70*/  EXIT ;  /* 0x000000000000794d */ /* 0x000fea0003800000 */
.L_x_1651:
        /* <DEDUP_REMOVED lines=17> */
.L_x_1658:
[----:B------:R-:W-:-:S04]  /*ae90*/  LOP3.LUT R2, R5, 0x80000000, RZ, 0xc0, !PT ;  /* 0x8000000005027812 */ /* 0x000fc800078ec0ff */
[----:B------:R-:W-:-:S04]  /*aea0*/  SHF.R.U32.HI R3, RZ, 0x18, R2 ;  /* 0x00000018ff037819 */ /* 0x000fc80000011602 */
[----:B------:R-:W-:-:S04]  /*aeb0*/  LOP3.LUT R0, R0, R3, RZ, 0xfc, !PT ;  /* 0x0000000300007212 */ /* 0x000fc800078efcff */
[----:B------:R-:W-:Y:S02]  /*aec0*/  PRMT R8, R0, 0x7610, R8 ;  /* 0x0000761000087816 */ /* 0x000fe40000000008 */
.L_x_1657:
[----:B------:R-:W-:Y:S05]  /*aed0*/  BSYNC B0 ;  /* 0x0000000000007941 */ /* 0x000fea0003800000 */
.L_x_1656:
[----:B------:R-:W-:Y:S01]  /*aee0*/  STG.E.U8 [R16.64], R8 ;  /* 0x0000000810007986 */ /* 0x000fe2000c101124 */
[----:B------:R-:W-:Y:S05]  /*aef0*/  EXIT ;  /* 0x000000000000794d */ /* 0x000fea0003800000 */
.L_x_1650:
        /* <DEDUP_REMOVED lines=22> */
.L_x_1633:
        /* <DEDUP_REMOVED lines=20> */
.L_x_1660:
[----:B------:R-:W-:-:S05]  /*b1a0*/  IMAD.MOV.U32 R3, RZ, RZ, RZ ;  /* 0x000000ffff037224 */ /* 0x000fca00078e00ff */
[----:B------:R-:W-:Y:S01]  /*b1b0*/  STG.E.64 [R16.64], R2 ;  /* 0x0000000210007986 */ /* 0x000fe2000c101b24 */
[----:B------:R-:W-:Y:S05]  /*b1c0*/  EXIT ;  /* 0x000000000000794d */ /* 0x000fea0003800000 */
.L_x_1659:
[----:B------:R-:W-:Y:S01]  /*b1d0*/  STG.E [R16.64], R2 ;  /* 0x0000000210007986 */ /* 0x000fe2000c101924 */
[----:B------:R-:W-:Y:S05]  /*b1e0*/  EXIT ;  /* 0x000000000000794d */ /* 0x000fea0003800000 */
.L_x_1661:
        /* <DEDUP_REMOVED lines=9> */
.L_x_41815:


//--------------------- .text._ZN2at6native27unrolled_elementwise_kernelINS0_13AUnaryFunctorIbbbZZZNS0_23logical_xor_kernel_cudaERNS_14TensorIteratorEENKUlvE0_clEvENKUlvE7_clEvEUlbbE_EESt5arrayIPcLm2EELi4E23TrivialOffsetCalculatorILi1EjESD_NS0_6memory12LoadWithCastILi1EEENSE_13StoreWithCastILi1EEEEEviT_T0_T2_T3_T4_T5_ --------------------------
	.section	.text._ZN2at6native27unrolled_elementwise_kernelINS0_13AUnaryFunctorIbbbZZZNS0_23logical_xor_kernel_cudaERNS_14TensorIteratorEENKUlvE0_clEvENKUlvE7_clEvEUlbbE_EESt5arrayIPcLm2EELi4E23TrivialOffsetCalculatorILi1EjESD_NS0_6memory12LoadWithCastILi1EEENSE_13StoreWithCastILi1EEEEEviT_T0_T2_T3_T4_T5_,"ax",@progbits
	.sectioninfo	@"SHI_REGISTERS=30"
	.align	128
        .global         _ZN2at6native27unrolled_elementwise_kernelINS0_13AUnaryFunctorIbbbZZZNS0_23logical_xor_kernel_cudaERNS_14TensorIteratorEENKUlvE0_clEvENKUlvE7_clEvEUlbbE_EESt5arrayIPcLm2EELi4E23TrivialOffsetCalculatorILi1EjESD_NS0_6memory12LoadWithCastILi1EEENSE_13StoreWithCastILi1EEEEEviT_T0_T2_T3_T4_T5_
        .type           _ZN2at6native27unrolled_elementwise_kernelINS0_13AUnaryFunctorIbbbZZZNS0_23logical_xor_kernel_cudaERNS_14TensorIteratorEENKUlvE0_clEvENKUlvE7_clEvEUlbbE_EESt5arrayIPcLm2EELi4E23TrivialOffsetCalculatorILi1EjESD_NS0_6memory12LoadWithCastILi1EEENSE_13StoreWithCastILi1EEEEEviT_T0_T2_T3_T4_T5_,@function
        .size           _ZN2at6native27unrolled_elementwise_kernelINS0_13AUnaryFunctorIbbbZZZNS0_23logical_xor_kernel_cudaERNS_14TensorIteratorEENKUlvE0_clEvENKUlvE7_clEvEUlbbE_EESt5arrayIPcLm2EELi4E23TrivialOffsetCalculatorILi1EjESD_NS0_6memory12LoadWithCastILi1EEENSE_13StoreWithCastILi1EEEEEviT_T0_T2_T3_T4_T5_,(.L_x_41816 - _ZN2at6native27unrolled_elementwise_kernelINS0_13AUnaryFunctorIbbbZZZNS0_23logical_xor_kernel_cudaERNS_14TensorIteratorEENKUlvE0_clEvENKUlvE7_clEvEUlbbE_EESt5arrayIPcLm2EELi4E23TrivialOffsetCalculatorILi1EjESD_NS0_6memory12LoadWithCastILi1EEENSE_13StoreWithCastILi1EEEEEviT_T0_T2_T3_T4_T5_)
        .other          _ZN2at6native27unrolled_elementwise_kernelINS0_13AUnaryFunctorIbbbZZZNS0_23logical_xor_kernel_cudaERNS_14TensorIteratorEENKUlvE0_clEvENKUlvE7_clEvEUlbbE_EESt5arrayIPcLm2EELi4E23TrivialOffsetCalculatorILi1EjESD_NS0_6memory12LoadWithCastILi1EEENSE_13StoreWithCastILi1EEEEEviT_T0_T2_T3_T4_T5_,@"STO_CUDA_ENTRY STV_DEFAULT"
_ZN2at6native27unrolled_elementwise_kernelINS0_13AUnaryFunctorIbbbZZZNS0_23logical_xor_kernel_cudaERNS_14TensorIteratorEENKUlvE0_clEvENKUlvE7_clEvEUlbbE_EESt5arrayIPcLm2EELi4E23TrivialOffsetCalculatorILi1EjESD_NS0_6memory12LoadWithCastILi1EEENSE_13StoreWithCastILi1EEEEEviT_T0_T2_T3_T4_T5_:
.text._ZN2at6native27unrolled_elementwise_kernelINS0_13AUnaryFunctorIbbbZZZNS0_23logical_xor_kernel_cudaERNS_14TensorIteratorEENKUlvE0_clEvENKUlvE7_clEvEUlbbE_EESt5arrayIPcLm2EELi4E23TrivialOffsetCalculatorILi1EjESD_NS0_6memory12LoadWithCastILi1EEENSE_13StoreWithCastILi1EEEEEviT_T0_T2_T3_T4_T5_:
        /* <DEDUP_REMOVED lines=30> */
.L_x_1667:
[----:B------:R-:W2:Y:S02]  /*01e0*/  LDG.E.U8 R4, [R4.64] ;  /* 0x0000002404047981 */ /* 0x000ea4000c1e1100 */
[----:B--2---:R-:W-:Y:S01]  /*01f0*/  ISETP.NE.AND P0, PT, R4, RZ, PT ;  /* 0x000000ff0400720c */ /* 0x004fe20003f05270 */
[----:B------:R-:W-:Y:S05]  /*0200*/  BRA `(.L_x_1669) ;  /* 0x00000e1000007947 */ /* 0x000fea0003800000 */
.L_x_1666:
        /* <DEDUP_REMOVED lines=10> */
.L_x_1671:
[----:B------:R-:W2:Y:S02]  /*02b0*/  LDG.E R4, [R4.64] ;  /* 0x0000002404047981 */ /* 0x000ea4000c1e1900 */
[----:B--2---:R-:W-:Y:S01]  /*02c0*/  ISETP.NE.AND P0, PT, R4, RZ, PT ;  /* 0x000000ff0400720c */ /* 0x004fe20003f05270 */
[----:B------:R-:W-:Y:S05]  /*02d0*/  BRA `(.L_x_1669) ;  /* 0x00000d4000007947 */ /* 0x000fea0003800000 */
.L_x_1670:
[----:B------:R-:W2:Y:S02]  /*02e0*/  LDG.E.U16 R4, [R4.64] ;  /* 0x0000002404047981 */ /* 0x000ea4000c1e1500 */
[----:B--2---:R-:W-:Y:S01]  /*02f0*/  ISETP.NE.AND P0, PT, R4, RZ, PT ;  /* 0x000000ff0400720c */ /* 0x004fe20003f05270 */
[----:B------:R-:W-:Y:S05]  /*0300*/  BRA `(.L_x_1669) ;  /* 0x00000d1000007947 */ /* 0x000fea0003800000 */
.L_x_1665:
        /* <DEDUP_REMOVED lines=9> */
.L_x_1673:
[----:B------:R-:W2:Y:S02]  /*03a0*/  LDG.E.U16 R0, [R4.64] ;  /* 0x0000002404007981 */ /* 0x000ea4000c1e1500 */
[----:B--2---:R-:W-:-:S05]  /*03b0*/  HADD2.F32 R0, -RZ, R0.H0_H0 ;  /* 0x20000000ff007230 */ /* 0x004fca0000004100 */
[----:B------:R-:W-:Y:S01]  /*03c0*/  FSETP.NEU.FTZ.AND P0, PT, R0, RZ, PT ;  /* 0x000000ff0000720b */ /* 0x000fe20003f1d000 */
[----:B------:R-:W-:Y:S05]  /*03d0*/  BRA `(.L_x_1669) ;  /* 0x00000c4000007947 */ /* 0x000fea0003800000 */
.L_x_1672:
        /* <DEDUP_REMOVED lines=11> */
.L_x_1675:
        /* <DEDUP_REMOVED lines=10> */
.L_x_1674:
[----:B------:R-:W2:Y:S02]  /*0530*/  LDG.E.64 R4, [R4.64] ;  /* 0x0000002404047981 */ /* 0x000ea4000c1e1b00 */
[----:B--2---:R0:W1:Y:S01]  /*0540*/  DSETP.NEU.AND P0, PT, R4, RZ, PT ;  /* 0x000000ff0400722a */ /* 0x0040620003f0d000 */
[----:B------:R-:W-:Y:S05]  /*0550*/  BRA `(.L_x_1669) ;  /* 0x00000ac000007947 */ /* 0x000fea0003800000 */
.L_x_1664:
        /* <DEDUP_REMOVED lines=11> */
.L_x_1678:
[----:B------:R-:W2:Y:S02]  /*0610*/  LDG.E.128 R4, [R4.64] ;  /* 0x0000002404047981 */ /* 0x000ea4000c1e1d00 */
[----:B--2---:R-:W0:-:S06]  /*0620*/  DSETP.NEU.AND P0, PT, R6, RZ, PT ;  /* 0x000000ff0600722a */ /* 0x004e0c0003f0d000 */
[----:B0-----:R0:W1:Y:S01]  /*0630*/  DSETP.NEU.OR P0, PT, R4, RZ, P0 ;  /* 0x000000ff0400722a */ /* 0x001062000070d400 */
[----:B------:R-:W-:Y:S05]  /*0640*/  BRA `(.L_x_1669) ;  /* 0x000009d000007947 */ /* 0x000fea0003800000 */
.L_x_1677:
        /* <DEDUP_REMOVED lines=27> */
.L_x_1680:
[----:B------:R-:W2:Y:S02]  /*0800*/  LDG.E.U8 R4, [R4.64] ;  /* 0x0000002404047981 */ /* 0x000ea4000c1e1100 */
[----:B--2---:R-:W-:-:S05]  /*0810*/  IMAD.SHL.U32 R0, R4, 0x2000000, RZ ;  /* 0x0200000004007824 */ /* 0x004fca00078e00ff */
[----:B------:R-:W-:-:S13]  /*0820*/  ISETP.GE.U32.AND P0, PT, R0, 0x8000000, PT ;  /* 0x080000000000780c */ /* 0x000fda0003f06070 */
[C---:B------:R-:W-:Y:S02]  /*0830*/  @P0 IMAD.SHL.U32 R3, R4.reuse, 0x200000, RZ ;  /* 0x0020000004030824 */ /* 0x040fe400078e00ff */
[----:B------:R-:W-:-:S03]  /*0840*/  @!P0 IMAD.SHL.U32 R0, R4, 0x100, RZ ;  /* 0x0000010004008824 */ /* 0x000fc600078e00ff */
[----:B------:R-:W-:Y:S02]  /*0850*/  @P0 LOP3.LUT R3, R3, 0xfe00000, RZ, 0xc0, !PT ;  /* 0x0fe0000003030812 */ /* 0x000fe400078ec0ff */
[----:B------:R-:W-:Y:S02]  /*0860*/  @!P0 LOP3.LUT R0, R0, 0x7f00, RZ, 0xc0, !PT ;  /* 0x00007f0000008812 */ /* 0x000fe400078ec0ff */
[----:B------:R-:W-:Y:S02]  /*0870*/  @P0 LOP3.LUT R3, R3, 0x70000000, RZ, 0xfc, !PT ;  /* 0x7000000003030812 */ /* 0x000fe400078efcff */
[----:B------:R-:W-:-:S03]  /*0880*/  @!P0 LOP3.LUT R0, R0, 0x3f000000, RZ, 0xfc, !PT ;  /* 0x3f00000000008812 */ /* 0x000fc600078efcff */
[----:B------:R-:W-:Y:S02]  /*0890*/  @P0 FMUL.FTZ R3, R3, 1.9259299443872358531e-34 ;  /* 0x0780000003030820 */ /* 0x000fe40000410000 */
[----:B------:R-:W-:Y:S02]  /*08a0*/  @!P0 FADD.FTZ R3, R0, -0.5 ;  /* 0xbf00000000038421 */ /* 0x000fe40000010000 */
[----:B------:R-:W-:-:S05]  /*08b0*/  IMAD.SHL.U32 R0, R4, 0x1000000, RZ ;  /* 0x0100000004007824 */ /* 0x000fca00078e00ff */
[----:B------:R-:W-:-:S04]  /*08c0*/  LOP3.LUT R0, R3, 0x80000000, R0, 0xf8, !PT ;  /* 0x8000000003007812 */ /* 0x000fc800078ef800 */
[----:B------:R-:W-:Y:S01]  /*08d0*/  FSETP.NEU.FTZ.AND P0, PT, R0, RZ, PT ;  /* 0x000000ff0000720b */ /* 0x000fe20003f1d000 */
[----:B------:R-:W-:Y:S05]  /*08e0*/  BRA `(.L_x_1669) ;  /* 0x0000073000007947 */ /* 0x000fea0003800000 */
.L_x_1679:
[----:B------:R-:W2:Y:S02]  /*08f0*/  LDG.E.U16 R0, [R4.64] ;  /* 0x0000002404007981 */ /* 0x000ea4000c1e1500 */
[----:B--2---:R-:W-:-:S04]  /*0900*/  PRMT R0, RZ, 0x5410, R0 ;  /* 0x00005410ff007816 */ /* 0x004fc80000000000 */
[----:B------:R-:W-:Y:S01]  /*0910*/  FSETP.NEU.FTZ.AND P0, PT, R0, RZ, PT ;  /* 0x000000ff0000720b */ /* 0x000fe20003f1d000 */
[----:B------:R-:W-:Y:S05]  /*0920*/  BRA `(.L_x_1669) ;  /* 0x000006f000007947 */ /* 0x000fea0003800000 */
.L_x_1676:
        /* <DEDUP_REMOVED lines=11> */
.L_x_1683:
        /* <DEDUP_REMOVED lines=21> */
.L_x_1687:
[----:B------:R-:W-:Y:S05]  /*0b30*/  BSYNC B1 ;  /* 0x0000000000017941 */ /* 0x000fea0003800000 */
.L_x_1686:
[----:B------:R-:W-:Y:S01]  /*0b40*/  LEA R5, R0, 0x3b800000, 0x17 ;  /* 0x3b80000000057811 */ /* 0x000fe200078eb8ff */
[----:B------:R-:W-:-:S05]  /*0b50*/  IMAD.SHL.U32 R0, R3, 0x100000, RZ ;  /* 0x0010000003007824 */ /* 0x000fca00078e00ff */
[----:B------:R-:W-:Y:S02]  /*0b60*/  LOP3.LUT R0, R5, R0, R6, 0xfe, !PT ;  /* 0x0000000005007212 */ /* 0x000fe400078efe06 */
.L_x_1685:
[----:B------:R-:W-:Y:S05]  /*0b70*/  BSYNC B0 ;  /* 0x0000000000007941 */ /* 0x000fea0003800000 */
.L_x_1684:
[----:B------:R-:W-:Y:S01]  /*0b80*/  FSETP.NEU.FTZ.AND P0, PT, R0, RZ, PT ;  /* 0x000000ff0000720b */ /* 0x000fe20003f1d000 */
[----:B------:R-:W-:Y:S05]  /*0b90*/  BRA `(.L_x_1669) ;  /* 0x0000048000007947 */ /* 0x000fea0003800000 */
.L_x_1682:
        /* <DEDUP_REMOVED lines=21> */
.L_x_1691:
[----:B------:R-:W-:Y:S05]  /*0cf0*/  BSYNC B1 ;  /* 0x0000000000017941 */ /* 0x000fea0003800000 */
.L_x_1690:
[----:B------:R-:W-:Y:S01]  /*0d00*/  LEA R5, R0, 0x37800000, 0x17 ;  /* 0x3780000000057811 */ /* 0x000fe200078eb8ff */
[----:B------:R-:W-:-:S05]  /*0d10*/  IMAD.SHL.U32 R0, R3, 0x200000, RZ ;  /* 0x0020000003007824 */ /* 0x000fca00078e00ff */
[----:B------:R-:W-:Y:S02]  /*0d20*/  LOP3.LUT R0, R5, R0, R6, 0xfe, !PT ;  /* 0x0000000005007212 */ /* 0x000fe400078efe06 */
.L_x_1689:
[----:B------:R-:W-:Y:S05]  /*0d30*/  BSYNC B0 ;  /* 0x0000000000007941 */ /* 0x000fea0003800000 */
.L_x_1688:
[----:B------:R-:W-:Y:S01]  /*0d40*/  FSETP.NEU.FTZ.AND P0, PT, R0, RZ, PT ;  /* 0x000000ff0000720b */ /* 0x000fe20003f1d000 */
[----:B------:R-:W-:Y:S05]  /*0d50*/  BRA `(.L_x_1669) ;  /* 0x000002c000007947 */ /* 0x000fea0003800000 */
.L_x_1681:
        /* <DEDUP_REMOVED lines=14> */
.L_x_1695:
[----:B------:R-:W-:Y:S05]  /*0e40*/  BSYNC B0 ;  /* 0x0000000000007941 */ /* 0x000fea0003800000 */
.L_x_1694:
[----:B------:R-:W-:Y:S01]  /*0e50*/  FSETP.NEU.FTZ.AND P0, PT, R0, RZ, PT ;  /* 0x000000ff0000720b */ /* 0x000fe20003f1d000 */
[----:B------:R-:W-:Y:S05]  /*0e60*/  BRA `(.L_x_1669) ;  /* 0x000001b000007947 */ /* 0x000fea0003800000 */
.L_x_1668:
        /* <DEDUP_REMOVED lines=21> */
.L_x_1693:
[----:B------:R-:W2:Y:S02]  /*0fc0*/  LDG.E.64 R4, [R4.64] ;  /* 0x0000002404047981 */ /* 0x000ea4000c1e1b00 */
[----:B--2---:R-:W-:-:S04]  /*0fd0*/  ISETP.NE.U32.AND P0, PT, R4, RZ, PT ;  /* 0x000000ff0400720c */ /* 0x004fc80003f05070 */
[----:B------:R-:W-:Y:S01]  /*0fe0*/  ISETP.NE.AND.EX P0, PT, R5, RZ, PT, P0 ;  /* 0x000000ff0500720c */ /* 0x000fe20003f05300 */
[----:B------:R-:W-:Y:S05]  /*0ff0*/  BRA `(.L_x_1669) ;  /* 0x0000002000007947 */ /* 0x000fea0003800000 */
.L_x_1692:
[----:B------:R-:W2:Y:S02]  /*1000*/  LDG.E R4, [R4.64] ;  /* 0x0000002404047981 */ /* 0x000ea4000c1e1900 */
[----:B--2---:R-:W-:-:S03]  /*1010*/  ISETP.NE.AND P0, PT, R4, RZ, PT ;  /* 0x000000ff0400720c */ /* 0x004fc60003f05270 */
.L_x_1669:
[----:B------:R-:W2:Y:S01]  /*1020*/  S2R R19, SR_TID.X ;  /* 0x0000000000137919 */ /* 0x000ea20000002100 */
[----:B-1----:R-:W-:Y:S02]  /*1030*/  SEL R22, RZ, 0x1, !P0 ;  /* 0x00000001ff167807 */ /* 0x002fe40004000000 */
[----:B--2---:R-:W-:-:S07]  /*1040*/  IADD3 R19, R19, 0x80, RZ ;  /* 0x0000008013137810 */ /* 0x004fce0007ffe0ff */
.L_x_1663:
[----:B-1----:R-:W-:Y:S05]  /*1050*/  BSYNC B6 ;  /* 0x0000000000067941 */ /* 0x002fea0003800000 */
.L_x_1662:
[----:B------:R-:W-:Y:S01]  /*1060*/  ISETP.GE.AND P0, PT, R19, R24, PT ;  /* 0x000000181300720c */ /* 0x000fe20003f06270 */
[----:B------:R-:W-:-:S12]  /*1070*/  BSSY B6, `(.L_x_1696) ;  /* 0x00000fa000067945 */ /* 0x000fd80003800000 */
[----:B------:R-:W-:Y:S05]  /*1080*/  @P0 BRA `(.L_x_1697) ;  /* 0x00000f8000000947 */ /* 0x000fea0003800000 */
[----:B------:R-:W-:Y:S01]  /*1090*/  IMAD R0, R2, 0x200, R19 ;  /* 0x0000020002007824 */ /* 0x000fe200078e0213 */
[----:B------:R-:W-:-:S03]  /*10a0*/  PRMT R3, R16, 0x9910, RZ ;  /* 0x0000991010037816 */ /* 0x000fc600000000ff */
[----:B0-----:R-:W-:Y:S02]  /*10b0*/  IMAD R4, R0, c[0x0][0x180], RZ ;  /* 0x0000600000047a24 */ /* 0x001fe400078e02ff */
        /* <DEDUP_REMOVED lines=16> */
.L_x_1701:
[----:B------:R-:W2:Y:S02]  /*11c0*/  LDG.E.U8 R4, [R4.64] ;  /* 0x0000002404047981 */ /* 0x000ea4000c1e1100 */
[----:B--2---:R-:W-:Y:S01]  /*11d0*/  ISETP.NE.AND P0, PT, R4, RZ, PT ;  /* 0x000000ff0400720c */ /* 0x004fe20003f05270 */
[----:B------:R-:W-:Y:S05]  /*11e0*/  BRA `(.L_x_1703) ;  /* 0x00000e0000007947 */ /* 0x000fea0003800000 */
.L_x_1700:
        /* <DEDUP_REMOVED lines=10> */
.L_x_1705:
[----:B------:R-:W2:Y:S02]  /*1290*/  LDG.E R4, [R4.64] ;  /* 0x0000002404047981 */ /* 0x000ea4000c1e1900 */
[----:B--2---:R-:W-:Y:S01]  /*12a0*/  ISETP.NE.AND P0, PT, R4, RZ, PT ;  /* 0x000000ff0400720c */ /* 0x004fe20003f05270 */
[----:B------:R-:W-:Y:S05]  /*12b0*/  BRA `(.L_x_1703) ;  /* 0x00000d3000007947 */ /* 0x000fea0003800000 */
.L_x_1704:
[----:B------:R-:W2:Y:S02]  /*12c0*/  LDG.E.U16 R4, [R4.64] ;  /* 0x0000002404047981 */ /* 0x000ea4000c1e1500 */
[----:B--2---:R-:W-:Y:S01]  /*12d0*/  ISETP.NE.AND P0, PT, R4, RZ, PT ;  /* 0x000000ff0400720c */ /* 0x004fe20003f05270 */
[----:B------:R-:W-:Y:S05]  /*12e0*/  BRA `(.L_x_1703) ;  /* 0x00000d0000007947 */ /* 0x000fea0003800000 */
.L_x_1699:
        /* <DEDUP_REMOVED lines=9> */
.L_x_1707:
[----:B------:R-:W2:Y:S02]  /*1380*/  LDG.E.U16 R0, [R4.64] ;  /* 0x0000002404007981 */ /* 0x000ea4000c1e1500 */
[----:B--2---:R-:W-:-:S05]  /*1390*/  HADD2.F32 R0, -RZ, R0.H0_H0 ;  /* 0x20000000ff007230 */ /* 0x004fca0000004100 */
[----:B------:R-:W-:Y:S01]  /*13a0*/  FSETP.NEU.FTZ.AND P0, PT, R0, RZ, PT ;  /* 0x000000ff0000720b */ /* 0x000fe20003f1d000 */
[----:B------:R-:W-:Y:S05]  /*13b0*/  BRA `(.L_x_1703) ;  /* 0x00000c3000007947 */ /* 0x000fea0003800000 */
.L_x_1706:
        /* <DEDUP_REMOVED lines=11> */
.L_x_1709:
        /* <DEDUP_REMOVED lines=10> */
.L_x_1708:
[----:B------:R-:W2:Y:S02]  /*1510*/  LDG.E.64 R4, [R4.64] ;  /* 0x0000002404047981 */ /* 0x000ea4000c1e1b00 */
[----:B--2---:R0:W1:Y:S01]  /*1520*/  DSETP.NEU.AND P0, PT, R4, RZ, PT ;  /* 0x000000ff0400722a */ /* 0x0040620003f0d000 */
[----:B------:R-:W-:Y:S05]  /*1530*/  BRA `(.L_x_1703) ;  /* 0x00000ab000007947 */ /* 0x000fea0003800000 */
.L_x_1698:
        /* <DEDUP_REMOVED lines=11> */
.L_x_1712:
[----:B------:R-:W2:Y:S02]  /*15f0*/  LDG.E.128 R4, [R4.64] ;  /* 0x0000002404047981 */ /* 0x000ea4000c1e1d00 */
[----:B--2---:R-:W0:-:S06]  /*1600*/  DSETP.NEU.AND P0, PT, R6, RZ, PT ;  /* 0x000000ff0600722a */ /* 0x004e0c0003f0d000 */
[----:B0-----:R0:W1:Y:S01]  /*1610*/  DSETP.NEU.OR P0, PT, R4, RZ, P0 ;  /* 0x000000ff0400722a */ /* 0x001062000070d400 */
[----:B------:R-:W-:Y:S05]  /*1620*/  BRA `(.L_x_1703) ;  /* 0x000009c000007947 */ /* 0x000fea0003800000 */
.L_x_1711:
        /* <DEDUP_REMOVED lines=27> */
.L_x_1714:
        /* <DEDUP_REMOVED lines=14> */
.L_x_1713:
[----:B------:R-:W2:Y:S02]  /*18c0*/  LDG.E.U16 R0, [R4.64] ;  /* 0x0000002404007981 */ /* 0x000ea4000c1e1500 */
[----:B--2---:R-:W-:-:S04]  /*18d0*/  PRMT R0, RZ, 0x5410, R0 ;  /* 0x00005410ff007816 */ /* 0x004fc80000000000 */
[----:B------:R-:W-:Y:S01]  /*18e0*/  FSETP.NEU.FTZ.AND P0, PT, R0, RZ, PT ;  /* 0x000000ff0000720b */ /* 0x000fe20003f1d000 */
[----:B------:R-:W-:Y:S05]  /*18f0*/  BRA `(.L_x_1703) ;  /* 0x000006f000007947 */ /* 0x000fea0003800000 */
.L_x_1710:
        /* <DEDUP_REMOVED lines=11> */
.L_x_1717:
        /* <DEDUP_REMOVED lines=21> */
.L_x_1721:
[----:B------:R-:W-:Y:S05]  /*1b00*/  BSYNC B1 ;  /* 0x0000000000017941 */ /* 0x000fea0003800000 */
.L_x_1720:
[----:B------:R-:W-:Y:S01]  /*1b10*/  LEA R5, R0, 0x3b800000, 0x17 ;  /* 0x3b80000000057811 */ /* 0x000fe200078eb8ff */
[----:B------:R-:W-:-:S05]  /*1b20*/  IMAD.SHL.U32 R0, R3, 0x100000, RZ ;  /* 0x0010000003007824 */ /* 0x000fca00078e00ff */
[----:B------:R-:W-:Y:S02]  /*1b30*/  LOP3.LUT R0, R5, R0, R6, 0xfe, !PT ;  /* 0x0000000005007212 */ /* 0x000fe400078efe06 */
.L_x_1719:
[----:B------:R-:W-:Y:S05]  /*1b40*/  BSYNC B0 ;  /* 0x0000000000007941 */ /* 0x000fea0003800000 */
.L_x_1718:
[----:B------:R-:W-:Y:S01]  /*1b50*/  FSETP.NEU.FTZ.AND P0, PT, R0, RZ, PT ;  /* 0x000000ff0000720b */ /* 0x000fe20003f1d000 */
[----:B------:R-:W-:Y:S05]  /*1b60*/  BRA `(.L_x_1703) ;  /* 0x0000048000007947 */ /* 0x000fea0003800000 */
.L_x_1716:
        /* <DEDUP_REMOVED lines=21> */
.L_x_1725:
[----:B------:R-:W-:Y:S05]  /*1cc0*/  BSYNC B1 ;  /* 0x0000000000017941 */ /* 0x000fea0003800000 */
.L_x_1724:
[----:B------:R-:W-:Y:S01]  /*1cd0*/  LEA R5, R0, 0x37800000, 0x17 ;  /* 0x3780000000057811 */ /* 0x000fe200078eb8ff */
[----:B------:R-:W-:-:S05]  /*1ce0*/  IMAD.SHL.U32 R0, R3, 0x200000, RZ ;  /* 0x0020000003007824 */ /* 0x000fca00078e00ff */
[----:B------:R-:W-:Y:S02]  /*1cf0*/  LOP3.LUT R0, R5, R0, R6, 0xfe, !PT ;  /* 0x0000000005007212 */ /* 0x000fe400078efe06 */
.L_x_1723:
[----:B------:R-:W-:Y:S05]  /*1d00*/  BSYNC B0 ;  /* 0x0000000000007941 */ /* 0x000fea0003800000 */
.L_x_1722:
[----:B------:R-:W-:Y:S01]  /*1d10*/  FSETP.NEU.FTZ.AND P0, PT, R0, RZ, PT ;  /* 0x000000ff0000720b */ /* 0x000fe20003f1d000 */
[----:B------:R-:W-:Y:S05]  /*1d20*/  BRA `(.L_x_1703) ;  /* 0x000002c000007947 */ /* 0x000fea0003800000 */
.L_x_1715:
        /* <DEDUP_REMOVED lines=14> */
.L_x_1729:
[----:B------:R-:W-:Y:S05]  /*1e10*/  BSYNC B0 ;  /* 0x0000000000007941 */ /* 0x000fea0003800000 */
.L_x_1728:
[----:B------:R-:W-:Y:S01]  /*1e20*/  FSETP.NEU.FTZ.AND P0, PT, R0, RZ, PT ;  /* 0x000000ff0000720b */ /* 0x000fe20003f1d000 */
[----:B------:R-:W-:Y:S05]  /*1e30*/  BRA `(.L_x_1703) ;  /* 0x000001b000007947 */ /* 0x000fea0003800000 */
.L_x_1702:
        /* <DEDUP_REMOVED lines=21> */
.L_x_1727:
[----:B------:R-:W2:Y:S02]  /*1f90*/  LDG.E.64 R4, [R4.64] ;  /* 0x0000002404047981 */ /* 0x000ea4000c1e1b00 */
[----:B--2---:R-:W-:-:S04]  /*1fa0*/  ISETP.NE.U32.AND P0, PT, R4, RZ, PT ;  /* 0x000000ff0400720c */ /* 0x004fc80003f05070 */
[----:B------:R-:W-:Y:S01]  /*1fb0*/  ISETP.NE.AND.EX P0, PT, R5, RZ, PT, P0 ;  /* 0x000000ff0500720c */ /* 0x000fe20003f05300 */
[----:B------:R-:W-:Y:S05]  /*1fc0*/  BRA `(.L_x_1703) ;  /* 0x0000002000007947 */ /* 0x000fea0003800000 */
.L_x_1726:
[----:B------:R-:W2:Y:S02]  /*1fd0*/  LDG.E R4, [R4.64] ;  /* 0x0000002404047981 */ /* 0x000ea4000c1e1900 */
[----:B--2---:R-:W-:-:S04]  /*1fe0*/  ISETP.NE.AND P0, PT, R4, RZ, PT ;  /* 0x000000ff0400720c */ /* 0x004fc80003f05270 */
.L_x_1703:
[----:B-1----:R-:W-:Y:S02]  /*1ff0*/  SEL R18, RZ, 0x1, !P0 ;  /* 0x00000001ff127807 */ /* 0x002fe40004000000 */
[----:B------:R-:W-:-:S07]  /*2000*/  IADD3 R19, R19, 0x80, RZ ;  /* 0x0000008013137810 */ /* 0x000fce0007ffe0ff */
.L_x_1697:
[----:B------:R-:W-:Y:S05]  /*2010*/  BSYNC B6 ;  /* 0x0000000000067941 */ /* 0x000fea0003800000 */
.L_x_1696:
[----:B------:R-:W-:Y:S01]  /*2020*/  ISETP.GE.AND P0, PT, R19, R24, PT ;  /* 0x000000181300720c */ /* 0x000fe20003f06270 */
[----:B------:R-:W-:Y:S01]  /*2030*/  BSSY B6, `(.L_x_1730) ;  /* 0x00000fc000067945 */ /* 0x000fe20003800000 */
[----:B------:R-:W-:Y:S02]  /*2040*/  PRMT R17, RZ, 0x7610, R17 ;  /* 0x00007610ff117816 */ /* 0x000fe40000000011 */
[----:B------:R-:W-:-:S09]  /*2050*/  PRMT R23, RZ, 0x7610, R23 ;  /* 0x00007610ff177816 */ /* 0x000fd20000000017 */
        /* <DEDUP_REMOVED lines=20> */
.L_x_1735:
[----:B------:R-:W2:Y:S02]  /*21a0*/  LDG.E.U8 R4, [R4.64] ;  /* 0x0000002404047981 */ /* 0x000ea4000c1e1100 */
[----:B--2---:R-:W-:Y:S01]  /*21b0*/  ISETP.NE.AND P0, PT, R4, RZ, PT ;  /* 0x000000ff0400720c */ /* 0x004fe20003f05270 */
[----:B------:R-:W-:Y:S05]  /*21c0*/  BRA `(.L_x_1737) ;  /* 0x00000e0000007947 */ /* 0x000fea0003800000 */
.L_x_1734:
        /* <DEDUP_REMOVED lines=10> */
.L_x_1739:
[----:B------:R-:W2:Y:S02]  /*2270*/  LDG.E R4, [R4.64] ;  /* 0x0000002404047981 */ /* 0x000ea4000c1e1900 */
[----:B--2---:R-:W-:Y:S01]  /*2280*/  ISETP.NE.AND P0, PT, R4, RZ, PT ;  /* 0x000000ff0400720c */ /* 0x004fe20003f05270 */
[----:B------:R-:W-:Y:S05]  /*2290*/  BRA `(.L_x_1737) ;  /* 0x00000d3000007947 */ /* 0x000fea0003800000 */
.L_x_1738:
[----:B------:R-:W2:Y:S02]  /*22a0*/  LDG.E.U16 R4, [R4.64] ;  /* 0x0000002404047981 */ /* 0x000ea4000c1e1500 */
[----:B--2---:R-:W-:Y:S01]  /*22b0*/  ISETP.NE.AND P0, PT, R4, RZ, PT ;  /* 0x000000ff0400720c */ /* 0x004fe20003f05270 */
[----:B------:R-:W-:Y:S05]  /*22c0*/  BRA `(.L_x_1737) ;  /* 0x00000d0000007947 */ /* 0x000fea0003800000 */
.L_x_1733:
        /* <DEDUP_REMOVED lines=9> */
.L_x_1741:
[----:B------:R-:W2:Y:S02]  /*2360*/  LDG.E.U16 R0, [R4.64] ;  /* 0x0000002404007981 */ /* 0x000ea4000c1e1500 */
[----:B--2---:R-:W-:-:S05]  /*2370*/  HADD2.F32 R0, -RZ, R0.H0_H0 ;  /* 0x20000000ff007230 */ /* 0x004fca0000004100 */
[----:B------:R-:W-:Y:S01]  /*2380*/  FSETP.NEU.FTZ.AND P0, PT, R0, RZ, PT ;  /* 0x000000ff0000720b */ /* 0x000fe20003f1d000 */
[----:B------:R-:W-:Y:S05]  /*2390*/  BRA `(.L_x_1737) ;  /* 0x00000c3000007947 */ /* 0x000fea0003800000 */
.L_x_1740:
        /* <DEDUP_REMOVED lines=11> */
.L_x_1743:
        /* <DEDUP_REMOVED lines=10> */
.L_x_1742:
[----:B------:R-:W2:Y:S02]  /*24f0*/  LDG.E.64 R4, [R4.64] ;  /* 0x0000002404047981 */ /* 0x000ea4000c1e1b00 */
[----:B--2---:R0:W1:Y:S01]  /*2500*/  DSETP.NEU.AND P0, PT, R4, RZ, PT ;  /* 0x000000ff0400722a */ /* 0x0040620003f0d000 */
[----:B------:R-:W-:Y:S05]  /*2510*/  BRA `(.L_x_1737) ;  /* 0x00000ab000007947 */ /* 0x000fea0003800000 */
.L_x_1732:
        /* <DEDUP_REMOVED lines=11> */
.L_x_1746:
[----:B------:R-:W2:Y:S02]  /*25d0*/  LDG.E.128 R4, [R4.64] ;  /* 0x0000002404047981 */ /* 0x000ea4000c1e1d00 */
[----:B--2---:R-:W0:-:S06]  /*25e0*/  DSETP.NEU.AND P0, PT, R6, RZ, PT ;  /* 0x000000ff0600722a */ /* 0x004e0c0003f0d000 */
[----:B0-----:R0:W1:Y:S01]  /*25f0*/  DSETP.NEU.OR P0, PT, R4, RZ, P0 ;  /* 0x000000ff0400722a */ /* 0x001062000070d400 */
[----:B------:R-:W-:Y:S05]  /*2600*/  BRA `(.L_x_1737) ;  /* 0x000009c000007947 */ /* 0x000fea0003800000 */
.L_x_1745:
        /* <DEDUP_REMOVED lines=27> */
.L_x_1748:
        /* <DEDUP_REMOVED lines=14> */
.L_x_1747:
[----:B------:R-:W2:Y:S02]  /*28a0*/  LDG.E.U16 R0, [R4.64] ;  /* 0x0000002404007981 */ /* 0x000ea4000c1e1500 */
[----:B--2---:R-:W-:-:S04]  /*28b0*/  PRMT R0, RZ, 0x5410, R0 ;  /* 0x00005410ff007816 */ /* 0x004fc80000000000 */
[----:B------:R-:W-:Y:S01]  /*28c0*/  FSETP.NEU.FTZ.AND P0, PT, R0, RZ, PT ;  /* 0x000000ff0000720b */ /* 0x000fe20003f1d000 */
[----:B------:R-:W-:Y:S05]  /*28d0*/  BRA `(.L_x_1737) ;  /* 0x000006f000007947 */ /* 0x000fea0003800000 */
.L_x_1744:
        /* <DEDUP_REMOVED lines=11> */
.L_x_1751:
        /* <DEDUP_REMOVED lines=21> */
.L_x_1755:
[----:B------:R-:W-:Y:S05]  /*2ae0*/  BSYNC B1 ;  /* 0x0000000000017941 */ /* 0x000fea0003800000 */
.L_x_1754:
[----:B------:R-:W-:Y:S01]  /*2af0*/  LEA R5, R0, 0x3b800000, 0x17 ;  /* 0x3b80000000057811 */ /* 0x000fe200078eb8ff */
[----:B------:R-:W-:-:S05]  /*2b00*/  IMAD.SHL.U32 R0, R3, 0x100000, RZ ;  /* 0x0010000003007824 */ /* 0x000fca00078e00ff */
[----:B------:R-:W-:Y:S02]  /*2b10*/  LOP3.LUT R0, R5, R0, R6, 0xfe, !PT ;  /* 0x0000000005007212 */ /* 0x000fe400078efe06 */
.L_x_1753:
[----:B------:R-:W-:Y:S05]  /*2b20*/  BSYNC B0 ;  /* 0x0000000000007941 */ /* 0x000fea0003800000 */
.L_x_1752:
[----:B------:R-:W-:Y:S01]  /*2b30*/  FSETP.NEU.FTZ.AND P0, PT, R0, RZ, PT ;  /* 0x000000ff0000720b */ /* 0x000fe20003f1d000 */
[----:B------:R-:W-:Y:S05]  /*2b40*/  BRA `(.L_x_1737) ;  /* 0x0000048000007947 */ /* 0x000fea0003800000 */
.L_x_1750:
        /* <DEDUP_REMOVED lines=21> */
.L_x_1759:
[----:B------:R-:W-:Y:S05]  /*2ca0*/  BSYNC B1 ;  /* 0x0000000000017941 */ /* 0x000fea0003800000 */
.L_x_1758:
[----:B------:R-:W-:Y:S01]  /*2cb0*/  LEA R5, R0, 0x37800000, 0x17 ;  /* 0x3780000000057811 */ /* 0x000fe200078eb8ff */
[----:B------:R-:W-:-:S05]  /*2cc0*/  IMAD.SHL.U32 R0, R3, 0x200000, RZ ;  /* 0x0020000003007824 */ /* 0x000fca00078e00ff */
[----:B------:R-:W-:Y:S02]  /*2cd0*/  LOP3.LUT R0, R5, R0, R6, 0xfe, !PT ;  /* 0x0000000005007212 */ /* 0x000fe400078efe06 */
.L_x_1757:
[----:B------:R-:W-:Y:S05]  /*2ce0*/  BSYNC B0 ;  /* 0x0000000000007941 */ /* 0x000fea0003800000 */
.L_x_1756:
[----:B------:R-:W-:Y:S01]  /*2cf0*/  FSETP.NEU.FTZ.AND P0, PT, R0, RZ, PT ;  /* 0x000000ff0000720b */ /* 0x000fe20003f1d000 */
[----:B------:R-:W-:Y:S05]  /*2d00*/  BRA `(.L_x_1737) ;  /* 0x000002c000007947 */ /* 0x000fea0003800000 */
.L_x_1749:
        /* <DEDUP_REMOVED lines=14> */
.L_x_1763:
[----:B------:R-:W-:Y:S05]  /*2df0*/  BSYNC B0 ;  /* 0x0000000000007941 */ /* 0x000fea0003800000 */
.L_x_1762:
[----:B------:R-:W-:Y:S01]  /*2e00*/  FSETP.NEU.FTZ.AND P0, PT, R0, RZ, PT ;  /* 0x000000ff0000720b */ /* 0x000fe20003f1d000 */
[----:B------:R-:W-:Y:S05]  /*2e10*/  BRA `(.L_x_1737) ;  /* 0x000001b000007947 */ /* 0x000fea0003800000 */
.L_x_1736:
        /* <DEDUP_REMOVED lines=21> */
.L_x_1761:
[----:B------:R-:W2:Y:S02]  /*2f70*/  LDG.E.64 R4, [R4.64] ;  /* 0x0000002404047981 */ /* 0x000ea4000c1e1b00 */
[----:B--2---:R-:W-:-:S04]  /*2f80*/  ISETP.NE.U32.AND P0, PT, R4, RZ, PT ;  /* 0x000000ff0400720c */ /* 0x004fc80003f05070 */
[----:B------:R-:W-:Y:S01]  /*2f90*/  ISETP.NE.AND.EX P0, PT, R5, RZ, PT, P0 ;  /* 0x000000ff0500720c */ /* 0x000fe20003f05300 */
[----:B------:R-:W-:Y:S05]  /*2fa0*/  BRA `(.L_x_1737) ;  /* 0x0000002000007947 */ /* 0x000fea0003800000 */
.L_x_1760:
[----:B------:R-:W2:Y:S02]  /*2fb0*/  LDG.E R4, [R4.64] ;  /* 0x0000002404047981 */ /* 0x000ea4000c1e1900 */
[----:B--2---:R-:W-:-:S04]  /*2fc0*/  ISETP.NE.AND P0, PT, R4, RZ, PT ;  /* 0x000000ff0400720c */ /* 0x004fc80003f05270 */
.L_x_1737:
[----:B-1----:R-:W-:Y:S02]  /*2fd0*/  SEL R23, RZ, 0x1, !P0 ;  /* 0x00000001ff177807 */ /* 0x002fe40004000000 */
[----:B------:R-:W-:-:S07]  /*2fe0*/  IADD3 R19, R19, 0x80, RZ ;  /* 0x0000008013137810 */ /* 0x000fce0007ffe0ff */
.L_x_1731:
[----:B------:R-:W-:Y:S05]  /*2ff0*/  BSYNC B6 ;  /* 0x0000000000067941 */ /* 0x000fea0003800000 */
.L_x_1730:
[----:B------:R-:W1:Y:S01]  /*3000*/  LDC.U8 R25, c[0x0][0x165] ;  /* 0x00005940ff197b82 */ /* 0x000e620000000000 */
        /* <DEDUP_REMOVED lines=21> */
.L_x_1769:
[----:B------:R-:W2:Y:S02]  /*3160*/  LDG.E.U8 R4, [R4.64] ;  /* 0x0000002404047981 */ /* 0x000ea4000c1e1100 */
[----:B--2---:R-:W-:Y:S01]  /*3170*/  ISETP.NE.AND P0, PT, R4, RZ, PT ;  /* 0x000000ff0400720c */ /* 0x004fe20003f05270 */
[----:B------:R-:W-:Y:S05]  /*3180*/  BRA `(.L_x_1771) ;  /* 0x00000e0000007947 */ /* 0x000fea0003800000 */
.L_x_1768:
        /* <DEDUP_REMOVED lines=10> */
.L_x_1773:
[----:B------:R-:W2:Y:S02]  /*3230*/  LDG.E R4, [R4.64] ;  /* 0x0000002404047981 */ /* 0x000ea4000c1e1900 */
[----:B--2---:R-:W-:Y:S01]  /*3240*/  ISETP.NE.AND P0, PT, R4, RZ, PT ;  /* 0x000000ff0400720c */ /* 0x004fe20003f05270 */
[----:B------:R-:W-:Y:S05]  /*3250*/  BRA `(.L_x_1771) ;  /* 0x00000d3000007947 */ /* 0x000fea0003800000 */
.L_x_1772:
[----:B------:R-:W2:Y:S02]  /*3260*/  LDG.E.U16 R4, [R4.64] ;  /* 0x0000002404047981 */ /* 0x000ea4000c1e1500 */
[----:B--2---:R-:W-:Y:S01]  /*3270*/  ISETP.NE.AND P0, PT, R4, RZ, PT ;  /* 0x000000ff0400720c */ /* 0x004fe20003f05270 */
[----:B------:R-:W-:Y:S05]  /*3280*/  BRA `(.L_x_1771) ;  /* 0x00000d0000007947 */ /* 0x000fea0003800000 */
.L_x_1767:
        /* <DEDUP_REMOVED lines=9> */
.L_x_1775:
[----:B------:R-:W2:Y:S02]  /*3320*/  LDG.E.U16 R0, [R4.64] ;  /* 0x0000002404007981 */ /* 0x000ea4000c1e1500 */
[----:B--2---:R-:W-:-:S05]  /*3330*/  HADD2.F32 R0, -RZ, R0.H0_H0 ;  /* 0x20000000ff007230 */ /* 0x004fca0000004100 */
[----:B------:R-:W-:Y:S01]  /*3340*/  FSETP.NEU.FTZ.AND P0, PT, R0, RZ, PT ;  /* 0x000000ff0000720b */ /* 0x000fe20003f1d000 */
[----:B------:R-:W-:Y:S05]  /*3350*/  BRA `(.L_x_1771) ;  /* 0x00000c3000007947 */ /* 0x000fea0003800000 */
.L_x_1774:
        /* <DEDUP_REMOVED lines=11> */
.L_x_1777:
        /* <DEDUP_REMOVED lines=10> */
.L_x_1776:
[----:B------:R-:W2:Y:S02]  /*34b0*/  LDG.E.64 R4, [R4.64] ;  /* 0x0000002404047981 */ /* 0x000ea4000c1e1b00 */
[----:B--2---:R0:W2:Y:S01]  /*34c0*/  DSETP.NEU.AND P0, PT, R4, RZ, PT ;  /* 0x000000ff0400722a */ /* 0x0040a20003f0d000 */
[----:B------:R-:W-:Y:S06]  /*34d0*/  BRA `(.L_x_1771) ;  /* 0x00000ab000007947 */ /* 0x000fec0003800000 */
.L_x_1766:
        /* <DEDUP_REMOVED lines=11> */
.L_x_1780:
[----:B------:R-:W2:Y:S02]  /*3590*/  LDG.E.128 R4, [R4.64] ;  /* 0x0000002404047981 */ /* 0x000ea4000c1e1d00 */
[----:B--2---:R-:W0:-:S06]  /*35a0*/  DSETP.NEU.AND P0, PT, R6, RZ, PT ;  /* 0x000000ff0600722a */ /* 0x004e0c0003f0d000 */
[----:B0-----:R0:W2:Y:S01]  /*35b0*/  DSETP.NEU.OR P0, PT, R4, RZ, P0 ;  /* 0x000000ff0400722a */ /* 0x0010a2000070d400 */
[----:B------:R-:W-:Y:S06]  /*35c0*/  BRA `(.L_x_1771) ;  /* 0x000009c000007947 */ /* 0x000fec0003800000 */
.L_x_1779:
        /* <DEDUP_REMOVED lines=27> */
.L_x_1782:
        /* <DEDUP_REMOVED lines=14> */
.L_x_1781:
[----:B------:R-:W2:Y:S02]  /*3860*/  LDG.E.U16 R0, [R4.64] ;  /* 0x0000002404007981 */ /* 0x000ea4000c1e1500 */
[----:B--2---:R-:W-:-:S04]  /*3870*/  PRMT R0, RZ, 0x5410, R0 ;  /* 0x00005410ff007816 */ /* 0x004fc80000000000 */
[----:B------:R-:W-:Y:S01]  /*3880*/  FSETP.NEU.FTZ.AND P0, PT, R0, RZ, PT ;  /* 0x000000ff0000720b */ /* 0x000fe20003f1d000 */
[----:B------:R-:W-:Y:S05]  /*3890*/  BRA `(.L_x_1771) ;  /* 0x000006f000007947 */ /* 0x000fea0003800000 */
.L_x_1778:
        /* <DEDUP_REMOVED lines=11> */
.L_x_1785:
        /* <DEDUP_REMOVED lines=21> */
.L_x_1789:
[----:B------:R-:W-:Y:S05]  /*3aa0*/  BSYNC B1 ;  /* 0x0000000000017941 */ /* 0x000fea0003800000 */
.L_x_1788:
[----:B------:R-:W-:Y:S01]  /*3ab0*/  LEA R5, R0, 0x3b800000, 0x17 ;  /* 0x3b80000000057811 */ /* 0x000fe200078eb8ff */
[----:B------:R-:W-:-:S05]  /*3ac0*/  IMAD.SHL.U32 R0, R3, 0x100000, RZ ;  /* 0x0010000003007824 */ /* 0x000fca00078e00ff */
[----:B------:R-:W-:Y:S02]  /*3ad0*/  LOP3.LUT R0, R5, R0, R6, 0xfe, !PT ;  /* 0x0000000005007212 */ /* 0x000fe400078efe06 */
.L_x_1787:
[----:B------:R-:W-:Y:S05]  /*3ae0*/  BSYNC B0 ;  /* 0x0000000000007941 */ /* 0x000fea0003800000 */
.L_x_1786:
[----:B------:R-:W-:Y:S01]  /*3af0*/  FSETP.NEU.FTZ.AND P0, PT, R0, RZ, PT ;  /* 0x000000ff0000720b */ /* 0x000fe20003f1d000 */
[----:B------:R-:W-:Y:S05]  /*3b00*/  BRA `(.L_x_1771) ;  /* 0x0000048000007947 */ /* 0x000fea0003800000 */
.L_x_1784:
        /* <DEDUP_REMOVED lines=21> */
.L_x_1793:
[----:B------:R-:W-:Y:S05]  /*3c60*/  BSYNC B1 ;  /* 0x0000000000017941 */ /* 0x000fea0003800000 */
.L_x_1792:
[----:B------:R-:W-:Y:S01]  /*3c70*/  LEA R5, R0, 0x37800000, 0x17 ;  /* 0x3780000000057811 */ /* 0x000fe200078eb8ff */
[----:B------:R-:W-:-:S05]  /*3c80*/  IMAD.SHL.U32 R0, R3, 0x200000, RZ ;  /* 0x0020000003007824 */ /* 0x000fca00078e00ff */
[----:B------:R-:W-:Y:S02]  /*3c90*/  LOP3.LUT R0, R5, R0, R6, 0xfe, !PT ;  /* 0x0000000005007212 */ /* 0x000fe400078efe06 */
.L_x_1791:
[----:B------:R-:W-:Y:S05]  /*3ca0*/  BSYNC B0 ;  /* 0x0000000000007941 */ /* 0x000fea0003800000 */
.L_x_1790:
[----:B------:R-:W-:Y:S01]  /*3cb0*/  FSETP.NEU.FTZ.AND P0, PT, R0, RZ, PT ;  /* 0x000000ff0000720b */ /* 0x000fe20003f1d000 */
[----:B------:R-:W-:Y:S05]  /*3cc0*/  BRA `(.L_x_1771) ;  /* 0x000002c000007947 */ /* 0x000fea0003800000 */
.L_x_1783:
        /* <DEDUP_REMOVED lines=14> */
.L_x_1797:
[----:B------:R-:W-:Y:S05]  /*3db0*/  BSYNC B0 ;  /* 0x0000000000007941 */ /* 0x000fea0003800000 */
.L_x_1796:
[----:B------:R-:W-:Y:S01]  /*3dc0*/  FSETP.NEU.FTZ.AND P0, PT, R0, RZ, PT ;  /* 0x000000ff0000720b */ /* 0x000fe20003f1d000 */
[----:B------:R-:W-:Y:S05]  /*3dd0*/  BRA `(.L_x_1771) ;  /* 0x000001b000007947 */ /* 0x000fea0003800000 */
.L_x_1770:
        /* <DEDUP_REMOVED lines=18> */
[----:B01----:R-:W-:Y:S05]  /*3f00*/  CALL.ABS.NOINC R14 ;  /* 0x000000000e007343 */ /* 0x003fea0003c00000 */
[----:B------:R-:W-:Y:S01]  /*3f10*/  PLOP3.LUT P0, PT, PT, PT, PT, 0x8, 0x0 ;  /* 0x000000000000781c */ /* 0x000fe20003f0e170 */
[----:B------:R-:W-:Y:S05]  /*3f20*/  BRA `(.L_x_1771) ;  /* 0x0000006000007947 */ /* 0x000fea0003800000 */
.L_x_1795:
[----:B------:R-:W2:Y:S02]  /*3f30*/  LDG.E.64 R4, [R4.64] ;  /* 0x0000002404047981 */ /* 0x000ea4000c1e1b00 */
[----:B--2---:R-:W-:-:S04]  /*3f40*/  ISETP.NE.U32.AND P0, PT, R4, RZ, PT ;  /* 0x000000ff0400720c */ /* 0x004fc80003f05070 */
[----:B------:R-:W-:Y:S01]  /*3f50*/  ISETP.NE.AND.EX P0, PT, R5, RZ, PT, P0 ;  /* 0x000000ff0500720c */ /* 0x000fe20003f05300 */
[----:B------:R-:W-:Y:S05]  /*3f60*/  BRA `(.L_x_1771) ;  /* 0x0000002000007947 */ /* 0x000fea0003800000 */
.L_x_1794:
[----:B------:R-:W2:Y:S02]  /*3f70*/  LDG.E R4, [R4.64] ;  /* 0x0000002404047981 */ /* 0x000ea4000c1e1900 */
[----:B--2---:R-:W-:-:S06]  /*3f80*/  ISETP.NE.AND P0, PT, R4, RZ, PT ;  /* 0x000000ff0400720c */ /* 0x004fcc0003f05270 */
.L_x_1771:
[----:B--2---:R-:W-:-:S07]  /*3f90*/  SEL R17, RZ, 0x1, !P0 ;  /* 0x00000001ff117807 */ /* 0x004fce0004000000 */
.L_x_1765:
[----:B------:R-:W-:Y:S05]  /*3fa0*/  BSYNC B6 ;  /* 0x0000000000067941 */ /* 0x000fea0003800000 */
.L_x_1764:
[----:B------:R-:W2:Y:S01]  /*3fb0*/  S2R R7, SR_TID.X ;  /* 0x0000000000077919 */ /* 0x000ea20000002100 */
[----:B------:R-:W3:Y:S01]  /*3fc0*/  LDC.U8 R16, c[0x0][0x184] ;  /* 0x00006100ff107b82 */ /* 0x000ee20000000000 */
[----:B-1----:R-:W-:Y:S01]  /*3fd0*/  ISETP.NE.AND P0, PT, R25, RZ, PT ;  /* 0x000000ff1900720c */ /* 0x002fe20003f05270 */
[----:B------:R-:W-:Y:S01]  /*3fe0*/  BSSY B6, `(.L_x_1798) ;  /* 0x00000fd000067945 */ /* 0x000fe20003800000 */
[----:B------:R-:W-:Y:S02]  /*3ff0*/  PRMT R0, R22, 0x9910, RZ ;  /* 0x0000991016007816 */ /* 0x000fe400000000ff */
[----:B------:R-:W-:Y:S02]  /*4000*/  PRMT R3, R18, 0x9910, RZ ;  /* 0x0000991012037816 */ /* 0x000fe400000000ff */
[----:B0-----:R-:W-:-:S02]  /*4010*/  PRMT R4, R23, 0x9910, RZ ;  /* 0x0000991017047816 */ /* 0x001fc400000000ff */
[----:B------:R-:W-:Y:S02]  /*4020*/  PRMT R5, R17, 0x9910, RZ ;  /* 0x0000991011057816 */ /* 0x000fe400000000ff */
[----:B------:R-:W-:Y:S02]  /*4030*/  ISETP.NE.XOR P3, PT, R0, RZ, P0 ;  /* 0x000000ff0000720c */ /* 0x000fe40000765a70 */
[----:B------:R-:W-:Y:S02]  /*4040*/  ISETP.NE.XOR P2, PT, R3, RZ, P0 ;  /* 0x000000ff0300720c */ /* 0x000fe40000745a70 */
[----:B------:R-:W-:Y:S02]  /*4050*/  ISETP.NE.XOR P1, PT, R4, RZ, P0 ;  /* 0x000000ff0400720c */ /* 0x000fe40000725a70 */
[----:B------:R-:W-:Y:S02]  /*4060*/  ISETP.NE.XOR P0, PT, R5, RZ, P0 ;  /* 0x000000ff0500720c */ /* 0x000fe40000705a70 */
[----:B------:R-:W-:-:S02]  /*4070*/  SEL R3, RZ, 0x1, !P3 ;  /* 0x00000001ff037807 */ /* 0x000fc40005800000 */
[----:B------:R-:W-:Y:S02]  /*4080*/  SEL R26, RZ, 0x1, !P2 ;  /* 0x00000001ff1a7807 */ /* 0x000fe40005000000 */
[----:B--2---:R-:W-:Y:S01]  /*4090*/  ISETP.GE.AND P4, PT, R7, R24, PT ;  /* 0x000000180700720c */ /* 0x004fe20003f86270 */
[----:B------:R-:W-:Y:S01]  /*40a0*/  IMAD.MOV.U32 R17, RZ, RZ, R7 ;  /* 0x000000ffff117224 */ /* 0x000fe200078e0007 */
[----:B------:R-:W-:Y:S02]  /*40b0*/  SEL R18, RZ, 0x1, !P1 ;  /* 0x00000001ff127807 */ /* 0x000fe40004800000 */
[----:B------:R-:W-:-:S09]  /*40c0*/  SEL R22, RZ, 0x1, !P0 ;  /* 0x00000001ff167807 */ /* 0x000fd20004000000 */
[----:B------:R-:W-:Y:S05]  /*40d0*/  @P4 BRA `(.L_x_1799) ;  /* 0x00000ed000004947 */ /* 0x000fea0003800000 */
[----:B---3--:R-:W-:Y:S01]  /*40e0*/  IMAD R0, R2, 0x200, R7 ;  /* 0x0000020002007824 */ /* 0x008fe200078e0207 */
[----:B------:R-:W-:Y:S02]  /*40f0*/  PRMT R4, R16, 0x9910, RZ ;  /* 0x0000991010047816 */ /* 0x000fe400000000ff */
[----:B------:R-:W-:Y:S01]  /*4100*/  IADD3 R17, R7, 0x80, RZ ;  /* 0x0000008007117810 */ /* 0x000fe20007ffe0ff */
        /* <DEDUP_REMOVED lines=16> */
.L_x_1803:
[----:B------:R0:W-:Y:S01]  /*4210*/  STG.E.U8 [R8.64], R3 ;  /* 0x0000000308007986 */ /* 0x0001e2000c101124 */
[----:B------:R-:W-:Y:S05]  /*4220*/  BRA `(.L_x_1799) ;  /* 0x00000d8000007947 */ /* 0x000fea0003800000 */
.L_x_1802:
[----:B------:R-:W-:-:S13]  /*4230*/  ISETP.NE.AND P0, PT, R0, 0x2, PT ;  /* 0x000000020000780c */ /* 0x000fda0003f05270 */
[----:B------:R-:W-:Y:S05]  /*4240*/  @!P0 BRA `(.L_x_1805) ;  /* 0x000000a000008947 */ /* 0x000fea0003800000 */
[----:B------:R-:W-:-:S13]  /*4250*/  ISETP.NE.AND P0, PT, R0, 0x3, PT ;  /* 0x000000030000780c */ /* 0x000fda0003f05270 */
[----:B------:R-:W-:Y:S05]  /*4260*/  @!P0 BRA `(.L_x_1806) ;  /* 0x0000006000008947 */ /* 0x000fea0003800000 */
[----:B------:R-:W-:-:S13]  /*4270*/  ISETP.NE.AND P0, PT, R0, 0x4, PT ;  /* 0x000000040000780c */ /* 0x000fda0003f05270 */
[----:B------:R-:W-:Y:S05]  /*4280*/  @P0 BRA `(.L_x_1804) ;  /* 0x00000b9000000947 */ /* 0x000fea0003800000 */
[----:B------:R-:W-:Y:S02]  /*4290*/  IMAD.MOV.U32 R4, RZ, RZ, R3 ;  /* 0x000000ffff047224 */ /* 0x000fe400078e0003 */
[----:B------:R-:W-:-:S05]  /*42a0*/  IMAD.MOV.U32 R5, RZ, RZ, RZ ;  /* 0x000000ffff057224 */ /* 0x000fca00078e00ff */
[----:B------:R0:W-:Y:S01]  /*42b0*/  STG.E.64 [R8.64], R4 ;  /* 0x0000000408007986 */ /* 0x0001e2000c101b24 */
[----:B------:R-:W-:Y:S05]  /*42c0*/  BRA `(.L_x_1799) ;  /* 0x00000ce000007947 */ /* 0x000fea0003800000 */
.L_x_1806:
[----:B------:R0:W-:Y:S01]  /*42d0*/  STG.E [R8.64], R3 ;  /* 0x0000000308007986 */ /* 0x0001e2000c101924 */
[----:B------:R-:W-:Y:S05]  /*42e0*/  BRA `(.L_x_1799) ;  /* 0x00000cc000007947 */ /* 0x000fea0003800000 */
.L_x_1805:
[----:B------:R0:W-:Y:S01]  /*42f0*/  STG.E.U16 [R8.64], R3 ;  /* 0x0000000308007986 */ /* 0x0001e2000c101524 */
[----:B------:R-:W-:Y:S05]  /*4300*/  BRA `(.L_x_1799) ;  /* 0x00000ca000007947 */ /* 0x000fea0003800000 */
.L_x_1801:
        /* <DEDUP_REMOVED lines=9> */
.L_x_1808:
[----:B------:R-:W0:Y:S02]  /*43a0*/  I2F.S16 R0, R3 ;  /* 0x0000000300007306 */ /* 0x000e240000101400 */
[----:B0-----:R-:W-:-:S05]  /*43b0*/  F2FP.PACK_AB R0, RZ, R0 ;  /* 0x00000000ff00723e */ /* 0x001fca00000000ff */
[----:B------:R0:W-:Y:S01]  /*43c0*/  STG.E.U16 [R8.64], R0 ;  /* 0x0000000008007986 */ /* 0x0001e2000c101524 */
[----:B------:R-:W-:Y:S05]  /*43d0*/  BRA `(.L_x_1799) ;  /* 0x00000bd000007947 */ /* 0x000fea0003800000 */
.L_x_1807:
        /* <DEDUP_REMOVED lines=10> */
.L_x_1810:
[----:B------:R-:W0:Y:S02]  /*4480*/  I2F.S16 R3, R3 ;  /* 0x0000000300037306 */ /* 0x000e240000101400 */
[----:B0-----:R-:W-:-:S04]  /*4490*/  F2FP.PACK_AB R3, RZ, R3 ;  /* 0x00000003ff03723e */ /* 0x001fc800000000ff */
[----:B------:R-:W-:-:S05]  /*44a0*/  PRMT R3, R3, 0x5410, RZ ;  /* 0x0000541003037816 */ /* 0x000fca00000000ff */
[----:B------:R0:W-:Y:S01]  /*44b0*/  STG.E [R8.64], R3 ;  /* 0x0000000308007986 */ /* 0x0001e2000c101924 */
[----:B------:R-:W-:Y:S05]  /*44c0*/  BRA `(.L_x_1799) ;  /* 0x00000ae000007947 */ /* 0x000fea0003800000 */
.L_x_1809:
[----:B------:R-:W0:Y:S02]  /*44d0*/  I2F.F64.S16 R4, R3 ;  /* 0x0000000300047312 */ /* 0x000e240000101c00 */
[----:B0-----:R0:W-:Y:S01]  /*44e0*/  STG.E.64 [R8.64], R4 ;  /* 0x0000000408007986 */ /* 0x0011e2000c101b24 */
[----:B------:R-:W-:Y:S05]  /*44f0*/  BRA `(.L_x_1799) ;  /* 0x00000ab000007947 */ /* 0x000fea0003800000 */
.L_x_1800:
        /* <DEDUP_REMOVED lines=10> */
.L_x_1813:
[----:B------:R-:W0:Y:S01]  /*45a0*/  I2F.F64.S16 R4, R3 ;  /* 0x0000000300047312 */ /* 0x000e220000101c00 */
[----:B------:R-:W-:-:S05]  /*45b0*/  CS2R R6, SRZ ;  /* 0x0000000000067805 */ /* 0x000fca000001ff00 */
[----:B0-----:R0:W-:Y:S01]  /*45c0*/  STG.E.128 [R8.64], R4 ;  /* 0x0000000408007986 */ /* 0x0011e2000c101d24 */
[----:B------:R-:W-:Y:S05]  /*45d0*/  BRA `(.L_x_1799) ;  /* 0x000009d000007947 */ /* 0x000fea0003800000 */
.L_x_1812:
        /* <DEDUP_REMOVED lines=21> */
.L_x_1817:
[----:B------:R-:W-:Y:S05]  /*4730*/  BSYNC B0 ;  /* 0x0000000000007941 */ /* 0x000fea0003800000 */
.L_x_1816:
[----:B------:R-:W-:-:S05]  /*4740*/  LOP3.LUT R5, R0, R5, RZ, 0xfc, !PT ;  /* 0x0000000500057212 */ /* 0x000fca00078efcff */
[----:B------:R0:W-:Y:S01]  /*4750*/  STG.E.U8 [R8.64], R5 ;  /* 0x0000000508007986 */ /* 0x0001e2000c101124 */
[----:B------:R-:W-:Y:S05]  /*4760*/  BRA `(.L_x_1799) ;  /* 0x0000084000007947 */ /* 0x000fea0003800000 */
.L_x_1815:
        /* <DEDUP_REMOVED lines=13> */
.L_x_1819:
[----:B------:R-:W-:Y:S01]  /*4840*/  IMAD.MOV.U32 R0, RZ, RZ, 0x7f ;  /* 0x0000007fff007424 */ /* 0x000fe200078e00ff */
[----:B------:R-:W-:-:S04]  /*4850*/  ISETP.GT.U32.AND P0, PT, R4, 0x7f800000, PT ;  /* 0x7f8000000400780c */ /* 0x000fc80003f04070 */
[----:B------:R-:W-:-:S04]  /*4860*/  SEL R0, R0, 0x7c, P0 ;  /* 0x0000007c00007807 */ /* 0x000fc80000000000 */
.L_x_1820:
[----:B------:R-:W-:Y:S05]  /*4870*/  BSYNC B0 ;  /* 0x0000000000007941 */ /* 0x000fea0003800000 */
.L_x_1818:
[----:B------:R-:W-:-:S04]  /*4880*/  LOP3.LUT R3, R5, 0x80000000, RZ, 0xc0, !PT ;  /* 0x8000000005037812 */ /* 0x000fc800078ec0ff */
[----:B------:R-:W-:-:S04]  /*4890*/  SHF.R.U32.HI R3, RZ, 0x18, R3 ;  /* 0x00000018ff037819 */ /* 0x000fc80000011603 */
[----:B------:R-:W-:-:S05]  /*48a0*/  LOP3.LUT R3, R0, R3, RZ, 0xfc, !PT ;  /* 0x0000000300037212 */ /* 0x000fca00078efcff */
[----:B------:R0:W-:Y:S01]  /*48b0*/  STG.E.U8 [R8.64], R3 ;  /* 0x0000000308007986 */ /* 0x0001e2000c101124 */
[----:B------:R-:W-:Y:S05]  /*48c0*/  BRA `(.L_x_1799) ;  /* 0x000006e000007947 */ /* 0x000fea0003800000 */
.L_x_1814:
[----:B------:R-:W0:Y:S02]  /*48d0*/  I2F.S16 R0, R3 ;  /* 0x0000000300007306 */ /* 0x000e240000101400 */
[----:B0-----:R-:W-:-:S05]  /*48e0*/  F2FP.BF16.PACK_AB R0, RZ, R0 ;  /* 0x00000000ff00723e */ /* 0x001fca00000010ff */
[----:B------:R0:W-:Y:S01]  /*48f0*/  STG.E.U16 [R8.64], R0 ;  /* 0x0000000008007986 */ /* 0x0001e2000c101524 */
[----:B------:R-:W-:Y:S05]  /*4900*/  BRA `(.L_x_1799) ;  /* 0x000006a000007947 */ /* 0x000fea0003800000 */
.L_x_1811:
        /* <DEDUP_REMOVED lines=10> */
.L_x_1823:
        /* <DEDUP_REMOVED lines=17> */
.L_x_1826:
[----:B------:R-:W-:-:S04]  /*4ac0*/  LOP3.LUT R3, R3, 0x80000000, RZ, 0xc0, !PT ;  /* 0x8000000003037812 */ /* 0x000fc800078ec0ff */
[----:B------:R-:W-:-:S04]  /*4ad0*/  SHF.R.U32.HI R3, RZ, 0x18, R3 ;  /* 0x00000018ff037819 */ /* 0x000fc80000011603 */
[----:B------:R-:W-:-:S04]  /*4ae0*/  LOP3.LUT R0, R0, R3, RZ, 0xfc, !PT ;  /* 0x0000000300007212 */ /* 0x000fc800078efcff */
[----:B------:R-:W-:Y:S02]  /*4af0*/  PRMT R4, R0, 0x7610, R4 ;  /* 0x0000761000047816 */ /* 0x000fe40000000004 */
.L_x_1825:
[----:B------:R-:W-:Y:S05]  /*4b00*/  BSYNC B0 ;  /* 0x0000000000007941 */ /* 0x000fea0003800000 */
.L_x_1824:
[----:B------:R0:W-:Y:S01]  /*4b10*/  STG.E.U8 [R8.64], R4 ;  /* 0x0000000408007986 */ /* 0x0001e2000c101124 */
[----:B------:R-:W-:Y:S05]  /*4b20*/  BRA `(.L_x_1799) ;  /* 0x0000048000007947 */ /* 0x000fea0003800000 */
.L_x_1822:
        /* <DEDUP_REMOVED lines=17> */
.L_x_1829:
[----:B------:R-:W-:-:S04]  /*4c40*/  LOP3.LUT R3, R3, 0x80000000, RZ, 0xc0, !PT ;  /* 0x8000000003037812 */ /* 0x000fc800078ec0ff */
[----:B------:R-:W-:-:S04]  /*4c50*/  SHF.R.U32.HI R3, RZ, 0x18, R3 ;  /* 0x00000018ff037819 */ /* 0x000fc80000011603 */
[----:B------:R-:W-:-:S04]  /*4c60*/  LOP3.LUT R0, R0, R3, RZ, 0xfc, !PT ;  /* 0x0000000300007212 */ /* 0x000fc800078efcff */
[----:B------:R-:W-:Y:S02]  /*4c70*/  PRMT R4, R0, 0x7610, R4 ;  /* 0x0000761000047816 */ /* 0x000fe40000000004 */
.L_x_1828:
[----:B------:R-:W-:Y:S05]  /*4c80*/  BSYNC B0 ;  /* 0x0000000000007941 */ /* 0x000fea0003800000 */
.L_x_1827:
[----:B------:R0:W-:Y:S01]  /*4c90*/  STG.E.U8 [R8.64], R4 ;  /* 0x0000000408007986 */ /* 0x0001e2000c101124 */
[----:B------:R-:W-:Y:S05]  /*4ca0*/  BRA `(.L_x_1799) ;  /* 0x0000030000007947 */ /* 0x000fea0003800000 */
.L_x_1821:
        /* <DEDUP_REMOVED lines=23> */
.L_x_1804:
        /* <DEDUP_REMOVED lines=20> */
.L_x_1831:
[----:B------:R-:W-:Y:S02]  /*4f60*/  IMAD.MOV.U32 R4, RZ, RZ, R3 ;  /* 0x000000ffff047224 */ /* 0x000fe400078e0003 */
[----:B------:R-:W-:-:S05]  /*4f70*/  IMAD.MOV.U32 R5, RZ, RZ, RZ ;  /* 0x000000ffff057224 */ /* 0x000fca00078e00ff */
[----:B------:R0:W-:Y:S01]  /*4f80*/  STG.E.64 [R8.64], R4 ;  /* 0x0000000408007986 */ /* 0x0001e2000c101b24 */
[----:B------:R-:W-:Y:S05]  /*4f90*/  BRA `(.L_x_1799) ;  /* 0x0000001000007947 */ /* 0x000fea0003800000 */
.L_x_1830:
[----:B------:R0:W-:Y:S02]  /*4fa0*/  STG.E [R8.64], R3 ;  /* 0x0000000308007986 */ /* 0x0001e4000c101924 */
.L_x_1799:
[----:B---3--:R-:W-:Y:S05]  /*4fb0*/  BSYNC B6 ;  /* 0x0000000000067941 */ /* 0x008fea0003800000 */
.L_x_1798:
        /* <DEDUP_REMOVED lines=21> */
.L_x_1837:
[----:B------:R0:W-:Y:S01]  /*5110*/  STG.E.U8 [R8.64], R26 ;  /* 0x0000001a08007986 */ /* 0x0001e2000c101124 */
[----:B------:R-:W-:Y:S05]  /*5120*/  BRA `(.L_x_1839) ;  /* 0x00000d5000007947 */ /* 0x000fea0003800000 */
.L_x_1836:
        /* <DEDUP_REMOVED lines=9> */
.L_x_1841:
[----:B------:R0:W-:Y:S01]  /*51c0*/  STG.E [R8.64], R26 ;  /* 0x0000001a08007986 */ /* 0x0001e2000c101924 */
[----:B------:R-:W-:Y:S05]  /*51d0*/  BRA `(.L_x_1839) ;  /* 0x00000ca000007947 */ /* 0x000fea0003800000 */
.L_x_1840:
[----:B------:R0:W-:Y:S01]  /*51e0*/  STG.E.U16 [R8.64], R26 ;  /* 0x0000001a08007986 */ /* 0x0001e2000c101524 */
[----:B------:R-:W-:Y:S05]  /*51f0*/  BRA `(.L_x_1839) ;  /* 0x00000c8000007947 */ /* 0x000fea0003800000 */
.L_x_1835:
        /* <DEDUP_REMOVED lines=9> */
.L_x_1843:
[----:B------:R-:W0:Y:S02]  /*5290*/  I2F.S16 R0, R26 ;  /* 0x0000001a00007306 */ /* 0x000e240000101400 */
[----:B0-----:R-:W-:-:S05]  /*52a0*/  F2FP.PACK_AB R0, RZ, R0 ;  /* 0x00000000ff00723e */ /* 0x001fca00000000ff */
[----:B------:R0:W-:Y:S01]  /*52b0*/  STG.E.U16 [R8.64], R0 ;  /* 0x0000000008007986 */ /* 0x0001e2000c101524 */
[----:B------:R-:W-:Y:S05]  /*52c0*/  BRA `(.L_x_1839) ;  /* 0x00000bb000007947 */ /* 0x000fea0003800000 */
.L_x_1842:
        /* <DEDUP_REMOVED lines=10> */
.L_x_1845:
[----:B------:R-:W0:Y:S02]  /*5370*/  I2F.S16 R26, R26 ;  /* 0x0000001a001a7306 */ /* 0x000e240000101400 */
[----:B0-----:R-:W-:-:S04]  /*5380*/  F2FP.PACK_AB R3, RZ, R26 ;  /* 0x0000001aff03723e */ /* 0x001fc800000000ff */
[----:B------:R-:W-:-:S05]  /*5390*/  PRMT R3, R3, 0x5410, RZ ;  /* 0x0000541003037816 */ /* 0x000fca00000000ff */
[----:B------:R0:W-:Y:S01]  /*53a0*/  STG.E [R8.64], R3 ;  /* 0x0000000308007986 */ /* 0x0001e2000c101924 */
[----:B------:R-:W-:Y:S05]  /*53b0*/  BRA `(.L_x_1839) ;  /* 0x00000ac000007947 */ /* 0x000fea0003800000 */
.L_x_1844:
[----:B------:R-:W0:Y:S02]  /*53c0*/  I2F.F64.S16 R26, R26 ;  /* 0x0000001a001a7312 */ /* 0x000e240000101c00 */
[----:B0-----:R0:W-:Y:S01]  /*53d0*/  STG.E.64 [R8.64], R26 ;  /* 0x0000001a08007986 */ /* 0x0011e2000c101b24 */
[----:B------:R-:W-:Y:S05]  /*53e0*/  BRA `(.L_x_1839) ;  /* 0x00000a9000007947 */ /* 0x000fea0003800000 */
.L_x_1834:
        /* <DEDUP_REMOVED lines=10> */
.L_x_1848:
[----:B------:R-:W0:Y:S01]  /*5490*/  I2F.F64.S16 R4, R26 ;  /* 0x0000001a00047312 */ /* 0x000e220000101c00 */
[----:B------:R-:W-:-:S05]  /*54a0*/  CS2R R6, SRZ ;  /* 0x0000000000067805 */ /* 0x000fca000001ff00 */
[----:B0-----:R0:W-:Y:S01]  /*54b0*/  STG.E.128 [R8.64], R4 ;  /* 0x0000000408007986 */ /* 0x0011e2000c101d24 */
[----:B------:R-:W-:Y:S05]  /*54c0*/  BRA `(.L_x_1839) ;  /* 0x000009b000007947 */ /* 0x000fea0003800000 */
.L_x_1847:
        /* <DEDUP_REMOVED lines=21> */
.L_x_1852:
[----:B------:R-:W-:Y:S05]  /*5620*/  BSYNC B0 ;  /* 0x0000000000007941 */ /* 0x000fea0003800000 */
.L_x_1851:
[----:B------:R-:W-:-:S05]  /*5630*/  LOP3.LUT R5, R0, R5, RZ, 0xfc, !PT ;  /* 0x0000000500057212 */ /* 0x000fca00078efcff */
[----:B------:R0:W-:Y:S01]  /*5640*/  STG.E.U8 [R8.64], R5 ;  /* 0x0000000508007986 */ /* 0x0001e2000c101124 */
[----:B------:R-:W-:Y:S05]  /*5650*/  BRA `(.L_x_1839) ;  /* 0x0000082000007947 */ /* 0x000fea0003800000 */
.L_x_1850:
        /* <DEDUP_REMOVED lines=13> */
.L_x_1854:
[----:B------:R-:W-:Y:S01]  /*5730*/  IMAD.MOV.U32 R0, RZ, RZ, 0x7f ;  /* 0x0000007fff007424 */ /* 0x000fe200078e00ff */
[----:B------:R-:W-:-:S04]  /*5740*/  ISETP.GT.U32.AND P0, PT, R3, 0x7f800000, PT ;  /* 0x7f8000000300780c */ /* 0x000fc80003f04070 */
[----:B------:R-:W-:-:S04]  /*5750*/  SEL R0, R0, 0x7c, P0 ;  /* 0x0000007c00007807 */ /* 0x000fc80000000000 */
.L_x_1855:
[----:B------:R-:W-:Y:S05]  /*5760*/  BSYNC B0 ;  /* 0x0000000000007941 */ /* 0x000fea0003800000 */
.L_x_1853:
[----:B------:R-:W-:-:S04]  /*5770*/  LOP3.LUT R3, R5, 0x80000000, RZ, 0xc0, !PT ;  /* 0x8000000005037812 */ /* 0x000fc800078ec0ff */
[----:B------:R-:W-:-:S04]  /*5780*/  SHF.R.U32.HI R3, RZ, 0x18, R3 ;  /* 0x00000018ff037819 */ /* 0x000fc80000011603 */
[----:B------:R-:W-:-:S05]  /*5790*/  LOP3.LUT R3, R0, R3, RZ, 0xfc, !PT ;  /* 0x0000000300037212 */ /* 0x000fca00078efcff */
[----:B------:R0:W-:Y:S01]  /*57a0*/  STG.E.U8 [R8.64], R3 ;  /* 0x0000000308007986 */ /* 0x0001e2000c101124 */
[----:B------:R-:W-:Y:S05]  /*57b0*/  BRA `(.L_x_1839) ;  /* 0x000006c000007947 */ /* 0x000fea0003800000 */
.L_x_1849:
[----:B------:R-:W0:Y:S02]  /*57c0*/  I2F.S16 R0, R26 ;  /* 0x0000001a00007306 */ /* 0x000e240000101400 */
[----:B0-----:R-:W-:-:S05]  /*57d0*/  F2FP.BF16.PACK_AB R0, RZ, R0 ;  /* 0x00000000ff00723e */ /* 0x001fca00000010ff */
[----:B------:R0:W-:Y:S01]  /*57e0*/  STG.E.U16 [R8.64], R0 ;  /* 0x0000000008007986 */ /* 0x0001e2000c101524 */
[----:B------:R-:W-:Y:S05]  /*57f0*/  BRA `(.L_x_1839) ;  /* 0x0000068000007947 */ /* 0x000fea0003800000 */
.L_x_1846:
        /* <DEDUP_REMOVED lines=10> */
.L_x_1858:
        /* <DEDUP_REMOVED lines=17> */
.L_x_1861:
[----:B------:R-:W-:-:S04]  /*59b0*/  LOP3.LUT R3, R5, 0x80000000, RZ, 0xc0, !PT ;  /* 0x8000000005037812 */ /* 0x000fc800078ec0ff */
[----:B------:R-:W-:-:S04]  /*59c0*/  SHF.R.U32.HI R3, RZ, 0x18, R3 ;  /* 0x00000018ff037819 */ /* 0x000fc80000011603 */
[----:B------:R-:W-:-:S04]  /*59d0*/  LOP3.LUT R0, R0, R3, RZ, 0xfc, !PT ;  /* 0x0000000300007212 */ /* 0x000fc800078efcff */
[----:B------:R-:W-:Y:S02]  /*59e0*/  PRMT R4, R0, 0x7610, R4 ;  /* 0x0000761000047816 */ /* 0x000fe40000000004 */
.L_x_1860:
[----:B------:R-:W-:Y:S05]  /*59f0*/  BSYNC B0 ;  /* 0x0000000000007941 */ /* 0x000fea0003800000 */
.L_x_1859:
[----:B------:R0:W-:Y:S01]  /*5a00*/  STG.E.U8 [R8.64], R4 ;  /* 0x0000000408007986 */ /* 0x0001e2000c101124 */
[----:B------:R-:W-:Y:S05]  /*5a10*/  BRA `(.L_x_1839) ;  /* 0x0000046000007947 */ /* 0x000fea0003800000 */
.L_x_1857:
        /* <DEDUP_REMOVED lines=17> */
.L_x_1864:
[----:B------:R-:W-:-:S04]  /*5b30*/  LOP3.LUT R3, R5, 0x80000000, RZ, 0xc0, !PT ;  /* 0x8000000005037812 */ /* 0x000fc800078ec0ff */
[----:B------:R-:W-:-:S04]  /*5b40*/  SHF.R.U32.HI R3, RZ, 0x18, R3 ;  /* 0x00000018ff037819 */ /* 0x000fc80000011603 */
[----:B------:R-:W-:-:S04]  /*5b50*/  LOP3.LUT R0, R0, R3, RZ, 0xfc, !PT ;  /* 0x0000000300007212 */ /* 0x000fc800078efcff */
[----:B------:R-:W-:Y:S02]  /*5b60*/  PRMT R4, R0, 0x7610, R4 ;  /* 0x0000761000047816 */ /* 0x000fe40000000004 */
.L_x_1863:
[----:B------:R-:W-:Y:S05]  /*5b70*/  BSYNC B0 ;  /* 0x0000000000007941 */ /* 0x000fea0003800000 */
.L_x_1862:
[----:B------:R0:W-:Y:S01]  /*5b80*/  STG.E.U8 [R8.64], R4 ;  /* 0x0000000408007986 */ /* 0x0001e2000c101124 */
[----:B------:R-:W-:Y:S05]  /*5b90*/  BRA `(.L_x_1839) ;  /* 0x000002e000007947 */ /* 0x000fea0003800000 */
.L_x_1856:
        /* <DEDUP_REMOVED lines=22> */
.L_x_1838:
        /* <DEDUP_REMOVED lines=20> */
.L_x_1866:
[----:B------:R-:W-:-:S05]  /*5e40*/  IMAD.MOV.U32 R27, RZ, RZ, RZ ;  /* 0x000000ffff1b7224 */ /* 0x000fca00078e00ff */
[----:B------:R0:W-:Y:S01]  /*5e50*/  STG.E.64 [R8.64], R26 ;  /* 0x0000001a08007986 */ /* 0x0001e2000c101b24 */
[----:B------:R-:W-:Y:S05]  /*5e60*/  BRA `(.L_x_1839) ;  /* 0x0000001000007947 */ /* 0x000fea0003800000 */
.L_x_1865:
[----:B------:R0:W-:Y:S02]  /*5e70*/  STG.E [R8.64], R26 ;  /* 0x0000001a08007986 */ /* 0x0001e4000c101924 */
.L_x_1839:
        /* <DEDUP_REMOVED lines=21> */
.L_x_1870:
[----:B------:R0:W-:Y:S01]  /*5fd0*/  STG.E.U8 [R8.64], R18 ;  /* 0x0000001208007986 */ /* 0x0001e2000c101124 */
[----:B------:R-:W-:Y:S05]  /*5fe0*/  BRA `(.L_x_1872) ;  /* 0x00000d5000007947 */ /* 0x000fea0003800000 */
.L_x_1869:
        /* <DEDUP_REMOVED lines=9> */
.L_x_1874:
[----:B------:R0:W-:Y:S01]  /*6080*/  STG.E [R8.64], R18 ;  /* 0x0000001208007986 */ /* 0x0001e2000c101924 */
[----:B------:R-:W-:Y:S05]  /*6090*/  BRA `(.L_x_1872) ;  /* 0x00000ca000007947 */ /* 0x000fea0003800000 */
.L_x_1873:
[----:B------:R0:W-:Y:S01]  /*60a0*/  STG.E.U16 [R8.64], R18 ;  /* 0x0000001208007986 */ /* 0x0001e2000c101524 */
[----:B------:R-:W-:Y:S05]  /*60b0*/  BRA `(.L_x_1872) ;  /* 0x00000c8000007947 */ /* 0x000fea0003800000 */
.L_x_1868:
        /* <DEDUP_REMOVED lines=9> */
.L_x_1876:
[----:B------:R-:W0:Y:S02]  /*6150*/  I2F.S16 R0, R18 ;  /* 0x0000001200007306 */ /* 0x000e240000101400 */
[----:B0-----:R-:W-:-:S05]  /*6160*/  F2FP.PACK_AB R0, RZ, R0 ;  /* 0x00000000ff00723e */ /* 0x001fca00000000ff */
[----:B------:R0:W-:Y:S01]  /*6170*/  STG.E.U16 [R8.64], R0 ;  /* 0x0000000008007986 */ /* 0x0001e2000c101524 */
[----:B------:R-:W-:Y:S05]  /*6180*/  BRA `(.L_x_1872) ;  /* 0x00000bb000007947 */ /* 0x000fea0003800000 */
.L_x_1875:
        /* <DEDUP_REMOVED lines=10> */
.L_x_1878:
[----:B------:R-:W0:Y:S02]  /*6230*/  I2F.S16 R18, R18 ;  /* 0x0000001200127306 */ /* 0x000e240000101400 */
[----:B0-----:R-:W-:-:S04]  /*6240*/  F2FP.PACK_AB R3, RZ, R18 ;  /* 0x00000012ff03723e */ /* 0x001fc800000000ff */
[----:B------:R-:W-:-:S05]  /*6250*/  PRMT R3, R3, 0x5410, RZ ;  /* 0x0000541003037816 */ /* 0x000fca00000000ff */
[----:B------:R0:W-:Y:S01]  /*6260*/  STG.E [R8.64], R3 ;  /* 0x0000000308007986 */ /* 0x0001e2000c101924 */
[----:B------:R-:W-:Y:S05]  /*6270*/  BRA `(.L_x_1872) ;  /* 0x00000ac000007947 */ /* 0x000fea0003800000 */
.L_x_1877:
[----:B------:R-:W0:Y:S02]  /*6280*/  I2F.F64.S16 R18, R18 ;  /* 0x0000001200127312 */ /* 0x000e240000101c00 */
[----:B0-----:R0:W-:Y:S01]  /*6290*/  STG.E.64 [R8.64], R18 ;  /* 0x0000001208007986 */ /* 0x0011e2000c101b24 */
[----:B------:R-:W-:Y:S05]  /*62a0*/  BRA `(.L_x_1872) ;  /* 0x00000a9000007947 */ /* 0x000fea0003800000 */
.L_x_1867:
        /* <DEDUP_REMOVED lines=10> */
.L_x_1881:
[----:B------:R-:W0:Y:S01]  /*6350*/  I2F.F64.S16 R4, R18 ;  /* 0x0000001200047312 */ /* 0x000e220000101c00 */
[----:B------:R-:W-:-:S05]  /*6360*/  CS2R R6, SRZ ;  /* 0x0000000000067805 */ /* 0x000fca000001ff00 */
[----:B0-----:R0:W-:Y:S01]  /*6370*/  STG.E.128 [R8.64], R4 ;  /* 0x0000000408007986 */ /* 0x0011e2000c101d24 */
[----:B------:R-:W-:Y:S05]  /*6380*/  BRA `(.L_x_1872) ;  /* 0x000009b000007947 */ /* 0x000fea0003800000 */
.L_x_1880:
        /* <DEDUP_REMOVED lines=21> */
.L_x_1885:
[----:B------:R-:W-:Y:S05]  /*64e0*/  BSYNC B0 ;  /* 0x0000000000007941 */ /* 0x000fea0003800000 */
.L_x_1884:
[----:B------:R-:W-:-:S05]  /*64f0*/  LOP3.LUT R5, R0, R5, RZ, 0xfc, !PT ;  /* 0x0000000500057212 */ /* 0x000fca00078efcff */
[----:B------:R0:W-:Y:S01]  /*6500*/  STG.E.U8 [R8.64], R5 ;  /* 0x0000000508007986 */ /* 0x0001e2000c101124 */
[----:B------:R-:W-:Y:S05]  /*6510*/  BRA `(.L_x_1872) ;  /* 0x0000082000007947 */ /* 0x000fea0003800000 */
.L_x_1883:
        /* <DEDUP_REMOVED lines=13> */
.L_x_1887:
[----:B------:R-:W-:Y:S01]  /*65f0*/  IMAD.MOV.U32 R0, RZ, RZ, 0x7f ;  /* 0x0000007fff007424 */ /* 0x000fe200078e00ff */
[----:B------:R-:W-:-:S04]  /*6600*/  ISETP.GT.U32.AND P0, PT, R3, 0x7f800000, PT ;  /* 0x7f8000000300780c */ /* 0x000fc80003f04070 */
[----:B------:R-:W-:-:S04]  /*6610*/  SEL R0, R0, 0x7c, P0 ;  /* 0x0000007c00007807 */ /* 0x000fc80000000000 */
.L_x_1888:
[----:B------:R-:W-:Y:S05]  /*6620*/  BSYNC B0 ;  /* 0x0000000000007941 */ /* 0x000fea0003800000 */
.L_x_1886:
[----:B------:R-:W-:-:S04]  /*6630*/  LOP3.LUT R3, R5, 0x80000000, RZ, 0xc0, !PT ;  /* 0x8000000005037812 */ /* 0x000fc800078ec0ff */
[----:B------:R-:W-:-:S04]  /*6640*/  SHF.R.U32.HI R3, RZ, 0x18, R3 ;  /* 0x00000018ff037819 */ /* 0x000fc80000011603 */
[----:B------:R-:W-:-:S05]  /*6650*/  LOP3.LUT R3, R0, R3, RZ, 0xfc, !PT ;  /* 0x0000000300037212 */ /* 0x000fca00078efcff */
[----:B------:R0:W-:Y:S01]  /*6660*/  STG.E.U8 [R8.64], R3 ;  /* 0x0000000308007986 */ /* 0x0001e2000c101124 */
[----:B------:R-:W-:Y:S05]  /*6670*/  BRA `(.L_x_1872) ;  /* 0x000006c000007947 */ /* 0x000fea0003800000 */
.L_x_1882:
[----:B------:R-:W0:Y:S02]  /*6680*/  I2F.S16 R0, R18 ;  /* 0x0000001200007306 */ /* 0x000e240000101400 */
[----:B0-----:R-:W-:-:S05]  /*6690*/  F2FP.BF16.PACK_AB R0, RZ, R0 ;  /* 0x00000000ff00723e */ /* 0x001fca00000010ff */
[----:B------:R0:W-:Y:S01]  /*66a0*/  STG.E.U16 [R8.64], R0 ;  /* 0x0000000008007986 */ /* 0x0001e2000c101524 */
[----:B------:R-:W-:Y:S05]  /*66b0*/  BRA `(.L_x_1872) ;  /* 0x0000068000007947 */ /* 0x000fea0003800000 */
.L_x_1879:
        /* <DEDUP_REMOVED lines=10> */
.L_x_1891:
        /* <DEDUP_REMOVED lines=17> */
.L_x_1894:
[----:B------:R-:W-:-:S04]  /*6870*/  LOP3.LUT R3, R5, 0x80000000, RZ, 0xc0, !PT ;  /* 0x8000000005037812 */ /* 0x000fc800078ec0ff */
[----:B------:R-:W-:-:S04]  /*6880*/  SHF.R.U32.HI R3, RZ, 0x18, R3 ;  /* 0x00000018ff037819 */ /* 0x000fc80000011603 */
[----:B------:R-:W-:-:S04]  /*6890*/  LOP3.LUT R0, R0, R3, RZ, 0xfc, !PT ;  /* 0x0000000300007212 */ /* 0x000fc800078efcff */
[----:B------:R-:W-:Y:S02]  /*68a0*/  PRMT R4, R0, 0x7610, R4 ;  /* 0x0000761000047816 */ /* 0x000fe40000000004 */
.L_x_1893:
[----:B------:R-:W-:Y:S05]  /*68b0*/  BSYNC B0 ;  /* 0x0000000000007941 */ /* 0x000fea0003800000 */
.L_x_1892:
[----:B------:R0:W-:Y:S01]  /*68c0*/  STG.E.U8 [R8.64], R4 ;  /* 0x0000000408007986 */ /* 0x0001e2000c101124 */
[----:B------:R-:W-:Y:S05]  /*68d0*/  BRA `(.L_x_1872) ;  /* 0x0000046000007947 */ /* 0x000fea0003800000 */
.L_x_1890:
        /* <DEDUP_REMOVED lines=17> */
.L_x_1897:
[----:B------:R-:W-:-:S04]  /*69f0*/  LOP3.LUT R3, R5, 0x80000000, RZ, 0xc0, !PT ;  /* 0x8000000005037812 */ /* 0x000fc800078ec0ff */
[----:B------:R-:W-:-:S04]  /*6a00*/  SHF.R.U32.HI R3, RZ, 0x18, R3 ;  /* 0x00000018ff037819 */ /* 0x000fc80000011603 */
[----:B------:R-:W-:-:S04]  /*6a10*/  LOP3.LUT R0, R0, R3, RZ, 0xfc, !PT ;  /* 0x0000000300007212 */ /* 0x000fc800078efcff */
[----:B------:R-:W-:Y:S02]  /*6a20*/  PRMT R4, R0, 0x7610, R4 ;  /* 0x0000761000047816 */ /* 0x000fe40000000004 */
.L_x_1896:
[----:B------:R-:W-:Y:S05]  /*6a30*/  BSYNC B0 ;  /* 0x0000000000007941 */ /* 0x000fea0003800000 */
.L_x_1895:
[----:B------:R0:W-:Y:S01]  /*6a40*/  STG.E.U8 [R8.64], R4 ;  /* 0x0000000408007986 */ /* 0x0001e2000c101124 */
[----:B------:R-:W-:Y:S05]  /*6a50*/  BRA `(.L_x_1872) ;  /* 0x000002e000007947 */ /* 0x000fea0003800000 */
.L_x_1889:
        /* <DEDUP_REMOVED lines=22> */
.L_x_1871:
        /* <DEDUP_REMOVED lines=20> */
.L_x_1899:
[----:B------:R-:W-:-:S05]  /*6d00*/  IMAD.MOV.U32 R19, RZ, RZ, RZ ;  /* 0x000000ffff137224 */ /* 0x000fca00078e00ff */
[----:B------:R0:W-:Y:S01]  /*6d10*/  STG.E.64 [R8.64], R18 ;  /* 0x0000001208007986 */ /* 0x0001e2000c101b24 */
[----:B------:R-:W-:Y:S05]  /*6d20*/  BRA `(.L_x_1872) ;  /* 0x0000001000007947 */ /* 0x000fea0003800000 */
.L_x_1898:
[----:B------:R0:W-:Y:S02]  /*6d30*/  STG.E [R8.64], R18 ;  /* 0x0000001208007986 */ /* 0x0001e4000c101924 */
.L_x_1872:
[----:B------:R-:W-:Y:S02]  /*6d40*/  IADD3 R17, R17, 0x80, RZ ;  /* 0x0000008011117810 */ /* 0x000fe40007ffe0ff */
.L_x_1833:
[----:B------:R-:W-:Y:S05]  /*6d50*/  BSYNC B6 ;  /* 0x0000000000067941 */ /* 0x000fea0003800000 */
.L_x_1832:
        /* <DEDUP_REMOVED lines=19> */
.L_x_1903:
[----:B------:R-:W-:Y:S01]  /*6e90*/  STG.E.U8 [R2.64], R22 ;  /* 0x0000001602007986 */ /* 0x000fe2000c101124 */
[----:B------:R-:W-:Y:S05]  /*6ea0*/  EXIT ;  /* 0x000000000000794d */ /* 0x000fea0003800000 */
.L_x_1902:
        /* <DEDUP_REMOVED lines=9> */
.L_x_1906:
[----:B------:R-:W-:Y:S01]  /*6f40*/  STG.E [R2.64], R22 ;  /* 0x0000001602007986 */ /* 0x000fe2000c101924 */
[----:B------:R-:W-:Y:S05]  /*6f50*/  EXIT ;  /* 0x000000000000794d */ /* 0x000fea0003800000 */
.L_x_1905:
[----:B------:R-:W-:Y:S01]  /*6f60*/  STG.E.U16 [R2.64], R22 ;  /* 0x0000001602007986 */ /* 0x000fe2000c101524 */
[----:B------:R-:W-:Y:S05]  /*6f70*/  EXIT ;  /* 0x000000000000794d */ /* 0x000fea0003800000 */
.L_x_1901:
        /* <DEDUP_REMOVED lines=9> */
.L_x_1908:
[----:B------:R-:W0:Y:S02]  /*7010*/  I2F.S16 R0, R22 ;  /* 0x0000001600007306 */ /* 0x000e240000101400 */
[----:B0-----:R-:W-:-:S05]  /*7020*/  F2FP.PACK_AB R0, RZ, R0 ;  /* 0x00000000ff00723e */ /* 0x001fca00000000ff */
[----:B------:R-:W-:Y:S01]  /*7030*/  STG.E.U16 [R2.64], R0 ;  /* 0x0000000002007986 */ /* 0x000fe2000c101524 */
[----:B------:R-:W-:Y:S05]  /*7040*/  EXIT ;  /* 0x000000000000794d */ /* 0x000fea0003800000 */
.L_x_1907:
        /* <DEDUP_REMOVED lines=10> */
.L_x_1910:
[----:B------:R-:W0:Y:S02]  /*70f0*/  I2F.S16 R22, R22 ;  /* 0x0000001600167306 */ /* 0x000e240000101400 */
[----:B0-----:R-:W-:-:S04]  /*7100*/  F2FP.PACK_AB R5, RZ, R22 ;  /* 0x00000016ff05723e */ /* 0x001fc800000000ff */
[----:B------:R-:W-:-:S05]  /*7110*/  PRMT R5, R5, 0x5410, RZ ;  /* 0x0000541005057816 */ /* 0x000fca00000000ff */
[----:B------:R-:W-:Y:S01]  /*7120*/  STG.E [R2.64], R5 ;  /* 0x0000000502007986 */ /* 0x000fe2000c101924 */
[----:B------:R-:W-:Y:S05]  /*7130*/  EXIT ;  /* 0x000000000000794d */ /* 0x000fea0003800000 */
.L_x_1909:
[----:B------:R-:W0:Y:S02]  /*7140*/  I2F.F64.S16 R22, R22 ;  /* 0x0000001600167312 */ /* 0x000e240000101c00 */
[----:B0-----:R-:W-:Y:S01]  /*7150*/  STG.E.64 [R2.64], R22 ;  /* 0x0000001602007986 */ /* 0x001fe2000c101b24 */
[----:B------:R-:W-:Y:S05]  /*7160*/  EXIT ;  /* 0x000000000000794d */ /* 0x000fea0003800000 */
.L_x_1900:
        /* <DEDUP_REMOVED lines=10> */
.L_x_1913:
[----:B------:R-:W0:Y:S01]  /*7210*/  I2F.F64.S16 R4, R22 ;  /* 0x0000001600047312 */ /* 0x000e220000101c00 */
[----:B------:R-:W-:-:S05]  /*7220*/  CS2R R6, SRZ ;  /* 0x0000000000067805 */ /* 0x000fca000001ff00 */
[----:B0-----:R-:W-:Y:S01]  /*7230*/  STG.E.128 [R2.64], R4 ;  /* 0x0000000402007986 */ /* 0x001fe2000c101d24 */
[----:B------:R-:W-:Y:S05]  /*7240*/  EXIT ;  /* 0x000000000000794d */ /* 0x000fea0003800000 */
.L_x_1912:
        /* <DEDUP_REMOVED lines=21> */
.L_x_1917:
[----:B------:R-:W-:Y:S05]  /*73a0*/  BSYNC B0 ;  /* 0x0000000000007941 */ /* 0x000fea0003800000 */
.L_x_1916:
[----:B------:R-:W-:-:S05]  /*73b0*/  LOP3.LUT R5, R0, R5, RZ, 0xfc, !PT ;  /* 0x0000000500057212 */ /* 0x000fca00078efcff */
[----:B------:R-:W-:Y:S01]  /*73c0*/  STG.E.U8 [R2.64], R5 ;  /* 0x0000000502007986 */ /* 0x000fe2000c101124 */
[----:B------:R-:W-:Y:S05]  /*73d0*/  EXIT ;  /* 0x000000000000794d */ /* 0x000fea0003800000 */
.L_x_1915:
        /* <DEDUP_REMOVED lines=13> */
.L_x_1919:
[----:B------:R-:W-:Y:S01]  /*74b0*/  IMAD.MOV.U32 R0, RZ, RZ, 0x7f ;  /* 0x0000007fff007424 */ /* 0x000fe200078e00ff */
[----:B------:R-:W-:-:S04]  /*74c0*/  ISETP.GT.U32.AND P0, PT, R4, 0x7f800000, PT ;  /* 0x7f8000000400780c */ /* 0x000fc80003f04070 */
[----:B------:R-:W-:-:S04]  /*74d0*/  SEL R0, R0, 0x7c, P0 ;  /* 0x0000007c00007807 */ /* 0x000fc80000000000 */
.L_x_1920:
[----:B------:R-:W-:Y:S05]  /*74e0*/  BSYNC B0 ;  /* 0x0000000000007941 */ /* 0x000fea0003800000 */
.L_x_1918:
[----:B------:R-:W-:-:S04]  /*74f0*/  LOP3.LUT R4, R5, 0x80000000, RZ, 0xc0, !PT ;  /* 0x8000000005047812 */ /* 0x000fc800078ec0ff */
[----:B------:R-:W-:-:S04]  /*7500*/  SHF.R.U32.HI R5, RZ, 0x18, R4 ;  /* 0x00000018ff057819 */ /* 0x000fc80000011604 */
[----:B------:R-:W-:-:S05]  /*7510*/  LOP3.LUT R5, R0, R5, RZ, 0xfc, !PT ;  /* 0x0000000500057212 */ /* 0x000fca00078efcff */
[----:B------:R-:W-:Y:S01]  /*7520*/  STG.E.U8 [R2.64], R5 ;  /* 0x0000000502007986 */ /* 0x000fe2000c101124 */
[----:B------:R-:W-:Y:S05]  /*7530*/  EXIT ;  /* 0x000000000000794d */ /* 0x000fea0003800000 */
.L_x_1914:
[----:B------:R-:W0:Y:S02]  /*7540*/  I2F.S16 R0, R22 ;  /* 0x0000001600007306 */ /* 0x000e240000101400 */
[----:B0-----:R-:W-:-:S05]  /*7550*/  F2FP.BF16.PACK_AB R0, RZ, R0 ;  /* 0x00000000ff00723e */ /* 0x001fca00000010ff */
[----:B------:R-:W-:Y:S01]  /*7560*/  STG.E.U16 [R2.64], R0 ;  /* 0x0000000002007986 */ /* 0x000fe2000c101524 */
[----:B------:R-:W-:Y:S05]  /*7570*/  EXIT ;  /* 0x000000000000794d */ /* 0x000fea0003800000 */
.L_x_1911:
        /* <DEDUP_REMOVED lines=10> */
.L_x_1923:
        /* <DEDUP_REMOVED lines=17> */
.L_x_1926:
[----:B------:R-:W-:-:S04]  /*7730*/  LOP3.LUT R0, R7, 0x80000000, RZ, 0xc0, !PT ;  /* 0x8000000007007812 */ /* 0x000fc800078ec0ff */
[----:B------:R-:W-:-:S04]  /*7740*/  SHF.R.U32.HI R5, RZ, 0x18, R0 ;  /* 0x00000018ff057819 */ /* 0x000fc80000011600 */
[----:B------:R-:W-:-:S04]  /*7750*/  LOP3.LUT R4, R4, R5, RZ, 0xfc, !PT ;  /* 0x0000000504047212 */ /* 0x000fc800078efcff */
[----:B------:R-:W-:Y:S02]  /*7760*/  PRMT R0, R4, 0x7610, R0 ;  /* 0x0000761004007816 */ /* 0x000fe40000000000 */
.L_x_1925:
[----:B------:R-:W-:Y:S05]  /*7770*/  BSYNC B0 ;  /* 0x0000000000007941 */ /* 0x000fea0003800000 */
.L_x_1924:
[----:B------:R-:W-:Y:S01]  /*7780*/  STG.E.U8 [R2.64], R0 ;  /* 0x0000000002007986 */ /* 0x000fe2000c101124 */
[----:B------:R-:W-:Y:S05]  /*7790*/  EXIT ;  /* 0x000000000000794d */ /* 0x000fea0003800000 */
.L_x_1922:
        /* <DEDUP_REMOVED lines=17> */
.L_x_1929:
[----:B------:R-:W-:-:S04]  /*78b0*/  LOP3.LUT R0, R7, 0x80000000, RZ, 0xc0, !PT ;  /* 0x8000000007007812 */ /* 0x000fc800078ec0ff */
[----:B------:R-:W-:-:S04]  /*78c0*/  SHF.R.U32.HI R5, RZ, 0x18, R0 ;  /* 0x00000018ff057819 */ /* 0x000fc80000011600 */
[----:B------:R-:W-:-:S04]  /*78d0*/  LOP3.LUT R4, R4, R5, RZ, 0xfc, !PT ;  /* 0x0000000504047212 */ /* 0x000fc800078efcff */
[----:B------:R-:W-:Y:S02]  /*78e0*/  PRMT R0, R4, 0x7610, R0 ;  /* 0x0000761004007816 */ /* 0x000fe40000000000 */
.L_x_1928:
[----:B------:R-:W-:Y:S05]  /*78f0*/  BSYNC B0 ;  /* 0x0000000000007941 */ /* 0x000fea0003800000 */
.L_x_1927:
[----:B------:R-:W-:Y:S01]  /*7900*/  STG.E.U8 [R2.64], R0 ;  /* 0x0000000002007986 */ /* 0x000fe2000c101124 */
[----:B------:R-:W-:Y:S05]  /*7910*/  EXIT ;  /* 0x000000000000794d */ /* 0x000fea0003800000 */
.L_x_1921:
        /* <DEDUP_REMOVED lines=22> */
.L_x_1904:
        /* <DEDUP_REMOVED lines=20> */
.L_x_1931:
[----:B------:R-:W-:-:S05]  /*7bc0*/  IMAD.MOV.U32 R23, RZ, RZ, RZ ;  /* 0x000000ffff177224 */ /* 0x000fca00078e00ff */
[----:B------:R-:W-:Y:S01]  /*7bd0*/  STG.E.64 [R2.64], R22 ;  /* 0x0000001602007986 */ /* 0x000fe2000c101b24 */
[----:B------:R-:W-:Y:S05]  /*7be0*/  EXIT ;  /* 0x000000000000794d */ /* 0x000fea0003800000 */
.L_x_1930:
[----:B------:R-:W-:Y:S01]  /*7bf0*/  STG.E [R2.64], R22 ;  /* 0x0000001602007986 */ /* 0x000fe2000c101924 */
[----:B------:R-:W-:Y:S05]  /*7c00*/  EXIT ;  /* 0x000000000000794d */ /* 0x000fea0003800000 */
.L_x_1932:
        /* <DEDUP_REMOVED lines=15> */
.L_x_41816:


//--------------------- .text._ZN2at6native18elementwise_kernelILi128ELi4EZNS0_22gpu_kernel_impl_nocastINS0_13AUnaryFunctorIbbbZZZNS0_23logical_xor_kernel_cudaERNS_14TensorIteratorEENKUlvE0_clEvENKUlvE7_clEvEUlbbE_EEEEvRNS_18TensorIteratorBaseERKT_EUliE_EEviT1_ --------------------------
	.section	.text._ZN2at6native18elementwise_kernelILi128ELi4EZNS0_22gpu_kernel_impl_nocastINS0_13AUnaryFunctorIbbbZZZNS0_23logical_xor_kernel_cudaERNS_14TensorIteratorEENKUlvE0_clEvENKUlvE7_clEvEUlbbE_EEEEvRNS_18TensorIteratorBaseERKT_EUliE_EEviT1_,"ax",@progbits
	.sectioninfo	@"SHI_REGISTERS=12"
	.align	128
        .global         _ZN2at6native18elementwise_kernelILi128ELi4EZNS0_22gpu_kernel_impl_nocastINS0_13AUnaryFunctorIbbbZZZNS0_23logical_xor_kernel_cudaERNS_14TensorIteratorEENKUlvE0_clEvENKUlvE7_clEvEUlbbE_EEEEvRNS_18TensorIteratorBaseERKT_EUliE_EEviT1_
        .type           _ZN2at6native18elementwise_kernelILi128ELi4EZNS0_22gpu_kernel_impl_nocastINS0_13AUnaryFunctorIbbbZZZNS0_23logical_xor_kernel_cudaERNS_14TensorIteratorEENKUlvE0_clEvENKUlvE7_clEvEUlbbE_EEEEvRNS_18TensorIteratorBaseERKT_EUliE_EEviT1_,@function
        .size           _ZN2at6native18elementwise_kernelILi128ELi4EZNS0_22gpu_kernel_impl_nocastINS0_13AUnaryFunctorIbbbZZZNS0_23logical_xor_kernel_cudaERNS_14TensorIteratorEENKUlvE0_clEvENKUlvE7_clEvEUlbbE_EEEEvRNS_18TensorIteratorBaseERKT_EUliE_EEviT1_,(.L_x_41817 - _ZN2at6native18elementwise_kernelILi128ELi4EZNS0_22gpu_kernel_impl_nocastINS0_13AUnaryFunctorIbbbZZZNS0_23logical_xor_kernel_cudaERNS_14TensorIteratorEENKUlvE0_clEvENKUlvE7_clEvEUlbbE_EEEEvRNS_18TensorIteratorBaseERKT_EUliE_EEviT1_)
        .other          _ZN2at6native18elementwise_kernelILi128ELi4EZNS0_22gpu_kernel_impl_nocastINS0_13AUnaryFunctorIbbbZZZNS0_23logical_xor_kernel_cudaERNS_14TensorIteratorEENKUlvE0_clEvENKUlvE7_clEvEUlbbE_EEEEvRNS_18TensorIteratorBaseERKT_EUliE_EEviT1_,@"STO_CUDA_ENTRY STV_DEFAULT"
_ZN2at6native18elementwise_kernelILi128ELi4EZNS0_22gpu_kernel_impl_nocastINS0_13AUnaryFunctorIbbbZZZNS0_23logical_xor_kernel_cudaERNS_14TensorIteratorEENKUlvE0_clEvENKUlvE7_clEvEUlbbE_EEEEvRNS_18TensorIteratorBaseERKT_EUliE_EEviT1_:
.text._ZN2at6native18elementwise_kernelILi128ELi4EZNS0_22gpu_kernel_impl_nocastINS0_13AUnaryFunctorIbbbZZZNS0_23logical_xor_kernel_cudaERNS_14TensorIteratorEENKUlvE0_clEvENKUlvE7_clEvEUlbbE_EEEEvRNS_18TensorIteratorBaseERKT_EUliE_EEviT1_:
[----:B------:R-:W-:Y:S02]  /*0000*/  MOV R1, c[0x0][0x28] ;  /* 0x00000a0000017a02 */ /* 0x000fe40000000f00 */
[----:B------:R-:W0:Y:S01]  /*0010*/  S2R R0, SR_CTAID.X ;  /* 0x0000000000007919 */ /* 0x000e220000002500 */
[----:B------:R-:W-:Y:S01]  /*0020*/  ULDC.64 UR4, c[0x0][0x118] ;  /* 0x0000460000047ab9 */ /* 0x000fe20000000a00 */
[----:B------:R-:W-:Y:S01]  /*0030*/  BSSY B0, `(.L_x_1933) ;  /* 0x00000f3000007945 */ /* 0x000fe20003800000 */
[----:B------:R-:W-:Y:S01]  /*0040*/  ULDC.U8 UR6, c[0x0][0x371] ;  /* 0x0000dc4000067ab9 */ /* 0x000fe20000000000 */
        /* <DEDUP_REMOVED lines=222> */
[----:B------:R-:W-:-:S05]  /*0e30*/  @P0 IMAD.HI.U32 R4, R7, c[0x0][0x290], R6 ;  /* 0x0000a40007040a27 */ /* 0x000fca00078e0006 */
[----:B------:R-:W-:Y:S01]  /*0e40*/  @P0 SHF.R.U32.HI R6, RZ, c[0x0][0x294], R4 ;  /* 0x0000a500ff060a19 */ /* 0x000fe20000011604 */
[----:B------:R-:W-:-:S04]  /*0e50*/  IMAD R4, R9, c[0x0][0x280], R5 ;  /* 0x0000a00009047a24 */ /* 0x000fc800078e0205 */
[----:B------:R-:W-:Y:S02]  /*0e60*/  @P0 IMAD.MOV R6, RZ, RZ, -R6 ;  /* 0x000000ffff060224 */ /* 0x000fe400078e0a06 */
[----:B------:R-:W-:Y:S02]  /*0e70*/  IMAD R2, R4, c[0x0][0x350], R2 ;  /* 0x0000d40004027a24 */ /* 0x000fe400078e0202 */
[----:B------:R-:W-:Y:S02]  /*0e80*/  @P0 IMAD R6, R6, c[0x0][0x28c], R7 ;  /* 0x0000a30006060a24 */ /* 0x000fe400078e0207 */
[----:B------:R-:W-:Y:S02]  /*0e90*/  IMAD R3, R4, c[0x0][0x354], R3 ;  /* 0x0000d50004037a24 */ /* 0x000fe400078e0203 */
[C---:B------:R-:W-:Y:S02]  /*0ea0*/  @P0 IMAD R2, R6.reuse, c[0x0][0x358], R2 ;  /* 0x0000d60006020a24 */ /* 0x040fe400078e0202 */
[----:B------:R-:W-:-:S05]  /*0eb0*/  @P0 IMAD R3, R6, c[0x0][0x35c], R3 ;  /* 0x0000d70006030a24 */ /* 0x000fca00078e0203 */
.L_x_1935:
[----:B------:R-:W-:-:S04]  /*0ec0*/  IADD3 R4, P0, R3, c[0x0][0x368], RZ ;  /* 0x0000da0003047a10 */ /* 0x000fc80007f1e0ff */
[----:B------:R-:W-:-:S05]  /*0ed0*/  IADD3.X R5, RZ, c[0x0][0x36c], RZ, P0, !PT ;  /* 0x0000db00ff057a10 */ /* 0x000fca00007fe4ff */
[----:B------:R-:W2:Y:S01]  /*0ee0*/  LDG.E.U8 R4, [R4.64] ;  /* 0x0000000404047981 */ /* 0x000ea2000c1e1100 */
[----:B------:R-:W-:Y:S02]  /*0ef0*/  ISETP.NE.AND P0, PT, RZ, UR6, PT ;  /* 0x00000006ff007c0c */ /* 0x000fe4000bf05270 */
[----:B------:R-:W-:Y:S02]  /*0f00*/  IADD3 R2, P1, R2, c[0x0][0x360], RZ ;  /* 0x0000d80002027a10 */ /* 0x000fe40007f3e0ff */
[----:B------:R-:W-:Y:S02]  /*0f10*/  IADD3 R0, R0, 0x80, RZ ;  /* 0x0000008000007810 */ /* 0x000fe40007ffe0ff */
[----:B------:R-:W-:Y:S02]  /*0f20*/  IADD3.X R3, RZ, c[0x0][0x364], RZ, P1, !PT ;  /* 0x0000d900ff037a10 */ /* 0x000fe40000ffe4ff */
[----:B--2---:R-:W-:-:S04]  /*0f30*/  ISETP.NE.XOR P0, PT, R4, RZ, P0 ;  /* 0x000000ff0400720c */ /* 0x004fc80000705a70 */
[----:B------:R-:W-:-:S05]  /*0f40*/  SEL R7, RZ, 0x1, !P0 ;  /* 0x00000001ff077807 */ /* 0x000fca0004000000 */
[----:B------:R0:W-:Y:S04]  /*0f50*/  STG.E.U8 [R2.64], R7 ;  /* 0x0000000702007986 */ /* 0x0001e8000c101104 */
.L_x_1934:
[----:B------:R-:W-:Y:S05]  /*0f60*/  BSYNC B0 ;  /* 0x0000000000007941 */ /* 0x000fea0003800000 */
.L_x_1933:
[----:B------:R-:W-:Y:S01]  /*0f70*/  ISETP.GE.AND P0, PT, R0, c[0x0][0x160], PT ;  /* 0x0000580000007a0c */ /* 0x000fe20003f06270 */
[----:B------:R-:W-:-:S12]  /*0f80*/  BSSY B0, `(.L_x_1936) ;  /* 0x00001de000007945 */ /* 0x000fd80003800000 */
[----:B------:R-:W-:Y:S05]  /*0f90*/  @P0 BRA `(.L_x_1937) ;  /* 0x00001dc000000947 */ /* 0x000fea0003800000 */
        /* <DEDUP_REMOVED lines=227> */
.L_x_1938:
[----:B------:R-:W-:-:S05]  /*1dd0*/  IADD3 R4, P0, R3, c[0x0][0x368], RZ ;  /* 0x0000da0003047a10 */ /* 0x000fca0007f1e0ff */
[----:B------:R-:W-:-:S05]  /*1de0*/  IMAD.X R5, RZ, RZ, c[0x0][0x36c], P0 ;  /* 0x0000db00ff057624 */ /* 0x000fca00000e06ff */
[----:B------:R-:W2:Y:S01]  /*1df0*/  LDG.E.U8 R4, [R4.64] ;  /* 0x0000000404047981 */ /* 0x000ea2000c1e1100 */
[----:B------:R-:W-:Y:S02]  /*1e00*/  ISETP.NE.AND P0, PT, RZ, UR6, PT ;  /* 0x00000006ff007c0c */ /* 0x000fe4000bf05270 */
[----:B------:R-:W-:Y:S02]  /*1e10*/  IADD3 R2, P1, R2, c[0x0][0x360], RZ ;  /* 0x0000d80002027a10 */ /* 0x000fe40007f3e0ff */
[----:B------:R-:W-:Y:S02]  /*1e20*/  IADD3 R0, R0, 0x80, RZ ;  /* 0x0000008000007810 */ /* 0x000fe40007ffe0ff */
[----:B------:R-:W-:Y:S02]  /*1e30*/  IADD3.X R3, RZ, c[0x0][0x364], RZ, P1, !PT ;  /* 0x0000d900ff037a10 */ /* 0x000fe40000ffe4ff */
[----:B--2---:R-:W-:-:S04]  /*1e40*/  ISETP.NE.XOR P0, PT, R4, RZ, P0 ;  /* 0x000000ff0400720c */ /* 0x004fc80000705a70 */
[----:B------:R-:W-:Y:S02]  /*1e50*/  SEL R7, RZ, 0x1, !P0 ;  /* 0x00000001ff077807 */ /* 0x000fe40004000000 */
[----:B------:R-:W-:-:S03]  /*1e60*/  ISETP.GE.AND P0, PT, R0, c[0x0][0x160], PT ;  /* 0x0000580000007a0c */ /* 0x000fc60003f06270 */
[----:B------:R0:W-:Y:S10]  /*1e70*/  STG.E.U8 [R2.64], R7 ;  /* 0x0000000702007986 */ /* 0x0001f4000c101104 */
        /* <DEDUP_REMOVED lines=228> */
.L_x_1939:
        /* <DEDUP_REMOVED lines=10> */
.L_x_1937:
[----:B------:R-:W-:Y:S05]  /*2d60*/  BSYNC B0 ;  /* 0x0000000000007941 */ /* 0x000fea0003800000 */
.L_x_1936:
        /* <DEDUP_REMOVED lines=229> */
.L_x_1940:
[----:B------:R-:W-:-:S04]  /*3bc0*/  IADD3 R4, P0, R3, c[0x0][0x368], RZ ;  /* 0x0000da0003047a10 */ /* 0x000fc80007f1e0ff */
[----:B------:R-:W-:-:S05]  /*3bd0*/  IADD3.X R5, RZ, c[0x0][0x36c], RZ, P0, !PT ;  /* 0x0000db00ff057a10 */ /* 0x000fca00007fe4ff */
[----:B------:R-:W2:Y:S01]  /*3be0*/  LDG.E.U8 R4, [R4.64] ;  /* 0x0000000404047981 */ /* 0x000ea2000c1e1100 */
[----:B------:R-:W-:Y:S02]  /*3bf0*/  ISETP.NE.AND P0, PT, RZ, UR6, PT ;  /* 0x00000006ff007c0c */ /* 0x000fe4000bf05270 */
[----:B------:R-:W-:-:S04]  /*3c00*/  IADD3 R2, P1, R2, c[0x0][0x360], RZ ;  /* 0x0000d80002027a10 */ /* 0x000fc80007f3e0ff */
[----:B------:R-:W-:Y:S02]  /*3c10*/  IADD3.X R3, RZ, c[0x0][0x364], RZ, P1, !PT ;  /* 0x0000d900ff037a10 */ /* 0x000fe40000ffe4ff */
[----:B--2---:R-:W-:-:S04]  /*3c20*/  ISETP.NE.XOR P0, PT, R4, RZ, P0 ;  /* 0x000000ff0400720c */ /* 0x004fc80000705a70 */
[----:B------:R-:W-:-:S05]  /*3c30*/  SEL R7, RZ, 0x1, !P0 ;  /* 0x00000001ff077807 */ /* 0x000fca0004000000 */
[----:B------:R-:W-:Y:S01]  /*3c40*/  STG.E.U8 [R2.64], R7 ;  /* 0x0000000702007986 */ /* 0x000fe2000c101104 */
[----:B------:R-:W-:Y:S05]  /*3c50*/  EXIT ;  /* 0x000000000000794d */ /* 0x000fea0003800000 */
.L_x_1941:
        /* <DEDUP_REMOVED lines=10> */
.L_x_41817:


//--------------------- .text._ZN2at6native27unrolled_elementwise_kernelINS0_13AUnaryFunctorIbbbZZZNS0_23logical_xor_kernel_cudaERNS_14TensorIteratorEENKUlvE0_clEvENKUlvE7_clEvEUlbbE_EESt5arrayIPcLm2EELi4E23TrivialOffsetCalculatorILi1EjESD_NS0_6memory15LoadWithoutCastENSE_16StoreWithoutCastEEEviT_T0_T2_T3_T4_T5_ --------------------------
	.section	.text._ZN2at6native27unrolled_elementwise_kernelINS0_13AUnaryFunctorIbbbZZZNS0_23logical_xor_kernel_cudaERNS_14TensorIteratorEENKUlvE0_clEvENKUlvE7_clEvEUlbbE_EESt5arrayIPcLm2EELi4E23TrivialOffsetCalculatorILi1EjESD_NS0_6memory15LoadWithoutCastENSE_16StoreWithoutCastEEEviT_T0_T2_T3_T4_T5_,"ax",@progbits
	.sectioninfo	@"SHI_REGISTERS=18"
	.align	128
        .global         _ZN2at6native27unrolled_elementwise_kernelINS0_13AUnaryFunctorIbbbZZZNS0_23logical_xor_kernel_cudaERNS_14TensorIteratorEENKUlvE0_clEvENKUlvE7_clEvEUlbbE_EESt5arrayIPcLm2EELi4E23TrivialOffsetCalculatorILi1EjESD_NS0_6memory15LoadWithoutCastENSE_16StoreWithoutCastEEEviT_T0_T2_T3_T4_T5_
        .type           _ZN2at6native27unrolled_elementwise_kernelINS0_13AUnaryFunctorIbbbZZZNS0_23logical_xor_kernel_cudaERNS_14TensorIteratorEENKUlvE0_clEvENKUlvE7_clEvEUlbbE_EESt5arrayIPcLm2EELi4E23TrivialOffsetCalculatorILi1EjESD_NS0_6memory15LoadWithoutCastENSE_16StoreWithoutCastEEEviT_T0_T2_T3_T4_T5_,@function
        .size           _ZN2at6native27unrolled_elementwise_kernelINS0_13AUnaryFunctorIbbbZZZNS0_23logical_xor_kernel_cudaERNS_14TensorIteratorEENKUlvE0_clEvENKUlvE7_clEvEUlbbE_EESt5arrayIPcLm2EELi4E23TrivialOffsetCalculatorILi1EjESD_NS0_6memory15LoadWithoutCastENSE_16StoreWithoutCastEEEviT_T0_T2_T3_T4_T5_,(.L_x_41818 - _ZN2at6native27unrolled_elementwise_kernelINS0_13AUnaryFunctorIbbbZZZNS0_23logical_xor_kernel_cudaERNS_14TensorIteratorEENKUlvE0_clEvENKUlvE7_clEvEUlbbE_EESt5arrayIPcLm2EELi4E23TrivialOffsetCalculatorILi1EjESD_NS0_6memory15LoadWithoutCastENSE_16StoreWithoutCastEEEviT_T0_T2_T3_T4_T5_)
        .other          _ZN2at6native27unrolled_elementwise_kernelINS0_13AUnaryFunctorIbbbZZZNS0_23logical_xor_kernel_cudaERNS_14TensorIteratorEENKUlvE0_clEvENKUlvE7_clEvEUlbbE_EESt5arrayIPcLm2EELi4E23TrivialOffsetCalculatorILi1EjESD_NS0_6memory15LoadWithoutCastENSE_16StoreWithoutCastEEEviT_T0_T2_T3_T4_T5_,@"STO_CUDA_ENTRY STV_DEFAULT"
_ZN2at6native27unrolled_elementwise_kernelINS0_13AUnaryFunctorIbbbZZZNS0_23logical_xor_kernel_cudaERNS_14TensorIteratorEENKUlvE0_clEvENKUlvE7_clEvEUlbbE_EESt5arrayIPcLm2EELi4E23TrivialOffsetCalculatorILi1EjESD_NS0_6memory15LoadWithoutCastENSE_16StoreWithoutCastEEEviT_T0_T2_T3_T4_T5_:
.text._ZN2at6native27unrolled_elementwise_kernelINS0_13AUnaryFunctorIbbbZZZNS0_23logical_xor_kernel_cudaERNS_14TensorIteratorEENKUlvE0_clEvENKUlvE7_clEvEUlbbE_EESt5arrayIPcLm2EELi4E23TrivialOffsetCalculatorILi1EjESD_NS0_6memory15LoadWithoutCastENSE_16StoreWithoutCastEEEviT_T0_T2_T3_T4_T5_:
[----:B------:R-:W-:Y:S02]  /*0000*/  IMAD.MOV.U32 R1, RZ, RZ, c[0x0][0x28] ;  /* 0x00000a00ff017624 */ /* 0x000fe400078e00ff */
[----:B------:R-:W0:Y:S01]  /*0010*/  S2R R0, SR_CTAID.X ;  /* 0x0000000000007919 */ /* 0x000e220000002500 */
[----:B------:R-:W-:Y:S01]  /*0020*/  IMAD.MOV.U32 R3, RZ, RZ, -0x200 ;  /* 0xfffffe00ff037424 */ /* 0x000fe200078e00ff */
[----:B------:R-:W-:Y:S02]  /*0030*/  ULDC.64 UR4, c[0x0][0x118] ;  /* 0x0000460000047ab9 */ /* 0x000fe40000000a00 */
[----:B------:R-:W1:Y:S01]  /*0040*/  S2R R15, SR_TID.X ;  /* 0x00000000000f7919 */ /* 0x000e620000002100 */
[----:B0-----:R-:W-:Y:S01]  /*0050*/  IMAD R2, R0, R3, c[0x0][0x160] ;  /* 0x0000580000027624 */ /* 0x001fe200078e0203 */
[----:B-1----:R-:W-:Y:S01]  /*0060*/  IADD3 R12, R15, 0x80, RZ ;  /* 0x000000800f0c7810 */ /* 0x002fe20007ffe0ff */
[----:B------:R-:W-:-:S03]  /*0070*/  IMAD.MOV.U32 R3, RZ, RZ, R15 ;  /* 0x000000ffff037224 */ /* 0x000fc600078e000f */
[----:B------:R-:W-:-:S13]  /*0080*/  ISETP.GE.AND P2, PT, R15, R2, PT ;  /* 0x000000020f00720c */ /* 0x000fda0003f46270 */
[----:B------:R-:W-:Y:S02]  /*0090*/  @!P2 IMAD.MOV.U32 R3, RZ, RZ, R12 ;  /* 0x000000ffff03a224 */ /* 0x000fe400078e000c */
[----:B------:R-:W-:-:S03]  /*00a0*/  @!P2 IMAD R4, R0, 0x200, R15 ;  /* 0x000002000004a824 */ /* 0x000fc600078e020f */
[----:B------:R-:W-:Y:S02]  /*00b0*/  ISETP.GE.AND P4, PT, R3, R2, PT ;  /* 0x000000020300720c */ /* 0x000fe40003f86270 */
[----:B------:R-:W-:-:S05]  /*00c0*/  @!P2 IADD3 R4, P0, R4, c[0x0][0x170], RZ ;  /* 0x00005c000404aa10 */ /* 0x000fca0007f1e0ff */
[----:B------:R-:W-:-:S05]  /*00d0*/  @!P2 IMAD.X R5, RZ, RZ, c[0x0][0x174], P0 ;  /* 0x00005d00ff05a624 */ /* 0x000fca00000e06ff */
[----:B------:R-:W2:Y:S01]  /*00e0*/  @!P2 LDG.E.U8 R4, [R4.64] ;  /* 0x000000040404a981 */ /* 0x000ea2000c1e1100 */
[----:B------:R-:W-:Y:S01]  /*00f0*/  @!P4 IMAD R6, R0, 0x200, R3 ;  /* 0x000002000006c824 */ /* 0x000fe200078e0203 */
[----:B------:R-:W-:-:S04]  /*0100*/  @!P4 IADD3 R3, R3, 0x80, RZ ;  /* 0x000000800303c810 */ /* 0x000fc80007ffe0ff */
[----:B------:R-:W-:Y:S02]  /*0110*/  ISETP.GE.AND P3, PT, R3, R2, PT ;  /* 0x000000020300720c */ /* 0x000fe40003f66270 */
[----:B------:R-:W-:-:S11]  /*0120*/  @!P4 IADD3 R6, P0, R6, c[0x0][0x170], RZ ;  /* 0x00005c000606ca10 */ /* 0x000fd60007f1e0ff */
[----:B------:R-:W-:Y:S01]  /*0130*/  @!P3 IMAD R10, R0, 0x200, R3 ;  /* 0x00000200000ab824 */ /* 0x000fe200078e0203 */
[----:B------:R-:W-:-:S04]  /*0140*/  @!P3 IADD3 R3, R3, 0x80, RZ ;  /* 0x000000800303b810 */ /* 0x000fc80007ffe0ff */
[----:B------:R-:W-:Y:S01]  /*0150*/  @!P3 IADD3 R10, P1, R10, c[0x0][0x170], RZ ;  /* 0x00005c000a0aba10 */ /* 0x000fe20007f3e0ff */
[----:B------:R-:W-:-:S04]  /*0160*/  @!P4 IMAD.X R7, RZ, RZ, c[0x0][0x174], P0 ;  /* 0x00005d00ff07c624 */ /* 0x000fc800000e06ff */
[----:B------:R-:W-:Y:S01]  /*0170*/  @!P3 IMAD.X R11, RZ, RZ, c[0x0][0x174], P1 ;  /* 0x00005d00ff0bb624 */ /* 0x000fe200008e06ff */
[----:B------:R-:W3:Y:S04]  /*0180*/  @!P4 LDG.E.U8 R6, [R6.64] ;  /* 0x000000040606c981 */ /* 0x000ee8000c1e1100 */
[----:B------:R-:W4:Y:S01]  /*0190*/  @!P3 LDG.E.U8 R10, [R10.64] ;  /* 0x000000040a0ab981 */ /* 0x000f22000c1e1100 */
[----:B------:R-:W-:-:S13]  /*01a0*/  ISETP.GE.AND P0, PT, R3, R2, PT ;  /* 0x000000020300720c */ /* 0x000fda0003f06270 */
[----:B------:R-:W-:-:S05]  /*01b0*/  @!P0 IMAD R8, R0, 0x200, R3 ;  /* 0x0000020000088824 */ /* 0x000fca00078e0203 */
[----:B------:R-:W-:-:S05]  /*01c0*/  @!P0 IADD3 R8, P1, R8, c[0x0][0x170], RZ ;  /* 0x00005c0008088a10 */ /* 0x000fca0007f3e0ff */
[----:B------:R-:W-:-:S05]  /*01d0*/  @!P0 IMAD.X R9, RZ, RZ, c[0x0][0x174], P1 ;  /* 0x00005d00ff098624 */ /* 0x000fca00008e06ff */
[----:B------:R-:W5:Y:S01]  /*01e0*/  @!P0 LDG.E.U8 R8, [R8.64] ;  /* 0x0000000408088981 */ /* 0x000f62000c1e1100 */
[----:B------:R-:W-:Y:S01]  /*01f0*/  PRMT R3, RZ, 0x7610, R3 ;  /* 0x00007610ff037816 */ /* 0x000fe20000000003 */
[----:B------:R-:W-:Y:S01]  /*0200*/  ULDC.U8 UR6, c[0x0][0x165] ;  /* 0x0000594000067ab9 */ /* 0x000fe20000000000 */
[----:B------:R-:W-:Y:S02]  /*0210*/  IMAD.MOV.U32 R13, RZ, RZ, R15 ;  /* 0x000000ffff0d7224 */ /* 0x000fe400078e000f */
[----:B------:R-:W-:Y:S01]  /*0220*/  @!P2 IMAD.MOV.U32 R13, RZ, RZ, R12 ;  /* 0x000000ffff0da224 */ /* 0x000fe200078e000c */
[----:B------:R-:W-:Y:S01]  /*0230*/  BSSY B0, `(.L_x_1942) ;  /* 0x0000027000007945 */ /* 0x000fe20003800000 */
[----:B--2---:R-:W-:-:S04]  /*0240*/  @!P2 ISETP.NE.AND P1, PT, R4, RZ, PT ;  /* 0x000000ff0400a20c */ /* 0x004fc80003f25270 */
[----:B------:R-:W-:Y:S02]  /*0250*/  @!P2 SEL R3, RZ, 0x1, !P1 ;  /* 0x00000001ff03a807 */ /* 0x000fe40004800000 */
[----:B------:R-:W-:Y:S02]  /*0260*/  PRMT R4, RZ, 0x7610, R4 ;  /* 0x00007610ff047816 */ /* 0x000fe40000000004 */
[----:B------:R-:W-:Y:S02]  /*0270*/  PRMT R5, R3, 0x9910, RZ ;  /* 0x0000991003057816 */ /* 0x000fe400000000ff */
[----:B------:R-:W-:Y:S02]  /*0280*/  PRMT R3, RZ, 0x7610, R3 ;  /* 0x00007610ff037816 */ /* 0x000fe40000000003 */
[----:B------:R-:W-:Y:S02]  /*0290*/  ISETP.NE.AND P1, PT, RZ, UR6, PT ;  /* 0x00000006ff007c0c */ /* 0x000fe4000bf25270 */
[----:B---3--:R-:W-:-:S02]  /*02a0*/  @!P4 ISETP.NE.AND P5, PT, R6, RZ, PT ;  /* 0x000000ff0600c20c */ /* 0x008fc40003fa5270 */
[----:B----4-:R-:W-:Y:S01]  /*02b0*/  @!P3 ISETP.NE.AND P6, PT, R10, RZ, PT ;  /* 0x000000ff0a00b20c */ /* 0x010fe20003fc5270 */
[----:B------:R-:W-:Y:S01]  /*02c0*/  @!P2 IMAD R6, R0, 0x200, R15 ;  /* 0x000002000006a824 */ /* 0x000fe200078e020f */
[----:B------:R-:W-:Y:S02]  /*02d0*/  @!P4 SEL R3, RZ, 0x1, !P5 ;  /* 0x00000001ff03c807 */ /* 0x000fe40006800000 */
[----:B------:R-:W-:Y:S02]  /*02e0*/  @!P3 SEL R4, RZ, 0x1, !P6 ;  /* 0x00000001ff04b807 */ /* 0x000fe40007000000 */
[----:B------:R-:W-:Y:S02]  /*02f0*/  PRMT R3, R3, 0x9910, RZ ;  /* 0x0000991003037816 */ /* 0x000fe400000000ff */
[----:B------:R-:W-:Y:S02]  /*0300*/  PRMT R7, R4, 0x9910, RZ ;  /* 0x0000991004077816 */ /* 0x000fe400000000ff */
[----:B------:R-:W-:-:S02]  /*0310*/  @!P2 IADD3 R4, P4, R6, c[0x0][0x168], RZ ;  /* 0x00005a000604aa10 */ /* 0x000fc40007f9e0ff */
[----:B------:R-:W-:Y:S01]  /*0320*/  ISETP.NE.XOR P5, PT, R5, RZ, P1 ;  /* 0x000000ff0500720c */ /* 0x000fe20000fa5a70 */
[----:B------:R-:W-:Y:S02]  /*0330*/  IMAD.MOV.U32 R6, RZ, RZ, R3 ;  /* 0x000000ffff067224 */ /* 0x000fe400078e0003 */
[----:B------:R-:W-:Y:S01]  /*0340*/  @!P2 IMAD.X R5, RZ, RZ, c[0x0][0x16c], P4 ;  /* 0x00005b00ff05a624 */ /* 0x000fe200020e06ff */
[----:B------:R-:W-:-:S05]  /*0350*/  @!P2 SEL R3, RZ, 0x1, !P5 ;  /* 0x00000001ff03a807 */ /* 0x000fca0006800000 */
[----:B------:R0:W-:Y:S01]  /*0360*/  @!P2 STG.E.U8 [R4.64], R3 ;  /* 0x000000030400a986 */ /* 0x0001e2000c101104 */
[----:B------:R-:W-:Y:S02]  /*0370*/  ISETP.GE.AND P3, PT, R13, R2, PT ;  /* 0x000000020d00720c */ /* 0x000fe40003f66270 */
[----:B------:R-:W-:Y:S02]  /*0380*/  ISETP.NE.XOR P4, PT, R6, RZ, P1 ;  /* 0x000000ff0600720c */ /* 0x000fe40000f85a70 */
[----:B------:R-:W-:Y:S02]  /*0390*/  ISETP.NE.XOR P1, PT, R7, RZ, P1 ;  /* 0x000000ff0700720c */ /* 0x000fe40000f25a70 */
[----:B-----5:R-:W-:-:S04]  /*03a0*/  ISETP.NE.AND P0, PT, R8, RZ, !P0 ;  /* 0x000000ff0800720c */ /* 0x020fc80004705270 */
[----:B------:R-:W-:Y:S02]  /*03b0*/  ISETP.NE.XOR P0, PT, RZ, UR6, P0 ;  /* 0x00000006ff007c0c */ /* 0x000fe40008705a70 */
[----:B------:R-:W-:Y:S02]  /*03c0*/  SEL R9, RZ, 0x1, !P4 ;  /* 0x00000001ff097807 */ /* 0x000fe40006000000 */
[----:B------:R-:W-:Y:S01]  /*03d0*/  SEL R11, RZ, 0x1, !P1 ;  /* 0x00000001ff0b7807 */ /* 0x000fe20004800000 */
        /* <DEDUP_REMOVED lines=12> */
.L_x_1943:
[----:B0-----:R-:W-:Y:S05]  /*04a0*/  BSYNC B0 ;  /* 0x0000000000007941 */ /* 0x001fea0003800000 */
.L_x_1942:
[----:B------:R-:W-:-:S13]  /*04b0*/  ISETP.GE.AND P1, PT, R13, R2, PT ;  /* 0x000000020d00720c */ /* 0x000fda0003f26270 */
[----:B------:R-:W-:Y:S05]  /*04c0*/  @P1 EXIT ;  /* 0x000000000000194d */ /* 0x000fea0003800000 */
[----:B------:R-:W-:Y:S01]  /*04d0*/  IMAD R0, R0, 0x200, R13 ;  /* 0x0000020000007824 */ /* 0x000fe200078e020d */
[----:B------:R-:W-:-:S04]  /*04e0*/  SEL R5, RZ, 0x1, !P0 ;  /* 0x00000001ff057807 */ /* 0x000fc80004000000 */
[----:B------:R-:W-:-:S05]  /*04f0*/  IADD3 R2, P1, R0, c[0x0][0x168], RZ ;  /* 0x00005a0000027a10 */ /* 0x000fca0007f3e0ff */
[----:B------:R-:W-:-:S05]  /*0500*/  IMAD.X R3, RZ, RZ, c[0x0][0x16c], P1 ;  /* 0x00005b00ff037624 */ /* 0x000fca00008e06ff */
[----:B------:R-:W-:Y:S01]  /*0510*/  STG.E.U8 [R2.64], R5 ;  /* 0x0000000502007986 */ /* 0x000fe2000c101104 */
[----:B------:R-:W-:Y:S05]  /*0520*/  EXIT ;  /* 0x000000000000794d */ /* 0x000fea0003800000 */
.L_x_1944:
        /* <DEDUP_REMOVED lines=13> */
.L_x_41818:


//--------------------- .text._ZN2at6native29vectorized_elementwise_kernelILi2ENS0_13AUnaryFunctorIbbbZZZNS0_23logical_xor_kernel_cudaERNS_14TensorIteratorEENKUlvE0_clEvENKUlvE7_clEvEUlbbE_EESt5arrayIPcLm2EEEEviT0_T1_ --------------------------
	.section	.text._ZN2at6native29vectorized_elementwise_kernelILi2ENS0_13AUnaryFunctorIbbbZZZNS0_23logical_xor_kernel_cudaERNS_14TensorIteratorEENKUlvE0_clEvENKUlvE7_clEvEUlbbE_EESt5arrayIPcLm2EEEEviT0_T1_,"ax",@progbits
	.sectioninfo	@"SHI_REGISTERS=23"
	.align	128
        .global         _ZN2at6native29vectorized_elementwise_kernelILi2ENS0_13AUnaryFunctorIbbbZZZNS0_23logical_xor_kernel_cudaERNS_14TensorIteratorEENKUlvE0_clEvENKUlvE7_clEvEUlbbE_EESt5arrayIPcLm2EEEEviT0_T1_
        .type           _ZN2at6native29vectorized_elementwise_kernelILi2ENS0_13AUnaryFunctorIbbbZZZNS0_23logical_xor_kernel_cudaERNS_14TensorIteratorEENKUlvE0_clEvENKUlvE7_clEvEUlbbE_EESt5arrayIPcLm2EEEEviT0_T1_,@function
        .size           _ZN2at6native29vectorized_elementwise_kernelILi2ENS0_13AUnaryFunctorIbbbZZZNS0_23logical_xor_kernel_cudaERNS_14TensorIteratorEENKUlvE0_clEvENKUlvE7_clEvEUlbbE_EESt5arrayIPcLm2EEEEviT0_T1_,(.L_x_41819 - _ZN2at6native29vectorized_elementwise_kernelILi2ENS0_13AUnaryFunctorIbbbZZZNS0_23logical_xor_kernel_cudaERNS_14TensorIteratorEENKUlvE0_clEvENKUlvE7_clEvEUlbbE_EESt5arrayIPcLm2EEEEviT0_T1_)
        .other          _ZN2at6native29vectorized_elementwise_kernelILi2ENS0_13AUnaryFunctorIbbbZZZNS0_23logical_xor_kernel_cudaERNS_14TensorIteratorEENKUlvE0_clEvENKUlvE7_clEvEUlbbE_EESt5arrayIPcLm2EEEEviT0_T1_,@"STO_CUDA_ENTRY STV_DEFAULT"
_ZN2at6native29vectorized_elementwise_kernelILi2ENS0_13AUnaryFunctorIbbbZZZNS0_23logical_xor_kernel_cudaERNS_14TensorIteratorEENKUlvE0_clEvENKUlvE7_clEvEUlbbE_EESt5arrayIPcLm2EEEEviT0_T1_:
.text._ZN2at6native29vectorized_elementwise_kernelILi2ENS0_13AUnaryFunctorIbbbZZZNS0_23logical_xor_kernel_cudaERNS_14TensorIteratorEENKUlvE0_clEvENKUlvE7_clEvEUlbbE_EESt5arrayIPcLm2EEEEviT0_T1_:
[----:B------:R-:W-:Y:S02]  /*0000*/  IMAD.MOV.U32 R1, RZ, RZ, c[0x0][0x28] ;  /* 0x00000a00ff017624 */ /* 0x000fe400078e00ff */
[----:B------:R-:W0:Y:S01]  /*0010*/  S2R R0, SR_CTAID.X ;  /* 0x0000000000007919 */ /* 0x000e220000002500 */
[----:B------:R-:W-:Y:S02]  /*0020*/  ULDC.64 UR4, c[0x0][0x118] ;  /* 0x0000460000047ab9 */ /* 0x000fe40000000a00 */
[----:B------:R-:W-:Y:S01]  /*0030*/  ULDC.U8 UR6, c[0x0][0x165] ;  /* 0x0000594000067ab9 */ /* 0x000fe20000000000 */
[----:B0-----:R-:W-:-:S05]  /*0040*/  IMAD.SHL.U32 R0, R0, 0x400, RZ ;  /* 0x0000040000007824 */ /* 0x001fca00078e00ff */
[----:B------:R-:W-:-:S04]  /*0050*/  IADD3 R2, -R0, c[0x0][0x160], RZ ;  /* 0x0000580000027a10 */ /* 0x000fc80007ffe1ff */
[----:B------:R-:W-:-:S13]  /*0060*/  ISETP.GE.U32.AND P0, PT, R2, 0x400, PT ;  /* 0x000004000200780c */ /* 0x000fda0003f06070 */
[----:B------:R-:W-:Y:S05]  /*0070*/  @!P0 BRA `(.L_x_1945) ;  /* 0x000002d000008947 */ /* 0x000fea0003800000 */
[----:B------:R-:W0:Y:S01]  /*0080*/  S2R R11, SR_TID.X ;  /* 0x00000000000b7919 */ /* 0x000e220000002100 */
[----:B------:R-:W-:-:S04]  /*0090*/  IADD3 R4, P0, R0, c[0x0][0x170], RZ ;  /* 0x00005c0000047a10 */ /* 0x000fc80007f1e0ff */
[----:B------:R-:W-:-:S05]  /*00a0*/  LEA.HI.X.SX32 R5, R0, c[0x0][0x174], 0x1, P0 ;  /* 0x00005d0000057a11 */ /* 0x000fca00000f0eff */
[----:B0-----:R-:W-:-:S05]  /*00b0*/  IMAD.WIDE.U32 R4, R11, 0x2, R4 ;  /* 0x000000020b047825 */ /* 0x001fca00078e0004 */
[----:B------:R-:W2:Y:S04]  /*00c0*/  LDG.E.U16 R6, [R4.64] ;  /* 0x0000000404067981 */ /* 0x000ea8000c1e1500 */
[----:B------:R-:W3:Y:S04]  /*00d0*/  LDG.E.U16 R7, [R4.64+0x100] ;  /* 0x0001000404077981 */ /* 0x000ee8000c1e1500 */
[----:B------:R-:W4:Y:S04]  /*00e0*/  LDG.E.U16 R8, [R4.64+0x200] ;  /* 0x0002000404087981 */ /* 0x000f28000c1e1500 */
[----:B------:R4:W5:Y:S01]  /*00f0*/  LDG.E.U16 R9, [R4.64+0x300] ;  /* 0x0003000404097981 */ /* 0x000962000c1e1500 */
[----:B------:R-:W-:-:S05]  /*0100*/  IADD3 R2, P0, R0, c[0x0][0x168], RZ ;  /* 0x00005a0000027a10 */ /* 0x000fca0007f1e0ff */
[----:B------:R-:W-:Y:S01]  /*0110*/  IMAD.X R3, RZ, RZ, c[0x0][0x16c], P0 ;  /* 0x00005b00ff037624 */ /* 0x000fe200000e06ff */
[----:B------:R-:W-:-:S03]  /*0120*/  ISETP.NE.AND P0, PT, RZ, UR6, PT ;  /* 0x00000006ff007c0c */ /* 0x000fc6000bf05270 */
[----:B------:R-:W-:Y:S01]  /*0130*/  IMAD.WIDE R2, R11, 0x2, R2 ;  /* 0x000000020b027825 */ /* 0x000fe200078e0202 */
[C---:B--2---:R-:W-:Y:S02]  /*0140*/  PRMT R0, R6.reuse, 0x7770, RZ ;  /* 0x0000777006007816 */ /* 0x044fe400000000ff */
[----:B------:R-:W-:Y:S02]  /*0150*/  PRMT R6, R6, 0x7771, RZ ;  /* 0x0000777106067816 */ /* 0x000fe400000000ff */
[----:B------:R-:W-:Y:S02]  /*0160*/  ISETP.NE.XOR P1, PT, R0, RZ, P0 ;  /* 0x000000ff0000720c */ /* 0x000fe40000725a70 */
[----:B---3--:R-:W-:Y:S02]  /*0170*/  PRMT R0, R7, 0x7770, RZ ;  /* 0x0000777007007816 */ /* 0x008fe400000000ff */
[----:B----4-:R-:W-:Y:S02]  /*0180*/  PRMT R4, R8, 0x7770, RZ ;  /* 0x0000777008047816 */ /* 0x010fe400000000ff */
[----:B------:R-:W-:-:S02]  /*0190*/  ISETP.NE.XOR P5, PT, R0, RZ, P0 ;  /* 0x000000ff0000720c */ /* 0x000fc400007a5a70 */
[----:B------:R-:W-:Y:S02]  /*01a0*/  PRMT R0, R8, 0x7771, RZ ;  /* 0x0000777108007816 */ /* 0x000fe400000000ff */
[----:B------:R-:W-:Y:S02]  /*01b0*/  PRMT R7, R7, 0x7771, RZ ;  /* 0x0000777107077816 */ /* 0x000fe400000000ff */
[----:B------:R-:W-:Y:S02]  /*01c0*/  ISETP.NE.XOR P3, PT, R4, RZ, P0 ;  /* 0x000000ff0400720c */ /* 0x000fe40000765a70 */
[C---:B-----5:R-:W-:Y:S02]  /*01d0*/  PRMT R5, R9.reuse, 0x7770, RZ ;  /* 0x0000777009057816 */ /* 0x060fe400000000ff */
[----:B------:R-:W-:Y:S02]  /*01e0*/  PRMT R4, R9, 0x7771, RZ ;  /* 0x0000777109047816 */ /* 0x000fe400000000ff */
[----:B------:R-:W-:-:S02]  /*01f0*/  ISETP.NE.XOR P2, PT, R0, RZ, P0 ;  /* 0x000000ff0000720c */ /* 0x000fc40000745a70 */
[----:B------:R-:W-:Y:S02]  /*0200*/  SEL R0, RZ, 0x1, !P1 ;  /* 0x00000001ff007807 */ /* 0x000fe40004800000 */
[----:B------:R-:W-:Y:S02]  /*0210*/  ISETP.NE.XOR P6, PT, R6, RZ, P0 ;  /* 0x000000ff0600720c */ /* 0x000fe400007c5a70 */
[----:B------:R-:W-:Y:S02]  /*0220*/  ISETP.NE.XOR P4, PT, R7, RZ, P0 ;  /* 0x000000ff0700720c */ /* 0x000fe40000785a70 */
[----:B------:R-:W-:Y:S02]  /*0230*/  ISETP.NE.XOR P1, PT, R5, RZ, P0 ;  /* 0x000000ff0500720c */ /* 0x000fe40000725a70 */
[----:B------:R-:W-:Y:S02]  /*0240*/  ISETP.NE.XOR P0, PT, R4, RZ, P0 ;  /* 0x000000ff0400720c */ /* 0x000fe40000705a70 */
[----:B------:R-:W-:-:S02]  /*0250*/  SEL R5, RZ, 0x1, !P6 ;  /* 0x00000001ff057807 */ /* 0x000fc40007000000 */
[----:B------:R-:W-:Y:S02]  /*0260*/  SEL R4, RZ, 0x1, !P5 ;  /* 0x00000001ff047807 */ /* 0x000fe40006800000 */
[----:B------:R-:W-:Y:S02]  /*0270*/  SEL R7, RZ, 0x1, !P4 ;  /* 0x00000001ff077807 */ /* 0x000fe40006000000 */
[----:B------:R-:W-:Y:S02]  /*0280*/  SEL R6, RZ, 0x1, !P3 ;  /* 0x00000001ff067807 */ /* 0x000fe40005800000 */
[----:B------:R-:W-:Y:S02]  /*0290*/  SEL R9, RZ, 0x1, !P2 ;  /* 0x00000001ff097807 */ /* 0x000fe40005000000 */
[----:B------:R-:W-:Y:S02]  /*02a0*/  SEL R8, RZ, 0x1, !P1 ;  /* 0x00000001ff087807 */ /* 0x000fe40004800000 */
[----:B------:R-:W-:-:S02]  /*02b0*/  SEL R11, RZ, 0x1, !P0 ;  /* 0x00000001ff0b7807 */ /* 0x000fc40004000000 */
        /* <DEDUP_REMOVED lines=9> */
.L_x_1945:
[----:B------:R-:W0:Y:S02]  /*0350*/  S2R R3, SR_TID.X ;  /* 0x0000000000037919 */ /* 0x000e240000002100 */
[C---:B0-----:R-:W-:Y:S01]  /*0360*/  ISETP.GE.AND P6, PT, R3.reuse, R2, PT ;  /* 0x000000020300720c */ /* 0x041fe20003fc6270 */
[----:B------:R-:W-:Y:S01]  /*0370*/  IMAD.MOV.U32 R5, RZ, RZ, R3 ;  /* 0x000000ffff057224 */ /* 0x000fe200078e0003 */
[----:B------:R-:W-:-:S11]  /*0380*/  IADD3 R16, R3, 0x80, RZ ;  /* 0x0000008003107810 */ /* 0x000fd60007ffe0ff */
[----:B------:R-:W-:-:S05]  /*0390*/  @!P6 IMAD.MOV.U32 R5, RZ, RZ, R16 ;  /* 0x000000ffff05e224 */ /* 0x000fca00078e0010 */
[----:B------:R-:W-:-:S13]  /*03a0*/  ISETP.GE.AND P3, PT, R5, R2, PT ;  /* 0x000000020500720c */ /* 0x000fda0003f66270 */
[----:B------:R-:W-:Y:S01]  /*03b0*/  @!P3 IMAD.IADD R8, R0, 0x1, R5 ;  /* 0x000000010008b824 */ /* 0x000fe200078e0205 */
[----:B------:R-:W-:-:S04]  /*03c0*/  @!P3 IADD3 R5, R5, 0x80, RZ ;  /* 0x000000800505b810 */ /* 0x000fc80007ffe0ff */
[----:B------:R-:W-:Y:S02]  /*03d0*/  ISETP.GE.AND P0, PT, R5, R2, PT ;  /* 0x000000020500720c */ /* 0x000fe40003f06270 */
[----:B------:R-:W-:-:S05]  /*03e0*/  @!P3 IADD3 R8, P1, R8, c[0x0][0x170], RZ ;  /* 0x00005c000808ba10 */ /* 0x000fca0007f3e0ff */
[----:B------:R-:W-:-:S05]  /*03f0*/  @!P3 IMAD.X R9, RZ, RZ, c[0x0][0x174], P1 ;  /* 0x00005d00ff09b624 */ /* 0x000fca00008e06ff */
[----:B------:R-:W2:Y:S01]  /*0400*/  @!P3 LDG.E.U8 R8, [R8.64] ;  /* 0x000000040808b981 */ /* 0x000ea2000c1e1100 */
[----:B------:R-:W-:-:S05]  /*0410*/  @!P0 IMAD.IADD R10, R0, 0x1, R5 ;  /* 0x00000001000a8824 */ /* 0x000fca00078e0205 */
[----:B------:R-:W-:-:S05]  /*0420*/  @!P0 IADD3 R10, P1, R10, c[0x0][0x170], RZ ;  /* 0x00005c000a0a8a10 */ /* 0x000fca0007f3e0ff */
[----:B------:R-:W-:-:S05]  /*0430*/  @!P0 IMAD.X R11, RZ, RZ, c[0x0][0x174], P1 ;  /* 0x00005d00ff0b8624 */ /* 0x000fca00008e06ff */
[----:B------:R0:W3:Y:S01]  /*0440*/  @!P0 LDG.E.U8 R4, [R10.64] ;  /* 0x000000040a048981 */ /* 0x0000e2000c1e1100 */
[----:B------:R-:W-:-:S04]  /*0450*/  @!P0 IADD3 R5, R5, 0x80, RZ ;  /* 0x0000008005058810 */ /* 0x000fc80007ffe0ff */
[----:B------:R-:W-:Y:S01]  /*0460*/  ISETP.GE.AND P1, PT, R5, R2, PT ;  /* 0x000000020500720c */ /* 0x000fe20003f26270 */
[----:B------:R-:W-:-:S12]  /*0470*/  @!P6 IMAD.IADD R6, R0, 0x1, R3 ;  /* 0x000000010006e824 */ /* 0x000fd800078e0203 */
[----:B------:R-:W-:Y:S01]  /*0480*/  @!P1 IMAD.IADD R12, R0, 0x1, R5 ;  /* 0x00000001000c9824 */ /* 0x000fe200078e0205 */
[----:B------:R-:W-:-:S04]  /*0490*/  @!P1 IADD3 R5, R5, 0x80, RZ ;  /* 0x0000008005059810 */ /* 0x000fc80007ffe0ff */
[----:B------:R-:W-:Y:S02]  /*04a0*/  ISETP.GE.AND P2, PT, R5, R2, PT ;  /* 0x000000020500720c */ /* 0x000fe40003f46270 */
[----:B------:R-:W-:-:S05]  /*04b0*/  @!P6 IADD3 R6, P4, R6, c[0x0][0x170], RZ ;  /* 0x00005c000606ea10 */ /* 0x000fca0007f9e0ff */
[----:B------:R-:W-:Y:S01]  /*04c0*/  @!P6 IMAD.X R7, RZ, RZ, c[0x0][0x174], P4 ;  /* 0x00005d00ff07e624 */ /* 0x000fe200020e06ff */
[----:B0-----:R-:W-:-:S04]  /*04d0*/  @!P1 IADD3 R10, P5, R12, c[0x0][0x170], RZ ;  /* 0x00005c000c0a9a10 */ /* 0x001fc80007fbe0ff */
[----:B------:R0:W4:Y:S01]  /*04e0*/  @!P6 LDG.E.U8 R17, [R6.64] ;  /* 0x000000040611e981 */ /* 0x000122000c1e1100 */
[----:B------:R-:W-:Y:S01]  /*04f0*/  @!P2 IMAD.IADD R13, R0, 0x1, R5 ;  /* 0x00000001000da824 */ /* 0x000fe200078e0205 */
[----:B------:R-:W-:-:S04]  /*0500*/  @!P2 IADD3 R5, R5, 0x80, RZ ;  /* 0x000000800505a810 */ /* 0x000fc80007ffe0ff */
[----:B------:R-:W-:Y:S01]  /*0510*/  ISETP.GE.AND P4, PT, R5, R2, PT ;  /* 0x000000020500720c */ /* 0x000fe20003f86270 */
[----:B------:R-:W-:-:S05]  /*0520*/  @!P1 IMAD.X R11, RZ, RZ, c[0x0][0x174], P5 ;  /* 0x00005d00ff0b9624 */ /* 0x000fca00028e06ff */
[----:B------:R1:W5:Y:S07]  /*0530*/  @!P1 LDG.E.U8 R20, [R10.64] ;  /* 0x000000040a149981 */ /* 0x00036e000c1e1100 */
[----:B------:R-:W-:Y:S01]  /*0540*/  @!P4 IMAD.IADD R14, R0, 0x1, R5 ;  /* 0x00000001000ec824 */ /* 0x000fe200078e0205 */
[----:B------:R-:W-:Y:S02]  /*0550*/  @!P4 IADD3 R5, R5, 0x80, RZ ;  /* 0x000000800505c810 */ /* 0x000fe40007ffe0ff */
[----:B--2---:R-:W-:-:S02]  /*0560*/  @!P3 ISETP.NE.AND P5, PT, R8, RZ, PT ;  /* 0x000000ff0800b20c */ /* 0x004fc40003fa5270 */
[----:B------:R-:W-:Y:S02]  /*0570*/  PRMT R8, RZ, 0x7610, R8 ;  /* 0x00007610ff087816 */ /* 0x000fe40000000008 */
[----:B------:R-:W-:Y:S02]  /*0580*/  @!P3 SEL R8, RZ, 0x1, !P5 ;  /* 0x00000001ff08b807 */ /* 0x000fe40006800000 */
[----:B------:R-:W-:Y:S02]  /*0590*/  ISETP.GE.AND P3, PT, R5, R2, PT ;  /* 0x000000020500720c */ /* 0x000fe40003f66270 */
[----:B------:R-:W-:-:S05]  /*05a0*/  @!P2 IADD3 R12, P5, R13, c[0x0][0x170], RZ ;  /* 0x00005c000d0caa10 */ /* 0x000fca0007fbe0ff */
[----:B------:R-:W-:Y:S01]  /*05b0*/  @!P2 IMAD.X R13, RZ, RZ, c[0x0][0x174], P5 ;  /* 0x00005d00ff0da624 */ /* 0x000fe200028e06ff */
[----:B---3--:R-:W-:Y:S02]  /*05c0*/  @!P0 ISETP.NE.AND P5, PT, R4, RZ, PT ;  /* 0x000000ff0400820c */ /* 0x008fe40003fa5270 */
[----:B------:R-:W-:-:S03]  /*05d0*/  PRMT R4, RZ, 0x7610, R4 ;  /* 0x00007610ff047816 */ /* 0x000fc60000000004 */
[----:B------:R-:W-:Y:S01]  /*05e0*/  @!P3 IMAD.IADD R18, R0, 0x1, R5 ;  /* 0x000000010012b824 */ /* 0x000fe200078e0205 */
[----:B------:R-:W-:Y:S01]  /*05f0*/  @!P0 SEL R4, RZ, 0x1, !P5 ;  /* 0x00000001ff048807 */ /* 0x000fe20006800000 */
[----:B-1----:R1:W2:Y:S01]  /*0600*/  @!P2 LDG.E.U8 R11, [R12.64] ;  /* 0x000000040c0ba981 */ /* 0x0022a2000c1e1100 */
[----:B------:R-:W-:Y:S02]  /*0610*/  @!P4 IADD3 R14, P0, R14, c[0x0][0x170], RZ ;  /* 0x00005c000e0eca10 */ /* 0x000fe40007f1e0ff */
[----:B------:R-:W-:-:S03]  /*0620*/  @!P3 IADD3 R5, R5, 0x80, RZ ;  /* 0x000000800505b810 */ /* 0x000fc60007ffe0ff */
[----:B------:R-:W-:Y:S01]  /*0630*/  @!P4 IMAD.X R15, RZ, RZ, c[0x0][0x174], P0 ;  /* 0x00005d00ff0fc624 */ /* 0x000fe200000e06ff */
[----:B------:R-:W-:Y:S02]  /*0640*/  ISETP.GE.AND P0, PT, R5, R2, PT ;  /* 0x000000020500720c */ /* 0x000fe40003f06270 */
[----:B------:R-:W-:Y:S02]  /*0650*/  @!P3 IADD3 R18, P5, R18, c[0x0][0x170], RZ ;  /* 0x00005c001212ba10 */ /* 0x000fe40007fbe0ff */
[----:B------:R3:W2:Y:S03]  /*0660*/  @!P4 LDG.E.U8 R10, [R14.64] ;  /* 0x000000040e0ac981 */ /* 0x0006a6000c1e1100 */
[----:B------:R-:W-:-:S05]  /*0670*/  @!P3 IMAD.X R19, RZ, RZ, c[0x0][0x174], P5 ;  /* 0x00005d00ff13b624 */ /* 0x000fca00028e06ff */
[----:B------:R-:W2:Y:S01]  /*0680*/  @!P3 LDG.E.U8 R9, [R18.64] ;  /* 0x000000041209b981 */ /* 0x000ea2000c1e1100 */
[----:B0-----:R-:W-:-:S05]  /*0690*/  @!P0 IMAD.IADD R6, R0, 0x1, R5 ;  /* 0x0000000100068824 */ /* 0x001fca00078e0205 */
[----:B------:R-:W-:-:S05]  /*06a0*/  @!P0 IADD3 R6, P5, R6, c[0x0][0x170], RZ ;  /* 0x00005c0006068a10 */ /* 0x000fca0007fbe0ff */
[----:B------:R-:W-:-:S05]  /*06b0*/  @!P0 IMAD.X R7, RZ, RZ, c[0x0][0x174], P5 ;  /* 0x00005d00ff078624 */ /* 0x000fca00028e06ff */
[----:B------:R0:W2:Y:S01]  /*06c0*/  @!P0 LDG.E.U8 R5, [R6.64] ;  /* 0x0000000406058981 */ /* 0x0000a2000c1e1100 */
[----:B----4-:R-:W-:Y:S02]  /*06d0*/  @!P6 ISETP.NE.AND P5, PT, R17, RZ, PT ;  /* 0x000000ff1100e20c */ /* 0x010fe40003fa5270 */
[----:B-1----:R-:W-:Y:S02]  /*06e0*/  PRMT R12, RZ, 0x7610, R12 ;  /* 0x00007610ff0c7816 */ /* 0x002fe4000000000c */
[----:B------:R-:W-:Y:S02]  /*06f0*/  @!P6 SEL R12, RZ, 0x1, !P5 ;  /* 0x00000001ff0ce807 */ /* 0x000fe40006800000 */
[----:B-----5:R-:W-:Y:S02]  /*0700*/  @!P1 ISETP.NE.AND P5, PT, R20, RZ, PT ;  /* 0x000000ff1400920c */ /* 0x020fe40003fa5270 */
[----:B------:R-:W-:Y:S02]  /*0710*/  PRMT R13, RZ, 0x7610, R13 ;  /* 0x00007610ff0d7816 */ /* 0x000fe4000000000d */
[----:B------:R-:W-:-:S02]  /*0720*/  @!P1 SEL R13, RZ, 0x1, !P5 ;  /* 0x00000001ff0d9807 */ /* 0x000fc40006800000 */
[----:B------:R-:W-:Y:S02]  /*0730*/  PRMT R12, R12, 0x9910, RZ ;  /* 0x000099100c0c7816 */ /* 0x000fe400000000ff */
[----:B------:R-:W-:Y:S01]  /*0740*/  ISETP.NE.AND P1, PT, RZ, UR6, PT ;  /* 0x00000006ff007c0c */ /* 0x000fe2000bf25270 */
[----:B0-----:R-:W-:-:S03]  /*0750*/  @!P6 IMAD.IADD R6, R0, 0x1, R3 ;  /* 0x000000010006e824 */ /* 0x001fc600078e0203 */
[----:B------:R-:W-:-:S04]  /*0760*/  ISETP.NE.XOR P5, PT, R12, RZ, P1 ;  /* 0x000000ff0c00720c */ /* 0x000fc80000fa5a70 */
[----:B---3--:R-:W-:Y:S02]  /*0770*/  @!P6 SEL R15, RZ, 0x1, !P5 ;  /* 0x00000001ff0fe807 */ /* 0x008fe40006800000 */
[----:B------:R-:W-:Y:S02]  /*0780*/  @!P6 IADD3 R6, P5, R6, c[0x0][0x168], RZ ;  /* 0x00005a000606ea10 */ /* 0x000fe40007fbe0ff */
[----:B------:R-:W-:-:S03]  /*0790*/  PRMT R8, R8, 0x9910, RZ ;  /* 0x0000991008087816 */ /* 0x000fc600000000ff */
[----:B------:R-:W-:Y:S02]  /*07a0*/  @!P6 IMAD.X R7, RZ, RZ, c[0x0][0x16c], P5 ;  /* 0x00005b00ff07e624 */ /* 0x000fe400028e06ff */
[----:B------:R-:W-:-:S03]  /*07b0*/  @!P6 IMAD.MOV.U32 R3, RZ, RZ, R16 ;  /* 0x000000ffff03e224 */ /* 0x000fc600078e0010 */
[----:B------:R0:W-:Y:S01]  /*07c0*/  @!P6 STG.E.U8 [R6.64], R15 ;  /* 0x0000000f0600e986 */ /* 0x0001e2000c101104 */
[----:B------:R-:W-:Y:S01]  /*07d0*/  PRMT R13, R13, 0x9910, RZ ;  /* 0x000099100d0d7816 */ /* 0x000fe200000000ff */
[----:B------:R-:W-:Y:S01]  /*07e0*/  BSSY B0, `(.L_x_1946) ;  /* 0x000004c000007945 */ /* 0x000fe20003800000 */
[----:B------:R-:W-:Y:S01]  /*07f0*/  BSSY B1, `(.L_x_1947) ;  /* 0x0000044000017945 */ /* 0x000fe20003800000 */
[----:B--2---:R-:W-:Y:S01]  /*0800*/  @!P2 ISETP.NE.AND P5, PT, R11, RZ, PT ;  /* 0x000000ff0b00a20c */ /* 0x004fe20003fa5270 */
[--C-:B------:R-:W-:Y:S01]  /*0810*/  IMAD.MOV.U32 R11, RZ, RZ, R8.reuse ;  /* 0x000000ffff0b7224 */ /* 0x100fe200078e0008 */
[----:B------:R-:W-:Y:S02]  /*0820*/  PRMT R8, RZ, 0x7610, R8 ;  /* 0x00007610ff087816 */ /* 0x000fe40000000008 */
[----:B------:R-:W-:Y:S02]  /*0830*/  @!P2 SEL R8, RZ, 0x1, !P5 ;  /* 0x00000001ff08a807 */ /* 0x000fe40006800000 */
[----:B------:R-:W-:-:S02]  /*0840*/  ISETP.NE.XOR P6, PT, R11, RZ, P1 ;  /* 0x000000ff0b00720c */ /* 0x000fc40000fc5a70 */
[----:B------:R-:W-:Y:S02]  /*0850*/  PRMT R11, R4, 0x9910, RZ ;  /* 0x00009910040b7816 */ /* 0x000fe400000000ff */
[----:B------:R-:W-:Y:S02]  /*0860*/  @!P4 ISETP.NE.AND P2, PT, R10, RZ, PT ;  /* 0x000000ff0a00c20c */ /* 0x000fe40003f45270 */
[----:B------:R-:W-:Y:S02]  /*0870*/  PRMT R4, RZ, 0x7610, R4 ;  /* 0x00007610ff047816 */ /* 0x000fe40000000004 */
[----:B------:R-:W-:Y:S02]  /*0880*/  @!P4 SEL R4, RZ, 0x1, !P2 ;  /* 0x00000001ff04c807 */ /* 0x000fe40005000000 */
[----:B------:R-:W-:Y:S02]  /*0890*/  @!P3 ISETP.NE.AND P5, PT, R9, RZ, PT ;  /* 0x000000ff0900b20c */ /* 0x000fe40003fa5270 */
[----:B0-----:R-:W-:-:S02]  /*08a0*/  PRMT R7, R4, 0x9910, RZ ;  /* 0x0000991004077816 */ /* 0x001fc400000000ff */
[----:B------:R-:W-:Y:S02]  /*08b0*/  PRMT R9, RZ, 0x7610, R9 ;  /* 0x00007610ff097816 */ /* 0x000fe40000000009 */
[----:B------:R-:W-:Y:S02]  /*08c0*/  @!P3 SEL R9, RZ, 0x1, !P5 ;  /* 0x00000001ff09b807 */ /* 0x000fe40006800000 */
[----:B------:R-:W-:Y:S01]  /*08d0*/  ISETP.NE.XOR P3, PT, R7, RZ, P1 ;  /* 0x000000ff0700720c */ /* 0x000fe20000f65a70 */
[----:B------:R-:W-:Y:S01]  /*08e0*/  IMAD.MOV.U32 R4, RZ, RZ, R13 ;  /* 0x000000ffff047224 */ /* 0x000fe200078e000d */
[----:B------:R-:W-:Y:S02]  /*08f0*/  SEL R7, RZ, 0x1, !P6 ;  /* 0x00000001ff077807 */ /* 0x000fe40007000000 */
[----:B------:R-:W-:Y:S02]  /*0900*/  ISETP.GE.AND P6, PT, R3, R2, PT ;  /* 0x000000020300720c */ /* 0x000fe40003fc6270 */
[----:B------:R-:W-:Y:S01]  /*0910*/  PRMT R9, R9, 0x9910, RZ ;  /* 0x0000991009097816 */ /* 0x000fe200000000ff */
[----:B------:R-:W-:Y:S01]  /*0920*/  IMAD.MOV.U32 R10, RZ, RZ, R11 ;  /* 0x000000ffff0a7224 */ /* 0x000fe200078e000b */
[----:B------:R-:W-:-:S02]  /*0930*/  ISETP.NE.XOR P5, PT, R4, RZ, P1 ;  /* 0x000000ff0400720c */ /* 0x000fc40000fa5a70 */
[----:B------:R-:W-:Y:S01]  /*0940*/  PRMT R6, R8, 0x9910, RZ ;  /* 0x0000991008067816 */ /* 0x000fe200000000ff */
[----:B------:R-:W-:Y:S01]  /*0950*/  IMAD.MOV.U32 R4, RZ, RZ, R9 ;  /* 0x000000ffff047224 */ /* 0x000fe200078e0009 */
[----:B------:R-:W-:Y:S02]  /*0960*/  ISETP.NE.AND P0, PT, R5, RZ, !P0 ;  /* 0x000000ff0500720c */ /* 0x000fe40004705270 */
[----:B------:R-:W-:Y:S02]  /*0970*/  ISETP.NE.XOR P2, PT, R10, RZ, P1 ;  /* 0x000000ff0a00720c */ /* 0x000fe40000f45a70 */
[----:B------:R-:W-:Y:S02]  /*0980*/  ISETP.NE.XOR P4, PT, R6, RZ, P1 ;  /* 0x000000ff0600720c */ /* 0x000fe40000f85a70 */
[----:B------:R-:W-:Y:S02]  /*0990*/  ISETP.NE.XOR P1, PT, R4, RZ, P1 ;  /* 0x000000ff0400720c */ /* 0x000fe40000f25a70 */
[----:B------:R-:W-:-:S02]  /*09a0*/  ISETP.NE.XOR P0, PT, RZ, UR6, P0 ;  /* 0x00000006ff007c0c */ /* 0x000fc40008705a70 */
[----:B------:R-:W-:Y:S02]  /*09b0*/  SEL R9, RZ, 0x1, !P2 ;  /* 0x00000001ff097807 */ /* 0x000fe40005000000 */
[----:B------:R-:W-:Y:S02]  /*09c0*/  SEL R11, RZ, 0x1, !P5 ;  /* 0x00000001ff0b7807 */ /* 0x000fe40006800000 */
[----:B------:R-:W-:Y:S02]  /*09d0*/  SEL R13, RZ, 0x1, !P4 ;  /* 0x00000001ff0d7807 */ /* 0x000fe40006000000 */
[----:B------:R-:W-:Y:S02]  /*09e0*/  SEL R15, RZ, 0x1, !P3 ;  /* 0x00000001ff0f7807 */ /* 0x000fe40005800000 */
[----:B------:R-:W-:Y:S01]  /*09f0*/  SEL R17, RZ, 0x1, !P1 ;  /* 0x00000001ff117807 */ /* 0x000fe20004800000 */
[----:B------:R-:W-:Y:S05]  /*0a00*/  @P6 BRA `(.L_x_1948) ;  /* 0x000000c000006947 */ /* 0x000fea0003800000 */
[----:B------:R-:W-:Y:S01]  /*0a10*/  IMAD.IADD R4, R0, 0x1, R3 ;  /* 0x0000000100047824 */ /* 0x000fe200078e0203 */
        /* <DEDUP_REMOVED lines=11> */
.L_x_1948:
[----:B------:R-:W-:-:S13]  /*0ad0*/  ISETP.GE.AND P1, PT, R3, R2, PT ;  /* 0x000000020300720c */ /* 0x000fda0003f26270 */
[----:B------:R-:W-:Y:S05]  /*0ae0*/  @P1 BRA `(.L_x_1950) ;  /* 0x000000c000001947 */ /* 0x000fea0003800000 */
[----:B0-----:R-:W-:Y:S01]  /*0af0*/  IMAD.IADD R4, R0, 0x1, R3 ;  /* 0x0000000100047824 */ /* 0x001fe200078e0203 */
[----:B------:R-:W-:-:S04]  /*0b00*/  IADD3 R3, R3, 0x80, RZ ;  /* 0x0000008003037810 */ /* 0x000fc80007ffe0ff */
[----:B------:R-:W-:-:S05]  /*0b10*/  IADD3 R4, P1, R4, c[0x0][0x168], RZ ;  /* 0x00005a0004047a10 */ /* 0x000fca0007f3e0ff */
[----:B------:R-:W-:-:S05]  /*0b20*/  IMAD.X R5, RZ, RZ, c[0x0][0x16c], P1 ;  /* 0x00005b00ff057624 */ /* 0x000fca00008e06ff */
[----:B------:R0:W-:Y:S03]  /*0b30*/  STG.E.U8 [R4.64], R11 ;  /* 0x0000000b04007986 */ /* 0x0001e6000c101104 */
.L_x_1949:
[----:B------:R-:W-:-:S13]  /*0b40*/  ISETP.GE.AND P1, PT, R3, R2, PT ;  /* 0x000000020300720c */ /* 0x000fda0003f26270 */
[----:B------:R-:W-:Y:S05]  /*0b50*/  @P1 BRA `(.L_x_1951) ;  /* 0x000000d000001947 */ /* 0x000fea0003800000 */
[----:B0-----:R-:W-:Y:S01]  /*0b60*/  IMAD.IADD R4, R0, 0x1, R3 ;  /* 0x0000000100047824 */ /* 0x001fe200078e0203 */
[----:B------:R-:W-:-:S04]  /*0b70*/  IADD3 R3, R3, 0x80, RZ ;  /* 0x0000008003037810 */ /* 0x000fc80007ffe0ff */
[----:B------:R-:W-:-:S05]  /*0b80*/  IADD3 R4, P1, R4, c[0x0][0x168], RZ ;  /* 0x00005a0004047a10 */ /* 0x000fca0007f3e0ff */
[----:B------:R-:W-:-:S05]  /*0b90*/  IMAD.X R5, RZ, RZ, c[0x0][0x16c], P1 ;  /* 0x00005b00ff057624 */ /* 0x000fca00008e06ff */
[----:B------:R0:W-:Y:S03]  /*0ba0*/  STG.E.U8 [R4.64], R13 ;  /* 0x0000000d04007986 */ /* 0x0001e6000c101104 */
.L_x_1950:
        /* <DEDUP_REMOVED lines=8> */
.L_x_1951:
[----:B------:R-:W-:Y:S05]  /*0c30*/  BSYNC B1 ;  /* 0x0000000000017941 */ /* 0x000fea0003800000 */
.L_x_1947:
[----:B------:R-:W-:-:S13]  /*0c40*/  ISETP.GE.AND P1, PT, R3, R2, PT ;  /* 0x000000020300720c */ /* 0x000fda0003f26270 */
[----:B0-----:R-:W-:Y:S01]  /*0c50*/  @!P1 IMAD.IADD R4, R0, 0x1, R3 ;  /* 0x0000000100049824 */ /* 0x001fe200078e0203 */
[----:B------:R-:W-:-:S04]  /*0c60*/  @!P1 IADD3 R3, R3, 0x80, RZ ;  /* 0x0000008003039810 */ /* 0x000fc80007ffe0ff */
[----:B------:R-:W-:-:S05]  /*0c70*/  @!P1 IADD3 R4, P2, R4, c[0x0][0x168], RZ ;  /* 0x00005a0004049a10 */ /* 0x000fca0007f5e0ff */
[----:B------:R-:W-:-:S05]  /*0c80*/  @!P1 IMAD.X R5, RZ, RZ, c[0x0][0x16c], P2 ;  /* 0x00005b00ff059624 */ /* 0x000fca00010e06ff */
[----:B------:R0:W-:Y:S03]  /*0c90*/  @!P1 STG.E.U8 [R4.64], R17 ;  /* 0x0000001104009986 */ /* 0x0001e6000c101104 */
.L_x_1952:
[----:B------:R-:W-:Y:S05]  /*0ca0*/  BSYNC B0 ;  /* 0x0000000000007941 */ /* 0x000fea0003800000 */
.L_x_1946:
[----:B------:R-:W-:Y:S01]  /*0cb0*/  WARPSYNC 0xffffffff ;  /* 0xffffffff00007948 */ /* 0x000fe20003800000 */
[----:B------:R-:W-:-:S13]  /*0cc0*/  ISETP.GE.AND P1, PT, R3, R2, PT ;  /* 0x000000020300720c */ /* 0x000fda0003f26270 */
[----:B------:R-:W-:Y:S05]  /*0cd0*/  @P1 EXIT ;  /* 0x000000000000194d */ /* 0x000fea0003800000 */
[----:B------:R-:W-:Y:S01]  /*0ce0*/  IMAD.IADD R3, R0, 0x1, R3 ;  /* 0x0000000100037824 */ /* 0x000fe200078e0203 */
[----:B0-----:R-:W-:-:S04]  /*0cf0*/  SEL R5, RZ, 0x1, !P0 ;  /* 0x00000001ff057807 */ /* 0x001fc80004000000 */
[----:B------:R-:W-:-:S05]  /*0d00*/  IADD3 R2, P1, R3, c[0x0][0x168], RZ ;  /* 0x00005a0003027a10 */ /* 0x000fca0007f3e0ff */
[----:B------:R-:W-:-:S05]  /*0d10*/  IMAD.X R3, RZ, RZ, c[0x0][0x16c], P1 ;  /* 0x00005b00ff037624 */ /* 0x000fca00008e06ff */
[----:B------:R-:W-:Y:S01]  /*0d20*/  STG.E.U8 [R2.64], R5 ;  /* 0x0000000502007986 */ /* 0x000fe2000c101104 */
[----:B------:R-:W-:Y:S05]  /*0d30*/  EXIT ;  /* 0x000000000000794d */ /* 0x000fea0003800000 */
.L_x_1953:
        /* <DEDUP_REMOVED lines=12> */
.L_x_41819:


//--------------------- .text._ZN2at6native29vectorized_elementwise_kernelILi4ENS0_13AUnaryFunctorIbbbZZZNS0_23logical_xor_kernel_cudaERNS_14TensorIteratorEENKUlvE0_clEvENKUlvE7_clEvEUlbbE_EESt5arrayIPcLm2EEEEviT0_T1_ --------------------------
	.section	.text._ZN2at6native29vectorized_elementwise_kernelILi4ENS0_13AUnaryFunctorIbbbZZZNS0_23logical_xor_kernel_cudaERNS_14TensorIteratorEENKUlvE0_clEvENKUlvE7_clEvEUlbbE_EESt5arrayIPcLm2EEEEviT0_T1_,"ax",@progbits
	.sectioninfo	@"SHI_REGISTERS=23"
	.align	128
        .global         _ZN2at6native29vectorized_elementwise_kernelILi4ENS0_13AUnaryFunctorIbbbZZZNS0_23logical_xor_kernel_cudaERNS_14TensorIteratorEENKUlvE0_clEvENKUlvE7_clEvEUlbbE_EESt5arrayIPcLm2EEEEviT0_T1_
        .type           _ZN2at6native29vectorized_elementwise_kernelILi4ENS0_13AUnaryFunctorIbbbZZZNS0_23logical_xor_kernel_cudaERNS_14TensorIteratorEENKUlvE0_clEvENKUlvE7_clEvEUlbbE_EESt5arrayIPcLm2EEEEviT0_T1_,@function
        .size           _ZN2at6native29vectorized_elementwise_kernelILi4ENS0_13AUnaryFunctorIbbbZZZNS0_23logical_xor_kernel_cudaERNS_14TensorIteratorEENKUlvE0_clEvENKUlvE7_clEvEUlbbE_EESt5arrayIPcLm2EEEEviT0_T1_,(.L_x_41820 - _ZN2at6native29vectorized_elementwise_kernelILi4ENS0_13AUnaryFunctorIbbbZZZNS0_23logical_xor_kernel_cudaERNS_14TensorIteratorEENKUlvE0_clEvENKUlvE7_clEvEUlbbE_EESt5arrayIPcLm2EEEEviT0_T1_)
        .other          _ZN2at6native29vectorized_elementwise_kernelILi4ENS0_13AUnaryFunctorIbbbZZZNS0_23logical_xor_kernel_cudaERNS_14TensorIteratorEENKUlvE0_clEvENKUlvE7_clEvEUlbbE_EESt5arrayIPcLm2EEEEviT0_T1_,@"STO_CUDA_ENTRY STV_DEFAULT"
_ZN2at6native29vectorized_elementwise_kernelILi4ENS0_13AUnaryFunctorIbbbZZZNS0_23logical_xor_kernel_cudaERNS_14TensorIteratorEENKUlvE0_clEvENKUlvE7_clEvEUlbbE_EESt5arrayIPcLm2EEEEviT0_T1_:
.text._ZN2at6native29vectorized_elementwise_kernelILi4ENS0_13AUnaryFunctorIbbbZZZNS0_23logical_xor_kernel_cudaERNS_14TensorIteratorEENKUlvE0_clEvENKUlvE7_clEvEUlbbE_EESt5arrayIPcLm2EEEEviT0_T1_:
        /* <DEDUP_REMOVED lines=12> */
[----:B------:R-:W2:Y:S04]  /*00c0*/  LDG.E R9, [R4.64] ;  /* 0x0000000404097981 */ /* 0x000ea8000c1e1900 */
[----:B------:R-:W3:Y:S01]  /*00d0*/  LDG.E R10, [R4.64+0x200] ;  /* 0x00020004040a7981 */ /* 0x000ee2000c1e1900 */
[----:B------:R-:W-:Y:S02]  /*00e0*/  ISETP.NE.AND P0, PT, RZ, UR6, PT ;  /* 0x00000006ff007c0c */ /* 0x000fe4000bf05270 */
[C---:B--2---:R-:W-:Y:S02]  /*00f0*/  PRMT R3, R9.reuse, 0x7770, RZ ;  /* 0x0000777009037816 */ /* 0x044fe400000000ff */
[----:B------:R-:W-:Y:S02]  /*0100*/  PRMT R6, R9, 0x7771, RZ ;  /* 0x0000777109067816 */ /* 0x000fe400000000ff */
[----:B------:R-:W-:-:S02]  /*0110*/  ISETP.NE.XOR P2, PT, R3, RZ, P0 ;  /* 0x000000ff0300720c */ /* 0x000fc40000745a70 */
[----:B------:R-:W-:Y:S02]  /*0120*/  PRMT R3, R9, 0x7772, RZ ;  /* 0x0000777209037816 */ /* 0x000fe400000000ff */
[C---:B---3--:R-:W-:Y:S02]  /*0130*/  PRMT R7, R10.reuse, 0x7770, RZ ;  /* 0x000077700a077816 */ /* 0x048fe400000000ff */
[----:B------:R-:W-:Y:S02]  /*0140*/  PRMT R8, R10, 0x7771, RZ ;  /* 0x000077710a087816 */ /* 0x000fe400000000ff */
[----:B------:R-:W-:Y:S02]  /*0150*/  ISETP.NE.XOR P3, PT, R6, RZ, P0 ;  /* 0x000000ff0600720c */ /* 0x000fe40000765a70 */
[----:B------:R-:W-:Y:S02]  /*0160*/  ISETP.NE.XOR P1, PT, R3, RZ, P0 ;  /* 0x000000ff0300720c */ /* 0x000fe40000725a70 */
[----:B------:R-:W-:-:S02]  /*0170*/  ISETP.NE.XOR P4, PT, R7, RZ, P0 ;  /* 0x000000ff0700720c */ /* 0x000fc40000785a70 */
[----:B------:R-:W-:Y:S02]  /*0180*/  ISETP.NE.XOR P5, PT, R8, RZ, P0 ;  /* 0x000000ff0800720c */ /* 0x000fe400007a5a70 */
[----:B------:R-:W-:Y:S02]  /*0190*/  PRMT R3, R9, 0x7773, RZ ;  /* 0x0000777309037816 */ /* 0x000fe400000000ff */
[----:B------:R-:W-:Y:S02]  /*01a0*/  PRMT R8, R10, 0x7772, RZ ;  /* 0x000077720a087816 */ /* 0x000fe400000000ff */
[----:B------:R-:W-:Y:S02]  /*01b0*/  SEL R4, RZ, 0x1, !P2 ;  /* 0x00000001ff047807 */ /* 0x000fe40005000000 */
[----:B------:R-:W-:Y:S02]  /*01c0*/  SEL R5, RZ, 0x1, !P3 ;  /* 0x00000001ff057807 */ /* 0x000fe40005800000 */
[----:B------:R-:W-:-:S02]  /*01d0*/  SEL R6, RZ, 0x1, !P4 ;  /* 0x00000001ff067807 */ /* 0x000fc40006000000 */
[----:B------:R-:W-:Y:S02]  /*01e0*/  SEL R7, RZ, 0x1, !P5 ;  /* 0x00000001ff077807 */ /* 0x000fe40006800000 */
[----:B------:R-:W-:Y:S02]  /*01f0*/  ISETP.NE.XOR P2, PT, R3, RZ, P0 ;  /* 0x000000ff0300720c */ /* 0x000fe40000745a70 */
[----:B------:R-:W-:Y:S02]  /*0200*/  ISETP.NE.XOR P3, PT, R8, RZ, P0 ;  /* 0x000000ff0800720c */ /* 0x000fe40000765a70 */
[----:B------:R-:W-:Y:S02]  /*0210*/  PRMT R3, R10, 0x7773, RZ ;  /* 0x000077730a037816 */ /* 0x000fe400000000ff */
[----:B------:R-:W-:Y:S02]  /*0220*/  PRMT R9, R5, 0x7604, R4 ;  /* 0x0000760405097816 */ /* 0x000fe40000000004 */
[----:B------:R-:W-:-:S02]  /*0230*/  PRMT R7, R7, 0x7604, R6 ;  /* 0x0000760407077816 */ /* 0x000fc40000000006 */
[----:B------:R-:W-:Y:S02]  /*0240*/  IADD3 R4, P4, R0, c[0x0][0x168], RZ ;  /* 0x00005a0000047a10 */ /* 0x000fe40007f9e0ff */
[----:B------:R-:W-:Y:S02]  /*0250*/  SEL R0, RZ, 0x1, !P1 ;  /* 0x00000001ff007807 */ /* 0x000fe40004800000 */
[----:B------:R-:W-:Y:S01]  /*0260*/  SEL R6, RZ, 0x1, !P3 ;  /* 0x00000001ff067807 */ /* 0x000fe20005800000 */
[----:B------:R-:W-:Y:S01]  /*0270*/  IMAD.X R5, RZ, RZ, c[0x0][0x16c], P4 ;  /* 0x00005b00ff057624 */ /* 0x000fe200020e06ff */
[----:B------:R-:W-:Y:S02]  /*0280*/  ISETP.NE.XOR P0, PT, R3, RZ, P0 ;  /* 0x000000ff0300720c */ /* 0x000fe40000705a70 */
[----:B------:R-:W-:Y:S01]  /*0290*/  PRMT R9, R0, 0x7054, R9 ;  /* 0x0000705400097816 */ /* 0x000fe20000000009 */
[----:B------:R-:W-:Y:S01]  /*02a0*/  IMAD.WIDE R2, R2, 0x4, R4 ;  /* 0x0000000402027825 */ /* 0x000fe200078e0204 */
[----:B------:R-:W-:-:S02]  /*02b0*/  PRMT R7, R6, 0x7054, R7 ;  /* 0x0000705406077816 */ /* 0x000fc40000000007 */
[----:B------:R-:W-:Y:S02]  /*02c0*/  SEL R0, RZ, 0x1, !P2 ;  /* 0x00000001ff007807 */ /* 0x000fe40005000000 */
[----:B------:R-:W-:Y:S02]  /*02d0*/  SEL R6, RZ, 0x1, !P0 ;  /* 0x00000001ff067807 */ /* 0x000fe40004000000 */
[----:B------:R-:W-:Y:S02]  /*02e0*/  PRMT R9, R0, 0x654, R9 ;  /* 0x0000065400097816 */ /* 0x000fe40000000009 */
[----:B------:R-:W-:-:S03]  /*02f0*/  PRMT R7, R6, 0x654, R7 ;  /* 0x0000065406077816 */ /* 0x000fc60000000007 */
[----:B------:R-:W-:Y:S04]  /*0300*/  STG.E [R2.64], R9 ;  /* 0x0000000902007986 */ /* 0x000fe8000c101904 */
[----:B------:R-:W-:Y:S01]  /*0310*/  STG.E [R2.64+0x200], R7 ;  /* 0x0002000702007986 */ /* 0x000fe2000c101904 */
[----:B------:R-:W-:Y:S05]  /*0320*/  EXIT ;  /* 0x000000000000794d */ /* 0x000fea0003800000 */
.L_x_1954:
        /* <DEDUP_REMOVED lines=120> */
.L_x_1957:
[----:B------:R-:W-:-:S13]  /*0ab0*/  ISETP.GE.AND P1, PT, R3, R2, PT ;  /* 0x000000020300720c */ /* 0x000fda0003f26270 */
[----:B------:R-:W-:Y:S05]  /*0ac0*/  @P1 BRA `(.L_x_1959) ;  /* 0x000000c000001947 */ /* 0x000fea0003800000 */
[----:B0-----:R-:W-:Y:S01]  /*0ad0*/  IMAD.IADD R4, R0, 0x1, R3 ;  /* 0x0000000100047824 */ /* 0x001fe200078e0203 */
[----:B------:R-:W-:-:S04]  /*0ae0*/  IADD3 R3, R3, 0x80, RZ ;  /* 0x0000008003037810 */ /* 0x000fc80007ffe0ff */
[----:B------:R-:W-:-:S05]  /*0af0*/  IADD3 R4, P1, R4, c[0x0][0x168], RZ ;  /* 0x00005a0004047a10 */ /* 0x000fca0007f3e0ff */
[----:B------:R-:W-:-:S05]  /*0b00*/  IMAD.X R5, RZ, RZ, c[0x0][0x16c], P1 ;  /* 0x00005b00ff057624 */ /* 0x000fca00008e06ff */
[----:B------:R0:W-:Y:S03]  /*0b10*/  STG.E.U8 [R4.64], R11 ;  /* 0x0000000b04007986 */ /* 0x0001e6000c101104 */
.L_x_1958:
[----:B------:R-:W-:-:S13]  /*0b20*/  ISETP.GE.AND P1, PT, R3, R2, PT ;  /* 0x000000020300720c */ /* 0x000fda0003f26270 */
[----:B------:R-:W-:Y:S05]  /*0b30*/  @P1 BRA `(.L_x_1960) ;  /* 0x000000d000001947 */ /* 0x000fea0003800000 */
[----:B0-----:R-:W-:Y:S01]  /*0b40*/  IMAD.IADD R4, R0, 0x1, R3 ;  /* 0x0000000100047824 */ /* 0x001fe200078e0203 */
[----:B------:R-:W-:-:S04]  /*0b50*/  IADD3 R3, R3, 0x80, RZ ;  /* 0x0000008003037810 */ /* 0x000fc80007ffe0ff */
[----:B------:R-:W-:-:S05]  /*0b60*/  IADD3 R4, P1, R4, c[0x0][0x168], RZ ;  /* 0x00005a0004047a10 */ /* 0x000fca0007f3e0ff */
[----:B------:R-:W-:-:S05]  /*0b70*/  IMAD.X R5, RZ, RZ, c[0x0][0x16c], P1 ;  /* 0x00005b00ff057624 */ /* 0x000fca00008e06ff */
[----:B------:R0:W-:Y:S03]  /*0b80*/  STG.E.U8 [R4.64], R13 ;  /* 0x0000000d04007986 */ /* 0x0001e6000c101104 */
.L_x_1959:
        /* <DEDUP_REMOVED lines=8> */
.L_x_1960:
[----:B------:R-:W-:Y:S05]  /*0c10*/  BSYNC B1 ;  /* 0x0000000000017941 */ /* 0x000fea0003800000 */
.L_x_1956:
[----:B------:R-:W-:-:S13]  /*0c20*/  ISETP.GE.AND P1, PT, R3, R2, PT ;  /* 0x000000020300720c */ /* 0x000fda0003f26270 */
[----:B0-----:R-:W-:Y:S01]  /*0c30*/  @!P1 IMAD.IADD R4, R0, 0x1, R3 ;  /* 0x0000000100049824 */ /* 0x001fe200078e0203 */
[----:B------:R-:W-:-:S04]  /*0c40*/  @!P1 IADD3 R3, R3, 0x80, RZ ;  /* 0x0000008003039810 */ /* 0x000fc80007ffe0ff */
[----:B------:R-:W-:-:S05]  /*0c50*/  @!P1 IADD3 R4, P2, R4, c[0x0][0x168], RZ ;  /* 0x00005a0004049a10 */ /* 0x000fca0007f5e0ff */
[----:B------:R-:W-:-:S05]  /*0c60*/  @!P1 IMAD.X R5, RZ, RZ, c[0x0][0x16c], P2 ;  /* 0x00005b00ff059624 */ /* 0x000fca00010e06ff */
[----:B------:R0:W-:Y:S03]  /*0c70*/  @!P1 STG.E.U8 [R4.64], R17 ;  /* 0x0000001104009986 */ /* 0x0001e6000c101104 */
.L_x_1961:
[----:B------:R-:W-:Y:S05]  /*0c80*/  BSYNC B0 ;  /* 0x0000000000007941 */ /* 0x000fea0003800000 */
.L_x_1955:
        /* <DEDUP_REMOVED lines=9> */
.L_x_1962:
        /* <DEDUP_REMOVED lines=14> */
.L_x_41820:


//--------------------- .text._ZN2at6native29vectorized_elementwise_kernelILi8ENS0_13AUnaryFunctorIbbbZZZNS0_23logical_xor_kernel_cudaERNS_14TensorIteratorEENKUlvE0_clEvENKUlvE7_clEvEUlbbE_EESt5arrayIPcLm2EEEEviT0_T1_ --------------------------
	.section	.text._ZN2at6native29vectorized_elementwise_kernelILi8ENS0_13AUnaryFunctorIbbbZZZNS0_23logical_xor_kernel_cudaERNS_14TensorIteratorEENKUlvE0_clEvENKUlvE7_clEvEUlbbE_EESt5arrayIPcLm2EEEEviT0_T1_,"ax",@progbits
	.sectioninfo	@"SHI_REGISTERS=4"
	.align	128
        .global         _ZN2at6native29vectorized_elementwise_kernelILi8ENS0_13AUnaryFunctorIbbbZZZNS0_23logical_xor_kernel_cudaERNS_14TensorIteratorEENKUlvE0_clEvENKUlvE7_clEvEUlbbE_EESt5arrayIPcLm2EEEEviT0_T1_
        .type           _ZN2at6native29vectorized_elementwise_kernelILi8ENS0_13AUnaryFunctorIbbbZZZNS0_23logical_xor_kernel_cudaERNS_14TensorIteratorEENKUlvE0_clEvENKUlvE7_clEvEUlbbE_EESt5arrayIPcLm2EEEEviT0_T1_,@function
        .size           _ZN2at6native29vectorized_elementwise_kernelILi8ENS0_13AUnaryFunctorIbbbZZZNS0_23logical_xor_kernel_cudaERNS_14TensorIteratorEENKUlvE0_clEvENKUlvE7_clEvEUlbbE_EESt5arrayIPcLm2EEEEviT0_T1_,(.L_x_41821 - _ZN2at6native29vectorized_elementwise_kernelILi8ENS0_13AUnaryFunctorIbbbZZZNS0_23logical_xor_kernel_cudaERNS_14TensorIteratorEENKUlvE0_clEvENKUlvE7_clEvEUlbbE_EESt5arrayIPcLm2EEEEviT0_T1_)
        .other          _ZN2at6native29vectorized_elementwise_kernelILi8ENS0_13AUnaryFunctorIbbbZZZNS0_23logical_xor_kernel_cudaERNS_14TensorIteratorEENKUlvE0_clEvENKUlvE7_clEvEUlbbE_EESt5arrayIPcLm2EEEEviT0_T1_,@"STO_CUDA_ENTRY STV_DEFAULT"
_ZN2at6native29vectorized_elementwise_kernelILi8ENS0_13AUnaryFunctorIbbbZZZNS0_23logical_xor_kernel_cudaERNS_14TensorIteratorEENKUlvE0_clEvENKUlvE7_clEvEUlbbE_EESt5arrayIPcLm2EEEEviT0_T1_:
.text._ZN2at6native29vectorized_elementwise_kernelILi8ENS0_13AUnaryFunctorIbbbZZZNS0_23logical_xor_kernel_cudaERNS_14TensorIteratorEENKUlvE0_clEvENKUlvE7_clEvEUlbbE_EESt5arrayIPcLm2EEEEviT0_T1_:
[----:B------:R-:W-:Y:S02]  /*0000*/  MOV R1, c[0x0][0x28] ;  /* 0x00000a0000017a02 */ /* 0x000fe40000000f00 */
[----:B------:R-:W-:Y:S05]  /*0010*/  EXIT ;  /* 0x000000000000794d */ /* 0x000fea0003800000 */
.L_x_1963:
        /* <DEDUP_REMOVED lines=14> */
.L_x_41821:


//--------------------- .text._ZN2at6native18elementwise_kernelILi128ELi4EZNS0_15gpu_kernel_implINS0_13BinaryFunctorIbbbZZZNS0_23logical_xor_kernel_cudaERNS_14TensorIteratorEENKUlvE0_clEvENKUlvE7_clEvEUlbbE_EEEEvRNS_18TensorIteratorBaseERKT_EUliE_EEviT1_ --------------------------
	.section	.text._ZN2at6native18elementwise_kernelILi128ELi4EZNS0_15gpu_kernel_implINS0_13BinaryFunctorIbbbZZZNS0_23logical_xor_kernel_cudaERNS_14TensorIteratorEENKUlvE0_clEvENKUlvE7_clEvEUlbbE_EEEEvRNS_18TensorIteratorBaseERKT_EUliE_EEviT1_,"ax",@progbits
	.sectioninfo	@"SHI_REGISTERS=26"
	.align	128
        .global         _ZN2at6native18elementwise_kernelILi128ELi4EZNS0_15gpu_kernel_implINS0_13BinaryFunctorIbbbZZZNS0_23logical_xor_kernel_cudaERNS_14TensorIteratorEENKUlvE0_clEvENKUlvE7_clEvEUlbbE_EEEEvRNS_18TensorIteratorBaseERKT_EUliE_EEviT1_
        .type           _ZN2at6native18elementwise_kernelILi128ELi4EZNS0_15gpu_kernel_implINS0_13BinaryFunctorIbbbZZZNS0_23logical_xor_kernel_cudaERNS_14TensorIteratorEENKUlvE0_clEvENKUlvE7_clEvEUlbbE_EEEEvRNS_18TensorIteratorBaseERKT_EUliE_EEviT1_,@function
        .size           _ZN2at6native18elementwise_kernelILi128ELi4EZNS0_15gpu_kernel_implINS0_13BinaryFunctorIbbbZZZNS0_23logical_xor_kernel_cudaERNS_14TensorIteratorEENKUlvE0_clEvENKUlvE7_clEvEUlbbE_EEEEvRNS_18TensorIteratorBaseERKT_EUliE_EEviT1_,(.L_x_41822 - _ZN2at6native18elementwise_kernelILi128ELi4EZNS0_15gpu_kernel_implINS0_13BinaryFunctorIbbbZZZNS0_23logical_xor_kernel_cudaERNS_14TensorIteratorEENKUlvE0_clEvENKUlvE7_clEvEUlbbE_EEEEvRNS_18TensorIteratorBaseERKT_EUliE_EEviT1_)
        .other          _ZN2at6native18elementwise_kernelILi128ELi4EZNS0_15gpu_kernel_implINS0_13BinaryFunctorIbbbZZZNS0_23logical_xor_kernel_cudaERNS_14TensorIteratorEENKUlvE0_clEvENKUlvE7_clEvEUlbbE_EEEEvRNS_18TensorIteratorBaseERKT_EUliE_EEviT1_,@"STO_CUDA_ENTRY STV_DEFAULT"
_ZN2at6native18elementwise_kernelILi128ELi4EZNS0_15gpu_kernel_implINS0_13BinaryFunctorIbbbZZZNS0_23logical_xor_kernel_cudaERNS_14TensorIteratorEENKUlvE0_clEvENKUlvE7_clEvEUlbbE_EEEEvRNS_18TensorIteratorBaseERKT_EUliE_EEviT1_:
.text._ZN2at6native18elementwise_kernelILi128ELi4EZNS0_15gpu_kernel_implINS0_13BinaryFunctorIbbbZZZNS0_23logical_xor_kernel_cudaERNS_14TensorIteratorEENKUlvE0_clEvENKUlvE7_clEvEUlbbE_EEEEvRNS_18TensorIteratorBaseERKT_EUliE_EEviT1_:
        /* <DEDUP_REMOVED lines=263> */
.L_x_1966:
        /* <DEDUP_REMOVED lines=17> */
[----:B--2---:R-:W-:-:S04]  /*1180*/  ISETP.NE.AND P0, PT, R2, RZ, PT ;  /* 0x000000ff0200720c */ /* 0x004fc80003f05270 */
[----:B------:R-:W-:Y:S01]  /*1190*/  P2R R23, PR, RZ, 0x1 ;  /* 0x00000001ff177803 */ /* 0x000fe20000000000 */
[----:B------:R-:W-:Y:S05]  /*11a0*/  BRA `(.L_x_1972) ;  /* 0x00000f8000007947 */ /* 0x000fea0003800000 */
.L_x_1970:
[----:B------:R-:W2:Y:S02]  /*11b0*/  LDG.E.U8 R2, [R2.64] ;  /* 0x0000002402027981 */ /* 0x000ea4000c1e1100 */
[----:B--2---:R-:W-:-:S04]  /*11c0*/  ISETP.NE.AND P0, PT, R2, RZ, PT ;  /* 0x000000ff0200720c */ /* 0x004fc80003f05270 */
[----:B------:R-:W-:Y:S01]  /*11d0*/  P2R R23, PR, RZ, 0x1 ;  /* 0x00000001ff177803 */ /* 0x000fe20000000000 */
[----:B------:R-:W-:Y:S05]  /*11e0*/  BRA `(.L_x_1972) ;  /* 0x00000f4000007947 */ /* 0x000fea0003800000 */
.L_x_1969:
        /* <DEDUP_REMOVED lines=8> */
[----:B------:R-:W-:-:S04]  /*1270*/  ISETP.NE.AND.EX P0, PT, R3, RZ, PT, P0 ;  /* 0x000000ff0300720c */ /* 0x000fc80003f05300 */
[----:B------:R-:W-:Y:S01]  /*1280*/  P2R R23, PR, RZ, 0x1 ;  /* 0x00000001ff177803 */ /* 0x000fe20000000000 */
[----:B------:R-:W-:Y:S05]  /*1290*/  BRA `(.L_x_1972) ;  /* 0x00000e9000007947 */ /* 0x000fea0003800000 */
.L_x_1974:
[----:B------:R-:W2:Y:S02]  /*12a0*/  LDG.E R2, [R2.64] ;  /* 0x0000002402027981 */ /* 0x000ea4000c1e1900 */
[----:B--2---:R-:W-:-:S04]  /*12b0*/  ISETP.NE.AND P0, PT, R2, RZ, PT ;  /* 0x000000ff0200720c */ /* 0x004fc80003f05270 */
[----:B------:R-:W-:Y:S01]  /*12c0*/  P2R R23, PR, RZ, 0x1 ;  /* 0x00000001ff177803 */ /* 0x000fe20000000000 */
[----:B------:R-:W-:Y:S05]  /*12d0*/  BRA `(.L_x_1972) ;  /* 0x00000e5000007947 */ /* 0x000fea0003800000 */
.L_x_1973:
[----:B------:R-:W2:Y:S02]  /*12e0*/  LDG.E.U16 R2, [R2.64] ;  /* 0x0000002402027981 */ /* 0x000ea4000c1e1500 */
[----:B--2---:R-:W-:-:S04]  /*12f0*/  ISETP.NE.AND P0, PT, R2, RZ, PT ;  /* 0x000000ff0200720c */ /* 0x004fc80003f05270 */
[----:B------:R-:W-:Y:S01]  /*1300*/  P2R R23, PR, RZ, 0x1 ;  /* 0x00000001ff177803 */ /* 0x000fe20000000000 */
[----:B------:R-:W-:Y:S05]  /*1310*/  BRA `(.L_x_1972) ;  /* 0x00000e1000007947 */ /* 0x000fea0003800000 */
.L_x_1968:
[----:B------:R-:W-:-:S13]  /*1320*/  ISETP.GT.AND P0, PT, R4, 0x6, PT ;  /* 0x000000060400780c */ /* 0x000fda0003f04270 */
[----:B------:R-:W-:Y:S05]  /*1330*/  @P0 BRA `(.L_x_1975) ;  /* 0x000000d000000947 */ /* 0x000fea0003800000 */
[----:B------:R-:W-:-:S13]  /*1340*/  ISETP.NE.AND P0, PT, R4, 0x5, PT ;  /* 0x000000050400780c */ /* 0x000fda0003f05270 */
[----:B------:R-:W-:Y:S05]  /*1350*/  @!P0 BRA `(.L_x_1976) ;  /* 0x0000006000008947 */ /* 0x000fea0003800000 */
[----:B------:R-:W-:-:S13]  /*1360*/  ISETP.NE.AND P0, PT, R4, 0x6, PT ;  /* 0x000000060400780c */ /* 0x000fda0003f05270 */
[----:B------:R-:W-:Y:S05]  /*1370*/  @P0 BRA `(.L_x_1971) ;  /* 0x00000bd000000947 */ /* 0x000fea0003800000 */
[----:B------:R-:W2:Y:S02]  /*1380*/  LDG.E R2, [R2.64] ;  /* 0x0000002402027981 */ /* 0x000ea4000c1e1900 */
[----:B--2---:R-:W-:-:S04]  /*1390*/  FSETP.NEU.FTZ.AND P0, PT, R2, RZ, PT ;  /* 0x000000ff0200720b */ /* 0x004fc80003f1d000 */
[----:B------:R-:W-:Y:S01]  /*13a0*/  P2R R23, PR, RZ, 0x1 ;  /* 0x00000001ff177803 */ /* 0x000fe20000000000 */
[----:B------:R-:W-:Y:S05]  /*13b0*/  BRA `(.L_x_1972) ;  /* 0x00000d7000007947 */ /* 0x000fea0003800000 */
.L_x_1976:
[----:B------:R-:W2:Y:S02]  /*13c0*/  LDG.E.U16 R0, [R2.64] ;  /* 0x0000002402007981 */ /* 0x000ea4000c1e1500 */
[----:B--2---:R-:W-:-:S05]  /*13d0*/  HADD2.F32 R0, -RZ, R0.H0_H0 ;  /* 0x20000000ff007230 */ /* 0x004fca0000004100 */
[----:B------:R-:W-:-:S04]  /*13e0*/  FSETP.NEU.FTZ.AND P0, PT, R0, RZ, PT ;  /* 0x000000ff0000720b */ /* 0x000fc80003f1d000 */
[----:B------:R-:W-:Y:S01]  /*13f0*/  P2R R23, PR, RZ, 0x1 ;  /* 0x00000001ff177803 */ /* 0x000fe20000000000 */
[----:B------:R-:W-:Y:S05]  /*1400*/  BRA `(.L_x_1972) ;  /* 0x00000d2000007947 */ /* 0x000fea0003800000 */
.L_x_1975:
        /* <DEDUP_REMOVED lines=9> */
[----:B------:R-:W-:-:S04]  /*14a0*/  PLOP3.LUT P0, PT, P0, P1, PT, 0xa8, 0x0 ;  /* 0x000000000000781c */ /* 0x000fc80000703570 */
[----:B------:R-:W-:Y:S01]  /*14b0*/  P2R R23, PR, RZ, 0x1 ;  /* 0x00000001ff177803 */ /* 0x000fe20000000000 */
[----:B------:R-:W-:Y:S05]  /*14c0*/  BRA `(.L_x_1972) ;  /* 0x00000c6000007947 */ /* 0x000fea0003800000 */
.L_x_1978:
        /* <DEDUP_REMOVED lines=8> */
[----:B------:R-:W-:-:S04]  /*1550*/  ISETP.NE.AND P0, PT, R0, RZ, PT ;  /* 0x000000ff0000720c */ /* 0x000fc80003f05270 */
[----:B------:R-:W-:Y:S01]  /*1560*/  P2R R23, PR, RZ, 0x1 ;  /* 0x00000001ff177803 */ /* 0x000fe20000000000 */
[----:B------:R-:W-:Y:S05]  /*1570*/  BRA `(.L_x_1972) ;  /* 0x00000bb000007947 */ /* 0x000fea0003800000 */
.L_x_1977:
[----:B------:R-:W2:Y:S02]  /*1580*/  LDG.E.64 R2, [R2.64] ;  /* 0x0000002402027981 */ /* 0x000ea4000c1e1b00 */
[----:B--2---:R-:W0:-:S06]  /*1590*/  DSETP.NEU.AND P0, PT, R2, RZ, PT ;  /* 0x000000ff0200722a */ /* 0x004e0c0003f0d000 */
[----:B0-----:R-:W-:Y:S01]  /*15a0*/  P2R R23, PR, RZ, 0x1 ;  /* 0x00000001ff177803 */ /* 0x001fe20000000000 */
[----:B------:R-:W-:Y:S05]  /*15b0*/  BRA `(.L_x_1972) ;  /* 0x00000b7000007947 */ /* 0x000fea0003800000 */
.L_x_1967:
        /* <DEDUP_REMOVED lines=10> */
[----:B------:R-:W-:Y:S01]  /*1660*/  P2R R23, PR, RZ, 0x1 ;  /* 0x00000001ff177803 */ /* 0x000fe20000000000 */
[----:B------:R-:W-:Y:S05]  /*1670*/  BRA `(.L_x_1972) ;  /* 0x00000ab000007947 */ /* 0x000fea0003800000 */
.L_x_1981:
[----:B------:R-:W2:Y:S02]  /*1680*/  LDG.E.128 R4, [R2.64] ;  /* 0x0000002402047981 */ /* 0x000ea4000c1e1d00 */
[----:B--2---:R-:W0:-:S06]  /*1690*/  DSETP.NEU.AND P0, PT, R6, RZ, PT ;  /* 0x000000ff0600722a */ /* 0x004e0c0003f0d000 */
[----:B0-----:R-:W0:-:S06]  /*16a0*/  DSETP.NEU.OR P0, PT, R4, RZ, P0 ;  /* 0x000000ff0400722a */ /* 0x001e0c000070d400 */
[----:B0-----:R-:W-:Y:S01]  /*16b0*/  P2R R23, PR, RZ, 0x1 ;  /* 0x00000001ff177803 */ /* 0x001fe20000000000 */
[----:B------:R-:W-:Y:S05]  /*16c0*/  BRA `(.L_x_1972) ;  /* 0x00000a6000007947 */ /* 0x000fea0003800000 */
.L_x_1980:
        /* <DEDUP_REMOVED lines=25> */
[----:B------:R-:W-:-:S04]  /*1860*/  FSETP.NEU.FTZ.AND P0, PT, R5, RZ, PT ;  /* 0x000000ff0500720b */ /* 0x000fc80003f1d000 */
[----:B------:R-:W-:Y:S01]  /*1870*/  P2R R23, PR, RZ, 0x1 ;  /* 0x00000001ff177803 */ /* 0x000fe20000000000 */
[----:B------:R-:W-:Y:S05]  /*1880*/  BRA `(.L_x_1972) ;  /* 0x000008a000007947 */ /* 0x000fea0003800000 */
.L_x_1983:
        /* <DEDUP_REMOVED lines=12> */
[----:B------:R-:W-:-:S04]  /*1950*/  FSETP.NEU.FTZ.AND P0, PT, R4, RZ, PT ;  /* 0x000000ff0400720b */ /* 0x000fc80003f1d000 */
[----:B------:R-:W-:Y:S01]  /*1960*/  P2R R23, PR, RZ, 0x1 ;  /* 0x00000001ff177803 */ /* 0x000fe20000000000 */
[----:B------:R-:W-:Y:S05]  /*1970*/  BRA `(.L_x_1972) ;  /* 0x000007b000007947 */ /* 0x000fea0003800000 */
.L_x_1982:
[----:B------:R-:W2:Y:S02]  /*1980*/  LDG.E.U16 R0, [R2.64] ;  /* 0x0000002402007981 */ /* 0x000ea4000c1e1500 */
[----:B--2---:R-:W-:-:S04]  /*1990*/  PRMT R0, RZ, 0x5410, R0 ;  /* 0x00005410ff007816 */ /* 0x004fc80000000000 */
[----:B------:R-:W-:-:S04]  /*19a0*/  FSETP.NEU.FTZ.AND P0, PT, R0, RZ, PT ;  /* 0x000000ff0000720b */ /* 0x000fc80003f1d000 */
[----:B------:R-:W-:Y:S01]  /*19b0*/  P2R R23, PR, RZ, 0x1 ;  /* 0x00000001ff177803 */ /* 0x000fe20000000000 */
[----:B------:R-:W-:Y:S05]  /*19c0*/  BRA `(.L_x_1972) ;  /* 0x0000076000007947 */ /* 0x000fea0003800000 */
.L_x_1979:
        /* <DEDUP_REMOVED lines=9> */
[----:B--2---:R-:W-:-:S04]  /*1a60*/  ISETP.NE.AND P0, PT, R2, RZ, PT ;  /* 0x000000ff0200720c */ /* 0x004fc80003f05270 */
[----:B------:R-:W-:Y:S01]  /*1a70*/  P2R R23, PR, RZ, 0x1 ;  /* 0x00000001ff177803 */ /* 0x000fe20000000000 */
[----:B------:R-:W-:Y:S05]  /*1a80*/  BRA `(.L_x_1972) ;  /* 0x000006a000007947 */ /* 0x000fea0003800000 */
.L_x_1986:
        /* <DEDUP_REMOVED lines=21> */
.L_x_1990:
[----:B------:R-:W-:Y:S05]  /*1be0*/  BSYNC B1 ;  /* 0x0000000000017941 */ /* 0x000fea0003800000 */
.L_x_1989:
[----:B------:R-:W-:Y:S01]  /*1bf0*/  LEA R3, R0, 0x3b800000, 0x17 ;  /* 0x3b80000000037811 */ /* 0x000fe200078eb8ff */
[----:B------:R-:W-:-:S05]  /*1c00*/  IMAD.SHL.U32 R0, R2, 0x100000, RZ ;  /* 0x0010000002007824 */ /* 0x000fca00078e00ff */
[----:B------:R-:W-:Y:S02]  /*1c10*/  LOP3.LUT R0, R3, R0, R4, 0xfe, !PT ;  /* 0x0000000003007212 */ /* 0x000fe400078efe04 */
.L_x_1988:
[----:B------:R-:W-:Y:S05]  /*1c20*/  BSYNC B0 ;  /* 0x0000000000007941 */ /* 0x000fea0003800000 */
.L_x_1987:
[----:B------:R-:W-:-:S04]  /*1c30*/  FSETP.NEU.FTZ.AND P0, PT, R0, RZ, PT ;  /* 0x000000ff0000720b */ /* 0x000fc80003f1d000 */
[----:B------:R-:W-:Y:S01]  /*1c40*/  P2R R23, PR, RZ, 0x1 ;  /* 0x00000001ff177803 */ /* 0x000fe20000000000 */
[----:B------:R-:W-:Y:S05]  /*1c50*/  BRA `(.L_x_1972) ;  /* 0x000004d000007947 */ /* 0x000fea0003800000 */
.L_x_1985:
        /* <DEDUP_REMOVED lines=21> */
.L_x_1994:
[----:B------:R-:W-:Y:S05]  /*1db0*/  BSYNC B1 ;  /* 0x0000000000017941 */ /* 0x000fea0003800000 */
.L_x_1993:
[----:B------:R-:W-:Y:S01]  /*1dc0*/  LEA R3, R0, 0x37800000, 0x17 ;  /* 0x3780000000037811 */ /* 0x000fe200078eb8ff */
[----:B------:R-:W-:-:S05]  /*1dd0*/  IMAD.SHL.U32 R0, R2, 0x200000, RZ ;  /* 0x0020000002007824 */ /* 0x000fca00078e00ff */
[----:B------:R-:W-:Y:S02]  /*1de0*/  LOP3.LUT R0, R3, R0, R4, 0xfe, !PT ;  /* 0x0000000003007212 */ /* 0x000fe400078efe04 */
.L_x_1992:
[----:B------:R-:W-:Y:S05]  /*1df0*/  BSYNC B0 ;  /* 0x0000000000007941 */ /* 0x000fea0003800000 */
.L_x_1991:
[----:B------:R-:W-:-:S04]  /*1e00*/  FSETP.NEU.FTZ.AND P0, PT, R0, RZ, PT ;  /* 0x000000ff0000720b */ /* 0x000fc80003f1d000 */
[----:B------:R-:W-:Y:S01]  /*1e10*/  P2R R23, PR, RZ, 0x1 ;  /* 0x00000001ff177803 */ /* 0x000fe20000000000 */
[----:B------:R-:W-:Y:S05]  /*1e20*/  BRA `(.L_x_1972) ;  /* 0x0000030000007947 */ /* 0x000fea0003800000 */
.L_x_1984:
        /* <DEDUP_REMOVED lines=14> */
.L_x_1998:
[----:B------:R-:W-:Y:S05]  /*1f10*/  BSYNC B0 ;  /* 0x0000000000007941 */ /* 0x000fea0003800000 */
.L_x_1997:
[----:B------:R-:W-:-:S04]  /*1f20*/  FSETP.NEU.FTZ.AND P0, PT, R0, RZ, PT ;  /* 0x000000ff0000720b */ /* 0x000fc80003f1d000 */
[----:B------:R-:W-:Y:S01]  /*1f30*/  P2R R23, PR, RZ, 0x1 ;  /* 0x00000001ff177803 */ /* 0x000fe20000000000 */
[----:B------:R-:W-:Y:S05]  /*1f40*/  BRA `(.L_x_1972) ;  /* 0x000001e000007947 */ /* 0x000fea0003800000 */
.L_x_1971:
        /* <DEDUP_REMOVED lines=19> */
[----:B------:R-:W-:-:S04]  /*2080*/  PLOP3.LUT P0, PT, PT, PT, PT, 0x8, 0x0 ;  /* 0x000000000000781c */ /* 0x000fc80003f0e170 */
[----:B------:R-:W-:Y:S01]  /*2090*/  P2R R23, PR, RZ, 0x1 ;  /* 0x00000001ff177803 */ /* 0x000fe20000000000 */
[----:B------:R-:W-:Y:S05]  /*20a0*/  BRA `(.L_x_1972) ;  /* 0x0000008000007947 */ /* 0x000fea0003800000 */
.L_x_1996:
[----:B------:R-:W2:Y:S02]  /*20b0*/  LDG.E.64 R2, [R2.64] ;  /* 0x0000002402027981 */ /* 0x000ea4000c1e1b00 */
[----:B--2---:R-:W-:-:S04]  /*20c0*/  ISETP.NE.U32.AND P0, PT, R2, RZ, PT ;  /* 0x000000ff0200720c */ /* 0x004fc80003f05070 */
[----:B------:R-:W-:-:S04]  /*20d0*/  ISETP.NE.AND.EX P0, PT, R3, RZ, PT, P0 ;  /* 0x000000ff0300720c */ /* 0x000fc80003f05300 */
[----:B------:R-:W-:Y:S01]  /*20e0*/  P2R R23, PR, RZ, 0x1 ;  /* 0x00000001ff177803 */ /* 0x000fe20000000000 */
[----:B------:R-:W-:Y:S05]  /*20f0*/  BRA `(.L_x_1972) ;  /* 0x0000003000007947 */ /* 0x000fea0003800000 */
.L_x_1995:
[----:B------:R-:W2:Y:S02]  /*2100*/  LDG.E R2, [R2.64] ;  /* 0x0000002402027981 */ /* 0x000ea4000c1e1900 */
[----:B--2---:R-:W-:-:S04]  /*2110*/  ISETP.NE.AND P0, PT, R2, RZ, PT ;  /* 0x000000ff0200720c */ /* 0x004fc80003f05270 */
[----:B------:R-:W-:Y:S02]  /*2120*/  P2R R23, PR, RZ, 0x1 ;  /* 0x00000001ff177803 */ /* 0x000fe40000000000 */
.L_x_1972:
[----:B------:R-:W0:Y:S01]  /*2130*/  LDC.U8 R4, c[0x0][0x3e3] ;  /* 0x0000f8c0ff047b82 */ /* 0x000e220000000000 */
[----:B------:R-:W-:-:S05]  /*2140*/  IADD3 R2, P1, R22, c[0x0][0x3d8], RZ ;  /* 0x0000f60016027a10 */ /* 0x000fca0007f3e0ff */
        /* <DEDUP_REMOVED lines=15> */
.L_x_2002:
[----:B------:R-:W2:Y:S02]  /*2240*/  LDG.E.U8 R2, [R2.64] ;  /* 0x0000002402027981 */ /* 0x000ea4000c1e1100 */
[----:B--2---:R-:W-:Y:S01]  /*2250*/  ISETP.NE.AND P0, PT, R2, RZ, PT ;  /* 0x000000ff0200720c */ /* 0x004fe20003f05270 */
[----:B------:R-:W-:Y:S05]  /*2260*/  BRA `(.L_x_2004) ;  /* 0x00000e0000007947 */ /* 0x000fea0003800000 */
.L_x_2001:
        /* <DEDUP_REMOVED lines=10> */
.L_x_2006:
[----:B------:R-:W2:Y:S02]  /*2310*/  LDG.E R2, [R2.64] ;  /* 0x0000002402027981 */ /* 0x000ea4000c1e1900 */
[----:B--2---:R-:W-:Y:S01]  /*2320*/  ISETP.NE.AND P0, PT, R2, RZ, PT ;  /* 0x000000ff0200720c */ /* 0x004fe20003f05270 */
[----:B------:R-:W-:Y:S05]  /*2330*/  BRA `(.L_x_2004) ;  /* 0x00000d3000007947 */ /* 0x000fea0003800000 */
.L_x_2005:
[----:B------:R-:W2:Y:S02]  /*2340*/  LDG.E.U16 R2, [R2.64] ;  /* 0x0000002402027981 */ /* 0x000ea4000c1e1500 */
[----:B--2---:R-:W-:Y:S01]  /*2350*/  ISETP.NE.AND P0, PT, R2, RZ, PT ;  /* 0x000000ff0200720c */ /* 0x004fe20003f05270 */
[----:B------:R-:W-:Y:S05]  /*2360*/  BRA `(.L_x_2004) ;  /* 0x00000d0000007947 */ /* 0x000fea0003800000 */
.L_x_2000:
        /* <DEDUP_REMOVED lines=9> */
.L_x_2008:
[----:B------:R-:W2:Y:S02]  /*2400*/  LDG.E.U16 R0, [R2.64] ;  /* 0x0000002402007981 */ /* 0x000ea4000c1e1500 */
[----:B--2---:R-:W-:-:S05]  /*2410*/  HADD2.F32 R0, -RZ, R0.H0_H0 ;  /* 0x20000000ff007230 */ /* 0x004fca0000004100 */
[----:B------:R-:W-:Y:S01]  /*2420*/  FSETP.NEU.FTZ.AND P0, PT, R0, RZ, PT ;  /* 0x000000ff0000720b */ /* 0x000fe20003f1d000 */
[----:B------:R-:W-:Y:S05]  /*2430*/  BRA `(.L_x_2004) ;  /* 0x00000c3000007947 */ /* 0x000fea0003800000 */
.L_x_2007:
        /* <DEDUP_REMOVED lines=11> */
.L_x_2010:
        /* <DEDUP_REMOVED lines=10> */
.L_x_2009:
[----:B------:R-:W2:Y:S02]  /*2590*/  LDG.E.64 R2, [R2.64] ;  /* 0x0000002402027981 */ /* 0x000ea4000c1e1b00 */
[----:B--2---:R0:W1:Y:S01]  /*25a0*/  DSETP.NEU.AND P0, PT, R2, RZ, PT ;  /* 0x000000ff0200722a */ /* 0x0040620003f0d000 */
[----:B------:R-:W-:Y:S05]  /*25b0*/  BRA `(.L_x_2004) ;  /* 0x00000ab000007947 */ /* 0x000fea0003800000 */
.L_x_1999:
        /* <DEDUP_REMOVED lines=11> */
.L_x_2013:
[----:B------:R-:W2:Y:S02]  /*2670*/  LDG.E.128 R4, [R2.64] ;  /* 0x0000002402047981 */ /* 0x000ea4000c1e1d00 */
[----:B--2---:R-:W0:-:S06]  /*2680*/  DSETP.NEU.AND P0, PT, R6, RZ, PT ;  /* 0x000000ff0600722a */ /* 0x004e0c0003f0d000 */
[----:B0-----:R0:W1:Y:S01]  /*2690*/  DSETP.NEU.OR P0, PT, R4, RZ, P0 ;  /* 0x000000ff0400722a */ /* 0x001062000070d400 */
[----:B------:R-:W-:Y:S05]  /*26a0*/  BRA `(.L_x_2004) ;  /* 0x000009c000007947 */ /* 0x000fea0003800000 */
.L_x_2012:
        /* <DEDUP_REMOVED lines=27> */
.L_x_2015:
        /* <DEDUP_REMOVED lines=14> */
.L_x_2014:
[----:B------:R-:W2:Y:S02]  /*2940*/  LDG.E.U16 R0, [R2.64] ;  /* 0x0000002402007981 */ /* 0x000ea4000c1e1500 */
[----:B--2---:R-:W-:-:S04]  /*2950*/  PRMT R0, RZ, 0x5410, R0 ;  /* 0x00005410ff007816 */ /* 0x004fc80000000000 */
[----:B------:R-:W-:Y:S01]  /*2960*/  FSETP.NEU.FTZ.AND P0, PT, R0, RZ, PT ;  /* 0x000000ff0000720b */ /* 0x000fe20003f1d000 */
[----:B------:R-:W-:Y:S05]  /*2970*/  BRA `(.L_x_2004) ;  /* 0x000006f000007947 */ /* 0x000fea0003800000 */
.L_x_2011:
        /* <DEDUP_REMOVED lines=11> */
.L_x_2018:
        /* <DEDUP_REMOVED lines=21> */
.L_x_2022:
[----:B------:R-:W-:Y:S05]  /*2b80*/  BSYNC B1 ;  /* 0x0000000000017941 */ /* 0x000fea0003800000 */
.L_x_2021:
[----:B------:R-:W-:Y:S01]  /*2b90*/  LEA R3, R0, 0x3b800000, 0x17 ;  /* 0x3b80000000037811 */ /* 0x000fe200078eb8ff */
[----:B------:R-:W-:-:S05]  /*2ba0*/  IMAD.SHL.U32 R0, R2, 0x100000, RZ ;  /* 0x0010000002007824 */ /* 0x000fca00078e00ff */
[----:B------:R-:W-:Y:S02]  /*2bb0*/  LOP3.LUT R0, R3, R0, R4, 0xfe, !PT ;  /* 0x0000000003007212 */ /* 0x000fe400078efe04 */
.L_x_2020:
[----:B------:R-:W-:Y:S05]  /*2bc0*/  BSYNC B0 ;  /* 0x0000000000007941 */ /* 0x000fea0003800000 */
.L_x_2019:
[----:B------:R-:W-:Y:S01]  /*2bd0*/  FSETP.NEU.FTZ.AND P0, PT, R0, RZ, PT ;  /* 0x000000ff0000720b */ /* 0x000fe20003f1d000 */
[----:B------:R-:W-:Y:S05]  /*2be0*/  BRA `(.L_x_2004) ;  /* 0x0000048000007947 */ /* 0x000fea0003800000 */
.L_x_2017:
        /* <DEDUP_REMOVED lines=21> */
.L_x_2026:
[----:B------:R-:W-:Y:S05]  /*2d40*/  BSYNC B1 ;  /* 0x0000000000017941 */ /* 0x000fea0003800000 */
.L_x_2025:
[----:B------:R-:W-:Y:S01]  /*2d50*/  LEA R3, R0, 0x37800000, 0x17 ;  /* 0x3780000000037811 */ /* 0x000fe200078eb8ff */
[----:B------:R-:W-:-:S05]  /*2d60*/  IMAD.SHL.U32 R0, R2, 0x200000, RZ ;  /* 0x0020000002007824 */ /* 0x000fca00078e00ff */
[----:B------:R-:W-:Y:S02]  /*2d70*/  LOP3.LUT R0, R3, R0, R4, 0xfe, !PT ;  /* 0x0000000003007212 */ /* 0x000fe400078efe04 */
.L_x_2024:
[----:B------:R-:W-:Y:S05]  /*2d80*/  BSYNC B0 ;  /* 0x0000000000007941 */ /* 0x000fea0003800000 */
.L_x_2023:
[----:B------:R-:W-:Y:S01]  /*2d90*/  FSETP.NEU.FTZ.AND P0, PT, R0, RZ, PT ;  /* 0x000000ff0000720b */ /* 0x000fe20003f1d000 */
[----:B------:R-:W-:Y:S05]  /*2da0*/  BRA `(.L_x_2004) ;  /* 0x000002c000007947 */ /* 0x000fea0003800000 */
.L_x_2016:
        /* <DEDUP_REMOVED lines=14> */
.L_x_2030:
[----:B------:R-:W-:Y:S05]  /*2e90*/  BSYNC B0 ;  /* 0x0000000000007941 */ /* 0x000fea0003800000 */
.L_x_2029:
[----:B------:R-:W-:Y:S01]  /*2ea0*/  FSETP.NEU.FTZ.AND P0, PT, R0, RZ, PT ;  /* 0x000000ff0000720b */ /* 0x000fe20003f1d000 */
[----:B------:R-:W-:Y:S05]  /*2eb0*/  BRA `(.L_x_2004) ;  /* 0x000001b000007947 */ /* 0x000fea0003800000 */
.L_x_2003:
        /* <DEDUP_REMOVED lines=21> */
.L_x_2028:
[----:B------:R-:W2:Y:S02]  /*3010*/  LDG.E.64 R2, [R2.64] ;  /* 0x0000002402027981 */ /* 0x000ea4000c1e1b00 */
[----:B--2---:R-:W-:-:S04]  /*3020*/  ISETP.NE.U32.AND P0, PT, R2, RZ, PT ;  /* 0x000000ff0200720c */ /* 0x004fc80003f05070 */
[----:B------:R-:W-:Y:S01]  /*3030*/  ISETP.NE.AND.EX P0, PT, R3, RZ, PT, P0 ;  /* 0x000000ff0300720c */ /* 0x000fe20003f05300 */
[----:B------:R-:W-:Y:S05]  /*3040*/  BRA `(.L_x_2004) ;  /* 0x0000002000007947 */ /* 0x000fea0003800000 */
.L_x_2027:
[----:B------:R-:W2:Y:S02]  /*3050*/  LDG.E R2, [R2.64] ;  /* 0x0000002402027981 */ /* 0x000ea4000c1e1900 */
[----:B--2---:R-:W-:Y:S02]  /*3060*/  ISETP.NE.AND P0, PT, R2, RZ, PT ;  /* 0x000000ff0200720c */ /* 0x004fe40003f05270 */
.L_x_2004:
[----:B0-----:R-:W0:Y:S01]  /*3070*/  LDC.U8 R3, c[0x0][0x3e1] ;  /* 0x0000f840ff037b82 */ /* 0x001e220000000000 */
[----:B------:R-:W-:-:S04]  /*3080*/  ISETP.NE.AND P1, PT, R23, RZ, PT ;  /* 0x000000ff1700720c */ /* 0x000fc80003f25270 */
[----:B-1----:R-:W-:-:S04]  /*3090*/  PLOP3.LUT P0, PT, P1, P0, PT, 0x28, 0x0 ;  /* 0x000000000000781c */ /* 0x002fc80000f00570 */
        /* <DEDUP_REMOVED lines=14> */
.L_x_2034:
[----:B------:R0:W-:Y:S01]  /*3180*/  STG.E.U8 [R16.64], R2 ;  /* 0x0000000210007986 */ /* 0x0001e2000c101124 */
[----:B------:R-:W-:Y:S05]  /*3190*/  BRA `(.L_x_2036) ;  /* 0x00000d5000007947 */ /* 0x000fea0003800000 */
.L_x_2033:
        /* <DEDUP_REMOVED lines=9> */
.L_x_2038:
[----:B------:R0:W-:Y:S01]  /*3230*/  STG.E [R16.64], R2 ;  /* 0x0000000210007986 */ /* 0x0001e2000c101924 */
[----:B------:R-:W-:Y:S05]  /*3240*/  BRA `(.L_x_2036) ;  /* 0x00000ca000007947 */ /* 0x000fea0003800000 */
.L_x_2037:
[----:B------:R0:W-:Y:S01]  /*3250*/  STG.E.U16 [R16.64], R2 ;  /* 0x0000000210007986 */ /* 0x0001e2000c101524 */
[----:B------:R-:W-:Y:S05]  /*3260*/  BRA `(.L_x_2036) ;  /* 0x00000c8000007947 */ /* 0x000fea0003800000 */
.L_x_2032:
        /* <DEDUP_REMOVED lines=9> */
.L_x_2040:
[----:B------:R-:W0:Y:S02]  /*3300*/  I2F.U32 R0, R2 ;  /* 0x0000000200007306 */ /* 0x000e240000201000 */
[----:B0-----:R-:W-:-:S05]  /*3310*/  F2FP.PACK_AB R0, RZ, R0 ;  /* 0x00000000ff00723e */ /* 0x001fca00000000ff */
[----:B------:R0:W-:Y:S01]  /*3320*/  STG.E.U16 [R16.64], R0 ;  /* 0x0000000010007986 */ /* 0x0001e2000c101524 */
[----:B------:R-:W-:Y:S05]  /*3330*/  BRA `(.L_x_2036) ;  /* 0x00000bb000007947 */ /* 0x000fea0003800000 */
.L_x_2039:
        /* <DEDUP_REMOVED lines=10> */
.L_x_2042:
[----:B------:R-:W0:Y:S02]  /*33e0*/  I2F.U32 R2, R2 ;  /* 0x0000000200027306 */ /* 0x000e240000201000 */
[----:B0-----:R-:W-:-:S04]  /*33f0*/  F2FP.PACK_AB R3, RZ, R2 ;  /* 0x00000002ff03723e */ /* 0x001fc800000000ff */
[----:B------:R-:W-:-:S05]  /*3400*/  PRMT R3, R3, 0x5410, RZ ;  /* 0x0000541003037816 */ /* 0x000fca00000000ff */
[----:B------:R0:W-:Y:S01]  /*3410*/  STG.E [R16.64], R3 ;  /* 0x0000000310007986 */ /* 0x0001e2000c101924 */
[----:B------:R-:W-:Y:S05]  /*3420*/  BRA `(.L_x_2036) ;  /* 0x00000ac000007947 */ /* 0x000fea0003800000 */
.L_x_2041:
[----:B------:R-:W0:Y:S02]  /*3430*/  I2F.F64.U32 R2, R2 ;  /* 0x0000000200027312 */ /* 0x000e240000201800 */
[----:B0-----:R0:W-:Y:S01]  /*3440*/  STG.E.64 [R16.64], R2 ;  /* 0x0000000210007986 */ /* 0x0011e2000c101b24 */
[----:B------:R-:W-:Y:S05]  /*3450*/  BRA `(.L_x_2036) ;  /* 0x00000a9000007947 */ /* 0x000fea0003800000 */
.L_x_2031:
        /* <DEDUP_REMOVED lines=10> */
.L_x_2045:
[----:B------:R-:W0:Y:S01]  /*3500*/  I2F.F64.U32 R4, R2 ;  /* 0x0000000200047312 */ /* 0x000e220000201800 */
[----:B------:R-:W-:-:S05]  /*3510*/  CS2R R6, SRZ ;  /* 0x0000000000067805 */ /* 0x000fca000001ff00 */
[----:B0-----:R0:W-:Y:S01]  /*3520*/  STG.E.128 [R16.64], R4 ;  /* 0x0000000410007986 */ /* 0x0011e2000c101d24 */
[----:B------:R-:W-:Y:S05]  /*3530*/  BRA `(.L_x_2036) ;  /* 0x000009b000007947 */ /* 0x000fea0003800000 */
.L_x_2044:
        /* <DEDUP_REMOVED lines=21> */
.L_x_2049:
[----:B------:R-:W-:Y:S05]  /*3690*/  BSYNC B0 ;  /* 0x0000000000007941 */ /* 0x000fea0003800000 */
.L_x_2048:
[----:B------:R-:W-:-:S05]  /*36a0*/  LOP3.LUT R3, R0, R3, RZ, 0xfc, !PT ;  /* 0x0000000300037212 */ /* 0x000fca00078efcff */
[----:B------:R0:W-:Y:S01]  /*36b0*/  STG.E.U8 [R16.64], R3 ;  /* 0x0000000310007986 */ /* 0x0001e2000c101124 */
[----:B------:R-:W-:Y:S05]  /*36c0*/  BRA `(.L_x_2036) ;  /* 0x0000082000007947 */ /* 0x000fea0003800000 */
.L_x_2047:
        /* <DEDUP_REMOVED lines=13> */
.L_x_2051:
[----:B------:R-:W-:Y:S01]  /*37a0*/  IMAD.MOV.U32 R0, RZ, RZ, 0x7f ;  /* 0x0000007fff007424 */ /* 0x000fe200078e00ff */
[----:B------:R-:W-:-:S04]  /*37b0*/  ISETP.GT.U32.AND P0, PT, R3, 0x7f800000, PT ;  /* 0x7f8000000300780c */ /* 0x000fc80003f04070 */
[----:B------:R-:W-:-:S04]  /*37c0*/  SEL R0, R0, 0x7c, P0 ;  /* 0x0000007c00007807 */ /* 0x000fc80000000000 */
.L_x_2052:
[----:B------:R-:W-:Y:S05]  /*37d0*/  BSYNC B0 ;  /* 0x0000000000007941 */ /* 0x000fea0003800000 */
.L_x_2050:
[----:B------:R-:W-:-:S04]  /*37e0*/  LOP3.LUT R2, R5, 0x80000000, RZ, 0xc0, !PT ;  /* 0x8000000005027812 */ /* 0x000fc800078ec0ff */
[----:B------:R-:W-:-:S04]  /*37f0*/  SHF.R.U32.HI R3, RZ, 0x18, R2 ;  /* 0x00000018ff037819 */ /* 0x000fc80000011602 */
[----:B------:R-:W-:-:S05]  /*3800*/  LOP3.LUT R3, R0, R3, RZ, 0xfc, !PT ;  /* 0x0000000300037212 */ /* 0x000fca00078efcff */
[----:B------:R0:W-:Y:S01]  /*3810*/  STG.E.U8 [R16.64], R3 ;  /* 0x0000000310007986 */ /* 0x0001e2000c101124 */
[----:B------:R-:W-:Y:S05]  /*3820*/  BRA `(.L_x_2036) ;  /* 0x000006c000007947 */ /* 0x000fea0003800000 */
.L_x_2046:
[----:B------:R-:W0:Y:S02]  /*3830*/  I2F.U32 R0, R2 ;  /* 0x0000000200007306 */ /* 0x000e240000201000 */
[----:B0-----:R-:W-:-:S05]  /*3840*/  F2FP.BF16.PACK_AB R0, RZ, R0 ;  /* 0x00000000ff00723e */ /* 0x001fca00000010ff */
[----:B------:R0:W-:Y:S01]  /*3850*/  STG.E.U16 [R16.64], R0 ;  /* 0x0000000010007986 */ /* 0x0001e2000c101524 */
[----:B------:R-:W-:Y:S05]  /*3860*/  BRA `(.L_x_2036) ;  /* 0x0000068000007947 */ /* 0x000fea0003800000 */
.L_x_2043:
        /* <DEDUP_REMOVED lines=10> */
.L_x_2055:
        /* <DEDUP_REMOVED lines=17> */
.L_x_2058:
[----:B------:R-:W-:-:S04]  /*3a20*/  LOP3.LUT R2, R5, 0x80000000, RZ, 0xc0, !PT ;  /* 0x8000000005027812 */ /* 0x000fc800078ec0ff */
[----:B------:R-:W-:-:S04]  /*3a30*/  SHF.R.U32.HI R3, RZ, 0x18, R2 ;  /* 0x00000018ff037819 */ /* 0x000fc80000011602 */
[----:B------:R-:W-:-:S04]  /*3a40*/  LOP3.LUT R0, R0, R3, RZ, 0xfc, !PT ;  /* 0x0000000300007212 */ /* 0x000fc800078efcff */
[----:B------:R-:W-:Y:S02]  /*3a50*/  PRMT R8, R0, 0x7610, R8 ;  /* 0x0000761000087816 */ /* 0x000fe40000000008 */
.L_x_2057:
[----:B------:R-:W-:Y:S05]  /*3a60*/  BSYNC B0 ;  /* 0x0000000000007941 */ /* 0x000fea0003800000 */
.L_x_2056:
[----:B------:R0:W-:Y:S01]  /*3a70*/  STG.E.U8 [R16.64], R8 ;  /* 0x0000000810007986 */ /* 0x0001e2000c101124 */
[----:B------:R-:W-:Y:S05]  /*3a80*/  BRA `(.L_x_2036) ;  /* 0x0000046000007947 */ /* 0x000fea0003800000 */
.L_x_2054:
        /* <DEDUP_REMOVED lines=17> */
.L_x_2061:
[----:B------:R-:W-:-:S04]  /*3ba0*/  LOP3.LUT R2, R5, 0x80000000, RZ, 0xc0, !PT ;  /* 0x8000000005027812 */ /* 0x000fc800078ec0ff */
[----:B------:R-:W-:-:S04]  /*3bb0*/  SHF.R.U32.HI R3, RZ, 0x18, R2 ;  /* 0x00000018ff037819 */ /* 0x000fc80000011602 */
[----:B------:R-:W-:-:S04]  /*3bc0*/  LOP3.LUT R0, R0, R3, RZ, 0xfc, !PT ;  /* 0x0000000300007212 */ /* 0x000fc800078efcff */
[----:B------:R-:W-:Y:S02]  /*3bd0*/  PRMT R8, R0, 0x7610, R8 ;  /* 0x0000761000087816 */ /* 0x000fe40000000008 */
.L_x_2060:
[----:B------:R-:W-:Y:S05]  /*3be0*/  BSYNC B0 ;  /* 0x0000000000007941 */ /* 0x000fea0003800000 */
.L_x_2059:
[----:B------:R0:W-:Y:S01]  /*3bf0*/  STG.E.U8 [R16.64], R8 ;  /* 0x0000000810007986 */ /* 0x0001e2000c101124 */
[----:B------:R-:W-:Y:S05]  /*3c00*/  BRA `(.L_x_2036) ;  /* 0x000002e000007947 */ /* 0x000fea0003800000 */
.L_x_2053:
        /* <DEDUP_REMOVED lines=22> */
.L_x_2035:
        /* <DEDUP_REMOVED lines=20> */
.L_x_2063:
[----:B------:R-:W-:-:S05]  /*3eb0*/  IMAD.MOV.U32 R3, RZ, RZ, RZ ;  /* 0x000000ffff037224 */ /* 0x000fca00078e00ff */
[----:B------:R0:W-:Y:S01]  /*3ec0*/  STG.E.64 [R16.64], R2 ;  /* 0x0000000210007986 */ /* 0x0001e2000c101b24 */
[----:B------:R-:W-:Y:S05]  /*3ed0*/  BRA `(.L_x_2036) ;  /* 0x0000001000007947 */ /* 0x000fea0003800000 */
.L_x_2062:
[----:B------:R0:W-:Y:S02]  /*3ee0*/  STG.E [R16.64], R2 ;  /* 0x0000000210007986 */ /* 0x0001e4000c101924 */
.L_x_2036:
[----:B------:R-:W-:-:S05]  /*3ef0*/  IMAD R18, R19, 0x200, R18 ;  /* 0x0000020013127824 */ /* 0x000fca00078e0212 */
[----:B------:R-:W-:Y:S02]  /*3f00*/  IADD3 R23, R18, 0x80, RZ ;  /* 0x0000008012177810 */ /* 0x000fe40007ffe0ff */
.L_x_1965:
[----:B------:R-:W-:Y:S05]  /*3f10*/  BSYNC B6 ;  /* 0x0000000000067941 */ /* 0x000fea0003800000 */
.L_x_1964:
        /* <DEDUP_REMOVED lines=258> */
.L_x_2066:
        /* <DEDUP_REMOVED lines=20> */
.L_x_2070:
[----:B------:R-:W2:Y:S02]  /*5080*/  LDG.E.U8 R2, [R2.64] ;  /* 0x0000002402027981 */ /* 0x000ea4000c1e1100 */
[----:B--2---:R-:W-:-:S04]  /*5090*/  ISETP.NE.AND P0, PT, R2, RZ, PT ;  /* 0x000000ff0200720c */ /* 0x004fc80003f05270 */
[----:B------:R-:W-:Y:S01]  /*50a0*/  P2R R19, PR, RZ, 0x1 ;  /* 0x00000001ff137803 */ /* 0x000fe20000000000 */
[----:B------:R-:W-:Y:S05]  /*50b0*/  BRA `(.L_x_2072) ;  /* 0x00000f4000007947 */ /* 0x000fea0003800000 */
.L_x_2069:
        /* <DEDUP_REMOVED lines=11> */
.L_x_2074:
[----:B------:R-:W2:Y:S02]  /*5170*/  LDG.E R2, [R2.64] ;  /* 0x0000002402027981 */ /* 0x000ea4000c1e1900 */
[----:B--2---:R-:W-:-:S04]  /*5180*/  ISETP.NE.AND P0, PT, R2, RZ, PT ;  /* 0x000000ff0200720c */ /* 0x004fc80003f05270 */
[----:B------:R-:W-:Y:S01]  /*5190*/  P2R R19, PR, RZ, 0x1 ;  /* 0x00000001ff137803 */ /* 0x000fe20000000000 */
[----:B------:R-:W-:Y:S05]  /*51a0*/  BRA `(.L_x_2072) ;  /* 0x00000e5000007947 */ /* 0x000fea0003800000 */
.L_x_2073:
[----:B------:R-:W2:Y:S02]  /*51b0*/  LDG.E.U16 R2, [R2.64] ;  /* 0x0000002402027981 */ /* 0x000ea4000c1e1500 */
[----:B--2---:R-:W-:-:S04]  /*51c0*/  ISETP.NE.AND P0, PT, R2, RZ, PT ;  /* 0x000000ff0200720c */ /* 0x004fc80003f05270 */
[----:B------:R-:W-:Y:S01]  /*51d0*/  P2R R19, PR, RZ, 0x1 ;  /* 0x00000001ff137803 */ /* 0x000fe20000000000 */
[----:B------:R-:W-:Y:S05]  /*51e0*/  BRA `(.L_x_2072) ;  /* 0x00000e1000007947 */ /* 0x000fea0003800000 */
.L_x_2068:
        /* <DEDUP_REMOVED lines=10> */
.L_x_2076:
[----:B------:R-:W2:Y:S02]  /*5290*/  LDG.E.U16 R0, [R2.64] ;  /* 0x0000002402007981 */ /* 0x000ea4000c1e1500 */
[----:B--2---:R-:W-:-:S05]  /*52a0*/  HADD2.F32 R0, -RZ, R0.H0_H0 ;  /* 0x20000000ff007230 */ /* 0x004fca0000004100 */
[----:B------:R-:W-:-:S04]  /*52b0*/  FSETP.NEU.FTZ.AND P0, PT, R0, RZ, PT ;  /* 0x000000ff0000720b */ /* 0x000fc80003f1d000 */
[----:B------:R-:W-:Y:S01]  /*52c0*/  P2R R19, PR, RZ, 0x1 ;  /* 0x00000001ff137803 */ /* 0x000fe20000000000 */
[----:B------:R-:W-:Y:S05]  /*52d0*/  BRA `(.L_x_2072) ;  /* 0x00000d2000007947 */ /* 0x000fea0003800000 */
.L_x_2075:
        /* <DEDUP_REMOVED lines=12> */
.L_x_2078:
        /* <DEDUP_REMOVED lines=11> */
.L_x_2077:
[----:B------:R-:W2:Y:S02]  /*5450*/  LDG.E.64 R2, [R2.64] ;  /* 0x0000002402027981 */ /* 0x000ea4000c1e1b00 */
[----:B--2---:R-:W0:-:S06]  /*5460*/  DSETP.NEU.AND P0, PT, R2, RZ, PT ;  /* 0x000000ff0200722a */ /* 0x004e0c0003f0d000 */
[----:B0-----:R-:W-:Y:S01]  /*5470*/  P2R R19, PR, RZ, 0x1 ;  /* 0x00000001ff137803 */ /* 0x001fe20000000000 */
[----:B------:R-:W-:Y:S05]  /*5480*/  BRA `(.L_x_2072) ;  /* 0x00000b7000007947 */ /* 0x000fea0003800000 */
.L_x_2067:
        /* <DEDUP_REMOVED lines=12> */
.L_x_2081:
[----:B------:R-:W2:Y:S02]  /*5550*/  LDG.E.128 R4, [R2.64] ;  /* 0x0000002402047981 */ /* 0x000ea4000c1e1d00 */
[----:B--2---:R-:W0:-:S06]  /*5560*/  DSETP.NEU.AND P0, PT, R6, RZ, PT ;  /* 0x000000ff0600722a */ /* 0x004e0c0003f0d000 */
[----:B0-----:R-:W0:-:S06]  /*5570*/  DSETP.NEU.OR P0, PT, R4, RZ, P0 ;  /* 0x000000ff0400722a */ /* 0x001e0c000070d400 */
[----:B0-----:R-:W-:Y:S01]  /*5580*/  P2R R19, PR, RZ, 0x1 ;  /* 0x00000001ff137803 */ /* 0x001fe20000000000 */
[----:B------:R-:W-:Y:S05]  /*5590*/  BRA `(.L_x_2072) ;  /* 0x00000a6000007947 */ /* 0x000fea0003800000 */
.L_x_2080:
        /* <DEDUP_REMOVED lines=28> */
.L_x_2083:
        /* <DEDUP_REMOVED lines=15> */
.L_x_2082:
[----:B------:R-:W2:Y:S02]  /*5850*/  LDG.E.U16 R0, [R2.64] ;  /* 0x0000002402007981 */ /* 0x000ea4000c1e1500 */
[----:B--2---:R-:W-:-:S04]  /*5860*/  PRMT R0, RZ, 0x5410, R0 ;  /* 0x00005410ff007816 */ /* 0x004fc80000000000 */
[----:B------:R-:W-:-:S04]  /*5870*/  FSETP.NEU.FTZ.AND P0, PT, R0, RZ, PT ;  /* 0x000000ff0000720b */ /* 0x000fc80003f1d000 */
[----:B------:R-:W-:Y:S01]  /*5880*/  P2R R19, PR, RZ, 0x1 ;  /* 0x00000001ff137803 */ /* 0x000fe20000000000 */
[----:B------:R-:W-:Y:S05]  /*5890*/  BRA `(.L_x_2072) ;  /* 0x0000076000007947 */ /* 0x000fea0003800000 */
.L_x_2079:
        /* <DEDUP_REMOVED lines=12> */
.L_x_2086:
        /* <DEDUP_REMOVED lines=21> */
.L_x_2090:
[----:B------:R-:W-:Y:S05]  /*5ab0*/  BSYNC B1 ;  /* 0x0000000000017941 */ /* 0x000fea0003800000 */
.L_x_2089:
[----:B------:R-:W-:Y:S01]  /*5ac0*/  LEA R3, R0, 0x3b800000, 0x17 ;  /* 0x3b80000000037811 */ /* 0x000fe200078eb8ff */
[----:B------:R-:W-:-:S05]  /*5ad0*/  IMAD.SHL.U32 R0, R2, 0x100000, RZ ;  /* 0x0010000002007824 */ /* 0x000fca00078e00ff */
[----:B------:R-:W-:Y:S02]  /*5ae0*/  LOP3.LUT R0, R3, R0, R4, 0xfe, !PT ;  /* 0x0000000003007212 */ /* 0x000fe400078efe04 */
.L_x_2088:
[----:B------:R-:W-:Y:S05]  /*5af0*/  BSYNC B0 ;  /* 0x0000000000007941 */ /* 0x000fea0003800000 */
.L_x_2087:
[----:B------:R-:W-:-:S04]  /*5b00*/  FSETP.NEU.FTZ.AND P0, PT, R0, RZ, PT ;  /* 0x000000ff0000720b */ /* 0x000fc80003f1d000 */
[----:B------:R-:W-:Y:S01]  /*5b10*/  P2R R19, PR, RZ, 0x1 ;  /* 0x00000001ff137803 */ /* 0x000fe20000000000 */
[----:B------:R-:W-:Y:S05]  /*5b20*/  BRA `(.L_x_2072) ;  /* 0x000004d000007947 */ /* 0x000fea0003800000 */
.L_x_2085:
        /* <DEDUP_REMOVED lines=21> */
.L_x_2094:
[----:B------:R-:W-:Y:S05]  /*5c80*/  BSYNC B1 ;  /* 0x0000000000017941 */ /* 0x000fea0003800000 */
.L_x_2093:
[----:B------:R-:W-:Y:S01]  /*5c90*/  LEA R3, R0, 0x37800000, 0x17 ;  /* 0x3780000000037811 */ /* 0x000fe200078eb8ff */
[----:B------:R-:W-:-:S05]  /*5ca0*/  IMAD.SHL.U32 R0, R2, 0x200000, RZ ;  /* 0x0020000002007824 */ /* 0x000fca00078e00ff */
[----:B------:R-:W-:Y:S02]  /*5cb0*/  LOP3.LUT R0, R3, R0, R4, 0xfe, !PT ;  /* 0x0000000003007212 */ /* 0x000fe400078efe04 */
.L_x_2092:
[----:B------:R-:W-:Y:S05]  /*5cc0*/  BSYNC B0 ;  /* 0x0000000000007941 */ /* 0x000fea0003800000 */
.L_x_2091:
[----:B------:R-:W-:-:S04]  /*5cd0*/  FSETP.NEU.FTZ.AND P0, PT, R0, RZ, PT ;  /* 0x000000ff0000720b */ /* 0x000fc80003f1d000 */
[----:B------:R-:W-:Y:S01]  /*5ce0*/  P2R R19, PR, RZ, 0x1 ;  /* 0x00000001ff137803 */ /* 0x000fe20000000000 */
[----:B------:R-:W-:Y:S05]  /*5cf0*/  BRA `(.L_x_2072) ;  /* 0x0000030000007947 */ /* 0x000fea0003800000 */
.L_x_2084:
        /* <DEDUP_REMOVED lines=14> */
.L_x_2098:
[----:B------:R-:W-:Y:S05]  /*5de0*/  BSYNC B0 ;  /* 0x0000000000007941 */ /* 0x000fea0003800000 */
.L_x_2097:
[----:B------:R-:W-:-:S04]  /*5df0*/  FSETP.NEU.FTZ.AND P0, PT, R0, RZ, PT ;  /* 0x000000ff0000720b */ /* 0x000fc80003f1d000 */
[----:B------:R-:W-:Y:S01]  /*5e00*/  P2R R19, PR, RZ, 0x1 ;  /* 0x00000001ff137803 */ /* 0x000fe20000000000 */
[----:B------:R-:W-:Y:S05]  /*5e10*/  BRA `(.L_x_2072) ;  /* 0x000001e000007947 */ /* 0x000fea0003800000 */
.L_x_2071:
        /* <DEDUP_REMOVED lines=22> */
.L_x_2096:
[----:B------:R-:W2:Y:S02]  /*5f80*/  LDG.E.64 R2, [R2.64] ;  /* 0x0000002402027981 */ /* 0x000ea4000c1e1b00 */
[----:B--2---:R-:W-:-:S04]  /*5f90*/  ISETP.NE.U32.AND P0, PT, R2, RZ, PT ;  /* 0x000000ff0200720c */ /* 0x004fc80003f05070 */
[----:B------:R-:W-:-:S04]  /*5fa0*/  ISETP.NE.AND.EX P0, PT, R3, RZ, PT, P0 ;  /* 0x000000ff0300720c */ /* 0x000fc80003f05300 */
[----:B------:R-:W-:Y:S01]  /*5fb0*/  P2R R19, PR, RZ, 0x1 ;  /* 0x00000001ff137803 */ /* 0x000fe20000000000 */
[----:B------:R-:W-:Y:S05]  /*5fc0*/  BRA `(.L_x_2072) ;  /* 0x0000003000007947 */ /* 0x000fea0003800000 */
.L_x_2095:
[----:B------:R-:W2:Y:S02]  /*5fd0*/  LDG.E R2, [R2.64] ;  /* 0x0000002402027981 */ /* 0x000ea4000c1e1900 */
[----:B--2---:R-:W-:-:S04]  /*5fe0*/  ISETP.NE.AND P0, PT, R2, RZ, PT ;  /* 0x000000ff0200720c */ /* 0x004fc80003f05270 */
[----:B------:R-:W-:Y:S02]  /*5ff0*/  P2R R19, PR, RZ, 0x1 ;  /* 0x00000001ff137803 */ /* 0x000fe40000000000 */
.L_x_2072:
        /* <DEDUP_REMOVED lines=17> */
.L_x_2102:
[----:B------:R-:W2:Y:S02]  /*6110*/  LDG.E.U8 R2, [R2.64] ;  /* 0x0000002402027981 */ /* 0x000ea4000c1e1100 */
[----:B--2---:R-:W-:Y:S01]  /*6120*/  ISETP.NE.AND P0, PT, R2, RZ, PT ;  /* 0x000000ff0200720c */ /* 0x004fe20003f05270 */
[----:B------:R-:W-:Y:S05]  /*6130*/  BRA `(.L_x_2104) ;  /* 0x00000e0000007947 */ /* 0x000fea0003800000 */
.L_x_2101:
        /* <DEDUP_REMOVED lines=10> */
.L_x_2106:
[----:B------:R-:W2:Y:S02]  /*61e0*/  LDG.E R2, [R2.64] ;  /* 0x0000002402027981 */ /* 0x000ea4000c1e1900 */
[----:B--2---:R-:W-:Y:S01]  /*61f0*/  ISETP.NE.AND P0, PT, R2, RZ, PT ;  /* 0x000000ff0200720c */ /* 0x004fe20003f05270 */
[----:B------:R-:W-:Y:S05]  /*6200*/  BRA `(.L_x_2104) ;  /* 0x00000d3000007947 */ /* 0x000fea0003800000 */
.L_x_2105:
[----:B------:R-:W2:Y:S02]  /*6210*/  LDG.E.U16 R2, [R2.64] ;  /* 0x0000002402027981 */ /* 0x000ea4000c1e1500 */
[----:B--2---:R-:W-:Y:S01]  /*6220*/  ISETP.NE.AND P0, PT, R2, RZ, PT ;  /* 0x000000ff0200720c */ /* 0x004fe20003f05270 */
[----:B------:R-:W-:Y:S05]  /*6230*/  BRA `(.L_x_2104) ;  /* 0x00000d0000007947 */ /* 0x000fea0003800000 */
.L_x_2100:
        /* <DEDUP_REMOVED lines=9> */
.L_x_2108:
[----:B------:R-:W2:Y:S02]  /*62d0*/  LDG.E.U16 R0, [R2.64] ;  /* 0x0000002402007981 */ /* 0x000ea4000c1e1500 */
[----:B--2---:R-:W-:-:S05]  /*62e0*/  HADD2.F32 R0, -RZ, R0.H0_H0 ;  /* 0x20000000ff007230 */ /* 0x004fca0000004100 */
[----:B------:R-:W-:Y:S01]  /*62f0*/  FSETP.NEU.FTZ.AND P0, PT, R0, RZ, PT ;  /* 0x000000ff0000720b */ /* 0x000fe20003f1d000 */
[----:B------:R-:W-:Y:S05]  /*6300*/  BRA `(.L_x_2104) ;  /* 0x00000c3000007947 */ /* 0x000fea0003800000 */
.L_x_2107:
        /* <DEDUP_REMOVED lines=11> */
.L_x_2110:
        /* <DEDUP_REMOVED lines=10> */
.L_x_2109:
[----:B------:R-:W2:Y:S02]  /*6460*/  LDG.E.64 R2, [R2.64] ;  /* 0x0000002402027981 */ /* 0x000ea4000c1e1b00 */
[----:B--2---:R0:W1:Y:S01]  /*6470*/  DSETP.NEU.AND P0, PT, R2, RZ, PT ;  /* 0x000000ff0200722a */ /* 0x0040620003f0d000 */
[----:B------:R-:W-:Y:S05]  /*6480*/  BRA `(.L_x_2104) ;  /* 0x00000ab000007947 */ /* 0x000fea0003800000 */
.L_x_2099:
        /* <DEDUP_REMOVED lines=11> */
.L_x_2113:
[----:B------:R-:W2:Y:S02]  /*6540*/  LDG.E.128 R4, [R2.64] ;  /* 0x0000002402047981 */ /* 0x000ea4000c1e1d00 */
[----:B--2---:R-:W0:-:S06]  /*6550*/  DSETP.NEU.AND P0, PT, R6, RZ, PT ;  /* 0x000000ff0600722a */ /* 0x004e0c0003f0d000 */
[----:B0-----:R0:W1:Y:S01]  /*6560*/  DSETP.NEU.OR P0, PT, R4, RZ, P0 ;  /* 0x000000ff0400722a */ /* 0x001062000070d400 */
[----:B------:R-:W-:Y:S05]  /*6570*/  BRA `(.L_x_2104) ;  /* 0x000009c000007947 */ /* 0x000fea0003800000 */
.L_x_2112:
        /* <DEDUP_REMOVED lines=27> */
.L_x_2115:
        /* <DEDUP_REMOVED lines=14> */
.L_x_2114:
[----:B------:R-:W2:Y:S02]  /*6810*/  LDG.E.U16 R0, [R2.64] ;  /* 0x0000002402007981 */ /* 0x000ea4000c1e1500 */
[----:B--2---:R-:W-:-:S04]  /*6820*/  PRMT R0, RZ, 0x5410, R0 ;  /* 0x00005410ff007816 */ /* 0x004fc80000000000 */
[----:B------:R-:W-:Y:S01]  /*6830*/  FSETP.NEU.FTZ.AND P0, PT, R0, RZ, PT ;  /* 0x000000ff0000720b */ /* 0x000fe20003f1d000 */
[----:B------:R-:W-:Y:S05]  /*6840*/  BRA `(.L_x_2104) ;  /* 0x000006f000007947 */ /* 0x000fea0003800000 */
.L_x_2111:
        /* <DEDUP_REMOVED lines=11> */
.L_x_2118:
        /* <DEDUP_REMOVED lines=21> */
.L_x_2122:
[----:B------:R-:W-:Y:S05]  /*6a50*/  BSYNC B1 ;  /* 0x0000000000017941 */ /* 0x000fea0003800000 */
.L_x_2121:
[----:B------:R-:W-:Y:S01]  /*6a60*/  LEA R3, R0, 0x3b800000, 0x17 ;  /* 0x3b80000000037811 */ /* 0x000fe200078eb8ff */
[----:B------:R-:W-:-:S05]  /*6a70*/  IMAD.SHL.U32 R0, R2, 0x100000, RZ ;  /* 0x0010000002007824 */ /* 0x000fca00078e00ff */
[----:B------:R-:W-:Y:S02]  /*6a80*/  LOP3.LUT R0, R3, R0, R4, 0xfe, !PT ;  /* 0x0000000003007212 */ /* 0x000fe400078efe04 */
.L_x_2120:
[----:B------:R-:W-:Y:S05]  /*6a90*/  BSYNC B0 ;  /* 0x0000000000007941 */ /* 0x000fea0003800000 */
.L_x_2119:
[----:B------:R-:W-:Y:S01]  /*6aa0*/  FSETP.NEU.FTZ.AND P0, PT, R0, RZ, PT ;  /* 0x000000ff0000720b */ /* 0x000fe20003f1d000 */
[----:B------:R-:W-:Y:S05]  /*6ab0*/  BRA `(.L_x_2104) ;  /* 0x0000048000007947 */ /* 0x000fea0003800000 */
.L_x_2117:
        /* <DEDUP_REMOVED lines=21> */
.L_x_2126:
[----:B------:R-:W-:Y:S05]  /*6c10*/  BSYNC B1 ;  /* 0x0000000000017941 */ /* 0x000fea0003800000 */
.L_x_2125:
[----:B------:R-:W-:Y:S01]  /*6c20*/  LEA R3, R0, 0x37800000, 0x17 ;  /* 0x3780000000037811 */ /* 0x000fe200078eb8ff */
[----:B------:R-:W-:-:S05]  /*6c30*/  IMAD.SHL.U32 R0, R2, 0x200000, RZ ;  /* 0x0020000002007824 */ /* 0x000fca00078e00ff */
[----:B------:R-:W-:Y:S02]  /*6c40*/  LOP3.LUT R0, R3, R0, R4, 0xfe, !PT ;  /* 0x0000000003007212 */ /* 0x000fe400078efe04 */
.L_x_2124:
[----:B------:R-:W-:Y:S05]  /*6c50*/  BSYNC B0 ;  /* 0x0000000000007941 */ /* 0x000fea0003800000 */
.L_x_2123:
[----:B------:R-:W-:Y:S01]  /*6c60*/  FSETP.NEU.FTZ.AND P0, PT, R0, RZ, PT ;  /* 0x000000ff0000720b */ /* 0x000fe20003f1d000 */
[----:B------:R-:W-:Y:S05]  /*6c70*/  BRA `(.L_x_2104) ;  /* 0x000002c000007947 */ /* 0x000fea0003800000 */
.L_x_2116:
        /* <DEDUP_REMOVED lines=14> */
.L_x_2130:
[----:B------:R-:W-:Y:S05]  /*6d60*/  BSYNC B0 ;  /* 0x0000000000007941 */ /* 0x000fea0003800000 */
.L_x_2129:
[----:B------:R-:W-:Y:S01]  /*6d70*/  FSETP.NEU.FTZ.AND P0, PT, R0, RZ, PT ;  /* 0x000000ff0000720b */ /* 0x000fe20003f1d000 */
[----:B------:R-:W-:Y:S05]  /*6d80*/  BRA `(.L_x_2104) ;  /* 0x000001b000007947 */ /* 0x000fea0003800000 */
.L_x_2103:
        /* <DEDUP_REMOVED lines=21> */
.L_x_2128:
[----:B------:R-:W2:Y:S02]  /*6ee0*/  LDG.E.64 R2, [R2.64] ;  /* 0x0000002402027981 */ /* 0x000ea4000c1e1b00 */
[----:B--2---:R-:W-:-:S04]  /*6ef0*/  ISETP.NE.U32.AND P0, PT, R2, RZ, PT ;  /* 0x000000ff0200720c */ /* 0x004fc80003f05070 */
[----:B------:R-:W-:Y:S01]  /*6f00*/  ISETP.NE.AND.EX P0, PT, R3, RZ, PT, P0 ;  /* 0x000000ff0300720c */ /* 0x000fe20003f05300 */
[----:B------:R-:W-:Y:S05]  /*6f10*/  BRA `(.L_x_2104) ;  /* 0x0000002000007947 */ /* 0x000fea0003800000 */
.L_x_2127:
[----:B------:R-:W2:Y:S02]  /*6f20*/  LDG.E R2, [R2.64] ;  /* 0x0000002402027981 */ /* 0x000ea4000c1e1900 */
[----:B--2---:R-:W-:Y:S02]  /*6f30*/  ISETP.NE.AND P0, PT, R2, RZ, PT ;  /* 0x000000ff0200720c */ /* 0x004fe40003f05270 */
.L_x_2104:
        /* <DEDUP_REMOVED lines=17> */
.L_x_2134:
[----:B------:R0:W-:Y:S01]  /*7050*/  STG.E.U8 [R16.64], R2 ;  /* 0x0000000210007986 */ /* 0x0001e2000c101124 */
[----:B------:R-:W-:Y:S05]  /*7060*/  BRA `(.L_x_2136) ;  /* 0x00000d5000007947 */ /* 0x000fea0003800000 */
.L_x_2133:
        /* <DEDUP_REMOVED lines=9> */
.L_x_2138:
[----:B------:R0:W-:Y:S01]  /*7100*/  STG.E [R16.64], R2 ;  /* 0x0000000210007986 */ /* 0x0001e2000c101924 */
[----:B------:R-:W-:Y:S05]  /*7110*/  BRA `(.L_x_2136) ;  /* 0x00000ca000007947 */ /* 0x000fea0003800000 */
.L_x_2137:
[----:B------:R0:W-:Y:S01]  /*7120*/  STG.E.U16 [R16.64], R2 ;  /* 0x0000000210007986 */ /* 0x0001e2000c101524 */
[----:B------:R-:W-:Y:S05]  /*7130*/  BRA `(.L_x_2136) ;  /* 0x00000c8000007947 */ /* 0x000fea0003800000 */
.L_x_2132:
        /* <DEDUP_REMOVED lines=9> */
.L_x_2140:
[----:B------:R-:W0:Y:S02]  /*71d0*/  I2F.U32 R0, R2 ;  /* 0x0000000200007306 */ /* 0x000e240000201000 */
[----:B0-----:R-:W-:-:S05]  /*71e0*/  F2FP.PACK_AB R0, RZ, R0 ;  /* 0x00000000ff00723e */ /* 0x001fca00000000ff */
[----:B------:R0:W-:Y:S01]  /*71f0*/  STG.E.U16 [R16.64], R0 ;  /* 0x0000000010007986 */ /* 0x0001e2000c101524 */
[----:B------:R-:W-:Y:S05]  /*7200*/  BRA `(.L_x_2136) ;  /* 0x00000bb000007947 */ /* 0x000fea0003800000 */
.L_x_2139:
        /* <DEDUP_REMOVED lines=10> */
.L_x_2142:
[----:B------:R-:W0:Y:S02]  /*72b0*/  I2F.U32 R2, R2 ;  /* 0x0000000200027306 */ /* 0x000e240000201000 */
[----:B0-----:R-:W-:-:S04]  /*72c0*/  F2FP.PACK_AB R3, RZ, R2 ;  /* 0x00000002ff03723e */ /* 0x001fc800000000ff */
[----:B------:R-:W-:-:S05]  /*72d0*/  PRMT R3, R3, 0x5410, RZ ;  /* 0x0000541003037816 */ /* 0x000fca00000000ff */
[----:B------:R0:W-:Y:S01]  /*72e0*/  STG.E [R16.64], R3 ;  /* 0x0000000310007986 */ /* 0x0001e2000c101924 */
[----:B------:R-:W-:Y:S05]  /*72f0*/  BRA `(.L_x_2136) ;  /* 0x00000ac000007947 */ /* 0x000fea0003800000 */
.L_x_2141:
[----:B------:R-:W0:Y:S02]  /*7300*/  I2F.F64.U32 R2, R2 ;  /* 0x0000000200027312 */ /* 0x000e240000201800 */
[----:B0-----:R0:W-:Y:S01]  /*7310*/  STG.E.64 [R16.64], R2 ;  /* 0x0000000210007986 */ /* 0x0011e2000c101b24 */
[----:B------:R-:W-:Y:S05]  /*7320*/  BRA `(.L_x_2136) ;  /* 0x00000a9000007947 */ /* 0x000fea0003800000 */
.L_x_2131:
        /* <DEDUP_REMOVED lines=10> */
.L_x_2145:
[----:B------:R-:W0:Y:S01]  /*73d0*/  I2F.F64.U32 R4, R2 ;  /* 0x0000000200047312 */ /* 0x000e220000201800 */
[----:B------:R-:W-:-:S05]  /*73e0*/  CS2R R6, SRZ ;  /* 0x0000000000067805 */ /* 0x000fca000001ff00 */
[----:B0-----:R0:W-:Y:S01]  /*73f0*/  STG.E.128 [R16.64], R4 ;  /* 0x0000000410007986 */ /* 0x0011e2000c101d24 */
[----:B------:R-:W-:Y:S05]  /*7400*/  BRA `(.L_x_2136) ;  /* 0x000009b000007947 */ /* 0x000fea0003800000 */
.L_x_2144:
        /* <DEDUP_REMOVED lines=21> */
.L_x_2149:
[----:B------:R-:W-:Y:S05]  /*7560*/  BSYNC B0 ;  /* 0x0000000000007941 */ /* 0x000fea0003800000 */
.L_x_2148:
[----:B------:R-:W-:-:S05]  /*7570*/  LOP3.LUT R3, R0, R3, RZ, 0xfc, !PT ;  /* 0x0000000300037212 */ /* 0x000fca00078efcff */
[----:B------:R0:W-:Y:S01]  /*7580*/  STG.E.U8 [R16.64], R3 ;  /* 0x0000000310007986 */ /* 0x0001e2000c101124 */
[----:B------:R-:W-:Y:S05]  /*7590*/  BRA `(.L_x_2136) ;  /* 0x0000082000007947 */ /* 0x000fea0003800000 */
.L_x_2147:
        /* <DEDUP_REMOVED lines=13> */
.L_x_2151:
[----:B------:R-:W-:Y:S01]  /*7670*/  IMAD.MOV.U32 R0, RZ, RZ, 0x7f ;  /* 0x0000007fff007424 */ /* 0x000fe200078e00ff */
[----:B------:R-:W-:-:S04]  /*7680*/  ISETP.GT.U32.AND P0, PT, R3, 0x7f800000, PT ;  /* 0x7f8000000300780c */ /* 0x000fc80003f04070 */
[----:B------:R-:W-:-:S04]  /*7690*/  SEL R0, R0, 0x7c, P0 ;  /* 0x0000007c00007807 */ /* 0x000fc80000000000 */
.L_x_2152:
[----:B------:R-:W-:Y:S05]  /*76a0*/  BSYNC B0 ;  /* 0x0000000000007941 */ /* 0x000fea0003800000 */
.L_x_2150:
[----:B------:R-:W-:-:S04]  /*76b0*/  LOP3.LUT R2, R5, 0x80000000, RZ, 0xc0, !PT ;  /* 0x8000000005027812 */ /* 0x000fc800078ec0ff */
[----:B------:R-:W-:-:S04]  /*76c0*/  SHF.R.U32.HI R3, RZ, 0x18, R2 ;  /* 0x00000018ff037819 */ /* 0x000fc80000011602 */
[----:B------:R-:W-:-:S05]  /*76d0*/  LOP3.LUT R3, R0, R3, RZ, 0xfc, !PT ;  /* 0x0000000300037212 */ /* 0x000fca00078efcff */
[----:B------:R0:W-:Y:S01]  /*76e0*/  STG.E.U8 [R16.64], R3 ;  /* 0x0000000310007986 */ /* 0x0001e2000c101124 */
[----:B------:R-:W-:Y:S05]  /*76f0*/  BRA `(.L_x_2136) ;  /* 0x000006c000007947 */ /* 0x000fea0003800000 */
.L_x_2146:
[----:B------:R-:W0:Y:S02]  /*7700*/  I2F.U32 R0, R2 ;  /* 0x0000000200007306 */ /* 0x000e240000201000 */
[----:B0-----:R-:W-:-:S05]  /*7710*/  F2FP.BF16.PACK_AB R0, RZ, R0 ;  /* 0x00000000ff00723e */ /* 0x001fca00000010ff */
[----:B------:R0:W-:Y:S01]  /*7720*/  STG.E.U16 [R16.64], R0 ;  /* 0x0000000010007986 */ /* 0x0001e2000c101524 */
[----:B------:R-:W-:Y:S05]  /*7730*/  BRA `(.L_x_2136) ;  /* 0x0000068000007947 */ /* 0x000fea0003800000 */
.L_x_2143:
        /* <DEDUP_REMOVED lines=10> */
.L_x_2155:
        /* <DEDUP_REMOVED lines=17> */
.L_x_2158:
[----:B------:R-:W-:-:S04]  /*78f0*/  LOP3.LUT R2, R5, 0x80000000, RZ, 0xc0, !PT ;  /* 0x8000000005027812 */ /* 0x000fc800078ec0ff */
[----:B------:R-:W-:-:S04]  /*7900*/  SHF.R.U32.HI R3, RZ, 0x18, R2 ;  /* 0x00000018ff037819 */ /* 0x000fc80000011602 */
[----:B------:R-:W-:-:S04]  /*7910*/  LOP3.LUT R0, R0, R3, RZ, 0xfc, !PT ;  /* 0x0000000300007212 */ /* 0x000fc800078efcff */
[----:B------:R-:W-:Y:S02]  /*7920*/  PRMT R8, R0, 0x7610, R8 ;  /* 0x0000761000087816 */ /* 0x000fe40000000008 */
.L_x_2157:
[----:B------:R-:W-:Y:S05]  /*7930*/  BSYNC B0 ;  /* 0x0000000000007941 */ /* 0x000fea0003800000 */
.L_x_2156:
[----:B------:R0:W-:Y:S01]  /*7940*/  STG.E.U8 [R16.64], R8 ;  /* 0x0000000810007986 */ /* 0x0001e2000c101124 */
[----:B------:R-:W-:Y:S05]  /*7950*/  BRA `(.L_x_2136) ;  /* 0x0000046000007947 */ /* 0x000fea0003800000 */
.L_x_2154:
        /* <DEDUP_REMOVED lines=17> */
.L_x_2161:
[----:B------:R-:W-:-:S04]  /*7a70*/  LOP3.LUT R2, R5, 0x80000000, RZ, 0xc0, !PT ;  /* 0x8000000005027812 */ /* 0x000fc800078ec0ff */
[----:B------:R-:W-:-:S04]  /*7a80*/  SHF.R.U32.HI R3, RZ, 0x18, R2 ;  /* 0x00000018ff037819 */ /* 0x000fc80000011602 */
[----:B------:R-:W-:-:S04]  /*7a90*/  LOP3.LUT R0, R0, R3, RZ, 0xfc, !PT ;  /* 0x0000000300007212 */ /* 0x000fc800078efcff */
[----:B------:R-:W-:Y:S02]  /*7aa0*/  PRMT R8, R0, 0x7610, R8 ;  /* 0x0000761000087816 */ /* 0x000fe40000000008 */
.L_x_2160:
[----:B------:R-:W-:Y:S05]  /*7ab0*/  BSYNC B0 ;  /* 0x0000000000007941 */ /* 0x000fea0003800000 */
.L_x_2159:
[----:B------:R0:W-:Y:S01]  /*7ac0*/  STG.E.U8 [R16.64], R8 ;  /* 0x0000000810007986 */ /* 0x0001e2000c101124 */
[----:B------:R-:W-:Y:S05]  /*7ad0*/  BRA `(.L_x_2136) ;  /* 0x000002e000007947 */ /* 0x000fea0003800000 */
.L_x_2153:
        /* <DEDUP_REMOVED lines=22> */
.L_x_2135:
        /* <DEDUP_REMOVED lines=20> */
.L_x_2163:
[----:B------:R-:W-:-:S05]  /*7d80*/  IMAD.MOV.U32 R3, RZ, RZ, RZ ;  /* 0x000000ffff037224 */ /* 0x000fca00078e00ff */
[----:B------:R0:W-:Y:S01]  /*7d90*/  STG.E.64 [R16.64], R2 ;  /* 0x0000000210007986 */ /* 0x0001e2000c101b24 */
[----:B------:R-:W-:Y:S05]  /*7da0*/  BRA `(.L_x_2136) ;  /* 0x0000001000007947 */ /* 0x000fea0003800000 */
.L_x_2162:
[----:B------:R0:W-:Y:S02]  /*7db0*/  STG.E [R16.64], R2 ;  /* 0x0000000210007986 */ /* 0x0001e4000c101924 */
.L_x_2136:
        /* <DEDUP_REMOVED lines=258> */
.L_x_2164:
        /* <DEDUP_REMOVED lines=20> */
.L_x_2168:
[----:B------:R-:W2:Y:S02]  /*8f20*/  LDG.E.U8 R2, [R2.64] ;  /* 0x0000002402027981 */ /* 0x000ea4000c1e1100 */
[----:B--2---:R-:W-:-:S04]  /*8f30*/  ISETP.NE.AND P0, PT, R2, RZ, PT ;  /* 0x000000ff0200720c */ /* 0x004fc80003f05270 */
[----:B------:R-:W-:Y:S01]  /*8f40*/  P2R R19, PR, RZ, 0x1 ;  /* 0x00000001ff137803 */ /* 0x000fe20000000000 */
[----:B------:R-:W-:Y:S05]  /*8f50*/  BRA `(.L_x_2170) ;  /* 0x00000f4000007947 */ /* 0x000fea0003800000 */
.L_x_2167:
        /* <DEDUP_REMOVED lines=11> */
.L_x_2172:
[----:B------:R-:W2:Y:S02]  /*9010*/  LDG.E R2, [R2.64] ;  /* 0x0000002402027981 */ /* 0x000ea4000c1e1900 */
[----:B--2---:R-:W-:-:S04]  /*9020*/  ISETP.NE.AND P0, PT, R2, RZ, PT ;  /* 0x000000ff0200720c */ /* 0x004fc80003f05270 */
[----:B------:R-:W-:Y:S01]  /*9030*/  P2R R19, PR, RZ, 0x1 ;  /* 0x00000001ff137803 */ /* 0x000fe20000000000 */
[----:B------:R-:W-:Y:S05]  /*9040*/  BRA `(.L_x_2170) ;  /* 0x00000e5000007947 */ /* 0x000fea0003800000 */
.L_x_2171:
[----:B------:R-:W2:Y:S02]  /*9050*/  LDG.E.U16 R2, [R2.64] ;  /* 0x0000002402027981 */ /* 0x000ea4000c1e1500 */
[----:B--2---:R-:W-:-:S04]  /*9060*/  ISETP.NE.AND P0, PT, R2, RZ, PT ;  /* 0x000000ff0200720c */ /* 0x004fc80003f05270 */
[----:B------:R-:W-:Y:S01]  /*9070*/  P2R R19, PR, RZ, 0x1 ;  /* 0x00000001ff137803 */ /* 0x000fe20000000000 */
[----:B------:R-:W-:Y:S05]  /*9080*/  BRA `(.L_x_2170) ;  /* 0x00000e1000007947 */ /* 0x000fea0003800000 */
.L_x_2166:
        /* <DEDUP_REMOVED lines=10> */
.L_x_2174:
[----:B------:R-:W2:Y:S02]  /*9130*/  LDG.E.U16 R0, [R2.64] ;  /* 0x0000002402007981 */ /* 0x000ea4000c1e1500 */
[----:B--2---:R-:W-:-:S05]  /*9140*/  HADD2.F32 R0, -RZ, R0.H0_H0 ;  /* 0x20000000ff007230 */ /* 0x004fca0000004100 */
[----:B------:R-:W-:-:S04]  /*9150*/  FSETP.NEU.FTZ.AND P0, PT, R0, RZ, PT ;  /* 0x000000ff0000720b */ /* 0x000fc80003f1d000 */
[----:B------:R-:W-:Y:S01]  /*9160*/  P2R R19, PR, RZ, 0x1 ;  /* 0x00000001ff137803 */ /* 0x000fe20000000000 */
[----:B------:R-:W-:Y:S05]  /*9170*/  BRA `(.L_x_2170) ;  /* 0x00000d2000007947 */ /* 0x000fea0003800000 */
.L_x_2173:
        /* <DEDUP_REMOVED lines=12> */
.L_x_2176:
        /* <DEDUP_REMOVED lines=11> */
.L_x_2175:
[----:B------:R-:W2:Y:S02]  /*92f0*/  LDG.E.64 R2, [R2.64] ;  /* 0x0000002402027981 */ /* 0x000ea4000c1e1b00 */
[----:B--2---:R-:W0:-:S06]  /*9300*/  DSETP.NEU.AND P0, PT, R2, RZ, PT ;  /* 0x000000ff0200722a */ /* 0x004e0c0003f0d000 */
[----:B0-----:R-:W-:Y:S01]  /*9310*/  P2R R19, PR, RZ, 0x1 ;  /* 0x00000001ff137803 */ /* 0x001fe20000000000 */
[----:B------:R-:W-:Y:S05]  /*9320*/  BRA `(.L_x_2170) ;  /* 0x00000b7000007947 */ /* 0x000fea0003800000 */
.L_x_2165:
        /* <DEDUP_REMOVED lines=12> */
.L_x_2179:
[----:B------:R-:W2:Y:S02]  /*93f0*/  LDG.E.128 R4, [R2.64] ;  /* 0x0000002402047981 */ /* 0x000ea4000c1e1d00 */
[----:B--2---:R-:W0:-:S06]  /*9400*/  DSETP.NEU.AND P0, PT, R6, RZ, PT ;  /* 0x000000ff0600722a */ /* 0x004e0c0003f0d000 */
[----:B0-----:R-:W0:-:S06]  /*9410*/  DSETP.NEU.OR P0, PT, R4, RZ, P0 ;  /* 0x000000ff0400722a */ /* 0x001e0c000070d400 */
[----:B0-----:R-:W-:Y:S01]  /*9420*/  P2R R19, PR, RZ, 0x1 ;  /* 0x00000001ff137803 */ /* 0x001fe20000000000 */
[----:B------:R-:W-:Y:S05]  /*9430*/  BRA `(.L_x_2170) ;  /* 0x00000a6000007947 */ /* 0x000fea0003800000 */
.L_x_2178:
        /* <DEDUP_REMOVED lines=28> */
.L_x_2181:
        /* <DEDUP_REMOVED lines=15> */
.L_x_2180:
[----:B------:R-:W2:Y:S02]  /*96f0*/  LDG.E.U16 R0, [R2.64] ;  /* 0x0000002402007981 */ /* 0x000ea4000c1e1500 */
[----:B--2---:R-:W-:-:S04]  /*9700*/  PRMT R0, RZ, 0x5410, R0 ;  /* 0x00005410ff007816 */ /* 0x004fc80000000000 */
[----:B------:R-:W-:-:S04]  /*9710*/  FSETP.NEU.FTZ.AND P0, PT, R0, RZ, PT ;  /* 0x000000ff0000720b */ /* 0x000fc80003f1d000 */
[----:B------:R-:W-:Y:S01]  /*9720*/  P2R R19, PR, RZ, 0x1 ;  /* 0x00000001ff137803 */ /* 0x000fe20000000000 */
[----:B------:R-:W-:Y:S05]  /*9730*/  BRA `(.L_x_2170) ;  /* 0x0000076000007947 */ /* 0x000fea0003800000 */
.L_x_2177:
        /* <DEDUP_REMOVED lines=12> */
.L_x_2184:
        /* <DEDUP_REMOVED lines=21> */
.L_x_2188:
[----:B------:R-:W-:Y:S05]  /*9950*/  BSYNC B1 ;  /* 0x0000000000017941 */ /* 0x000fea0003800000 */
.L_x_2187:
[----:B------:R-:W-:Y:S01]  /*9960*/  LEA R3, R0, 0x3b800000, 0x17 ;  /* 0x3b80000000037811 */ /* 0x000fe200078eb8ff */
[----:B------:R-:W-:-:S05]  /*9970*/  IMAD.SHL.U32 R0, R2, 0x100000, RZ ;  /* 0x0010000002007824 */ /* 0x000fca00078e00ff */
[----:B------:R-:W-:Y:S02]  /*9980*/  LOP3.LUT R0, R3, R0, R4, 0xfe, !PT ;  /* 0x0000000003007212 */ /* 0x000fe400078efe04 */
.L_x_2186:
[----:B------:R-:W-:Y:S05]  /*9990*/  BSYNC B0 ;  /* 0x0000000000007941 */ /* 0x000fea0003800000 */
.L_x_2185:
[----:B------:R-:W-:-:S04]  /*99a0*/  FSETP.NEU.FTZ.AND P0, PT, R0, RZ, PT ;  /* 0x000000ff0000720b */ /* 0x000fc80003f1d000 */
[----:B------:R-:W-:Y:S01]  /*99b0*/  P2R R19, PR, RZ, 0x1 ;  /* 0x00000001ff137803 */ /* 0x000fe20000000000 */
[----:B------:R-:W-:Y:S05]  /*99c0*/  BRA `(.L_x_2170) ;  /* 0x000004d000007947 */ /* 0x000fea0003800000 */
.L_x_2183:
        /* <DEDUP_REMOVED lines=21> */
.L_x_2192:
[----:B------:R-:W-:Y:S05]  /*9b20*/  BSYNC B1 ;  /* 0x0000000000017941 */ /* 0x000fea0003800000 */
.L_x_2191:
[----:B------:R-:W-:Y:S01]  /*9b30*/  LEA R3, R0, 0x37800000, 0x17 ;  /* 0x3780000000037811 */ /* 0x000fe200078eb8ff */
[----:B------:R-:W-:-:S05]  /*9b40*/  IMAD.SHL.U32 R0, R2, 0x200000, RZ ;  /* 0x0020000002007824 */ /* 0x000fca00078e00ff */
[----:B------:R-:W-:Y:S02]  /*9b50*/  LOP3.LUT R0, R3, R0, R4, 0xfe, !PT ;  /* 0x0000000003007212 */ /* 0x000fe400078efe04 */
.L_x_2190:
[----:B------:R-:W-:Y:S05]  /*9b60*/  BSYNC B0 ;  /* 0x0000000000007941 */ /* 0x000fea0003800000 */
.L_x_2189:
[----:B------:R-:W-:-:S04]  /*9b70*/  FSETP.NEU.FTZ.AND P0, PT, R0, RZ, PT ;  /* 0x000000ff0000720b */ /* 0x000fc80003f1d000 */
[----:B------:R-:W-:Y:S01]  /*9b80*/  P2R R19, PR, RZ, 0x1 ;  /* 0x00000001ff137803 */ /* 0x000fe20000000000 */
[----:B------:R-:W-:Y:S05]  /*9b90*/  BRA `(.L_x_2170) ;  /* 0x0000030000007947 */ /* 0x000fea0003800000 */
.L_x_2182:
        /* <DEDUP_REMOVED lines=14> */
.L_x_2196:
[----:B------:R-:W-:Y:S05]  /*9c80*/  BSYNC B0 ;  /* 0x0000000000007941 */ /* 0x000fea0003800000 */
.L_x_2195:
[----:B------:R-:W-:-:S04]  /*9c90*/  FSETP.NEU.FTZ.AND P0, PT, R0, RZ, PT ;  /* 0x000000ff0000720b */ /* 0x000fc80003f1d000 */
[----:B------:R-:W-:Y:S01]  /*9ca0*/  P2R R19, PR, RZ, 0x1 ;  /* 0x00000001ff137803 */ /* 0x000fe20000000000 */
[----:B------:R-:W-:Y:S05]  /*9cb0*/  BRA `(.L_x_2170) ;  /* 0x000001e000007947 */ /* 0x000fea0003800000 */
.L_x_2169:
        /* <DEDUP_REMOVED lines=22> */
.L_x_2194:
[----:B------:R-:W2:Y:S02]  /*9e20*/  LDG.E.64 R2, [R2.64] ;  /* 0x0000002402027981 */ /* 0x000ea4000c1e1b00 */
[----:B--2---:R-:W-:-:S04]  /*9e30*/  ISETP.NE.U32.AND P0, PT, R2, RZ, PT ;  /* 0x000000ff0200720c */ /* 0x004fc80003f05070 */
[----:B------:R-:W-:-:S04]  /*9e40*/  ISETP.NE.AND.EX P0, PT, R3, RZ, PT, P0 ;  /* 0x000000ff0300720c */ /* 0x000fc80003f05300 */
[----:B------:R-:W-:Y:S01]  /*9e50*/  P2R R19, PR, RZ, 0x1 ;  /* 0x00000001ff137803 */ /* 0x000fe20000000000 */
[----:B------:R-:W-:Y:S05]  /*9e60*/  BRA `(.L_x_2170) ;  /* 0x0000003000007947 */ /* 0x000fea0003800000 */
.L_x_2193:
[----:B------:R-:W2:Y:S02]  /*9e70*/  LDG.E R2, [R2.64] ;  /* 0x0000002402027981 */ /* 0x000ea4000c1e1900 */
[----:B--2---:R-:W-:-:S04]  /*9e80*/  ISETP.NE.AND P0, PT, R2, RZ, PT ;  /* 0x000000ff0200720c */ /* 0x004fc80003f05270 */
[----:B------:R-:W-:Y:S02]  /*9e90*/  P2R R19, PR, RZ, 0x1 ;  /* 0x00000001ff137803 */ /* 0x000fe40000000000 */
.L_x_2170:
        /* <DEDUP_REMOVED lines=17> */
.L_x_2200:
[----:B------:R-:W2:Y:S02]  /*9fb0*/  LDG.E.U8 R2, [R2.64] ;  /* 0x0000002402027981 */ /* 0x000ea4000c1e1100 */
[----:B--2---:R-:W-:Y:S01]  /*9fc0*/  ISETP.NE.AND P0, PT, R2, RZ, PT ;  /* 0x000000ff0200720c */ /* 0x004fe20003f05270 */
[----:B------:R-:W-:Y:S05]  /*9fd0*/  BRA `(.L_x_2202) ;  /* 0x00000e0000007947 */ /* 0x000fea0003800000 */
.L_x_2199:
        /* <DEDUP_REMOVED lines=10> */
.L_x_2204:
[----:B------:R-:W2:Y:S02]  /*a080*/  LDG.E R2, [R2.64] ;  /* 0x0000002402027981 */ /* 0x000ea4000c1e1900 */
[----:B--2---:R-:W-:Y:S01]  /*a090*/  ISETP.NE.AND P0, PT, R2, RZ, PT ;  /* 0x000000ff0200720c */ /* 0x004fe20003f05270 */
[----:B------:R-:W-:Y:S05]  /*a0a0*/  BRA `(.L_x_2202) ;  /* 0x00000d3000007947 */ /* 0x000fea0003800000 */
.L_x_2203:
[----:B------:R-:W2:Y:S02]  /*a0b0*/  LDG.E.U16 R2, [R2.64] ;  /* 0x0000002402027981 */ /* 0x000ea4000c1e1500 */
[----:B--2---:R-:W-:Y:S01]  /*a0c0*/  ISETP.NE.AND P0, PT, R2, RZ, PT ;  /* 0x000000ff0200720c */ /* 0x004fe20003f05270 */
[----:B------:R-:W-:Y:S05]  /*a0d0*/  BRA `(.L_x_2202) ;  /* 0x00000d0000007947 */ /* 0x000fea0003800000 */
.L_x_2198:
        /* <DEDUP_REMOVED lines=9> */
.L_x_2206:
[----:B------:R-:W2:Y:S02]  /*a170*/  LDG.E.U16 R0, [R2.64] ;  /* 0x0000002402007981 */ /* 0x000ea4000c1e1500 */
[----:B--2---:R-:W-:-:S05]  /*a180*/  HADD2.F32 R0, -RZ, R0.H0_H0 ;  /* 0x20000000ff007230 */ /* 0x004fca0000004100 */
[----:B------:R-:W-:Y:S01]  /*a190*/  FSETP.NEU.FTZ.AND P0, PT, R0, RZ, PT ;  /* 0x000000ff0000720b */ /* 0x000fe20003f1d000 */
[----:B------:R-:W-:Y:S05]  /*a1a0*/  BRA `(.L_x_2202) ;  /* 0x00000c3000007947 */ /* 0x000fea0003800000 */
.L_x_2205:
        /* <DEDUP_REMOVED lines=11> */
.L_x_2208:
        /* <DEDUP_REMOVED lines=10> */
.L_x_2207:
[----:B------:R-:W2:Y:S02]  /*a300*/  LDG.E.64 R2, [R2.64] ;  /* 0x0000002402027981 */ /* 0x000ea4000c1e1b00 */
[----:B--2---:R0:W1:Y:S01]  /*a310*/  DSETP.NEU.AND P0, PT, R2, RZ, PT ;  /* 0x000000ff0200722a */ /* 0x0040620003f0d000 */
[----:B------:R-:W-:Y:S05]  /*a320*/  BRA `(.L_x_2202) ;  /* 0x00000ab000007947 */ /* 0x000fea0003800000 */
.L_x_2197:
        /* <DEDUP_REMOVED lines=11> */
.L_x_2211:
[----:B------:R-:W2:Y:S02]  /*a3e0*/  LDG.E.128 R4, [R2.64] ;  /* 0x0000002402047981 */ /* 0x000ea4000c1e1d00 */
[----:B--2---:R-:W0:-:S06]  /*a3f0*/  DSETP.NEU.AND P0, PT, R6, RZ, PT ;  /* 0x000000ff0600722a */ /* 0x004e0c0003f0d000 */
[----:B0-----:R0:W1:Y:S01]  /*a400*/  DSETP.NEU.OR P0, PT, R4, RZ, P0 ;  /* 0x000000ff0400722a */ /* 0x001062000070d400 */
[----:B------:R-:W-:Y:S05]  /*a410*/  BRA `(.L_x_2202) ;  /* 0x000009c000007947 */ /* 0x000fea0003800000 */
.L_x_2210:
        /* <DEDUP_REMOVED lines=27> */
.L_x_2213:
        /* <DEDUP_REMOVED lines=14> */
.L_x_2212:
[----:B------:R-:W2:Y:S02]  /*a6b0*/  LDG.E.U16 R0, [R2.64] ;  /* 0x0000002402007981 */ /* 0x000ea4000c1e1500 */
[----:B--2---:R-:W-:-:S04]  /*a6c0*/  PRMT R0, RZ, 0x5410, R0 ;  /* 0x00005410ff007816 */ /* 0x004fc80000000000 */
[----:B------:R-:W-:Y:S01]  /*a6d0*/  FSETP.NEU.FTZ.AND P0, PT, R0, RZ, PT ;  /* 0x000000ff0000720b */ /* 0x000fe20003f1d000 */
[----:B------:R-:W-:Y:S05]  /*a6e0*/  BRA `(.L_x_2202) ;  /* 0x000006f000007947 */ /* 0x000fea0003800000 */
.L_x_2209:
        /* <DEDUP_REMOVED lines=11> */
.L_x_2216:
        /* <DEDUP_REMOVED lines=21> */
.L_x_2220:
[----:B------:R-:W-:Y:S05]  /*a8f0*/  BSYNC B1 ;  /* 0x0000000000017941 */ /* 0x000fea0003800000 */
.L_x_2219:
[----:B------:R-:W-:Y:S01]  /*a900*/  LEA R3, R0, 0x3b800000, 0x17 ;  /* 0x3b80000000037811 */ /* 0x000fe200078eb8ff */
[----:B------:R-:W-:-:S05]  /*a910*/  IMAD.SHL.U32 R0, R2, 0x100000, RZ ;  /* 0x0010000002007824 */ /* 0x000fca00078e00ff */
[----:B------:R-:W-:Y:S02]  /*a920*/  LOP3.LUT R0, R3, R0, R4, 0xfe, !PT ;  /* 0x0000000003007212 */ /* 0x000fe400078efe04 */
.L_x_2218:
[----:B------:R-:W-:Y:S05]  /*a930*/  BSYNC B0 ;  /* 0x0000000000007941 */ /* 0x000fea0003800000 */
.L_x_2217:
[----:B------:R-:W-:Y:S01]  /*a940*/  FSETP.NEU.FTZ.AND P0, PT, R0, RZ, PT ;  /* 0x000000ff0000720b */ /* 0x000fe20003f1d000 */
[----:B------:R-:W-:Y:S05]  /*a950*/  BRA `(.L_x_2202) ;  /* 0x0000048000007947 */ /* 0x000fea0003800000 */
.L_x_2215:
        /* <DEDUP_REMOVED lines=21> */
.L_x_2224:
[----:B------:R-:W-:Y:S05]  /*aab0*/  BSYNC B1 ;  /* 0x0000000000017941 */ /* 0x000fea0003800000 */
.L_x_2223:
[----:B------:R-:W-:Y:S01]  /*aac0*/  LEA R3, R0, 0x37800000, 0x17 ;  /* 0x3780000000037811 */ /* 0x000fe200078eb8ff */
[----:B------:R-:W-:-:S05]  /*aad0*/  IMAD.SHL.U32 R0, R2, 0x200000, RZ ;  /* 0x0020000002007824 */ /* 0x000fca00078e00ff */
[----:B------:R-:W-:Y:S02]  /*aae0*/  LOP3.LUT R0, R3, R0, R4, 0xfe, !PT ;  /* 0x0000000003007212 */ /* 0x000fe400078efe04 */
.L_x_2222:
[----:B------:R-:W-:Y:S05]  /*aaf0*/  BSYNC B0 ;  /* 0x0000000000007941 */ /* 0x000fea0003800000 */
.L_x_2221:
[----:B------:R-:W-:Y:S01]  /*ab00*/  FSETP.NEU.FTZ.AND P0, PT, R0, RZ, PT ;  /* 0x000000ff0000720b */ /* 0x000fe20003f1d000 */
[----:B------:R-:W-:Y:S05]  /*ab10*/  BRA `(.L_x_2202) ;  /* 0x000002c000007947 */ /* 0x000fea0003800000 */
.L_x_2214:
        /* <DEDUP_REMOVED lines=14> */
.L_x_2228:
[----:B------:R-:W-:Y:S05]  /*ac00*/  BSYNC B0 ;  /* 0x0000000000007941 */ /* 0x000fea0003800000 */
.L_x_2227:
[----:B------:R-:W-:Y:S01]  /*ac10*/  FSETP.NEU.FTZ.AND P0, PT, R0, RZ, PT ;  /* 0x000000ff0000720b */ /* 0x000fe20003f1d000 */
[----:B------:R-:W-:Y:S05]  /*ac20*/  BRA `(.L_x_2202) ;  /* 0x000001b000007947 */ /* 0x000fea0003800000 */
.L_x_2201:
        /* <DEDUP_REMOVED lines=21> */
.L_x_2226:
[----:B------:R-:W2:Y:S02]  /*ad80*/  LDG.E.64 R2, [R2.64] ;  /* 0x0000002402027981 */ /* 0x000ea4000c1e1b00 */
[----:B--2---:R-:W-:-:S04]  /*ad90*/  ISETP.NE.U32.AND P0, PT, R2, RZ, PT ;  /* 0x000000ff0200720c */ /* 0x004fc80003f05070 */
[----:B------:R-:W-:Y:S01]  /*ada0*/  ISETP.NE.AND.EX P0, PT, R3, RZ, PT, P0 ;  /* 0x000000ff0300720c */ /* 0x000fe20003f05300 */
[----:B------:R-:W-:Y:S05]  /*adb0*/  BRA `(.L_x_2202) ;  /* 0x0000002000007947 */ /* 0x000fea0003800000 */
.L_x_2225:
[----:B------:R-:W2:Y:S02]  /*adc0*/  LDG.E R2, [R2.64] ;  /* 0x0000002402027981 */ /* 0x000ea4000c1e1900 */
[----:B--2---:R-:W-:Y:S02]  /*add0*/  ISETP.NE.AND P0, PT, R2, RZ, PT ;  /* 0x000000ff0200720c */ /* 0x004fe40003f05270 */
.L_x_2202:
        /* <DEDUP_REMOVED lines=17> */
.L_x_2232:
[----:B------:R0:W-:Y:S01]  /*aef0*/  STG.E.U8 [R16.64], R2 ;  /* 0x0000000210007986 */ /* 0x0001e2000c101124 */
[----:B------:R-:W-:Y:S05]  /*af00*/  BRA `(.L_x_2234) ;  /* 0x00000d5000007947 */ /* 0x000fea0003800000 */
.L_x_2231:
        /* <DEDUP_REMOVED lines=9> */
.L_x_2236:
[----:B------:R0:W-:Y:S01]  /*afa0*/  STG.E [R16.64], R2 ;  /* 0x0000000210007986 */ /* 0x0001e2000c101924 */
[----:B------:R-:W-:Y:S05]  /*afb0*/  BRA `(.L_x_2234) ;  /* 0x00000ca000007947 */ /* 0x000fea0003800000 */
.L_x_2235:
[----:B------:R0:W-:Y:S01]  /*afc0*/  STG.E.U16 [R16.64], R2 ;  /* 0x0000000210007986 */ /* 0x0001e2000c101524 */
[----:B------:R-:W-:Y:S05]  /*afd0*/  BRA `(.L_x_2234) ;  /* 0x00000c8000007947 */ /* 0x000fea0003800000 */
.L_x_2230:
        /* <DEDUP_REMOVED lines=9> */
.L_x_2238:
[----:B------:R-:W0:Y:S02]  /*b070*/  I2F.U32 R0, R2 ;  /* 0x0000000200007306 */ /* 0x000e240000201000 */
[----:B0-----:R-:W-:-:S05]  /*b080*/  F2FP.PACK_AB R0, RZ, R0 ;  /* 0x00000000ff00723e */ /* 0x001fca00000000ff */
[----:B------:R0:W-:Y:S01]  /*b090*/  STG.E.U16 [R16.64], R0 ;  /* 0x0000000010007986 */ /* 0x0001e2000c101524 */
[----:B------:R-:W-:Y:S05]  /*b0a0*/  BRA `(.L_x_2234) ;  /* 0x00000bb000007947 */ /* 0x000fea0003800000 */
.L_x_2237:
        /* <DEDUP_REMOVED lines=10> */
.L_x_2240:
[----:B------:R-:W0:Y:S02]  /*b150*/  I2F.U32 R2, R2 ;  /* 0x0000000200027306 */ /* 0x000e240000201000 */
[----:B0-----:R-:W-:-:S04]  /*b160*/  F2FP.PACK_AB R3, RZ, R2 ;  /* 0x00000002ff03723e */ /* 0x001fc800000000ff */
[----:B------:R-:W-:-:S05]  /*b170*/  PRMT R3, R3, 0x5410, RZ ;  /* 0x0000541003037816 */ /* 0x000fca00000000ff */
[----:B------:R0:W-:Y:S01]  /*b180*/  STG.E [R16.64], R3 ;  /* 0x0000000310007986 */ /* 0x0001e2000c101924 */
[----:B------:R-:W-:Y:S05]  /*b190*/  BRA `(.L_x_2234) ;  /* 0x00000ac000007947 */ /* 0x000fea0003800000 */
.L_x_2239:
[----:B------:R-:W0:Y:S02]  /*b1a0*/  I2F.F64.U32 R2, R2 ;  /* 0x0000000200027312 */ /* 0x000e240000201800 */
[----:B0-----:R0:W-:Y:S01]  /*b1b0*/  STG.E.64 [R16.64], R2 ;  /* 0x0000000210007986 */ /* 0x0011e2000c101b24 */
[----:B------:R-:W-:Y:S05]  /*b1c0*/  BRA `(.L_x_2234) ;  /* 0x00000a9000007947 */ /* 0x000fea0003800000 */
.L_x_2229:
        /* <DEDUP_REMOVED lines=10> */
.L_x_2243:
[----:B------:R-:W0:Y:S01]  /*b270*/  I2F.F64.U32 R4, R2 ;  /* 0x0000000200047312 */ /* 0x000e220000201800 */
[----:B------:R-:W-:-:S05]  /*b280*/  CS2R R6, SRZ ;  /* 0x0000000000067805 */ /* 0x000fca000001ff00 */
[----:B0-----:R0:W-:Y:S01]  /*b290*/  STG.E.128 [R16.64], R4 ;  /* 0x0000000410007986 */ /* 0x0011e2000c101d24 */
[----:B------:R-:W-:Y:S05]  /*b2a0*/  BRA `(.L_x_2234) ;  /* 0x000009b000007947 */ /* 0x000fea0003800000 */
.L_x_2242:
        /* <DEDUP_REMOVED lines=21> */
.L_x_2247:
[----:B------:R-:W-:Y:S05]  /*b400*/  BSYNC B0 ;  /* 0x0000000000007941 */ /* 0x000fea0003800000 */
.L_x_2246:
[----:B------:R-:W-:-:S05]  /*b410*/  LOP3.LUT R3, R0, R3, RZ, 0xfc, !PT ;  /* 0x0000000300037212 */ /* 0x000fca00078efcff */
[----:B------:R0:W-:Y:S01]  /*b420*/  STG.E.U8 [R16.64], R3 ;  /* 0x0000000310007986 */ /* 0x0001e2000c101124 */
[----:B------:R-:W-:Y:S05]  /*b430*/  BRA `(.L_x_2234) ;  /* 0x0000082000007947 */ /* 0x000fea0003800000 */
.L_x_2245:
        /* <DEDUP_REMOVED lines=13> */
.L_x_2249:
[----:B------:R-:W-:Y:S01]  /*b510*/  IMAD.MOV.U32 R0, RZ, RZ, 0x7f ;  /* 0x0000007fff007424 */ /* 0x000fe200078e00ff */
[----:B------:R-:W-:-:S04]  /*b520*/  ISETP.GT.U32.AND P0, PT, R3, 0x7f800000, PT ;  /* 0x7f8000000300780c */ /* 0x000fc80003f04070 */
[----:B------:R-:W-:-:S04]  /*b530*/  SEL R0, R0, 0x7c, P0 ;  /* 0x0000007c00007807 */ /* 0x000fc80000000000 */
.L_x_2250:
[----:B------:R-:W-:Y:S05]  /*b540*/  BSYNC B0 ;  /* 0x0000000000007941 */ /* 0x000fea0003800000 */
.L_x_2248:
[----:B------:R-:W-:-:S04]  /*b550*/  LOP3.LUT R2, R5, 0x80000000, RZ, 0xc0, !PT ;  /* 0x8000000005027812 */ /* 0x000fc800078ec0ff */
[----:B------:R-:W-:-:S04]  /*b560*/  SHF.R.U32.HI R3, RZ, 0x18, R2 ;  /* 0x00000018ff037819 */ /* 0x000fc80000011602 */
[----:B------:R-:W-:-:S05]  /*b570*/  LOP3.LUT R3, R0, R3, RZ, 0xfc, !PT ;  /* 0x0000000300037212 */ /* 0x000fca00078efcff */
[----:B------:R0:W-:Y:S01]  /*b580*/  STG.E.U8 [R16.64], R3 ;  /* 0x0000000310007986 */ /* 0x0001e2000c101124 */
[----:B------:R-:W-:Y:S05]  /*b590*/  BRA `(.L_x_2234) ;  /* 0x000006c000007947 */ /* 0x000fea0003800000 */
.L_x_2244:
[----:B------:R-:W0:Y:S02]  /*b5a0*/  I2F.U32 R0, R2 ;  /* 0x0000000200007306 */ /* 0x000e240000201000 */
[----:B0-----:R-:W-:-:S05]  /*b5b0*/  F2FP.BF16.PACK_AB R0, RZ, R0 ;  /* 0x00000000ff00723e */ /* 0x001fca00000010ff */
[----:B------:R0:W-:Y:S01]  /*b5c0*/  STG.E.U16 [R16.64], R0 ;  /* 0x0000000010007986 */ /* 0x0001e2000c101524 */
[----:B------:R-:W-:Y:S05]  /*b5d0*/  BRA `(.L_x_2234) ;  /* 0x0000068000007947 */ /* 0x000fea0003800000 */
.L_x_2241:
        /* <DEDUP_REMOVED lines=10> */
.L_x_2253:
        /* <DEDUP_REMOVED lines=17> */
.L_x_2256:
[----:B------:R-:W-:-:S04]  /*b790*/  LOP3.LUT R2, R5, 0x80000000, RZ, 0xc0, !PT ;  /* 0x8000000005027812 */ /* 0x000fc800078ec0ff */
[----:B------:R-:W-:-:S04]  /*b7a0*/  SHF.R.U32.HI R3, RZ, 0x18, R2 ;  /* 0x00000018ff037819 */ /* 0x000fc80000011602 */
[----:B------:R-:W-:-:S04]  /*b7b0*/  LOP3.LUT R0, R0, R3, RZ, 0xfc, !PT ;  /* 0x0000000300007212 */ /* 0x000fc800078efcff */
[----:B------:R-:W-:Y:S02]  /*b7c0*/  PRMT R8, R0, 0x7610, R8 ;  /* 0x0000761000087816 */ /* 0x000fe40000000008 */
.L_x_2255:
[----:B------:R-:W-:Y:S05]  /*b7d0*/  BSYNC B0 ;  /* 0x0000000000007941 */ /* 0x000fea0003800000 */
.L_x_2254:
[----:B------:R0:W-:Y:S01]  /*b7e0*/  STG.E.U8 [R16.64], R8 ;  /* 0x0000000810007986 */ /* 0x0001e2000c101124 */
[----:B------:R-:W-:Y:S05]  /*b7f0*/  BRA `(.L_x_2234) ;  /* 0x0000046000007947 */ /* 0x000fea0003800000 */
.L_x_2252:
        /* <DEDUP_REMOVED lines=17> */
.L_x_2259:
[----:B------:R-:W-:-:S04]  /*b910*/  LOP3.LUT R2, R5, 0x80000000, RZ, 0xc0, !PT ;  /* 0x8000000005027812 */ /* 0x000fc800078ec0ff */
[----:B------:R-:W-:-:S04]  /*b920*/  SHF.R.U32.HI R3, RZ, 0x18, R2 ;  /* 0x00000018ff037819 */ /* 0x000fc80000011602 */
[----:B------:R-:W-:-:S04]  /*b930*/  LOP3.LUT R0, R0, R3, RZ, 0xfc, !PT ;  /* 0x0000000300007212 */ /* 0x000fc800078efcff */
[----:B------:R-:W-:Y:S02]  /*b940*/  PRMT R8, R0, 0x7610, R8 ;  /* 0x0000761000087816 */ /* 0x000fe40000000008 */
.L_x_2258:
[----:B------:R-:W-:Y:S05]  /*b950*/  BSYNC B0 ;  /* 0x0000000000007941 */ /* 0x000fea0003800000 */
.L_x_2257:
[----:B------:R0:W-:Y:S01]  /*b960*/  STG.E.U8 [R16.64], R8 ;  /* 0x0000000810007986 */ /* 0x0001e2000c101124 */
[----:B------:R-:W-:Y:S05]  /*b970*/  BRA `(.L_x_2234) ;  /* 0x000002e000007947 */ /* 0x000fea0003800000 */
.L_x_2251:
        /* <DEDUP_REMOVED lines=22> */
.L_x_2233:
        /* <DEDUP_REMOVED lines=20> */
.L_x_2261:
[----:B------:R-:W-:-:S05]  /*bc20*/  IMAD.MOV.U32 R3, RZ, RZ, RZ ;  /* 0x000000ffff037224 */ /* 0x000fca00078e00ff */
[----:B------:R0:W-:Y:S01]  /*bc30*/  STG.E.64 [R16.64], R2 ;  /* 0x0000000210007986 */ /* 0x0001e2000c101b24 */
[----:B------:R-:W-:Y:S05]  /*bc40*/  BRA `(.L_x_2234) ;  /* 0x0000001000007947 */ /* 0x000fea0003800000 */
.L_x_2260:
[----:B------:R0:W-:Y:S02]  /*bc50*/  STG.E [R16.64], R2 ;  /* 0x0000000210007986 */ /* 0x0001e4000c101924 */
.L_x_2234:
[----:B------:R-:W-:Y:S02]  /*bc60*/  IADD3 R23, R23, 0x80, RZ ;  /* 0x0000008017177810 */ /* 0x000fe40007ffe0ff */
.L_x_2065:
[----:B------:R-:W-:Y:S05]  /*bc70*/  BSYNC B6 ;  /* 0x0000000000067941 */ /* 0x000fea0003800000 */
.L_x_2064:
        /* <DEDUP_REMOVED lines=257> */
.L_x_2262:
        /* <DEDUP_REMOVED lines=20> */
.L_x_2266:
[----:B------:R-:W2:Y:S02]  /*cdd0*/  LDG.E.U8 R2, [R2.64] ;  /* 0x0000002402027981 */ /* 0x000ea4000c1e1100 */
[----:B--2---:R-:W-:-:S04]  /*cde0*/  ISETP.NE.AND P0, PT, R2, RZ, PT ;  /* 0x000000ff0200720c */ /* 0x004fc80003f05270 */
[----:B------:R-:W-:Y:S01]  /*cdf0*/  P2R R19, PR, RZ, 0x1 ;  /* 0x00000001ff137803 */ /* 0x000fe20000000000 */
[----:B------:R-:W-:Y:S05]  /*ce00*/  BRA `(.L_x_2268) ;  /* 0x00000f4000007947 */ /* 0x000fea0003800000 */
.L_x_2265:
        /* <DEDUP_REMOVED lines=11> */
.L_x_2270:
[----:B------:R-:W2:Y:S02]  /*cec0*/  LDG.E R2, [R2.64] ;  /* 0x0000002402027981 */ /* 0x000ea4000c1e1900 */
[----:B--2---:R-:W-:-:S04]  /*ced0*/  ISETP.NE.AND P0, PT, R2, RZ, PT ;  /* 0x000000ff0200720c */ /* 0x004fc80003f05270 */
[----:B------:R-:W-:Y:S01]  /*cee0*/  P2R R19, PR, RZ, 0x1 ;  /* 0x00000001ff137803 */ /* 0x000fe20000000000 */
[----:B------:R-:W-:Y:S05]  /*cef0*/  BRA `(.L_x_2268) ;  /* 0x00000e5000007947 */ /* 0x000fea0003800000 */
.L_x_2269:
[----:B------:R-:W2:Y:S02]  /*cf00*/  LDG.E.U16 R2, [R2.64] ;  /* 0x0000002402027981 */ /* 0x000ea4000c1e1500 */
[----:B--2---:R-:W-:-:S04]  /*cf10*/  ISETP.NE.AND P0, PT, R2, RZ, PT ;  /* 0x000000ff0200720c */ /* 0x004fc80003f05270 */
[----:B------:R-:W-:Y:S01]  /*cf20*/  P2R R19, PR, RZ, 0x1 ;  /* 0x00000001ff137803 */ /* 0x000fe20000000000 */
[----:B------:R-:W-:Y:S05]  /*cf30*/  BRA `(.L_x_2268) ;  /* 0x00000e1000007947 */ /* 0x000fea0003800000 */
.L_x_2264:
        /* <DEDUP_REMOVED lines=10> */
.L_x_2272:
[----:B------:R-:W2:Y:S02]  /*cfe0*/  LDG.E.U16 R0, [R2.64] ;  /* 0x0000002402007981 */ /* 0x000ea4000c1e1500 */
[----:B--2---:R-:W-:-:S05]  /*cff0*/  HADD2.F32 R0, -RZ, R0.H0_H0 ;  /* 0x20000000ff007230 */ /* 0x004fca0000004100 */
[----:B------:R-:W-:-:S04]  /*d000*/  FSETP.NEU.FTZ.AND P0, PT, R0, RZ, PT ;  /* 0x000000ff0000720b */ /* 0x000fc80003f1d000 */
[----:B------:R-:W-:Y:S01]  /*d010*/  P2R R19, PR, RZ, 0x1 ;  /* 0x00000001ff137803 */ /* 0x000fe20000000000 */
[----:B------:R-:W-:Y:S05]  /*d020*/  BRA `(.L_x_2268) ;  /* 0x00000d2000007947 */ /* 0x000fea0003800000 */
.L_x_2271:
        /* <DEDUP_REMOVED lines=12> */
.L_x_2274:
        /* <DEDUP_REMOVED lines=11> */
.L_x_2273:
[----:B------:R-:W2:Y:S02]  /*d1a0*/  LDG.E.64 R2, [R2.64] ;  /* 0x0000002402027981 */ /* 0x000ea4000c1e1b00 */
[----:B--2---:R-:W0:-:S06]  /*d1b0*/  DSETP.NEU.AND P0, PT, R2, RZ, PT ;  /* 0x000000ff0200722a */ /* 0x004e0c0003f0d000 */
[----:B0-----:R-:W-:Y:S01]  /*d1c0*/  P2R R19, PR, RZ, 0x1 ;  /* 0x00000001ff137803 */ /* 0x001fe20000000000 */
[----:B------:R-:W-:Y:S05]  /*d1d0*/  BRA `(.L_x_2268) ;  /* 0x00000b7000007947 */ /* 0x000fea0003800000 */
.L_x_2263:
        /* <DEDUP_REMOVED lines=12> */
.L_x_2277:
[----:B------:R-:W2:Y:S02]  /*d2a0*/  LDG.E.128 R4, [R2.64] ;  /* 0x0000002402047981 */ /* 0x000ea4000c1e1d00 */
[----:B--2---:R-:W0:-:S06]  /*d2b0*/  DSETP.NEU.AND P0, PT, R6, RZ, PT ;  /* 0x000000ff0600722a */ /* 0x004e0c0003f0d000 */
[----:B0-----:R-:W0:-:S06]  /*d2c0*/  DSETP.NEU.OR P0, PT, R4, RZ, P0 ;  /* 0x000000ff0400722a */ /* 0x001e0c000070d400 */
[----:B0-----:R-:W-:Y:S01]  /*d2d0*/  P2R R19, PR, RZ, 0x1 ;  /* 0x00000001ff137803 */ /* 0x001fe20000000000 */
[----:B------:R-:W-:Y:S05]  /*d2e0*/  BRA `(.L_x_2268) ;  /* 0x00000a6000007947 */ /* 0x000fea0003800000 */
.L_x_2276:
        /* <DEDUP_REMOVED lines=28> */
.L_x_2279:
        /* <DEDUP_REMOVED lines=15> */
.L_x_2278:
[----:B------:R-:W2:Y:S02]  /*d5a0*/  LDG.E.U16 R0, [R2.64] ;  /* 0x0000002402007981 */ /* 0x000ea4000c1e1500 */
[----:B--2---:R-:W-:-:S04]  /*d5b0*/  PRMT R0, RZ, 0x5410, R0 ;  /* 0x00005410ff007816 */ /* 0x004fc80000000000 */
[----:B------:R-:W-:-:S04]  /*d5c0*/  FSETP.NEU.FTZ.AND P0, PT, R0, RZ, PT ;  /* 0x000000ff0000720b */ /* 0x000fc80003f1d000 */
[----:B------:R-:W-:Y:S01]  /*d5d0*/  P2R R19, PR, RZ, 0x1 ;  /* 0x00000001ff137803 */ /* 0x000fe20000000000 */
[----:B------:R-:W-:Y:S05]  /*d5e0*/  BRA `(.L_x_2268) ;  /* 0x0000076000007947 */ /* 0x000fea0003800000 */
.L_x_2275:
        /* <DEDUP_REMOVED lines=12> */
.L_x_2282:
        /* <DEDUP_REMOVED lines=21> */
.L_x_2286:
[----:B------:R-:W-:Y:S05]  /*d800*/  BSYNC B1 ;  /* 0x0000000000017941 */ /* 0x000fea0003800000 */
.L_x_2285:
[----:B------:R-:W-:Y:S01]  /*d810*/  LEA R3, R0, 0x3b800000, 0x17 ;  /* 0x3b80000000037811 */ /* 0x000fe200078eb8ff */
[----:B------:R-:W-:-:S05]  /*d820*/  IMAD.SHL.U32 R0, R2, 0x100000, RZ ;  /* 0x0010000002007824 */ /* 0x000fca00078e00ff */
[----:B------:R-:W-:Y:S02]  /*d830*/  LOP3.LUT R0, R3, R0, R4, 0xfe, !PT ;  /* 0x0000000003007212 */ /* 0x000fe400078efe04 */
.L_x_2284:
[----:B------:R-:W-:Y:S05]  /*d840*/  BSYNC B0 ;  /* 0x0000000000007941 */ /* 0x000fea0003800000 */
.L_x_2283:
[----:B------:R-:W-:-:S04]  /*d850*/  FSETP.NEU.FTZ.AND P0, PT, R0, RZ, PT ;  /* 0x000000ff0000720b */ /* 0x000fc80003f1d000 */
[----:B------:R-:W-:Y:S01]  /*d860*/  P2R R19, PR, RZ, 0x1 ;  /* 0x00000001ff137803 */ /* 0x000fe20000000000 */
[----:B------:R-:W-:Y:S05]  /*d870*/  BRA `(.L_x_2268) ;  /* 0x000004d000007947 */ /* 0x000fea0003800000 */
.L_x_2281:
        /* <DEDUP_REMOVED lines=21> */
.L_x_2290:
[----:B------:R-:W-:Y:S05]  /*d9d0*/  BSYNC B1 ;  /* 0x0000000000017941 */ /* 0x000fea0003800000 */
.L_x_2289:
[----:B------:R-:W-:Y:S01]  /*d9e0*/  LEA R3, R0, 0x37800000, 0x17 ;  /* 0x3780000000037811 */ /* 0x000fe200078eb8ff */
[----:B------:R-:W-:-:S05]  /*d9f0*/  IMAD.SHL.U32 R0, R2, 0x200000, RZ ;  /* 0x0020000002007824 */ /* 0x000fca00078e00ff */
[----:B------:R-:W-:Y:S02]  /*da00*/  LOP3.LUT R0, R3, R0, R4, 0xfe, !PT ;  /* 0x0000000003007212 */ /* 0x000fe400078efe04 */
.L_x_2288:
[----:B------:R-:W-:Y:S05]  /*da10*/  BSYNC B0 ;  /* 0x0000000000007941 */ /* 0x000fea0003800000 */
.L_x_2287:
[----:B------:R-:W-:-:S04]  /*da20*/  FSETP.NEU.FTZ.AND P0, PT, R0, RZ, PT ;  /* 0x000000ff0000720b */ /* 0x000fc80003f1d000 */
[----:B------:R-:W-:Y:S01]  /*da30*/  P2R R19, PR, RZ, 0x1 ;  /* 0x00000001ff137803 */ /* 0x000fe20000000000 */
[----:B------:R-:W-:Y:S05]  /*da40*/  BRA `(.L_x_2268) ;  /* 0x0000030000007947 */ /* 0x000fea0003800000 */
.L_x_2280:
        /* <DEDUP_REMOVED lines=14> */
.L_x_2294:
[----:B------:R-:W-:Y:S05]  /*db30*/  BSYNC B0 ;  /* 0x0000000000007941 */ /* 0x000fea0003800000 */
.L_x_2293:
[----:B------:R-:W-:-:S04]  /*db40*/  FSETP.NEU.FTZ.AND P0, PT, R0, RZ, PT ;  /* 0x000000ff0000720b */ /* 0x000fc80003f1d000 */
[----:B------:R-:W-:Y:S01]  /*db50*/  P2R R19, PR, RZ, 0x1 ;  /* 0x00000001ff137803 */ /* 0x000fe20000000000 */
[----:B------:R-:W-:Y:S05]  /*db60*/  BRA `(.L_x_2268) ;  /* 0x000001e000007947 */ /* 0x000fea0003800000 */
.L_x_2267:
        /* <DEDUP_REMOVED lines=22> */
.L_x_2292:
[----:B------:R-:W2:Y:S02]  /*dcd0*/  LDG.E.64 R2, [R2.64] ;  /* 0x0000002402027981 */ /* 0x000ea4000c1e1b00 */
[----:B--2---:R-:W-:-:S04]  /*dce0*/  ISETP.NE.U32.AND P0, PT, R2, RZ, PT ;  /* 0x000000ff0200720c */ /* 0x004fc80003f05070 */
[----:B------:R-:W-:-:S04]  /*dcf0*/  ISETP.NE.AND.EX P0, PT, R3, RZ, PT, P0 ;  /* 0x000000ff0300720c */ /* 0x000fc80003f05300 */
[----:B------:R-:W-:Y:S01]  /*dd00*/  P2R R19, PR, RZ, 0x1 ;  /* 0x00000001ff137803 */ /* 0x000fe20000000000 */
[----:B------:R-:W-:Y:S05]  /*dd10*/  BRA `(.L_x_2268) ;  /* 0x0000003000007947 */ /* 0x000fea0003800000 */
.L_x_2291:
[----:B------:R-:W2:Y:S02]  /*dd20*/  LDG.E R2, [R2.64] ;  /* 0x0000002402027981 */ /* 0x000ea4000c1e1900 */
[----:B--2---:R-:W-:-:S04]  /*dd30*/  ISETP.NE.AND P0, PT, R2, RZ, PT ;  /* 0x000000ff0200720c */ /* 0x004fc80003f05270 */
[----:B------:R-:W-:Y:S02]  /*dd40*/  P2R R19, PR, RZ, 0x1 ;  /* 0x00000001ff137803 */ /* 0x000fe40000000000 */
.L_x_2268:
        /* <DEDUP_REMOVED lines=17> */
.L_x_2298:
[----:B------:R-:W2:Y:S02]  /*de60*/  LDG.E.U8 R2, [R2.64] ;  /* 0x0000002402027981 */ /* 0x000ea4000c1e1100 */
[----:B--2---:R-:W-:Y:S01]  /*de70*/  ISETP.NE.AND P0, PT, R2, RZ, PT ;  /* 0x000000ff0200720c */ /* 0x004fe20003f05270 */
[----:B------:R-:W-:Y:S05]  /*de80*/  BRA `(.L_x_2300) ;  /* 0x00000e0000007947 */ /* 0x000fea0003800000 */
.L_x_2297:
        /* <DEDUP_REMOVED lines=10> */
.L_x_2302:
[----:B------:R-:W2:Y:S02]  /*df30*/  LDG.E R2, [R2.64] ;  /* 0x0000002402027981 */ /* 0x000ea4000c1e1900 */
[----:B--2---:R-:W-:Y:S01]  /*df40*/  ISETP.NE.AND P0, PT, R2, RZ, PT ;  /* 0x000000ff0200720c */ /* 0x004fe20003f05270 */
[----:B------:R-:W-:Y:S05]  /*df50*/  BRA `(.L_x_2300) ;  /* 0x00000d3000007947 */ /* 0x000fea0003800000 */
.L_x_2301:
[----:B------:R-:W2:Y:S02]  /*df60*/  LDG.E.U16 R2, [R2.64] ;  /* 0x0000002402027981 */ /* 0x000ea4000c1e1500 */
[----:B--2---:R-:W-:Y:S01]  /*df70*/  ISETP.NE.AND P0, PT, R2, RZ, PT ;  /* 0x000000ff0200720c */ /* 0x004fe20003f05270 */
[----:B------:R-:W-:Y:S05]  /*df80*/  BRA `(.L_x_2300) ;  /* 0x00000d0000007947 */ /* 0x000fea0003800000 */
.L_x_2296:
        /* <DEDUP_REMOVED lines=9> */
.L_x_2304:
[----:B------:R-:W2:Y:S02]  /*e020*/  LDG.E.U16 R0, [R2.64] ;  /* 0x0000002402007981 */ /* 0x000ea4000c1e1500 */
[----:B--2---:R-:W-:-:S05]  /*e030*/  HADD2.F32 R0, -RZ, R0.H0_H0 ;  /* 0x20000000ff007230 */ /* 0x004fca0000004100 */
[----:B------:R-:W-:Y:S01]  /*e040*/  FSETP.NEU.FTZ.AND P0, PT, R0, RZ, PT ;  /* 0x000000ff0000720b */ /* 0x000fe20003f1d000 */
[----:B------:R-:W-:Y:S05]  /*e050*/  BRA `(.L_x_2300) ;  /* 0x00000c3000007947 */ /* 0x000fea0003800000 */
.L_x_2303:
        /* <DEDUP_REMOVED lines=11> */
.L_x_2306:
        /* <DEDUP_REMOVED lines=10> */
.L_x_2305:
[----:B------:R-:W2:Y:S02]  /*e1b0*/  LDG.E.64 R2, [R2.64] ;  /* 0x0000002402027981 */ /* 0x000ea4000c1e1b00 */
[----:B--2---:R0:W1:Y:S01]  /*e1c0*/  DSETP.NEU.AND P0, PT, R2, RZ, PT ;  /* 0x000000ff0200722a */ /* 0x0040620003f0d000 */
[----:B------:R-:W-:Y:S05]  /*e1d0*/  BRA `(.L_x_2300) ;  /* 0x00000ab000007947 */ /* 0x000fea0003800000 */
.L_x_2295:
        /* <DEDUP_REMOVED lines=11> */
.L_x_2309:
[----:B------:R-:W2:Y:S02]  /*e290*/  LDG.E.128 R4, [R2.64] ;  /* 0x0000002402047981 */ /* 0x000ea4000c1e1d00 */
[----:B--2---:R-:W0:-:S06]  /*e2a0*/  DSETP.NEU.AND P0, PT, R6, RZ, PT ;  /* 0x000000ff0600722a */ /* 0x004e0c0003f0d000 */
[----:B0-----:R0:W1:Y:S01]  /*e2b0*/  DSETP.NEU.OR P0, PT, R4, RZ, P0 ;  /* 0x000000ff0400722a */ /* 0x001062000070d400 */
[----:B------:R-:W-:Y:S05]  /*e2c0*/  BRA `(.L_x_2300) ;  /* 0x000009c000007947 */ /* 0x000fea0003800000 */
.L_x_2308:
        /* <DEDUP_REMOVED lines=27> */
.L_x_2311:
        /* <DEDUP_REMOVED lines=14> */
.L_x_2310:
[----:B------:R-:W2:Y:S02]  /*e560*/  LDG.E.U16 R0, [R2.64] ;  /* 0x0000002402007981 */ /* 0x000ea4000c1e1500 */
[----:B--2---:R-:W-:-:S04]  /*e570*/  PRMT R0, RZ, 0x5410, R0 ;  /* 0x00005410ff007816 */ /* 0x004fc80000000000 */
[----:B------:R-:W-:Y:S01]  /*e580*/  FSETP.NEU.FTZ.AND P0, PT, R0, RZ, PT ;  /* 0x000000ff0000720b */ /* 0x000fe20003f1d000 */
[----:B------:R-:W-:Y:S05]  /*e590*/  BRA `(.L_x_2300) ;  /* 0x000006f000007947 */ /* 0x000fea0003800000 */
.L_x_2307:
        /* <DEDUP_REMOVED lines=11> */
.L_x_2314:
        /* <DEDUP_REMOVED lines=21> */
.L_x_2318:
[----:B------:R-:W-:Y:S05]  /*e7a0*/  BSYNC B1 ;  /* 0x0000000000017941 */ /* 0x000fea0003800000 */
.L_x_2317:
[----:B------:R-:W-:Y:S01]  /*e7b0*/  LEA R3, R0, 0x3b800000, 0x17 ;  /* 0x3b80000000037811 */ /* 0x000fe200078eb8ff */
[----:B------:R-:W-:-:S05]  /*e7c0*/  IMAD.SHL.U32 R0, R2, 0x100000, RZ ;  /* 0x0010000002007824 */ /* 0x000fca00078e00ff */
[----:B------:R-:W-:Y:S02]  /*e7d0*/  LOP3.LUT R0, R3, R0, R4, 0xfe, !PT ;  /* 0x0000000003007212 */ /* 0x000fe400078efe04 */
.L_x_2316:
[----:B------:R-:W-:Y:S05]  /*e7e0*/  BSYNC B0 ;  /* 0x0000000000007941 */ /* 0x000fea0003800000 */
.L_x_2315:
[----:B------:R-:W-:Y:S01]  /*e7f0*/  FSETP.NEU.FTZ.AND P0, PT, R0, RZ, PT ;  /* 0x000000ff0000720b */ /* 0x000fe20003f1d000 */
[----:B------:R-:W-:Y:S05]  /*e800*/  BRA `(.L_x_2300) ;  /* 0x0000048000007947 */ /* 0x000fea0003800000 */
.L_x_2313:
        /* <DEDUP_REMOVED lines=21> */
.L_x_2322:
[----:B------:R-:W-:Y:S05]  /*e960*/  BSYNC B1 ;  /* 0x0000000000017941 */ /* 0x000fea0003800000 */
.L_x_2321:
[----:B------:R-:W-:Y:S01]  /*e970*/  LEA R3, R0, 0x37800000, 0x17 ;  /* 0x3780000000037811 */ /* 0x000fe200078eb8ff */
[----:B------:R-:W-:-:S05]  /*e980*/  IMAD.SHL.U32 R0, R2, 0x200000, RZ ;  /* 0x0020000002007824 */ /* 0x000fca00078e00ff */
[----:B------:R-:W-:Y:S02]  /*e990*/  LOP3.LUT R0, R3, R0, R4, 0xfe, !PT ;  /* 0x0000000003007212 */ /* 0x000fe400078efe04 */
.L_x_2320:
[----:B------:R-:W-:Y:S05]  /*e9a0*/  BSYNC B0 ;  /* 0x0000000000007941 */ /* 0x000fea0003800000 */
.L_x_2319:
[----:B------:R-:W-:Y:S01]  /*e9b0*/  FSETP.NEU.FTZ.AND P0, PT, R0, RZ, PT ;  /* 0x000000ff0000720b */ /* 0x000fe20003f1d000 */
[----:B------:R-:W-:Y:S05]  /*e9c0*/  BRA `(.L_x_2300) ;  /* 0x000002c000007947 */ /* 0x000fea0003800000 */
.L_x_2312:
        /* <DEDUP_REMOVED lines=14> */
.L_x_2326:
[----:B------:R-:W-:Y:S05]  /*eab0*/  BSYNC B0 ;  /* 0x0000000000007941 */ /* 0x000fea0003800000 */
.L_x_2325:
[----:B------:R-:W-:Y:S01]  /*eac0*/  FSETP.NEU.FTZ.AND P0, PT, R0, RZ, PT ;  /* 0x000000ff0000720b */ /* 0x000fe20003f1d000 */
[----:B------:R-:W-:Y:S05]  /*ead0*/  BRA `(.L_x_2300) ;  /* 0x000001b000007947 */ /* 0x000fea0003800000 */
.L_x_2299:
        /* <DEDUP_REMOVED lines=21> */
.L_x_2324:
[----:B------:R-:W2:Y:S02]  /*ec30*/  LDG.E.64 R2, [R2.64] ;  /* 0x0000002402027981 */ /* 0x000ea4000c1e1b00 */
[----:B--2---:R-:W-:-:S04]  /*ec40*/  ISETP.NE.U32.AND P0, PT, R2, RZ, PT ;  /* 0x000000ff0200720c */ /* 0x004fc80003f05070 */
[----:B------:R-:W-:Y:S01]  /*ec50*/  ISETP.NE.AND.EX P0, PT, R3, RZ, PT, P0 ;  /* 0x000000ff0300720c */ /* 0x000fe20003f05300 */
[----:B------:R-:W-:Y:S05]  /*ec60*/  BRA `(.L_x_2300) ;  /* 0x0000002000007947 */ /* 0x000fea0003800000 */
.L_x_2323:
[----:B------:R-:W2:Y:S02]  /*ec70*/  LDG.E R2, [R2.64] ;  /* 0x0000002402027981 */ /* 0x000ea4000c1e1900 */
[----:B--2---:R-:W-:Y:S02]  /*ec80*/  ISETP.NE.AND P0, PT, R2, RZ, PT ;  /* 0x000000ff0200720c */ /* 0x004fe40003f05270 */
.L_x_2300:
        /* <DEDUP_REMOVED lines=17> */
.L_x_2330:
[----:B------:R-:W-:Y:S01]  /*eda0*/  STG.E.U8 [R16.64], R2 ;  /* 0x0000000210007986 */ /* 0x000fe2000c101124 */
[----:B------:R-:W-:Y:S05]  /*edb0*/  EXIT ;  /* 0x000000000000794d */ /* 0x000fea0003800000 */
.L_x_2329:
        /* <DEDUP_REMOVED lines=9> */
.L_x_2333:
[----:B------:R-:W-:Y:S01]  /*ee50*/  STG.E [R16.64], R2 ;  /* 0x0000000210007986 */ /* 0x000fe2000c101924 */
[----:B------:R-:W-:Y:S05]  /*ee60*/  EXIT ;  /* 0x000000000000794d */ /* 0x000fea0003800000 */
.L_x_2332:
[----:B------:R-:W-:Y:S01]  /*ee70*/  STG.E.U16 [R16.64], R2 ;  /* 0x0000000210007986 */ /* 0x000fe2000c101524 */
[----:B------:R-:W-:Y:S05]  /*ee80*/  EXIT ;  /* 0x000000000000794d */ /* 0x000fea0003800000 */
.L_x_2328:
        /* <DEDUP_REMOVED lines=9> */
.L_x_2335:
[----:B------:R-:W0:Y:S02]  /*ef20*/  I2F.U32 R0, R2 ;  /* 0x0000000200007306 */ /* 0x000e240000201000 */
[----:B0-----:R-:W-:-:S05]  /*ef30*/  F2FP.PACK_AB R0, RZ, R0 ;  /* 0x00000000ff00723e */ /* 0x001fca00000000ff */
[----:B------:R-:W-:Y:S01]  /*ef40*/  STG.E.U16 [R16.64], R0 ;  /* 0x0000000010007986 */ /* 0x000fe2000c101524 */
[----:B------:R-:W-:Y:S05]  /*ef50*/  EXIT ;  /* 0x000000000000794d */ /* 0x000fea0003800000 */
.L_x_2334:
        /* <DEDUP_REMOVED lines=10> */
.L_x_2337:
[----:B------:R-:W0:Y:S02]  /*f000*/  I2F.U32 R2, R2 ;  /* 0x0000000200027306 */ /* 0x000e240000201000 */
[----:B0-----:R-:W-:-:S04]  /*f010*/  F2FP.PACK_AB R3, RZ, R2 ;  /* 0x00000002ff03723e */ /* 0x001fc800000000ff */
[----:B------:R-:W-:-:S05]  /*f020*/  PRMT R3, R3, 0x5410, RZ ;  /* 0x0000541003037816 */ /* 0x000fca00000000ff */
[----:B------:R-:W-:Y:S01]  /*f030*/  STG.E [R16.64], R3 ;  /* 0x0000000310007986 */ /* 0x000fe2000c101924 */
[----:B------:R-:W-:Y:S05]  /*f040*/  EXIT ;  /* 0x000000000000794d */ /* 0x000fea0003800000 */
.L_x_2336:
[----:B------:R-:W0:Y:S02]  /*f050*/  I2F.F64.U32 R2, R2 ;  /* 0x0000000200027312 */ /* 0x000e240000201800 */
[----:B0-----:R-:W-:Y:S01]  /*f060*/  STG.E.64 [R16.64], R2 ;  /* 0x0000000210007986 */ /* 0x001fe2000c101b24 */
[----:B------:R-:W-:Y:S05]  /*f070*/  EXIT ;  /* 0x000000000000794d */ /* 0x000fea0003800000 */
.L_x_2327:
        /* <DEDUP_REMOVED lines=10> */
.L_x_2340:
[----:B------:R-:W0:Y:S01]  /*f120*/  I2F.F64.U32 R4, R2 ;  /* 0x0000000200047312 */ /* 0x000e220000201800 */
[----:B------:R-:W-:-:S05]  /*f130*/  CS2R R6, SRZ ;  /* 0x0000000000067805 */ /* 0x000fca000001ff00 */
[----:B0-----:R-:W-:Y:S01]  /*f140*/  STG.E.128 [R16.64], R4 ;  /* 0x0000000410007986 */ /* 0x001fe2000c101d24 */
[----:B------:R-:W-:Y:S05]  /*f150*/  EXIT ;  /* 0x000000000000794d */ /* 0x000fea0003800000 */
.L_x_2339:
        /* <DEDUP_REMOVED lines=21> */
.L_x_2344:
[----:B------:R-:W-:Y:S05]  /*f2b0*/  BSYNC B0 ;  /* 0x0000000000007941 */ /* 0x000fea0003800000 */
.L_x_2343:
[----:B------:R-:W-:-:S05]  /*f2c0*/  LOP3.LUT R3, R0, R3, RZ, 0xfc, !PT ;  /* 0x0000000300037212 */ /* 0x000fca00078efcff */
[----:B------:R-:W-:Y:S01]  /*f2d0*/  STG.E.U8 [R16.64], R3 ;  /* 0x0000000310007986 */ /* 0x000fe2000c101124 */
[----:B------:R-:W-:Y:S05]  /*f2e0*/  EXIT ;  /* 0x000000000000794d */ /* 0x000fea0003800000 */
.L_x_2342:
        /* <DEDUP_REMOVED lines=13> */
.L_x_2346:
[----:B------:R-:W-:Y:S01]  /*f3c0*/  IMAD.MOV.U32 R0, RZ, RZ, 0x7f ;  /* 0x0000007fff007424 */ /* 0x000fe200078e00ff */
[----:B------:R-:W-:-:S04]  /*f3d0*/  ISETP.GT.U32.AND P0, PT, R3, 0x7f800000, PT ;  /* 0x7f8000000300780c */ /* 0x000fc80003f04070 */
[----:B------:R-:W-:-:S04]  /*f3e0*/  SEL R0, R0, 0x7c, P0 ;  /* 0x0000007c00007807 */ /* 0x000fc80000000000 */
.L_x_2347:
[----:B------:R-:W-:Y:S05]  /*f3f0*/  BSYNC B0 ;  /* 0x0000000000007941 */ /* 0x000fea0003800000 */
.L_x_2345:
[----:B------:R-:W-:-:S04]  /*f400*/  LOP3.LUT R2, R5, 0x80000000, RZ, 0xc0, !PT ;  /* 0x8000000005027812 */ /* 0x000fc800078ec0ff */
[----:B------:R-:W-:-:S04]  /*f410*/  SHF.R.U32.HI R3, RZ, 0x18, R2 ;  /* 0x00000018ff037819 */ /* 0x000fc80000011602 */
[----:B------:R-:W-:-:S05]  /*f420*/  LOP3.LUT R3, R0, R3, RZ, 0xfc, !PT ;  /* 0x0000000300037212 */ /* 0x000fca00078efcff */
[----:B------:R-:W-:Y:S01]  /*f430*/  STG.E.U8 [R16.64], R3 ;  /* 0x0000000310007986 */ /* 0x000fe2000c101124 */
[----:B------:R-:W-:Y:S05]  /*f440*/  EXIT ;  /* 0x000000000000794d */ /* 0x000fea0003800000 */
.L_x_2341:
[----:B------:R-:W0:Y:S02]  /*f450*/  I2F.U32 R0, R2 ;  /* 0x0000000200007306 */ /* 0x000e240000201000 */
[----:B0-----:R-:W-:-:S05]  /*f460*/  F2FP.BF16.PACK_AB R0, RZ, R0 ;  /* 0x00000000ff00723e */ /* 0x001fca00000010ff */
[----:B------:R-:W-:Y:S01]  /*f470*/  STG.E.U16 [R16.64], R0 ;  /* 0x0000000010007986 */ /* 0x000fe2000c101524 */
[----:B------:R-:W-:Y:S05]  /*f480*/  EXIT ;  /* 0x000000000000794d */ /* 0x000fea0003800000 */
.L_x_2338:
        /* <DEDUP_REMOVED lines=10> */
.L_x_2350:
        /* <DEDUP_REMOVED lines=17> */
.L_x_2353:
[----:B------:R-:W-:-:S04]  /*f640*/  LOP3.LUT R2, R5, 0x80000000, RZ, 0xc0, !PT ;  /* 0x8000000005027812 */ /* 0x000fc800078ec0ff */
[----:B------:R-:W-:-:S04]  /*f650*/  SHF.R.U32.HI R3, RZ, 0x18, R2 ;  /* 0x00000018ff037819 */ /* 0x000fc80000011602 */
[----:B------:R-:W-:-:S04]  /*f660*/  LOP3.LUT R0, R0, R3, RZ, 0xfc, !PT ;  /* 0x0000000300007212 */ /* 0x000fc800078efcff */
[----:B------:R-:W-:Y:S02]  /*f670*/  PRMT R8, R0, 0x7610, R8 ;  /* 0x0000761000087816 */ /* 0x000fe40000000008 */
.L_x_2352:
[----:B------:R-:W-:Y:S05]  /*f680*/  BSYNC B0 ;  /* 0x0000000000007941 */ /* 0x000fea0003800000 */
.L_x_2351:
[----:B------:R-:W-:Y:S01]  /*f690*/  STG.E.U8 [R16.64], R8 ;  /* 0x0000000810007986 */ /* 0x000fe2000c101124 */
[----:B------:R-:W-:Y:S05]  /*f6a0*/  EXIT ;  /* 0x000000000000794d */ /* 0x000fea0003800000 */
.L_x_2349:
        /* <DEDUP_REMOVED lines=17> */
.L_x_2356:
[----:B------:R-:W-:-:S04]  /*f7c0*/  LOP3.LUT R2, R5, 0x80000000, RZ, 0xc0, !PT ;  /* 0x8000000005027812 */ /* 0x000fc800078ec0ff */
[----:B------:R-:W-:-:S04]  /*f7d0*/  SHF.R.U32.HI R3, RZ, 0x18, R2 ;  /* 0x00000018ff037819 */ /* 0x000fc80000011602 */
[----:B------:R-:W-:-:S04]  /*f7e0*/  LOP3.LUT R0, R0, R3, RZ, 0xfc, !PT ;  /* 0x0000000300007212 */ /* 0x000fc800078efcff */
[----:B------:R-:W-:Y:S02]  /*f7f0*/  PRMT R8, R0, 0x7610, R8 ;  /* 0x0000761000087816 */ /* 0x000fe40000000008 */
.L_x_2355:
[----:B------:R-:W-:Y:S05]  /*f800*/  BSYNC B0 ;  /* 0x0000000000007941 */ /* 0x000fea0003800000 */
.L_x_2354:
[----:B------:R-:W-:Y:S01]  /*f810*/  STG.E.U8 [R16.64], R8 ;  /* 0x0000000810007986 */ /* 0x000fe2000c101124 */
[----:B------:R-:W-:Y:S05]  /*f820*/  EXIT ;  /* 0x000000000000794d */ /* 0x000fea0003800000 */
.L_x_2348:
        /* <DEDUP_REMOVED lines=22> */
.L_x_2331:
        /* <DEDUP_REMOVED lines=20> */
.L_x_2358:
[----:B------:R-:W-:-:S05]  /*fad0*/  IMAD.MOV.U32 R3, RZ, RZ, RZ ;  /* 0x000000ffff037224 */ /* 0x000fca00078e00ff */
[----:B------:R-:W-:Y:S01]  /*fae0*/  STG.E.64 [R16.64], R2 ;  /* 0x0000000210007986 */ /* 0x000fe2000c101b24 */
[----:B------:R-:W-:Y:S05]  /*faf0*/  EXIT ;  /* 0x000000000000794d */ /* 0x000fea0003800000 */
.L_x_2357:
[----:B------:R-:W-:Y:S01]  /*fb00*/  STG.E [R16.64], R2 ;  /* 0x0000000210007986 */ /* 0x000fe2000c101924 */
[----:B------:R-:W-:Y:S05]  /*fb10*/  EXIT ;  /* 0x000000000000794d */ /* 0x000fea0003800000 */
.L_x_2359:
        /* <DEDUP_REMOVED lines=14> */
.L_x_41822:


//--------------------- .text._ZN2at6native27unrolled_elementwise_kernelINS0_13BinaryFunctorIbbbZZZNS0_23logical_xor_kernel_cudaERNS_14TensorIteratorEENKUlvE0_clEvENKUlvE7_clEvEUlbbE_EESt5arrayIPcLm3EELi4E23TrivialOffsetCalculatorILi2EjESC_ILi1EjENS0_6memory12LoadWithCastILi2EEENSF_13StoreWithCastILi1EEEEEviT_T0_T2_T3_T4_T5_ --------------------------
	.section	.text._ZN2at6native27unrolled_elementwise_kernelINS0_13BinaryFunctorIbbbZZZNS0_23logical_xor_kernel_cudaERNS_14TensorIteratorEENKUlvE0_clEvENKUlvE7_clEvEUlbbE_EESt5arrayIPcLm3EELi4E23TrivialOffsetCalculatorILi2EjESC_ILi1EjENS0_6memory12LoadWithCastILi2EEENSF_13StoreWithCastILi1EEEEEviT_T0_T2_T3_T4_T5_,"ax",@progbits
	.sectioninfo	@"SHI_REGISTERS=31"
	.align	128
        .global         _ZN2at6native27unrolled_elementwise_kernelINS0_13BinaryFunctorIbbbZZZNS0_23logical_xor_kernel_cudaERNS_14TensorIteratorEENKUlvE0_clEvENKUlvE7_clEvEUlbbE_EESt5arrayIPcLm3EELi4E23TrivialOffsetCalculatorILi2EjESC_ILi1EjENS0_6memory12LoadWithCastILi2EEENSF_13StoreWithCastILi1EEEEEviT_T0_T2_T3_T4_T5_
        .type           _ZN2at6native27unrolled_elementwise_kernelINS0_13BinaryFunctorIbbbZZZNS0_23logical_xor_kernel_cudaERNS_14TensorIteratorEENKUlvE0_clEvENKUlvE7_clEvEUlbbE_EESt5arrayIPcLm3EELi4E23TrivialOffsetCalculatorILi2EjESC_ILi1EjENS0_6memory12LoadWithCastILi2EEENSF_13StoreWithCastILi1EEEEEviT_T0_T2_T3_T4_T5_,@function
        .size           _ZN2at6native27unrolled_elementwise_kernelINS0_13BinaryFunctorIbbbZZZNS0_23logical_xor_kernel_cudaERNS_14TensorIteratorEENKUlvE0_clEvENKUlvE7_clEvEUlbbE_EESt5arrayIPcLm3EELi4E23TrivialOffsetCalculatorILi2EjESC_ILi1EjENS0_6memory12LoadWithCastILi2EEENSF_13StoreWithCastILi1EEEEEviT_T0_T2_T3_T4_T5_,(.L_x_41823 - _ZN2at6native27unrolled_elementwise_kernelINS0_13BinaryFunctorIbbbZZZNS0_23logical_xor_kernel_cudaERNS_14TensorIteratorEENKUlvE0_clEvENKUlvE7_clEvEUlbbE_EESt5arrayIPcLm3EELi4E23TrivialOffsetCalculatorILi2EjESC_ILi1EjENS0_6memory12LoadWithCastILi2EEENSF_13StoreWithCastILi1EEEEEviT_T0_T2_T3_T4_T5_)
        .other          _ZN2at6native27unrolled_elementwise_kernelINS0_13BinaryFunctorIbbbZZZNS0_23logical_xor_kernel_cudaERNS_14TensorIteratorEENKUlvE0_clEvENKUlvE7_clEvEUlbbE_EESt5arrayIPcLm3EELi4E23TrivialOffsetCalculatorILi2EjESC_ILi1EjENS0_6memory12LoadWithCastILi2EEENSF_13StoreWithCastILi1EEEEEviT_T0_T2_T3_T4_T5_,@"STO_CUDA_ENTRY STV_DEFAULT"
_ZN2at6native27unrolled_elementwise_kernelINS0_13BinaryFunctorIbbbZZZNS0_23logical_xor_kernel_cudaERNS_14TensorIteratorEENKUlvE0_clEvENKUlvE7_clEvEUlbbE_EESt5arrayIPcLm3EELi4E23TrivialOffsetCalculatorILi2EjESC_ILi1EjENS0_6memory12LoadWithCastILi2EEENSF_13StoreWithCastILi1EEEEEviT_T0_T2_T3_T4_T5_:
.text._ZN2at6native27unrolled_elementwise_kernelINS0_13BinaryFunctorIbbbZZZNS0_23logical_xor_kernel_cudaERNS_14TensorIteratorEENKUlvE0_clEvENKUlvE7_clEvEUlbbE_EESt5arrayIPcLm3EELi4E23TrivialOffsetCalculatorILi2EjESC_ILi1EjENS0_6memory12LoadWithCastILi2EEENSF_13StoreWithCastILi1EEEEEviT_T0_T2_T3_T4_T5_:
        /* <DEDUP_REMOVED lines=33> */
.L_x_2365:
[----:B------:R-:W2:Y:S02]  /*0210*/  LDG.E.U8 R4, [R4.64] ;  /* 0x0000002404047981 */ /* 0x000ea4000c1e1100 */
[----:B--2---:R-:W-:-:S04]  /*0220*/  ISETP.NE.AND P0, PT, R4, RZ, PT ;  /* 0x000000ff0400720c */ /* 0x004fc80003f05270 */
[----:B------:R-:W-:Y:S01]  /*0230*/  P2R R18, PR, RZ, 0x1 ;  /* 0x00000001ff127803 */ /* 0x000fe20000000000 */
[----:B------:R-:W-:Y:S05]  /*0240*/  BRA `(.L_x_2367) ;  /* 0x00000f4000007947 */ /* 0x000fea0003800000 */
.L_x_2364:
        /* <DEDUP_REMOVED lines=11> */
.L_x_2369:
[----:B------:R-:W2:Y:S02]  /*0300*/  LDG.E R4, [R4.64] ;  /* 0x0000002404047981 */ /* 0x000ea4000c1e1900 */
[----:B--2---:R-:W-:-:S04]  /*0310*/  ISETP.NE.AND P0, PT, R4, RZ, PT ;  /* 0x000000ff0400720c */ /* 0x004fc80003f05270 */
[----:B------:R-:W-:Y:S01]  /*0320*/  P2R R18, PR, RZ, 0x1 ;  /* 0x00000001ff127803 */ /* 0x000fe20000000000 */
[----:B------:R-:W-:Y:S05]  /*0330*/  BRA `(.L_x_2367) ;  /* 0x00000e5000007947 */ /* 0x000fea0003800000 */
.L_x_2368:
[----:B------:R-:W2:Y:S02]  /*0340*/  LDG.E.U16 R4, [R4.64] ;  /* 0x0000002404047981 */ /* 0x000ea4000c1e1500 */
[----:B--2---:R-:W-:-:S04]  /*0350*/  ISETP.NE.AND P0, PT, R4, RZ, PT ;  /* 0x000000ff0400720c */ /* 0x004fc80003f05270 */
[----:B------:R-:W-:Y:S01]  /*0360*/  P2R R18, PR, RZ, 0x1 ;  /* 0x00000001ff127803 */ /* 0x000fe20000000000 */
[----:B------:R-:W-:Y:S05]  /*0370*/  BRA `(.L_x_2367) ;  /* 0x00000e1000007947 */ /* 0x000fea0003800000 */
.L_x_2363:
        /* <DEDUP_REMOVED lines=10> */
.L_x_2371:
[----:B------:R-:W2:Y:S02]  /*0420*/  LDG.E.U16 R0, [R4.64] ;  /* 0x0000002404007981 */ /* 0x000ea4000c1e1500 */
[----:B--2---:R-:W-:-:S05]  /*0430*/  HADD2.F32 R0, -RZ, R0.H0_H0 ;  /* 0x20000000ff007230 */ /* 0x004fca0000004100 */
[----:B------:R-:W-:-:S04]  /*0440*/  FSETP.NEU.FTZ.AND P0, PT, R0, RZ, PT ;  /* 0x000000ff0000720b */ /* 0x000fc80003f1d000 */
[----:B------:R-:W-:Y:S01]  /*0450*/  P2R R18, PR, RZ, 0x1 ;  /* 0x00000001ff127803 */ /* 0x000fe20000000000 */
[----:B------:R-:W-:Y:S05]  /*0460*/  BRA `(.L_x_2367) ;  /* 0x00000d2000007947 */ /* 0x000fea0003800000 */
.L_x_2370:
        /* <DEDUP_REMOVED lines=12> */
.L_x_2373:
        /* <DEDUP_REMOVED lines=11> */
.L_x_2372:
[----:B------:R-:W2:Y:S02]  /*05e0*/  LDG.E.64 R4, [R4.64] ;  /* 0x0000002404047981 */ /* 0x000ea4000c1e1b00 */
[----:B--2---:R-:W0:-:S06]  /*05f0*/  DSETP.NEU.AND P0, PT, R4, RZ, PT ;  /* 0x000000ff0400722a */ /* 0x004e0c0003f0d000 */
[----:B0-----:R-:W-:Y:S01]  /*0600*/  P2R R18, PR, RZ, 0x1 ;  /* 0x00000001ff127803 */ /* 0x001fe20000000000 */
[----:B------:R-:W-:Y:S05]  /*0610*/  BRA `(.L_x_2367) ;  /* 0x00000b7000007947 */ /* 0x000fea0003800000 */
.L_x_2362:
        /* <DEDUP_REMOVED lines=12> */
.L_x_2376:
[----:B------:R-:W2:Y:S02]  /*06e0*/  LDG.E.128 R4, [R4.64] ;  /* 0x0000002404047981 */ /* 0x000ea4000c1e1d00 */
[----:B--2---:R-:W0:-:S06]  /*06f0*/  DSETP.NEU.AND P0, PT, R6, RZ, PT ;  /* 0x000000ff0600722a */ /* 0x004e0c0003f0d000 */
[----:B0-----:R-:W0:-:S06]  /*0700*/  DSETP.NEU.OR P0, PT, R4, RZ, P0 ;  /* 0x000000ff0400722a */ /* 0x001e0c000070d400 */
[----:B0-----:R-:W-:Y:S01]  /*0710*/  P2R R18, PR, RZ, 0x1 ;  /* 0x00000001ff127803 */ /* 0x001fe20000000000 */
[----:B------:R-:W-:Y:S05]  /*0720*/  BRA `(.L_x_2367) ;  /* 0x00000a6000007947 */ /* 0x000fea0003800000 */
.L_x_2375:
        /* <DEDUP_REMOVED lines=28> */
.L_x_2378:
        /* <DEDUP_REMOVED lines=12> */
[----:B------:R-:W-:-:S04]  /*09b0*/  FSETP.NEU.FTZ.AND P0, PT, R0, RZ, PT ;  /* 0x000000ff0000720b */ /* 0x000fc80003f1d000 */
[----:B------:R-:W-:Y:S01]  /*09c0*/  P2R R18, PR, RZ, 0x1 ;  /* 0x00000001ff127803 */ /* 0x000fe20000000000 */
[----:B------:R-:W-:Y:S05]  /*09d0*/  BRA `(.L_x_2367) ;  /* 0x000007b000007947 */ /* 0x000fea0003800000 */
.L_x_2377:
[----:B------:R-:W2:Y:S02]  /*09e0*/  LDG.E.U16 R0, [R4.64] ;  /* 0x0000002404007981 */ /* 0x000ea4000c1e1500 */
[----:B--2---:R-:W-:-:S04]  /*09f0*/  PRMT R0, RZ, 0x5410, R0 ;  /* 0x00005410ff007816 */ /* 0x004fc80000000000 */
[----:B------:R-:W-:-:S04]  /*0a00*/  FSETP.NEU.FTZ.AND P0, PT, R0, RZ, PT ;  /* 0x000000ff0000720b */ /* 0x000fc80003f1d000 */
[----:B------:R-:W-:Y:S01]  /*0a10*/  P2R R18, PR, RZ, 0x1 ;  /* 0x00000001ff127803 */ /* 0x000fe20000000000 */
[----:B------:R-:W-:Y:S05]  /*0a20*/  BRA `(.L_x_2367) ;  /* 0x0000076000007947 */ /* 0x000fea0003800000 */
.L_x_2374:
        /* <DEDUP_REMOVED lines=12> */
.L_x_2381:
        /* <DEDUP_REMOVED lines=21> */
.L_x_2385:
[----:B------:R-:W-:Y:S05]  /*0c40*/  BSYNC B1 ;  /* 0x0000000000017941 */ /* 0x000fea0003800000 */
.L_x_2384:
[----:B------:R-:W-:Y:S01]  /*0c50*/  LEA R5, R0, 0x3b800000, 0x17 ;  /* 0x3b80000000057811 */ /* 0x000fe200078eb8ff */
[----:B------:R-:W-:-:S05]  /*0c60*/  IMAD.SHL.U32 R0, R3, 0x100000, RZ ;  /* 0x0010000003007824 */ /* 0x000fca00078e00ff */
[----:B------:R-:W-:Y:S02]  /*0c70*/  LOP3.LUT R0, R5, R0, R6, 0xfe, !PT ;  /* 0x0000000005007212 */ /* 0x000fe400078efe06 */
.L_x_2383:
[----:B------:R-:W-:Y:S05]  /*0c80*/  BSYNC B0 ;  /* 0x0000000000007941 */ /* 0x000fea0003800000 */
.L_x_2382:
[----:B------:R-:W-:-:S04]  /*0c90*/  FSETP.NEU.FTZ.AND P0, PT, R0, RZ, PT ;  /* 0x000000ff0000720b */ /* 0x000fc80003f1d000 */
[----:B------:R-:W-:Y:S01]  /*0ca0*/  P2R R18, PR, RZ, 0x1 ;  /* 0x00000001ff127803 */ /* 0x000fe20000000000 */
[----:B------:R-:W-:Y:S05]  /*0cb0*/  BRA `(.L_x_2367) ;  /* 0x000004d000007947 */ /* 0x000fea0003800000 */
.L_x_2380:
        /* <DEDUP_REMOVED lines=21> */
.L_x_2389:
[----:B------:R-:W-:Y:S05]  /*0e10*/  BSYNC B1 ;  /* 0x0000000000017941 */ /* 0x000fea0003800000 */
.L_x_2388:
[----:B------:R-:W-:Y:S01]  /*0e20*/  LEA R5, R0, 0x37800000, 0x17 ;  /* 0x3780000000057811 */ /* 0x000fe200078eb8ff */
[----:B------:R-:W-:-:S05]  /*0e30*/  IMAD.SHL.U32 R0, R3, 0x200000, RZ ;  /* 0x0020000003007824 */ /* 0x000fca00078e00ff */
[----:B------:R-:W-:Y:S02]  /*0e40*/  LOP3.LUT R0, R5, R0, R6, 0xfe, !PT ;  /* 0x0000000005007212 */ /* 0x000fe400078efe06 */
.L_x_2387:
[----:B------:R-:W-:Y:S05]  /*0e50*/  BSYNC B0 ;  /* 0x0000000000007941 */ /* 0x000fea0003800000 */
.L_x_2386:
[----:B------:R-:W-:-:S04]  /*0e60*/  FSETP.NEU.FTZ.AND P0, PT, R0, RZ, PT ;  /* 0x000000ff0000720b */ /* 0x000fc80003f1d000 */
[----:B------:R-:W-:Y:S01]  /*0e70*/  P2R R18, PR, RZ, 0x1 ;  /* 0x00000001ff127803 */ /* 0x000fe20000000000 */
[----:B------:R-:W-:Y:S05]  /*0e80*/  BRA `(.L_x_2367) ;  /* 0x0000030000007947 */ /* 0x000fea0003800000 */
.L_x_2379:
        /* <DEDUP_REMOVED lines=14> */
.L_x_2393:
[----:B------:R-:W-:Y:S05]  /*0f70*/  BSYNC B0 ;  /* 0x0000000000007941 */ /* 0x000fea0003800000 */
.L_x_2392:
[----:B------:R-:W-:-:S04]  /*0f80*/  FSETP.NEU.FTZ.AND P0, PT, R0, RZ, PT ;  /* 0x000000ff0000720b */ /* 0x000fc80003f1d000 */
[----:B------:R-:W-:Y:S01]  /*0f90*/  P2R R18, PR, RZ, 0x1 ;  /* 0x00000001ff127803 */ /* 0x000fe20000000000 */
[----:B------:R-:W-:Y:S05]  /*0fa0*/  BRA `(.L_x_2367) ;  /* 0x000001e000007947 */ /* 0x000fea0003800000 */
.L_x_2366:
        /* <DEDUP_REMOVED lines=22> */
.L_x_2391:
[----:B------:R-:W2:Y:S02]  /*1110*/  LDG.E.64 R4, [R4.64] ;  /* 0x0000002404047981 */ /* 0x000ea4000c1e1b00 */
[----:B--2---:R-:W-:-:S04]  /*1120*/  ISETP.NE.U32.AND P0, PT, R4, RZ, PT ;  /* 0x000000ff0400720c */ /* 0x004fc80003f05070 */
[----:B------:R-:W-:-:S04]  /*1130*/  ISETP.NE.AND.EX P0, PT, R5, RZ, PT, P0 ;  /* 0x000000ff0500720c */ /* 0x000fc80003f05300 */
[----:B------:R-:W-:Y:S01]  /*1140*/  P2R R18, PR, RZ, 0x1 ;  /* 0x00000001ff127803 */ /* 0x000fe20000000000 */
[----:B------:R-:W-:Y:S05]  /*1150*/  BRA `(.L_x_2367) ;  /* 0x0000003000007947 */ /* 0x000fea0003800000 */
.L_x_2390:
[----:B------:R-:W2:Y:S02]  /*1160*/  LDG.E R4, [R4.64] ;  /* 0x0000002404047981 */ /* 0x000ea4000c1e1900 */
[----:B--2---:R-:W-:-:S04]  /*1170*/  ISETP.NE.AND P0, PT, R4, RZ, PT ;  /* 0x000000ff0400720c */ /* 0x004fc80003f05270 */
[----:B------:R-:W-:Y:S02]  /*1180*/  P2R R18, PR, RZ, 0x1 ;  /* 0x00000001ff127803 */ /* 0x000fe40000000000 */
.L_x_2367:
[----:B------:R-:W-:Y:S01]  /*1190*/  PRMT R0, R17, 0x9910, RZ ;  /* 0x0000991011007816 */ /* 0x000fe200000000ff */
[----:B------:R-:W-:-:S03]  /*11a0*/  IMAD R4, R19, c[0x0][0x18c], RZ ;  /* 0x0000630013047a24 */ /* 0x000fc600078e02ff */
        /* <DEDUP_REMOVED lines=15> */
.L_x_2397:
[----:B------:R-:W2:Y:S02]  /*12a0*/  LDG.E.U8 R4, [R4.64] ;  /* 0x0000002404047981 */ /* 0x000ea4000c1e1100 */
[----:B--2---:R-:W-:Y:S01]  /*12b0*/  ISETP.NE.AND P0, PT, R4, RZ, PT ;  /* 0x000000ff0400720c */ /* 0x004fe20003f05270 */
[----:B------:R-:W-:Y:S05]  /*12c0*/  BRA `(.L_x_2399) ;  /* 0x00000e0000007947 */ /* 0x000fea0003800000 */
.L_x_2396:
        /* <DEDUP_REMOVED lines=10> */
.L_x_2401:
[----:B------:R-:W2:Y:S02]  /*1370*/  LDG.E R4, [R4.64] ;  /* 0x0000002404047981 */ /* 0x000ea4000c1e1900 */
[----:B--2---:R-:W-:Y:S01]  /*1380*/  ISETP.NE.AND P0, PT, R4, RZ, PT ;  /* 0x000000ff0400720c */ /* 0x004fe20003f05270 */
[----:B------:R-:W-:Y:S05]  /*1390*/  BRA `(.L_x_2399) ;  /* 0x00000d3000007947 */ /* 0x000fea0003800000 */
.L_x_2400:
[----:B------:R-:W2:Y:S02]  /*13a0*/  LDG.E.U16 R4, [R4.64] ;  /* 0x0000002404047981 */ /* 0x000ea4000c1e1500 */
[----:B--2---:R-:W-:Y:S01]  /*13b0*/  ISETP.NE.AND P0, PT, R4, RZ, PT ;  /* 0x000000ff0400720c */ /* 0x004fe20003f05270 */
[----:B------:R-:W-:Y:S05]  /*13c0*/  BRA `(.L_x_2399) ;  /* 0x00000d0000007947 */ /* 0x000fea0003800000 */
.L_x_2395:
        /* <DEDUP_REMOVED lines=9> */
.L_x_2403:
[----:B------:R-:W2:Y:S02]  /*1460*/  LDG.E.U16 R0, [R4.64] ;  /* 0x0000002404007981 */ /* 0x000ea4000c1e1500 */
[----:B--2---:R-:W-:-:S05]  /*1470*/  HADD2.F32 R0, -RZ, R0.H0_H0 ;  /* 0x20000000ff007230 */ /* 0x004fca0000004100 */
[----:B------:R-:W-:Y:S01]  /*1480*/  FSETP.NEU.FTZ.AND P0, PT, R0, RZ, PT ;  /* 0x000000ff0000720b */ /* 0x000fe20003f1d000 */
[----:B------:R-:W-:Y:S05]  /*1490*/  BRA `(.L_x_2399) ;  /* 0x00000c3000007947 */ /* 0x000fea0003800000 */
.L_x_2402:
        /* <DEDUP_REMOVED lines=11> */
.L_x_2405:
        /* <DEDUP_REMOVED lines=10> */
.L_x_2404:
[----:B------:R-:W2:Y:S02]  /*15f0*/  LDG.E.64 R4, [R4.64] ;  /* 0x0000002404047981 */ /* 0x000ea4000c1e1b00 */
[----:B--2---:R0:W1:Y:S01]  /*1600*/  DSETP.NEU.AND P0, PT, R4, RZ, PT ;  /* 0x000000ff0400722a */ /* 0x0040620003f0d000 */
[----:B------:R-:W-:Y:S05]  /*1610*/  BRA `(.L_x_2399) ;  /* 0x00000ab000007947 */ /* 0x000fea0003800000 */
.L_x_2394:
        /* <DEDUP_REMOVED lines=11> */
.L_x_2408:
[----:B------:R-:W2:Y:S02]  /*16d0*/  LDG.E.128 R4, [R4.64] ;  /* 0x0000002404047981 */ /* 0x000ea4000c1e1d00 */
[----:B--2---:R-:W0:-:S06]  /*16e0*/  DSETP.NEU.AND P0, PT, R6, RZ, PT ;  /* 0x000000ff0600722a */ /* 0x004e0c0003f0d000 */
[----:B0-----:R0:W1:Y:S01]  /*16f0*/  DSETP.NEU.OR P0, PT, R4, RZ, P0 ;  /* 0x000000ff0400722a */ /* 0x001062000070d400 */
[----:B------:R-:W-:Y:S05]  /*1700*/  BRA `(.L_x_2399) ;  /* 0x000009c000007947 */ /* 0x000fea0003800000 */
.L_x_2407:
        /* <DEDUP_REMOVED lines=27> */
.L_x_2410:
        /* <DEDUP_REMOVED lines=14> */
.L_x_2409:
[----:B------:R-:W2:Y:S02]  /*19a0*/  LDG.E.U16 R0, [R4.64] ;  /* 0x0000002404007981 */ /* 0x000ea4000c1e1500 */
[----:B--2---:R-:W-:-:S04]  /*19b0*/  PRMT R0, RZ, 0x5410, R0 ;  /* 0x00005410ff007816 */ /* 0x004fc80000000000 */
[----:B------:R-:W-:Y:S01]  /*19c0*/  FSETP.NEU.FTZ.AND P0, PT, R0, RZ, PT ;  /* 0x000000ff0000720b */ /* 0x000fe20003f1d000 */
[----:B------:R-:W-:Y:S05]  /*19d0*/  BRA `(.L_x_2399) ;  /* 0x000006f000007947 */ /* 0x000fea0003800000 */
.L_x_2406:
        /* <DEDUP_REMOVED lines=11> */
.L_x_2413:
        /* <DEDUP_REMOVED lines=21> */
.L_x_2417:
[----:B------:R-:W-:Y:S05]  /*1be0*/  BSYNC B1 ;  /* 0x0000000000017941 */ /* 0x000fea0003800000 */
.L_x_2416:
[----:B------:R-:W-:Y:S01]  /*1bf0*/  LEA R5, R0, 0x3b800000, 0x17 ;  /* 0x3b80000000057811 */ /* 0x000fe200078eb8ff */
[----:B------:R-:W-:-:S05]  /*1c00*/  IMAD.SHL.U32 R0, R3, 0x100000, RZ ;  /* 0x0010000003007824 */ /* 0x000fca00078e00ff */
[----:B------:R-:W-:Y:S02]  /*1c10*/  LOP3.LUT R0, R5, R0, R6, 0xfe, !PT ;  /* 0x0000000005007212 */ /* 0x000fe400078efe06 */
.L_x_2415:
[----:B------:R-:W-:Y:S05]  /*1c20*/  BSYNC B0 ;  /* 0x0000000000007941 */ /* 0x000fea0003800000 */
.L_x_2414:
[----:B------:R-:W-:Y:S01]  /*1c30*/  FSETP.NEU.FTZ.AND P0, PT, R0, RZ, PT ;  /* 0x000000ff0000720b */ /* 0x000fe20003f1d000 */
[----:B------:R-:W-:Y:S05]  /*1c40*/  BRA `(.L_x_2399) ;  /* 0x0000048000007947 */ /* 0x000fea0003800000 */
.L_x_2412:
        /* <DEDUP_REMOVED lines=21> */
.L_x_2421:
[----:B------:R-:W-:Y:S05]  /*1da0*/  BSYNC B1 ;  /* 0x0000000000017941 */ /* 0x000fea0003800000 */
.L_x_2420:
[----:B------:R-:W-:Y:S01]  /*1db0*/  LEA R5, R0, 0x37800000, 0x17 ;  /* 0x3780000000057811 */ /* 0x000fe200078eb8ff */
[----:B------:R-:W-:-:S05]  /*1dc0*/  IMAD.SHL.U32 R0, R3, 0x200000, RZ ;  /* 0x0020000003007824 */ /* 0x000fca00078e00ff */
[----:B------:R-:W-:Y:S02]  /*1dd0*/  LOP3.LUT R0, R5, R0, R6, 0xfe, !PT ;  /* 0x0000000005007212 */ /* 0x000fe400078efe06 */
.L_x_2419:
[----:B------:R-:W-:Y:S05]  /*1de0*/  BSYNC B0 ;  /* 0x0000000000007941 */ /* 0x000fea0003800000 */
.L_x_2418:
[----:B------:R-:W-:Y:S01]  /*1df0*/  FSETP.NEU.FTZ.AND P0, PT, R0, RZ, PT ;  /* 0x000000ff0000720b */ /* 0x000fe20003f1d000 */
[----:B------:R-:W-:Y:S05]  /*1e00*/  BRA `(.L_x_2399) ;  /* 0x000002c000007947 */ /* 0x000fea0003800000 */
.L_x_2411:
        /* <DEDUP_REMOVED lines=14> */
.L_x_2425:
[----:B------:R-:W-:Y:S05]  /*1ef0*/  BSYNC B0 ;  /* 0x0000000000007941 */ /* 0x000fea0003800000 */
.L_x_2424:
[----:B------:R-:W-:Y:S01]  /*1f00*/  FSETP.NEU.FTZ.AND P0, PT, R0, RZ, PT ;  /* 0x000000ff0000720b */ /* 0x000fe20003f1d000 */
[----:B------:R-:W-:Y:S05]  /*1f10*/  BRA `(.L_x_2399) ;  /* 0x000001b000007947 */ /* 0x000fea0003800000 */
.L_x_2398:
        /* <DEDUP_REMOVED lines=21> */
.L_x_2423:
[----:B------:R-:W2:Y:S02]  /*2070*/  LDG.E.64 R4, [R4.64] ;  /* 0x0000002404047981 */ /* 0x000ea4000c1e1b00 */
[----:B--2---:R-:W-:-:S04]  /*2080*/  ISETP.NE.U32.AND P0, PT, R4, RZ, PT ;  /* 0x000000ff0400720c */ /* 0x004fc80003f05070 */
[----:B------:R-:W-:Y:S01]  /*2090*/  ISETP.NE.AND.EX P0, PT, R5, RZ, PT, P0 ;  /* 0x000000ff0500720c */ /* 0x000fe20003f05300 */
[----:B------:R-:W-:Y:S05]  /*20a0*/  BRA `(.L_x_2399) ;  /* 0x0000002000007947 */ /* 0x000fea0003800000 */
.L_x_2422:
[----:B------:R-:W2:Y:S02]  /*20b0*/  LDG.E R4, [R4.64] ;  /* 0x0000002404047981 */ /* 0x000ea4000c1e1900 */
[----:B--2---:R-:W-:Y:S02]  /*20c0*/  ISETP.NE.AND P0, PT, R4, RZ, PT ;  /* 0x000000ff0400720c */ /* 0x004fe40003f05270 */
.L_x_2399:
[----:B------:R-:W-:Y:S02]  /*20d0*/  ISETP.NE.AND P1, PT, R18, RZ, PT ;  /* 0x000000ff1200720c */ /* 0x000fe40003f25270 */
[----:B-1----:R-:W-:Y:S02]  /*20e0*/  SEL R19, RZ, 0x1, !P0 ;  /* 0x00000001ff137807 */ /* 0x002fe40004000000 */
[----:B------:R-:W-:Y:S02]  /*20f0*/  SEL R18, RZ, 0x1, !P1 ;  /* 0x00000001ff127807 */ /* 0x000fe40004800000 */
[----:B------:R-:W-:-:S05]  /*2100*/  IADD3 R23, R23, 0x80, RZ ;  /* 0x0000008017177810 */ /* 0x000fca0007ffe0ff */
.L_x_2361:
[----:B-1-3--:R-:W-:Y:S05]  /*2110*/  BSYNC B6 ;  /* 0x0000000000067941 */ /* 0x00afea0003800000 */
.L_x_2360:
        /* <DEDUP_REMOVED lines=23> */
.L_x_2431:
[----:B------:R-:W2:Y:S02]  /*2290*/  LDG.E.U8 R4, [R4.64] ;  /* 0x0000002404047981 */ /* 0x000ea4000c1e1100 */
[----:B--2---:R-:W-:-:S04]  /*22a0*/  ISETP.NE.AND P0, PT, R4, RZ, PT ;  /* 0x000000ff0400720c */ /* 0x004fc80003f05270 */
[----:B------:R-:W-:Y:S01]  /*22b0*/  P2R R24, PR, RZ, 0x1 ;  /* 0x00000001ff187803 */ /* 0x000fe20000000000 */
[----:B------:R-:W-:Y:S05]  /*22c0*/  BRA `(.L_x_2433) ;  /* 0x00000f5000007947 */ /* 0x000fea0003800000 */
.L_x_2430:
        /* <DEDUP_REMOVED lines=11> */
.L_x_2435:
[----:B------:R-:W2:Y:S02]  /*2380*/  LDG.E R4, [R4.64] ;  /* 0x0000002404047981 */ /* 0x000ea4000c1e1900 */
[----:B--2---:R-:W-:-:S04]  /*2390*/  ISETP.NE.AND P0, PT, R4, RZ, PT ;  /* 0x000000ff0400720c */ /* 0x004fc80003f05270 */
[----:B------:R-:W-:Y:S01]  /*23a0*/  P2R R24, PR, RZ, 0x1 ;  /* 0x00000001ff187803 */ /* 0x000fe20000000000 */
[----:B------:R-:W-:Y:S05]  /*23b0*/  BRA `(.L_x_2433) ;  /* 0x00000e6000007947 */ /* 0x000fea0003800000 */
.L_x_2434:
[----:B------:R-:W2:Y:S02]  /*23c0*/  LDG.E.U16 R4, [R4.64] ;  /* 0x0000002404047981 */ /* 0x000ea4000c1e1500 */
[----:B--2---:R-:W-:-:S04]  /*23d0*/  ISETP.NE.AND P0, PT, R4, RZ, PT ;  /* 0x000000ff0400720c */ /* 0x004fc80003f05270 */
[----:B------:R-:W-:Y:S01]  /*23e0*/  P2R R24, PR, RZ, 0x1 ;  /* 0x00000001ff187803 */ /* 0x000fe20000000000 */
[----:B------:R-:W-:Y:S05]  /*23f0*/  BRA `(.L_x_2433) ;  /* 0x00000e2000007947 */ /* 0x000fea0003800000 */
.L_x_2429:
        /* <DEDUP_REMOVED lines=10> */
.L_x_2437:
[----:B------:R-:W2:Y:S02]  /*24a0*/  LDG.E.U16 R0, [R4.64] ;  /* 0x0000002404007981 */ /* 0x000ea4000c1e1500 */
[----:B--2---:R-:W-:-:S05]  /*24b0*/  HADD2.F32 R0, -RZ, R0.H0_H0 ;  /* 0x20000000ff007230 */ /* 0x004fca0000004100 */
[----:B------:R-:W-:-:S04]  /*24c0*/  FSETP.NEU.FTZ.AND P0, PT, R0, RZ, PT ;  /* 0x000000ff0000720b */ /* 0x000fc80003f1d000 */
[----:B------:R-:W-:Y:S01]  /*24d0*/  P2R R24, PR, RZ, 0x1 ;  /* 0x00000001ff187803 */ /* 0x000fe20000000000 */
[----:B------:R-:W-:Y:S05]  /*24e0*/  BRA `(.L_x_2433) ;  /* 0x00000d3000007947 */ /* 0x000fea0003800000 */
.L_x_2436:
        /* <DEDUP_REMOVED lines=12> */
.L_x_2439:
        /* <DEDUP_REMOVED lines=11> */
.L_x_2438:
[----:B------:R-:W2:Y:S02]  /*2660*/  LDG.E.64 R4, [R4.64] ;  /* 0x0000002404047981 */ /* 0x000ea4000c1e1b00 */
[----:B--2---:R-:W0:-:S06]  /*2670*/  DSETP.NEU.AND P0, PT, R4, RZ, PT ;  /* 0x000000ff0400722a */ /* 0x004e0c0003f0d000 */
[----:B0-----:R-:W-:Y:S01]  /*2680*/  P2R R24, PR, RZ, 0x1 ;  /* 0x00000001ff187803 */ /* 0x001fe20000000000 */
[----:B------:R-:W-:Y:S05]  /*2690*/  BRA `(.L_x_2433) ;  /* 0x00000b8000007947 */ /* 0x000fea0003800000 */
.L_x_2428:
        /* <DEDUP_REMOVED lines=12> */
.L_x_2442:
[----:B------:R-:W2:Y:S02]  /*2760*/  LDG.E.128 R4, [R4.64] ;  /* 0x0000002404047981 */ /* 0x000ea4000c1e1d00 */
[----:B--2---:R-:W0:-:S06]  /*2770*/  DSETP.NEU.AND P0, PT, R6, RZ, PT ;  /* 0x000000ff0600722a */ /* 0x004e0c0003f0d000 */
[----:B0-----:R-:W0:-:S06]  /*2780*/  DSETP.NEU.OR P0, PT, R4, RZ, P0 ;  /* 0x000000ff0400722a */ /* 0x001e0c000070d400 */
[----:B0-----:R-:W-:Y:S01]  /*2790*/  P2R R24, PR, RZ, 0x1 ;  /* 0x00000001ff187803 */ /* 0x001fe20000000000 */
[----:B------:R-:W-:Y:S05]  /*27a0*/  BRA `(.L_x_2433) ;  /* 0x00000a7000007947 */ /* 0x000fea0003800000 */
.L_x_2441:
        /* <DEDUP_REMOVED lines=28> */
.L_x_2444:
        /* <DEDUP_REMOVED lines=16> */
.L_x_2443:
[----:B------:R-:W2:Y:S02]  /*2a70*/  LDG.E.U16 R0, [R4.64] ;  /* 0x0000002404007981 */ /* 0x000ea4000c1e1500 */
[----:B--2---:R-:W-:-:S04]  /*2a80*/  PRMT R0, RZ, 0x5410, R0 ;  /* 0x00005410ff007816 */ /* 0x004fc80000000000 */
[----:B------:R-:W-:-:S04]  /*2a90*/  FSETP.NEU.FTZ.AND P0, PT, R0, RZ, PT ;  /* 0x000000ff0000720b */ /* 0x000fc80003f1d000 */
[----:B------:R-:W-:Y:S01]  /*2aa0*/  P2R R24, PR, RZ, 0x1 ;  /* 0x00000001ff187803 */ /* 0x000fe20000000000 */
[----:B------:R-:W-:Y:S05]  /*2ab0*/  BRA `(.L_x_2433) ;  /* 0x0000076000007947 */ /* 0x000fea0003800000 */
.L_x_2440:
        /* <DEDUP_REMOVED lines=12> */
.L_x_2447:
        /* <DEDUP_REMOVED lines=21> */
.L_x_2451:
[----:B------:R-:W-:Y:S05]  /*2cd0*/  BSYNC B1 ;  /* 0x0000000000017941 */ /* 0x000fea0003800000 */
.L_x_2450:
[----:B------:R-:W-:Y:S01]  /*2ce0*/  LEA R5, R0, 0x3b800000, 0x17 ;  /* 0x3b80000000057811 */ /* 0x000fe200078eb8ff */
[----:B------:R-:W-:-:S05]  /*2cf0*/  IMAD.SHL.U32 R0, R3, 0x100000, RZ ;  /* 0x0010000003007824 */ /* 0x000fca00078e00ff */
[----:B------:R-:W-:Y:S02]  /*2d00*/  LOP3.LUT R0, R5, R0, R6, 0xfe, !PT ;  /* 0x0000000005007212 */ /* 0x000fe400078efe06 */
.L_x_2449:
[----:B------:R-:W-:Y:S05]  /*2d10*/  BSYNC B0 ;  /* 0x0000000000007941 */ /* 0x000fea0003800000 */
.L_x_2448:
[----:B------:R-:W-:-:S04]  /*2d20*/  FSETP.NEU.FTZ.AND P0, PT, R0, RZ, PT ;  /* 0x000000ff0000720b */ /* 0x000fc80003f1d000 */
[----:B------:R-:W-:Y:S01]  /*2d30*/  P2R R24, PR, RZ, 0x1 ;  /* 0x00000001ff187803 */ /* 0x000fe20000000000 */
[----:B------:R-:W-:Y:S05]  /*2d40*/  BRA `(.L_x_2433) ;  /* 0x000004d000007947 */ /* 0x000fea0003800000 */
.L_x_2446:
        /* <DEDUP_REMOVED lines=21> */
.L_x_2455:
[----:B------:R-:W-:Y:S05]  /*2ea0*/  BSYNC B1 ;  /* 0x0000000000017941 */ /* 0x000fea0003800000 */
.L_x_2454:
[----:B------:R-:W-:Y:S01]  /*2eb0*/  LEA R5, R0, 0x37800000, 0x17 ;  /* 0x3780000000057811 */ /* 0x000fe200078eb8ff */
[----:B------:R-:W-:-:S05]  /*2ec0*/  IMAD.SHL.U32 R0, R3, 0x200000, RZ ;  /* 0x0020000003007824 */ /* 0x000fca00078e00ff */
[----:B------:R-:W-:Y:S02]  /*2ed0*/  LOP3.LUT R0, R5, R0, R6, 0xfe, !PT ;  /* 0x0000000005007212 */ /* 0x000fe400078efe06 */
.L_x_2453:
[----:B------:R-:W-:Y:S05]  /*2ee0*/  BSYNC B0 ;  /* 0x0000000000007941 */ /* 0x000fea0003800000 */
.L_x_2452:
[----:B------:R-:W-:-:S04]  /*2ef0*/  FSETP.NEU.FTZ.AND P0, PT, R0, RZ, PT ;  /* 0x000000ff0000720b */ /* 0x000fc80003f1d000 */
[----:B------:R-:W-:Y:S01]  /*2f00*/  P2R R24, PR, RZ, 0x1 ;  /* 0x00000001ff187803 */ /* 0x000fe20000000000 */
[----:B------:R-:W-:Y:S05]  /*2f10*/  BRA `(.L_x_2433) ;  /* 0x0000030000007947 */ /* 0x000fea0003800000 */
.L_x_2445:
        /* <DEDUP_REMOVED lines=14> */
.L_x_2459:
[----:B------:R-:W-:Y:S05]  /*3000*/  BSYNC B0 ;  /* 0x0000000000007941 */ /* 0x000fea0003800000 */
.L_x_2458:
[----:B------:R-:W-:-:S04]  /*3010*/  FSETP.NEU.FTZ.AND P0, PT, R0, RZ, PT ;  /* 0x000000ff0000720b */ /* 0x000fc80003f1d000 */
[----:B------:R-:W-:Y:S01]  /*3020*/  P2R R24, PR, RZ, 0x1 ;  /* 0x00000001ff187803 */ /* 0x000fe20000000000 */
[----:B------:R-:W-:Y:S05]  /*3030*/  BRA `(.L_x_2433) ;  /* 0x000001e000007947 */ /* 0x000fea0003800000 */
.L_x_2432:
        /* <DEDUP_REMOVED lines=22> */
.L_x_2457:
[----:B------:R-:W2:Y:S02]  /*31a0*/  LDG.E.64 R4, [R4.64] ;  /* 0x0000002404047981 */ /* 0x000ea4000c1e1b00 */
[----:B--2---:R-:W-:-:S04]  /*31b0*/  ISETP.NE.U32.AND P0, PT, R4, RZ, PT ;  /* 0x000000ff0400720c */ /* 0x004fc80003f05070 */
[----:B------:R-:W-:-:S04]  /*31c0*/  ISETP.NE.AND.EX P0, PT, R5, RZ, PT, P0 ;  /* 0x000000ff0500720c */ /* 0x000fc80003f05300 */
[----:B------:R-:W-:Y:S01]  /*31d0*/  P2R R24, PR, RZ, 0x1 ;  /* 0x00000001ff187803 */ /* 0x000fe20000000000 */
[----:B------:R-:W-:Y:S05]  /*31e0*/  BRA `(.L_x_2433) ;  /* 0x0000003000007947 */ /* 0x000fea0003800000 */
.L_x_2456:
[----:B------:R-:W2:Y:S02]  /*31f0*/  LDG.E R4, [R4.64] ;  /* 0x0000002404047981 */ /* 0x000ea4000c1e1900 */
[----:B--2---:R-:W-:-:S04]  /*3200*/  ISETP.NE.AND P0, PT, R4, RZ, PT ;  /* 0x000000ff0400720c */ /* 0x004fc80003f05270 */
[----:B------:R-:W-:Y:S02]  /*3210*/  P2R R24, PR, RZ, 0x1 ;  /* 0x00000001ff187803 */ /* 0x000fe40000000000 */
.L_x_2433:
        /* <DEDUP_REMOVED lines=17> */
.L_x_2463:
[----:B------:R-:W2:Y:S02]  /*3330*/  LDG.E.U8 R4, [R4.64] ;  /* 0x0000002404047981 */ /* 0x000ea4000c1e1100 */
[----:B--2---:R-:W-:Y:S01]  /*3340*/  ISETP.NE.AND P0, PT, R4, RZ, PT ;  /* 0x000000ff0400720c */ /* 0x004fe20003f05270 */
[----:B------:R-:W-:Y:S05]  /*3350*/  BRA `(.L_x_2465) ;  /* 0x00000e0000007947 */ /* 0x000fea0003800000 */
.L_x_2462:
        /* <DEDUP_REMOVED lines=10> */
.L_x_2467:
[----:B------:R-:W2:Y:S02]  /*3400*/  LDG.E R4, [R4.64] ;  /* 0x0000002404047981 */ /* 0x000ea4000c1e1900 */
[----:B--2---:R-:W-:Y:S01]  /*3410*/  ISETP.NE.AND P0, PT, R4, RZ, PT ;  /* 0x000000ff0400720c */ /* 0x004fe20003f05270 */
[----:B------:R-:W-:Y:S05]  /*3420*/  BRA `(.L_x_2465) ;  /* 0x00000d3000007947 */ /* 0x000fea0003800000 */
.L_x_2466:
[----:B------:R-:W2:Y:S02]  /*3430*/  LDG.E.U16 R4, [R4.64] ;  /* 0x0000002404047981 */ /* 0x000ea4000c1e1500 */
[----:B--2---:R-:W-:Y:S01]  /*3440*/  ISETP.NE.AND P0, PT, R4, RZ, PT ;  /* 0x000000ff0400720c */ /* 0x004fe20003f05270 */
[----:B------:R-:W-:Y:S05]  /*3450*/  BRA `(.L_x_2465) ;  /* 0x00000d0000007947 */ /* 0x000fea0003800000 */
.L_x_2461:
        /* <DEDUP_REMOVED lines=9> */
.L_x_2469:
[----:B------:R-:W2:Y:S02]  /*34f0*/  LDG.E.U16 R0, [R4.64] ;  /* 0x0000002404007981 */ /* 0x000ea4000c1e1500 */
[----:B--2---:R-:W-:-:S05]  /*3500*/  HADD2.F32 R0, -RZ, R0.H0_H0 ;  /* 0x20000000ff007230 */ /* 0x004fca0000004100 */
[----:B------:R-:W-:Y:S01]  /*3510*/  FSETP.NEU.FTZ.AND P0, PT, R0, RZ, PT ;  /* 0x000000ff0000720b */ /* 0x000fe20003f1d000 */
[----:B------:R-:W-:Y:S05]  /*3520*/  BRA `(.L_x_2465) ;  /* 0x00000c3000007947 */ /* 0x000fea0003800000 */
.L_x_2468:
        /* <DEDUP_REMOVED lines=11> */
.L_x_2471:
        /* <DEDUP_REMOVED lines=10> */
.L_x_2470:
[----:B------:R-:W2:Y:S02]  /*3680*/  LDG.E.64 R4, [R4.64] ;  /* 0x0000002404047981 */ /* 0x000ea4000c1e1b00 */
[----:B--2---:R0:W1:Y:S01]  /*3690*/  DSETP.NEU.AND P0, PT, R4, RZ, PT ;  /* 0x000000ff0400722a */ /* 0x0040620003f0d000 */
[----:B------:R-:W-:Y:S05]  /*36a0*/  BRA `(.L_x_2465) ;  /* 0x00000ab000007947 */ /* 0x000fea0003800000 */
.L_x_2460:
        /* <DEDUP_REMOVED lines=11> */
.L_x_2474:
[----:B------:R-:W2:Y:S02]  /*3760*/  LDG.E.128 R4, [R4.64] ;  /* 0x0000002404047981 */ /* 0x000ea4000c1e1d00 */
[----:B--2---:R-:W0:-:S06]  /*3770*/  DSETP.NEU.AND P0, PT, R6, RZ, PT ;  /* 0x000000ff0600722a */ /* 0x004e0c0003f0d000 */
[----:B0-----:R0:W1:Y:S01]  /*3780*/  DSETP.NEU.OR P0, PT, R4, RZ, P0 ;  /* 0x000000ff0400722a */ /* 0x001062000070d400 */
[----:B------:R-:W-:Y:S05]  /*3790*/  BRA `(.L_x_2465) ;  /* 0x000009c000007947 */ /* 0x000fea0003800000 */
.L_x_2473:
        /* <DEDUP_REMOVED lines=27> */
.L_x_2476:
        /* <DEDUP_REMOVED lines=14> */
.L_x_2475:
[----:B------:R-:W2:Y:S02]  /*3a30*/  LDG.E.U16 R0, [R4.64] ;  /* 0x0000002404007981 */ /* 0x000ea4000c1e1500 */
[----:B--2---:R-:W-:-:S04]  /*3a40*/  PRMT R0, RZ, 0x5410, R0 ;  /* 0x00005410ff007816 */ /* 0x004fc80000000000 */
[----:B------:R-:W-:Y:S01]  /*3a50*/  FSETP.NEU.FTZ.AND P0, PT, R0, RZ, PT ;  /* 0x000000ff0000720b */ /* 0x000fe20003f1d000 */
[----:B------:R-:W-:Y:S05]  /*3a60*/  BRA `(.L_x_2465) ;  /* 0x000006f000007947 */ /* 0x000fea0003800000 */
.L_x_2472:
        /* <DEDUP_REMOVED lines=11> */
.L_x_2479:
        /* <DEDUP_REMOVED lines=21> */
.L_x_2483:
[----:B------:R-:W-:Y:S05]  /*3c70*/  BSYNC B1 ;  /* 0x0000000000017941 */ /* 0x000fea0003800000 */
.L_x_2482:
[----:B------:R-:W-:Y:S01]  /*3c80*/  LEA R5, R0, 0x3b800000, 0x17 ;  /* 0x3b80000000057811 */ /* 0x000fe200078eb8ff */
[----:B------:R-:W-:-:S05]  /*3c90*/  IMAD.SHL.U32 R0, R3, 0x100000, RZ ;  /* 0x0010000003007824 */ /* 0x000fca00078e00ff */
[----:B------:R-:W-:Y:S02]  /*3ca0*/  LOP3.LUT R0, R5, R0, R6, 0xfe, !PT ;  /* 0x0000000005007212 */ /* 0x000fe400078efe06 */
.L_x_2481:
[----:B------:R-:W-:Y:S05]  /*3cb0*/  BSYNC B0 ;  /* 0x0000000000007941 */ /* 0x000fea0003800000 */
.L_x_2480:
[----:B------:R-:W-:Y:S01]  /*3cc0*/  FSETP.NEU.FTZ.AND P0, PT, R0, RZ, PT ;  /* 0x000000ff0000720b */ /* 0x000fe20003f1d000 */
[----:B------:R-:W-:Y:S05]  /*3cd0*/  BRA `(.L_x_2465) ;  /* 0x0000048000007947 */ /* 0x000fea0003800000 */
.L_x_2478:
        /* <DEDUP_REMOVED lines=21> */
.L_x_2487:
[----:B------:R-:W-:Y:S05]  /*3e30*/  BSYNC B1 ;  /* 0x0000000000017941 */ /* 0x000fea0003800000 */
.L_x_2486:
[----:B------:R-:W-:Y:S01]  /*3e40*/  LEA R5, R0, 0x37800000, 0x17 ;  /* 0x3780000000057811 */ /* 0x000fe200078eb8ff */
[----:B------:R-:W-:-:S05]  /*3e50*/  IMAD.SHL.U32 R0, R3, 0x200000, RZ ;  /* 0x0020000003007824 */ /* 0x000fca00078e00ff */
[----:B------:R-:W-:Y:S02]  /*3e60*/  LOP3.LUT R0, R5, R0, R6, 0xfe, !PT ;  /* 0x0000000005007212 */ /* 0x000fe400078efe06 */
.L_x_2485:
[----:B------:R-:W-:Y:S05]  /*3e70*/  BSYNC B0 ;  /* 0x0000000000007941 */ /* 0x000fea0003800000 */
.L_x_2484:
[----:B------:R-:W-:Y:S01]  /*3e80*/  FSETP.NEU.FTZ.AND P0, PT, R0, RZ, PT ;  /* 0x000000ff0000720b */ /* 0x000fe20003f1d000 */
[----:B------:R-:W-:Y:S05]  /*3e90*/  BRA `(.L_x_2465) ;  /* 0x000002c000007947 */ /* 0x000fea0003800000 */
.L_x_2477:
        /* <DEDUP_REMOVED lines=14> */
.L_x_2491:
[----:B------:R-:W-:Y:S05]  /*3f80*/  BSYNC B0 ;  /* 0x0000000000007941 */ /* 0x000fea0003800000 */
.L_x_2490:
[----:B------:R-:W-:Y:S01]  /*3f90*/  FSETP.NEU.FTZ.AND P0, PT, R0, RZ, PT ;  /* 0x000000ff0000720b */ /* 0x000fe20003f1d000 */
[----:B------:R-:W-:Y:S05]  /*3fa0*/  BRA `(.L_x_2465) ;  /* 0x000001b000007947 */ /* 0x000fea0003800000 */
.L_x_2464:
        /* <DEDUP_REMOVED lines=21> */
.L_x_2489:
[----:B------:R-:W2:Y:S02]  /*4100*/  LDG.E.64 R4, [R4.64] ;  /* 0x0000002404047981 */ /* 0x000ea4000c1e1b00 */
[----:B--2---:R-:W-:-:S04]  /*4110*/  ISETP.NE.U32.AND P0, PT, R4, RZ, PT ;  /* 0x000000ff0400720c */ /* 0x004fc80003f05070 */
[----:B------:R-:W-:Y:S01]  /*4120*/  ISETP.NE.AND.EX P0, PT, R5, RZ, PT, P0 ;  /* 0x000000ff0500720c */ /* 0x000fe20003f05300 */
[----:B------:R-:W-:Y:S05]  /*4130*/  BRA `(.L_x_2465) ;  /* 0x0000002000007947 */ /* 0x000fea0003800000 */
.L_x_2488:
[----:B------:R-:W2:Y:S02]  /*4140*/  LDG.E R4, [R4.64] ;  /* 0x0000002404047981 */ /* 0x000ea4000c1e1900 */
[----:B--2---:R-:W-:Y:S02]  /*4150*/  ISETP.NE.AND P0, PT, R4, RZ, PT ;  /* 0x000000ff0400720c */ /* 0x004fe40003f05270 */
.L_x_2465:
[----:B------:R-:W-:Y:S02]  /*4160*/  ISETP.NE.AND P1, PT, R24, RZ, PT ;  /* 0x000000ff1800720c */ /* 0x000fe40003f25270 */
[----:B-1----:R-:W-:Y:S02]  /*4170*/  SEL R25, RZ, 0x1, !P0 ;  /* 0x00000001ff197807 */ /* 0x002fe40004000000 */
[----:B------:R-:W-:Y:S02]  /*4180*/  SEL R24, RZ, 0x1, !P1 ;  /* 0x00000001ff187807 */ /* 0x000fe40004800000 */
[----:B------:R-:W-:-:S05]  /*4190*/  IADD3 R23, R23, 0x80, RZ ;  /* 0x0000008017177810 */ /* 0x000fca0007ffe0ff */
.L_x_2427:
[----:B------:R-:W-:Y:S05]  /*41a0*/  BSYNC B6 ;  /* 0x0000000000067941 */ /* 0x000fea0003800000 */
.L_x_2426:
[----:B------:R-:W-:Y:S01]  /*41b0*/  ISETP.GE.AND P0, PT, R23, R22, PT ;  /* 0x000000161700720c */ /* 0x000fe20003f06270 */
[----:B------:R-:W-:Y:S01]  /*41c0*/  BSSY B6, `(.L_x_2492) ;  /* 0x0000208000067945 */ /* 0x000fe20003800000 */
[----:B------:R-:W-:-:S02]  /*41d0*/  PRMT R28, RZ, 0x7610, R28 ;  /* 0x00007610ff1c7816 */ /* 0x000fc4000000001c */
[----:B------:R-:W-:Y:S02]  /*41e0*/  PRMT R27, RZ, 0x7610, R27 ;  /* 0x00007610ff1b7816 */ /* 0x000fe4000000001b */
[----:B------:R-:W-:-:S07]  /*41f0*/  PRMT R26, RZ, 0x7610, R26 ;  /* 0x00007610ff1a7816 */ /* 0x000fce000000001a */
        /* <DEDUP_REMOVED lines=20> */
.L_x_2497:
[----:B------:R-:W2:Y:S02]  /*4340*/  LDG.E.U8 R4, [R4.64] ;  /* 0x0000002404047981 */ /* 0x000ea4000c1e1100 */
[----:B--2---:R-:W-:-:S04]  /*4350*/  ISETP.NE.AND P0, PT, R4, RZ, PT ;  /* 0x000000ff0400720c */ /* 0x004fc80003f05270 */
[----:B------:R-:W-:Y:S01]  /*4360*/  P2R R27, PR, RZ, 0x1 ;  /* 0x00000001ff1b7803 */ /* 0x000fe20000000000 */
[----:B------:R-:W-:Y:S05]  /*4370*/  BRA `(.L_x_2499) ;  /* 0x00000f4000007947 */ /* 0x000fea0003800000 */
.L_x_2496:
        /* <DEDUP_REMOVED lines=11> */
.L_x_2501:
[----:B------:R-:W2:Y:S02]  /*4430*/  LDG.E R4, [R4.64] ;  /* 0x0000002404047981 */ /* 0x000ea4000c1e1900 */
[----:B--2---:R-:W-:-:S04]  /*4440*/  ISETP.NE.AND P0, PT, R4, RZ, PT ;  /* 0x000000ff0400720c */ /* 0x004fc80003f05270 */
[----:B------:R-:W-:Y:S01]  /*4450*/  P2R R27, PR, RZ, 0x1 ;  /* 0x00000001ff1b7803 */ /* 0x000fe20000000000 */
[----:B------:R-:W-:Y:S05]  /*4460*/  BRA `(.L_x_2499) ;  /* 0x00000e5000007947 */ /* 0x000fea0003800000 */
.L_x_2500:
[----:B------:R-:W2:Y:S02]  /*4470*/  LDG.E.U16 R4, [R4.64] ;  /* 0x0000002404047981 */ /* 0x000ea4000c1e1500 */
[----:B--2---:R-:W-:-:S04]  /*4480*/  ISETP.NE.AND P0, PT, R4, RZ, PT ;  /* 0x000000ff0400720c */ /* 0x004fc80003f05270 */
[----:B------:R-:W-:Y:S01]  /*4490*/  P2R R27, PR, RZ, 0x1 ;  /* 0x00000001ff1b7803 */ /* 0x000fe20000000000 */
[----:B------:R-:W-:Y:S05]  /*44a0*/  BRA `(.L_x_2499) ;  /* 0x00000e1000007947 */ /* 0x000fea0003800000 */
.L_x_2495:
        /* <DEDUP_REMOVED lines=10> */
.L_x_2503:
[----:B------:R-:W2:Y:S02]  /*4550*/  LDG.E.U16 R0, [R4.64] ;  /* 0x0000002404007981 */ /* 0x000ea4000c1e1500 */
[----:B--2---:R-:W-:-:S05]  /*4560*/  HADD2.F32 R0, -RZ, R0.H0_H0 ;  /* 0x20000000ff007230 */ /* 0x004fca0000004100 */
[----:B------:R-:W-:-:S04]  /*4570*/  FSETP.NEU.FTZ.AND P0, PT, R0, RZ, PT ;  /* 0x000000ff0000720b */ /* 0x000fc80003f1d000 */
[----:B------:R-:W-:Y:S01]  /*4580*/  P2R R27, PR, RZ, 0x1 ;  /* 0x00000001ff1b7803 */ /* 0x000fe20000000000 */
[----:B------:R-:W-:Y:S05]  /*4590*/  BRA `(.L_x_2499) ;  /* 0x00000d2000007947 */ /* 0x000fea0003800000 */
.L_x_2502:
        /* <DEDUP_REMOVED lines=12> */
.L_x_2505:
        /* <DEDUP_REMOVED lines=11> */
.L_x_2504:
[----:B------:R-:W2:Y:S02]  /*4710*/  LDG.E.64 R4, [R4.64] ;  /* 0x0000002404047981 */ /* 0x000ea4000c1e1b00 */
[----:B--2---:R-:W0:-:S06]  /*4720*/  DSETP.NEU.AND P0, PT, R4, RZ, PT ;  /* 0x000000ff0400722a */ /* 0x004e0c0003f0d000 */
[----:B0-----:R-:W-:Y:S01]  /*4730*/  P2R R27, PR, RZ, 0x1 ;  /* 0x00000001ff1b7803 */ /* 0x001fe20000000000 */
[----:B------:R-:W-:Y:S05]  /*4740*/  BRA `(.L_x_2499) ;  /* 0x00000b7000007947 */ /* 0x000fea0003800000 */
.L_x_2494:
        /* <DEDUP_REMOVED lines=12> */
.L_x_2508:
[----:B------:R-:W2:Y:S02]  /*4810*/  LDG.E.128 R4, [R4.64] ;  /* 0x0000002404047981 */ /* 0x000ea4000c1e1d00 */
[----:B--2---:R-:W0:-:S06]  /*4820*/  DSETP.NEU.AND P0, PT, R6, RZ, PT ;  /* 0x000000ff0600722a */ /* 0x004e0c0003f0d000 */
[----:B0-----:R-:W0:-:S06]  /*4830*/  DSETP.NEU.OR P0, PT, R4, RZ, P0 ;  /* 0x000000ff0400722a */ /* 0x001e0c000070d400 */
[----:B0-----:R-:W-:Y:S01]  /*4840*/  P2R R27, PR, RZ, 0x1 ;  /* 0x00000001ff1b7803 */ /* 0x001fe20000000000 */
[----:B------:R-:W-:Y:S05]  /*4850*/  BRA `(.L_x_2499) ;  /* 0x00000a6000007947 */ /* 0x000fea0003800000 */
.L_x_2507:
        /* <DEDUP_REMOVED lines=28> */
.L_x_2510:
        /* <DEDUP_REMOVED lines=15> */
.L_x_2509:
[----:B------:R-:W2:Y:S02]  /*4b10*/  LDG.E.U16 R0, [R4.64] ;  /* 0x0000002404007981 */ /* 0x000ea4000c1e1500 */
[----:B--2---:R-:W-:-:S04]  /*4b20*/  PRMT R0, RZ, 0x5410, R0 ;  /* 0x00005410ff007816 */ /* 0x004fc80000000000 */
[----:B------:R-:W-:-:S04]  /*4b30*/  FSETP.NEU.FTZ.AND P0, PT, R0, RZ, PT ;  /* 0x000000ff0000720b */ /* 0x000fc80003f1d000 */
[----:B------:R-:W-:Y:S01]  /*4b40*/  P2R R27, PR, RZ, 0x1 ;  /* 0x00000001ff1b7803 */ /* 0x000fe20000000000 */
[----:B------:R-:W-:Y:S05]  /*4b50*/  BRA `(.L_x_2499) ;  /* 0x0000076000007947 */ /* 0x000fea0003800000 */
.L_x_2506:
        /* <DEDUP_REMOVED lines=12> */
.L_x_2513:
        /* <DEDUP_REMOVED lines=21> */
.L_x_2517:
[----:B------:R-:W-:Y:S05]  /*4d70*/  BSYNC B1 ;  /* 0x0000000000017941 */ /* 0x000fea0003800000 */
.L_x_2516:
[----:B------:R-:W-:Y:S01]  /*4d80*/  LEA R5, R0, 0x3b800000, 0x17 ;  /* 0x3b80000000057811 */ /* 0x000fe200078eb8ff */
[----:B------:R-:W-:-:S05]  /*4d90*/  IMAD.SHL.U32 R0, R3, 0x100000, RZ ;  /* 0x0010000003007824 */ /* 0x000fca00078e00ff */
[----:B------:R-:W-:Y:S02]  /*4da0*/  LOP3.LUT R0, R5, R0, R6, 0xfe, !PT ;  /* 0x0000000005007212 */ /* 0x000fe400078efe06 */
.L_x_2515:
[----:B------:R-:W-:Y:S05]  /*4db0*/  BSYNC B0 ;  /* 0x0000000000007941 */ /* 0x000fea0003800000 */
.L_x_2514:
[----:B------:R-:W-:-:S04]  /*4dc0*/  FSETP.NEU.FTZ.AND P0, PT, R0, RZ, PT ;  /* 0x000000ff0000720b */ /* 0x000fc80003f1d000 */
[----:B------:R-:W-:Y:S01]  /*4dd0*/  P2R R27, PR, RZ, 0x1 ;  /* 0x00000001ff1b7803 */ /* 0x000fe20000000000 */
[----:B------:R-:W-:Y:S05]  /*4de0*/  BRA `(.L_x_2499) ;  /* 0x000004d000007947 */ /* 0x000fea0003800000 */
.L_x_2512:
        /* <DEDUP_REMOVED lines=21> */
.L_x_2521:
[----:B------:R-:W-:Y:S05]  /*4f40*/  BSYNC B1 ;  /* 0x0000000000017941 */ /* 0x000fea0003800000 */
.L_x_2520:
[----:B------:R-:W-:Y:S01]  /*4f50*/  LEA R5, R0, 0x37800000, 0x17 ;  /* 0x3780000000057811 */ /* 0x000fe200078eb8ff */
[----:B------:R-:W-:-:S05]  /*4f60*/  IMAD.SHL.U32 R0, R3, 0x200000, RZ ;  /* 0x0020000003007824 */ /* 0x000fca00078e00ff */
[----:B------:R-:W-:Y:S02]  /*4f70*/  LOP3.LUT R0, R5, R0, R6, 0xfe, !PT ;  /* 0x0000000005007212 */ /* 0x000fe400078efe06 */
.L_x_2519:
[----:B------:R-:W-:Y:S05]  /*4f80*/  BSYNC B0 ;  /* 0x0000000000007941 */ /* 0x000fea0003800000 */
.L_x_2518:
[----:B------:R-:W-:-:S04]  /*4f90*/  FSETP.NEU.FTZ.AND P0, PT, R0, RZ, PT ;  /* 0x000000ff0000720b */ /* 0x000fc80003f1d000 */
[----:B------:R-:W-:Y:S01]  /*4fa0*/  P2R R27, PR, RZ, 0x1 ;  /* 0x00000001ff1b7803 */ /* 0x000fe20000000000 */
[----:B------:R-:W-:Y:S05]  /*4fb0*/  BRA `(.L_x_2499) ;  /* 0x0000030000007947 */ /* 0x000fea0003800000 */
.L_x_2511:
        /* <DEDUP_REMOVED lines=14> */
.L_x_2525:
[----:B------:R-:W-:Y:S05]  /*50a0*/  BSYNC B0 ;  /* 0x0000000000007941 */ /* 0x000fea0003800000 */
.L_x_2524:
[----:B------:R-:W-:-:S04]  /*50b0*/  FSETP.NEU.FTZ.AND P0, PT, R0, RZ, PT ;  /* 0x000000ff0000720b */ /* 0x000fc80003f1d000 */
[----:B------:R-:W-:Y:S01]  /*50c0*/  P2R R27, PR, RZ, 0x1 ;  /* 0x00000001ff1b7803 */ /* 0x000fe20000000000 */
[----:B------:R-:W-:Y:S05]  /*50d0*/  BRA `(.L_x_2499) ;  /* 0x000001e000007947 */ /* 0x000fea0003800000 */
.L_x_2498:
        /* <DEDUP_REMOVED lines=22> */
.L_x_2523:
[----:B------:R-:W2:Y:S02]  /*5240*/  LDG.E.64 R4, [R4.64] ;  /* 0x0000002404047981 */ /* 0x000ea4000c1e1b00 */
[----:B--2---:R-:W-:-:S04]  /*5250*/  ISETP.NE.U32.AND P0, PT, R4, RZ, PT ;  /* 0x000000ff0400720c */ /* 0x004fc80003f05070 */
[----:B------:R-:W-:-:S04]  /*5260*/  ISETP.NE.AND.EX P0, PT, R5, RZ, PT, P0 ;  /* 0x000000ff0500720c */ /* 0x000fc80003f05300 */
[----:B------:R-:W-:Y:S01]  /*5270*/  P2R R27, PR, RZ, 0x1 ;  /* 0x00000001ff1b7803 */ /* 0x000fe20000000000 */
[----:B------:R-:W-:Y:S05]  /*5280*/  BRA `(.L_x_2499) ;  /* 0x0000003000007947 */ /* 0x000fea0003800000 */
.L_x_2522:
[----:B------:R-:W2:Y:S02]  /*5290*/  LDG.E R4, [R4.64] ;  /* 0x0000002404047981 */ /* 0x000ea4000c1e1900 */
[----:B--2---:R-:W-:-:S04]  /*52a0*/  ISETP.NE.AND P0, PT, R4, RZ, PT ;  /* 0x000000ff0400720c */ /* 0x004fc80003f05270 */
[----:B------:R-:W-:Y:S02]  /*52b0*/  P2R R27, PR, RZ, 0x1 ;  /* 0x00000001ff1b7803 */ /* 0x000fe40000000000 */
.L_x_2499:
        /* <DEDUP_REMOVED lines=17> */
.L_x_2529:
[----:B------:R-:W2:Y:S02]  /*53d0*/  LDG.E.U8 R4, [R4.64] ;  /* 0x0000002404047981 */ /* 0x000ea4000c1e1100 */
[----:B--2---:R-:W-:Y:S01]  /*53e0*/  ISETP.NE.AND P0, PT, R4, RZ, PT ;  /* 0x000000ff0400720c */ /* 0x004fe20003f05270 */
[----:B------:R-:W-:Y:S05]  /*53f0*/  BRA `(.L_x_2531) ;  /* 0x00000e0000007947 */ /* 0x000fea0003800000 */
.L_x_2528:
        /* <DEDUP_REMOVED lines=10> */
.L_x_2533:
[----:B------:R-:W2:Y:S02]  /*54a0*/  LDG.E R4, [R4.64] ;  /* 0x0000002404047981 */ /* 0x000ea4000c1e1900 */
[----:B--2---:R-:W-:Y:S01]  /*54b0*/  ISETP.NE.AND P0, PT, R4, RZ, PT ;  /* 0x000000ff0400720c */ /* 0x004fe20003f05270 */
[----:B------:R-:W-:Y:S05]  /*54c0*/  BRA `(.L_x_2531) ;  /* 0x00000d3000007947 */ /* 0x000fea0003800000 */
.L_x_2532:
[----:B------:R-:W2:Y:S02]  /*54d0*/  LDG.E.U16 R4, [R4.64] ;  /* 0x0000002404047981 */ /* 0x000ea4000c1e1500 */
[----:B--2---:R-:W-:Y:S01]  /*54e0*/  ISETP.NE.AND P0, PT, R4, RZ, PT ;  /* 0x000000ff0400720c */ /* 0x004fe20003f05270 */
[----:B------:R-:W-:Y:S05]  /*54f0*/  BRA `(.L_x_2531) ;  /* 0x00000d0000007947 */ /* 0x000fea0003800000 */
.L_x_2527:
        /* <DEDUP_REMOVED lines=9> */
.L_x_2535:
[----:B------:R-:W2:Y:S02]  /*5590*/  LDG.E.U16 R0, [R4.64] ;  /* 0x0000002404007981 */ /* 0x000ea4000c1e1500 */
[----:B--2---:R-:W-:-:S05]  /*55a0*/  HADD2.F32 R0, -RZ, R0.H0_H0 ;  /* 0x20000000ff007230 */ /* 0x004fca0000004100 */
[----:B------:R-:W-:Y:S01]  /*55b0*/  FSETP.NEU.FTZ.AND P0, PT, R0, RZ, PT ;  /* 0x000000ff0000720b */ /* 0x000fe20003f1d000 */
[----:B------:R-:W-:Y:S05]  /*55c0*/  BRA `(.L_x_2531) ;  /* 0x00000c3000007947 */ /* 0x000fea0003800000 */
.L_x_2534:
        /* <DEDUP_REMOVED lines=11> */
.L_x_2537:
        /* <DEDUP_REMOVED lines=10> */
.L_x_2536:
[----:B------:R-:W2:Y:S02]  /*5720*/  LDG.E.64 R4, [R4.64] ;  /* 0x0000002404047981 */ /* 0x000ea4000c1e1b00 */
[----:B--2---:R0:W1:Y:S01]  /*5730*/  DSETP.NEU.AND P0, PT, R4, RZ, PT ;  /* 0x000000ff0400722a */ /* 0x0040620003f0d000 */
[----:B------:R-:W-:Y:S05]  /*5740*/  BRA `(.L_x_2531) ;  /* 0x00000ab000007947 */ /* 0x000fea0003800000 */
.L_x_2526:
        /* <DEDUP_REMOVED lines=11> */
.L_x_2540:
[----:B------:R-:W2:Y:S02]  /*5800*/  LDG.E.128 R4, [R4.64] ;  /* 0x0000002404047981 */ /* 0x000ea4000c1e1d00 */
[----:B--2---:R-:W0:-:S06]  /*5810*/  DSETP.NEU.AND P0, PT, R6, RZ, PT ;  /* 0x000000ff0600722a */ /* 0x004e0c0003f0d000 */
[----:B0-----:R0:W1:Y:S01]  /*5820*/  DSETP.NEU.OR P0, PT, R4, RZ, P0 ;  /* 0x000000ff0400722a */ /* 0x001062000070d400 */
[----:B------:R-:W-:Y:S05]  /*5830*/  BRA `(.L_x_2531) ;  /* 0x000009c000007947 */ /* 0x000fea0003800000 */
.L_x_2539:
        /* <DEDUP_REMOVED lines=27> */
.L_x_2542:
        /* <DEDUP_REMOVED lines=14> */
.L_x_2541:
[----:B------:R-:W2:Y:S02]  /*5ad0*/  LDG.E.U16 R0, [R4.64] ;  /* 0x0000002404007981 */ /* 0x000ea4000c1e1500 */
[----:B--2---:R-:W-:-:S04]  /*5ae0*/  PRMT R0, RZ, 0x5410, R0 ;  /* 0x00005410ff007816 */ /* 0x004fc80000000000 */
[----:B------:R-:W-:Y:S01]  /*5af0*/  FSETP.NEU.FTZ.AND P0, PT, R0, RZ, PT ;  /* 0x000000ff0000720b */ /* 0x000fe20003f1d000 */
[----:B------:R-:W-:Y:S05]  /*5b00*/  BRA `(.L_x_2531) ;  /* 0x000006f000007947 */ /* 0x000fea0003800000 */
.L_x_2538:
        /* <DEDUP_REMOVED lines=11> */
.L_x_2545:
        /* <DEDUP_REMOVED lines=21> */
.L_x_2549:
[----:B------:R-:W-:Y:S05]  /*5d10*/  BSYNC B1 ;  /* 0x0000000000017941 */ /* 0x000fea0003800000 */
.L_x_2548:
[----:B------:R-:W-:Y:S01]  /*5d20*/  LEA R5, R0, 0x3b800000, 0x17 ;  /* 0x3b80000000057811 */ /* 0x000fe200078eb8ff */
[----:B------:R-:W-:-:S05]  /*5d30*/  IMAD.SHL.U32 R0, R3, 0x100000, RZ ;  /* 0x0010000003007824 */ /* 0x000fca00078e00ff */
[----:B------:R-:W-:Y:S02]  /*5d40*/  LOP3.LUT R0, R5, R0, R6, 0xfe, !PT ;  /* 0x0000000005007212 */ /* 0x000fe400078efe06 */
.L_x_2547:
[----:B------:R-:W-:Y:S05]  /*5d50*/  BSYNC B0 ;  /* 0x0000000000007941 */ /* 0x000fea0003800000 */
.L_x_2546:
[----:B------:R-:W-:Y:S01]  /*5d60*/  FSETP.NEU.FTZ.AND P0, PT, R0, RZ, PT ;  /* 0x000000ff0000720b */ /* 0x000fe20003f1d000 */
[----:B------:R-:W-:Y:S05]  /*5d70*/  BRA `(.L_x_2531) ;  /* 0x0000048000007947 */ /* 0x000fea0003800000 */
.L_x_2544:
        /* <DEDUP_REMOVED lines=21> */
.L_x_2553:
[----:B------:R-:W-:Y:S05]  /*5ed0*/  BSYNC B1 ;  /* 0x0000000000017941 */ /* 0x000fea0003800000 */
.L_x_2552:
[----:B------:R-:W-:Y:S01]  /*5ee0*/  LEA R5, R0, 0x37800000, 0x17 ;  /* 0x3780000000057811 */ /* 0x000fe200078eb8ff */
[----:B------:R-:W-:-:S05]  /*5ef0*/  IMAD.SHL.U32 R0, R3, 0x200000, RZ ;  /* 0x0020000003007824 */ /* 0x000fca00078e00ff */
[----:B------:R-:W-:Y:S02]  /*5f00*/  LOP3.LUT R0, R5, R0, R6, 0xfe, !PT ;  /* 0x0000000005007212 */ /* 0x000fe400078efe06 */
.L_x_2551:
[----:B------:R-:W-:Y:S05]  /*5f10*/  BSYNC B0 ;  /* 0x0000000000007941 */ /* 0x000fea0003800000 */
.L_x_2550:
[----:B------:R-:W-:Y:S01]  /*5f20*/  FSETP.NEU.FTZ.AND P0, PT, R0, RZ, PT ;  /* 0x000000ff0000720b */ /* 0x000fe20003f1d000 */
[----:B------:R-:W-:Y:S05]  /*5f30*/  BRA `(.L_x_2531) ;  /* 0x000002c000007947 */ /* 0x000fea0003800000 */
.L_x_2543:
        /* <DEDUP_REMOVED lines=14> */
.L_x_2557:
[----:B------:R-:W-:Y:S05]  /*6020*/  BSYNC B0 ;  /* 0x0000000000007941 */ /* 0x000fea0003800000 */
.L_x_2556:
[----:B------:R-:W-:Y:S01]  /*6030*/  FSETP.NEU.FTZ.AND P0, PT, R0, RZ, PT ;  /* 0x000000ff0000720b */ /* 0x000fe20003f1d000 */
[----:B------:R-:W-:Y:S05]  /*6040*/  BRA `(.L_x_2531) ;  /* 0x000001b000007947 */ /* 0x000fea0003800000 */
.L_x_2530:
        /* <DEDUP_REMOVED lines=21> */
.L_x_2555:
[----:B------:R-:W2:Y:S02]  /*61a0*/  LDG.E.64 R4, [R4.64] ;  /* 0x0000002404047981 */ /* 0x000ea4000c1e1b00 */
[----:B--2---:R-:W-:-:S04]  /*61b0*/  ISETP.NE.U32.AND P0, PT, R4, RZ, PT ;  /* 0x000000ff0400720c */ /* 0x004fc80003f05070 */
[----:B------:R-:W-:Y:S01]  /*61c0*/  ISETP.NE.AND.EX P0, PT, R5, RZ, PT, P0 ;  /* 0x000000ff0500720c */ /* 0x000fe20003f05300 */
[----:B------:R-:W-:Y:S05]  /*61d0*/  BRA `(.L_x_2531) ;  /* 0x0000002000007947 */ /* 0x000fea0003800000 */
.L_x_2554:
[----:B------:R-:W2:Y:S02]  /*61e0*/  LDG.E R4, [R4.64] ;  /* 0x0000002404047981 */ /* 0x000ea4000c1e1900 */
[----:B--2---:R-:W-:Y:S02]  /*61f0*/  ISETP.NE.AND P0, PT, R4, RZ, PT ;  /* 0x000000ff0400720c */ /* 0x004fe40003f05270 */
.L_x_2531:
[----:B------:R-:W-:Y:S02]  /*6200*/  ISETP.NE.AND P1, PT, R27, RZ, PT ;  /* 0x000000ff1b00720c */ /* 0x000fe40003f25270 */
[----:B-1----:R-:W-:Y:S02]  /*6210*/  SEL R26, RZ, 0x1, !P0 ;  /* 0x00000001ff1a7807 */ /* 0x002fe40004000000 */
[----:B------:R-:W-:Y:S02]  /*6220*/  SEL R27, RZ, 0x1, !P1 ;  /* 0x00000001ff1b7807 */ /* 0x000fe40004800000 */
[----:B------:R-:W-:-:S05]  /*6230*/  IADD3 R23, R23, 0x80, RZ ;  /* 0x0000008017177810 */ /* 0x000fca0007ffe0ff */
.L_x_2493:
[----:B------:R-:W-:Y:S05]  /*6240*/  BSYNC B6 ;  /* 0x0000000000067941 */ /* 0x000fea0003800000 */
.L_x_2492:
        /* <DEDUP_REMOVED lines=23> */
.L_x_2563:
[----:B------:R-:W2:Y:S02]  /*63c0*/  LDG.E.U8 R4, [R4.64] ;  /* 0x0000002404047981 */ /* 0x000ea4000c1e1100 */
[----:B--2---:R-:W-:-:S04]  /*63d0*/  ISETP.NE.AND P0, PT, R4, RZ, PT ;  /* 0x000000ff0400720c */ /* 0x004fc80003f05270 */
[----:B------:R-:W-:Y:S01]  /*63e0*/  P2R R16, PR, RZ, 0x1 ;  /* 0x00000001ff107803 */ /* 0x000fe20000000000 */
[----:B------:R-:W-:Y:S05]  /*63f0*/  BRA `(.L_x_2565) ;  /* 0x00000f4000007947 */ /* 0x000fea0003800000 */
.L_x_2562:
        /* <DEDUP_REMOVED lines=11> */
.L_x_2567:
[----:B------:R-:W2:Y:S02]  /*64b0*/  LDG.E R4, [R4.64] ;  /* 0x0000002404047981 */ /* 0x000ea4000c1e1900 */
[----:B--2---:R-:W-:-:S04]  /*64c0*/  ISETP.NE.AND P0, PT, R4, RZ, PT ;  /* 0x000000ff0400720c */ /* 0x004fc80003f05270 */
[----:B------:R-:W-:Y:S01]  /*64d0*/  P2R R16, PR, RZ, 0x1 ;  /* 0x00000001ff107803 */ /* 0x000fe20000000000 */
[----:B------:R-:W-:Y:S05]  /*64e0*/  BRA `(.L_x_2565) ;  /* 0x00000e5000007947 */ /* 0x000fea0003800000 */
.L_x_2566:
[----:B------:R-:W2:Y:S02]  /*64f0*/  LDG.E.U16 R4, [R4.64] ;  /* 0x0000002404047981 */ /* 0x000ea4000c1e1500 */
[----:B--2---:R-:W-:-:S04]  /*6500*/  ISETP.NE.AND P0, PT, R4, RZ, PT ;  /* 0x000000ff0400720c */ /* 0x004fc80003f05270 */
[----:B------:R-:W-:Y:S01]  /*6510*/  P2R R16, PR, RZ, 0x1 ;  /* 0x00000001ff107803 */ /* 0x000fe20000000000 */
[----:B------:R-:W-:Y:S05]  /*6520*/  BRA `(.L_x_2565) ;  /* 0x00000e1000007947 */ /* 0x000fea0003800000 */
.L_x_2561:
        /* <DEDUP_REMOVED lines=10> */
.L_x_2569:
[----:B------:R-:W2:Y:S02]  /*65d0*/  LDG.E.U16 R0, [R4.64] ;  /* 0x0000002404007981 */ /* 0x000ea4000c1e1500 */
[----:B--2---:R-:W-:-:S05]  /*65e0*/  HADD2.F32 R0, -RZ, R0.H0_H0 ;  /* 0x20000000ff007230 */ /* 0x004fca0000004100 */
[----:B------:R-:W-:-:S04]  /*65f0*/  FSETP.NEU.FTZ.AND P0, PT, R0, RZ, PT ;  /* 0x000000ff0000720b */ /* 0x000fc80003f1d000 */
[----:B------:R-:W-:Y:S01]  /*6600*/  P2R R16, PR, RZ, 0x1 ;  /* 0x00000001ff107803 */ /* 0x000fe20000000000 */
[----:B------:R-:W-:Y:S05]  /*6610*/  BRA `(.L_x_2565) ;  /* 0x00000d2000007947 */ /* 0x000fea0003800000 */
.L_x_2568:
        /* <DEDUP_REMOVED lines=12> */
.L_x_2571:
        /* <DEDUP_REMOVED lines=11> */
.L_x_2570:
[----:B------:R-:W2:Y:S02]  /*6790*/  LDG.E.64 R4, [R4.64] ;  /* 0x0000002404047981 */ /* 0x000ea4000c1e1b00 */
[----:B--2---:R-:W0:-:S06]  /*67a0*/  DSETP.NEU.AND P0, PT, R4, RZ, PT ;  /* 0x000000ff0400722a */ /* 0x004e0c0003f0d000 */
[----:B0-----:R-:W-:Y:S01]  /*67b0*/  P2R R16, PR, RZ, 0x1 ;  /* 0x00000001ff107803 */ /* 0x001fe20000000000 */
[----:B------:R-:W-:Y:S05]  /*67c0*/  BRA `(.L_x_2565) ;  /* 0x00000b7000007947 */ /* 0x000fea0003800000 */
.L_x_2560:
        /* <DEDUP_REMOVED lines=12> */
.L_x_2574:
[----:B------:R-:W2:Y:S02]  /*6890*/  LDG.E.128 R4, [R4.64] ;  /* 0x0000002404047981 */ /* 0x000ea4000c1e1d00 */
[----:B--2---:R-:W0:-:S06]  /*68a0*/  DSETP.NEU.AND P0, PT, R6, RZ, PT ;  /* 0x000000ff0600722a */ /* 0x004e0c0003f0d000 */
[----:B0-----:R-:W0:-:S06]  /*68b0*/  DSETP.NEU.OR P0, PT, R4, RZ, P0 ;  /* 0x000000ff0400722a */ /* 0x001e0c000070d400 */
[----:B0-----:R-:W-:Y:S01]  /*68c0*/  P2R R16, PR, RZ, 0x1 ;  /* 0x00000001ff107803 */ /* 0x001fe20000000000 */
[----:B------:R-:W-:Y:S05]  /*68d0*/  BRA `(.L_x_2565) ;  /* 0x00000a6000007947 */ /* 0x000fea0003800000 */
.L_x_2573:
        /* <DEDUP_REMOVED lines=28> */
.L_x_2576:
        /* <DEDUP_REMOVED lines=15> */
.L_x_2575:
[----:B------:R-:W2:Y:S02]  /*6b90*/  LDG.E.U16 R0, [R4.64] ;  /* 0x0000002404007981 */ /* 0x000ea4000c1e1500 */
[----:B--2---:R-:W-:-:S04]  /*6ba0*/  PRMT R0, RZ, 0x5410, R0 ;  /* 0x00005410ff007816 */ /* 0x004fc80000000000 */
[----:B------:R-:W-:-:S04]  /*6bb0*/  FSETP.NEU.FTZ.AND P0, PT, R0, RZ, PT ;  /* 0x000000ff0000720b */ /* 0x000fc80003f1d000 */
[----:B------:R-:W-:Y:S01]  /*6bc0*/  P2R R16, PR, RZ, 0x1 ;  /* 0x00000001ff107803 */ /* 0x000fe20000000000 */
[----:B------:R-:W-:Y:S05]  /*6bd0*/  BRA `(.L_x_2565) ;  /* 0x0000076000007947 */ /* 0x000fea0003800000 */
.L_x_2572:
        /* <DEDUP_REMOVED lines=12> */
.L_x_2579:
        /* <DEDUP_REMOVED lines=21> */
.L_x_2583:
[----:B------:R-:W-:Y:S05]  /*6df0*/  BSYNC B1 ;  /* 0x0000000000017941 */ /* 0x000fea0003800000 */
.L_x_2582:
[----:B------:R-:W-:Y:S01]  /*6e00*/  LEA R5, R0, 0x3b800000, 0x17 ;  /* 0x3b80000000057811 */ /* 0x000fe200078eb8ff */
[----:B------:R-:W-:-:S05]  /*6e10*/  IMAD.SHL.U32 R0, R3, 0x100000, RZ ;  /* 0x0010000003007824 */ /* 0x000fca00078e00ff */
[----:B------:R-:W-:Y:S02]  /*6e20*/  LOP3.LUT R0, R5, R0, R6, 0xfe, !PT ;  /* 0x0000000005007212 */ /* 0x000fe400078efe06 */
.L_x_2581:
[----:B------:R-:W-:Y:S05]  /*6e30*/  BSYNC B0 ;  /* 0x0000000000007941 */ /* 0x000fea0003800000 */
.L_x_2580:
[----:B------:R-:W-:-:S04]  /*6e40*/  FSETP.NEU.FTZ.AND P0, PT, R0, RZ, PT ;  /* 0x000000ff0000720b */ /* 0x000fc80003f1d000 */
[----:B------:R-:W-:Y:S01]  /*6e50*/  P2R R16, PR, RZ, 0x1 ;  /* 0x00000001ff107803 */ /* 0x000fe20000000000 */
[----:B------:R-:W-:Y:S05]  /*6e60*/  BRA `(.L_x_2565) ;  /* 0x000004d000007947 */ /* 0x000fea0003800000 */
.L_x_2578:
        /* <DEDUP_REMOVED lines=21> */
.L_x_2587:
[----:B------:R-:W-:Y:S05]  /*6fc0*/  BSYNC B1 ;  /* 0x0000000000017941 */ /* 0x000fea0003800000 */
.L_x_2586:
[----:B------:R-:W-:Y:S01]  /*6fd0*/  LEA R5, R0, 0x37800000, 0x17 ;  /* 0x3780000000057811 */ /* 0x000fe200078eb8ff */
[----:B------:R-:W-:-:S05]  /*6fe0*/  IMAD.SHL.U32 R0, R3, 0x200000, RZ ;  /* 0x0020000003007824 */ /* 0x000fca00078e00ff */
[----:B------:R-:W-:Y:S02]  /*6ff0*/  LOP3.LUT R0, R5, R0, R6, 0xfe, !PT ;  /* 0x0000000005007212 */ /* 0x000fe400078efe06 */
.L_x_2585:
[----:B------:R-:W-:Y:S05]  /*7000*/  BSYNC B0 ;  /* 0x0000000000007941 */ /* 0x000fea0003800000 */
.L_x_2584:
[----:B------:R-:W-:-:S04]  /*7010*/  FSETP.NEU.FTZ.AND P0, PT, R0, RZ, PT ;  /* 0x000000ff0000720b */ /* 0x000fc80003f1d000 */
[----:B------:R-:W-:Y:S01]  /*7020*/  P2R R16, PR, RZ, 0x1 ;  /* 0x00000001ff107803 */ /* 0x000fe20000000000 */
[----:B------:R-:W-:Y:S05]  /*7030*/  BRA `(.L_x_2565) ;  /* 0x0000030000007947 */ /* 0x000fea0003800000 */
.L_x_2577:
        /* <DEDUP_REMOVED lines=14> */
.L_x_2591:
[----:B------:R-:W-:Y:S05]  /*7120*/  BSYNC B0 ;  /* 0x0000000000007941 */ /* 0x000fea0003800000 */
.L_x_2590:
[----:B------:R-:W-:-:S04]  /*7130*/  FSETP.NEU.FTZ.AND P0, PT, R0, RZ, PT ;  /* 0x000000ff0000720b */ /* 0x000fc80003f1d000 */
[----:B------:R-:W-:Y:S01]  /*7140*/  P2R R16, PR, RZ, 0x1 ;  /* 0x00000001ff107803 */ /* 0x000fe20000000000 */
[----:B------:R-:W-:Y:S05]  /*7150*/  BRA `(.L_x_2565) ;  /* 0x000001e000007947 */ /* 0x000fea0003800000 */
.L_x_2564:
        /* <DEDUP_REMOVED lines=22> */
.L_x_2589:
[----:B------:R-:W2:Y:S02]  /*72c0*/  LDG.E.64 R4, [R4.64] ;  /* 0x0000002404047981 */ /* 0x000ea4000c1e1b00 */
[----:B--2---:R-:W-:-:S04]  /*72d0*/  ISETP.NE.U32.AND P0, PT, R4, RZ, PT ;  /* 0x000000ff0400720c */ /* 0x004fc80003f05070 */
[----:B------:R-:W-:-:S04]  /*72e0*/  ISETP.NE.AND.EX P0, PT, R5, RZ, PT, P0 ;  /* 0x000000ff0500720c */ /* 0x000fc80003f05300 */
[----:B------:R-:W-:Y:S01]  /*72f0*/  P2R R16, PR, RZ, 0x1 ;  /* 0x00000001ff107803 */ /* 0x000fe20000000000 */
[----:B------:R-:W-:Y:S05]  /*7300*/  BRA `(.L_x_2565) ;  /* 0x0000003000007947 */ /* 0x000fea0003800000 */
.L_x_2588:
[----:B------:R-:W2:Y:S02]  /*7310*/  LDG.E R4, [R4.64] ;  /* 0x0000002404047981 */ /* 0x000ea4000c1e1900 */
[----:B--2---:R-:W-:-:S04]  /*7320*/  ISETP.NE.AND P0, PT, R4, RZ, PT ;  /* 0x000000ff0400720c */ /* 0x004fc80003f05270 */
[----:B------:R-:W-:Y:S02]  /*7330*/  P2R R16, PR, RZ, 0x1 ;  /* 0x00000001ff107803 */ /* 0x000fe40000000000 */
.L_x_2565:
        /* <DEDUP_REMOVED lines=17> */
.L_x_2595:
[----:B------:R-:W2:Y:S02]  /*7450*/  LDG.E.U8 R4, [R4.64] ;  /* 0x0000002404047981 */ /* 0x000ea4000c1e1100 */
[----:B--2---:R-:W-:Y:S01]  /*7460*/  ISETP.NE.AND P0, PT, R4, RZ, PT ;  /* 0x000000ff0400720c */ /* 0x004fe20003f05270 */
[----:B------:R-:W-:Y:S05]  /*7470*/  BRA `(.L_x_2597) ;  /* 0x00000e0000007947 */ /* 0x000fea0003800000 */
.L_x_2594:
        /* <DEDUP_REMOVED lines=10> */
.L_x_2599:
[----:B------:R-:W2:Y:S02]  /*7520*/  LDG.E R4, [R4.64] ;  /* 0x0000002404047981 */ /* 0x000ea4000c1e1900 */
[----:B--2---:R-:W-:Y:S01]  /*7530*/  ISETP.NE.AND P0, PT, R4, RZ, PT ;  /* 0x000000ff0400720c */ /* 0x004fe20003f05270 */
[----:B------:R-:W-:Y:S05]  /*7540*/  BRA `(.L_x_2597) ;  /* 0x00000d3000007947 */ /* 0x000fea0003800000 */
.L_x_2598:
[----:B------:R-:W2:Y:S02]  /*7550*/  LDG.E.U16 R4, [R4.64] ;  /* 0x0000002404047981 */ /* 0x000ea4000c1e1500 */
[----:B--2---:R-:W-:Y:S01]  /*7560*/  ISETP.NE.AND P0, PT, R4, RZ, PT ;  /* 0x000000ff0400720c */ /* 0x004fe20003f05270 */
[----:B------:R-:W-:Y:S05]  /*7570*/  BRA `(.L_x_2597) ;  /* 0x00000d0000007947 */ /* 0x000fea0003800000 */
.L_x_2593:
        /* <DEDUP_REMOVED lines=9> */
.L_x_2601:
[----:B------:R-:W2:Y:S02]  /*7610*/  LDG.E.U16 R0, [R4.64] ;  /* 0x0000002404007981 */ /* 0x000ea4000c1e1500 */
[----:B--2---:R-:W-:-:S05]  /*7620*/  HADD2.F32 R0, -RZ, R0.H0_H0 ;  /* 0x20000000ff007230 */ /* 0x004fca0000004100 */
[----:B------:R-:W-:Y:S01]  /*7630*/  FSETP.NEU.FTZ.AND P0, PT, R0, RZ, PT ;  /* 0x000000ff0000720b */ /* 0x000fe20003f1d000 */
[----:B------:R-:W-:Y:S05]  /*7640*/  BRA `(.L_x_2597) ;  /* 0x00000c3000007947 */ /* 0x000fea0003800000 */
.L_x_2600:
        /* <DEDUP_REMOVED lines=11> */
.L_x_2603:
        /* <DEDUP_REMOVED lines=10> */
.L_x_2602:
[----:B------:R-:W2:Y:S02]  /*77a0*/  LDG.E.64 R4, [R4.64] ;  /* 0x0000002404047981 */ /* 0x000ea4000c1e1b00 */
[----:B--2---:R0:W1:Y:S01]  /*77b0*/  DSETP.NEU.AND P0, PT, R4, RZ, PT ;  /* 0x000000ff0400722a */ /* 0x0040620003f0d000 */
[----:B------:R-:W-:Y:S05]  /*77c0*/  BRA `(.L_x_2597) ;  /* 0x00000ab000007947 */ /* 0x000fea0003800000 */
.L_x_2592:
        /* <DEDUP_REMOVED lines=11> */
.L_x_2606:
[----:B------:R-:W2:Y:S02]  /*7880*/  LDG.E.128 R4, [R4.64] ;  /* 0x0000002404047981 */ /* 0x000ea4000c1e1d00 */
[----:B--2---:R-:W0:-:S06]  /*7890*/  DSETP.NEU.AND P0, PT, R6, RZ, PT ;  /* 0x000000ff0600722a */ /* 0x004e0c0003f0d000 */
[----:B0-----:R0:W1:Y:S01]  /*78a0*/  DSETP.NEU.OR P0, PT, R4, RZ, P0 ;  /* 0x000000ff0400722a */ /* 0x001062000070d400 */
[----:B------:R-:W-:Y:S05]  /*78b0*/  BRA `(.L_x_2597) ;  /* 0x000009c000007947 */ /* 0x000fea0003800000 */
.L_x_2605:
        /* <DEDUP_REMOVED lines=27> */
.L_x_2608:
        /* <DEDUP_REMOVED lines=14> */
.L_x_2607:
[----:B------:R-:W2:Y:S02]  /*7b50*/  LDG.E.U16 R0, [R4.64] ;  /* 0x0000002404007981 */ /* 0x000ea4000c1e1500 */
[----:B--2---:R-:W-:-:S04]  /*7b60*/  PRMT R0, RZ, 0x5410, R0 ;  /* 0x00005410ff007816 */ /* 0x004fc80000000000 */
[----:B------:R-:W-:Y:S01]  /*7b70*/  FSETP.NEU.FTZ.AND P0, PT, R0, RZ, PT ;  /* 0x000000ff0000720b */ /* 0x000fe20003f1d000 */
[----:B------:R-:W-:Y:S05]  /*7b80*/  BRA `(.L_x_2597) ;  /* 0x000006f000007947 */ /* 0x000fea0003800000 */
.L_x_2604:
        /* <DEDUP_REMOVED lines=11> */
.L_x_2611:
        /* <DEDUP_REMOVED lines=21> */
.L_x_2615:
[----:B------:R-:W-:Y:S05]  /*7d90*/  BSYNC B1 ;  /* 0x0000000000017941 */ /* 0x000fea0003800000 */
.L_x_2614:
[----:B------:R-:W-:Y:S01]  /*7da0*/  LEA R5, R0, 0x3b800000, 0x17 ;  /* 0x3b80000000057811 */ /* 0x000fe200078eb8ff */
[----:B------:R-:W-:-:S05]  /*7db0*/  IMAD.SHL.U32 R0, R3, 0x100000, RZ ;  /* 0x0010000003007824 */ /* 0x000fca00078e00ff */
[----:B------:R-:W-:Y:S02]  /*7dc0*/  LOP3.LUT R0, R5, R0, R6, 0xfe, !PT ;  /* 0x0000000005007212 */ /* 0x000fe400078efe06 */
.L_x_2613:
[----:B------:R-:W-:Y:S05]  /*7dd0*/  BSYNC B0 ;  /* 0x0000000000007941 */ /* 0x000fea0003800000 */
.L_x_2612:
[----:B------:R-:W-:Y:S01]  /*7de0*/  FSETP.NEU.FTZ.AND P0, PT, R0, RZ, PT ;  /* 0x000000ff0000720b */ /* 0x000fe20003f1d000 */
[----:B------:R-:W-:Y:S05]  /*7df0*/  BRA `(.L_x_2597) ;  /* 0x0000048000007947 */ /* 0x000fea0003800000 */
.L_x_2610:
        /* <DEDUP_REMOVED lines=21> */
.L_x_2619:
[----:B------:R-:W-:Y:S05]  /*7f50*/  BSYNC B1 ;  /* 0x0000000000017941 */ /* 0x000fea0003800000 */
.L_x_2618:
[----:B------:R-:W-:Y:S01]  /*7f60*/  LEA R5, R0, 0x37800000, 0x17 ;  /* 0x3780000000057811 */ /* 0x000fe200078eb8ff */
[----:B------:R-:W-:-:S05]  /*7f70*/  IMAD.SHL.U32 R0, R3, 0x200000, RZ ;  /* 0x0020000003007824 */ /* 0x000fca00078e00ff */
[----:B------:R-:W-:Y:S02]  /*7f80*/  LOP3.LUT R0, R5, R0, R6, 0xfe, !PT ;  /* 0x0000000005007212 */ /* 0x000fe400078efe06 */
.L_x_2617:
[----:B------:R-:W-:Y:S05]  /*7f90*/  BSYNC B0 ;  /* 0x0000000000007941 */ /* 0x000fea0003800000 */
.L_x_2616:
[----:B------:R-:W-:Y:S01]  /*7fa0*/  FSETP.NEU.FTZ.AND P0, PT, R0, RZ, PT ;  /* 0x000000ff0000720b */ /* 0x000fe20003f1d000 */
[----:B------:R-:W-:Y:S05]  /*7fb0*/  BRA `(.L_x_2597) ;  /* 0x000002c000007947 */ /* 0x000fea0003800000 */
.L_x_2609:
        /* <DEDUP_REMOVED lines=14> */
.L_x_2623:
[----:B------:R-:W-:Y:S05]  /*80a0*/  BSYNC B0 ;  /* 0x0000000000007941 */ /* 0x000fea0003800000 */
.L_x_2622:
[----:B------:R-:W-:Y:S01]  /*80b0*/  FSETP.NEU.FTZ.AND P0, PT, R0, RZ, PT ;  /* 0x000000ff0000720b */ /* 0x000fe20003f1d000 */
[----:B------:R-:W-:Y:S05]  /*80c0*/  BRA `(.L_x_2597) ;  /* 0x000001b000007947 */ /* 0x000fea0003800000 */
.L_x_2596:
        /* <DEDUP_REMOVED lines=21> */
.L_x_2621:
[----:B------:R-:W2:Y:S02]  /*8220*/  LDG.E.64 R4, [R4.64] ;  /* 0x0000002404047981 */ /* 0x000ea4000c1e1b00 */
[----:B--2---:R-:W-:-:S04]  /*8230*/  ISETP.NE.U32.AND P0, PT, R4, RZ, PT ;  /* 0x000000ff0400720c */ /* 0x004fc80003f05070 */
[----:B------:R-:W-:Y:S01]  /*8240*/  ISETP.NE.AND.EX P0, PT, R5, RZ, PT, P0 ;  /* 0x000000ff0500720c */ /* 0x000fe20003f05300 */
[----:B------:R-:W-:Y:S05]  /*8250*/  BRA `(.L_x_2597) ;  /* 0x0000002000007947 */ /* 0x000fea0003800000 */
.L_x_2620:
[----:B------:R-:W2:Y:S02]  /*8260*/  LDG.E R4, [R4.64] ;  /* 0x0000002404047981 */ /* 0x000ea4000c1e1900 */
[----:B--2---:R-:W-:Y:S02]  /*8270*/  ISETP.NE.AND P0, PT, R4, RZ, PT ;  /* 0x000000ff0400720c */ /* 0x004fe40003f05270 */
.L_x_2597:
[----:B------:R-:W-:Y:S02]  /*8280*/  ISETP.NE.AND P1, PT, R16, RZ, PT ;  /* 0x000000ff1000720c */ /* 0x000fe40003f25270 */
[----:B-1----:R-:W-:Y:S02]  /*8290*/  SEL R0, RZ, 0x1, !P0 ;  /* 0x00000001ff007807 */ /* 0x002fe40004000000 */
[----:B------:R-:W-:-:S07]  /*82a0*/  SEL R28, RZ, 0x1, !P1 ;  /* 0x00000001ff1c7807 */ /* 0x000fce0004800000 */
.L_x_2559:
[----:B------:R-:W-:Y:S05]  /*82b0*/  BSYNC B6 ;  /* 0x0000000000067941 */ /* 0x000fea0003800000 */
.L_x_2558:
[----:B------:R-:W1:Y:S01]  /*82c0*/  S2R R17, SR_TID.X ;  /* 0x0000000000117919 */ /* 0x000e620000002100 */
[----:B------:R-:W2:Y:S01]  /*82d0*/  LDC.U8 R16, c[0x0][0x190] ;  /* 0x00006400ff107b82 */ /* 0x000ea20000000000 */
[----:B------:R-:W-:Y:S01]  /*82e0*/  PRMT R19, R19, 0x9910, RZ ;  /* 0x0000991013137816 */ /* 0x000fe200000000ff */
[----:B------:R-:W-:Y:S01]  /*82f0*/  BSSY B6, `(.L_x_2624) ;  /* 0x0000104000067945 */ /* 0x000fe20003800000 */
[----:B0-----:R-:W-:-:S02]  /*8300*/  PRMT R5, R0, 0x9910, RZ ;  /* 0x0000991000057816 */ /* 0x001fc400000000ff */
[----:B------:R-:W-:Y:S01]  /*8310*/  PRMT R3, R25, 0x9910, RZ ;  /* 0x0000991019037816 */ /* 0x000fe200000000ff */
[----:B------:R-:W-:Y:S01]  /*8320*/  IMAD.MOV.U32 R0, RZ, RZ, R19 ;  /* 0x000000ffff007224 */ /* 0x000fe200078e0013 */
[----:B------:R-:W-:Y:S02]  /*8330*/  PRMT R4, R26, 0x9910, RZ ;  /* 0x000099101a047816 */ /* 0x000fe400000000ff */
[----:B------:R-:W-:Y:S02]  /*8340*/  ISETP.NE.AND P3, PT, R3, RZ, PT ;  /* 0x000000ff0300720c */ /* 0x000fe40003f65270 */
[----:B------:R-:W-:Y:S02]  /*8350*/  ISETP.NE.AND P2, PT, R0, RZ, PT ;  /* 0x000000ff0000720c */ /* 0x000fe40003f45270 */
[----:B------:R-:W-:Y:S02]  /*8360*/  ISETP.NE.AND P1, PT, R4, RZ, PT ;  /* 0x000000ff0400720c */ /* 0x000fe40003f25270 */
[----:B------:R-:W-:-:S02]  /*8370*/  ISETP.NE.AND P0, PT, R5, RZ, PT ;  /* 0x000000ff0500720c */ /* 0x000fc40003f05270 */
[----:B------:R-:W-:Y:S02]  /*8380*/  PRMT R0, R18, 0x9910, RZ ;  /* 0x0000991012007816 */ /* 0x000fe400000000ff */
[----:B------:R-:W-:Y:S02]  /*8390*/  PRMT R3, R24, 0x9910, RZ ;  /* 0x0000991018037816 */ /* 0x000fe400000000ff */
[----:B------:R-:W-:Y:S02]  /*83a0*/  PRMT R4, R27, 0x9910, RZ ;  /* 0x000099101b047816 */ /* 0x000fe400000000ff */
[----:B-1----:R-:W-:Y:S02]  /*83b0*/  ISETP.GE.AND P4, PT, R17, R22, PT ;  /* 0x000000161100720c */ /* 0x002fe40003f86270 */
[----:B------:R-:W-:Y:S02]  /*83c0*/  PRMT R5, R28, 0x9910, RZ ;  /* 0x000099101c057816 */ /* 0x000fe400000000ff */
[----:B------:R-:W-:-:S02]  /*83d0*/  ISETP.NE.XOR P2, PT, R0, RZ, P2 ;  /* 0x000000ff0000720c */ /* 0x000fc40001745a70 */
[----:B------:R-:W-:Y:S02]  /*83e0*/  ISETP.NE.XOR P3, PT, R3, RZ, P3 ;  /* 0x000000ff0300720c */ /* 0x000fe40001f65a70 */
[----:B------:R-:W-:Y:S02]  /*83f0*/  ISETP.NE.XOR P1, PT, R4, RZ, P1 ;  /* 0x000000ff0400720c */ /* 0x000fe40000f25a70 */
[----:B------:R-:W-:Y:S02]  /*8400*/  ISETP.NE.XOR P0, PT, R5, RZ, P0 ;  /* 0x000000ff0500720c */ /* 0x000fe40000705a70 */
[----:B------:R-:W-:Y:S02]  /*8410*/  SEL R3, RZ, 0x1, !P2 ;  /* 0x00000001ff037807 */ /* 0x000fe40005000000 */
[----:B------:R-:W-:Y:S02]  /*8420*/  SEL R26, RZ, 0x1, !P3 ;  /* 0x00000001ff1a7807 */ /* 0x000fe40005800000 */
[----:B------:R-:W-:-:S02]  /*8430*/  SEL R18, RZ, 0x1, !P1 ;  /* 0x00000001ff127807 */ /* 0x000fc40004800000 */
[----:B------:R-:W-:Y:S01]  /*8440*/  SEL R24, RZ, 0x1, !P0 ;  /* 0x00000001ff187807 */ /* 0x000fe20004000000 */
[----:B------:R-:W-:Y:S05]  /*8450*/  @P4 BRA `(.L_x_2625) ;  /* 0x00000ed000004947 */ /* 0x000fea0003800000 */
[----:B--2---:R-:W-:Y:S01]  /*8460*/  IMAD R0, R2, 0x200, R17 ;  /* 0x0000020002007824 */ /* 0x004fe200078e0211 */
        /* <DEDUP_REMOVED lines=18> */
.L_x_2629:
[----:B------:R0:W-:Y:S01]  /*8590*/  STG.E.U8 [R8.64], R3 ;  /* 0x0000000308007986 */ /* 0x0001e2000c101124 */
[----:B------:R-:W-:Y:S05]  /*85a0*/  BRA `(.L_x_2625) ;  /* 0x00000d8000007947 */ /* 0x000fea0003800000 */
.L_x_2628:
        /* <DEDUP_REMOVED lines=10> */
.L_x_2632:
[----:B------:R0:W-:Y:S01]  /*8650*/  STG.E [R8.64], R3 ;  /* 0x0000000308007986 */ /* 0x0001e2000c101924 */
[----:B------:R-:W-:Y:S05]  /*8660*/  BRA `(.L_x_2625) ;  /* 0x00000cc000007947 */ /* 0x000fea0003800000 */
.L_x_2631:
[----:B------:R0:W-:Y:S01]  /*8670*/  STG.E.U16 [R8.64], R3 ;  /* 0x0000000308007986 */ /* 0x0001e2000c101524 */
[----:B------:R-:W-:Y:S05]  /*8680*/  BRA `(.L_x_2625) ;  /* 0x00000ca000007947 */ /* 0x000fea0003800000 */
.L_x_2627:
        /* <DEDUP_REMOVED lines=9> */
.L_x_2634:
[----:B------:R-:W0:Y:S02]  /*8720*/  I2F.S16 R0, R3 ;  /* 0x0000000300007306 */ /* 0x000e240000101400 */
[----:B0-----:R-:W-:-:S05]  /*8730*/  F2FP.PACK_AB R0, RZ, R0 ;  /* 0x00000000ff00723e */ /* 0x001fca00000000ff */
[----:B------:R0:W-:Y:S01]  /*8740*/  STG.E.U16 [R8.64], R0 ;  /* 0x0000000008007986 */ /* 0x0001e2000c101524 */
[----:B------:R-:W-:Y:S05]  /*8750*/  BRA `(.L_x_2625) ;  /* 0x00000bd000007947 */ /* 0x000fea0003800000 */
.L_x_2633:
        /* <DEDUP_REMOVED lines=10> */
.L_x_2636:
[----:B------:R-:W0:Y:S02]  /*8800*/  I2F.S16 R3, R3 ;  /* 0x0000000300037306 */ /* 0x000e240000101400 */
[----:B0-----:R-:W-:-:S04]  /*8810*/  F2FP.PACK_AB R3, RZ, R3 ;  /* 0x00000003ff03723e */ /* 0x001fc800000000ff */
[----:B------:R-:W-:-:S05]  /*8820*/  PRMT R3, R3, 0x5410, RZ ;  /* 0x0000541003037816 */ /* 0x000fca00000000ff */
[----:B------:R0:W-:Y:S01]  /*8830*/  STG.E [R8.64], R3 ;  /* 0x0000000308007986 */ /* 0x0001e2000c101924 */
[----:B------:R-:W-:Y:S05]  /*8840*/  BRA `(.L_x_2625) ;  /* 0x00000ae000007947 */ /* 0x000fea0003800000 */
.L_x_2635:
[----:B------:R-:W0:Y:S02]  /*8850*/  I2F.F64.S16 R4, R3 ;  /* 0x0000000300047312 */ /* 0x000e240000101c00 */
[----:B0-----:R0:W-:Y:S01]  /*8860*/  STG.E.64 [R8.64], R4 ;  /* 0x0000000408007986 */ /* 0x0011e2000c101b24 */
[----:B------:R-:W-:Y:S05]  /*8870*/  BRA `(.L_x_2625) ;  /* 0x00000ab000007947 */ /* 0x000fea0003800000 */
.L_x_2626:
        /* <DEDUP_REMOVED lines=10> */
.L_x_2639:
[----:B------:R-:W0:Y:S01]  /*8920*/  I2F.F64.S16 R4, R3 ;  /* 0x0000000300047312 */ /* 0x000e220000101c00 */
[----:B------:R-:W-:-:S05]  /*8930*/  CS2R R6, SRZ ;  /* 0x0000000000067805 */ /* 0x000fca000001ff00 */
[----:B0-----:R0:W-:Y:S01]  /*8940*/  STG.E.128 [R8.64], R4 ;  /* 0x0000000408007986 */ /* 0x0011e2000c101d24 */
[----:B------:R-:W-:Y:S05]  /*8950*/  BRA `(.L_x_2625) ;  /* 0x000009d000007947 */ /* 0x000fea0003800000 */
.L_x_2638:
        /* <DEDUP_REMOVED lines=21> */
.L_x_2643:
[----:B------:R-:W-:Y:S05]  /*8ab0*/  BSYNC B0 ;  /* 0x0000000000007941 */ /* 0x000fea0003800000 */
.L_x_2642:
[----:B------:R-:W-:-:S05]  /*8ac0*/  LOP3.LUT R5, R0, R5, RZ, 0xfc, !PT ;  /* 0x0000000500057212 */ /* 0x000fca00078efcff */
[----:B------:R0:W-:Y:S01]  /*8ad0*/  STG.E.U8 [R8.64], R5 ;  /* 0x0000000508007986 */ /* 0x0001e2000c101124 */
[----:B------:R-:W-:Y:S05]  /*8ae0*/  BRA `(.L_x_2625) ;  /* 0x0000084000007947 */ /* 0x000fea0003800000 */
.L_x_2641:
        /* <DEDUP_REMOVED lines=13> */
.L_x_2645:
[----:B------:R-:W-:Y:S01]  /*8bc0*/  IMAD.MOV.U32 R0, RZ, RZ, 0x7f ;  /* 0x0000007fff007424 */ /* 0x000fe200078e00ff */
[----:B------:R-:W-:-:S04]  /*8bd0*/  ISETP.GT.U32.AND P0, PT, R4, 0x7f800000, PT ;  /* 0x7f8000000400780c */ /* 0x000fc80003f04070 */
[----:B------:R-:W-:-:S04]  /*8be0*/  SEL R0, R0, 0x7c, P0 ;  /* 0x0000007c00007807 */ /* 0x000fc80000000000 */
.L_x_2646:
[----:B------:R-:W-:Y:S05]  /*8bf0*/  BSYNC B0 ;  /* 0x0000000000007941 */ /* 0x000fea0003800000 */
.L_x_2644:
[----:B------:R-:W-:-:S04]  /*8c00*/  LOP3.LUT R3, R5, 0x80000000, RZ, 0xc0, !PT ;  /* 0x8000000005037812 */ /* 0x000fc800078ec0ff */
[----:B------:R-:W-:-:S04]  /*8c10*/  SHF.R.U32.HI R3, RZ, 0x18, R3 ;  /* 0x00000018ff037819 */ /* 0x000fc80000011603 */
[----:B------:R-:W-:-:S05]  /*8c20*/  LOP3.LUT R3, R0, R3, RZ, 0xfc, !PT ;  /* 0x0000000300037212 */ /* 0x000fca00078efcff */
[----:B------:R0:W-:Y:S01]  /*8c30*/  STG.E.U8 [R8.64], R3 ;  /* 0x0000000308007986 */ /* 0x0001e2000c101124 */
[----:B------:R-:W-:Y:S05]  /*8c40*/  BRA `(.L_x_2625) ;  /* 0x000006e000007947 */ /* 0x000fea0003800000 */
.L_x_2640:
[----:B------:R-:W0:Y:S02]  /*8c50*/  I2F.S16 R0, R3 ;  /* 0x0000000300007306 */ /* 0x000e240000101400 */
[----:B0-----:R-:W-:-:S05]  /*8c60*/  F2FP.BF16.PACK_AB R0, RZ, R0 ;  /* 0x00000000ff00723e */ /* 0x001fca00000010ff */
[----:B------:R0:W-:Y:S01]  /*8c70*/  STG.E.U16 [R8.64], R0 ;  /* 0x0000000008007986 */ /* 0x0001e2000c101524 */
[----:B------:R-:W-:Y:S05]  /*8c80*/  BRA `(.L_x_2625) ;  /* 0x000006a000007947 */ /* 0x000fea0003800000 */
.L_x_2637:
        /* <DEDUP_REMOVED lines=10> */
.L_x_2649:
        /* <DEDUP_REMOVED lines=17> */
.L_x_2652:
[----:B------:R-:W-:-:S04]  /*8e40*/  LOP3.LUT R3, R3, 0x80000000, RZ, 0xc0, !PT ;  /* 0x8000000003037812 */ /* 0x000fc800078ec0ff */
[----:B------:R-:W-:-:S04]  /*8e50*/  SHF.R.U32.HI R3, RZ, 0x18, R3 ;  /* 0x00000018ff037819 */ /* 0x000fc80000011603 */
[----:B------:R-:W-:-:S04]  /*8e60*/  LOP3.LUT R0, R0, R3, RZ, 0xfc, !PT ;  /* 0x0000000300007212 */ /* 0x000fc800078efcff */
[----:B------:R-:W-:Y:S02]  /*8e70*/  PRMT R4, R0, 0x7610, R4 ;  /* 0x0000761000047816 */ /* 0x000fe40000000004 */
.L_x_2651:
[----:B------:R-:W-:Y:S05]  /*8e80*/  BSYNC B0 ;  /* 0x0000000000007941 */ /* 0x000fea0003800000 */
.L_x_2650:
[----:B------:R0:W-:Y:S01]  /*8e90*/  STG.E.U8 [R8.64], R4 ;  /* 0x0000000408007986 */ /* 0x0001e2000c101124 */
[----:B------:R-:W-:Y:S05]  /*8ea0*/  BRA `(.L_x_2625) ;  /* 0x0000048000007947 */ /* 0x000fea0003800000 */
.L_x_2648:
        /* <DEDUP_REMOVED lines=17> */
.L_x_2655:
[----:B------:R-:W-:-:S04]  /*8fc0*/  LOP3.LUT R3, R3, 0x80000000, RZ, 0xc0, !PT ;  /* 0x8000000003037812 */ /* 0x000fc800078ec0ff */
[----:B------:R-:W-:-:S04]  /*8fd0*/  SHF.R.U32.HI R3, RZ, 0x18, R3 ;  /* 0x00000018ff037819 */ /* 0x000fc80000011603 */
[----:B------:R-:W-:-:S04]  /*8fe0*/  LOP3.LUT R0, R0, R3, RZ, 0xfc, !PT ;  /* 0x0000000300007212 */ /* 0x000fc800078efcff */
[----:B------:R-:W-:Y:S02]  /*8ff0*/  PRMT R4, R0, 0x7610, R4 ;  /* 0x0000761000047816 */ /* 0x000fe40000000004 */
.L_x_2654:
[----:B------:R-:W-:Y:S05]  /*9000*/  BSYNC B0 ;  /* 0x0000000000007941 */ /* 0x000fea0003800000 */
.L_x_2653:
[----:B------:R0:W-:Y:S01]  /*9010*/  STG.E.U8 [R8.64], R4 ;  /* 0x0000000408007986 */ /* 0x0001e2000c101124 */
[----:B------:R-:W-:Y:S05]  /*9020*/  BRA `(.L_x_2625) ;  /* 0x0000030000007947 */ /* 0x000fea0003800000 */
.L_x_2647:
        /* <DEDUP_REMOVED lines=23> */
.L_x_2630:
        /* <DEDUP_REMOVED lines=20> */
.L_x_2657:
[----:B------:R-:W-:Y:S02]  /*92e0*/  IMAD.MOV.U32 R4, RZ, RZ, R3 ;  /* 0x000000ffff047224 */ /* 0x000fe400078e0003 */
[----:B------:R-:W-:-:S05]  /*92f0*/  IMAD.MOV.U32 R5, RZ, RZ, RZ ;  /* 0x000000ffff057224 */ /* 0x000fca00078e00ff */
[----:B------:R0:W-:Y:S01]  /*9300*/  STG.E.64 [R8.64], R4 ;  /* 0x0000000408007986 */ /* 0x0001e2000c101b24 */
[----:B------:R-:W-:Y:S05]  /*9310*/  BRA `(.L_x_2625) ;  /* 0x0000001000007947 */ /* 0x000fea0003800000 */
.L_x_2656:
[----:B------:R0:W-:Y:S02]  /*9320*/  STG.E [R8.64], R3 ;  /* 0x0000000308007986 */ /* 0x0001e4000c101924 */
.L_x_2625:
[----:B--2---:R-:W-:Y:S05]  /*9330*/  BSYNC B6 ;  /* 0x0000000000067941 */ /* 0x004fea0003800000 */
.L_x_2624:
        /* <DEDUP_REMOVED lines=21> */
.L_x_2663:
[----:B------:R0:W-:Y:S01]  /*9490*/  STG.E.U8 [R8.64], R26 ;  /* 0x0000001a08007986 */ /* 0x0001e2000c101124 */
[----:B------:R-:W-:Y:S05]  /*94a0*/  BRA `(.L_x_2665) ;  /* 0x00000d5000007947 */ /* 0x000fea0003800000 */
.L_x_2662:
        /* <DEDUP_REMOVED lines=9> */
.L_x_2667:
[----:B------:R0:W-:Y:S01]  /*9540*/  STG.E [R8.64], R26 ;  /* 0x0000001a08007986 */ /* 0x0001e2000c101924 */
[----:B------:R-:W-:Y:S05]  /*9550*/  BRA `(.L_x_2665) ;  /* 0x00000ca000007947 */ /* 0x000fea0003800000 */
.L_x_2666:
[----:B------:R0:W-:Y:S01]  /*9560*/  STG.E.U16 [R8.64], R26 ;  /* 0x0000001a08007986 */ /* 0x0001e2000c101524 */
[----:B------:R-:W-:Y:S05]  /*9570*/  BRA `(.L_x_2665) ;  /* 0x00000c8000007947 */ /* 0x000fea0003800000 */
.L_x_2661:
        /* <DEDUP_REMOVED lines=9> */
.L_x_2669:
[----:B------:R-:W0:Y:S02]  /*9610*/  I2F.S16 R0, R26 ;  /* 0x0000001a00007306 */ /* 0x000e240000101400 */
[----:B0-----:R-:W-:-:S05]  /*9620*/  F2FP.PACK_AB R0, RZ, R0 ;  /* 0x00000000ff00723e */ /* 0x001fca00000000ff */
[----:B------:R0:W-:Y:S01]  /*9630*/  STG.E.U16 [R8.64], R0 ;  /* 0x0000000008007986 */ /* 0x0001e2000c101524 */
[----:B------:R-:W-:Y:S05]  /*9640*/  BRA `(.L_x_2665) ;  /* 0x00000bb000007947 */ /* 0x000fea0003800000 */
.L_x_2668:
        /* <DEDUP_REMOVED lines=10> */
.L_x_2671:
[----:B------:R-:W0:Y:S02]  /*96f0*/  I2F.S16 R26, R26 ;  /* 0x0000001a001a7306 */ /* 0x000e240000101400 */
[----:B0-----:R-:W-:-:S04]  /*9700*/  F2FP.PACK_AB R3, RZ, R26 ;  /* 0x0000001aff03723e */ /* 0x001fc800000000ff */
[----:B------:R-:W-:-:S05]  /*9710*/  PRMT R3, R3, 0x5410, RZ ;  /* 0x0000541003037816 */ /* 0x000fca00000000ff */
[----:B------:R0:W-:Y:S01]  /*9720*/  STG.E [R8.64], R3 ;  /* 0x0000000308007986 */ /* 0x0001e2000c101924 */
[----:B------:R-:W-:Y:S05]  /*9730*/  BRA `(.L_x_2665) ;  /* 0x00000ac000007947 */ /* 0x000fea0003800000 */
.L_x_2670:
[----:B------:R-:W0:Y:S02]  /*9740*/  I2F.F64.S16 R26, R26 ;  /* 0x0000001a001a7312 */ /* 0x000e240000101c00 */
[----:B0-----:R0:W-:Y:S01]  /*9750*/  STG.E.64 [R8.64], R26 ;  /* 0x0000001a08007986 */ /* 0x0011e2000c101b24 */
[----:B------:R-:W-:Y:S05]  /*9760*/  BRA `(.L_x_2665) ;  /* 0x00000a9000007947 */ /* 0x000fea0003800000 */
.L_x_2660:
        /* <DEDUP_REMOVED lines=10> */
.L_x_2674:
[----:B------:R-:W0:Y:S01]  /*9810*/  I2F.F64.S16 R4, R26 ;  /* 0x0000001a00047312 */ /* 0x000e220000101c00 */
[----:B------:R-:W-:-:S05]  /*9820*/  CS2R R6, SRZ ;  /* 0x0000000000067805 */ /* 0x000fca000001ff00 */
[----:B0-----:R0:W-:Y:S01]  /*9830*/  STG.E.128 [R8.64], R4 ;  /* 0x0000000408007986 */ /* 0x0011e2000c101d24 */
[----:B------:R-:W-:Y:S05]  /*9840*/  BRA `(.L_x_2665) ;  /* 0x000009b000007947 */ /* 0x000fea0003800000 */
.L_x_2673:
        /* <DEDUP_REMOVED lines=21> */
.L_x_2678:
[----:B------:R-:W-:Y:S05]  /*99a0*/  BSYNC B0 ;  /* 0x0000000000007941 */ /* 0x000fea0003800000 */
.L_x_2677:
[----:B------:R-:W-:-:S05]  /*99b0*/  LOP3.LUT R5, R0, R5, RZ, 0xfc, !PT ;  /* 0x0000000500057212 */ /* 0x000fca00078efcff */
[----:B------:R0:W-:Y:S01]  /*99c0*/  STG.E.U8 [R8.64], R5 ;  /* 0x0000000508007986 */ /* 0x0001e2000c101124 */
[----:B------:R-:W-:Y:S05]  /*99d0*/  BRA `(.L_x_2665) ;  /* 0x0000082000007947 */ /* 0x000fea0003800000 */
.L_x_2676:
        /* <DEDUP_REMOVED lines=13> */
.L_x_2680:
[----:B------:R-:W-:Y:S01]  /*9ab0*/  IMAD.MOV.U32 R0, RZ, RZ, 0x7f ;  /* 0x0000007fff007424 */ /* 0x000fe200078e00ff */
[----:B------:R-:W-:-:S04]  /*9ac0*/  ISETP.GT.U32.AND P0, PT, R3, 0x7f800000, PT ;  /* 0x7f8000000300780c */ /* 0x000fc80003f04070 */
[----:B------:R-:W-:-:S04]  /*9ad0*/  SEL R0, R0, 0x7c, P0 ;  /* 0x0000007c00007807 */ /* 0x000fc80000000000 */
.L_x_2681:
[----:B------:R-:W-:Y:S05]  /*9ae0*/  BSYNC B0 ;  /* 0x0000000000007941 */ /* 0x000fea0003800000 */
.L_x_2679:
[----:B------:R-:W-:-:S04]  /*9af0*/  LOP3.LUT R3, R5, 0x80000000, RZ, 0xc0, !PT ;  /* 0x8000000005037812 */ /* 0x000fc800078ec0ff */
[----:B------:R-:W-:-:S04]  /*9b00*/  SHF.R.U32.HI R3, RZ, 0x18, R3 ;  /* 0x00000018ff037819 */ /* 0x000fc80000011603 */
[----:B------:R-:W-:-:S05]  /*9b10*/  LOP3.LUT R3, R0, R3, RZ, 0xfc, !PT ;  /* 0x0000000300037212 */ /* 0x000fca00078efcff */
[----:B------:R0:W-:Y:S01]  /*9b20*/  STG.E.U8 [R8.64], R3 ;  /* 0x0000000308007986 */ /* 0x0001e2000c101124 */
[----:B------:R-:W-:Y:S05]  /*9b30*/  BRA `(.L_x_2665) ;  /* 0x000006c000007947 */ /* 0x000fea0003800000 */
.L_x_2675:
[----:B------:R-:W0:Y:S02]  /*9b40*/  I2F.S16 R0, R26 ;  /* 0x0000001a00007306 */ /* 0x000e240000101400 */
[----:B0-----:R-:W-:-:S05]  /*9b50*/  F2FP.BF16.PACK_AB R0, RZ, R0 ;  /* 0x00000000ff00723e */ /* 0x001fca00000010ff */
[----:B------:R0:W-:Y:S01]  /*9b60*/  STG.E.U16 [R8.64], R0 ;  /* 0x0000000008007986 */ /* 0x0001e2000c101524 */
[----:B------:R-:W-:Y:S05]  /*9b70*/  BRA `(.L_x_2665) ;  /* 0x0000068000007947 */ /* 0x000fea0003800000 */
.L_x_2672:
        /* <DEDUP_REMOVED lines=10> */
.L_x_2684:
        /* <DEDUP_REMOVED lines=17> */
.L_x_2687:
[----:B------:R-:W-:-:S04]  /*9d30*/  LOP3.LUT R3, R5, 0x80000000, RZ, 0xc0, !PT ;  /* 0x8000000005037812 */ /* 0x000fc800078ec0ff */
[----:B------:R-:W-:-:S04]  /*9d40*/  SHF.R.U32.HI R3, RZ, 0x18, R3 ;  /* 0x00000018ff037819 */ /* 0x000fc80000011603 */
[----:B------:R-:W-:-:S04]  /*9d50*/  LOP3.LUT R0, R0, R3, RZ, 0xfc, !PT ;  /* 0x0000000300007212 */ /* 0x000fc800078efcff */
[----:B------:R-:W-:Y:S02]  /*9d60*/  PRMT R4, R0, 0x7610, R4 ;  /* 0x0000761000047816 */ /* 0x000fe40000000004 */
.L_x_2686:
[----:B------:R-:W-:Y:S05]  /*9d70*/  BSYNC B0 ;  /* 0x0000000000007941 */ /* 0x000fea0003800000 */
.L_x_2685:
[----:B------:R0:W-:Y:S01]  /*9d80*/  STG.E.U8 [R8.64], R4 ;  /* 0x0000000408007986 */ /* 0x0001e2000c101124 */
[----:B------:R-:W-:Y:S05]  /*9d90*/  BRA `(.L_x_2665) ;  /* 0x0000046000007947 */ /* 0x000fea0003800000 */
.L_x_2683:
        /* <DEDUP_REMOVED lines=17> */
.L_x_2690:
[----:B------:R-:W-:-:S04]  /*9eb0*/  LOP3.LUT R3, R5, 0x80000000, RZ, 0xc0, !PT ;  /* 0x8000000005037812 */ /* 0x000fc800078ec0ff */
[----:B------:R-:W-:-:S04]  /*9ec0*/  SHF.R.U32.HI R3, RZ, 0x18, R3 ;  /* 0x00000018ff037819 */ /* 0x000fc80000011603 */
[----:B------:R-:W-:-:S04]  /*9ed0*/  LOP3.LUT R0, R0, R3, RZ, 0xfc, !PT ;  /* 0x0000000300007212 */ /* 0x000fc800078efcff */
[----:B------:R-:W-:Y:S02]  /*9ee0*/  PRMT R4, R0, 0x7610, R4 ;  /* 0x0000761000047816 */ /* 0x000fe40000000004 */
.L_x_2689:
[----:B------:R-:W-:Y:S05]  /*9ef0*/  BSYNC B0 ;  /* 0x0000000000007941 */ /* 0x000fea0003800000 */
.L_x_2688:
[----:B------:R0:W-:Y:S01]  /*9f00*/  STG.E.U8 [R8.64], R4 ;  /* 0x0000000408007986 */ /* 0x0001e2000c101124 */
[----:B------:R-:W-:Y:S05]  /*9f10*/  BRA `(.L_x_2665) ;  /* 0x000002e000007947 */ /* 0x000fea0003800000 */
.L_x_2682:
        /* <DEDUP_REMOVED lines=22> */
.L_x_2664:
        /* <DEDUP_REMOVED lines=20> */
.L_x_2692:
[----:B------:R-:W-:-:S05]  /*a1c0*/  IMAD.MOV.U32 R27, RZ, RZ, RZ ;  /* 0x000000ffff1b7224 */ /* 0x000fca00078e00ff */
[----:B------:R0:W-:Y:S01]  /*a1d0*/  STG.E.64 [R8.64], R26 ;  /* 0x0000001a08007986 */ /* 0x0001e2000c101b24 */
[----:B------:R-:W-:Y:S05]  /*a1e0*/  BRA `(.L_x_2665) ;  /* 0x0000001000007947 */ /* 0x000fea0003800000 */
.L_x_2691:
[----:B------:R0:W-:Y:S02]  /*a1f0*/  STG.E [R8.64], R26 ;  /* 0x0000001a08007986 */ /* 0x0001e4000c101924 */
.L_x_2665:
        /* <DEDUP_REMOVED lines=21> */
.L_x_2696:
[----:B------:R0:W-:Y:S01]  /*a350*/  STG.E.U8 [R8.64], R18 ;  /* 0x0000001208007986 */ /* 0x0001e2000c101124 */
[----:B------:R-:W-:Y:S05]  /*a360*/  BRA `(.L_x_2698) ;  /* 0x00000d5000007947 */ /* 0x000fea0003800000 */
.L_x_2695:
        /* <DEDUP_REMOVED lines=9> */
.L_x_2700:
[----:B------:R0:W-:Y:S01]  /*a400*/  STG.E [R8.64], R18 ;  /* 0x0000001208007986 */ /* 0x0001e2000c101924 */
[----:B------:R-:W-:Y:S05]  /*a410*/  BRA `(.L_x_2698) ;  /* 0x00000ca000007947 */ /* 0x000fea0003800000 */
.L_x_2699:
[----:B------:R0:W-:Y:S01]  /*a420*/  STG.E.U16 [R8.64], R18 ;  /* 0x0000001208007986 */ /* 0x0001e2000c101524 */
[----:B------:R-:W-:Y:S05]  /*a430*/  BRA `(.L_x_2698) ;  /* 0x00000c8000007947 */ /* 0x000fea0003800000 */
.L_x_2694:
        /* <DEDUP_REMOVED lines=9> */
.L_x_2702:
[----:B------:R-:W0:Y:S02]  /*a4d0*/  I2F.S16 R0, R18 ;  /* 0x0000001200007306 */ /* 0x000e240000101400 */
[----:B0-----:R-:W-:-:S05]  /*a4e0*/  F2FP.PACK_AB R0, RZ, R0 ;  /* 0x00000000ff00723e */ /* 0x001fca00000000ff */
[----:B------:R0:W-:Y:S01]  /*a4f0*/  STG.E.U16 [R8.64], R0 ;  /* 0x0000000008007986 */ /* 0x0001e2000c101524 */
[----:B------:R-:W-:Y:S05]  /*a500*/  BRA `(.L_x_2698) ;  /* 0x00000bb000007947 */ /* 0x000fea0003800000 */
.L_x_2701:
        /* <DEDUP_REMOVED lines=10> */
.L_x_2704:
[----:B------:R-:W0:Y:S02]  /*a5b0*/  I2F.S16 R18, R18 ;  /* 0x0000001200127306 */ /* 0x000e240000101400 */
[----:B0-----:R-:W-:-:S04]  /*a5c0*/  F2FP.PACK_AB R3, RZ, R18 ;  /* 0x00000012ff03723e */ /* 0x001fc800000000ff */
[----:B------:R-:W-:-:S05]  /*a5d0*/  PRMT R3, R3, 0x5410, RZ ;  /* 0x0000541003037816 */ /* 0x000fca00000000ff */
[----:B------:R0:W-:Y:S01]  /*a5e0*/  STG.E [R8.64], R3 ;  /* 0x0000000308007986 */ /* 0x0001e2000c101924 */
[----:B------:R-:W-:Y:S05]  /*a5f0*/  BRA `(.L_x_2698) ;  /* 0x00000ac000007947 */ /* 0x000fea0003800000 */
.L_x_2703:
[----:B------:R-:W0:Y:S02]  /*a600*/  I2F.F64.S16 R18, R18 ;  /* 0x0000001200127312 */ /* 0x000e240000101c00 */
[----:B0-----:R0:W-:Y:S01]  /*a610*/  STG.E.64 [R8.64], R18 ;  /* 0x0000001208007986 */ /* 0x0011e2000c101b24 */
[----:B------:R-:W-:Y:S05]  /*a620*/  BRA `(.L_x_2698) ;  /* 0x00000a9000007947 */ /* 0x000fea0003800000 */
.L_x_2693:
        /* <DEDUP_REMOVED lines=10> */
.L_x_2707:
[----:B------:R-:W0:Y:S01]  /*a6d0*/  I2F.F64.S16 R4, R18 ;  /* 0x0000001200047312 */ /* 0x000e220000101c00 */
[----:B------:R-:W-:-:S05]  /*a6e0*/  CS2R R6, SRZ ;  /* 0x0000000000067805 */ /* 0x000fca000001ff00 */
[----:B0-----:R0:W-:Y:S01]  /*a6f0*/  STG.E.128 [R8.64], R4 ;  /* 0x0000000408007986 */ /* 0x0011e2000c101d24 */
[----:B------:R-:W-:Y:S05]  /*a700*/  BRA `(.L_x_2698) ;  /* 0x000009b000007947 */ /* 0x000fea0003800000 */
.L_x_2706:
        /* <DEDUP_REMOVED lines=21> */
.L_x_2711:
[----:B------:R-:W-:Y:S05]  /*a860*/  BSYNC B0 ;  /* 0x0000000000007941 */ /* 0x000fea0003800000 */
.L_x_2710:
[----:B------:R-:W-:-:S05]  /*a870*/  LOP3.LUT R5, R0, R5, RZ, 0xfc, !PT ;  /* 0x0000000500057212 */ /* 0x000fca00078efcff */
[----:B------:R0:W-:Y:S01]  /*a880*/  STG.E.U8 [R8.64], R5 ;  /* 0x0000000508007986 */ /* 0x0001e2000c101124 */
[----:B------:R-:W-:Y:S05]  /*a890*/  BRA `(.L_x_2698) ;  /* 0x0000082000007947 */ /* 0x000fea0003800000 */
.L_x_2709:
        /* <DEDUP_REMOVED lines=13> */
.L_x_2713:
[----:B------:R-:W-:Y:S01]  /*a970*/  IMAD.MOV.U32 R0, RZ, RZ, 0x7f ;  /* 0x0000007fff007424 */ /* 0x000fe200078e00ff */
[----:B------:R-:W-:-:S04]  /*a980*/  ISETP.GT.U32.AND P0, PT, R3, 0x7f800000, PT ;  /* 0x7f8000000300780c */ /* 0x000fc80003f04070 */
[----:B------:R-:W-:-:S04]  /*a990*/  SEL R0, R0, 0x7c, P0 ;  /* 0x0000007c00007807 */ /* 0x000fc80000000000 */
.L_x_2714:
[----:B------:R-:W-:Y:S05]  /*a9a0*/  BSYNC B0 ;  /* 0x0000000000007941 */ /* 0x000fea0003800000 */
.L_x_2712:
[----:B------:R-:W-:-:S04]  /*a9b0*/  LOP3.LUT R3, R5, 0x80000000, RZ, 0xc0, !PT ;  /* 0x8000000005037812 */ /* 0x000fc800078ec0ff */
[----:B------:R-:W-:-:S04]  /*a9c0*/  SHF.R.U32.HI R3, RZ, 0x18, R3 ;  /* 0x00000018ff037819 */ /* 0x000fc80000011603 */
[----:B------:R-:W-:-:S05]  /*a9d0*/  LOP3.LUT R3, R0, R3, RZ, 0xfc, !PT ;  /* 0x0000000300037212 */ /* 0x000fca00078efcff */
[----:B------:R0:W-:Y:S01]  /*a9e0*/  STG.E.U8 [R8.64], R3 ;  /* 0x0000000308007986 */ /* 0x0001e2000c101124 */
[----:B------:R-:W-:Y:S05]  /*a9f0*/  BRA `(.L_x_2698) ;  /* 0x000006c000007947 */ /* 0x000fea0003800000 */
.L_x_2708:
[----:B------:R-:W0:Y:S02]  /*aa00*/  I2F.S16 R0, R18 ;  /* 0x0000001200007306 */ /* 0x000e240000101400 */
[----:B0-----:R-:W-:-:S05]  /*aa10*/  F2FP.BF16.PACK_AB R0, RZ, R0 ;  /* 0x00000000ff00723e */ /* 0x001fca00000010ff */
[----:B------:R0:W-:Y:S01]  /*aa20*/  STG.E.U16 [R8.64], R0 ;  /* 0x0000000008007986 */ /* 0x0001e2000c101524 */
[----:B------:R-:W-:Y:S05]  /*aa30*/  BRA `(.L_x_2698) ;  /* 0x0000068000007947 */ /* 0x000fea0003800000 */
.L_x_2705:
        /* <DEDUP_REMOVED lines=10> */
.L_x_2717:
        /* <DEDUP_REMOVED lines=17> */
.L_x_2720:
[----:B------:R-:W-:-:S04]  /*abf0*/  LOP3.LUT R3, R5, 0x80000000, RZ, 0xc0, !PT ;  /* 0x8000000005037812 */ /* 0x000fc800078ec0ff */
[----:B------:R-:W-:-:S04]  /*ac00*/  SHF.R.U32.HI R3, RZ, 0x18, R3 ;  /* 0x00000018ff037819 */ /* 0x000fc80000011603 */
[----:B------:R-:W-:-:S04]  /*ac10*/  LOP3.LUT R0, R0, R3, RZ, 0xfc, !PT ;  /* 0x0000000300007212 */ /* 0x000fc800078efcff */
[----:B------:R-:W-:Y:S02]  /*ac20*/  PRMT R4, R0, 0x7610, R4 ;  /* 0x0000761000047816 */ /* 0x000fe40000000004 */
.L_x_2719:
[----:B------:R-:W-:Y:S05]  /*ac30*/  BSYNC B0 ;  /* 0x0000000000007941 */ /* 0x000fea0003800000 */
.L_x_2718:
[----:B------:R0:W-:Y:S01]  /*ac40*/  STG.E.U8 [R8.64], R4 ;  /* 0x0000000408007986 */ /* 0x0001e2000c101124 */
[----:B------:R-:W-:Y:S05]  /*ac50*/  BRA `(.L_x_2698) ;  /* 0x0000046000007947 */ /* 0x000fea0003800000 */
.L_x_2716:
        /* <DEDUP_REMOVED lines=17> */
.L_x_2723:
[----:B------:R-:W-:-:S04]  /*ad70*/  LOP3.LUT R3, R5, 0x80000000, RZ, 0xc0, !PT ;  /* 0x8000000005037812 */ /* 0x000fc800078ec0ff */
[----:B------:R-:W-:-:S04]  /*ad80*/  SHF.R.U32.HI R3, RZ, 0x18, R3 ;  /* 0x00000018ff037819 */ /* 0x000fc80000011603 */
[----:B------:R-:W-:-:S04]  /*ad90*/  LOP3.LUT R0, R0, R3, RZ, 0xfc, !PT ;  /* 0x0000000300007212 */ /* 0x000fc800078efcff */
[----:B------:R-:W-:Y:S02]  /*ada0*/  PRMT R4, R0, 0x7610, R4 ;  /* 0x0000761000047816 */ /* 0x000fe40000000004 */
.L_x_2722:
[----:B------:R-:W-:Y:S05]  /*adb0*/  BSYNC B0 ;  /* 0x0000000000007941 */ /* 0x000fea0003800000 */
.L_x_2721:
[----:B------:R0:W-:Y:S01]  /*adc0*/  STG.E.U8 [R8.64], R4 ;  /* 0x0000000408007986 */ /* 0x0001e2000c101124 */
[----:B------:R-:W-:Y:S05]  /*add0*/  BRA `(.L_x_2698) ;  /* 0x000002e000007947 */ /* 0x000fea0003800000 */
.L_x_2715:
        /* <DEDUP_REMOVED lines=22> */
.L_x_2697:
        /* <DEDUP_REMOVED lines=20> */
.L_x_2725:
[----:B------:R-:W-:-:S05]  /*b080*/  IMAD.MOV.U32 R19, RZ, RZ, RZ ;  /* 0x000000ffff137224 */ /* 0x000fca00078e00ff */
[----:B------:R0:W-:Y:S01]  /*b090*/  STG.E.64 [R8.64], R18 ;  /* 0x0000001208007986 */ /* 0x0001e2000c101b24 */
[----:B------:R-:W-:Y:S05]  /*b0a0*/  BRA `(.L_x_2698) ;  /* 0x0000001000007947 */ /* 0x000fea0003800000 */
.L_x_2724:
[----:B------:R0:W-:Y:S02]  /*b0b0*/  STG.E [R8.64], R18 ;  /* 0x0000001208007986 */ /* 0x0001e4000c101924 */
.L_x_2698:
[----:B------:R-:W-:Y:S02]  /*b0c0*/  IADD3 R17, R17, 0x80, RZ ;  /* 0x0000008011117810 */ /* 0x000fe40007ffe0ff */
.L_x_2659:
[----:B------:R-:W-:Y:S05]  /*b0d0*/  BSYNC B6 ;  /* 0x0000000000067941 */ /* 0x000fea0003800000 */
.L_x_2658:
        /* <DEDUP_REMOVED lines=19> */
.L_x_2729:
[----:B------:R-:W-:Y:S01]  /*b210*/  STG.E.U8 [R2.64], R24 ;  /* 0x0000001802007986 */ /* 0x000fe2000c101124 */
[----:B------:R-:W-:Y:S05]  /*b220*/  EXIT ;  /* 0x000000000000794d */ /* 0x000fea0003800000 */
.L_x_2728:
        /* <DEDUP_REMOVED lines=9> */
.L_x_2732:
[----:B------:R-:W-:Y:S01]  /*b2c0*/  STG.E [R2.64], R24 ;  /* 0x0000001802007986 */ /* 0x000fe2000c101924 */
[----:B------:R-:W-:Y:S05]  /*b2d0*/  EXIT ;  /* 0x000000000000794d */ /* 0x000fea0003800000 */
.L_x_2731:
[----:B------:R-:W-:Y:S01]  /*b2e0*/  STG.E.U16 [R2.64], R24 ;  /* 0x0000001802007986 */ /* 0x000fe2000c101524 */
[----:B------:R-:W-:Y:S05]  /*b2f0*/  EXIT ;  /* 0x000000000000794d */ /* 0x000fea0003800000 */
.L_x_2727:
        /* <DEDUP_REMOVED lines=9> */
.L_x_2734:
[----:B------:R-:W0:Y:S02]  /*b390*/  I2F.S16 R0, R24 ;  /* 0x0000001800007306 */ /* 0x000e240000101400 */
[----:B0-----:R-:W-:-:S05]  /*b3a0*/  F2FP.PACK_AB R0, RZ, R0 ;  /* 0x00000000ff00723e */ /* 0x001fca00000000ff */
[----:B------:R-:W-:Y:S01]  /*b3b0*/  STG.E.U16 [R2.64], R0 ;  /* 0x0000000002007986 */ /* 0x000fe2000c101524 */
[----:B------:R-:W-:Y:S05]  /*b3c0*/  EXIT ;  /* 0x000000000000794d */ /* 0x000fea0003800000 */
.L_x_2733:
        /* <DEDUP_REMOVED lines=10> */
.L_x_2736:
[----:B------:R-:W0:Y:S02]  /*b470*/  I2F.S16 R24, R24 ;  /* 0x0000001800187306 */ /* 0x000e240000101400 */
[----:B0-----:R-:W-:-:S04]  /*b480*/  F2FP.PACK_AB R5, RZ, R24 ;  /* 0x00000018ff05723e */ /* 0x001fc800000000ff */
[----:B------:R-:W-:-:S05]  /*b490*/  PRMT R5, R5, 0x5410, RZ ;  /* 0x0000541005057816 */ /* 0x000fca00000000ff */
[----:B------:R-:W-:Y:S01]  /*b4a0*/  STG.E [R2.64], R5 ;  /* 0x0000000502007986 */ /* 0x000fe2000c101924 */
[----:B------:R-:W-:Y:S05]  /*b4b0*/  EXIT ;  /* 0x000000000000794d */ /* 0x000fea0003800000 */
.L_x_2735:
[----:B------:R-:W0:Y:S02]  /*b4c0*/  I2F.F64.S16 R24, R24 ;  /* 0x0000001800187312 */ /* 0x000e240000101c00 */
[----:B0-----:R-:W-:Y:S01]  /*b4d0*/  STG.E.64 [R2.64], R24 ;  /* 0x0000001802007986 */ /* 0x001fe2000c101b24 */
[----:B------:R-:W-:Y:S05]  /*b4e0*/  EXIT ;  /* 0x000000000000794d */ /* 0x000fea0003800000 */
.L_x_2726:
        /* <DEDUP_REMOVED lines=10> */
.L_x_2739:
[----:B------:R-:W0:Y:S01]  /*b590*/  I2F.F64.S16 R24, R24 ;  /* 0x0000001800187312 */ /* 0x000e220000101c00 */
[----:B------:R-:W-:-:S05]  /*b5a0*/  CS2R R26, SRZ ;  /* 0x00000000001a7805 */ /* 0x000fca000001ff00 */
[----:B0-----:R-:W-:Y:S01]  /*b5b0*/  STG.E.128 [R2.64], R24 ;  /* 0x0000001802007986 */ /* 0x001fe2000c101d24 */
[----:B------:R-:W-:Y:S05]  /*b5c0*/  EXIT ;  /* 0x000000000000794d */ /* 0x000fea0003800000 */
.L_x_2738:
        /* <DEDUP_REMOVED lines=21> */
.L_x_2743:
[----:B------:R-:W-:Y:S05]  /*b720*/  BSYNC B0 ;  /* 0x0000000000007941 */ /* 0x000fea0003800000 */
.L_x_2742:
[----:B------:R-:W-:-:S05]  /*b730*/  LOP3.LUT R5, R0, R5, RZ, 0xfc, !PT ;  /* 0x0000000500057212 */ /* 0x000fca00078efcff */
[----:B------:R-:W-:Y:S01]  /*b740*/  STG.E.U8 [R2.64], R5 ;  /* 0x0000000502007986 */ /* 0x000fe2000c101124 */
[----:B------:R-:W-:Y:S05]  /*b750*/  EXIT ;  /* 0x000000000000794d */ /* 0x000fea0003800000 */
.L_x_2741:
        /* <DEDUP_REMOVED lines=13> */
.L_x_2745:
[----:B------:R-:W-:Y:S01]  /*b830*/  IMAD.MOV.U32 R0, RZ, RZ, 0x7f ;  /* 0x0000007fff007424 */ /* 0x000fe200078e00ff */
[----:B------:R-:W-:-:S04]  /*b840*/  ISETP.GT.U32.AND P0, PT, R4, 0x7f800000, PT ;  /* 0x7f8000000400780c */ /* 0x000fc80003f04070 */
[----:B------:R-:W-:-:S04]  /*b850*/  SEL R0, R0, 0x7c, P0 ;  /* 0x0000007c00007807 */ /* 0x000fc80000000000 */
.L_x_2746:
[----:B------:R-:W-:Y:S05]  /*b860*/  BSYNC B0 ;  /* 0x0000000000007941 */ /* 0x000fea0003800000 */
.L_x_2744:
[----:B------:R-:W-:-:S04]  /*b870*/  LOP3.LUT R4, R5, 0x80000000, RZ, 0xc0, !PT ;  /* 0x8000000005047812 */ /* 0x000fc800078ec0ff */
[----:B------:R-:W-:-:S04]  /*b880*/  SHF.R.U32.HI R5, RZ, 0x18, R4 ;  /* 0x00000018ff057819 */ /* 0x000fc80000011604 */
[----:B------:R-:W-:-:S05]  /*b890*/  LOP3.LUT R5, R0, R5, RZ, 0xfc, !PT ;  /* 0x0000000500057212 */ /* 0x000fca00078efcff */
[----:B------:R-:W-:Y:S01]  /*b8a0*/  STG.E.U8 [R2.64], R5 ;  /* 0x0000000502007986 */ /* 0x000fe2000c101124 */
[----:B------:R-:W-:Y:S05]  /*b8b0*/  EXIT ;  /* 0x000000000000794d */ /* 0x000fea0003800000 */
.L_x_2740:
[----:B------:R-:W0:Y:S02]  /*b8c0*/  I2F.S16 R0, R24 ;  /* 0x0000001800007306 */ /* 0x000e240000101400 */
[----:B0-----:R-:W-:-:S05]  /*b8d0*/  F2FP.BF16.PACK_AB R0, RZ, R0 ;  /* 0x00000000ff00723e */ /* 0x001fca00000010ff */
[----:B------:R-:W-:Y:S01]  /*b8e0*/  STG.E.U16 [R2.64], R0 ;  /* 0x0000000002007986 */ /* 0x000fe2000c101524 */
[----:B------:R-:W-:Y:S05]  /*b8f0*/  EXIT ;  /* 0x000000000000794d */ /* 0x000fea0003800000 */
.L_x_2737:
        /* <DEDUP_REMOVED lines=10> */
.L_x_2749:
        /* <DEDUP_REMOVED lines=17> */
.L_x_2752:
[----:B------:R-:W-:-:S04]  /*bab0*/  LOP3.LUT R0, R7, 0x80000000, RZ, 0xc0, !PT ;  /* 0x8000000007007812 */ /* 0x000fc800078ec0ff */
[----:B------:R-:W-:-:S04]  /*bac0*/  SHF.R.U32.HI R5, RZ, 0x18, R0 ;  /* 0x00000018ff057819 */ /* 0x000fc80000011600 */
[----:B------:R-:W-:-:S04]  /*bad0*/  LOP3.LUT R4, R4, R5, RZ, 0xfc, !PT ;  /* 0x0000000504047212 */ /* 0x000fc800078efcff */
[----:B------:R-:W-:Y:S02]  /*bae0*/  PRMT R0, R4, 0x7610, R0 ;  /* 0x0000761004007816 */ /* 0x000fe40000000000 */
.L_x_2751:
[----:B------:R-:W-:Y:S05]  /*baf0*/  BSYNC B0 ;  /* 0x0000000000007941 */ /* 0x000fea0003800000 */
.L_x_2750:
[----:B------:R-:W-:Y:S01]  /*bb00*/  STG.E.U8 [R2.64], R0 ;  /* 0x0000000002007986 */ /* 0x000fe2000c101124 */
[----:B------:R-:W-:Y:S05]  /*bb10*/  EXIT ;  /* 0x000000000000794d */ /* 0x000fea0003800000 */
.L_x_2748:
        /* <DEDUP_REMOVED lines=17> */
.L_x_2755:
[----:B------:R-:W-:-:S04]  /*bc30*/  LOP3.LUT R0, R7, 0x80000000, RZ, 0xc0, !PT ;  /* 0x8000000007007812 */ /* 0x000fc800078ec0ff */
[----:B------:R-:W-:-:S04]  /*bc40*/  SHF.R.U32.HI R5, RZ, 0x18, R0 ;  /* 0x00000018ff057819 */ /* 0x000fc80000011600 */
[----:B------:R-:W-:-:S04]  /*bc50*/  LOP3.LUT R4, R4, R5, RZ, 0xfc, !PT ;  /* 0x0000000504047212 */ /* 0x000fc800078efcff */
[----:B------:R-:W-:Y:S02]  /*bc60*/  PRMT R0, R4, 0x7610, R0 ;  /* 0x0000761004007816 */ /* 0x000fe40000000000 */
.L_x_2754:
[----:B------:R-:W-:Y:S05]  /*bc70*/  BSYNC B0 ;  /* 0x0000000000007941 */ /* 0x000fea0003800000 */
.L_x_2753:
[----:B------:R-:W-:Y:S01]  /*bc80*/  STG.E.U8 [R2.64], R0 ;  /* 0x0000000002007986 */ /* 0x000fe2000c101124 */
[----:B------:R-:W-:Y:S05]  /*bc90*/  EXIT ;  /* 0x000000000000794d */ /* 0x000fea0003800000 */
.L_x_2747:
        /* <DEDUP_REMOVED lines=22> */
.L_x_2730:
        /* <DEDUP_REMOVED lines=20> */
.L_x_2757:
[----:B------:R-:W-:-:S05]  /*bf40*/  IMAD.MOV.U32 R25, RZ, RZ, RZ ;  /* 0x000000ffff197224 */ /* 0x000fca00078e00ff */
[----:B------:R-:W-:Y:S01]  /*bf50*/  STG.E.64 [R2.64], R24 ;  /* 0x0000001802007986 */ /* 0x000fe2000c101b24 */
[----:B------:R-:W-:Y:S05]  /*bf60*/  EXIT ;  /* 0x000000000000794d */ /* 0x000fea0003800000 */
.L_x_2756:
[----:B------:R-:W-:Y:S01]  /*bf70*/  STG.E [R2.64], R24 ;  /* 0x0000001802007986 */ /* 0x000fe2000c101924 */
[----:B------:R-:W-:Y:S05]  /*bf80*/  EXIT ;  /* 0x000000000000794d */ /* 0x000fea0003800000 */
.L_x_2758:
        /* <DEDUP_REMOVED lines=15> */
.L_x_41823:


//--------------------- .text._ZN2at6native18elementwise_kernelILi128ELi4EZNS0_22gpu_kernel_impl_nocastINS0_13BinaryFunctorIbbbZZZNS0_23logical_xor_kernel_cudaERNS_14TensorIteratorEENKUlvE0_clEvENKUlvE7_clEvEUlbbE_EEEEvRNS_18TensorIteratorBaseERKT_EUliE_EEviT1_ --------------------------
	.section	.text._ZN2at6native18elementwise_kernelILi128ELi4EZNS0_22gpu_kernel_impl_nocastINS0_13BinaryFunctorIbbbZZZNS0_23logical_xor_kernel_cudaERNS_14TensorIteratorEENKUlvE0_clEvENKUlvE7_clEvEUlbbE_EEEEvRNS_18TensorIteratorBaseERKT_EUliE_EEviT1_,"ax",@progbits
	.sectioninfo	@"SHI_REGISTERS=12"
	.align	128
        .global         _ZN2at6native18elementwise_kernelILi128ELi4EZNS0_22gpu_kernel_impl_nocastINS0_13BinaryFunctorIbbbZZZNS0_23logical_xor_kernel_cudaERNS_14TensorIteratorEENKUlvE0_clEvENKUlvE7_clEvEUlbbE_EEEEvRNS_18TensorIteratorBaseERKT_EUliE_EEviT1_
        .type           _ZN2at6native18elementwise_kernelILi128ELi4EZNS0_22gpu_kernel_impl_nocastINS0_13BinaryFunctorIbbbZZZNS0_23logical_xor_kernel_cudaERNS_14TensorIteratorEENKUlvE0_clEvENKUlvE7_clEvEUlbbE_EEEEvRNS_18TensorIteratorBaseERKT_EUliE_EEviT1_,@function
        .size           _ZN2at6native18elementwise_kernelILi128ELi4EZNS0_22gpu_kernel_impl_nocastINS0_13BinaryFunctorIbbbZZZNS0_23logical_xor_kernel_cudaERNS_14TensorIteratorEENKUlvE0_clEvENKUlvE7_clEvEUlbbE_EEEEvRNS_18TensorIteratorBaseERKT_EUliE_EEviT1_,(.L_x_41824 - _ZN2at6native18elementwise_kernelILi128ELi4EZNS0_22gpu_kernel_impl_nocastINS0_13BinaryFunctorIbbbZZZNS0_23logical_xor_kernel_cudaERNS_14TensorIteratorEENKUlvE0_clEvENKUlvE7_clEvEUlbbE_EEEEvRNS_18TensorIteratorBaseERKT_EUliE_EEviT1_)
        .other          _ZN2at6native18elementwise_kernelILi128ELi4EZNS0_22gpu_kernel_impl_nocastINS0_13BinaryFunctorIbbbZZZNS0_23logical_xor_kernel_cudaERNS_14TensorIteratorEENKUlvE0_clEvENKUlvE7_clEvEUlbbE_EEEEvRNS_18TensorIteratorBaseERKT_EUliE_EEviT1_,@"STO_CUDA_ENTRY STV_DEFAULT"
_ZN2at6native18elementwise_kernelILi128ELi4EZNS0_22gpu_kernel_impl_nocastINS0_13BinaryFunctorIbbbZZZNS0_23logical_xor_kernel_cudaERNS_14TensorIteratorEENKUlvE0_clEvENKUlvE7_clEvEUlbbE_EEEEvRNS_18TensorIteratorBaseERKT_EUliE_EEviT1_:
.text._ZN2at6native18elementwise_kernelILi128ELi4EZNS0_22gpu_kernel_impl_nocastINS0_13BinaryFunctorIbbbZZZNS0_23logical_xor_kernel_cudaERNS_14TensorIteratorEENKUlvE0_clEvENKUlvE7_clEvEUlbbE_EEEEvRNS_18TensorIteratorBaseERKT_EUliE_EEviT1_:
        /* <DEDUP_REMOVED lines=260> */
[----:B------:R-:W-:-:S05]  /*1040*/  @P0 IMAD R4, R9, c[0x0][0x3c0], R4 ;  /* 0x0000f00009040a24 */ /* 0x000fca00078e0204 */
.L_x_2761:
[----:B------:R-:W-:Y:S02]  /*1050*/  IADD3 R6, P1, R4, c[0x0][0x3d8], RZ ;  /* 0x0000f60004067a10 */ /* 0x000fe40007f3e0ff */
[----:B------:R-:W-:Y:S02]  /*1060*/  IADD3 R4, P0, R3, c[0x0][0x3d0], RZ ;  /* 0x0000f40003047a10 */ /* 0x000fe40007f1e0ff */
[----:B------:R-:W-:Y:S02]  /*1070*/  IADD3.X R7, RZ, c[0x0][0x3dc], RZ, P1, !PT ;  /* 0x0000f700ff077a10 */ /* 0x000fe40000ffe4ff */
[----:B------:R-:W-:-:S03]  /*1080*/  IADD3.X R5, RZ, c[0x0][0x3d4], RZ, P0, !PT ;  /* 0x0000f500ff057a10 */ /* 0x000fc600007fe4ff */
[----:B------:R-:W2:Y:S04]  /*1090*/  LDG.E.U8 R6, [R6.64] ;  /* 0x0000000406067981 */ /* 0x000ea8000c1e1100 */
[----:B------:R-:W3:Y:S01]  /*10a0*/  LDG.E.U8 R4, [R4.64] ;  /* 0x0000000404047981 */ /* 0x000ee2000c1e1100 */
[----:B------:R-:W-:Y:S02]  /*10b0*/  IADD3 R2, P1, R2, c[0x0][0x3c8], RZ ;  /* 0x0000f20002027a10 */ /* 0x000fe40007f3e0ff */
[----:B------:R-:W-:Y:S02]  /*10c0*/  IADD3 R0, R0, 0x80, RZ ;  /* 0x0000008000007810 */ /* 0x000fe40007ffe0ff */
[----:B------:R-:W-:Y:S02]  /*10d0*/  IADD3.X R3, RZ, c[0x0][0x3cc], RZ, P1, !PT ;  /* 0x0000f300ff037a10 */ /* 0x000fe40000ffe4ff */
[----:B--2---:R-:W-:-:S04]  /*10e0*/  ISETP.NE.AND P0, PT, R6, RZ, PT ;  /* 0x000000ff0600720c */ /* 0x004fc80003f05270 */
[----:B---3--:R-:W-:-:S04]  /*10f0*/  ISETP.NE.XOR P0, PT, R4, RZ, P0 ;  /* 0x000000ff0400720c */ /* 0x008fc80000705a70 */
[----:B------:R-:W-:-:S05]  /*1100*/  SEL R9, RZ, 0x1, !P0 ;  /* 0x00000001ff097807 */ /* 0x000fca0004000000 */
[----:B------:R0:W-:Y:S04]  /*1110*/  STG.E.U8 [R2.64], R9 ;  /* 0x0000000902007986 */ /* 0x0001e8000c101104 */
.L_x_2760:
[----:B------:R-:W-:Y:S05]  /*1120*/  BSYNC B0 ;  /* 0x0000000000007941 */ /* 0x000fea0003800000 */
.L_x_2759:
        /* <DEDUP_REMOVED lines=256> */
.L_x_2764:
        /* <DEDUP_REMOVED lines=268> */
.L_x_2765:
        /* <DEDUP_REMOVED lines=13> */
.L_x_2763:
[----:B------:R-:W-:Y:S05]  /*32c0*/  BSYNC B0 ;  /* 0x0000000000007941 */ /* 0x000fea0003800000 */
.L_x_2762:
        /* <DEDUP_REMOVED lines=254> */
[----:B------:R-:W-:-:S05]  /*42b0*/  @P0 IMAD R4, R9, c[0x0][0x3c0], R4 ;  /* 0x0000f00009040a24 */ /* 0x000fca00078e0204 */
.L_x_2766:
[----:B------:R-:W-:Y:S02]  /*42c0*/  IADD3 R6, P1, R4, c[0x0][0x3d8], RZ ;  /* 0x0000f60004067a10 */ /* 0x000fe40007f3e0ff */
[----:B------:R-:W-:Y:S02]  /*42d0*/  IADD3 R4, P0, R3, c[0x0][0x3d0], RZ ;  /* 0x0000f40003047a10 */ /* 0x000fe40007f1e0ff */
[----:B------:R-:W-:Y:S02]  /*42e0*/  IADD3.X R7, RZ, c[0x0][0x3dc], RZ, P1, !PT ;  /* 0x0000f700ff077a10 */ /* 0x000fe40000ffe4ff */
[----:B------:R-:W-:-:S03]  /*42f0*/  IADD3.X R5, RZ, c[0x0][0x3d4], RZ, P0, !PT ;  /* 0x0000f500ff057a10 */ /* 0x000fc600007fe4ff */
[----:B------:R-:W2:Y:S04]  /*4300*/  LDG.E.U8 R6, [R6.64] ;  /* 0x0000000406067981 */ /* 0x000ea8000c1e1100 */
[----:B------:R-:W3:Y:S01]  /*4310*/  LDG.E.U8 R4, [R4.64] ;  /* 0x0000000404047981 */ /* 0x000ee2000c1e1100 */
[----:B------:R-:W-:-:S04]  /*4320*/  IADD3 R2, P1, R2, c[0x0][0x3c8], RZ ;  /* 0x0000f20002027a10 */ /* 0x000fc80007f3e0ff */
[----:B------:R-:W-:Y:S02]  /*4330*/  IADD3.X R3, RZ, c[0x0][0x3cc], RZ, P1, !PT ;  /* 0x0000f300ff037a10 */ /* 0x000fe40000ffe4ff */
[----:B--2---:R-:W-:-:S04]  /*4340*/  ISETP.NE.AND P0, PT, R6, RZ, PT ;  /* 0x000000ff0600720c */ /* 0x004fc80003f05270 */
[----:B---3--:R-:W-:-:S04]  /*4350*/  ISETP.NE.XOR P0, PT, R4, RZ, P0 ;  /* 0x000000ff0400720c */ /* 0x008fc80000705a70 */
[----:B------:R-:W-:-:S05]  /*4360*/  SEL R9, RZ, 0x1, !P0 ;  /* 0x00000001ff097807 */ /* 0x000fca0004000000 */
[----:B------:R-:W-:Y:S01]  /*4370*/  STG.E.U8 [R2.64], R9 ;  /* 0x0000000902007986 */ /* 0x000fe2000c101104 */
[----:B------:R-:W-:Y:S05]  /*4380*/  EXIT ;  /* 0x000000000000794d */ /* 0x000fea0003800000 */
.L_x_2767:
        /* <DEDUP_REMOVED lines=15> */
.L_x_41824:


//--------------------- .text._ZN2at6native27unrolled_elementwise_kernelINS0_13BinaryFunctorIbbbZZZNS0_23logical_xor_kernel_cudaERNS_14TensorIteratorEENKUlvE0_clEvENKUlvE7_clEvEUlbbE_EESt5arrayIPcLm3EELi4E23TrivialOffsetCalculatorILi2EjESC_ILi1EjENS0_6memory15LoadWithoutCastENSF_16StoreWithoutCastEEEviT_T0_T2_T3_T4_T5_ --------------------------
	.section	.text._ZN2at6native27unrolled_elementwise_kernelINS0_13BinaryFunctorIbbbZZZNS0_23logical_xor_kernel_cudaERNS_14TensorIteratorEENKUlvE0_clEvENKUlvE7_clEvEUlbbE_EESt5arrayIPcLm3EELi4E23TrivialOffsetCalculatorILi2EjESC_ILi1EjENS0_6memory15LoadWithoutCastENSF_16StoreWithoutCastEEEviT_T0_T2_T3_T4_T5_,"ax",@progbits
	.sectioninfo	@"SHI_REGISTERS=23"
	.align	128
        .global         _ZN2at6native27unrolled_elementwise_kernelINS0_13BinaryFunctorIbbbZZZNS0_23logical_xor_kernel_cudaERNS_14TensorIteratorEENKUlvE0_clEvENKUlvE7_clEvEUlbbE_EESt5arrayIPcLm3EELi4E23TrivialOffsetCalculatorILi2EjESC_ILi1EjENS0_6memory15LoadWithoutCastENSF_16StoreWithoutCastEEEviT_T0_T2_T3_T4_T5_
        .type           _ZN2at6native27unrolled_elementwise_kernelINS0_13BinaryFunctorIbbbZZZNS0_23logical_xor_kernel_cudaERNS_14TensorIteratorEENKUlvE0_clEvENKUlvE7_clEvEUlbbE_EESt5arrayIPcLm3EELi4E23TrivialOffsetCalculatorILi2EjESC_ILi1EjENS0_6memory15LoadWithoutCastENSF_16StoreWithoutCastEEEviT_T0_T2_T3_T4_T5_,@function
        .size           _ZN2at6native27unrolled_elementwise_kernelINS0_13BinaryFunctorIbbbZZZNS0_23logical_xor_kernel_cudaERNS_14TensorIteratorEENKUlvE0_clEvENKUlvE7_clEvEUlbbE_EESt5arrayIPcLm3EELi4E23TrivialOffsetCalculatorILi2EjESC_ILi1EjENS0_6memory15LoadWithoutCastENSF_16StoreWithoutCastEEEviT_T0_T2_T3_T4_T5_,(.L_x_41825 - _ZN2at6native27unrolled_elementwise_kernelINS0_13BinaryFunctorIbbbZZZNS0_23logical_xor_kernel_cudaERNS_14TensorIteratorEENKUlvE0_clEvENKUlvE7_clEvEUlbbE_EESt5arrayIPcLm3EELi4E23TrivialOffsetCalculatorILi2EjESC_ILi1EjENS0_6memory15LoadWithoutCastENSF_16StoreWithoutCastEEEviT_T0_T2_T3_T4_T5_)
        .other          _ZN2at6native27unrolled_elementwise_kernelINS0_13BinaryFunctorIbbbZZZNS0_23logical_xor_kernel_cudaERNS_14TensorIteratorEENKUlvE0_clEvENKUlvE7_clEvEUlbbE_EESt5arrayIPcLm3EELi4E23TrivialOffsetCalculatorILi2EjESC_ILi1EjENS0_6memory15LoadWithoutCastENSF_16StoreWithoutCastEEEviT_T0_T2_T3_T4_T5_,@"STO_CUDA_ENTRY STV_DEFAULT"
_ZN2at6native27unrolled_elementwise_kernelINS0_13BinaryFunctorIbbbZZZNS0_23logical_xor_kernel_cudaERNS_14TensorIteratorEENKUlvE0_clEvENKUlvE7_clEvEUlbbE_EESt5arrayIPcLm3EELi4E23TrivialOffsetCalculatorILi2EjESC_ILi1EjENS0_6memory15LoadWithoutCastENSF_16StoreWithoutCastEEEviT_T0_T2_T3_T4_T5_:
.text._ZN2at6native27unrolled_elementwise_kernelINS0_13BinaryFunctorIbbbZZZNS0_23logical_xor_kernel_cudaERNS_14TensorIteratorEENKUlvE0_clEvENKUlvE7_clEvEUlbbE_EESt5arrayIPcLm3EELi4E23TrivialOffsetCalculatorILi2EjESC_ILi1EjENS0_6memory15LoadWithoutCastENSF_16StoreWithoutCastEEEviT_T0_T2_T3_T4_T5_:
[----:B------:R-:W-:Y:S02]  /*0000*/  IMAD.MOV.U32 R1, RZ, RZ, c[0x0][0x28] ;  /* 0x00000a00ff017624 */ /* 0x000fe400078e00ff */
[----:B------:R-:W0:Y:S01]  /*0010*/  S2R R0, SR_CTAID.X ;  /* 0x0000000000007919 */ /* 0x000e220000002500 */
[----:B------:R-:W-:Y:S01]  /*0020*/  IMAD.MOV.U32 R5, RZ, RZ, -0x200 ;  /* 0xfffffe00ff057424 */ /* 0x000fe200078e00ff */
[----:B------:R-:W-:Y:S02]  /*0030*/  ULDC.64 UR4, c[0x0][0x118] ;  /* 0x0000460000047ab9 */ /* 0x000fe40000000a00 */
[----:B------:R-:W1:Y:S01]  /*0040*/  S2R R3, SR_TID.X ;  /* 0x0000000000037919 */ /* 0x000e620000002100 */
[----:B0-----:R-:W-:Y:S02]  /*0050*/  IMAD R2, R0, R5, c[0x0][0x160] ;  /* 0x0000580000027624 */ /* 0x001fe400078e0205 */
[----:B-1----:R-:W-:-:S03]  /*0060*/  IMAD.MOV.U32 R11, RZ, RZ, R3 ;  /* 0x000000ffff0b7224 */ /* 0x002fc600078e0003 */
[----:B------:R-:W-:-:S13]  /*0070*/  ISETP.GE.AND P4, PT, R3, R2, PT ;  /* 0x000000020300720c */ /* 0x000fda0003f86270 */
[----:B------:R-:W-:Y:S01]  /*0080*/  @!P4 IMAD R4, R0, 0x200, R11 ;  /* 0x000002000004c824 */ /* 0x000fe200078e020b */
[----:B------:R-:W-:-:S04]  /*0090*/  @!P4 IADD3 R11, R11, 0x80, RZ ;  /* 0x000000800b0bc810 */ /* 0x000fc80007ffe0ff */
[----:B------:R-:W-:Y:S02]  /*00a0*/  ISETP.GE.AND P2, PT, R11, R2, PT ;  /* 0x000000020b00720c */ /* 0x000fe40003f46270 */
[C---:B------:R-:W-:Y:S02]  /*00b0*/  @!P4 IADD3 R8, P1, R4.reuse, c[0x0][0x178], RZ ;  /* 0x00005e000408ca10 */ /* 0x040fe40007f3e0ff */
[----:B------:R-:W-:-:S03]  /*00c0*/  @!P4 IADD3 R4, P0, R4, c[0x0][0x170], RZ ;  /* 0x00005c000404ca10 */ /* 0x000fc60007f1e0ff */
[----:B------:R-:W-:Y:S02]  /*00d0*/  @!P4 IMAD.X R9, RZ, RZ, c[0x0][0x17c], P1 ;  /* 0x00005f00ff09c624 */ /* 0x000fe400008e06ff */
[----:B------:R-:W-:-:S04]  /*00e0*/  @!P4 IMAD.X R5, RZ, RZ, c[0x0][0x174], P0 ;  /* 0x00005d00ff05c624 */ /* 0x000fc800000e06ff */
[----:B------:R-:W-:Y:S01]  /*00f0*/  @!P2 IMAD R14, R0, 0x200, R11 ;  /* 0x00000200000ea824 */ /* 0x000fe200078e020b */
[----:B------:R-:W-:Y:S01]  /*0100*/  @!P2 IADD3 R11, R11, 0x80, RZ ;  /* 0x000000800b0ba810 */ /* 0x000fe20007ffe0ff */
[----:B------:R0:W2:Y:S03]  /*0110*/  @!P4 LDG.E.U8 R9, [R8.64] ;  /* 0x000000040809c981 */ /* 0x0000a6000c1e1100 */
[----:B------:R-:W-:Y:S01]  /*0120*/  ISETP.GE.AND P3, PT, R11, R2, PT ;  /* 0x000000020b00720c */ /* 0x000fe20003f66270 */
[----:B------:R1:W3:Y:S01]  /*0130*/  @!P4 LDG.E.U8 R20, [R4.64] ;  /* 0x000000040414c981 */ /* 0x0002e2000c1e1100 */
[----:B------:R-:W-:-:S11]  /*0140*/  @!P2 IADD3 R6, P0, R14, c[0x0][0x178], RZ ;  /* 0x00005e000e06aa10 */ /* 0x000fd60007f1e0ff */
[----:B------:R-:W-:-:S05]  /*0150*/  @!P3 IMAD R16, R0, 0x200, R11 ;  /* 0x000002000010b824 */ /* 0x000fca00078e020b */
[----:B------:R-:W-:Y:S01]  /*0160*/  @!P3 IADD3 R18, P1, R16, c[0x0][0x178], RZ ;  /* 0x00005e001012ba10 */ /* 0x000fe20007f3e0ff */
[----:B------:R-:W-:Y:S01]  /*0170*/  @!P2 IMAD.X R7, RZ, RZ, c[0x0][0x17c], P0 ;  /* 0x00005f00ff07a624 */ /* 0x000fe200000e06ff */
[----:B------:R-:W-:-:S03]  /*0180*/  @!P2 IADD3 R14, P0, R14, c[0x0][0x170], RZ ;  /* 0x00005c000e0eaa10 */ /* 0x000fc60007f1e0ff */
[----:B------:R-:W-:Y:S01]  /*0190*/  @!P3 IMAD.X R19, RZ, RZ, c[0x0][0x17c], P1 ;  /* 0x00005f00ff13b624 */ /* 0x000fe200008e06ff */
[----:B------:R-:W-:Y:S01]  /*01a0*/  @!P3 IADD3 R16, P1, R16, c[0x0][0x170], RZ ;  /* 0x00005c001010ba10 */ /* 0x000fe20007f3e0ff */
[----:B------:R4:W3:Y:S01]  /*01b0*/  @!P2 LDG.E.U8 R6, [R6.64] ;  /* 0x000000040606a981 */ /* 0x0008e2000c1e1100 */
[----:B------:R-:W-:-:S03]  /*01c0*/  @!P2 IMAD.X R15, RZ, RZ, c[0x0][0x174], P0 ;  /* 0x00005d00ff0fa624 */ /* 0x000fc600000e06ff */
[----:B0-----:R-:W3:Y:S01]  /*01d0*/  @!P3 LDG.E.U8 R8, [R18.64] ;  /* 0x000000041208b981 */ /* 0x001ee2000c1e1100 */
[----:B------:R-:W-:-:S03]  /*01e0*/  @!P3 IMAD.X R17, RZ, RZ, c[0x0][0x174], P1 ;  /* 0x00005d00ff11b624 */ /* 0x000fc600008e06ff */
[----:B------:R0:W3:Y:S04]  /*01f0*/  @!P2 LDG.E.U8 R15, [R14.64] ;  /* 0x000000040e0fa981 */ /* 0x0000e8000c1e1100 */
[----:B------:R-:W3:Y:S01]  /*0200*/  @!P3 LDG.E.U8 R16, [R16.64] ;  /* 0x000000041010b981 */ /* 0x000ee2000c1e1100 */
[----:B------:R-:W-:-:S04]  /*0210*/  @!P3 IADD3 R11, R11, 0x80, RZ ;  /* 0x000000800b0bb810 */ /* 0x000fc80007ffe0ff */
[----:B------:R-:W-:-:S13]  /*0220*/  ISETP.GE.AND P0, PT, R11, R2, PT ;  /* 0x000000020b00720c */ /* 0x000fda0003f06270 */
[----:B------:R-:W-:-:S05]  /*0230*/  @!P0 IMAD R12, R0, 0x200, R11 ;  /* 0x00000200000c8824 */ /* 0x000fca00078e020b */
[----:B------:R-:W-:-:S05]  /*0240*/  @!P0 IADD3 R10, P1, R12, c[0x0][0x170], RZ ;  /* 0x00005c000c0a8a10 */ /* 0x000fca0007f3e0ff */
[----:B------:R-:W-:Y:S01]  /*0250*/  @!P0 IMAD.X R11, RZ, RZ, c[0x0][0x174], P1 ;  /* 0x00005d00ff0b8624 */ /* 0x000fe200008e06ff */
[----:B------:R-:W-:Y:S02]  /*0260*/  @!P0 IADD3 R12, P1, R12, c[0x0][0x178], RZ ;  /* 0x00005e000c0c8a10 */ /* 0x000fe40007f3e0ff */
[----:B----4-:R-:W-:Y:S02]  /*0270*/  PRMT R7, RZ, 0x7610, R7 ;  /* 0x00007610ff077816 */ /* 0x010fe40000000007 */
[----:B-1----:R1:W5:Y:S01]  /*0280*/  @!P0 LDG.E.U8 R4, [R10.64] ;  /* 0x000000040a048981 */ /* 0x002362000c1e1100 */
[----:B------:R-:W-:Y:S01]  /*0290*/  @!P0 IMAD.X R13, RZ, RZ, c[0x0][0x17c], P1 ;  /* 0x00005f00ff0d8624 */ /* 0x000fe200008e06ff */
[----:B0-----:R-:W-:-:S04]  /*02a0*/  IADD3 R14, R3, 0x80, RZ ;  /* 0x00000080030e7810 */ /* 0x001fc80007ffe0ff */
[----:B------:R0:W5:Y:S01]  /*02b0*/  @!P0 LDG.E.U8 R5, [R12.64] ;  /* 0x000000040c058981 */ /* 0x000162000c1e1100 */
[----:B------:R-:W-:Y:S01]  /*02c0*/  BSSY B0, `(.L_x_2768) ;  /* 0x0000035000007945 */ /* 0x000fe20003800000 */
[----:B--2---:R-:W-:-:S04]  /*02d0*/  @!P4 ISETP.NE.AND P1, PT, R9, RZ, PT ;  /* 0x000000ff0900c20c */ /* 0x004fc80003f25270 */
[----:B------:R-:W-:Y:S02]  /*02e0*/  @!P4 SEL R7, RZ, 0x1, !P1 ;  /* 0x00000001ff07c807 */ /* 0x000fe40004800000 */
[----:B---3--:R-:W-:Y:S02]  /*02f0*/  @!P4 ISETP.NE.AND P1, PT, R20, RZ, PT ;  /* 0x000000ff1400c20c */ /* 0x008fe40003f25270 */
[----:B------:R-:W-:Y:S02]  /*0300*/  PRMT R9, RZ, 0x7610, R9 ;  /* 0x00007610ff097816 */ /* 0x000fe40000000009 */
[----:B-1----:R-:W-:Y:S02]  /*0310*/  PRMT R10, R7, 0x9910, RZ ;  /* 0x00009910070a7816 */ /* 0x002fe400000000ff */
[----:B------:R-:W-:Y:S02]  /*0320*/  @!P4 SEL R9, RZ, 0x1, !P1 ;  /* 0x00000001ff09c807 */ /* 0x000fe40004800000 */
[----:B------:R-:W-:-:S02]  /*0330*/  ISETP.NE.AND P1, PT, R10, RZ, PT ;  /* 0x000000ff0a00720c */ /* 0x000fc40003f25270 */
[----:B------:R-:W-:Y:S01]  /*0340*/  PRMT R9, R9, 0x9910, RZ ;  /* 0x0000991009097816 */ /* 0x000fe200000000ff */
[----:B------:R-:W-:Y:S01]  /*0350*/  IMAD.MOV.U32 R7, RZ, RZ, R3 ;  /* 0x000000ffff077224 */ /* 0x000fe200078e0003 */
[----:B------:R-:W-:Y:S02]  /*0360*/  @!P2 ISETP.NE.AND P6, PT, R6, RZ, PT ;  /* 0x000000ff0600a20c */ /* 0x000fe40003fc5270 */
[----:B------:R-:W-:Y:S02]  /*0370*/  @!P3 ISETP.NE.AND P5, PT, R8, RZ, PT ;  /* 0x000000ff0800b20c */ /* 0x000fe40003fa5270 */
[----:B------:R-:W-:Y:S02]  /*0380*/  PRMT R8, RZ, 0x7610, R8 ;  /* 0x00007610ff087816 */ /* 0x000fe40000000008 */
[----:B------:R-:W-:Y:S02]  /*0390*/  @!P3 SEL R8, RZ, 0x1, !P5 ;  /* 0x00000001ff08b807 */ /* 0x000fe40006800000 */
[----:B------:R-:W-:-:S02]  /*03a0*/  PRMT R6, RZ, 0x7610, R6 ;  /* 0x00007610ff067816 */ /* 0x000fc40000000006 */
[----:B------:R-:W-:Y:S02]  /*03b0*/  @!P2 SEL R6, RZ, 0x1, !P6 ;  /* 0x00000001ff06a807 */ /* 0x000fe40007000000 */
[----:B------:R-:W-:Y:S01]  /*03c0*/  PRMT R11, R8, 0x9910, RZ ;  /* 0x00009910080b7816 */ /* 0x000fe200000000ff */
[----:B------:R-:W-:Y:S01]  /*03d0*/  @!P4 IMAD R8, R0, 0x200, R3 ;  /* 0x000002000008c824 */ /* 0x000fe200078e0203 */
[----:B------:R-:W-:Y:S02]  /*03e0*/  @!P2 ISETP.NE.AND P6, PT, R15, RZ, PT ;  /* 0x000000ff0f00a20c */ /* 0x000fe40003fc5270 */
[----:B------:R-:W-:Y:S02]  /*03f0*/  @!P3 ISETP.NE.AND P5, PT, R16, RZ, PT ;  /* 0x000000ff1000b20c */ /* 0x000fe40003fa5270 */
[----:B------:R-:W-:Y:S01]  /*0400*/  PRMT R10, R6, 0x9910, RZ ;  /* 0x00009910060a7816 */ /* 0x000fe200000000ff */
[----:B------:R-:W-:Y:S01]  /*0410*/  IMAD.MOV.U32 R3, RZ, RZ, R11 ;  /* 0x000000ffff037224 */ /* 0x000fe200078e000b */
[----:B------:R-:W-:-:S02]  /*0420*/  ISETP.NE.XOR P1, PT, R9, RZ, P1 ;  /* 0x000000ff0900720c */ /* 0x000fc40000f25a70 */
[----:B------:R-:W-:Y:S02]  /*0430*/  PRMT R6, RZ, 0x7610, R6 ;  /* 0x00007610ff067816 */ /* 0x000fe40000000006 */
[----:B------:R-:W-:Y:S02]  /*0440*/  PRMT R9, RZ, 0x7610, R9 ;  /* 0x00007610ff097816 */ /* 0x000fe40000000009 */
[----:B------:R-:W-:Y:S02]  /*0450*/  @!P2 SEL R6, RZ, 0x1, !P6 ;  /* 0x00000001ff06a807 */ /* 0x000fe40007000000 */
[----:B------:R-:W-:Y:S02]  /*0460*/  @!P3 SEL R9, RZ, 0x1, !P5 ;  /* 0x00000001ff09b807 */ /* 0x000fe40006800000 */
[----:B------:R-:W-:Y:S02]  /*0470*/  @!P4 IADD3 R8, P6, R8, c[0x0][0x168], RZ ;  /* 0x00005a000808ca10 */ /* 0x000fe40007fde0ff */
[----:B------:R-:W-:-:S02]  /*0480*/  ISETP.NE.AND P2, PT, R10, RZ, PT ;  /* 0x000000ff0a00720c */ /* 0x000fc40003f45270 */
[----:B------:R-:W-:Y:S02]  /*0490*/  ISETP.NE.AND P3, PT, R3, RZ, PT ;  /* 0x000000ff0300720c */ /* 0x000fe40003f65270 */
[----:B------:R-:W-:Y:S01]  /*04a0*/  PRMT R10, R9, 0x9910, RZ ;  /* 0x00009910090a7816 */ /* 0x000fe200000000ff */
[----:B------:R-:W-:Y:S01]  /*04b0*/  @!P4 IMAD.X R9, RZ, RZ, c[0x0][0x16c], P6 ;  /* 0x00005b00ff09c624 */ /* 0x000fe200030e06ff */
[----:B------:R-:W-:Y:S01]  /*04c0*/  @!P4 SEL R3, RZ, 0x1, !P1 ;  /* 0x00000001ff03c807 */ /* 0x000fe20004800000 */
[----:B------:R-:W-:-:S04]  /*04d0*/  @!P4 IMAD.MOV.U32 R7, RZ, RZ, R14 ;  /* 0x000000ffff07c224 */ /* 0x000fc800078e000e */
[----:B------:R1:W-:Y:S01]  /*04e0*/  @!P4 STG.E.U8 [R8.64], R3 ;  /* 0x000000030800c986 */ /* 0x0003e2000c101104 */
[----:B------:R-:W-:Y:S02]  /*04f0*/  ISETP.GE.AND P5, PT, R7, R2, PT ;  /* 0x000000020700720c */ /* 0x000fe40003fa6270 */
[----:B------:R-:W-:Y:S02]  /*0500*/  PRMT R6, R6, 0x9910, RZ ;  /* 0x0000991006067816 */ /* 0x000fe400000000ff */
[----:B------:R-:W-:Y:S02]  /*0510*/  ISETP.NE.XOR P3, PT, R10, RZ, P3 ;  /* 0x000000ff0a00720c */ /* 0x000fe40001f65a70 */
[----:B------:R-:W-:Y:S02]  /*0520*/  ISETP.NE.XOR P2, PT, R6, RZ, P2 ;  /* 0x000000ff0600720c */ /* 0x000fe40001745a70 */
[----:B------:R-:W-:Y:S02]  /*0530*/  SEL R15, RZ, 0x1, !P3 ;  /* 0x00000001ff0f7807 */ /* 0x000fe40005800000 */
[----:B0-----:R-:W-:-:S03]  /*0540*/  SEL R13, RZ, 0x1, !P2 ;  /* 0x00000001ff0d7807 */ /* 0x001fc60005000000 */
[----:B------:R-:W-:Y:S05]  /*0550*/  @P5 BRA `(.L_x_2769) ;  /* 0x000000b000005947 */ /* 0x000fea0003800000 */
[----:B-1----:R-:W-:Y:S01]  /*0560*/  IMAD R8, R0, 0x200, R7 ;  /* 0x0000020000087824 */ /* 0x002fe200078e0207 */
        /* <DEDUP_REMOVED lines=10> */
.L_x_2769:
[----:B-1----:R-:W-:Y:S05]  /*0610*/  BSYNC B0 ;  /* 0x0000000000007941 */ /* 0x002fea0003800000 */
.L_x_2768:
[----:B------:R-:W-:Y:S02]  /*0620*/  ISETP.GE.AND P2, PT, R7, R2, PT ;  /* 0x000000020700720c */ /* 0x000fe40003f46270 */
[----:B-----5:R-:W-:-:S11]  /*0630*/  ISETP.NE.AND P1, PT, R4, RZ, !P0 ;  /* 0x000000ff0400720c */ /* 0x020fd60004725270 */
[----:B------:R-:W-:Y:S05]  /*0640*/  @P2 EXIT ;  /* 0x000000000000294d */ /* 0x000fea0003800000 */
[----:B------:R-:W-:Y:S01]  /*0650*/  IMAD R0, R0, 0x200, R7 ;  /* 0x0000020000007824 */ /* 0x000fe200078e0207 */
[----:B------:R-:W-:-:S04]  /*0660*/  ISETP.NE.AND P0, PT, R5, RZ, !P0 ;  /* 0x000000ff0500720c */ /* 0x000fc80004705270 */
[----:B------:R-:W-:Y:S02]  /*0670*/  IADD3 R2, P2, R0, c[0x0][0x168], RZ ;  /* 0x00005a0000027a10 */ /* 0x000fe40007f5e0ff */
[----:B------:R-:W-:-:S03]  /*0680*/  PLOP3.LUT P0, PT, P1, P0, PT, 0x28, 0x0 ;  /* 0x000000000000781c */ /* 0x000fc60000f00570 */
[----:B------:R-:W-:Y:S01]  /*0690*/  IMAD.X R3, RZ, RZ, c[0x0][0x16c], P2 ;  /* 0x00005b00ff037624 */ /* 0x000fe200010e06ff */
[----:B------:R-:W-:-:S05]  /*06a0*/  SEL R5, RZ, 0x1, !P0 ;  /* 0x00000001ff057807 */ /* 0x000fca0004000000 */
[----:B------:R-:W-:Y:S01]  /*06b0*/  STG.E.U8 [R2.64], R5 ;  /* 0x0000000502007986 */ /* 0x000fe2000c101104 */
[----:B------:R-:W-:Y:S05]  /*06c0*/  EXIT ;  /* 0x000000000000794d */ /* 0x000fea0003800000 */
.L_x_2770:
        /* <DEDUP_REMOVED lines=11> */
.L_x_41825:


//--------------------- .text._ZN2at6native29vectorized_elementwise_kernelILi2ENS0_13BinaryFunctorIbbbZZZNS0_23logical_xor_kernel_cudaERNS_14TensorIteratorEENKUlvE0_clEvENKUlvE7_clEvEUlbbE_EESt5arrayIPcLm3EEEEviT0_T1_ --------------------------
	.section	.text._ZN2at6native29vectorized_elementwise_kernelILi2ENS0_13BinaryFunctorIbbbZZZNS0_23logical_xor_kernel_cudaERNS_14TensorIteratorEENKUlvE0_clEvENKUlvE7_clEvEUlbbE_EESt5arrayIPcLm3EEEEviT0_T1_,"ax",@progbits
	.sectioninfo	@"SHI_REGISTERS=30"
	.align	128
        .global         _ZN2at6native29vectorized_elementwise_kernelILi2ENS0_13BinaryFunctorIbbbZZZNS0_23logical_xor_kernel_cudaERNS_14TensorIteratorEENKUlvE0_clEvENKUlvE7_clEvEUlbbE_EESt5arrayIPcLm3EEEEviT0_T1_
        .type           _ZN2at6native29vectorized_elementwise_kernelILi2ENS0_13BinaryFunctorIbbbZZZNS0_23logical_xor_kernel_cudaERNS_14TensorIteratorEENKUlvE0_clEvENKUlvE7_clEvEUlbbE_EESt5arrayIPcLm3EEEEviT0_T1_,@function
        .size           _ZN2at6native29vectorized_elementwise_kernelILi2ENS0_13BinaryFunctorIbbbZZZNS0_23logical_xor_kernel_cudaERNS_14TensorIteratorEENKUlvE0_clEvENKUlvE7_clEvEUlbbE_EESt5arrayIPcLm3EEEEviT0_T1_,(.L_x_41826 - _ZN2at6native29vectorized_elementwise_kernelILi2ENS0_13BinaryFunctorIbbbZZZNS0_23logical_xor_kernel_cudaERNS_14TensorIteratorEENKUlvE0_clEvENKUlvE7_clEvEUlbbE_EESt5arrayIPcLm3EEEEviT0_T1_)
        .other          _ZN2at6native29vectorized_elementwise_kernelILi2ENS0_13BinaryFunctorIbbbZZZNS0_23logical_xor_kernel_cudaERNS_14TensorIteratorEENKUlvE0_clEvENKUlvE7_clEvEUlbbE_EESt5arrayIPcLm3EEEEviT0_T1_,@"STO_CUDA_ENTRY STV_DEFAULT"
_ZN2at6native29vectorized_elementwise_kernelILi2ENS0_13BinaryFunctorIbbbZZZNS0_23logical_xor_kernel_cudaERNS_14TensorIteratorEENKUlvE0_clEvENKUlvE7_clEvEUlbbE_EESt5arrayIPcLm3EEEEviT0_T1_:
.text._ZN2at6native29vectorized_elementwise_kernelILi2ENS0_13BinaryFunctorIbbbZZZNS0_23logical_xor_kernel_cudaERNS_14TensorIteratorEENKUlvE0_clEvENKUlvE7_clEvEUlbbE_EESt5arrayIPcLm3EEEEviT0_T1_:
        /* <DEDUP_REMOVED lines=8> */
[----:B------:R-:W-:Y:S02]  /*0080*/  SHF.R.S32.HI R2, RZ, 0x1f, R0 ;  /* 0x0000001fff027819 */ /* 0x000fe40000011400 */
[----:B------:R-:W-:-:S04]  /*0090*/  IADD3 R8, P0, R0, c[0x0][0x178], RZ ;  /* 0x00005e0000087a10 */ /* 0x000fc80007f1e0ff */
[----:B------:R-:W-:Y:S02]  /*00a0*/  IADD3.X R9, R2, c[0x0][0x17c], RZ, P0, !PT ;  /* 0x00005f0002097a10 */ /* 0x000fe400007fe4ff */
[----:B------:R-:W-:-:S04]  /*00b0*/  IADD3 R6, P0, R0, c[0x0][0x170], RZ ;  /* 0x00005c0000067a10 */ /* 0x000fc80007f1e0ff */
[----:B------:R-:W-:Y:S01]  /*00c0*/  IADD3.X R7, R2, c[0x0][0x174], RZ, P0, !PT ;  /* 0x00005d0002077a10 */ /* 0x000fe200007fe4ff */
[----:B0-----:R-:W-:-:S04]  /*00d0*/  IMAD.WIDE.U32 R8, R11, 0x2, R8 ;  /* 0x000000020b087825 */ /* 0x001fc800078e0008 */
[----:B------:R-:W-:Y:S01]  /*00e0*/  IMAD.WIDE.U32 R6, R11, 0x2, R6 ;  /* 0x000000020b067825 */ /* 0x000fe200078e0006 */
[----:B------:R-:W2:Y:S04]  /*00f0*/  LDG.E.U16 R10, [R8.64] ;  /* 0x00000004080a7981 */ /* 0x000ea8000c1e1500 */
[----:B------:R-:W3:Y:S04]  /*0100*/  LDG.E.U16 R12, [R6.64] ;  /* 0x00000004060c7981 */ /* 0x000ee8000c1e1500 */
[----:B------:R-:W4:Y:S04]  /*0110*/  LDG.E.U16 R14, [R8.64+0x100] ;  /* 0x00010004080e7981 */ /* 0x000f28000c1e1500 */
[----:B------:R4:W5:Y:S04]  /*0120*/  LDG.E.U16 R13, [R6.64+0x100] ;  /* 0x00010004060d7981 */ /* 0x000968000c1e1500 */
[----:B------:R-:W5:Y:S04]  /*0130*/  LDG.E.U16 R15, [R8.64+0x200] ;  /* 0x00020004080f7981 */ /* 0x000f68000c1e1500 */
[----:B------:R-:W5:Y:S04]  /*0140*/  LDG.E.U16 R16, [R8.64+0x300] ;  /* 0x0003000408107981 */ /* 0x000f68000c1e1500 */
[----:B------:R4:W5:Y:S04]  /*0150*/  LDG.E.U16 R4, [R6.64+0x200] ;  /* 0x0002000406047981 */ /* 0x000968000c1e1500 */
[----:B------:R4:W5:Y:S01]  /*0160*/  LDG.E.U16 R5, [R6.64+0x300] ;  /* 0x0003000406057981 */ /* 0x000962000c1e1500 */
[----:B------:R-:W-:-:S05]  /*0170*/  IADD3 R2, P0, R0, c[0x0][0x168], RZ ;  /* 0x00005a0000027a10 */ /* 0x000fca0007f1e0ff */
[----:B------:R-:W-:-:S04]  /*0180*/  IMAD.X R3, RZ, RZ, c[0x0][0x16c], P0 ;  /* 0x00005b00ff037624 */ /* 0x000fc800000e06ff */
[----:B------:R-:W-:Y:S01]  /*0190*/  IMAD.WIDE R2, R11, 0x2, R2 ;  /* 0x000000020b027825 */ /* 0x000fe200078e0202 */
[C---:B--2---:R-:W-:Y:S02]  /*01a0*/  PRMT R0, R10.reuse, 0x7770, RZ ;  /* 0x000077700a007816 */ /* 0x044fe400000000ff */
[----:B------:R-:W-:Y:S02]  /*01b0*/  PRMT R10, R10, 0x7771, RZ ;  /* 0x000077710a0a7816 */ /* 0x000fe400000000ff */
[----:B------:R-:W-:Y:S02]  /*01c0*/  ISETP.NE.AND P5, PT, R0, RZ, PT ;  /* 0x000000ff0000720c */ /* 0x000fe40003fa5270 */
[----:B---3--:R-:W-:Y:S02]  /*01d0*/  PRMT R0, R12, 0x7770, RZ ;  /* 0x000077700c007816 */ /* 0x008fe400000000ff */
[C---:B----4-:R-:W-:Y:S02]  /*01e0*/  PRMT R6, R14.reuse, 0x7771, RZ ;  /* 0x000077710e067816 */ /* 0x050fe400000000ff */
[----:B------:R-:W-:-:S02]  /*01f0*/  PRMT R11, R14, 0x7770, RZ ;  /* 0x000077700e0b7816 */ /* 0x000fc400000000ff */
[----:B------:R-:W-:Y:S02]  /*0200*/  ISETP.NE.XOR P5, PT, R0, RZ, P5 ;  /* 0x000000ff0000720c */ /* 0x000fe40002fa5a70 */
[----:B------:R-:W-:Y:S02]  /*0210*/  ISETP.NE.AND P0, PT, R10, RZ, PT ;  /* 0x000000ff0a00720c */ /* 0x000fe40003f05270 */
[----:B------:R-:W-:Y:S02]  /*0220*/  PRMT R0, R12, 0x7771, RZ ;  /* 0x000077710c007816 */ /* 0x000fe400000000ff */
[----:B------:R-:W-:Y:S02]  /*0230*/  ISETP.NE.AND P2, PT, R6, RZ, PT ;  /* 0x000000ff0600720c */ /* 0x000fe40003f45270 */
[----:B------:R-:W-:Y:S02]  /*0240*/  ISETP.NE.AND P1, PT, R11, RZ, PT ;  /* 0x000000ff0b00720c */ /* 0x000fe40003f25270 */
[----:B-----5:R-:W-:-:S02]  /*0250*/  PRMT R7, R13, 0x7770, RZ ;  /* 0x000077700d077816 */ /* 0x020fc400000000ff */
[----:B------:R-:W-:Y:S02]  /*0260*/  PRMT R6, R13, 0x7771, RZ ;  /* 0x000077710d067816 */ /* 0x000fe400000000ff */
[----:B------:R-:W-:Y:S02]  /*0270*/  ISETP.NE.XOR P0, PT, R0, RZ, P0 ;  /* 0x000000ff0000720c */ /* 0x000fe40000705a70 */
[----:B------:R-:W-:Y:S02]  /*0280*/  PRMT R0, R15, 0x7771, RZ ;  /* 0x000077710f007816 */ /* 0x000fe400000000ff */
[----:B------:R-:W-:Y:S02]  /*0290*/  ISETP.NE.XOR P1, PT, R7, RZ, P1 ;  /* 0x000000ff0700720c */ /* 0x000fe40000f25a70 */
[----:B------:R-:W-:Y:S02]  /*02a0*/  ISETP.NE.XOR P2, PT, R6, RZ, P2 ;  /* 0x000000ff0600720c */ /* 0x000fe40001745a70 */
[----:B------:R-:W-:-:S02]  /*02b0*/  PRMT R7, R15, 0x7770, RZ ;  /* 0x000077700f077816 */ /* 0x000fc400000000ff */
[C---:B------:R-:W-:Y:S02]  /*02c0*/  PRMT R6, R16.reuse, 0x7771, RZ ;  /* 0x0000777110067816 */ /* 0x040fe400000000ff */
[----:B------:R-:W-:Y:S02]  /*02d0*/  PRMT R8, R16, 0x7770, RZ ;  /* 0x0000777010087816 */ /* 0x000fe400000000ff */
[----:B------:R-:W-:Y:S02]  /*02e0*/  ISETP.NE.AND P3, PT, R0, RZ, PT ;  /* 0x000000ff0000720c */ /* 0x000fe40003f65270 */
[----:B------:R-:W-:Y:S02]  /*02f0*/  SEL R0, RZ, 0x1, !P5 ;  /* 0x00000001ff007807 */ /* 0x000fe40006800000 */
[----:B------:R-:W-:Y:S02]  /*0300*/  ISETP.NE.AND P6, PT, R7, RZ, PT ;  /* 0x000000ff0700720c */ /* 0x000fe40003fc5270 */
[----:B------:R-:W-:-:S02]  /*0310*/  ISETP.NE.AND P5, PT, R6, RZ, PT ;  /* 0x000000ff0600720c */ /* 0x000fc40003fa5270 */
[----:B------:R-:W-:Y:S02]  /*0320*/  PRMT R6, R4, 0x7770, RZ ;  /* 0x0000777004067816 */ /* 0x000fe400000000ff */
[C---:B------:R-:W-:Y:S02]  /*0330*/  PRMT R7, R5.reuse, 0x7770, RZ ;  /* 0x0000777005077816 */ /* 0x040fe400000000ff */
[----:B------:R-:W-:Y:S02]  /*0340*/  ISETP.NE.AND P4, PT, R8, RZ, PT ;  /* 0x000000ff0800720c */ /* 0x000fe40003f85270 */
[----:B------:R-:W-:Y:S02]  /*0350*/  PRMT R4, R4, 0x7771, RZ ;  /* 0x0000777104047816 */ /* 0x000fe400000000ff */
        /* <DEDUP_REMOVED lines=8> */
[----:B------:R-:W-:Y:S02]  /*03e0*/  SEL R6, RZ, 0x1, !P6 ;  /* 0x00000001ff067807 */ /* 0x000fe40007000000 */
[----:B------:R-:W-:Y:S02]  /*03f0*/  SEL R9, RZ, 0x1, !P3 ;  /* 0x00000001ff097807 */ /* 0x000fe40005800000 */
[----:B------:R-:W-:Y:S02]  /*0400*/  SEL R8, RZ, 0x1, !P4 ;  /* 0x00000001ff087807 */ /* 0x000fe40006000000 */
[----:B------:R-:W-:Y:S02]  /*0410*/  SEL R11, RZ, 0x1, !P5 ;  /* 0x00000001ff0b7807 */ /* 0x000fe40006800000 */
[----:B------:R-:W-:Y:S02]  /*0420*/  PRMT R5, R5, 0x7604, R0 ;  /* 0x0000760405057816 */ /* 0x000fe40000000000 */
[----:B------:R-:W-:-:S02]  /*0430*/  PRMT R7, R7, 0x7604, R4 ;  /* 0x0000760407077816 */ /* 0x000fc40000000004 */
[----:B------:R-:W-:Y:S01]  /*0440*/  PRMT R9, R9, 0x7604, R6 ;  /* 0x0000760409097816 */ /* 0x000fe20000000006 */
[----:B------:R-:W-:Y:S01]  /*0450*/  STG.E.U16 [R2.64], R5 ;  /* 0x0000000502007986 */ /* 0x000fe2000c101504 */
[----:B------:R-:W-:-:S03]  /*0460*/  PRMT R11, R11, 0x7604, R8 ;  /* 0x000076040b0b7816 */ /* 0x000fc60000000008 */
[----:B------:R-:W-:Y:S04]  /*0470*/  STG.E.U16 [R2.64+0x100], R7 ;  /* 0x0001000702007986 */ /* 0x000fe8000c101504 */
[----:B------:R-:W-:Y:S04]  /*0480*/  STG.E.U16 [R2.64+0x200], R9 ;  /* 0x0002000902007986 */ /* 0x000fe8000c101504 */
[----:B------:R-:W-:Y:S01]  /*0490*/  STG.E.U16 [R2.64+0x300], R11 ;  /* 0x0003000b02007986 */ /* 0x000fe2000c101504 */
[----:B------:R-:W-:Y:S05]  /*04a0*/  EXIT ;  /* 0x000000000000794d */ /* 0x000fea0003800000 */
.L_x_2771:
[----:B------:R-:W0:Y:S02]  /*04b0*/  S2R R17, SR_TID.X ;  /* 0x0000000000117919 */ /* 0x000e240000002100 */
[----:B0-----:R-:W-:Y:S01]  /*04c0*/  ISETP.GE.AND P6, PT, R17, R10, PT ;  /* 0x0000000a1100720c */ /* 0x001fe20003fc6270 */
[----:B------:R-:W-:-:S12]  /*04d0*/  IMAD.MOV.U32 R25, RZ, RZ, R17 ;  /* 0x000000ffff197224 */ /* 0x000fd800078e0011 */
[----:B------:R-:W-:Y:S01]  /*04e0*/  @!P6 IMAD.IADD R11, R0, 0x1, R25 ;  /* 0x00000001000be824 */ /* 0x000fe200078e0219 */
[----:B------:R-:W-:-:S04]  /*04f0*/  @!P6 IADD3 R25, R25, 0x80, RZ ;  /* 0x000000801919e810 */ /* 0x000fc80007ffe0ff */
[----:B------:R-:W-:-:S13]  /*0500*/  ISETP.GE.AND P4, PT, R25, R10, PT ;  /* 0x0000000a1900720c */ /* 0x000fda0003f86270 */
[----:B------:R-:W-:Y:S01]  /*0510*/  @!P4 IMAD.IADD R6, R0, 0x1, R25 ;  /* 0x000000010006c824 */ /* 0x000fe200078e0219 */
[----:B------:R-:W-:-:S04]  /*0520*/  @!P4 IADD3 R25, R25, 0x80, RZ ;  /* 0x000000801919c810 */ /* 0x000fc80007ffe0ff */
[----:B------:R-:W-:Y:S02]  /*0530*/  ISETP.GE.AND P0, PT, R25, R10, PT ;  /* 0x0000000a1900720c */ /* 0x000fe40003f06270 */
[C---:B------:R-:W-:Y:S02]  /*0540*/  @!P4 IADD3 R2, P1, R6.reuse, c[0x0][0x170], RZ ;  /* 0x00005c000602ca10 */ /* 0x040fe40007f3e0ff */
[----:B------:R-:W-:-:S03]  /*0550*/  @!P4 IADD3 R6, P2, R6, c[0x0][0x178], RZ ;  /* 0x00005e000606ca10 */ /* 0x000fc60007f5e0ff */
[----:B------:R-:W-:Y:S02]  /*0560*/  @!P4 IMAD.X R3, RZ, RZ, c[0x0][0x174], P1 ;  /* 0x00005d00ff03c624 */ /* 0x000fe400008e06ff */
[----:B------:R-:W-:-:S03]  /*0570*/  @!P4 IMAD.X R7, RZ, RZ, c[0x0][0x17c], P2 ;  /* 0x00005f00ff07c624 */ /* 0x000fc600010e06ff */
[----:B------:R0:W2:Y:S01]  /*0580*/  @!P4 LDG.E.U8 R15, [R2.64] ;  /* 0x00000004020fc981 */ /* 0x0000a2000c1e1100 */
[----:B------:R-:W-:-:S03]  /*0590*/  @!P0 IMAD.IADD R4, R0, 0x1, R25 ;  /* 0x0000000100048824 */ /* 0x000fc600078e0219 */
[----:B------:R1:W3:Y:S02]  /*05a0*/  @!P4 LDG.E.U8 R16, [R6.64] ;  /* 0x000000040610c981 */ /* 0x0002e4000c1e1100 */
[----:B------:R-:W-:-:S05]  /*05b0*/  @!P0 IADD3 R8, P1, R4, c[0x0][0x170], RZ ;  /* 0x00005c0004088a10 */ /* 0x000fca0007f3e0ff */
[----:B------:R-:W-:-:S05]  /*05c0*/  @!P0 IMAD.X R9, RZ, RZ, c[0x0][0x174], P1 ;  /* 0x00005d00ff098624 */ /* 0x000fca00008e06ff */
[----:B------:R-:W4:Y:S01]  /*05d0*/  @!P0 LDG.E.U8 R8, [R8.64] ;  /* 0x0000000408088981 */ /* 0x000f22000c1e1100 */
[----:B------:R-:W-:-:S05]  /*05e0*/  @!P0 IADD3 R4, P1, R4, c[0x0][0x178], RZ ;  /* 0x00005e0004048a10 */ /* 0x000fca0007f3e0ff */
[----:B------:R-:W-:-:S05]  /*05f0*/  @!P0 IMAD.X R5, RZ, RZ, c[0x0][0x17c], P1 ;  /* 0x00005f00ff058624 */ /* 0x000fca00008e06ff */
[----:B------:R5:W4:Y:S01]  /*0600*/  @!P0 LDG.E.U8 R4, [R4.64] ;  /* 0x0000000404048981 */ /* 0x000b22000c1e1100 */
[----:B------:R-:W-:-:S04]  /*0610*/  @!P0 IADD3 R25, R25, 0x80, RZ ;  /* 0x0000008019198810 */ /* 0x000fc80007ffe0ff */
[----:B------:R-:W-:-:S13]  /*0620*/  ISETP.GE.AND P2, PT, R25, R10, PT ;  /* 0x0000000a1900720c */ /* 0x000fda0003f46270 */
[----:B------:R-:W-:Y:S01]  /*0630*/  @!P2 IMAD.IADD R12, R0, 0x1, R25 ;  /* 0x00000001000ca824 */ /* 0x000fe200078e0219 */
[----:B------:R-:W-:-:S04]  /*0640*/  @!P2 IADD3 R25, R25, 0x80, RZ ;  /* 0x000000801919a810 */ /* 0x000fc80007ffe0ff */
[----:B------:R-:W-:Y:S02]  /*0650*/  ISETP.GE.AND P1, PT, R25, R10, PT ;  /* 0x0000000a1900720c */ /* 0x000fe40003f26270 */
[C---:B------:R-:W-:Y:S02]  /*0660*/  @!P2 IADD3 R18, P3, R12.reuse, c[0x0][0x170], RZ ;  /* 0x00005c000c12aa10 */ /* 0x040fe40007f7e0ff */
[----:B------:R-:W-:-:S03]  /*0670*/  @!P2 IADD3 R12, P5, R12, c[0x0][0x178], RZ ;  /* 0x00005e000c0caa10 */ /* 0x000fc60007fbe0ff */
[----:B------:R-:W-:Y:S01]  /*0680*/  @!P2 IMAD.X R19, RZ, RZ, c[0x0][0x174], P3 ;  /* 0x00005d00ff13a624 */ /* 0x000fe200018e06ff */
[C---:B0-----:R-:W-:Y:S01]  /*0690*/  @!P6 IADD3 R2, P3, R11.reuse, c[0x0][0x170], RZ ;  /* 0x00005c000b02ea10 */ /* 0x041fe20007f7e0ff */
[----:B------:R-:W-:Y:S01]  /*06a0*/  @!P2 IMAD.X R13, RZ, RZ, c[0x0][0x17c], P5 ;  /* 0x00005f00ff0da624 */ /* 0x000fe200028e06ff */
[----:B-1----:R-:W-:Y:S02]  /*06b0*/  @!P6 IADD3 R6, P5, R11, c[0x0][0x178], RZ ;  /* 0x00005e000b06ea10 */ /* 0x002fe40007fbe0ff */
[----:B------:R0:W4:Y:S01]  /*06c0*/  @!P2 LDG.E.U8 R14, [R18.64] ;  /* 0x00000004120ea981 */ /* 0x000122000c1e1100 */
[----:B-----5:R-:W-:Y:S01]  /*06d0*/  @!P1 IMAD.IADD R5, R0, 0x1, R25 ;  /* 0x0000000100059824 */ /* 0x020fe200078e0219 */
[----:B------:R-:W-:Y:S01]  /*06e0*/  @!P1 IADD3 R25, R25, 0x80, RZ ;  /* 0x0000008019199810 */ /* 0x000fe20007ffe0ff */
[----:B------:R-:W-:Y:S01]  /*06f0*/  @!P6 IMAD.X R3, RZ, RZ, c[0x0][0x174], P3 ;  /* 0x00005d00ff03e624 */ /* 0x000fe200018e06ff */
[----:B------:R1:W5:Y:S02]  /*0700*/  @!P2 LDG.E.U8 R12, [R12.64] ;  /* 0x000000040c0ca981 */ /* 0x000364000c1e1100 */
[----:B------:R-:W-:Y:S01]  /*0710*/  ISETP.GE.AND P3, PT, R25, R10, PT ;  /* 0x0000000a1900720c */ /* 0x000fe20003f66270 */
[----:B------:R-:W-:Y:S01]  /*0720*/  @!P6 IMAD.X R7, RZ, RZ, c[0x0][0x17c], P5 ;  /* 0x00005f00ff07e624 */ /* 0x000fe200028e06ff */
[----:B0-----:R0:W5:Y:S01]  /*0730*/  @!P6 LDG.E.U8 R18, [R2.64] ;  /* 0x000000040212e981 */ /* 0x001162000c1e1100 */
[----:B-1----:R-:W-:-:S03]  /*0740*/  PRMT R13, RZ, 0x7610, R13 ;  /* 0x00007610ff0d7816 */ /* 0x002fc6000000000d */
[----:B------:R1:W5:Y:S07]  /*0750*/  @!P6 LDG.E.U8 R19, [R6.64] ;  /* 0x000000040613e981 */ /* 0x00036e000c1e1100 */
[----:B------:R-:W-:Y:S01]  /*0760*/  @!P3 IMAD.IADD R23, R0, 0x1, R25 ;  /* 0x000000010017b824 */ /* 0x000fe200078e0219 */
[----:B------:R-:W-:Y:S02]  /*0770*/  @!P3 IADD3 R25, R25, 0x80, RZ ;  /* 0x000000801919b810 */ /* 0x000fe40007ffe0ff */
[----:B------:R-:W-:-:S02]  /*0780*/  PRMT R22, RZ, 0x7610, R22 ;  /* 0x00007610ff167816 */ /* 0x000fc40000000016 */
[----:B--2---:R-:W-:Y:S02]  /*0790*/  @!P4 ISETP.NE.AND P5, PT, R15, RZ, PT ;  /* 0x000000ff0f00c20c */ /* 0x004fe40003fa5270 */
[----:B------:R-:W-:Y:S02]  /*07a0*/  PRMT R15, RZ, 0x7610, R15 ;  /* 0x00007610ff0f7816 */ /* 0x000fe4000000000f */
[----:B------:R-:W-:Y:S02]  /*07b0*/  @!P4 SEL R15, RZ, 0x1, !P5 ;  /* 0x00000001ff0fc807 */ /* 0x000fe40006800000 */
[----:B---3--:R-:W-:-:S04]  /*07c0*/  @!P4 ISETP.NE.AND P5, PT, R16, RZ, PT ;  /* 0x000000ff1000c20c */ /* 0x008fc80003fa5270 */
[----:B------:R-:W-:Y:S02]  /*07d0*/  @!P4 SEL R13, RZ, 0x1, !P5 ;  /* 0x00000001ff0dc807 */ /* 0x000fe40006800000 */
[----:B------:R-:W-:Y:S02]  /*07e0*/  PRMT R16, RZ, 0x7610, R16 ;  /* 0x00007610ff107816 */ /* 0x000fe40000000010 */
[----:B----4-:R-:W-:Y:S02]  /*07f0*/  @!P0 ISETP.NE.AND P5, PT, R8, RZ, PT ;  /* 0x000000ff0800820c */ /* 0x010fe40003fa5270 */
[----:B------:R-:W-:Y:S02]  /*0800*/  @!P1 IADD3 R26, P4, R5, c[0x0][0x170], RZ ;  /* 0x00005c00051a9a10 */ /* 0x000fe40007f9e0ff */
[----:B------:R-:W-:Y:S02]  /*0810*/  @!P0 SEL R16, RZ, 0x1, !P5 ;  /* 0x00000001ff108807 */ /* 0x000fe40006800000 */
[----:B------:R-:W-:Y:S01]  /*0820*/  ISETP.GE.AND P5, PT, R25, R10, PT ;  /* 0x0000000a1900720c */ /* 0x000fe20003fa6270 */
[----:B------:R-:W-:Y:S01]  /*0830*/  @!P1 IMAD.X R27, RZ, RZ, c[0x0][0x174], P4 ;  /* 0x00005d00ff1b9624 */ /* 0x000fe200020e06ff */
[----:B-1----:R-:W-:-:S04]  /*0840*/  @!P1 IADD3 R6, P4, R5, c[0x0][0x178], RZ ;  /* 0x00005e0005069a10 */ /* 0x002fc80007f9e0ff */
[----:B------:R-:W2:Y:S01]  /*0850*/  @!P1 LDG.E.U8 R11, [R26.64] ;  /* 0x000000041a0b9981 */ /* 0x000ea2000c1e1100 */
[----:B------:R-:W-:Y:S01]  /*0860*/  @!P1 IMAD.X R7, RZ, RZ, c[0x0][0x17c], P4 ;  /* 0x00005f00ff079624 */ /* 0x000fe200020e06ff */
[----:B------:R-:W-:-:S04]  /*0870*/  @!P3 IADD3 R8, P4, R23, c[0x0][0x178], RZ ;  /* 0x00005e001708ba10 */ /* 0x000fc80007f9e0ff */
[----:B------:R1:W3:Y:S01]  /*0880*/  @!P1 LDG.E.U8 R20, [R6.64] ;  /* 0x0000000406149981 */ /* 0x0002e2000c1e1100 */
[----:B------:R-:W-:Y:S02]  /*0890*/  @!P5 IMAD.IADD R24, R0, 0x1, R25 ;  /* 0x000000010018d824 */ /* 0x000fe400078e0219 */
[----:B------:R-:W-:-:S03]  /*08a0*/  @!P3 IMAD.X R9, RZ, RZ, c[0x0][0x17c], P4 ;  /* 0x00005f00ff09b624 */ /* 0x000fc600020e06ff */
[----:B0-----:R-:W-:Y:S02]  /*08b0*/  @!P5 IADD3 R2, P4, R24, c[0x0][0x178], RZ ;  /* 0x00005e001802da10 */ /* 0x001fe40007f9e0ff */
[----:B------:R-:W-:Y:S01]  /*08c0*/  @!P5 IADD3 R25, R25, 0x80, RZ ;  /* 0x000000801919d810 */ /* 0x000fe20007ffe0ff */
[----:B------:R0:W4:Y:S02]  /*08d0*/  @!P3 LDG.E.U8 R21, [R8.64] ;  /* 0x000000040815b981 */ /* 0x000124000c1e1100 */
[----:B------:R-:W-:Y:S01]  /*08e0*/  @!P5 IMAD.X R3, RZ, RZ, c[0x0][0x17c], P4 ;  /* 0x00005f00ff03d624 */ /* 0x000fe200020e06ff */
[----:B------:R-:W-:-:S04]  /*08f0*/  @!P0 ISETP.NE.AND P4, PT, R4, RZ, PT ;  /* 0x000000ff0400820c */ /* 0x000fc80003f85270 */
[----:B------:R-:W-:Y:S02]  /*0900*/  @!P0 SEL R22, RZ, 0x1, !P4 ;  /* 0x00000001ff168807 */ /* 0x000fe40006000000 */
[----:B------:R-:W-:Y:S02]  /*0910*/  @!P3 IADD3 R4, P0, R23, c[0x0][0x170], RZ ;  /* 0x00005c001704ba10 */ /* 0x000fe40007f1e0ff */
[----:B-1----:R-:W-:Y:S01]  /*0920*/  @!P5 IADD3 R6, P4, R24, c[0x0][0x170], RZ ;  /* 0x00005c001806da10 */ /* 0x002fe20007f9e0ff */
[----:B------:R1:W4:Y:S02]  /*0930*/  @!P5 LDG.E.U8 R23, [R2.64] ;  /* 0x000000040217d981 */ /* 0x000324000c1e1100 */
[----:B------:R-:W-:Y:S01]  /*0940*/  @!P3 IMAD.X R5, RZ, RZ, c[0x0][0x174], P0 ;  /* 0x00005d00ff05b624 */ /* 0x000fe200000e06ff */
[----:B------:R-:W-:Y:S01]  /*0950*/  ISETP.GE.AND P0, PT, R25, R10, PT ;  /* 0x0000000a1900720c */ /* 0x000fe20003f06270 */
[----:B------:R-:W-:-:S03]  /*0960*/  @!P5 IMAD.X R7, RZ, RZ, c[0x0][0x174], P4 ;  /* 0x00005d00ff07d624 */ /* 0x000fc600020e06ff */
[----:B------:R0:W4:Y:S04]  /*0970*/  @!P3 LDG.E.U8 R4, [R4.64] ;  /* 0x000000040404b981 */ /* 0x000128000c1e1100 */
[----:B------:R0:W4:Y:S05]  /*0980*/  @!P5 LDG.E.U8 R6, [R6.64] ;  /* 0x000000040606d981 */ /* 0x00012a000c1e1100 */
[----:B------:R-:W-:-:S05]  /*0990*/  @!P0 IMAD.IADD R24, R0, 0x1, R25 ;  /* 0x0000000100188824 */ /* 0x000fca00078e0219 */
[----:B0-----:R-:W-:-:S05]  /*09a0*/  @!P0 IADD3 R8, P4, R24, c[0x0][0x170], RZ ;  /* 0x00005c0018088a10 */ /* 0x001fca0007f9e0ff */
[----:B------:R-:W-:Y:S01]  /*09b0*/  @!P0 IMAD.X R9, RZ, RZ, c[0x0][0x174], P4 ;  /* 0x00005d00ff098624 */ /* 0x000fe200020e06ff */
[----:B-1----:R-:W-:-:S04]  /*09c0*/  @!P0 IADD3 R2, P4, R24, c[0x0][0x178], RZ ;  /* 0x00005e0018028a10 */ /* 0x002fc80007f9e0ff */
[----:B------:R0:W4:Y:S01]  /*09d0*/  @!P0 LDG.E.U8 R8, [R8.64] ;  /* 0x0000000408088981 */ /* 0x000122000c1e1100 */
[----:B------:R-:W-:-:S05]  /*09e0*/  @!P0 IMAD.X R3, RZ, RZ, c[0x0][0x17c], P4 ;  /* 0x00005f00ff038624 */ /* 0x000fca00020e06ff */
[----:B------:R1:W4:Y:S01]  /*09f0*/  @!P0 LDG.E.U8 R24, [R2.64] ;  /* 0x0000000402188981 */ /* 0x000322000c1e1100 */
[----:B------:R-:W-:Y:S02]  /*0a00*/  @!P2 ISETP.NE.AND P4, PT, R14, RZ, PT ;  /* 0x000000ff0e00a20c */ /* 0x000fe40003f85270 */
[----:B------:R-:W-:Y:S02]  /*0a10*/  PRMT R14, RZ, 0x7610, R14 ;  /* 0x00007610ff0e7816 */ /* 0x000fe4000000000e */
[----:B------:R-:W-:Y:S02]  /*0a20*/  @!P2 SEL R14, RZ, 0x1, !P4 ;  /* 0x00000001ff0ea807 */ /* 0x000fe40006000000 */
[----:B-----5:R-:W-:Y:S02]  /*0a30*/  @!P2 ISETP.NE.AND P4, PT, R12, RZ, PT ;  /* 0x000000ff0c00a20c */ /* 0x020fe40003f85270 */
[----:B------:R-:W-:Y:S02]  /*0a40*/  PRMT R7, RZ, 0x7610, R7 ;  /* 0x00007610ff077816 */ /* 0x000fe40000000007 */
[----:B------:R-:W-:-:S02]  /*0a50*/  @!P2 SEL R7, RZ, 0x1, !P4 ;  /* 0x00000001ff07a807 */ /* 0x000fc40006000000 */
[----:B------:R-:W-:Y:S02]  /*0a60*/  @!P6 ISETP.NE.AND P2, PT, R19, RZ, PT ;  /* 0x000000ff1300e20c */ /* 0x000fe40003f45270 */
[----:B------:R-:W-:Y:S02]  /*0a70*/  PRMT R5, RZ, 0x7610, R5 ;  /* 0x00007610ff057816 */ /* 0x000fe40000000005 */
[----:B------:R-:W-:Y:S02]  /*0a80*/  @!P6 ISETP.NE.AND P4, PT, R18, RZ, PT ;  /* 0x000000ff1200e20c */ /* 0x000fe40003f85270 */
[----:B------:R-:W-:Y:S02]  /*0a90*/  @!P6 SEL R5, RZ, 0x1, !P2 ;  /* 0x00000001ff05e807 */ /* 0x000fe40005000000 */
[----:B------:R-:W-:Y:S02]  /*0aa0*/  PRMT R15, R15, 0x9910, RZ ;  /* 0x000099100f0f7816 */ /* 0x000fe400000000ff */
[----:B0-----:R-:W-:-:S02]  /*0ab0*/  PRMT R9, R13, 0x9910, RZ ;  /* 0x000099100d097816 */ /* 0x001fc400000000ff */
[----:B-1----:R-:W-:Y:S02]  /*0ac0*/  PRMT R2, RZ, 0x7610, R2 ;  /* 0x00007610ff027816 */ /* 0x002fe40000000002 */
[----:B------:R-:W-:Y:S02]  /*0ad0*/  @!P6 SEL R2, RZ, 0x1, !P4 ;  /* 0x00000001ff02e807 */ /* 0x000fe40006000000 */
[----:B------:R-:W-:Y:S01]  /*0ae0*/  PRMT R3, R5, 0x9910, RZ ;  /* 0x0000991005037816 */ /* 0x000fe200000000ff */
[----:B------:R-:W-:Y:S01]  /*0af0*/  IMAD.MOV.U32 R5, RZ, RZ, R15 ;  /* 0x000000ffff057224 */ /* 0x000fe200078e000f */
[----:B------:R-:W-:Y:S02]  /*0b00*/  ISETP.NE.AND P2, PT, R9, RZ, PT ;  /* 0x000000ff0900720c */ /* 0x000fe40003f45270 */
[----:B------:R-:W-:Y:S02]  /*0b10*/  PRMT R2, R2, 0x9910, RZ ;  /* 0x0000991002027816 */ /* 0x000fe400000000ff */
[----:B------:R-:W-:-:S02]  /*0b20*/  ISETP.NE.XOR P2, PT, R5, RZ, P2 ;  /* 0x000000ff0500720c */ /* 0x000fc40001745a70 */
[----:B------:R-:W-:Y:S01]  /*0b30*/  ISETP.NE.AND P4, PT, R3, RZ, PT ;  /* 0x000000ff0300720c */ /* 0x000fe20003f85270 */
[----:B------:R-:W-:Y:S01]  /*0b40*/  IMAD.MOV.U32 R3, RZ, RZ, R2 ;  /* 0x000000ffff037224 */ /* 0x000fe200078e0002 */
[----:B------:R-:W-:Y:S01]  /*0b50*/  SEL R5, RZ, 0x1, !P2 ;  /* 0x00000001ff057807 */ /* 0x000fe20005000000 */
[----:B------:R-:W-:Y:S01]  /*0b60*/  @!P6 IMAD.IADD R2, R0, 0x1, R17 ;  /* 0x000000010002e824 */ /* 0x000fe200078e0211 */
[----:B------:R-:W-:Y:S02]  /*0b70*/  PRMT R9, RZ, 0x7610, R9 ;  /* 0x00007610ff097816 */ /* 0x000fe40000000009 */
[----:B------:R-:W-:Y:S02]  /*0b80*/  ISETP.NE.XOR P4, PT, R3, RZ, P4 ;  /* 0x000000ff0300720c */ /* 0x000fe40002785a70 */
[----:B------:R-:W-:Y:S02]  /*0b90*/  PRMT R12, R22, 0x9910, RZ ;  /* 0x00009910160c7816 */ /* 0x000fe400000000ff */
[----:B------:R-:W-:-:S02]  /*0ba0*/  @!P6 SEL R15, RZ, 0x1, !P4 ;  /* 0x00000001ff0fe807 */ /* 0x000fc40006000000 */
[----:B------:R-:W-:Y:S02]  /*0bb0*/  PRMT R13, R7, 0x9910, RZ ;  /* 0x00009910070d7816 */ /* 0x000fe400000000ff */
[----:B------:R-:W-:Y:S02]  /*0bc0*/  PRMT R7, RZ, 0x7610, R7 ;  /* 0x00007610ff077816 */ /* 0x000fe40000000007 */
[----:B------:R-:W-:Y:S01]  /*0bd0*/  PRMT R16, R16, 0x9910, RZ ;  /* 0x0000991010107816 */ /* 0x000fe200000000ff */
[----:B------:R-:W-:Y:S01]  /*0be0*/  BSSY B0, `(.L_x_2772) ;  /* 0x0000060000007945 */ /* 0x000fe20003800000 */
[----:B------:R-:W-:Y:S01]  /*0bf0*/  BSSY B1, `(.L_x_2773) ;  /* 0x0000058000017945 */ /* 0x000fe20003800000 */
[----:B--2---:R-:W-:-:S04]  /*0c00*/  @!P1 ISETP.NE.AND P2, PT, R11, RZ, PT ;  /* 0x000000ff0b00920c */ /* 0x004fc80003f45270 */
[----:B------:R-:W-:Y:S02]  /*0c10*/  @!P1 SEL R9, RZ, 0x1, !P2 ;  /* 0x00000001ff099807 */ /* 0x000fe40005000000 */
[----:B------:R-:W-:Y:S02]  /*0c20*/  @!P6 IADD3 R2, P2, R2, c[0x0][0x168], RZ ;  /* 0x00005a000202ea10 */ /* 0x000fe40007f5e0ff */
[----:B---3--:R-:W-:-:S03]  /*0c30*/  @!P1 ISETP.NE.AND P4, PT, R20, RZ, PT ;  /* 0x000000ff1400920c */ /* 0x008fc60003f85270 */
[----:B------:R-:W-:Y:S01]  /*0c40*/  @!P6 IMAD.X R3, RZ, RZ, c[0x0][0x16c], P2 ;  /* 0x00005b00ff03e624 */ /* 0x000fe200010e06ff */
[----:B------:R-:W-:Y:S02]  /*0c50*/  @!P1 SEL R7, RZ, 0x1, !P4 ;  /* 0x00000001ff079807 */ /* 0x000fe40006000000 */
[----:B------:R-:W-:Y:S02]  /*0c60*/  ISETP.NE.AND P1, PT, R12, RZ, PT ;  /* 0x000000ff0c00720c */ /* 0x000fe40003f25270 */
[----:B----4-:R-:W-:Y:S02]  /*0c70*/  @!P3 ISETP.NE.AND P2, PT, R21, RZ, PT ;  /* 0x000000ff1500b20c */ /* 0x010fe40003f45270 */
[----:B------:R-:W-:Y:S02]  /*0c80*/  PRMT R12, R14, 0x9910, RZ ;  /* 0x000099100e0c7816 */ /* 0x000fe400000000ff */
[----:B------:R-:W-:Y:S02]  /*0c90*/  PRMT R11, RZ, 0x7610, R11 ;  /* 0x00007610ff0b7816 */ /* 0x000fe4000000000b */
[----:B------:R-:W-:Y:S01]  /*0ca0*/  @!P3 SEL R11, RZ, 0x1, !P2 ;  /* 0x00000001ff0bb807 */ /* 0x000fe20005000000 */
[----:B------:R-:W-:Y:S01]  /*0cb0*/  IMAD.MOV.U32 R14, RZ, RZ, R16 ;  /* 0x000000ffff0e7224 */ /* 0x000fe200078e0010 */
[----:B------:R-:W-:Y:S01]  /*0cc0*/  ISETP.NE.AND P2, PT, R13, RZ, PT ;  /* 0x000000ff0d00720c */ /* 0x000fe20003f45270 */
[----:B------:R-:W-:Y:S01]  /*0cd0*/  IMAD.MOV.U32 R16, RZ, RZ, R12 ;  /* 0x000000ffff107224 */ /* 0x000fe200078e000c */
[----:B------:R-:W-:-:S02]  /*0ce0*/  IADD3 R13, R17, 0x80, RZ ;  /* 0x00000080110d7810 */ /* 0x000fc40007ffe0ff */
[----:B------:R-:W-:Y:S02]  /*0cf0*/  @!P5 ISETP.NE.AND P4, PT, R23, RZ, PT ;  /* 0x000000ff1700d20c */ /* 0x000fe40003f85270 */
[----:B------:R-:W-:Y:S02]  /*0d00*/  PRMT R12, RZ, 0x7610, R12 ;  /* 0x00007610ff0c7816 */ /* 0x000fe4000000000c */
[----:B------:R-:W-:Y:S01]  /*0d10*/  @!P5 SEL R12, RZ, 0x1, !P4 ;  /* 0x00000001ff0cd807 */ /* 0x000fe20006000000 */
[----:B------:R0:W-:Y:S01]  /*0d20*/  @!P6 STG.E.U8 [R2.64], R15 ;  /* 0x0000000f0200e986 */ /* 0x0001e2000c101104 */
[----:B------:R-:W-:Y:S01]  /*0d30*/  @!P6 IMAD.MOV.U32 R17, RZ, RZ, R13 ;  /* 0x000000ffff11e224 */ /* 0x000fe200078e000d */
[----:B------:R-:W-:Y:S02]  /*0d40*/  @!P3 ISETP.NE.AND P4, PT, R4, RZ, PT ;  /* 0x000000ff0400b20c */ /* 0x000fe40003f85270 */
[----:B------:R-:W-:Y:S02]  /*0d50*/  PRMT R4, R7, 0x9910, RZ ;  /* 0x0000991007047816 */ /* 0x000fe400000000ff */
[----:B------:R-:W-:-:S02]  /*0d60*/  @!P5 ISETP.NE.AND P6, PT, R6, RZ, PT ;  /* 0x000000ff0600d20c */ /* 0x000fc40003fc5270 */
[----:B------:R-:W-:Y:S02]  /*0d70*/  PRMT R7, R12, 0x9910, RZ ;  /* 0x000099100c077816 */ /* 0x000fe400000000ff */
[----:B------:R-:W-:Y:S02]  /*0d80*/  ISETP.NE.XOR P1, PT, R14, RZ, P1 ;  /* 0x000000ff0e00720c */ /* 0x000fe40000f25a70 */
[----:B0-----:R-:W-:Y:S02]  /*0d90*/  PRMT R3, RZ, 0x7610, R3 ;  /* 0x00007610ff037816 */ /* 0x001fe40000000003 */
[----:B------:R-:W-:Y:S02]  /*0da0*/  @!P5 SEL R3, RZ, 0x1, !P6 ;  /* 0x00000001ff03d807 */ /* 0x000fe40007000000 */
[----:B------:R-:W-:Y:S02]  /*0db0*/  ISETP.NE.AND P5, PT, R7, RZ, PT ;  /* 0x000000ff0700720c */ /* 0x000fe40003fa5270 */
[----:B------:R-:W-:-:S02]  /*0dc0*/  SEL R7, RZ, 0x1, !P1 ;  /* 0x00000001ff077807 */ /* 0x000fc40004800000 */
[----:B------:R-:W-:Y:S02]  /*0dd0*/  PRMT R2, RZ, 0x7610, R2 ;  /* 0x00007610ff027816 */ /* 0x000fe40000000002 */
[----:B------:R-:W-:Y:S02]  /*0de0*/  PRMT R6, R11, 0x9910, RZ ;  /* 0x000099100b067816 */ /* 0x000fe400000000ff */
[----:B------:R-:W-:Y:S02]  /*0df0*/  ISETP.NE.AND P1, PT, R8, RZ, !P0 ;  /* 0x000000ff0800720c */ /* 0x000fe40004725270 */
[----:B------:R-:W-:Y:S02]  /*0e00*/  @!P3 SEL R2, RZ, 0x1, !P4 ;  /* 0x00000001ff02b807 */ /* 0x000fe40006000000 */
[----:B------:R-:W-:Y:S02]  /*0e10*/  ISETP.NE.AND P0, PT, R24, RZ, !P0 ;  /* 0x000000ff1800720c */ /* 0x000fe40004705270 */
[----:B------:R-:W-:-:S02]  /*0e20*/  ISETP.NE.AND P3, PT, R4, RZ, PT ;  /* 0x000000ff0400720c */ /* 0x000fc40003f65270 */
[----:B------:R-:W-:Y:S02]  /*0e30*/  PLOP3.LUT P0, PT, P1, P0, PT, 0x28, 0x0 ;  /* 0x000000000000781c */ /* 0x000fe40000f00570 */
[----:B------:R-:W-:Y:S02]  /*0e40*/  ISETP.NE.AND P4, PT, R6, RZ, PT ;  /* 0x000000ff0600720c */ /* 0x000fe40003f85270 */
[----:B------:R-:W-:Y:S02]  /*0e50*/  PRMT R4, R2, 0x9910, RZ ;  /* 0x0000991002047816 */ /* 0x000fe400000000ff */
[----:B------:R-:W-:Y:S02]  /*0e60*/  ISETP.GE.AND P1, PT, R17, R10, PT ;  /* 0x0000000a1100720c */ /* 0x000fe40003f26270 */
[----:B------:R-:W-:Y:S02]  /*0e70*/  PRMT R9, R9, 0x9910, RZ ;  /* 0x0000991009097816 */ /* 0x000fe400000000ff */
[----:B------:R-:W-:Y:S01]  /*0e80*/  PRMT R6, R3, 0x9910, RZ ;  /* 0x0000991003067816 */ /* 0x000fe200000000ff */
[----:B------:R-:W-:-:S02]  /*0e90*/  IMAD.MOV.U32 R3, RZ, RZ, R4 ;  /* 0x000000ffff037224 */ /* 0x000fc400078e0004 */
[----:B------:R-:W-:Y:S02]  /*0ea0*/  IMAD.MOV.U32 R2, RZ, RZ, R9 ;  /* 0x000000ffff027224 */ /* 0x000fe400078e0009 */
[----:B------:R-:W-:Y:S01]  /*0eb0*/  IMAD.MOV.U32 R4, RZ, RZ, R6 ;  /* 0x000000ffff047224 */ /* 0x000fe200078e0006 */
[----:B------:R-:W-:Y:S02]  /*0ec0*/  ISETP.NE.XOR P2, PT, R16, RZ, P2 ;  /* 0x000000ff1000720c */ /* 0x000fe40001745a70 */
[----:B------:R-:W-:Y:S02]  /*0ed0*/  ISETP.NE.XOR P3, PT, R2, RZ, P3 ;  /* 0x000000ff0200720c */ /* 0x000fe40001f65a70 */
[----:B------:R-:W-:Y:S02]  /*0ee0*/  ISETP.NE.XOR P4, PT, R3, RZ, P4 ;  /* 0x000000ff0300720c */ /* 0x000fe40002785a70 */
[----:B------:R-:W-:Y:S02]  /*0ef0*/  ISETP.NE.XOR P5, PT, R4, RZ, P5 ;  /* 0x000000ff0400720c */ /* 0x000fe40002fa5a70 */
[----:B------:R-:W-:-:S02]  /*0f00*/  SEL R9, RZ, 0x1, !P2 ;  /* 0x00000001ff097807 */ /* 0x000fc40005000000 */
        /* <DEDUP_REMOVED lines=16> */
.L_x_2774:
[----:B------:R-:W-:-:S13]  /*1010*/  ISETP.GE.AND P1, PT, R17, R10, PT ;  /* 0x0000000a1100720c */ /* 0x000fda0003f26270 */
[----:B------:R-:W-:Y:S05]  /*1020*/  @P1 BRA `(.L_x_2776) ;  /* 0x000000c000001947 */ /* 0x000fea0003800000 */
[----:B0-----:R-:W-:Y:S01]  /*1030*/  IMAD.IADD R2, R0, 0x1, R17 ;  /* 0x0000000100027824 */ /* 0x001fe200078e0211 */
[----:B------:R-:W-:-:S04]  /*1040*/  IADD3 R17, R17, 0x80, RZ ;  /* 0x0000008011117810 */ /* 0x000fc80007ffe0ff */
[----:B------:R-:W-:-:S05]  /*1050*/  IADD3 R2, P1, R2, c[0x0][0x168], RZ ;  /* 0x00005a0002027a10 */ /* 0x000fca0007f3e0ff */
[----:B------:R-:W-:-:S05]  /*1060*/  IMAD.X R3, RZ, RZ, c[0x0][0x16c], P1 ;  /* 0x00005b00ff037624 */ /* 0x000fca00008e06ff */
[----:B------:R0:W-:Y:S03]  /*1070*/  STG.E.U8 [R2.64], R9 ;  /* 0x0000000902007986 */ /* 0x0001e6000c101104 */
.L_x_2775:
[----:B------:R-:W-:-:S13]  /*1080*/  ISETP.GE.AND P1, PT, R17, R10, PT ;  /* 0x0000000a1100720c */ /* 0x000fda0003f26270 */
[----:B------:R-:W-:Y:S05]  /*1090*/  @P1 BRA `(.L_x_2777) ;  /* 0x000000d000001947 */ /* 0x000fea0003800000 */
[----:B0-----:R-:W-:Y:S01]  /*10a0*/  IMAD.IADD R2, R0, 0x1, R17 ;  /* 0x0000000100027824 */ /* 0x001fe200078e0211 */
[----:B------:R-:W-:-:S04]  /*10b0*/  IADD3 R17, R17, 0x80, RZ ;  /* 0x0000008011117810 */ /* 0x000fc80007ffe0ff */
[----:B------:R-:W-:-:S05]  /*10c0*/  IADD3 R2, P1, R2, c[0x0][0x168], RZ ;  /* 0x00005a0002027a10 */ /* 0x000fca0007f3e0ff */
[----:B------:R-:W-:-:S05]  /*10d0*/  IMAD.X R3, RZ, RZ, c[0x0][0x16c], P1 ;  /* 0x00005b00ff037624 */ /* 0x000fca00008e06ff */
[----:B------:R0:W-:Y:S03]  /*10e0*/  STG.E.U8 [R2.64], R11 ;  /* 0x0000000b02007986 */ /* 0x0001e6000c101104 */
.L_x_2776:
        /* <DEDUP_REMOVED lines=8> */
.L_x_2777:
[----:B------:R-:W-:Y:S05]  /*1170*/  BSYNC B1 ;  /* 0x0000000000017941 */ /* 0x000fea0003800000 */
.L_x_2773:
[----:B------:R-:W-:-:S13]  /*1180*/  ISETP.GE.AND P1, PT, R17, R10, PT ;  /* 0x0000000a1100720c */ /* 0x000fda0003f26270 */
[----:B0-----:R-:W-:Y:S01]  /*1190*/  @!P1 IMAD.IADD R2, R0, 0x1, R17 ;  /* 0x0000000100029824 */ /* 0x001fe200078e0211 */
[----:B------:R-:W-:-:S04]  /*11a0*/  @!P1 IADD3 R17, R17, 0x80, RZ ;  /* 0x0000008011119810 */ /* 0x000fc80007ffe0ff */
[----:B------:R-:W-:-:S05]  /*11b0*/  @!P1 IADD3 R2, P2, R2, c[0x0][0x168], RZ ;  /* 0x00005a0002029a10 */ /* 0x000fca0007f5e0ff */
[----:B------:R-:W-:-:S05]  /*11c0*/  @!P1 IMAD.X R3, RZ, RZ, c[0x0][0x16c], P2 ;  /* 0x00005b00ff039624 */ /* 0x000fca00010e06ff */
[----:B------:R0:W-:Y:S03]  /*11d0*/  @!P1 STG.E.U8 [R2.64], R15 ;  /* 0x0000000f02009986 */ /* 0x0001e6000c101104 */
.L_x_2778:
[----:B------:R-:W-:Y:S05]  /*11e0*/  BSYNC B0 ;  /* 0x0000000000007941 */ /* 0x000fea0003800000 */
.L_x_2772:
[----:B------:R-:W-:Y:S01]  /*11f0*/  WARPSYNC 0xffffffff ;  /* 0xffffffff00007948 */ /* 0x000fe20003800000 */
[----:B------:R-:W-:-:S13]  /*1200*/  ISETP.GE.AND P1, PT, R17, R10, PT ;  /* 0x0000000a1100720c */ /* 0x000fda0003f26270 */
[----:B------:R-:W-:Y:S05]  /*1210*/  @P1 EXIT ;  /* 0x000000000000194d */ /* 0x000fea0003800000 */
[----:B------:R-:W-:Y:S01]  /*1220*/  IMAD.IADD R0, R0, 0x1, R17 ;  /* 0x0000000100007824 */ /* 0x000fe200078e0211 */
[----:B------:R-:W-:-:S04]  /*1230*/  SEL R5, RZ, 0x1, !P0 ;  /* 0x00000001ff057807 */ /* 0x000fc80004000000 */
[----:B0-----:R-:W-:-:S05]  /*1240*/  IADD3 R2, P1, R0, c[0x0][0x168], RZ ;  /* 0x00005a0000027a10 */ /* 0x001fca0007f3e0ff */
[----:B------:R-:W-:-:S05]  /*1250*/  IMAD.X R3, RZ, RZ, c[0x0][0x16c], P1 ;  /* 0x00005b00ff037624 */ /* 0x000fca00008e06ff */
[----:B------:R-:W-:Y:S01]  /*1260*/  STG.E.U8 [R2.64], R5 ;  /* 0x0000000502007986 */ /* 0x000fe2000c101104 */
[----:B------:R-:W-:Y:S05]  /*1270*/  EXIT ;  /* 0x000000000000794d */ /* 0x000fea0003800000 */
.L_x_2779:
        /* <DEDUP_REMOVED lines=16> */
.L_x_41826:


//--------------------- .text._ZN2at6native29vectorized_elementwise_kernelILi4ENS0_13BinaryFunctorIbbbZZZNS0_23logical_xor_kernel_cudaERNS_14TensorIteratorEENKUlvE0_clEvENKUlvE7_clEvEUlbbE_EESt5arrayIPcLm3EEEEviT0_T1_ --------------------------
	.section	.text._ZN2at6native29vectorized_elementwise_kernelILi4ENS0_13BinaryFunctorIbbbZZZNS0_23logical_xor_kernel_cudaERNS_14TensorIteratorEENKUlvE0_clEvENKUlvE7_clEvEUlbbE_EESt5arrayIPcLm3EEEEviT0_T1_,"ax",@progbits
	.sectioninfo	@"SHI_REGISTERS=30"
	.align	128
        .global         _ZN2at6native29vectorized_elementwise_kernelILi4ENS0_13BinaryFunctorIbbbZZZNS0_23logical_xor_kernel_cudaERNS_14TensorIteratorEENKUlvE0_clEvENKUlvE7_clEvEUlbbE_EESt5arrayIPcLm3EEEEviT0_T1_
        .type           _ZN2at6native29vectorized_elementwise_kernelILi4ENS0_13BinaryFunctorIbbbZZZNS0_23logical_xor_kernel_cudaERNS_14TensorIteratorEENKUlvE0_clEvENKUlvE7_clEvEUlbbE_EESt5arrayIPcLm3EEEEviT0_T1_,@function
        .size           _ZN2at6native29vectorized_elementwise_kernelILi4ENS0_13BinaryFunctorIbbbZZZNS0_23logical_xor_kernel_cudaERNS_14TensorIteratorEENKUlvE0_clEvENKUlvE7_clEvEUlbbE_EESt5arrayIPcLm3EEEEviT0_T1_,(.L_x_41827 - _ZN2at6native29vectorized_elementwise_kernelILi4ENS0_13BinaryFunctorIbbbZZZNS0_23logical_xor_kernel_cudaERNS_14TensorIteratorEENKUlvE0_clEvENKUlvE7_clEvEUlbbE_EESt5arrayIPcLm3EEEEviT0_T1_)
        .other          _ZN2at6native29vectorized_elementwise_kernelILi4ENS0_13BinaryFunctorIbbbZZZNS0_23logical_xor_kernel_cudaERNS_14TensorIteratorEENKUlvE0_clEvENKUlvE7_clEvEUlbbE_EESt5arrayIPcLm3EEEEviT0_T1_,@"STO_CUDA_ENTRY STV_DEFAULT"
_ZN2at6native29vectorized_elementwise_kernelILi4ENS0_13BinaryFunctorIbbbZZZNS0_23logical_xor_kernel_cudaERNS_14TensorIteratorEENKUlvE0_clEvENKUlvE7_clEvEUlbbE_EESt5arrayIPcLm3EEEEviT0_T1_:
.text._ZN2at6native29vectorized_elementwise_kernelILi4ENS0_13BinaryFunctorIbbbZZZNS0_23logical_xor_kernel_cudaERNS_14TensorIteratorEENKUlvE0_clEvENKUlvE7_clEvEUlbbE_EESt5arrayIPcLm3EEEEviT0_T1_:
        /* <DEDUP_REMOVED lines=15> */
[----:B------:R-:W2:Y:S04]  /*00f0*/  LDG.E R10, [R6.64] ;  /* 0x00000004060a7981 */ /* 0x000ea8000c1e1900 */
[----:B------:R-:W3:Y:S04]  /*0100*/  LDG.E R11, [R4.64] ;  /* 0x00000004040b7981 */ /* 0x000ee8000c1e1900 */
[----:B------:R-:W4:Y:S04]  /*0110*/  LDG.E R13, [R6.64+0x200] ;  /* 0x00020004060d7981 */ /* 0x000f28000c1e1900 */
[----:B------:R0:W5:Y:S01]  /*0120*/  LDG.E R12, [R4.64+0x200] ;  /* 0x00020004040c7981 */ /* 0x000162000c1e1900 */
[----:B--2---:R-:W-:-:S02]  /*0130*/  PRMT R3, R10, 0x7770, RZ ;  /* 0x000077700a037816 */ /* 0x004fc400000000ff */
[C---:B------:R-:W-:Y:S02]  /*0140*/  PRMT R8, R10.reuse, 0x7771, RZ ;  /* 0x000077710a087816 */ /* 0x040fe400000000ff */
[----:B------:R-:W-:Y:S02]  /*0150*/  ISETP.NE.AND P0, PT, R3, RZ, PT ;  /* 0x000000ff0300720c */ /* 0x000fe40003f05270 */
[----:B---3--:R-:W-:Y:S02]  /*0160*/  PRMT R3, R11, 0x7770, RZ ;  /* 0x000077700b037816 */ /* 0x008fe400000000ff */
[----:B------:R-:W-:Y:S02]  /*0170*/  PRMT R9, R10, 0x7772, RZ ;  /* 0x000077720a097816 */ /* 0x000fe400000000ff */
[----:B------:R-:W-:Y:S02]  /*0180*/  ISETP.NE.XOR P0, PT, R3, RZ, P0 ;  /* 0x000000ff0300720c */ /* 0x000fe40000705a70 */
[----:B------:R-:W-:-:S02]  /*0190*/  ISETP.NE.AND P1, PT, R8, RZ, PT ;  /* 0x000000ff0800720c */ /* 0x000fc40003f25270 */
[----:B------:R-:W-:Y:S02]  /*01a0*/  ISETP.NE.AND P2, PT, R9, RZ, PT ;  /* 0x000000ff0900720c */ /* 0x000fe40003f45270 */
[C---:B------:R-:W-:Y:S02]  /*01b0*/  PRMT R3, R11.reuse, 0x7771, RZ ;  /* 0x000077710b037816 */ /* 0x040fe400000000ff */
[----:B0-----:R-:W-:Y:S02]  /*01c0*/  PRMT R4, R11, 0x7772, RZ ;  /* 0x000077720b047816 */ /* 0x001fe400000000ff */
[C---:B----4-:R-:W-:Y:S02]  /*01d0*/  PRMT R5, R13.reuse, 0x7770, RZ ;  /* 0x000077700d057816 */ /* 0x050fe400000000ff */
[----:B------:R-:W-:Y:S02]  /*01e0*/  PRMT R10, R10, 0x7773, RZ ;  /* 0x000077730a0a7816 */ /* 0x000fe400000000ff */
[----:B------:R-:W-:-:S02]  /*01f0*/  PRMT R6, R13, 0x7771, RZ ;  /* 0x000077710d067816 */ /* 0x000fc400000000ff */
[----:B------:R-:W-:Y:S02]  /*0200*/  ISETP.NE.XOR P1, PT, R3, RZ, P1 ;  /* 0x000000ff0300720c */ /* 0x000fe40000f25a70 */
[----:B------:R-:W-:Y:S02]  /*0210*/  ISETP.NE.XOR P2, PT, R4, RZ, P2 ;  /* 0x000000ff0400720c */ /* 0x000fe40001745a70 */
[----:B------:R-:W-:Y:S02]  /*0220*/  ISETP.NE.AND P3, PT, R5, RZ, PT ;  /* 0x000000ff0500720c */ /* 0x000fe40003f65270 */
[----:B------:R-:W-:Y:S02]  /*0230*/  ISETP.NE.AND P5, PT, R10, RZ, PT ;  /* 0x000000ff0a00720c */ /* 0x000fe40003fa5270 */
[----:B------:R-:W-:Y:S02]  /*0240*/  ISETP.NE.AND P4, PT, R6, RZ, PT ;  /* 0x000000ff0600720c */ /* 0x000fe40003f85270 */
[----:B------:R-:W-:-:S02]  /*0250*/  PRMT R3, R11, 0x7773, RZ ;  /* 0x000077730b037816 */ /* 0x000fc400000000ff */
[C---:B-----5:R-:W-:Y:S02]  /*0260*/  PRMT R4, R12.reuse, 0x7770, RZ ;  /* 0x000077700c047816 */ /* 0x060fe400000000ff */
[----:B------:R-:W-:Y:S02]  /*0270*/  PRMT R5, R12, 0x7771, RZ ;  /* 0x000077710c057816 */ /* 0x000fe400000000ff */
[----:B------:R-:W-:Y:S02]  /*0280*/  PRMT R6, R13, 0x7772, RZ ;  /* 0x000077720d067816 */ /* 0x000fe400000000ff */
[----:B------:R-:W-:Y:S02]  /*0290*/  ISETP.NE.XOR P5, PT, R3, RZ, P5 ;  /* 0x000000ff0300720c */ /* 0x000fe40002fa5a70 */
[----:B------:R-:W-:Y:S02]  /*02a0*/  ISETP.NE.XOR P3, PT, R4, RZ, P3 ;  /* 0x000000ff0400720c */ /* 0x000fe40001f65a70 */
[----:B------:R-:W-:-:S02]  /*02b0*/  ISETP.NE.XOR P4, PT, R5, RZ, P4 ;  /* 0x000000ff0500720c */ /* 0x000fc40002785a70 */
[----:B------:R-:W-:Y:S02]  /*02c0*/  ISETP.NE.AND P6, PT, R6, RZ, PT ;  /* 0x000000ff0600720c */ /* 0x000fe40003fc5270 */
[----:B------:R-:W-:Y:S02]  /*02d0*/  PRMT R8, R12, 0x7772, RZ ;  /* 0x000077720c087816 */ /* 0x000fe400000000ff */
[----:B------:R-:W-:Y:S02]  /*02e0*/  PRMT R3, R13, 0x7773, RZ ;  /* 0x000077730d037816 */ /* 0x000fe400000000ff */
[----:B------:R-:W-:Y:S02]  /*02f0*/  SEL R4, RZ, 0x1, !P0 ;  /* 0x00000001ff047807 */ /* 0x000fe40004000000 */
[----:B------:R-:W-:Y:S02]  /*0300*/  SEL R5, RZ, 0x1, !P1 ;  /* 0x00000001ff057807 */ /* 0x000fe40004800000 */
[----:B------:R-:W-:-:S02]  /*0310*/  SEL R6, RZ, 0x1, !P3 ;  /* 0x00000001ff067807 */ /* 0x000fc40005800000 */
[----:B------:R-:W-:Y:S02]  /*0320*/  SEL R7, RZ, 0x1, !P4 ;  /* 0x00000001ff077807 */ /* 0x000fe40006000000 */
[----:B------:R-:W-:Y:S02]  /*0330*/  ISETP.NE.AND P0, PT, R3, RZ, PT ;  /* 0x000000ff0300720c */ /* 0x000fe40003f05270 */
        /* <DEDUP_REMOVED lines=19> */
.L_x_2780:
        /* <DEDUP_REMOVED lines=182> */
.L_x_2783:
[----:B------:R-:W-:-:S13]  /*0fd0*/  ISETP.GE.AND P1, PT, R17, R10, PT ;  /* 0x0000000a1100720c */ /* 0x000fda0003f26270 */
[----:B------:R-:W-:Y:S05]  /*0fe0*/  @P1 BRA `(.L_x_2785) ;  /* 0x000000c000001947 */ /* 0x000fea0003800000 */
[----:B0-----:R-:W-:Y:S01]  /*0ff0*/  IMAD.IADD R2, R0, 0x1, R17 ;  /* 0x0000000100027824 */ /* 0x001fe200078e0211 */
[----:B------:R-:W-:-:S04]  /*1000*/  IADD3 R17, R17, 0x80, RZ ;  /* 0x0000008011117810 */ /* 0x000fc80007ffe0ff */
[----:B------:R-:W-:-:S05]  /*1010*/  IADD3 R2, P1, R2, c[0x0][0x168], RZ ;  /* 0x00005a0002027a10 */ /* 0x000fca0007f3e0ff */
[----:B------:R-:W-:-:S05]  /*1020*/  IMAD.X R3, RZ, RZ, c[0x0][0x16c], P1 ;  /* 0x00005b00ff037624 */ /* 0x000fca00008e06ff */
[----:B------:R0:W-:Y:S03]  /*1030*/  STG.E.U8 [R2.64], R9 ;  /* 0x0000000902007986 */ /* 0x0001e6000c101104 */
.L_x_2784:
[----:B------:R-:W-:-:S13]  /*1040*/  ISETP.GE.AND P1, PT, R17, R10, PT ;  /* 0x0000000a1100720c */ /* 0x000fda0003f26270 */
[----:B------:R-:W-:Y:S05]  /*1050*/  @P1 BRA `(.L_x_2786) ;  /* 0x000000d000001947 */ /* 0x000fea0003800000 */
[----:B0-----:R-:W-:Y:S01]  /*1060*/  IMAD.IADD R2, R0, 0x1, R17 ;  /* 0x0000000100027824 */ /* 0x001fe200078e0211 */
[----:B------:R-:W-:-:S04]  /*1070*/  IADD3 R17, R17, 0x80, RZ ;  /* 0x0000008011117810 */ /* 0x000fc80007ffe0ff */
[----:B------:R-:W-:-:S05]  /*1080*/  IADD3 R2, P1, R2, c[0x0][0x168], RZ ;  /* 0x00005a0002027a10 */ /* 0x000fca0007f3e0ff */
[----:B------:R-:W-:-:S05]  /*1090*/  IMAD.X R3, RZ, RZ, c[0x0][0x16c], P1 ;  /* 0x00005b00ff037624 */ /* 0x000fca00008e06ff */
[----:B------:R0:W-:Y:S03]  /*10a0*/  STG.E.U8 [R2.64], R11 ;  /* 0x0000000b02007986 */ /* 0x0001e6000c101104 */
.L_x_2785:
        /* <DEDUP_REMOVED lines=8> */
.L_x_2786:
[----:B------:R-:W-:Y:S05]  /*1130*/  BSYNC B1 ;  /* 0x0000000000017941 */ /* 0x000fea0003800000 */
.L_x_2782:
[----:B------:R-:W-:-:S13]  /*1140*/  ISETP.GE.AND P1, PT, R17, R10, PT ;  /* 0x0000000a1100720c */ /* 0x000fda0003f26270 */
[----:B0-----:R-:W-:Y:S01]  /*1150*/  @!P1 IMAD.IADD R2, R0, 0x1, R17 ;  /* 0x0000000100029824 */ /* 0x001fe200078e0211 */
[----:B------:R-:W-:-:S04]  /*1160*/  @!P1 IADD3 R17, R17, 0x80, RZ ;  /* 0x0000008011119810 */ /* 0x000fc80007ffe0ff */
[----:B------:R-:W-:-:S05]  /*1170*/  @!P1 IADD3 R2, P2, R2, c[0x0][0x168], RZ ;  /* 0x00005a0002029a10 */ /* 0x000fca0007f5e0ff */
[----:B------:R-:W-:-:S05]  /*1180*/  @!P1 IMAD.X R3, RZ, RZ, c[0x0][0x16c], P2 ;  /* 0x00005b00ff039624 */ /* 0x000fca00010e06ff */
[----:B------:R0:W-:Y:S03]  /*1190*/  @!P1 STG.E.U8 [R2.64], R15 ;  /* 0x0000000f02009986 */ /* 0x0001e6000c101104 */
.L_x_2787:
[----:B------:R-:W-:Y:S05]  /*11a0*/  BSYNC B0 ;  /* 0x0000000000007941 */ /* 0x000fea0003800000 */
.L_x_2781:
        /* <DEDUP_REMOVED lines=9> */
.L_x_2788:
        /* <DEDUP_REMOVED lines=12> */
.L_x_41827:


//--------------------- .text._ZN2at6native29vectorized_elementwise_kernelILi8ENS0_13BinaryFunctorIbbbZZZNS0_23logical_xor_kernel_cudaERNS_14TensorIteratorEENKUlvE0_clEvENKUlvE7_clEvEUlbbE_EESt5arrayIPcLm3EEEEviT0_T1_ --------------------------
	.section	.text._ZN2at6native29vectorized_elementwise_kernelILi8ENS0_13BinaryFunctorIbbbZZZNS0_23logical_xor_kernel_cudaERNS_14TensorIteratorEENKUlvE0_clEvENKUlvE7_clEvEUlbbE_EESt5arrayIPcLm3EEEEviT0_T1_,"ax",@progbits
	.sectioninfo	@"SHI_REGISTERS=4"
	.align	128
        .global         _ZN2at6native29vectorized_elementwise_kernelILi8ENS0_13BinaryFunctorIbbbZZZNS0_23logical_xor_kernel_cudaERNS_14TensorIteratorEENKUlvE0_clEvENKUlvE7_clEvEUlbbE_EESt5arrayIPcLm3EEEEviT0_T1_
        .type           _ZN2at6native29vectorized_elementwise_kernelILi8ENS0_13BinaryFunctorIbbbZZZNS0_23logical_xor_kernel_cudaERNS_14TensorIteratorEENKUlvE0_clEvENKUlvE7_clEvEUlbbE_EESt5arrayIPcLm3EEEEviT0_T1_,@function
        .size           _ZN2at6native29vectorized_elementwise_kernelILi8ENS0_13BinaryFunctorIbbbZZZNS0_23logical_xor_kernel_cudaERNS_14TensorIteratorEENKUlvE0_clEvENKUlvE7_clEvEUlbbE_EESt5arrayIPcLm3EEEEviT0_T1_,(.L_x_41828 - _ZN2at6native29vectorized_elementwise_kernelILi8ENS0_13BinaryFunctorIbbbZZZNS0_23logical_xor_kernel_cudaERNS_14TensorIteratorEENKUlvE0_clEvENKUlvE7_clEvEUlbbE_EESt5arrayIPcLm3EEEEviT0_T1_)
        .other          _ZN2at6native29vectorized_elementwise_kernelILi8ENS0_13BinaryFunctorIbbbZZZNS0_23logical_xor_kernel_cudaERNS_14TensorIteratorEENKUlvE0_clEvENKUlvE7_clEvEUlbbE_EESt5arrayIPcLm3EEEEviT0_T1_,@"STO_CUDA_ENTRY STV_DEFAULT"
_ZN2at6native29vectorized_elementwise_kernelILi8ENS0_13BinaryFunctorIbbbZZZNS0_23logical_xor_kernel_cudaERNS_14TensorIteratorEENKUlvE0_clEvENKUlvE7_clEvEUlbbE_EESt5arrayIPcLm3EEEEviT0_T1_:
.text._ZN2at6native29vectorized_elementwise_kernelILi8ENS0_13BinaryFunctorIbbbZZZNS0_23logical_xor_kernel_cudaERNS_14TensorIteratorEENKUlvE0_clEvENKUlvE7_clEvEUlbbE_EESt5arrayIPcLm3EEEEviT0_T1_:
[----:B------:R-:W-:Y:S02]  /*0000*/  MOV R1, c[0x0][0x28] ;  /* 0x00000a0000017a02 */ /* 0x000fe40000000f00 */
[----:B------:R-:W-:Y:S05]  /*0010*/  EXIT ;  /* 0x000000000000794d */ /* 0x000fea0003800000 */
.L_x_2789:
        /* <DEDUP_REMOVED lines=14> */
.L_x_41828:


//--------------------- .text._ZN2at6native18elementwise_kernelILi128ELi4EZNS0_15gpu_kernel_implINS0_13AUnaryFunctorIN3c104HalfES5_bZZZNS0_23logical_xor_kernel_cudaERNS_14TensorIteratorEENKUlvE0_clEvENKUlvE6_clEvEUlS5_S5_E_EEEEvRNS_18TensorIteratorBaseERKT_EUliE_EEviT1_ --------------------------
	.section	.text._ZN2at6native18elementwise_kernelILi128ELi4EZNS0_15gpu_kernel_implINS0_13AUnaryFunctorIN3c104HalfES5_bZZZNS0_23logical_xor_kernel_cudaERNS_14TensorIteratorEENKUlvE0_clEvENKUlvE6_clEvEUlS5_S5_E_EEEEvRNS_18TensorIteratorBaseERKT_EUliE_EEviT1_,"ax",@progbits
	.sectioninfo	@"SHI_REGISTERS=26"
	.align	128
        .global         _ZN2at6native18elementwise_kernelILi128ELi4EZNS0_15gpu_kernel_implINS0_13AUnaryFunctorIN3c104HalfES5_bZZZNS0_23logical_xor_kernel_cudaERNS_14TensorIteratorEENKUlvE0_clEvENKUlvE6_clEvEUlS5_S5_E_EEEEvRNS_18TensorIteratorBaseERKT_EUliE_EEviT1_
        .type           _ZN2at6native18elementwise_kernelILi128ELi4EZNS0_15gpu_kernel_implINS0_13AUnaryFunctorIN3c104HalfES5_bZZZNS0_23logical_xor_kernel_cudaERNS_14TensorIteratorEENKUlvE0_clEvENKUlvE6_clEvEUlS5_S5_E_EEEEvRNS_18TensorIteratorBaseERKT_EUliE_EEviT1_,@function
        .size           _ZN2at6native18elementwise_kernelILi128ELi4EZNS0_15gpu_kernel_implINS0_13AUnaryFunctorIN3c104HalfES5_bZZZNS0_23logical_xor_kernel_cudaERNS_14TensorIteratorEENKUlvE0_clEvENKUlvE6_clEvEUlS5_S5_E_EEEEvRNS_18TensorIteratorBaseERKT_EUliE_EEviT1_,(.L_x_41829 - _ZN2at6native18elementwise_kernelILi128ELi4EZNS0_15gpu_kernel_implINS0_13AUnaryFunctorIN3c104HalfES5_bZZZNS0_23logical_xor_kernel_cudaERNS_14TensorIteratorEENKUlvE0_clEvENKUlvE6_clEvEUlS5_S5_E_EEEEvRNS_18TensorIteratorBaseERKT_EUliE_EEviT1_)
        .other          _ZN2at6native18elementwise_kernelILi128ELi4EZNS0_15gpu_kernel_implINS0_13AUnaryFunctorIN3c104HalfES5_bZZZNS0_23logical_xor_kernel_cudaERNS_14TensorIteratorEENKUlvE0_clEvENKUlvE6_clEvEUlS5_S5_E_EEEEvRNS_18TensorIteratorBaseERKT_EUliE_EEviT1_,@"STO_CUDA_ENTRY STV_DEFAULT"
_ZN2at6native18elementwise_kernelILi128ELi4EZNS0_15gpu_kernel_implINS0_13AUnaryFunctorIN3c104HalfES5_bZZZNS0_23logical_xor_kernel_cudaERNS_14TensorIteratorEENKUlvE0_clEvENKUlvE6_clEvEUlS5_S5_E_EEEEvRNS_18TensorIteratorBaseERKT_EUliE_EEviT1_:
.text._ZN2at6native18elementwise_kernelILi128ELi4EZNS0_15gpu_kernel_implINS0_13AUnaryFunctorIN3c104HalfES5_bZZZNS0_23logical_xor_kernel_cudaERNS_14TensorIteratorEENKUlvE0_clEvENKUlvE6_clEvEUlS5_S5_E_EEEEvRNS_18TensorIteratorBaseERKT_EUliE_EEviT1_:
        /* <DEDUP_REMOVED lines=237> */
.L_x_2792:
        /* <DEDUP_REMOVED lines=18> */
[----:B0-----:R-:W-:Y:S01]  /*0ff0*/  F2FP.PACK_AB R0, RZ, R0 ;  /* 0x00000000ff00723e */ /* 0x001fe200000000ff */
[----:B------:R-:W-:Y:S05]  /*1000*/  BRA `(.L_x_2798) ;  /* 0x00000e5000007947 */ /* 0x000fea0003800000 */
.L_x_2796:
[----:B------:R-:W2:Y:S02]  /*1010*/  LDG.E.U8 R2, [R2.64] ;  /* 0x0000002402027981 */ /* 0x000ea4000c1e1100 */
[----:B--2---:R-:W0:Y:S02]  /*1020*/  I2F.U16 R0, R2 ;  /* 0x0000000200007306 */ /* 0x004e240000101000 */
[----:B0-----:R-:W-:Y:S01]  /*1030*/  F2FP.PACK_AB R0, RZ, R0 ;  /* 0x00000000ff00723e */ /* 0x001fe200000000ff */
[----:B------:R-:W-:Y:S05]  /*1040*/  BRA `(.L_x_2798) ;  /* 0x00000e1000007947 */ /* 0x000fea0003800000 */
.L_x_2795:
        /* <DEDUP_REMOVED lines=8> */
[----:B0-----:R-:W-:Y:S01]  /*10d0*/  F2FP.PACK_AB R0, RZ, R0 ;  /* 0x00000000ff00723e */ /* 0x001fe200000000ff */
[----:B------:R-:W-:Y:S05]  /*10e0*/  BRA `(.L_x_2798) ;  /* 0x00000d7000007947 */ /* 0x000fea0003800000 */
.L_x_2800:
[----:B------:R-:W2:Y:S02]  /*10f0*/  LDG.E R2, [R2.64] ;  /* 0x0000002402027981 */ /* 0x000ea4000c1e1900 */
[----:B--2---:R-:W0:Y:S02]  /*1100*/  I2F R0, R2 ;  /* 0x0000000200007306 */ /* 0x004e240000201400 */
[----:B0-----:R-:W-:Y:S01]  /*1110*/  F2FP.PACK_AB R0, RZ, R0 ;  /* 0x00000000ff00723e */ /* 0x001fe200000000ff */
[----:B------:R-:W-:Y:S05]  /*1120*/  BRA `(.L_x_2798) ;  /* 0x00000d3000007947 */ /* 0x000fea0003800000 */
.L_x_2799:
[----:B------:R-:W2:Y:S02]  /*1130*/  LDG.E.U16 R2, [R2.64] ;  /* 0x0000002402027981 */ /* 0x000ea4000c1e1500 */
[----:B--2---:R-:W0:Y:S02]  /*1140*/  I2F.S16 R0, R2 ;  /* 0x0000000200007306 */ /* 0x004e240000101400 */
[----:B0-----:R-:W-:Y:S01]  /*1150*/  F2FP.PACK_AB R0, RZ, R0 ;  /* 0x00000000ff00723e */ /* 0x001fe200000000ff */
[----:B------:R-:W-:Y:S05]  /*1160*/  BRA `(.L_x_2798) ;  /* 0x00000cf000007947 */ /* 0x000fea0003800000 */
.L_x_2794:
[----:B------:R-:W-:-:S13]  /*1170*/  ISETP.GT.AND P0, PT, R4, 0x6, PT ;  /* 0x000000060400780c */ /* 0x000fda0003f04270 */
[----:B------:R-:W-:Y:S05]  /*1180*/  @P0 BRA `(.L_x_2801) ;  /* 0x0000009000000947 */ /* 0x000fea0003800000 */
[----:B------:R-:W-:-:S13]  /*1190*/  ISETP.NE.AND P0, PT, R4, 0x5, PT ;  /* 0x000000050400780c */ /* 0x000fda0003f05270 */
[----:B------:R-:W-:Y:S05]  /*11a0*/  @!P0 BRA `(.L_x_2802) ;  /* 0x0000005000008947 */ /* 0x000fea0003800000 */
[----:B------:R-:W-:-:S13]  /*11b0*/  ISETP.NE.AND P0, PT, R4, 0x6, PT ;  /* 0x000000060400780c */ /* 0x000fda0003f05270 */
[----:B------:R-:W-:Y:S05]  /*11c0*/  @P0 BRA `(.L_x_2797) ;  /* 0x00000ad000000947 */ /* 0x000fea0003800000 */
[----:B------:R-:W2:Y:S02]  /*11d0*/  LDG.E R2, [R2.64] ;  /* 0x0000002402027981 */ /* 0x000ea4000c1e1900 */
[----:B--2---:R-:W-:Y:S01]  /*11e0*/  F2FP.PACK_AB R0, RZ, R2 ;  /* 0x00000002ff00723e */ /* 0x004fe200000000ff */
[----:B------:R-:W-:Y:S05]  /*11f0*/  BRA `(.L_x_2798) ;  /* 0x00000c6000007947 */ /* 0x000fea0003800000 */
.L_x_2802:
[----:B------:R0:W5:Y:S01]  /*1200*/  LDG.E.U16 R0, [R2.64] ;  /* 0x0000002402007981 */ /* 0x000162000c1e1500 */
[----:B------:R-:W-:Y:S05]  /*1210*/  BRA `(.L_x_2798) ;  /* 0x00000c4000007947 */ /* 0x000fea0003800000 */
.L_x_2801:
[----:B------:R-:W-:-:S13]  /*1220*/  ISETP.NE.AND P0, PT, R4, 0x7, PT ;  /* 0x000000070400780c */ /* 0x000fda0003f05270 */
[----:B------:R-:W-:Y:S05]  /*1230*/  @!P0 BRA `(.L_x_2803) ;  /* 0x0000009000008947 */ /* 0x000fea0003800000 */
[----:B------:R-:W-:-:S13]  /*1240*/  ISETP.NE.AND P0, PT, R4, 0x8, PT ;  /* 0x000000080400780c */ /* 0x000fda0003f05270 */
[----:B------:R-:W-:Y:S05]  /*1250*/  @!P0 BRA `(.L_x_2804) ;  /* 0x0000005000008947 */ /* 0x000fea0003800000 */
[----:B------:R-:W-:-:S13]  /*1260*/  ISETP.NE.AND P0, PT, R4, 0x9, PT ;  /* 0x000000090400780c */ /* 0x000fda0003f05270 */
[----:B------:R-:W-:Y:S05]  /*1270*/  @P0 BRA `(.L_x_2797) ;  /* 0x00000a2000000947 */ /* 0x000fea0003800000 */
[----:B------:R-:W2:Y:S02]  /*1280*/  LDG.E R2, [R2.64] ;  /* 0x0000002402027981 */ /* 0x000ea4000c1e1900 */
[----:B--2---:R-:W-:Y:S01]  /*1290*/  F2FP.PACK_AB R0, RZ, R2 ;  /* 0x00000002ff00723e */ /* 0x004fe200000000ff */
[----:B------:R-:W-:Y:S05]  /*12a0*/  BRA `(.L_x_2798) ;  /* 0x00000bb000007947 */ /* 0x000fea0003800000 */
.L_x_2804:
[----:B------:R0:W5:Y:S01]  /*12b0*/  LDG.E.U16 R0, [R2.64] ;  /* 0x0000002402007981 */ /* 0x000162000c1e1500 */
[----:B------:R-:W-:Y:S05]  /*12c0*/  BRA `(.L_x_2798) ;  /* 0x00000b9000007947 */ /* 0x000fea0003800000 */
.L_x_2803:
[----:B------:R-:W2:Y:S02]  /*12d0*/  LDG.E.64 R2, [R2.64] ;  /* 0x0000002402027981 */ /* 0x000ea4000c1e1b00 */
[----:B--2---:R-:W0:Y:S01]  /*12e0*/  F2F.F32.F64 R0, R2 ;  /* 0x0000000200007310 */ /* 0x004e220000301000 */
[----:B------:R-:W0:-:S14]  /*12f0*/  DSETP.GEU.AND P0, PT, |R2|, c[0x2][0x0], PT ;  /* 0x008000000200762a */ /* 0x000e1c0003f0e200 */
[----:B0-----:R-:W-:-:S05]  /*1300*/  @!P0 FMUL R0, R0, 1.175494350822287508e-38 ;  /* 0x0080000000008820 */ /* 0x001fca0000400000 */
[----:B------:R-:W-:Y:S01]  /*1310*/  F2FP.PACK_AB R0, RZ, R0 ;  /* 0x00000000ff00723e */ /* 0x000fe200000000ff */
[----:B------:R-:W-:Y:S05]  /*1320*/  BRA `(.L_x_2798) ;  /* 0x00000b3000007947 */ /* 0x000fea0003800000 */
.L_x_2793:
        /* <DEDUP_REMOVED lines=11> */
[----:B------:R-:W-:Y:S01]  /*13e0*/  F2FP.PACK_AB R0, RZ, R0 ;  /* 0x00000000ff00723e */ /* 0x000fe200000000ff */
[----:B------:R-:W-:Y:S05]  /*13f0*/  BRA `(.L_x_2798) ;  /* 0x00000a6000007947 */ /* 0x000fea0003800000 */
.L_x_2807:
[----:B------:R-:W2:Y:S02]  /*1400*/  LDG.E.64 R2, [R2.64] ;  /* 0x0000002402027981 */ /* 0x000ea4000c1e1b00 */
[----:B--2---:R-:W0:Y:S01]  /*1410*/  F2F.F32.F64 R0, R2 ;  /* 0x0000000200007310 */ /* 0x004e220000301000 */
[----:B------:R-:W0:-:S14]  /*1420*/  DSETP.GEU.AND P0, PT, |R2|, c[0x2][0x0], PT ;  /* 0x008000000200762a */ /* 0x000e1c0003f0e200 */
[----:B0-----:R-:W-:-:S05]  /*1430*/  @!P0 FMUL R0, R0, 1.175494350822287508e-38 ;  /* 0x0080000000008820 */ /* 0x001fca0000400000 */
[----:B------:R-:W-:Y:S01]  /*1440*/  F2FP.PACK_AB R0, RZ, R0 ;  /* 0x00000000ff00723e */ /* 0x000fe200000000ff */
[----:B------:R-:W-:Y:S05]  /*1450*/  BRA `(.L_x_2798) ;  /* 0x00000a0000007947 */ /* 0x000fea0003800000 */
.L_x_2806:
        /* <DEDUP_REMOVED lines=25> */
[----:B------:R-:W-:-:S04]  /*15f0*/  F2FP.PACK_AB R5, RZ, R5 ;  /* 0x00000005ff05723e */ /* 0x000fc800000000ff */
[----:B------:R-:W-:Y:S01]  /*1600*/  PRMT R0, R5, 0x7610, R0 ;  /* 0x0000761005007816 */ /* 0x000fe20000000000 */
[----:B------:R-:W-:Y:S05]  /*1610*/  BRA `(.L_x_2798) ;  /* 0x0000084000007947 */ /* 0x000fea0003800000 */
.L_x_2809:
        /* <DEDUP_REMOVED lines=12> */
[----:B------:R-:W-:-:S04]  /*16e0*/  F2FP.PACK_AB R4, RZ, R4 ;  /* 0x00000004ff04723e */ /* 0x000fc800000000ff */
[----:B------:R-:W-:Y:S01]  /*16f0*/  PRMT R0, R4, 0x7610, R0 ;  /* 0x0000761004007816 */ /* 0x000fe20000000000 */
[----:B------:R-:W-:Y:S05]  /*1700*/  BRA `(.L_x_2798) ;  /* 0x0000075000007947 */ /* 0x000fea0003800000 */
.L_x_2808:
[----:B------:R-:W2:Y:S02]  /*1710*/  LDG.E.U16 R0, [R2.64] ;  /* 0x0000002402007981 */ /* 0x000ea4000c1e1500 */
[----:B--2---:R-:W-:-:S04]  /*1720*/  PRMT R0, RZ, 0x5410, R0 ;  /* 0x00005410ff007816 */ /* 0x004fc80000000000 */
[----:B------:R-:W-:Y:S01]  /*1730*/  F2FP.PACK_AB R0, RZ, R0 ;  /* 0x00000000ff00723e */ /* 0x000fe200000000ff */
[----:B------:R-:W-:Y:S05]  /*1740*/  BRA `(.L_x_2798) ;  /* 0x0000071000007947 */ /* 0x000fea0003800000 */
.L_x_2805:
        /* <DEDUP_REMOVED lines=10> */
[----:B0-----:R-:W-:Y:S01]  /*17f0*/  F2FP.PACK_AB R0, RZ, R0 ;  /* 0x00000000ff00723e */ /* 0x001fe200000000ff */
[----:B------:R-:W-:Y:S05]  /*1800*/  BRA `(.L_x_2798) ;  /* 0x0000065000007947 */ /* 0x000fea0003800000 */
.L_x_2812:
        /* <DEDUP_REMOVED lines=21> */
.L_x_2816:
[----:B------:R-:W-:Y:S05]  /*1960*/  BSYNC B1 ;  /* 0x0000000000017941 */ /* 0x000fea0003800000 */
.L_x_2815:
[----:B------:R-:W-:Y:S01]  /*1970*/  LEA R3, R0, 0x3b800000, 0x17 ;  /* 0x3b80000000037811 */ /* 0x000fe200078eb8ff */
[----:B------:R-:W-:-:S05]  /*1980*/  IMAD.SHL.U32 R0, R2, 0x100000, RZ ;  /* 0x0010000002007824 */ /* 0x000fca00078e00ff */
[----:B------:R-:W-:Y:S02]  /*1990*/  LOP3.LUT R0, R3, R0, R4, 0xfe, !PT ;  /* 0x0000000003007212 */ /* 0x000fe400078efe04 */
.L_x_2814:
[----:B------:R-:W-:Y:S05]  /*19a0*/  BSYNC B0 ;  /* 0x0000000000007941 */ /* 0x000fea0003800000 */
.L_x_2813:
[----:B------:R-:W-:Y:S01]  /*19b0*/  F2FP.PACK_AB R0, RZ, R0 ;  /* 0x00000000ff00723e */ /* 0x000fe200000000ff */
[----:B------:R-:W-:Y:S05]  /*19c0*/  BRA `(.L_x_2798) ;  /* 0x0000049000007947 */ /* 0x000fea0003800000 */
.L_x_2811:
        /* <DEDUP_REMOVED lines=21> */
.L_x_2820:
[----:B------:R-:W-:Y:S05]  /*1b20*/  BSYNC B1 ;  /* 0x0000000000017941 */ /* 0x000fea0003800000 */
.L_x_2819:
[----:B------:R-:W-:Y:S01]  /*1b30*/  LEA R3, R0, 0x37800000, 0x17 ;  /* 0x3780000000037811 */ /* 0x000fe200078eb8ff */
[----:B------:R-:W-:-:S05]  /*1b40*/  IMAD.SHL.U32 R0, R2, 0x200000, RZ ;  /* 0x0020000002007824 */ /* 0x000fca00078e00ff */
[----:B------:R-:W-:Y:S02]  /*1b50*/  LOP3.LUT R0, R3, R0, R4, 0xfe, !PT ;  /* 0x0000000003007212 */ /* 0x000fe400078efe04 */
.L_x_2818:
[----:B------:R-:W-:Y:S05]  /*1b60*/  BSYNC B0 ;  /* 0x0000000000007941 */ /* 0x000fea0003800000 */
.L_x_2817:
[----:B------:R-:W-:Y:S01]  /*1b70*/  F2FP.PACK_AB R0, RZ, R0 ;  /* 0x00000000ff00723e */ /* 0x000fe200000000ff */
[----:B------:R-:W-:Y:S05]  /*1b80*/  BRA `(.L_x_2798) ;  /* 0x000002d000007947 */ /* 0x000fea0003800000 */
.L_x_2810:
        /* <DEDUP_REMOVED lines=14> */
.L_x_2824:
[----:B------:R-:W-:Y:S05]  /*1c70*/  BSYNC B0 ;  /* 0x0000000000007941 */ /* 0x000fea0003800000 */
.L_x_2823:
[----:B------:R-:W-:Y:S01]  /*1c80*/  F2FP.PACK_AB R0, RZ, R0 ;  /* 0x00000000ff00723e */ /* 0x000fe200000000ff */
[----:B------:R-:W-:Y:S05]  /*1c90*/  BRA `(.L_x_2798) ;  /* 0x000001c000007947 */ /* 0x000fea0003800000 */
.L_x_2797:
        /* <DEDUP_REMOVED lines=21> */
.L_x_2822:
[----:B------:R-:W2:Y:S02]  /*1df0*/  LDG.E.64 R2, [R2.64] ;  /* 0x0000002402027981 */ /* 0x000ea4000c1e1b00 */
[----:B--2---:R-:W0:Y:S02]  /*1e00*/  I2F.U64 R0, R2 ;  /* 0x0000000200007312 */ /* 0x004e240000301000 */
[----:B0-----:R-:W-:Y:S01]  /*1e10*/  F2FP.PACK_AB R0, RZ, R0 ;  /* 0x00000000ff00723e */ /* 0x001fe200000000ff */
[----:B------:R-:W-:Y:S05]  /*1e20*/  BRA `(.L_x_2798) ;  /* 0x0000003000007947 */ /* 0x000fea0003800000 */
.L_x_2821:
[----:B------:R-:W2:Y:S02]  /*1e30*/  LDG.E R2, [R2.64] ;  /* 0x0000002402027981 */ /* 0x000ea4000c1e1900 */
[----:B--2---:R-:W0:Y:S02]  /*1e40*/  I2F.U32 R0, R2 ;  /* 0x0000000200007306 */ /* 0x004e240000201000 */
[----:B0-----:R-:W-:-:S06]  /*1e50*/  F2FP.PACK_AB R0, RZ, R0 ;  /* 0x00000000ff00723e */ /* 0x001fcc00000000ff */
.L_x_2798:
[----:B0-----:R-:W0:Y:S01]  /*1e60*/  LDC.U16 R3, c[0x0][0x372] ;  /* 0x0000dc80ff037b82 */ /* 0x001e220000000400 */
[----:B-----5:R-:W-:-:S05]  /*1e70*/  HADD2.F32 R2, -RZ, R0.H0_H0 ;  /* 0x20000000ff027230 */ /* 0x020fca0000004100 */
[----:B------:R-:W-:Y:S02]  /*1e80*/  FSETP.NEU.FTZ.AND P1, PT, R2, RZ, PT ;  /* 0x000000ff0200720b */ /* 0x000fe40003f3d000 */
[----:B------:R-:W1:Y:S01]  /*1e90*/  LDC.U8 R4, c[0x0][0x374] ;  /* 0x0000dd00ff047b82 */ /* 0x000e620000000000 */
[----:B0-----:R-:W-:-:S05]  /*1ea0*/  HADD2.F32 R0, -RZ, R3.H0_H0 ;  /* 0x20000003ff007230 */ /* 0x001fca0000004100 */
[----:B------:R-:W-:Y:S02]  /*1eb0*/  FSETP.NEU.FTZ.AND P0, PT, R0, RZ, PT ;  /* 0x000000ff0000720b */ /* 0x000fe40003f1d000 */
[----:B-1----:R-:W-:Y:S02]  /*1ec0*/  PRMT R3, R4, 0x9910, RZ ;  /* 0x0000991004037816 */ /* 0x002fe400000000ff */
[----:B------:R-:W-:-:S03]  /*1ed0*/  PLOP3.LUT P0, PT, P0, P1, PT, 0x28, 0x0 ;  /* 0x000000000000781c */ /* 0x000fc60000702570 */
        /* <DEDUP_REMOVED lines=14> */
.L_x_2828:
[----:B------:R0:W-:Y:S01]  /*1fc0*/  STG.E.U8 [R16.64], R2 ;  /* 0x0000000210007986 */ /* 0x0001e2000c101124 */
[----:B------:R-:W-:Y:S05]  /*1fd0*/  BRA `(.L_x_2830) ;  /* 0x00000d5000007947 */ /* 0x000fea0003800000 */
.L_x_2827:
        /* <DEDUP_REMOVED lines=9> */
.L_x_2832:
[----:B------:R0:W-:Y:S01]  /*2070*/  STG.E [R16.64], R2 ;  /* 0x0000000210007986 */ /* 0x0001e2000c101924 */
[----:B------:R-:W-:Y:S05]  /*2080*/  BRA `(.L_x_2830) ;  /* 0x00000ca000007947 */ /* 0x000fea0003800000 */
.L_x_2831:
[----:B------:R0:W-:Y:S01]  /*2090*/  STG.E.U16 [R16.64], R2 ;  /* 0x0000000210007986 */ /* 0x0001e2000c101524 */
[----:B------:R-:W-:Y:S05]  /*20a0*/  BRA `(.L_x_2830) ;  /* 0x00000c8000007947 */ /* 0x000fea0003800000 */
.L_x_2826:
        /* <DEDUP_REMOVED lines=9> */
.L_x_2834:
[----:B------:R-:W0:Y:S02]  /*2140*/  I2F.U32 R0, R2 ;  /* 0x0000000200007306 */ /* 0x000e240000201000 */
[----:B0-----:R-:W-:-:S05]  /*2150*/  F2FP.PACK_AB R0, RZ, R0 ;  /* 0x00000000ff00723e */ /* 0x001fca00000000ff */
[----:B------:R0:W-:Y:S01]  /*2160*/  STG.E.U16 [R16.64], R0 ;  /* 0x0000000010007986 */ /* 0x0001e2000c101524 */
[----:B------:R-:W-:Y:S05]  /*2170*/  BRA `(.L_x_2830) ;  /* 0x00000bb000007947 */ /* 0x000fea0003800000 */
.L_x_2833:
        /* <DEDUP_REMOVED lines=10> */
.L_x_2836:
[----:B------:R-:W0:Y:S02]  /*2220*/  I2F.U32 R2, R2 ;  /* 0x0000000200027306 */ /* 0x000e240000201000 */
[----:B0-----:R-:W-:-:S04]  /*2230*/  F2FP.PACK_AB R3, RZ, R2 ;  /* 0x00000002ff03723e */ /* 0x001fc800000000ff */
[----:B------:R-:W-:-:S05]  /*2240*/  PRMT R3, R3, 0x5410, RZ ;  /* 0x0000541003037816 */ /* 0x000fca00000000ff */
[----:B------:R0:W-:Y:S01]  /*2250*/  STG.E [R16.64], R3 ;  /* 0x0000000310007986 */ /* 0x0001e2000c101924 */
[----:B------:R-:W-:Y:S05]  /*2260*/  BRA `(.L_x_2830) ;  /* 0x00000ac000007947 */ /* 0x000fea0003800000 */
.L_x_2835:
[----:B------:R-:W0:Y:S02]  /*2270*/  I2F.F64.U32 R2, R2 ;  /* 0x0000000200027312 */ /* 0x000e240000201800 */
[----:B0-----:R0:W-:Y:S01]  /*2280*/  STG.E.64 [R16.64], R2 ;  /* 0x0000000210007986 */ /* 0x0011e2000c101b24 */
[----:B------:R-:W-:Y:S05]  /*2290*/  BRA `(.L_x_2830) ;  /* 0x00000a9000007947 */ /* 0x000fea0003800000 */
.L_x_2825:
        /* <DEDUP_REMOVED lines=10> */
.L_x_2839:
[----:B------:R-:W0:Y:S01]  /*2340*/  I2F.F64.U32 R4, R2 ;  /* 0x0000000200047312 */ /* 0x000e220000201800 */
[----:B------:R-:W-:-:S05]  /*2350*/  CS2R R6, SRZ ;  /* 0x0000000000067805 */ /* 0x000fca000001ff00 */
[----:B0-----:R0:W-:Y:S01]  /*2360*/  STG.E.128 [R16.64], R4 ;  /* 0x0000000410007986 */ /* 0x0011e2000c101d24 */
[----:B------:R-:W-:Y:S05]  /*2370*/  BRA `(.L_x_2830) ;  /* 0x000009b000007947 */ /* 0x000fea0003800000 */
.L_x_2838:
        /* <DEDUP_REMOVED lines=21> */
.L_x_2843:
[----:B------:R-:W-:Y:S05]  /*24d0*/  BSYNC B0 ;  /* 0x0000000000007941 */ /* 0x000fea0003800000 */
.L_x_2842:
[----:B------:R-:W-:-:S05]  /*24e0*/  LOP3.LUT R3, R0, R3, RZ, 0xfc, !PT ;  /* 0x0000000300037212 */ /* 0x000fca00078efcff */
[----:B------:R0:W-:Y:S01]  /*24f0*/  STG.E.U8 [R16.64], R3 ;  /* 0x0000000310007986 */ /* 0x0001e2000c101124 */
[----:B------:R-:W-:Y:S05]  /*2500*/  BRA `(.L_x_2830) ;  /* 0x0000082000007947 */ /* 0x000fea0003800000 */
.L_x_2841:
        /* <DEDUP_REMOVED lines=13> */
.L_x_2845:
[----:B------:R-:W-:Y:S01]  /*25e0*/  IMAD.MOV.U32 R0, RZ, RZ, 0x7f ;  /* 0x0000007fff007424 */ /* 0x000fe200078e00ff */
[----:B------:R-:W-:-:S04]  /*25f0*/  ISETP.GT.U32.AND P0, PT, R3, 0x7f800000, PT ;  /* 0x7f8000000300780c */ /* 0x000fc80003f04070 */
[----:B------:R-:W-:-:S04]  /*2600*/  SEL R0, R0, 0x7c, P0 ;  /* 0x0000007c00007807 */ /* 0x000fc80000000000 */
.L_x_2846:
[----:B------:R-:W-:Y:S05]  /*2610*/  BSYNC B0 ;  /* 0x0000000000007941 */ /* 0x000fea0003800000 */
.L_x_2844:
[----:B------:R-:W-:-:S04]  /*2620*/  LOP3.LUT R2, R5, 0x80000000, RZ, 0xc0, !PT ;  /* 0x8000000005027812 */ /* 0x000fc800078ec0ff */
[----:B------:R-:W-:-:S04]  /*2630*/  SHF.R.U32.HI R3, RZ, 0x18, R2 ;  /* 0x00000018ff037819 */ /* 0x000fc80000011602 */
[----:B------:R-:W-:-:S05]  /*2640*/  LOP3.LUT R3, R0, R3, RZ, 0xfc, !PT ;  /* 0x0000000300037212 */ /* 0x000fca00078efcff */
[----:B------:R0:W-:Y:S01]  /*2650*/  STG.E.U8 [R16.64], R3 ;  /* 0x0000000310007986 */ /* 0x0001e2000c101124 */
[----:B------:R-:W-:Y:S05]  /*2660*/  BRA `(.L_x_2830) ;  /* 0x000006c000007947 */ /* 0x000fea0003800000 */
.L_x_2840:
[----:B------:R-:W0:Y:S02]  /*2670*/  I2F.U32 R0, R2 ;  /* 0x0000000200007306 */ /* 0x000e240000201000 */
[----:B0-----:R-:W-:-:S05]  /*2680*/  F2FP.BF16.PACK_AB R0, RZ, R0 ;  /* 0x00000000ff00723e */ /* 0x001fca00000010ff */
[----:B------:R0:W-:Y:S01]  /*2690*/  STG.E.U16 [R16.64], R0 ;  /* 0x0000000010007986 */ /* 0x0001e2000c101524 */
[----:B------:R-:W-:Y:S05]  /*26a0*/  BRA `(.L_x_2830) ;  /* 0x0000068000007947 */ /* 0x000fea0003800000 */
.L_x_2837:
        /* <DEDUP_REMOVED lines=10> */
.L_x_2849:
        /* <DEDUP_REMOVED lines=17> */
.L_x_2852:
[----:B------:R-:W-:-:S04]  /*2860*/  LOP3.LUT R2, R5, 0x80000000, RZ, 0xc0, !PT ;  /* 0x8000000005027812 */ /* 0x000fc800078ec0ff */
[----:B------:R-:W-:-:S04]  /*2870*/  SHF.R.U32.HI R3, RZ, 0x18, R2 ;  /* 0x00000018ff037819 */ /* 0x000fc80000011602 */
[----:B------:R-:W-:-:S04]  /*2880*/  LOP3.LUT R0, R0, R3, RZ, 0xfc, !PT ;  /* 0x0000000300007212 */ /* 0x000fc800078efcff */
[----:B------:R-:W-:Y:S02]  /*2890*/  PRMT R8, R0, 0x7610, R8 ;  /* 0x0000761000087816 */ /* 0x000fe40000000008 */
.L_x_2851:
[----:B------:R-:W-:Y:S05]  /*28a0*/  BSYNC B0 ;  /* 0x0000000000007941 */ /* 0x000fea0003800000 */
.L_x_2850:
[----:B------:R0:W-:Y:S01]  /*28b0*/  STG.E.U8 [R16.64], R8 ;  /* 0x0000000810007986 */ /* 0x0001e2000c101124 */
[----:B------:R-:W-:Y:S05]  /*28c0*/  BRA `(.L_x_2830) ;  /* 0x0000046000007947 */ /* 0x000fea0003800000 */
.L_x_2848:
        /* <DEDUP_REMOVED lines=17> */
.L_x_2855:
[----:B------:R-:W-:-:S04]  /*29e0*/  LOP3.LUT R2, R5, 0x80000000, RZ, 0xc0, !PT ;  /* 0x8000000005027812 */ /* 0x000fc800078ec0ff */
[----:B------:R-:W-:-:S04]  /*29f0*/  SHF.R.U32.HI R3, RZ, 0x18, R2 ;  /* 0x00000018ff037819 */ /* 0x000fc80000011602 */
[----:B------:R-:W-:-:S04]  /*2a00*/  LOP3.LUT R0, R0, R3, RZ, 0xfc, !PT ;  /* 0x0000000300007212 */ /* 0x000fc800078efcff */
[----:B------:R-:W-:Y:S02]  /*2a10*/  PRMT R8, R0, 0x7610, R8 ;  /* 0x0000761000087816 */ /* 0x000fe40000000008 */
.L_x_2854:
[----:B------:R-:W-:Y:S05]  /*2a20*/  BSYNC B0 ;  /* 0x0000000000007941 */ /* 0x000fea0003800000 */
.L_x_2853:
[----:B------:R0:W-:Y:S01]  /*2a30*/  STG.E.U8 [R16.64], R8 ;  /* 0x0000000810007986 */ /* 0x0001e2000c101124 */
[----:B------:R-:W-:Y:S05]  /*2a40*/  BRA `(.L_x_2830) ;  /* 0x000002e000007947 */ /* 0x000fea0003800000 */
.L_x_2847:
        /* <DEDUP_REMOVED lines=22> */
.L_x_2829:
        /* <DEDUP_REMOVED lines=20> */
.L_x_2857:
[----:B------:R-:W-:-:S05]  /*2cf0*/  IMAD.MOV.U32 R3, RZ, RZ, RZ ;  /* 0x000000ffff037224 */ /* 0x000fca00078e00ff */
[----:B------:R0:W-:Y:S01]  /*2d00*/  STG.E.64 [R16.64], R2 ;  /* 0x0000000210007986 */ /* 0x0001e2000c101b24 */
[----:B------:R-:W-:Y:S05]  /*2d10*/  BRA `(.L_x_2830) ;  /* 0x0000001000007947 */ /* 0x000fea0003800000 */
.L_x_2856:
[----:B------:R0:W-:Y:S02]  /*2d20*/  STG.E [R16.64], R2 ;  /* 0x0000000210007986 */ /* 0x0001e4000c101924 */
.L_x_2830:
[----:B------:R-:W-:-:S05]  /*2d30*/  IMAD R18, R18, 0x200, R23 ;  /* 0x0000020012127824 */ /* 0x000fca00078e0217 */
[----:B------:R-:W-:Y:S02]  /*2d40*/  IADD3 R19, R18, 0x80, RZ ;  /* 0x0000008012137810 */ /* 0x000fe40007ffe0ff */
.L_x_2791:
[----:B------:R-:W-:Y:S05]  /*2d50*/  BSYNC B6 ;  /* 0x0000000000067941 */ /* 0x000fea0003800000 */
.L_x_2790:
        /* <DEDUP_REMOVED lines=231> */
.L_x_2860:
        /* <DEDUP_REMOVED lines=20> */
.L_x_2864:
[----:B------:R-:W2:Y:S02]  /*3d10*/  LDG.E.U8 R2, [R2.64] ;  /* 0x0000002402027981 */ /* 0x000ea4000c1e1100 */
[----:B--2---:R-:W0:Y:S02]  /*3d20*/  I2F.U16 R0, R2 ;  /* 0x0000000200007306 */ /* 0x004e240000101000 */
[----:B0-----:R-:W-:Y:S01]  /*3d30*/  F2FP.PACK_AB R0, RZ, R0 ;  /* 0x00000000ff00723e */ /* 0x001fe200000000ff */
[----:B------:R-:W-:Y:S05]  /*3d40*/  BRA `(.L_x_2866) ;  /* 0x00000e1000007947 */ /* 0x000fea0003800000 */
.L_x_2863:
        /* <DEDUP_REMOVED lines=10> */
.L_x_2868:
[----:B------:R-:W2:Y:S02]  /*3df0*/  LDG.E R2, [R2.64] ;  /* 0x0000002402027981 */ /* 0x000ea4000c1e1900 */
[----:B--2---:R-:W0:Y:S02]  /*3e00*/  I2F R0, R2 ;  /* 0x0000000200007306 */ /* 0x004e240000201400 */
[----:B0-----:R-:W-:Y:S01]  /*3e10*/  F2FP.PACK_AB R0, RZ, R0 ;  /* 0x00000000ff00723e */ /* 0x001fe200000000ff */
[----:B------:R-:W-:Y:S05]  /*3e20*/  BRA `(.L_x_2866) ;  /* 0x00000d3000007947 */ /* 0x000fea0003800000 */
.L_x_2867:
[----:B------:R-:W2:Y:S02]  /*3e30*/  LDG.E.U16 R2, [R2.64] ;  /* 0x0000002402027981 */ /* 0x000ea4000c1e1500 */
[----:B--2---:R-:W0:Y:S02]  /*3e40*/  I2F.S16 R0, R2 ;  /* 0x0000000200007306 */ /* 0x004e240000101400 */
[----:B0-----:R-:W-:Y:S01]  /*3e50*/  F2FP.PACK_AB R0, RZ, R0 ;  /* 0x00000000ff00723e */ /* 0x001fe200000000ff */
[----:B------:R-:W-:Y:S05]  /*3e60*/  BRA `(.L_x_2866) ;  /* 0x00000cf000007947 */ /* 0x000fea0003800000 */
.L_x_2862:
        /* <DEDUP_REMOVED lines=9> */
.L_x_2870:
[----:B------:R0:W5:Y:S01]  /*3f00*/  LDG.E.U16 R0, [R2.64] ;  /* 0x0000002402007981 */ /* 0x000162000c1e1500 */
[----:B------:R-:W-:Y:S05]  /*3f10*/  BRA `(.L_x_2866) ;  /* 0x00000c4000007947 */ /* 0x000fea0003800000 */
.L_x_2869:
        /* <DEDUP_REMOVED lines=9> */
.L_x_2872:
[----:B------:R0:W5:Y:S01]  /*3fb0*/  LDG.E.U16 R0, [R2.64] ;  /* 0x0000002402007981 */ /* 0x000162000c1e1500 */
[----:B------:R-:W-:Y:S05]  /*3fc0*/  BRA `(.L_x_2866) ;  /* 0x00000b9000007947 */ /* 0x000fea0003800000 */
.L_x_2871:
[----:B------:R-:W2:Y:S02]  /*3fd0*/  LDG.E.64 R2, [R2.64] ;  /* 0x0000002402027981 */ /* 0x000ea4000c1e1b00 */
[----:B--2---:R-:W0:Y:S01]  /*3fe0*/  F2F.F32.F64 R0, R2 ;  /* 0x0000000200007310 */ /* 0x004e220000301000 */
[----:B------:R-:W0:-:S14]  /*3ff0*/  DSETP.GEU.AND P0, PT, |R2|, c[0x2][0x0], PT ;  /* 0x008000000200762a */ /* 0x000e1c0003f0e200 */
[----:B0-----:R-:W-:-:S05]  /*4000*/  @!P0 FMUL R0, R0, 1.175494350822287508e-38 ;  /* 0x0080000000008820 */ /* 0x001fca0000400000 */
[----:B------:R-:W-:Y:S01]  /*4010*/  F2FP.PACK_AB R0, RZ, R0 ;  /* 0x00000000ff00723e */ /* 0x000fe200000000ff */
[----:B------:R-:W-:Y:S05]  /*4020*/  BRA `(.L_x_2866) ;  /* 0x00000b3000007947 */ /* 0x000fea0003800000 */
.L_x_2861:
        /* <DEDUP_REMOVED lines=13> */
.L_x_2875:
[----:B------:R-:W2:Y:S02]  /*4100*/  LDG.E.64 R2, [R2.64] ;  /* 0x0000002402027981 */ /* 0x000ea4000c1e1b00 */
[----:B--2---:R-:W0:Y:S01]  /*4110*/  F2F.F32.F64 R0, R2 ;  /* 0x0000000200007310 */ /* 0x004e220000301000 */
[----:B------:R-:W0:-:S14]  /*4120*/  DSETP.GEU.AND P0, PT, |R2|, c[0x2][0x0], PT ;  /* 0x008000000200762a */ /* 0x000e1c0003f0e200 */
[----:B0-----:R-:W-:-:S05]  /*4130*/  @!P0 FMUL R0, R0, 1.175494350822287508e-38 ;  /* 0x0080000000008820 */ /* 0x001fca0000400000 */
[----:B------:R-:W-:Y:S01]  /*4140*/  F2FP.PACK_AB R0, RZ, R0 ;  /* 0x00000000ff00723e */ /* 0x000fe200000000ff */
[----:B------:R-:W-:Y:S05]  /*4150*/  BRA `(.L_x_2866) ;  /* 0x00000a0000007947 */ /* 0x000fea0003800000 */
.L_x_2874:
        /* <DEDUP_REMOVED lines=28> */
.L_x_2877:
        /* <DEDUP_REMOVED lines=15> */
.L_x_2876:
[----:B------:R-:W2:Y:S02]  /*4410*/  LDG.E.U16 R0, [R2.64] ;  /* 0x0000002402007981 */ /* 0x000ea4000c1e1500 */
[----:B--2---:R-:W-:-:S04]  /*4420*/  PRMT R0, RZ, 0x5410, R0 ;  /* 0x00005410ff007816 */ /* 0x004fc80000000000 */
[----:B------:R-:W-:Y:S01]  /*4430*/  F2FP.PACK_AB R0, RZ, R0 ;  /* 0x00000000ff00723e */ /* 0x000fe200000000ff */
[----:B------:R-:W-:Y:S05]  /*4440*/  BRA `(.L_x_2866) ;  /* 0x0000071000007947 */ /* 0x000fea0003800000 */
.L_x_2873:
        /* <DEDUP_REMOVED lines=12> */
.L_x_2880:
        /* <DEDUP_REMOVED lines=21> */
.L_x_2884:
[----:B------:R-:W-:Y:S05]  /*4660*/  BSYNC B1 ;  /* 0x0000000000017941 */ /* 0x000fea0003800000 */
.L_x_2883:
[----:B------:R-:W-:Y:S01]  /*4670*/  LEA R3, R0, 0x3b800000, 0x17 ;  /* 0x3b80000000037811 */ /* 0x000fe200078eb8ff */
[----:B------:R-:W-:-:S05]  /*4680*/  IMAD.SHL.U32 R0, R2, 0x100000, RZ ;  /* 0x0010000002007824 */ /* 0x000fca00078e00ff */
[----:B------:R-:W-:Y:S02]  /*4690*/  LOP3.LUT R0, R3, R0, R4, 0xfe, !PT ;  /* 0x0000000003007212 */ /* 0x000fe400078efe04 */
.L_x_2882:
[----:B------:R-:W-:Y:S05]  /*46a0*/  BSYNC B0 ;  /* 0x0000000000007941 */ /* 0x000fea0003800000 */
.L_x_2881:
[----:B------:R-:W-:Y:S01]  /*46b0*/  F2FP.PACK_AB R0, RZ, R0 ;  /* 0x00000000ff00723e */ /* 0x000fe200000000ff */
[----:B------:R-:W-:Y:S05]  /*46c0*/  BRA `(.L_x_2866) ;  /* 0x0000049000007947 */ /* 0x000fea0003800000 */
.L_x_2879:
        /* <DEDUP_REMOVED lines=21> */
.L_x_2888:
[----:B------:R-:W-:Y:S05]  /*4820*/  BSYNC B1 ;  /* 0x0000000000017941 */ /* 0x000fea0003800000 */
.L_x_2887:
[----:B------:R-:W-:Y:S01]  /*4830*/  LEA R3, R0, 0x37800000, 0x17 ;  /* 0x3780000000037811 */ /* 0x000fe200078eb8ff */
[----:B------:R-:W-:-:S05]  /*4840*/  IMAD.SHL.U32 R0, R2, 0x200000, RZ ;  /* 0x0020000002007824 */ /* 0x000fca00078e00ff */
[----:B------:R-:W-:Y:S02]  /*4850*/  LOP3.LUT R0, R3, R0, R4, 0xfe, !PT ;  /* 0x0000000003007212 */ /* 0x000fe400078efe04 */
.L_x_2886:
[----:B------:R-:W-:Y:S05]  /*4860*/  BSYNC B0 ;  /* 0x0000000000007941 */ /* 0x000fea0003800000 */
.L_x_2885:
[----:B------:R-:W-:Y:S01]  /*4870*/  F2FP.PACK_AB R0, RZ, R0 ;  /* 0x00000000ff00723e */ /* 0x000fe200000000ff */
[----:B------:R-:W-:Y:S05]  /*4880*/  BRA `(.L_x_2866) ;  /* 0x000002d000007947 */ /* 0x000fea0003800000 */
.L_x_2878:
        /* <DEDUP_REMOVED lines=14> */
.L_x_2892:
[----:B------:R-:W-:Y:S05]  /*4970*/  BSYNC B0 ;  /* 0x0000000000007941 */ /* 0x000fea0003800000 */
.L_x_2891:
[----:B------:R-:W-:Y:S01]  /*4980*/  F2FP.PACK_AB R0, RZ, R0 ;  /* 0x00000000ff00723e */ /* 0x000fe200000000ff */
[----:B------:R-:W-:Y:S05]  /*4990*/  BRA `(.L_x_2866) ;  /* 0x000001c000007947 */ /* 0x000fea0003800000 */
.L_x_2865:
        /* <DEDUP_REMOVED lines=21> */
.L_x_2890:
[----:B------:R-:W2:Y:S02]  /*4af0*/  LDG.E.64 R2, [R2.64] ;  /* 0x0000002402027981 */ /* 0x000ea4000c1e1b00 */
[----:B--2---:R-:W0:Y:S02]  /*4b00*/  I2F.U64 R0, R2 ;  /* 0x0000000200007312 */ /* 0x004e240000301000 */
[----:B0-----:R-:W-:Y:S01]  /*4b10*/  F2FP.PACK_AB R0, RZ, R0 ;  /* 0x00000000ff00723e */ /* 0x001fe200000000ff */
[----:B------:R-:W-:Y:S05]  /*4b20*/  BRA `(.L_x_2866) ;  /* 0x0000003000007947 */ /* 0x000fea0003800000 */
.L_x_2889:
[----:B------:R-:W2:Y:S02]  /*4b30*/  LDG.E R2, [R2.64] ;  /* 0x0000002402027981 */ /* 0x000ea4000c1e1900 */
[----:B--2---:R-:W0:Y:S02]  /*4b40*/  I2F.U32 R0, R2 ;  /* 0x0000000200007306 */ /* 0x004e240000201000 */
[----:B0-----:R-:W-:-:S06]  /*4b50*/  F2FP.PACK_AB R0, RZ, R0 ;  /* 0x00000000ff00723e */ /* 0x001fcc00000000ff */
.L_x_2866:
        /* <DEDUP_REMOVED lines=22> */
.L_x_2896:
[----:B------:R0:W-:Y:S01]  /*4cc0*/  STG.E.U8 [R16.64], R2 ;  /* 0x0000000210007986 */ /* 0x0001e2000c101124 */
[----:B------:R-:W-:Y:S05]  /*4cd0*/  BRA `(.L_x_2898) ;  /* 0x00000d5000007947 */ /* 0x000fea0003800000 */
.L_x_2895:
        /* <DEDUP_REMOVED lines=9> */
.L_x_2900:
[----:B------:R0:W-:Y:S01]  /*4d70*/  STG.E [R16.64], R2 ;  /* 0x0000000210007986 */ /* 0x0001e2000c101924 */
[----:B------:R-:W-:Y:S05]  /*4d80*/  BRA `(.L_x_2898) ;  /* 0x00000ca000007947 */ /* 0x000fea0003800000 */
.L_x_2899:
[----:B------:R0:W-:Y:S01]  /*4d90*/  STG.E.U16 [R16.64], R2 ;  /* 0x0000000210007986 */ /* 0x0001e2000c101524 */
[----:B------:R-:W-:Y:S05]  /*4da0*/  BRA `(.L_x_2898) ;  /* 0x00000c8000007947 */ /* 0x000fea0003800000 */
.L_x_2894:
        /* <DEDUP_REMOVED lines=9> */
.L_x_2902:
[----:B------:R-:W0:Y:S02]  /*4e40*/  I2F.U32 R0, R2 ;  /* 0x0000000200007306 */ /* 0x000e240000201000 */
[----:B0-----:R-:W-:-:S05]  /*4e50*/  F2FP.PACK_AB R0, RZ, R0 ;  /* 0x00000000ff00723e */ /* 0x001fca00000000ff */
[----:B------:R0:W-:Y:S01]  /*4e60*/  STG.E.U16 [R16.64], R0 ;  /* 0x0000000010007986 */ /* 0x0001e2000c101524 */
[----:B------:R-:W-:Y:S05]  /*4e70*/  BRA `(.L_x_2898) ;  /* 0x00000bb000007947 */ /* 0x000fea0003800000 */
.L_x_2901:
        /* <DEDUP_REMOVED lines=10> */
.L_x_2904:
[----:B------:R-:W0:Y:S02]  /*4f20*/  I2F.U32 R2, R2 ;  /* 0x0000000200027306 */ /* 0x000e240000201000 */
[----:B0-----:R-:W-:-:S04]  /*4f30*/  F2FP.PACK_AB R3, RZ, R2 ;  /* 0x00000002ff03723e */ /* 0x001fc800000000ff */
[----:B------:R-:W-:-:S05]  /*4f40*/  PRMT R3, R3, 0x5410, RZ ;  /* 0x0000541003037816 */ /* 0x000fca00000000ff */
[----:B------:R0:W-:Y:S01]  /*4f50*/  STG.E [R16.64], R3 ;  /* 0x0000000310007986 */ /* 0x0001e2000c101924 */
[----:B------:R-:W-:Y:S05]  /*4f60*/  BRA `(.L_x_2898) ;  /* 0x00000ac000007947 */ /* 0x000fea0003800000 */
.L_x_2903:
[----:B------:R-:W0:Y:S02]  /*4f70*/  I2F.F64.U32 R2, R2 ;  /* 0x0000000200027312 */ /* 0x000e240000201800 */
[----:B0-----:R0:W-:Y:S01]  /*4f80*/  STG.E.64 [R16.64], R2 ;  /* 0x0000000210007986 */ /* 0x0011e2000c101b24 */
[----:B------:R-:W-:Y:S05]  /*4f90*/  BRA `(.L_x_2898) ;  /* 0x00000a9000007947 */ /* 0x000fea0003800000 */
.L_x_2893:
        /* <DEDUP_REMOVED lines=10> */
.L_x_2907:
[----:B------:R-:W0:Y:S01]  /*5040*/  I2F.F64.U32 R4, R2 ;  /* 0x0000000200047312 */ /* 0x000e220000201800 */
[----:B------:R-:W-:-:S05]  /*5050*/  CS2R R6, SRZ ;  /* 0x0000000000067805 */ /* 0x000fca000001ff00 */
[----:B0-----:R0:W-:Y:S01]  /*5060*/  STG.E.128 [R16.64], R4 ;  /* 0x0000000410007986 */ /* 0x0011e2000c101d24 */
[----:B------:R-:W-:Y:S05]  /*5070*/  BRA `(.L_x_2898) ;  /* 0x000009b000007947 */ /* 0x000fea0003800000 */
.L_x_2906:
        /* <DEDUP_REMOVED lines=21> */
.L_x_2911:
[----:B------:R-:W-:Y:S05]  /*51d0*/  BSYNC B0 ;  /* 0x0000000000007941 */ /* 0x000fea0003800000 */
.L_x_2910:
[----:B------:R-:W-:-:S05]  /*51e0*/  LOP3.LUT R3, R0, R3, RZ, 0xfc, !PT ;  /* 0x0000000300037212 */ /* 0x000fca00078efcff */
[----:B------:R0:W-:Y:S01]  /*51f0*/  STG.E.U8 [R16.64], R3 ;  /* 0x0000000310007986 */ /* 0x0001e2000c101124 */
[----:B------:R-:W-:Y:S05]  /*5200*/  BRA `(.L_x_2898) ;  /* 0x0000082000007947 */ /* 0x000fea0003800000 */
.L_x_2909:
        /* <DEDUP_REMOVED lines=13> */
.L_x_2913:
[----:B------:R-:W-:Y:S01]  /*52e0*/  IMAD.MOV.U32 R0, RZ, RZ, 0x7f ;  /* 0x0000007fff007424 */ /* 0x000fe200078e00ff */
[----:B------:R-:W-:-:S04]  /*52f0*/  ISETP.GT.U32.AND P0, PT, R3, 0x7f800000, PT ;  /* 0x7f8000000300780c */ /* 0x000fc80003f04070 */
[----:B------:R-:W-:-:S04]  /*5300*/  SEL R0, R0, 0x7c, P0 ;  /* 0x0000007c00007807 */ /* 0x000fc80000000000 */
.L_x_2914:
[----:B------:R-:W-:Y:S05]  /*5310*/  BSYNC B0 ;  /* 0x0000000000007941 */ /* 0x000fea0003800000 */
.L_x_2912:
[----:B------:R-:W-:-:S04]  /*5320*/  LOP3.LUT R2, R5, 0x80000000, RZ, 0xc0, !PT ;  /* 0x8000000005027812 */ /* 0x000fc800078ec0ff */
[----:B------:R-:W-:-:S04]  /*5330*/  SHF.R.U32.HI R3, RZ, 0x18, R2 ;  /* 0x00000018ff037819 */ /* 0x000fc80000011602 */
[----:B------:R-:W-:-:S05]  /*5340*/  LOP3.LUT R3, R0, R3, RZ, 0xfc, !PT ;  /* 0x0000000300037212 */ /* 0x000fca00078efcff */
[----:B------:R0:W-:Y:S01]  /*5350*/  STG.E.U8 [R16.64], R3 ;  /* 0x0000000310007986 */ /* 0x0001e2000c101124 */
[----:B------:R-:W-:Y:S05]  /*5360*/  BRA `(.L_x_2898) ;  /* 0x000006c000007947 */ /* 0x000fea0003800000 */
.L_x_2908:
[----:B------:R-:W0:Y:S02]  /*5370*/  I2F.U32 R0, R2 ;  /* 0x0000000200007306 */ /* 0x000e240000201000 */
[----:B0-----:R-:W-:-:S05]  /*5380*/  F2FP.BF16.PACK_AB R0, RZ, R0 ;  /* 0x00000000ff00723e */ /* 0x001fca00000010ff */
[----:B------:R0:W-:Y:S01]  /*5390*/  STG.E.U16 [R16.64], R0 ;  /* 0x0000000010007986 */ /* 0x0001e2000c101524 */
[----:B------:R-:W-:Y:S05]  /*53a0*/  BRA `(.L_x_2898) ;  /* 0x0000068000007947 */ /* 0x000fea0003800000 */
.L_x_2905:
        /* <DEDUP_REMOVED lines=10> */
.L_x_2917:
        /* <DEDUP_REMOVED lines=17> */
.L_x_2920:
[----:B------:R-:W-:-:S04]  /*5560*/  LOP3.LUT R2, R5, 0x80000000, RZ, 0xc0, !PT ;  /* 0x8000000005027812 */ /* 0x000fc800078ec0ff */
[----:B------:R-:W-:-:S04]  /*5570*/  SHF.R.U32.HI R3, RZ, 0x18, R2 ;  /* 0x00000018ff037819 */ /* 0x000fc80000011602 */
[----:B------:R-:W-:-:S04]  /*5580*/  LOP3.LUT R0, R0, R3, RZ, 0xfc, !PT ;  /* 0x0000000300007212 */ /* 0x000fc800078efcff */
[----:B------:R-:W-:Y:S02]  /*5590*/  PRMT R8, R0, 0x7610, R8 ;  /* 0x0000761000087816 */ /* 0x000fe40000000008 */
.L_x_2919:
[----:B------:R-:W-:Y:S05]  /*55a0*/  BSYNC B0 ;  /* 0x0000000000007941 */ /* 0x000fea0003800000 */
.L_x_2918:
[----:B------:R0:W-:Y:S01]  /*55b0*/  STG.E.U8 [R16.64], R8 ;  /* 0x0000000810007986 */ /* 0x0001e2000c101124 */
[----:B------:R-:W-:Y:S05]  /*55c0*/  BRA `(.L_x_2898) ;  /* 0x0000046000007947 */ /* 0x000fea0003800000 */
.L_x_2916:
        /* <DEDUP_REMOVED lines=17> */
.L_x_2923:
[----:B------:R-:W-:-:S04]  /*56e0*/  LOP3.LUT R2, R5, 0x80000000, RZ, 0xc0, !PT ;  /* 0x8000000005027812 */ /* 0x000fc800078ec0ff */
[----:B------:R-:W-:-:S04]  /*56f0*/  SHF.R.U32.HI R3, RZ, 0x18, R2 ;  /* 0x00000018ff037819 */ /* 0x000fc80000011602 */
[----:B------:R-:W-:-:S04]  /*5700*/  LOP3.LUT R0, R0, R3, RZ, 0xfc, !PT ;  /* 0x0000000300007212 */ /* 0x000fc800078efcff */
[----:B------:R-:W-:Y:S02]  /*5710*/  PRMT R8, R0, 0x7610, R8 ;  /* 0x0000761000087816 */ /* 0x000fe40000000008 */
.L_x_2922:
[----:B------:R-:W-:Y:S05]  /*5720*/  BSYNC B0 ;  /* 0x0000000000007941 */ /* 0x000fea0003800000 */
.L_x_2921:
[----:B------:R0:W-:Y:S01]  /*5730*/  STG.E.U8 [R16.64], R8 ;  /* 0x0000000810007986 */ /* 0x0001e2000c101124 */
[----:B------:R-:W-:Y:S05]  /*5740*/  BRA `(.L_x_2898) ;  /* 0x000002e000007947 */ /* 0x000fea0003800000 */
.L_x_2915:
        /* <DEDUP_REMOVED lines=22> */
.L_x_2897:
        /* <DEDUP_REMOVED lines=20> */
.L_x_2925:
[----:B------:R-:W-:-:S05]  /*59f0*/  IMAD.MOV.U32 R3, RZ, RZ, RZ ;  /* 0x000000ffff037224 */ /* 0x000fca00078e00ff */
[----:B------:R0:W-:Y:S01]  /*5a00*/  STG.E.64 [R16.64], R2 ;  /* 0x0000000210007986 */ /* 0x0001e2000c101b24 */
[----:B------:R-:W-:Y:S05]  /*5a10*/  BRA `(.L_x_2898) ;  /* 0x0000001000007947 */ /* 0x000fea0003800000 */
.L_x_2924:
[----:B------:R0:W-:Y:S02]  /*5a20*/  STG.E [R16.64], R2 ;  /* 0x0000000210007986 */ /* 0x0001e4000c101924 */
.L_x_2898:
        /* <DEDUP_REMOVED lines=231> */
.L_x_2926:
        /* <DEDUP_REMOVED lines=20> */
.L_x_2930:
[----:B------:R-:W2:Y:S02]  /*69e0*/  LDG.E.U8 R2, [R2.64] ;  /* 0x0000002402027981 */ /* 0x000ea4000c1e1100 */
[----:B--2---:R-:W0:Y:S02]  /*69f0*/  I2F.U16 R0, R2 ;  /* 0x0000000200007306 */ /* 0x004e240000101000 */
[----:B0-----:R-:W-:Y:S01]  /*6a00*/  F2FP.PACK_AB R0, RZ, R0 ;  /* 0x00000000ff00723e */ /* 0x001fe200000000ff */
[----:B------:R-:W-:Y:S05]  /*6a10*/  BRA `(.L_x_2932) ;  /* 0x00000e1000007947 */ /* 0x000fea0003800000 */
.L_x_2929:
        /* <DEDUP_REMOVED lines=10> */
.L_x_2934:
[----:B------:R-:W2:Y:S02]  /*6ac0*/  LDG.E R2, [R2.64] ;  /* 0x0000002402027981 */ /* 0x000ea4000c1e1900 */
[----:B--2---:R-:W0:Y:S02]  /*6ad0*/  I2F R0, R2 ;  /* 0x0000000200007306 */ /* 0x004e240000201400 */
[----:B0-----:R-:W-:Y:S01]  /*6ae0*/  F2FP.PACK_AB R0, RZ, R0 ;  /* 0x00000000ff00723e */ /* 0x001fe200000000ff */
[----:B------:R-:W-:Y:S05]  /*6af0*/  BRA `(.L_x_2932) ;  /* 0x00000d3000007947 */ /* 0x000fea0003800000 */
.L_x_2933:
[----:B------:R-:W2:Y:S02]  /*6b00*/  LDG.E.U16 R2, [R2.64] ;  /* 0x0000002402027981 */ /* 0x000ea4000c1e1500 */
[----:B--2---:R-:W0:Y:S02]  /*6b10*/  I2F.S16 R0, R2 ;  /* 0x0000000200007306 */ /* 0x004e240000101400 */
[----:B0-----:R-:W-:Y:S01]  /*6b20*/  F2FP.PACK_AB R0, RZ, R0 ;  /* 0x00000000ff00723e */ /* 0x001fe200000000ff */
[----:B------:R-:W-:Y:S05]  /*6b30*/  BRA `(.L_x_2932) ;  /* 0x00000cf000007947 */ /* 0x000fea0003800000 */
.L_x_2928:
        /* <DEDUP_REMOVED lines=9> */
.L_x_2936:
[----:B------:R0:W5:Y:S01]  /*6bd0*/  LDG.E.U16 R0, [R2.64] ;  /* 0x0000002402007981 */ /* 0x000162000c1e1500 */
[----:B------:R-:W-:Y:S05]  /*6be0*/  BRA `(.L_x_2932) ;  /* 0x00000c4000007947 */ /* 0x000fea0003800000 */
.L_x_2935:
        /* <DEDUP_REMOVED lines=9> */
.L_x_2938:
[----:B------:R0:W5:Y:S01]  /*6c80*/  LDG.E.U16 R0, [R2.64] ;  /* 0x0000002402007981 */ /* 0x000162000c1e1500 */
[----:B------:R-:W-:Y:S05]  /*6c90*/  BRA `(.L_x_2932) ;  /* 0x00000b9000007947 */ /* 0x000fea0003800000 */
.L_x_2937:
[----:B------:R-:W2:Y:S02]  /*6ca0*/  LDG.E.64 R2, [R2.64] ;  /* 0x0000002402027981 */ /* 0x000ea4000c1e1b00 */
[----:B--2---:R-:W0:Y:S01]  /*6cb0*/  F2F.F32.F64 R0, R2 ;  /* 0x0000000200007310 */ /* 0x004e220000301000 */
[----:B------:R-:W0:-:S14]  /*6cc0*/  DSETP.GEU.AND P0, PT, |R2|, c[0x2][0x0], PT ;  /* 0x008000000200762a */ /* 0x000e1c0003f0e200 */
[----:B0-----:R-:W-:-:S05]  /*6cd0*/  @!P0 FMUL R0, R0, 1.175494350822287508e-38 ;  /* 0x0080000000008820 */ /* 0x001fca0000400000 */
[----:B------:R-:W-:Y:S01]  /*6ce0*/  F2FP.PACK_AB R0, RZ, R0 ;  /* 0x00000000ff00723e */ /* 0x000fe200000000ff */
[----:B------:R-:W-:Y:S05]  /*6cf0*/  BRA `(.L_x_2932) ;  /* 0x00000b3000007947 */ /* 0x000fea0003800000 */
.L_x_2927:
        /* <DEDUP_REMOVED lines=13> */
.L_x_2941:
[----:B------:R-:W2:Y:S02]  /*6dd0*/  LDG.E.64 R2, [R2.64] ;  /* 0x0000002402027981 */ /* 0x000ea4000c1e1b00 */
[----:B--2---:R-:W0:Y:S01]  /*6de0*/  F2F.F32.F64 R0, R2 ;  /* 0x0000000200007310 */ /* 0x004e220000301000 */
[----:B------:R-:W0:-:S14]  /*6df0*/  DSETP.GEU.AND P0, PT, |R2|, c[0x2][0x0], PT ;  /* 0x008000000200762a */ /* 0x000e1c0003f0e200 */
[----:B0-----:R-:W-:-:S05]  /*6e00*/  @!P0 FMUL R0, R0, 1.175494350822287508e-38 ;  /* 0x0080000000008820 */ /* 0x001fca0000400000 */
[----:B------:R-:W-:Y:S01]  /*6e10*/  F2FP.PACK_AB R0, RZ, R0 ;  /* 0x00000000ff00723e */ /* 0x000fe200000000ff */
[----:B------:R-:W-:Y:S05]  /*6e20*/  BRA `(.L_x_2932) ;  /* 0x00000a0000007947 */ /* 0x000fea0003800000 */
.L_x_2940:
        /* <DEDUP_REMOVED lines=28> */
.L_x_2943:
        /* <DEDUP_REMOVED lines=15> */
.L_x_2942:
[----:B------:R-:W2:Y:S02]  /*70e0*/  LDG.E.U16 R0, [R2.64] ;  /* 0x0000002402007981 */ /* 0x000ea4000c1e1500 */
[----:B--2---:R-:W-:-:S04]  /*70f0*/  PRMT R0, RZ, 0x5410, R0 ;  /* 0x00005410ff007816 */ /* 0x004fc80000000000 */
[----:B------:R-:W-:Y:S01]  /*7100*/  F2FP.PACK_AB R0, RZ, R0 ;  /* 0x00000000ff00723e */ /* 0x000fe200000000ff */
[----:B------:R-:W-:Y:S05]  /*7110*/  BRA `(.L_x_2932) ;  /* 0x0000071000007947 */ /* 0x000fea0003800000 */
.L_x_2939:
        /* <DEDUP_REMOVED lines=12> */
.L_x_2946:
        /* <DEDUP_REMOVED lines=21> */
.L_x_2950:
[----:B------:R-:W-:Y:S05]  /*7330*/  BSYNC B1 ;  /* 0x0000000000017941 */ /* 0x000fea0003800000 */
.L_x_2949:
[----:B------:R-:W-:Y:S01]  /*7340*/  LEA R3, R0, 0x3b800000, 0x17 ;  /* 0x3b80000000037811 */ /* 0x000fe200078eb8ff */
[----:B------:R-:W-:-:S05]  /*7350*/  IMAD.SHL.U32 R0, R2, 0x100000, RZ ;  /* 0x0010000002007824 */ /* 0x000fca00078e00ff */
[----:B------:R-:W-:Y:S02]  /*7360*/  LOP3.LUT R0, R3, R0, R4, 0xfe, !PT ;  /* 0x0000000003007212 */ /* 0x000fe400078efe04 */
.L_x_2948:
[----:B------:R-:W-:Y:S05]  /*7370*/  BSYNC B0 ;  /* 0x0000000000007941 */ /* 0x000fea0003800000 */
.L_x_2947:
[----:B------:R-:W-:Y:S01]  /*7380*/  F2FP.PACK_AB R0, RZ, R0 ;  /* 0x00000000ff00723e */ /* 0x000fe200000000ff */
[----:B------:R-:W-:Y:S05]  /*7390*/  BRA `(.L_x_2932) ;  /* 0x0000049000007947 */ /* 0x000fea0003800000 */
.L_x_2945:
        /* <DEDUP_REMOVED lines=21> */
.L_x_2954:
[----:B------:R-:W-:Y:S05]  /*74f0*/  BSYNC B1 ;  /* 0x0000000000017941 */ /* 0x000fea0003800000 */
.L_x_2953:
[----:B------:R-:W-:Y:S01]  /*7500*/  LEA R3, R0, 0x37800000, 0x17 ;  /* 0x3780000000037811 */ /* 0x000fe200078eb8ff */
[----:B------:R-:W-:-:S05]  /*7510*/  IMAD.SHL.U32 R0, R2, 0x200000, RZ ;  /* 0x0020000002007824 */ /* 0x000fca00078e00ff */
[----:B------:R-:W-:Y:S02]  /*7520*/  LOP3.LUT R0, R3, R0, R4, 0xfe, !PT ;  /* 0x0000000003007212 */ /* 0x000fe400078efe04 */
.L_x_2952:
[----:B------:R-:W-:Y:S05]  /*7530*/  BSYNC B0 ;  /* 0x0000000000007941 */ /* 0x000fea0003800000 */
.L_x_2951:
[----:B------:R-:W-:Y:S01]  /*7540*/  F2FP.PACK_AB R0, RZ, R0 ;  /* 0x00000000ff00723e */ /* 0x000fe200000000ff */
[----:B------:R-:W-:Y:S05]  /*7550*/  BRA `(.L_x_2932) ;  /* 0x000002d000007947 */ /* 0x000fea0003800000 */
.L_x_2944:
        /* <DEDUP_REMOVED lines=14> */
.L_x_2958:
[----:B------:R-:W-:Y:S05]  /*7640*/  BSYNC B0 ;  /* 0x0000000000007941 */ /* 0x000fea0003800000 */
.L_x_2957:
[----:B------:R-:W-:Y:S01]  /*7650*/  F2FP.PACK_AB R0, RZ, R0 ;  /* 0x00000000ff00723e */ /* 0x000fe200000000ff */
[----:B------:R-:W-:Y:S05]  /*7660*/  BRA `(.L_x_2932) ;  /* 0x000001c000007947 */ /* 0x000fea0003800000 */
.L_x_2931:
        /* <DEDUP_REMOVED lines=21> */
.L_x_2956:
[----:B------:R-:W2:Y:S02]  /*77c0*/  LDG.E.64 R2, [R2.64] ;  /* 0x0000002402027981 */ /* 0x000ea4000c1e1b00 */
[----:B--2---:R-:W0:Y:S02]  /*77d0*/  I2F.U64 R0, R2 ;  /* 0x0000000200007312 */ /* 0x004e240000301000 */
[----:B0-----:R-:W-:Y:S01]  /*77e0*/  F2FP.PACK_AB R0, RZ, R0 ;  /* 0x00000000ff00723e */ /* 0x001fe200000000ff */
[----:B------:R-:W-:Y:S05]  /*77f0*/  BRA `(.L_x_2932) ;  /* 0x0000003000007947 */ /* 0x000fea0003800000 */
.L_x_2955:
[----:B------:R-:W2:Y:S02]  /*7800*/  LDG.E R2, [R2.64] ;  /* 0x0000002402027981 */ /* 0x000ea4000c1e1900 */
[----:B--2---:R-:W0:Y:S02]  /*7810*/  I2F.U32 R0, R2 ;  /* 0x0000000200007306 */ /* 0x004e240000201000 */
[----:B0-----:R-:W-:-:S06]  /*7820*/  F2FP.PACK_AB R0, RZ, R0 ;  /* 0x00000000ff00723e */ /* 0x001fcc00000000ff */
.L_x_2932:
        /* <DEDUP_REMOVED lines=22> */
.L_x_2962:
[----:B------:R0:W-:Y:S01]  /*7990*/  STG.E.U8 [R16.64], R2 ;  /* 0x0000000210007986 */ /* 0x0001e2000c101124 */
[----:B------:R-:W-:Y:S05]  /*79a0*/  BRA `(.L_x_2964) ;  /* 0x00000d5000007947 */ /* 0x000fea0003800000 */
.L_x_2961:
        /* <DEDUP_REMOVED lines=9> */
.L_x_2966:
[----:B------:R0:W-:Y:S01]  /*7a40*/  STG.E [R16.64], R2 ;  /* 0x0000000210007986 */ /* 0x0001e2000c101924 */
[----:B------:R-:W-:Y:S05]  /*7a50*/  BRA `(.L_x_2964) ;  /* 0x00000ca000007947 */ /* 0x000fea0003800000 */
.L_x_2965:
[----:B------:R0:W-:Y:S01]  /*7a60*/  STG.E.U16 [R16.64], R2 ;  /* 0x0000000210007986 */ /* 0x0001e2000c101524 */
[----:B------:R-:W-:Y:S05]  /*7a70*/  BRA `(.L_x_2964) ;  /* 0x00000c8000007947 */ /* 0x000fea0003800000 */
.L_x_2960:
        /* <DEDUP_REMOVED lines=9> */
.L_x_2968:
[----:B------:R-:W0:Y:S02]  /*7b10*/  I2F.U32 R0, R2 ;  /* 0x0000000200007306 */ /* 0x000e240000201000 */
[----:B0-----:R-:W-:-:S05]  /*7b20*/  F2FP.PACK_AB R0, RZ, R0 ;  /* 0x00000000ff00723e */ /* 0x001fca00000000ff */
[----:B------:R0:W-:Y:S01]  /*7b30*/  STG.E.U16 [R16.64], R0 ;  /* 0x0000000010007986 */ /* 0x0001e2000c101524 */
[----:B------:R-:W-:Y:S05]  /*7b40*/  BRA `(.L_x_2964) ;  /* 0x00000bb000007947 */ /* 0x000fea0003800000 */
.L_x_2967:
        /* <DEDUP_REMOVED lines=10> */
.L_x_2970:
[----:B------:R-:W0:Y:S02]  /*7bf0*/  I2F.U32 R2, R2 ;  /* 0x0000000200027306 */ /* 0x000e240000201000 */
[----:B0-----:R-:W-:-:S04]  /*7c00*/  F2FP.PACK_AB R3, RZ, R2 ;  /* 0x00000002ff03723e */ /* 0x001fc800000000ff */
[----:B------:R-:W-:-:S05]  /*7c10*/  PRMT R3, R3, 0x5410, RZ ;  /* 0x0000541003037816 */ /* 0x000fca00000000ff */
[----:B------:R0:W-:Y:S01]  /*7c20*/  STG.E [R16.64], R3 ;  /* 0x0000000310007986 */ /* 0x0001e2000c101924 */
[----:B------:R-:W-:Y:S05]  /*7c30*/  BRA `(.L_x_2964) ;  /* 0x00000ac000007947 */ /* 0x000fea0003800000 */
.L_x_2969:
[----:B------:R-:W0:Y:S02]  /*7c40*/  I2F.F64.U32 R2, R2 ;  /* 0x0000000200027312 */ /* 0x000e240000201800 */
[----:B0-----:R0:W-:Y:S01]  /*7c50*/  STG.E.64 [R16.64], R2 ;  /* 0x0000000210007986 */ /* 0x0011e2000c101b24 */
[----:B------:R-:W-:Y:S05]  /*7c60*/  BRA `(.L_x_2964) ;  /* 0x00000a9000007947 */ /* 0x000fea0003800000 */
.L_x_2959:
        /* <DEDUP_REMOVED lines=10> */
.L_x_2973:
[----:B------:R-:W0:Y:S01]  /*7d10*/  I2F.F64.U32 R4, R2 ;  /* 0x0000000200047312 */ /* 0x000e220000201800 */
[----:B------:R-:W-:-:S05]  /*7d20*/  CS2R R6, SRZ ;  /* 0x0000000000067805 */ /* 0x000fca000001ff00 */
[----:B0-----:R0:W-:Y:S01]  /*7d30*/  STG.E.128 [R16.64], R4 ;  /* 0x0000000410007986 */ /* 0x0011e2000c101d24 */
[----:B------:R-:W-:Y:S05]  /*7d40*/  BRA `(.L_x_2964) ;  /* 0x000009b000007947 */ /* 0x000fea0003800000 */
.L_x_2972:
        /* <DEDUP_REMOVED lines=21> */
.L_x_2977:
[----:B------:R-:W-:Y:S05]  /*7ea0*/  BSYNC B0 ;  /* 0x0000000000007941 */ /* 0x000fea0003800000 */
.L_x_2976:
[----:B------:R-:W-:-:S05]  /*7eb0*/  LOP3.LUT R3, R0, R3, RZ, 0xfc, !PT ;  /* 0x0000000300037212 */ /* 0x000fca00078efcff */
[----:B------:R0:W-:Y:S01]  /*7ec0*/  STG.E.U8 [R16.64], R3 ;  /* 0x0000000310007986 */ /* 0x0001e2000c101124 */
[----:B------:R-:W-:Y:S05]  /*7ed0*/  BRA `(.L_x_2964) ;  /* 0x0000082000007947 */ /* 0x000fea0003800000 */
.L_x_2975:
        /* <DEDUP_REMOVED lines=13> */
.L_x_2979:
[----:B------:R-:W-:Y:S01]  /*7fb0*/  IMAD.MOV.U32 R0, RZ, RZ, 0x7f ;  /* 0x0000007fff007424 */ /* 0x000fe200078e00ff */
[----:B------:R-:W-:-:S04]  /*7fc0*/  ISETP.GT.U32.AND P0, PT, R3, 0x7f800000, PT ;  /* 0x7f8000000300780c */ /* 0x000fc80003f04070 */
[----:B------:R-:W-:-:S04]  /*7fd0*/  SEL R0, R0, 0x7c, P0 ;  /* 0x0000007c00007807 */ /* 0x000fc80000000000 */
.L_x_2980:
[----:B------:R-:W-:Y:S05]  /*7fe0*/  BSYNC B0 ;  /* 0x0000000000007941 */ /* 0x000fea0003800000 */
.L_x_2978:
[----:B------:R-:W-:-:S04]  /*7ff0*/  LOP3.LUT R2, R5, 0x80000000, RZ, 0xc0, !PT ;  /* 0x8000000005027812 */ /* 0x000fc800078ec0ff */
[----:B------:R-:W-:-:S04]  /*8000*/  SHF.R.U32.HI R3, RZ, 0x18, R2 ;  /* 0x00000018ff037819 */ /* 0x000fc80000011602 */
[----:B------:R-:W-:-:S05]  /*8010*/  LOP3.LUT R3, R0, R3, RZ, 0xfc, !PT ;  /* 0x0000000300037212 */ /* 0x000fca00078efcff */
[----:B------:R0:W-:Y:S01]  /*8020*/  STG.E.U8 [R16.64], R3 ;  /* 0x0000000310007986 */ /* 0x0001e2000c101124 */
[----:B------:R-:W-:Y:S05]  /*8030*/  BRA `(.L_x_2964) ;  /* 0x000006c000007947 */ /* 0x000fea0003800000 */
.L_x_2974:
[----:B------:R-:W0:Y:S02]  /*8040*/  I2F.U32 R0, R2 ;  /* 0x0000000200007306 */ /* 0x000e240000201000 */
[----:B0-----:R-:W-:-:S05]  /*8050*/  F2FP.BF16.PACK_AB R0, RZ, R0 ;  /* 0x00000000ff00723e */ /* 0x001fca00000010ff */
[----:B------:R0:W-:Y:S01]  /*8060*/  STG.E.U16 [R16.64], R0 ;  /* 0x0000000010007986 */ /* 0x0001e2000c101524 */
[----:B------:R-:W-:Y:S05]  /*8070*/  BRA `(.L_x_2964) ;  /* 0x0000068000007947 */ /* 0x000fea0003800000 */
.L_x_2971:
        /* <DEDUP_REMOVED lines=10> */
.L_x_2983:
        /* <DEDUP_REMOVED lines=17> */
.L_x_2986:
[----:B------:R-:W-:-:S04]  /*8230*/  LOP3.LUT R2, R5, 0x80000000, RZ, 0xc0, !PT ;  /* 0x8000000005027812 */ /* 0x000fc800078ec0ff */
[----:B------:R-:W-:-:S04]  /*8240*/  SHF.R.U32.HI R3, RZ, 0x18, R2 ;  /* 0x00000018ff037819 */ /* 0x000fc80000011602 */
[----:B------:R-:W-:-:S04]  /*8250*/  LOP3.LUT R0, R0, R3, RZ, 0xfc, !PT ;  /* 0x0000000300007212 */ /* 0x000fc800078efcff */
[----:B------:R-:W-:Y:S02]  /*8260*/  PRMT R8, R0, 0x7610, R8 ;  /* 0x0000761000087816 */ /* 0x000fe40000000008 */
.L_x_2985:
[----:B------:R-:W-:Y:S05]  /*8270*/  BSYNC B0 ;  /* 0x0000000000007941 */ /* 0x000fea0003800000 */
.L_x_2984:
[----:B------:R0:W-:Y:S01]  /*8280*/  STG.E.U8 [R16.64], R8 ;  /* 0x0000000810007986 */ /* 0x0001e2000c101124 */
[----:B------:R-:W-:Y:S05]  /*8290*/  BRA `(.L_x_2964) ;  /* 0x0000046000007947 */ /* 0x000fea0003800000 */
.L_x_2982:
        /* <DEDUP_REMOVED lines=17> */
.L_x_2989:
[----:B------:R-:W-:-:S04]  /*83b0*/  LOP3.LUT R2, R5, 0x80000000, RZ, 0xc0, !PT ;  /* 0x8000000005027812 */ /* 0x000fc800078ec0ff */
[----:B------:R-:W-:-:S04]  /*83c0*/  SHF.R.U32.HI R3, RZ, 0x18, R2 ;  /* 0x00000018ff037819 */ /* 0x000fc80000011602 */
[----:B------:R-:W-:-:S04]  /*83d0*/  LOP3.LUT R0, R0, R3, RZ, 0xfc, !PT ;  /* 0x0000000300007212 */ /* 0x000fc800078efcff */
[----:B------:R-:W-:Y:S02]  /*83e0*/  PRMT R8, R0, 0x7610, R8 ;  /* 0x0000761000087816 */ /* 0x000fe40000000008 */
.L_x_2988:
[----:B------:R-:W-:Y:S05]  /*83f0*/  BSYNC B0 ;  /* 0x0000000000007941 */ /* 0x000fea0003800000 */
.L_x_2987:
[----:B------:R0:W-:Y:S01]  /*8400*/  STG.E.U8 [R16.64], R8 ;  /* 0x0000000810007986 */ /* 0x0001e2000c101124 */
[----:B------:R-:W-:Y:S05]  /*8410*/  BRA `(.L_x_2964) ;  /* 0x000002e000007947 */ /* 0x000fea0003800000 */
.L_x_2981:
        /* <DEDUP_REMOVED lines=22> */
.L_x_2963:
        /* <DEDUP_REMOVED lines=20> */
.L_x_2991:
[----:B------:R-:W-:-:S05]  /*86c0*/  IMAD.MOV.U32 R3, RZ, RZ, RZ ;  /* 0x000000ffff037224 */ /* 0x000fca00078e00ff */
[----:B------:R0:W-:Y:S01]  /*86d0*/  STG.E.64 [R16.64], R2 ;  /* 0x0000000210007986 */ /* 0x0001e2000c101b24 */
[----:B------:R-:W-:Y:S05]  /*86e0*/  BRA `(.L_x_2964) ;  /* 0x0000001000007947 */ /* 0x000fea0003800000 */
.L_x_2990:
[----:B------:R0:W-:Y:S02]  /*86f0*/  STG.E [R16.64], R2 ;  /* 0x0000000210007986 */ /* 0x0001e4000c101924 */
.L_x_2964:
[----:B------:R-:W-:Y:S02]  /*8700*/  IADD3 R19, R19, 0x80, RZ ;  /* 0x0000008013137810 */ /* 0x000fe40007ffe0ff */
.L_x_2859:
[----:B------:R-:W-:Y:S05]  /*8710*/  BSYNC B6 ;  /* 0x0000000000067941 */ /* 0x000fea0003800000 */
.L_x_2858:
        /* <DEDUP_REMOVED lines=230> */
.L_x_2992:
        /* <DEDUP_REMOVED lines=20> */
.L_x_2996:
[----:B------:R-:W2:Y:S02]  /*96c0*/  LDG.E.U8 R2, [R2.64] ;  /* 0x0000002402027981 */ /* 0x000ea4000c1e1100 */
[----:B--2---:R-:W0:Y:S02]  /*96d0*/  I2F.U16 R0, R2 ;  /* 0x0000000200007306 */ /* 0x004e240000101000 */
[----:B0-----:R-:W-:Y:S01]  /*96e0*/  F2FP.PACK_AB R0, RZ, R0 ;  /* 0x00000000ff00723e */ /* 0x001fe200000000ff */
[----:B------:R-:W-:Y:S05]  /*96f0*/  BRA `(.L_x_2998) ;  /* 0x00000e1000007947 */ /* 0x000fea0003800000 */
.L_x_2995:
        /* <DEDUP_REMOVED lines=10> */
.L_x_3000:
[----:B------:R-:W2:Y:S02]  /*97a0*/  LDG.E R2, [R2.64] ;  /* 0x0000002402027981 */ /* 0x000ea4000c1e1900 */
[----:B--2---:R-:W0:Y:S02]  /*97b0*/  I2F R0, R2 ;  /* 0x0000000200007306 */ /* 0x004e240000201400 */
[----:B0-----:R-:W-:Y:S01]  /*97c0*/  F2FP.PACK_AB R0, RZ, R0 ;  /* 0x00000000ff00723e */ /* 0x001fe200000000ff */
[----:B------:R-:W-:Y:S05]  /*97d0*/  BRA `(.L_x_2998) ;  /* 0x00000d3000007947 */ /* 0x000fea0003800000 */
.L_x_2999:
[----:B------:R-:W2:Y:S02]  /*97e0*/  LDG.E.U16 R2, [R2.64] ;  /* 0x0000002402027981 */ /* 0x000ea4000c1e1500 */
[----:B--2---:R-:W0:Y:S02]  /*97f0*/  I2F.S16 R0, R2 ;  /* 0x0000000200007306 */ /* 0x004e240000101400 */
[----:B0-----:R-:W-:Y:S01]  /*9800*/  F2FP.PACK_AB R0, RZ, R0 ;  /* 0x00000000ff00723e */ /* 0x001fe200000000ff */
[----:B------:R-:W-:Y:S05]  /*9810*/  BRA `(.L_x_2998) ;  /* 0x00000cf000007947 */ /* 0x000fea0003800000 */
.L_x_2994:
        /* <DEDUP_REMOVED lines=9> */
.L_x_3002:
[----:B------:R0:W5:Y:S01]  /*98b0*/  LDG.E.U16 R0, [R2.64] ;  /* 0x0000002402007981 */ /* 0x000162000c1e1500 */
[----:B------:R-:W-:Y:S05]  /*98c0*/  BRA `(.L_x_2998) ;  /* 0x00000c4000007947 */ /* 0x000fea0003800000 */
.L_x_3001:
        /* <DEDUP_REMOVED lines=9> */
.L_x_3004:
[----:B------:R0:W5:Y:S01]  /*9960*/  LDG.E.U16 R0, [R2.64] ;  /* 0x0000002402007981 */ /* 0x000162000c1e1500 */
[----:B------:R-:W-:Y:S05]  /*9970*/  BRA `(.L_x_2998) ;  /* 0x00000b9000007947 */ /* 0x000fea0003800000 */
.L_x_3003:
[----:B------:R-:W2:Y:S02]  /*9980*/  LDG.E.64 R2, [R2.64] ;  /* 0x0000002402027981 */ /* 0x000ea4000c1e1b00 */
[----:B--2---:R-:W0:Y:S01]  /*9990*/  F2F.F32.F64 R0, R2 ;  /* 0x0000000200007310 */ /* 0x004e220000301000 */
[----:B------:R-:W0:-:S14]  /*99a0*/  DSETP.GEU.AND P0, PT, |R2|, c[0x2][0x0], PT ;  /* 0x008000000200762a */ /* 0x000e1c0003f0e200 */
[----:B0-----:R-:W-:-:S05]  /*99b0*/  @!P0 FMUL R0, R0, 1.175494350822287508e-38 ;  /* 0x0080000000008820 */ /* 0x001fca0000400000 */
[----:B------:R-:W-:Y:S01]  /*99c0*/  F2FP.PACK_AB R0, RZ, R0 ;  /* 0x00000000ff00723e */ /* 0x000fe200000000ff */
[----:B------:R-:W-:Y:S05]  /*99d0*/  BRA `(.L_x_2998) ;  /* 0x00000b3000007947 */ /* 0x000fea0003800000 */
.L_x_2993:
        /* <DEDUP_REMOVED lines=13> */
.L_x_3007:
[----:B------:R-:W2:Y:S02]  /*9ab0*/  LDG.E.64 R2, [R2.64] ;  /* 0x0000002402027981 */ /* 0x000ea4000c1e1b00 */
[----:B--2---:R-:W0:Y:S01]  /*9ac0*/  F2F.F32.F64 R0, R2 ;  /* 0x0000000200007310 */ /* 0x004e220000301000 */
[----:B------:R-:W0:-:S14]  /*9ad0*/  DSETP.GEU.AND P0, PT, |R2|, c[0x2][0x0], PT ;  /* 0x008000000200762a */ /* 0x000e1c0003f0e200 */
[----:B0-----:R-:W-:-:S05]  /*9ae0*/  @!P0 FMUL R0, R0, 1.175494350822287508e-38 ;  /* 0x0080000000008820 */ /* 0x001fca0000400000 */
[----:B------:R-:W-:Y:S01]  /*9af0*/  F2FP.PACK_AB R0, RZ, R0 ;  /* 0x00000000ff00723e */ /* 0x000fe200000000ff */
[----:B------:R-:W-:Y:S05]  /*9b00*/  BRA `(.L_x_2998) ;  /* 0x00000a0000007947 */ /* 0x000fea0003800000 */
.L_x_3006:
        /* <DEDUP_REMOVED lines=28> */
.L_x_3009:
        /* <DEDUP_REMOVED lines=15> */
.L_x_3008:
[----:B------:R-:W2:Y:S02]  /*9dc0*/  LDG.E.U16 R0, [R2.64] ;  /* 0x0000002402007981 */ /* 0x000ea4000c1e1500 */
[----:B--2---:R-:W-:-:S04]  /*9dd0*/  PRMT R0, RZ, 0x5410, R0 ;  /* 0x00005410ff007816 */ /* 0x004fc80000000000 */
[----:B------:R-:W-:Y:S01]  /*9de0*/  F2FP.PACK_AB R0, RZ, R0 ;  /* 0x00000000ff00723e */ /* 0x000fe200000000ff */
[----:B------:R-:W-:Y:S05]  /*9df0*/  BRA `(.L_x_2998) ;  /* 0x0000071000007947 */ /* 0x000fea0003800000 */
.L_x_3005:
        /* <DEDUP_REMOVED lines=12> */
.L_x_3012:
        /* <DEDUP_REMOVED lines=21> */
.L_x_3016:
[----:B------:R-:W-:Y:S05]  /*a010*/  BSYNC B1 ;  /* 0x0000000000017941 */ /* 0x000fea0003800000 */
.L_x_3015:
[----:B------:R-:W-:Y:S01]  /*a020*/  LEA R3, R0, 0x3b800000, 0x17 ;  /* 0x3b80000000037811 */ /* 0x000fe200078eb8ff */
[----:B------:R-:W-:-:S05]  /*a030*/  IMAD.SHL.U32 R0, R2, 0x100000, RZ ;  /* 0x0010000002007824 */ /* 0x000fca00078e00ff */
[----:B------:R-:W-:Y:S02]  /*a040*/  LOP3.LUT R0, R3, R0, R4, 0xfe, !PT ;  /* 0x0000000003007212 */ /* 0x000fe400078efe04 */
.L_x_3014:
[----:B------:R-:W-:Y:S05]  /*a050*/  BSYNC B0 ;  /* 0x0000000000007941 */ /* 0x000fea0003800000 */
.L_x_3013:
[----:B------:R-:W-:Y:S01]  /*a060*/  F2FP.PACK_AB R0, RZ, R0 ;  /* 0x00000000ff00723e */ /* 0x000fe200000000ff */
[----:B------:R-:W-:Y:S05]  /*a070*/  BRA `(.L_x_2998) ;  /* 0x0000049000007947 */ /* 0x000fea0003800000 */
.L_x_3011:
        /* <DEDUP_REMOVED lines=21> */
.L_x_3020:
[----:B------:R-:W-:Y:S05]  /*a1d0*/  BSYNC B1 ;  /* 0x0000000000017941 */ /* 0x000fea0003800000 */
.L_x_3019:
[----:B------:R-:W-:Y:S01]  /*a1e0*/  LEA R3, R0, 0x37800000, 0x17 ;  /* 0x3780000000037811 */ /* 0x000fe200078eb8ff */
[----:B------:R-:W-:-:S05]  /*a1f0*/  IMAD.SHL.U32 R0, R2, 0x200000, RZ ;  /* 0x0020000002007824 */ /* 0x000fca00078e00ff */
[----:B------:R-:W-:Y:S02]  /*a200*/  LOP3.LUT R0, R3, R0, R4, 0xfe, !PT ;  /* 0x0000000003007212 */ /* 0x000fe400078efe04 */
.L_x_3018:
[----:B------:R-:W-:Y:S05]  /*a210*/  BSYNC B0 ;  /* 0x0000000000007941 */ /* 0x000fea0003800000 */
.L_x_3017:
[----:B------:R-:W-:Y:S01]  /*a220*/  F2FP.PACK_AB R0, RZ, R0 ;  /* 0x00000000ff00723e */ /* 0x000fe200000000ff */
[----:B------:R-:W-:Y:S05]  /*a230*/  BRA `(.L_x_2998) ;  /* 0x000002d000007947 */ /* 0x000fea0003800000 */
.L_x_3010:
        /* <DEDUP_REMOVED lines=14> */
.L_x_3024:
[----:B------:R-:W-:Y:S05]  /*a320*/  BSYNC B0 ;  /* 0x0000000000007941 */ /* 0x000fea0003800000 */
.L_x_3023:
[----:B------:R-:W-:Y:S01]  /*a330*/  F2FP.PACK_AB R0, RZ, R0 ;  /* 0x00000000ff00723e */ /* 0x000fe200000000ff */
[----:B------:R-:W-:Y:S05]  /*a340*/  BRA `(.L_x_2998) ;  /* 0x000001c000007947 */ /* 0x000fea0003800000 */
.L_x_2997:
        /* <DEDUP_REMOVED lines=21> */
.L_x_3022:
[----:B------:R-:W2:Y:S02]  /*a4a0*/  LDG.E.64 R2, [R2.64] ;  /* 0x0000002402027981 */ /* 0x000ea4000c1e1b00 */
[----:B--2---:R-:W0:Y:S02]  /*a4b0*/  I2F.U64 R0, R2 ;  /* 0x0000000200007312 */ /* 0x004e240000301000 */
[----:B0-----:R-:W-:Y:S01]  /*a4c0*/  F2FP.PACK_AB R0, RZ, R0 ;  /* 0x00000000ff00723e */ /* 0x001fe200000000ff */
[----:B------:R-:W-:Y:S05]  /*a4d0*/  BRA `(.L_x_2998) ;  /* 0x0000003000007947 */ /* 0x000fea0003800000 */
.L_x_3021:
[----:B------:R-:W2:Y:S02]  /*a4e0*/  LDG.E R2, [R2.64] ;  /* 0x0000002402027981 */ /* 0x000ea4000c1e1900 */
[----:B--2---:R-:W0:Y:S02]  /*a4f0*/  I2F.U32 R0, R2 ;  /* 0x0000000200007306 */ /* 0x004e240000201000 */
[----:B0-----:R-:W-:-:S06]  /*a500*/  F2FP.PACK_AB R0, RZ, R0 ;  /* 0x00000000ff00723e */ /* 0x001fcc00000000ff */
.L_x_2998:
        /* <DEDUP_REMOVED lines=22> */
.L_x_3028:
[----:B------:R-:W-:Y:S01]  /*a670*/  STG.E.U8 [R16.64], R2 ;  /* 0x0000000210007986 */ /* 0x000fe2000c101124 */
[----:B------:R-:W-:Y:S05]  /*a680*/  EXIT ;  /* 0x000000000000794d */ /* 0x000fea0003800000 */
.L_x_3027:
        /* <DEDUP_REMOVED lines=9> */
.L_x_3031:
[----:B------:R-:W-:Y:S01]  /*a720*/  STG.E [R16.64], R2 ;  /* 0x0000000210007986 */ /* 0x000fe2000c101924 */
[----:B------:R-:W-:Y:S05]  /*a730*/  EXIT ;  /* 0x000000000000794d */ /* 0x000fea0003800000 */
.L_x_3030:
[----:B------:R-:W-:Y:S01]  /*a740*/  STG.E.U16 [R16.64], R2 ;  /* 0x0000000210007986 */ /* 0x000fe2000c101524 */
[----:B------:R-:W-:Y:S05]  /*a750*/  EXIT ;  /* 0x000000000000794d */ /* 0x000fea0003800000 */
.L_x_3026:
        /* <DEDUP_REMOVED lines=9> */
.L_x_3033:
[----:B------:R-:W0:Y:S02]  /*a7f0*/  I2F.U32 R0, R2 ;  /* 0x0000000200007306 */ /* 0x000e240000201000 */
[----:B0-----:R-:W-:-:S05]  /*a800*/  F2FP.PACK_AB R0, RZ, R0 ;  /* 0x00000000ff00723e */ /* 0x001fca00000000ff */
[----:B------:R-:W-:Y:S01]  /*a810*/  STG.E.U16 [R16.64], R0 ;  /* 0x0000000010007986 */ /* 0x000fe2000c101524 */
[----:B------:R-:W-:Y:S05]  /*a820*/  EXIT ;  /* 0x000000000000794d */ /* 0x000fea0003800000 */
.L_x_3032:
        /* <DEDUP_REMOVED lines=10> */
.L_x_3035:
[----:B------:R-:W0:Y:S02]  /*a8d0*/  I2F.U32 R2, R2 ;  /* 0x0000000200027306 */ /* 0x000e240000201000 */
[----:B0-----:R-:W-:-:S04]  /*a8e0*/  F2FP.PACK_AB R3, RZ, R2 ;  /* 0x00000002ff03723e */ /* 0x001fc800000000ff */
[----:B------:R-:W-:-:S05]  /*a8f0*/  PRMT R3, R3, 0x5410, RZ ;  /* 0x0000541003037816 */ /* 0x000fca00000000ff */
[----:B------:R-:W-:Y:S01]  /*a900*/  STG.E [R16.64], R3 ;  /* 0x0000000310007986 */ /* 0x000fe2000c101924 */
[----:B------:R-:W-:Y:S05]  /*a910*/  EXIT ;  /* 0x000000000000794d */ /* 0x000fea0003800000 */
.L_x_3034:
[----:B------:R-:W0:Y:S02]  /*a920*/  I2F.F64.U32 R2, R2 ;  /* 0x0000000200027312 */ /* 0x000e240000201800 */
[----:B0-----:R-:W-:Y:S01]  /*a930*/  STG.E.64 [R16.64], R2 ;  /* 0x0000000210007986 */ /* 0x001fe2000c101b24 */
[----:B------:R-:W-:Y:S05]  /*a940*/  EXIT ;  /* 0x000000000000794d */ /* 0x000fea0003800000 */
.L_x_3025:
        /* <DEDUP_REMOVED lines=10> */
.L_x_3038:
[----:B------:R-:W0:Y:S01]  /*a9f0*/  I2F.F64.U32 R4, R2 ;  /* 0x0000000200047312 */ /* 0x000e220000201800 */
[----:B------:R-:W-:-:S05]  /*aa00*/  CS2R R6, SRZ ;  /* 0x0000000000067805 */ /* 0x000fca000001ff00 */
[----:B0-----:R-:W-:Y:S01]  /*aa10*/  STG.E.128 [R16.64], R4 ;  /* 0x0000000410007986 */ /* 0x001fe2000c101d24 */
[----:B------:R-:W-:Y:S05]  /*aa20*/  EXIT ;  /* 0x000000000000794d */ /* 0x000fea0003800000 */
.L_x_3037:
        /* <DEDUP_REMOVED lines=21> */
.L_x_3042:
[----:B------:R-:W-:Y:S05]  /*ab80*/  BSYNC B0 ;  /* 0x0000000000007941 */ /* 0x000fea0003800000 */
.L_x_3041:
[----:B------:R-:W-:-:S05]  /*ab90*/  LOP3.LUT R3, R0, R3, RZ, 0xfc, !PT ;  /* 0x0000000300037212 */ /* 0x000fca00078efcff */
[----:B------:R-:W-:Y:S01]  /*aba0*/  STG.E.U8 [R16.64], R3 ;  /* 0x0000000310007986 */ /* 0x000fe2000c101124 */
[----:B------:R-:W-:Y:S05]  /*abb0*/  EXIT ;  /* 0x000000000000794d */ /* 0x000fea0003800000 */
.L_x_3040:
        /* <DEDUP_REMOVED lines=13> */
.L_x_3044:
[----:B------:R-:W-:Y:S01]  /*ac90*/  IMAD.MOV.U32 R0, RZ, RZ, 0x7f ;  /* 0x0000007fff007424 */ /* 0x000fe200078e00ff */
[----:B------:R-:W-:-:S04]  /*aca0*/  ISETP.GT.U32.AND P0, PT, R3, 0x7f800000, PT ;  /* 0x7f8000000300780c */ /* 0x000fc80003f04070 */
[----:B------:R-:W-:-:S04]  /*acb0*/  SEL R0, R0, 0x7c, P0 ;  /* 0x0000007c00007807 */ /* 0x000fc80000000000 */
.L_x_3045:
[----:B------:R-:W-:Y:S05]  /*acc0*/  BSYNC B0 ;  /* 0x0000000000007941 */ /* 0x000fea0003800000 */
.L_x_3043:
[----:B------:R-:W-:-:S04]  /*acd0*/  LOP3.LUT R2, R5, 0x80000000, RZ, 0xc0, !PT ;  /* 0x8000000005027812 */ /* 0x000fc800078ec0ff */
[----:B------:R-:W-:-:S04]  /*ace0*/  SHF.R.U32.HI R3, RZ, 0x18, R2 ;  /* 0x00000018ff037819 */ /* 0x000fc80000011602 */
[----:B------:R-:W-:-:S05]  /*acf0*/  LOP3.LUT R3, R0, R3, RZ, 0xfc, !PT ;  /* 0x0000000300037212 */ /* 0x000fca00078efcff */
[----:B------:R-:W-:Y:S01]  /*ad00*/  STG.E.U8 [R16.64], R3 ;  /* 0x0000000310007986 */ /* 0x000fe2000c101124 */
[----:B------:R-:W-:Y:S05]  /*ad10*/  EXIT ;  /* 0x000000000000794d */ /* 0x000fea0003800000 */
.L_x_3039:
[----:B------:R-:W0:Y:S02]  /*ad20*/  I2F.U32 R0, R2 ;  /* 0x0000000200007306 */ /* 0x000e240000201000 */
[----:B0-----:R-:W-:-:S05]  /*ad30*/  F2FP.BF16.PACK_AB R0, RZ, R0 ;  /* 0x00000000ff00723e */ /* 0x001fca00000010ff */
[----:B------:R-:W-:Y:S01]  /*ad40*/  STG.E.U16 [R16.64], R0 ;  /* 0x0000000010007986 */ /* 0x000fe2000c101524 */
[----:B------:R-:W-:Y:S05]  /*ad50*/  EXIT ;  /* 0x000000000000794d */ /* 0x000fea0003800000 */
.L_x_3036:
        /* <DEDUP_REMOVED lines=10> */
.L_x_3048:
        /* <DEDUP_REMOVED lines=17> */
.L_x_3051:
[----:B------:R-:W-:-:S04]  /*af10*/  LOP3.LUT R2, R5, 0x80000000, RZ, 0xc0, !PT ;  /* 0x8000000005027812 */ /* 0x000fc800078ec0ff */
[----:B------:R-:W-:-:S04]  /*af20*/  SHF.R.U32.HI R3, RZ, 0x18, R2 ;  /* 0x00000018ff037819 */ /* 0x000fc80000011602 */
[----:B------:R-:W-:-:S04]  /*af30*/  LOP3.LUT R0, R0, R3, RZ, 0xfc, !PT ;  /* 0x0000000300007212 */ /* 0x000fc800078efcff */
[----:B------:R-:W-:Y:S02]  /*af40*/  PRMT R8, R0, 0x7610, R8 ;  /* 0x0000761000087816 */ /* 0x000fe40000000008 */
.L_x_3050:
[----:B------:R-:W-:Y:S05]  /*af50*/  BSYNC B0 ;  /* 0x0000000000007941 */ /* 0x000fea0003800000 */
.L_x_3049:
[----:B------:R-:W-:Y:S01]  /*af60*/  STG.E.U8 [R16.64], R8 ;  /* 0x0000000810007986 */ /* 0x000fe2000c101124 */
[----:B------:R-:W-:Y:S05]  /*af70*/  EXIT ;  /* 0x000000000000794d */ /* 0x000fea0003800000 */
.L_x_3047:
        /* <DEDUP_REMOVED lines=17> */
.L_x_3054:
[----:B------:R-:W-:-:S04]  /*b090*/  LOP3.LUT R2, R5, 0x80000000, RZ, 0xc0, !PT ;  /* 0x8000000005027812 */ /* 0x000fc800078ec0ff */
[----:B------:R-:W-:-:S04]  /*b0a0*/  SHF.R.U32.HI R3, RZ, 0x18, R2 ;  /* 0x00000018ff037819 */ /* 0x000fc80000011602 */
[----:B------:R-:W-:-:S04]  /*b0b0*/  LOP3.LUT R0, R0, R3, RZ, 0xfc, !PT ;  /* 0x0000000300007212 */ /* 0x000fc800078efcff */
[----:B------:R-:W-:Y:S02]  /*b0c0*/  PRMT R8, R0, 0x7610, R8 ;  /* 0x0000761000087816 */ /* 0x000fe40000000008 */
.L_x_3053:
[----:B------:R-:W-:Y:S05]  /*b0d0*/  BSYNC B0 ;  /* 0x0000000000007941 */ /* 0x000fea0003800000 */
.L_x_3052:
[----:B------:R-:W-:Y:S01]  /*b0e0*/  STG.E.U8 [R16.64], R8 ;  /* 0x0000000810007986 */ /* 0x000fe2000c101124 */
[----:B------:R-:W-:Y:S05]  /*b0f0*/  EXIT ;  /* 0x000000000000794d */ /* 0x000fea0003800000 */
.L_x_3046:
        /* <DEDUP_REMOVED lines=22> */
.L_x_3029:
        /* <DEDUP_REMOVED lines=20> */
.L_x_3056:
[----:B------:R-:W-:-:S05]  /*b3a0*/  IMAD.MOV.U32 R3, RZ, RZ, RZ ;  /* 0x000000ffff037224 */ /* 0x000fca00078e00ff */
[----:B------:R-:W-:Y:S01]  /*b3b0*/  STG.E.64 [R16.64], R2 ;  /* 0x0000000210007986 */ /* 0x000fe2000c101b24 */
[----:B------:R-:W-:Y:S05]  /*b3c0*/  EXIT ;  /* 0x000000000000794d */ /* 0x000fea0003800000 */
.L_x_3055:
[----:B------:R-:W-:Y:S01]  /*b3d0*/  STG.E [R16.64], R2 ;  /* 0x0000000210007986 */ /* 0x000fe2000c101924 */
[----:B------:R-:W-:Y:S05]  /*b3e0*/  EXIT ;  /* 0x000000000000794d */ /* 0x000fea0003800000 */
.L_x_3057:
        /* <DEDUP_REMOVED lines=9> */
.L_x_41829:


//--------------------- .text._ZN2at6native27unrolled_elementwise_kernelINS0_13AUnaryFunctorIN3c104HalfES4_bZZZNS0_23logical_xor_kernel_cudaERNS_14TensorIteratorEENKUlvE0_clEvENKUlvE6_clEvEUlS4_S4_E_EESt5arrayIPcLm2EELi4E23TrivialOffsetCalculatorILi1EjESF_NS0_6memory12LoadWithCastILi1EEENSG_13StoreWithCastILi1EEEEEviT_T0_T2_T3_T4_T5_ --------------------------
	.section	.text._ZN2at6native27unrolled_elementwise_kernelINS0_13AUnaryFunctorIN3c104HalfES4_bZZZNS0_23logical_xor_kernel_cudaERNS_14TensorIteratorEENKUlvE0_clEvENKUlvE6_clEvEUlS4_S4_E_EESt5arrayIPcLm2EELi4E23TrivialOffsetCalculatorILi1EjESF_NS0_6memory12LoadWithCastILi1EEENSG_13StoreWithCastILi1EEEEEviT_T0_T2_T3_T4_T5_,"ax",@progbits
	.sectioninfo	@"SHI_REGISTERS=30"
	.align	128
        .global         _ZN2at6native27unrolled_elementwise_kernelINS0_13AUnaryFunctorIN3c104HalfES4_bZZZNS0_23logical_xor_kernel_cudaERNS_14TensorIteratorEENKUlvE0_clEvENKUlvE6_clEvEUlS4_S4_E_EESt5arrayIPcLm2EELi4E23TrivialOffsetCalculatorILi1EjESF_NS0_6memory12LoadWithCastILi1EEENSG_13StoreWithCastILi1EEEEEviT_T0_T2_T3_T4_T5_
        .type           _ZN2at6native27unrolled_elementwise_kernelINS0_13AUnaryFunctorIN3c104HalfES4_bZZZNS0_23logical_xor_kernel_cudaERNS_14TensorIteratorEENKUlvE0_clEvENKUlvE6_clEvEUlS4_S4_E_EESt5arrayIPcLm2EELi4E23TrivialOffsetCalculatorILi1EjESF_NS0_6memory12LoadWithCastILi1EEENSG_13StoreWithCastILi1EEEEEviT_T0_T2_T3_T4_T5_,@function
        .size           _ZN2at6native27unrolled_elementwise_kernelINS0_13AUnaryFunctorIN3c104HalfES4_bZZZNS0_23logical_xor_kernel_cudaERNS_14TensorIteratorEENKUlvE0_clEvENKUlvE6_clEvEUlS4_S4_E_EESt5arrayIPcLm2EELi4E23TrivialOffsetCalculatorILi1EjESF_NS0_6memory12LoadWithCastILi1EEENSG_13StoreWithCastILi1EEEEEviT_T0_T2_T3_T4_T5_,(.L_x_41830 - _ZN2at6native27unrolled_elementwise_kernelINS0_13AUnaryFunctorIN3c104HalfES4_bZZZNS0_23logical_xor_kernel_cudaERNS_14TensorIteratorEENKUlvE0_clEvENKUlvE6_clEvEUlS4_S4_E_EESt5arrayIPcLm2EELi4E23TrivialOffsetCalculatorILi1EjESF_NS0_6memory12LoadWithCastILi1EEENSG_13StoreWithCastILi1EEEEEviT_T0_T2_T3_T4_T5_)
        .other          _ZN2at6native27unrolled_elementwise_kernelINS0_13AUnaryFunctorIN3c104HalfES4_bZZZNS0_23logical_xor_kernel_cudaERNS_14TensorIteratorEENKUlvE0_clEvENKUlvE6_clEvEUlS4_S4_E_EESt5arrayIPcLm2EELi4E23TrivialOffsetCalculatorILi1EjESF_NS0_6memory12LoadWithCastILi1EEENSG_13StoreWithCastILi1EEEEEviT_T0_T2_T3_T4_T5_,@"STO_CUDA_ENTRY STV_DEFAULT"
_ZN2at6native27unrolled_elementwise_kernelINS0_13AUnaryFunctorIN3c104HalfES4_bZZZNS0_23logical_xor_kernel_cudaERNS_14TensorIteratorEENKUlvE0_clEvENKUlvE6_clEvEUlS4_S4_E_EESt5arrayIPcLm2EELi4E23TrivialOffsetCalculatorILi1EjESF_NS0_6memory12LoadWithCastILi1EEENSG_13StoreWithCastILi1EEEEEviT_T0_T2_T3_T4_T5_:
.text._ZN2at6native27unrolled_elementwise_kernelINS0_13AUnaryFunctorIN3c104HalfES4_bZZZNS0_23logical_xor_kernel_cudaERNS_14TensorIteratorEENKUlvE0_clEvENKUlvE6_clEvEUlS4_S4_E_EESt5arrayIPcLm2EELi4E23TrivialOffsetCalculatorILi1EjESF_NS0_6memory12LoadWithCastILi1EEENSG_13StoreWithCastILi1EEEEEviT_T0_T2_T3_T4_T5_:
        /* <DEDUP_REMOVED lines=29> */
[----:B0-----:R-:W-:-:S04]  /*01d0*/  F2FP.PACK_AB R0, RZ, R0 ;  /* 0x00000000ff00723e */ /* 0x001fc800000000ff */
[----:B------:R-:W-:Y:S01]  /*01e0*/  PRMT R17, R0, 0x7610, R17 ;  /* 0x0000761000117816 */ /* 0x000fe20000000011 */
[----:B------:R-:W-:Y:S05]  /*01f0*/  BRA `(.L_x_3065) ;  /* 0x00000f3000007947 */ /* 0x000fea0003800000 */
.L_x_3063:
[----:B------:R-:W2:Y:S02]  /*0200*/  LDG.E.U8 R2, [R2.64] ;  /* 0x0000002402027981 */ /* 0x000ea4000c1e1100 */
[----:B--2---:R-:W0:Y:S02]  /*0210*/  I2F.U16 R0, R2 ;  /* 0x0000000200007306 */ /* 0x004e240000101000 */
[----:B0-----:R-:W-:-:S04]  /*0220*/  F2FP.PACK_AB R0, RZ, R0 ;  /* 0x00000000ff00723e */ /* 0x001fc800000000ff */
[----:B------:R-:W-:Y:S01]  /*0230*/  PRMT R17, R0, 0x7610, R17 ;  /* 0x0000761000117816 */ /* 0x000fe20000000011 */
[----:B------:R-:W-:Y:S05]  /*0240*/  BRA `(.L_x_3065) ;  /* 0x00000ee000007947 */ /* 0x000fea0003800000 */
.L_x_3062:
        /* <DEDUP_REMOVED lines=8> */
[----:B0-----:R-:W-:-:S04]  /*02d0*/  F2FP.PACK_AB R0, RZ, R0 ;  /* 0x00000000ff00723e */ /* 0x001fc800000000ff */
[----:B------:R-:W-:Y:S01]  /*02e0*/  PRMT R17, R0, 0x7610, R17 ;  /* 0x0000761000117816 */ /* 0x000fe20000000011 */
[----:B------:R-:W-:Y:S05]  /*02f0*/  BRA `(.L_x_3065) ;  /* 0x00000e3000007947 */ /* 0x000fea0003800000 */
.L_x_3067:
[----:B------:R-:W2:Y:S02]  /*0300*/  LDG.E R2, [R2.64] ;  /* 0x0000002402027981 */ /* 0x000ea4000c1e1900 */
[----:B--2---:R-:W0:Y:S02]  /*0310*/  I2F R0, R2 ;  /* 0x0000000200007306 */ /* 0x004e240000201400 */
[----:B0-----:R-:W-:-:S04]  /*0320*/  F2FP.PACK_AB R0, RZ, R0 ;  /* 0x00000000ff00723e */ /* 0x001fc800000000ff */
[----:B------:R-:W-:Y:S01]  /*0330*/  PRMT R17, R0, 0x7610, R17 ;  /* 0x0000761000117816 */ /* 0x000fe20000000011 */
[----:B------:R-:W-:Y:S05]  /*0340*/  BRA `(.L_x_3065) ;  /* 0x00000de000007947 */ /* 0x000fea0003800000 */
.L_x_3066:
[----:B------:R-:W2:Y:S02]  /*0350*/  LDG.E.U16 R2, [R2.64] ;  /* 0x0000002402027981 */ /* 0x000ea4000c1e1500 */
[----:B--2---:R-:W0:Y:S02]  /*0360*/  I2F.S16 R0, R2 ;  /* 0x0000000200007306 */ /* 0x004e240000101400 */
[----:B0-----:R-:W-:-:S04]  /*0370*/  F2FP.PACK_AB R0, RZ, R0 ;  /* 0x00000000ff00723e */ /* 0x001fc800000000ff */
[----:B------:R-:W-:Y:S01]  /*0380*/  PRMT R17, R0, 0x7610, R17 ;  /* 0x0000761000117816 */ /* 0x000fe20000000011 */
[----:B------:R-:W-:Y:S05]  /*0390*/  BRA `(.L_x_3065) ;  /* 0x00000d9000007947 */ /* 0x000fea0003800000 */
.L_x_3061:
        /* <DEDUP_REMOVED lines=9> */
.L_x_3069:
[----:B------:R0:W5:Y:S01]  /*0430*/  LDG.E.U16 R17, [R2.64] ;  /* 0x0000002402117981 */ /* 0x000162000c1e1500 */
[----:B------:R-:W-:Y:S05]  /*0440*/  BRA `(.L_x_3065) ;  /* 0x00000ce000007947 */ /* 0x000fea0003800000 */
.L_x_3068:
        /* <DEDUP_REMOVED lines=9> */
.L_x_3071:
[----:B------:R0:W5:Y:S01]  /*04e0*/  LDG.E.U16 R17, [R2.64] ;  /* 0x0000002402117981 */ /* 0x000162000c1e1500 */
[----:B------:R-:W-:Y:S05]  /*04f0*/  BRA `(.L_x_3065) ;  /* 0x00000c3000007947 */ /* 0x000fea0003800000 */
.L_x_3070:
[----:B------:R-:W2:Y:S02]  /*0500*/  LDG.E.64 R2, [R2.64] ;  /* 0x0000002402027981 */ /* 0x000ea4000c1e1b00 */
[----:B--2---:R-:W0:Y:S01]  /*0510*/  F2F.F32.F64 R0, R2 ;  /* 0x0000000200007310 */ /* 0x004e220000301000 */
[----:B------:R-:W0:-:S14]  /*0520*/  DSETP.GEU.AND P0, PT, |R2|, c[0x2][0x0], PT ;  /* 0x008000000200762a */ /* 0x000e1c0003f0e200 */
[----:B0-----:R-:W-:-:S05]  /*0530*/  @!P0 FMUL R0, R0, 1.175494350822287508e-38 ;  /* 0x0080000000008820 */ /* 0x001fca0000400000 */
[----:B------:R-:W-:-:S04]  /*0540*/  F2FP.PACK_AB R0, RZ, R0 ;  /* 0x00000000ff00723e */ /* 0x000fc800000000ff */
[----:B------:R-:W-:Y:S01]  /*0550*/  PRMT R17, R0, 0x7610, R17 ;  /* 0x0000761000117816 */ /* 0x000fe20000000011 */
[----:B------:R-:W-:Y:S05]  /*0560*/  BRA `(.L_x_3065) ;  /* 0x00000bc000007947 */ /* 0x000fea0003800000 */
.L_x_3060:
        /* <DEDUP_REMOVED lines=11> */
[----:B------:R-:W-:-:S04]  /*0620*/  F2FP.PACK_AB R0, RZ, R0 ;  /* 0x00000000ff00723e */ /* 0x000fc800000000ff */
[----:B------:R-:W-:Y:S01]  /*0630*/  PRMT R17, R0, 0x7610, R17 ;  /* 0x0000761000117816 */ /* 0x000fe20000000011 */
[----:B------:R-:W-:Y:S05]  /*0640*/  BRA `(.L_x_3065) ;  /* 0x00000ae000007947 */ /* 0x000fea0003800000 */
.L_x_3074:
[----:B------:R-:W2:Y:S02]  /*0650*/  LDG.E.64 R2, [R2.64] ;  /* 0x0000002402027981 */ /* 0x000ea4000c1e1b00 */
[----:B--2---:R-:W0:Y:S01]  /*0660*/  F2F.F32.F64 R0, R2 ;  /* 0x0000000200007310 */ /* 0x004e220000301000 */
[----:B------:R-:W0:-:S14]  /*0670*/  DSETP.GEU.AND P0, PT, |R2|, c[0x2][0x0], PT ;  /* 0x008000000200762a */ /* 0x000e1c0003f0e200 */
[----:B0-----:R-:W-:-:S05]  /*0680*/  @!P0 FMUL R0, R0, 1.175494350822287508e-38 ;  /* 0x0080000000008820 */ /* 0x001fca0000400000 */
[----:B------:R-:W-:-:S04]  /*0690*/  F2FP.PACK_AB R0, RZ, R0 ;  /* 0x00000000ff00723e */ /* 0x000fc800000000ff */
[----:B------:R-:W-:Y:S01]  /*06a0*/  PRMT R17, R0, 0x7610, R17 ;  /* 0x0000761000117816 */ /* 0x000fe20000000011 */
[----:B------:R-:W-:Y:S05]  /*06b0*/  BRA `(.L_x_3065) ;  /* 0x00000a7000007947 */ /* 0x000fea0003800000 */
.L_x_3073:
        /* <DEDUP_REMOVED lines=28> */
.L_x_3076:
        /* <DEDUP_REMOVED lines=16> */
.L_x_3075:
[----:B------:R-:W2:Y:S02]  /*0980*/  LDG.E.U16 R0, [R2.64] ;  /* 0x0000002402007981 */ /* 0x000ea4000c1e1500 */
[----:B--2---:R-:W-:-:S04]  /*0990*/  PRMT R0, RZ, 0x5410, R0 ;  /* 0x00005410ff007816 */ /* 0x004fc80000000000 */
[----:B------:R-:W-:-:S04]  /*09a0*/  F2FP.PACK_AB R0, RZ, R0 ;  /* 0x00000000ff00723e */ /* 0x000fc800000000ff */
[----:B------:R-:W-:Y:S01]  /*09b0*/  PRMT R17, R0, 0x7610, R17 ;  /* 0x0000761000117816 */ /* 0x000fe20000000011 */
[----:B------:R-:W-:Y:S05]  /*09c0*/  BRA `(.L_x_3065) ;  /* 0x0000076000007947 */ /* 0x000fea0003800000 */
.L_x_3072:
        /* <DEDUP_REMOVED lines=12> */
.L_x_3079:
        /* <DEDUP_REMOVED lines=21> */
.L_x_3083:
[----:B------:R-:W-:Y:S05]  /*0be0*/  BSYNC B1 ;  /* 0x0000000000017941 */ /* 0x000fea0003800000 */
.L_x_3082:
[----:B------:R-:W-:Y:S01]  /*0bf0*/  LEA R3, R0, 0x3b800000, 0x17 ;  /* 0x3b80000000037811 */ /* 0x000fe200078eb8ff */
[----:B------:R-:W-:-:S05]  /*0c00*/  IMAD.SHL.U32 R0, R2, 0x100000, RZ ;  /* 0x0010000002007824 */ /* 0x000fca00078e00ff */
[----:B------:R-:W-:Y:S02]  /*0c10*/  LOP3.LUT R0, R3, R0, R4, 0xfe, !PT ;  /* 0x0000000003007212 */ /* 0x000fe400078efe04 */
.L_x_3081:
[----:B------:R-:W-:Y:S05]  /*0c20*/  BSYNC B0 ;  /* 0x0000000000007941 */ /* 0x000fea0003800000 */
.L_x_3080:
[----:B------:R-:W-:-:S04]  /*0c30*/  F2FP.PACK_AB R0, RZ, R0 ;  /* 0x00000000ff00723e */ /* 0x000fc800000000ff */
[----:B------:R-:W-:Y:S01]  /*0c40*/  PRMT R17, R0, 0x7610, R17 ;  /* 0x0000761000117816 */ /* 0x000fe20000000011 */
[----:B------:R-:W-:Y:S05]  /*0c50*/  BRA `(.L_x_3065) ;  /* 0x000004d000007947 */ /* 0x000fea0003800000 */
.L_x_3078:
        /* <DEDUP_REMOVED lines=21> */
.L_x_3087:
[----:B------:R-:W-:Y:S05]  /*0db0*/  BSYNC B1 ;  /* 0x0000000000017941 */ /* 0x000fea0003800000 */
.L_x_3086:
[----:B------:R-:W-:Y:S01]  /*0dc0*/  LEA R3, R0, 0x37800000, 0x17 ;  /* 0x3780000000037811 */ /* 0x000fe200078eb8ff */
[----:B------:R-:W-:-:S05]  /*0dd0*/  IMAD.SHL.U32 R0, R2, 0x200000, RZ ;  /* 0x0020000002007824 */ /* 0x000fca00078e00ff */
[----:B------:R-:W-:Y:S02]  /*0de0*/  LOP3.LUT R0, R3, R0, R4, 0xfe, !PT ;  /* 0x0000000003007212 */ /* 0x000fe400078efe04 */
.L_x_3085:
[----:B------:R-:W-:Y:S05]  /*0df0*/  BSYNC B0 ;  /* 0x0000000000007941 */ /* 0x000fea0003800000 */
.L_x_3084:
[----:B------:R-:W-:-:S04]  /*0e00*/  F2FP.PACK_AB R0, RZ, R0 ;  /* 0x00000000ff00723e */ /* 0x000fc800000000ff */
[----:B------:R-:W-:Y:S01]  /*0e10*/  PRMT R17, R0, 0x7610, R17 ;  /* 0x0000761000117816 */ /* 0x000fe20000000011 */
[----:B------:R-:W-:Y:S05]  /*0e20*/  BRA `(.L_x_3065) ;  /* 0x0000030000007947 */ /* 0x000fea0003800000 */
.L_x_3077:
        /* <DEDUP_REMOVED lines=14> */
.L_x_3091:
[----:B------:R-:W-:Y:S05]  /*0f10*/  BSYNC B0 ;  /* 0x0000000000007941 */ /* 0x000fea0003800000 */
.L_x_3090:
[----:B------:R-:W-:-:S04]  /*0f20*/  F2FP.PACK_AB R0, RZ, R0 ;  /* 0x00000000ff00723e */ /* 0x000fc800000000ff */
[----:B------:R-:W-:Y:S01]  /*0f30*/  PRMT R17, R0, 0x7610, R17 ;  /* 0x0000761000117816 */ /* 0x000fe20000000011 */
[----:B------:R-:W-:Y:S05]  /*0f40*/  BRA `(.L_x_3065) ;  /* 0x000001e000007947 */ /* 0x000fea0003800000 */
.L_x_3064:
        /* <DEDUP_REMOVED lines=21> */
.L_x_3089:
[----:B------:R-:W2:Y:S02]  /*10a0*/  LDG.E.64 R2, [R2.64] ;  /* 0x0000002402027981 */ /* 0x000ea4000c1e1b00 */
[----:B--2---:R-:W0:Y:S02]  /*10b0*/  I2F.U64 R0, R2 ;  /* 0x0000000200007312 */ /* 0x004e240000301000 */
[----:B0-----:R-:W-:-:S04]  /*10c0*/  F2FP.PACK_AB R0, RZ, R0 ;  /* 0x00000000ff00723e */ /* 0x001fc800000000ff */
[----:B------:R-:W-:Y:S01]  /*10d0*/  PRMT R17, R0, 0x7610, R17 ;  /* 0x0000761000117816 */ /* 0x000fe20000000011 */
[----:B------:R-:W-:Y:S05]  /*10e0*/  BRA `(.L_x_3065) ;  /* 0x0000004000007947 */ /* 0x000fea0003800000 */
.L_x_3088:
[----:B------:R-:W2:Y:S02]  /*10f0*/  LDG.E R2, [R2.64] ;  /* 0x0000002402027981 */ /* 0x000ea4000c1e1900 */
[----:B--2---:R-:W0:Y:S02]  /*1100*/  I2F.U32 R0, R2 ;  /* 0x0000000200007306 */ /* 0x004e240000201000 */
[----:B0-----:R-:W-:-:S04]  /*1110*/  F2FP.PACK_AB R0, RZ, R0 ;  /* 0x00000000ff00723e */ /* 0x001fc800000000ff */
[----:B------:R-:W-:Y:S02]  /*1120*/  PRMT R17, R0, 0x7610, R17 ;  /* 0x0000761000117816 */ /* 0x000fe40000000011 */
.L_x_3065:
[----:B------:R-:W1:Y:S02]  /*1130*/  S2R R24, SR_TID.X ;  /* 0x0000000000187919 */ /* 0x000e640000002100 */
[----:B-1----:R-:W-:-:S03]  /*1140*/  IADD3 R24, R24, 0x80, RZ ;  /* 0x0000008018187810 */ /* 0x002fc60007ffe0ff */
.L_x_3059:
[----:B-1----:R-:W-:Y:S05]  /*1150*/  BSYNC B6 ;  /* 0x0000000000067941 */ /* 0x002fea0003800000 */
.L_x_3058:
        /* <DEDUP_REMOVED lines=24> */
.L_x_3097:
[----:B------:R-:W2:Y:S02]  /*12e0*/  LDG.E.U8 R2, [R2.64] ;  /* 0x0000002402027981 */ /* 0x000ea4000c1e1100 */
[----:B--2---:R-:W0:Y:S02]  /*12f0*/  I2F.U16 R0, R2 ;  /* 0x0000000200007306 */ /* 0x004e240000101000 */
[----:B0-----:R-:W-:-:S04]  /*1300*/  F2FP.PACK_AB R0, RZ, R0 ;  /* 0x00000000ff00723e */ /* 0x001fc800000000ff */
[----:B------:R-:W-:Y:S01]  /*1310*/  PRMT R22, R0, 0x7610, R22 ;  /* 0x0000761000167816 */ /* 0x000fe20000000016 */
[----:B------:R-:W-:Y:S05]  /*1320*/  BRA `(.L_x_3099) ;  /* 0x00000ed000007947 */ /* 0x000fea0003800000 */
.L_x_3096:
        /* <DEDUP_REMOVED lines=11> */
.L_x_3101:
[----:B------:R-:W2:Y:S02]  /*13e0*/  LDG.E R2, [R2.64] ;  /* 0x0000002402027981 */ /* 0x000ea4000c1e1900 */
[----:B--2---:R-:W0:Y:S02]  /*13f0*/  I2F R0, R2 ;  /* 0x0000000200007306 */ /* 0x004e240000201400 */
[----:B0-----:R-:W-:-:S04]  /*1400*/  F2FP.PACK_AB R0, RZ, R0 ;  /* 0x00000000ff00723e */ /* 0x001fc800000000ff */
[----:B------:R-:W-:Y:S01]  /*1410*/  PRMT R22, R0, 0x7610, R22 ;  /* 0x0000761000167816 */ /* 0x000fe20000000016 */
[----:B------:R-:W-:Y:S05]  /*1420*/  BRA `(.L_x_3099) ;  /* 0x00000dd000007947 */ /* 0x000fea0003800000 */
.L_x_3100:
[----:B------:R-:W2:Y:S02]  /*1430*/  LDG.E.U16 R2, [R2.64] ;  /* 0x0000002402027981 */ /* 0x000ea4000c1e1500 */
[----:B--2---:R-:W0:Y:S02]  /*1440*/  I2F.S16 R0, R2 ;  /* 0x0000000200007306 */ /* 0x004e240000101400 */
[----:B0-----:R-:W-:-:S04]  /*1450*/  F2FP.PACK_AB R0, RZ, R0 ;  /* 0x00000000ff00723e */ /* 0x001fc800000000ff */
[----:B------:R-:W-:Y:S01]  /*1460*/  PRMT R22, R0, 0x7610, R22 ;  /* 0x0000761000167816 */ /* 0x000fe20000000016 */
[----:B------:R-:W-:Y:S05]  /*1470*/  BRA `(.L_x_3099) ;  /* 0x00000d8000007947 */ /* 0x000fea0003800000 */
.L_x_3095:
        /* <DEDUP_REMOVED lines=9> */
.L_x_3103:
[----:B------:R0:W5:Y:S01]  /*1510*/  LDG.E.U16 R22, [R2.64] ;  /* 0x0000002402167981 */ /* 0x000162000c1e1500 */
[----:B------:R-:W-:Y:S05]  /*1520*/  BRA `(.L_x_3099) ;  /* 0x00000cd000007947 */ /* 0x000fea0003800000 */
.L_x_3102:
        /* <DEDUP_REMOVED lines=9> */
.L_x_3105:
[----:B------:R0:W5:Y:S01]  /*15c0*/  LDG.E.U16 R22, [R2.64] ;  /* 0x0000002402167981 */ /* 0x000162000c1e1500 */
[----:B------:R-:W-:Y:S05]  /*15d0*/  BRA `(.L_x_3099) ;  /* 0x00000c2000007947 */ /* 0x000fea0003800000 */
.L_x_3104:
[----:B------:R-:W2:Y:S02]  /*15e0*/  LDG.E.64 R2, [R2.64] ;  /* 0x0000002402027981 */ /* 0x000ea4000c1e1b00 */
[----:B--2---:R-:W0:Y:S01]  /*15f0*/  F2F.F32.F64 R0, R2 ;  /* 0x0000000200007310 */ /* 0x004e220000301000 */
[----:B------:R-:W0:-:S14]  /*1600*/  DSETP.GEU.AND P0, PT, |R2|, c[0x2][0x0], PT ;  /* 0x008000000200762a */ /* 0x000e1c0003f0e200 */
[----:B0-----:R-:W-:-:S05]  /*1610*/  @!P0 FMUL R0, R0, 1.175494350822287508e-38 ;  /* 0x0080000000008820 */ /* 0x001fca0000400000 */
[----:B------:R-:W-:-:S04]  /*1620*/  F2FP.PACK_AB R0, RZ, R0 ;  /* 0x00000000ff00723e */ /* 0x000fc800000000ff */
[----:B------:R-:W-:Y:S01]  /*1630*/  PRMT R22, R0, 0x7610, R22 ;  /* 0x0000761000167816 */ /* 0x000fe20000000016 */
[----:B------:R-:W-:Y:S05]  /*1640*/  BRA `(.L_x_3099) ;  /* 0x00000bb000007947 */ /* 0x000fea0003800000 */
.L_x_3094:
        /* <DEDUP_REMOVED lines=14> */
.L_x_3108:
[----:B------:R-:W2:Y:S02]  /*1730*/  LDG.E.64 R2, [R2.64] ;  /* 0x0000002402027981 */ /* 0x000ea4000c1e1b00 */
[----:B--2---:R-:W0:Y:S01]  /*1740*/  F2F.F32.F64 R0, R2 ;  /* 0x0000000200007310 */ /* 0x004e220000301000 */
[----:B------:R-:W0:-:S14]  /*1750*/  DSETP.GEU.AND P0, PT, |R2|, c[0x2][0x0], PT ;  /* 0x008000000200762a */ /* 0x000e1c0003f0e200 */
[----:B0-----:R-:W-:-:S05]  /*1760*/  @!P0 FMUL R0, R0, 1.175494350822287508e-38 ;  /* 0x0080000000008820 */ /* 0x001fca0000400000 */
[----:B------:R-:W-:-:S04]  /*1770*/  F2FP.PACK_AB R0, RZ, R0 ;  /* 0x00000000ff00723e */ /* 0x000fc800000000ff */
[----:B------:R-:W-:Y:S01]  /*1780*/  PRMT R22, R0, 0x7610, R22 ;  /* 0x0000761000167816 */ /* 0x000fe20000000016 */
[----:B------:R-:W-:Y:S05]  /*1790*/  BRA `(.L_x_3099) ;  /* 0x00000a6000007947 */ /* 0x000fea0003800000 */
.L_x_3107:
        /* <DEDUP_REMOVED lines=28> */
.L_x_3110:
        /* <DEDUP_REMOVED lines=15> */
.L_x_3109:
[----:B------:R-:W2:Y:S02]  /*1a50*/  LDG.E.U16 R0, [R2.64] ;  /* 0x0000002402007981 */ /* 0x000ea4000c1e1500 */
[----:B--2---:R-:W-:-:S04]  /*1a60*/  PRMT R0, RZ, 0x5410, R0 ;  /* 0x00005410ff007816 */ /* 0x004fc80000000000 */
[----:B------:R-:W-:-:S04]  /*1a70*/  F2FP.PACK_AB R0, RZ, R0 ;  /* 0x00000000ff00723e */ /* 0x000fc800000000ff */
[----:B------:R-:W-:Y:S01]  /*1a80*/  PRMT R22, R0, 0x7610, R22 ;  /* 0x0000761000167816 */ /* 0x000fe20000000016 */
[----:B------:R-:W-:Y:S05]  /*1a90*/  BRA `(.L_x_3099) ;  /* 0x0000076000007947 */ /* 0x000fea0003800000 */
.L_x_3106:
        /* <DEDUP_REMOVED lines=12> */
.L_x_3113:
        /* <DEDUP_REMOVED lines=21> */
.L_x_3117:
[----:B------:R-:W-:Y:S05]  /*1cb0*/  BSYNC B1 ;  /* 0x0000000000017941 */ /* 0x000fea0003800000 */
.L_x_3116:
[----:B------:R-:W-:Y:S01]  /*1cc0*/  LEA R3, R0, 0x3b800000, 0x17 ;  /* 0x3b80000000037811 */ /* 0x000fe200078eb8ff */
[----:B------:R-:W-:-:S05]  /*1cd0*/  IMAD.SHL.U32 R0, R2, 0x100000, RZ ;  /* 0x0010000002007824 */ /* 0x000fca00078e00ff */
[----:B------:R-:W-:Y:S02]  /*1ce0*/  LOP3.LUT R0, R3, R0, R4, 0xfe, !PT ;  /* 0x0000000003007212 */ /* 0x000fe400078efe04 */
.L_x_3115:
[----:B------:R-:W-:Y:S05]  /*1cf0*/  BSYNC B0 ;  /* 0x0000000000007941 */ /* 0x000fea0003800000 */
.L_x_3114:
[----:B------:R-:W-:-:S04]  /*1d00*/  F2FP.PACK_AB R0, RZ, R0 ;  /* 0x00000000ff00723e */ /* 0x000fc800000000ff */
[----:B------:R-:W-:Y:S01]  /*1d10*/  PRMT R22, R0, 0x7610, R22 ;  /* 0x0000761000167816 */ /* 0x000fe20000000016 */
[----:B------:R-:W-:Y:S05]  /*1d20*/  BRA `(.L_x_3099) ;  /* 0x000004d000007947 */ /* 0x000fea0003800000 */
.L_x_3112:
        /* <DEDUP_REMOVED lines=21> */
.L_x_3121:
[----:B------:R-:W-:Y:S05]  /*1e80*/  BSYNC B1 ;  /* 0x0000000000017941 */ /* 0x000fea0003800000 */
.L_x_3120:
[----:B------:R-:W-:Y:S01]  /*1e90*/  LEA R3, R0, 0x37800000, 0x17 ;  /* 0x3780000000037811 */ /* 0x000fe200078eb8ff */
[----:B------:R-:W-:-:S05]  /*1ea0*/  IMAD.SHL.U32 R0, R2, 0x200000, RZ ;  /* 0x0020000002007824 */ /* 0x000fca00078e00ff */
[----:B------:R-:W-:Y:S02]  /*1eb0*/  LOP3.LUT R0, R3, R0, R4, 0xfe, !PT ;  /* 0x0000000003007212 */ /* 0x000fe400078efe04 */
.L_x_3119:
[----:B------:R-:W-:Y:S05]  /*1ec0*/  BSYNC B0 ;  /* 0x0000000000007941 */ /* 0x000fea0003800000 */
.L_x_3118:
[----:B------:R-:W-:-:S04]  /*1ed0*/  F2FP.PACK_AB R0, RZ, R0 ;  /* 0x00000000ff00723e */ /* 0x000fc800000000ff */
[----:B------:R-:W-:Y:S01]  /*1ee0*/  PRMT R22, R0, 0x7610, R22 ;  /* 0x0000761000167816 */ /* 0x000fe20000000016 */
[----:B------:R-:W-:Y:S05]  /*1ef0*/  BRA `(.L_x_3099) ;  /* 0x0000030000007947 */ /* 0x000fea0003800000 */
.L_x_3111:
        /* <DEDUP_REMOVED lines=14> */
.L_x_3125:
[----:B------:R-:W-:Y:S05]  /*1fe0*/  BSYNC B0 ;  /* 0x0000000000007941 */ /* 0x000fea0003800000 */
.L_x_3124:
[----:B------:R-:W-:-:S04]  /*1ff0*/  F2FP.PACK_AB R0, RZ, R0 ;  /* 0x00000000ff00723e */ /* 0x000fc800000000ff */
[----:B------:R-:W-:Y:S01]  /*2000*/  PRMT R22, R0, 0x7610, R22 ;  /* 0x0000761000167816 */ /* 0x000fe20000000016 */
[----:B------:R-:W-:Y:S05]  /*2010*/  BRA `(.L_x_3099) ;  /* 0x000001e000007947 */ /* 0x000fea0003800000 */
.L_x_3098:
        /* <DEDUP_REMOVED lines=21> */
.L_x_3123:
[----:B------:R-:W2:Y:S02]  /*2170*/  LDG.E.64 R2, [R2.64] ;  /* 0x0000002402027981 */ /* 0x000ea4000c1e1b00 */
[----:B--2---:R-:W0:Y:S02]  /*2180*/  I2F.U64 R0, R2 ;  /* 0x0000000200007312 */ /* 0x004e240000301000 */
[----:B0-----:R-:W-:-:S04]  /*2190*/  F2FP.PACK_AB R0, RZ, R0 ;  /* 0x00000000ff00723e */ /* 0x001fc800000000ff */
[----:B------:R-:W-:Y:S01]  /*21a0*/  PRMT R22, R0, 0x7610, R22 ;  /* 0x0000761000167816 */ /* 0x000fe20000000016 */
[----:B------:R-:W-:Y:S05]  /*21b0*/  BRA `(.L_x_3099) ;  /* 0x0000004000007947 */ /* 0x000fea0003800000 */
.L_x_3122:
[----:B------:R-:W2:Y:S02]  /*21c0*/  LDG.E R2, [R2.64] ;  /* 0x0000002402027981 */ /* 0x000ea4000c1e1900 */
[----:B--2---:R-:W0:Y:S02]  /*21d0*/  I2F.U32 R0, R2 ;  /* 0x0000000200007306 */ /* 0x004e240000201000 */
[----:B0-----:R-:W-:-:S04]  /*21e0*/  F2FP.PACK_AB R0, RZ, R0 ;  /* 0x00000000ff00723e */ /* 0x001fc800000000ff */
[----:B------:R-:W-:Y:S02]  /*21f0*/  PRMT R22, R0, 0x7610, R22 ;  /* 0x0000761000167816 */ /* 0x000fe40000000016 */
.L_x_3099:
[----:B------:R-:W-:-:S05]  /*2200*/  IADD3 R24, R24, 0x80, RZ ;  /* 0x0000008018187810 */ /* 0x000fca0007ffe0ff */
.L_x_3093:
[----:B------:R-:W-:Y:S05]  /*2210*/  BSYNC B6 ;  /* 0x0000000000067941 */ /* 0x000fea0003800000 */
.L_x_3092:
        /* <DEDUP_REMOVED lines=26> */
.L_x_3131:
[----:B------:R-:W2:Y:S02]  /*23c0*/  LDG.E.U8 R2, [R2.64] ;  /* 0x0000002402027981 */ /* 0x000ea4000c1e1100 */
[----:B--2---:R-:W0:Y:S02]  /*23d0*/  I2F.U16 R0, R2 ;  /* 0x0000000200007306 */ /* 0x004e240000101000 */
[----:B0-----:R-:W-:-:S04]  /*23e0*/  F2FP.PACK_AB R0, RZ, R0 ;  /* 0x00000000ff00723e */ /* 0x001fc800000000ff */
[----:B------:R-:W-:Y:S01]  /*23f0*/  PRMT R26, R0, 0x7610, R26 ;  /* 0x00007610001a7816 */ /* 0x000fe2000000001a */
[----:B------:R-:W-:Y:S05]  /*2400*/  BRA `(.L_x_3133) ;  /* 0x00000ed000007947 */ /* 0x000fea0003800000 */
.L_x_3130:
        /* <DEDUP_REMOVED lines=11> */
.L_x_3135:
[----:B------:R-:W2:Y:S02]  /*24c0*/  LDG.E R2, [R2.64] ;  /* 0x0000002402027981 */ /* 0x000ea4000c1e1900 */
[----:B--2---:R-:W0:Y:S02]  /*24d0*/  I2F R0, R2 ;  /* 0x0000000200007306 */ /* 0x004e240000201400 */
[----:B0-----:R-:W-:-:S04]  /*24e0*/  F2FP.PACK_AB R0, RZ, R0 ;  /* 0x00000000ff00723e */ /* 0x001fc800000000ff */
[----:B------:R-:W-:Y:S01]  /*24f0*/  PRMT R26, R0, 0x7610, R26 ;  /* 0x00007610001a7816 */ /* 0x000fe2000000001a */
[----:B------:R-:W-:Y:S05]  /*2500*/  BRA `(.L_x_3133) ;  /* 0x00000dd000007947 */ /* 0x000fea0003800000 */
.L_x_3134:
[----:B------:R-:W2:Y:S02]  /*2510*/  LDG.E.U16 R2, [R2.64] ;  /* 0x0000002402027981 */ /* 0x000ea4000c1e1500 */
[----:B--2---:R-:W0:Y:S02]  /*2520*/  I2F.S16 R0, R2 ;  /* 0x0000000200007306 */ /* 0x004e240000101400 */
[----:B0-----:R-:W-:-:S04]  /*2530*/  F2FP.PACK_AB R0, RZ, R0 ;  /* 0x00000000ff00723e */ /* 0x001fc800000000ff */
[----:B------:R-:W-:Y:S01]  /*2540*/  PRMT R26, R0, 0x7610, R26 ;  /* 0x00007610001a7816 */ /* 0x000fe2000000001a */
[----:B------:R-:W-:Y:S05]  /*2550*/  BRA `(.L_x_3133) ;  /* 0x00000d8000007947 */ /* 0x000fea0003800000 */
.L_x_3129:
        /* <DEDUP_REMOVED lines=9> */
.L_x_3137:
[----:B------:R0:W5:Y:S01]  /*25f0*/  LDG.E.U16 R26, [R2.64] ;  /* 0x00000024021a7981 */ /* 0x000162000c1e1500 */
[----:B------:R-:W-:Y:S05]  /*2600*/  BRA `(.L_x_3133) ;  /* 0x00000cd000007947 */ /* 0x000fea0003800000 */
.L_x_3136:
        /* <DEDUP_REMOVED lines=9> */
.L_x_3139:
[----:B------:R0:W5:Y:S01]  /*26a0*/  LDG.E.U16 R26, [R2.64] ;  /* 0x00000024021a7981 */ /* 0x000162000c1e1500 */
[----:B------:R-:W-:Y:S05]  /*26b0*/  BRA `(.L_x_3133) ;  /* 0x00000c2000007947 */ /* 0x000fea0003800000 */
.L_x_3138:
[----:B------:R-:W2:Y:S02]  /*26c0*/  LDG.E.64 R2, [R2.64] ;  /* 0x0000002402027981 */ /* 0x000ea4000c1e1b00 */
[----:B--2---:R-:W0:Y:S01]  /*26d0*/  F2F.F32.F64 R0, R2 ;  /* 0x0000000200007310 */ /* 0x004e220000301000 */
[----:B------:R-:W0:-:S14]  /*26e0*/  DSETP.GEU.AND P0, PT, |R2|, c[0x2][0x0], PT ;  /* 0x008000000200762a */ /* 0x000e1c0003f0e200 */
[----:B0-----:R-:W-:-:S05]  /*26f0*/  @!P0 FMUL R0, R0, 1.175494350822287508e-38 ;  /* 0x0080000000008820 */ /* 0x001fca0000400000 */
[----:B------:R-:W-:-:S04]  /*2700*/  F2FP.PACK_AB R0, RZ, R0 ;  /* 0x00000000ff00723e */ /* 0x000fc800000000ff */
[----:B------:R-:W-:Y:S01]  /*2710*/  PRMT R26, R0, 0x7610, R26 ;  /* 0x00007610001a7816 */ /* 0x000fe2000000001a */
[----:B------:R-:W-:Y:S05]  /*2720*/  BRA `(.L_x_3133) ;  /* 0x00000bb000007947 */ /* 0x000fea0003800000 */
.L_x_3128:
        /* <DEDUP_REMOVED lines=14> */
.L_x_3142:
[----:B------:R-:W2:Y:S02]  /*2810*/  LDG.E.64 R2, [R2.64] ;  /* 0x0000002402027981 */ /* 0x000ea4000c1e1b00 */
[----:B--2---:R-:W0:Y:S01]  /*2820*/  F2F.F32.F64 R0, R2 ;  /* 0x0000000200007310 */ /* 0x004e220000301000 */
[----:B------:R-:W0:-:S14]  /*2830*/  DSETP.GEU.AND P0, PT, |R2|, c[0x2][0x0], PT ;  /* 0x008000000200762a */ /* 0x000e1c0003f0e200 */
[----:B0-----:R-:W-:-:S05]  /*2840*/  @!P0 FMUL R0, R0, 1.175494350822287508e-38 ;  /* 0x0080000000008820 */ /* 0x001fca0000400000 */
[----:B------:R-:W-:-:S04]  /*2850*/  F2FP.PACK_AB R0, RZ, R0 ;  /* 0x00000000ff00723e */ /* 0x000fc800000000ff */
[----:B------:R-:W-:Y:S01]  /*2860*/  PRMT R26, R0, 0x7610, R26 ;  /* 0x00007610001a7816 */ /* 0x000fe2000000001a */
[----:B------:R-:W-:Y:S05]  /*2870*/  BRA `(.L_x_3133) ;  /* 0x00000a6000007947 */ /* 0x000fea0003800000 */
.L_x_3141:
        /* <DEDUP_REMOVED lines=28> */
.L_x_3144:
        /* <DEDUP_REMOVED lines=15> */
.L_x_3143:
[----:B------:R-:W2:Y:S02]  /*2b30*/  LDG.E.U16 R0, [R2.64] ;  /* 0x0000002402007981 */ /* 0x000ea4000c1e1500 */
[----:B--2---:R-:W-:-:S04]  /*2b40*/  PRMT R0, RZ, 0x5410, R0 ;  /* 0x00005410ff007816 */ /* 0x004fc80000000000 */
[----:B------:R-:W-:-:S04]  /*2b50*/  F2FP.PACK_AB R0, RZ, R0 ;  /* 0x00000000ff00723e */ /* 0x000fc800000000ff */
[----:B------:R-:W-:Y:S01]  /*2b60*/  PRMT R26, R0, 0x7610, R26 ;  /* 0x00007610001a7816 */ /* 0x000fe2000000001a */
[----:B------:R-:W-:Y:S05]  /*2b70*/  BRA `(.L_x_3133) ;  /* 0x0000076000007947 */ /* 0x000fea0003800000 */
.L_x_3140:
        /* <DEDUP_REMOVED lines=12> */
.L_x_3147:
        /* <DEDUP_REMOVED lines=21> */
.L_x_3151:
[----:B------:R-:W-:Y:S05]  /*2d90*/  BSYNC B1 ;  /* 0x0000000000017941 */ /* 0x000fea0003800000 */
.L_x_3150:
[----:B------:R-:W-:Y:S01]  /*2da0*/  LEA R3, R0, 0x3b800000, 0x17 ;  /* 0x3b80000000037811 */ /* 0x000fe200078eb8ff */
[----:B------:R-:W-:-:S05]  /*2db0*/  IMAD.SHL.U32 R0, R2, 0x100000, RZ ;  /* 0x0010000002007824 */ /* 0x000fca00078e00ff */
[----:B------:R-:W-:Y:S02]  /*2dc0*/  LOP3.LUT R0, R3, R0, R4, 0xfe, !PT ;  /* 0x0000000003007212 */ /* 0x000fe400078efe04 */
.L_x_3149:
[----:B------:R-:W-:Y:S05]  /*2dd0*/  BSYNC B0 ;  /* 0x0000000000007941 */ /* 0x000fea0003800000 */
.L_x_3148:
[----:B------:R-:W-:-:S04]  /*2de0*/  F2FP.PACK_AB R0, RZ, R0 ;  /* 0x00000000ff00723e */ /* 0x000fc800000000ff */
[----:B------:R-:W-:Y:S01]  /*2df0*/  PRMT R26, R0, 0x7610, R26 ;  /* 0x00007610001a7816 */ /* 0x000fe2000000001a */
[----:B------:R-:W-:Y:S05]  /*2e00*/  BRA `(.L_x_3133) ;  /* 0x000004d000007947 */ /* 0x000fea0003800000 */
.L_x_3146:
        /* <DEDUP_REMOVED lines=21> */
.L_x_3155:
[----:B------:R-:W-:Y:S05]  /*2f60*/  BSYNC B1 ;  /* 0x0000000000017941 */ /* 0x000fea0003800000 */
.L_x_3154:
[----:B------:R-:W-:Y:S01]  /*2f70*/  LEA R3, R0, 0x37800000, 0x17 ;  /* 0x3780000000037811 */ /* 0x000fe200078eb8ff */
[----:B------:R-:W-:-:S05]  /*2f80*/  IMAD.SHL.U32 R0, R2, 0x200000, RZ ;  /* 0x0020000002007824 */ /* 0x000fca00078e00ff */
[----:B------:R-:W-:Y:S02]  /*2f90*/  LOP3.LUT R0, R3, R0, R4, 0xfe, !PT ;  /* 0x0000000003007212 */ /* 0x000fe400078efe04 */
.L_x_3153:
[----:B------:R-:W-:Y:S05]  /*2fa0*/  BSYNC B0 ;  /* 0x0000000000007941 */ /* 0x000fea0003800000 */
.L_x_3152:
[----:B------:R-:W-:-:S04]  /*2fb0*/  F2FP.PACK_AB R0, RZ, R0 ;  /* 0x00000000ff00723e */ /* 0x000fc800000000ff */
[----:B------:R-:W-:Y:S01]  /*2fc0*/  PRMT R26, R0, 0x7610, R26 ;  /* 0x00007610001a7816 */ /* 0x000fe2000000001a */
[----:B------:R-:W-:Y:S05]  /*2fd0*/  BRA `(.L_x_3133) ;  /* 0x0000030000007947 */ /* 0x000fea0003800000 */
.L_x_3145:
        /* <DEDUP_REMOVED lines=14> */
.L_x_3159:
[----:B------:R-:W-:Y:S05]  /*30c0*/  BSYNC B0 ;  /* 0x0000000000007941 */ /* 0x000fea0003800000 */
.L_x_3158:
[----:B------:R-:W-:-:S04]  /*30d0*/  F2FP.PACK_AB R0, RZ, R0 ;  /* 0x00000000ff00723e */ /* 0x000fc800000000ff */
[----:B------:R-:W-:Y:S01]  /*30e0*/  PRMT R26, R0, 0x7610, R26 ;  /* 0x00007610001a7816 */ /* 0x000fe2000000001a */
[----:B------:R-:W-:Y:S05]  /*30f0*/  BRA `(.L_x_3133) ;  /* 0x000001e000007947 */ /* 0x000fea0003800000 */
.L_x_3132:
        /* <DEDUP_REMOVED lines=21> */
.L_x_3157:
[----:B------:R-:W2:Y:S02]  /*3250*/  LDG.E.64 R2, [R2.64] ;  /* 0x0000002402027981 */ /* 0x000ea4000c1e1b00 */
[----:B--2---:R-:W0:Y:S02]  /*3260*/  I2F.U64 R0, R2 ;  /* 0x0000000200007312 */ /* 0x004e240000301000 */
[----:B0-----:R-:W-:-:S04]  /*3270*/  F2FP.PACK_AB R0, RZ, R0 ;  /* 0x00000000ff00723e */ /* 0x001fc800000000ff */
[----:B------:R-:W-:Y:S01]  /*3280*/  PRMT R26, R0, 0x7610, R26 ;  /* 0x00007610001a7816 */ /* 0x000fe2000000001a */
[----:B------:R-:W-:Y:S05]  /*3290*/  BRA `(.L_x_3133) ;  /* 0x0000004000007947 */ /* 0x000fea0003800000 */
.L_x_3156:
[----:B------:R-:W2:Y:S02]  /*32a0*/  LDG.E R2, [R2.64] ;  /* 0x0000002402027981 */ /* 0x000ea4000c1e1900 */
[----:B--2---:R-:W0:Y:S02]  /*32b0*/  I2F.U32 R0, R2 ;  /* 0x0000000200007306 */ /* 0x004e240000201000 */
[----:B0-----:R-:W-:-:S04]  /*32c0*/  F2FP.PACK_AB R0, RZ, R0 ;  /* 0x00000000ff00723e */ /* 0x001fc800000000ff */
[----:B------:R-:W-:Y:S02]  /*32d0*/  PRMT R26, R0, 0x7610, R26 ;  /* 0x00007610001a7816 */ /* 0x000fe4000000001a */
.L_x_3133:
[----:B------:R-:W-:-:S05]  /*32e0*/  IADD3 R24, R24, 0x80, RZ ;  /* 0x0000008018187810 */ /* 0x000fca0007ffe0ff */
.L_x_3127:
[----:B------:R-:W-:Y:S05]  /*32f0*/  BSYNC B6 ;  /* 0x0000000000067941 */ /* 0x000fea0003800000 */
.L_x_3126:
        /* <DEDUP_REMOVED lines=23> */
.L_x_3165:
[----:B------:R-:W2:Y:S02]  /*3470*/  LDG.E.U8 R2, [R2.64] ;  /* 0x0000002402027981 */ /* 0x000ea4000c1e1100 */
[----:B--2---:R-:W0:Y:S02]  /*3480*/  I2F.U16 R0, R2 ;  /* 0x0000000200007306 */ /* 0x004e240000101000 */
[----:B0-----:R-:W-:-:S04]  /*3490*/  F2FP.PACK_AB R0, RZ, R0 ;  /* 0x00000000ff00723e */ /* 0x001fc800000000ff */
[----:B------:R-:W-:Y:S01]  /*34a0*/  PRMT R16, R0, 0x7610, R16 ;  /* 0x0000761000107816 */ /* 0x000fe20000000010 */
[----:B------:R-:W-:Y:S05]  /*34b0*/  BRA `(.L_x_3161) ;  /* 0x00000ed000007947 */ /* 0x000fea0003800000 */
.L_x_3164:
        /* <DEDUP_REMOVED lines=11> */
.L_x_3168:
[----:B------:R-:W2:Y:S02]  /*3570*/  LDG.E R2, [R2.64] ;  /* 0x0000002402027981 */ /* 0x000ea4000c1e1900 */
[----:B--2---:R-:W0:Y:S02]  /*3580*/  I2F R0, R2 ;  /* 0x0000000200007306 */ /* 0x004e240000201400 */
[----:B0-----:R-:W-:-:S04]  /*3590*/  F2FP.PACK_AB R0, RZ, R0 ;  /* 0x00000000ff00723e */ /* 0x001fc800000000ff */
[----:B------:R-:W-:Y:S01]  /*35a0*/  PRMT R16, R0, 0x7610, R16 ;  /* 0x0000761000107816 */ /* 0x000fe20000000010 */
[----:B------:R-:W-:Y:S05]  /*35b0*/  BRA `(.L_x_3161) ;  /* 0x00000dd000007947 */ /* 0x000fea0003800000 */
.L_x_3167:
[----:B------:R-:W2:Y:S02]  /*35c0*/  LDG.E.U16 R2, [R2.64] ;  /* 0x0000002402027981 */ /* 0x000ea4000c1e1500 */
[----:B--2---:R-:W0:Y:S02]  /*35d0*/  I2F.S16 R0, R2 ;  /* 0x0000000200007306 */ /* 0x004e240000101400 */
[----:B0-----:R-:W-:-:S04]  /*35e0*/  F2FP.PACK_AB R0, RZ, R0 ;  /* 0x00000000ff00723e */ /* 0x001fc800000000ff */
[----:B------:R-:W-:Y:S01]  /*35f0*/  PRMT R16, R0, 0x7610, R16 ;  /* 0x0000761000107816 */ /* 0x000fe20000000010 */
[----:B------:R-:W-:Y:S05]  /*3600*/  BRA `(.L_x_3161) ;  /* 0x00000d8000007947 */ /* 0x000fea0003800000 */
.L_x_3163:
        /* <DEDUP_REMOVED lines=9> */
.L_x_3170:
[----:B------:R0:W5:Y:S01]  /*36a0*/  LDG.E.U16 R16, [R2.64] ;  /* 0x0000002402107981 */ /* 0x000162000c1e1500 */
[----:B------:R-:W-:Y:S05]  /*36b0*/  BRA `(.L_x_3161) ;  /* 0x00000cd000007947 */ /* 0x000fea0003800000 */
.L_x_3169:
        /* <DEDUP_REMOVED lines=9> */
.L_x_3172:
[----:B------:R0:W5:Y:S01]  /*3750*/  LDG.E.U16 R16, [R2.64] ;  /* 0x0000002402107981 */ /* 0x000162000c1e1500 */
[----:B------:R-:W-:Y:S05]  /*3760*/  BRA `(.L_x_3161) ;  /* 0x00000c2000007947 */ /* 0x000fea0003800000 */
.L_x_3171:
[----:B------:R-:W2:Y:S02]  /*3770*/  LDG.E.64 R2, [R2.64] ;  /* 0x0000002402027981 */ /* 0x000ea4000c1e1b00 */
[----:B--2---:R-:W0:Y:S01]  /*3780*/  F2F.F32.F64 R0, R2 ;  /* 0x0000000200007310 */ /* 0x004e220000301000 */
[----:B------:R-:W0:-:S14]  /*3790*/  DSETP.GEU.AND P0, PT, |R2|, c[0x2][0x0], PT ;  /* 0x008000000200762a */ /* 0x000e1c0003f0e200 */
[----:B0-----:R-:W-:-:S05]  /*37a0*/  @!P0 FMUL R0, R0, 1.175494350822287508e-38 ;  /* 0x0080000000008820 */ /* 0x001fca0000400000 */
[----:B------:R-:W-:-:S04]  /*37b0*/  F2FP.PACK_AB R0, RZ, R0 ;  /* 0x00000000ff00723e */ /* 0x000fc800000000ff */
[----:B------:R-:W-:Y:S01]  /*37c0*/  PRMT R16, R0, 0x7610, R16 ;  /* 0x0000761000107816 */ /* 0x000fe20000000010 */
[----:B------:R-:W-:Y:S05]  /*37d0*/  BRA `(.L_x_3161) ;  /* 0x00000bb000007947 */ /* 0x000fea0003800000 */
.L_x_3162:
        /* <DEDUP_REMOVED lines=14> */
.L_x_3175:
[----:B------:R-:W2:Y:S02]  /*38c0*/  LDG.E.64 R2, [R2.64] ;  /* 0x0000002402027981 */ /* 0x000ea4000c1e1b00 */
[----:B--2---:R-:W0:Y:S01]  /*38d0*/  F2F.F32.F64 R0, R2 ;  /* 0x0000000200007310 */ /* 0x004e220000301000 */
[----:B------:R-:W0:-:S14]  /*38e0*/  DSETP.GEU.AND P0, PT, |R2|, c[0x2][0x0], PT ;  /* 0x008000000200762a */ /* 0x000e1c0003f0e200 */
[----:B0-----:R-:W-:-:S05]  /*38f0*/  @!P0 FMUL R0, R0, 1.175494350822287508e-38 ;  /* 0x0080000000008820 */ /* 0x001fca0000400000 */
[----:B------:R-:W-:-:S04]  /*3900*/  F2FP.PACK_AB R0, RZ, R0 ;  /* 0x00000000ff00723e */ /* 0x000fc800000000ff */
[----:B------:R-:W-:Y:S01]  /*3910*/  PRMT R16, R0, 0x7610, R16 ;  /* 0x0000761000107816 */ /* 0x000fe20000000010 */
[----:B------:R-:W-:Y:S05]  /*3920*/  BRA `(.L_x_3161) ;  /* 0x00000a6000007947 */ /* 0x000fea0003800000 */
.L_x_3174:
        /* <DEDUP_REMOVED lines=28> */
.L_x_3177:
        /* <DEDUP_REMOVED lines=15> */
.L_x_3176:
[----:B------:R-:W2:Y:S02]  /*3be0*/  LDG.E.U16 R0, [R2.64] ;  /* 0x0000002402007981 */ /* 0x000ea4000c1e1500 */
[----:B--2---:R-:W-:-:S04]  /*3bf0*/  PRMT R0, RZ, 0x5410, R0 ;  /* 0x00005410ff007816 */ /* 0x004fc80000000000 */
[----:B------:R-:W-:-:S04]  /*3c00*/  F2FP.PACK_AB R0, RZ, R0 ;  /* 0x00000000ff00723e */ /* 0x000fc800000000ff */
[----:B------:R-:W-:Y:S01]  /*3c10*/  PRMT R16, R0, 0x7610, R16 ;  /* 0x0000761000107816 */ /* 0x000fe20000000010 */
[----:B------:R-:W-:Y:S05]  /*3c20*/  BRA `(.L_x_3161) ;  /* 0x0000076000007947 */ /* 0x000fea0003800000 */
.L_x_3173:
        /* <DEDUP_REMOVED lines=12> */
.L_x_3180:
        /* <DEDUP_REMOVED lines=21> */
.L_x_3184:
[----:B------:R-:W-:Y:S05]  /*3e40*/  BSYNC B1 ;  /* 0x0000000000017941 */ /* 0x000fea0003800000 */
.L_x_3183:
[----:B------:R-:W-:Y:S01]  /*3e50*/  LEA R3, R0, 0x3b800000, 0x17 ;  /* 0x3b80000000037811 */ /* 0x000fe200078eb8ff */
[----:B------:R-:W-:-:S05]  /*3e60*/  IMAD.SHL.U32 R0, R2, 0x100000, RZ ;  /* 0x0010000002007824 */ /* 0x000fca00078e00ff */
[----:B------:R-:W-:Y:S02]  /*3e70*/  LOP3.LUT R0, R3, R0, R4, 0xfe, !PT ;  /* 0x0000000003007212 */ /* 0x000fe400078efe04 */
.L_x_3182:
[----:B------:R-:W-:Y:S05]  /*3e80*/  BSYNC B0 ;  /* 0x0000000000007941 */ /* 0x000fea0003800000 */
.L_x_3181:
[----:B------:R-:W-:-:S04]  /*3e90*/  F2FP.PACK_AB R0, RZ, R0 ;  /* 0x00000000ff00723e */ /* 0x000fc800000000ff */
[----:B------:R-:W-:Y:S01]  /*3ea0*/  PRMT R16, R0, 0x7610, R16 ;  /* 0x0000761000107816 */ /* 0x000fe20000000010 */
[----:B------:R-:W-:Y:S05]  /*3eb0*/  BRA `(.L_x_3161) ;  /* 0x000004d000007947 */ /* 0x000fea0003800000 */
.L_x_3179:
        /* <DEDUP_REMOVED lines=21> */
.L_x_3188:
[----:B------:R-:W-:Y:S05]  /*4010*/  BSYNC B1 ;  /* 0x0000000000017941 */ /* 0x000fea0003800000 */
.L_x_3187:
[----:B------:R-:W-:Y:S01]  /*4020*/  LEA R3, R0, 0x37800000, 0x17 ;  /* 0x3780000000037811 */ /* 0x000fe200078eb8ff */
[----:B------:R-:W-:-:S05]  /*4030*/  IMAD.SHL.U32 R0, R2, 0x200000, RZ ;  /* 0x0020000002007824 */ /* 0x000fca00078e00ff */
[----:B------:R-:W-:Y:S02]  /*4040*/  LOP3.LUT R0, R3, R0, R4, 0xfe, !PT ;  /* 0x0000000003007212 */ /* 0x000fe400078efe04 */
.L_x_3186:
[----:B------:R-:W-:Y:S05]  /*4050*/  BSYNC B0 ;  /* 0x0000000000007941 */ /* 0x000fea0003800000 */
.L_x_3185:
[----:B------:R-:W-:-:S04]  /*4060*/  F2FP.PACK_AB R0, RZ, R0 ;  /* 0x00000000ff00723e */ /* 0x000fc800000000ff */
[----:B------:R-:W-:Y:S01]  /*4070*/  PRMT R16, R0, 0x7610, R16 ;  /* 0x0000761000107816 */ /* 0x000fe20000000010 */
[----:B------:R-:W-:Y:S05]  /*4080*/  BRA `(.L_x_3161) ;  /* 0x0000030000007947 */ /* 0x000fea0003800000 */
.L_x_3178:
        /* <DEDUP_REMOVED lines=14> */
.L_x_3192:
[----:B------:R-:W-:Y:S05]  /*4170*/  BSYNC B0 ;  /* 0x0000000000007941 */ /* 0x000fea0003800000 */
.L_x_3191:
[----:B------:R-:W-:-:S04]  /*4180*/  F2FP.PACK_AB R0, RZ, R0 ;  /* 0x00000000ff00723e */ /* 0x000fc800000000ff */
[----:B------:R-:W-:Y:S01]  /*4190*/  PRMT R16, R0, 0x7610, R16 ;  /* 0x0000761000107816 */ /* 0x000fe20000000010 */
[----:B------:R-:W-:Y:S05]  /*41a0*/  BRA `(.L_x_3161) ;  /* 0x000001e000007947 */ /* 0x000fea0003800000 */
.L_x_3166:
        /* <DEDUP_REMOVED lines=21> */
.L_x_3190:
[----:B------:R-:W2:Y:S02]  /*4300*/  LDG.E.64 R2, [R2.64] ;  /* 0x0000002402027981 */ /* 0x000ea4000c1e1b00 */
[----:B--2---:R-:W0:Y:S02]  /*4310*/  I2F.U64 R0, R2 ;  /* 0x0000000200007312 */ /* 0x004e240000301000 */
[----:B0-----:R-:W-:-:S04]  /*4320*/  F2FP.PACK_AB R0, RZ, R0 ;  /* 0x00000000ff00723e */ /* 0x001fc800000000ff */
[----:B------:R-:W-:Y:S01]  /*4330*/  PRMT R16, R0, 0x7610, R16 ;  /* 0x0000761000107816 */ /* 0x000fe20000000010 */
[----:B------:R-:W-:Y:S05]  /*4340*/  BRA `(.L_x_3161) ;  /* 0x0000004000007947 */ /* 0x000fea0003800000 */
.L_x_3189:
[----:B------:R-:W2:Y:S02]  /*4350*/  LDG.E R2, [R2.64] ;  /* 0x0000002402027981 */ /* 0x000ea4000c1e1900 */
[----:B--2---:R-:W0:Y:S02]  /*4360*/  I2F.U32 R0, R2 ;  /* 0x0000000200007306 */ /* 0x004e240000201000 */
[----:B0-----:R-:W-:-:S04]  /*4370*/  F2FP.PACK_AB R0, RZ, R0 ;  /* 0x00000000ff00723e */ /* 0x001fc800000000ff */
[----:B------:R-:W-:Y:S02]  /*4380*/  PRMT R16, R0, 0x7610, R16 ;  /* 0x0000761000107816 */ /* 0x000fe40000000010 */
.L_x_3161:
[----:B------:R-:W-:Y:S05]  /*4390*/  BSYNC B6 ;  /* 0x0000000000067941 */ /* 0x000fea0003800000 */
.L_x_3160:
        /* <DEDUP_REMOVED lines=9> */
[----:B------:R-:W-:Y:S01]  /*4430*/  ISETP.GE.AND P3, PT, R3, R18, PT ;  /* 0x000000120300720c */ /* 0x000fe20003f66270 */
[----:B-----5:R-:W-:-:S04]  /*4440*/  @!P2 HADD2.F32 R17, -RZ, R17.H0_H0 ;  /* 0x20000011ff11a230 */ /* 0x020fc80000004100 */
[----:B------:R-:W-:Y:S01]  /*4450*/  @!P5 HADD2.F32 R22, -RZ, R22.H0_H0 ;  /* 0x20000016ff16d230 */ /* 0x000fe20000004100 */
[----:B------:R-:W-:Y:S01]  /*4460*/  @!P2 FSETP.NEU.FTZ.AND P6, PT, R17, RZ, PT ;  /* 0x000000ff1100a20b */ /* 0x000fe20003fdd000 */
[----:B------:R-:W1:Y:S01]  /*4470*/  @!P5 LDC.U16 R2, c[0x0][0x166] ;  /* 0x00005980ff02db82 */ /* 0x000e620000000400 */
[----:B------:R-:W-:Y:S02]  /*4480*/  @!P4 HADD2.F32 R26, -RZ, R26.H0_H0 ;  /* 0x2000001aff1ac230 */ /* 0x000fe40000004100 */
[----:B------:R-:W-:-:S03]  /*4490*/  @!P5 FSETP.NEU.FTZ.AND P1, PT, R22, RZ, PT ;  /* 0x000000ff1600d20b */ /* 0x000fc60003f3d000 */
[----:B------:R-:W-:Y:S02]  /*44a0*/  @!P3 HADD2.F32 R16, -RZ, R16.H0_H0 ;  /* 0x20000010ff10b230 */ /* 0x000fe40000004100 */
[----:B------:R-:W2:Y:S01]  /*44b0*/  @!P4 LDC.U16 R3, c[0x0][0x166] ;  /* 0x00005980ff03cb82 */ /* 0x000ea20000000400 */
[----:B0-----:R-:W-:-:S07]  /*44c0*/  @!P2 HADD2.F32 R0, -RZ, R0.H0_H0 ;  /* 0x20000000ff00a230 */ /* 0x001fce0000004100 */
[----:B------:R-:W0:Y:S01]  /*44d0*/  @!P3 LDC.U16 R4, c[0x0][0x166] ;  /* 0x00005980ff04bb82 */ /* 0x000e220000000400 */
[----:B------:R-:W-:Y:S01]  /*44e0*/  @!P2 FSETP.NEU.FTZ.AND P0, PT, R0, RZ, PT ;  /* 0x000000ff0000a20b */ /* 0x000fe20003f1d000 */
[----:B-1----:R-:W-:-:S03]  /*44f0*/  @!P5 HADD2.F32 R2, -RZ, R2.H0_H0 ;  /* 0x20000002ff02d230 */ /* 0x002fc60000004100 */
[----:B------:R-:W-:-:S03]  /*4500*/  @!P2 PLOP3.LUT P0, PT, P0, P6, PT, 0x28, 0x0 ;  /* 0x000000000000a81c */ /* 0x000fc6000070c570 */
[----:B------:R-:W1:Y:S01]  /*4510*/  LDC.U8 R17, c[0x0][0x184] ;  /* 0x00006100ff117b82 */ /* 0x000e620000000000 */
[----:B------:R-:W-:Y:S01]  /*4520*/  @!P5 FSETP.NEU.FTZ.AND P6, PT, R2, RZ, PT ;  /* 0x000000ff0200d20b */ /* 0x000fe20003fdd000 */
[----:B--2---:R-:W-:-:S03]  /*4530*/  @!P4 HADD2.F32 R3, -RZ, R3.H0_H0 ;  /* 0x20000003ff03c230 */ /* 0x004fc60000004100 */
[----:B------:R-:W-:Y:S02]  /*4540*/  @!P5 PLOP3.LUT P6, PT, P6, P1, PT, 0x28, 0x0 ;  /* 0x000000000000d81c */ /* 0x000fe400037c2570 */
[----:B------:R-:W-:Y:S02]  /*4550*/  @!P4 FSETP.NEU.FTZ.AND P1, PT, R26, RZ, PT ;  /* 0x000000ff1a00c20b */ /* 0x000fe40003f3d000 */
[----:B------:R-:W-:Y:S02]  /*4560*/  @!P5 SEL R26, RZ, 0x1, !P6 ;  /* 0x00000001ff1ad807 */ /* 0x000fe40007000000 */
[----:B------:R-:W-:Y:S01]  /*4570*/  @!P4 FSETP.NEU.FTZ.AND P5, PT, R3, RZ, PT ;  /* 0x000000ff0300c20b */ /* 0x000fe20003fbd000 */
[----:B0-----:R-:W-:Y:S01]  /*4580*/  @!P3 HADD2.F32 R4, -RZ, R4.H0_H0 ;  /* 0x20000004ff04b230 */ /* 0x001fe20000004100 */
[----:B------:R-:W-:-:S05]  /*4590*/  @!P2 SEL R3, RZ, 0x1, !P0 ;  /* 0x00000001ff03a807 */ /* 0x000fca0004000000 */
        /* <DEDUP_REMOVED lines=28> */
.L_x_3198:
[----:B------:R0:W-:Y:S01]  /*4760*/  STG.E.U8 [R8.64], R3 ;  /* 0x0000000308007986 */ /* 0x0001e2000c101124 */
[----:B------:R-:W-:Y:S01]  /*4770*/  IMAD.MOV.U32 R23, RZ, RZ, R25 ;  /* 0x000000ffff177224 */ /* 0x000fe200078e0019 */
[----:B------:R-:W-:Y:S05]  /*4780*/  BRA `(.L_x_3194) ;  /* 0x00000ed000007947 */ /* 0x000fea0003800000 */
.L_x_3197:
        /* <DEDUP_REMOVED lines=11> */
.L_x_3201:
[----:B------:R0:W-:Y:S01]  /*4840*/  STG.E [R8.64], R3 ;  /* 0x0000000308007986 */ /* 0x0001e2000c101924 */
[----:B------:R-:W-:Y:S01]  /*4850*/  IMAD.MOV.U32 R23, RZ, RZ, R25 ;  /* 0x000000ffff177224 */ /* 0x000fe200078e0019 */
[----:B------:R-:W-:Y:S05]  /*4860*/  BRA `(.L_x_3194) ;  /* 0x00000df000007947 */ /* 0x000fea0003800000 */
.L_x_3200:
[----:B------:R0:W-:Y:S01]  /*4870*/  STG.E.U16 [R8.64], R3 ;  /* 0x0000000308007986 */ /* 0x0001e2000c101524 */
[----:B------:R-:W-:Y:S01]  /*4880*/  IMAD.MOV.U32 R23, RZ, RZ, R25 ;  /* 0x000000ffff177224 */ /* 0x000fe200078e0019 */
[----:B------:R-:W-:Y:S05]  /*4890*/  BRA `(.L_x_3194) ;  /* 0x00000dc000007947 */ /* 0x000fea0003800000 */
.L_x_3196:
        /* <DEDUP_REMOVED lines=10> */
.L_x_3203:
[----:B------:R-:W0:Y:S01]  /*4940*/  I2F.S16 R0, R3 ;  /* 0x0000000300007306 */ /* 0x000e220000101400 */
[----:B------:R-:W-:Y:S01]  /*4950*/  IMAD.MOV.U32 R23, RZ, RZ, R25 ;  /* 0x000000ffff177224 */ /* 0x000fe200078e0019 */
[----:B0-----:R-:W-:-:S05]  /*4960*/  F2FP.PACK_AB R0, RZ, R0 ;  /* 0x00000000ff00723e */ /* 0x001fca00000000ff */
[----:B------:R0:W-:Y:S01]  /*4970*/  STG.E.U16 [R8.64], R0 ;  /* 0x0000000008007986 */ /* 0x0001e2000c101524 */
[----:B------:R-:W-:Y:S05]  /*4980*/  BRA `(.L_x_3194) ;  /* 0x00000cd000007947 */ /* 0x000fea0003800000 */
.L_x_3202:
        /* <DEDUP_REMOVED lines=11> */
.L_x_3205:
[----:B------:R-:W0:Y:S01]  /*4a40*/  I2F.S16 R3, R3 ;  /* 0x0000000300037306 */ /* 0x000e220000101400 */
[----:B------:R-:W-:Y:S01]  /*4a50*/  IMAD.MOV.U32 R23, RZ, RZ, R25 ;  /* 0x000000ffff177224 */ /* 0x000fe200078e0019 */
[----:B0-----:R-:W-:-:S04]  /*4a60*/  F2FP.PACK_AB R3, RZ, R3 ;  /* 0x00000003ff03723e */ /* 0x001fc800000000ff */
[----:B------:R-:W-:-:S05]  /*4a70*/  PRMT R3, R3, 0x5410, RZ ;  /* 0x0000541003037816 */ /* 0x000fca00000000ff */
[----:B------:R0:W-:Y:S01]  /*4a80*/  STG.E [R8.64], R3 ;  /* 0x0000000308007986 */ /* 0x0001e2000c101924 */
[----:B------:R-:W-:Y:S05]  /*4a90*/  BRA `(.L_x_3194) ;  /* 0x00000bc000007947 */ /* 0x000fea0003800000 */
.L_x_3204:
[----:B------:R-:W0:Y:S01]  /*4aa0*/  I2F.F64.S16 R4, R3 ;  /* 0x0000000300047312 */ /* 0x000e220000101c00 */
[----:B------:R-:W-:Y:S01]  /*4ab0*/  IMAD.MOV.U32 R23, RZ, RZ, R25 ;  /* 0x000000ffff177224 */ /* 0x000fe200078e0019 */
[----:B0-----:R0:W-:Y:S01]  /*4ac0*/  STG.E.64 [R8.64], R4 ;  /* 0x0000000408007986 */ /* 0x0011e2000c101b24 */
[----:B------:R-:W-:Y:S05]  /*4ad0*/  BRA `(.L_x_3194) ;  /* 0x00000b8000007947 */ /* 0x000fea0003800000 */
.L_x_3195:
        /* <DEDUP_REMOVED lines=12> */
.L_x_3208:
[----:B------:R-:W0:Y:S01]  /*4ba0*/  I2F.F64.S16 R4, R3 ;  /* 0x0000000300047312 */ /* 0x000e220000101c00 */
[----:B------:R-:W-:Y:S01]  /*4bb0*/  CS2R R6, SRZ ;  /* 0x0000000000067805 */ /* 0x000fe2000001ff00 */
[----:B------:R-:W-:-:S04]  /*4bc0*/  IMAD.MOV.U32 R23, RZ, RZ, R25 ;  /* 0x000000ffff177224 */ /* 0x000fc800078e0019 */
[----:B0-----:R0:W-:Y:S01]  /*4bd0*/  STG.E.128 [R8.64], R4 ;  /* 0x0000000408007986 */ /* 0x0011e2000c101d24 */
[----:B------:R-:W-:Y:S05]  /*4be0*/  BRA `(.L_x_3194) ;  /* 0x00000a7000007947 */ /* 0x000fea0003800000 */
.L_x_3207:
        /* <DEDUP_REMOVED lines=21> */
.L_x_3212:
[----:B------:R-:W-:Y:S05]  /*4d40*/  BSYNC B0 ;  /* 0x0000000000007941 */ /* 0x000fea0003800000 */
.L_x_3211:
[----:B------:R-:W-:Y:S01]  /*4d50*/  LOP3.LUT R5, R0, R5, RZ, 0xfc, !PT ;  /* 0x0000000500057212 */ /* 0x000fe200078efcff */
[----:B------:R-:W-:-:S04]  /*4d60*/  IMAD.MOV.U32 R23, RZ, RZ, R25 ;  /* 0x000000ffff177224 */ /* 0x000fc800078e0019 */
[----:B------:R0:W-:Y:S01]  /*4d70*/  STG.E.U8 [R8.64], R5 ;  /* 0x0000000508007986 */ /* 0x0001e2000c101124 */
[----:B------:R-:W-:Y:S05]  /*4d80*/  BRA `(.L_x_3194) ;  /* 0x000008d000007947 */ /* 0x000fea0003800000 */
.L_x_3210:
        /* <DEDUP_REMOVED lines=13> */
.L_x_3214:
[----:B------:R-:W-:Y:S01]  /*4e60*/  IMAD.MOV.U32 R0, RZ, RZ, 0x7f ;  /* 0x0000007fff007424 */ /* 0x000fe200078e00ff */
[----:B------:R-:W-:-:S04]  /*4e70*/  ISETP.GT.U32.AND P0, PT, R4, 0x7f800000, PT ;  /* 0x7f8000000400780c */ /* 0x000fc80003f04070 */
[----:B------:R-:W-:-:S04]  /*4e80*/  SEL R0, R0, 0x7c, P0 ;  /* 0x0000007c00007807 */ /* 0x000fc80000000000 */
.L_x_3215:
[----:B------:R-:W-:Y:S05]  /*4e90*/  BSYNC B0 ;  /* 0x0000000000007941 */ /* 0x000fea0003800000 */
.L_x_3213:
[----:B------:R-:W-:Y:S01]  /*4ea0*/  LOP3.LUT R3, R5, 0x80000000, RZ, 0xc0, !PT ;  /* 0x8000000005037812 */ /* 0x000fe200078ec0ff */
[----:B------:R-:W-:-:S03]  /*4eb0*/  IMAD.MOV.U32 R23, RZ, RZ, R25 ;  /* 0x000000ffff177224 */ /* 0x000fc600078e0019 */
[----:B------:R-:W-:-:S04]  /*4ec0*/  SHF.R.U32.HI R3, RZ, 0x18, R3 ;  /* 0x00000018ff037819 */ /* 0x000fc80000011603 */
[----:B------:R-:W-:-:S05]  /*4ed0*/  LOP3.LUT R3, R0, R3, RZ, 0xfc, !PT ;  /* 0x0000000300037212 */ /* 0x000fca00078efcff */
[----:B------:R0:W-:Y:S01]  /*4ee0*/  STG.E.U8 [R8.64], R3 ;  /* 0x0000000308007986 */ /* 0x0001e2000c101124 */
[----:B------:R-:W-:Y:S05]  /*4ef0*/  BRA `(.L_x_3194) ;  /* 0x0000076000007947 */ /* 0x000fea0003800000 */
.L_x_3209:
[----:B------:R-:W0:Y:S01]  /*4f00*/  I2F.S16 R0, R3 ;  /* 0x0000000300007306 */ /* 0x000e220000101400 */
[----:B------:R-:W-:Y:S01]  /*4f10*/  IMAD.MOV.U32 R23, RZ, RZ, R25 ;  /* 0x000000ffff177224 */ /* 0x000fe200078e0019 */
[----:B0-----:R-:W-:-:S05]  /*4f20*/  F2FP.BF16.PACK_AB R0, RZ, R0 ;  /* 0x00000000ff00723e */ /* 0x001fca00000010ff */
[----:B------:R0:W-:Y:S01]  /*4f30*/  STG.E.U16 [R8.64], R0 ;  /* 0x0000000008007986 */ /* 0x0001e2000c101524 */
[----:B------:R-:W-:Y:S05]  /*4f40*/  BRA `(.L_x_3194) ;  /* 0x0000071000007947 */ /* 0x000fea0003800000 */
.L_x_3206:
        /* <DEDUP_REMOVED lines=11> */
.L_x_3218:
        /* <DEDUP_REMOVED lines=17> */
.L_x_3221:
[----:B------:R-:W-:-:S04]  /*5110*/  LOP3.LUT R3, R3, 0x80000000, RZ, 0xc0, !PT ;  /* 0x8000000003037812 */ /* 0x000fc800078ec0ff */
[----:B------:R-:W-:-:S04]  /*5120*/  SHF.R.U32.HI R3, RZ, 0x18, R3 ;  /* 0x00000018ff037819 */ /* 0x000fc80000011603 */
[----:B------:R-:W-:-:S04]  /*5130*/  LOP3.LUT R0, R0, R3, RZ, 0xfc, !PT ;  /* 0x0000000300007212 */ /* 0x000fc800078efcff */
[----:B------:R-:W-:Y:S02]  /*5140*/  PRMT R4, R0, 0x7610, R4 ;  /* 0x0000761000047816 */ /* 0x000fe40000000004 */
.L_x_3220:
[----:B------:R-:W-:Y:S05]  /*5150*/  BSYNC B0 ;  /* 0x0000000000007941 */ /* 0x000fea0003800000 */
.L_x_3219:
[----:B------:R0:W-:Y:S01]  /*5160*/  STG.E.U8 [R8.64], R4 ;  /* 0x0000000408007986 */ /* 0x0001e2000c101124 */
[----:B------:R-:W-:Y:S01]  /*5170*/  IMAD.MOV.U32 R23, RZ, RZ, R25 ;  /* 0x000000ffff177224 */ /* 0x000fe200078e0019 */
[----:B------:R-:W-:Y:S05]  /*5180*/  BRA `(.L_x_3194) ;  /* 0x000004d000007947 */ /* 0x000fea0003800000 */
.L_x_3217:
        /* <DEDUP_REMOVED lines=17> */
.L_x_3224:
[----:B------:R-:W-:-:S04]  /*52a0*/  LOP3.LUT R3, R3, 0x80000000, RZ, 0xc0, !PT ;  /* 0x8000000003037812 */ /* 0x000fc800078ec0ff */
[----:B------:R-:W-:-:S04]  /*52b0*/  SHF.R.U32.HI R3, RZ, 0x18, R3 ;  /* 0x00000018ff037819 */ /* 0x000fc80000011603 */
[----:B------:R-:W-:-:S04]  /*52c0*/  LOP3.LUT R0, R0, R3, RZ, 0xfc, !PT ;  /* 0x0000000300007212 */ /* 0x000fc800078efcff */
[----:B------:R-:W-:Y:S02]  /*52d0*/  PRMT R4, R0, 0x7610, R4 ;  /* 0x0000761000047816 */ /* 0x000fe40000000004 */
.L_x_3223:
[----:B------:R-:W-:Y:S05]  /*52e0*/  BSYNC B0 ;  /* 0x0000000000007941 */ /* 0x000fea0003800000 */
.L_x_3222:
[----:B------:R0:W-:Y:S01]  /*52f0*/  STG.E.U8 [R8.64], R4 ;  /* 0x0000000408007986 */ /* 0x0001e2000c101124 */
[----:B------:R-:W-:Y:S01]  /*5300*/  IMAD.MOV.U32 R23, RZ, RZ, R25 ;  /* 0x000000ffff177224 */ /* 0x000fe200078e0019 */
[----:B------:R-:W-:Y:S05]  /*5310*/  BRA `(.L_x_3194) ;  /* 0x0000034000007947 */ /* 0x000fea0003800000 */
.L_x_3216:
        /* <DEDUP_REMOVED lines=24> */
.L_x_3199:
        /* <DEDUP_REMOVED lines=21> */
.L_x_3226:
[--C-:B------:R-:W-:Y:S01]  /*55f0*/  SHF.R.S32.HI R5, RZ, 0x1f, R3.reuse ;  /* 0x0000001fff057819 */ /* 0x100fe20000011403 */
[----:B------:R-:W-:Y:S02]  /*5600*/  IMAD.MOV.U32 R4, RZ, RZ, R3 ;  /* 0x000000ffff047224 */ /* 0x000fe400078e0003 */
[----:B------:R-:W-:-:S03]  /*5610*/  IMAD.MOV.U32 R23, RZ, RZ, R25 ;  /* 0x000000ffff177224 */ /* 0x000fc600078e0019 */
[----:B------:R0:W-:Y:S01]  /*5620*/  STG.E.64 [R8.64], R4 ;  /* 0x0000000408007986 */ /* 0x0001e2000c101b24 */
[----:B------:R-:W-:Y:S05]  /*5630*/  BRA `(.L_x_3194) ;  /* 0x0000002000007947 */ /* 0x000fea0003800000 */
.L_x_3225:
[----:B------:R0:W-:Y:S01]  /*5640*/  STG.E [R8.64], R3 ;  /* 0x0000000308007986 */ /* 0x0001e2000c101924 */
[----:B------:R-:W-:-:S03]  /*5650*/  IMAD.MOV.U32 R23, RZ, RZ, R25 ;  /* 0x000000ffff177224 */ /* 0x000fc600078e0019 */
.L_x_3194:
[----:B-1----:R-:W-:Y:S05]  /*5660*/  BSYNC B6 ;  /* 0x0000000000067941 */ /* 0x002fea0003800000 */
.L_x_3193:
        /* <DEDUP_REMOVED lines=21> */
.L_x_3232:
[----:B------:R0:W-:Y:S01]  /*57c0*/  STG.E.U8 [R8.64], R26 ;  /* 0x0000001a08007986 */ /* 0x0001e2000c101124 */
[----:B------:R-:W-:Y:S05]  /*57d0*/  BRA `(.L_x_3234) ;  /* 0x00000d7000007947 */ /* 0x000fea0003800000 */
.L_x_3231:
        /* <DEDUP_REMOVED lines=9> */
.L_x_3236:
[----:B------:R0:W-:Y:S01]  /*5870*/  STG.E [R8.64], R26 ;  /* 0x0000001a08007986 */ /* 0x0001e2000c101924 */
[----:B------:R-:W-:Y:S05]  /*5880*/  BRA `(.L_x_3234) ;  /* 0x00000cc000007947 */ /* 0x000fea0003800000 */
.L_x_3235:
[----:B------:R0:W-:Y:S01]  /*5890*/  STG.E.U16 [R8.64], R26 ;  /* 0x0000001a08007986 */ /* 0x0001e2000c101524 */
[----:B------:R-:W-:Y:S05]  /*58a0*/  BRA `(.L_x_3234) ;  /* 0x00000ca000007947 */ /* 0x000fea0003800000 */
.L_x_3230:
        /* <DEDUP_REMOVED lines=9> */
.L_x_3238:
[----:B------:R-:W0:Y:S02]  /*5940*/  I2F.S16 R0, R26 ;  /* 0x0000001a00007306 */ /* 0x000e240000101400 */
[----:B0-----:R-:W-:-:S05]  /*5950*/  F2FP.PACK_AB R0, RZ, R0 ;  /* 0x00000000ff00723e */ /* 0x001fca00000000ff */
[----:B------:R0:W-:Y:S01]  /*5960*/  STG.E.U16 [R8.64], R0 ;  /* 0x0000000008007986 */ /* 0x0001e2000c101524 */
[----:B------:R-:W-:Y:S05]  /*5970*/  BRA `(.L_x_3234) ;  /* 0x00000bd000007947 */ /* 0x000fea0003800000 */
.L_x_3237:
        /* <DEDUP_REMOVED lines=10> */
.L_x_3240:
[----:B------:R-:W0:Y:S02]  /*5a20*/  I2F.S16 R26, R26 ;  /* 0x0000001a001a7306 */ /* 0x000e240000101400 */
[----:B0-----:R-:W-:-:S04]  /*5a30*/  F2FP.PACK_AB R3, RZ, R26 ;  /* 0x0000001aff03723e */ /* 0x001fc800000000ff */
[----:B------:R-:W-:-:S05]  /*5a40*/  PRMT R3, R3, 0x5410, RZ ;  /* 0x0000541003037816 */ /* 0x000fca00000000ff */
[----:B------:R0:W-:Y:S01]  /*5a50*/  STG.E [R8.64], R3 ;  /* 0x0000000308007986 */ /* 0x0001e2000c101924 */
[----:B------:R-:W-:Y:S05]  /*5a60*/  BRA `(.L_x_3234) ;  /* 0x00000ae000007947 */ /* 0x000fea0003800000 */
.L_x_3239:
[----:B------:R-:W0:Y:S02]  /*5a70*/  I2F.F64.S16 R26, R26 ;  /* 0x0000001a001a7312 */ /* 0x000e240000101c00 */
[----:B0-----:R0:W-:Y:S01]  /*5a80*/  STG.E.64 [R8.64], R26 ;  /* 0x0000001a08007986 */ /* 0x0011e2000c101b24 */
[----:B------:R-:W-:Y:S05]  /*5a90*/  BRA `(.L_x_3234) ;  /* 0x00000ab000007947 */ /* 0x000fea0003800000 */
.L_x_3229:
        /* <DEDUP_REMOVED lines=12> */
.L_x_3243:
[----:B------:R-:W0:Y:S01]  /*5b60*/  I2F.F64.S16 R4, R26 ;  /* 0x0000001a00047312 */ /* 0x000e220000101c00 */
[----:B------:R-:W-:-:S05]  /*5b70*/  CS2R R6, SRZ ;  /* 0x0000000000067805 */ /* 0x000fca000001ff00 */
[----:B0-----:R0:W-:Y:S01]  /*5b80*/  STG.E.128 [R8.64], R4 ;  /* 0x0000000408007986 */ /* 0x0011e2000c101d24 */
[----:B------:R-:W-:Y:S05]  /*5b90*/  BRA `(.L_x_3234) ;  /* 0x000009b000007947 */ /* 0x000fea0003800000 */
.L_x_3242:
        /* <DEDUP_REMOVED lines=21> */
.L_x_3247:
[----:B------:R-:W-:Y:S05]  /*5cf0*/  BSYNC B0 ;  /* 0x0000000000007941 */ /* 0x000fea0003800000 */
.L_x_3246:
[----:B------:R-:W-:-:S05]  /*5d00*/  LOP3.LUT R5, R0, R5, RZ, 0xfc, !PT ;  /* 0x0000000500057212 */ /* 0x000fca00078efcff */
[----:B------:R0:W-:Y:S01]  /*5d10*/  STG.E.U8 [R8.64], R5 ;  /* 0x0000000508007986 */ /* 0x0001e2000c101124 */
[----:B------:R-:W-:Y:S05]  /*5d20*/  BRA `(.L_x_3234) ;  /* 0x0000082000007947 */ /* 0x000fea0003800000 */
.L_x_3245:
        /* <DEDUP_REMOVED lines=13> */
.L_x_3249:
[----:B------:R-:W-:Y:S01]  /*5e00*/  IMAD.MOV.U32 R0, RZ, RZ, 0x7f ;  /* 0x0000007fff007424 */ /* 0x000fe200078e00ff */
[----:B------:R-:W-:-:S04]  /*5e10*/  ISETP.GT.U32.AND P0, PT, R3, 0x7f800000, PT ;  /* 0x7f8000000300780c */ /* 0x000fc80003f04070 */
[----:B------:R-:W-:-:S04]  /*5e20*/  SEL R0, R0, 0x7c, P0 ;  /* 0x0000007c00007807 */ /* 0x000fc80000000000 */
.L_x_3250:
[----:B------:R-:W-:Y:S05]  /*5e30*/  BSYNC B0 ;  /* 0x0000000000007941 */ /* 0x000fea0003800000 */
.L_x_3248:
[----:B------:R-:W-:-:S04]  /*5e40*/  LOP3.LUT R3, R5, 0x80000000, RZ, 0xc0, !PT ;  /* 0x8000000005037812 */ /* 0x000fc800078ec0ff */
[----:B------:R-:W-:-:S04]  /*5e50*/  SHF.R.U32.HI R3, RZ, 0x18, R3 ;  /* 0x00000018ff037819 */ /* 0x000fc80000011603 */
[----:B------:R-:W-:-:S05]  /*5e60*/  LOP3.LUT R3, R0, R3, RZ, 0xfc, !PT ;  /* 0x0000000300037212 */ /* 0x000fca00078efcff */
[----:B------:R0:W-:Y:S01]  /*5e70*/  STG.E.U8 [R8.64], R3 ;  /* 0x0000000308007986 */ /* 0x0001e2000c101124 */
[----:B------:R-:W-:Y:S05]  /*5e80*/  BRA `(.L_x_3234) ;  /* 0x000006c000007947 */ /* 0x000fea0003800000 */
.L_x_3244:
[----:B------:R-:W0:Y:S02]  /*5e90*/  I2F.S16 R0, R26 ;  /* 0x0000001a00007306 */ /* 0x000e240000101400 */
[----:B0-----:R-:W-:-:S05]  /*5ea0*/  F2FP.BF16.PACK_AB R0, RZ, R0 ;  /* 0x00000000ff00723e */ /* 0x001fca00000010ff */
[----:B------:R0:W-:Y:S01]  /*5eb0*/  STG.E.U16 [R8.64], R0 ;  /* 0x0000000008007986 */ /* 0x0001e2000c101524 */
[----:B------:R-:W-:Y:S05]  /*5ec0*/  BRA `(.L_x_3234) ;  /* 0x0000068000007947 */ /* 0x000fea0003800000 */
.L_x_3241:
        /* <DEDUP_REMOVED lines=10> */
.L_x_3253:
        /* <DEDUP_REMOVED lines=17> */
.L_x_3256:
[----:B------:R-:W-:-:S04]  /*6080*/  LOP3.LUT R3, R5, 0x80000000, RZ, 0xc0, !PT ;  /* 0x8000000005037812 */ /* 0x000fc800078ec0ff */
[----:B------:R-:W-:-:S04]  /*6090*/  SHF.R.U32.HI R3, RZ, 0x18, R3 ;  /* 0x00000018ff037819 */ /* 0x000fc80000011603 */
[----:B------:R-:W-:-:S04]  /*60a0*/  LOP3.LUT R0, R0, R3, RZ, 0xfc, !PT ;  /* 0x0000000300007212 */ /* 0x000fc800078efcff */
[----:B------:R-:W-:Y:S02]  /*60b0*/  PRMT R4, R0, 0x7610, R4 ;  /* 0x0000761000047816 */ /* 0x000fe40000000004 */
.L_x_3255:
[----:B------:R-:W-:Y:S05]  /*60c0*/  BSYNC B0 ;  /* 0x0000000000007941 */ /* 0x000fea0003800000 */
.L_x_3254:
[----:B------:R0:W-:Y:S01]  /*60d0*/  STG.E.U8 [R8.64], R4 ;  /* 0x0000000408007986 */ /* 0x0001e2000c101124 */
[----:B------:R-:W-:Y:S05]  /*60e0*/  BRA `(.L_x_3234) ;  /* 0x0000046000007947 */ /* 0x000fea0003800000 */
.L_x_3252:
        /* <DEDUP_REMOVED lines=17> */
.L_x_3259:
[----:B------:R-:W-:-:S04]  /*6200*/  LOP3.LUT R3, R5, 0x80000000, RZ, 0xc0, !PT ;  /* 0x8000000005037812 */ /* 0x000fc800078ec0ff */
[----:B------:R-:W-:-:S04]  /*6210*/  SHF.R.U32.HI R3, RZ, 0x18, R3 ;  /* 0x00000018ff037819 */ /* 0x000fc80000011603 */
[----:B------:R-:W-:-:S04]  /*6220*/  LOP3.LUT R0, R0, R3, RZ, 0xfc, !PT ;  /* 0x0000000300007212 */ /* 0x000fc800078efcff */
[----:B------:R-:W-:Y:S02]  /*6230*/  PRMT R4, R0, 0x7610, R4 ;  /* 0x0000761000047816 */ /* 0x000fe40000000004 */
.L_x_3258:
[----:B------:R-:W-:Y:S05]  /*6240*/  BSYNC B0 ;  /* 0x0000000000007941 */ /* 0x000fea0003800000 */
.L_x_3257:
[----:B------:R0:W-:Y:S01]  /*6250*/  STG.E.U8 [R8.64], R4 ;  /* 0x0000000408007986 */ /* 0x0001e2000c101124 */
[----:B------:R-:W-:Y:S05]  /*6260*/  BRA `(.L_x_3234) ;  /* 0x000002e000007947 */ /* 0x000fea0003800000 */
.L_x_3251:
        /* <DEDUP_REMOVED lines=22> */
.L_x_3233:
        /* <DEDUP_REMOVED lines=20> */
.L_x_3261:
[----:B------:R-:W-:-:S05]  /*6510*/  SHF.R.S32.HI R27, RZ, 0x1f, R26 ;  /* 0x0000001fff1b7819 */ /* 0x000fca000001141a */
[----:B------:R0:W-:Y:S01]  /*6520*/  STG.E.64 [R8.64], R26 ;  /* 0x0000001a08007986 */ /* 0x0001e2000c101b24 */
[----:B------:R-:W-:Y:S05]  /*6530*/  BRA `(.L_x_3234) ;  /* 0x0000001000007947 */ /* 0x000fea0003800000 */
.L_x_3260:
[----:B------:R0:W-:Y:S02]  /*6540*/  STG.E [R8.64], R26 ;  /* 0x0000001a08007986 */ /* 0x0001e4000c101924 */
.L_x_3234:
        /* <DEDUP_REMOVED lines=21> */
.L_x_3265:
[----:B------:R0:W-:Y:S01]  /*66a0*/  STG.E.U8 [R8.64], R16 ;  /* 0x0000001008007986 */ /* 0x0001e2000c101124 */
[----:B------:R-:W-:Y:S05]  /*66b0*/  BRA `(.L_x_3267) ;  /* 0x00000d9000007947 */ /* 0x000fea0003800000 */
.L_x_3264:
        /* <DEDUP_REMOVED lines=10> */
.L_x_3269:
[----:B------:R0:W-:Y:S01]  /*6760*/  STG.E [R8.64], R16 ;  /* 0x0000001008007986 */ /* 0x0001e2000c101924 */
[----:B------:R-:W-:Y:S05]  /*6770*/  BRA `(.L_x_3267) ;  /* 0x00000cd000007947 */ /* 0x000fea0003800000 */
.L_x_3268:
[----:B------:R0:W-:Y:S01]  /*6780*/  STG.E.U16 [R8.64], R16 ;  /* 0x0000001008007986 */ /* 0x0001e2000c101524 */
[----:B------:R-:W-:Y:S05]  /*6790*/  BRA `(.L_x_3267) ;  /* 0x00000cb000007947 */ /* 0x000fea0003800000 */
.L_x_3263:
        /* <DEDUP_REMOVED lines=9> */
.L_x_3271:
[----:B------:R-:W0:Y:S02]  /*6830*/  I2F.S16 R0, R16 ;  /* 0x0000001000007306 */ /* 0x000e240000101400 */
[----:B0-----:R-:W-:-:S05]  /*6840*/  F2FP.PACK_AB R0, RZ, R0 ;  /* 0x00000000ff00723e */ /* 0x001fca00000000ff */
[----:B------:R0:W-:Y:S01]  /*6850*/  STG.E.U16 [R8.64], R0 ;  /* 0x0000000008007986 */ /* 0x0001e2000c101524 */
[----:B------:R-:W-:Y:S05]  /*6860*/  BRA `(.L_x_3267) ;  /* 0x00000be000007947 */ /* 0x000fea0003800000 */
.L_x_3270:
        /* <DEDUP_REMOVED lines=10> */
.L_x_3273:
[----:B------:R-:W0:Y:S02]  /*6910*/  I2F.S16 R16, R16 ;  /* 0x0000001000107306 */ /* 0x000e240000101400 */
[----:B0-----:R-:W-:-:S04]  /*6920*/  F2FP.PACK_AB R3, RZ, R16 ;  /* 0x00000010ff03723e */ /* 0x001fc800000000ff */
[----:B------:R-:W-:-:S05]  /*6930*/  PRMT R3, R3, 0x5410, RZ ;  /* 0x0000541003037816 */ /* 0x000fca00000000ff */
[----:B------:R0:W-:Y:S01]  /*6940*/  STG.E [R8.64], R3 ;  /* 0x0000000308007986 */ /* 0x0001e2000c101924 */
[----:B------:R-:W-:Y:S05]  /*6950*/  BRA `(.L_x_3267) ;  /* 0x00000af000007947 */ /* 0x000fea0003800000 */
.L_x_3272:
[----:B------:R-:W0:Y:S02]  /*6960*/  I2F.F64.S16 R4, R16 ;  /* 0x0000001000047312 */ /* 0x000e240000101c00 */
[----:B0-----:R0:W-:Y:S01]  /*6970*/  STG.E.64 [R8.64], R4 ;  /* 0x0000000408007986 */ /* 0x0011e2000c101b24 */
[----:B------:R-:W-:Y:S05]  /*6980*/  BRA `(.L_x_3267) ;  /* 0x00000ac000007947 */ /* 0x000fea0003800000 */
.L_x_3262:
        /* <DEDUP_REMOVED lines=12> */
.L_x_3276:
[----:B------:R-:W0:Y:S01]  /*6a50*/  I2F.F64.S16 R4, R16 ;  /* 0x0000001000047312 */ /* 0x000e220000101c00 */
[----:B------:R-:W-:-:S05]  /*6a60*/  CS2R R6, SRZ ;  /* 0x0000000000067805 */ /* 0x000fca000001ff00 */
[----:B0-----:R0:W-:Y:S01]  /*6a70*/  STG.E.128 [R8.64], R4 ;  /* 0x0000000408007986 */ /* 0x0011e2000c101d24 */
[----:B------:R-:W-:Y:S05]  /*6a80*/  BRA `(.L_x_3267) ;  /* 0x000009c000007947 */ /* 0x000fea0003800000 */
.L_x_3275:
        /* <DEDUP_REMOVED lines=21> */
.L_x_3280:
[----:B------:R-:W-:Y:S05]  /*6be0*/  BSYNC B0 ;  /* 0x0000000000007941 */ /* 0x000fea0003800000 */
.L_x_3279:
[----:B------:R-:W-:-:S05]  /*6bf0*/  LOP3.LUT R5, R0, R5, RZ, 0xfc, !PT ;  /* 0x0000000500057212 */ /* 0x000fca00078efcff */
[----:B------:R0:W-:Y:S01]  /*6c00*/  STG.E.U8 [R8.64], R5 ;  /* 0x0000000508007986 */ /* 0x0001e2000c101124 */
[----:B------:R-:W-:Y:S05]  /*6c10*/  BRA `(.L_x_3267) ;  /* 0x0000083000007947 */ /* 0x000fea0003800000 */
.L_x_3278:
        /* <DEDUP_REMOVED lines=13> */
.L_x_3282:
[----:B------:R-:W-:Y:S01]  /*6cf0*/  IMAD.MOV.U32 R0, RZ, RZ, 0x7f ;  /* 0x0000007fff007424 */ /* 0x000fe200078e00ff */
[----:B------:R-:W-:-:S04]  /*6d00*/  ISETP.GT.U32.AND P0, PT, R3, 0x7f800000, PT ;  /* 0x7f8000000300780c */ /* 0x000fc80003f04070 */
[----:B------:R-:W-:-:S04]  /*6d10*/  SEL R0, R0, 0x7c, P0 ;  /* 0x0000007c00007807 */ /* 0x000fc80000000000 */
.L_x_3283:
[----:B------:R-:W-:Y:S05]  /*6d20*/  BSYNC B0 ;  /* 0x0000000000007941 */ /* 0x000fea0003800000 */
.L_x_3281:
[----:B------:R-:W-:-:S04]  /*6d30*/  LOP3.LUT R3, R5, 0x80000000, RZ, 0xc0, !PT ;  /* 0x8000000005037812 */ /* 0x000fc800078ec0ff */
[----:B------:R-:W-:-:S04]  /*6d40*/  SHF.R.U32.HI R3, RZ, 0x18, R3 ;  /* 0x00000018ff037819 */ /* 0x000fc80000011603 */
[----:B------:R-:W-:-:S05]  /*6d50*/  LOP3.LUT R3, R0, R3, RZ, 0xfc, !PT ;  /* 0x0000000300037212 */ /* 0x000fca00078efcff */
[----:B------:R0:W-:Y:S01]  /*6d60*/  STG.E.U8 [R8.64], R3 ;  /* 0x0000000308007986 */ /* 0x0001e2000c101124 */
[----:B------:R-:W-:Y:S05]  /*6d70*/  BRA `(.L_x_3267) ;  /* 0x000006d000007947 */ /* 0x000fea0003800000 */
.L_x_3277:
[----:B------:R-:W0:Y:S02]  /*6d80*/  I2F.S16 R0, R16 ;  /* 0x0000001000007306 */ /* 0x000e240000101400 */
[----:B0-----:R-:W-:-:S05]  /*6d90*/  F2FP.BF16.PACK_AB R0, RZ, R0 ;  /* 0x00000000ff00723e */ /* 0x001fca00000010ff */
[----:B------:R0:W-:Y:S01]  /*6da0*/  STG.E.U16 [R8.64], R0 ;  /* 0x0000000008007986 */ /* 0x0001e2000c101524 */
[----:B------:R-:W-:Y:S05]  /*6db0*/  BRA `(.L_x_3267) ;  /* 0x0000069000007947 */ /* 0x000fea0003800000 */
.L_x_3274:
        /* <DEDUP_REMOVED lines=10> */
.L_x_3286:
        /* <DEDUP_REMOVED lines=17> */
.L_x_3289:
[----:B------:R-:W-:-:S04]  /*6f70*/  LOP3.LUT R3, R5, 0x80000000, RZ, 0xc0, !PT ;  /* 0x8000000005037812 */ /* 0x000fc800078ec0ff */
[----:B------:R-:W-:-:S04]  /*6f80*/  SHF.R.U32.HI R3, RZ, 0x18, R3 ;  /* 0x00000018ff037819 */ /* 0x000fc80000011603 */
[----:B------:R-:W-:-:S04]  /*6f90*/  LOP3.LUT R0, R0, R3, RZ, 0xfc, !PT ;  /* 0x0000000300007212 */ /* 0x000fc800078efcff */
[----:B------:R-:W-:Y:S02]  /*6fa0*/  PRMT R4, R0, 0x7610, R4 ;  /* 0x0000761000047816 */ /* 0x000fe40000000004 */
.L_x_3288:
[----:B------:R-:W-:Y:S05]  /*6fb0*/  BSYNC B0 ;  /* 0x0000000000007941 */ /* 0x000fea0003800000 */
.L_x_3287:
[----:B------:R0:W-:Y:S01]  /*6fc0*/  STG.E.U8 [R8.64], R4 ;  /* 0x0000000408007986 */ /* 0x0001e2000c101124 */
[----:B------:R-:W-:Y:S05]  /*6fd0*/  BRA `(.L_x_3267) ;  /* 0x0000047000007947 */ /* 0x000fea0003800000 */
.L_x_3285:
        /* <DEDUP_REMOVED lines=17> */
.L_x_3292:
[----:B------:R-:W-:-:S04]  /*70f0*/  LOP3.LUT R3, R5, 0x80000000, RZ, 0xc0, !PT ;  /* 0x8000000005037812 */ /* 0x000fc800078ec0ff */
[----:B------:R-:W-:-:S04]  /*7100*/  SHF.R.U32.HI R3, RZ, 0x18, R3 ;  /* 0x00000018ff037819 */ /* 0x000fc80000011603 */
[----:B------:R-:W-:-:S04]  /*7110*/  LOP3.LUT R0, R0, R3, RZ, 0xfc, !PT ;  /* 0x0000000300007212 */ /* 0x000fc800078efcff */
[----:B------:R-:W-:Y:S02]  /*7120*/  PRMT R4, R0, 0x7610, R4 ;  /* 0x0000761000047816 */ /* 0x000fe40000000004 */
.L_x_3291:
[----:B------:R-:W-:Y:S05]  /*7130*/  BSYNC B0 ;  /* 0x0000000000007941 */ /* 0x000fea0003800000 */
.L_x_3290:
[----:B------:R0:W-:Y:S01]  /*7140*/  STG.E.U8 [R8.64], R4 ;  /* 0x0000000408007986 */ /* 0x0001e2000c101124 */
[----:B------:R-:W-:Y:S05]  /*7150*/  BRA `(.L_x_3267) ;  /* 0x000002f000007947 */ /* 0x000fea0003800000 */
.L_x_3284:
        /* <DEDUP_REMOVED lines=22> */
.L_x_3266:
        /* <DEDUP_REMOVED lines=20> */
.L_x_3294:
[--C-:B------:R-:W-:Y:S01]  /*7400*/  SHF.R.S32.HI R5, RZ, 0x1f, R16.reuse ;  /* 0x0000001fff057819 */ /* 0x100fe20000011410 */
[----:B------:R-:W-:-:S05]  /*7410*/  IMAD.MOV.U32 R4, RZ, RZ, R16 ;  /* 0x000000ffff047224 */ /* 0x000fca00078e0010 */
[----:B------:R0:W-:Y:S01]  /*7420*/  STG.E.64 [R8.64], R4 ;  /* 0x0000000408007986 */ /* 0x0001e2000c101b24 */
[----:B------:R-:W-:Y:S05]  /*7430*/  BRA `(.L_x_3267) ;  /* 0x0000001000007947 */ /* 0x000fea0003800000 */
.L_x_3293:
[----:B------:R0:W-:Y:S02]  /*7440*/  STG.E [R8.64], R16 ;  /* 0x0000001008007986 */ /* 0x0001e4000c101924 */
.L_x_3267:
[----:B------:R-:W-:Y:S02]  /*7450*/  IADD3 R23, R23, 0x80, RZ ;  /* 0x0000008017177810 */ /* 0x000fe40007ffe0ff */
.L_x_3228:
[----:B------:R-:W-:Y:S05]  /*7460*/  BSYNC B6 ;  /* 0x0000000000067941 */ /* 0x000fea0003800000 */
.L_x_3227:
        /* <DEDUP_REMOVED lines=19> */
.L_x_3298:
[----:B------:R-:W-:Y:S01]  /*75a0*/  STG.E.U8 [R4.64], R2 ;  /* 0x0000000204007986 */ /* 0x000fe2000c101124 */
[----:B------:R-:W-:Y:S05]  /*75b0*/  EXIT ;  /* 0x000000000000794d */ /* 0x000fea0003800000 */
.L_x_3297:
        /* <DEDUP_REMOVED lines=9> */
.L_x_3301:
[----:B------:R-:W-:Y:S01]  /*7650*/  STG.E [R4.64], R2 ;  /* 0x0000000204007986 */ /* 0x000fe2000c101924 */
[----:B------:R-:W-:Y:S05]  /*7660*/  EXIT ;  /* 0x000000000000794d */ /* 0x000fea0003800000 */
.L_x_3300:
[----:B------:R-:W-:Y:S01]  /*7670*/  STG.E.U16 [R4.64], R2 ;  /* 0x0000000204007986 */ /* 0x000fe2000c101524 */
[----:B------:R-:W-:Y:S05]  /*7680*/  EXIT ;  /* 0x000000000000794d */ /* 0x000fea0003800000 */
.L_x_3296:
        /* <DEDUP_REMOVED lines=9> */
.L_x_3303:
[----:B------:R-:W0:Y:S02]  /*7720*/  I2F.S16 R0, R2 ;  /* 0x0000000200007306 */ /* 0x000e240000101400 */
[----:B0-----:R-:W-:-:S05]  /*7730*/  F2FP.PACK_AB R0, RZ, R0 ;  /* 0x00000000ff00723e */ /* 0x001fca00000000ff */
[----:B------:R-:W-:Y:S01]  /*7740*/  STG.E.U16 [R4.64], R0 ;  /* 0x0000000004007986 */ /* 0x000fe2000c101524 */
[----:B------:R-:W-:Y:S05]  /*7750*/  EXIT ;  /* 0x000000000000794d */ /* 0x000fea0003800000 */
.L_x_3302:
        /* <DEDUP_REMOVED lines=10> */
.L_x_3305:
[----:B------:R-:W0:Y:S02]  /*7800*/  I2F.S16 R2, R2 ;  /* 0x0000000200027306 */ /* 0x000e240000101400 */
[----:B0-----:R-:W-:-:S04]  /*7810*/  F2FP.PACK_AB R3, RZ, R2 ;  /* 0x00000002ff03723e */ /* 0x001fc800000000ff */
[----:B------:R-:W-:-:S05]  /*7820*/  PRMT R3, R3, 0x5410, RZ ;  /* 0x0000541003037816 */ /* 0x000fca00000000ff */
[----:B------:R-:W-:Y:S01]  /*7830*/  STG.E [R4.64], R3 ;  /* 0x0000000304007986 */ /* 0x000fe2000c101924 */
[----:B------:R-:W-:Y:S05]  /*7840*/  EXIT ;  /* 0x000000000000794d */ /* 0x000fea0003800000 */
.L_x_3304:
[----:B------:R-:W0:Y:S02]  /*7850*/  I2F.F64.S16 R2, R2 ;  /* 0x0000000200027312 */ /* 0x000e240000101c00 */
[----:B0-----:R-:W-:Y:S01]  /*7860*/  STG.E.64 [R4.64], R2 ;  /* 0x0000000204007986 */ /* 0x001fe2000c101b24 */
[----:B------:R-:W-:Y:S05]  /*7870*/  EXIT ;  /* 0x000000000000794d */ /* 0x000fea0003800000 */
.L_x_3295:
        /* <DEDUP_REMOVED lines=12> */
.L_x_3308:
[----:B------:R-:W0:Y:S01]  /*7940*/  I2F.F64.S16 R8, R2 ;  /* 0x0000000200087312 */ /* 0x000e220000101c00 */
[----:B------:R-:W-:-:S05]  /*7950*/  CS2R R10, SRZ ;  /* 0x00000000000a7805 */ /* 0x000fca000001ff00 */
[----:B0-----:R-:W-:Y:S01]  /*7960*/  STG.E.128 [R4.64], R8 ;  /* 0x0000000804007986 */ /* 0x001fe2000c101d24 */
[----:B------:R-:W-:Y:S05]  /*7970*/  EXIT ;  /* 0x000000000000794d */ /* 0x000fea0003800000 */
.L_x_3307:
        /* <DEDUP_REMOVED lines=21> */
.L_x_3312:
[----:B------:R-:W-:Y:S05]  /*7ad0*/  BSYNC B0 ;  /* 0x0000000000007941 */ /* 0x000fea0003800000 */
.L_x_3311:
[----:B------:R-:W-:-:S05]  /*7ae0*/  LOP3.LUT R3, R0, R3, RZ, 0xfc, !PT ;  /* 0x0000000300037212 */ /* 0x000fca00078efcff */
[----:B------:R-:W-:Y:S01]  /*7af0*/  STG.E.U8 [R4.64], R3 ;  /* 0x0000000304007986 */ /* 0x000fe2000c101124 */
[----:B------:R-:W-:Y:S05]  /*7b00*/  EXIT ;  /* 0x000000000000794d */ /* 0x000fea0003800000 */
.L_x_3310:
        /* <DEDUP_REMOVED lines=13> */
.L_x_3314:
[----:B------:R-:W-:Y:S01]  /*7be0*/  IMAD.MOV.U32 R0, RZ, RZ, 0x7f ;  /* 0x0000007fff007424 */ /* 0x000fe200078e00ff */
[----:B------:R-:W-:-:S04]  /*7bf0*/  ISETP.GT.U32.AND P0, PT, R3, 0x7f800000, PT ;  /* 0x7f8000000300780c */ /* 0x000fc80003f04070 */
[----:B------:R-:W-:-:S04]  /*7c00*/  SEL R0, R0, 0x7c, P0 ;  /* 0x0000007c00007807 */ /* 0x000fc80000000000 */
.L_x_3315:
[----:B------:R-:W-:Y:S05]  /*7c10*/  BSYNC B0 ;  /* 0x0000000000007941 */ /* 0x000fea0003800000 */
.L_x_3313:
[----:B------:R-:W-:-:S04]  /*7c20*/  LOP3.LUT R2, R7, 0x80000000, RZ, 0xc0, !PT ;  /* 0x8000000007027812 */ /* 0x000fc800078ec0ff */
[----:B------:R-:W-:-:S04]  /*7c30*/  SHF.R.U32.HI R3, RZ, 0x18, R2 ;  /* 0x00000018ff037819 */ /* 0x000fc80000011602 */
[----:B------:R-:W-:-:S05]  /*7c40*/  LOP3.LUT R3, R0, R3, RZ, 0xfc, !PT ;  /* 0x0000000300037212 */ /* 0x000fca00078efcff */
[----:B------:R-:W-:Y:S01]  /*7c50*/  STG.E.U8 [R4.64], R3 ;  /* 0x0000000304007986 */ /* 0x000fe2000c101124 */
[----:B------:R-:W-:Y:S05]  /*7c60*/  EXIT ;  /* 0x000000000000794d */ /* 0x000fea0003800000 */
.L_x_3309:
[----:B------:R-:W0:Y:S02]  /*7c70*/  I2F.S16 R0, R2 ;  /* 0x0000000200007306 */ /* 0x000e240000101400 */
[----:B0-----:R-:W-:-:S05]  /*7c80*/  F2FP.BF16.PACK_AB R0, RZ, R0 ;  /* 0x00000000ff00723e */ /* 0x001fca00000010ff */
[----:B------:R-:W-:Y:S01]  /*7c90*/  STG.E.U16 [R4.64], R0 ;  /* 0x0000000004007986 */ /* 0x000fe2000c101524 */
[----:B------:R-:W-:Y:S05]  /*7ca0*/  EXIT ;  /* 0x000000000000794d */ /* 0x000fea0003800000 */
.L_x_3306:
        /* <DEDUP_REMOVED lines=10> */
.L_x_3318:
        /* <DEDUP_REMOVED lines=17> */
.L_x_3321:
[----:B------:R-:W-:-:S04]  /*7e60*/  LOP3.LUT R0, R7, 0x80000000, RZ, 0xc0, !PT ;  /* 0x8000000007007812 */ /* 0x000fc800078ec0ff */
[----:B------:R-:W-:-:S04]  /*7e70*/  SHF.R.U32.HI R3, RZ, 0x18, R0 ;  /* 0x00000018ff037819 */ /* 0x000fc80000011600 */
[----:B------:R-:W-:-:S04]  /*7e80*/  LOP3.LUT R2, R2, R3, RZ, 0xfc, !PT ;  /* 0x0000000302027212 */ /* 0x000fc800078efcff */
[----:B------:R-:W-:Y:S02]  /*7e90*/  PRMT R0, R2, 0x7610, R0 ;  /* 0x0000761002007816 */ /* 0x000fe40000000000 */
.L_x_3320:
[----:B------:R-:W-:Y:S05]  /*7ea0*/  BSYNC B0 ;  /* 0x0000000000007941 */ /* 0x000fea0003800000 */
.L_x_3319:
[----:B------:R-:W-:Y:S01]  /*7eb0*/  STG.E.U8 [R4.64], R0 ;  /* 0x0000000004007986 */ /* 0x000fe2000c101124 */
[----:B------:R-:W-:Y:S05]  /*7ec0*/  EXIT ;  /* 0x000000000000794d */ /* 0x000fea0003800000 */
.L_x_3317:
        /* <DEDUP_REMOVED lines=17> */
.L_x_3324:
[----:B------:R-:W-:-:S04]  /*7fe0*/  LOP3.LUT R0, R7, 0x80000000, RZ, 0xc0, !PT ;  /* 0x8000000007007812 */ /* 0x000fc800078ec0ff */
[----:B------:R-:W-:-:S04]  /*7ff0*/  SHF.R.U32.HI R3, RZ, 0x18, R0 ;  /* 0x00000018ff037819 */ /* 0x000fc80000011600 */
[----:B------:R-:W-:-:S04]  /*8000*/  LOP3.LUT R2, R2, R3, RZ, 0xfc, !PT ;  /* 0x0000000302027212 */ /* 0x000fc800078efcff */
[----:B------:R-:W-:Y:S02]  /*8010*/  PRMT R0, R2, 0x7610, R0 ;  /* 0x0000761002007816 */ /* 0x000fe40000000000 */
.L_x_3323:
[----:B------:R-:W-:Y:S05]  /*8020*/  BSYNC B0 ;  /* 0x0000000000007941 */ /* 0x000fea0003800000 */
.L_x_3322:
[----:B------:R-:W-:Y:S01]  /*8030*/  STG.E.U8 [R4.64], R0 ;  /* 0x0000000004007986 */ /* 0x000fe2000c101124 */
[----:B------:R-:W-:Y:S05]  /*8040*/  EXIT ;  /* 0x000000000000794d */ /* 0x000fea0003800000 */
.L_x_3316:
        /* <DEDUP_REMOVED lines=22> */
.L_x_3299:
        /* <DEDUP_REMOVED lines=20> */
.L_x_3326:
[----:B------:R-:W-:-:S05]  /*82f0*/  SHF.R.S32.HI R3, RZ, 0x1f, R2 ;  /* 0x0000001fff037819 */ /* 0x000fca0000011402 */
[----:B------:R-:W-:Y:S01]  /*8300*/  STG.E.64 [R4.64], R2 ;  /* 0x0000000204007986 */ /* 0x000fe2000c101b24 */
[----:B------:R-:W-:Y:S05]  /*8310*/  EXIT ;  /* 0x000000000000794d */ /* 0x000fea0003800000 */
.L_x_3325:
[----:B------:R-:W-:Y:S01]  /*8320*/  STG.E [R4.64], R2 ;  /* 0x0000000204007986 */ /* 0x000fe2000c101924 */
[----:B------:R-:W-:Y:S05]  /*8330*/  EXIT ;  /* 0x000000000000794d */ /* 0x000fea0003800000 */
.L_x_3327:
        /* <DEDUP_REMOVED lines=12> */
.L_x_41830:


//--------------------- .text._ZN2at6native18elementwise_kernelILi128ELi4EZNS0_22gpu_kernel_impl_nocastINS0_13AUnaryFunctorIN3c104HalfES5_bZZZNS0_23logical_xor_kernel_cudaERNS_14TensorIteratorEENKUlvE0_clEvENKUlvE6_clEvEUlS5_S5_E_EEEEvRNS_18TensorIteratorBaseERKT_EUliE_EEviT1_ --------------------------
	.section	.text._ZN2at6native18elementwise_kernelILi128ELi4EZNS0_22gpu_kernel_impl_nocastINS0_13AUnaryFunctorIN3c104HalfES5_bZZZNS0_23logical_xor_kernel_cudaERNS_14TensorIteratorEENKUlvE0_clEvENKUlvE6_clEvEUlS5_S5_E_EEEEvRNS_18TensorIteratorBaseERKT_EUliE_EEviT1_,"ax",@progbits
	.sectioninfo	@"SHI_REGISTERS=12"
	.align	128
        .global         _ZN2at6native18elementwise_kernelILi128ELi4EZNS0_22gpu_kernel_impl_nocastINS0_13AUnaryFunctorIN3c104HalfES5_bZZZNS0_23logical_xor_kernel_cudaERNS_14TensorIteratorEENKUlvE0_clEvENKUlvE6_clEvEUlS5_S5_E_EEEEvRNS_18TensorIteratorBaseERKT_EUliE_EEviT1_
        .type           _ZN2at6native18elementwise_kernelILi128ELi4EZNS0_22gpu_kernel_impl_nocastINS0_13AUnaryFunctorIN3c104HalfES5_bZZZNS0_23logical_xor_kernel_cudaERNS_14TensorIteratorEENKUlvE0_clEvENKUlvE6_clEvEUlS5_S5_E_EEEEvRNS_18TensorIteratorBaseERKT_EUliE_EEviT1_,@function
        .size           _ZN2at6native18elementwise_kernelILi128ELi4EZNS0_22gpu_kernel_impl_nocastINS0_13AUnaryFunctorIN3c104HalfES5_bZZZNS0_23logical_xor_kernel_cudaERNS_14TensorIteratorEENKUlvE0_clEvENKUlvE6_clEvEUlS5_S5_E_EEEEvRNS_18TensorIteratorBaseERKT_EUliE_EEviT1_,(.L_x_41831 - _ZN2at6native18elementwise_kernelILi128ELi4EZNS0_22gpu_kernel_impl_nocastINS0_13AUnaryFunctorIN3c104HalfES5_bZZZNS0_23logical_xor_kernel_cudaERNS_14TensorIteratorEENKUlvE0_clEvENKUlvE6_clEvEUlS5_S5_E_EEEEvRNS_18TensorIteratorBaseERKT_EUliE_EEviT1_)
        .other          _ZN2at6native18elementwise_kernelILi128ELi4EZNS0_22gpu_kernel_impl_nocastINS0_13AUnaryFunctorIN3c104HalfES5_bZZZNS0_23logical_xor_kernel_cudaERNS_14TensorIteratorEENKUlvE0_clEvENKUlvE6_clEvEUlS5_S5_E_EEEEvRNS_18TensorIteratorBaseERKT_EUliE_EEviT1_,@"STO_CUDA_ENTRY STV_DEFAULT"
_ZN2at6native18elementwise_kernelILi128ELi4EZNS0_22gpu_kernel_impl_nocastINS0_13AUnaryFunctorIN3c104HalfES5_bZZZNS0_23logical_xor_kernel_cudaERNS_14TensorIteratorEENKUlvE0_clEvENKUlvE6_clEvEUlS5_S5_E_EEEEvRNS_18TensorIteratorBaseERKT_EUliE_EEviT1_:
.text._ZN2at6native18elementwise_kernelILi128ELi4EZNS0_22gpu_kernel_impl_nocastINS0_13AUnaryFunctorIN3c104HalfES5_bZZZNS0_23logical_xor_kernel_cudaERNS_14TensorIteratorEENKUlvE0_clEvENKUlvE6_clEvEUlS5_S5_E_EEEEvRNS_18TensorIteratorBaseERKT_EUliE_EEviT1_:
        /* <DEDUP_REMOVED lines=235> */
.L_x_3330:
[----:B------:R-:W-:-:S04]  /*0eb0*/  IADD3 R4, P0, R3, c[0x0][0x368], RZ ;  /* 0x0000da0003047a10 */ /* 0x000fc80007f1e0ff */
[----:B------:R-:W-:-:S05]  /*0ec0*/  IADD3.X R5, RZ, c[0x0][0x36c], RZ, P0, !PT ;  /* 0x0000db00ff057a10 */ /* 0x000fca00007fe4ff */
[----:B------:R-:W2:Y:S01]  /*0ed0*/  LDG.E.U16 R4, [R4.64] ;  /* 0x0000000404047981 */ /* 0x000ea2000c1e1500 */
[----:B------:R-:W0:Y:S01]  /*0ee0*/  LDC.U16 R3, c[0x0][0x372] ;  /* 0x0000dc80ff037b82 */ /* 0x000e220000000400 */
[----:B------:R-:W-:Y:S02]  /*0ef0*/  IADD3 R2, P2, R2, c[0x0][0x360], RZ ;  /* 0x0000d80002027a10 */ /* 0x000fe40007f5e0ff */
[----:B------:R-:W-:Y:S01]  /*0f00*/  IADD3 R0, R0, 0x80, RZ ;  /* 0x0000008000007810 */ /* 0x000fe20007ffe0ff */
[----:B0-----:R-:W-:-:S05]  /*0f10*/  HADD2.F32 R3, -RZ, R3.H0_H0 ;  /* 0x20000003ff037230 */ /* 0x001fca0000004100 */
[----:B------:R-:W-:Y:S02]  /*0f20*/  FSETP.NEU.FTZ.AND P0, PT, R3, RZ, PT ;  /* 0x000000ff0300720b */ /* 0x000fe40003f1d000 */
[----:B------:R-:W-:Y:S01]  /*0f30*/  IADD3.X R3, RZ, c[0x0][0x364], RZ, P2, !PT ;  /* 0x0000d900ff037a10 */ /* 0x000fe200017fe4ff */
[----:B--2---:R-:W-:-:S05]  /*0f40*/  HADD2.F32 R6, -RZ, R4.H0_H0 ;  /* 0x20000004ff067230 */ /* 0x004fca0000004100 */
[----:B------:R-:W-:-:S04]  /*0f50*/  FSETP.NEU.FTZ.AND P1, PT, R6, RZ, PT ;  /* 0x000000ff0600720b */ /* 0x000fc80003f3d000 */
[----:B------:R-:W-:-:S04]  /*0f60*/  PLOP3.LUT P0, PT, P0, P1, PT, 0x28, 0x0 ;  /* 0x000000000000781c */ /* 0x000fc80000702570 */
[----:B------:R-:W-:-:S05]  /*0f70*/  SEL R7, RZ, 0x1, !P0 ;  /* 0x00000001ff077807 */ /* 0x000fca0004000000 */
[----:B------:R0:W-:Y:S04]  /*0f80*/  STG.E.U8 [R2.64], R7 ;  /* 0x0000000702007986 */ /* 0x0001e8000c101104 */
.L_x_3329:
[----:B------:R-:W-:Y:S05]  /*0f90*/  BSYNC B0 ;  /* 0x0000000000007941 */ /* 0x000fea0003800000 */
.L_x_3328:
[----:B------:R-:W-:Y:S01]  /*0fa0*/  ISETP.GE.AND P0, PT, R0, c[0x0][0x160], PT ;  /* 0x0000580000007a0c */ /* 0x000fe20003f06270 */
[----:B------:R-:W-:-:S12]  /*0fb0*/  BSSY B0, `(.L_x_3331) ;  /* 0x00001e6000007945 */ /* 0x000fd80003800000 */
[----:B------:R-:W-:Y:S05]  /*0fc0*/  @P0 BRA `(.L_x_3332) ;  /* 0x00001e4000000947 */ /* 0x000fea0003800000 */
[----:B------:R-:W-:Y:S01]  /*0fd0*/  ISETP.NE.AND P0, PT, RZ, c[0x0][0x168], PT ;  /* 0x00005a00ff007a0c */ /* 0x000fe20003f05270 */
[----:B0-----:R-:W-:-:S12]  /*0fe0*/  CS2R R2, SRZ ;  /* 0x0000000000027805 */ /* 0x001fd8000001ff00 */
[----:B------:R-:W-:Y:S05]  /*0ff0*/  @!P0 BRA `(.L_x_3333) ;  /* 0x00000e0000008947 */ /* 0x000fea0003800000 */
[----:B------:R-:W-:Y:S01]  /*1000*/  MOV R3, R0 ;  /* 0x0000000000037202 */ /* 0x000fe20000000f00 */
[----:B------:R-:W-:Y:S01]  /*1010*/  IMAD.MOV.U32 R2, RZ, RZ, RZ ;  /* 0x000000ffff027224 */ /* 0x000fe200078e00ff */
        /* <DEDUP_REMOVED lines=222> */
.L_x_3333:
[----:B------:R-:W-:-:S04]  /*1e00*/  IADD3 R4, P0, R3, c[0x0][0x368], RZ ;  /* 0x0000da0003047a10 */ /* 0x000fc80007f1e0ff */
[----:B------:R-:W-:-:S05]  /*1e10*/  IADD3.X R5, RZ, c[0x0][0x36c], RZ, P0, !PT ;  /* 0x0000db00ff057a10 */ /* 0x000fca00007fe4ff */
[----:B------:R-:W2:Y:S01]  /*1e20*/  LDG.E.U16 R4, [R4.64] ;  /* 0x0000000404047981 */ /* 0x000ea2000c1e1500 */
[----:B------:R-:W0:Y:S01]  /*1e30*/  LDC.U16 R3, c[0x0][0x372] ;  /* 0x0000dc80ff037b82 */ /* 0x000e220000000400 */
[----:B------:R-:W-:Y:S02]  /*1e40*/  IADD3 R2, P1, R2, c[0x0][0x360], RZ ;  /* 0x0000d80002027a10 */ /* 0x000fe40007f3e0ff */
[----:B------:R-:W-:Y:S01]  /*1e50*/  IADD3 R0, R0, 0x80, RZ ;  /* 0x0000008000007810 */ /* 0x000fe20007ffe0ff */
[----:B0-----:R-:W-:-:S05]  /*1e60*/  HADD2.F32 R6, -RZ, R3.H0_H0 ;  /* 0x20000003ff067230 */ /* 0x001fca0000004100 */
[----:B------:R-:W-:Y:S01]  /*1e70*/  FSETP.NEU.FTZ.AND P2, PT, R6, RZ, PT ;  /* 0x000000ff0600720b */ /* 0x000fe20003f5d000 */
[----:B--2---:R-:W-:-:S05]  /*1e80*/  HADD2.F32 R3, -RZ, R4.H0_H0 ;  /* 0x20000004ff037230 */ /* 0x004fca0000004100 */
[----:B------:R-:W-:Y:S02]  /*1e90*/  FSETP.NEU.FTZ.AND P0, PT, R3, RZ, PT ;  /* 0x000000ff0300720b */ /* 0x000fe40003f1d000 */
[----:B------:R-:W-:Y:S02]  /*1ea0*/  IADD3.X R3, RZ, c[0x0][0x364], RZ, P1, !PT ;  /* 0x0000d900ff037a10 */ /* 0x000fe40000ffe4ff */
        /* <DEDUP_REMOVED lines=232> */
.L_x_3334:
        /* <DEDUP_REMOVED lines=12> */
[----:B------:R-:W-:-:S05]  /*2df0*/  SEL R7, RZ, 0x1, !P0 ;  /* 0x00000001ff077807 */ /* 0x000fca0004000000 */
[----:B------:R0:W-:Y:S04]  /*2e00*/  STG.E.U8 [R2.64], R7 ;  /* 0x0000000702007986 */ /* 0x0001e8000c101104 */
.L_x_3332:
[----:B------:R-:W-:Y:S05]  /*2e10*/  BSYNC B0 ;  /* 0x0000000000007941 */ /* 0x000fea0003800000 */
.L_x_3331:
[----:B------:R-:W-:-:S13]  /*2e20*/  ISETP.GE.AND P0, PT, R0, c[0x0][0x160], PT ;  /* 0x0000580000007a0c */ /* 0x000fda0003f06270 */
[----:B------:R-:W-:Y:S05]  /*2e30*/  @P0 EXIT ;  /* 0x000000000000094d */ /* 0x000fea0003800000 */
        /* <DEDUP_REMOVED lines=227> */
.L_x_3335:
[----:B------:R-:W-:-:S04]  /*3c70*/  IADD3 R4, P0, R3, c[0x0][0x368], RZ ;  /* 0x0000da0003047a10 */ /* 0x000fc80007f1e0ff */
[----:B------:R-:W-:-:S05]  /*3c80*/  IADD3.X R5, RZ, c[0x0][0x36c], RZ, P0, !PT ;  /* 0x0000db00ff057a10 */ /* 0x000fca00007fe4ff */
[----:B------:R-:W2:Y:S01]  /*3c90*/  LDG.E.U16 R4, [R4.64] ;  /* 0x0000000404047981 */ /* 0x000ea2000c1e1500 */
[----:B------:R-:W0:Y:S01]  /*3ca0*/  LDC.U16 R0, c[0x0][0x372] ;  /* 0x0000dc80ff007b82 */ /* 0x000e220000000400 */
[----:B------:R-:W-:Y:S01]  /*3cb0*/  IADD3 R2, P1, R2, c[0x0][0x360], RZ ;  /* 0x0000d80002027a10 */ /* 0x000fe20007f3e0ff */
[----:B0-----:R-:W-:-:S05]  /*3cc0*/  HADD2.F32 R3, -RZ, R0.H0_H0 ;  /* 0x20000000ff037230 */ /* 0x001fca0000004100 */
[----:B------:R-:W-:Y:S02]  /*3cd0*/  FSETP.NEU.FTZ.AND P2, PT, R3, RZ, PT ;  /* 0x000000ff0300720b */ /* 0x000fe40003f5d000 */
[----:B------:R-:W-:Y:S01]  /*3ce0*/  IADD3.X R3, RZ, c[0x0][0x364], RZ, P1, !PT ;  /* 0x0000d900ff037a10 */ /* 0x000fe20000ffe4ff */
[----:B--2---:R-:W-:-:S05]  /*3cf0*/  HADD2.F32 R0, -RZ, R4.H0_H0 ;  /* 0x20000004ff007230 */ /* 0x004fca0000004100 */
[----:B------:R-:W-:-:S04]  /*3d00*/  FSETP.NEU.FTZ.AND P0, PT, R0, RZ, PT ;  /* 0x000000ff0000720b */ /* 0x000fc80003f1d000 */
[----:B------:R-:W-:-:S04]  /*3d10*/  PLOP3.LUT P0, PT, P2, P0, PT, 0x28, 0x0 ;  /* 0x000000000000781c */ /* 0x000fc80001700570 */
[----:B------:R-:W-:-:S05]  /*3d20*/  SEL R7, RZ, 0x1, !P0 ;  /* 0x00000001ff077807 */ /* 0x000fca0004000000 */
[----:B------:R-:W-:Y:S01]  /*3d30*/  STG.E.U8 [R2.64], R7 ;  /* 0x0000000702007986 */ /* 0x000fe2000c101104 */
[----:B------:R-:W-:Y:S05]  /*3d40*/  EXIT ;  /* 0x000000000000794d */ /* 0x000fea0003800000 */
.L_x_3336:
        /* <DEDUP_REMOVED lines=11> */
.L_x_41831:


//--------------------- .text._ZN2at6native27unrolled_elementwise_kernelINS0_13AUnaryFunctorIN3c104HalfES4_bZZZNS0_23logical_xor_kernel_cudaERNS_14TensorIteratorEENKUlvE0_clEvENKUlvE6_clEvEUlS4_S4_E_EESt5arrayIPcLm2EELi4E23TrivialOffsetCalculatorILi1EjESF_NS0_6memory15LoadWithoutCastENSG_16StoreWithoutCastEEEviT_T0_T2_T3_T4_T5_ --------------------------
	.section	.text._ZN2at6native27unrolled_elementwise_kernelINS0_13AUnaryFunctorIN3c104HalfES4_bZZZNS0_23logical_xor_kernel_cudaERNS_14TensorIteratorEENKUlvE0_clEvENKUlvE6_clEvEUlS4_S4_E_EESt5arrayIPcLm2EELi4E23TrivialOffsetCalculatorILi1EjESF_NS0_6memory15LoadWithoutCastENSG_16StoreWithoutCastEEEviT_T0_T2_T3_T4_T5_,"ax",@progbits
	.sectioninfo	@"SHI_REGISTERS=17"
	.align	128
        .global         _ZN2at6native27unrolled_elementwise_kernelINS0_13AUnaryFunctorIN3c104HalfES4_bZZZNS0_23logical_xor_kernel_cudaERNS_14TensorIteratorEENKUlvE0_clEvENKUlvE6_clEvEUlS4_S4_E_EESt5arrayIPcLm2EELi4E23TrivialOffsetCalculatorILi1EjESF_NS0_6memory15LoadWithoutCastENSG_16StoreWithoutCastEEEviT_T0_T2_T3_T4_T5_
        .type           _ZN2at6native27unrolled_elementwise_kernelINS0_13AUnaryFunctorIN3c104HalfES4_bZZZNS0_23logical_xor_kernel_cudaERNS_14TensorIteratorEENKUlvE0_clEvENKUlvE6_clEvEUlS4_S4_E_EESt5arrayIPcLm2EELi4E23TrivialOffsetCalculatorILi1EjESF_NS0_6memory15LoadWithoutCastENSG_16StoreWithoutCastEEEviT_T0_T2_T3_T4_T5_,@function
        .size           _ZN2at6native27unrolled_elementwise_kernelINS0_13AUnaryFunctorIN3c104HalfES4_bZZZNS0_23logical_xor_kernel_cudaERNS_14TensorIteratorEENKUlvE0_clEvENKUlvE6_clEvEUlS4_S4_E_EESt5arrayIPcLm2EELi4E23TrivialOffsetCalculatorILi1EjESF_NS0_6memory15LoadWithoutCastENSG_16StoreWithoutCastEEEviT_T0_T2_T3_T4_T5_,(.L_x_41832 - _ZN2at6native27unrolled_elementwise_kernelINS0_13AUnaryFunctorIN3c104HalfES4_bZZZNS0_23logical_xor_kernel_cudaERNS_14TensorIteratorEENKUlvE0_clEvENKUlvE6_clEvEUlS4_S4_E_EESt5arrayIPcLm2EELi4E23TrivialOffsetCalculatorILi1EjESF_NS0_6memory15LoadWithoutCastENSG_16StoreWithoutCastEEEviT_T0_T2_T3_T4_T5_)
        .other          _ZN2at6native27unrolled_elementwise_kernelINS0_13AUnaryFunctorIN3c104HalfES4_bZZZNS0_23logical_xor_kernel_cudaERNS_14TensorIteratorEENKUlvE0_clEvENKUlvE6_clEvEUlS4_S4_E_EESt5arrayIPcLm2EELi4E23TrivialOffsetCalculatorILi1EjESF_NS0_6memory15LoadWithoutCastENSG_16StoreWithoutCastEEEviT_T0_T2_T3_T4_T5_,@"STO_CUDA_ENTRY STV_DEFAULT"
_ZN2at6native27unrolled_elementwise_kernelINS0_13AUnaryFunctorIN3c104HalfES4_bZZZNS0_23logical_xor_kernel_cudaERNS_14TensorIteratorEENKUlvE0_clEvENKUlvE6_clEvEUlS4_S4_E_EESt5arrayIPcLm2EELi4E23TrivialOffsetCalculatorILi1EjESF_NS0_6memory15LoadWithoutCastENSG_16StoreWithoutCastEEEviT_T0_T2_T3_T4_T5_:
.text._ZN2at6native27unrolled_elementwise_kernelINS0_13AUnaryFunctorIN3c104HalfES4_bZZZNS0_23logical_xor_kernel_cudaERNS_14TensorIteratorEENKUlvE0_clEvENKUlvE6_clEvEUlS4_S4_E_EESt5arrayIPcLm2EELi4E23TrivialOffsetCalculatorILi1EjESF_NS0_6memory15LoadWithoutCastENSG_16StoreWithoutCastEEEviT_T0_T2_T3_T4_T5_:
        /* <DEDUP_REMOVED lines=13> */
[----:B------:R-:W-:Y:S01]  /*00d0*/  @!P1 IMAD.WIDE.U32 R8, R8, R9, c[0x0][0x170] ;  /* 0x00005c0008089625 */ /* 0x000fe200078e0009 */
[----:B------:R-:W-:-:S04]  /*00e0*/  PRMT R7, RZ, 0x7610, R7 ;  /* 0x00007610ff077816 */ /* 0x000fc80000000007 */
[----:B------:R0:W2:Y:S07]  /*00f0*/  @!P1 LDG.E.U16 R4, [R8.64] ;  /* 0x0000000408049981 */ /* 0x0000ae000c1e1500 */
[----:B------:R-:W-:Y:S01]  /*0100*/  @!P0 IMAD R10, R0, 0x200, R3 ;  /* 0x00000200000a8824 */ /* 0x000fe200078e0203 */
[----:B------:R-:W-:Y:S01]  /*0110*/  @!P0 IADD3 R3, R3, 0x80, RZ ;  /* 0x0000008003038810 */ /* 0x000fe20007ffe0ff */
[----:B------:R-:W-:-:S03]  /*0120*/  @!P0 IMAD.MOV.U32 R11, RZ, RZ, 0x2 ;  /* 0x00000002ff0b8424 */ /* 0x000fc600078e00ff */
        /* <DEDUP_REMOVED lines=8> */
[----:B-1----:R-:W-:-:S04]  /*01b0*/  IADD3 R11, R5, 0x80, RZ ;  /* 0x00000080050b7810 */ /* 0x002fc80007ffe0ff */
[-C--:B------:R-:W-:Y:S02]  /*01c0*/  ISETP.GE.AND P3, PT, R11, R2.reuse, PT ;  /* 0x000000020b00720c */ /* 0x080fe40003f66270 */
[----:B------:R-:W-:Y:S02]  /*01d0*/  @!P2 IADD3 R3, R3, 0x80, RZ ;  /* 0x000000800303a810 */ /* 0x000fe40007ffe0ff */
[----:B------:R-:W-:Y:S01]  /*01e0*/  IADD3 R11, R5, 0x100, RZ ;  /* 0x00000100050b7810 */ /* 0x000fe20007ffe0ff */
[----:B----4-:R-:W1:Y:S01]  /*01f0*/  @!P1 LDC.U16 R12, c[0x0][0x166] ;  /* 0x00005980ff0c9b82 */ /* 0x010e620000000400 */
[-C--:B------:R-:W-:Y:S02]  /*0200*/  ISETP.GE.AND P0, PT, R3, R2.reuse, PT ;  /* 0x000000020300720c */ /* 0x080fe40003f06270 */
[----:B------:R-:W-:-:S05]  /*0210*/  ISETP.GE.AND P4, PT, R11, R2, PT ;  /* 0x000000020b00720c */ /* 0x000fca0003f86270 */
[----:B------:R-:W4:Y:S01]  /*0220*/  @!P3 LDC.U16 R13, c[0x0][0x166] ;  /* 0x00005980ff0dbb82 */ /* 0x000f220000000400 */
[----:B------:R-:W-:-:S05]  /*0230*/  IADD3 R11, R5, 0x180, RZ ;  /* 0x00000180050b7810 */ /* 0x000fca0007ffe0ff */
[--C-:B0-----:R-:W-:Y:S02]  /*0240*/  @!P0 IMAD R8, R0, 0x200, R3.reuse ;  /* 0x0000020000088824 */ /* 0x101fe400078e0203 */
[----:B------:R-:W-:Y:S01]  /*0250*/  @!P0 IMAD.MOV.U32 R9, RZ, RZ, 0x2 ;  /* 0x00000002ff098424 */ /* 0x000fe200078e00ff */
[----:B------:R-:W-:Y:S01]  /*0260*/  PRMT R3, RZ, 0x7610, R3 ;  /* 0x00007610ff037816 */ /* 0x000fe20000000003 */
[----:B------:R-:W0:Y:S02]  /*0270*/  @!P4 LDC.U16 R14, c[0x0][0x166] ;  /* 0x00005980ff0ecb82 */ /* 0x000e240000000400 */
[----:B------:R-:W-:Y:S01]  /*0280*/  @!P0 IMAD.WIDE.U32 R8, R8, R9, c[0x0][0x170] ;  /* 0x00005c0008088625 */ /* 0x000fe200078e0009 */
[----:B------:R-:W-:-:S04]  /*0290*/  ISETP.GE.AND P2, PT, R11, R2, PT ;  /* 0x000000020b00720c */ /* 0x000fc80003f46270 */
[----:B------:R1:W5:Y:S02]  /*02a0*/  @!P0 LDG.E.U16 R3, [R8.64] ;  /* 0x0000000408038981 */ /* 0x000364000c1e1500 */
[----:B-1----:R-:W-:Y:S01]  /*02b0*/  @!P1 IMAD R8, R0, 0x200, R5 ;  /* 0x0000020000089824 */ /* 0x002fe200078e0205 */
[----:B----4-:R-:W-:-:S04]  /*02c0*/  @!P3 HADD2.F32 R13, -RZ, R13.H0_H0 ;  /* 0x2000000dff0db230 */ /* 0x010fc80000004100 */
[----:B------:R-:W-:Y:S02]  /*02d0*/  @!P1 IADD3 R8, P5, R8, c[0x0][0x168], RZ ;  /* 0x00005a0008089a10 */ /* 0x000fe40007fbe0ff */
[----:B------:R-:W-:-:S03]  /*02e0*/  @!P1 IADD3 R5, R5, 0x80, RZ ;  /* 0x0000008005059810 */ /* 0x000fc60007ffe0ff */
[----:B------:R-:W-:Y:S01]  /*02f0*/  @!P1 IMAD.X R9, RZ, RZ, c[0x0][0x16c], P5 ;  /* 0x00005b00ff099624 */ /* 0x000fe200028e06ff */
[----:B------:R-:W-:Y:S01]  /*0300*/  @!P3 FSETP.NEU.FTZ.AND P5, PT, R13, RZ, PT ;  /* 0x000000ff0d00b20b */ /* 0x000fe20003fbd000 */
[----:B0-----:R-:W-:Y:S01]  /*0310*/  @!P4 HADD2.F32 R14, -RZ, R14.H0_H0 ;  /* 0x2000000eff0ec230 */ /* 0x001fe20000004100 */
[----:B------:R-:W-:Y:S01]  /*0320*/  BSSY B0, `(.L_x_3337) ;  /* 0x000001f000007945 */ /* 0x000fe20003800000 */
[----:B--2---:R-:W-:Y:S02]  /*0330*/  @!P1 HADD2.F32 R10, -RZ, R4.H0_H0 ;  /* 0x20000004ff0a9230 */ /* 0x004fe40000004100 */
[----:B------:R-:W-:-:S03]  /*0340*/  @!P1 HADD2.F32 R4, -RZ, R12.H0_H0 ;  /* 0x2000000cff049230 */ /* 0x000fc60000004100 */
[----:B------:R-:W-:Y:S02]  /*0350*/  @!P1 FSETP.NEU.FTZ.AND P6, PT, R10, RZ, PT ;  /* 0x000000ff0a00920b */ /* 0x000fe40003fdd000 */
[----:B------:R-:W-:Y:S02]  /*0360*/  @!P1 FSETP.NEU.FTZ.AND P0, PT, R4, RZ, PT ;  /* 0x000000ff0400920b */ /* 0x000fe40003f1d000 */
[----:B------:R-:W0:Y:S02]  /*0370*/  @!P2 LDC.U16 R4, c[0x0][0x166] ;  /* 0x00005980ff04ab82 */ /* 0x000e240000000400 */
[----:B------:R-:W-:Y:S01]  /*0380*/  @!P1 PLOP3.LUT P6, PT, P0, P6, PT, 0x28, 0x0 ;  /* 0x000000000000981c */ /* 0x000fe200007cc570 */
[----:B---3--:R-:W-:-:S05]  /*0390*/  @!P3 HADD2.F32 R7, -RZ, R7.H0_H0 ;  /* 0x20000007ff07b230 */ /* 0x008fca0000004100 */
[----:B------:R-:W-:Y:S02]  /*03a0*/  @!P3 FSETP.NEU.FTZ.AND P0, PT, R7, RZ, PT ;  /* 0x000000ff0700b20b */ /* 0x000fe40003f1d000 */
[----:B------:R-:W-:Y:S02]  /*03b0*/  @!P1 SEL R7, RZ, 0x1, !P6 ;  /* 0x00000001ff079807 */ /* 0x000fe40007000000 */
[----:B------:R-:W-:Y:S02]  /*03c0*/  @!P3 PLOP3.LUT P0, PT, P5, P0, PT, 0x28, 0x0 ;  /* 0x000000000000b81c */ /* 0x000fe40002f00570 */
[----:B------:R-:W-:Y:S01]  /*03d0*/  ISETP.GE.AND P5, PT, R5, R2, PT ;  /* 0x000000020500720c */ /* 0x000fe20003fa6270 */
[----:B------:R1:W-:Y:S01]  /*03e0*/  @!P1 STG.E.U8 [R8.64], R7 ;  /* 0x0000000708009986 */ /* 0x0003e2000c101104 */
[----:B------:R-:W-:Y:S01]  /*03f0*/  @!P4 FSETP.NEU.FTZ.AND P6, PT, R14, RZ, PT ;  /* 0x000000ff0e00c20b */ /* 0x000fe20003fdd000 */
[----:B------:R-:W-:-:S05]  /*0400*/  @!P4 HADD2.F32 R6, -RZ, R6.H0_H0 ;  /* 0x20000006ff06c230 */ /* 0x000fca0000004100 */
[----:B------:R-:W-:-:S04]  /*0410*/  @!P4 FSETP.NEU.FTZ.AND P1, PT, R6, RZ, PT ;  /* 0x000000ff0600c20b */ /* 0x000fc80003f3d000 */
[----:B------:R-:W-:Y:S02]  /*0420*/  @!P4 PLOP3.LUT P1, PT, P6, P1, PT, 0x28, 0x0 ;  /* 0x000000000000c81c */ /* 0x000fe40003722570 */
[----:B------:R-:W-:Y:S02]  /*0430*/  @!P3 SEL R11, RZ, 0x1, !P0 ;  /* 0x00000001ff0bb807 */ /* 0x000fe40004000000 */
[----:B------:R-:W-:Y:S01]  /*0440*/  @!P4 SEL R13, RZ, 0x1, !P1 ;  /* 0x00000001ff0dc807 */ /* 0x000fe20004800000 */
[----:B------:R-:W-:Y:S05]  /*0450*/  @P5 BRA `(.L_x_3338) ;  /* 0x000000b000005947 */ /* 0x000fea0003800000 */
[----:B01----:R-:W-:Y:S01]  /*0460*/  IMAD R6, R0, 0x200, R5 ;  /* 0x0000020000067824 */ /* 0x003fe200078e0205 */
        /* <DEDUP_REMOVED lines=10> */
.L_x_3338:
[----:B01----:R-:W-:Y:S05]  /*0510*/  BSYNC B0 ;  /* 0x0000000000007941 */ /* 0x003fea0003800000 */
.L_x_3337:
[----:B------:R-:W-:Y:S01]  /*0520*/  ISETP.GE.AND P0, PT, R5, R2, PT ;  /* 0x000000020500720c */ /* 0x000fe20003f06270 */
[----:B------:R-:W-:Y:S02]  /*0530*/  @!P2 HADD2.F32 R4, -RZ, R4.H0_H0 ;  /* 0x20000004ff04a230 */ /* 0x000fe40000004100 */
[----:B-----5:R-:W-:-:S03]  /*0540*/  @!P2 HADD2.F32 R3, -RZ, R3.H0_H0 ;  /* 0x20000003ff03a230 */ /* 0x020fc60000004100 */
        /* <DEDUP_REMOVED lines=10> */
.L_x_3339:
        /* <DEDUP_REMOVED lines=9> */
.L_x_41832:


//--------------------- .text._ZN2at6native29vectorized_elementwise_kernelILi2ENS0_13AUnaryFunctorIN3c104HalfES4_bZZZNS0_23logical_xor_kernel_cudaERNS_14TensorIteratorEENKUlvE0_clEvENKUlvE6_clEvEUlS4_S4_E_EESt5arrayIPcLm2EEEEviT0_T1_ --------------------------
	.section	.text._ZN2at6native29vectorized_elementwise_kernelILi2ENS0_13AUnaryFunctorIN3c104HalfES4_bZZZNS0_23logical_xor_kernel_cudaERNS_14TensorIteratorEENKUlvE0_clEvENKUlvE6_clEvEUlS4_S4_E_EESt5arrayIPcLm2EEEEviT0_T1_,"ax",@progbits
	.sectioninfo	@"SHI_REGISTERS=22"
	.align	128
        .global         _ZN2at6native29vectorized_elementwise_kernelILi2ENS0_13AUnaryFunctorIN3c104HalfES4_bZZZNS0_23logical_xor_kernel_cudaERNS_14TensorIteratorEENKUlvE0_clEvENKUlvE6_clEvEUlS4_S4_E_EESt5arrayIPcLm2EEEEviT0_T1_
        .type           _ZN2at6native29vectorized_elementwise_kernelILi2ENS0_13AUnaryFunctorIN3c104HalfES4_bZZZNS0_23logical_xor_kernel_cudaERNS_14TensorIteratorEENKUlvE0_clEvENKUlvE6_clEvEUlS4_S4_E_EESt5arrayIPcLm2EEEEviT0_T1_,@function
        .size           _ZN2at6native29vectorized_elementwise_kernelILi2ENS0_13AUnaryFunctorIN3c104HalfES4_bZZZNS0_23logical_xor_kernel_cudaERNS_14TensorIteratorEENKUlvE0_clEvENKUlvE6_clEvEUlS4_S4_E_EESt5arrayIPcLm2EEEEviT0_T1_,(.L_x_41833 - _ZN2at6native29vectorized_elementwise_kernelILi2ENS0_13AUnaryFunctorIN3c104HalfES4_bZZZNS0_23logical_xor_kernel_cudaERNS_14TensorIteratorEENKUlvE0_clEvENKUlvE6_clEvEUlS4_S4_E_EESt5arrayIPcLm2EEEEviT0_T1_)
        .other          _ZN2at6native29vectorized_elementwise_kernelILi2ENS0_13AUnaryFunctorIN3c104HalfES4_bZZZNS0_23logical_xor_kernel_cudaERNS_14TensorIteratorEENKUlvE0_clEvENKUlvE6_clEvEUlS4_S4_E_EESt5arrayIPcLm2EEEEviT0_T1_,@"STO_CUDA_ENTRY STV_DEFAULT"
_ZN2at6native29vectorized_elementwise_kernelILi2ENS0_13AUnaryFunctorIN3c104HalfES4_bZZZNS0_23logical_xor_kernel_cudaERNS_14TensorIteratorEENKUlvE0_clEvENKUlvE6_clEvEUlS4_S4_E_EESt5arrayIPcLm2EEEEviT0_T1_:
.text._ZN2at6native29vectorized_elementwise_kernelILi2ENS0_13AUnaryFunctorIN3c104HalfES4_bZZZNS0_23logical_xor_kernel_cudaERNS_14TensorIteratorEENKUlvE0_clEvENKUlvE6_clEvEUlS4_S4_E_EESt5arrayIPcLm2EEEEviT0_T1_:
        /* <DEDUP_REMOVED lines=14> */
[----:B------:R3:W5:Y:S01]  /*00e0*/  LDG.E R8, [R4.64+0x200] ;  /* 0x0002000404087981 */ /* 0x000762000c1e1900 */
[----:B------:R-:W0:Y:S01]  /*00f0*/  LDC.U16 R11, c[0x0][0x166] ;  /* 0x00005980ff0b7b82 */ /* 0x000e220000000400 */
[----:B------:R-:W-:-:S05]  /*0100*/  IADD3 R2, P0, R0, c[0x0][0x168], RZ ;  /* 0x00005a0000027a10 */ /* 0x000fca0007f1e0ff */
[----:B------:R-:W-:-:S04]  /*0110*/  IMAD.X R3, RZ, RZ, c[0x0][0x16c], P0 ;  /* 0x00005b00ff037624 */ /* 0x000fc800000e06ff */
[----:B------:R-:W-:Y:S01]  /*0120*/  IMAD.WIDE R2, R7, 0x2, R2 ;  /* 0x0000000207027825 */ /* 0x000fe200078e0202 */
[--C-:B--2---:R-:W-:Y:S02]  /*0130*/  HADD2.F32 R0, -RZ, R6.reuse.H0_H0 ;  /* 0x20000006ff007230 */ /* 0x104fe40000004100 */
[----:B------:R-:W-:-:S03]  /*0140*/  HADD2.F32 R6, -RZ, R6.H1_H1 ;  /* 0x30000006ff067230 */ /* 0x000fc60000004100 */
[----:B------:R-:W-:Y:S01]  /*0150*/  FSETP.NEU.FTZ.AND P2, PT, R0, RZ, PT ;  /* 0x000000ff0000720b */ /* 0x000fe20003f5d000 */
[----:B0-----:R-:W-:Y:S02]  /*0160*/  HADD2.F32 R0, -RZ, R11.H0_H0 ;  /* 0x2000000bff007230 */ /* 0x001fe40000004100 */
[--C-:B---3--:R-:W-:Y:S01]  /*0170*/  HADD2.F32 R4, -RZ, R9.reuse.H0_H0 ;  /* 0x20000009ff047230 */ /* 0x108fe20000004100 */
[----:B------:R-:W-:Y:S02]  /*0180*/  FSETP.NEU.FTZ.AND P1, PT, R6, RZ, PT ;  /* 0x000000ff0600720b */ /* 0x000fe40003f3d000 */
[----:B------:R-:W-:Y:S01]  /*0190*/  FSETP.NEU.FTZ.AND P4, PT, R0, RZ, PT ;  /* 0x000000ff0000720b */ /* 0x000fe20003f9d000 */
[----:B------:R-:W-:Y:S01]  /*01a0*/  HADD2.F32 R0, -RZ, R9.H1_H1 ;  /* 0x30000009ff007230 */ /* 0x000fe20000004100 */
[----:B------:R-:W-:Y:S01]  /*01b0*/  FSETP.NEU.FTZ.AND P5, PT, R4, RZ, PT ;  /* 0x000000ff0400720b */ /* 0x000fe20003fbd000 */
[----:B----4-:R-:W-:Y:S01]  /*01c0*/  HADD2.F32 R5, -RZ, R10.H0_H0 ;  /* 0x2000000aff057230 */ /* 0x010fe20000004100 */
[----:B------:R-:W-:Y:S01]  /*01d0*/  PLOP3.LUT P2, PT, P4, P2, PT, 0x28, 0x0 ;  /* 0x000000000000781c */ /* 0x000fe20002744570 */
[--C-:B-----5:R-:W-:Y:S01]  /*01e0*/  HADD2.F32 R7, -RZ, R8.reuse.H0_H0 ;  /* 0x20000008ff077230 */ /* 0x120fe20000004100 */
[----:B------:R-:W-:Y:S01]  /*01f0*/  PLOP3.LUT P1, PT, P4, P1, PT, 0x28, 0x0 ;  /* 0x000000000000781c */ /* 0x000fe20002722570 */
[----:B------:R-:W-:Y:S01]  /*0200*/  HADD2.F32 R8, -RZ, R8.H1_H1 ;  /* 0x30000008ff087230 */ /* 0x000fe20000004100 */
[----:B------:R-:W-:Y:S01]  /*0210*/  FSETP.NEU.FTZ.AND P3, PT, R0, RZ, PT ;  /* 0x000000ff0000720b */ /* 0x000fe20003f7d000 */
[----:B------:R-:W-:Y:S01]  /*0220*/  HADD2.F32 R4, -RZ, R10.H1_H1 ;  /* 0x3000000aff047230 */ /* 0x000fe20000004100 */
[----:B------:R-:W-:-:S02]  /*0230*/  SEL R0, RZ, 0x1, !P2 ;  /* 0x00000001ff007807 */ /* 0x000fc40005000000 */
[----:B------:R-:W-:Y:S02]  /*0240*/  FSETP.NEU.FTZ.AND P2, PT, R5, RZ, PT ;  /* 0x000000ff0500720b */ /* 0x000fe40003f5d000 */
[----:B------:R-:W-:Y:S02]  /*0250*/  SEL R5, RZ, 0x1, !P1 ;  /* 0x00000001ff057807 */ /* 0x000fe40004800000 */
[----:B------:R-:W-:Y:S02]  /*0260*/  FSETP.NEU.FTZ.AND P0, PT, R7, RZ, PT ;  /* 0x000000ff0700720b */ /* 0x000fe40003f1d000 */
[----:B------:R-:W-:Y:S02]  /*0270*/  FSETP.NEU.FTZ.AND P6, PT, R8, RZ, PT ;  /* 0x000000ff0800720b */ /* 0x000fe40003fdd000 */
[----:B------:R-:W-:Y:S02]  /*0280*/  FSETP.NEU.FTZ.AND P1, PT, R4, RZ, PT ;  /* 0x000000ff0400720b */ /* 0x000fe40003f3d000 */
[----:B------:R-:W-:-:S02]  /*0290*/  PLOP3.LUT P0, PT, P4, P0, PT, 0x28, 0x0 ;  /* 0x000000000000781c */ /* 0x000fc40002700570 */
[----:B------:R-:W-:Y:S02]  /*02a0*/  PLOP3.LUT P6, PT, P4, P6, PT, 0x28, 0x0 ;  /* 0x000000000000781c */ /* 0x000fe400027cc570 */
[----:B------:R-:W-:Y:S02]  /*02b0*/  PLOP3.LUT P5, PT, P4, P5, PT, 0x28, 0x0 ;  /* 0x000000000000781c */ /* 0x000fe400027aa570 */
[----:B------:R-:W-:Y:S02]  /*02c0*/  PLOP3.LUT P3, PT, P4, P3, PT, 0x28, 0x0 ;  /* 0x000000000000781c */ /* 0x000fe40002766570 */
[----:B------:R-:W-:Y:S02]  /*02d0*/  PLOP3.LUT P2, PT, P4, P2, PT, 0x28, 0x0 ;  /* 0x000000000000781c */ /* 0x000fe40002744570 */
[----:B------:R-:W-:Y:S02]  /*02e0*/  PLOP3.LUT P1, PT, P4, P1, PT, 0x28, 0x0 ;  /* 0x000000000000781c */ /* 0x000fe40002722570 */
[----:B------:R-:W-:-:S02]  /*02f0*/  SEL R4, RZ, 0x1, !P0 ;  /* 0x00000001ff047807 */ /* 0x000fc40004000000 */
[----:B------:R-:W-:Y:S02]  /*0300*/  SEL R7, RZ, 0x1, !P6 ;  /* 0x00000001ff077807 */ /* 0x000fe40007000000 */
[----:B------:R-:W-:Y:S02]  /*0310*/  SEL R6, RZ, 0x1, !P5 ;  /* 0x00000001ff067807 */ /* 0x000fe40006800000 */
[----:B------:R-:W-:Y:S02]  /*0320*/  SEL R9, RZ, 0x1, !P3 ;  /* 0x00000001ff097807 */ /* 0x000fe40005800000 */
[----:B------:R-:W-:Y:S02]  /*0330*/  SEL R8, RZ, 0x1, !P2 ;  /* 0x00000001ff087807 */ /* 0x000fe40005000000 */
[----:B------:R-:W-:Y:S02]  /*0340*/  SEL R11, RZ, 0x1, !P1 ;  /* 0x00000001ff0b7807 */ /* 0x000fe40004800000 */
[----:B------:R-:W-:-:S02]  /*0350*/  PRMT R5, R5, 0x7604, R0 ;  /* 0x0000760405057816 */ /* 0x000fc40000000000 */
[----:B------:R-:W-:Y:S02]  /*0360*/  PRMT R7, R7, 0x7604, R4 ;  /* 0x0000760407077816 */ /* 0x000fe40000000004 */
[----:B------:R-:W-:Y:S02]  /*0370*/  PRMT R9, R9, 0x7604, R6 ;  /* 0x0000760409097816 */ /* 0x000fe40000000006 */
[----:B------:R-:W-:Y:S01]  /*0380*/  PRMT R11, R11, 0x7604, R8 ;  /* 0x000076040b0b7816 */ /* 0x000fe20000000008 */
[----:B------:R-:W-:Y:S04]  /*0390*/  STG.E.U16 [R2.64], R5 ;  /* 0x0000000502007986 */ /* 0x000fe8000c101504 */
[----:B------:R-:W-:Y:S04]  /*03a0*/  STG.E.U16 [R2.64+0x100], R7 ;  /* 0x0001000702007986 */ /* 0x000fe8000c101504 */
[----:B------:R-:W-:Y:S04]  /*03b0*/  STG.E.U16 [R2.64+0x200], R9 ;  /* 0x0002000902007986 */ /* 0x000fe8000c101504 */
[----:B------:R-:W-:Y:S01]  /*03c0*/  STG.E.U16 [R2.64+0x300], R11 ;  /* 0x0003000b02007986 */ /* 0x000fe2000c101504 */
[----:B------:R-:W-:Y:S05]  /*03d0*/  EXIT ;  /* 0x000000000000794d */ /* 0x000fea0003800000 */
.L_x_3340:
        /* <DEDUP_REMOVED lines=17> */
[----:B------:R-:W-:-:S13]  /*04f0*/  ISETP.GE.AND P4, PT, R11, R2, PT ;  /* 0x000000020b00720c */ /* 0x000fda0003f86270 */
[----:B------:R-:W-:Y:S01]  /*0500*/  @!P4 IMAD.IADD R16, R0, 0x1, R11 ;  /* 0x000000010010c824 */ /* 0x000fe200078e020b */
[----:B------:R-:W-:-:S04]  /*0510*/  @!P4 IADD3 R11, R11, 0x80, RZ ;  /* 0x000000800b0bc810 */ /* 0x000fc80007ffe0ff */
[----:B------:R-:W-:Y:S01]  /*0520*/  ISETP.GE.AND P0, PT, R11, R2, PT ;  /* 0x000000020b00720c */ /* 0x000fe20003f06270 */
[----:B------:R-:W-:-:S05]  /*0530*/  @!P3 IMAD.WIDE.U32 R12, R12, R13, c[0x0][0x170] ;  /* 0x00005c000c0cb625 */ /* 0x000fca00078e000d */
[----:B------:R1:W3:Y:S07]  /*0540*/  @!P3 LDG.E.U16 R5, [R12.64] ;  /* 0x000000040c05b981 */ /* 0x0002ee000c1e1500 */
[----:B------:R-:W-:Y:S01]  /*0550*/  @!P0 IMAD.IADD R18, R0, 0x1, R11 ;  /* 0x0000000100128824 */ /* 0x000fe200078e020b */
[----:B------:R-:W-:Y:S01]  /*0560*/  @!P0 IADD3 R11, R11, 0x80, RZ ;  /* 0x000000800b0b8810 */ /* 0x000fe20007ffe0ff */
[----:B------:R-:W-:-:S03]  /*0570*/  @!P4 IMAD.MOV.U32 R17, RZ, RZ, 0x2 ;  /* 0x00000002ff11c424 */ /* 0x000fc600078e00ff */
[----:B------:R-:W-:Y:S01]  /*0580*/  ISETP.GE.AND P3, PT, R11, R2, PT ;  /* 0x000000020b00720c */ /* 0x000fe20003f66270 */
[----:B------:R-:W-:Y:S01]  /*0590*/  @!P4 IMAD.WIDE.U32 R16, R16, R17, c[0x0][0x170] ;  /* 0x00005c001010c625 */ /* 0x000fe200078e0011 */
[----:B------:R-:W-:-:S06]  /*05a0*/  PRMT R6, RZ, 0x7610, R6 ;  /* 0x00007610ff067816 */ /* 0x000fcc0000000006 */
[----:B------:R4:W5:Y:S05]  /*05b0*/  @!P4 LDG.E.U16 R6, [R16.64] ;  /* 0x000000041006c981 */ /* 0x00096a000c1e1500 */
[----:B0-----:R-:W-:Y:S01]  /*05c0*/  @!P3 IMAD.IADD R8, R0, 0x1, R11 ;  /* 0x000000010008b824 */ /* 0x001fe200078e020b */
[----:B------:R-:W-:Y:S01]  /*05d0*/  @!P3 IADD3 R11, R11, 0x80, RZ ;  /* 0x000000800b0bb810 */ /* 0x000fe20007ffe0ff */
[----:B------:R-:W-:-:S03]  /*05e0*/  @!P2 IMAD.MOV.U32 R15, RZ, RZ, 0x2 ;  /* 0x00000002ff0fa424 */ /* 0x000fc600078e00ff */
[----:B------:R-:W-:Y:S01]  /*05f0*/  ISETP.GE.AND P4, PT, R11, R2, PT ;  /* 0x000000020b00720c */ /* 0x000fe20003f86270 */
[----:B------:R-:W-:Y:S01]  /*0600*/  @!P2 IMAD.WIDE.U32 R14, R14, R15, c[0x0][0x170] ;  /* 0x00005c000e0ea625 */ /* 0x000fe200078e000f */
[----:B------:R-:W-:-:S03]  /*0610*/  PRMT R7, RZ, 0x7610, R7 ;  /* 0x00007610ff077816 */ /* 0x000fc60000000007 */
[----:B------:R-:W-:-:S03]  /*0620*/  @!P0 IMAD.MOV.U32 R19, RZ, RZ, 0x2 ;  /* 0x00000002ff138424 */ /* 0x000fc600078e00ff */
[----:B------:R0:W5:Y:S01]  /*0630*/  @!P2 LDG.E.U16 R7, [R14.64] ;  /* 0x000000040e07a981 */ /* 0x000162000c1e1500 */
[----:B------:R-:W-:Y:S01]  /*0640*/  PRMT R9, RZ, 0x7610, R9 ;  /* 0x00007610ff097816 */ /* 0x000fe20000000009 */
[----:B------:R-:W-:-:S04]  /*0650*/  @!P0 IMAD.WIDE.U32 R18, R18, R19, c[0x0][0x170] ;  /* 0x00005c0012128625 */ /* 0x000fc800078e0013 */
[----:B----4-:R-:W-:Y:S01]  /*0660*/  @!P4 IMAD.IADD R16, R0, 0x1, R11 ;  /* 0x000000010010c824 */ /* 0x010fe200078e020b */
[----:B------:R-:W-:Y:S01]  /*0670*/  @!P4 IADD3 R11, R11, 0x80, RZ ;  /* 0x000000800b0bc810 */ /* 0x000fe20007ffe0ff */
[----:B-1----:R-:W-:Y:S01]  /*0680*/  @!P3 IMAD.MOV.U32 R13, RZ, RZ, 0x2 ;  /* 0x00000002ff0db424 */ /* 0x002fe200078e00ff */
[----:B------:R1:W4:Y:S02]  /*0690*/  @!P0 LDG.E.U16 R9, [R18.64] ;  /* 0x0000000412098981 */ /* 0x000324000c1e1500 */
[----:B------:R-:W-:Y:S01]  /*06a0*/  ISETP.GE.AND P1, PT, R11, R2, PT ;  /* 0x000000020b00720c */ /* 0x000fe20003f26270 */
[----:B------:R-:W-:Y:S01]  /*06b0*/  @!P4 IMAD.MOV.U32 R17, RZ, RZ, 0x2 ;  /* 0x00000002ff11c424 */ /* 0x000fe200078e00ff */
[----:B------:R-:W-:Y:S01]  /*06c0*/  PRMT R10, RZ, 0x7610, R10 ;  /* 0x00007610ff0a7816 */ /* 0x000fe2000000000a */
[----:B------:R-:W-:Y:S01]  /*06d0*/  @!P3 IMAD.WIDE.U32 R12, R8, R13, c[0x0][0x170] ;  /* 0x00005c00080cb625 */ /* 0x000fe200078e000d */
[----:B------:R-:W-:-:S03]  /*06e0*/  PRMT R8, RZ, 0x7610, R8 ;  /* 0x00007610ff087816 */ /* 0x000fc60000000008 */
[----:B------:R-:W-:Y:S01]  /*06f0*/  @!P4 IMAD.WIDE.U32 R16, R16, R17, c[0x0][0x170] ;  /* 0x00005c001010c625 */ /* 0x000fe200078e0011 */
[----:B------:R1:W4:Y:S04]  /*0700*/  @!P3 LDG.E.U16 R10, [R12.64] ;  /* 0x000000040c0ab981 */ /* 0x000328000c1e1500 */
[----:B------:R1:W4:Y:S01]  /*0710*/  @!P4 LDG.E.U16 R8, [R16.64] ;  /* 0x000000041008c981 */ /* 0x000322000c1e1500 */
[--C-:B0-----:R-:W-:Y:S02]  /*0720*/  @!P1 IMAD.IADD R14, R0, 0x1, R11.reuse ;  /* 0x00000001000e9824 */ /* 0x101fe400078e020b */
[----:B------:R-:W-:Y:S01]  /*0730*/  @!P1 IMAD.MOV.U32 R15, RZ, RZ, 0x2 ;  /* 0x00000002ff0f9424 */ /* 0x000fe200078e00ff */
[----:B------:R-:W-:-:S03]  /*0740*/  PRMT R11, RZ, 0x7610, R11 ;  /* 0x00007610ff0b7816 */ /* 0x000fc6000000000b */
[----:B------:R-:W-:-:S05]  /*0750*/  @!P1 IMAD.WIDE.U32 R14, R14, R15, c[0x0][0x170] ;  /* 0x00005c000e0e9625 */ /* 0x000fca00078e000f */
[----:B------:R0:W4:Y:S01]  /*0760*/  @!P1 LDG.E.U16 R11, [R14.64] ;  /* 0x000000040e0b9981 */ /* 0x000122000c1e1500 */
[----:B-1----:R-:W-:-:S04]  /*0770*/  IADD3 R19, R3, 0x80, RZ ;  /* 0x0000008003137810 */ /* 0x002fc80007ffe0ff */
[----:B------:R-:W-:Y:S02]  /*0780*/  ISETP.GE.AND P1, PT, R19, R2, PT ;  /* 0x000000021300720c */ /* 0x000fe40003f26270 */
[----:B------:R-:W-:-:S04]  /*0790*/  IADD3 R19, R3, 0x100, RZ ;  /* 0x0000010003137810 */ /* 0x000fc80007ffe0ff */
[----:B------:R-:W-:Y:S02]  /*07a0*/  ISETP.GE.AND P4, PT, R19, R2, PT ;  /* 0x000000021300720c */ /* 0x000fe40003f86270 */
[----:B------:R-:W-:-:S05]  /*07b0*/  IADD3 R13, R3, 0x180, RZ ;  /* 0x00000180030d7810 */ /* 0x000fca0007ffe0ff */
[----:B------:R-:W1:Y:S01]  /*07c0*/  @!P1 LDC.U16 R12, c[0x0][0x166] ;  /* 0x00005980ff0c9b82 */ /* 0x000e620000000400 */
[----:B------:R-:W-:-:S07]  /*07d0*/  ISETP.GE.AND P6, PT, R13, R2, PT ;  /* 0x000000020d00720c */ /* 0x000fce0003fc6270 */
[----:B------:R-:W0:Y:S08]  /*07e0*/  @!P4 LDC.U16 R16, c[0x0][0x166] ;  /* 0x00005980ff10cb82 */ /* 0x000e300000000400 */
[----:B------:R-:W0:Y:S01]  /*07f0*/  @!P6 LDC.U16 R17, c[0x0][0x166] ;  /* 0x00005980ff11eb82 */ /* 0x000e220000000400 */
[----:B------:R-:W-:Y:S01]  /*0800*/  IADD3 R13, R3, 0x200, RZ ;  /* 0x00000200030d7810 */ /* 0x000fe20007ffe0ff */
[----:B-1----:R-:W-:-:S03]  /*0810*/  @!P1 HADD2.F32 R12, -RZ, R12.H0_H0 ;  /* 0x2000000cff0c9230 */ /* 0x002fc60000004100 */
[----:B------:R-:W-:Y:S02]  /*0820*/  ISETP.GE.AND P3, PT, R13, R2, PT ;  /* 0x000000020d00720c */ /* 0x000fe40003f66270 */
[----:B------:R-:W-:Y:S01]  /*0830*/  @!P1 FSETP.NEU.FTZ.AND P5, PT, R12, RZ, PT ;  /* 0x000000ff0c00920b */ /* 0x000fe20003fbd000 */
[----:B------:R-:W1:Y:S01]  /*0840*/  @!P2 LDC.U16 R13, c[0x0][0x166] ;  /* 0x00005980ff0dab82 */ /* 0x000e620000000400 */
[----:B0-----:R-:W-:Y:S02]  /*0850*/  @!P4 HADD2.F32 R16, -RZ, R16.H0_H0 ;  /* 0x20000010ff10c230 */ /* 0x001fe40000004100 */
[----:B------:R-:W-:-:S07]  /*0860*/  @!P6 HADD2.F32 R17, -RZ, R17.H0_H0 ;  /* 0x20000011ff11e230 */ /* 0x000fce0000004100 */
[----:B------:R-:W0:Y:S01]  /*0870*/  @!P3 LDC.U16 R14, c[0x0][0x166] ;  /* 0x00005980ff0ebb82 */ /* 0x000e220000000400 */
[----:B-1----:R-:W-:Y:S02]  /*0880*/  @!P2 HADD2.F32 R13, -RZ, R13.H0_H0 ;  /* 0x2000000dff0da230 */ /* 0x002fe40000004100 */
[----:B0-----:R-:W-:Y:S01]  /*0890*/  @!P3 HADD2.F32 R14, -RZ, R14.H0_H0 ;  /* 0x2000000eff0eb230 */ /* 0x001fe20000004100 */
[----:B------:R-:W-:Y:S01]  /*08a0*/  BSSY B0, `(.L_x_3341) ;  /* 0x0000065000007945 */ /* 0x000fe20003800000 */
[----:B------:R-:W-:Y:S01]  /*08b0*/  BSSY B1, `(.L_x_3342) ;  /* 0x000005d000017945 */ /* 0x000fe20003800000 */
[----:B--2---:R-:W-:-:S05]  /*08c0*/  @!P1 HADD2.F32 R4, -RZ, R4.H0_H0 ;  /* 0x20000004ff049230 */ /* 0x004fca0000004100 */
[----:B------:R-:W-:-:S04]  /*08d0*/  @!P1 FSETP.NEU.FTZ.AND P0, PT, R4, RZ, PT ;  /* 0x000000ff0400920b */ /* 0x000fc80003f1d000 */
[----:B------:R-:W-:-:S04]  /*08e0*/  @!P1 PLOP3.LUT P5, PT, P5, P0, PT, 0x28, 0x0 ;  /* 0x000000000000981c */ /* 0x000fc80002fa0570 */
[----:B------:R-:W-:Y:S02]  /*08f0*/  @!P1 SEL R12, RZ, 0x1, !P5 ;  /* 0x00000001ff0c9807 */ /* 0x000fe40006800000 */
[----:B------:R-:W-:Y:S01]  /*0900*/  @!P4 FSETP.NEU.FTZ.AND P5, PT, R16, RZ, PT ;  /* 0x000000ff1000c20b */ /* 0x000fe20003fbd000 */
[----:B---3--:R-:W-:-:S05]  /*0910*/  @!P4 HADD2.F32 R5, -RZ, R5.H0_H0 ;  /* 0x20000005ff05c230 */ /* 0x008fca0000004100 */
[----:B------:R-:W-:Y:S02]  /*0920*/  @!P4 FSETP.NEU.FTZ.AND P0, PT, R5, RZ, PT ;  /* 0x000000ff0500c20b */ /* 0x000fe40003f1d000 */
[----:B------:R-:W-:Y:S02]  /*0930*/  IADD3 R5, R3, 0x280, RZ ;  /* 0x0000028003057810 */ /* 0x000fe40007ffe0ff */
[----:B------:R-:W-:Y:S02]  /*0940*/  @!P4 PLOP3.LUT P0, PT, P5, P0, PT, 0x28, 0x0 ;  /* 0x000000000000c81c */ /* 0x000fe40002f00570 */
[----:B------:R-:W-:Y:S02]  /*0950*/  ISETP.GE.AND P1, PT, R5, R2, PT ;  /* 0x000000020500720c */ /* 0x000fe40003f26270 */
[----:B------:R-:W-:Y:S01]  /*0960*/  IADD3 R5, R3, 0x300, RZ ;  /* 0x0000030003057810 */ /* 0x000fe20007ffe0ff */
[----:B-----5:R-:W-:Y:S01]  /*0970*/  @!P6 HADD2.F32 R4, -RZ, R6.H0_H0 ;  /* 0x20000006ff04e230 */ /* 0x020fe20000004100 */
[----:B------:R-:W-:-:S02]  /*0980*/  @!P4 SEL R6, RZ, 0x1, !P0 ;  /* 0x00000001ff06c807 */ /* 0x000fc40004000000 */
[-C--:B------:R-:W-:Y:S02]  /*0990*/  ISETP.GE.AND P5, PT, R5, R2.reuse, PT ;  /* 0x000000020500720c */ /* 0x080fe40003fa6270 */
[----:B------:R-:W-:Y:S02]  /*09a0*/  @!P6 FSETP.NEU.FTZ.AND P0, PT, R4, RZ, PT ;  /* 0x000000ff0400e20b */ /* 0x000fe40003f1d000 */
[----:B------:R-:W-:Y:S02]  /*09b0*/  @!P6 FSETP.NEU.FTZ.AND P4, PT, R17, RZ, PT ;  /* 0x000000ff1100e20b */ /* 0x000fe40003f9d000 */
[----:B------:R-:W-:Y:S02]  /*09c0*/  IADD3 R5, R3, 0x380, RZ ;  /* 0x0000038003057810 */ /* 0x000fe40007ffe0ff */
[----:B------:R-:W-:Y:S02]  /*09d0*/  @!P6 PLOP3.LUT P0, PT, P4, P0, PT, 0x28, 0x0 ;  /* 0x000000000000e81c */ /* 0x000fe40002700570 */
[----:B------:R-:W-:Y:S01]  /*09e0*/  ISETP.GE.AND P4, PT, R5, R2, PT ;  /* 0x000000020500720c */ /* 0x000fe20003f86270 */
[----:B------:R-:W0:Y:S01]  /*09f0*/  @!P1 LDC.U16 R15, c[0x0][0x166] ;  /* 0x00005980ff0f9b82 */ /* 0x000e220000000400 */
[----:B------:R-:W-:Y:S01]  /*0a00*/  @!P2 HADD2.F32 R4, -RZ, R7.H0_H0 ;  /* 0x20000007ff04a230 */ /* 0x000fe20000004100 */
[----:B------:R-:W-:-:S06]  /*0a10*/  @!P6 SEL R7, RZ, 0x1, !P0 ;  /* 0x00000001ff07e807 */ /* 0x000fcc0004000000 */
[----:B------:R-:W1:Y:S01]  /*0a20*/  @!P5 LDC.U16 R16, c[0x0][0x166] ;  /* 0x00005980ff10db82 */ /* 0x000e620000000400 */
[----:B------:R-:W-:Y:S01]  /*0a30*/  @!P2 FSETP.NEU.FTZ.AND P0, PT, R4, RZ, PT ;  /* 0x000000ff0400a20b */ /* 0x000fe20003f1d000 */
[----:B------:R-:W-:Y:S01]  /*0a40*/  @!P2 IMAD.IADD R4, R0, 0x1, R3 ;  /* 0x000000010004a824 */ /* 0x000fe200078e0203 */
[----:B------:R-:W-:-:S05]  /*0a50*/  @!P2 FSETP.NEU.FTZ.AND P6, PT, R13, RZ, PT ;  /* 0x000000ff0d00a20b */ /* 0x000fca0003fdd000 */
[----:B------:R-:W2:Y:S01]  /*0a60*/  @!P4 LDC.U16 R17, c[0x0][0x166] ;  /* 0x00005980ff11cb82 */ /* 0x000ea20000000400 */
[----:B------:R-:W-:Y:S01]  /*0a70*/  @!P2 PLOP3.LUT P0, PT, P6, P0, PT, 0x28, 0x0 ;  /* 0x000000000000a81c */ /* 0x000fe20003700570 */
[----:B----4-:R-:W-:Y:S01]  /*0a80*/  @!P3 HADD2.F32 R9, -RZ, R9.H0_H0 ;  /* 0x20000009ff09b230 */ /* 0x010fe20000004100 */
[----:B------:R-:W-:Y:S02]  /*0a90*/  @!P2 IADD3 R4, P6, R4, c[0x0][0x168], RZ ;  /* 0x00005a000404aa10 */ /* 0x000fe40007fde0ff */
[----:B------:R-:W-:Y:S02]  /*0aa0*/  @!P2 SEL R13, RZ, 0x1, !P0 ;  /* 0x00000001ff0da807 */ /* 0x000fe40004000000 */
[----:B------:R-:W-:Y:S01]  /*0ab0*/  @!P3 FSETP.NEU.FTZ.AND P0, PT, R9, RZ, PT ;  /* 0x000000ff0900b20b */ /* 0x000fe20003f1d000 */
[----:B------:R-:W-:Y:S01]  /*0ac0*/  @!P2 IMAD.X R5, RZ, RZ, c[0x0][0x16c], P6 ;  /* 0x00005b00ff05a624 */ /* 0x000fe200030e06ff */
[----:B------:R-:W-:Y:S01]  /*0ad0*/  @!P3 FSETP.NEU.FTZ.AND P6, PT, R14, RZ, PT ;  /* 0x000000ff0e00b20b */ /* 0x000fe20003fdd000 */
[----:B------:R-:W-:-:S02]  /*0ae0*/  @!P1 HADD2.F32 R10, -RZ, R10.H0_H0 ;  /* 0x2000000aff0a9230 */ /* 0x000fc40000004100 */
[----:B0-----:R-:W-:Y:S01]  /*0af0*/  @!P1 HADD2.F32 R15, -RZ, R15.H0_H0 ;  /* 0x2000000fff0f9230 */ /* 0x001fe20000004100 */
[----:B------:R-:W-:Y:S01]  /*0b00*/  @!P3 PLOP3.LUT P6, PT, P6, P0, PT, 0x28, 0x0 ;  /* 0x000000000000b81c */ /* 0x000fe200037c0570 */
[----:B------:R-:W-:Y:S01]  /*0b10*/  @!P5 HADD2.F32 R9, -RZ, R8.H0_H0 ;  /* 0x20000008ff09d230 */ /* 0x000fe20000004100 */
[----:B------:R-:W-:Y:S01]  /*0b20*/  @!P1 FSETP.NEU.FTZ.AND P0, PT, R10, RZ, PT ;  /* 0x000000ff0a00920b */ /* 0x000fe20003f1d000 */
[----:B-1----:R-:W-:Y:S01]  /*0b30*/  @!P5 HADD2.F32 R16, -RZ, R16.H0_H0 ;  /* 0x20000010ff10d230 */ /* 0x002fe20000004100 */
[----:B------:R-:W-:Y:S02]  /*0b40*/  @!P3 SEL R8, RZ, 0x1, !P6 ;  /* 0x00000001ff08b807 */ /* 0x000fe40007000000 */
[----:B------:R-:W-:Y:S02]  /*0b50*/  @!P1 FSETP.NEU.FTZ.AND P6, PT, R15, RZ, PT ;  /* 0x000000ff0f00920b */ /* 0x000fe40003fdd000 */
[----:B------:R-:W-:Y:S02]  /*0b60*/  @!P5 FSETP.NEU.FTZ.AND P3, PT, R9, RZ, PT ;  /* 0x000000ff0900d20b */ /* 0x000fe40003f7d000 */
[----:B------:R-:W-:Y:S01]  /*0b70*/  @!P1 PLOP3.LUT P0, PT, P6, P0, PT, 0x28, 0x0 ;  /* 0x000000000000981c */ /* 0x000fe20003700570 */
[----:B------:R-:W-:Y:S01]  /*0b80*/  @!P4 HADD2.F32 R11, -RZ, R11.H0_H0 ;  /* 0x2000000bff0bc230 */ /* 0x000fe20000004100 */
[----:B------:R-:W-:Y:S01]  /*0b90*/  @!P5 FSETP.NEU.FTZ.AND P6, PT, R16, RZ, PT ;  /* 0x000000ff1000d20b */ /* 0x000fe20003fdd000 */
[----:B--2---:R-:W-:Y:S01]  /*0ba0*/  @!P4 HADD2.F32 R17, -RZ, R17.H0_H0 ;  /* 0x20000011ff11c230 */ /* 0x004fe20000004100 */
[----:B------:R0:W-:Y:S01]  /*0bb0*/  @!P2 STG.E.U8 [R4.64], R13 ;  /* 0x0000000d0400a986 */ /* 0x0001e2000c101104 */
[----:B------:R-:W-:-:S02]  /*0bc0*/  @!P2 IADD3 R3, R3, 0x80, RZ ;  /* 0x000000800303a810 */ /* 0x000fc40007ffe0ff */
[----:B------:R-:W-:Y:S02]  /*0bd0*/  @!P5 PLOP3.LUT P3, PT, P6, P3, PT, 0x28, 0x0 ;  /* 0x000000000000d81c */ /* 0x000fe40003766570 */
[----:B------:R-:W-:Y:S02]  /*0be0*/  @!P4 FSETP.NEU.FTZ.AND P2, PT, R11, RZ, PT ;  /* 0x000000ff0b00c20b */ /* 0x000fe40003f5d000 */
[----:B------:R-:W-:-:S04]  /*0bf0*/  @!P4 FSETP.NEU.FTZ.AND P6, PT, R17, RZ, PT ;  /* 0x000000ff1100c20b */ /* 0x000fc80003fdd000 */
[----:B------:R-:W-:Y:S02]  /*0c00*/  @!P4 PLOP3.LUT P2, PT, P6, P2, PT, 0x28, 0x0 ;  /* 0x000000000000c81c */ /* 0x000fe40003744570 */
[----:B------:R-:W-:Y:S02]  /*0c10*/  ISETP.GE.AND P6, PT, R3, R2, PT ;  /* 0x000000020300720c */ /* 0x000fe40003fc6270 */
[----:B0-----:R-:W-:Y:S02]  /*0c20*/  @!P1 SEL R5, RZ, 0x1, !P0 ;  /* 0x00000001ff059807 */ /* 0x001fe40004000000 */
[----:B------:R-:W-:Y:S02]  /*0c30*/  @!P5 SEL R9, RZ, 0x1, !P3 ;  /* 0x00000001ff09d807 */ /* 0x000fe40005800000 */
[----:B------:R-:W-:-:S07]  /*0c40*/  @!P4 SEL R4, RZ, 0x1, !P2 ;  /* 0x00000001ff04c807 */ /* 0x000fce0005000000 */
        /* <DEDUP_REMOVED lines=13> */
.L_x_3343:
[----:B------:R-:W-:-:S13]  /*0d20*/  ISETP.GE.AND P0, PT, R3, R2, PT ;  /* 0x000000020300720c */ /* 0x000fda0003f06270 */
[----:B------:R-:W-:Y:S05]  /*0d30*/  @P0 BRA `(.L_x_3345) ;  /* 0x000000c000000947 */ /* 0x000fea0003800000 */
[----:B0-----:R-:W-:Y:S01]  /*0d40*/  IMAD.IADD R10, R0, 0x1, R3 ;  /* 0x00000001000a7824 */ /* 0x001fe200078e0203 */
[----:B------:R-:W-:-:S04]  /*0d50*/  IADD3 R3, R3, 0x80, RZ ;  /* 0x0000008003037810 */ /* 0x000fc80007ffe0ff */
[----:B------:R-:W-:-:S05]  /*0d60*/  IADD3 R10, P0, R10, c[0x0][0x168], RZ ;  /* 0x00005a000a0a7a10 */ /* 0x000fca0007f1e0ff */
[----:B------:R-:W-:-:S05]  /*0d70*/  IMAD.X R11, RZ, RZ, c[0x0][0x16c], P0 ;  /* 0x00005b00ff0b7624 */ /* 0x000fca00000e06ff */
[----:B------:R0:W-:Y:S03]  /*0d80*/  STG.E.U8 [R10.64], R7 ;  /* 0x000000070a007986 */ /* 0x0001e6000c101104 */
.L_x_3344:
[----:B------:R-:W-:-:S13]  /*0d90*/  ISETP.GE.AND P0, PT, R3, R2, PT ;  /* 0x000000020300720c */ /* 0x000fda0003f06270 */
[----:B------:R-:W-:Y:S05]  /*0da0*/  @P0 BRA `(.L_x_3346) ;  /* 0x000000d000000947 */ /* 0x000fea0003800000 */
[----:B------:R-:W-:Y:S01]  /*0db0*/  IMAD.IADD R6, R0, 0x1, R3 ;  /* 0x0000000100067824 */ /* 0x000fe200078e0203 */
[----:B------:R-:W-:-:S04]  /*0dc0*/  IADD3 R3, R3, 0x80, RZ ;  /* 0x0000008003037810 */ /* 0x000fc80007ffe0ff */
[----:B------:R-:W-:-:S05]  /*0dd0*/  IADD3 R6, P0, R6, c[0x0][0x168], RZ ;  /* 0x00005a0006067a10 */ /* 0x000fca0007f1e0ff */
[----:B0-----:R-:W-:-:S05]  /*0de0*/  IMAD.X R7, RZ, RZ, c[0x0][0x16c], P0 ;  /* 0x00005b00ff077624 */ /* 0x001fca00000e06ff */
[----:B------:R0:W-:Y:S03]  /*0df0*/  STG.E.U8 [R6.64], R8 ;  /* 0x0000000806007986 */ /* 0x0001e6000c101104 */
.L_x_3345:
        /* <DEDUP_REMOVED lines=8> */
.L_x_3346:
[----:B------:R-:W-:Y:S05]  /*0e80*/  BSYNC B1 ;  /* 0x0000000000017941 */ /* 0x000fea0003800000 */
.L_x_3342:
[----:B------:R-:W-:-:S13]  /*0e90*/  ISETP.GE.AND P0, PT, R3, R2, PT ;  /* 0x000000020300720c */ /* 0x000fda0003f06270 */
[----:B0-----:R-:W-:Y:S01]  /*0ea0*/  @!P0 IMAD.IADD R6, R0, 0x1, R3 ;  /* 0x0000000100068824 */ /* 0x001fe200078e0203 */
[----:B------:R-:W-:-:S04]  /*0eb0*/  @!P0 IADD3 R3, R3, 0x80, RZ ;  /* 0x0000008003038810 */ /* 0x000fc80007ffe0ff */
[----:B------:R-:W-:-:S05]  /*0ec0*/  @!P0 IADD3 R6, P1, R6, c[0x0][0x168], RZ ;  /* 0x00005a0006068a10 */ /* 0x000fca0007f3e0ff */
[----:B------:R-:W-:-:S05]  /*0ed0*/  @!P0 IMAD.X R7, RZ, RZ, c[0x0][0x16c], P1 ;  /* 0x00005b00ff078624 */ /* 0x000fca00008e06ff */
[----:B------:R0:W-:Y:S03]  /*0ee0*/  @!P0 STG.E.U8 [R6.64], R9 ;  /* 0x0000000906008986 */ /* 0x0001e6000c101104 */
.L_x_3347:
[----:B------:R-:W-:Y:S05]  /*0ef0*/  BSYNC B0 ;  /* 0x0000000000007941 */ /* 0x000fea0003800000 */
.L_x_3341:
        /* <DEDUP_REMOVED lines=8> */
.L_x_3348:
        /* <DEDUP_REMOVED lines=16> */
.L_x_41833:


//--------------------- .text._ZN2at6native29vectorized_elementwise_kernelILi4ENS0_13AUnaryFunctorIN3c104HalfES4_bZZZNS0_23logical_xor_kernel_cudaERNS_14TensorIteratorEENKUlvE0_clEvENKUlvE6_clEvEUlS4_S4_E_EESt5arrayIPcLm2EEEEviT0_T1_ --------------------------
	.section	.text._ZN2at6native29vectorized_elementwise_kernelILi4ENS0_13AUnaryFunctorIN3c104HalfES4_bZZZNS0_23logical_xor_kernel_cudaERNS_14TensorIteratorEENKUlvE0_clEvENKUlvE6_clEvEUlS4_S4_E_EESt5arrayIPcLm2EEEEviT0_T1_,"ax",@progbits
	.sectioninfo	@"SHI_REGISTERS=22"
	.align	128
        .global         _ZN2at6native29vectorized_elementwise_kernelILi4ENS0_13AUnaryFunctorIN3c104HalfES4_bZZZNS0_23logical_xor_kernel_cudaERNS_14TensorIteratorEENKUlvE0_clEvENKUlvE6_clEvEUlS4_S4_E_EESt5arrayIPcLm2EEEEviT0_T1_
        .type           _ZN2at6native29vectorized_elementwise_kernelILi4ENS0_13AUnaryFunctorIN3c104HalfES4_bZZZNS0_23logical_xor_kernel_cudaERNS_14TensorIteratorEENKUlvE0_clEvENKUlvE6_clEvEUlS4_S4_E_EESt5arrayIPcLm2EEEEviT0_T1_,@function
        .size           _ZN2at6native29vectorized_elementwise_kernelILi4ENS0_13AUnaryFunctorIN3c104HalfES4_bZZZNS0_23logical_xor_kernel_cudaERNS_14TensorIteratorEENKUlvE0_clEvENKUlvE6_clEvEUlS4_S4_E_EESt5arrayIPcLm2EEEEviT0_T1_,(.L_x_41834 - _ZN2at6native29vectorized_elementwise_kernelILi4ENS0_13AUnaryFunctorIN3c104HalfES4_bZZZNS0_23logical_xor_kernel_cudaERNS_14TensorIteratorEENKUlvE0_clEvENKUlvE6_clEvEUlS4_S4_E_EESt5arrayIPcLm2EEEEviT0_T1_)
        .other          _ZN2at6native29vectorized_elementwise_kernelILi4ENS0_13AUnaryFunctorIN3c104HalfES4_bZZZNS0_23logical_xor_kernel_cudaERNS_14TensorIteratorEENKUlvE0_clEvENKUlvE6_clEvEUlS4_S4_E_EESt5arrayIPcLm2EEEEviT0_T1_,@"STO_CUDA_ENTRY STV_DEFAULT"
_ZN2at6native29vectorized_elementwise_kernelILi4ENS0_13AUnaryFunctorIN3c104HalfES4_bZZZNS0_23logical_xor_kernel_cudaERNS_14TensorIteratorEENKUlvE0_clEvENKUlvE6_clEvEUlS4_S4_E_EESt5arrayIPcLm2EEEEviT0_T1_:
.text._ZN2at6native29vectorized_elementwise_kernelILi4ENS0_13AUnaryFunctorIN3c104HalfES4_bZZZNS0_23logical_xor_kernel_cudaERNS_14TensorIteratorEENKUlvE0_clEvENKUlvE6_clEvEUlS4_S4_E_EESt5arrayIPcLm2EEEEviT0_T1_:
        /* <DEDUP_REMOVED lines=12> */
[----:B------:R-:W3:Y:S01]  /*00c0*/  LDG.E.64 R10, [R4.64+0x400] ;  /* 0x00040004040a7981 */ /* 0x000ee2000c1e1b00 */
[----:B------:R-:W0:Y:S01]  /*00d0*/  LDC.U16 R12, c[0x0][0x166] ;  /* 0x00005980ff0c7b82 */ /* 0x000e220000000400 */
[--C-:B--2---:R-:W-:Y:S02]  /*00e0*/  HADD2.F32 R3, -RZ, R8.reuse.H0_H0 ;  /* 0x20000008ff037230 */ /* 0x104fe40000004100 */
[----:B------:R-:W-:Y:S02]  /*00f0*/  HADD2.F32 R6, -RZ, R8.H1_H1 ;  /* 0x30000008ff067230 */ /* 0x000fe40000004100 */
[----:B---3--:R-:W-:Y:S01]  /*0100*/  HADD2.F32 R8, -RZ, R10.H0_H0 ;  /* 0x2000000aff087230 */ /* 0x008fe20000004100 */
[----:B------:R-:W-:Y:S01]  /*0110*/  FSETP.NEU.FTZ.AND P6, PT, R3, RZ, PT ;  /* 0x000000ff0300720b */ /* 0x000fe20003fdd000 */
[----:B0-----:R-:W-:Y:S01]  /*0120*/  HADD2.F32 R3, -RZ, R12.H0_H0 ;  /* 0x2000000cff037230 */ /* 0x001fe20000004100 */
[----:B------:R-:W-:Y:S01]  /*0130*/  FSETP.NEU.FTZ.AND P5, PT, R6, RZ, PT ;  /* 0x000000ff0600720b */ /* 0x000fe20003fbd000 */
[----:B------:R-:W-:Y:S01]  /*0140*/  HADD2.F32 R4, -RZ, R11.H0_H0 ;  /* 0x2000000bff047230 */ /* 0x000fe20000004100 */
[----:B------:R-:W-:Y:S01]  /*0150*/  FSETP.NEU.FTZ.AND P4, PT, R8, RZ, PT ;  /* 0x000000ff0800720b */ /* 0x000fe20003f9d000 */
[----:B------:R-:W-:Y:S01]  /*0160*/  HADD2.F32 R7, -RZ, R9.H0_H0 ;  /* 0x20000009ff077230 */ /* 0x000fe20000004100 */
[----:B------:R-:W-:Y:S01]  /*0170*/  FSETP.NEU.FTZ.AND P1, PT, R3, RZ, PT ;  /* 0x000000ff0300720b */ /* 0x000fe20003f3d000 */
[----:B------:R-:W-:-:S02]  /*0180*/  HADD2.F32 R3, -RZ, R10.H1_H1 ;  /* 0x3000000aff037230 */ /* 0x000fc40000004100 */
[----:B------:R-:W-:Y:S01]  /*0190*/  HADD2.F32 R6, -RZ, R9.H1_H1 ;  /* 0x30000009ff067230 */ /* 0x000fe20000004100 */
[----:B------:R-:W-:Y:S01]  /*01a0*/  PLOP3.LUT P6, PT, P1, P6, PT, 0x28, 0x0 ;  /* 0x000000000000781c */ /* 0x000fe20000fcc570 */
[----:B------:R-:W-:Y:S01]  /*01b0*/  HADD2.F32 R5, -RZ, R11.H1_H1 ;  /* 0x3000000bff057230 */ /* 0x000fe20000004100 */
[----:B------:R-:W-:Y:S02]  /*01c0*/  PLOP3.LUT P5, PT, P1, P5, PT, 0x28, 0x0 ;  /* 0x000000000000781c */ /* 0x000fe40000faa570 */
[----:B------:R-:W-:Y:S02]  /*01d0*/  FSETP.NEU.FTZ.AND P0, PT, R3, RZ, PT ;  /* 0x000000ff0300720b */ /* 0x000fe40003f1d000 */
[----:B------:R-:W-:Y:S02]  /*01e0*/  SEL R3, RZ, 0x1, !P6 ;  /* 0x00000001ff037807 */ /* 0x000fe40007000000 */
[----:B------:R-:W-:Y:S02]  /*01f0*/  FSETP.NEU.FTZ.AND P6, PT, R4, RZ, PT ;  /* 0x000000ff0400720b */ /* 0x000fe40003fdd000 */
[----:B------:R-:W-:-:S02]  /*0200*/  SEL R4, RZ, 0x1, !P5 ;  /* 0x00000001ff047807 */ /* 0x000fc40006800000 */
[----:B------:R-:W-:Y:S02]  /*0210*/  PLOP3.LUT P4, PT, P1, P4, PT, 0x28, 0x0 ;  /* 0x000000000000781c */ /* 0x000fe40000f88570 */
[----:B------:R-:W-:Y:S02]  /*0220*/  PLOP3.LUT P5, PT, P1, P0, PT, 0x28, 0x0 ;  /* 0x000000000000781c */ /* 0x000fe40000fa0570 */
[----:B------:R-:W-:Y:S02]  /*0230*/  FSETP.NEU.FTZ.AND P3, PT, R7, RZ, PT ;  /* 0x000000ff0700720b */ /* 0x000fe40003f7d000 */
[----:B------:R-:W-:Y:S02]  /*0240*/  FSETP.NEU.FTZ.AND P2, PT, R6, RZ, PT ;  /* 0x000000ff0600720b */ /* 0x000fe40003f5d000 */
[----:B------:R-:W-:Y:S02]  /*0250*/  PRMT R7, R4, 0x7604, R3 ;  /* 0x0000760404077816 */ /* 0x000fe40000000003 */
[----:B------:R-:W-:-:S02]  /*0260*/  SEL R3, RZ, 0x1, !P4 ;  /* 0x00000001ff037807 */ /* 0x000fc40006000000 */
[----:B------:R-:W-:Y:S02]  /*0270*/  SEL R6, RZ, 0x1, !P5 ;  /* 0x00000001ff067807 */ /* 0x000fe40006800000 */
[----:B------:R-:W-:Y:S02]  /*0280*/  PLOP3.LUT P3, PT, P1, P3, PT, 0x28, 0x0 ;  /* 0x000000000000781c */ /* 0x000fe40000f66570 */
        /* <DEDUP_REMOVED lines=19> */
.L_x_3349:
        /* <DEDUP_REMOVED lines=148> */
.L_x_3352:
[----:B------:R-:W-:-:S13]  /*0d00*/  ISETP.GE.AND P0, PT, R3, R2, PT ;  /* 0x000000020300720c */ /* 0x000fda0003f06270 */
[----:B------:R-:W-:Y:S05]  /*0d10*/  @P0 BRA `(.L_x_3354) ;  /* 0x000000c000000947 */ /* 0x000fea0003800000 */
[----:B0-----:R-:W-:Y:S01]  /*0d20*/  IMAD.IADD R10, R0, 0x1, R3 ;  /* 0x00000001000a7824 */ /* 0x001fe200078e0203 */
[----:B------:R-:W-:-:S04]  /*0d30*/  IADD3 R3, R3, 0x80, RZ ;  /* 0x0000008003037810 */ /* 0x000fc80007ffe0ff */
[----:B------:R-:W-:-:S05]  /*0d40*/  IADD3 R10, P0, R10, c[0x0][0x168], RZ ;  /* 0x00005a000a0a7a10 */ /* 0x000fca0007f1e0ff */
[----:B------:R-:W-:-:S05]  /*0d50*/  IMAD.X R11, RZ, RZ, c[0x0][0x16c], P0 ;  /* 0x00005b00ff0b7624 */ /* 0x000fca00000e06ff */
[----:B------:R0:W-:Y:S03]  /*0d60*/  STG.E.U8 [R10.64], R7 ;  /* 0x000000070a007986 */ /* 0x0001e6000c101104 */
.L_x_3353:
[----:B------:R-:W-:-:S13]  /*0d70*/  ISETP.GE.AND P0, PT, R3, R2, PT ;  /* 0x000000020300720c */ /* 0x000fda0003f06270 */
[----:B------:R-:W-:Y:S05]  /*0d80*/  @P0 BRA `(.L_x_3355) ;  /* 0x000000d000000947 */ /* 0x000fea0003800000 */
[----:B------:R-:W-:Y:S01]  /*0d90*/  IMAD.IADD R6, R0, 0x1, R3 ;  /* 0x0000000100067824 */ /* 0x000fe200078e0203 */
[----:B------:R-:W-:-:S04]  /*0da0*/  IADD3 R3, R3, 0x80, RZ ;  /* 0x0000008003037810 */ /* 0x000fc80007ffe0ff */
[----:B------:R-:W-:-:S05]  /*0db0*/  IADD3 R6, P0, R6, c[0x0][0x168], RZ ;  /* 0x00005a0006067a10 */ /* 0x000fca0007f1e0ff */
[----:B0-----:R-:W-:-:S05]  /*0dc0*/  IMAD.X R7, RZ, RZ, c[0x0][0x16c], P0 ;  /* 0x00005b00ff077624 */ /* 0x001fca00000e06ff */
[----:B------:R0:W-:Y:S03]  /*0dd0*/  STG.E.U8 [R6.64], R8 ;  /* 0x0000000806007986 */ /* 0x0001e6000c101104 */
.L_x_3354:
        /* <DEDUP_REMOVED lines=8> */
.L_x_3355:
[----:B------:R-:W-:Y:S05]  /*0e60*/  BSYNC B1 ;  /* 0x0000000000017941 */ /* 0x000fea0003800000 */
.L_x_3351:
[----:B------:R-:W-:-:S13]  /*0e70*/  ISETP.GE.AND P0, PT, R3, R2, PT ;  /* 0x000000020300720c */ /* 0x000fda0003f06270 */
[----:B0-----:R-:W-:Y:S01]  /*0e80*/  @!P0 IMAD.IADD R6, R0, 0x1, R3 ;  /* 0x0000000100068824 */ /* 0x001fe200078e0203 */
[----:B------:R-:W-:-:S04]  /*0e90*/  @!P0 IADD3 R3, R3, 0x80, RZ ;  /* 0x0000008003038810 */ /* 0x000fc80007ffe0ff */
[----:B------:R-:W-:-:S05]  /*0ea0*/  @!P0 IADD3 R6, P1, R6, c[0x0][0x168], RZ ;  /* 0x00005a0006068a10 */ /* 0x000fca0007f3e0ff */
[----:B------:R-:W-:-:S05]  /*0eb0*/  @!P0 IMAD.X R7, RZ, RZ, c[0x0][0x16c], P1 ;  /* 0x00005b00ff078624 */ /* 0x000fca00008e06ff */
[----:B------:R0:W-:Y:S03]  /*0ec0*/  @!P0 STG.E.U8 [R6.64], R9 ;  /* 0x0000000906008986 */ /* 0x0001e6000c101104 */
.L_x_3356:
[----:B------:R-:W-:Y:S05]  /*0ed0*/  BSYNC B0 ;  /* 0x0000000000007941 */ /* 0x000fea0003800000 */
.L_x_3350:
        /* <DEDUP_REMOVED lines=8> */
.L_x_3357:
        /* <DEDUP_REMOVED lines=10> */
.L_x_41834:


//--------------------- .text._ZN2at6native29vectorized_elementwise_kernelILi8ENS0_13AUnaryFunctorIN3c104HalfES4_bZZZNS0_23logical_xor_kernel_cudaERNS_14TensorIteratorEENKUlvE0_clEvENKUlvE6_clEvEUlS4_S4_E_EESt5arrayIPcLm2EEEEviT0_T1_ --------------------------
	.section	.text._ZN2at6native29vectorized_elementwise_kernelILi8ENS0_13AUnaryFunctorIN3c104HalfES4_bZZZNS0_23logical_xor_kernel_cudaERNS_14TensorIteratorEENKUlvE0_clEvENKUlvE6_clEvEUlS4_S4_E_EESt5arrayIPcLm2EEEEviT0_T1_,"ax",@progbits
	.sectioninfo	@"SHI_REGISTERS=4"
	.align	128
        .global         _ZN2at6native29vectorized_elementwise_kernelILi8ENS0_13AUnaryFunctorIN3c104HalfES4_bZZZNS0_23logical_xor_kernel_cudaERNS_14TensorIteratorEENKUlvE0_clEvENKUlvE6_clEvEUlS4_S4_E_EESt5arrayIPcLm2EEEEviT0_T1_
        .type           _ZN2at6native29vectorized_elementwise_kernelILi8ENS0_13AUnaryFunctorIN3c104HalfES4_bZZZNS0_23logical_xor_kernel_cudaERNS_14TensorIteratorEENKUlvE0_clEvENKUlvE6_clEvEUlS4_S4_E_EESt5arrayIPcLm2EEEEviT0_T1_,@function
        .size           _ZN2at6native29vectorized_elementwise_kernelILi8ENS0_13AUnaryFunctorIN3c104HalfES4_bZZZNS0_23logical_xor_kernel_cudaERNS_14TensorIteratorEENKUlvE0_clEvENKUlvE6_clEvEUlS4_S4_E_EESt5arrayIPcLm2EEEEviT0_T1_,(.L_x_41835 - _ZN2at6native29vectorized_elementwise_kernelILi8ENS0_13AUnaryFunctorIN3c104HalfES4_bZZZNS0_23logical_xor_kernel_cudaERNS_14TensorIteratorEENKUlvE0_clEvENKUlvE6_clEvEUlS4_S4_E_EESt5arrayIPcLm2EEEEviT0_T1_)
        .other          _ZN2at6native29vectorized_elementwise_kernelILi8ENS0_13AUnaryFunctorIN3c104HalfES4_bZZZNS0_23logical_xor_kernel_cudaERNS_14TensorIteratorEENKUlvE0_clEvENKUlvE6_clEvEUlS4_S4_E_EESt5arrayIPcLm2EEEEviT0_T1_,@"STO_CUDA_ENTRY STV_DEFAULT"
_ZN2at6native29vectorized_elementwise_kernelILi8ENS0_13AUnaryFunctorIN3c104HalfES4_bZZZNS0_23logical_xor_kernel_cudaERNS_14TensorIteratorEENKUlvE0_clEvENKUlvE6_clEvEUlS4_S4_E_EESt5arrayIPcLm2EEEEviT0_T1_:
.text._ZN2at6native29vectorized_elementwise_kernelILi8ENS0_13AUnaryFunctorIN3c104HalfES4_bZZZNS0_23logical_xor_kernel_cudaERNS_14TensorIteratorEENKUlvE0_clEvENKUlvE6_clEvEUlS4_S4_E_EESt5arrayIPcLm2EEEEviT0_T1_:
[----:B------:R-:W-:Y:S02]  /*0000*/  MOV R1, c[0x0][0x28] ;  /* 0x00000a0000017a02 */ /* 0x000fe40000000f00 */
[----:B------:R-:W-:Y:S05]  /*0010*/  EXIT ;  /* 0x000000000000794d */ /* 0x000fea0003800000 */
.L_x_3358:
        /* <DEDUP_REMOVED lines=14> */
.L_x_41835:


//--------------------- .text._ZN2at6native18elementwise_kernelILi128ELi4EZNS0_15gpu_kernel_implINS0_13BinaryFunctorIN3c104HalfES5_bZZZNS0_23logical_xor_kernel_cudaERNS_14TensorIteratorEENKUlvE0_clEvENKUlvE6_clEvEUlS5_S5_E_EEEEvRNS_18TensorIteratorBaseERKT_EUliE_EEviT1_ --------------------------
	.section	.text._ZN2at6native18elementwise_kernelILi128ELi4EZNS0_15gpu_kernel_implINS0_13BinaryFunctorIN3c104HalfES5_bZZZNS0_23logical_xor_kernel_cudaERNS_14TensorIteratorEENKUlvE0_clEvENKUlvE6_clEvEUlS5_S5_E_EEEEvRNS_18TensorIteratorBaseERKT_EUliE_EEviT1_,"ax",@progbits
	.sectioninfo	@"SHI_REGISTERS=26"
	.align	128
        .global         _ZN2at6native18elementwise_kernelILi128ELi4EZNS0_15gpu_kernel_implINS0_13BinaryFunctorIN3c104HalfES5_bZZZNS0_23logical_xor_kernel_cudaERNS_14TensorIteratorEENKUlvE0_clEvENKUlvE6_clEvEUlS5_S5_E_EEEEvRNS_18TensorIteratorBaseERKT_EUliE_EEviT1_
        .type           _ZN2at6native18elementwise_kernelILi128ELi4EZNS0_15gpu_kernel_implINS0_13BinaryFunctorIN3c104HalfES5_bZZZNS0_23logical_xor_kernel_cudaERNS_14TensorIteratorEENKUlvE0_clEvENKUlvE6_clEvEUlS5_S5_E_EEEEvRNS_18TensorIteratorBaseERKT_EUliE_EEviT1_,@function
        .size           _ZN2at6native18elementwise_kernelILi128ELi4EZNS0_15gpu_kernel_implINS0_13BinaryFunctorIN3c104HalfES5_bZZZNS0_23logical_xor_kernel_cudaERNS_14TensorIteratorEENKUlvE0_clEvENKUlvE6_clEvEUlS5_S5_E_EEEEvRNS_18TensorIteratorBaseERKT_EUliE_EEviT1_,(.L_x_41836 - _ZN2at6native18elementwise_kernelILi128ELi4EZNS0_15gpu_kernel_implINS0_13BinaryFunctorIN3c104HalfES5_bZZZNS0_23logical_xor_kernel_cudaERNS_14TensorIteratorEENKUlvE0_clEvENKUlvE6_clEvEUlS5_S5_E_EEEEvRNS_18TensorIteratorBaseERKT_EUliE_EEviT1_)
        .other          _ZN2at6native18elementwise_kernelILi128ELi4EZNS0_15gpu_kernel_implINS0_13BinaryFunctorIN3c104HalfES5_bZZZNS0_23logical_xor_kernel_cudaERNS_14TensorIteratorEENKUlvE0_clEvENKUlvE6_clEvEUlS5_S5_E_EEEEvRNS_18TensorIteratorBaseERKT_EUliE_EEviT1_,@"STO_CUDA_ENTRY STV_DEFAULT"
_ZN2at6native18elementwise_kernelILi128ELi4EZNS0_15gpu_kernel_implINS0_13BinaryFunctorIN3c104HalfES5_bZZZNS0_23logical_xor_kernel_cudaERNS_14TensorIteratorEENKUlvE0_clEvENKUlvE6_clEvEUlS5_S5_E_EEEEvRNS_18TensorIteratorBaseERKT_EUliE_EEviT1_:
.text._ZN2at6native18elementwise_kernelILi128ELi4EZNS0_15gpu_kernel_implINS0_13BinaryFunctorIN3c104HalfES5_bZZZNS0_23logical_xor_kernel_cudaERNS_14TensorIteratorEENKUlvE0_clEvENKUlvE6_clEvEUlS5_S5_E_EEEEvRNS_18TensorIteratorBaseERKT_EUliE_EEviT1_:
        /* <DEDUP_REMOVED lines=263> */
.L_x_3361:
        /* <DEDUP_REMOVED lines=21> */
.L_x_3365:
[----:B------:R-:W2:Y:S02]  /*11c0*/  LDG.E.U8 R2, [R2.64] ;  /* 0x0000002402027981 */ /* 0x000ea4000c1e1100 */
[----:B--2---:R-:W0:Y:S02]  /*11d0*/  I2F.U16 R0, R2 ;  /* 0x0000000200007306 */ /* 0x004e240000101000 */
[----:B0-----:R-:W-:-:S04]  /*11e0*/  F2FP.PACK_AB R0, RZ, R0 ;  /* 0x00000000ff00723e */ /* 0x001fc800000000ff */
[----:B------:R-:W-:Y:S01]  /*11f0*/  PRMT R23, R0, 0x7610, R23 ;  /* 0x0000761000177816 */ /* 0x000fe20000000017 */
[----:B------:R-:W-:Y:S05]  /*1200*/  BRA `(.L_x_3367) ;  /* 0x00000ed000007947 */ /* 0x000fea0003800000 */
.L_x_3364:
        /* <DEDUP_REMOVED lines=11> */
.L_x_3369:
[----:B------:R-:W2:Y:S02]  /*12c0*/  LDG.E R2, [R2.64] ;  /* 0x0000002402027981 */ /* 0x000ea4000c1e1900 */
[----:B--2---:R-:W0:Y:S02]  /*12d0*/  I2F R0, R2 ;  /* 0x0000000200007306 */ /* 0x004e240000201400 */
[----:B0-----:R-:W-:-:S04]  /*12e0*/  F2FP.PACK_AB R0, RZ, R0 ;  /* 0x00000000ff00723e */ /* 0x001fc800000000ff */
[----:B------:R-:W-:Y:S01]  /*12f0*/  PRMT R23, R0, 0x7610, R23 ;  /* 0x0000761000177816 */ /* 0x000fe20000000017 */
[----:B------:R-:W-:Y:S05]  /*1300*/  BRA `(.L_x_3367) ;  /* 0x00000dd000007947 */ /* 0x000fea0003800000 */
.L_x_3368:
[----:B------:R-:W2:Y:S02]  /*1310*/  LDG.E.U16 R2, [R2.64] ;  /* 0x0000002402027981 */ /* 0x000ea4000c1e1500 */
[----:B--2---:R-:W0:Y:S02]  /*1320*/  I2F.S16 R0, R2 ;  /* 0x0000000200007306 */ /* 0x004e240000101400 */
[----:B0-----:R-:W-:-:S04]  /*1330*/  F2FP.PACK_AB R0, RZ, R0 ;  /* 0x00000000ff00723e */ /* 0x001fc800000000ff */
[----:B------:R-:W-:Y:S01]  /*1340*/  PRMT R23, R0, 0x7610, R23 ;  /* 0x0000761000177816 */ /* 0x000fe20000000017 */
[----:B------:R-:W-:Y:S05]  /*1350*/  BRA `(.L_x_3367) ;  /* 0x00000d8000007947 */ /* 0x000fea0003800000 */
.L_x_3363:
        /* <DEDUP_REMOVED lines=9> */
.L_x_3371:
[----:B------:R0:W5:Y:S01]  /*13f0*/  LDG.E.U16 R23, [R2.64] ;  /* 0x0000002402177981 */ /* 0x000162000c1e1500 */
[----:B------:R-:W-:Y:S05]  /*1400*/  BRA `(.L_x_3367) ;  /* 0x00000cd000007947 */ /* 0x000fea0003800000 */
.L_x_3370:
        /* <DEDUP_REMOVED lines=9> */
.L_x_3373:
[----:B------:R0:W5:Y:S01]  /*14a0*/  LDG.E.U16 R23, [R2.64] ;  /* 0x0000002402177981 */ /* 0x000162000c1e1500 */
[----:B------:R-:W-:Y:S05]  /*14b0*/  BRA `(.L_x_3367) ;  /* 0x00000c2000007947 */ /* 0x000fea0003800000 */
.L_x_3372:
[----:B------:R-:W2:Y:S02]  /*14c0*/  LDG.E.64 R2, [R2.64] ;  /* 0x0000002402027981 */ /* 0x000ea4000c1e1b00 */
[----:B--2---:R-:W0:Y:S01]  /*14d0*/  F2F.F32.F64 R0, R2 ;  /* 0x0000000200007310 */ /* 0x004e220000301000 */
[----:B------:R-:W0:-:S14]  /*14e0*/  DSETP.GEU.AND P0, PT, |R2|, c[0x2][0x0], PT ;  /* 0x008000000200762a */ /* 0x000e1c0003f0e200 */
[----:B0-----:R-:W-:-:S05]  /*14f0*/  @!P0 FMUL R0, R0, 1.175494350822287508e-38 ;  /* 0x0080000000008820 */ /* 0x001fca0000400000 */
[----:B------:R-:W-:-:S04]  /*1500*/  F2FP.PACK_AB R0, RZ, R0 ;  /* 0x00000000ff00723e */ /* 0x000fc800000000ff */
[----:B------:R-:W-:Y:S01]  /*1510*/  PRMT R23, R0, 0x7610, R23 ;  /* 0x0000761000177816 */ /* 0x000fe20000000017 */
[----:B------:R-:W-:Y:S05]  /*1520*/  BRA `(.L_x_3367) ;  /* 0x00000bb000007947 */ /* 0x000fea0003800000 */
.L_x_3362:
        /* <DEDUP_REMOVED lines=14> */
.L_x_3376:
[----:B------:R-:W2:Y:S02]  /*1610*/  LDG.E.64 R2, [R2.64] ;  /* 0x0000002402027981 */ /* 0x000ea4000c1e1b00 */
[----:B--2---:R-:W0:Y:S01]  /*1620*/  F2F.F32.F64 R0, R2 ;  /* 0x0000000200007310 */ /* 0x004e220000301000 */
[----:B------:R-:W0:-:S14]  /*1630*/  DSETP.GEU.AND P0, PT, |R2|, c[0x2][0x0], PT ;  /* 0x008000000200762a */ /* 0x000e1c0003f0e200 */
[----:B0-----:R-:W-:-:S05]  /*1640*/  @!P0 FMUL R0, R0, 1.175494350822287508e-38 ;  /* 0x0080000000008820 */ /* 0x001fca0000400000 */
[----:B------:R-:W-:-:S04]  /*1650*/  F2FP.PACK_AB R0, RZ, R0 ;  /* 0x00000000ff00723e */ /* 0x000fc800000000ff */
[----:B------:R-:W-:Y:S01]  /*1660*/  PRMT R23, R0, 0x7610, R23 ;  /* 0x0000761000177816 */ /* 0x000fe20000000017 */
[----:B------:R-:W-:Y:S05]  /*1670*/  BRA `(.L_x_3367) ;  /* 0x00000a6000007947 */ /* 0x000fea0003800000 */
.L_x_3375:
        /* <DEDUP_REMOVED lines=28> */
.L_x_3378:
        /* <DEDUP_REMOVED lines=15> */
.L_x_3377:
[----:B------:R-:W2:Y:S02]  /*1930*/  LDG.E.U16 R0, [R2.64] ;  /* 0x0000002402007981 */ /* 0x000ea4000c1e1500 */
[----:B--2---:R-:W-:-:S04]  /*1940*/  PRMT R0, RZ, 0x5410, R0 ;  /* 0x00005410ff007816 */ /* 0x004fc80000000000 */
[----:B------:R-:W-:-:S04]  /*1950*/  F2FP.PACK_AB R0, RZ, R0 ;  /* 0x00000000ff00723e */ /* 0x000fc800000000ff */
[----:B------:R-:W-:Y:S01]  /*1960*/  PRMT R23, R0, 0x7610, R23 ;  /* 0x0000761000177816 */ /* 0x000fe20000000017 */
[----:B------:R-:W-:Y:S05]  /*1970*/  BRA `(.L_x_3367) ;  /* 0x0000076000007947 */ /* 0x000fea0003800000 */
.L_x_3374:
        /* <DEDUP_REMOVED lines=12> */
.L_x_3381:
        /* <DEDUP_REMOVED lines=21> */
.L_x_3385:
[----:B------:R-:W-:Y:S05]  /*1b90*/  BSYNC B1 ;  /* 0x0000000000017941 */ /* 0x000fea0003800000 */
.L_x_3384:
[----:B------:R-:W-:Y:S01]  /*1ba0*/  LEA R3, R0, 0x3b800000, 0x17 ;  /* 0x3b80000000037811 */ /* 0x000fe200078eb8ff */
[----:B------:R-:W-:-:S05]  /*1bb0*/  IMAD.SHL.U32 R0, R2, 0x100000, RZ ;  /* 0x0010000002007824 */ /* 0x000fca00078e00ff */
[----:B------:R-:W-:Y:S02]  /*1bc0*/  LOP3.LUT R0, R3, R0, R4, 0xfe, !PT ;  /* 0x0000000003007212 */ /* 0x000fe400078efe04 */
.L_x_3383:
[----:B------:R-:W-:Y:S05]  /*1bd0*/  BSYNC B0 ;  /* 0x0000000000007941 */ /* 0x000fea0003800000 */
.L_x_3382:
[----:B------:R-:W-:-:S04]  /*1be0*/  F2FP.PACK_AB R0, RZ, R0 ;  /* 0x00000000ff00723e */ /* 0x000fc800000000ff */
[----:B------:R-:W-:Y:S01]  /*1bf0*/  PRMT R23, R0, 0x7610, R23 ;  /* 0x0000761000177816 */ /* 0x000fe20000000017 */
[----:B------:R-:W-:Y:S05]  /*1c00*/  BRA `(.L_x_3367) ;  /* 0x000004d000007947 */ /* 0x000fea0003800000 */
.L_x_3380:
        /* <DEDUP_REMOVED lines=21> */
.L_x_3389:
[----:B------:R-:W-:Y:S05]  /*1d60*/  BSYNC B1 ;  /* 0x0000000000017941 */ /* 0x000fea0003800000 */
.L_x_3388:
[----:B------:R-:W-:Y:S01]  /*1d70*/  LEA R3, R0, 0x37800000, 0x17 ;  /* 0x3780000000037811 */ /* 0x000fe200078eb8ff */
[----:B------:R-:W-:-:S05]  /*1d80*/  IMAD.SHL.U32 R0, R2, 0x200000, RZ ;  /* 0x0020000002007824 */ /* 0x000fca00078e00ff */
[----:B------:R-:W-:Y:S02]  /*1d90*/  LOP3.LUT R0, R3, R0, R4, 0xfe, !PT ;  /* 0x0000000003007212 */ /* 0x000fe400078efe04 */
.L_x_3387:
[----:B------:R-:W-:Y:S05]  /*1da0*/  BSYNC B0 ;  /* 0x0000000000007941 */ /* 0x000fea0003800000 */
.L_x_3386:
[----:B------:R-:W-:-:S04]  /*1db0*/  F2FP.PACK_AB R0, RZ, R0 ;  /* 0x00000000ff00723e */ /* 0x000fc800000000ff */
[----:B------:R-:W-:Y:S01]  /*1dc0*/  PRMT R23, R0, 0x7610, R23 ;  /* 0x0000761000177816 */ /* 0x000fe20000000017 */
[----:B------:R-:W-:Y:S05]  /*1dd0*/  BRA `(.L_x_3367) ;  /* 0x0000030000007947 */ /* 0x000fea0003800000 */
.L_x_3379:
        /* <DEDUP_REMOVED lines=14> */
.L_x_3393:
[----:B------:R-:W-:Y:S05]  /*1ec0*/  BSYNC B0 ;  /* 0x0000000000007941 */ /* 0x000fea0003800000 */
.L_x_3392:
[----:B------:R-:W-:-:S04]  /*1ed0*/  F2FP.PACK_AB R0, RZ, R0 ;  /* 0x00000000ff00723e */ /* 0x000fc800000000ff */
[----:B------:R-:W-:Y:S01]  /*1ee0*/  PRMT R23, R0, 0x7610, R23 ;  /* 0x0000761000177816 */ /* 0x000fe20000000017 */
[----:B------:R-:W-:Y:S05]  /*1ef0*/  BRA `(.L_x_3367) ;  /* 0x000001e000007947 */ /* 0x000fea0003800000 */
.L_x_3366:
        /* <DEDUP_REMOVED lines=21> */
.L_x_3391:
[----:B------:R-:W2:Y:S02]  /*2050*/  LDG.E.64 R2, [R2.64] ;  /* 0x0000002402027981 */ /* 0x000ea4000c1e1b00 */
[----:B--2---:R-:W0:Y:S02]  /*2060*/  I2F.U64 R0, R2 ;  /* 0x0000000200007312 */ /* 0x004e240000301000 */
[----:B0-----:R-:W-:-:S04]  /*2070*/  F2FP.PACK_AB R0, RZ, R0 ;  /* 0x00000000ff00723e */ /* 0x001fc800000000ff */
[----:B------:R-:W-:Y:S01]  /*2080*/  PRMT R23, R0, 0x7610, R23 ;  /* 0x0000761000177816 */ /* 0x000fe20000000017 */
[----:B------:R-:W-:Y:S05]  /*2090*/  BRA `(.L_x_3367) ;  /* 0x0000004000007947 */ /* 0x000fea0003800000 */
.L_x_3390:
[----:B------:R-:W2:Y:S02]  /*20a0*/  LDG.E R2, [R2.64] ;  /* 0x0000002402027981 */ /* 0x000ea4000c1e1900 */
[----:B--2---:R-:W0:Y:S02]  /*20b0*/  I2F.U32 R0, R2 ;  /* 0x0000000200007306 */ /* 0x004e240000201000 */
[----:B0-----:R-:W-:-:S04]  /*20c0*/  F2FP.PACK_AB R0, RZ, R0 ;  /* 0x00000000ff00723e */ /* 0x001fc800000000ff */
[----:B------:R-:W-:Y:S02]  /*20d0*/  PRMT R23, R0, 0x7610, R23 ;  /* 0x0000761000177816 */ /* 0x000fe40000000017 */
.L_x_3367:
        /* <DEDUP_REMOVED lines=18> */
.L_x_3397:
[----:B------:R-:W2:Y:S02]  /*2200*/  LDG.E.U8 R2, [R2.64] ;  /* 0x0000002402027981 */ /* 0x000ea4000c1e1100 */
[----:B--2---:R-:W0:Y:S02]  /*2210*/  I2F.U16 R0, R2 ;  /* 0x0000000200007306 */ /* 0x004e240000101000 */
[----:B0-----:R-:W-:Y:S01]  /*2220*/  F2FP.PACK_AB R0, RZ, R0 ;  /* 0x00000000ff00723e */ /* 0x001fe200000000ff */
[----:B------:R-:W-:Y:S05]  /*2230*/  BRA `(.L_x_3399) ;  /* 0x00000e1000007947 */ /* 0x000fea0003800000 */
.L_x_3396:
        /* <DEDUP_REMOVED lines=10> */
.L_x_3401:
[----:B------:R-:W2:Y:S02]  /*22e0*/  LDG.E R2, [R2.64] ;  /* 0x0000002402027981 */ /* 0x000ea4000c1e1900 */
[----:B--2---:R-:W0:Y:S02]  /*22f0*/  I2F R0, R2 ;  /* 0x0000000200007306 */ /* 0x004e240000201400 */
[----:B0-----:R-:W-:Y:S01]  /*2300*/  F2FP.PACK_AB R0, RZ, R0 ;  /* 0x00000000ff00723e */ /* 0x001fe200000000ff */
[----:B------:R-:W-:Y:S05]  /*2310*/  BRA `(.L_x_3399) ;  /* 0x00000d3000007947 */ /* 0x000fea0003800000 */
.L_x_3400:
[----:B------:R-:W2:Y:S02]  /*2320*/  LDG.E.U16 R2, [R2.64] ;  /* 0x0000002402027981 */ /* 0x000ea4000c1e1500 */
[----:B--2---:R-:W0:Y:S02]  /*2330*/  I2F.S16 R0, R2 ;  /* 0x0000000200007306 */ /* 0x004e240000101400 */
[----:B0-----:R-:W-:Y:S01]  /*2340*/  F2FP.PACK_AB R0, RZ, R0 ;  /* 0x00000000ff00723e */ /* 0x001fe200000000ff */
[----:B------:R-:W-:Y:S05]  /*2350*/  BRA `(.L_x_3399) ;  /* 0x00000cf000007947 */ /* 0x000fea0003800000 */
.L_x_3395:
        /* <DEDUP_REMOVED lines=9> */
.L_x_3403:
[----:B------:R0:W5:Y:S01]  /*23f0*/  LDG.E.U16 R0, [R2.64] ;  /* 0x0000002402007981 */ /* 0x000162000c1e1500 */
[----:B------:R-:W-:Y:S05]  /*2400*/  BRA `(.L_x_3399) ;  /* 0x00000c4000007947 */ /* 0x000fea0003800000 */
.L_x_3402:
        /* <DEDUP_REMOVED lines=9> */
.L_x_3405:
[----:B------:R0:W5:Y:S01]  /*24a0*/  LDG.E.U16 R0, [R2.64] ;  /* 0x0000002402007981 */ /* 0x000162000c1e1500 */
[----:B------:R-:W-:Y:S05]  /*24b0*/  BRA `(.L_x_3399) ;  /* 0x00000b9000007947 */ /* 0x000fea0003800000 */
.L_x_3404:
[----:B------:R-:W2:Y:S02]  /*24c0*/  LDG.E.64 R2, [R2.64] ;  /* 0x0000002402027981 */ /* 0x000ea4000c1e1b00 */
[----:B--2---:R-:W0:Y:S01]  /*24d0*/  F2F.F32.F64 R0, R2 ;  /* 0x0000000200007310 */ /* 0x004e220000301000 */
[----:B------:R-:W0:-:S14]  /*24e0*/  DSETP.GEU.AND P0, PT, |R2|, c[0x2][0x0], PT ;  /* 0x008000000200762a */ /* 0x000e1c0003f0e200 */
[----:B0-----:R-:W-:-:S05]  /*24f0*/  @!P0 FMUL R0, R0, 1.175494350822287508e-38 ;  /* 0x0080000000008820 */ /* 0x001fca0000400000 */
[----:B------:R-:W-:Y:S01]  /*2500*/  F2FP.PACK_AB R0, RZ, R0 ;  /* 0x00000000ff00723e */ /* 0x000fe200000000ff */
[----:B------:R-:W-:Y:S05]  /*2510*/  BRA `(.L_x_3399) ;  /* 0x00000b3000007947 */ /* 0x000fea0003800000 */
.L_x_3394:
        /* <DEDUP_REMOVED lines=13> */
.L_x_3408:
[----:B------:R-:W2:Y:S02]  /*25f0*/  LDG.E.64 R2, [R2.64] ;  /* 0x0000002402027981 */ /* 0x000ea4000c1e1b00 */
[----:B--2---:R-:W0:Y:S01]  /*2600*/  F2F.F32.F64 R0, R2 ;  /* 0x0000000200007310 */ /* 0x004e220000301000 */
[----:B------:R-:W0:-:S14]  /*2610*/  DSETP.GEU.AND P0, PT, |R2|, c[0x2][0x0], PT ;  /* 0x008000000200762a */ /* 0x000e1c0003f0e200 */
[----:B0-----:R-:W-:-:S05]  /*2620*/  @!P0 FMUL R0, R0, 1.175494350822287508e-38 ;  /* 0x0080000000008820 */ /* 0x001fca0000400000 */
[----:B------:R-:W-:Y:S01]  /*2630*/  F2FP.PACK_AB R0, RZ, R0 ;  /* 0x00000000ff00723e */ /* 0x000fe200000000ff */
[----:B------:R-:W-:Y:S05]  /*2640*/  BRA `(.L_x_3399) ;  /* 0x00000a0000007947 */ /* 0x000fea0003800000 */
.L_x_3407:
        /* <DEDUP_REMOVED lines=28> */
.L_x_3410:
        /* <DEDUP_REMOVED lines=15> */
.L_x_3409:
[----:B------:R-:W2:Y:S02]  /*2900*/  LDG.E.U16 R0, [R2.64] ;  /* 0x0000002402007981 */ /* 0x000ea4000c1e1500 */
[----:B--2---:R-:W-:-:S04]  /*2910*/  PRMT R0, RZ, 0x5410, R0 ;  /* 0x00005410ff007816 */ /* 0x004fc80000000000 */
[----:B------:R-:W-:Y:S01]  /*2920*/  F2FP.PACK_AB R0, RZ, R0 ;  /* 0x00000000ff00723e */ /* 0x000fe200000000ff */
[----:B------:R-:W-:Y:S05]  /*2930*/  BRA `(.L_x_3399) ;  /* 0x0000071000007947 */ /* 0x000fea0003800000 */
.L_x_3406:
        /* <DEDUP_REMOVED lines=12> */
.L_x_3413:
        /* <DEDUP_REMOVED lines=21> */
.L_x_3417:
[----:B------:R-:W-:Y:S05]  /*2b50*/  BSYNC B1 ;  /* 0x0000000000017941 */ /* 0x000fea0003800000 */
.L_x_3416:
[----:B------:R-:W-:Y:S01]  /*2b60*/  LEA R3, R0, 0x3b800000, 0x17 ;  /* 0x3b80000000037811 */ /* 0x000fe200078eb8ff */
[----:B------:R-:W-:-:S05]  /*2b70*/  IMAD.SHL.U32 R0, R2, 0x100000, RZ ;  /* 0x0010000002007824 */ /* 0x000fca00078e00ff */
[----:B------:R-:W-:Y:S02]  /*2b80*/  LOP3.LUT R0, R3, R0, R4, 0xfe, !PT ;  /* 0x0000000003007212 */ /* 0x000fe400078efe04 */
.L_x_3415:
[----:B------:R-:W-:Y:S05]  /*2b90*/  BSYNC B0 ;  /* 0x0000000000007941 */ /* 0x000fea0003800000 */
.L_x_3414:
[----:B------:R-:W-:Y:S01]  /*2ba0*/  F2FP.PACK_AB R0, RZ, R0 ;  /* 0x00000000ff00723e */ /* 0x000fe200000000ff */
[----:B------:R-:W-:Y:S05]  /*2bb0*/  BRA `(.L_x_3399) ;  /* 0x0000049000007947 */ /* 0x000fea0003800000 */
.L_x_3412:
        /* <DEDUP_REMOVED lines=21> */
.L_x_3421:
[----:B------:R-:W-:Y:S05]  /*2d10*/  BSYNC B1 ;  /* 0x0000000000017941 */ /* 0x000fea0003800000 */
.L_x_3420:
[----:B------:R-:W-:Y:S01]  /*2d20*/  LEA R3, R0, 0x37800000, 0x17 ;  /* 0x3780000000037811 */ /* 0x000fe200078eb8ff */
[----:B------:R-:W-:-:S05]  /*2d30*/  IMAD.SHL.U32 R0, R2, 0x200000, RZ ;  /* 0x0020000002007824 */ /* 0x000fca00078e00ff */
[----:B------:R-:W-:Y:S02]  /*2d40*/  LOP3.LUT R0, R3, R0, R4, 0xfe, !PT ;  /* 0x0000000003007212 */ /* 0x000fe400078efe04 */
.L_x_3419:
[----:B------:R-:W-:Y:S05]  /*2d50*/  BSYNC B0 ;  /* 0x0000000000007941 */ /* 0x000fea0003800000 */
.L_x_3418:
[----:B------:R-:W-:Y:S01]  /*2d60*/  F2FP.PACK_AB R0, RZ, R0 ;  /* 0x00000000ff00723e */ /* 0x000fe200000000ff */
[----:B------:R-:W-:Y:S05]  /*2d70*/  BRA `(.L_x_3399) ;  /* 0x000002d000007947 */ /* 0x000fea0003800000 */
.L_x_3411:
        /* <DEDUP_REMOVED lines=14> */
.L_x_3425:
[----:B------:R-:W-:Y:S05]  /*2e60*/  BSYNC B0 ;  /* 0x0000000000007941 */ /* 0x000fea0003800000 */
.L_x_3424:
[----:B------:R-:W-:Y:S01]  /*2e70*/  F2FP.PACK_AB R0, RZ, R0 ;  /* 0x00000000ff00723e */ /* 0x000fe200000000ff */
[----:B------:R-:W-:Y:S05]  /*2e80*/  BRA `(.L_x_3399) ;  /* 0x000001c000007947 */ /* 0x000fea0003800000 */
.L_x_3398:
        /* <DEDUP_REMOVED lines=21> */
.L_x_3423:
[----:B------:R-:W2:Y:S02]  /*2fe0*/  LDG.E.64 R2, [R2.64] ;  /* 0x0000002402027981 */ /* 0x000ea4000c1e1b00 */
[----:B--2---:R-:W0:Y:S02]  /*2ff0*/  I2F.U64 R0, R2 ;  /* 0x0000000200007312 */ /* 0x004e240000301000 */
[----:B0-----:R-:W-:Y:S01]  /*3000*/  F2FP.PACK_AB R0, RZ, R0 ;  /* 0x00000000ff00723e */ /* 0x001fe200000000ff */
[----:B------:R-:W-:Y:S05]  /*3010*/  BRA `(.L_x_3399) ;  /* 0x0000003000007947 */ /* 0x000fea0003800000 */
.L_x_3422:
[----:B------:R-:W2:Y:S02]  /*3020*/  LDG.E R2, [R2.64] ;  /* 0x0000002402027981 */ /* 0x000ea4000c1e1900 */
[----:B--2---:R-:W0:Y:S02]  /*3030*/  I2F.U32 R0, R2 ;  /* 0x0000000200007306 */ /* 0x004e240000201000 */
[----:B0-----:R-:W-:-:S06]  /*3040*/  F2FP.PACK_AB R0, RZ, R0 ;  /* 0x00000000ff00723e */ /* 0x001fcc00000000ff */
.L_x_3399:
[----:B0-----:R-:W0:Y:S01]  /*3050*/  LDC.U8 R3, c[0x0][0x3e1] ;  /* 0x0000f840ff037b82 */ /* 0x001e220000000000 */
[----:B-----5:R-:W-:-:S02]  /*3060*/  HADD2.F32 R0, -RZ, R0.H0_H0 ;  /* 0x20000000ff007230 */ /* 0x020fc40000004100 */
[----:B------:R-:W-:-:S03]  /*3070*/  HADD2.F32 R23, -RZ, R23.H0_H0 ;  /* 0x20000017ff177230 */ /* 0x000fc60000004100 */
        /* <DEDUP_REMOVED lines=18> */
.L_x_3429:
[----:B------:R0:W-:Y:S01]  /*31a0*/  STG.E.U8 [R16.64], R2 ;  /* 0x0000000210007986 */ /* 0x0001e2000c101124 */
[----:B------:R-:W-:Y:S05]  /*31b0*/  BRA `(.L_x_3431) ;  /* 0x00000d5000007947 */ /* 0x000fea0003800000 */
.L_x_3428:
        /* <DEDUP_REMOVED lines=9> */
.L_x_3433:
[----:B------:R0:W-:Y:S01]  /*3250*/  STG.E [R16.64], R2 ;  /* 0x0000000210007986 */ /* 0x0001e2000c101924 */
[----:B------:R-:W-:Y:S05]  /*3260*/  BRA `(.L_x_3431) ;  /* 0x00000ca000007947 */ /* 0x000fea0003800000 */
.L_x_3432:
[----:B------:R0:W-:Y:S01]  /*3270*/  STG.E.U16 [R16.64], R2 ;  /* 0x0000000210007986 */ /* 0x0001e2000c101524 */
[----:B------:R-:W-:Y:S05]  /*3280*/  BRA `(.L_x_3431) ;  /* 0x00000c8000007947 */ /* 0x000fea0003800000 */
.L_x_3427:
        /* <DEDUP_REMOVED lines=9> */
.L_x_3435:
[----:B------:R-:W0:Y:S02]  /*3320*/  I2F.U32 R0, R2 ;  /* 0x0000000200007306 */ /* 0x000e240000201000 */
[----:B0-----:R-:W-:-:S05]  /*3330*/  F2FP.PACK_AB R0, RZ, R0 ;  /* 0x00000000ff00723e */ /* 0x001fca00000000ff */
[----:B------:R0:W-:Y:S01]  /*3340*/  STG.E.U16 [R16.64], R0 ;  /* 0x0000000010007986 */ /* 0x0001e2000c101524 */
[----:B------:R-:W-:Y:S05]  /*3350*/  BRA `(.L_x_3431) ;  /* 0x00000bb000007947 */ /* 0x000fea0003800000 */
.L_x_3434:
        /* <DEDUP_REMOVED lines=10> */
.L_x_3437:
[----:B------:R-:W0:Y:S02]  /*3400*/  I2F.U32 R2, R2 ;  /* 0x0000000200027306 */ /* 0x000e240000201000 */
[----:B0-----:R-:W-:-:S04]  /*3410*/  F2FP.PACK_AB R3, RZ, R2 ;  /* 0x00000002ff03723e */ /* 0x001fc800000000ff */
[----:B------:R-:W-:-:S05]  /*3420*/  PRMT R3, R3, 0x5410, RZ ;  /* 0x0000541003037816 */ /* 0x000fca00000000ff */
[----:B------:R0:W-:Y:S01]  /*3430*/  STG.E [R16.64], R3 ;  /* 0x0000000310007986 */ /* 0x0001e2000c101924 */
[----:B------:R-:W-:Y:S05]  /*3440*/  BRA `(.L_x_3431) ;  /* 0x00000ac000007947 */ /* 0x000fea0003800000 */
.L_x_3436:
[----:B------:R-:W0:Y:S02]  /*3450*/  I2F.F64.U32 R2, R2 ;  /* 0x0000000200027312 */ /* 0x000e240000201800 */
[----:B0-----:R0:W-:Y:S01]  /*3460*/  STG.E.64 [R16.64], R2 ;  /* 0x0000000210007986 */ /* 0x0011e2000c101b24 */
[----:B------:R-:W-:Y:S05]  /*3470*/  BRA `(.L_x_3431) ;  /* 0x00000a9000007947 */ /* 0x000fea0003800000 */
.L_x_3426:
        /* <DEDUP_REMOVED lines=10> */
.L_x_3440:
[----:B------:R-:W0:Y:S01]  /*3520*/  I2F.F64.U32 R4, R2 ;  /* 0x0000000200047312 */ /* 0x000e220000201800 */
[----:B------:R-:W-:-:S05]  /*3530*/  CS2R R6, SRZ ;  /* 0x0000000000067805 */ /* 0x000fca000001ff00 */
[----:B0-----:R0:W-:Y:S01]  /*3540*/  STG.E.128 [R16.64], R4 ;  /* 0x0000000410007986 */ /* 0x0011e2000c101d24 */
[----:B------:R-:W-:Y:S05]  /*3550*/  BRA `(.L_x_3431) ;  /* 0x000009b000007947 */ /* 0x000fea0003800000 */
.L_x_3439:
        /* <DEDUP_REMOVED lines=21> */
.L_x_3444:
[----:B------:R-:W-:Y:S05]  /*36b0*/  BSYNC B0 ;  /* 0x0000000000007941 */ /* 0x000fea0003800000 */
.L_x_3443:
[----:B------:R-:W-:-:S05]  /*36c0*/  LOP3.LUT R3, R0, R3, RZ, 0xfc, !PT ;  /* 0x0000000300037212 */ /* 0x000fca00078efcff */
[----:B------:R0:W-:Y:S01]  /*36d0*/  STG.E.U8 [R16.64], R3 ;  /* 0x0000000310007986 */ /* 0x0001e2000c101124 */
[----:B------:R-:W-:Y:S05]  /*36e0*/  BRA `(.L_x_3431) ;  /* 0x0000082000007947 */ /* 0x000fea0003800000 */
.L_x_3442:
        /* <DEDUP_REMOVED lines=13> */
.L_x_3446:
[----:B------:R-:W-:Y:S01]  /*37c0*/  IMAD.MOV.U32 R0, RZ, RZ, 0x7f ;  /* 0x0000007fff007424 */ /* 0x000fe200078e00ff */
[----:B------:R-:W-:-:S04]  /*37d0*/  ISETP.GT.U32.AND P0, PT, R3, 0x7f800000, PT ;  /* 0x7f8000000300780c */ /* 0x000fc80003f04070 */
[----:B------:R-:W-:-:S04]  /*37e0*/  SEL R0, R0, 0x7c, P0 ;  /* 0x0000007c00007807 */ /* 0x000fc80000000000 */
.L_x_3447:
[----:B------:R-:W-:Y:S05]  /*37f0*/  BSYNC B0 ;  /* 0x0000000000007941 */ /* 0x000fea0003800000 */
.L_x_3445:
[----:B------:R-:W-:-:S04]  /*3800*/  LOP3.LUT R2, R5, 0x80000000, RZ, 0xc0, !PT ;  /* 0x8000000005027812 */ /* 0x000fc800078ec0ff */
[----:B------:R-:W-:-:S04]  /*3810*/  SHF.R.U32.HI R3, RZ, 0x18, R2 ;  /* 0x00000018ff037819 */ /* 0x000fc80000011602 */
[----:B------:R-:W-:-:S05]  /*3820*/  LOP3.LUT R3, R0, R3, RZ, 0xfc, !PT ;  /* 0x0000000300037212 */ /* 0x000fca00078efcff */
[----:B------:R0:W-:Y:S01]  /*3830*/  STG.E.U8 [R16.64], R3 ;  /* 0x0000000310007986 */ /* 0x0001e2000c101124 */
[----:B------:R-:W-:Y:S05]  /*3840*/  BRA `(.L_x_3431) ;  /* 0x000006c000007947 */ /* 0x000fea0003800000 */
.L_x_3441:
[----:B------:R-:W0:Y:S02]  /*3850*/  I2F.U32 R0, R2 ;  /* 0x0000000200007306 */ /* 0x000e240000201000 */
[----:B0-----:R-:W-:-:S05]  /*3860*/  F2FP.BF16.PACK_AB R0, RZ, R0 ;  /* 0x00000000ff00723e */ /* 0x001fca00000010ff */
[----:B------:R0:W-:Y:S01]  /*3870*/  STG.E.U16 [R16.64], R0 ;  /* 0x0000000010007986 */ /* 0x0001e2000c101524 */
[----:B------:R-:W-:Y:S05]  /*3880*/  BRA `(.L_x_3431) ;  /* 0x0000068000007947 */ /* 0x000fea0003800000 */
.L_x_3438:
        /* <DEDUP_REMOVED lines=10> */
.L_x_3450:
        /* <DEDUP_REMOVED lines=17> */
.L_x_3453:
[----:B------:R-:W-:-:S04]  /*3a40*/  LOP3.LUT R2, R5, 0x80000000, RZ, 0xc0, !PT ;  /* 0x8000000005027812 */ /* 0x000fc800078ec0ff */
[----:B------:R-:W-:-:S04]  /*3a50*/  SHF.R.U32.HI R3, RZ, 0x18, R2 ;  /* 0x00000018ff037819 */ /* 0x000fc80000011602 */
[----:B------:R-:W-:-:S04]  /*3a60*/  LOP3.LUT R0, R0, R3, RZ, 0xfc, !PT ;  /* 0x0000000300007212 */ /* 0x000fc800078efcff */
[----:B------:R-:W-:Y:S02]  /*3a70*/  PRMT R8, R0, 0x7610, R8 ;  /* 0x0000761000087816 */ /* 0x000fe40000000008 */
.L_x_3452:
[----:B------:R-:W-:Y:S05]  /*3a80*/  BSYNC B0 ;  /* 0x0000000000007941 */ /* 0x000fea0003800000 */
.L_x_3451:
[----:B------:R0:W-:Y:S01]  /*3a90*/  STG.E.U8 [R16.64], R8 ;  /* 0x0000000810007986 */ /* 0x0001e2000c101124 */
[----:B------:R-:W-:Y:S05]  /*3aa0*/  BRA `(.L_x_3431) ;  /* 0x0000046000007947 */ /* 0x000fea0003800000 */
.L_x_3449:
        /* <DEDUP_REMOVED lines=17> */
.L_x_3456:
[----:B------:R-:W-:-:S04]  /*3bc0*/  LOP3.LUT R2, R5, 0x80000000, RZ, 0xc0, !PT ;  /* 0x8000000005027812 */ /* 0x000fc800078ec0ff */
[----:B------:R-:W-:-:S04]  /*3bd0*/  SHF.R.U32.HI R3, RZ, 0x18, R2 ;  /* 0x00000018ff037819 */ /* 0x000fc80000011602 */
[----:B------:R-:W-:-:S04]  /*3be0*/  LOP3.LUT R0, R0, R3, RZ, 0xfc, !PT ;  /* 0x0000000300007212 */ /* 0x000fc800078efcff */
[----:B------:R-:W-:Y:S02]  /*3bf0*/  PRMT R8, R0, 0x7610, R8 ;  /* 0x0000761000087816 */ /* 0x000fe40000000008 */
.L_x_3455:
[----:B------:R-:W-:Y:S05]  /*3c00*/  BSYNC B0 ;  /* 0x0000000000007941 */ /* 0x000fea0003800000 */
.L_x_3454:
[----:B------:R0:W-:Y:S01]  /*3c10*/  STG.E.U8 [R16.64], R8 ;  /* 0x0000000810007986 */ /* 0x0001e2000c101124 */
[----:B------:R-:W-:Y:S05]  /*3c20*/  BRA `(.L_x_3431) ;  /* 0x000002e000007947 */ /* 0x000fea0003800000 */
.L_x_3448:
        /* <DEDUP_REMOVED lines=22> */
.L_x_3430:
        /* <DEDUP_REMOVED lines=20> */
.L_x_3458:
[----:B------:R-:W-:-:S05]  /*3ed0*/  IMAD.MOV.U32 R3, RZ, RZ, RZ ;  /* 0x000000ffff037224 */ /* 0x000fca00078e00ff */
[----:B------:R0:W-:Y:S01]  /*3ee0*/  STG.E.64 [R16.64], R2 ;  /* 0x0000000210007986 */ /* 0x0001e2000c101b24 */
[----:B------:R-:W-:Y:S05]  /*3ef0*/  BRA `(.L_x_3431) ;  /* 0x0000001000007947 */ /* 0x000fea0003800000 */
.L_x_3457:
[----:B------:R0:W-:Y:S02]  /*3f00*/  STG.E [R16.64], R2 ;  /* 0x0000000210007986 */ /* 0x0001e4000c101924 */
.L_x_3431:
[----:B------:R-:W-:-:S05]  /*3f10*/  IMAD R18, R19, 0x200, R18 ;  /* 0x0000020013127824 */ /* 0x000fca00078e0212 */
[----:B------:R-:W-:Y:S02]  /*3f20*/  IADD3 R23, R18, 0x80, RZ ;  /* 0x0000008012177810 */ /* 0x000fe40007ffe0ff */
.L_x_3360:
[----:B------:R-:W-:Y:S05]  /*3f30*/  BSYNC B6 ;  /* 0x0000000000067941 */ /* 0x000fea0003800000 */
.L_x_3359:
        /* <DEDUP_REMOVED lines=258> */
.L_x_3461:
        /* <DEDUP_REMOVED lines=21> */
.L_x_3465:
[----:B------:R-:W2:Y:S02]  /*50b0*/  LDG.E.U8 R2, [R2.64] ;  /* 0x0000002402027981 */ /* 0x000ea4000c1e1100 */
[----:B--2---:R-:W0:Y:S02]  /*50c0*/  I2F.U16 R0, R2 ;  /* 0x0000000200007306 */ /* 0x004e240000101000 */
[----:B0-----:R-:W-:-:S04]  /*50d0*/  F2FP.PACK_AB R0, RZ, R0 ;  /* 0x00000000ff00723e */ /* 0x001fc800000000ff */
[----:B------:R-:W-:Y:S01]  /*50e0*/  PRMT R19, R0, 0x7610, R19 ;  /* 0x0000761000137816 */ /* 0x000fe20000000013 */
[----:B------:R-:W-:Y:S05]  /*50f0*/  BRA `(.L_x_3467) ;  /* 0x00000ed000007947 */ /* 0x000fea0003800000 */
.L_x_3464:
        /* <DEDUP_REMOVED lines=11> */
.L_x_3469:
[----:B------:R-:W2:Y:S02]  /*51b0*/  LDG.E R2, [R2.64] ;  /* 0x0000002402027981 */ /* 0x000ea4000c1e1900 */
[----:B--2---:R-:W0:Y:S02]  /*51c0*/  I2F R0, R2 ;  /* 0x0000000200007306 */ /* 0x004e240000201400 */
[----:B0-----:R-:W-:-:S04]  /*51d0*/  F2FP.PACK_AB R0, RZ, R0 ;  /* 0x00000000ff00723e */ /* 0x001fc800000000ff */
[----:B------:R-:W-:Y:S01]  /*51e0*/  PRMT R19, R0, 0x7610, R19 ;  /* 0x0000761000137816 */ /* 0x000fe20000000013 */
[----:B------:R-:W-:Y:S05]  /*51f0*/  BRA `(.L_x_3467) ;  /* 0x00000dd000007947 */ /* 0x000fea0003800000 */
.L_x_3468:
[----:B------:R-:W2:Y:S02]  /*5200*/  LDG.E.U16 R2, [R2.64] ;  /* 0x0000002402027981 */ /* 0x000ea4000c1e1500 */
[----:B--2---:R-:W0:Y:S02]  /*5210*/  I2F.S16 R0, R2 ;  /* 0x0000000200007306 */ /* 0x004e240000101400 */
[----:B0-----:R-:W-:-:S04]  /*5220*/  F2FP.PACK_AB R0, RZ, R0 ;  /* 0x00000000ff00723e */ /* 0x001fc800000000ff */
[----:B------:R-:W-:Y:S01]  /*5230*/  PRMT R19, R0, 0x7610, R19 ;  /* 0x0000761000137816 */ /* 0x000fe20000000013 */
[----:B------:R-:W-:Y:S05]  /*5240*/  BRA `(.L_x_3467) ;  /* 0x00000d8000007947 */ /* 0x000fea0003800000 */
.L_x_3463:
        /* <DEDUP_REMOVED lines=9> */
.L_x_3471:
[----:B------:R0:W5:Y:S01]  /*52e0*/  LDG.E.U16 R19, [R2.64] ;  /* 0x0000002402137981 */ /* 0x000162000c1e1500 */
[----:B------:R-:W-:Y:S05]  /*52f0*/  BRA `(.L_x_3467) ;  /* 0x00000cd000007947 */ /* 0x000fea0003800000 */
.L_x_3470:
        /* <DEDUP_REMOVED lines=9> */
.L_x_3473:
[----:B------:R0:W5:Y:S01]  /*5390*/  LDG.E.U16 R19, [R2.64] ;  /* 0x0000002402137981 */ /* 0x000162000c1e1500 */
[----:B------:R-:W-:Y:S05]  /*53a0*/  BRA `(.L_x_3467) ;  /* 0x00000c2000007947 */ /* 0x000fea0003800000 */
.L_x_3472:
[----:B------:R-:W2:Y:S02]  /*53b0*/  LDG.E.64 R2, [R2.64] ;  /* 0x0000002402027981 */ /* 0x000ea4000c1e1b00 */
[----:B--2---:R-:W0:Y:S01]  /*53c0*/  F2F.F32.F64 R0, R2 ;  /* 0x0000000200007310 */ /* 0x004e220000301000 */
[----:B------:R-:W0:-:S14]  /*53d0*/  DSETP.GEU.AND P0, PT, |R2|, c[0x2][0x0], PT ;  /* 0x008000000200762a */ /* 0x000e1c0003f0e200 */
[----:B0-----:R-:W-:-:S05]  /*53e0*/  @!P0 FMUL R0, R0, 1.175494350822287508e-38 ;  /* 0x0080000000008820 */ /* 0x001fca0000400000 */
[----:B------:R-:W-:-:S04]  /*53f0*/  F2FP.PACK_AB R0, RZ, R0 ;  /* 0x00000000ff00723e */ /* 0x000fc800000000ff */
[----:B------:R-:W-:Y:S01]  /*5400*/  PRMT R19, R0, 0x7610, R19 ;  /* 0x0000761000137816 */ /* 0x000fe20000000013 */
[----:B------:R-:W-:Y:S05]  /*5410*/  BRA `(.L_x_3467) ;  /* 0x00000bb000007947 */ /* 0x000fea0003800000 */
.L_x_3462:
        /* <DEDUP_REMOVED lines=14> */
.L_x_3476:
[----:B------:R-:W2:Y:S02]  /*5500*/  LDG.E.64 R2, [R2.64] ;  /* 0x0000002402027981 */ /* 0x000ea4000c1e1b00 */
[----:B--2---:R-:W0:Y:S01]  /*5510*/  F2F.F32.F64 R0, R2 ;  /* 0x0000000200007310 */ /* 0x004e220000301000 */
[----:B------:R-:W0:-:S14]  /*5520*/  DSETP.GEU.AND P0, PT, |R2|, c[0x2][0x0], PT ;  /* 0x008000000200762a */ /* 0x000e1c0003f0e200 */
[----:B0-----:R-:W-:-:S05]  /*5530*/  @!P0 FMUL R0, R0, 1.175494350822287508e-38 ;  /* 0x0080000000008820 */ /* 0x001fca0000400000 */
[----:B------:R-:W-:-:S04]  /*5540*/  F2FP.PACK_AB R0, RZ, R0 ;  /* 0x00000000ff00723e */ /* 0x000fc800000000ff */
[----:B------:R-:W-:Y:S01]  /*5550*/  PRMT R19, R0, 0x7610, R19 ;  /* 0x0000761000137816 */ /* 0x000fe20000000013 */
[----:B------:R-:W-:Y:S05]  /*5560*/  BRA `(.L_x_3467) ;  /* 0x00000a6000007947 */ /* 0x000fea0003800000 */
.L_x_3475:
        /* <DEDUP_REMOVED lines=28> */
.L_x_3478:
        /* <DEDUP_REMOVED lines=15> */
.L_x_3477:
[----:B------:R-:W2:Y:S02]  /*5820*/  LDG.E.U16 R0, [R2.64] ;  /* 0x0000002402007981 */ /* 0x000ea4000c1e1500 */
[----:B--2---:R-:W-:-:S04]  /*5830*/  PRMT R0, RZ, 0x5410, R0 ;  /* 0x00005410ff007816 */ /* 0x004fc80000000000 */
[----:B------:R-:W-:-:S04]  /*5840*/  F2FP.PACK_AB R0, RZ, R0 ;  /* 0x00000000ff00723e */ /* 0x000fc800000000ff */
[----:B------:R-:W-:Y:S01]  /*5850*/  PRMT R19, R0, 0x7610, R19 ;  /* 0x0000761000137816 */ /* 0x000fe20000000013 */
[----:B------:R-:W-:Y:S05]  /*5860*/  BRA `(.L_x_3467) ;  /* 0x0000076000007947 */ /* 0x000fea0003800000 */
.L_x_3474:
        /* <DEDUP_REMOVED lines=12> */
.L_x_3481:
        /* <DEDUP_REMOVED lines=21> */
.L_x_3485:
[----:B------:R-:W-:Y:S05]  /*5a80*/  BSYNC B1 ;  /* 0x0000000000017941 */ /* 0x000fea0003800000 */
.L_x_3484:
[----:B------:R-:W-:Y:S01]  /*5a90*/  LEA R3, R0, 0x3b800000, 0x17 ;  /* 0x3b80000000037811 */ /* 0x000fe200078eb8ff */
[----:B------:R-:W-:-:S05]  /*5aa0*/  IMAD.SHL.U32 R0, R2, 0x100000, RZ ;  /* 0x0010000002007824 */ /* 0x000fca00078e00ff */
[----:B------:R-:W-:Y:S02]  /*5ab0*/  LOP3.LUT R0, R3, R0, R4, 0xfe, !PT ;  /* 0x0000000003007212 */ /* 0x000fe400078efe04 */
.L_x_3483:
[----:B------:R-:W-:Y:S05]  /*5ac0*/  BSYNC B0 ;  /* 0x0000000000007941 */ /* 0x000fea0003800000 */
.L_x_3482:
[----:B------:R-:W-:-:S04]  /*5ad0*/  F2FP.PACK_AB R0, RZ, R0 ;  /* 0x00000000ff00723e */ /* 0x000fc800000000ff */
[----:B------:R-:W-:Y:S01]  /*5ae0*/  PRMT R19, R0, 0x7610, R19 ;  /* 0x0000761000137816 */ /* 0x000fe20000000013 */
[----:B------:R-:W-:Y:S05]  /*5af0*/  BRA `(.L_x_3467) ;  /* 0x000004d000007947 */ /* 0x000fea0003800000 */
.L_x_3480:
        /* <DEDUP_REMOVED lines=21> */
.L_x_3489:
[----:B------:R-:W-:Y:S05]  /*5c50*/  BSYNC B1 ;  /* 0x0000000000017941 */ /* 0x000fea0003800000 */
.L_x_3488:
[----:B------:R-:W-:Y:S01]  /*5c60*/  LEA R3, R0, 0x37800000, 0x17 ;  /* 0x3780000000037811 */ /* 0x000fe200078eb8ff */
[----:B------:R-:W-:-:S05]  /*5c70*/  IMAD.SHL.U32 R0, R2, 0x200000, RZ ;  /* 0x0020000002007824 */ /* 0x000fca00078e00ff */
[----:B------:R-:W-:Y:S02]  /*5c80*/  LOP3.LUT R0, R3, R0, R4, 0xfe, !PT ;  /* 0x0000000003007212 */ /* 0x000fe400078efe04 */
.L_x_3487:
[----:B------:R-:W-:Y:S05]  /*5c90*/  BSYNC B0 ;  /* 0x0000000000007941 */ /* 0x000fea0003800000 */
.L_x_3486:
[----:B------:R-:W-:-:S04]  /*5ca0*/  F2FP.PACK_AB R0, RZ, R0 ;  /* 0x00000000ff00723e */ /* 0x000fc800000000ff */
[----:B------:R-:W-:Y:S01]  /*5cb0*/  PRMT R19, R0, 0x7610, R19 ;  /* 0x0000761000137816 */ /* 0x000fe20000000013 */
[----:B------:R-:W-:Y:S05]  /*5cc0*/  BRA `(.L_x_3467) ;  /* 0x0000030000007947 */ /* 0x000fea0003800000 */
.L_x_3479:
        /* <DEDUP_REMOVED lines=14> */
.L_x_3493:
[----:B------:R-:W-:Y:S05]  /*5db0*/  BSYNC B0 ;  /* 0x0000000000007941 */ /* 0x000fea0003800000 */
.L_x_3492:
[----:B------:R-:W-:-:S04]  /*5dc0*/  F2FP.PACK_AB R0, RZ, R0 ;  /* 0x00000000ff00723e */ /* 0x000fc800000000ff */
[----:B------:R-:W-:Y:S01]  /*5dd0*/  PRMT R19, R0, 0x7610, R19 ;  /* 0x0000761000137816 */ /* 0x000fe20000000013 */
[----:B------:R-:W-:Y:S05]  /*5de0*/  BRA `(.L_x_3467) ;  /* 0x000001e000007947 */ /* 0x000fea0003800000 */
.L_x_3466:
        /* <DEDUP_REMOVED lines=21> */
.L_x_3491:
[----:B------:R-:W2:Y:S02]  /*5f40*/  LDG.E.64 R2, [R2.64] ;  /* 0x0000002402027981 */ /* 0x000ea4000c1e1b00 */
[----:B--2---:R-:W0:Y:S02]  /*5f50*/  I2F.U64 R0, R2 ;  /* 0x0000000200007312 */ /* 0x004e240000301000 */
[----:B0-----:R-:W-:-:S04]  /*5f60*/  F2FP.PACK_AB R0, RZ, R0 ;  /* 0x00000000ff00723e */ /* 0x001fc800000000ff */
[----:B------:R-:W-:Y:S01]  /*5f70*/  PRMT R19, R0, 0x7610, R19 ;  /* 0x0000761000137816 */ /* 0x000fe20000000013 */
[----:B------:R-:W-:Y:S05]  /*5f80*/  BRA `(.L_x_3467) ;  /* 0x0000004000007947 */ /* 0x000fea0003800000 */
.L_x_3490:
[----:B------:R-:W2:Y:S02]  /*5f90*/  LDG.E R2, [R2.64] ;  /* 0x0000002402027981 */ /* 0x000ea4000c1e1900 */
[----:B--2---:R-:W0:Y:S02]  /*5fa0*/  I2F.U32 R0, R2 ;  /* 0x0000000200007306 */ /* 0x004e240000201000 */
[----:B0-----:R-:W-:-:S04]  /*5fb0*/  F2FP.PACK_AB R0, RZ, R0 ;  /* 0x00000000ff00723e */ /* 0x001fc800000000ff */
[----:B------:R-:W-:Y:S02]  /*5fc0*/  PRMT R19, R0, 0x7610, R19 ;  /* 0x0000761000137816 */ /* 0x000fe40000000013 */
.L_x_3467:
        /* <DEDUP_REMOVED lines=18> */
.L_x_3497:
[----:B------:R-:W2:Y:S02]  /*60f0*/  LDG.E.U8 R2, [R2.64] ;  /* 0x0000002402027981 */ /* 0x000ea4000c1e1100 */
[----:B--2---:R-:W0:Y:S02]  /*6100*/  I2F.U16 R0, R2 ;  /* 0x0000000200007306 */ /* 0x004e240000101000 */
[----:B0-----:R-:W-:Y:S01]  /*6110*/  F2FP.PACK_AB R0, RZ, R0 ;  /* 0x00000000ff00723e */ /* 0x001fe200000000ff */
[----:B------:R-:W-:Y:S05]  /*6120*/  BRA `(.L_x_3499) ;  /* 0x00000e1000007947 */ /* 0x000fea0003800000 */
.L_x_3496:
        /* <DEDUP_REMOVED lines=10> */
.L_x_3501:
[----:B------:R-:W2:Y:S02]  /*61d0*/  LDG.E R2, [R2.64] ;  /* 0x0000002402027981 */ /* 0x000ea4000c1e1900 */
[----:B--2---:R-:W0:Y:S02]  /*61e0*/  I2F R0, R2 ;  /* 0x0000000200007306 */ /* 0x004e240000201400 */
[----:B0-----:R-:W-:Y:S01]  /*61f0*/  F2FP.PACK_AB R0, RZ, R0 ;  /* 0x00000000ff00723e */ /* 0x001fe200000000ff */
[----:B------:R-:W-:Y:S05]  /*6200*/  BRA `(.L_x_3499) ;  /* 0x00000d3000007947 */ /* 0x000fea0003800000 */
.L_x_3500:
[----:B------:R-:W2:Y:S02]  /*6210*/  LDG.E.U16 R2, [R2.64] ;  /* 0x0000002402027981 */ /* 0x000ea4000c1e1500 */
[----:B--2---:R-:W0:Y:S02]  /*6220*/  I2F.S16 R0, R2 ;  /* 0x0000000200007306 */ /* 0x004e240000101400 */
[----:B0-----:R-:W-:Y:S01]  /*6230*/  F2FP.PACK_AB R0, RZ, R0 ;  /* 0x00000000ff00723e */ /* 0x001fe200000000ff */
[----:B------:R-:W-:Y:S05]  /*6240*/  BRA `(.L_x_3499) ;  /* 0x00000cf000007947 */ /* 0x000fea0003800000 */
.L_x_3495:
        /* <DEDUP_REMOVED lines=9> */
.L_x_3503:
[----:B------:R0:W5:Y:S01]  /*62e0*/  LDG.E.U16 R0, [R2.64] ;  /* 0x0000002402007981 */ /* 0x000162000c1e1500 */
[----:B------:R-:W-:Y:S05]  /*62f0*/  BRA `(.L_x_3499) ;  /* 0x00000c4000007947 */ /* 0x000fea0003800000 */
.L_x_3502:
        /* <DEDUP_REMOVED lines=9> */
.L_x_3505:
[----:B------:R0:W5:Y:S01]  /*6390*/  LDG.E.U16 R0, [R2.64] ;  /* 0x0000002402007981 */ /* 0x000162000c1e1500 */
[----:B------:R-:W-:Y:S05]  /*63a0*/  BRA `(.L_x_3499) ;  /* 0x00000b9000007947 */ /* 0x000fea0003800000 */
.L_x_3504:
[----:B------:R-:W2:Y:S02]  /*63b0*/  LDG.E.64 R2, [R2.64] ;  /* 0x0000002402027981 */ /* 0x000ea4000c1e1b00 */
[----:B--2---:R-:W0:Y:S01]  /*63c0*/  F2F.F32.F64 R0, R2 ;  /* 0x0000000200007310 */ /* 0x004e220000301000 */
[----:B------:R-:W0:-:S14]  /*63d0*/  DSETP.GEU.AND P0, PT, |R2|, c[0x2][0x0], PT ;  /* 0x008000000200762a */ /* 0x000e1c0003f0e200 */
[----:B0-----:R-:W-:-:S05]  /*63e0*/  @!P0 FMUL R0, R0, 1.175494350822287508e-38 ;  /* 0x0080000000008820 */ /* 0x001fca0000400000 */
[----:B------:R-:W-:Y:S01]  /*63f0*/  F2FP.PACK_AB R0, RZ, R0 ;  /* 0x00000000ff00723e */ /* 0x000fe200000000ff */
[----:B------:R-:W-:Y:S05]  /*6400*/  BRA `(.L_x_3499) ;  /* 0x00000b3000007947 */ /* 0x000fea0003800000 */
.L_x_3494:
        /* <DEDUP_REMOVED lines=13> */
.L_x_3508:
[----:B------:R-:W2:Y:S02]  /*64e0*/  LDG.E.64 R2, [R2.64] ;  /* 0x0000002402027981 */ /* 0x000ea4000c1e1b00 */
[----:B--2---:R-:W0:Y:S01]  /*64f0*/  F2F.F32.F64 R0, R2 ;  /* 0x0000000200007310 */ /* 0x004e220000301000 */
[----:B------:R-:W0:-:S14]  /*6500*/  DSETP.GEU.AND P0, PT, |R2|, c[0x2][0x0], PT ;  /* 0x008000000200762a */ /* 0x000e1c0003f0e200 */
[----:B0-----:R-:W-:-:S05]  /*6510*/  @!P0 FMUL R0, R0, 1.175494350822287508e-38 ;  /* 0x0080000000008820 */ /* 0x001fca0000400000 */
[----:B------:R-:W-:Y:S01]  /*6520*/  F2FP.PACK_AB R0, RZ, R0 ;  /* 0x00000000ff00723e */ /* 0x000fe200000000ff */
[----:B------:R-:W-:Y:S05]  /*6530*/  BRA `(.L_x_3499) ;  /* 0x00000a0000007947 */ /* 0x000fea0003800000 */
.L_x_3507:
        /* <DEDUP_REMOVED lines=28> */
.L_x_3510:
        /* <DEDUP_REMOVED lines=15> */
.L_x_3509:
[----:B------:R-:W2:Y:S02]  /*67f0*/  LDG.E.U16 R0, [R2.64] ;  /* 0x0000002402007981 */ /* 0x000ea4000c1e1500 */
[----:B--2---:R-:W-:-:S04]  /*6800*/  PRMT R0, RZ, 0x5410, R0 ;  /* 0x00005410ff007816 */ /* 0x004fc80000000000 */
[----:B------:R-:W-:Y:S01]  /*6810*/  F2FP.PACK_AB R0, RZ, R0 ;  /* 0x00000000ff00723e */ /* 0x000fe200000000ff */
[----:B------:R-:W-:Y:S05]  /*6820*/  BRA `(.L_x_3499) ;  /* 0x0000071000007947 */ /* 0x000fea0003800000 */
.L_x_3506:
        /* <DEDUP_REMOVED lines=12> */
.L_x_3513:
        /* <DEDUP_REMOVED lines=21> */
.L_x_3517:
[----:B------:R-:W-:Y:S05]  /*6a40*/  BSYNC B1 ;  /* 0x0000000000017941 */ /* 0x000fea0003800000 */
.L_x_3516:
[----:B------:R-:W-:Y:S01]  /*6a50*/  LEA R3, R0, 0x3b800000, 0x17 ;  /* 0x3b80000000037811 */ /* 0x000fe200078eb8ff */
[----:B------:R-:W-:-:S05]  /*6a60*/  IMAD.SHL.U32 R0, R2, 0x100000, RZ ;  /* 0x0010000002007824 */ /* 0x000fca00078e00ff */
[----:B------:R-:W-:Y:S02]  /*6a70*/  LOP3.LUT R0, R3, R0, R4, 0xfe, !PT ;  /* 0x0000000003007212 */ /* 0x000fe400078efe04 */
.L_x_3515:
[----:B------:R-:W-:Y:S05]  /*6a80*/  BSYNC B0 ;  /* 0x0000000000007941 */ /* 0x000fea0003800000 */
.L_x_3514:
[----:B------:R-:W-:Y:S01]  /*6a90*/  F2FP.PACK_AB R0, RZ, R0 ;  /* 0x00000000ff00723e */ /* 0x000fe200000000ff */
[----:B------:R-:W-:Y:S05]  /*6aa0*/  BRA `(.L_x_3499) ;  /* 0x0000049000007947 */ /* 0x000fea0003800000 */
.L_x_3512:
        /* <DEDUP_REMOVED lines=21> */
.L_x_3521:
[----:B------:R-:W-:Y:S05]  /*6c00*/  BSYNC B1 ;  /* 0x0000000000017941 */ /* 0x000fea0003800000 */
.L_x_3520:
[----:B------:R-:W-:Y:S01]  /*6c10*/  LEA R3, R0, 0x37800000, 0x17 ;  /* 0x3780000000037811 */ /* 0x000fe200078eb8ff */
[----:B------:R-:W-:-:S05]  /*6c20*/  IMAD.SHL.U32 R0, R2, 0x200000, RZ ;  /* 0x0020000002007824 */ /* 0x000fca00078e00ff */
[----:B------:R-:W-:Y:S02]  /*6c30*/  LOP3.LUT R0, R3, R0, R4, 0xfe, !PT ;  /* 0x0000000003007212 */ /* 0x000fe400078efe04 */
.L_x_3519:
[----:B------:R-:W-:Y:S05]  /*6c40*/  BSYNC B0 ;  /* 0x0000000000007941 */ /* 0x000fea0003800000 */
.L_x_3518:
[----:B------:R-:W-:Y:S01]  /*6c50*/  F2FP.PACK_AB R0, RZ, R0 ;  /* 0x00000000ff00723e */ /* 0x000fe200000000ff */
[----:B------:R-:W-:Y:S05]  /*6c60*/  BRA `(.L_x_3499) ;  /* 0x000002d000007947 */ /* 0x000fea0003800000 */
.L_x_3511:
        /* <DEDUP_REMOVED lines=14> */
.L_x_3525:
[----:B------:R-:W-:Y:S05]  /*6d50*/  BSYNC B0 ;  /* 0x0000000000007941 */ /* 0x000fea0003800000 */
.L_x_3524:
[----:B------:R-:W-:Y:S01]  /*6d60*/  F2FP.PACK_AB R0, RZ, R0 ;  /* 0x00000000ff00723e */ /* 0x000fe200000000ff */
[----:B------:R-:W-:Y:S05]  /*6d70*/  BRA `(.L_x_3499) ;  /* 0x000001c000007947 */ /* 0x000fea0003800000 */
.L_x_3498:
        /* <DEDUP_REMOVED lines=21> */
.L_x_3523:
[----:B------:R-:W2:Y:S02]  /*6ed0*/  LDG.E.64 R2, [R2.64] ;  /* 0x0000002402027981 */ /* 0x000ea4000c1e1b00 */
[----:B--2---:R-:W0:Y:S02]  /*6ee0*/  I2F.U64 R0, R2 ;  /* 0x0000000200007312 */ /* 0x004e240000301000 */
[----:B0-----:R-:W-:Y:S01]  /*6ef0*/  F2FP.PACK_AB R0, RZ, R0 ;  /* 0x00000000ff00723e */ /* 0x001fe200000000ff */
[----:B------:R-:W-:Y:S05]  /*6f00*/  BRA `(.L_x_3499) ;  /* 0x0000003000007947 */ /* 0x000fea0003800000 */
.L_x_3522:
[----:B------:R-:W2:Y:S02]  /*6f10*/  LDG.E R2, [R2.64] ;  /* 0x0000002402027981 */ /* 0x000ea4000c1e1900 */
[----:B--2---:R-:W0:Y:S02]  /*6f20*/  I2F.U32 R0, R2 ;  /* 0x0000000200007306 */ /* 0x004e240000201000 */
[----:B0-----:R-:W-:-:S06]  /*6f30*/  F2FP.PACK_AB R0, RZ, R0 ;  /* 0x00000000ff00723e */ /* 0x001fcc00000000ff */
.L_x_3499:
        /* <DEDUP_REMOVED lines=21> */
.L_x_3529:
[----:B------:R0:W-:Y:S01]  /*7090*/  STG.E.U8 [R16.64], R2 ;  /* 0x0000000210007986 */ /* 0x0001e2000c101124 */
[----:B------:R-:W-:Y:S05]  /*70a0*/  BRA `(.L_x_3531) ;  /* 0x00000d5000007947 */ /* 0x000fea0003800000 */
.L_x_3528:
        /* <DEDUP_REMOVED lines=9> */
.L_x_3533:
[----:B------:R0:W-:Y:S01]  /*7140*/  STG.E [R16.64], R2 ;  /* 0x0000000210007986 */ /* 0x0001e2000c101924 */
[----:B------:R-:W-:Y:S05]  /*7150*/  BRA `(.L_x_3531) ;  /* 0x00000ca000007947 */ /* 0x000fea0003800000 */
.L_x_3532:
[----:B------:R0:W-:Y:S01]  /*7160*/  STG.E.U16 [R16.64], R2 ;  /* 0x0000000210007986 */ /* 0x0001e2000c101524 */
[----:B------:R-:W-:Y:S05]  /*7170*/  BRA `(.L_x_3531) ;  /* 0x00000c8000007947 */ /* 0x000fea0003800000 */
.L_x_3527:
        /* <DEDUP_REMOVED lines=9> */
.L_x_3535:
[----:B------:R-:W0:Y:S02]  /*7210*/  I2F.U32 R0, R2 ;  /* 0x0000000200007306 */ /* 0x000e240000201000 */
[----:B0-----:R-:W-:-:S05]  /*7220*/  F2FP.PACK_AB R0, RZ, R0 ;  /* 0x00000000ff00723e */ /* 0x001fca00000000ff */
[----:B------:R0:W-:Y:S01]  /*7230*/  STG.E.U16 [R16.64], R0 ;  /* 0x0000000010007986 */ /* 0x0001e2000c101524 */
[----:B------:R-:W-:Y:S05]  /*7240*/  BRA `(.L_x_3531) ;  /* 0x00000bb000007947 */ /* 0x000fea0003800000 */
.L_x_3534:
        /* <DEDUP_REMOVED lines=10> */
.L_x_3537:
[----:B------:R-:W0:Y:S02]  /*72f0*/  I2F.U32 R2, R2 ;  /* 0x0000000200027306 */ /* 0x000e240000201000 */
[----:B0-----:R-:W-:-:S04]  /*7300*/  F2FP.PACK_AB R3, RZ, R2 ;  /* 0x00000002ff03723e */ /* 0x001fc800000000ff */
[----:B------:R-:W-:-:S05]  /*7310*/  PRMT R3, R3, 0x5410, RZ ;  /* 0x0000541003037816 */ /* 0x000fca00000000ff */
[----:B------:R0:W-:Y:S01]  /*7320*/  STG.E [R16.64], R3 ;  /* 0x0000000310007986 */ /* 0x0001e2000c101924 */
[----:B------:R-:W-:Y:S05]  /*7330*/  BRA `(.L_x_3531) ;  /* 0x00000ac000007947 */ /* 0x000fea0003800000 */
.L_x_3536:
[----:B------:R-:W0:Y:S02]  /*7340*/  I2F.F64.U32 R2, R2 ;  /* 0x0000000200027312 */ /* 0x000e240000201800 */
[----:B0-----:R0:W-:Y:S01]  /*7350*/  STG.E.64 [R16.64], R2 ;  /* 0x0000000210007986 */ /* 0x0011e2000c101b24 */
[----:B------:R-:W-:Y:S05]  /*7360*/  BRA `(.L_x_3531) ;  /* 0x00000a9000007947 */ /* 0x000fea0003800000 */
.L_x_3526:
        /* <DEDUP_REMOVED lines=10> */
.L_x_3540:
[----:B------:R-:W0:Y:S01]  /*7410*/  I2F.F64.U32 R4, R2 ;  /* 0x0000000200047312 */ /* 0x000e220000201800 */
[----:B------:R-:W-:-:S05]  /*7420*/  CS2R R6, SRZ ;  /* 0x0000000000067805 */ /* 0x000fca000001ff00 */
[----:B0-----:R0:W-:Y:S01]  /*7430*/  STG.E.128 [R16.64], R4 ;  /* 0x0000000410007986 */ /* 0x0011e2000c101d24 */
[----:B------:R-:W-:Y:S05]  /*7440*/  BRA `(.L_x_3531) ;  /* 0x000009b000007947 */ /* 0x000fea0003800000 */
.L_x_3539:
        /* <DEDUP_REMOVED lines=21> */
.L_x_3544:
[----:B------:R-:W-:Y:S05]  /*75a0*/  BSYNC B0 ;  /* 0x0000000000007941 */ /* 0x000fea0003800000 */
.L_x_3543:
[----:B------:R-:W-:-:S05]  /*75b0*/  LOP3.LUT R3, R0, R3, RZ, 0xfc, !PT ;  /* 0x0000000300037212 */ /* 0x000fca00078efcff */
[----:B------:R0:W-:Y:S01]  /*75c0*/  STG.E.U8 [R16.64], R3 ;  /* 0x0000000310007986 */ /* 0x0001e2000c101124 */
[----:B------:R-:W-:Y:S05]  /*75d0*/  BRA `(.L_x_3531) ;  /* 0x0000082000007947 */ /* 0x000fea0003800000 */
.L_x_3542:
        /* <DEDUP_REMOVED lines=13> */
.L_x_3546:
[----:B------:R-:W-:Y:S01]  /*76b0*/  IMAD.MOV.U32 R0, RZ, RZ, 0x7f ;  /* 0x0000007fff007424 */ /* 0x000fe200078e00ff */
[----:B------:R-:W-:-:S04]  /*76c0*/  ISETP.GT.U32.AND P0, PT, R3, 0x7f800000, PT ;  /* 0x7f8000000300780c */ /* 0x000fc80003f04070 */
[----:B------:R-:W-:-:S04]  /*76d0*/  SEL R0, R0, 0x7c, P0 ;  /* 0x0000007c00007807 */ /* 0x000fc80000000000 */
.L_x_3547:
[----:B------:R-:W-:Y:S05]  /*76e0*/  BSYNC B0 ;  /* 0x0000000000007941 */ /* 0x000fea0003800000 */
.L_x_3545:
[----:B------:R-:W-:-:S04]  /*76f0*/  LOP3.LUT R2, R5, 0x80000000, RZ, 0xc0, !PT ;  /* 0x8000000005027812 */ /* 0x000fc800078ec0ff */
[----:B------:R-:W-:-:S04]  /*7700*/  SHF.R.U32.HI R3, RZ, 0x18, R2 ;  /* 0x00000018ff037819 */ /* 0x000fc80000011602 */
[----:B------:R-:W-:-:S05]  /*7710*/  LOP3.LUT R3, R0, R3, RZ, 0xfc, !PT ;  /* 0x0000000300037212 */ /* 0x000fca00078efcff */
[----:B------:R0:W-:Y:S01]  /*7720*/  STG.E.U8 [R16.64], R3 ;  /* 0x0000000310007986 */ /* 0x0001e2000c101124 */
[----:B------:R-:W-:Y:S05]  /*7730*/  BRA `(.L_x_3531) ;  /* 0x000006c000007947 */ /* 0x000fea0003800000 */
.L_x_3541:
[----:B------:R-:W0:Y:S02]  /*7740*/  I2F.U32 R0, R2 ;  /* 0x0000000200007306 */ /* 0x000e240000201000 */
[----:B0-----:R-:W-:-:S05]  /*7750*/  F2FP.BF16.PACK_AB R0, RZ, R0 ;  /* 0x00000000ff00723e */ /* 0x001fca00000010ff */
[----:B------:R0:W-:Y:S01]  /*7760*/  STG.E.U16 [R16.64], R0 ;  /* 0x0000000010007986 */ /* 0x0001e2000c101524 */
[----:B------:R-:W-:Y:S05]  /*7770*/  BRA `(.L_x_3531) ;  /* 0x0000068000007947 */ /* 0x000fea0003800000 */
.L_x_3538:
        /* <DEDUP_REMOVED lines=10> */
.L_x_3550:
        /* <DEDUP_REMOVED lines=17> */
.L_x_3553:
[----:B------:R-:W-:-:S04]  /*7930*/  LOP3.LUT R2, R5, 0x80000000, RZ, 0xc0, !PT ;  /* 0x8000000005027812 */ /* 0x000fc800078ec0ff */
[----:B------:R-:W-:-:S04]  /*7940*/  SHF.R.U32.HI R3, RZ, 0x18, R2 ;  /* 0x00000018ff037819 */ /* 0x000fc80000011602 */
[----:B------:R-:W-:-:S04]  /*7950*/  LOP3.LUT R0, R0, R3, RZ, 0xfc, !PT ;  /* 0x0000000300007212 */ /* 0x000fc800078efcff */
[----:B------:R-:W-:Y:S02]  /*7960*/  PRMT R8, R0, 0x7610, R8 ;  /* 0x0000761000087816 */ /* 0x000fe40000000008 */
.L_x_3552:
[----:B------:R-:W-:Y:S05]  /*7970*/  BSYNC B0 ;  /* 0x0000000000007941 */ /* 0x000fea0003800000 */
.L_x_3551:
[----:B------:R0:W-:Y:S01]  /*7980*/  STG.E.U8 [R16.64], R8 ;  /* 0x0000000810007986 */ /* 0x0001e2000c101124 */
[----:B------:R-:W-:Y:S05]  /*7990*/  BRA `(.L_x_3531) ;  /* 0x0000046000007947 */ /* 0x000fea0003800000 */
.L_x_3549:
        /* <DEDUP_REMOVED lines=17> */
.L_x_3556:
[----:B------:R-:W-:-:S04]  /*7ab0*/  LOP3.LUT R2, R5, 0x80000000, RZ, 0xc0, !PT ;  /* 0x8000000005027812 */ /* 0x000fc800078ec0ff */
[----:B------:R-:W-:-:S04]  /*7ac0*/  SHF.R.U32.HI R3, RZ, 0x18, R2 ;  /* 0x00000018ff037819 */ /* 0x000fc80000011602 */
[----:B------:R-:W-:-:S04]  /*7ad0*/  LOP3.LUT R0, R0, R3, RZ, 0xfc, !PT ;  /* 0x0000000300007212 */ /* 0x000fc800078efcff */
[----:B------:R-:W-:Y:S02]  /*7ae0*/  PRMT R8, R0, 0x7610, R8 ;  /* 0x0000761000087816 */ /* 0x000fe40000000008 */
.L_x_3555:
[----:B------:R-:W-:Y:S05]  /*7af0*/  BSYNC B0 ;  /* 0x0000000000007941 */ /* 0x000fea0003800000 */
.L_x_3554:
[----:B------:R0:W-:Y:S01]  /*7b00*/  STG.E.U8 [R16.64], R8 ;  /* 0x0000000810007986 */ /* 0x0001e2000c101124 */
[----:B------:R-:W-:Y:S05]  /*7b10*/  BRA `(.L_x_3531) ;  /* 0x000002e000007947 */ /* 0x000fea0003800000 */
.L_x_3548:
        /* <DEDUP_REMOVED lines=22> */
.L_x_3530:
        /* <DEDUP_REMOVED lines=20> */
.L_x_3558:
[----:B------:R-:W-:-:S05]  /*7dc0*/  IMAD.MOV.U32 R3, RZ, RZ, RZ ;  /* 0x000000ffff037224 */ /* 0x000fca00078e00ff */
[----:B------:R0:W-:Y:S01]  /*7dd0*/  STG.E.64 [R16.64], R2 ;  /* 0x0000000210007986 */ /* 0x0001e2000c101b24 */
[----:B------:R-:W-:Y:S05]  /*7de0*/  BRA `(.L_x_3531) ;  /* 0x0000001000007947 */ /* 0x000fea0003800000 */
.L_x_3557:
[----:B------:R0:W-:Y:S02]  /*7df0*/  STG.E [R16.64], R2 ;  /* 0x0000000210007986 */ /* 0x0001e4000c101924 */
.L_x_3531:
        /* <DEDUP_REMOVED lines=258> */
.L_x_3559:
        /* <DEDUP_REMOVED lines=21> */
.L_x_3563:
[----:B------:R-:W2:Y:S02]  /*8f70*/  LDG.E.U8 R2, [R2.64] ;  /* 0x0000002402027981 */ /* 0x000ea4000c1e1100 */
[----:B--2---:R-:W0:Y:S02]  /*8f80*/  I2F.U16 R0, R2 ;  /* 0x0000000200007306 */ /* 0x004e240000101000 */
[----:B0-----:R-:W-:-:S04]  /*8f90*/  F2FP.PACK_AB R0, RZ, R0 ;  /* 0x00000000ff00723e */ /* 0x001fc800000000ff */
[----:B------:R-:W-:Y:S01]  /*8fa0*/  PRMT R19, R0, 0x7610, R19 ;  /* 0x0000761000137816 */ /* 0x000fe20000000013 */
[----:B------:R-:W-:Y:S05]  /*8fb0*/  BRA `(.L_x_3565) ;  /* 0x00000ed000007947 */ /* 0x000fea0003800000 */
.L_x_3562:
        /* <DEDUP_REMOVED lines=11> */
.L_x_3567:
[----:B------:R-:W2:Y:S02]  /*9070*/  LDG.E R2, [R2.64] ;  /* 0x0000002402027981 */ /* 0x000ea4000c1e1900 */
[----:B--2---:R-:W0:Y:S02]  /*9080*/  I2F R0, R2 ;  /* 0x0000000200007306 */ /* 0x004e240000201400 */
[----:B0-----:R-:W-:-:S04]  /*9090*/  F2FP.PACK_AB R0, RZ, R0 ;  /* 0x00000000ff00723e */ /* 0x001fc800000000ff */
[----:B------:R-:W-:Y:S01]  /*90a0*/  PRMT R19, R0, 0x7610, R19 ;  /* 0x0000761000137816 */ /* 0x000fe20000000013 */
[----:B------:R-:W-:Y:S05]  /*90b0*/  BRA `(.L_x_3565) ;  /* 0x00000dd000007947 */ /* 0x000fea0003800000 */
.L_x_3566:
[----:B------:R-:W2:Y:S02]  /*90c0*/  LDG.E.U16 R2, [R2.64] ;  /* 0x0000002402027981 */ /* 0x000ea4000c1e1500 */
[----:B--2---:R-:W0:Y:S02]  /*90d0*/  I2F.S16 R0, R2 ;  /* 0x0000000200007306 */ /* 0x004e240000101400 */
[----:B0-----:R-:W-:-:S04]  /*90e0*/  F2FP.PACK_AB R0, RZ, R0 ;  /* 0x00000000ff00723e */ /* 0x001fc800000000ff */
[----:B------:R-:W-:Y:S01]  /*90f0*/  PRMT R19, R0, 0x7610, R19 ;  /* 0x0000761000137816 */ /* 0x000fe20000000013 */
[----:B------:R-:W-:Y:S05]  /*9100*/  BRA `(.L_x_3565) ;  /* 0x00000d8000007947 */ /* 0x000fea0003800000 */
.L_x_3561:
        /* <DEDUP_REMOVED lines=9> */
.L_x_3569:
[----:B------:R0:W5:Y:S01]  /*91a0*/  LDG.E.U16 R19, [R2.64] ;  /* 0x0000002402137981 */ /* 0x000162000c1e1500 */
[----:B------:R-:W-:Y:S05]  /*91b0*/  BRA `(.L_x_3565) ;  /* 0x00000cd000007947 */ /* 0x000fea0003800000 */
.L_x_3568:
        /* <DEDUP_REMOVED lines=9> */
.L_x_3571:
[----:B------:R0:W5:Y:S01]  /*9250*/  LDG.E.U16 R19, [R2.64] ;  /* 0x0000002402137981 */ /* 0x000162000c1e1500 */
[----:B------:R-:W-:Y:S05]  /*9260*/  BRA `(.L_x_3565) ;  /* 0x00000c2000007947 */ /* 0x000fea0003800000 */
.L_x_3570:
[----:B------:R-:W2:Y:S02]  /*9270*/  LDG.E.64 R2, [R2.64] ;  /* 0x0000002402027981 */ /* 0x000ea4000c1e1b00 */
[----:B--2---:R-:W0:Y:S01]  /*9280*/  F2F.F32.F64 R0, R2 ;  /* 0x0000000200007310 */ /* 0x004e220000301000 */
[----:B------:R-:W0:-:S14]  /*9290*/  DSETP.GEU.AND P0, PT, |R2|, c[0x2][0x0], PT ;  /* 0x008000000200762a */ /* 0x000e1c0003f0e200 */
[----:B0-----:R-:W-:-:S05]  /*92a0*/  @!P0 FMUL R0, R0, 1.175494350822287508e-38 ;  /* 0x0080000000008820 */ /* 0x001fca0000400000 */
[----:B------:R-:W-:-:S04]  /*92b0*/  F2FP.PACK_AB R0, RZ, R0 ;  /* 0x00000000ff00723e */ /* 0x000fc800000000ff */
[----:B------:R-:W-:Y:S01]  /*92c0*/  PRMT R19, R0, 0x7610, R19 ;  /* 0x0000761000137816 */ /* 0x000fe20000000013 */
[----:B------:R-:W-:Y:S05]  /*92d0*/  BRA `(.L_x_3565) ;  /* 0x00000bb000007947 */ /* 0x000fea0003800000 */
.L_x_3560:
        /* <DEDUP_REMOVED lines=14> */
.L_x_3574:
[----:B------:R-:W2:Y:S02]  /*93c0*/  LDG.E.64 R2, [R2.64] ;  /* 0x0000002402027981 */ /* 0x000ea4000c1e1b00 */
[----:B--2---:R-:W0:Y:S01]  /*93d0*/  F2F.F32.F64 R0, R2 ;  /* 0x0000000200007310 */ /* 0x004e220000301000 */
[----:B------:R-:W0:-:S14]  /*93e0*/  DSETP.GEU.AND P0, PT, |R2|, c[0x2][0x0], PT ;  /* 0x008000000200762a */ /* 0x000e1c0003f0e200 */
[----:B0-----:R-:W-:-:S05]  /*93f0*/  @!P0 FMUL R0, R0, 1.175494350822287508e-38 ;  /* 0x0080000000008820 */ /* 0x001fca0000400000 */
[----:B------:R-:W-:-:S04]  /*9400*/  F2FP.PACK_AB R0, RZ, R0 ;  /* 0x00000000ff00723e */ /* 0x000fc800000000ff */
[----:B------:R-:W-:Y:S01]  /*9410*/  PRMT R19, R0, 0x7610, R19 ;  /* 0x0000761000137816 */ /* 0x000fe20000000013 */
[----:B------:R-:W-:Y:S05]  /*9420*/  BRA `(.L_x_3565) ;  /* 0x00000a6000007947 */ /* 0x000fea0003800000 */
.L_x_3573:
        /* <DEDUP_REMOVED lines=28> */
.L_x_3576:
        /* <DEDUP_REMOVED lines=15> */
.L_x_3575:
[----:B------:R-:W2:Y:S02]  /*96e0*/  LDG.E.U16 R0, [R2.64] ;  /* 0x0000002402007981 */ /* 0x000ea4000c1e1500 */
[----:B--2---:R-:W-:-:S04]  /*96f0*/  PRMT R0, RZ, 0x5410, R0 ;  /* 0x00005410ff007816 */ /* 0x004fc80000000000 */
[----:B------:R-:W-:-:S04]  /*9700*/  F2FP.PACK_AB R0, RZ, R0 ;  /* 0x00000000ff00723e */ /* 0x000fc800000000ff */
[----:B------:R-:W-:Y:S01]  /*9710*/  PRMT R19, R0, 0x7610, R19 ;  /* 0x0000761000137816 */ /* 0x000fe20000000013 */
[----:B------:R-:W-:Y:S05]  /*9720*/  BRA `(.L_x_3565) ;  /* 0x0000076000007947 */ /* 0x000fea0003800000 */
.L_x_3572:
        /* <DEDUP_REMOVED lines=12> */
.L_x_3579:
        /* <DEDUP_REMOVED lines=21> */
.L_x_3583:
[----:B------:R-:W-:Y:S05]  /*9940*/  BSYNC B1 ;  /* 0x0000000000017941 */ /* 0x000fea0003800000 */
.L_x_3582:
[----:B------:R-:W-:Y:S01]  /*9950*/  LEA R3, R0, 0x3b800000, 0x17 ;  /* 0x3b80000000037811 */ /* 0x000fe200078eb8ff */
[----:B------:R-:W-:-:S05]  /*9960*/  IMAD.SHL.U32 R0, R2, 0x100000, RZ ;  /* 0x0010000002007824 */ /* 0x000fca00078e00ff */
[----:B------:R-:W-:Y:S02]  /*9970*/  LOP3.LUT R0, R3, R0, R4, 0xfe, !PT ;  /* 0x0000000003007212 */ /* 0x000fe400078efe04 */
.L_x_3581:
[----:B------:R-:W-:Y:S05]  /*9980*/  BSYNC B0 ;  /* 0x0000000000007941 */ /* 0x000fea0003800000 */
.L_x_3580:
[----:B------:R-:W-:-:S04]  /*9990*/  F2FP.PACK_AB R0, RZ, R0 ;  /* 0x00000000ff00723e */ /* 0x000fc800000000ff */
[----:B------:R-:W-:Y:S01]  /*99a0*/  PRMT R19, R0, 0x7610, R19 ;  /* 0x0000761000137816 */ /* 0x000fe20000000013 */
[----:B------:R-:W-:Y:S05]  /*99b0*/  BRA `(.L_x_3565) ;  /* 0x000004d000007947 */ /* 0x000fea0003800000 */
.L_x_3578:
        /* <DEDUP_REMOVED lines=21> */
.L_x_3587:
[----:B------:R-:W-:Y:S05]  /*9b10*/  BSYNC B1 ;  /* 0x0000000000017941 */ /* 0x000fea0003800000 */
.L_x_3586:
[----:B------:R-:W-:Y:S01]  /*9b20*/  LEA R3, R0, 0x37800000, 0x17 ;  /* 0x3780000000037811 */ /* 0x000fe200078eb8ff */
[----:B------:R-:W-:-:S05]  /*9b30*/  IMAD.SHL.U32 R0, R2, 0x200000, RZ ;  /* 0x0020000002007824 */ /* 0x000fca00078e00ff */
[----:B------:R-:W-:Y:S02]  /*9b40*/  LOP3.LUT R0, R3, R0, R4, 0xfe, !PT ;  /* 0x0000000003007212 */ /* 0x000fe400078efe04 */
.L_x_3585:
[----:B------:R-:W-:Y:S05]  /*9b50*/  BSYNC B0 ;  /* 0x0000000000007941 */ /* 0x000fea0003800000 */
.L_x_3584:
[----:B------:R-:W-:-:S04]  /*9b60*/  F2FP.PACK_AB R0, RZ, R0 ;  /* 0x00000000ff00723e */ /* 0x000fc800000000ff */
[----:B------:R-:W-:Y:S01]  /*9b70*/  PRMT R19, R0, 0x7610, R19 ;  /* 0x0000761000137816 */ /* 0x000fe20000000013 */
[----:B------:R-:W-:Y:S05]  /*9b80*/  BRA `(.L_x_3565) ;  /* 0x0000030000007947 */ /* 0x000fea0003800000 */
.L_x_3577:
        /* <DEDUP_REMOVED lines=14> */
.L_x_3591:
[----:B------:R-:W-:Y:S05]  /*9c70*/  BSYNC B0 ;  /* 0x0000000000007941 */ /* 0x000fea0003800000 */
.L_x_3590:
[----:B------:R-:W-:-:S04]  /*9c80*/  F2FP.PACK_AB R0, RZ, R0 ;  /* 0x00000000ff00723e */ /* 0x000fc800000000ff */
[----:B------:R-:W-:Y:S01]  /*9c90*/  PRMT R19, R0, 0x7610, R19 ;  /* 0x0000761000137816 */ /* 0x000fe20000000013 */
[----:B------:R-:W-:Y:S05]  /*9ca0*/  BRA `(.L_x_3565) ;  /* 0x000001e000007947 */ /* 0x000fea0003800000 */
.L_x_3564:
        /* <DEDUP_REMOVED lines=21> */
.L_x_3589:
[----:B------:R-:W2:Y:S02]  /*9e00*/  LDG.E.64 R2, [R2.64] ;  /* 0x0000002402027981 */ /* 0x000ea4000c1e1b00 */
[----:B--2---:R-:W0:Y:S02]  /*9e10*/  I2F.U64 R0, R2 ;  /* 0x0000000200007312 */ /* 0x004e240000301000 */
[----:B0-----:R-:W-:-:S04]  /*9e20*/  F2FP.PACK_AB R0, RZ, R0 ;  /* 0x00000000ff00723e */ /* 0x001fc800000000ff */
[----:B------:R-:W-:Y:S01]  /*9e30*/  PRMT R19, R0, 0x7610, R19 ;  /* 0x0000761000137816 */ /* 0x000fe20000000013 */
[----:B------:R-:W-:Y:S05]  /*9e40*/  BRA `(.L_x_3565) ;  /* 0x0000004000007947 */ /* 0x000fea0003800000 */
.L_x_3588:
[----:B------:R-:W2:Y:S02]  /*9e50*/  LDG.E R2, [R2.64] ;  /* 0x0000002402027981 */ /* 0x000ea4000c1e1900 */
[----:B--2---:R-:W0:Y:S02]  /*9e60*/  I2F.U32 R0, R2 ;  /* 0x0000000200007306 */ /* 0x004e240000201000 */
[----:B0-----:R-:W-:-:S04]  /*9e70*/  F2FP.PACK_AB R0, RZ, R0 ;  /* 0x00000000ff00723e */ /* 0x001fc800000000ff */
[----:B------:R-:W-:Y:S02]  /*9e80*/  PRMT R19, R0, 0x7610, R19 ;  /* 0x0000761000137816 */ /* 0x000fe40000000013 */
.L_x_3565:
        /* <DEDUP_REMOVED lines=18> */
.L_x_3595:
[----:B------:R-:W2:Y:S02]  /*9fb0*/  LDG.E.U8 R2, [R2.64] ;  /* 0x0000002402027981 */ /* 0x000ea4000c1e1100 */
[----:B--2---:R-:W0:Y:S02]  /*9fc0*/  I2F.U16 R0, R2 ;  /* 0x0000000200007306 */ /* 0x004e240000101000 */
[----:B0-----:R-:W-:Y:S01]  /*9fd0*/  F2FP.PACK_AB R0, RZ, R0 ;  /* 0x00000000ff00723e */ /* 0x001fe200000000ff */
[----:B------:R-:W-:Y:S05]  /*9fe0*/  BRA `(.L_x_3597) ;  /* 0x00000e1000007947 */ /* 0x000fea0003800000 */
.L_x_3594:
        /* <DEDUP_REMOVED lines=10> */
.L_x_3599:
[----:B------:R-:W2:Y:S02]  /*a090*/  LDG.E R2, [R2.64] ;  /* 0x0000002402027981 */ /* 0x000ea4000c1e1900 */
[----:B--2---:R-:W0:Y:S02]  /*a0a0*/  I2F R0, R2 ;  /* 0x0000000200007306 */ /* 0x004e240000201400 */
[----:B0-----:R-:W-:Y:S01]  /*a0b0*/  F2FP.PACK_AB R0, RZ, R0 ;  /* 0x00000000ff00723e */ /* 0x001fe200000000ff */
[----:B------:R-:W-:Y:S05]  /*a0c0*/  BRA `(.L_x_3597) ;  /* 0x00000d3000007947 */ /* 0x000fea0003800000 */
.L_x_3598:
[----:B------:R-:W2:Y:S02]  /*a0d0*/  LDG.E.U16 R2, [R2.64] ;  /* 0x0000002402027981 */ /* 0x000ea4000c1e1500 */
[----:B--2---:R-:W0:Y:S02]  /*a0e0*/  I2F.S16 R0, R2 ;  /* 0x0000000200007306 */ /* 0x004e240000101400 */
[----:B0-----:R-:W-:Y:S01]  /*a0f0*/  F2FP.PACK_AB R0, RZ, R0 ;  /* 0x00000000ff00723e */ /* 0x001fe200000000ff */
[----:B------:R-:W-:Y:S05]  /*a100*/  BRA `(.L_x_3597) ;  /* 0x00000cf000007947 */ /* 0x000fea0003800000 */
.L_x_3593:
        /* <DEDUP_REMOVED lines=9> */
.L_x_3601:
[----:B------:R0:W5:Y:S01]  /*a1a0*/  LDG.E.U16 R0, [R2.64] ;  /* 0x0000002402007981 */ /* 0x000162000c1e1500 */
[----:B------:R-:W-:Y:S05]  /*a1b0*/  BRA `(.L_x_3597) ;  /* 0x00000c4000007947 */ /* 0x000fea0003800000 */
.L_x_3600:
        /* <DEDUP_REMOVED lines=9> */
.L_x_3603:
[----:B------:R0:W5:Y:S01]  /*a250*/  LDG.E.U16 R0, [R2.64] ;  /* 0x0000002402007981 */ /* 0x000162000c1e1500 */
[----:B------:R-:W-:Y:S05]  /*a260*/  BRA `(.L_x_3597) ;  /* 0x00000b9000007947 */ /* 0x000fea0003800000 */
.L_x_3602:
[----:B------:R-:W2:Y:S02]  /*a270*/  LDG.E.64 R2, [R2.64] ;  /* 0x0000002402027981 */ /* 0x000ea4000c1e1b00 */
[----:B--2---:R-:W0:Y:S01]  /*a280*/  F2F.F32.F64 R0, R2 ;  /* 0x0000000200007310 */ /* 0x004e220000301000 */
[----:B------:R-:W0:-:S14]  /*a290*/  DSETP.GEU.AND P0, PT, |R2|, c[0x2][0x0], PT ;  /* 0x008000000200762a */ /* 0x000e1c0003f0e200 */
[----:B0-----:R-:W-:-:S05]  /*a2a0*/  @!P0 FMUL R0, R0, 1.175494350822287508e-38 ;  /* 0x0080000000008820 */ /* 0x001fca0000400000 */
[----:B------:R-:W-:Y:S01]  /*a2b0*/  F2FP.PACK_AB R0, RZ, R0 ;  /* 0x00000000ff00723e */ /* 0x000fe200000000ff */
[----:B------:R-:W-:Y:S05]  /*a2c0*/  BRA `(.L_x_3597) ;  /* 0x00000b3000007947 */ /* 0x000fea0003800000 */
.L_x_3592:
        /* <DEDUP_REMOVED lines=13> */
.L_x_3606:
[----:B------:R-:W2:Y:S02]  /*a3a0*/  LDG.E.64 R2, [R2.64] ;  /* 0x0000002402027981 */ /* 0x000ea4000c1e1b00 */
[----:B--2---:R-:W0:Y:S01]  /*a3b0*/  F2F.F32.F64 R0, R2 ;  /* 0x0000000200007310 */ /* 0x004e220000301000 */
[----:B------:R-:W0:-:S14]  /*a3c0*/  DSETP.GEU.AND P0, PT, |R2|, c[0x2][0x0], PT ;  /* 0x008000000200762a */ /* 0x000e1c0003f0e200 */
[----:B0-----:R-:W-:-:S05]  /*a3d0*/  @!P0 FMUL R0, R0, 1.175494350822287508e-38 ;  /* 0x0080000000008820 */ /* 0x001fca0000400000 */
[----:B------:R-:W-:Y:S01]  /*a3e0*/  F2FP.PACK_AB R0, RZ, R0 ;  /* 0x00000000ff00723e */ /* 0x000fe200000000ff */
[----:B------:R-:W-:Y:S05]  /*a3f0*/  BRA `(.L_x_3597) ;  /* 0x00000a0000007947 */ /* 0x000fea0003800000 */
.L_x_3605:
        /* <DEDUP_REMOVED lines=28> */
.L_x_3608:
        /* <DEDUP_REMOVED lines=15> */
.L_x_3607:
[----:B------:R-:W2:Y:S02]  /*a6b0*/  LDG.E.U16 R0, [R2.64] ;  /* 0x0000002402007981 */ /* 0x000ea4000c1e1500 */
[----:B--2---:R-:W-:-:S04]  /*a6c0*/  PRMT R0, RZ, 0x5410, R0 ;  /* 0x00005410ff007816 */ /* 0x004fc80000000000 */
[----:B------:R-:W-:Y:S01]  /*a6d0*/  F2FP.PACK_AB R0, RZ, R0 ;  /* 0x00000000ff00723e */ /* 0x000fe200000000ff */
[----:B------:R-:W-:Y:S05]  /*a6e0*/  BRA `(.L_x_3597) ;  /* 0x0000071000007947 */ /* 0x000fea0003800000 */
.L_x_3604:
        /* <DEDUP_REMOVED lines=12> */
.L_x_3611:
        /* <DEDUP_REMOVED lines=21> */
.L_x_3615:
[----:B------:R-:W-:Y:S05]  /*a900*/  BSYNC B1 ;  /* 0x0000000000017941 */ /* 0x000fea0003800000 */
.L_x_3614:
[----:B------:R-:W-:Y:S01]  /*a910*/  LEA R3, R0, 0x3b800000, 0x17 ;  /* 0x3b80000000037811 */ /* 0x000fe200078eb8ff */
[----:B------:R-:W-:-:S05]  /*a920*/  IMAD.SHL.U32 R0, R2, 0x100000, RZ ;  /* 0x0010000002007824 */ /* 0x000fca00078e00ff */
[----:B------:R-:W-:Y:S02]  /*a930*/  LOP3.LUT R0, R3, R0, R4, 0xfe, !PT ;  /* 0x0000000003007212 */ /* 0x000fe400078efe04 */
.L_x_3613:
[----:B------:R-:W-:Y:S05]  /*a940*/  BSYNC B0 ;  /* 0x0000000000007941 */ /* 0x000fea0003800000 */
.L_x_3612:
[----:B------:R-:W-:Y:S01]  /*a950*/  F2FP.PACK_AB R0, RZ, R0 ;  /* 0x00000000ff00723e */ /* 0x000fe200000000ff */
[----:B------:R-:W-:Y:S05]  /*a960*/  BRA `(.L_x_3597) ;  /* 0x0000049000007947 */ /* 0x000fea0003800000 */
.L_x_3610:
        /* <DEDUP_REMOVED lines=21> */
.L_x_3619:
[----:B------:R-:W-:Y:S05]  /*aac0*/  BSYNC B1 ;  /* 0x0000000000017941 */ /* 0x000fea0003800000 */
.L_x_3618:
[----:B------:R-:W-:Y:S01]  /*aad0*/  LEA R3, R0, 0x37800000, 0x17 ;  /* 0x3780000000037811 */ /* 0x000fe200078eb8ff */
[----:B------:R-:W-:-:S05]  /*aae0*/  IMAD.SHL.U32 R0, R2, 0x200000, RZ ;  /* 0x0020000002007824 */ /* 0x000fca00078e00ff */
[----:B------:R-:W-:Y:S02]  /*aaf0*/  LOP3.LUT R0, R3, R0, R4, 0xfe, !PT ;  /* 0x0000000003007212 */ /* 0x000fe400078efe04 */
.L_x_3617:
[----:B------:R-:W-:Y:S05]  /*ab00*/  BSYNC B0 ;  /* 0x0000000000007941 */ /* 0x000fea0003800000 */
.L_x_3616:
[----:B------:R-:W-:Y:S01]  /*ab10*/  F2FP.PACK_AB R0, RZ, R0 ;  /* 0x00000000ff00723e */ /* 0x000fe200000000ff */
[----:B------:R-:W-:Y:S05]  /*ab20*/  BRA `(.L_x_3597) ;  /* 0x000002d000007947 */ /* 0x000fea0003800000 */
.L_x_3609:
        /* <DEDUP_REMOVED lines=14> */
.L_x_3623:
[----:B------:R-:W-:Y:S05]  /*ac10*/  BSYNC B0 ;  /* 0x0000000000007941 */ /* 0x000fea0003800000 */
.L_x_3622:
[----:B------:R-:W-:Y:S01]  /*ac20*/  F2FP.PACK_AB R0, RZ, R0 ;  /* 0x00000000ff00723e */ /* 0x000fe200000000ff */
[----:B------:R-:W-:Y:S05]  /*ac30*/  BRA `(.L_x_3597) ;  /* 0x000001c000007947 */ /* 0x000fea0003800000 */
.L_x_3596:
        /* <DEDUP_REMOVED lines=21> */
.L_x_3621:
[----:B------:R-:W2:Y:S02]  /*ad90*/  LDG.E.64 R2, [R2.64] ;  /* 0x0000002402027981 */ /* 0x000ea4000c1e1b00 */
[----:B--2---:R-:W0:Y:S02]  /*ada0*/  I2F.U64 R0, R2 ;  /* 0x0000000200007312 */ /* 0x004e240000301000 */
[----:B0-----:R-:W-:Y:S01]  /*adb0*/  F2FP.PACK_AB R0, RZ, R0 ;  /* 0x00000000ff00723e */ /* 0x001fe200000000ff */
[----:B------:R-:W-:Y:S05]  /*adc0*/  BRA `(.L_x_3597) ;  /* 0x0000003000007947 */ /* 0x000fea0003800000 */
.L_x_3620:
[----:B------:R-:W2:Y:S02]  /*add0*/  LDG.E R2, [R2.64] ;  /* 0x0000002402027981 */ /* 0x000ea4000c1e1900 */
[----:B--2---:R-:W0:Y:S02]  /*ade0*/  I2F.U32 R0, R2 ;  /* 0x0000000200007306 */ /* 0x004e240000201000 */
[----:B0-----:R-:W-:-:S06]  /*adf0*/  F2FP.PACK_AB R0, RZ, R0 ;  /* 0x00000000ff00723e */ /* 0x001fcc00000000ff */
.L_x_3597:
        /* <DEDUP_REMOVED lines=21> */
.L_x_3627:
[----:B------:R0:W-:Y:S01]  /*af50*/  STG.E.U8 [R16.64], R2 ;  /* 0x0000000210007986 */ /* 0x0001e2000c101124 */
[----:B------:R-:W-:Y:S05]  /*af60*/  BRA `(.L_x_3629) ;  /* 0x00000d5000007947 */ /* 0x000fea0003800000 */
.L_x_3626:
        /* <DEDUP_REMOVED lines=9> */
.L_x_3631:
[----:B------:R0:W-:Y:S01]  /*b000*/  STG.E [R16.64], R2 ;  /* 0x0000000210007986 */ /* 0x0001e2000c101924 */
[----:B------:R-:W-:Y:S05]  /*b010*/  BRA `(.L_x_3629) ;  /* 0x00000ca000007947 */ /* 0x000fea0003800000 */
.L_x_3630:
[----:B------:R0:W-:Y:S01]  /*b020*/  STG.E.U16 [R16.64], R2 ;  /* 0x0000000210007986 */ /* 0x0001e2000c101524 */
[----:B------:R-:W-:Y:S05]  /*b030*/  BRA `(.L_x_3629) ;  /* 0x00000c8000007947 */ /* 0x000fea0003800000 */
.L_x_3625:
        /* <DEDUP_REMOVED lines=9> */
.L_x_3633:
[----:B------:R-:W0:Y:S02]  /*b0d0*/  I2F.U32 R0, R2 ;  /* 0x0000000200007306 */ /* 0x000e240000201000 */
[----:B0-----:R-:W-:-:S05]  /*b0e0*/  F2FP.PACK_AB R0, RZ, R0 ;  /* 0x00000000ff00723e */ /* 0x001fca00000000ff */
[----:B------:R0:W-:Y:S01]  /*b0f0*/  STG.E.U16 [R16.64], R0 ;  /* 0x0000000010007986 */ /* 0x0001e2000c101524 */
[----:B------:R-:W-:Y:S05]  /*b100*/  BRA `(.L_x_3629) ;  /* 0x00000bb000007947 */ /* 0x000fea0003800000 */
.L_x_3632:
        /* <DEDUP_REMOVED lines=10> */
.L_x_3635:
[----:B------:R-:W0:Y:S02]  /*b1b0*/  I2F.U32 R2, R2 ;  /* 0x0000000200027306 */ /* 0x000e240000201000 */
[----:B0-----:R-:W-:-:S04]  /*b1c0*/  F2FP.PACK_AB R3, RZ, R2 ;  /* 0x00000002ff03723e */ /* 0x001fc800000000ff */
[----:B------:R-:W-:-:S05]  /*b1d0*/  PRMT R3, R3, 0x5410, RZ ;  /* 0x0000541003037816 */ /* 0x000fca00000000ff */
[----:B------:R0:W-:Y:S01]  /*b1e0*/  STG.E [R16.64], R3 ;  /* 0x0000000310007986 */ /* 0x0001e2000c101924 */
[----:B------:R-:W-:Y:S05]  /*b1f0*/  BRA `(.L_x_3629) ;  /* 0x00000ac000007947 */ /* 0x000fea0003800000 */
.L_x_3634:
[----:B------:R-:W0:Y:S02]  /*b200*/  I2F.F64.U32 R2, R2 ;  /* 0x0000000200027312 */ /* 0x000e240000201800 */
[----:B0-----:R0:W-:Y:S01]  /*b210*/  STG.E.64 [R16.64], R2 ;  /* 0x0000000210007986 */ /* 0x0011e2000c101b24 */
[----:B------:R-:W-:Y:S05]  /*b220*/  BRA `(.L_x_3629) ;  /* 0x00000a9000007947 */ /* 0x000fea0003800000 */
.L_x_3624:
        /* <DEDUP_REMOVED lines=10> */
.L_x_3638:
[----:B------:R-:W0:Y:S01]  /*b2d0*/  I2F.F64.U32 R4, R2 ;  /* 0x0000000200047312 */ /* 0x000e220000201800 */
[----:B------:R-:W-:-:S05]  /*b2e0*/  CS2R R6, SRZ ;  /* 0x0000000000067805 */ /* 0x000fca000001ff00 */
[----:B0-----:R0:W-:Y:S01]  /*b2f0*/  STG.E.128 [R16.64], R4 ;  /* 0x0000000410007986 */ /* 0x0011e2000c101d24 */
[----:B------:R-:W-:Y:S05]  /*b300*/  BRA `(.L_x_3629) ;  /* 0x000009b000007947 */ /* 0x000fea0003800000 */
.L_x_3637:
        /* <DEDUP_REMOVED lines=21> */
.L_x_3642:
[----:B------:R-:W-:Y:S05]  /*b460*/  BSYNC B0 ;  /* 0x0000000000007941 */ /* 0x000fea0003800000 */
.L_x_3641:
[----:B------:R-:W-:-:S05]  /*b470*/  LOP3.LUT R3, R0, R3, RZ, 0xfc, !PT ;  /* 0x0000000300037212 */ /* 0x000fca00078efcff */
[----:B------:R0:W-:Y:S01]  /*b480*/  STG.E.U8 [R16.64], R3 ;  /* 0x0000000310007986 */ /* 0x0001e2000c101124 */
[----:B------:R-:W-:Y:S05]  /*b490*/  BRA `(.L_x_3629) ;  /* 0x0000082000007947 */ /* 0x000fea0003800000 */
.L_x_3640:
        /* <DEDUP_REMOVED lines=13> */
.L_x_3644:
[----:B------:R-:W-:Y:S01]  /*b570*/  IMAD.MOV.U32 R0, RZ, RZ, 0x7f ;  /* 0x0000007fff007424 */ /* 0x000fe200078e00ff */
[----:B------:R-:W-:-:S04]  /*b580*/  ISETP.GT.U32.AND P0, PT, R3, 0x7f800000, PT ;  /* 0x7f8000000300780c */ /* 0x000fc80003f04070 */
[----:B------:R-:W-:-:S04]  /*b590*/  SEL R0, R0, 0x7c, P0 ;  /* 0x0000007c00007807 */ /* 0x000fc80000000000 */
.L_x_3645:
[----:B------:R-:W-:Y:S05]  /*b5a0*/  BSYNC B0 ;  /* 0x0000000000007941 */ /* 0x000fea0003800000 */
.L_x_3643:
[----:B------:R-:W-:-:S04]  /*b5b0*/  LOP3.LUT R2, R5, 0x80000000, RZ, 0xc0, !PT ;  /* 0x8000000005027812 */ /* 0x000fc800078ec0ff */
[----:B------:R-:W-:-:S04]  /*b5c0*/  SHF.R.U32.HI R3, RZ, 0x18, R2 ;  /* 0x00000018ff037819 */ /* 0x000fc80000011602 */
[----:B------:R-:W-:-:S05]  /*b5d0*/  LOP3.LUT R3, R0, R3, RZ, 0xfc, !PT ;  /* 0x0000000300037212 */ /* 0x000fca00078efcff */
[----:B------:R0:W-:Y:S01]  /*b5e0*/  STG.E.U8 [R16.64], R3 ;  /* 0x0000000310007986 */ /* 0x0001e2000c101124 */
[----:B------:R-:W-:Y:S05]  /*b5f0*/  BRA `(.L_x_3629) ;  /* 0x000006c000007947 */ /* 0x000fea0003800000 */
.L_x_3639:
[----:B------:R-:W0:Y:S02]  /*b600*/  I2F.U32 R0, R2 ;  /* 0x0000000200007306 */ /* 0x000e240000201000 */
[----:B0-----:R-:W-:-:S05]  /*b610*/  F2FP.BF16.PACK_AB R0, RZ, R0 ;  /* 0x00000000ff00723e */ /* 0x001fca00000010ff */
[----:B------:R0:W-:Y:S01]  /*b620*/  STG.E.U16 [R16.64], R0 ;  /* 0x0000000010007986 */ /* 0x0001e2000c101524 */
[----:B------:R-:W-:Y:S05]  /*b630*/  BRA `(.L_x_3629) ;  /* 0x0000068000007947 */ /* 0x000fea0003800000 */
.L_x_3636:
        /* <DEDUP_REMOVED lines=10> */
.L_x_3648:
        /* <DEDUP_REMOVED lines=17> */
.L_x_3651:
[----:B------:R-:W-:-:S04]  /*b7f0*/  LOP3.LUT R2, R5, 0x80000000, RZ, 0xc0, !PT ;  /* 0x8000000005027812 */ /* 0x000fc800078ec0ff */
[----:B------:R-:W-:-:S04]  /*b800*/  SHF.R.U32.HI R3, RZ, 0x18, R2 ;  /* 0x00000018ff037819 */ /* 0x000fc80000011602 */
[----:B------:R-:W-:-:S04]  /*b810*/  LOP3.LUT R0, R0, R3, RZ, 0xfc, !PT ;  /* 0x0000000300007212 */ /* 0x000fc800078efcff */
[----:B------:R-:W-:Y:S02]  /*b820*/  PRMT R8, R0, 0x7610, R8 ;  /* 0x0000761000087816 */ /* 0x000fe40000000008 */
.L_x_3650:
[----:B------:R-:W-:Y:S05]  /*b830*/  BSYNC B0 ;  /* 0x0000000000007941 */ /* 0x000fea0003800000 */
.L_x_3649:
[----:B------:R0:W-:Y:S01]  /*b840*/  STG.E.U8 [R16.64], R8 ;  /* 0x0000000810007986 */ /* 0x0001e2000c101124 */
[----:B------:R-:W-:Y:S05]  /*b850*/  BRA `(.L_x_3629) ;  /* 0x0000046000007947 */ /* 0x000fea0003800000 */
.L_x_3647:
        /* <DEDUP_REMOVED lines=17> */
.L_x_3654:
[----:B------:R-:W-:-:S04]  /*b970*/  LOP3.LUT R2, R5, 0x80000000, RZ, 0xc0, !PT ;  /* 0x8000000005027812 */ /* 0x000fc800078ec0ff */
[----:B------:R-:W-:-:S04]  /*b980*/  SHF.R.U32.HI R3, RZ, 0x18, R2 ;  /* 0x00000018ff037819 */ /* 0x000fc80000011602 */
[----:B------:R-:W-:-:S04]  /*b990*/  LOP3.LUT R0, R0, R3, RZ, 0xfc, !PT ;  /* 0x0000000300007212 */ /* 0x000fc800078efcff */
[----:B------:R-:W-:Y:S02]  /*b9a0*/  PRMT R8, R0, 0x7610, R8 ;  /* 0x0000761000087816 */ /* 0x000fe40000000008 */
.L_x_3653:
[----:B------:R-:W-:Y:S05]  /*b9b0*/  BSYNC B0 ;  /* 0x0000000000007941 */ /* 0x000fea0003800000 */
.L_x_3652:
[----:B------:R0:W-:Y:S01]  /*b9c0*/  STG.E.U8 [R16.64], R8 ;  /* 0x0000000810007986 */ /* 0x0001e2000c101124 */
[----:B------:R-:W-:Y:S05]  /*b9d0*/  BRA `(.L_x_3629) ;  /* 0x000002e000007947 */ /* 0x000fea0003800000 */
.L_x_3646:
        /* <DEDUP_REMOVED lines=22> */
.L_x_3628:
        /* <DEDUP_REMOVED lines=20> */
.L_x_3656:
[----:B------:R-:W-:-:S05]  /*bc80*/  IMAD.MOV.U32 R3, RZ, RZ, RZ ;  /* 0x000000ffff037224 */ /* 0x000fca00078e00ff */
[----:B------:R0:W-:Y:S01]  /*bc90*/  STG.E.64 [R16.64], R2 ;  /* 0x0000000210007986 */ /* 0x0001e2000c101b24 */
[----:B------:R-:W-:Y:S05]  /*bca0*/  BRA `(.L_x_3629) ;  /* 0x0000001000007947 */ /* 0x000fea0003800000 */
.L_x_3655:
[----:B------:R0:W-:Y:S02]  /*bcb0*/  STG.E [R16.64], R2 ;  /* 0x0000000210007986 */ /* 0x0001e4000c101924 */
.L_x_3629:
[----:B------:R-:W-:Y:S02]  /*bcc0*/  IADD3 R23, R23, 0x80, RZ ;  /* 0x0000008017177810 */ /* 0x000fe40007ffe0ff */
.L_x_3460:
[----:B------:R-:W-:Y:S05]  /*bcd0*/  BSYNC B6 ;  /* 0x0000000000067941 */ /* 0x000fea0003800000 */
.L_x_3459:
        /* <DEDUP_REMOVED lines=257> */
.L_x_3657:
        /* <DEDUP_REMOVED lines=21> */
.L_x_3661:
[----:B------:R-:W2:Y:S02]  /*ce40*/  LDG.E.U8 R2, [R2.64] ;  /* 0x0000002402027981 */ /* 0x000ea4000c1e1100 */
[----:B--2---:R-:W0:Y:S02]  /*ce50*/  I2F.U16 R0, R2 ;  /* 0x0000000200007306 */ /* 0x004e240000101000 */
[----:B0-----:R-:W-:-:S04]  /*ce60*/  F2FP.PACK_AB R0, RZ, R0 ;  /* 0x00000000ff00723e */ /* 0x001fc800000000ff */
[----:B------:R-:W-:Y:S01]  /*ce70*/  PRMT R19, R0, 0x7610, R19 ;  /* 0x0000761000137816 */ /* 0x000fe20000000013 */
[----:B------:R-:W-:Y:S05]  /*ce80*/  BRA `(.L_x_3663) ;  /* 0x00000ed000007947 */ /* 0x000fea0003800000 */
.L_x_3660:
        /* <DEDUP_REMOVED lines=11> */
.L_x_3665:
[----:B------:R-:W2:Y:S02]  /*cf40*/  LDG.E R2, [R2.64] ;  /* 0x0000002402027981 */ /* 0x000ea4000c1e1900 */
[----:B--2---:R-:W0:Y:S02]  /*cf50*/  I2F R0, R2 ;  /* 0x0000000200007306 */ /* 0x004e240000201400 */
[----:B0-----:R-:W-:-:S04]  /*cf60*/  F2FP.PACK_AB R0, RZ, R0 ;  /* 0x00000000ff00723e */ /* 0x001fc800000000ff */
[----:B------:R-:W-:Y:S01]  /*cf70*/  PRMT R19, R0, 0x7610, R19 ;  /* 0x0000761000137816 */ /* 0x000fe20000000013 */
[----:B------:R-:W-:Y:S05]  /*cf80*/  BRA `(.L_x_3663) ;  /* 0x00000dd000007947 */ /* 0x000fea0003800000 */
.L_x_3664:
[----:B------:R-:W2:Y:S02]  /*cf90*/  LDG.E.U16 R2, [R2.64] ;  /* 0x0000002402027981 */ /* 0x000ea4000c1e1500 */
[----:B--2---:R-:W0:Y:S02]  /*cfa0*/  I2F.S16 R0, R2 ;  /* 0x0000000200007306 */ /* 0x004e240000101400 */
[----:B0-----:R-:W-:-:S04]  /*cfb0*/  F2FP.PACK_AB R0, RZ, R0 ;  /* 0x00000000ff00723e */ /* 0x001fc800000000ff */
[----:B------:R-:W-:Y:S01]  /*cfc0*/  PRMT R19, R0, 0x7610, R19 ;  /* 0x0000761000137816 */ /* 0x000fe20000000013 */
[----:B------:R-:W-:Y:S05]  /*cfd0*/  BRA `(.L_x_3663) ;  /* 0x00000d8000007947 */ /* 0x000fea0003800000 */
.L_x_3659:
        /* <DEDUP_REMOVED lines=9> */
.L_x_3667:
[----:B------:R0:W5:Y:S01]  /*d070*/  LDG.E.U16 R19, [R2.64] ;  /* 0x0000002402137981 */ /* 0x000162000c1e1500 */
[----:B------:R-:W-:Y:S05]  /*d080*/  BRA `(.L_x_3663) ;  /* 0x00000cd000007947 */ /* 0x000fea0003800000 */
.L_x_3666:
        /* <DEDUP_REMOVED lines=9> */
.L_x_3669:
[----:B------:R0:W5:Y:S01]  /*d120*/  LDG.E.U16 R19, [R2.64] ;  /* 0x0000002402137981 */ /* 0x000162000c1e1500 */
[----:B------:R-:W-:Y:S05]  /*d130*/  BRA `(.L_x_3663) ;  /* 0x00000c2000007947 */ /* 0x000fea0003800000 */
.L_x_3668:
[----:B------:R-:W2:Y:S02]  /*d140*/  LDG.E.64 R2, [R2.64] ;  /* 0x0000002402027981 */ /* 0x000ea4000c1e1b00 */
[----:B--2---:R-:W0:Y:S01]  /*d150*/  F2F.F32.F64 R0, R2 ;  /* 0x0000000200007310 */ /* 0x004e220000301000 */
[----:B------:R-:W0:-:S14]  /*d160*/  DSETP.GEU.AND P0, PT, |R2|, c[0x2][0x0], PT ;  /* 0x008000000200762a */ /* 0x000e1c0003f0e200 */
[----:B0-----:R-:W-:-:S05]  /*d170*/  @!P0 FMUL R0, R0, 1.175494350822287508e-38 ;  /* 0x0080000000008820 */ /* 0x001fca0000400000 */
[----:B------:R-:W-:-:S04]  /*d180*/  F2FP.PACK_AB R0, RZ, R0 ;  /* 0x00000000ff00723e */ /* 0x000fc800000000ff */
[----:B------:R-:W-:Y:S01]  /*d190*/  PRMT R19, R0, 0x7610, R19 ;  /* 0x0000761000137816 */ /* 0x000fe20000000013 */
[----:B------:R-:W-:Y:S05]  /*d1a0*/  BRA `(.L_x_3663) ;  /* 0x00000bb000007947 */ /* 0x000fea0003800000 */
.L_x_3658:
        /* <DEDUP_REMOVED lines=14> */
.L_x_3672:
[----:B------:R-:W2:Y:S02]  /*d290*/  LDG.E.64 R2, [R2.64] ;  /* 0x0000002402027981 */ /* 0x000ea4000c1e1b00 */
[----:B--2---:R-:W0:Y:S01]  /*d2a0*/  F2F.F32.F64 R0, R2 ;  /* 0x0000000200007310 */ /* 0x004e220000301000 */
[----:B------:R-:W0:-:S14]  /*d2b0*/  DSETP.GEU.AND P0, PT, |R2|, c[0x2][0x0], PT ;  /* 0x008000000200762a */ /* 0x000e1c0003f0e200 */
[----:B0-----:R-:W-:-:S05]  /*d2c0*/  @!P0 FMUL R0, R0, 1.175494350822287508e-38 ;  /* 0x0080000000008820 */ /* 0x001fca0000400000 */
[----:B------:R-:W-:-:S04]  /*d2d0*/  F2FP.PACK_AB R0, RZ, R0 ;  /* 0x00000000ff00723e */ /* 0x000fc800000000ff */
[----:B------:R-:W-:Y:S01]  /*d2e0*/  PRMT R19, R0, 0x7610, R19 ;  /* 0x0000761000137816 */ /* 0x000fe20000000013 */
[----:B------:R-:W-:Y:S05]  /*d2f0*/  BRA `(.L_x_3663) ;  /* 0x00000a6000007947 */ /* 0x000fea0003800000 */
.L_x_3671:
        /* <DEDUP_REMOVED lines=28> */
.L_x_3674:
        /* <DEDUP_REMOVED lines=15> */
.L_x_3673:
[----:B------:R-:W2:Y:S02]  /*d5b0*/  LDG.E.U16 R0, [R2.64] ;  /* 0x0000002402007981 */ /* 0x000ea4000c1e1500 */
[----:B--2---:R-:W-:-:S04]  /*d5c0*/  PRMT R0, RZ, 0x5410, R0 ;  /* 0x00005410ff007816 */ /* 0x004fc80000000000 */
[----:B------:R-:W-:-:S04]  /*d5d0*/  F2FP.PACK_AB R0, RZ, R0 ;  /* 0x00000000ff00723e */ /* 0x000fc800000000ff */
[----:B------:R-:W-:Y:S01]  /*d5e0*/  PRMT R19, R0, 0x7610, R19 ;  /* 0x0000761000137816 */ /* 0x000fe20000000013 */
[----:B------:R-:W-:Y:S05]  /*d5f0*/  BRA `(.L_x_3663) ;  /* 0x0000076000007947 */ /* 0x000fea0003800000 */
.L_x_3670:
        /* <DEDUP_REMOVED lines=12> */
.L_x_3677:
        /* <DEDUP_REMOVED lines=21> */
.L_x_3681:
[----:B------:R-:W-:Y:S05]  /*d810*/  BSYNC B1 ;  /* 0x0000000000017941 */ /* 0x000fea0003800000 */
.L_x_3680:
[----:B------:R-:W-:Y:S01]  /*d820*/  LEA R3, R0, 0x3b800000, 0x17 ;  /* 0x3b80000000037811 */ /* 0x000fe200078eb8ff */
[----:B------:R-:W-:-:S05]  /*d830*/  IMAD.SHL.U32 R0, R2, 0x100000, RZ ;  /* 0x0010000002007824 */ /* 0x000fca00078e00ff */
[----:B------:R-:W-:Y:S02]  /*d840*/  LOP3.LUT R0, R3, R0, R4, 0xfe, !PT ;  /* 0x0000000003007212 */ /* 0x000fe400078efe04 */
.L_x_3679:
[----:B------:R-:W-:Y:S05]  /*d850*/  BSYNC B0 ;  /* 0x0000000000007941 */ /* 0x000fea0003800000 */
.L_x_3678:
[----:B------:R-:W-:-:S04]  /*d860*/  F2FP.PACK_AB R0, RZ, R0 ;  /* 0x00000000ff00723e */ /* 0x000fc800000000ff */
[----:B------:R-:W-:Y:S01]  /*d870*/  PRMT R19, R0, 0x7610, R19 ;  /* 0x0000761000137816 */ /* 0x000fe20000000013 */
[----:B------:R-:W-:Y:S05]  /*d880*/  BRA `(.L_x_3663) ;  /* 0x000004d000007947 */ /* 0x000fea0003800000 */
.L_x_3676:
        /* <DEDUP_REMOVED lines=21> */
.L_x_3685:
[----:B------:R-:W-:Y:S05]  /*d9e0*/  BSYNC B1 ;  /* 0x0000000000017941 */ /* 0x000fea0003800000 */
.L_x_3684:
[----:B------:R-:W-:Y:S01]  /*d9f0*/  LEA R3, R0, 0x37800000, 0x17 ;  /* 0x3780000000037811 */ /* 0x000fe200078eb8ff */
[----:B------:R-:W-:-:S05]  /*da00*/  IMAD.SHL.U32 R0, R2, 0x200000, RZ ;  /* 0x0020000002007824 */ /* 0x000fca00078e00ff */
[----:B------:R-:W-:Y:S02]  /*da10*/  LOP3.LUT R0, R3, R0, R4, 0xfe, !PT ;  /* 0x0000000003007212 */ /* 0x000fe400078efe04 */
.L_x_3683:
[----:B------:R-:W-:Y:S05]  /*da20*/  BSYNC B0 ;  /* 0x0000000000007941 */ /* 0x000fea0003800000 */
.L_x_3682:
[----:B------:R-:W-:-:S04]  /*da30*/  F2FP.PACK_AB R0, RZ, R0 ;  /* 0x00000000ff00723e */ /* 0x000fc800000000ff */
[----:B------:R-:W-:Y:S01]  /*da40*/  PRMT R19, R0, 0x7610, R19 ;  /* 0x0000761000137816 */ /* 0x000fe20000000013 */
[----:B------:R-:W-:Y:S05]  /*da50*/  BRA `(.L_x_3663) ;  /* 0x0000030000007947 */ /* 0x000fea0003800000 */
.L_x_3675:
        /* <DEDUP_REMOVED lines=14> */
.L_x_3689:
[----:B------:R-:W-:Y:S05]  /*db40*/  BSYNC B0 ;  /* 0x0000000000007941 */ /* 0x000fea0003800000 */
.L_x_3688:
[----:B------:R-:W-:-:S04]  /*db50*/  F2FP.PACK_AB R0, RZ, R0 ;  /* 0x00000000ff00723e */ /* 0x000fc800000000ff */
[----:B------:R-:W-:Y:S01]  /*db60*/  PRMT R19, R0, 0x7610, R19 ;  /* 0x0000761000137816 */ /* 0x000fe20000000013 */
[----:B------:R-:W-:Y:S05]  /*db70*/  BRA `(.L_x_3663) ;  /* 0x000001e000007947 */ /* 0x000fea0003800000 */
.L_x_3662:
        /* <DEDUP_REMOVED lines=21> */
.L_x_3687:
[----:B------:R-:W2:Y:S02]  /*dcd0*/  LDG.E.64 R2, [R2.64] ;  /* 0x0000002402027981 */ /* 0x000ea4000c1e1b00 */
[----:B--2---:R-:W0:Y:S02]  /*dce0*/  I2F.U64 R0, R2 ;  /* 0x0000000200007312 */ /* 0x004e240000301000 */
[----:B0-----:R-:W-:-:S04]  /*dcf0*/  F2FP.PACK_AB R0, RZ, R0 ;  /* 0x00000000ff00723e */ /* 0x001fc800000000ff */
[----:B------:R-:W-:Y:S01]  /*dd00*/  PRMT R19, R0, 0x7610, R19 ;  /* 0x0000761000137816 */ /* 0x000fe20000000013 */
[----:B------:R-:W-:Y:S05]  /*dd10*/  BRA `(.L_x_3663) ;  /* 0x0000004000007947 */ /* 0x000fea0003800000 */
.L_x_3686:
[----:B------:R-:W2:Y:S02]  /*dd20*/  LDG.E R2, [R2.64] ;  /* 0x0000002402027981 */ /* 0x000ea4000c1e1900 */
[----:B--2---:R-:W0:Y:S02]  /*dd30*/  I2F.U32 R0, R2 ;  /* 0x0000000200007306 */ /* 0x004e240000201000 */
[----:B0-----:R-:W-:-:S04]  /*dd40*/  F2FP.PACK_AB R0, RZ, R0 ;  /* 0x00000000ff00723e */ /* 0x001fc800000000ff */
[----:B------:R-:W-:Y:S02]  /*dd50*/  PRMT R19, R0, 0x7610, R19 ;  /* 0x0000761000137816 */ /* 0x000fe40000000013 */
.L_x_3663:
        /* <DEDUP_REMOVED lines=18> */
.L_x_3693:
[----:B------:R-:W2:Y:S02]  /*de80*/  LDG.E.U8 R2, [R2.64] ;  /* 0x0000002402027981 */ /* 0x000ea4000c1e1100 */
[----:B--2---:R-:W0:Y:S02]  /*de90*/  I2F.U16 R0, R2 ;  /* 0x0000000200007306 */ /* 0x004e240000101000 */
[----:B0-----:R-:W-:Y:S01]  /*dea0*/  F2FP.PACK_AB R0, RZ, R0 ;  /* 0x00000000ff00723e */ /* 0x001fe200000000ff */
[----:B------:R-:W-:Y:S05]  /*deb0*/  BRA `(.L_x_3695) ;  /* 0x00000e1000007947 */ /* 0x000fea0003800000 */
.L_x_3692:
        /* <DEDUP_REMOVED lines=10> */
.L_x_3697:
[----:B------:R-:W2:Y:S02]  /*df60*/  LDG.E R2, [R2.64] ;  /* 0x0000002402027981 */ /* 0x000ea4000c1e1900 */
[----:B--2---:R-:W0:Y:S02]  /*df70*/  I2F R0, R2 ;  /* 0x0000000200007306 */ /* 0x004e240000201400 */
[----:B0-----:R-:W-:Y:S01]  /*df80*/  F2FP.PACK_AB R0, RZ, R0 ;  /* 0x00000000ff00723e */ /* 0x001fe200000000ff */
[----:B------:R-:W-:Y:S05]  /*df90*/  BRA `(.L_x_3695) ;  /* 0x00000d3000007947 */ /* 0x000fea0003800000 */
.L_x_3696:
[----:B------:R-:W2:Y:S02]  /*dfa0*/  LDG.E.U16 R2, [R2.64] ;  /* 0x0000002402027981 */ /* 0x000ea4000c1e1500 */
[----:B--2---:R-:W0:Y:S02]  /*dfb0*/  I2F.S16 R0, R2 ;  /* 0x0000000200007306 */ /* 0x004e240000101400 */
[----:B0-----:R-:W-:Y:S01]  /*dfc0*/  F2FP.PACK_AB R0, RZ, R0 ;  /* 0x00000000ff00723e */ /* 0x001fe200000000ff */
[----:B------:R-:W-:Y:S05]  /*dfd0*/  BRA `(.L_x_3695) ;  /* 0x00000cf000007947 */ /* 0x000fea0003800000 */
.L_x_3691:
        /* <DEDUP_REMOVED lines=9> */
.L_x_3699:
[----:B------:R0:W5:Y:S01]  /*e070*/  LDG.E.U16 R0, [R2.64] ;  /* 0x0000002402007981 */ /* 0x000162000c1e1500 */
[----:B------:R-:W-:Y:S05]  /*e080*/  BRA `(.L_x_3695) ;  /* 0x00000c4000007947 */ /* 0x000fea0003800000 */
.L_x_3698:
        /* <DEDUP_REMOVED lines=9> */
.L_x_3701:
[----:B------:R0:W5:Y:S01]  /*e120*/  LDG.E.U16 R0, [R2.64] ;  /* 0x0000002402007981 */ /* 0x000162000c1e1500 */
[----:B------:R-:W-:Y:S05]  /*e130*/  BRA `(.L_x_3695) ;  /* 0x00000b9000007947 */ /* 0x000fea0003800000 */
.L_x_3700:
[----:B------:R-:W2:Y:S02]  /*e140*/  LDG.E.64 R2, [R2.64] ;  /* 0x0000002402027981 */ /* 0x000ea4000c1e1b00 */
[----:B--2---:R-:W0:Y:S01]  /*e150*/  F2F.F32.F64 R0, R2 ;  /* 0x0000000200007310 */ /* 0x004e220000301000 */
[----:B------:R-:W0:-:S14]  /*e160*/  DSETP.GEU.AND P0, PT, |R2|, c[0x2][0x0], PT ;  /* 0x008000000200762a */ /* 0x000e1c0003f0e200 */
[----:B0-----:R-:W-:-:S05]  /*e170*/  @!P0 FMUL R0, R0, 1.175494350822287508e-38 ;  /* 0x0080000000008820 */ /* 0x001fca0000400000 */
[----:B------:R-:W-:Y:S01]  /*e180*/  F2FP.PACK_AB R0, RZ, R0 ;  /* 0x00000000ff00723e */ /* 0x000fe200000000ff */
[----:B------:R-:W-:Y:S05]  /*e190*/  BRA `(.L_x_3695) ;  /* 0x00000b3000007947 */ /* 0x000fea0003800000 */
.L_x_3690:
        /* <DEDUP_REMOVED lines=13> */
.L_x_3704:
[----:B------:R-:W2:Y:S02]  /*e270*/  LDG.E.64 R2, [R2.64] ;  /* 0x0000002402027981 */ /* 0x000ea4000c1e1b00 */
[----:B--2---:R-:W0:Y:S01]  /*e280*/  F2F.F32.F64 R0, R2 ;  /* 0x0000000200007310 */ /* 0x004e220000301000 */
[----:B------:R-:W0:-:S14]  /*e290*/  DSETP.GEU.AND P0, PT, |R2|, c[0x2][0x0], PT ;  /* 0x008000000200762a */ /* 0x000e1c0003f0e200 */
[----:B0-----:R-:W-:-:S05]  /*e2a0*/  @!P0 FMUL R0, R0, 1.175494350822287508e-38 ;  /* 0x0080000000008820 */ /* 0x001fca0000400000 */
[----:B------:R-:W-:Y:S01]  /*e2b0*/  F2FP.PACK_AB R0, RZ, R0 ;  /* 0x00000000ff00723e */ /* 0x000fe200000000ff */
[----:B------:R-:W-:Y:S05]  /*e2c0*/  BRA `(.L_x_3695) ;  /* 0x00000a0000007947 */ /* 0x000fea0003800000 */
.L_x_3703:
        /* <DEDUP_REMOVED lines=28> */
.L_x_3706:
        /* <DEDUP_REMOVED lines=15> */
.L_x_3705:
[----:B------:R-:W2:Y:S02]  /*e580*/  LDG.E.U16 R0, [R2.64] ;  /* 0x0000002402007981 */ /* 0x000ea4000c1e1500 */
[----:B--2---:R-:W-:-:S04]  /*e590*/  PRMT R0, RZ, 0x5410, R0 ;  /* 0x00005410ff007816 */ /* 0x004fc80000000000 */
[----:B------:R-:W-:Y:S01]  /*e5a0*/  F2FP.PACK_AB R0, RZ, R0 ;  /* 0x00000000ff00723e */ /* 0x000fe200000000ff */
[----:B------:R-:W-:Y:S05]  /*e5b0*/  BRA `(.L_x_3695) ;  /* 0x0000071000007947 */ /* 0x000fea0003800000 */
.L_x_3702:
        /* <DEDUP_REMOVED lines=12> */
.L_x_3709:
        /* <DEDUP_REMOVED lines=21> */
.L_x_3713:
[----:B------:R-:W-:Y:S05]  /*e7d0*/  BSYNC B1 ;  /* 0x0000000000017941 */ /* 0x000fea0003800000 */
.L_x_3712:
[----:B------:R-:W-:Y:S01]  /*e7e0*/  LEA R3, R0, 0x3b800000, 0x17 ;  /* 0x3b80000000037811 */ /* 0x000fe200078eb8ff */
[----:B------:R-:W-:-:S05]  /*e7f0*/  IMAD.SHL.U32 R0, R2, 0x100000, RZ ;  /* 0x0010000002007824 */ /* 0x000fca00078e00ff */
[----:B------:R-:W-:Y:S02]  /*e800*/  LOP3.LUT R0, R3, R0, R4, 0xfe, !PT ;  /* 0x0000000003007212 */ /* 0x000fe400078efe04 */
.L_x_3711:
[----:B------:R-:W-:Y:S05]  /*e810*/  BSYNC B0 ;  /* 0x0000000000007941 */ /* 0x000fea0003800000 */
.L_x_3710:
[----:B------:R-:W-:Y:S01]  /*e820*/  F2FP.PACK_AB R0, RZ, R0 ;  /* 0x00000000ff00723e */ /* 0x000fe200000000ff */
[----:B------:R-:W-:Y:S05]  /*e830*/  BRA `(.L_x_3695) ;  /* 0x0000049000007947 */ /* 0x000fea0003800000 */
.L_x_3708:
        /* <DEDUP_REMOVED lines=21> */
.L_x_3717:
[----:B------:R-:W-:Y:S05]  /*e990*/  BSYNC B1 ;  /* 0x0000000000017941 */ /* 0x000fea0003800000 */
.L_x_3716:
[----:B------:R-:W-:Y:S01]  /*e9a0*/  LEA R3, R0, 0x37800000, 0x17 ;  /* 0x3780000000037811 */ /* 0x000fe200078eb8ff */
[----:B------:R-:W-:-:S05]  /*e9b0*/  IMAD.SHL.U32 R0, R2, 0x200000, RZ ;  /* 0x0020000002007824 */ /* 0x000fca00078e00ff */
[----:B------:R-:W-:Y:S02]  /*e9c0*/  LOP3.LUT R0, R3, R0, R4, 0xfe, !PT ;  /* 0x0000000003007212 */ /* 0x000fe400078efe04 */
.L_x_3715:
[----:B------:R-:W-:Y:S05]  /*e9d0*/  BSYNC B0 ;  /* 0x0000000000007941 */ /* 0x000fea0003800000 */
.L_x_3714:
[----:B------:R-:W-:Y:S01]  /*e9e0*/  F2FP.PACK_AB R0, RZ, R0 ;  /* 0x00000000ff00723e */ /* 0x000fe200000000ff */
[----:B------:R-:W-:Y:S05]  /*e9f0*/  BRA `(.L_x_3695) ;  /* 0x000002d000007947 */ /* 0x000fea0003800000 */
.L_x_3707:
        /* <DEDUP_REMOVED lines=14> */
.L_x_3721:
[----:B------:R-:W-:Y:S05]  /*eae0*/  BSYNC B0 ;  /* 0x0000000000007941 */ /* 0x000fea0003800000 */
.L_x_3720:
[----:B------:R-:W-:Y:S01]  /*eaf0*/  F2FP.PACK_AB R0, RZ, R0 ;  /* 0x00000000ff00723e */ /* 0x000fe200000000ff */
[----:B------:R-:W-:Y:S05]  /*eb00*/  BRA `(.L_x_3695) ;  /* 0x000001c000007947 */ /* 0x000fea0003800000 */
.L_x_3694:
        /* <DEDUP_REMOVED lines=21> */
.L_x_3719:
[----:B------:R-:W2:Y:S02]  /*ec60*/  LDG.E.64 R2, [R2.64] ;  /* 0x0000002402027981 */ /* 0x000ea4000c1e1b00 */
[----:B--2---:R-:W0:Y:S02]  /*ec70*/  I2F.U64 R0, R2 ;  /* 0x0000000200007312 */ /* 0x004e240000301000 */
[----:B0-----:R-:W-:Y:S01]  /*ec80*/  F2FP.PACK_AB R0, RZ, R0 ;  /* 0x00000000ff00723e */ /* 0x001fe200000000ff */
[----:B------:R-:W-:Y:S05]  /*ec90*/  BRA `(.L_x_3695) ;  /* 0x0000003000007947 */ /* 0x000fea0003800000 */
.L_x_3718:
[----:B------:R-:W2:Y:S02]  /*eca0*/  LDG.E R2, [R2.64] ;  /* 0x0000002402027981 */ /* 0x000ea4000c1e1900 */
[----:B--2---:R-:W0:Y:S02]  /*ecb0*/  I2F.U32 R0, R2 ;  /* 0x0000000200007306 */ /* 0x004e240000201000 */
[----:B0-----:R-:W-:-:S06]  /*ecc0*/  F2FP.PACK_AB R0, RZ, R0 ;  /* 0x00000000ff00723e */ /* 0x001fcc00000000ff */
.L_x_3695:
        /* <DEDUP_REMOVED lines=21> */
.L_x_3725:
[----:B------:R-:W-:Y:S01]  /*ee20*/  STG.E.U8 [R16.64], R2 ;  /* 0x0000000210007986 */ /* 0x000fe2000c101124 */
[----:B------:R-:W-:Y:S05]  /*ee30*/  EXIT ;  /* 0x000000000000794d */ /* 0x000fea0003800000 */
.L_x_3724:
        /* <DEDUP_REMOVED lines=9> */
.L_x_3728:
[----:B------:R-:W-:Y:S01]  /*eed0*/  STG.E [R16.64], R2 ;  /* 0x0000000210007986 */ /* 0x000fe2000c101924 */
[----:B------:R-:W-:Y:S05]  /*eee0*/  EXIT ;  /* 0x000000000000794d */ /* 0x000fea0003800000 */
.L_x_3727:
[----:B------:R-:W-:Y:S01]  /*eef0*/  STG.E.U16 [R16.64], R2 ;  /* 0x0000000210007986 */ /* 0x000fe2000c101524 */
[----:B------:R-:W-:Y:S05]  /*ef00*/  EXIT ;  /* 0x000000000000794d */ /* 0x000fea0003800000 */
.L_x_3723:
        /* <DEDUP_REMOVED lines=9> */
.L_x_3730:
[----:B------:R-:W0:Y:S02]  /*efa0*/  I2F.U32 R0, R2 ;  /* 0x0000000200007306 */ /* 0x000e240000201000 */
[----:B0-----:R-:W-:-:S05]  /*efb0*/  F2FP.PACK_AB R0, RZ, R0 ;  /* 0x00000000ff00723e */ /* 0x001fca00000000ff */
[----:B------:R-:W-:Y:S01]  /*efc0*/  STG.E.U16 [R16.64], R0 ;  /* 0x0000000010007986 */ /* 0x000fe2000c101524 */
[----:B------:R-:W-:Y:S05]  /*efd0*/  EXIT ;  /* 0x000000000000794d */ /* 0x000fea0003800000 */
.L_x_3729:
        /* <DEDUP_REMOVED lines=10> */
.L_x_3732:
[----:B------:R-:W0:Y:S02]  /*f080*/  I2F.U32 R2, R2 ;  /* 0x0000000200027306 */ /* 0x000e240000201000 */
[----:B0-----:R-:W-:-:S04]  /*f090*/  F2FP.PACK_AB R3, RZ, R2 ;  /* 0x00000002ff03723e */ /* 0x001fc800000000ff */
[----:B------:R-:W-:-:S05]  /*f0a0*/  PRMT R3, R3, 0x5410, RZ ;  /* 0x0000541003037816 */ /* 0x000fca00000000ff */
[----:B------:R-:W-:Y:S01]  /*f0b0*/  STG.E [R16.64], R3 ;  /* 0x0000000310007986 */ /* 0x000fe2000c101924 */
[----:B------:R-:W-:Y:S05]  /*f0c0*/  EXIT ;  /* 0x000000000000794d */ /* 0x000fea0003800000 */
.L_x_3731:
[----:B------:R-:W0:Y:S02]  /*f0d0*/  I2F.F64.U32 R2, R2 ;  /* 0x0000000200027312 */ /* 0x000e240000201800 */
[----:B0-----:R-:W-:Y:S01]  /*f0e0*/  STG.E.64 [R16.64], R2 ;  /* 0x0000000210007986 */ /* 0x001fe2000c101b24 */
[----:B------:R-:W-:Y:S05]  /*f0f0*/  EXIT ;  /* 0x000000000000794d */ /* 0x000fea0003800000 */
.L_x_3722:
        /* <DEDUP_REMOVED lines=10> */
.L_x_3735:
[----:B------:R-:W0:Y:S01]  /*f1a0*/  I2F.F64.U32 R4, R2 ;  /* 0x0000000200047312 */ /* 0x000e220000201800 */
[----:B------:R-:W-:-:S05]  /*f1b0*/  CS2R R6, SRZ ;  /* 0x0000000000067805 */ /* 0x000fca000001ff00 */
[----:B0-----:R-:W-:Y:S01]  /*f1c0*/  STG.E.128 [R16.64], R4 ;  /* 0x0000000410007986 */ /* 0x001fe2000c101d24 */
[----:B------:R-:W-:Y:S05]  /*f1d0*/  EXIT ;  /* 0x000000000000794d */ /* 0x000fea0003800000 */
.L_x_3734:
        /* <DEDUP_REMOVED lines=21> */
.L_x_3739:
[----:B------:R-:W-:Y:S05]  /*f330*/  BSYNC B0 ;  /* 0x0000000000007941 */ /* 0x000fea0003800000 */
.L_x_3738:
[----:B------:R-:W-:-:S05]  /*f340*/  LOP3.LUT R3, R0, R3, RZ, 0xfc, !PT ;  /* 0x0000000300037212 */ /* 0x000fca00078efcff */
[----:B------:R-:W-:Y:S01]  /*f350*/  STG.E.U8 [R16.64], R3 ;  /* 0x0000000310007986 */ /* 0x000fe2000c101124 */
[----:B------:R-:W-:Y:S05]  /*f360*/  EXIT ;  /* 0x000000000000794d */ /* 0x000fea0003800000 */
.L_x_3737:
        /* <DEDUP_REMOVED lines=13> */
.L_x_3741:
[----:B------:R-:W-:Y:S01]  /*f440*/  IMAD.MOV.U32 R0, RZ, RZ, 0x7f ;  /* 0x0000007fff007424 */ /* 0x000fe200078e00ff */
[----:B------:R-:W-:-:S04]  /*f450*/  ISETP.GT.U32.AND P0, PT, R3, 0x7f800000, PT ;  /* 0x7f8000000300780c */ /* 0x000fc80003f04070 */
[----:B------:R-:W-:-:S04]  /*f460*/  SEL R0, R0, 0x7c, P0 ;  /* 0x0000007c00007807 */ /* 0x000fc80000000000 */
.L_x_3742:
[----:B------:R-:W-:Y:S05]  /*f470*/  BSYNC B0 ;  /* 0x0000000000007941 */ /* 0x000fea0003800000 */
.L_x_3740:
[----:B------:R-:W-:-:S04]  /*f480*/  LOP3.LUT R2, R5, 0x80000000, RZ, 0xc0, !PT ;  /* 0x8000000005027812 */ /* 0x000fc800078ec0ff */
[----:B------:R-:W-:-:S04]  /*f490*/  SHF.R.U32.HI R3, RZ, 0x18, R2 ;  /* 0x00000018ff037819 */ /* 0x000fc80000011602 */
[----:B------:R-:W-:-:S05]  /*f4a0*/  LOP3.LUT R3, R0, R3, RZ, 0xfc, !PT ;  /* 0x0000000300037212 */ /* 0x000fca00078efcff */
[----:B------:R-:W-:Y:S01]  /*f4b0*/  STG.E.U8 [R16.64], R3 ;  /* 0x0000000310007986 */ /* 0x000fe2000c101124 */
[----:B------:R-:W-:Y:S05]  /*f4c0*/  EXIT ;  /* 0x000000000000794d */ /* 0x000fea0003800000 */
.L_x_3736:
[----:B------:R-:W0:Y:S02]  /*f4d0*/  I2F.U32 R0, R2 ;  /* 0x0000000200007306 */ /* 0x000e240000201000 */
[----:B0-----:R-:W-:-:S05]  /*f4e0*/  F2FP.BF16.PACK_AB R0, RZ, R0 ;  /* 0x00000000ff00723e */ /* 0x001fca00000010ff */
[----:B------:R-:W-:Y:S01]  /*f4f0*/  STG.E.U16 [R16.64], R0 ;  /* 0x0000000010007986 */ /* 0x000fe2000c101524 */
[----:B------:R-:W-:Y:S05]  /*f500*/  EXIT ;  /* 0x000000000000794d */ /* 0x000fea0003800000 */
.L_x_3733:
        /* <DEDUP_REMOVED lines=10> */
.L_x_3745:
        /* <DEDUP_REMOVED lines=17> */
.L_x_3748:
[----:B------:R-:W-:-:S04]  /*f6c0*/  LOP3.LUT R2, R5, 0x80000000, RZ, 0xc0, !PT ;  /* 0x8000000005027812 */ /* 0x000fc800078ec0ff */
[----:B------:R-:W-:-:S04]  /*f6d0*/  SHF.R.U32.HI R3, RZ, 0x18, R2 ;  /* 0x00000018ff037819 */ /* 0x000fc80000011602 */
[----:B------:R-:W-:-:S04]  /*f6e0*/  LOP3.LUT R0, R0, R3, RZ, 0xfc, !PT ;  /* 0x0000000300007212 */ /* 0x000fc800078efcff */
[----:B------:R-:W-:Y:S02]  /*f6f0*/  PRMT R8, R0, 0x7610, R8 ;  /* 0x0000761000087816 */ /* 0x000fe40000000008 */
.L_x_3747:
[----:B------:R-:W-:Y:S05]  /*f700*/  BSYNC B0 ;  /* 0x0000000000007941 */ /* 0x000fea0003800000 */
.L_x_3746:
[----:B------:R-:W-:Y:S01]  /*f710*/  STG.E.U8 [R16.64], R8 ;  /* 0x0000000810007986 */ /* 0x000fe2000c101124 */
[----:B------:R-:W-:Y:S05]  /*f720*/  EXIT ;  /* 0x000000000000794d */ /* 0x000fea0003800000 */
.L_x_3744:
        /* <DEDUP_REMOVED lines=17> */
.L_x_3751:
[----:B------:R-:W-:-:S04]  /*f840*/  LOP3.LUT R2, R5, 0x80000000, RZ, 0xc0, !PT ;  /* 0x8000000005027812 */ /* 0x000fc800078ec0ff */
[----:B------:R-:W-:-:S04]  /*f850*/  SHF.R.U32.HI R3, RZ, 0x18, R2 ;  /* 0x00000018ff037819 */ /* 0x000fc80000011602 */
[----:B------:R-:W-:-:S04]  /*f860*/  LOP3.LUT R0, R0, R3, RZ, 0xfc, !PT ;  /* 0x0000000300007212 */ /* 0x000fc800078efcff */
[----:B------:R-:W-:Y:S02]  /*f870*/  PRMT R8, R0, 0x7610, R8 ;  /* 0x0000761000087816 */ /* 0x000fe40000000008 */
.L_x_3750:
[----:B------:R-:W-:Y:S05]  /*f880*/  BSYNC B0 ;  /* 0x0000000000007941 */ /* 0x000fea0003800000 */
.L_x_3749:
[----:B------:R-:W-:Y:S01]  /*f890*/  STG.E.U8 [R16.64], R8 ;  /* 0x0000000810007986 */ /* 0x000fe2000c101124 */
[----:B------:R-:W-:Y:S05]  /*f8a0*/  EXIT ;  /* 0x000000000000794d */ /* 0x000fea0003800000 */
.L_x_3743:
        /* <DEDUP_REMOVED lines=22> */
.L_x_3726:
        /* <DEDUP_REMOVED lines=20> */
.L_x_3753:
[----:B------:R-:W-:-:S05]  /*fb50*/  IMAD.MOV.U32 R3, RZ, RZ, RZ ;  /* 0x000000ffff037224 */ /* 0x000fca00078e00ff */
[----:B------:R-:W-:Y:S01]  /*fb60*/  STG.E.64 [R16.64], R2 ;  /* 0x0000000210007986 */ /* 0x000fe2000c101b24 */
[----:B------:R-:W-:Y:S05]  /*fb70*/  EXIT ;  /* 0x000000000000794d */ /* 0x000fea0003800000 */
.L_x_3752:
[----:B------:R-:W-:Y:S01]  /*fb80*/  STG.E [R16.64], R2 ;  /* 0x0000000210007986 */ /* 0x000fe2000c101924 */
[----:B------:R-:W-:Y:S05]  /*fb90*/  EXIT ;  /* 0x000000000000794d */ /* 0x000fea0003800000 */
.L_x_3754:
        /* <DEDUP_REMOVED lines=14> */
.L_x_41836:


//--------------------- .text._ZN2at6native27unrolled_elementwise_kernelINS0_13BinaryFunctorIN3c104HalfES4_bZZZNS0_23logical_xor_kernel_cudaERNS_14TensorIteratorEENKUlvE0_clEvENKUlvE6_clEvEUlS4_S4_E_EESt5arrayIPcLm3EELi4E23TrivialOffsetCalculatorILi2EjESE_ILi1EjENS0_6memory12LoadWithCastILi2EEENSH_13StoreWithCastILi1EEEEEviT_T0_T2_T3_T4_T5_ --------------------------
	.section	.text._ZN2at6native27unrolled_elementwise_kernelINS0_13BinaryFunctorIN3c104HalfES4_bZZZNS0_23logical_xor_kernel_cudaERNS_14TensorIteratorEENKUlvE0_clEvENKUlvE6_clEvEUlS4_S4_E_EESt5arrayIPcLm3EELi4E23TrivialOffsetCalculatorILi2EjESE_ILi1EjENS0_6memory12LoadWithCastILi2EEENSH_13StoreWithCastILi1EEEEEviT_T0_T2_T3_T4_T5_,"ax",@progbits
	.sectioninfo	@"SHI_REGISTERS=31"
	.align	128
        .global         _ZN2at6native27unrolled_elementwise_kernelINS0_13BinaryFunctorIN3c104HalfES4_bZZZNS0_23logical_xor_kernel_cudaERNS_14TensorIteratorEENKUlvE0_clEvENKUlvE6_clEvEUlS4_S4_E_EESt5arrayIPcLm3EELi4E23TrivialOffsetCalculatorILi2EjESE_ILi1EjENS0_6memory12LoadWithCastILi2EEENSH_13StoreWithCastILi1EEEEEviT_T0_T2_T3_T4_T5_
        .type           _ZN2at6native27unrolled_elementwise_kernelINS0_13BinaryFunctorIN3c104HalfES4_bZZZNS0_23logical_xor_kernel_cudaERNS_14TensorIteratorEENKUlvE0_clEvENKUlvE6_clEvEUlS4_S4_E_EESt5arrayIPcLm3EELi4E23TrivialOffsetCalculatorILi2EjESE_ILi1EjENS0_6memory12LoadWithCastILi2EEENSH_13StoreWithCastILi1EEEEEviT_T0_T2_T3_T4_T5_,@function
        .size           _ZN2at6native27unrolled_elementwise_kernelINS0_13BinaryFunctorIN3c104HalfES4_bZZZNS0_23logical_xor_kernel_cudaERNS_14TensorIteratorEENKUlvE0_clEvENKUlvE6_clEvEUlS4_S4_E_EESt5arrayIPcLm3EELi4E23TrivialOffsetCalculatorILi2EjESE_ILi1EjENS0_6memory12LoadWithCastILi2EEENSH_13StoreWithCastILi1EEEEEviT_T0_T2_T3_T4_T5_,(.L_x_41837 - _ZN2at6native27unrolled_elementwise_kernelINS0_13BinaryFunctorIN3c104HalfES4_bZZZNS0_23logical_xor_kernel_cudaERNS_14TensorIteratorEENKUlvE0_clEvENKUlvE6_clEvEUlS4_S4_E_EESt5arrayIPcLm3EELi4E23TrivialOffsetCalculatorILi2EjESE_ILi1EjENS0_6memory12LoadWithCastILi2EEENSH_13StoreWithCastILi1EEEEEviT_T0_T2_T3_T4_T5_)
        .other          _ZN2at6native27unrolled_elementwise_kernelINS0_13BinaryFunctorIN3c104HalfES4_bZZZNS0_23logical_xor_kernel_cudaERNS_14TensorIteratorEENKUlvE0_clEvENKUlvE6_clEvEUlS4_S4_E_EESt5arrayIPcLm3EELi4E23TrivialOffsetCalculatorILi2EjESE_ILi1EjENS0_6memory12LoadWithCastILi2EEENSH_13StoreWithCastILi1EEEEEviT_T0_T2_T3_T4_T5_,@"STO_CUDA_ENTRY STV_DEFAULT"
_ZN2at6native27unrolled_elementwise_kernelINS0_13BinaryFunctorIN3c104HalfES4_bZZZNS0_23logical_xor_kernel_cudaERNS_14TensorIteratorEENKUlvE0_clEvENKUlvE6_clEvEUlS4_S4_E_EESt5arrayIPcLm3EELi4E23TrivialOffsetCalculatorILi2EjESE_ILi1EjENS0_6memory12LoadWithCastILi2EEENSH_13StoreWithCastILi1EEEEEviT_T0_T2_T3_T4_T5_:
.text._ZN2at6native27unrolled_elementwise_kernelINS0_13BinaryFunctorIN3c104HalfES4_bZZZNS0_23logical_xor_kernel_cudaERNS_14TensorIteratorEENKUlvE0_clEvENKUlvE6_clEvEUlS4_S4_E_EESt5arrayIPcLm3EELi4E23TrivialOffsetCalculatorILi2EjESE_ILi1EjENS0_6memory12LoadWithCastILi2EEENSH_13StoreWithCastILi1EEEEEviT_T0_T2_T3_T4_T5_:
        /* <DEDUP_REMOVED lines=34> */
.L_x_3760:
[----:B------:R-:W2:Y:S02]  /*0220*/  LDG.E.U8 R2, [R2.64] ;  /* 0x0000002402027981 */ /* 0x000ea4000c1e1100 */
[----:B--2---:R-:W0:Y:S02]  /*0230*/  I2F.U16 R0, R2 ;  /* 0x0000000200007306 */ /* 0x004e240000101000 */
[----:B0-----:R-:W-:-:S04]  /*0240*/  F2FP.PACK_AB R0, RZ, R0 ;  /* 0x00000000ff00723e */ /* 0x001fc800000000ff */
[----:B------:R-:W-:Y:S01]  /*0250*/  PRMT R17, R0, 0x7610, R17 ;  /* 0x0000761000117816 */ /* 0x000fe20000000011 */
[----:B------:R-:W-:Y:S05]  /*0260*/  BRA `(.L_x_3762) ;  /* 0x00000ed000007947 */ /* 0x000fea0003800000 */
.L_x_3759:
        /* <DEDUP_REMOVED lines=11> */
.L_x_3764:
[----:B------:R-:W2:Y:S02]  /*0320*/  LDG.E R2, [R2.64] ;  /* 0x0000002402027981 */ /* 0x000ea4000c1e1900 */
[----:B--2---:R-:W0:Y:S02]  /*0330*/  I2F R0, R2 ;  /* 0x0000000200007306 */ /* 0x004e240000201400 */
[----:B0-----:R-:W-:-:S04]  /*0340*/  F2FP.PACK_AB R0, RZ, R0 ;  /* 0x00000000ff00723e */ /* 0x001fc800000000ff */
[----:B------:R-:W-:Y:S01]  /*0350*/  PRMT R17, R0, 0x7610, R17 ;  /* 0x0000761000117816 */ /* 0x000fe20000000011 */
[----:B------:R-:W-:Y:S05]  /*0360*/  BRA `(.L_x_3762) ;  /* 0x00000dd000007947 */ /* 0x000fea0003800000 */
.L_x_3763:
[----:B------:R-:W2:Y:S02]  /*0370*/  LDG.E.U16 R2, [R2.64] ;  /* 0x0000002402027981 */ /* 0x000ea4000c1e1500 */
[----:B--2---:R-:W0:Y:S02]  /*0380*/  I2F.S16 R0, R2 ;  /* 0x0000000200007306 */ /* 0x004e240000101400 */
[----:B0-----:R-:W-:-:S04]  /*0390*/  F2FP.PACK_AB R0, RZ, R0 ;  /* 0x00000000ff00723e */ /* 0x001fc800000000ff */
[----:B------:R-:W-:Y:S01]  /*03a0*/  PRMT R17, R0, 0x7610, R17 ;  /* 0x0000761000117816 */ /* 0x000fe20000000011 */
[----:B------:R-:W-:Y:S05]  /*03b0*/  BRA `(.L_x_3762) ;  /* 0x00000d8000007947 */ /* 0x000fea0003800000 */
.L_x_3758:
        /* <DEDUP_REMOVED lines=9> */
.L_x_3766:
[----:B------:R0:W5:Y:S01]  /*0450*/  LDG.E.U16 R17, [R2.64] ;  /* 0x0000002402117981 */ /* 0x000162000c1e1500 */
[----:B------:R-:W-:Y:S05]  /*0460*/  BRA `(.L_x_3762) ;  /* 0x00000cd000007947 */ /* 0x000fea0003800000 */
.L_x_3765:
        /* <DEDUP_REMOVED lines=9> */
.L_x_3768:
[----:B------:R0:W5:Y:S01]  /*0500*/  LDG.E.U16 R17, [R2.64] ;  /* 0x0000002402117981 */ /* 0x000162000c1e1500 */
[----:B------:R-:W-:Y:S05]  /*0510*/  BRA `(.L_x_3762) ;  /* 0x00000c2000007947 */ /* 0x000fea0003800000 */
.L_x_3767:
[----:B------:R-:W2:Y:S02]  /*0520*/  LDG.E.64 R2, [R2.64] ;  /* 0x0000002402027981 */ /* 0x000ea4000c1e1b00 */
[----:B--2---:R-:W0:Y:S01]  /*0530*/  F2F.F32.F64 R0, R2 ;  /* 0x0000000200007310 */ /* 0x004e220000301000 */
[----:B------:R-:W0:-:S14]  /*0540*/  DSETP.GEU.AND P0, PT, |R2|, c[0x2][0x0], PT ;  /* 0x008000000200762a */ /* 0x000e1c0003f0e200 */
[----:B0-----:R-:W-:-:S05]  /*0550*/  @!P0 FMUL R0, R0, 1.175494350822287508e-38 ;  /* 0x0080000000008820 */ /* 0x001fca0000400000 */
[----:B------:R-:W-:-:S04]  /*0560*/  F2FP.PACK_AB R0, RZ, R0 ;  /* 0x00000000ff00723e */ /* 0x000fc800000000ff */
[----:B------:R-:W-:Y:S01]  /*0570*/  PRMT R17, R0, 0x7610, R17 ;  /* 0x0000761000117816 */ /* 0x000fe20000000011 */
[----:B------:R-:W-:Y:S05]  /*0580*/  BRA `(.L_x_3762) ;  /* 0x00000bb000007947 */ /* 0x000fea0003800000 */
.L_x_3757:
        /* <DEDUP_REMOVED lines=14> */
.L_x_3771:
[----:B------:R-:W2:Y:S02]  /*0670*/  LDG.E.64 R2, [R2.64] ;  /* 0x0000002402027981 */ /* 0x000ea4000c1e1b00 */
[----:B--2---:R-:W0:Y:S01]  /*0680*/  F2F.F32.F64 R0, R2 ;  /* 0x0000000200007310 */ /* 0x004e220000301000 */
[----:B------:R-:W0:-:S14]  /*0690*/  DSETP.GEU.AND P0, PT, |R2|, c[0x2][0x0], PT ;  /* 0x008000000200762a */ /* 0x000e1c0003f0e200 */
[----:B0-----:R-:W-:-:S05]  /*06a0*/  @!P0 FMUL R0, R0, 1.175494350822287508e-38 ;  /* 0x0080000000008820 */ /* 0x001fca0000400000 */
[----:B------:R-:W-:-:S04]  /*06b0*/  F2FP.PACK_AB R0, RZ, R0 ;  /* 0x00000000ff00723e */ /* 0x000fc800000000ff */
[----:B------:R-:W-:Y:S01]  /*06c0*/  PRMT R17, R0, 0x7610, R17 ;  /* 0x0000761000117816 */ /* 0x000fe20000000011 */
[----:B------:R-:W-:Y:S05]  /*06d0*/  BRA `(.L_x_3762) ;  /* 0x00000a6000007947 */ /* 0x000fea0003800000 */
.L_x_3770:
        /* <DEDUP_REMOVED lines=28> */
.L_x_3773:
        /* <DEDUP_REMOVED lines=15> */
.L_x_3772:
[----:B------:R-:W2:Y:S02]  /*0990*/  LDG.E.U16 R0, [R2.64] ;  /* 0x0000002402007981 */ /* 0x000ea4000c1e1500 */
[----:B--2---:R-:W-:-:S04]  /*09a0*/  PRMT R0, RZ, 0x5410, R0 ;  /* 0x00005410ff007816 */ /* 0x004fc80000000000 */
[----:B------:R-:W-:-:S04]  /*09b0*/  F2FP.PACK_AB R0, RZ, R0 ;  /* 0x00000000ff00723e */ /* 0x000fc800000000ff */
[----:B------:R-:W-:Y:S01]  /*09c0*/  PRMT R17, R0, 0x7610, R17 ;  /* 0x0000761000117816 */ /* 0x000fe20000000011 */
[----:B------:R-:W-:Y:S05]  /*09d0*/  BRA `(.L_x_3762) ;  /* 0x0000076000007947 */ /* 0x000fea0003800000 */
.L_x_3769:
        /* <DEDUP_REMOVED lines=12> */
.L_x_3776:
        /* <DEDUP_REMOVED lines=21> */
.L_x_3780:
[----:B------:R-:W-:Y:S05]  /*0bf0*/  BSYNC B1 ;  /* 0x0000000000017941 */ /* 0x000fea0003800000 */
.L_x_3779:
[----:B------:R-:W-:Y:S01]  /*0c00*/  LEA R3, R0, 0x3b800000, 0x17 ;  /* 0x3b80000000037811 */ /* 0x000fe200078eb8ff */
[----:B------:R-:W-:-:S05]  /*0c10*/  IMAD.SHL.U32 R0, R2, 0x100000, RZ ;  /* 0x0010000002007824 */ /* 0x000fca00078e00ff */
[----:B------:R-:W-:Y:S02]  /*0c20*/  LOP3.LUT R0, R3, R0, R4, 0xfe, !PT ;  /* 0x0000000003007212 */ /* 0x000fe400078efe04 */
.L_x_3778:
[----:B------:R-:W-:Y:S05]  /*0c30*/  BSYNC B0 ;  /* 0x0000000000007941 */ /* 0x000fea0003800000 */
.L_x_3777:
[----:B------:R-:W-:-:S04]  /*0c40*/  F2FP.PACK_AB R0, RZ, R0 ;  /* 0x00000000ff00723e */ /* 0x000fc800000000ff */
[----:B------:R-:W-:Y:S01]  /*0c50*/  PRMT R17, R0, 0x7610, R17 ;  /* 0x0000761000117816 */ /* 0x000fe20000000011 */
[----:B------:R-:W-:Y:S05]  /*0c60*/  BRA `(.L_x_3762) ;  /* 0x000004d000007947 */ /* 0x000fea0003800000 */
.L_x_3775:
        /* <DEDUP_REMOVED lines=21> */
.L_x_3784:
[----:B------:R-:W-:Y:S05]  /*0dc0*/  BSYNC B1 ;  /* 0x0000000000017941 */ /* 0x000fea0003800000 */
.L_x_3783:
[----:B------:R-:W-:Y:S01]  /*0dd0*/  LEA R3, R0, 0x37800000, 0x17 ;  /* 0x3780000000037811 */ /* 0x000fe200078eb8ff */
[----:B------:R-:W-:-:S05]  /*0de0*/  IMAD.SHL.U32 R0, R2, 0x200000, RZ ;  /* 0x0020000002007824 */ /* 0x000fca00078e00ff */
[----:B------:R-:W-:Y:S02]  /*0df0*/  LOP3.LUT R0, R3, R0, R4, 0xfe, !PT ;  /* 0x0000000003007212 */ /* 0x000fe400078efe04 */
.L_x_3782:
[----:B------:R-:W-:Y:S05]  /*0e00*/  BSYNC B0 ;  /* 0x0000000000007941 */ /* 0x000fea0003800000 */
.L_x_3781:
[----:B------:R-:W-:-:S04]  /*0e10*/  F2FP.PACK_AB R0, RZ, R0 ;  /* 0x00000000ff00723e */ /* 0x000fc800000000ff */
[----:B------:R-:W-:Y:S01]  /*0e20*/  PRMT R17, R0, 0x7610, R17 ;  /* 0x0000761000117816 */ /* 0x000fe20000000011 */
[----:B------:R-:W-:Y:S05]  /*0e30*/  BRA `(.L_x_3762) ;  /* 0x0000030000007947 */ /* 0x000fea0003800000 */
.L_x_3774:
        /* <DEDUP_REMOVED lines=14> */
.L_x_3788:
[----:B------:R-:W-:Y:S05]  /*0f20*/  BSYNC B0 ;  /* 0x0000000000007941 */ /* 0x000fea0003800000 */
.L_x_3787:
[----:B------:R-:W-:-:S04]  /*0f30*/  F2FP.PACK_AB R0, RZ, R0 ;  /* 0x00000000ff00723e */ /* 0x000fc800000000ff */
[----:B------:R-:W-:Y:S01]  /*0f40*/  PRMT R17, R0, 0x7610, R17 ;  /* 0x0000761000117816 */ /* 0x000fe20000000011 */
[----:B------:R-:W-:Y:S05]  /*0f50*/  BRA `(.L_x_3762) ;  /* 0x000001e000007947 */ /* 0x000fea0003800000 */
.L_x_3761:
        /* <DEDUP_REMOVED lines=21> */
.L_x_3786:
[----:B------:R-:W2:Y:S02]  /*10b0*/  LDG.E.64 R2, [R2.64] ;  /* 0x0000002402027981 */ /* 0x000ea4000c1e1b00 */
[----:B--2---:R-:W0:Y:S02]  /*10c0*/  I2F.U64 R0, R2 ;  /* 0x0000000200007312 */ /* 0x004e240000301000 */
[----:B0-----:R-:W-:-:S04]  /*10d0*/  F2FP.PACK_AB R0, RZ, R0 ;  /* 0x00000000ff00723e */ /* 0x001fc800000000ff */
[----:B------:R-:W-:Y:S01]  /*10e0*/  PRMT R17, R0, 0x7610, R17 ;  /* 0x0000761000117816 */ /* 0x000fe20000000011 */
[----:B------:R-:W-:Y:S05]  /*10f0*/  BRA `(.L_x_3762) ;  /* 0x0000004000007947 */ /* 0x000fea0003800000 */
.L_x_3785:
[----:B------:R-:W2:Y:S02]  /*1100*/  LDG.E R2, [R2.64] ;  /* 0x0000002402027981 */ /* 0x000ea4000c1e1900 */
[----:B--2---:R-:W0:Y:S02]  /*1110*/  I2F.U32 R0, R2 ;  /* 0x0000000200007306 */ /* 0x004e240000201000 */
[----:B0-----:R-:W-:-:S04]  /*1120*/  F2FP.PACK_AB R0, RZ, R0 ;  /* 0x00000000ff00723e */ /* 0x001fc800000000ff */
[----:B------:R-:W-:Y:S02]  /*1130*/  PRMT R17, R0, 0x7610, R17 ;  /* 0x0000761000117816 */ /* 0x000fe40000000011 */
.L_x_3762:
        /* <DEDUP_REMOVED lines=19> */
.L_x_3792:
[----:B------:R-:W2:Y:S02]  /*1270*/  LDG.E.U8 R2, [R2.64] ;  /* 0x0000002402027981 */ /* 0x000ea4000c1e1100 */
[----:B--2---:R-:W0:Y:S02]  /*1280*/  I2F.U16 R0, R2 ;  /* 0x0000000200007306 */ /* 0x004e240000101000 */
[----:B0-----:R-:W-:-:S04]  /*1290*/  F2FP.PACK_AB R0, RZ, R0 ;  /* 0x00000000ff00723e */ /* 0x001fc800000000ff */
[----:B------:R-:W-:Y:S01]  /*12a0*/  PRMT R22, R0, 0x7610, R22 ;  /* 0x0000761000167816 */ /* 0x000fe20000000016 */
[----:B------:R-:W-:Y:S05]  /*12b0*/  BRA `(.L_x_3794) ;  /* 0x00000ed000007947 */ /* 0x000fea0003800000 */
.L_x_3791:
        /* <DEDUP_REMOVED lines=11> */
.L_x_3796:
[----:B------:R-:W2:Y:S02]  /*1370*/  LDG.E R2, [R2.64] ;  /* 0x0000002402027981 */ /* 0x000ea4000c1e1900 */
[----:B--2---:R-:W0:Y:S02]  /*1380*/  I2F R0, R2 ;  /* 0x0000000200007306 */ /* 0x004e240000201400 */
[----:B0-----:R-:W-:-:S04]  /*1390*/  F2FP.PACK_AB R0, RZ, R0 ;  /* 0x00000000ff00723e */ /* 0x001fc800000000ff */
[----:B------:R-:W-:Y:S01]  /*13a0*/  PRMT R22, R0, 0x7610, R22 ;  /* 0x0000761000167816 */ /* 0x000fe20000000016 */
[----:B------:R-:W-:Y:S05]  /*13b0*/  BRA `(.L_x_3794) ;  /* 0x00000dd000007947 */ /* 0x000fea0003800000 */
.L_x_3795:
[----:B------:R-:W2:Y:S02]  /*13c0*/  LDG.E.U16 R2, [R2.64] ;  /* 0x0000002402027981 */ /* 0x000ea4000c1e1500 */
[----:B--2---:R-:W0:Y:S02]  /*13d0*/  I2F.S16 R0, R2 ;  /* 0x0000000200007306 */ /* 0x004e240000101400 */
[----:B0-----:R-:W-:-:S04]  /*13e0*/  F2FP.PACK_AB R0, RZ, R0 ;  /* 0x00000000ff00723e */ /* 0x001fc800000000ff */
[----:B------:R-:W-:Y:S01]  /*13f0*/  PRMT R22, R0, 0x7610, R22 ;  /* 0x0000761000167816 */ /* 0x000fe20000000016 */
[----:B------:R-:W-:Y:S05]  /*1400*/  BRA `(.L_x_3794) ;  /* 0x00000d8000007947 */ /* 0x000fea0003800000 */
.L_x_3790:
        /* <DEDUP_REMOVED lines=9> */
.L_x_3798:
[----:B------:R0:W5:Y:S01]  /*14a0*/  LDG.E.U16 R22, [R2.64] ;  /* 0x0000002402167981 */ /* 0x000162000c1e1500 */
[----:B------:R-:W-:Y:S05]  /*14b0*/  BRA `(.L_x_3794) ;  /* 0x00000cd000007947 */ /* 0x000fea0003800000 */
.L_x_3797:
        /* <DEDUP_REMOVED lines=9> */
.L_x_3800:
[----:B------:R0:W5:Y:S01]  /*1550*/  LDG.E.U16 R22, [R2.64] ;  /* 0x0000002402167981 */ /* 0x000162000c1e1500 */
[----:B------:R-:W-:Y:S05]  /*1560*/  BRA `(.L_x_3794) ;  /* 0x00000c2000007947 */ /* 0x000fea0003800000 */
.L_x_3799:
[----:B------:R-:W2:Y:S02]  /*1570*/  LDG.E.64 R2, [R2.64] ;  /* 0x0000002402027981 */ /* 0x000ea4000c1e1b00 */
[----:B--2---:R-:W0:Y:S01]  /*1580*/  F2F.F32.F64 R0, R2 ;  /* 0x0000000200007310 */ /* 0x004e220000301000 */
[----:B------:R-:W0:-:S14]  /*1590*/  DSETP.GEU.AND P0, PT, |R2|, c[0x2][0x0], PT ;  /* 0x008000000200762a */ /* 0x000e1c0003f0e200 */
[----:B0-----:R-:W-:-:S05]  /*15a0*/  @!P0 FMUL R0, R0, 1.175494350822287508e-38 ;  /* 0x0080000000008820 */ /* 0x001fca0000400000 */
[----:B------:R-:W-:-:S04]  /*15b0*/  F2FP.PACK_AB R0, RZ, R0 ;  /* 0x00000000ff00723e */ /* 0x000fc800000000ff */
[----:B------:R-:W-:Y:S01]  /*15c0*/  PRMT R22, R0, 0x7610, R22 ;  /* 0x0000761000167816 */ /* 0x000fe20000000016 */
[----:B------:R-:W-:Y:S05]  /*15d0*/  BRA `(.L_x_3794) ;  /* 0x00000bb000007947 */ /* 0x000fea0003800000 */
.L_x_3789:
        /* <DEDUP_REMOVED lines=14> */
.L_x_3803:
[----:B------:R-:W2:Y:S02]  /*16c0*/  LDG.E.64 R2, [R2.64] ;  /* 0x0000002402027981 */ /* 0x000ea4000c1e1b00 */
[----:B--2---:R-:W0:Y:S01]  /*16d0*/  F2F.F32.F64 R0, R2 ;  /* 0x0000000200007310 */ /* 0x004e220000301000 */
[----:B------:R-:W0:-:S14]  /*16e0*/  DSETP.GEU.AND P0, PT, |R2|, c[0x2][0x0], PT ;  /* 0x008000000200762a */ /* 0x000e1c0003f0e200 */
[----:B0-----:R-:W-:-:S05]  /*16f0*/  @!P0 FMUL R0, R0, 1.175494350822287508e-38 ;  /* 0x0080000000008820 */ /* 0x001fca0000400000 */
[----:B------:R-:W-:-:S04]  /*1700*/  F2FP.PACK_AB R0, RZ, R0 ;  /* 0x00000000ff00723e */ /* 0x000fc800000000ff */
[----:B------:R-:W-:Y:S01]  /*1710*/  PRMT R22, R0, 0x7610, R22 ;  /* 0x0000761000167816 */ /* 0x000fe20000000016 */
[----:B------:R-:W-:Y:S05]  /*1720*/  BRA `(.L_x_3794) ;  /* 0x00000a6000007947 */ /* 0x000fea0003800000 */
.L_x_3802:
        /* <DEDUP_REMOVED lines=28> */
.L_x_3805:
        /* <DEDUP_REMOVED lines=15> */
.L_x_3804:
[----:B------:R-:W2:Y:S02]  /*19e0*/  LDG.E.U16 R0, [R2.64] ;  /* 0x0000002402007981 */ /* 0x000ea4000c1e1500 */
[----:B--2---:R-:W-:-:S04]  /*19f0*/  PRMT R0, RZ, 0x5410, R0 ;  /* 0x00005410ff007816 */ /* 0x004fc80000000000 */
[----:B------:R-:W-:-:S04]  /*1a00*/  F2FP.PACK_AB R0, RZ, R0 ;  /* 0x00000000ff00723e */ /* 0x000fc800000000ff */
[----:B------:R-:W-:Y:S01]  /*1a10*/  PRMT R22, R0, 0x7610, R22 ;  /* 0x0000761000167816 */ /* 0x000fe20000000016 */
[----:B------:R-:W-:Y:S05]  /*1a20*/  BRA `(.L_x_3794) ;  /* 0x0000076000007947 */ /* 0x000fea0003800000 */
.L_x_3801:
        /* <DEDUP_REMOVED lines=12> */
.L_x_3808:
        /* <DEDUP_REMOVED lines=21> */
.L_x_3812:
[----:B------:R-:W-:Y:S05]  /*1c40*/  BSYNC B1 ;  /* 0x0000000000017941 */ /* 0x000fea0003800000 */
.L_x_3811:
[----:B------:R-:W-:Y:S01]  /*1c50*/  LEA R3, R0, 0x3b800000, 0x17 ;  /* 0x3b80000000037811 */ /* 0x000fe200078eb8ff */
[----:B------:R-:W-:-:S05]  /*1c60*/  IMAD.SHL.U32 R0, R2, 0x100000, RZ ;  /* 0x0010000002007824 */ /* 0x000fca00078e00ff */
[----:B------:R-:W-:Y:S02]  /*1c70*/  LOP3.LUT R0, R3, R0, R4, 0xfe, !PT ;  /* 0x0000000003007212 */ /* 0x000fe400078efe04 */
.L_x_3810:
[----:B------:R-:W-:Y:S05]  /*1c80*/  BSYNC B0 ;  /* 0x0000000000007941 */ /* 0x000fea0003800000 */
.L_x_3809:
[----:B------:R-:W-:-:S04]  /*1c90*/  F2FP.PACK_AB R0, RZ, R0 ;  /* 0x00000000ff00723e */ /* 0x000fc800000000ff */
[----:B------:R-:W-:Y:S01]  /*1ca0*/  PRMT R22, R0, 0x7610, R22 ;  /* 0x0000761000167816 */ /* 0x000fe20000000016 */
[----:B------:R-:W-:Y:S05]  /*1cb0*/  BRA `(.L_x_3794) ;  /* 0x000004d000007947 */ /* 0x000fea0003800000 */
.L_x_3807:
        /* <DEDUP_REMOVED lines=21> */
.L_x_3816:
[----:B------:R-:W-:Y:S05]  /*1e10*/  BSYNC B1 ;  /* 0x0000000000017941 */ /* 0x000fea0003800000 */
.L_x_3815:
[----:B------:R-:W-:Y:S01]  /*1e20*/  LEA R3, R0, 0x37800000, 0x17 ;  /* 0x3780000000037811 */ /* 0x000fe200078eb8ff */
[----:B------:R-:W-:-:S05]  /*1e30*/  IMAD.SHL.U32 R0, R2, 0x200000, RZ ;  /* 0x0020000002007824 */ /* 0x000fca00078e00ff */
[----:B------:R-:W-:Y:S02]  /*1e40*/  LOP3.LUT R0, R3, R0, R4, 0xfe, !PT ;  /* 0x0000000003007212 */ /* 0x000fe400078efe04 */
.L_x_3814:
[----:B------:R-:W-:Y:S05]  /*1e50*/  BSYNC B0 ;  /* 0x0000000000007941 */ /* 0x000fea0003800000 */
.L_x_3813:
[----:B------:R-:W-:-:S04]  /*1e60*/  F2FP.PACK_AB R0, RZ, R0 ;  /* 0x00000000ff00723e */ /* 0x000fc800000000ff */
[----:B------:R-:W-:Y:S01]  /*1e70*/  PRMT R22, R0, 0x7610, R22 ;  /* 0x0000761000167816 */ /* 0x000fe20000000016 */
[----:B------:R-:W-:Y:S05]  /*1e80*/  BRA `(.L_x_3794) ;  /* 0x0000030000007947 */ /* 0x000fea0003800000 */
.L_x_3806:
        /* <DEDUP_REMOVED lines=14> */
.L_x_3820:
[----:B------:R-:W-:Y:S05]  /*1f70*/  BSYNC B0 ;  /* 0x0000000000007941 */ /* 0x000fea0003800000 */
.L_x_3819:
[----:B------:R-:W-:-:S04]  /*1f80*/  F2FP.PACK_AB R0, RZ, R0 ;  /* 0x00000000ff00723e */ /* 0x000fc800000000ff */
[----:B------:R-:W-:Y:S01]  /*1f90*/  PRMT R22, R0, 0x7610, R22 ;  /* 0x0000761000167816 */ /* 0x000fe20000000016 */
[----:B------:R-:W-:Y:S05]  /*1fa0*/  BRA `(.L_x_3794) ;  /* 0x000001e000007947 */ /* 0x000fea0003800000 */
.L_x_3793:
        /* <DEDUP_REMOVED lines=21> */
.L_x_3818:
[----:B------:R-:W2:Y:S02]  /*2100*/  LDG.E.64 R2, [R2.64] ;  /* 0x0000002402027981 */ /* 0x000ea4000c1e1b00 */
[----:B--2---:R-:W0:Y:S02]  /*2110*/  I2F.U64 R0, R2 ;  /* 0x0000000200007312 */ /* 0x004e240000301000 */
[----:B0-----:R-:W-:-:S04]  /*2120*/  F2FP.PACK_AB R0, RZ, R0 ;  /* 0x00000000ff00723e */ /* 0x001fc800000000ff */
[----:B------:R-:W-:Y:S01]  /*2130*/  PRMT R22, R0, 0x7610, R22 ;  /* 0x0000761000167816 */ /* 0x000fe20000000016 */
[----:B------:R-:W-:Y:S05]  /*2140*/  BRA `(.L_x_3794) ;  /* 0x0000004000007947 */ /* 0x000fea0003800000 */
.L_x_3817:
[----:B------:R-:W2:Y:S02]  /*2150*/  LDG.E R2, [R2.64] ;  /* 0x0000002402027981 */ /* 0x000ea4000c1e1900 */
[----:B--2---:R-:W0:Y:S02]  /*2160*/  I2F.U32 R0, R2 ;  /* 0x0000000200007306 */ /* 0x004e240000201000 */
[----:B0-----:R-:W-:-:S04]  /*2170*/  F2FP.PACK_AB R0, RZ, R0 ;  /* 0x00000000ff00723e */ /* 0x001fc800000000ff */
[----:B------:R-:W-:Y:S02]  /*2180*/  PRMT R22, R0, 0x7610, R22 ;  /* 0x0000761000167816 */ /* 0x000fe40000000016 */
.L_x_3794:
[----:B------:R-:W-:-:S05]  /*2190*/  IADD3 R28, R28, 0x80, RZ ;  /* 0x000000801c1c7810 */ /* 0x000fca0007ffe0ff */
.L_x_3756:
[----:B-1-3--:R-:W-:Y:S05]  /*21a0*/  BSYNC B6 ;  /* 0x0000000000067941 */ /* 0x00afea0003800000 */
.L_x_3755:
        /* <DEDUP_REMOVED lines=24> */
.L_x_3826:
[----:B------:R-:W2:Y:S02]  /*2330*/  LDG.E.U8 R2, [R2.64] ;  /* 0x0000002402027981 */ /* 0x000ea4000c1e1100 */
[----:B--2---:R-:W0:Y:S02]  /*2340*/  I2F.U16 R0, R2 ;  /* 0x0000000200007306 */ /* 0x004e240000101000 */
[----:B0-----:R-:W-:-:S04]  /*2350*/  F2FP.PACK_AB R0, RZ, R0 ;  /* 0x00000000ff00723e */ /* 0x001fc800000000ff */
[----:B------:R-:W-:Y:S01]  /*2360*/  PRMT R16, R0, 0x7610, R16 ;  /* 0x0000761000107816 */ /* 0x000fe20000000010 */
[----:B------:R-:W-:Y:S05]  /*2370*/  BRA `(.L_x_3828) ;  /* 0x00000ee000007947 */ /* 0x000fea0003800000 */
.L_x_3825:
        /* <DEDUP_REMOVED lines=11> */
.L_x_3830:
[----:B------:R-:W2:Y:S02]  /*2430*/  LDG.E R2, [R2.64] ;  /* 0x0000002402027981 */ /* 0x000ea4000c1e1900 */
[----:B--2---:R-:W0:Y:S02]  /*2440*/  I2F R0, R2 ;  /* 0x0000000200007306 */ /* 0x004e240000201400 */
[----:B0-----:R-:W-:-:S04]  /*2450*/  F2FP.PACK_AB R0, RZ, R0 ;  /* 0x00000000ff00723e */ /* 0x001fc800000000ff */
[----:B------:R-:W-:Y:S01]  /*2460*/  PRMT R16, R0, 0x7610, R16 ;  /* 0x0000761000107816 */ /* 0x000fe20000000010 */
[----:B------:R-:W-:Y:S05]  /*2470*/  BRA `(.L_x_3828) ;  /* 0x00000de000007947 */ /* 0x000fea0003800000 */
.L_x_3829:
[----:B------:R-:W2:Y:S02]  /*2480*/  LDG.E.U16 R2, [R2.64] ;  /* 0x0000002402027981 */ /* 0x000ea4000c1e1500 */
[----:B--2---:R-:W0:Y:S02]  /*2490*/  I2F.S16 R0, R2 ;  /* 0x0000000200007306 */ /* 0x004e240000101400 */
[----:B0-----:R-:W-:-:S04]  /*24a0*/  F2FP.PACK_AB R0, RZ, R0 ;  /* 0x00000000ff00723e */ /* 0x001fc800000000ff */
[----:B------:R-:W-:Y:S01]  /*24b0*/  PRMT R16, R0, 0x7610, R16 ;  /* 0x0000761000107816 */ /* 0x000fe20000000010 */
[----:B------:R-:W-:Y:S05]  /*24c0*/  BRA `(.L_x_3828) ;  /* 0x00000d9000007947 */ /* 0x000fea0003800000 */
.L_x_3824:
        /* <DEDUP_REMOVED lines=9> */
.L_x_3832:
[----:B------:R0:W5:Y:S01]  /*2560*/  LDG.E.U16 R16, [R2.64] ;  /* 0x0000002402107981 */ /* 0x000162000c1e1500 */
[----:B------:R-:W-:Y:S05]  /*2570*/  BRA `(.L_x_3828) ;  /* 0x00000ce000007947 */ /* 0x000fea0003800000 */
.L_x_3831:
        /* <DEDUP_REMOVED lines=9> */
.L_x_3834:
[----:B------:R0:W5:Y:S01]  /*2610*/  LDG.E.U16 R16, [R2.64] ;  /* 0x0000002402107981 */ /* 0x000162000c1e1500 */
[----:B------:R-:W-:Y:S05]  /*2620*/  BRA `(.L_x_3828) ;  /* 0x00000c3000007947 */ /* 0x000fea0003800000 */
.L_x_3833:
[----:B------:R-:W2:Y:S02]  /*2630*/  LDG.E.64 R2, [R2.64] ;  /* 0x0000002402027981 */ /* 0x000ea4000c1e1b00 */
[----:B--2---:R-:W0:Y:S01]  /*2640*/  F2F.F32.F64 R0, R2 ;  /* 0x0000000200007310 */ /* 0x004e220000301000 */
[----:B------:R-:W0:-:S14]  /*2650*/  DSETP.GEU.AND P0, PT, |R2|, c[0x2][0x0], PT ;  /* 0x008000000200762a */ /* 0x000e1c0003f0e200 */
[----:B0-----:R-:W-:-:S05]  /*2660*/  @!P0 FMUL R0, R0, 1.175494350822287508e-38 ;  /* 0x0080000000008820 */ /* 0x001fca0000400000 */
[----:B------:R-:W-:-:S04]  /*2670*/  F2FP.PACK_AB R0, RZ, R0 ;  /* 0x00000000ff00723e */ /* 0x000fc800000000ff */
[----:B------:R-:W-:Y:S01]  /*2680*/  PRMT R16, R0, 0x7610, R16 ;  /* 0x0000761000107816 */ /* 0x000fe20000000010 */
[----:B------:R-:W-:Y:S05]  /*2690*/  BRA `(.L_x_3828) ;  /* 0x00000bc000007947 */ /* 0x000fea0003800000 */
.L_x_3823:
        /* <DEDUP_REMOVED lines=14> */
.L_x_3837:
[----:B------:R-:W2:Y:S02]  /*2780*/  LDG.E.64 R2, [R2.64] ;  /* 0x0000002402027981 */ /* 0x000ea4000c1e1b00 */
[----:B--2---:R-:W0:Y:S01]  /*2790*/  F2F.F32.F64 R0, R2 ;  /* 0x0000000200007310 */ /* 0x004e220000301000 */
[----:B------:R-:W0:-:S14]  /*27a0*/  DSETP.GEU.AND P0, PT, |R2|, c[0x2][0x0], PT ;  /* 0x008000000200762a */ /* 0x000e1c0003f0e200 */
[----:B0-----:R-:W-:-:S05]  /*27b0*/  @!P0 FMUL R0, R0, 1.175494350822287508e-38 ;  /* 0x0080000000008820 */ /* 0x001fca0000400000 */
[----:B------:R-:W-:-:S04]  /*27c0*/  F2FP.PACK_AB R0, RZ, R0 ;  /* 0x00000000ff00723e */ /* 0x000fc800000000ff */
[----:B------:R-:W-:Y:S01]  /*27d0*/  PRMT R16, R0, 0x7610, R16 ;  /* 0x0000761000107816 */ /* 0x000fe20000000010 */
[----:B------:R-:W-:Y:S05]  /*27e0*/  BRA `(.L_x_3828) ;  /* 0x00000a7000007947 */ /* 0x000fea0003800000 */
.L_x_3836:
        /* <DEDUP_REMOVED lines=28> */
.L_x_3839:
        /* <DEDUP_REMOVED lines=16> */
.L_x_3838:
[----:B------:R-:W2:Y:S02]  /*2ab0*/  LDG.E.U16 R0, [R2.64] ;  /* 0x0000002402007981 */ /* 0x000ea4000c1e1500 */
[----:B--2---:R-:W-:-:S04]  /*2ac0*/  PRMT R0, RZ, 0x5410, R0 ;  /* 0x00005410ff007816 */ /* 0x004fc80000000000 */
[----:B------:R-:W-:-:S04]  /*2ad0*/  F2FP.PACK_AB R0, RZ, R0 ;  /* 0x00000000ff00723e */ /* 0x000fc800000000ff */
[----:B------:R-:W-:Y:S01]  /*2ae0*/  PRMT R16, R0, 0x7610, R16 ;  /* 0x0000761000107816 */ /* 0x000fe20000000010 */
[----:B------:R-:W-:Y:S05]  /*2af0*/  BRA `(.L_x_3828) ;  /* 0x0000076000007947 */ /* 0x000fea0003800000 */
.L_x_3835:
        /* <DEDUP_REMOVED lines=12> */
.L_x_3842:
        /* <DEDUP_REMOVED lines=21> */
.L_x_3846:
[----:B------:R-:W-:Y:S05]  /*2d10*/  BSYNC B1 ;  /* 0x0000000000017941 */ /* 0x000fea0003800000 */
.L_x_3845:
[----:B------:R-:W-:Y:S01]  /*2d20*/  LEA R3, R0, 0x3b800000, 0x17 ;  /* 0x3b80000000037811 */ /* 0x000fe200078eb8ff */
[----:B------:R-:W-:-:S05]  /*2d30*/  IMAD.SHL.U32 R0, R2, 0x100000, RZ ;  /* 0x0010000002007824 */ /* 0x000fca00078e00ff */
[----:B------:R-:W-:Y:S02]  /*2d40*/  LOP3.LUT R0, R3, R0, R4, 0xfe, !PT ;  /* 0x0000000003007212 */ /* 0x000fe400078efe04 */
.L_x_3844:
[----:B------:R-:W-:Y:S05]  /*2d50*/  BSYNC B0 ;  /* 0x0000000000007941 */ /* 0x000fea0003800000 */
.L_x_3843:
[----:B------:R-:W-:-:S04]  /*2d60*/  F2FP.PACK_AB R0, RZ, R0 ;  /* 0x00000000ff00723e */ /* 0x000fc800000000ff */
[----:B------:R-:W-:Y:S01]  /*2d70*/  PRMT R16, R0, 0x7610, R16 ;  /* 0x0000761000107816 */ /* 0x000fe20000000010 */
[----:B------:R-:W-:Y:S05]  /*2d80*/  BRA `(.L_x_3828) ;  /* 0x000004d000007947 */ /* 0x000fea0003800000 */
.L_x_3841:
        /* <DEDUP_REMOVED lines=21> */
.L_x_3850:
[----:B------:R-:W-:Y:S05]  /*2ee0*/  BSYNC B1 ;  /* 0x0000000000017941 */ /* 0x000fea0003800000 */
.L_x_3849:
[----:B------:R-:W-:Y:S01]  /*2ef0*/  LEA R3, R0, 0x37800000, 0x17 ;  /* 0x3780000000037811 */ /* 0x000fe200078eb8ff */
[----:B------:R-:W-:-:S05]  /*2f00*/  IMAD.SHL.U32 R0, R2, 0x200000, RZ ;  /* 0x0020000002007824 */ /* 0x000fca00078e00ff */
[----:B------:R-:W-:Y:S02]  /*2f10*/  LOP3.LUT R0, R3, R0, R4, 0xfe, !PT ;  /* 0x0000000003007212 */ /* 0x000fe400078efe04 */
.L_x_3848:
[----:B------:R-:W-:Y:S05]  /*2f20*/  BSYNC B0 ;  /* 0x0000000000007941 */ /* 0x000fea0003800000 */
.L_x_3847:
[----:B------:R-:W-:-:S04]  /*2f30*/  F2FP.PACK_AB R0, RZ, R0 ;  /* 0x00000000ff00723e */ /* 0x000fc800000000ff */
[----:B------:R-:W-:Y:S01]  /*2f40*/  PRMT R16, R0, 0x7610, R16 ;  /* 0x0000761000107816 */ /* 0x000fe20000000010 */
[----:B------:R-:W-:Y:S05]  /*2f50*/  BRA `(.L_x_3828) ;  /* 0x0000030000007947 */ /* 0x000fea0003800000 */
.L_x_3840:
        /* <DEDUP_REMOVED lines=14> */
.L_x_3854:
[----:B------:R-:W-:Y:S05]  /*3040*/  BSYNC B0 ;  /* 0x0000000000007941 */ /* 0x000fea0003800000 */
.L_x_3853:
[----:B------:R-:W-:-:S04]  /*3050*/  F2FP.PACK_AB R0, RZ, R0 ;  /* 0x00000000ff00723e */ /* 0x000fc800000000ff */
[----:B------:R-:W-:Y:S01]  /*3060*/  PRMT R16, R0, 0x7610, R16 ;  /* 0x0000761000107816 */ /* 0x000fe20000000010 */
[----:B------:R-:W-:Y:S05]  /*3070*/  BRA `(.L_x_3828) ;  /* 0x000001e000007947 */ /* 0x000fea0003800000 */
.L_x_3827:
        /* <DEDUP_REMOVED lines=21> */
.L_x_3852:
[----:B------:R-:W2:Y:S02]  /*31d0*/  LDG.E.64 R2, [R2.64] ;  /* 0x0000002402027981 */ /* 0x000ea4000c1e1b00 */
[----:B--2---:R-:W0:Y:S02]  /*31e0*/  I2F.U64 R0, R2 ;  /* 0x0000000200007312 */ /* 0x004e240000301000 */
[----:B0-----:R-:W-:-:S04]  /*31f0*/  F2FP.PACK_AB R0, RZ, R0 ;  /* 0x00000000ff00723e */ /* 0x001fc800000000ff */
[----:B------:R-:W-:Y:S01]  /*3200*/  PRMT R16, R0, 0x7610, R16 ;  /* 0x0000761000107816 */ /* 0x000fe20000000010 */
[----:B------:R-:W-:Y:S05]  /*3210*/  BRA `(.L_x_3828) ;  /* 0x0000004000007947 */ /* 0x000fea0003800000 */
.L_x_3851:
[----:B------:R-:W2:Y:S02]  /*3220*/  LDG.E R2, [R2.64] ;  /* 0x0000002402027981 */ /* 0x000ea4000c1e1900 */
[----:B--2---:R-:W0:Y:S02]  /*3230*/  I2F.U32 R0, R2 ;  /* 0x0000000200007306 */ /* 0x004e240000201000 */
[----:B0-----:R-:W-:-:S04]  /*3240*/  F2FP.PACK_AB R0, RZ, R0 ;  /* 0x00000000ff00723e */ /* 0x001fc800000000ff */
[----:B------:R-:W-:Y:S02]  /*3250*/  PRMT R16, R0, 0x7610, R16 ;  /* 0x0000761000107816 */ /* 0x000fe40000000010 */
.L_x_3828:
        /* <DEDUP_REMOVED lines=19> */
.L_x_3858:
[----:B------:R-:W2:Y:S02]  /*3390*/  LDG.E.U8 R2, [R2.64] ;  /* 0x0000002402027981 */ /* 0x000ea4000c1e1100 */
[----:B--2---:R-:W0:Y:S02]  /*33a0*/  I2F.U16 R0, R2 ;  /* 0x0000000200007306 */ /* 0x004e240000101000 */
[----:B0-----:R-:W-:-:S04]  /*33b0*/  F2FP.PACK_AB R0, RZ, R0 ;  /* 0x00000000ff00723e */ /* 0x001fc800000000ff */
[----:B------:R-:W-:Y:S01]  /*33c0*/  PRMT R24, R0, 0x7610, R24 ;  /* 0x0000761000187816 */ /* 0x000fe20000000018 */
[----:B------:R-:W-:Y:S05]  /*33d0*/  BRA `(.L_x_3860) ;  /* 0x00000ed000007947 */ /* 0x000fea0003800000 */
.L_x_3857:
        /* <DEDUP_REMOVED lines=11> */
.L_x_3862:
[----:B------:R-:W2:Y:S02]  /*3490*/  LDG.E R2, [R2.64] ;  /* 0x0000002402027981 */ /* 0x000ea4000c1e1900 */
[----:B--2---:R-:W0:Y:S02]  /*34a0*/  I2F R0, R2 ;  /* 0x0000000200007306 */ /* 0x004e240000201400 */
[----:B0-----:R-:W-:-:S04]  /*34b0*/  F2FP.PACK_AB R0, RZ, R0 ;  /* 0x00000000ff00723e */ /* 0x001fc800000000ff */
[----:B------:R-:W-:Y:S01]  /*34c0*/  PRMT R24, R0, 0x7610, R24 ;  /* 0x0000761000187816 */ /* 0x000fe20000000018 */
[----:B------:R-:W-:Y:S05]  /*34d0*/  BRA `(.L_x_3860) ;  /* 0x00000dd000007947 */ /* 0x000fea0003800000 */
.L_x_3861:
[----:B------:R-:W2:Y:S02]  /*34e0*/  LDG.E.U16 R2, [R2.64] ;  /* 0x0000002402027981 */ /* 0x000ea4000c1e1500 */
[----:B--2---:R-:W0:Y:S02]  /*34f0*/  I2F.S16 R0, R2 ;  /* 0x0000000200007306 */ /* 0x004e240000101400 */
[----:B0-----:R-:W-:-:S04]  /*3500*/  F2FP.PACK_AB R0, RZ, R0 ;  /* 0x00000000ff00723e */ /* 0x001fc800000000ff */
[----:B------:R-:W-:Y:S01]  /*3510*/  PRMT R24, R0, 0x7610, R24 ;  /* 0x0000761000187816 */ /* 0x000fe20000000018 */
[----:B------:R-:W-:Y:S05]  /*3520*/  BRA `(.L_x_3860) ;  /* 0x00000d8000007947 */ /* 0x000fea0003800000 */
.L_x_3856:
        /* <DEDUP_REMOVED lines=9> */
.L_x_3864:
[----:B------:R0:W5:Y:S01]  /*35c0*/  LDG.E.U16 R24, [R2.64] ;  /* 0x0000002402187981 */ /* 0x000162000c1e1500 */
[----:B------:R-:W-:Y:S05]  /*35d0*/  BRA `(.L_x_3860) ;  /* 0x00000cd000007947 */ /* 0x000fea0003800000 */
.L_x_3863:
        /* <DEDUP_REMOVED lines=9> */
.L_x_3866:
[----:B------:R0:W5:Y:S01]  /*3670*/  LDG.E.U16 R24, [R2.64] ;  /* 0x0000002402187981 */ /* 0x000162000c1e1500 */
[----:B------:R-:W-:Y:S05]  /*3680*/  BRA `(.L_x_3860) ;  /* 0x00000c2000007947 */ /* 0x000fea0003800000 */
.L_x_3865:
[----:B------:R-:W2:Y:S02]  /*3690*/  LDG.E.64 R2, [R2.64] ;  /* 0x0000002402027981 */ /* 0x000ea4000c1e1b00 */
[----:B--2---:R-:W0:Y:S01]  /*36a0*/  F2F.F32.F64 R0, R2 ;  /* 0x0000000200007310 */ /* 0x004e220000301000 */
[----:B------:R-:W0:-:S14]  /*36b0*/  DSETP.GEU.AND P0, PT, |R2|, c[0x2][0x0], PT ;  /* 0x008000000200762a */ /* 0x000e1c0003f0e200 */
[----:B0-----:R-:W-:-:S05]  /*36c0*/  @!P0 FMUL R0, R0, 1.175494350822287508e-38 ;  /* 0x0080000000008820 */ /* 0x001fca0000400000 */
[----:B------:R-:W-:-:S04]  /*36d0*/  F2FP.PACK_AB R0, RZ, R0 ;  /* 0x00000000ff00723e */ /* 0x000fc800000000ff */
[----:B------:R-:W-:Y:S01]  /*36e0*/  PRMT R24, R0, 0x7610, R24 ;  /* 0x0000761000187816 */ /* 0x000fe20000000018 */
[----:B------:R-:W-:Y:S05]  /*36f0*/  BRA `(.L_x_3860) ;  /* 0x00000bb000007947 */ /* 0x000fea0003800000 */
.L_x_3855:
        /* <DEDUP_REMOVED lines=14> */
.L_x_3869:
[----:B------:R-:W2:Y:S02]  /*37e0*/  LDG.E.64 R2, [R2.64] ;  /* 0x0000002402027981 */ /* 0x000ea4000c1e1b00 */
[----:B--2---:R-:W0:Y:S01]  /*37f0*/  F2F.F32.F64 R0, R2 ;  /* 0x0000000200007310 */ /* 0x004e220000301000 */
[----:B------:R-:W0:-:S14]  /*3800*/  DSETP.GEU.AND P0, PT, |R2|, c[0x2][0x0], PT ;  /* 0x008000000200762a */ /* 0x000e1c0003f0e200 */
[----:B0-----:R-:W-:-:S05]  /*3810*/  @!P0 FMUL R0, R0, 1.175494350822287508e-38 ;  /* 0x0080000000008820 */ /* 0x001fca0000400000 */
[----:B------:R-:W-:-:S04]  /*3820*/  F2FP.PACK_AB R0, RZ, R0 ;  /* 0x00000000ff00723e */ /* 0x000fc800000000ff */
[----:B------:R-:W-:Y:S01]  /*3830*/  PRMT R24, R0, 0x7610, R24 ;  /* 0x0000761000187816 */ /* 0x000fe20000000018 */
[----:B------:R-:W-:Y:S05]  /*3840*/  BRA `(.L_x_3860) ;  /* 0x00000a6000007947 */ /* 0x000fea0003800000 */
.L_x_3868:
        /* <DEDUP_REMOVED lines=28> */
.L_x_3871:
        /* <DEDUP_REMOVED lines=15> */
.L_x_3870:
[----:B------:R-:W2:Y:S02]  /*3b00*/  LDG.E.U16 R0, [R2.64] ;  /* 0x0000002402007981 */ /* 0x000ea4000c1e1500 */
[----:B--2---:R-:W-:-:S04]  /*3b10*/  PRMT R0, RZ, 0x5410, R0 ;  /* 0x00005410ff007816 */ /* 0x004fc80000000000 */
[----:B------:R-:W-:-:S04]  /*3b20*/  F2FP.PACK_AB R0, RZ, R0 ;  /* 0x00000000ff00723e */ /* 0x000fc800000000ff */
[----:B------:R-:W-:Y:S01]  /*3b30*/  PRMT R24, R0, 0x7610, R24 ;  /* 0x0000761000187816 */ /* 0x000fe20000000018 */
[----:B------:R-:W-:Y:S05]  /*3b40*/  BRA `(.L_x_3860) ;  /* 0x0000076000007947 */ /* 0x000fea0003800000 */
.L_x_3867:
        /* <DEDUP_REMOVED lines=12> */
.L_x_3874:
        /* <DEDUP_REMOVED lines=21> */
.L_x_3878:
[----:B------:R-:W-:Y:S05]  /*3d60*/  BSYNC B1 ;  /* 0x0000000000017941 */ /* 0x000fea0003800000 */
.L_x_3877:
[----:B------:R-:W-:Y:S01]  /*3d70*/  LEA R3, R0, 0x3b800000, 0x17 ;  /* 0x3b80000000037811 */ /* 0x000fe200078eb8ff */
[----:B------:R-:W-:-:S05]  /*3d80*/  IMAD.SHL.U32 R0, R2, 0x100000, RZ ;  /* 0x0010000002007824 */ /* 0x000fca00078e00ff */
[----:B------:R-:W-:Y:S02]  /*3d90*/  LOP3.LUT R0, R3, R0, R4, 0xfe, !PT ;  /* 0x0000000003007212 */ /* 0x000fe400078efe04 */
.L_x_3876:
[----:B------:R-:W-:Y:S05]  /*3da0*/  BSYNC B0 ;  /* 0x0000000000007941 */ /* 0x000fea0003800000 */
.L_x_3875:
[----:B------:R-:W-:-:S04]  /*3db0*/  F2FP.PACK_AB R0, RZ, R0 ;  /* 0x00000000ff00723e */ /* 0x000fc800000000ff */
[----:B------:R-:W-:Y:S01]  /*3dc0*/  PRMT R24, R0, 0x7610, R24 ;  /* 0x0000761000187816 */ /* 0x000fe20000000018 */
[----:B------:R-:W-:Y:S05]  /*3dd0*/  BRA `(.L_x_3860) ;  /* 0x000004d000007947 */ /* 0x000fea0003800000 */
.L_x_3873:
        /* <DEDUP_REMOVED lines=21> */
.L_x_3882:
[----:B------:R-:W-:Y:S05]  /*3f30*/  BSYNC B1 ;  /* 0x0000000000017941 */ /* 0x000fea0003800000 */
.L_x_3881:
[----:B------:R-:W-:Y:S01]  /*3f40*/  LEA R3, R0, 0x37800000, 0x17 ;  /* 0x3780000000037811 */ /* 0x000fe200078eb8ff */
[----:B------:R-:W-:-:S05]  /*3f50*/  IMAD.SHL.U32 R0, R2, 0x200000, RZ ;  /* 0x0020000002007824 */ /* 0x000fca00078e00ff */
[----:B------:R-:W-:Y:S02]  /*3f60*/  LOP3.LUT R0, R3, R0, R4, 0xfe, !PT ;  /* 0x0000000003007212 */ /* 0x000fe400078efe04 */
.L_x_3880:
[----:B------:R-:W-:Y:S05]  /*3f70*/  BSYNC B0 ;  /* 0x0000000000007941 */ /* 0x000fea0003800000 */
.L_x_3879:
[----:B------:R-:W-:-:S04]  /*3f80*/  F2FP.PACK_AB R0, RZ, R0 ;  /* 0x00000000ff00723e */ /* 0x000fc800000000ff */
[----:B------:R-:W-:Y:S01]  /*3f90*/  PRMT R24, R0, 0x7610, R24 ;  /* 0x0000761000187816 */ /* 0x000fe20000000018 */
[----:B------:R-:W-:Y:S05]  /*3fa0*/  BRA `(.L_x_3860) ;  /* 0x0000030000007947 */ /* 0x000fea0003800000 */
.L_x_3872:
        /* <DEDUP_REMOVED lines=14> */
.L_x_3886:
[----:B------:R-:W-:Y:S05]  /*4090*/  BSYNC B0 ;  /* 0x0000000000007941 */ /* 0x000fea0003800000 */
.L_x_3885:
[----:B------:R-:W-:-:S04]  /*40a0*/  F2FP.PACK_AB R0, RZ, R0 ;  /* 0x00000000ff00723e */ /* 0x000fc800000000ff */
[----:B------:R-:W-:Y:S01]  /*40b0*/  PRMT R24, R0, 0x7610, R24 ;  /* 0x0000761000187816 */ /* 0x000fe20000000018 */
[----:B------:R-:W-:Y:S05]  /*40c0*/  BRA `(.L_x_3860) ;  /* 0x000001e000007947 */ /* 0x000fea0003800000 */
.L_x_3859:
        /* <DEDUP_REMOVED lines=21> */
.L_x_3884:
[----:B------:R-:W2:Y:S02]  /*4220*/  LDG.E.64 R2, [R2.64] ;  /* 0x0000002402027981 */ /* 0x000ea4000c1e1b00 */
[----:B--2---:R-:W0:Y:S02]  /*4230*/  I2F.U64 R0, R2 ;  /* 0x0000000200007312 */ /* 0x004e240000301000 */
[----:B0-----:R-:W-:-:S04]  /*4240*/  F2FP.PACK_AB R0, RZ, R0 ;  /* 0x00000000ff00723e */ /* 0x001fc800000000ff */
[----:B------:R-:W-:Y:S01]  /*4250*/  PRMT R24, R0, 0x7610, R24 ;  /* 0x0000761000187816 */ /* 0x000fe20000000018 */
[----:B------:R-:W-:Y:S05]  /*4260*/  BRA `(.L_x_3860) ;  /* 0x0000004000007947 */ /* 0x000fea0003800000 */
.L_x_3883:
[----:B------:R-:W2:Y:S02]  /*4270*/  LDG.E R2, [R2.64] ;  /* 0x0000002402027981 */ /* 0x000ea4000c1e1900 */
[----:B--2---:R-:W0:Y:S02]  /*4280*/  I2F.U32 R0, R2 ;  /* 0x0000000200007306 */ /* 0x004e240000201000 */
[----:B0-----:R-:W-:-:S04]  /*4290*/  F2FP.PACK_AB R0, RZ, R0 ;  /* 0x00000000ff00723e */ /* 0x001fc800000000ff */
[----:B------:R-:W-:Y:S02]  /*42a0*/  PRMT R24, R0, 0x7610, R24 ;  /* 0x0000761000187816 */ /* 0x000fe40000000018 */
.L_x_3860:
[----:B------:R-:W-:-:S05]  /*42b0*/  IADD3 R28, R28, 0x80, RZ ;  /* 0x000000801c1c7810 */ /* 0x000fca0007ffe0ff */
.L_x_3822:
[----:B------:R-:W-:Y:S05]  /*42c0*/  BSYNC B6 ;  /* 0x0000000000067941 */ /* 0x000fea0003800000 */
.L_x_3821:
        /* <DEDUP_REMOVED lines=26> */
.L_x_3892:
[----:B------:R-:W2:Y:S02]  /*4470*/  LDG.E.U8 R4, [R4.64] ;  /* 0x0000002404047981 */ /* 0x000ea4000c1e1100 */
[----:B--2---:R-:W0:Y:S02]  /*4480*/  I2F.U16 R0, R4 ;  /* 0x0000000400007306 */ /* 0x004e240000101000 */
[----:B0-----:R-:W-:-:S04]  /*4490*/  F2FP.PACK_AB R0, RZ, R0 ;  /* 0x00000000ff00723e */ /* 0x001fc800000000ff */
[----:B------:R-:W-:Y:S01]  /*44a0*/  PRMT R26, R0, 0x7610, R26 ;  /* 0x00007610001a7816 */ /* 0x000fe2000000001a */
[----:B------:R-:W-:Y:S05]  /*44b0*/  BRA `(.L_x_3894) ;  /* 0x00000ed000007947 */ /* 0x000fea0003800000 */
.L_x_3891:
        /* <DEDUP_REMOVED lines=11> */
.L_x_3896:
[----:B------:R-:W2:Y:S02]  /*4570*/  LDG.E R4, [R4.64] ;  /* 0x0000002404047981 */ /* 0x000ea4000c1e1900 */
[----:B--2---:R-:W0:Y:S02]  /*4580*/  I2F R0, R4 ;  /* 0x0000000400007306 */ /* 0x004e240000201400 */
[----:B0-----:R-:W-:-:S04]  /*4590*/  F2FP.PACK_AB R0, RZ, R0 ;  /* 0x00000000ff00723e */ /* 0x001fc800000000ff */
[----:B------:R-:W-:Y:S01]  /*45a0*/  PRMT R26, R0, 0x7610, R26 ;  /* 0x00007610001a7816 */ /* 0x000fe2000000001a */
[----:B------:R-:W-:Y:S05]  /*45b0*/  BRA `(.L_x_3894) ;  /* 0x00000dd000007947 */ /* 0x000fea0003800000 */
.L_x_3895:
[----:B------:R-:W2:Y:S02]  /*45c0*/  LDG.E.U16 R4, [R4.64] ;  /* 0x0000002404047981 */ /* 0x000ea4000c1e1500 */
[----:B--2---:R-:W0:Y:S02]  /*45d0*/  I2F.S16 R0, R4 ;  /* 0x0000000400007306 */ /* 0x004e240000101400 */
[----:B0-----:R-:W-:-:S04]  /*45e0*/  F2FP.PACK_AB R0, RZ, R0 ;  /* 0x00000000ff00723e */ /* 0x001fc800000000ff */
[----:B------:R-:W-:Y:S01]  /*45f0*/  PRMT R26, R0, 0x7610, R26 ;  /* 0x00007610001a7816 */ /* 0x000fe2000000001a */
[----:B------:R-:W-:Y:S05]  /*4600*/  BRA `(.L_x_3894) ;  /* 0x00000d8000007947 */ /* 0x000fea0003800000 */
.L_x_3890:
        /* <DEDUP_REMOVED lines=9> */
.L_x_3898:
[----:B------:R0:W5:Y:S01]  /*46a0*/  LDG.E.U16 R26, [R4.64] ;  /* 0x00000024041a7981 */ /* 0x000162000c1e1500 */
[----:B------:R-:W-:Y:S05]  /*46b0*/  BRA `(.L_x_3894) ;  /* 0x00000cd000007947 */ /* 0x000fea0003800000 */
.L_x_3897:
        /* <DEDUP_REMOVED lines=9> */
.L_x_3900:
[----:B------:R0:W5:Y:S01]  /*4750*/  LDG.E.U16 R26, [R4.64] ;  /* 0x00000024041a7981 */ /* 0x000162000c1e1500 */
[----:B------:R-:W-:Y:S05]  /*4760*/  BRA `(.L_x_3894) ;  /* 0x00000c2000007947 */ /* 0x000fea0003800000 */
.L_x_3899:
[----:B------:R-:W2:Y:S02]  /*4770*/  LDG.E.64 R4, [R4.64] ;  /* 0x0000002404047981 */ /* 0x000ea4000c1e1b00 */
[----:B--2---:R-:W0:Y:S01]  /*4780*/  F2F.F32.F64 R0, R4 ;  /* 0x0000000400007310 */ /* 0x004e220000301000 */
[----:B------:R-:W0:-:S14]  /*4790*/  DSETP.GEU.AND P0, PT, |R4|, c[0x2][0x0], PT ;  /* 0x008000000400762a */ /* 0x000e1c0003f0e200 */
[----:B0-----:R-:W-:-:S05]  /*47a0*/  @!P0 FMUL R0, R0, 1.175494350822287508e-38 ;  /* 0x0080000000008820 */ /* 0x001fca0000400000 */
[----:B------:R-:W-:-:S04]  /*47b0*/  F2FP.PACK_AB R0, RZ, R0 ;  /* 0x00000000ff00723e */ /* 0x000fc800000000ff */
[----:B------:R-:W-:Y:S01]  /*47c0*/  PRMT R26, R0, 0x7610, R26 ;  /* 0x00007610001a7816 */ /* 0x000fe2000000001a */
[----:B------:R-:W-:Y:S05]  /*47d0*/  BRA `(.L_x_3894) ;  /* 0x00000bb000007947 */ /* 0x000fea0003800000 */
.L_x_3889:
        /* <DEDUP_REMOVED lines=14> */
.L_x_3903:
[----:B------:R-:W2:Y:S02]  /*48c0*/  LDG.E.64 R4, [R4.64] ;  /* 0x0000002404047981 */ /* 0x000ea4000c1e1b00 */
[----:B--2---:R-:W0:Y:S01]  /*48d0*/  F2F.F32.F64 R0, R4 ;  /* 0x0000000400007310 */ /* 0x004e220000301000 */
[----:B------:R-:W0:-:S14]  /*48e0*/  DSETP.GEU.AND P0, PT, |R4|, c[0x2][0x0], PT ;  /* 0x008000000400762a */ /* 0x000e1c0003f0e200 */
[----:B0-----:R-:W-:-:S05]  /*48f0*/  @!P0 FMUL R0, R0, 1.175494350822287508e-38 ;  /* 0x0080000000008820 */ /* 0x001fca0000400000 */
[----:B------:R-:W-:-:S04]  /*4900*/  F2FP.PACK_AB R0, RZ, R0 ;  /* 0x00000000ff00723e */ /* 0x000fc800000000ff */
[----:B------:R-:W-:Y:S01]  /*4910*/  PRMT R26, R0, 0x7610, R26 ;  /* 0x00007610001a7816 */ /* 0x000fe2000000001a */
[----:B------:R-:W-:Y:S05]  /*4920*/  BRA `(.L_x_3894) ;  /* 0x00000a6000007947 */ /* 0x000fea0003800000 */
.L_x_3902:
        /* <DEDUP_REMOVED lines=28> */
.L_x_3905:
        /* <DEDUP_REMOVED lines=12> */
[----:B------:R-:W-:-:S04]  /*4bb0*/  F2FP.PACK_AB R0, RZ, R0 ;  /* 0x00000000ff00723e */ /* 0x000fc800000000ff */
[----:B------:R-:W-:Y:S01]  /*4bc0*/  PRMT R26, R0, 0x7610, R26 ;  /* 0x00007610001a7816 */ /* 0x000fe2000000001a */
[----:B------:R-:W-:Y:S05]  /*4bd0*/  BRA `(.L_x_3894) ;  /* 0x000007b000007947 */ /* 0x000fea0003800000 */
.L_x_3904:
[----:B------:R-:W2:Y:S02]  /*4be0*/  LDG.E.U16 R0, [R4.64] ;  /* 0x0000002404007981 */ /* 0x000ea4000c1e1500 */
[----:B--2---:R-:W-:-:S04]  /*4bf0*/  PRMT R0, RZ, 0x5410, R0 ;  /* 0x00005410ff007816 */ /* 0x004fc80000000000 */
[----:B------:R-:W-:-:S04]  /*4c00*/  F2FP.PACK_AB R0, RZ, R0 ;  /* 0x00000000ff00723e */ /* 0x000fc800000000ff */
[----:B------:R-:W-:Y:S01]  /*4c10*/  PRMT R26, R0, 0x7610, R26 ;  /* 0x00007610001a7816 */ /* 0x000fe2000000001a */
[----:B------:R-:W-:Y:S05]  /*4c20*/  BRA `(.L_x_3894) ;  /* 0x0000076000007947 */ /* 0x000fea0003800000 */
.L_x_3901:
        /* <DEDUP_REMOVED lines=12> */
.L_x_3908:
        /* <DEDUP_REMOVED lines=21> */
.L_x_3912:
[----:B------:R-:W-:Y:S05]  /*4e40*/  BSYNC B1 ;  /* 0x0000000000017941 */ /* 0x000fea0003800000 */
.L_x_3911:
[----:B------:R-:W-:Y:S01]  /*4e50*/  LEA R5, R0, 0x3b800000, 0x17 ;  /* 0x3b80000000057811 */ /* 0x000fe200078eb8ff */
[----:B------:R-:W-:-:S05]  /*4e60*/  IMAD.SHL.U32 R0, R3, 0x100000, RZ ;  /* 0x0010000003007824 */ /* 0x000fca00078e00ff */
[----:B------:R-:W-:Y:S02]  /*4e70*/  LOP3.LUT R0, R5, R0, R6, 0xfe, !PT ;  /* 0x0000000005007212 */ /* 0x000fe400078efe06 */
.L_x_3910:
[----:B------:R-:W-:Y:S05]  /*4e80*/  BSYNC B0 ;  /* 0x0000000000007941 */ /* 0x000fea0003800000 */
.L_x_3909:
[----:B------:R-:W-:-:S04]  /*4e90*/  F2FP.PACK_AB R0, RZ, R0 ;  /* 0x00000000ff00723e */ /* 0x000fc800000000ff */
[----:B------:R-:W-:Y:S01]  /*4ea0*/  PRMT R26, R0, 0x7610, R26 ;  /* 0x00007610001a7816 */ /* 0x000fe2000000001a */
[----:B------:R-:W-:Y:S05]  /*4eb0*/  BRA `(.L_x_3894) ;  /* 0x000004d000007947 */ /* 0x000fea0003800000 */
.L_x_3907:
        /* <DEDUP_REMOVED lines=21> */
.L_x_3916:
[----:B------:R-:W-:Y:S05]  /*5010*/  BSYNC B1 ;  /* 0x0000000000017941 */ /* 0x000fea0003800000 */
.L_x_3915:
[----:B------:R-:W-:Y:S01]  /*5020*/  LEA R5, R0, 0x37800000, 0x17 ;  /* 0x3780000000057811 */ /* 0x000fe200078eb8ff */
[----:B------:R-:W-:-:S05]  /*5030*/  IMAD.SHL.U32 R0, R3, 0x200000, RZ ;  /* 0x0020000003007824 */ /* 0x000fca00078e00ff */
[----:B------:R-:W-:Y:S02]  /*5040*/  LOP3.LUT R0, R5, R0, R6, 0xfe, !PT ;  /* 0x0000000005007212 */ /* 0x000fe400078efe06 */
.L_x_3914:
[----:B------:R-:W-:Y:S05]  /*5050*/  BSYNC B0 ;  /* 0x0000000000007941 */ /* 0x000fea0003800000 */
.L_x_3913:
[----:B------:R-:W-:-:S04]  /*5060*/  F2FP.PACK_AB R0, RZ, R0 ;  /* 0x00000000ff00723e */ /* 0x000fc800000000ff */
[----:B------:R-:W-:Y:S01]  /*5070*/  PRMT R26, R0, 0x7610, R26 ;  /* 0x00007610001a7816 */ /* 0x000fe2000000001a */
[----:B------:R-:W-:Y:S05]  /*5080*/  BRA `(.L_x_3894) ;  /* 0x0000030000007947 */ /* 0x000fea0003800000 */
.L_x_3906:
        /* <DEDUP_REMOVED lines=14> */
.L_x_3920:
[----:B------:R-:W-:Y:S05]  /*5170*/  BSYNC B0 ;  /* 0x0000000000007941 */ /* 0x000fea0003800000 */
.L_x_3919:
[----:B------:R-:W-:-:S04]  /*5180*/  F2FP.PACK_AB R0, RZ, R0 ;  /* 0x00000000ff00723e */ /* 0x000fc800000000ff */
[----:B------:R-:W-:Y:S01]  /*5190*/  PRMT R26, R0, 0x7610, R26 ;  /* 0x00007610001a7816 */ /* 0x000fe2000000001a */
[----:B------:R-:W-:Y:S05]  /*51a0*/  BRA `(.L_x_3894) ;  /* 0x000001e000007947 */ /* 0x000fea0003800000 */
.L_x_3893:
        /* <DEDUP_REMOVED lines=21> */
.L_x_3918:
[----:B------:R-:W2:Y:S02]  /*5300*/  LDG.E.64 R4, [R4.64] ;  /* 0x0000002404047981 */ /* 0x000ea4000c1e1b00 */
[----:B--2---:R-:W0:Y:S02]  /*5310*/  I2F.U64 R0, R4 ;  /* 0x0000000400007312 */ /* 0x004e240000301000 */
[----:B0-----:R-:W-:-:S04]  /*5320*/  F2FP.PACK_AB R0, RZ, R0 ;  /* 0x00000000ff00723e */ /* 0x001fc800000000ff */
[----:B------:R-:W-:Y:S01]  /*5330*/  PRMT R26, R0, 0x7610, R26 ;  /* 0x00007610001a7816 */ /* 0x000fe2000000001a */
[----:B------:R-:W-:Y:S05]  /*5340*/  BRA `(.L_x_3894) ;  /* 0x0000004000007947 */ /* 0x000fea0003800000 */
.L_x_3917:
[----:B------:R-:W2:Y:S02]  /*5350*/  LDG.E R4, [R4.64] ;  /* 0x0000002404047981 */ /* 0x000ea4000c1e1900 */
[----:B--2---:R-:W0:Y:S02]  /*5360*/  I2F.U32 R0, R4 ;  /* 0x0000000400007306 */ /* 0x004e240000201000 */
[----:B0-----:R-:W-:-:S04]  /*5370*/  F2FP.PACK_AB R0, RZ, R0 ;  /* 0x00000000ff00723e */ /* 0x001fc800000000ff */
[----:B------:R-:W-:Y:S02]  /*5380*/  PRMT R26, R0, 0x7610, R26 ;  /* 0x00007610001a7816 */ /* 0x000fe4000000001a */
.L_x_3894:
        /* <DEDUP_REMOVED lines=19> */
.L_x_3924:
[----:B------:R-:W2:Y:S02]  /*54c0*/  LDG.E.U8 R4, [R4.64] ;  /* 0x0000002404047981 */ /* 0x000ea4000c1e1100 */
[----:B--2---:R-:W0:Y:S02]  /*54d0*/  I2F.U16 R0, R4 ;  /* 0x0000000400007306 */ /* 0x004e240000101000 */
[----:B0-----:R-:W-:-:S04]  /*54e0*/  F2FP.PACK_AB R0, RZ, R0 ;  /* 0x00000000ff00723e */ /* 0x001fc800000000ff */
[----:B------:R-:W-:Y:S01]  /*54f0*/  PRMT R27, R0, 0x7610, R27 ;  /* 0x00007610001b7816 */ /* 0x000fe2000000001b */
[----:B------:R-:W-:Y:S05]  /*5500*/  BRA `(.L_x_3926) ;  /* 0x00000ed000007947 */ /* 0x000fea0003800000 */
.L_x_3923:
        /* <DEDUP_REMOVED lines=11> */
.L_x_3928:
[----:B------:R-:W2:Y:S02]  /*55c0*/  LDG.E R4, [R4.64] ;  /* 0x0000002404047981 */ /* 0x000ea4000c1e1900 */
[----:B--2---:R-:W0:Y:S02]  /*55d0*/  I2F R0, R4 ;  /* 0x0000000400007306 */ /* 0x004e240000201400 */
[----:B0-----:R-:W-:-:S04]  /*55e0*/  F2FP.PACK_AB R0, RZ, R0 ;  /* 0x00000000ff00723e */ /* 0x001fc800000000ff */
[----:B------:R-:W-:Y:S01]  /*55f0*/  PRMT R27, R0, 0x7610, R27 ;  /* 0x00007610001b7816 */ /* 0x000fe2000000001b */
[----:B------:R-:W-:Y:S05]  /*5600*/  BRA `(.L_x_3926) ;  /* 0x00000dd000007947 */ /* 0x000fea0003800000 */
.L_x_3927:
[----:B------:R-:W2:Y:S02]  /*5610*/  LDG.E.U16 R4, [R4.64] ;  /* 0x0000002404047981 */ /* 0x000ea4000c1e1500 */
[----:B--2---:R-:W0:Y:S02]  /*5620*/  I2F.S16 R0, R4 ;  /* 0x0000000400007306 */ /* 0x004e240000101400 */
[----:B0-----:R-:W-:-:S04]  /*5630*/  F2FP.PACK_AB R0, RZ, R0 ;  /* 0x00000000ff00723e */ /* 0x001fc800000000ff */
[----:B------:R-:W-:Y:S01]  /*5640*/  PRMT R27, R0, 0x7610, R27 ;  /* 0x00007610001b7816 */ /* 0x000fe2000000001b */
[----:B------:R-:W-:Y:S05]  /*5650*/  BRA `(.L_x_3926) ;  /* 0x00000d8000007947 */ /* 0x000fea0003800000 */
.L_x_3922:
        /* <DEDUP_REMOVED lines=9> */
.L_x_3930:
[----:B------:R0:W5:Y:S01]  /*56f0*/  LDG.E.U16 R27, [R4.64] ;  /* 0x00000024041b7981 */ /* 0x000162000c1e1500 */
[----:B------:R-:W-:Y:S05]  /*5700*/  BRA `(.L_x_3926) ;  /* 0x00000cd000007947 */ /* 0x000fea0003800000 */
.L_x_3929:
        /* <DEDUP_REMOVED lines=9> */
.L_x_3932:
[----:B------:R0:W5:Y:S01]  /*57a0*/  LDG.E.U16 R27, [R4.64] ;  /* 0x00000024041b7981 */ /* 0x000162000c1e1500 */
[----:B------:R-:W-:Y:S05]  /*57b0*/  BRA `(.L_x_3926) ;  /* 0x00000c2000007947 */ /* 0x000fea0003800000 */
.L_x_3931:
[----:B------:R-:W2:Y:S02]  /*57c0*/  LDG.E.64 R4, [R4.64] ;  /* 0x0000002404047981 */ /* 0x000ea4000c1e1b00 */
[----:B--2---:R-:W0:Y:S01]  /*57d0*/  F2F.F32.F64 R0, R4 ;  /* 0x0000000400007310 */ /* 0x004e220000301000 */
[----:B------:R-:W0:-:S14]  /*57e0*/  DSETP.GEU.AND P0, PT, |R4|, c[0x2][0x0], PT ;  /* 0x008000000400762a */ /* 0x000e1c0003f0e200 */
[----:B0-----:R-:W-:-:S05]  /*57f0*/  @!P0 FMUL R0, R0, 1.175494350822287508e-38 ;  /* 0x0080000000008820 */ /* 0x001fca0000400000 */
[----:B------:R-:W-:-:S04]  /*5800*/  F2FP.PACK_AB R0, RZ, R0 ;  /* 0x00000000ff00723e */ /* 0x000fc800000000ff */
[----:B------:R-:W-:Y:S01]  /*5810*/  PRMT R27, R0, 0x7610, R27 ;  /* 0x00007610001b7816 */ /* 0x000fe2000000001b */
[----:B------:R-:W-:Y:S05]  /*5820*/  BRA `(.L_x_3926) ;  /* 0x00000bb000007947 */ /* 0x000fea0003800000 */
.L_x_3921:
        /* <DEDUP_REMOVED lines=14> */
.L_x_3935:
[----:B------:R-:W2:Y:S02]  /*5910*/  LDG.E.64 R4, [R4.64] ;  /* 0x0000002404047981 */ /* 0x000ea4000c1e1b00 */
[----:B--2---:R-:W0:Y:S01]  /*5920*/  F2F.F32.F64 R0, R4 ;  /* 0x0000000400007310 */ /* 0x004e220000301000 */
[----:B------:R-:W0:-:S14]  /*5930*/  DSETP.GEU.AND P0, PT, |R4|, c[0x2][0x0], PT ;  /* 0x008000000400762a */ /* 0x000e1c0003f0e200 */
[----:B0-----:R-:W-:-:S05]  /*5940*/  @!P0 FMUL R0, R0, 1.175494350822287508e-38 ;  /* 0x0080000000008820 */ /* 0x001fca0000400000 */
[----:B------:R-:W-:-:S04]  /*5950*/  F2FP.PACK_AB R0, RZ, R0 ;  /* 0x00000000ff00723e */ /* 0x000fc800000000ff */
[----:B------:R-:W-:Y:S01]  /*5960*/  PRMT R27, R0, 0x7610, R27 ;  /* 0x00007610001b7816 */ /* 0x000fe2000000001b */
[----:B------:R-:W-:Y:S05]  /*5970*/  BRA `(.L_x_3926) ;  /* 0x00000a6000007947 */ /* 0x000fea0003800000 */
.L_x_3934:
        /* <DEDUP_REMOVED lines=28> */
.L_x_3937:
        /* <DEDUP_REMOVED lines=15> */
.L_x_3936:
[----:B------:R-:W2:Y:S02]  /*5c30*/  LDG.E.U16 R0, [R4.64] ;  /* 0x0000002404007981 */ /* 0x000ea4000c1e1500 */
[----:B--2---:R-:W-:-:S04]  /*5c40*/  PRMT R0, RZ, 0x5410, R0 ;  /* 0x00005410ff007816 */ /* 0x004fc80000000000 */
[----:B------:R-:W-:-:S04]  /*5c50*/  F2FP.PACK_AB R0, RZ, R0 ;  /* 0x00000000ff00723e */ /* 0x000fc800000000ff */
[----:B------:R-:W-:Y:S01]  /*5c60*/  PRMT R27, R0, 0x7610, R27 ;  /* 0x00007610001b7816 */ /* 0x000fe2000000001b */
[----:B------:R-:W-:Y:S05]  /*5c70*/  BRA `(.L_x_3926) ;  /* 0x0000076000007947 */ /* 0x000fea0003800000 */
.L_x_3933:
        /* <DEDUP_REMOVED lines=12> */
.L_x_3940:
        /* <DEDUP_REMOVED lines=21> */
.L_x_3944:
[----:B------:R-:W-:Y:S05]  /*5e90*/  BSYNC B1 ;  /* 0x0000000000017941 */ /* 0x000fea0003800000 */
.L_x_3943:
[----:B------:R-:W-:Y:S01]  /*5ea0*/  LEA R5, R0, 0x3b800000, 0x17 ;  /* 0x3b80000000057811 */ /* 0x000fe200078eb8ff */
[----:B------:R-:W-:-:S05]  /*5eb0*/  IMAD.SHL.U32 R0, R3, 0x100000, RZ ;  /* 0x0010000003007824 */ /* 0x000fca00078e00ff */
[----:B------:R-:W-:Y:S02]  /*5ec0*/  LOP3.LUT R0, R5, R0, R6, 0xfe, !PT ;  /* 0x0000000005007212 */ /* 0x000fe400078efe06 */
.L_x_3942:
[----:B------:R-:W-:Y:S05]  /*5ed0*/  BSYNC B0 ;  /* 0x0000000000007941 */ /* 0x000fea0003800000 */
.L_x_3941:
[----:B------:R-:W-:-:S04]  /*5ee0*/  F2FP.PACK_AB R0, RZ, R0 ;  /* 0x00000000ff00723e */ /* 0x000fc800000000ff */
[----:B------:R-:W-:Y:S01]  /*5ef0*/  PRMT R27, R0, 0x7610, R27 ;  /* 0x00007610001b7816 */ /* 0x000fe2000000001b */
[----:B------:R-:W-:Y:S05]  /*5f00*/  BRA `(.L_x_3926) ;  /* 0x000004d000007947 */ /* 0x000fea0003800000 */
.L_x_3939:
        /* <DEDUP_REMOVED lines=21> */
.L_x_3948:
[----:B------:R-:W-:Y:S05]  /*6060*/  BSYNC B1 ;  /* 0x0000000000017941 */ /* 0x000fea0003800000 */
.L_x_3947:
[----:B------:R-:W-:Y:S01]  /*6070*/  LEA R5, R0, 0x37800000, 0x17 ;  /* 0x3780000000057811 */ /* 0x000fe200078eb8ff */
[----:B------:R-:W-:-:S05]  /*6080*/  IMAD.SHL.U32 R0, R3, 0x200000, RZ ;  /* 0x0020000003007824 */ /* 0x000fca00078e00ff */
[----:B------:R-:W-:Y:S02]  /*6090*/  LOP3.LUT R0, R5, R0, R6, 0xfe, !PT ;  /* 0x0000000005007212 */ /* 0x000fe400078efe06 */
.L_x_3946:
[----:B------:R-:W-:Y:S05]  /*60a0*/  BSYNC B0 ;  /* 0x0000000000007941 */ /* 0x000fea0003800000 */
.L_x_3945:
[----:B------:R-:W-:-:S04]  /*60b0*/  F2FP.PACK_AB R0, RZ, R0 ;  /* 0x00000000ff00723e */ /* 0x000fc800000000ff */
[----:B------:R-:W-:Y:S01]  /*60c0*/  PRMT R27, R0, 0x7610, R27 ;  /* 0x00007610001b7816 */ /* 0x000fe2000000001b */
[----:B------:R-:W-:Y:S05]  /*60d0*/  BRA `(.L_x_3926) ;  /* 0x0000030000007947 */ /* 0x000fea0003800000 */
.L_x_3938:
        /* <DEDUP_REMOVED lines=14> */
.L_x_3952:
[----:B------:R-:W-:Y:S05]  /*61c0*/  BSYNC B0 ;  /* 0x0000000000007941 */ /* 0x000fea0003800000 */
.L_x_3951:
[----:B------:R-:W-:-:S04]  /*61d0*/  F2FP.PACK_AB R0, RZ, R0 ;  /* 0x00000000ff00723e */ /* 0x000fc800000000ff */
[----:B------:R-:W-:Y:S01]  /*61e0*/  PRMT R27, R0, 0x7610, R27 ;  /* 0x00007610001b7816 */ /* 0x000fe2000000001b */
[----:B------:R-:W-:Y:S05]  /*61f0*/  BRA `(.L_x_3926) ;  /* 0x000001e000007947 */ /* 0x000fea0003800000 */
.L_x_3925:
        /* <DEDUP_REMOVED lines=21> */
.L_x_3950:
[----:B------:R-:W2:Y:S02]  /*6350*/  LDG.E.64 R4, [R4.64] ;  /* 0x0000002404047981 */ /* 0x000ea4000c1e1b00 */
[----:B--2---:R-:W0:Y:S02]  /*6360*/  I2F.U64 R0, R4 ;  /* 0x0000000400007312 */ /* 0x004e240000301000 */
[----:B0-----:R-:W-:-:S04]  /*6370*/  F2FP.PACK_AB R0, RZ, R0 ;  /* 0x00000000ff00723e */ /* 0x001fc800000000ff */
[----:B------:R-:W-:Y:S01]  /*6380*/  PRMT R27, R0, 0x7610, R27 ;  /* 0x00007610001b7816 */ /* 0x000fe2000000001b */
[----:B------:R-:W-:Y:S05]  /*6390*/  BRA `(.L_x_3926) ;  /* 0x0000004000007947 */ /* 0x000fea0003800000 */
.L_x_3949:
[----:B------:R-:W2:Y:S02]  /*63a0*/  LDG.E R4, [R4.64] ;  /* 0x0000002404047981 */ /* 0x000ea4000c1e1900 */
[----:B--2---:R-:W0:Y:S02]  /*63b0*/  I2F.U32 R0, R4 ;  /* 0x0000000400007306 */ /* 0x004e240000201000 */
[----:B0-----:R-:W-:-:S04]  /*63c0*/  F2FP.PACK_AB R0, RZ, R0 ;  /* 0x00000000ff00723e */ /* 0x001fc800000000ff */
[----:B------:R-:W-:Y:S02]  /*63d0*/  PRMT R27, R0, 0x7610, R27 ;  /* 0x00007610001b7816 */ /* 0x000fe4000000001b */
.L_x_3926:
[----:B------:R-:W-:-:S05]  /*63e0*/  IADD3 R28, R28, 0x80, RZ ;  /* 0x000000801c1c7810 */ /* 0x000fca0007ffe0ff */
.L_x_3888:
[----:B------:R-:W-:Y:S05]  /*63f0*/  BSYNC B6 ;  /* 0x0000000000067941 */ /* 0x000fea0003800000 */
.L_x_3887:
        /* <DEDUP_REMOVED lines=24> */
.L_x_3958:
[----:B------:R-:W2:Y:S02]  /*6580*/  LDG.E.U8 R4, [R4.64] ;  /* 0x0000002404047981 */ /* 0x000ea4000c1e1100 */
[----:B--2---:R-:W0:Y:S02]  /*6590*/  I2F.U16 R0, R4 ;  /* 0x0000000400007306 */ /* 0x004e240000101000 */
[----:B0-----:R-:W-:-:S04]  /*65a0*/  F2FP.PACK_AB R0, RZ, R0 ;  /* 0x00000000ff00723e */ /* 0x001fc800000000ff */
[----:B------:R-:W-:Y:S01]  /*65b0*/  PRMT R2, R0, 0x7610, R2 ;  /* 0x0000761000027816 */ /* 0x000fe20000000002 */
[----:B------:R-:W-:Y:S05]  /*65c0*/  BRA `(.L_x_3960) ;  /* 0x00000ec000007947 */ /* 0x000fea0003800000 */
.L_x_3957:
        /* <DEDUP_REMOVED lines=11> */
.L_x_3962:
[----:B------:R-:W2:Y:S02]  /*6680*/  LDG.E R4, [R4.64] ;  /* 0x0000002404047981 */ /* 0x000ea4000c1e1900 */
[----:B--2---:R-:W0:Y:S02]  /*6690*/  I2F R0, R4 ;  /* 0x0000000400007306 */ /* 0x004e240000201400 */
[----:B0-----:R-:W-:-:S04]  /*66a0*/  F2FP.PACK_AB R0, RZ, R0 ;  /* 0x00000000ff00723e */ /* 0x001fc800000000ff */
[----:B------:R-:W-:Y:S01]  /*66b0*/  PRMT R2, R0, 0x7610, R2 ;  /* 0x0000761000027816 */ /* 0x000fe20000000002 */
[----:B------:R-:W-:Y:S05]  /*66c0*/  BRA `(.L_x_3960) ;  /* 0x00000dc000007947 */ /* 0x000fea0003800000 */
.L_x_3961:
[----:B------:R-:W2:Y:S02]  /*66d0*/  LDG.E.U16 R4, [R4.64] ;  /* 0x0000002404047981 */ /* 0x000ea4000c1e1500 */
[----:B--2---:R-:W0:Y:S02]  /*66e0*/  I2F.S16 R0, R4 ;  /* 0x0000000400007306 */ /* 0x004e240000101400 */
[----:B0-----:R-:W-:-:S04]  /*66f0*/  F2FP.PACK_AB R0, RZ, R0 ;  /* 0x00000000ff00723e */ /* 0x001fc800000000ff */
[----:B------:R-:W-:Y:S01]  /*6700*/  PRMT R2, R0, 0x7610, R2 ;  /* 0x0000761000027816 */ /* 0x000fe20000000002 */
[----:B------:R-:W-:Y:S05]  /*6710*/  BRA `(.L_x_3960) ;  /* 0x00000d7000007947 */ /* 0x000fea0003800000 */
.L_x_3956:
        /* <DEDUP_REMOVED lines=9> */
.L_x_3964:
[----:B------:R0:W5:Y:S01]  /*67b0*/  LDG.E.U16 R2, [R4.64] ;  /* 0x0000002404027981 */ /* 0x000162000c1e1500 */
[----:B------:R-:W-:Y:S05]  /*67c0*/  BRA `(.L_x_3960) ;  /* 0x00000cc000007947 */ /* 0x000fea0003800000 */
.L_x_3963:
        /* <DEDUP_REMOVED lines=9> */
.L_x_3966:
[----:B------:R0:W5:Y:S01]  /*6860*/  LDG.E.U16 R2, [R4.64] ;  /* 0x0000002404027981 */ /* 0x000162000c1e1500 */
[----:B------:R-:W-:Y:S05]  /*6870*/  BRA `(.L_x_3960) ;  /* 0x00000c1000007947 */ /* 0x000fea0003800000 */
.L_x_3965:
[----:B------:R-:W2:Y:S02]  /*6880*/  LDG.E.64 R4, [R4.64] ;  /* 0x0000002404047981 */ /* 0x000ea4000c1e1b00 */
[----:B--2---:R-:W0:Y:S01]  /*6890*/  F2F.F32.F64 R0, R4 ;  /* 0x0000000400007310 */ /* 0x004e220000301000 */
[----:B------:R-:W0:-:S14]  /*68a0*/  DSETP.GEU.AND P0, PT, |R4|, c[0x2][0x0], PT ;  /* 0x008000000400762a */ /* 0x000e1c0003f0e200 */
[----:B0-----:R-:W-:-:S05]  /*68b0*/  @!P0 FMUL R0, R0, 1.175494350822287508e-38 ;  /* 0x0080000000008820 */ /* 0x001fca0000400000 */
[----:B------:R-:W-:-:S04]  /*68c0*/  F2FP.PACK_AB R0, RZ, R0 ;  /* 0x00000000ff00723e */ /* 0x000fc800000000ff */
[----:B------:R-:W-:Y:S01]  /*68d0*/  PRMT R2, R0, 0x7610, R2 ;  /* 0x0000761000027816 */ /* 0x000fe20000000002 */
[----:B------:R-:W-:Y:S05]  /*68e0*/  BRA `(.L_x_3960) ;  /* 0x00000ba000007947 */ /* 0x000fea0003800000 */
.L_x_3955:
        /* <DEDUP_REMOVED lines=14> */
.L_x_3969:
[----:B------:R-:W2:Y:S02]  /*69d0*/  LDG.E.64 R4, [R4.64] ;  /* 0x0000002404047981 */ /* 0x000ea4000c1e1b00 */
[----:B--2---:R-:W0:Y:S01]  /*69e0*/  F2F.F32.F64 R0, R4 ;  /* 0x0000000400007310 */ /* 0x004e220000301000 */
[----:B------:R-:W0:-:S14]  /*69f0*/  DSETP.GEU.AND P0, PT, |R4|, c[0x2][0x0], PT ;  /* 0x008000000400762a */ /* 0x000e1c0003f0e200 */
[----:B0-----:R-:W-:-:S05]  /*6a00*/  @!P0 FMUL R0, R0, 1.175494350822287508e-38 ;  /* 0x0080000000008820 */ /* 0x001fca0000400000 */
[----:B------:R-:W-:-:S04]  /*6a10*/  F2FP.PACK_AB R0, RZ, R0 ;  /* 0x00000000ff00723e */ /* 0x000fc800000000ff */
[----:B------:R-:W-:Y:S01]  /*6a20*/  PRMT R2, R0, 0x7610, R2 ;  /* 0x0000761000027816 */ /* 0x000fe20000000002 */
[----:B------:R-:W-:Y:S05]  /*6a30*/  BRA `(.L_x_3960) ;  /* 0x00000a5000007947 */ /* 0x000fea0003800000 */
.L_x_3968:
        /* <DEDUP_REMOVED lines=25> */
[----:B------:R-:W-:-:S04]  /*6bd0*/  F2FP.PACK_AB R3, RZ, R3 ;  /* 0x00000003ff03723e */ /* 0x000fc800000000ff */
[----:B------:R-:W-:Y:S01]  /*6be0*/  PRMT R2, R3, 0x7610, R2 ;  /* 0x0000761003027816 */ /* 0x000fe20000000002 */
[----:B------:R-:W-:Y:S05]  /*6bf0*/  BRA `(.L_x_3960) ;  /* 0x0000089000007947 */ /* 0x000fea0003800000 */
.L_x_3971:
        /* <DEDUP_REMOVED lines=12> */
[----:B------:R-:W-:Y:S01]  /*6cc0*/  F2FP.PACK_AB R2, RZ, R2 ;  /* 0x00000002ff02723e */ /* 0x000fe200000000ff */
[----:B------:R-:W-:Y:S05]  /*6cd0*/  BRA `(.L_x_3960) ;  /* 0x000007b000007947 */ /* 0x000fea0003800000 */
.L_x_3970:
[----:B------:R-:W2:Y:S02]  /*6ce0*/  LDG.E.U16 R0, [R4.64] ;  /* 0x0000002404007981 */ /* 0x000ea4000c1e1500 */
[----:B--2---:R-:W-:-:S04]  /*6cf0*/  PRMT R0, RZ, 0x5410, R0 ;  /* 0x00005410ff007816 */ /* 0x004fc80000000000 */
[----:B------:R-:W-:-:S04]  /*6d00*/  F2FP.PACK_AB R0, RZ, R0 ;  /* 0x00000000ff00723e */ /* 0x000fc800000000ff */
[----:B------:R-:W-:Y:S01]  /*6d10*/  PRMT R2, R0, 0x7610, R2 ;  /* 0x0000761000027816 */ /* 0x000fe20000000002 */
[----:B------:R-:W-:Y:S05]  /*6d20*/  BRA `(.L_x_3960) ;  /* 0x0000076000007947 */ /* 0x000fea0003800000 */
.L_x_3967:
        /* <DEDUP_REMOVED lines=12> */
.L_x_3974:
        /* <DEDUP_REMOVED lines=21> */
.L_x_3978:
[----:B------:R-:W-:Y:S05]  /*6f40*/  BSYNC B1 ;  /* 0x0000000000017941 */ /* 0x000fea0003800000 */
.L_x_3977:
[----:B------:R-:W-:Y:S01]  /*6f50*/  LEA R3, R0, 0x3b800000, 0x17 ;  /* 0x3b80000000037811 */ /* 0x000fe200078eb8ff */
[----:B------:R-:W-:-:S05]  /*6f60*/  IMAD.SHL.U32 R0, R2, 0x100000, RZ ;  /* 0x0010000002007824 */ /* 0x000fca00078e00ff */
[----:B------:R-:W-:Y:S02]  /*6f70*/  LOP3.LUT R0, R3, R0, R4, 0xfe, !PT ;  /* 0x0000000003007212 */ /* 0x000fe400078efe04 */
.L_x_3976:
[----:B------:R-:W-:Y:S05]  /*6f80*/  BSYNC B0 ;  /* 0x0000000000007941 */ /* 0x000fea0003800000 */
.L_x_3975:
[----:B------:R-:W-:-:S04]  /*6f90*/  F2FP.PACK_AB R0, RZ, R0 ;  /* 0x00000000ff00723e */ /* 0x000fc800000000ff */
[----:B------:R-:W-:Y:S01]  /*6fa0*/  PRMT R2, R0, 0x7610, R2 ;  /* 0x0000761000027816 */ /* 0x000fe20000000002 */
[----:B------:R-:W-:Y:S05]  /*6fb0*/  BRA `(.L_x_3960) ;  /* 0x000004d000007947 */ /* 0x000fea0003800000 */
.L_x_3973:
        /* <DEDUP_REMOVED lines=21> */
.L_x_3982:
[----:B------:R-:W-:Y:S05]  /*7110*/  BSYNC B1 ;  /* 0x0000000000017941 */ /* 0x000fea0003800000 */
.L_x_3981:
[----:B------:R-:W-:Y:S01]  /*7120*/  LEA R3, R0, 0x37800000, 0x17 ;  /* 0x3780000000037811 */ /* 0x000fe200078eb8ff */
[----:B------:R-:W-:-:S05]  /*7130*/  IMAD.SHL.U32 R0, R2, 0x200000, RZ ;  /* 0x0020000002007824 */ /* 0x000fca00078e00ff */
[----:B------:R-:W-:Y:S02]  /*7140*/  LOP3.LUT R0, R3, R0, R4, 0xfe, !PT ;  /* 0x0000000003007212 */ /* 0x000fe400078efe04 */
.L_x_3980:
[----:B------:R-:W-:Y:S05]  /*7150*/  BSYNC B0 ;  /* 0x0000000000007941 */ /* 0x000fea0003800000 */
.L_x_3979:
[----:B------:R-:W-:-:S04]  /*7160*/  F2FP.PACK_AB R0, RZ, R0 ;  /* 0x00000000ff00723e */ /* 0x000fc800000000ff */
[----:B------:R-:W-:Y:S01]  /*7170*/  PRMT R2, R0, 0x7610, R2 ;  /* 0x0000761000027816 */ /* 0x000fe20000000002 */
[----:B------:R-:W-:Y:S05]  /*7180*/  BRA `(.L_x_3960) ;  /* 0x0000030000007947 */ /* 0x000fea0003800000 */
.L_x_3972:
        /* <DEDUP_REMOVED lines=14> */
.L_x_3986:
[----:B------:R-:W-:Y:S05]  /*7270*/  BSYNC B0 ;  /* 0x0000000000007941 */ /* 0x000fea0003800000 */
.L_x_3985:
[----:B------:R-:W-:-:S04]  /*7280*/  F2FP.PACK_AB R0, RZ, R0 ;  /* 0x00000000ff00723e */ /* 0x000fc800000000ff */
[----:B------:R-:W-:Y:S01]  /*7290*/  PRMT R2, R0, 0x7610, R2 ;  /* 0x0000761000027816 */ /* 0x000fe20000000002 */
[----:B------:R-:W-:Y:S05]  /*72a0*/  BRA `(.L_x_3960) ;  /* 0x000001e000007947 */ /* 0x000fea0003800000 */
.L_x_3959:
        /* <DEDUP_REMOVED lines=21> */
.L_x_3984:
[----:B------:R-:W2:Y:S02]  /*7400*/  LDG.E.64 R4, [R4.64] ;  /* 0x0000002404047981 */ /* 0x000ea4000c1e1b00 */
[----:B--2---:R-:W0:Y:S02]  /*7410*/  I2F.U64 R0, R4 ;  /* 0x0000000400007312 */ /* 0x004e240000301000 */
[----:B0-----:R-:W-:-:S04]  /*7420*/  F2FP.PACK_AB R0, RZ, R0 ;  /* 0x00000000ff00723e */ /* 0x001fc800000000ff */
[----:B------:R-:W-:Y:S01]  /*7430*/  PRMT R2, R0, 0x7610, R2 ;  /* 0x0000761000027816 */ /* 0x000fe20000000002 */
[----:B------:R-:W-:Y:S05]  /*7440*/  BRA `(.L_x_3960) ;  /* 0x0000004000007947 */ /* 0x000fea0003800000 */
.L_x_3983:
[----:B------:R-:W2:Y:S02]  /*7450*/  LDG.E R4, [R4.64] ;  /* 0x0000002404047981 */ /* 0x000ea4000c1e1900 */
[----:B--2---:R-:W0:Y:S02]  /*7460*/  I2F.U32 R0, R4 ;  /* 0x0000000400007306 */ /* 0x004e240000201000 */
[----:B0-----:R-:W-:-:S04]  /*7470*/  F2FP.PACK_AB R0, RZ, R0 ;  /* 0x00000000ff00723e */ /* 0x001fc800000000ff */
[----:B------:R-:W-:Y:S02]  /*7480*/  PRMT R2, R0, 0x7610, R2 ;  /* 0x0000761000027816 */ /* 0x000fe40000000002 */
.L_x_3960:
        /* <DEDUP_REMOVED lines=18> */
.L_x_3990:
[----:B------:R-:W2:Y:S02]  /*75b0*/  LDG.E.U8 R4, [R4.64] ;  /* 0x0000002404047981 */ /* 0x000ea4000c1e1100 */
[----:B--2---:R-:W0:Y:S02]  /*75c0*/  I2F.U16 R0, R4 ;  /* 0x0000000400007306 */ /* 0x004e240000101000 */
[----:B0-----:R-:W-:Y:S01]  /*75d0*/  F2FP.PACK_AB R0, RZ, R0 ;  /* 0x00000000ff00723e */ /* 0x001fe200000000ff */
[----:B------:R-:W-:Y:S05]  /*75e0*/  BRA `(.L_x_3954) ;  /* 0x00000e0000007947 */ /* 0x000fea0003800000 */
.L_x_3989:
        /* <DEDUP_REMOVED lines=10> */
.L_x_3993:
[----:B------:R-:W2:Y:S02]  /*7690*/  LDG.E R4, [R4.64] ;  /* 0x0000002404047981 */ /* 0x000ea4000c1e1900 */
[----:B--2---:R-:W0:Y:S02]  /*76a0*/  I2F R0, R4 ;  /* 0x0000000400007306 */ /* 0x004e240000201400 */
[----:B0-----:R-:W-:Y:S01]  /*76b0*/  F2FP.PACK_AB R0, RZ, R0 ;  /* 0x00000000ff00723e */ /* 0x001fe200000000ff */
[----:B------:R-:W-:Y:S05]  /*76c0*/  BRA `(.L_x_3954) ;  /* 0x00000d2000007947 */ /* 0x000fea0003800000 */
.L_x_3992:
[----:B------:R-:W2:Y:S02]  /*76d0*/  LDG.E.U16 R4, [R4.64] ;  /* 0x0000002404047981 */ /* 0x000ea4000c1e1500 */
[----:B--2---:R-:W0:Y:S02]  /*76e0*/  I2F.S16 R0, R4 ;  /* 0x0000000400007306 */ /* 0x004e240000101400 */
[----:B0-----:R-:W-:Y:S01]  /*76f0*/  F2FP.PACK_AB R0, RZ, R0 ;  /* 0x00000000ff00723e */ /* 0x001fe200000000ff */
[----:B------:R-:W-:Y:S05]  /*7700*/  BRA `(.L_x_3954) ;  /* 0x00000ce000007947 */ /* 0x000fea0003800000 */
.L_x_3988:
        /* <DEDUP_REMOVED lines=9> */
.L_x_3995:
[----:B------:R0:W5:Y:S01]  /*77a0*/  LDG.E.U16 R0, [R4.64] ;  /* 0x0000002404007981 */ /* 0x000162000c1e1500 */
[----:B------:R-:W-:Y:S05]  /*77b0*/  BRA `(.L_x_3954) ;  /* 0x00000c3000007947 */ /* 0x000fea0003800000 */
.L_x_3994:
        /* <DEDUP_REMOVED lines=9> */
.L_x_3997:
[----:B------:R0:W5:Y:S01]  /*7850*/  LDG.E.U16 R0, [R4.64] ;  /* 0x0000002404007981 */ /* 0x000162000c1e1500 */
[----:B------:R-:W-:Y:S05]  /*7860*/  BRA `(.L_x_3954) ;  /* 0x00000b8000007947 */ /* 0x000fea0003800000 */
.L_x_3996:
[----:B------:R-:W2:Y:S02]  /*7870*/  LDG.E.64 R4, [R4.64] ;  /* 0x0000002404047981 */ /* 0x000ea4000c1e1b00 */
[----:B--2---:R-:W0:Y:S01]  /*7880*/  F2F.F32.F64 R0, R4 ;  /* 0x0000000400007310 */ /* 0x004e220000301000 */
[----:B------:R-:W0:-:S14]  /*7890*/  DSETP.GEU.AND P0, PT, |R4|, c[0x2][0x0], PT ;  /* 0x008000000400762a */ /* 0x000e1c0003f0e200 */
[----:B0-----:R-:W-:-:S05]  /*78a0*/  @!P0 FMUL R0, R0, 1.175494350822287508e-38 ;  /* 0x0080000000008820 */ /* 0x001fca0000400000 */
[----:B------:R-:W-:Y:S01]  /*78b0*/  F2FP.PACK_AB R0, RZ, R0 ;  /* 0x00000000ff00723e */ /* 0x000fe200000000ff */
[----:B------:R-:W-:Y:S05]  /*78c0*/  BRA `(.L_x_3954) ;  /* 0x00000b2000007947 */ /* 0x000fea0003800000 */
.L_x_3987:
        /* <DEDUP_REMOVED lines=13> */
.L_x_4000:
[----:B------:R-:W2:Y:S02]  /*79a0*/  LDG.E.64 R4, [R4.64] ;  /* 0x0000002404047981 */ /* 0x000ea4000c1e1b00 */
[----:B--2---:R-:W0:Y:S01]  /*79b0*/  F2F.F32.F64 R0, R4 ;  /* 0x0000000400007310 */ /* 0x004e220000301000 */
[----:B------:R-:W0:-:S14]  /*79c0*/  DSETP.GEU.AND P0, PT, |R4|, c[0x2][0x0], PT ;  /* 0x008000000400762a */ /* 0x000e1c0003f0e200 */
[----:B0-----:R-:W-:-:S05]  /*79d0*/  @!P0 FMUL R0, R0, 1.175494350822287508e-38 ;  /* 0x0080000000008820 */ /* 0x001fca0000400000 */
[----:B------:R-:W-:Y:S01]  /*79e0*/  F2FP.PACK_AB R0, RZ, R0 ;  /* 0x00000000ff00723e */ /* 0x000fe200000000ff */
[----:B------:R-:W-:Y:S05]  /*79f0*/  BRA `(.L_x_3954) ;  /* 0x000009f000007947 */ /* 0x000fea0003800000 */
.L_x_3999:
        /* <DEDUP_REMOVED lines=28> */
.L_x_4002:
        /* <DEDUP_REMOVED lines=12> */
[----:B------:R-:W-:Y:S01]  /*7c80*/  F2FP.PACK_AB R0, RZ, R0 ;  /* 0x00000000ff00723e */ /* 0x000fe200000000ff */
[----:B------:R-:W-:Y:S05]  /*7c90*/  BRA `(.L_x_3954) ;  /* 0x0000075000007947 */ /* 0x000fea0003800000 */
.L_x_4001:
[----:B------:R-:W2:Y:S02]  /*7ca0*/  LDG.E.U16 R0, [R4.64] ;  /* 0x0000002404007981 */ /* 0x000ea4000c1e1500 */
[----:B--2---:R-:W-:-:S04]  /*7cb0*/  PRMT R0, RZ, 0x5410, R0 ;  /* 0x00005410ff007816 */ /* 0x004fc80000000000 */
[----:B------:R-:W-:Y:S01]  /*7cc0*/  F2FP.PACK_AB R0, RZ, R0 ;  /* 0x00000000ff00723e */ /* 0x000fe200000000ff */
[----:B------:R-:W-:Y:S05]  /*7cd0*/  BRA `(.L_x_3954) ;  /* 0x0000071000007947 */ /* 0x000fea0003800000 */
.L_x_3998:
        /* <DEDUP_REMOVED lines=12> */
.L_x_4005:
        /* <DEDUP_REMOVED lines=21> */
.L_x_4009:
[----:B------:R-:W-:Y:S05]  /*7ef0*/  BSYNC B1 ;  /* 0x0000000000017941 */ /* 0x000fea0003800000 */
.L_x_4008:
[----:B------:R-:W-:Y:S01]  /*7f00*/  LEA R5, R0, 0x3b800000, 0x17 ;  /* 0x3b80000000057811 */ /* 0x000fe200078eb8ff */
[----:B------:R-:W-:-:S05]  /*7f10*/  IMAD.SHL.U32 R0, R3, 0x100000, RZ ;  /* 0x0010000003007824 */ /* 0x000fca00078e00ff */
[----:B------:R-:W-:Y:S02]  /*7f20*/  LOP3.LUT R0, R5, R0, R6, 0xfe, !PT ;  /* 0x0000000005007212 */ /* 0x000fe400078efe06 */
.L_x_4007:
[----:B------:R-:W-:Y:S05]  /*7f30*/  BSYNC B0 ;  /* 0x0000000000007941 */ /* 0x000fea0003800000 */
.L_x_4006:
[----:B------:R-:W-:Y:S01]  /*7f40*/  F2FP.PACK_AB R0, RZ, R0 ;  /* 0x00000000ff00723e */ /* 0x000fe200000000ff */
[----:B------:R-:W-:Y:S05]  /*7f50*/  BRA `(.L_x_3954) ;  /* 0x0000049000007947 */ /* 0x000fea0003800000 */
.L_x_4004:
        /* <DEDUP_REMOVED lines=21> */
.L_x_4013:
[----:B------:R-:W-:Y:S05]  /*80b0*/  BSYNC B1 ;  /* 0x0000000000017941 */ /* 0x000fea0003800000 */
.L_x_4012:
[----:B------:R-:W-:Y:S01]  /*80c0*/  LEA R5, R0, 0x37800000, 0x17 ;  /* 0x3780000000057811 */ /* 0x000fe200078eb8ff */
[----:B------:R-:W-:-:S05]  /*80d0*/  IMAD.SHL.U32 R0, R3, 0x200000, RZ ;  /* 0x0020000003007824 */ /* 0x000fca00078e00ff */
[----:B------:R-:W-:Y:S02]  /*80e0*/  LOP3.LUT R0, R5, R0, R6, 0xfe, !PT ;  /* 0x0000000005007212 */ /* 0x000fe400078efe06 */
.L_x_4011:
[----:B------:R-:W-:Y:S05]  /*80f0*/  BSYNC B0 ;  /* 0x0000000000007941 */ /* 0x000fea0003800000 */
.L_x_4010:
[----:B------:R-:W-:Y:S01]  /*8100*/  F2FP.PACK_AB R0, RZ, R0 ;  /* 0x00000000ff00723e */ /* 0x000fe200000000ff */
[----:B------:R-:W-:Y:S05]  /*8110*/  BRA `(.L_x_3954) ;  /* 0x000002d000007947 */ /* 0x000fea0003800000 */
.L_x_4003:
        /* <DEDUP_REMOVED lines=14> */
.L_x_4017:
[----:B------:R-:W-:Y:S05]  /*8200*/  BSYNC B0 ;  /* 0x0000000000007941 */ /* 0x000fea0003800000 */
.L_x_4016:
[----:B------:R-:W-:Y:S01]  /*8210*/  F2FP.PACK_AB R0, RZ, R0 ;  /* 0x00000000ff00723e */ /* 0x000fe200000000ff */
[----:B------:R-:W-:Y:S05]  /*8220*/  BRA `(.L_x_3954) ;  /* 0x000001c000007947 */ /* 0x000fea0003800000 */
.L_x_3991:
        /* <DEDUP_REMOVED lines=21> */
.L_x_4015:
[----:B------:R-:W2:Y:S02]  /*8380*/  LDG.E.64 R4, [R4.64] ;  /* 0x0000002404047981 */ /* 0x000ea4000c1e1b00 */
[----:B--2---:R-:W0:Y:S02]  /*8390*/  I2F.U64 R0, R4 ;  /* 0x0000000400007312 */ /* 0x004e240000301000 */
[----:B0-----:R-:W-:Y:S01]  /*83a0*/  F2FP.PACK_AB R0, RZ, R0 ;  /* 0x00000000ff00723e */ /* 0x001fe200000000ff */
[----:B------:R-:W-:Y:S05]  /*83b0*/  BRA `(.L_x_3954) ;  /* 0x0000003000007947 */ /* 0x000fea0003800000 */
.L_x_4014:
[----:B------:R-:W2:Y:S02]  /*83c0*/  LDG.E R4, [R4.64] ;  /* 0x0000002404047981 */ /* 0x000ea4000c1e1900 */
[----:B--2---:R-:W0:Y:S02]  /*83d0*/  I2F.U32 R0, R4 ;  /* 0x0000000400007306 */ /* 0x004e240000201000 */
[----:B0-----:R-:W-:-:S06]  /*83e0*/  F2FP.PACK_AB R0, RZ, R0 ;  /* 0x00000000ff00723e */ /* 0x001fcc00000000ff */
.L_x_3954:
[----:B------:R-:W-:Y:S05]  /*83f0*/  BSYNC B6 ;  /* 0x0000000000067941 */ /* 0x000fea0003800000 */
.L_x_3953:
[----:B------:R-:W1:Y:S01]  /*8400*/  S2R R23, SR_TID.X ;  /* 0x0000000000177919 */ /* 0x000e620000002100 */
[----:B------:R-:W-:Y:S01]  /*8410*/  BSSY B6, `(.L_x_4018) ;  /* 0x0000127000067945 */ /* 0x000fe20003800000 */
[----:B-1----:R-:W-:-:S02]  /*8420*/  ISETP.GE.AND P2, PT, R23, R18, PT ;  /* 0x000000121700720c */ /* 0x002fc40003f46270 */
[C---:B------:R-:W-:Y:S02]  /*8430*/  IADD3 R25, R23.reuse, 0x80, RZ ;  /* 0x0000008017197810 */ /* 0x040fe40007ffe0ff */
[----:B------:R-:W-:Y:S02]  /*8440*/  IADD3 R3, R23, 0x100, RZ ;  /* 0x0000010017037810 */ /* 0x000fe40007ffe0ff */
[-C--:B------:R-:W-:Y:S02]  /*8450*/  ISETP.GE.AND P5, PT, R25, R18.reuse, PT ;  /* 0x000000121900720c */ /* 0x080fe40003fa6270 */
[----:B------:R-:W-:Y:S02]  /*8460*/  ISETP.GE.AND P4, PT, R3, R18, PT ;  /* 0x000000120300720c */ /* 0x000fe40003f86270 */
[----:B------:R-:W-:-:S03]  /*8470*/  IADD3 R3, R23, 0x180, RZ ;  /* 0x0000018017037810 */ /* 0x000fc60007ffe0ff */
[----:B-----5:R-:W-:Y:S01]  /*8480*/  @!P2 HADD2.F32 R17, -RZ, R17.H0_H0 ;  /* 0x20000011ff11a230 */ /* 0x020fe20000004100 */
[----:B------:R-:W-:Y:S01]  /*8490*/  ISETP.GE.AND P3, PT, R3, R18, PT ;  /* 0x000000120300720c */ /* 0x000fe20003f66270 */
[----:B------:R-:W-:-:S03]  /*84a0*/  @!P2 HADD2.F32 R22, -RZ, R22.H0_H0 ;  /* 0x20000016ff16a230 */ /* 0x000fc60000004100 */
[----:B------:R-:W-:Y:S01]  /*84b0*/  @!P2 FSETP.NEU.FTZ.AND P0, PT, R17, RZ, PT ;  /* 0x000000ff1100a20b */ /* 0x000fe20003f1d000 */
[----:B------:R-:W-:Y:S01]  /*84c0*/  @!P5 HADD2.F32 R16, -RZ, R16.H0_H0 ;  /* 0x20000010ff10d230 */ /* 0x000fe20000004100 */
[----:B------:R-:W-:Y:S01]  /*84d0*/  @!P2 FSETP.NEU.FTZ.AND P6, PT, R22, RZ, PT ;  /* 0x000000ff1600a20b */ /* 0x000fe20003fdd000 */
[----:B------:R-:W-:Y:S01]  /*84e0*/  @!P5 HADD2.F32 R24, -RZ, R24.H0_H0 ;  /* 0x20000018ff18d230 */ /* 0x000fe20000004100 */
[----:B------:R-:W1:Y:S01]  /*84f0*/  LDC.U8 R17, c[0x0][0x190] ;  /* 0x00006400ff117b82 */ /* 0x000e620000000000 */
[----:B------:R-:W-:Y:S01]  /*8500*/  @!P4 HADD2.F32 R26, -RZ, R26.H0_H0 ;  /* 0x2000001aff1ac230 */ /* 0x000fe20000004100 */
[----:B------:R-:W-:Y:S01]  /*8510*/  @!P2 PLOP3.LUT P0, PT, P0, P6, PT, 0x28, 0x0 ;  /* 0x000000000000a81c */ /* 0x000fe2000070c570 */
[----:B------:R-:W-:Y:S01]  /*8520*/  @!P4 HADD2.F32 R3, -RZ, R27.H0_H0 ;  /* 0x2000001bff03c230 */ /* 0x000fe20000004100 */
[----:B------:R-:W-:Y:S01]  /*8530*/  @!P5 FSETP.NEU.FTZ.AND P1, PT, R16, RZ, PT ;  /* 0x000000ff1000d20b */ /* 0x000fe20003f3d000 */
[----:B------:R-:W-:Y:S01]  /*8540*/  @!P3 HADD2.F32 R2, -RZ, R2.H0_H0 ;  /* 0x20000002ff02b230 */ /* 0x000fe20000004100 */
[----:B------:R-:W-:Y:S01]  /*8550*/  @!P5 FSETP.NEU.FTZ.AND P6, PT, R24, RZ, PT ;  /* 0x000000ff1800d20b */ /* 0x000fe20003fdd000 */
[----:B------:R-:W-:-:S03]  /*8560*/  @!P3 HADD2.F32 R0, -RZ, R0.H0_H0 ;  /* 0x20000000ff00b230 */ /* 0x000fc60000004100 */
[----:B------:R-:W-:Y:S02]  /*8570*/  @!P5 PLOP3.LUT P6, PT, P1, P6, PT, 0x28, 0x0 ;  /* 0x000000000000d81c */ /* 0x000fe40000fcc570 */
[----:B------:R-:W-:Y:S02]  /*8580*/  @!P4 FSETP.NEU.FTZ.AND P1, PT, R26, RZ, PT ;  /* 0x000000ff1a00c20b */ /* 0x000fe40003f3d000 */
[----:B------:R-:W-:Y:S02]  /*8590*/  @!P5 SEL R26, RZ, 0x1, !P6 ;  /* 0x00000001ff1ad807 */ /* 0x000fe40007000000 */
[----:B------:R-:W-:Y:S02]  /*85a0*/  @!P4 FSETP.NEU.FTZ.AND P5, PT, R3, RZ, PT ;  /* 0x000000ff0300c20b */ /* 0x000fe40003fbd000 */
        /* <DEDUP_REMOVED lines=29> */
.L_x_4023:
[----:B------:R1:W-:Y:S01]  /*8780*/  STG.E.U8 [R8.64], R3 ;  /* 0x0000000308007986 */ /* 0x0003e2000c101124 */
[----:B------:R-:W-:Y:S01]  /*8790*/  IMAD.MOV.U32 R23, RZ, RZ, R25 ;  /* 0x000000ffff177224 */ /* 0x000fe200078e0019 */
[----:B------:R-:W-:Y:S05]  /*87a0*/  BRA `(.L_x_4019) ;  /* 0x00000ed000007947 */ /* 0x000fea0003800000 */
.L_x_4022:
        /* <DEDUP_REMOVED lines=11> */
.L_x_4026:
[----:B------:R1:W-:Y:S01]  /*8860*/  STG.E [R8.64], R3 ;  /* 0x0000000308007986 */ /* 0x0003e2000c101924 */
[----:B------:R-:W-:Y:S01]  /*8870*/  IMAD.MOV.U32 R23, RZ, RZ, R25 ;  /* 0x000000ffff177224 */ /* 0x000fe200078e0019 */
[----:B------:R-:W-:Y:S05]  /*8880*/  BRA `(.L_x_4019) ;  /* 0x00000df000007947 */ /* 0x000fea0003800000 */
.L_x_4025:
[----:B------:R1:W-:Y:S01]  /*8890*/  STG.E.U16 [R8.64], R3 ;  /* 0x0000000308007986 */ /* 0x0003e2000c101524 */
[----:B------:R-:W-:Y:S01]  /*88a0*/  IMAD.MOV.U32 R23, RZ, RZ, R25 ;  /* 0x000000ffff177224 */ /* 0x000fe200078e0019 */
[----:B------:R-:W-:Y:S05]  /*88b0*/  BRA `(.L_x_4019) ;  /* 0x00000dc000007947 */ /* 0x000fea0003800000 */
.L_x_4021:
        /* <DEDUP_REMOVED lines=10> */
.L_x_4028:
[----:B------:R-:W1:Y:S01]  /*8960*/  I2F.S16 R0, R3 ;  /* 0x0000000300007306 */ /* 0x000e620000101400 */
[----:B------:R-:W-:Y:S01]  /*8970*/  IMAD.MOV.U32 R23, RZ, RZ, R25 ;  /* 0x000000ffff177224 */ /* 0x000fe200078e0019 */
[----:B-1----:R-:W-:-:S05]  /*8980*/  F2FP.PACK_AB R0, RZ, R0 ;  /* 0x00000000ff00723e */ /* 0x002fca00000000ff */
[----:B------:R1:W-:Y:S01]  /*8990*/  STG.E.U16 [R8.64], R0 ;  /* 0x0000000008007986 */ /* 0x0003e2000c101524 */
[----:B------:R-:W-:Y:S05]  /*89a0*/  BRA `(.L_x_4019) ;  /* 0x00000cd000007947 */ /* 0x000fea0003800000 */
.L_x_4027:
        /* <DEDUP_REMOVED lines=11> */
.L_x_4030:
[----:B------:R-:W1:Y:S01]  /*8a60*/  I2F.S16 R3, R3 ;  /* 0x0000000300037306 */ /* 0x000e620000101400 */
[----:B------:R-:W-:Y:S01]  /*8a70*/  IMAD.MOV.U32 R23, RZ, RZ, R25 ;  /* 0x000000ffff177224 */ /* 0x000fe200078e0019 */
[----:B-1----:R-:W-:-:S04]  /*8a80*/  F2FP.PACK_AB R3, RZ, R3 ;  /* 0x00000003ff03723e */ /* 0x002fc800000000ff */
[----:B------:R-:W-:-:S05]  /*8a90*/  PRMT R3, R3, 0x5410, RZ ;  /* 0x0000541003037816 */ /* 0x000fca00000000ff */
[----:B------:R1:W-:Y:S01]  /*8aa0*/  STG.E [R8.64], R3 ;  /* 0x0000000308007986 */ /* 0x0003e2000c101924 */
[----:B------:R-:W-:Y:S05]  /*8ab0*/  BRA `(.L_x_4019) ;  /* 0x00000bc000007947 */ /* 0x000fea0003800000 */
.L_x_4029:
[----:B0-----:R-:W0:Y:S01]  /*8ac0*/  I2F.F64.S16 R4, R3 ;  /* 0x0000000300047312 */ /* 0x001e220000101c00 */
[----:B------:R-:W-:Y:S01]  /*8ad0*/  IMAD.MOV.U32 R23, RZ, RZ, R25 ;  /* 0x000000ffff177224 */ /* 0x000fe200078e0019 */
[----:B0-----:R0:W-:Y:S01]  /*8ae0*/  STG.E.64 [R8.64], R4 ;  /* 0x0000000408007986 */ /* 0x0011e2000c101b24 */
[----:B------:R-:W-:Y:S05]  /*8af0*/  BRA `(.L_x_4019) ;  /* 0x00000b8000007947 */ /* 0x000fea0003800000 */
.L_x_4020:
        /* <DEDUP_REMOVED lines=12> */
.L_x_4033:
[----:B0-----:R-:W0:Y:S01]  /*8bc0*/  I2F.F64.S16 R4, R3 ;  /* 0x0000000300047312 */ /* 0x001e220000101c00 */
[----:B------:R-:W-:Y:S01]  /*8bd0*/  CS2R R6, SRZ ;  /* 0x0000000000067805 */ /* 0x000fe2000001ff00 */
[----:B------:R-:W-:-:S04]  /*8be0*/  IMAD.MOV.U32 R23, RZ, RZ, R25 ;  /* 0x000000ffff177224 */ /* 0x000fc800078e0019 */
[----:B0-----:R0:W-:Y:S01]  /*8bf0*/  STG.E.128 [R8.64], R4 ;  /* 0x0000000408007986 */ /* 0x0011e2000c101d24 */
[----:B------:R-:W-:Y:S05]  /*8c00*/  BRA `(.L_x_4019) ;  /* 0x00000a7000007947 */ /* 0x000fea0003800000 */
.L_x_4032:
        /* <DEDUP_REMOVED lines=21> */
.L_x_4037:
[----:B------:R-:W-:Y:S05]  /*8d60*/  BSYNC B0 ;  /* 0x0000000000007941 */ /* 0x000fea0003800000 */
.L_x_4036:
[----:B------:R-:W-:Y:S01]  /*8d70*/  LOP3.LUT R5, R0, R5, RZ, 0xfc, !PT ;  /* 0x0000000500057212 */ /* 0x000fe200078efcff */
[----:B------:R-:W-:-:S04]  /*8d80*/  IMAD.MOV.U32 R23, RZ, RZ, R25 ;  /* 0x000000ffff177224 */ /* 0x000fc800078e0019 */
[----:B------:R0:W-:Y:S01]  /*8d90*/  STG.E.U8 [R8.64], R5 ;  /* 0x0000000508007986 */ /* 0x0001e2000c101124 */
[----:B------:R-:W-:Y:S05]  /*8da0*/  BRA `(.L_x_4019) ;  /* 0x000008d000007947 */ /* 0x000fea0003800000 */
.L_x_4035:
        /* <DEDUP_REMOVED lines=13> */
.L_x_4039:
[----:B------:R-:W-:Y:S01]  /*8e80*/  IMAD.MOV.U32 R0, RZ, RZ, 0x7f ;  /* 0x0000007fff007424 */ /* 0x000fe200078e00ff */
[----:B------:R-:W-:-:S04]  /*8e90*/  ISETP.GT.U32.AND P0, PT, R4, 0x7f800000, PT ;  /* 0x7f8000000400780c */ /* 0x000fc80003f04070 */
[----:B------:R-:W-:-:S04]  /*8ea0*/  SEL R0, R0, 0x7c, P0 ;  /* 0x0000007c00007807 */ /* 0x000fc80000000000 */
.L_x_4040:
[----:B------:R-:W-:Y:S05]  /*8eb0*/  BSYNC B0 ;  /* 0x0000000000007941 */ /* 0x000fea0003800000 */
.L_x_4038:
[----:B------:R-:W-:Y:S01]  /*8ec0*/  LOP3.LUT R3, R5, 0x80000000, RZ, 0xc0, !PT ;  /* 0x8000000005037812 */ /* 0x000fe200078ec0ff */
[----:B------:R-:W-:-:S03]  /*8ed0*/  IMAD.MOV.U32 R23, RZ, RZ, R25 ;  /* 0x000000ffff177224 */ /* 0x000fc600078e0019 */
[----:B------:R-:W-:-:S04]  /*8ee0*/  SHF.R.U32.HI R3, RZ, 0x18, R3 ;  /* 0x00000018ff037819 */ /* 0x000fc80000011603 */
[----:B------:R-:W-:-:S05]  /*8ef0*/  LOP3.LUT R3, R0, R3, RZ, 0xfc, !PT ;  /* 0x0000000300037212 */ /* 0x000fca00078efcff */
[----:B------:R0:W-:Y:S01]  /*8f00*/  STG.E.U8 [R8.64], R3 ;  /* 0x0000000308007986 */ /* 0x0001e2000c101124 */
[----:B------:R-:W-:Y:S05]  /*8f10*/  BRA `(.L_x_4019) ;  /* 0x0000076000007947 */ /* 0x000fea0003800000 */
.L_x_4034:
[----:B------:R-:W1:Y:S01]  /*8f20*/  I2F.S16 R0, R3 ;  /* 0x0000000300007306 */ /* 0x000e620000101400 */
[----:B------:R-:W-:Y:S01]  /*8f30*/  IMAD.MOV.U32 R23, RZ, RZ, R25 ;  /* 0x000000ffff177224 */ /* 0x000fe200078e0019 */
[----:B-1----:R-:W-:-:S05]  /*8f40*/  F2FP.BF16.PACK_AB R0, RZ, R0 ;  /* 0x00000000ff00723e */ /* 0x002fca00000010ff */
[----:B------:R1:W-:Y:S01]  /*8f50*/  STG.E.U16 [R8.64], R0 ;  /* 0x0000000008007986 */ /* 0x0003e2000c101524 */
[----:B------:R-:W-:Y:S05]  /*8f60*/  BRA `(.L_x_4019) ;  /* 0x0000071000007947 */ /* 0x000fea0003800000 */
.L_x_4031:
        /* <DEDUP_REMOVED lines=11> */
.L_x_4043:
        /* <DEDUP_REMOVED lines=17> */
.L_x_4046:
[----:B------:R-:W-:-:S04]  /*9130*/  LOP3.LUT R3, R3, 0x80000000, RZ, 0xc0, !PT ;  /* 0x8000000003037812 */ /* 0x000fc800078ec0ff */
[----:B------:R-:W-:-:S04]  /*9140*/  SHF.R.U32.HI R3, RZ, 0x18, R3 ;  /* 0x00000018ff037819 */ /* 0x000fc80000011603 */
[----:B------:R-:W-:-:S04]  /*9150*/  LOP3.LUT R0, R0, R3, RZ, 0xfc, !PT ;  /* 0x0000000300007212 */ /* 0x000fc800078efcff */
[----:B------:R-:W-:Y:S02]  /*9160*/  PRMT R4, R0, 0x7610, R4 ;  /* 0x0000761000047816 */ /* 0x000fe40000000004 */
.L_x_4045:
[----:B------:R-:W-:Y:S05]  /*9170*/  BSYNC B0 ;  /* 0x0000000000007941 */ /* 0x000fea0003800000 */
.L_x_4044:
[----:B------:R0:W-:Y:S01]  /*9180*/  STG.E.U8 [R8.64], R4 ;  /* 0x0000000408007986 */ /* 0x0001e2000c101124 */
[----:B------:R-:W-:Y:S01]  /*9190*/  IMAD.MOV.U32 R23, RZ, RZ, R25 ;  /* 0x000000ffff177224 */ /* 0x000fe200078e0019 */
[----:B------:R-:W-:Y:S05]  /*91a0*/  BRA `(.L_x_4019) ;  /* 0x000004d000007947 */ /* 0x000fea0003800000 */
.L_x_4042:
        /* <DEDUP_REMOVED lines=17> */
.L_x_4049:
[----:B------:R-:W-:-:S04]  /*92c0*/  LOP3.LUT R3, R3, 0x80000000, RZ, 0xc0, !PT ;  /* 0x8000000003037812 */ /* 0x000fc800078ec0ff */
[----:B------:R-:W-:-:S04]  /*92d0*/  SHF.R.U32.HI R3, RZ, 0x18, R3 ;  /* 0x00000018ff037819 */ /* 0x000fc80000011603 */
[----:B------:R-:W-:-:S04]  /*92e0*/  LOP3.LUT R0, R0, R3, RZ, 0xfc, !PT ;  /* 0x0000000300007212 */ /* 0x000fc800078efcff */
[----:B------:R-:W-:Y:S02]  /*92f0*/  PRMT R4, R0, 0x7610, R4 ;  /* 0x0000761000047816 */ /* 0x000fe40000000004 */
.L_x_4048:
[----:B------:R-:W-:Y:S05]  /*9300*/  BSYNC B0 ;  /* 0x0000000000007941 */ /* 0x000fea0003800000 */
.L_x_4047:
[----:B------:R0:W-:Y:S01]  /*9310*/  STG.E.U8 [R8.64], R4 ;  /* 0x0000000408007986 */ /* 0x0001e2000c101124 */
[----:B------:R-:W-:Y:S01]  /*9320*/  IMAD.MOV.U32 R23, RZ, RZ, R25 ;  /* 0x000000ffff177224 */ /* 0x000fe200078e0019 */
[----:B------:R-:W-:Y:S05]  /*9330*/  BRA `(.L_x_4019) ;  /* 0x0000034000007947 */ /* 0x000fea0003800000 */
.L_x_4041:
        /* <DEDUP_REMOVED lines=24> */
.L_x_4024:
        /* <DEDUP_REMOVED lines=21> */
.L_x_4051:
[--C-:B0-----:R-:W-:Y:S01]  /*9610*/  SHF.R.S32.HI R5, RZ, 0x1f, R3.reuse ;  /* 0x0000001fff057819 */ /* 0x101fe20000011403 */
[----:B------:R-:W-:Y:S02]  /*9620*/  IMAD.MOV.U32 R4, RZ, RZ, R3 ;  /* 0x000000ffff047224 */ /* 0x000fe400078e0003 */
[----:B------:R-:W-:-:S03]  /*9630*/  IMAD.MOV.U32 R23, RZ, RZ, R25 ;  /* 0x000000ffff177224 */ /* 0x000fc600078e0019 */
[----:B------:R0:W-:Y:S01]  /*9640*/  STG.E.64 [R8.64], R4 ;  /* 0x0000000408007986 */ /* 0x0001e2000c101b24 */
[----:B------:R-:W-:Y:S05]  /*9650*/  BRA `(.L_x_4019) ;  /* 0x0000002000007947 */ /* 0x000fea0003800000 */
.L_x_4050:
[----:B------:R1:W-:Y:S01]  /*9660*/  STG.E [R8.64], R3 ;  /* 0x0000000308007986 */ /* 0x0003e2000c101924 */
[----:B------:R-:W-:-:S03]  /*9670*/  IMAD.MOV.U32 R23, RZ, RZ, R25 ;  /* 0x000000ffff177224 */ /* 0x000fc600078e0019 */
.L_x_4019:
[----:B-1----:R-:W-:Y:S05]  /*9680*/  BSYNC B6 ;  /* 0x0000000000067941 */ /* 0x002fea0003800000 */
.L_x_4018:
        /* <DEDUP_REMOVED lines=21> */
.L_x_4057:
[----:B------:R0:W-:Y:S01]  /*97e0*/  STG.E.U8 [R8.64], R26 ;  /* 0x0000001a08007986 */ /* 0x0001e2000c101124 */
[----:B------:R-:W-:Y:S05]  /*97f0*/  BRA `(.L_x_4059) ;  /* 0x00000d7000007947 */ /* 0x000fea0003800000 */
.L_x_4056:
        /* <DEDUP_REMOVED lines=9> */
.L_x_4061:
[----:B------:R0:W-:Y:S01]  /*9890*/  STG.E [R8.64], R26 ;  /* 0x0000001a08007986 */ /* 0x0001e2000c101924 */
[----:B------:R-:W-:Y:S05]  /*98a0*/  BRA `(.L_x_4059) ;  /* 0x00000cc000007947 */ /* 0x000fea0003800000 */
.L_x_4060:
[----:B------:R0:W-:Y:S01]  /*98b0*/  STG.E.U16 [R8.64], R26 ;  /* 0x0000001a08007986 */ /* 0x0001e2000c101524 */
[----:B------:R-:W-:Y:S05]  /*98c0*/  BRA `(.L_x_4059) ;  /* 0x00000ca000007947 */ /* 0x000fea0003800000 */
.L_x_4055:
        /* <DEDUP_REMOVED lines=9> */
.L_x_4063:
[----:B------:R-:W0:Y:S02]  /*9960*/  I2F.S16 R0, R26 ;  /* 0x0000001a00007306 */ /* 0x000e240000101400 */
[----:B0-----:R-:W-:-:S05]  /*9970*/  F2FP.PACK_AB R0, RZ, R0 ;  /* 0x00000000ff00723e */ /* 0x001fca00000000ff */
[----:B------:R0:W-:Y:S01]  /*9980*/  STG.E.U16 [R8.64], R0 ;  /* 0x0000000008007986 */ /* 0x0001e2000c101524 */
[----:B------:R-:W-:Y:S05]  /*9990*/  BRA `(.L_x_4059) ;  /* 0x00000bd000007947 */ /* 0x000fea0003800000 */
.L_x_4062:
        /* <DEDUP_REMOVED lines=10> */
.L_x_4065:
[----:B------:R-:W0:Y:S02]  /*9a40*/  I2F.S16 R26, R26 ;  /* 0x0000001a001a7306 */ /* 0x000e240000101400 */
[----:B0-----:R-:W-:-:S04]  /*9a50*/  F2FP.PACK_AB R3, RZ, R26 ;  /* 0x0000001aff03723e */ /* 0x001fc800000000ff */
[----:B------:R-:W-:-:S05]  /*9a60*/  PRMT R3, R3, 0x5410, RZ ;  /* 0x0000541003037816 */ /* 0x000fca00000000ff */
[----:B------:R0:W-:Y:S01]  /*9a70*/  STG.E [R8.64], R3 ;  /* 0x0000000308007986 */ /* 0x0001e2000c101924 */
[----:B------:R-:W-:Y:S05]  /*9a80*/  BRA `(.L_x_4059) ;  /* 0x00000ae000007947 */ /* 0x000fea0003800000 */
.L_x_4064:
[----:B------:R-:W0:Y:S02]  /*9a90*/  I2F.F64.S16 R26, R26 ;  /* 0x0000001a001a7312 */ /* 0x000e240000101c00 */
[----:B0-----:R0:W-:Y:S01]  /*9aa0*/  STG.E.64 [R8.64], R26 ;  /* 0x0000001a08007986 */ /* 0x0011e2000c101b24 */
[----:B------:R-:W-:Y:S05]  /*9ab0*/  BRA `(.L_x_4059) ;  /* 0x00000ab000007947 */ /* 0x000fea0003800000 */
.L_x_4054:
        /* <DEDUP_REMOVED lines=12> */
.L_x_4068:
[----:B------:R-:W0:Y:S01]  /*9b80*/  I2F.F64.S16 R4, R26 ;  /* 0x0000001a00047312 */ /* 0x000e220000101c00 */
[----:B------:R-:W-:-:S05]  /*9b90*/  CS2R R6, SRZ ;  /* 0x0000000000067805 */ /* 0x000fca000001ff00 */
[----:B0-----:R0:W-:Y:S01]  /*9ba0*/  STG.E.128 [R8.64], R4 ;  /* 0x0000000408007986 */ /* 0x0011e2000c101d24 */
[----:B------:R-:W-:Y:S05]  /*9bb0*/  BRA `(.L_x_4059) ;  /* 0x000009b000007947 */ /* 0x000fea0003800000 */
.L_x_4067:
        /* <DEDUP_REMOVED lines=21> */
.L_x_4072:
[----:B------:R-:W-:Y:S05]  /*9d10*/  BSYNC B0 ;  /* 0x0000000000007941 */ /* 0x000fea0003800000 */
.L_x_4071:
[----:B------:R-:W-:-:S05]  /*9d20*/  LOP3.LUT R5, R0, R5, RZ, 0xfc, !PT ;  /* 0x0000000500057212 */ /* 0x000fca00078efcff */
[----:B------:R0:W-:Y:S01]  /*9d30*/  STG.E.U8 [R8.64], R5 ;  /* 0x0000000508007986 */ /* 0x0001e2000c101124 */
[----:B------:R-:W-:Y:S05]  /*9d40*/  BRA `(.L_x_4059) ;  /* 0x0000082000007947 */ /* 0x000fea0003800000 */
.L_x_4070:
        /* <DEDUP_REMOVED lines=13> */
.L_x_4074:
[----:B------:R-:W-:Y:S01]  /*9e20*/  IMAD.MOV.U32 R0, RZ, RZ, 0x7f ;  /* 0x0000007fff007424 */ /* 0x000fe200078e00ff */
[----:B------:R-:W-:-:S04]  /*9e30*/  ISETP.GT.U32.AND P0, PT, R3, 0x7f800000, PT ;  /* 0x7f8000000300780c */ /* 0x000fc80003f04070 */
[----:B------:R-:W-:-:S04]  /*9e40*/  SEL R0, R0, 0x7c, P0 ;  /* 0x0000007c00007807 */ /* 0x000fc80000000000 */
.L_x_4075:
[----:B------:R-:W-:Y:S05]  /*9e50*/  BSYNC B0 ;  /* 0x0000000000007941 */ /* 0x000fea0003800000 */
.L_x_4073:
[----:B------:R-:W-:-:S04]  /*9e60*/  LOP3.LUT R3, R5, 0x80000000, RZ, 0xc0, !PT ;  /* 0x8000000005037812 */ /* 0x000fc800078ec0ff */
[----:B------:R-:W-:-:S04]  /*9e70*/  SHF.R.U32.HI R3, RZ, 0x18, R3 ;  /* 0x00000018ff037819 */ /* 0x000fc80000011603 */
[----:B------:R-:W-:-:S05]  /*9e80*/  LOP3.LUT R3, R0, R3, RZ, 0xfc, !PT ;  /* 0x0000000300037212 */ /* 0x000fca00078efcff */
[----:B------:R0:W-:Y:S01]  /*9e90*/  STG.E.U8 [R8.64], R3 ;  /* 0x0000000308007986 */ /* 0x0001e2000c101124 */
[----:B------:R-:W-:Y:S05]  /*9ea0*/  BRA `(.L_x_4059) ;  /* 0x000006c000007947 */ /* 0x000fea0003800000 */
.L_x_4069:
[----:B------:R-:W0:Y:S02]  /*9eb0*/  I2F.S16 R0, R26 ;  /* 0x0000001a00007306 */ /* 0x000e240000101400 */
[----:B0-----:R-:W-:-:S05]  /*9ec0*/  F2FP.BF16.PACK_AB R0, RZ, R0 ;  /* 0x00000000ff00723e */ /* 0x001fca00000010ff */
[----:B------:R0:W-:Y:S01]  /*9ed0*/  STG.E.U16 [R8.64], R0 ;  /* 0x0000000008007986 */ /* 0x0001e2000c101524 */
[----:B------:R-:W-:Y:S05]  /*9ee0*/  BRA `(.L_x_4059) ;  /* 0x0000068000007947 */ /* 0x000fea0003800000 */
.L_x_4066:
        /* <DEDUP_REMOVED lines=10> */
.L_x_4078:
        /* <DEDUP_REMOVED lines=17> */
.L_x_4081:
[----:B------:R-:W-:-:S04]  /*a0a0*/  LOP3.LUT R3, R5, 0x80000000, RZ, 0xc0, !PT ;  /* 0x8000000005037812 */ /* 0x000fc800078ec0ff */
[----:B------:R-:W-:-:S04]  /*a0b0*/  SHF.R.U32.HI R3, RZ, 0x18, R3 ;  /* 0x00000018ff037819 */ /* 0x000fc80000011603 */
[----:B------:R-:W-:-:S04]  /*a0c0*/  LOP3.LUT R0, R0, R3, RZ, 0xfc, !PT ;  /* 0x0000000300007212 */ /* 0x000fc800078efcff */
[----:B------:R-:W-:Y:S02]  /*a0d0*/  PRMT R4, R0, 0x7610, R4 ;  /* 0x0000761000047816 */ /* 0x000fe40000000004 */
.L_x_4080:
[----:B------:R-:W-:Y:S05]  /*a0e0*/  BSYNC B0 ;  /* 0x0000000000007941 */ /* 0x000fea0003800000 */
.L_x_4079:
[----:B------:R0:W-:Y:S01]  /*a0f0*/  STG.E.U8 [R8.64], R4 ;  /* 0x0000000408007986 */ /* 0x0001e2000c101124 */
[----:B------:R-:W-:Y:S05]  /*a100*/  BRA `(.L_x_4059) ;  /* 0x0000046000007947 */ /* 0x000fea0003800000 */
.L_x_4077:
        /* <DEDUP_REMOVED lines=17> */
.L_x_4084:
[----:B------:R-:W-:-:S04]  /*a220*/  LOP3.LUT R3, R5, 0x80000000, RZ, 0xc0, !PT ;  /* 0x8000000005037812 */ /* 0x000fc800078ec0ff */
[----:B------:R-:W-:-:S04]  /*a230*/  SHF.R.U32.HI R3, RZ, 0x18, R3 ;  /* 0x00000018ff037819 */ /* 0x000fc80000011603 */
[----:B------:R-:W-:-:S04]  /*a240*/  LOP3.LUT R0, R0, R3, RZ, 0xfc, !PT ;  /* 0x0000000300007212 */ /* 0x000fc800078efcff */
[----:B------:R-:W-:Y:S02]  /*a250*/  PRMT R4, R0, 0x7610, R4 ;  /* 0x0000761000047816 */ /* 0x000fe40000000004 */
.L_x_4083:
[----:B------:R-:W-:Y:S05]  /*a260*/  BSYNC B0 ;  /* 0x0000000000007941 */ /* 0x000fea0003800000 */
.L_x_4082:
[----:B------:R0:W-:Y:S01]  /*a270*/  STG.E.U8 [R8.64], R4 ;  /* 0x0000000408007986 */ /* 0x0001e2000c101124 */
[----:B------:R-:W-:Y:S05]  /*a280*/  BRA `(.L_x_4059) ;  /* 0x000002e000007947 */ /* 0x000fea0003800000 */
.L_x_4076:
        /* <DEDUP_REMOVED lines=22> */
.L_x_4058:
        /* <DEDUP_REMOVED lines=20> */
.L_x_4086:
[----:B------:R-:W-:-:S05]  /*a530*/  SHF.R.S32.HI R27, RZ, 0x1f, R26 ;  /* 0x0000001fff1b7819 */ /* 0x000fca000001141a */
[----:B------:R0:W-:Y:S01]  /*a540*/  STG.E.64 [R8.64], R26 ;  /* 0x0000001a08007986 */ /* 0x0001e2000c101b24 */
[----:B------:R-:W-:Y:S05]  /*a550*/  BRA `(.L_x_4059) ;  /* 0x0000001000007947 */ /* 0x000fea0003800000 */
.L_x_4085:
[----:B------:R0:W-:Y:S02]  /*a560*/  STG.E [R8.64], R26 ;  /* 0x0000001a08007986 */ /* 0x0001e4000c101924 */
.L_x_4059:
        /* <DEDUP_REMOVED lines=21> */
.L_x_4090:
[----:B------:R0:W-:Y:S01]  /*a6c0*/  STG.E.U8 [R8.64], R16 ;  /* 0x0000001008007986 */ /* 0x0001e2000c101124 */
[----:B------:R-:W-:Y:S05]  /*a6d0*/  BRA `(.L_x_4092) ;  /* 0x00000d9000007947 */ /* 0x000fea0003800000 */
.L_x_4089:
        /* <DEDUP_REMOVED lines=10> */
.L_x_4094:
[----:B------:R0:W-:Y:S01]  /*a780*/  STG.E [R8.64], R16 ;  /* 0x0000001008007986 */ /* 0x0001e2000c101924 */
[----:B------:R-:W-:Y:S05]  /*a790*/  BRA `(.L_x_4092) ;  /* 0x00000cd000007947 */ /* 0x000fea0003800000 */
.L_x_4093:
[----:B------:R0:W-:Y:S01]  /*a7a0*/  STG.E.U16 [R8.64], R16 ;  /* 0x0000001008007986 */ /* 0x0001e2000c101524 */
[----:B------:R-:W-:Y:S05]  /*a7b0*/  BRA `(.L_x_4092) ;  /* 0x00000cb000007947 */ /* 0x000fea0003800000 */
.L_x_4088:
        /* <DEDUP_REMOVED lines=9> */
.L_x_4096:
[----:B------:R-:W0:Y:S02]  /*a850*/  I2F.S16 R0, R16 ;  /* 0x0000001000007306 */ /* 0x000e240000101400 */
[----:B0-----:R-:W-:-:S05]  /*a860*/  F2FP.PACK_AB R0, RZ, R0 ;  /* 0x00000000ff00723e */ /* 0x001fca00000000ff */
[----:B------:R0:W-:Y:S01]  /*a870*/  STG.E.U16 [R8.64], R0 ;  /* 0x0000000008007986 */ /* 0x0001e2000c101524 */
[----:B------:R-:W-:Y:S05]  /*a880*/  BRA `(.L_x_4092) ;  /* 0x00000be000007947 */ /* 0x000fea0003800000 */
.L_x_4095:
        /* <DEDUP_REMOVED lines=10> */
.L_x_4098:
[----:B------:R-:W0:Y:S02]  /*a930*/  I2F.S16 R16, R16 ;  /* 0x0000001000107306 */ /* 0x000e240000101400 */
[----:B0-----:R-:W-:-:S04]  /*a940*/  F2FP.PACK_AB R3, RZ, R16 ;  /* 0x00000010ff03723e */ /* 0x001fc800000000ff */
[----:B------:R-:W-:-:S05]  /*a950*/  PRMT R3, R3, 0x5410, RZ ;  /* 0x0000541003037816 */ /* 0x000fca00000000ff */
[----:B------:R0:W-:Y:S01]  /*a960*/  STG.E [R8.64], R3 ;  /* 0x0000000308007986 */ /* 0x0001e2000c101924 */
[----:B------:R-:W-:Y:S05]  /*a970*/  BRA `(.L_x_4092) ;  /* 0x00000af000007947 */ /* 0x000fea0003800000 */
.L_x_4097:
[----:B------:R-:W0:Y:S02]  /*a980*/  I2F.F64.S16 R4, R16 ;  /* 0x0000001000047312 */ /* 0x000e240000101c00 */
[----:B0-----:R0:W-:Y:S01]  /*a990*/  STG.E.64 [R8.64], R4 ;  /* 0x0000000408007986 */ /* 0x0011e2000c101b24 */
[----:B------:R-:W-:Y:S05]  /*a9a0*/  BRA `(.L_x_4092) ;  /* 0x00000ac000007947 */ /* 0x000fea0003800000 */
.L_x_4087:
        /* <DEDUP_REMOVED lines=12> */
.L_x_4101:
[----:B------:R-:W0:Y:S01]  /*aa70*/  I2F.F64.S16 R4, R16 ;  /* 0x0000001000047312 */ /* 0x000e220000101c00 */
[----:B------:R-:W-:-:S05]  /*aa80*/  CS2R R6, SRZ ;  /* 0x0000000000067805 */ /* 0x000fca000001ff00 */
[----:B0-----:R0:W-:Y:S01]  /*aa90*/  STG.E.128 [R8.64], R4 ;  /* 0x0000000408007986 */ /* 0x0011e2000c101d24 */
[----:B------:R-:W-:Y:S05]  /*aaa0*/  BRA `(.L_x_4092) ;  /* 0x000009c000007947 */ /* 0x000fea0003800000 */
.L_x_4100:
        /* <DEDUP_REMOVED lines=21> */
.L_x_4105:
[----:B------:R-:W-:Y:S05]  /*ac00*/  BSYNC B0 ;  /* 0x0000000000007941 */ /* 0x000fea0003800000 */
.L_x_4104:
[----:B------:R-:W-:-:S05]  /*ac10*/  LOP3.LUT R5, R0, R5, RZ, 0xfc, !PT ;  /* 0x0000000500057212 */ /* 0x000fca00078efcff */
[----:B------:R0:W-:Y:S01]  /*ac20*/  STG.E.U8 [R8.64], R5 ;  /* 0x0000000508007986 */ /* 0x0001e2000c101124 */
[----:B------:R-:W-:Y:S05]  /*ac30*/  BRA `(.L_x_4092) ;  /* 0x0000083000007947 */ /* 0x000fea0003800000 */
.L_x_4103:
        /* <DEDUP_REMOVED lines=13> */
.L_x_4107:
[----:B------:R-:W-:Y:S01]  /*ad10*/  IMAD.MOV.U32 R0, RZ, RZ, 0x7f ;  /* 0x0000007fff007424 */ /* 0x000fe200078e00ff */
[----:B------:R-:W-:-:S04]  /*ad20*/  ISETP.GT.U32.AND P0, PT, R3, 0x7f800000, PT ;  /* 0x7f8000000300780c */ /* 0x000fc80003f04070 */
[----:B------:R-:W-:-:S04]  /*ad30*/  SEL R0, R0, 0x7c, P0 ;  /* 0x0000007c00007807 */ /* 0x000fc80000000000 */
.L_x_4108:
[----:B------:R-:W-:Y:S05]  /*ad40*/  BSYNC B0 ;  /* 0x0000000000007941 */ /* 0x000fea0003800000 */
.L_x_4106:
[----:B------:R-:W-:-:S04]  /*ad50*/  LOP3.LUT R3, R5, 0x80000000, RZ, 0xc0, !PT ;  /* 0x8000000005037812 */ /* 0x000fc800078ec0ff */
[----:B------:R-:W-:-:S04]  /*ad60*/  SHF.R.U32.HI R3, RZ, 0x18, R3 ;  /* 0x00000018ff037819 */ /* 0x000fc80000011603 */
[----:B------:R-:W-:-:S05]  /*ad70*/  LOP3.LUT R3, R0, R3, RZ, 0xfc, !PT ;  /* 0x0000000300037212 */ /* 0x000fca00078efcff */
[----:B------:R0:W-:Y:S01]  /*ad80*/  STG.E.U8 [R8.64], R3 ;  /* 0x0000000308007986 */ /* 0x0001e2000c101124 */
[----:B------:R-:W-:Y:S05]  /*ad90*/  BRA `(.L_x_4092) ;  /* 0x000006d000007947 */ /* 0x000fea0003800000 */
.L_x_4102:
[----:B------:R-:W0:Y:S02]  /*ada0*/  I2F.S16 R0, R16 ;  /* 0x0000001000007306 */ /* 0x000e240000101400 */
[----:B0-----:R-:W-:-:S05]  /*adb0*/  F2FP.BF16.PACK_AB R0, RZ, R0 ;  /* 0x00000000ff00723e */ /* 0x001fca00000010ff */
[----:B------:R0:W-:Y:S01]  /*adc0*/  STG.E.U16 [R8.64], R0 ;  /* 0x0000000008007986 */ /* 0x0001e2000c101524 */
[----:B------:R-:W-:Y:S05]  /*add0*/  BRA `(.L_x_4092) ;  /* 0x0000069000007947 */ /* 0x000fea0003800000 */
.L_x_4099:
        /* <DEDUP_REMOVED lines=10> */
.L_x_4111:
        /* <DEDUP_REMOVED lines=17> */
.L_x_4114:
[----:B------:R-:W-:-:S04]  /*af90*/  LOP3.LUT R3, R5, 0x80000000, RZ, 0xc0, !PT ;  /* 0x8000000005037812 */ /* 0x000fc800078ec0ff */
[----:B------:R-:W-:-:S04]  /*afa0*/  SHF.R.U32.HI R3, RZ, 0x18, R3 ;  /* 0x00000018ff037819 */ /* 0x000fc80000011603 */
[----:B------:R-:W-:-:S04]  /*afb0*/  LOP3.LUT R0, R0, R3, RZ, 0xfc, !PT ;  /* 0x0000000300007212 */ /* 0x000fc800078efcff */
[----:B------:R-:W-:Y:S02]  /*afc0*/  PRMT R4, R0, 0x7610, R4 ;  /* 0x0000761000047816 */ /* 0x000fe40000000004 */
.L_x_4113:
[----:B------:R-:W-:Y:S05]  /*afd0*/  BSYNC B0 ;  /* 0x0000000000007941 */ /* 0x000fea0003800000 */
.L_x_4112:
[----:B------:R0:W-:Y:S01]  /*afe0*/  STG.E.U8 [R8.64], R4 ;  /* 0x0000000408007986 */ /* 0x0001e2000c101124 */
[----:B------:R-:W-:Y:S05]  /*aff0*/  BRA `(.L_x_4092) ;  /* 0x0000047000007947 */ /* 0x000fea0003800000 */
.L_x_4110:
        /* <DEDUP_REMOVED lines=17> */
.L_x_4117:
[----:B------:R-:W-:-:S04]  /*b110*/  LOP3.LUT R3, R5, 0x80000000, RZ, 0xc0, !PT ;  /* 0x8000000005037812 */ /* 0x000fc800078ec0ff */
[----:B------:R-:W-:-:S04]  /*b120*/  SHF.R.U32.HI R3, RZ, 0x18, R3 ;  /* 0x00000018ff037819 */ /* 0x000fc80000011603 */
[----:B------:R-:W-:-:S04]  /*b130*/  LOP3.LUT R0, R0, R3, RZ, 0xfc, !PT ;  /* 0x0000000300007212 */ /* 0x000fc800078efcff */
[----:B------:R-:W-:Y:S02]  /*b140*/  PRMT R4, R0, 0x7610, R4 ;  /* 0x0000761000047816 */ /* 0x000fe40000000004 */
.L_x_4116:
[----:B------:R-:W-:Y:S05]  /*b150*/  BSYNC B0 ;  /* 0x0000000000007941 */ /* 0x000fea0003800000 */
.L_x_4115:
[----:B------:R0:W-:Y:S01]  /*b160*/  STG.E.U8 [R8.64], R4 ;  /* 0x0000000408007986 */ /* 0x0001e2000c101124 */
[----:B------:R-:W-:Y:S05]  /*b170*/  BRA `(.L_x_4092) ;  /* 0x000002f000007947 */ /* 0x000fea0003800000 */
.L_x_4109:
        /* <DEDUP_REMOVED lines=22> */
.L_x_4091:
        /* <DEDUP_REMOVED lines=20> */
.L_x_4119:
[--C-:B------:R-:W-:Y:S01]  /*b420*/  SHF.R.S32.HI R5, RZ, 0x1f, R16.reuse ;  /* 0x0000001fff057819 */ /* 0x100fe20000011410 */
[----:B------:R-:W-:-:S05]  /*b430*/  IMAD.MOV.U32 R4, RZ, RZ, R16 ;  /* 0x000000ffff047224 */ /* 0x000fca00078e0010 */
[----:B------:R0:W-:Y:S01]  /*b440*/  STG.E.64 [R8.64], R4 ;  /* 0x0000000408007986 */ /* 0x0001e2000c101b24 */
[----:B------:R-:W-:Y:S05]  /*b450*/  BRA `(.L_x_4092) ;  /* 0x0000001000007947 */ /* 0x000fea0003800000 */
.L_x_4118:
[----:B------:R0:W-:Y:S02]  /*b460*/  STG.E [R8.64], R16 ;  /* 0x0000001008007986 */ /* 0x0001e4000c101924 */
.L_x_4092:
[----:B------:R-:W-:Y:S02]  /*b470*/  IADD3 R23, R23, 0x80, RZ ;  /* 0x0000008017177810 */ /* 0x000fe40007ffe0ff */
.L_x_4053:
[----:B------:R-:W-:Y:S05]  /*b480*/  BSYNC B6 ;  /* 0x0000000000067941 */ /* 0x000fea0003800000 */
.L_x_4052:
        /* <DEDUP_REMOVED lines=19> */
.L_x_4123:
[----:B------:R-:W-:Y:S01]  /*b5c0*/  STG.E.U8 [R4.64], R2 ;  /* 0x0000000204007986 */ /* 0x000fe2000c101124 */
[----:B------:R-:W-:Y:S05]  /*b5d0*/  EXIT ;  /* 0x000000000000794d */ /* 0x000fea0003800000 */
.L_x_4122:
        /* <DEDUP_REMOVED lines=9> */
.L_x_4126:
[----:B------:R-:W-:Y:S01]  /*b670*/  STG.E [R4.64], R2 ;  /* 0x0000000204007986 */ /* 0x000fe2000c101924 */
[----:B------:R-:W-:Y:S05]  /*b680*/  EXIT ;  /* 0x000000000000794d */ /* 0x000fea0003800000 */
.L_x_4125:
[----:B------:R-:W-:Y:S01]  /*b690*/  STG.E.U16 [R4.64], R2 ;  /* 0x0000000204007986 */ /* 0x000fe2000c101524 */
[----:B------:R-:W-:Y:S05]  /*b6a0*/  EXIT ;  /* 0x000000000000794d */ /* 0x000fea0003800000 */
.L_x_4121:
        /* <DEDUP_REMOVED lines=9> */
.L_x_4128:
[----:B------:R-:W0:Y:S02]  /*b740*/  I2F.S16 R0, R2 ;  /* 0x0000000200007306 */ /* 0x000e240000101400 */
[----:B0-----:R-:W-:-:S05]  /*b750*/  F2FP.PACK_AB R0, RZ, R0 ;  /* 0x00000000ff00723e */ /* 0x001fca00000000ff */
[----:B------:R-:W-:Y:S01]  /*b760*/  STG.E.U16 [R4.64], R0 ;  /* 0x0000000004007986 */ /* 0x000fe2000c101524 */
[----:B------:R-:W-:Y:S05]  /*b770*/  EXIT ;  /* 0x000000000000794d */ /* 0x000fea0003800000 */
.L_x_4127:
        /* <DEDUP_REMOVED lines=10> */
.L_x_4130:
[----:B------:R-:W0:Y:S02]  /*b820*/  I2F.S16 R2, R2 ;  /* 0x0000000200027306 */ /* 0x000e240000101400 */
[----:B0-----:R-:W-:-:S04]  /*b830*/  F2FP.PACK_AB R3, RZ, R2 ;  /* 0x00000002ff03723e */ /* 0x001fc800000000ff */
[----:B------:R-:W-:-:S05]  /*b840*/  PRMT R3, R3, 0x5410, RZ ;  /* 0x0000541003037816 */ /* 0x000fca00000000ff */
[----:B------:R-:W-:Y:S01]  /*b850*/  STG.E [R4.64], R3 ;  /* 0x0000000304007986 */ /* 0x000fe2000c101924 */
[----:B------:R-:W-:Y:S05]  /*b860*/  EXIT ;  /* 0x000000000000794d */ /* 0x000fea0003800000 */
.L_x_4129:
[----:B------:R-:W0:Y:S02]  /*b870*/  I2F.F64.S16 R2, R2 ;  /* 0x0000000200027312 */ /* 0x000e240000101c00 */
[----:B0-----:R-:W-:Y:S01]  /*b880*/  STG.E.64 [R4.64], R2 ;  /* 0x0000000204007986 */ /* 0x001fe2000c101b24 */
[----:B------:R-:W-:Y:S05]  /*b890*/  EXIT ;  /* 0x000000000000794d */ /* 0x000fea0003800000 */
.L_x_4120:
        /* <DEDUP_REMOVED lines=12> */
.L_x_4133:
[----:B------:R-:W0:Y:S01]  /*b960*/  I2F.F64.S16 R8, R2 ;  /* 0x0000000200087312 */ /* 0x000e220000101c00 */
[----:B------:R-:W-:-:S05]  /*b970*/  CS2R R10, SRZ ;  /* 0x00000000000a7805 */ /* 0x000fca000001ff00 */
[----:B0-----:R-:W-:Y:S01]  /*b980*/  STG.E.128 [R4.64], R8 ;  /* 0x0000000804007986 */ /* 0x001fe2000c101d24 */
[----:B------:R-:W-:Y:S05]  /*b990*/  EXIT ;  /* 0x000000000000794d */ /* 0x000fea0003800000 */
.L_x_4132:
        /* <DEDUP_REMOVED lines=21> */
.L_x_4137:
[----:B------:R-:W-:Y:S05]  /*baf0*/  BSYNC B0 ;  /* 0x0000000000007941 */ /* 0x000fea0003800000 */
.L_x_4136:
[----:B------:R-:W-:-:S05]  /*bb00*/  LOP3.LUT R3, R0, R3, RZ, 0xfc, !PT ;  /* 0x0000000300037212 */ /* 0x000fca00078efcff */
[----:B------:R-:W-:Y:S01]  /*bb10*/  STG.E.U8 [R4.64], R3 ;  /* 0x0000000304007986 */ /* 0x000fe2000c101124 */
[----:B------:R-:W-:Y:S05]  /*bb20*/  EXIT ;  /* 0x000000000000794d */ /* 0x000fea0003800000 */
.L_x_4135:
        /* <DEDUP_REMOVED lines=13> */
.L_x_4139:
[----:B------:R-:W-:Y:S01]  /*bc00*/  IMAD.MOV.U32 R0, RZ, RZ, 0x7f ;  /* 0x0000007fff007424 */ /* 0x000fe200078e00ff */
[----:B------:R-:W-:-:S04]  /*bc10*/  ISETP.GT.U32.AND P0, PT, R3, 0x7f800000, PT ;  /* 0x7f8000000300780c */ /* 0x000fc80003f04070 */
[----:B------:R-:W-:-:S04]  /*bc20*/  SEL R0, R0, 0x7c, P0 ;  /* 0x0000007c00007807 */ /* 0x000fc80000000000 */
.L_x_4140:
[----:B------:R-:W-:Y:S05]  /*bc30*/  BSYNC B0 ;  /* 0x0000000000007941 */ /* 0x000fea0003800000 */
.L_x_4138:
[----:B------:R-:W-:-:S04]  /*bc40*/  LOP3.LUT R2, R7, 0x80000000, RZ, 0xc0, !PT ;  /* 0x8000000007027812 */ /* 0x000fc800078ec0ff */
[----:B------:R-:W-:-:S04]  /*bc50*/  SHF.R.U32.HI R3, RZ, 0x18, R2 ;  /* 0x00000018ff037819 */ /* 0x000fc80000011602 */
[----:B------:R-:W-:-:S05]  /*bc60*/  LOP3.LUT R3, R0, R3, RZ, 0xfc, !PT ;  /* 0x0000000300037212 */ /* 0x000fca00078efcff */
[----:B------:R-:W-:Y:S01]  /*bc70*/  STG.E.U8 [R4.64], R3 ;  /* 0x0000000304007986 */ /* 0x000fe2000c101124 */
[----:B------:R-:W-:Y:S05]  /*bc80*/  EXIT ;  /* 0x000000000000794d */ /* 0x000fea0003800000 */
.L_x_4134:
[----:B------:R-:W0:Y:S02]  /*bc90*/  I2F.S16 R0, R2 ;  /* 0x0000000200007306 */ /* 0x000e240000101400 */
[----:B0-----:R-:W-:-:S05]  /*bca0*/  F2FP.BF16.PACK_AB R0, RZ, R0 ;  /* 0x00000000ff00723e */ /* 0x001fca00000010ff */
[----:B------:R-:W-:Y:S01]  /*bcb0*/  STG.E.U16 [R4.64], R0 ;  /* 0x0000000004007986 */ /* 0x000fe2000c101524 */
[----:B------:R-:W-:Y:S05]  /*bcc0*/  EXIT ;  /* 0x000000000000794d */ /* 0x000fea0003800000 */
.L_x_4131:
        /* <DEDUP_REMOVED lines=10> */
.L_x_4143:
        /* <DEDUP_REMOVED lines=17> */
.L_x_4146:
[----:B------:R-:W-:-:S04]  /*be80*/  LOP3.LUT R0, R7, 0x80000000, RZ, 0xc0, !PT ;  /* 0x8000000007007812 */ /* 0x000fc800078ec0ff */
[----:B------:R-:W-:-:S04]  /*be90*/  SHF.R.U32.HI R3, RZ, 0x18, R0 ;  /* 0x00000018ff037819 */ /* 0x000fc80000011600 */
[----:B------:R-:W-:-:S04]  /*bea0*/  LOP3.LUT R2, R2, R3, RZ, 0xfc, !PT ;  /* 0x0000000302027212 */ /* 0x000fc800078efcff */
[----:B------:R-:W-:Y:S02]  /*beb0*/  PRMT R0, R2, 0x7610, R0 ;  /* 0x0000761002007816 */ /* 0x000fe40000000000 */
.L_x_4145:
[----:B------:R-:W-:Y:S05]  /*bec0*/  BSYNC B0 ;  /* 0x0000000000007941 */ /* 0x000fea0003800000 */
.L_x_4144:
[----:B------:R-:W-:Y:S01]  /*bed0*/  STG.E.U8 [R4.64], R0 ;  /* 0x0000000004007986 */ /* 0x000fe2000c101124 */
[----:B------:R-:W-:Y:S05]  /*bee0*/  EXIT ;  /* 0x000000000000794d */ /* 0x000fea0003800000 */
.L_x_4142:
        /* <DEDUP_REMOVED lines=17> */
.L_x_4149:
[----:B------:R-:W-:-:S04]  /*c000*/  LOP3.LUT R0, R7, 0x80000000, RZ, 0xc0, !PT ;  /* 0x8000000007007812 */ /* 0x000fc800078ec0ff */
[----:B------:R-:W-:-:S04]  /*c010*/  SHF.R.U32.HI R3, RZ, 0x18, R0 ;  /* 0x00000018ff037819 */ /* 0x000fc80000011600 */
[----:B------:R-:W-:-:S04]  /*c020*/  LOP3.LUT R2, R2, R3, RZ, 0xfc, !PT ;  /* 0x0000000302027212 */ /* 0x000fc800078efcff */
[----:B------:R-:W-:Y:S02]  /*c030*/  PRMT R0, R2, 0x7610, R0 ;  /* 0x0000761002007816 */ /* 0x000fe40000000000 */
.L_x_4148:
[----:B------:R-:W-:Y:S05]  /*c040*/  BSYNC B0 ;  /* 0x0000000000007941 */ /* 0x000fea0003800000 */
.L_x_4147:
[----:B------:R-:W-:Y:S01]  /*c050*/  STG.E.U8 [R4.64], R0 ;  /* 0x0000000004007986 */ /* 0x000fe2000c101124 */
[----:B------:R-:W-:Y:S05]  /*c060*/  EXIT ;  /* 0x000000000000794d */ /* 0x000fea0003800000 */
.L_x_4141:
        /* <DEDUP_REMOVED lines=22> */
.L_x_4124:
        /* <DEDUP_REMOVED lines=20> */
.L_x_4151:
[----:B------:R-:W-:-:S05]  /*c310*/  SHF.R.S32.HI R3, RZ, 0x1f, R2 ;  /* 0x0000001fff037819 */ /* 0x000fca0000011402 */
[----:B------:R-:W-:Y:S01]  /*c320*/  STG.E.64 [R4.64], R2 ;  /* 0x0000000204007986 */ /* 0x000fe2000c101b24 */
[----:B------:R-:W-:Y:S05]  /*c330*/  EXIT ;  /* 0x000000000000794d */ /* 0x000fea0003800000 */
.L_x_4150:
[----:B------:R-:W-:Y:S01]  /*c340*/  STG.E [R4.64], R2 ;  /* 0x0000000204007986 */ /* 0x000fe2000c101924 */
[----:B------:R-:W-:Y:S05]  /*c350*/  EXIT ;  /* 0x000000000000794d */ /* 0x000fea0003800000 */
.L_x_4152:
        /* <DEDUP_REMOVED lines=10> */
.L_x_41837:


//--------------------- .text._ZN2at6native18elementwise_kernelILi128ELi4EZNS0_22gpu_kernel_impl_nocastINS0_13BinaryFunctorIN3c104HalfES5_bZZZNS0_23logical_xor_kernel_cudaERNS_14TensorIteratorEENKUlvE0_clEvENKUlvE6_clEvEUlS5_S5_E_EEEEvRNS_18TensorIteratorBaseERKT_EUliE_EEviT1_ --------------------------
	.section	.text._ZN2at6native18elementwise_kernelILi128ELi4EZNS0_22gpu_kernel_impl_nocastINS0_13BinaryFunctorIN3c104HalfES5_bZZZNS0_23logical_xor_kernel_cudaERNS_14TensorIteratorEENKUlvE0_clEvENKUlvE6_clEvEUlS5_S5_E_EEEEvRNS_18TensorIteratorBaseERKT_EUliE_EEviT1_,"ax",@progbits
	.sectioninfo	@"SHI_REGISTERS=12"
	.align	128
        .global         _ZN2at6native18elementwise_kernelILi128ELi4EZNS0_22gpu_kernel_impl_nocastINS0_13BinaryFunctorIN3c104HalfES5_bZZZNS0_23logical_xor_kernel_cudaERNS_14TensorIteratorEENKUlvE0_clEvENKUlvE6_clEvEUlS5_S5_E_EEEEvRNS_18TensorIteratorBaseERKT_EUliE_EEviT1_
        .type           _ZN2at6native18elementwise_kernelILi128ELi4EZNS0_22gpu_kernel_impl_nocastINS0_13BinaryFunctorIN3c104HalfES5_bZZZNS0_23logical_xor_kernel_cudaERNS_14TensorIteratorEENKUlvE0_clEvENKUlvE6_clEvEUlS5_S5_E_EEEEvRNS_18TensorIteratorBaseERKT_EUliE_EEviT1_,@function
        .size           _ZN2at6native18elementwise_kernelILi128ELi4EZNS0_22gpu_kernel_impl_nocastINS0_13BinaryFunctorIN3c104HalfES5_bZZZNS0_23logical_xor_kernel_cudaERNS_14TensorIteratorEENKUlvE0_clEvENKUlvE6_clEvEUlS5_S5_E_EEEEvRNS_18TensorIteratorBaseERKT_EUliE_EEviT1_,(.L_x_41838 - _ZN2at6native18elementwise_kernelILi128ELi4EZNS0_22gpu_kernel_impl_nocastINS0_13BinaryFunctorIN3c104HalfES5_bZZZNS0_23logical_xor_kernel_cudaERNS_14TensorIteratorEENKUlvE0_clEvENKUlvE6_clEvEUlS5_S5_E_EEEEvRNS_18TensorIteratorBaseERKT_EUliE_EEviT1_)
        .other          _ZN2at6native18elementwise_kernelILi128ELi4EZNS0_22gpu_kernel_impl_nocastINS0_13BinaryFunctorIN3c104HalfES5_bZZZNS0_23logical_xor_kernel_cudaERNS_14TensorIteratorEENKUlvE0_clEvENKUlvE6_clEvEUlS5_S5_E_EEEEvRNS_18TensorIteratorBaseERKT_EUliE_EEviT1_,@"STO_CUDA_ENTRY STV_DEFAULT"
_ZN2at6native18elementwise_kernelILi128ELi4EZNS0_22gpu_kernel_impl_nocastINS0_13BinaryFunctorIN3c104HalfES5_bZZZNS0_23logical_xor_kernel_cudaERNS_14TensorIteratorEENKUlvE0_clEvENKUlvE6_clEvEUlS5_S5_E_EEEEvRNS_18TensorIteratorBaseERKT_EUliE_EEviT1_:
.text._ZN2at6native18elementwise_kernelILi128ELi4EZNS0_22gpu_kernel_impl_nocastINS0_13BinaryFunctorIN3c104HalfES5_bZZZNS0_23logical_xor_kernel_cudaERNS_14TensorIteratorEENKUlvE0_clEvENKUlvE6_clEvEUlS5_S5_E_EEEEvRNS_18TensorIteratorBaseERKT_EUliE_EEviT1_:
        /* <DEDUP_REMOVED lines=261> */
.L_x_4155:
[----:B------:R-:W-:Y:S02]  /*1050*/  IADD3 R4, P0, R4, c[0x0][0x3d0], RZ ;  /* 0x0000f40004047a10 */ /* 0x000fe40007f1e0ff */
[----:B------:R-:W-:Y:S02]  /*1060*/  IADD3 R6, P1, R3, c[0x0][0x3d8], RZ ;  /* 0x0000f60003067a10 */ /* 0x000fe40007f3e0ff */
[----:B------:R-:W-:Y:S02]  /*1070*/  IADD3.X R5, RZ, c[0x0][0x3d4], RZ, P0, !PT ;  /* 0x0000f500ff057a10 */ /* 0x000fe400007fe4ff */
[----:B------:R-:W-:-:S03]  /*1080*/  IADD3.X R7, RZ, c[0x0][0x3dc], RZ, P1, !PT ;  /* 0x0000f700ff077a10 */ /* 0x000fc60000ffe4ff */
[----:B------:R-:W2:Y:S04]  /*1090*/  LDG.E.U16 R4, [R4.64] ;  /* 0x0000000404047981 */ /* 0x000ea8000c1e1500 */
[----:B------:R-:W3:Y:S01]  /*10a0*/  LDG.E.U16 R6, [R6.64] ;  /* 0x0000000406067981 */ /* 0x000ee2000c1e1500 */
[----:B------:R-:W-:Y:S02]  /*10b0*/  IADD3 R2, P2, R2, c[0x0][0x3c8], RZ ;  /* 0x0000f20002027a10 */ /* 0x000fe40007f5e0ff */
[----:B------:R-:W-:Y:S01]  /*10c0*/  IADD3 R0, R0, 0x80, RZ ;  /* 0x0000008000007810 */ /* 0x000fe20007ffe0ff */
[----:B--2---:R-:W-:Y:S02]  /*10d0*/  HADD2.F32 R3, -RZ, R4.H0_H0 ;  /* 0x20000004ff037230 */ /* 0x004fe40000004100 */
[----:B---3--:R-:W-:-:S03]  /*10e0*/  HADD2.F32 R8, -RZ, R6.H0_H0 ;  /* 0x20000006ff087230 */ /* 0x008fc60000004100 */
[----:B------:R-:W-:Y:S02]  /*10f0*/  FSETP.NEU.FTZ.AND P0, PT, R3, RZ, PT ;  /* 0x000000ff0300720b */ /* 0x000fe40003f1d000 */
[----:B------:R-:W-:Y:S02]  /*1100*/  IADD3.X R3, RZ, c[0x0][0x3cc], RZ, P2, !PT ;  /* 0x0000f300ff037a10 */ /* 0x000fe400017fe4ff */
[----:B------:R-:W-:-:S04]  /*1110*/  FSETP.NEU.FTZ.AND P1, PT, R8, RZ, PT ;  /* 0x000000ff0800720b */ /* 0x000fc80003f3d000 */
[----:B------:R-:W-:-:S04]  /*1120*/  PLOP3.LUT P0, PT, P0, P1, PT, 0x28, 0x0 ;  /* 0x000000000000781c */ /* 0x000fc80000702570 */
[----:B------:R-:W-:-:S05]  /*1130*/  SEL R9, RZ, 0x1, !P0 ;  /* 0x00000001ff097807 */ /* 0x000fca0004000000 */
[----:B------:R0:W-:Y:S04]  /*1140*/  STG.E.U8 [R2.64], R9 ;  /* 0x0000000902007986 */ /* 0x0001e8000c101104 */
.L_x_4154:
[----:B------:R-:W-:Y:S05]  /*1150*/  BSYNC B0 ;  /* 0x0000000000007941 */ /* 0x000fea0003800000 */
.L_x_4153:
        /* <DEDUP_REMOVED lines=256> */
.L_x_4158:
        /* <DEDUP_REMOVED lines=271> */
.L_x_4159:
        /* <DEDUP_REMOVED lines=16> */
.L_x_4157:
[----:B------:R-:W-:Y:S05]  /*3350*/  BSYNC B0 ;  /* 0x0000000000007941 */ /* 0x000fea0003800000 */
.L_x_4156:
        /* <DEDUP_REMOVED lines=255> */
.L_x_4160:
[----:B------:R-:W-:Y:S02]  /*4350*/  IADD3 R4, P0, R4, c[0x0][0x3d0], RZ ;  /* 0x0000f40004047a10 */ /* 0x000fe40007f1e0ff */
[----:B------:R-:W-:Y:S02]  /*4360*/  IADD3 R6, P1, R3, c[0x0][0x3d8], RZ ;  /* 0x0000f60003067a10 */ /* 0x000fe40007f3e0ff */
[----:B------:R-:W-:Y:S02]  /*4370*/  IADD3.X R5, RZ, c[0x0][0x3d4], RZ, P0, !PT ;  /* 0x0000f500ff057a10 */ /* 0x000fe400007fe4ff */
[----:B------:R-:W-:-:S03]  /*4380*/  IADD3.X R7, RZ, c[0x0][0x3dc], RZ, P1, !PT ;  /* 0x0000f700ff077a10 */ /* 0x000fc60000ffe4ff */
[----:B------:R-:W2:Y:S04]  /*4390*/  LDG.E.U16 R4, [R4.64] ;  /* 0x0000000404047981 */ /* 0x000ea8000c1e1500 */
[----:B------:R-:W3:Y:S01]  /*43a0*/  LDG.E.U16 R6, [R6.64] ;  /* 0x0000000406067981 */ /* 0x000ee2000c1e1500 */
[----:B------:R-:W-:Y:S01]  /*43b0*/  IADD3 R2, P2, R2, c[0x0][0x3c8], RZ ;  /* 0x0000f20002027a10 */ /* 0x000fe20007f5e0ff */
[----:B--2---:R-:W-:Y:S02]  /*43c0*/  HADD2.F32 R0, -RZ, R4.H0_H0 ;  /* 0x20000004ff007230 */ /* 0x004fe40000004100 */
[----:B---3--:R-:W-:-:S03]  /*43d0*/  HADD2.F32 R3, -RZ, R6.H0_H0 ;  /* 0x20000006ff037230 */ /* 0x008fc60000004100 */
[----:B------:R-:W-:Y:S02]  /*43e0*/  FSETP.NEU.FTZ.AND P0, PT, R0, RZ, PT ;  /* 0x000000ff0000720b */ /* 0x000fe40003f1d000 */
[----:B------:R-:W-:Y:S02]  /*43f0*/  FSETP.NEU.FTZ.AND P1, PT, R3, RZ, PT ;  /* 0x000000ff0300720b */ /* 0x000fe40003f3d000 */
[----:B------:R-:W-:Y:S02]  /*4400*/  IADD3.X R3, RZ, c[0x0][0x3cc], RZ, P2, !PT ;  /* 0x0000f300ff037a10 */ /* 0x000fe400017fe4ff */
[----:B------:R-:W-:-:S04]  /*4410*/  PLOP3.LUT P0, PT, P0, P1, PT, 0x28, 0x0 ;  /* 0x000000000000781c */ /* 0x000fc80000702570 */
[----:B------:R-:W-:-:S05]  /*4420*/  SEL R9, RZ, 0x1, !P0 ;  /* 0x00000001ff097807 */ /* 0x000fca0004000000 */
[----:B------:R-:W-:Y:S01]  /*4430*/  STG.E.U8 [R2.64], R9 ;  /* 0x0000000902007986 */ /* 0x000fe2000c101104 */
[----:B------:R-:W-:Y:S05]  /*4440*/  EXIT ;  /* 0x000000000000794d */ /* 0x000fea0003800000 */
.L_x_4161:
        /* <DEDUP_REMOVED lines=11> */
.L_x_41838:


//--------------------- .text._ZN2at6native27unrolled_elementwise_kernelINS0_13BinaryFunctorIN3c104HalfES4_bZZZNS0_23logical_xor_kernel_cudaERNS_14TensorIteratorEENKUlvE0_clEvENKUlvE6_clEvEUlS4_S4_E_EESt5arrayIPcLm3EELi4E23TrivialOffsetCalculatorILi2EjESE_ILi1EjENS0_6memory15LoadWithoutCastENSH_16StoreWithoutCastEEEviT_T0_T2_T3_T4_T5_ --------------------------
	.section	.text._ZN2at6native27unrolled_elementwise_kernelINS0_13BinaryFunctorIN3c104HalfES4_bZZZNS0_23logical_xor_kernel_cudaERNS_14TensorIteratorEENKUlvE0_clEvENKUlvE6_clEvEUlS4_S4_E_EESt5arrayIPcLm3EELi4E23TrivialOffsetCalculatorILi2EjESE_ILi1EjENS0_6memory15LoadWithoutCastENSH_16StoreWithoutCastEEEviT_T0_T2_T3_T4_T5_,"ax",@progbits
	.sectioninfo	@"SHI_REGISTERS=26"
	.align	128
        .global         _ZN2at6native27unrolled_elementwise_kernelINS0_13BinaryFunctorIN3c104HalfES4_bZZZNS0_23logical_xor_kernel_cudaERNS_14TensorIteratorEENKUlvE0_clEvENKUlvE6_clEvEUlS4_S4_E_EESt5arrayIPcLm3EELi4E23TrivialOffsetCalculatorILi2EjESE_ILi1EjENS0_6memory15LoadWithoutCastENSH_16StoreWithoutCastEEEviT_T0_T2_T3_T4_T5_
        .type           _ZN2at6native27unrolled_elementwise_kernelINS0_13BinaryFunctorIN3c104HalfES4_bZZZNS0_23logical_xor_kernel_cudaERNS_14TensorIteratorEENKUlvE0_clEvENKUlvE6_clEvEUlS4_S4_E_EESt5arrayIPcLm3EELi4E23TrivialOffsetCalculatorILi2EjESE_ILi1EjENS0_6memory15LoadWithoutCastENSH_16StoreWithoutCastEEEviT_T0_T2_T3_T4_T5_,@function
        .size           _ZN2at6native27unrolled_elementwise_kernelINS0_13BinaryFunctorIN3c104HalfES4_bZZZNS0_23logical_xor_kernel_cudaERNS_14TensorIteratorEENKUlvE0_clEvENKUlvE6_clEvEUlS4_S4_E_EESt5arrayIPcLm3EELi4E23TrivialOffsetCalculatorILi2EjESE_ILi1EjENS0_6memory15LoadWithoutCastENSH_16StoreWithoutCastEEEviT_T0_T2_T3_T4_T5_,(.L_x_41839 - _ZN2at6native27unrolled_elementwise_kernelINS0_13BinaryFunctorIN3c104HalfES4_bZZZNS0_23logical_xor_kernel_cudaERNS_14TensorIteratorEENKUlvE0_clEvENKUlvE6_clEvEUlS4_S4_E_EESt5arrayIPcLm3EELi4E23TrivialOffsetCalculatorILi2EjESE_ILi1EjENS0_6memory15LoadWithoutCastENSH_16StoreWithoutCastEEEviT_T0_T2_T3_T4_T5_)
        .other          _ZN2at6native27unrolled_elementwise_kernelINS0_13BinaryFunctorIN3c104HalfES4_bZZZNS0_23logical_xor_kernel_cudaERNS_14TensorIteratorEENKUlvE0_clEvENKUlvE6_clEvEUlS4_S4_E_EESt5arrayIPcLm3EELi4E23TrivialOffsetCalculatorILi2EjESE_ILi1EjENS0_6memory15LoadWithoutCastENSH_16StoreWithoutCastEEEviT_T0_T2_T3_T4_T5_,@"STO_CUDA_ENTRY STV_DEFAULT"
_ZN2at6native27unrolled_elementwise_kernelINS0_13BinaryFunctorIN3c104HalfES4_bZZZNS0_23logical_xor_kernel_cudaERNS_14TensorIteratorEENKUlvE0_clEvENKUlvE6_clEvEUlS4_S4_E_EESt5arrayIPcLm3EELi4E23TrivialOffsetCalculatorILi2EjESE_ILi1EjENS0_6memory15LoadWithoutCastENSH_16StoreWithoutCastEEEviT_T0_T2_T3_T4_T5_:
.text._ZN2at6native27unrolled_elementwise_kernelINS0_13BinaryFunctorIN3c104HalfES4_bZZZNS0_23logical_xor_kernel_cudaERNS_14TensorIteratorEENKUlvE0_clEvENKUlvE6_clEvEUlS4_S4_E_EESt5arrayIPcLm3EELi4E23TrivialOffsetCalculatorILi2EjESE_ILi1EjENS0_6memory15LoadWithoutCastENSH_16StoreWithoutCastEEEviT_T0_T2_T3_T4_T5_:
        /* <DEDUP_REMOVED lines=20> */
[----:B------:R-:W-:Y:S01]  /*0140*/  @!P0 IADD3 R9, R9, 0x80, RZ ;  /* 0x0000008009098810 */ /* 0x000fe20007ffe0ff */
[----:B------:R-:W-:-:S03]  /*0150*/  @!P0 IMAD.MOV.U32 R23, RZ, RZ, 0x2 ;  /* 0x00000002ff178424 */ /* 0x000fc600078e00ff */
[----:B------:R-:W-:Y:S01]  /*0160*/  ISETP.GE.AND P1, PT, R9, R2, PT ;  /* 0x000000020900720c */ /* 0x000fe20003f26270 */
[CC--:B------:R-:W-:Y:S01]  /*0170*/  @!P0 IMAD.WIDE.U32 R20, R22.reuse, R23.reuse, c[0x0][0x170] ;  /* 0x00005c0016148625 */ /* 0x0c0fe200078e0017 */
[----:B------:R-:W-:Y:S02]  /*0180*/  PRMT R8, RZ, 0x7610, R8 ;  /* 0x00007610ff087816 */ /* 0x000fe40000000008 */
[----:B------:R-:W-:Y:S02]  /*0190*/  PRMT R6, RZ, 0x7610, R6 ;  /* 0x00007610ff067816 */ /* 0x000fe40000000006 */
[----:B------:R-:W4:Y:S01]  /*01a0*/  @!P0 LDG.E.U16 R11, [R20.64] ;  /* 0x00000004140b8981 */ /* 0x000f22000c1e1500 */
[----:B------:R-:W-:Y:S01]  /*01b0*/  PRMT R7, RZ, 0x7610, R7 ;  /* 0x00007610ff077816 */ /* 0x000fe20000000007 */
[----:B------:R-:W-:-:S05]  /*01c0*/  @!P0 IMAD.WIDE.U32 R22, R22, R23, c[0x0][0x178] ;  /* 0x00005e0016168625 */ /* 0x000fca00078e0017 */
[----:B------:R-:W-:Y:S01]  /*01d0*/  @!P1 IMAD R14, R0, 0x200, R9 ;  /* 0x00000200000e9824 */ /* 0x000fe200078e0209 */
[----:B------:R-:W4:Y:S01]  /*01e0*/  @!P0 LDG.E.U16 R7, [R22.64] ;  /* 0x0000000416078981 */ /* 0x000f22000c1e1500 */
[----:B------:R-:W-:-:S04]  /*01f0*/  @!P1 IMAD.MOV.U32 R15, RZ, RZ, 0x2 ;  /* 0x00000002ff0f9424 */ /* 0x000fc800078e00ff */
[----:B------:R-:W-:-:S04]  /*0200*/  @!P1 IMAD.WIDE.U32 R12, R14, R15, c[0x0][0x170] ;  /* 0x00005c000e0c9625 */ /* 0x000fc800078e000f */
[----:B------:R-:W-:Y:S01]  /*0210*/  @!P1 IMAD.WIDE.U32 R14, R14, R15, c[0x0][0x178] ;  /* 0x00005e000e0e9625 */ /* 0x000fe200078e000f */
[----:B------:R0:W4:Y:S04]  /*0220*/  @!P1 LDG.E.U16 R8, [R12.64] ;  /* 0x000000040c089981 */ /* 0x000128000c1e1500 */
[----:B------:R0:W4:Y:S01]  /*0230*/  @!P1 LDG.E.U16 R6, [R14.64] ;  /* 0x000000040e069981 */ /* 0x000122000c1e1500 */
[----:B------:R-:W-:-:S04]  /*0240*/  @!P1 IADD3 R9, R9, 0x80, RZ ;  /* 0x0000008009099810 */ /* 0x000fc80007ffe0ff */
[----:B------:R-:W-:Y:S02]  /*0250*/  ISETP.GE.AND P0, PT, R9, R2, PT ;  /* 0x000000020900720c */ /* 0x000fe40003f06270 */
[----:B0-----:R-:W-:-:S04]  /*0260*/  IADD3 R15, R5, 0x80, RZ ;  /* 0x00000080050f7810 */ /* 0x001fc80007ffe0ff */
[----:B------:R-:W-:-:S07]  /*0270*/  ISETP.GE.AND P3, PT, R15, R2, PT ;  /* 0x000000020f00720c */ /* 0x000fce0003f66270 */
[--C-:B-1----:R-:W-:Y:S02]  /*0280*/  @!P0 IMAD R18, R0, 0x200, R9.reuse ;  /* 0x0000020000128824 */ /* 0x102fe400078e0209 */
[----:B------:R-:W-:Y:S01]  /*0290*/  @!P0 IMAD.MOV.U32 R19, RZ, RZ, 0x2 ;  /* 0x00000002ff138424 */ /* 0x000fe200078e00ff */
[----:B------:R-:W-:Y:S02]  /*02a0*/  IADD3 R13, R5, 0x100, RZ ;  /* 0x00000100050d7810 */ /* 0x000fe40007ffe0ff */
[----:B------:R-:W-:Y:S01]  /*02b0*/  PRMT R9, RZ, 0x7610, R9 ;  /* 0x00007610ff097816 */ /* 0x000fe20000000009 */
[----:B------:R-:W-:Y:S01]  /*02c0*/  @!P0 IMAD.WIDE.U32 R16, R18, R19, c[0x0][0x170] ;  /* 0x00005c0012108625 */ /* 0x000fe200078e0013 */
[----:B------:R-:W-:-:S03]  /*02d0*/  PRMT R10, RZ, 0x7610, R10 ;  /* 0x00007610ff0a7816 */ /* 0x000fc6000000000a */
        /* <DEDUP_REMOVED lines=8> */
[----:B--2---:R-:W-:Y:S02]  /*0360*/  @!P2 HADD2.F32 R3, -RZ, R3.H0_H0 ;  /* 0x20000003ff03a230 */ /* 0x004fe40000004100 */
[----:B---3--:R-:W-:-:S03]  /*0370*/  @!P2 HADD2.F32 R4, -RZ, R4.H0_H0 ;  /* 0x20000004ff04a230 */ /* 0x008fc60000004100 */
[----:B------:R-:W-:Y:S02]  /*0380*/  @!P2 FSETP.NEU.FTZ.AND P0, PT, R3, RZ, PT ;  /* 0x000000ff0300a20b */ /* 0x000fe40003f1d000 */
[----:B------:R-:W-:Y:S02]  /*0390*/  IADD3 R3, R5, 0x180, RZ ;  /* 0x0000018005037810 */ /* 0x000fe40007ffe0ff */
[----:B------:R-:W-:Y:S01]  /*03a0*/  @!P2 FSETP.NEU.FTZ.AND P1, PT, R4, RZ, PT ;  /* 0x000000ff0400a20b */ /* 0x000fe20003f3d000 */
[----:B------:R-:W-:-:S03]  /*03b0*/  @!P2 IMAD.MOV.U32 R5, RZ, RZ, R15 ;  /* 0x000000ffff05a224 */ /* 0x000fc600078e000f */
[----:B------:R-:W-:Y:S01]  /*03c0*/  @!P2 PLOP3.LUT P1, PT, P0, P1, PT, 0x28, 0x0 ;  /* 0x000000000000a81c */ /* 0x000fe20000722570 */
[----:B----4-:R-:W-:Y:S01]  /*03d0*/  @!P3 HADD2.F32 R11, -RZ, R11.H0_H0 ;  /* 0x2000000bff0bb230 */ /* 0x010fe20000004100 */
[----:B------:R-:W-:-:S04]  /*03e0*/  ISETP.GE.AND P6, PT, R5, R2, PT ;  /* 0x000000020500720c */ /* 0x000fc80003fc6270 */
[----:B------:R-:W-:Y:S02]  /*03f0*/  @!P3 FSETP.NEU.FTZ.AND P0, PT, R11, RZ, PT ;  /* 0x000000ff0b00b20b */ /* 0x000fe40003f1d000 */
[----:B------:R-:W-:Y:S01]  /*0400*/  @!P2 SEL R11, RZ, 0x1, !P1 ;  /* 0x00000001ff0ba807 */ /* 0x000fe20004800000 */
[----:B------:R-:W-:-:S04]  /*0410*/  @!P3 HADD2.F32 R7, -RZ, R7.H0_H0 ;  /* 0x20000007ff07b230 */ /* 0x000fc80000004100 */
[----:B------:R0:W-:Y:S01]  /*0420*/  @!P2 STG.E.U8 [R12.64], R11 ;  /* 0x0000000b0c00a986 */ /* 0x0001e2000c101104 */
[----:B------:R-:W-:Y:S01]  /*0430*/  @!P3 FSETP.NEU.FTZ.AND P2, PT, R7, RZ, PT ;  /* 0x000000ff0700b20b */ /* 0x000fe20003f5d000 */
[----:B------:R-:W-:Y:S02]  /*0440*/  @!P4 HADD2.F32 R8, -RZ, R8.H0_H0 ;  /* 0x20000008ff08c230 */ /* 0x000fe40000004100 */
[----:B------:R-:W-:-:S03]  /*0450*/  @!P4 HADD2.F32 R6, -RZ, R6.H0_H0 ;  /* 0x20000006ff06c230 */ /* 0x000fc60000004100 */
[----:B------:R-:W-:Y:S02]  /*0460*/  @!P4 FSETP.NEU.FTZ.AND P1, PT, R8, RZ, PT ;  /* 0x000000ff0800c20b */ /* 0x000fe40003f3d000 */
[----:B------:R-:W-:Y:S02]  /*0470*/  @!P4 FSETP.NEU.FTZ.AND P5, PT, R6, RZ, PT ;  /* 0x000000ff0600c20b */ /* 0x000fe40003fbd000 */
[----:B------:R-:W-:Y:S02]  /*0480*/  @!P3 PLOP3.LUT P0, PT, P0, P2, PT, 0x28, 0x0 ;  /* 0x000000000000b81c */ /* 0x000fe40000704570 */
[----:B------:R-:W-:Y:S02]  /*0490*/  @!P4 PLOP3.LUT P1, PT, P1, P5, PT, 0x28, 0x0 ;  /* 0x000000000000c81c */ /* 0x000fe40000f2a570 */
[----:B------:R-:W-:Y:S02]  /*04a0*/  ISETP.GE.AND P5, PT, R3, R2, PT ;  /* 0x000000020300720c */ /* 0x000fe40003fa6270 */
[----:B------:R-:W-:-:S02]  /*04b0*/  @!P3 SEL R3, RZ, 0x1, !P0 ;  /* 0x00000001ff03b807 */ /* 0x000fc40004000000 */
        /* <DEDUP_REMOVED lines=13> */
.L_x_4163:
[----:B0-----:R-:W-:Y:S05]  /*0590*/  BSYNC B0 ;  /* 0x0000000000007941 */ /* 0x001fea0003800000 */
.L_x_4162:
[----:B------:R-:W-:Y:S01]  /*05a0*/  ISETP.GE.AND P1, PT, R5, R2, PT ;  /* 0x000000020500720c */ /* 0x000fe20003f26270 */
[----:B-----5:R-:W-:Y:S02]  /*05b0*/  @!P5 HADD2.F32 R9, -RZ, R9.H0_H0 ;  /* 0x20000009ff09d230 */ /* 0x020fe40000004100 */
[----:B------:R-:W-:-:S03]  /*05c0*/  @!P5 HADD2.F32 R10, -RZ, R10.H0_H0 ;  /* 0x2000000aff0ad230 */ /* 0x000fc60000004100 */
        /* <DEDUP_REMOVED lines=10> */
.L_x_4164:
        /* <DEDUP_REMOVED lines=9> */
.L_x_41839:


//--------------------- .text._ZN2at6native29vectorized_elementwise_kernelILi2ENS0_13BinaryFunctorIN3c104HalfES4_bZZZNS0_23logical_xor_kernel_cudaERNS_14TensorIteratorEENKUlvE0_clEvENKUlvE6_clEvEUlS4_S4_E_EESt5arrayIPcLm3EEEEviT0_T1_ --------------------------
	.section	.text._ZN2at6native29vectorized_elementwise_kernelILi2ENS0_13BinaryFunctorIN3c104HalfES4_bZZZNS0_23logical_xor_kernel_cudaERNS_14TensorIteratorEENKUlvE0_clEvENKUlvE6_clEvEUlS4_S4_E_EESt5arrayIPcLm3EEEEviT0_T1_,"ax",@progbits
	.sectioninfo	@"SHI_REGISTERS=32"
	.align	128
        .global         _ZN2at6native29vectorized_elementwise_kernelILi2ENS0_13BinaryFunctorIN3c104HalfES4_bZZZNS0_23logical_xor_kernel_cudaERNS_14TensorIteratorEENKUlvE0_clEvENKUlvE6_clEvEUlS4_S4_E_EESt5arrayIPcLm3EEEEviT0_T1_
        .type           _ZN2at6native29vectorized_elementwise_kernelILi2ENS0_13BinaryFunctorIN3c104HalfES4_bZZZNS0_23logical_xor_kernel_cudaERNS_14TensorIteratorEENKUlvE0_clEvENKUlvE6_clEvEUlS4_S4_E_EESt5arrayIPcLm3EEEEviT0_T1_,@function
        .size           _ZN2at6native29vectorized_elementwise_kernelILi2ENS0_13BinaryFunctorIN3c104HalfES4_bZZZNS0_23logical_xor_kernel_cudaERNS_14TensorIteratorEENKUlvE0_clEvENKUlvE6_clEvEUlS4_S4_E_EESt5arrayIPcLm3EEEEviT0_T1_,(.L_x_41840 - _ZN2at6native29vectorized_elementwise_kernelILi2ENS0_13BinaryFunctorIN3c104HalfES4_bZZZNS0_23logical_xor_kernel_cudaERNS_14TensorIteratorEENKUlvE0_clEvENKUlvE6_clEvEUlS4_S4_E_EESt5arrayIPcLm3EEEEviT0_T1_)
        .other          _ZN2at6native29vectorized_elementwise_kernelILi2ENS0_13BinaryFunctorIN3c104HalfES4_bZZZNS0_23logical_xor_kernel_cudaERNS_14TensorIteratorEENKUlvE0_clEvENKUlvE6_clEvEUlS4_S4_E_EESt5arrayIPcLm3EEEEviT0_T1_,@"STO_CUDA_ENTRY STV_DEFAULT"
_ZN2at6native29vectorized_elementwise_kernelILi2ENS0_13BinaryFunctorIN3c104HalfES4_bZZZNS0_23logical_xor_kernel_cudaERNS_14TensorIteratorEENKUlvE0_clEvENKUlvE6_clEvEUlS4_S4_E_EESt5arrayIPcLm3EEEEviT0_T1_:
.text._ZN2at6native29vectorized_elementwise_kernelILi2ENS0_13BinaryFunctorIN3c104HalfES4_bZZZNS0_23logical_xor_kernel_cudaERNS_14TensorIteratorEENKUlvE0_clEvENKUlvE6_clEvEUlS4_S4_E_EESt5arrayIPcLm3EEEEviT0_T1_:
        /* <DEDUP_REMOVED lines=15> */
[----:B------:R-:W4:Y:S04]  /*00f0*/  LDG.E R11, [R4.64+0x200] ;  /* 0x00020004040b7981 */ /* 0x000f28000c1e1900 */
[----:B------:R4:W5:Y:S04]  /*0100*/  LDG.E R12, [R4.64+0x400] ;  /* 0x00040004040c7981 */ /* 0x000968000c1e1900 */
[----:B------:R-:W5:Y:S04]  /*0110*/  LDG.E R14, [R6.64+0x200] ;  /* 0x00020004060e7981 */ /* 0x000f68000c1e1900 */
[----:B------:R4:W5:Y:S04]  /*0120*/  LDG.E R2, [R4.64+0x600] ;  /* 0x0006000404027981 */ /* 0x000968000c1e1900 */
[----:B------:R0:W5:Y:S04]  /*0130*/  LDG.E R15, [R6.64+0x400] ;  /* 0x00040004060f7981 */ /* 0x000168000c1e1900 */
[----:B------:R0:W5:Y:S01]  /*0140*/  LDG.E R16, [R6.64+0x600] ;  /* 0x0006000406107981 */ /* 0x000162000c1e1900 */
[----:B--2---:R-:W-:-:S02]  /*0150*/  HADD2.F32 R3, -RZ, R9.H0_H0 ;  /* 0x20000009ff037230 */ /* 0x004fc40000004100 */
[----:B------:R-:W-:-:S03]  /*0160*/  HADD2.F32 R9, -RZ, R9.H1_H1 ;  /* 0x30000009ff097230 */ /* 0x000fc60000004100 */
[----:B------:R-:W-:Y:S01]  /*0170*/  FSETP.NEU.FTZ.AND P2, PT, R3, RZ, PT ;  /* 0x000000ff0300720b */ /* 0x000fe20003f5d000 */
[----:B---3--:R-:W-:Y:S02]  /*0180*/  HADD2.F32 R3, -RZ, R13.H1_H1 ;  /* 0x3000000dff037230 */ /* 0x008fe40000004100 */
[----:B----4-:R-:W-:Y:S02]  /*0190*/  HADD2.F32 R5, -RZ, R11.H1_H1 ;  /* 0x3000000bff057230 */ /* 0x010fe40000004100 */
[----:B------:R-:W-:Y:S01]  /*01a0*/  HADD2.F32 R8, -RZ, R13.H0_H0 ;  /* 0x2000000dff087230 */ /* 0x000fe20000004100 */
[----:B------:R-:W-:Y:S02]  /*01b0*/  FSETP.NEU.FTZ.AND P1, PT, R9, RZ, PT ;  /* 0x000000ff0900720b */ /* 0x000fe40003f3d000 */
[----:B------:R-:W-:Y:S02]  /*01c0*/  FSETP.NEU.FTZ.AND P3, PT, R3, RZ, PT ;  /* 0x000000ff0300720b */ /* 0x000fe40003f7d000 */
[----:B------:R-:W-:Y:S01]  /*01d0*/  FSETP.NEU.FTZ.AND P4, PT, R5, RZ, PT ;  /* 0x000000ff0500720b */ /* 0x000fe20003f9d000 */
[----:B-----5:R-:W-:Y:S01]  /*01e0*/  HADD2.F32 R5, -RZ, R12.H0_H0 ;  /* 0x2000000cff057230 */ /* 0x020fe20000004100 */
[----:B------:R-:W-:Y:S01]  /*01f0*/  FSETP.NEU.FTZ.AND P5, PT, R8, RZ, PT ;  /* 0x000000ff0800720b */ /* 0x000fe20003fbd000 */
[----:B------:R-:W-:Y:S01]  /*0200*/  HADD2.F32 R3, -RZ, R14.H1_H1 ;  /* 0x3000000eff037230 */ /* 0x000fe20000004100 */
[----:B------:R-:W-:Y:S01]  /*0210*/  PLOP3.LUT P1, PT, P1, P3, PT, 0x28, 0x0 ;  /* 0x000000000000781c */ /* 0x000fe20000f26570 */
[----:B------:R-:W-:-:S02]  /*0220*/  HADD2.F32 R8, -RZ, R11.H0_H0 ;  /* 0x2000000bff087230 */ /* 0x000fc40000004100 */
[----:B------:R-:W-:Y:S02]  /*0230*/  HADD2.F32 R4, -RZ, R14.H0_H0 ;  /* 0x2000000eff047230 */ /* 0x000fe40000004100 */
[----:B0-----:R-:W-:Y:S01]  /*0240*/  HADD2.F32 R6, -RZ, R2.H0_H0 ;  /* 0x20000002ff067230 */ /* 0x001fe20000004100 */
[----:B------:R-:W-:Y:S02]  /*0250*/  PLOP3.LUT P2, PT, P2, P5, PT, 0x28, 0x0 ;  /* 0x000000000000781c */ /* 0x000fe4000174a570 */
[----:B------:R-:W-:Y:S02]  /*0260*/  FSETP.NEU.FTZ.AND P3, PT, R5, RZ, PT ;  /* 0x000000ff0500720b */ /* 0x000fe40003f7d000 */
[----:B------:R-:W-:Y:S01]  /*0270*/  FSETP.NEU.FTZ.AND P5, PT, R3, RZ, PT ;  /* 0x000000ff0300720b */ /* 0x000fe20003fbd000 */
[----:B------:R-:W-:Y:S01]  /*0280*/  HADD2.F32 R3, -RZ, R12.H1_H1 ;  /* 0x3000000cff037230 */ /* 0x000fe20000004100 */
[----:B------:R-:W-:Y:S02]  /*0290*/  SEL R5, RZ, 0x1, !P1 ;  /* 0x00000001ff057807 */ /* 0x000fe40004800000 */
[----:B------:R-:W-:-:S02]  /*02a0*/  FSETP.NEU.FTZ.AND P6, PT, R8, RZ, PT ;  /* 0x000000ff0800720b */ /* 0x000fc40003fdd000 */
[----:B------:R-:W-:Y:S02]  /*02b0*/  FSETP.NEU.FTZ.AND P0, PT, R4, RZ, PT ;  /* 0x000000ff0400720b */ /* 0x000fe40003f1d000 */
[----:B------:R-:W-:Y:S01]  /*02c0*/  FSETP.NEU.FTZ.AND P1, PT, R6, RZ, PT ;  /* 0x000000ff0600720b */ /* 0x000fe20003f3d000 */
[--C-:B------:R-:W-:Y:S01]  /*02d0*/  HADD2.F32 R6, -RZ, R15.reuse.H0_H0 ;  /* 0x2000000fff067230 */ /* 0x100fe20000004100 */
[----:B------:R-:W-:Y:S02]  /*02e0*/  SEL R4, RZ, 0x1, !P2 ;  /* 0x00000001ff047807 */ /* 0x000fe40005000000 */
[----:B------:R-:W-:Y:S02]  /*02f0*/  PLOP3.LUT P0, PT, P6, P0, PT, 0x28, 0x0 ;  /* 0x000000000000781c */ /* 0x000fe40003700570 */
[----:B------:R-:W-:Y:S01]  /*0300*/  FSETP.NEU.FTZ.AND P2, PT, R3, RZ, PT ;  /* 0x000000ff0300720b */ /* 0x000fe20003f5d000 */
[----:B------:R-:W-:Y:S01]  /*0310*/  HADD2.F32 R3, -RZ, R15.H1_H1 ;  /* 0x3000000fff037230 */ /* 0x000fe20000004100 */
[----:B------:R-:W-:-:S02]  /*0320*/  IADD3 R10, P6, R10, c[0x0][0x168], RZ ;  /* 0x00005a000a0a7a10 */ /* 0x000fc40007fde0ff */
[----:B------:R-:W-:Y:S02]  /*0330*/  PLOP3.LUT P4, PT, P4, P5, PT, 0x28, 0x0 ;  /* 0x000000000000781c */ /* 0x000fe4000278a570 */
[----:B------:R-:W-:Y:S01]  /*0340*/  FSETP.NEU.FTZ.AND P5, PT, R6, RZ, PT ;  /* 0x000000ff0600720b */ /* 0x000fe20003fbd000 */
[----:B------:R-:W-:Y:S01]  /*0350*/  HADD2.F32 R6, -RZ, R16.H0_H0 ;  /* 0x20000010ff067230 */ /* 0x000fe20000004100 */
[----:B------:R-:W-:Y:S01]  /*0360*/  IMAD.X R11, RZ, RZ, c[0x0][0x16c], P6 ;  /* 0x00005b00ff0b7624 */ /* 0x000fe200030e06ff */
[----:B------:R-:W-:Y:S01]  /*0370*/  FSETP.NEU.FTZ.AND P6, PT, R3, RZ, PT ;  /* 0x000000ff0300720b */ /* 0x000fe20003fdd000 */
[----:B------:R-:W-:Y:S01]  /*0380*/  HADD2.F32 R2, -RZ, R2.H1_H1 ;  /* 0x30000002ff027230 */ /* 0x000fe20000004100 */
[----:B------:R-:W-:Y:S01]  /*0390*/  PLOP3.LUT P5, PT, P3, P5, PT, 0x28, 0x0 ;  /* 0x000000000000781c */ /* 0x000fe20001faa570 */
[----:B------:R-:W-:Y:S01]  /*03a0*/  HADD2.F32 R3, -RZ, R16.H1_H1 ;  /* 0x30000010ff037230 */ /* 0x000fe20000004100 */
[----:B------:R-:W-:Y:S02]  /*03b0*/  FSETP.NEU.FTZ.AND P3, PT, R6, RZ, PT ;  /* 0x000000ff0600720b */ /* 0x000fe40003f7d000 */
[----:B------:R-:W-:-:S02]  /*03c0*/  PLOP3.LUT P2, PT, P2, P6, PT, 0x28, 0x0 ;  /* 0x000000000000781c */ /* 0x000fc4000174c570 */
[----:B------:R-:W-:Y:S02]  /*03d0*/  PLOP3.LUT P1, PT, P1, P3, PT, 0x28, 0x0 ;  /* 0x000000000000781c */ /* 0x000fe40000f26570 */
[----:B------:R-:W-:Y:S02]  /*03e0*/  FSETP.NEU.FTZ.AND P6, PT, R2, RZ, PT ;  /* 0x000000ff0200720b */ /* 0x000fe40003fdd000 */
[----:B------:R-:W-:Y:S01]  /*03f0*/  FSETP.NEU.FTZ.AND P3, PT, R3, RZ, PT ;  /* 0x000000ff0300720b */ /* 0x000fe20003f7d000 */
[----:B------:R-:W-:-:S03]  /*0400*/  IMAD.WIDE R2, R0, 0x2, R10 ;  /* 0x0000000200027825 */ /* 0x000fc600078e020a */
        /* <DEDUP_REMOVED lines=16> */
.L_x_4165:
[----:B------:R-:W0:Y:S01]  /*0510*/  S2R R11, SR_TID.X ;  /* 0x00000000000b7919 */ /* 0x000e220000002100 */
        /* <DEDUP_REMOVED lines=13> */
[----:B------:R-:W-:Y:S01]  /*05f0*/  @!P0 IMAD.IADD R22, R10, 0x1, R23 ;  /* 0x000000010a168824 */ /* 0x000fe200078e0217 */
[----:B------:R-:W-:-:S04]  /*0600*/  @!P0 IADD3 R23, R23, 0x80, RZ ;  /* 0x0000008017178810 */ /* 0x000fc80007ffe0ff */
[----:B------:R-:W-:-:S13]  /*0610*/  ISETP.GE.AND P1, PT, R23, R0, PT ;  /* 0x000000001700720c */ /* 0x000fda0003f26270 */
[----:B------:R-:W-:Y:S01]  /*0620*/  @!P1 IMAD.IADD R8, R10, 0x1, R23 ;  /* 0x000000010a089824 */ /* 0x000fe200078e0217 */
[----:B------:R-:W-:Y:S01]  /*0630*/  @!P1 IADD3 R23, R23, 0x80, RZ ;  /* 0x0000008017179810 */ /* 0x000fe20007ffe0ff */
[----:B------:R-:W-:-:S03]  /*0640*/  @!P1 IMAD.MOV.U32 R9, RZ, RZ, 0x2 ;  /* 0x00000002ff099424 */ /* 0x000fc600078e00ff */
[----:B------:R-:W-:-:S13]  /*0650*/  ISETP.GE.AND P2, PT, R23, R0, PT ;  /* 0x000000001700720c */ /* 0x000fda0003f46270 */
[----:B------:R-:W-:Y:S01]  /*0660*/  @!P2 IMAD.IADD R20, R10, 0x1, R23 ;  /* 0x000000010a14a824 */ /* 0x000fe200078e0217 */
[----:B------:R-:W-:-:S04]  /*0670*/  @!P2 IADD3 R23, R23, 0x80, RZ ;  /* 0x000000801717a810 */ /* 0x000fc80007ffe0ff */
[----:B------:R-:W-:Y:S01]  /*0680*/  ISETP.GE.AND P3, PT, R23, R0, PT ;  /* 0x000000001700720c */ /* 0x000fe20003f66270 */
[----:B------:R-:W-:Y:S01]  /*0690*/  @!P1 IMAD.WIDE.U32 R4, R8, R9, c[0x0][0x170] ;  /* 0x00005c0008049625 */ /* 0x000fe200078e0009 */
[----:B------:R-:W-:-:S03]  /*06a0*/  PRMT R15, RZ, 0x7610, R15 ;  /* 0x00007610ff0f7816 */ /* 0x000fc6000000000f */
[----:B------:R-:W-:Y:S01]  /*06b0*/  @!P1 IMAD.WIDE.U32 R8, R8, R9, c[0x0][0x178] ;  /* 0x00005e0008089625 */ /* 0x000fe200078e0009 */
[----:B------:R4:W5:Y:S03]  /*06c0*/  @!P1 LDG.E.U16 R14, [R4.64] ;  /* 0x00000004040e9981 */ /* 0x000966000c1e1500 */
[----:B------:R-:W-:Y:S01]  /*06d0*/  @!P2 IMAD.MOV.U32 R21, RZ, RZ, 0x2 ;  /* 0x00000002ff15a424 */ /* 0x000fe200078e00ff */
[----:B------:R1:W5:Y:S03]  /*06e0*/  @!P1 LDG.E.U16 R15, [R8.64] ;  /* 0x00000004080f9981 */ /* 0x000366000c1e1500 */
[----:B------:R-:W-:Y:S01]  /*06f0*/  @!P3 IMAD.IADD R24, R10, 0x1, R23 ;  /* 0x000000010a18b824 */ /* 0x000fe200078e0217 */
[----:B------:R-:W-:-:S04]  /*0700*/  @!P3 IADD3 R23, R23, 0x80, RZ ;  /* 0x000000801717b810 */ /* 0x000fc80007ffe0ff */
[C---:B------:R-:W-:Y:S01]  /*0710*/  ISETP.GE.AND P5, PT, R23.reuse, R0, PT ;  /* 0x000000001700720c */ /* 0x040fe20003fa6270 */
[CC--:B0-----:R-:W-:Y:S01]  /*0720*/  @!P2 IMAD.WIDE.U32 R2, R20.reuse, R21.reuse, c[0x0][0x170] ;  /* 0x00005c001402a625 */ /* 0x0c1fe200078e0015 */
[----:B------:R-:W-:Y:S02]  /*0730*/  PRMT R16, RZ, 0x7610, R16 ;  /* 0x00007610ff107816 */ /* 0x000fe40000000010 */
[----:B------:R-:W-:Y:S01]  /*0740*/  PRMT R17, RZ, 0x7610, R17 ;  /* 0x00007610ff117816 */ /* 0x000fe20000000011 */
[----:B------:R-:W-:Y:S01]  /*0750*/  @!P2 IMAD.WIDE.U32 R20, R20, R21, c[0x0][0x178] ;  /* 0x00005e001414a625 */ /* 0x000fe200078e0015 */
[----:B------:R-:W-:Y:S02]  /*0760*/  PRMT R18, RZ, 0x7610, R18 ;  /* 0x00007610ff127816 */ /* 0x000fe40000000012 */
[----:B------:R-:W-:Y:S01]  /*0770*/  PRMT R19, RZ, 0x7610, R19 ;  /* 0x00007610ff137816 */ /* 0x000fe20000000013 */
[----:B------:R-:W-:Y:S01]  /*0780*/  @!P3 IMAD.MOV.U32 R25, RZ, RZ, 0x2 ;  /* 0x00000002ff19b424 */ /* 0x000fe200078e00ff */
[----:B------:R0:W5:Y:S03]  /*0790*/  @!P2 LDG.E.U16 R16, [R2.64] ;  /* 0x000000040210a981 */ /* 0x000166000c1e1500 */
[CC--:B-1----:R-:W-:Y:S01]  /*07a0*/  @!P3 IMAD.WIDE.U32 R6, R24.reuse, R25.reuse, c[0x0][0x170] ;  /* 0x00005c001806b625 */ /* 0x0c2fe200078e0019 */
[----:B------:R1:W5:Y:S03]  /*07b0*/  @!P2 LDG.E.U16 R17, [R20.64] ;  /* 0x000000041411a981 */ /* 0x000366000c1e1500 */
[----:B------:R-:W-:Y:S01]  /*07c0*/  @!P3 IMAD.WIDE.U32 R8, R24, R25, c[0x0][0x178] ;  /* 0x00005e001808b625 */ /* 0x000fe200078e0019 */
[----:B------:R0:W5:Y:S03]  /*07d0*/  @!P3 LDG.E.U16 R18, [R6.64] ;  /* 0x000000040612b981 */ /* 0x000166000c1e1500 */
[----:B----4-:R-:W-:Y:S01]  /*07e0*/  @!P5 IMAD.IADD R4, R10, 0x1, R23 ;  /* 0x000000010a04d824 */ /* 0x010fe200078e0217 */
[----:B------:R-:W-:Y:S01]  /*07f0*/  @!P5 IADD3 R23, R23, 0x80, RZ ;  /* 0x000000801717d810 */ /* 0x000fe20007ffe0ff */
[----:B------:R4:W5:Y:S01]  /*0800*/  @!P3 LDG.E.U16 R19, [R8.64] ;  /* 0x000000040813b981 */ /* 0x000962000c1e1500 */
[----:B------:R-:W-:-:S02]  /*0810*/  @!P5 IMAD.MOV.U32 R5, RZ, RZ, 0x2 ;  /* 0x00000002ff05d424 */ /* 0x000fc400078e00ff */
[----:B------:R-:W-:Y:S02]  /*0820*/  ISETP.GE.AND P2, PT, R23, R0, PT ;  /* 0x000000001700720c */ /* 0x000fe40003f46270 */
[----:B-1----:R-:W-:Y:S01]  /*0830*/  PRMT R20, RZ, 0x7610, R20 ;  /* 0x00007610ff147816 */ /* 0x002fe20000000014 */
[----:B0-----:R-:W-:Y:S01]  /*0840*/  @!P5 IMAD.WIDE.U32 R2, R4, R5, c[0x0][0x170] ;  /* 0x00005c000402d625 */ /* 0x001fe200078e0005 */
[----:B------:R-:W-:-:S03]  /*0850*/  PRMT R21, RZ, 0x7610, R21 ;  /* 0x00007610ff157816 */ /* 0x000fc60000000015 */
[----:B------:R-:W-:Y:S01]  /*0860*/  @!P5 IMAD.WIDE.U32 R4, R4, R5, c[0x0][0x178] ;  /* 0x00005e000404d625 */ /* 0x000fe200078e0005 */
[----:B------:R0:W5:Y:S04]  /*0870*/  @!P5 LDG.E.U16 R20, [R2.64] ;  /* 0x000000040214d981 */ /* 0x000168000c1e1500 */
[----:B------:R1:W5:Y:S01]  /*0880*/  @!P5 LDG.E.U16 R21, [R4.64] ;  /* 0x000000040415d981 */ /* 0x000362000c1e1500 */
[----:B------:R-:W-:Y:S02]  /*0890*/  @!P2 IMAD.IADD R26, R10, 0x1, R23 ;  /* 0x000000010a1aa824 */ /* 0x000fe400078e0217 */
[----:B------:R-:W-:Y:S01]  /*08a0*/  @!P2 IMAD.MOV.U32 R27, RZ, RZ, 0x2 ;  /* 0x00000002ff1ba424 */ /* 0x000fe200078e00ff */
[----:B------:R-:W-:Y:S02]  /*08b0*/  PRMT R25, RZ, 0x7610, R25 ;  /* 0x00007610ff197816 */ /* 0x000fe40000000019 */
[----:B------:R-:W-:Y:S01]  /*08c0*/  PRMT R24, RZ, 0x7610, R24 ;  /* 0x00007610ff187816 */ /* 0x000fe20000000018 */
[----:B------:R-:W-:Y:S01]  /*08d0*/  @!P2 IMAD.WIDE.U32 R6, R26, R27, c[0x0][0x170] ;  /* 0x00005c001a06a625 */ /* 0x000fe200078e001b */
[----:B------:R-:W-:-:S03]  /*08e0*/  @!P2 IADD3 R23, R23, 0x80, RZ ;  /* 0x000000801717a810 */ /* 0x000fc60007ffe0ff */
[----:B----4-:R-:W-:Y:S01]  /*08f0*/  @!P2 IMAD.WIDE.U32 R8, R26, R27, c[0x0][0x178] ;  /* 0x00005e001a08a625 */ /* 0x010fe200078e001b */
[----:B------:R-:W-:Y:S01]  /*0900*/  PRMT R26, RZ, 0x7610, R26 ;  /* 0x00007610ff1a7816 */ /* 0x000fe2000000001a */
[----:B------:R4:W5:Y:S02]  /*0910*/  @!P2 LDG.E.U16 R25, [R6.64] ;  /* 0x000000040619a981 */ /* 0x000964000c1e1500 */
[----:B------:R-:W-:Y:S01]  /*0920*/  @!P0 IMAD.MOV.U32 R29, RZ, RZ, 0x2 ;  /* 0x00000002ff1d8424 */ /* 0x000fe200078e00ff */
[----:B------:R-:W-:Y:S01]  /*0930*/  PRMT R27, RZ, 0x7610, R27 ;  /* 0x00007610ff1b7816 */ /* 0x000fe2000000001b */
[----:B------:R4:W5:Y:S01]  /*0940*/  @!P2 LDG.E.U16 R24, [R8.64] ;  /* 0x000000040818a981 */ /* 0x000962000c1e1500 */
[----:B------:R-:W-:Y:S01]  /*0950*/  ISETP.GE.AND P1, PT, R23, R0, PT ;  /* 0x000000001700720c */ /* 0x000fe20003f26270 */
[----:B0-----:R-:W-:-:S04]  /*0960*/  @!P0 IMAD.WIDE.U32 R2, R22, R29, c[0x0][0x170] ;  /* 0x00005c0016028625 */ /* 0x001fc800078e001d */
[----:B-1----:R-:W-:Y:S01]  /*0970*/  @!P0 IMAD.WIDE.U32 R4, R22, R29, c[0x0][0x178] ;  /* 0x00005e0016048625 */ /* 0x002fe200078e001d */
[----:B------:R0:W5:Y:S04]  /*0980*/  @!P0 LDG.E.U16 R26, [R2.64] ;  /* 0x00000004021a8981 */ /* 0x000168000c1e1500 */
[----:B------:R1:W5:Y:S03]  /*0990*/  @!P0 LDG.E.U16 R27, [R4.64] ;  /* 0x00000004041b8981 */ /* 0x000366000c1e1500 */
[----:B------:R-:W-:Y:S02]  /*09a0*/  @!P1 IMAD.IADD R28, R10, 0x1, R23 ;  /* 0x000000010a1c9824 */ /* 0x000fe400078e0217 */
[----:B------:R-:W-:Y:S01]  /*09b0*/  @!P1 IMAD.MOV.U32 R29, RZ, RZ, 0x2 ;  /* 0x00000002ff1d9424 */ /* 0x000fe200078e00ff */
[----:B------:R-:W-:-:S02]  /*09c0*/  PRMT R22, RZ, 0x7610, R22 ;  /* 0x00007610ff167816 */ /* 0x000fc40000000016 */
[----:B------:R-:W-:Y:S01]  /*09d0*/  PRMT R23, RZ, 0x7610, R23 ;  /* 0x00007610ff177816 */ /* 0x000fe20000000017 */
[----:B----4-:R-:W-:-:S04]  /*09e0*/  @!P1 IMAD.WIDE.U32 R6, R28, R29, c[0x0][0x170] ;  /* 0x00005c001c069625 */ /* 0x010fc800078e001d */
[----:B------:R-:W-:Y:S01]  /*09f0*/  @!P1 IMAD.WIDE.U32 R8, R28, R29, c[0x0][0x178] ;  /* 0x00005e001c089625 */ /* 0x000fe200078e001d */
[----:B------:R4:W5:Y:S04]  /*0a00*/  @!P1 LDG.E.U16 R22, [R6.64] ;  /* 0x0000000406169981 */ /* 0x000968000c1e1500 */
[----:B------:R1:W5:Y:S01]  /*0a10*/  @!P1 LDG.E.U16 R23, [R8.64] ;  /* 0x0000000408179981 */ /* 0x000362000c1e1500 */
[----:B------:R-:W-:-:S04]  /*0a20*/  IADD3 R29, R11, 0x100, RZ ;  /* 0x000001000b1d7810 */ /* 0x000fc80007ffe0ff */
[----:B------:R-:W-:Y:S02]  /*0a30*/  ISETP.GE.AND P6, PT, R29, R0, PT ;  /* 0x000000001d00720c */ /* 0x000fe40003fc6270 */
[----:B0-----:R-:W-:-:S04]  /*0a40*/  IADD3 R3, R11, 0x180, RZ ;  /* 0x000001800b037810 */ /* 0x001fc80007ffe0ff */
[----:B------:R-:W-:Y:S02]  /*0a50*/  ISETP.GE.AND P3, PT, R3, R0, PT ;  /* 0x000000000300720c */ /* 0x000fe40003f66270 */
[----:B------:R-:W-:-:S04]  /*0a60*/  IADD3 R3, R11, 0x200, RZ ;  /* 0x000002000b037810 */ /* 0x000fc80007ffe0ff */
[----:B------:R-:W-:Y:S02]  /*0a70*/  ISETP.GE.AND P5, PT, R3, R0, PT ;  /* 0x000000000300720c */ /* 0x000fe40003fa6270 */
[----:B------:R-:W-:-:S04]  /*0a80*/  IADD3 R3, R11, 0x280, RZ ;  /* 0x000002800b037810 */ /* 0x000fc80007ffe0ff */
[----:B------:R-:W-:Y:S02]  /*0a90*/  ISETP.GE.AND P2, PT, R3, R0, PT ;  /* 0x000000000300720c */ /* 0x000fe40003f46270 */
[C---:B------:R-:W-:Y:S02]  /*0aa0*/  IADD3 R3, R11.reuse, 0x300, RZ ;  /* 0x000003000b037810 */ /* 0x040fe40007ffe0ff */
[----:B-1----:R-:W-:Y:S01]  /*0ab0*/  IADD3 R9, R11, 0x80, RZ ;  /* 0x000000800b097810 */ /* 0x002fe20007ffe0ff */
[----:B------:R-:W-:Y:S01]  /*0ac0*/  @!P4 IMAD.IADD R2, R10, 0x1, R11 ;  /* 0x000000010a02c824 */ /* 0x000fe200078e020b */
[----:B------:R-:W-:Y:S01]  /*0ad0*/  BSSY B0, `(.L_x_4166) ;  /* 0x0000067000007945 */ /* 0x000fe20003800000 */
[----:B------:R-:W-:Y:S01]  /*0ae0*/  BSSY B1, `(.L_x_4167) ;  /* 0x000005f000017945 */ /* 0x000fe20003800000 */
[----:B--2---:R-:W-:Y:S02]  /*0af0*/  @!P4 HADD2.F32 R12, -RZ, R12.H0_H0 ;  /* 0x2000000cff0cc230 */ /* 0x004fe40000004100 */
[----:B---3--:R-:W-:-:S03]  /*0b00*/  @!P4 HADD2.F32 R13, -RZ, R13.H0_H0 ;  /* 0x2000000dff0dc230 */ /* 0x008fc60000004100 */
[----:B------:R-:W-:Y:S02]  /*0b10*/  @!P4 FSETP.NEU.FTZ.AND P0, PT, R12, RZ, PT ;  /* 0x000000ff0c00c20b */ /* 0x000fe40003f1d000 */
[----:B------:R-:W-:-:S04]  /*0b20*/  @!P4 FSETP.NEU.FTZ.AND P1, PT, R13, RZ, PT ;  /* 0x000000ff0d00c20b */ /* 0x000fc80003f3d000 */
[----:B------:R-:W-:-:S04]  /*0b30*/  @!P4 PLOP3.LUT P0, PT, P0, P1, PT, 0x28, 0x0 ;  /* 0x000000000000c81c */ /* 0x000fc80000702570 */
[----:B------:R-:W-:Y:S01]  /*0b40*/  @!P4 SEL R5, RZ, 0x1, !P0 ;  /* 0x00000001ff05c807 */ /* 0x000fe20004000000 */
[----:B-----5:R-:W-:Y:S02]  /*0b50*/  @!P6 HADD2.F32 R14, -RZ, R14.H0_H0 ;  /* 0x2000000eff0ee230 */ /* 0x020fe40000004100 */
[----:B------:R-:W-:-:S03]  /*0b60*/  @!P6 HADD2.F32 R15, -RZ, R15.H0_H0 ;  /* 0x2000000fff0fe230 */ /* 0x000fc60000004100 */
[----:B------:R-:W-:Y:S02]  /*0b70*/  @!P6 FSETP.NEU.FTZ.AND P1, PT, R14, RZ, PT ;  /* 0x000000ff0e00e20b */ /* 0x000fe40003f3d000 */
[----:B------:R-:W-:-:S04]  /*0b80*/  @!P6 FSETP.NEU.FTZ.AND P0, PT, R15, RZ, PT ;  /* 0x000000ff0f00e20b */ /* 0x000fc80003f1d000 */
[----:B------:R-:W-:-:S04]  /*0b90*/  @!P6 PLOP3.LUT P0, PT, P1, P0, PT, 0x28, 0x0 ;  /* 0x000000000000e81c */ /* 0x000fc80000f00570 */
[----:B------:R-:W-:Y:S01]  /*0ba0*/  @!P6 SEL R4, RZ, 0x1, !P0 ;  /* 0x00000001ff04e807 */ /* 0x000fe20004000000 */
[----:B------:R-:W-:Y:S02]  /*0bb0*/  @!P3 HADD2.F32 R16, -RZ, R16.H0_H0 ;  /* 0x20000010ff10b230 */ /* 0x000fe40000004100 */
[----:B------:R-:W-:-:S03]  /*0bc0*/  @!P3 HADD2.F32 R17, -RZ, R17.H0_H0 ;  /* 0x20000011ff11b230 */ /* 0x000fc60000004100 */
[----:B------:R-:W-:Y:S01]  /*0bd0*/  @!P3 FSETP.NEU.FTZ.AND P1, PT, R16, RZ, PT ;  /* 0x000000ff1000b20b */ /* 0x000fe20003f3d000 */
[----:B------:R-:W-:Y:S01]  /*0be0*/  @!P5 HADD2.F32 R18, -RZ, R18.H0_H0 ;  /* 0x20000012ff12d230 */ /* 0x000fe20000004100 */
[----:B------:R-:W-:Y:S01]  /*0bf0*/  @!P3 FSETP.NEU.FTZ.AND P6, PT, R17, RZ, PT ;  /* 0x000000ff1100b20b */ /* 0x000fe20003fdd000 */
[----:B------:R-:W-:-:S03]  /*0c00*/  @!P5 HADD2.F32 R19, -RZ, R19.H0_H0 ;  /* 0x20000013ff13d230 */ /* 0x000fc60000004100 */
[----:B------:R-:W-:Y:S02]  /*0c10*/  @!P3 PLOP3.LUT P1, PT, P1, P6, PT, 0x28, 0x0 ;  /* 0x000000000000b81c */ /* 0x000fe40000f2c570 */
[----:B------:R-:W-:Y:S02]  /*0c20*/  @!P5 FSETP.NEU.FTZ.AND P0, PT, R18, RZ, PT ;  /* 0x000000ff1200d20b */ /* 0x000fe40003f1d000 */
[----:B------:R-:W-:-:S04]  /*0c30*/  @!P5 FSETP.NEU.FTZ.AND P6, PT, R19, RZ, PT ;  /* 0x000000ff1300d20b */ /* 0x000fc80003fdd000 */
[----:B------:R-:W-:Y:S02]  /*0c40*/  @!P5 PLOP3.LUT P0, PT, P0, P6, PT, 0x28, 0x0 ;  /* 0x000000000000d81c */ /* 0x000fe4000070c570 */
[-C--:B------:R-:W-:Y:S01]  /*0c50*/  ISETP.GE.AND P6, PT, R3, R0.reuse, PT ;  /* 0x000000000300720c */ /* 0x080fe20003fc6270 */
[----:B------:R-:W-:Y:S01]  /*0c60*/  @!P2 HADD2.F32 R20, -RZ, R20.H0_H0 ;  /* 0x20000014ff14a230 */ /* 0x000fe20000004100 */
[----:B----4-:R-:W-:Y:S01]  /*0c70*/  @!P3 SEL R7, RZ, 0x1, !P1 ;  /* 0x00000001ff07b807 */ /* 0x010fe20004800000 */
[----:B------:R-:W-:Y:S01]  /*0c80*/  @!P2 HADD2.F32 R21, -RZ, R21.H0_H0 ;  /* 0x20000015ff15a230 */ /* 0x000fe20000004100 */
[----:B------:R-:W-:Y:S02]  /*0c90*/  ISETP.GE.AND P3, PT, R9, R0, PT ;  /* 0x000000000900720c */ /* 0x000fe40003f66270 */
[----:B------:R-:W-:Y:S02]  /*0ca0*/  @!P5 SEL R6, RZ, 0x1, !P0 ;  /* 0x00000001ff06d807 */ /* 0x000fe40004000000 */
[----:B------:R-:W-:-:S02]  /*0cb0*/  @!P2 FSETP.NEU.FTZ.AND P1, PT, R20, RZ, PT ;  /* 0x000000ff1400a20b */ /* 0x000fc40003f3d000 */
[----:B------:R-:W-:-:S04]  /*0cc0*/  @!P2 FSETP.NEU.FTZ.AND P0, PT, R21, RZ, PT ;  /* 0x000000ff1500a20b */ /* 0x000fc80003f1d000 */
[----:B------:R-:W-:Y:S01]  /*0cd0*/  @!P2 PLOP3.LUT P1, PT, P1, P0, PT, 0x28, 0x0 ;  /* 0x000000000000a81c */ /* 0x000fe20000f20570 */
[----:B------:R-:W-:Y:S02]  /*0ce0*/  @!P6 HADD2.F32 R25, -RZ, R25.H0_H0 ;  /* 0x20000019ff19e230 */ /* 0x000fe40000004100 */
[----:B------:R-:W-:Y:S01]  /*0cf0*/  @!P6 HADD2.F32 R24, -RZ, R24.H0_H0 ;  /* 0x20000018ff18e230 */ /* 0x000fe20000004100 */
[----:B------:R-:W-:Y:S02]  /*0d00*/  @!P2 SEL R8, RZ, 0x1, !P1 ;  /* 0x00000001ff08a807 */ /* 0x000fe40004800000 */
[----:B------:R-:W-:Y:S02]  /*0d10*/  IADD3 R3, R11, 0x380, RZ ;  /* 0x000003800b037810 */ /* 0x000fe40007ffe0ff */
[----:B------:R-:W-:Y:S02]  /*0d20*/  @!P4 IADD3 R2, P2, R2, c[0x0][0x168], RZ ;  /* 0x00005a000202ca10 */ /* 0x000fe40007f5e0ff */
[----:B------:R-:W-:Y:S01]  /*0d30*/  @!P6 FSETP.NEU.FTZ.AND P0, PT, R25, RZ, PT ;  /* 0x000000ff1900e20b */ /* 0x000fe20003f1d000 */
[----:B------:R-:W-:Y:S01]  /*0d40*/  @!P3 HADD2.F32 R26, -RZ, R26.H0_H0 ;  /* 0x2000001aff1ab230 */ /* 0x000fe20000004100 */
[----:B------:R-:W-:Y:S01]  /*0d50*/  @!P6 FSETP.NEU.FTZ.AND P1, PT, R24, RZ, PT ;  /* 0x000000ff1800e20b */ /* 0x000fe20003f3d000 */
[----:B------:R-:W-:Y:S01]  /*0d60*/  @!P3 HADD2.F32 R27, -RZ, R27.H0_H0 ;  /* 0x2000001bff1bb230 */ /* 0x000fe20000004100 */
[----:B------:R-:W-:Y:S01]  /*0d70*/  ISETP.GE.AND P5, PT, R3, R0, PT ;  /* 0x000000000300720c */ /* 0x000fe20003fa6270 */
[----:B------:R-:W-:Y:S01]  /*0d80*/  @!P4 IMAD.X R3, RZ, RZ, c[0x0][0x16c], P2 ;  /* 0x00005b00ff03c624 */ /* 0x000fe200010e06ff */
[----:B------:R-:W-:-:S02]  /*0d90*/  @!P6 PLOP3.LUT P0, PT, P0, P1, PT, 0x28, 0x0 ;  /* 0x000000000000e81c */ /* 0x000fc40000702570 */
[----:B------:R-:W-:Y:S02]  /*0da0*/  @!P3 FSETP.NEU.FTZ.AND P1, PT, R26, RZ, PT ;  /* 0x000000ff1a00b20b */ /* 0x000fe40003f3d000 */
[----:B------:R-:W-:-:S04]  /*0db0*/  @!P3 FSETP.NEU.FTZ.AND P2, PT, R27, RZ, PT ;  /* 0x000000ff1b00b20b */ /* 0x000fc80003f5d000 */
[----:B------:R-:W-:-:S03]  /*0dc0*/  @!P3 PLOP3.LUT P2, PT, P1, P2, PT, 0x28, 0x0 ;  /* 0x000000000000b81c */ /* 0x000fc60000f44570 */
[----:B------:R-:W-:Y:S02]  /*0dd0*/  @!P5 HADD2.F32 R22, -RZ, R22.H0_H0 ;  /* 0x20000016ff16d230 */ /* 0x000fe40000004100 */
[----:B------:R-:W-:-:S03]  /*0de0*/  @!P5 HADD2.F32 R23, -RZ, R23.H0_H0 ;  /* 0x20000017ff17d230 */ /* 0x000fc60000004100 */
[----:B------:R-:W-:Y:S01]  /*0df0*/  @!P5 FSETP.NEU.FTZ.AND P1, PT, R22, RZ, PT ;  /* 0x000000ff1600d20b */ /* 0x000fe20003f3d000 */
[----:B------:R-:W-:-:S04]  /*0e00*/  @!P4 IMAD.MOV.U32 R11, RZ, RZ, R9 ;  /* 0x000000ffff0bc224 */ /* 0x000fc800078e0009 */
        /* <DEDUP_REMOVED lines=22> */
.L_x_4168:
[----:B0-----:R-:W-:-:S13]  /*0f70*/  ISETP.GE.AND P0, PT, R11, R0, PT ;  /* 0x000000000b00720c */ /* 0x001fda0003f06270 */
[----:B------:R-:W-:Y:S05]  /*0f80*/  @P0 BRA `(.L_x_4170) ;  /* 0x000000c000000947 */ /* 0x000fea0003800000 */
[----:B------:R-:W-:Y:S01]  /*0f90*/  IMAD.IADD R2, R10, 0x1, R11 ;  /* 0x000000010a027824 */ /* 0x000fe200078e020b */
[----:B------:R-:W-:-:S04]  /*0fa0*/  IADD3 R11, R11, 0x80, RZ ;  /* 0x000000800b0b7810 */ /* 0x000fc80007ffe0ff */
[----:B------:R-:W-:-:S05]  /*0fb0*/  IADD3 R2, P0, R2, c[0x0][0x168], RZ ;  /* 0x00005a0002027a10 */ /* 0x000fca0007f1e0ff */
[----:B------:R-:W-:-:S05]  /*0fc0*/  IMAD.X R3, RZ, RZ, c[0x0][0x16c], P0 ;  /* 0x00005b00ff037624 */ /* 0x000fca00000e06ff */
[----:B------:R0:W-:Y:S03]  /*0fd0*/  STG.E.U8 [R2.64], R7 ;  /* 0x0000000702007986 */ /* 0x0001e6000c101104 */
.L_x_4169:
[----:B------:R-:W-:-:S13]  /*0fe0*/  ISETP.GE.AND P0, PT, R11, R0, PT ;  /* 0x000000000b00720c */ /* 0x000fda0003f06270 */
[----:B------:R-:W-:Y:S05]  /*0ff0*/  @P0 BRA `(.L_x_4171) ;  /* 0x000000d000000947 */ /* 0x000fea0003800000 */
[----:B0-----:R-:W-:Y:S01]  /*1000*/  IMAD.IADD R2, R10, 0x1, R11 ;  /* 0x000000010a027824 */ /* 0x001fe200078e020b */
[----:B------:R-:W-:-:S04]  /*1010*/  IADD3 R11, R11, 0x80, RZ ;  /* 0x000000800b0b7810 */ /* 0x000fc80007ffe0ff */
[----:B------:R-:W-:-:S05]  /*1020*/  IADD3 R2, P0, R2, c[0x0][0x168], RZ ;  /* 0x00005a0002027a10 */ /* 0x000fca0007f1e0ff */
[----:B------:R-:W-:-:S05]  /*1030*/  IMAD.X R3, RZ, RZ, c[0x0][0x16c], P0 ;  /* 0x00005b00ff037624 */ /* 0x000fca00000e06ff */
[----:B------:R0:W-:Y:S03]  /*1040*/  STG.E.U8 [R2.64], R6 ;  /* 0x0000000602007986 */ /* 0x0001e6000c101104 */
.L_x_4170:
        /* <DEDUP_REMOVED lines=8> */
.L_x_4171:
[----:B------:R-:W-:Y:S05]  /*10d0*/  BSYNC B1 ;  /* 0x0000000000017941 */ /* 0x000fea0003800000 */
.L_x_4167:
[----:B------:R-:W-:-:S13]  /*10e0*/  ISETP.GE.AND P0, PT, R11, R0, PT ;  /* 0x000000000b00720c */ /* 0x000fda0003f06270 */
[----:B0-----:R-:W-:Y:S01]  /*10f0*/  @!P0 IMAD.IADD R2, R10, 0x1, R11 ;  /* 0x000000010a028824 */ /* 0x001fe200078e020b */
[----:B------:R-:W-:-:S04]  /*1100*/  @!P0 IADD3 R11, R11, 0x80, RZ ;  /* 0x000000800b0b8810 */ /* 0x000fc80007ffe0ff */
[----:B------:R-:W-:-:S05]  /*1110*/  @!P0 IADD3 R2, P1, R2, c[0x0][0x168], RZ ;  /* 0x00005a0002028a10 */ /* 0x000fca0007f3e0ff */
[----:B------:R-:W-:-:S05]  /*1120*/  @!P0 IMAD.X R3, RZ, RZ, c[0x0][0x16c], P1 ;  /* 0x00005b00ff038624 */ /* 0x000fca00008e06ff */
[----:B------:R0:W-:Y:S03]  /*1130*/  @!P0 STG.E.U8 [R2.64], R15 ;  /* 0x0000000f02008986 */ /* 0x0001e6000c101104 */
.L_x_4172:
[----:B------:R-:W-:Y:S05]  /*1140*/  BSYNC B0 ;  /* 0x0000000000007941 */ /* 0x000fea0003800000 */
.L_x_4166:
        /* <DEDUP_REMOVED lines=8> */
.L_x_4173:
        /* <DEDUP_REMOVED lines=11> */
.L_x_41840:


//--------------------- .text._ZN2at6native29vectorized_elementwise_kernelILi4ENS0_13BinaryFunctorIN3c104HalfES4_bZZZNS0_23logical_xor_kernel_cudaERNS_14TensorIteratorEENKUlvE0_clEvENKUlvE6_clEvEUlS4_S4_E_EESt5arrayIPcLm3EEEEviT0_T1_ --------------------------
	.section	.text._ZN2at6native29vectorized_elementwise_kernelILi4ENS0_13BinaryFunctorIN3c104HalfES4_bZZZNS0_23logical_xor_kernel_cudaERNS_14TensorIteratorEENKUlvE0_clEvENKUlvE6_clEvEUlS4_S4_E_EESt5arrayIPcLm3EEEEviT0_T1_,"ax",@progbits
	.sectioninfo	@"SHI_REGISTERS=32"
	.align	128
        .global         _ZN2at6native29vectorized_elementwise_kernelILi4ENS0_13BinaryFunctorIN3c104HalfES4_bZZZNS0_23logical_xor_kernel_cudaERNS_14TensorIteratorEENKUlvE0_clEvENKUlvE6_clEvEUlS4_S4_E_EESt5arrayIPcLm3EEEEviT0_T1_
        .type           _ZN2at6native29vectorized_elementwise_kernelILi4ENS0_13BinaryFunctorIN3c104HalfES4_bZZZNS0_23logical_xor_kernel_cudaERNS_14TensorIteratorEENKUlvE0_clEvENKUlvE6_clEvEUlS4_S4_E_EESt5arrayIPcLm3EEEEviT0_T1_,@function
        .size           _ZN2at6native29vectorized_elementwise_kernelILi4ENS0_13BinaryFunctorIN3c104HalfES4_bZZZNS0_23logical_xor_kernel_cudaERNS_14TensorIteratorEENKUlvE0_clEvENKUlvE6_clEvEUlS4_S4_E_EESt5arrayIPcLm3EEEEviT0_T1_,(.L_x_41841 - _ZN2at6native29vectorized_elementwise_kernelILi4ENS0_13BinaryFunctorIN3c104HalfES4_bZZZNS0_23logical_xor_kernel_cudaERNS_14TensorIteratorEENKUlvE0_clEvENKUlvE6_clEvEUlS4_S4_E_EESt5arrayIPcLm3EEEEviT0_T1_)
        .other          _ZN2at6native29vectorized_elementwise_kernelILi4ENS0_13BinaryFunctorIN3c104HalfES4_bZZZNS0_23logical_xor_kernel_cudaERNS_14TensorIteratorEENKUlvE0_clEvENKUlvE6_clEvEUlS4_S4_E_EESt5arrayIPcLm3EEEEviT0_T1_,@"STO_CUDA_ENTRY STV_DEFAULT"
_ZN2at6native29vectorized_elementwise_kernelILi4ENS0_13BinaryFunctorIN3c104HalfES4_bZZZNS0_23logical_xor_kernel_cudaERNS_14TensorIteratorEENKUlvE0_clEvENKUlvE6_clEvEUlS4_S4_E_EESt5arrayIPcLm3EEEEviT0_T1_:
.text._ZN2at6native29vectorized_elementwise_kernelILi4ENS0_13BinaryFunctorIN3c104HalfES4_bZZZNS0_23logical_xor_kernel_cudaERNS_14TensorIteratorEENKUlvE0_clEvENKUlvE6_clEvEUlS4_S4_E_EESt5arrayIPcLm3EEEEviT0_T1_:
        /* <DEDUP_REMOVED lines=13> */
[----:B------:R-:W3:Y:S01]  /*00d0*/  LDG.E.64 R6, [R8.64+0x400] ;  /* 0x0004000408067981 */ /* 0x000ee2000c1e1b00 */
[----:B------:R-:W-:-:S05]  /*00e0*/  IMAD.WIDE.U32 R12, R0, 0x8, R2 ;  /* 0x00000008000c7825 */ /* 0x000fca00078e0002 */
[----:B------:R-:W4:Y:S04]  /*00f0*/  LDG.E.64 R2, [R12.64] ;  /* 0x000000040c027981 */ /* 0x000f28000c1e1b00 */
[----:B------:R-:W5:Y:S01]  /*0100*/  LDG.E.64 R4, [R12.64+0x400] ;  /* 0x000400040c047981 */ /* 0x000f62000c1e1b00 */
[----:B--2---:R-:W-:Y:S02]  /*0110*/  HADD2.F32 R11, -RZ, R16.H0_H0 ;  /* 0x20000010ff0b7230 */ /* 0x004fe40000004100 */
[----:B------:R-:W-:-:S03]  /*0120*/  HADD2.F32 R15, -RZ, R17.H0_H0 ;  /* 0x20000011ff0f7230 */ /* 0x000fc60000004100 */
[----:B------:R-:W-:Y:S01]  /*0130*/  FSETP.NEU.FTZ.AND P3, PT, R11, RZ, PT ;  /* 0x000000ff0b00720b */ /* 0x000fe20003f7d000 */
[----:B----4-:R-:W-:Y:S02]  /*0140*/  HADD2.F32 R11, -RZ, R2.H0_H0 ;  /* 0x20000002ff0b7230 */ /* 0x010fe40000004100 */
[----:B------:R-:W-:Y:S02]  /*0150*/  HADD2.F32 R14, -RZ, R16.H1_H1 ;  /* 0x30000010ff0e7230 */ /* 0x000fe40000004100 */
[----:B------:R-:W-:Y:S01]  /*0160*/  HADD2.F32 R2, -RZ, R2.H1_H1 ;  /* 0x30000002ff027230 */ /* 0x000fe20000004100 */
[----:B------:R-:W-:Y:S02]  /*0170*/  FSETP.NEU.FTZ.AND P6, PT, R11, RZ, PT ;  /* 0x000000ff0b00720b */ /* 0x000fe40003fdd000 */
[----:B------:R-:W-:Y:S01]  /*0180*/  FSETP.NEU.FTZ.AND P5, PT, R15, RZ, PT ;  /* 0x000000ff0f00720b */ /* 0x000fe20003fbd000 */
[--C-:B---3--:R-:W-:Y:S01]  /*0190*/  HADD2.F32 R15, -RZ, R6.reuse.H0_H0 ;  /* 0x20000006ff0f7230 */ /* 0x108fe20000004100 */
[----:B------:R-:W-:Y:S01]  /*01a0*/  PLOP3.LUT P3, PT, P3, P6, PT, 0x28, 0x0 ;  /* 0x000000000000781c */ /* 0x000fe20001f6c570 */
[----:B------:R-:W-:Y:S01]  /*01b0*/  HADD2.F32 R6, -RZ, R6.H1_H1 ;  /* 0x30000006ff067230 */ /* 0x000fe20000004100 */
[----:B------:R-:W-:-:S02]  /*01c0*/  FSETP.NEU.FTZ.AND P4, PT, R14, RZ, PT ;  /* 0x000000ff0e00720b */ /* 0x000fc40003f9d000 */
[----:B------:R-:W-:Y:S01]  /*01d0*/  FSETP.NEU.FTZ.AND P6, PT, R2, RZ, PT ;  /* 0x000000ff0200720b */ /* 0x000fe20003fdd000 */
[----:B------:R-:W-:Y:S01]  /*01e0*/  HADD2.F32 R9, -RZ, R7.H0_H0 ;  /* 0x20000007ff097230 */ /* 0x000fe20000004100 */
[----:B------:R-:W-:Y:S01]  /*01f0*/  FSETP.NEU.FTZ.AND P2, PT, R6, RZ, PT ;  /* 0x000000ff0600720b */ /* 0x000fe20003f5d000 */
[--C-:B-----5:R-:W-:Y:S01]  /*0200*/  HADD2.F32 R8, -RZ, R4.reuse.H0_H0 ;  /* 0x20000004ff087230 */ /* 0x120fe20000004100 */
[----:B------:R-:W-:Y:S01]  /*0210*/  PLOP3.LUT P4, PT, P4, P6, PT, 0x28, 0x0 ;  /* 0x000000000000781c */ /* 0x000fe2000278c570 */
[----:B------:R-:W-:Y:S01]  /*0220*/  HADD2.F32 R6, -RZ, R3.H0_H0 ;  /* 0x20000003ff067230 */ /* 0x000fe20000004100 */
[----:B------:R-:W-:Y:S02]  /*0230*/  SEL R2, RZ, 0x1, !P3 ;  /* 0x00000001ff027807 */ /* 0x000fe40005800000 */
[----:B------:R-:W-:Y:S02]  /*0240*/  FSETP.NEU.FTZ.AND P3, PT, R9, RZ, PT ;  /* 0x000000ff0900720b */ /* 0x000fe40003f7d000 */
[----:B------:R-:W-:Y:S01]  /*0250*/  SEL R9, RZ, 0x1, !P4 ;  /* 0x00000001ff097807 */ /* 0x000fe20006000000 */
[----:B------:R-:W-:Y:S01]  /*0260*/  HADD2.F32 R4, -RZ, R4.H1_H1 ;  /* 0x30000004ff047230 */ /* 0x000fe20000004100 */
[----:B------:R-:W-:-:S02]  /*0270*/  FSETP.NEU.FTZ.AND P1, PT, R15, RZ, PT ;  /* 0x000000ff0f00720b */ /* 0x000fc40003f3d000 */
[----:B------:R-:W-:Y:S02]  /*0280*/  FSETP.NEU.FTZ.AND P4, PT, R8, RZ, PT ;  /* 0x000000ff0800720b */ /* 0x000fe40003f9d000 */
[----:B------:R-:W-:Y:S01]  /*0290*/  FSETP.NEU.FTZ.AND P6, PT, R6, RZ, PT ;  /* 0x000000ff0600720b */ /* 0x000fe20003fdd000 */
[----:B------:R-:W-:Y:S01]  /*02a0*/  HADD2.F32 R6, -RZ, R5.H0_H0 ;  /* 0x20000005ff067230 */ /* 0x000fe20000004100 */
[----:B------:R-:W-:Y:S02]  /*02b0*/  PLOP3.LUT P4, PT, P1, P4, PT, 0x28, 0x0 ;  /* 0x000000000000781c */ /* 0x000fe40000f88570 */
[----:B------:R-:W-:Y:S02]  /*02c0*/  PLOP3.LUT P5, PT, P5, P6, PT, 0x28, 0x0 ;  /* 0x000000000000781c */ /* 0x000fe40002fac570 */
[----:B------:R-:W-:Y:S02]  /*02d0*/  FSETP.NEU.FTZ.AND P6, PT, R4, RZ, PT ;  /* 0x000000ff0400720b */ /* 0x000fe40003fdd000 */
[----:B------:R-:W-:Y:S01]  /*02e0*/  SEL R4, RZ, 0x1, !P4 ;  /* 0x00000001ff047807 */ /* 0x000fe20006000000 */
[----:B------:R-:W-:Y:S01]  /*02f0*/  HADD2.F32 R14, -RZ, R17.H1_H1 ;  /* 0x30000011ff0e7230 */ /* 0x000fe20000004100 */
[----:B------:R-:W-:Y:S01]  /*0300*/  FSETP.NEU.FTZ.AND P4, PT, R6, RZ, PT ;  /* 0x000000ff0600720b */ /* 0x000fe20003f9d000 */
[----:B------:R-:W-:Y:S01]  /*0310*/  HADD2.F32 R7, -RZ, R7.H1_H1 ;  /* 0x30000007ff077230 */ /* 0x000fe20000004100 */
[----:B------:R-:W-:Y:S01]  /*0320*/  PLOP3.LUT P2, PT, P2, P6, PT, 0x28, 0x0 ;  /* 0x000000000000781c */ /* 0x000fe2000174c570 */
[----:B------:R-:W-:-:S02]  /*0330*/  HADD2.F32 R3, -RZ, R3.H1_H1 ;  /* 0x30000003ff037230 */ /* 0x000fc40000004100 */
[----:B------:R-:W-:Y:S01]  /*0340*/  HADD2.F32 R6, -RZ, R5.H1_H1 ;  /* 0x30000005ff067230 */ /* 0x000fe20000004100 */
[----:B------:R-:W-:Y:S02]  /*0350*/  SEL R5, RZ, 0x1, !P2 ;  /* 0x00000001ff057807 */ /* 0x000fe40005000000 */
[----:B------:R-:W-:Y:S02]  /*0360*/  PLOP3.LUT P3, PT, P3, P4, PT, 0x28, 0x0 ;  /* 0x000000000000781c */ /* 0x000fe40001f68570 */
[----:B------:R-:W-:Y:S02]  /*0370*/  FSETP.NEU.FTZ.AND P0, PT, R14, RZ, PT ;  /* 0x000000ff0e00720b */ /* 0x000fe40003f1d000 */
[----:B------:R-:W-:Y:S02]  /*0380*/  FSETP.NEU.FTZ.AND P1, PT, R7, RZ, PT ;  /* 0x000000ff0700720b */ /* 0x000fe40003f3d000 */
[----:B------:R-:W-:Y:S02]  /*0390*/  FSETP.NEU.FTZ.AND P2, PT, R3, RZ, PT ;  /* 0x000000ff0300720b */ /* 0x000fe40003f5d000 */
[----:B------:R-:W-:-:S02]  /*03a0*/  FSETP.NEU.FTZ.AND P4, PT, R6, RZ, PT ;  /* 0x000000ff0600720b */ /* 0x000fc40003f9d000 */
[----:B------:R-:W-:Y:S02]  /*03b0*/  PRMT R9, R9, 0x7604, R2 ;  /* 0x0000760409097816 */ /* 0x000fe40000000002 */
[----:B------:R-:W-:Y:S02]  /*03c0*/  IADD3 R10, P6, R10, c[0x0][0x168], RZ ;  /* 0x00005a000a0a7a10 */ /* 0x000fe40007fde0ff */
[----:B------:R-:W-:Y:S02]  /*03d0*/  PRMT R4, R5, 0x7604, R4 ;  /* 0x0000760405047816 */ /* 0x000fe40000000004 */
[----:B------:R-:W-:Y:S02]  /*03e0*/  SEL R2, RZ, 0x1, !P5 ;  /* 0x00000001ff027807 */ /* 0x000fe40006800000 */
[----:B------:R-:W-:Y:S02]  /*03f0*/  SEL R3, RZ, 0x1, !P3 ;  /* 0x00000001ff037807 */ /* 0x000fe40005800000 */
[----:B------:R-:W-:-:S02]  /*0400*/  PLOP3.LUT P0, PT, P0, P2, PT, 0x28, 0x0 ;  /* 0x000000000000781c */ /* 0x000fc40000704570 */
[----:B------:R-:W-:Y:S01]  /*0410*/  PLOP3.LUT P1, PT, P1, P4, PT, 0x28, 0x0 ;  /* 0x000000000000781c */ /* 0x000fe20000f28570 */
[----:B------:R-:W-:Y:S01]  /*0420*/  IMAD.X R11, RZ, RZ, c[0x0][0x16c], P6 ;  /* 0x00005b00ff0b7624 */ /* 0x000fe200030e06ff */
[----:B------:R-:W-:Y:S02]  /*0430*/  PRMT R9, R2, 0x7054, R9 ;  /* 0x0000705402097816 */ /* 0x000fe40000000009 */
[----:B------:R-:W-:Y:S02]  /*0440*/  PRMT R4, R3, 0x7054, R4 ;  /* 0x0000705403047816 */ /* 0x000fe40000000004 */
[----:B------:R-:W-:Y:S02]  /*0450*/  SEL R2, RZ, 0x1, !P0 ;  /* 0x00000001ff027807 */ /* 0x000fe40004000000 */
[----:B------:R-:W-:Y:S01]  /*0460*/  SEL R3, RZ, 0x1, !P1 ;  /* 0x00000001ff037807 */ /* 0x000fe20004800000 */
[----:B------:R-:W-:Y:S01]  /*0470*/  IMAD.WIDE R10, R0, 0x4, R10 ;  /* 0x00000004000a7825 */ /* 0x000fe200078e020a */
[----:B------:R-:W-:-:S02]  /*0480*/  PRMT R9, R2, 0x654, R9 ;  /* 0x0000065402097816 */ /* 0x000fc40000000009 */
[----:B------:R-:W-:-:S03]  /*0490*/  PRMT R3, R3, 0x654, R4 ;  /* 0x0000065403037816 */ /* 0x000fc60000000004 */
[----:B------:R-:W-:Y:S04]  /*04a0*/  STG.E [R10.64], R9 ;  /* 0x000000090a007986 */ /* 0x000fe8000c101904 */
[----:B------:R-:W-:Y:S01]  /*04b0*/  STG.E [R10.64+0x200], R3 ;  /* 0x000200030a007986 */ /* 0x000fe2000c101904 */
[----:B------:R-:W-:Y:S05]  /*04c0*/  EXIT ;  /* 0x000000000000794d */ /* 0x000fea0003800000 */
.L_x_4174:
[----:B------:R-:W0:Y:S01]  /*04d0*/  S2R R11, SR_TID.X ;  /* 0x00000000000b7919 */ /* 0x000e220000002100 */
        /* <DEDUP_REMOVED lines=165> */
.L_x_4177:
[----:B0-----:R-:W-:-:S13]  /*0f30*/  ISETP.GE.AND P0, PT, R11, R0, PT ;  /* 0x000000000b00720c */ /* 0x001fda0003f06270 */
[----:B------:R-:W-:Y:S05]  /*0f40*/  @P0 BRA `(.L_x_4179) ;  /* 0x000000c000000947 */ /* 0x000fea0003800000 */
[----:B------:R-:W-:Y:S01]  /*0f50*/  IMAD.IADD R2, R10, 0x1, R11 ;  /* 0x000000010a027824 */ /* 0x000fe200078e020b */
[----:B------:R-:W-:-:S04]  /*0f60*/  IADD3 R11, R11, 0x80, RZ ;  /* 0x000000800b0b7810 */ /* 0x000fc80007ffe0ff */
[----:B------:R-:W-:-:S05]  /*0f70*/  IADD3 R2, P0, R2, c[0x0][0x168], RZ ;  /* 0x00005a0002027a10 */ /* 0x000fca0007f1e0ff */
[----:B------:R-:W-:-:S05]  /*0f80*/  IMAD.X R3, RZ, RZ, c[0x0][0x16c], P0 ;  /* 0x00005b00ff037624 */ /* 0x000fca00000e06ff */
[----:B------:R0:W-:Y:S03]  /*0f90*/  STG.E.U8 [R2.64], R7 ;  /* 0x0000000702007986 */ /* 0x0001e6000c101104 */
.L_x_4178:
[----:B------:R-:W-:-:S13]  /*0fa0*/  ISETP.GE.AND P0, PT, R11, R0, PT ;  /* 0x000000000b00720c */ /* 0x000fda0003f06270 */
[----:B------:R-:W-:Y:S05]  /*0fb0*/  @P0 BRA `(.L_x_4180) ;  /* 0x000000d000000947 */ /* 0x000fea0003800000 */
[----:B0-----:R-:W-:Y:S01]  /*0fc0*/  IMAD.IADD R2, R10, 0x1, R11 ;  /* 0x000000010a027824 */ /* 0x001fe200078e020b */
[----:B------:R-:W-:-:S04]  /*0fd0*/  IADD3 R11, R11, 0x80, RZ ;  /* 0x000000800b0b7810 */ /* 0x000fc80007ffe0ff */
[----:B------:R-:W-:-:S05]  /*0fe0*/  IADD3 R2, P0, R2, c[0x0][0x168], RZ ;  /* 0x00005a0002027a10 */ /* 0x000fca0007f1e0ff */
[----:B------:R-:W-:-:S05]  /*0ff0*/  IMAD.X R3, RZ, RZ, c[0x0][0x16c], P0 ;  /* 0x00005b00ff037624 */ /* 0x000fca00000e06ff */
[----:B------:R0:W-:Y:S03]  /*1000*/  STG.E.U8 [R2.64], R6 ;  /* 0x0000000602007986 */ /* 0x0001e6000c101104 */
.L_x_4179:
        /* <DEDUP_REMOVED lines=8> */
.L_x_4180:
[----:B------:R-:W-:Y:S05]  /*1090*/  BSYNC B1 ;  /* 0x0000000000017941 */ /* 0x000fea0003800000 */
.L_x_4176:
[----:B------:R-:W-:-:S13]  /*10a0*/  ISETP.GE.AND P0, PT, R11, R0, PT ;  /* 0x000000000b00720c */ /* 0x000fda0003f06270 */
[----:B0-----:R-:W-:Y:S01]  /*10b0*/  @!P0 IMAD.IADD R2, R10, 0x1, R11 ;  /* 0x000000010a028824 */ /* 0x001fe200078e020b */
[----:B------:R-:W-:-:S04]  /*10c0*/  @!P0 IADD3 R11, R11, 0x80, RZ ;  /* 0x000000800b0b8810 */ /* 0x000fc80007ffe0ff */
[----:B------:R-:W-:-:S05]  /*10d0*/  @!P0 IADD3 R2, P1, R2, c[0x0][0x168], RZ ;  /* 0x00005a0002028a10 */ /* 0x000fca0007f3e0ff */
[----:B------:R-:W-:-:S05]  /*10e0*/  @!P0 IMAD.X R3, RZ, RZ, c[0x0][0x16c], P1 ;  /* 0x00005b00ff038624 */ /* 0x000fca00008e06ff */
[----:B------:R0:W-:Y:S03]  /*10f0*/  @!P0 STG.E.U8 [R2.64], R15 ;  /* 0x0000000f02008986 */ /* 0x0001e6000c101104 */
.L_x_4181:
[----:B------:R-:W-:Y:S05]  /*1100*/  BSYNC B0 ;  /* 0x0000000000007941 */ /* 0x000fea0003800000 */
.L_x_4175:
        /* <DEDUP_REMOVED lines=8> */
.L_x_4182:
        /* <DEDUP_REMOVED lines=15> */
.L_x_41841:


//--------------------- .text._ZN2at6native29vectorized_elementwise_kernelILi8ENS0_13BinaryFunctorIN3c104HalfES4_bZZZNS0_23logical_xor_kernel_cudaERNS_14TensorIteratorEENKUlvE0_clEvENKUlvE6_clEvEUlS4_S4_E_EESt5arrayIPcLm3EEEEviT0_T1_ --------------------------
	.section	.text._ZN2at6native29vectorized_elementwise_kernelILi8ENS0_13BinaryFunctorIN3c104HalfES4_bZZZNS0_23logical_xor_kernel_cudaERNS_14TensorIteratorEENKUlvE0_clEvENKUlvE6_clEvEUlS4_S4_E_EESt5arrayIPcLm3EEEEviT0_T1_,"ax",@progbits
	.sectioninfo	@"SHI_REGISTERS=4"
	.align	128
        .global         _ZN2at6native29vectorized_elementwise_kernelILi8ENS0_13BinaryFunctorIN3c104HalfES4_bZZZNS0_23logical_xor_kernel_cudaERNS_14TensorIteratorEENKUlvE0_clEvENKUlvE6_clEvEUlS4_S4_E_EESt5arrayIPcLm3EEEEviT0_T1_
        .type           _ZN2at6native29vectorized_elementwise_kernelILi8ENS0_13BinaryFunctorIN3c104HalfES4_bZZZNS0_23logical_xor_kernel_cudaERNS_14TensorIteratorEENKUlvE0_clEvENKUlvE6_clEvEUlS4_S4_E_EESt5arrayIPcLm3EEEEviT0_T1_,@function
        .size           _ZN2at6native29vectorized_elementwise_kernelILi8ENS0_13BinaryFunctorIN3c104HalfES4_bZZZNS0_23logical_xor_kernel_cudaERNS_14TensorIteratorEENKUlvE0_clEvENKUlvE6_clEvEUlS4_S4_E_EESt5arrayIPcLm3EEEEviT0_T1_,(.L_x_41842 - _ZN2at6native29vectorized_elementwise_kernelILi8ENS0_13BinaryFunctorIN3c104HalfES4_bZZZNS0_23logical_xor_kernel_cudaERNS_14TensorIteratorEENKUlvE0_clEvENKUlvE6_clEvEUlS4_S4_E_EESt5arrayIPcLm3EEEEviT0_T1_)
        .other          _ZN2at6native29vectorized_elementwise_kernelILi8ENS0_13BinaryFunctorIN3c104HalfES4_bZZZNS0_23logical_xor_kernel_cudaERNS_14TensorIteratorEENKUlvE0_clEvENKUlvE6_clEvEUlS4_S4_E_EESt5arrayIPcLm3EEEEviT0_T1_,@"STO_CUDA_ENTRY STV_DEFAULT"
_ZN2at6native29vectorized_elementwise_kernelILi8ENS0_13BinaryFunctorIN3c104HalfES4_bZZZNS0_23logical_xor_kernel_cudaERNS_14TensorIteratorEENKUlvE0_clEvENKUlvE6_clEvEUlS4_S4_E_EESt5arrayIPcLm3EEEEviT0_T1_:
.text._ZN2at6native29vectorized_elementwise_kernelILi8ENS0_13BinaryFunctorIN3c104HalfES4_bZZZNS0_23logical_xor_kernel_cudaERNS_14TensorIteratorEENKUlvE0_clEvENKUlvE6_clEvEUlS4_S4_E_EESt5arrayIPcLm3EEEEviT0_T1_:
[----:B------:R-:W-:Y:S02]  /*0000*/  MOV R1, c[0x0][0x28] ;  /* 0x00000a0000017a02 */ /* 0x000fe40000000f00 */
[----:B------:R-:W-:Y:S05]  /*0010*/  EXIT ;  /* 0x000000000000794d */ /* 0x000fea0003800000 */
.L_x_4183:
        /* <DEDUP_REMOVED lines=14> */
.L_x_41842:


//--------------------- .text._ZN2at6native18elementwise_kernelILi128ELi4EZNS0_15gpu_kernel_implINS0_13AUnaryFunctorIffbZZZNS0_23logical_xor_kernel_cudaERNS_14TensorIteratorEENKUlvE0_clEvENKUlvE5_clEvEUlffE_EEEEvRNS_18TensorIteratorBaseERKT_EUliE_EEviT1_ --------------------------
	.section	.text._ZN2at6native18elementwise_kernelILi128ELi4EZNS0_15gpu_kernel_implINS0_13AUnaryFunctorIffbZZZNS0_23logical_xor_kernel_cudaERNS_14TensorIteratorEENKUlvE0_clEvENKUlvE5_clEvEUlffE_EEEEvRNS_18TensorIteratorBaseERKT_EUliE_EEviT1_,"ax",@progbits
	.sectioninfo	@"SHI_REGISTERS=26"
	.align	128
        .global         _ZN2at6native18elementwise_kernelILi128ELi4EZNS0_15gpu_kernel_implINS0_13AUnaryFunctorIffbZZZNS0_23logical_xor_kernel_cudaERNS_14TensorIteratorEENKUlvE0_clEvENKUlvE5_clEvEUlffE_EEEEvRNS_18TensorIteratorBaseERKT_EUliE_EEviT1_
        .type           _ZN2at6native18elementwise_kernelILi128ELi4EZNS0_15gpu_kernel_implINS0_13AUnaryFunctorIffbZZZNS0_23logical_xor_kernel_cudaERNS_14TensorIteratorEENKUlvE0_clEvENKUlvE5_clEvEUlffE_EEEEvRNS_18TensorIteratorBaseERKT_EUliE_EEviT1_,@function
        .size           _ZN2at6native18elementwise_kernelILi128ELi4EZNS0_15gpu_kernel_implINS0_13AUnaryFunctorIffbZZZNS0_23logical_xor_kernel_cudaERNS_14TensorIteratorEENKUlvE0_clEvENKUlvE5_clEvEUlffE_EEEEvRNS_18TensorIteratorBaseERKT_EUliE_EEviT1_,(.L_x_41843 - _ZN2at6native18elementwise_kernelILi128ELi4EZNS0_15gpu_kernel_implINS0_13AUnaryFunctorIffbZZZNS0_23logical_xor_kernel_cudaERNS_14TensorIteratorEENKUlvE0_clEvENKUlvE5_clEvEUlffE_EEEEvRNS_18TensorIteratorBaseERKT_EUliE_EEviT1_)
        .other          _ZN2at6native18elementwise_kernelILi128ELi4EZNS0_15gpu_kernel_implINS0_13AUnaryFunctorIffbZZZNS0_23logical_xor_kernel_cudaERNS_14TensorIteratorEENKUlvE0_clEvENKUlvE5_clEvEUlffE_EEEEvRNS_18TensorIteratorBaseERKT_EUliE_EEviT1_,@"STO_CUDA_ENTRY STV_DEFAULT"
_ZN2at6native18elementwise_kernelILi128ELi4EZNS0_15gpu_kernel_implINS0_13AUnaryFunctorIffbZZZNS0_23logical_xor_kernel_cudaERNS_14TensorIteratorEENKUlvE0_clEvENKUlvE5_clEvEUlffE_EEEEvRNS_18TensorIteratorBaseERKT_EUliE_EEviT1_:
.text._ZN2at6native18elementwise_kernelILi128ELi4EZNS0_15gpu_kernel_implINS0_13AUnaryFunctorIffbZZZNS0_23logical_xor_kernel_cudaERNS_14TensorIteratorEENKUlvE0_clEvENKUlvE5_clEvEUlffE_EEEEvRNS_18TensorIteratorBaseERKT_EUliE_EEviT1_:
        /* <DEDUP_REMOVED lines=237> */
.L_x_4186:
[----:B------:R-:W0:Y:S01]  /*0ed0*/  LDC.U8 R5, c[0x0][0x379] ;  /* 0x0000de40ff057b82 */ /* 0x000e220000000000 */
[----:B------:R-:W-:Y:S01]  /*0ee0*/  IADD3 R16, P1, R16, c[0x0][0x360], RZ ;  /* 0x0000d80010107a10 */ /* 0x000fe20007f3e0ff */
[----:B------:R-:W-:Y:S01]  /*0ef0*/  BSSY B6, `(.L_x_4187) ;  /* 0x00000df000067945 */ /* 0x000fe20003800000 */
        /* <DEDUP_REMOVED lines=15> */
[----:B--2---:R-:W0:Y:S01]  /*0ff0*/  I2F.S16 R0, R0 ;  /* 0x0000000000007306 */ /* 0x004e220000101400 */
[----:B------:R-:W-:Y:S05]  /*1000*/  BRA `(.L_x_4193) ;  /* 0x00000cd000007947 */ /* 0x000fea0003800000 */
.L_x_4191:
[----:B------:R-:W2:Y:S02]  /*1010*/  LDG.E.U8 R0, [R2.64] ;  /* 0x0000002402007981 */ /* 0x000ea4000c1e1100 */
[----:B--2---:R-:W0:Y:S01]  /*1020*/  I2F.U16 R0, R0 ;  /* 0x0000000000007306 */ /* 0x004e220000101000 */
[----:B------:R-:W-:Y:S05]  /*1030*/  BRA `(.L_x_4193) ;  /* 0x00000ca000007947 */ /* 0x000fea0003800000 */
.L_x_4190:
[----:B------:R-:W-:-:S13]  /*1040*/  ISETP.NE.AND P0, PT, R4, 0x2, PT ;  /* 0x000000020400780c */ /* 0x000fda0003f05270 */
[----:B------:R-:W-:Y:S05]  /*1050*/  @!P0 BRA `(.L_x_4194) ;  /* 0x000000a000008947 */ /* 0x000fea0003800000 */
[----:B------:R-:W-:-:S13]  /*1060*/  ISETP.NE.AND P0, PT, R4, 0x3, PT ;  /* 0x000000030400780c */ /* 0x000fda0003f05270 */
[----:B------:R-:W-:Y:S05]  /*1070*/  @!P0 BRA `(.L_x_4195) ;  /* 0x0000005000008947 */ /* 0x000fea0003800000 */
[----:B------:R-:W-:-:S13]  /*1080*/  ISETP.NE.AND P0, PT, R4, 0x4, PT ;  /* 0x000000040400780c */ /* 0x000fda0003f05270 */
[----:B------:R-:W-:Y:S05]  /*1090*/  @P0 BRA `(.L_x_4192) ;  /* 0x00000aa000000947 */ /* 0x000fea0003800000 */
[----:B------:R-:W2:Y:S02]  /*10a0*/  LDG.E.64 R2, [R2.64] ;  /* 0x0000002402027981 */ /* 0x000ea4000c1e1b00 */
[----:B--2---:R0:W1:Y:S01]  /*10b0*/  I2F.S64 R0, R2 ;  /* 0x0000000200007312 */ /* 0x0040620000301400 */
[----:B------:R-:W-:Y:S05]  /*10c0*/  BRA `(.L_x_4193) ;  /* 0x00000c1000007947 */ /* 0x000fea0003800000 */
.L_x_4195:
[----:B------:R-:W2:Y:S02]  /*10d0*/  LDG.E R0, [R2.64] ;  /* 0x0000002402007981 */ /* 0x000ea4000c1e1900 */
[----:B--2---:R-:W0:Y:S01]  /*10e0*/  I2F R0, R0 ;  /* 0x0000000000007306 */ /* 0x004e220000201400 */
[----:B------:R-:W-:Y:S05]  /*10f0*/  BRA `(.L_x_4193) ;  /* 0x00000be000007947 */ /* 0x000fea0003800000 */
.L_x_4194:
[----:B------:R-:W2:Y:S02]  /*1100*/  LDG.E.U16 R0, [R2.64] ;  /* 0x0000002402007981 */ /* 0x000ea4000c1e1500 */
[----:B--2---:R-:W0:Y:S01]  /*1110*/  I2F.S16 R0, R0 ;  /* 0x0000000000007306 */ /* 0x004e220000101400 */
[----:B------:R-:W-:Y:S05]  /*1120*/  BRA `(.L_x_4193) ;  /* 0x00000bb000007947 */ /* 0x000fea0003800000 */
.L_x_4189:
[----:B------:R-:W-:-:S13]  /*1130*/  ISETP.GT.AND P0, PT, R4, 0x6, PT ;  /* 0x000000060400780c */ /* 0x000fda0003f04270 */
[----:B------:R-:W-:Y:S05]  /*1140*/  @P0 BRA `(.L_x_4196) ;  /* 0x0000009000000947 */ /* 0x000fea0003800000 */
[----:B------:R-:W-:-:S13]  /*1150*/  ISETP.NE.AND P0, PT, R4, 0x5, PT ;  /* 0x000000050400780c */ /* 0x000fda0003f05270 */
[----:B------:R-:W-:Y:S05]  /*1160*/  @!P0 BRA `(.L_x_4197) ;  /* 0x0000004000008947 */ /* 0x000fea0003800000 */
[----:B------:R-:W-:-:S13]  /*1170*/  ISETP.NE.AND P0, PT, R4, 0x6, PT ;  /* 0x000000060400780c */ /* 0x000fda0003f05270 */
[----:B------:R-:W-:Y:S05]  /*1180*/  @P0 BRA `(.L_x_4192) ;  /* 0x000009b000000947 */ /* 0x000fea0003800000 */
[----:B------:R0:W5:Y:S01]  /*1190*/  LDG.E R0, [R2.64] ;  /* 0x0000002402007981 */ /* 0x000162000c1e1900 */
[----:B------:R-:W-:Y:S05]  /*11a0*/  BRA `(.L_x_4193) ;  /* 0x00000b3000007947 */ /* 0x000fea0003800000 */
.L_x_4197:
[----:B------:R-:W2:Y:S02]  /*11b0*/  LDG.E.U16 R0, [R2.64] ;  /* 0x0000002402007981 */ /* 0x000ea4000c1e1500 */
[----:B--2---:R-:W-:Y:S01]  /*11c0*/  HADD2.F32 R0, -RZ, R0.H0_H0 ;  /* 0x20000000ff007230 */ /* 0x004fe20000004100 */
[----:B------:R-:W-:Y:S05]  /*11d0*/  BRA `(.L_x_4193) ;  /* 0x00000b0000007947 */ /* 0x000fea0003800000 */
.L_x_4196:
[----:B------:R-:W-:-:S13]  /*11e0*/  ISETP.NE.AND P0, PT, R4, 0x7, PT ;  /* 0x000000070400780c */ /* 0x000fda0003f05270 */
[----:B------:R-:W-:Y:S05]  /*11f0*/  @!P0 BRA `(.L_x_4198) ;  /* 0x0000009000008947 */ /* 0x000fea0003800000 */
[----:B------:R-:W-:-:S13]  /*1200*/  ISETP.NE.AND P0, PT, R4, 0x8, PT ;  /* 0x000000080400780c */ /* 0x000fda0003f05270 */
[----:B------:R-:W-:Y:S05]  /*1210*/  @!P0 BRA `(.L_x_4199) ;  /* 0x0000004000008947 */ /* 0x000fea0003800000 */
[----:B------:R-:W-:-:S13]  /*1220*/  ISETP.NE.AND P0, PT, R4, 0x9, PT ;  /* 0x000000090400780c */ /* 0x000fda0003f05270 */
[----:B------:R-:W-:Y:S05]  /*1230*/  @P0 BRA `(.L_x_4192) ;  /* 0x0000090000000947 */ /* 0x000fea0003800000 */
[----:B------:R0:W5:Y:S01]  /*1240*/  LDG.E R0, [R2.64] ;  /* 0x0000002402007981 */ /* 0x000162000c1e1900 */
[----:B------:R-:W-:Y:S05]  /*1250*/  BRA `(.L_x_4193) ;  /* 0x00000a8000007947 */ /* 0x000fea0003800000 */
.L_x_4199:
[----:B------:R-:W2:Y:S02]  /*1260*/  LDG.E.U16 R0, [R2.64] ;  /* 0x0000002402007981 */ /* 0x000ea4000c1e1500 */
[----:B--2---:R-:W-:Y:S01]  /*1270*/  HADD2.F32 R0, -RZ, R0.H0_H0 ;  /* 0x20000000ff007230 */ /* 0x004fe20000004100 */
[----:B------:R-:W-:Y:S05]  /*1280*/  BRA `(.L_x_4193) ;  /* 0x00000a5000007947 */ /* 0x000fea0003800000 */
.L_x_4198:
[----:B------:R-:W2:Y:S02]  /*1290*/  LDG.E.64 R2, [R2.64] ;  /* 0x0000002402027981 */ /* 0x000ea4000c1e1b00 */
[----:B--2---:R-:W0:Y:S01]  /*12a0*/  F2F.F32.F64 R0, R2 ;  /* 0x0000000200007310 */ /* 0x004e220000301000 */
[----:B------:R-:W0:-:S14]  /*12b0*/  DSETP.GEU.AND P0, PT, |R2|, c[0x2][0x0], PT ;  /* 0x008000000200762a */ /* 0x000e1c0003f0e200 */
[----:B0-----:R-:W-:Y:S01]  /*12c0*/  @!P0 FMUL R0, R0, 1.175494350822287508e-38 ;  /* 0x0080000000008820 */ /* 0x001fe20000400000 */
[----:B------:R-:W-:Y:S05]  /*12d0*/  BRA `(.L_x_4193) ;  /* 0x00000a0000007947 */ /* 0x000fea0003800000 */
.L_x_4188:
        /* <DEDUP_REMOVED lines=10> */
[----:B------:R-:W-:Y:S01]  /*1380*/  FSEL R0, RZ, 1, !P0 ;  /* 0x3f800000ff007808 */ /* 0x000fe20004000000 */
[----:B------:R-:W-:Y:S05]  /*1390*/  BRA `(.L_x_4193) ;  /* 0x0000094000007947 */ /* 0x000fea0003800000 */
.L_x_4202:
[----:B------:R-:W2:Y:S02]  /*13a0*/  LDG.E.64 R2, [R2.64] ;  /* 0x0000002402027981 */ /* 0x000ea4000c1e1b00 */
[----:B--2---:R-:W0:Y:S01]  /*13b0*/  F2F.F32.F64 R0, R2 ;  /* 0x0000000200007310 */ /* 0x004e220000301000 */
[----:B------:R-:W0:-:S14]  /*13c0*/  DSETP.GEU.AND P0, PT, |R2|, c[0x2][0x0], PT ;  /* 0x008000000200762a */ /* 0x000e1c0003f0e200 */
[----:B0-----:R-:W-:Y:S01]  /*13d0*/  @!P0 FMUL R0, R0, 1.175494350822287508e-38 ;  /* 0x0080000000008820 */ /* 0x001fe20000400000 */
[----:B------:R-:W-:Y:S05]  /*13e0*/  BRA `(.L_x_4193) ;  /* 0x000008f000007947 */ /* 0x000fea0003800000 */
.L_x_4201:
        /* <DEDUP_REMOVED lines=24> */
[----:B------:R-:W-:Y:S01]  /*1570*/  LOP3.LUT R0, R5, 0x80000000, R0, 0xf8, !PT ;  /* 0x8000000005007812 */ /* 0x000fe200078ef800 */
[----:B------:R-:W-:Y:S05]  /*1580*/  BRA `(.L_x_4193) ;  /* 0x0000075000007947 */ /* 0x000fea0003800000 */
.L_x_4204:
        /* <DEDUP_REMOVED lines=11> */
[----:B------:R-:W-:Y:S01]  /*1640*/  LOP3.LUT R0, R4, 0x80000000, R5, 0xf8, !PT ;  /* 0x8000000004007812 */ /* 0x000fe200078ef805 */
[----:B------:R-:W-:Y:S05]  /*1650*/  BRA `(.L_x_4193) ;  /* 0x0000068000007947 */ /* 0x000fea0003800000 */
.L_x_4203:
[----:B------:R-:W2:Y:S02]  /*1660*/  LDG.E.U16 R0, [R2.64] ;  /* 0x0000002402007981 */ /* 0x000ea4000c1e1500 */
[----:B--2---:R-:W-:Y:S01]  /*1670*/  PRMT R0, RZ, 0x5410, R0 ;  /* 0x00005410ff007816 */ /* 0x004fe20000000000 */
[----:B------:R-:W-:Y:S05]  /*1680*/  BRA `(.L_x_4193) ;  /* 0x0000065000007947 */ /* 0x000fea0003800000 */
.L_x_4200:
        /* <DEDUP_REMOVED lines=9> */
[----:B--2---:R-:W0:Y:S01]  /*1720*/  I2F.U16 R0, R0 ;  /* 0x0000000000007306 */ /* 0x004e220000101000 */
[----:B------:R-:W-:Y:S05]  /*1730*/  BRA `(.L_x_4193) ;  /* 0x000005a000007947 */ /* 0x000fea0003800000 */
.L_x_4207:
[----:B------:R-:W2:Y:S01]  /*1740*/  LDG.E.U8 R2, [R2.64] ;  /* 0x0000002402027981 */ /* 0x000ea2000c1e1100 */
        /* <DEDUP_REMOVED lines=19> */
.L_x_4209:
[----:B------:R-:W-:Y:S05]  /*1880*/  BSYNC B0 ;  /* 0x0000000000007941 */ /* 0x000fea0003800000 */
.L_x_4208:
[----:B------:R-:W-:Y:S01]  /*1890*/  LEA R3, R0, 0x3b800000, 0x17 ;  /* 0x3b80000000037811 */ /* 0x000fe200078eb8ff */
[----:B------:R-:W-:-:S05]  /*18a0*/  IMAD.SHL.U32 R0, R2, 0x100000, RZ ;  /* 0x0010000002007824 */ /* 0x000fca00078e00ff */
[----:B------:R-:W-:Y:S01]  /*18b0*/  LOP3.LUT R0, R3, R0, R4, 0xfe, !PT ;  /* 0x0000000003007212 */ /* 0x000fe200078efe04 */
[----:B------:R-:W-:Y:S05]  /*18c0*/  BRA `(.L_x_4193) ;  /* 0x0000041000007947 */ /* 0x000fea0003800000 */
.L_x_4206:
        /* <DEDUP_REMOVED lines=20> */
.L_x_4211:
[----:B------:R-:W-:Y:S05]  /*1a10*/  BSYNC B0 ;  /* 0x0000000000007941 */ /* 0x000fea0003800000 */
.L_x_4210:
[----:B------:R-:W-:Y:S01]  /*1a20*/  LEA R3, R0, 0x37800000, 0x17 ;  /* 0x3780000000037811 */ /* 0x000fe200078eb8ff */
[----:B------:R-:W-:-:S05]  /*1a30*/  IMAD.SHL.U32 R0, R2, 0x200000, RZ ;  /* 0x0020000002007824 */ /* 0x000fca00078e00ff */
[----:B------:R-:W-:Y:S01]  /*1a40*/  LOP3.LUT R0, R3, R0, R4, 0xfe, !PT ;  /* 0x0000000003007212 */ /* 0x000fe200078efe04 */
[----:B------:R-:W-:Y:S05]  /*1a50*/  BRA `(.L_x_4193) ;  /* 0x0000028000007947 */ /* 0x000fea0003800000 */
.L_x_4205:
[----:B------:R-:W-:-:S13]  /*1a60*/  ISETP.NE.AND P0, PT, R4, 0x1c, PT ;  /* 0x0000001c0400780c */ /* 0x000fda0003f05270 */
[----:B------:R-:W-:Y:S05]  /*1a70*/  @!P0 BRA `(.L_x_4212) ;  /* 0x0000024000008947 */ /* 0x000fea0003800000 */
[----:B------:R-:W-:-:S13]  /*1a80*/  ISETP.NE.AND P0, PT, R4, 0x1d, PT ;  /* 0x0000001d0400780c */ /* 0x000fda0003f05270 */
[----:B------:R-:W-:Y:S05]  /*1a90*/  @!P0 BRA `(.L_x_4213) ;  /* 0x000001f000008947 */ /* 0x000fea0003800000 */
[----:B------:R-:W-:-:S13]  /*1aa0*/  ISETP.NE.AND P0, PT, R4, 0x2c, PT ;  /* 0x0000002c0400780c */ /* 0x000fda0003f05270 */
[----:B------:R-:W-:Y:S05]  /*1ab0*/  @P0 BRA `(.L_x_4192) ;  /* 0x0000008000000947 */ /* 0x000fea0003800000 */
[----:B------:R-:W2:Y:S01]  /*1ac0*/  LDG.E.U8 R2, [R2.64] ;  /* 0x0000002402027981 */ /* 0x000ea2000c1e1100 */
[----:B------:R-:W-:Y:S01]  /*1ad0*/  IMAD.MOV.U32 R0, RZ, RZ, 0x400000 ;  /* 0x00400000ff007424 */ /* 0x000fe200078e00ff */
[----:B--2---:R-:W-:-:S13]  /*1ae0*/  ISETP.NE.AND P0, PT, R2, RZ, PT ;  /* 0x000000ff0200720c */ /* 0x004fda0003f05270 */
[----:B------:R-:W-:Y:S05]  /*1af0*/  @!P0 BRA `(.L_x_4193) ;  /* 0x000001e000008947 */ /* 0x000fea0003800000 */
[----:B------:R-:W-:-:S13]  /*1b00*/  ISETP.NE.AND P0, PT, R2, 0xff, PT ;  /* 0x000000ff0200780c */ /* 0x000fda0003f05270 */
[----:B------:R-:W-:Y:S02]  /*1b10*/  @!P0 IMAD.MOV.U32 R0, RZ, RZ, 0x7f800001 ;  /* 0x7f800001ff008424 */ /* 0x000fe400078e00ff */
[----:B------:R-:W-:Y:S01]  /*1b20*/  @P0 IMAD.SHL.U32 R0, R2, 0x800000, RZ ;  /* 0x0080000002000824 */ /* 0x000fe200078e00ff */
[----:B------:R-:W-:Y:S05]  /*1b30*/  BRA `(.L_x_4193) ;  /* 0x000001a000007947 */ /* 0x000fea0003800000 */
.L_x_4192:
        /* <DEDUP_REMOVED lines=19> */
[----:B------:R-:W-:Y:S01]  /*1c70*/  IMAD.MOV.U32 R0, RZ, RZ, RZ ;  /* 0x000000ffff007224 */ /* 0x000fe200078e00ff */
[----:B------:R-:W-:Y:S05]  /*1c80*/  BRA `(.L_x_4193) ;  /* 0x0000005000007947 */ /* 0x000fea0003800000 */
.L_x_4213:
[----:B------:R-:W2:Y:S02]  /*1c90*/  LDG.E.64 R2, [R2.64] ;  /* 0x0000002402027981 */ /* 0x000ea4000c1e1b00 */
[----:B--2---:R0:W1:Y:S01]  /*1ca0*/  I2F.U64 R0, R2 ;  /* 0x0000000200007312 */ /* 0x0040620000301000 */
[----:B------:R-:W-:Y:S05]  /*1cb0*/  BRA `(.L_x_4193) ;  /* 0x0000002000007947 */ /* 0x000fea0003800000 */
.L_x_4212:
[----:B------:R-:W2:Y:S02]  /*1cc0*/  LDG.E R0, [R2.64] ;  /* 0x0000002402007981 */ /* 0x000ea4000c1e1900 */
[----:B--2---:R-:W0:Y:S02]  /*1cd0*/  I2F.U32 R0, R0 ;  /* 0x0000000000007306 */ /* 0x004e240000201000 */
.L_x_4193:
[----:B------:R-:W-:Y:S05]  /*1ce0*/  BSYNC B6 ;  /* 0x0000000000067941 */ /* 0x000fea0003800000 */
.L_x_4187:
[----:B0-----:R-:W0:Y:S01]  /*1cf0*/  LDC.U8 R3, c[0x0][0x378] ;  /* 0x0000de00ff037b82 */ /* 0x001e220000000000 */
[----:B-1---5:R-:W-:Y:S02]  /*1d00*/  FSETP.NEU.FTZ.AND P1, PT, R0, RZ, PT ;  /* 0x000000ff0000720b */ /* 0x022fe40003f3d000 */
[----:B------:R-:W-:-:S04]  /*1d10*/  FSETP.NEU.FTZ.AND P0, PT, RZ, c[0x0][0x374], PT ;  /* 0x0000dd00ff007a0b */ /* 0x000fc80003f1d000 */
        /* <DEDUP_REMOVED lines=16> */
.L_x_4217:
[----:B------:R0:W-:Y:S01]  /*1e20*/  STG.E.U8 [R16.64], R2 ;  /* 0x0000000210007986 */ /* 0x0001e2000c101124 */
[----:B------:R-:W-:Y:S05]  /*1e30*/  BRA `(.L_x_4219) ;  /* 0x00000d5000007947 */ /* 0x000fea0003800000 */
.L_x_4216:
        /* <DEDUP_REMOVED lines=9> */
.L_x_4221:
[----:B------:R0:W-:Y:S01]  /*1ed0*/  STG.E [R16.64], R2 ;  /* 0x0000000210007986 */ /* 0x0001e2000c101924 */
[----:B------:R-:W-:Y:S05]  /*1ee0*/  BRA `(.L_x_4219) ;  /* 0x00000ca000007947 */ /* 0x000fea0003800000 */
.L_x_4220:
[----:B------:R0:W-:Y:S01]  /*1ef0*/  STG.E.U16 [R16.64], R2 ;  /* 0x0000000210007986 */ /* 0x0001e2000c101524 */
[----:B------:R-:W-:Y:S05]  /*1f00*/  BRA `(.L_x_4219) ;  /* 0x00000c8000007947 */ /* 0x000fea0003800000 */
.L_x_4215:
        /* <DEDUP_REMOVED lines=9> */
.L_x_4223:
[----:B------:R-:W0:Y:S02]  /*1fa0*/  I2F.U32 R0, R2 ;  /* 0x0000000200007306 */ /* 0x000e240000201000 */
[----:B0-----:R-:W-:-:S05]  /*1fb0*/  F2FP.PACK_AB R0, RZ, R0 ;  /* 0x00000000ff00723e */ /* 0x001fca00000000ff */
[----:B------:R0:W-:Y:S01]  /*1fc0*/  STG.E.U16 [R16.64], R0 ;  /* 0x0000000010007986 */ /* 0x0001e2000c101524 */
[----:B------:R-:W-:Y:S05]  /*1fd0*/  BRA `(.L_x_4219) ;  /* 0x00000bb000007947 */ /* 0x000fea0003800000 */
.L_x_4222:
        /* <DEDUP_REMOVED lines=10> */
.L_x_4225:
[----:B------:R-:W0:Y:S02]  /*2080*/  I2F.U32 R2, R2 ;  /* 0x0000000200027306 */ /* 0x000e240000201000 */
[----:B0-----:R-:W-:-:S04]  /*2090*/  F2FP.PACK_AB R3, RZ, R2 ;  /* 0x00000002ff03723e */ /* 0x001fc800000000ff */
[----:B------:R-:W-:-:S05]  /*20a0*/  PRMT R3, R3, 0x5410, RZ ;  /* 0x0000541003037816 */ /* 0x000fca00000000ff */
[----:B------:R0:W-:Y:S01]  /*20b0*/  STG.E [R16.64], R3 ;  /* 0x0000000310007986 */ /* 0x0001e2000c101924 */
[----:B------:R-:W-:Y:S05]  /*20c0*/  BRA `(.L_x_4219) ;  /* 0x00000ac000007947 */ /* 0x000fea0003800000 */
.L_x_4224:
[----:B------:R-:W0:Y:S02]  /*20d0*/  I2F.F64.U32 R2, R2 ;  /* 0x0000000200027312 */ /* 0x000e240000201800 */
[----:B0-----:R0:W-:Y:S01]  /*20e0*/  STG.E.64 [R16.64], R2 ;  /* 0x0000000210007986 */ /* 0x0011e2000c101b24 */
[----:B------:R-:W-:Y:S05]  /*20f0*/  BRA `(.L_x_4219) ;  /* 0x00000a9000007947 */ /* 0x000fea0003800000 */
.L_x_4214:
        /* <DEDUP_REMOVED lines=10> */
.L_x_4228:
[----:B------:R-:W0:Y:S01]  /*21a0*/  I2F.F64.U32 R4, R2 ;  /* 0x0000000200047312 */ /* 0x000e220000201800 */
[----:B------:R-:W-:-:S05]  /*21b0*/  CS2R R6, SRZ ;  /* 0x0000000000067805 */ /* 0x000fca000001ff00 */
[----:B0-----:R0:W-:Y:S01]  /*21c0*/  STG.E.128 [R16.64], R4 ;  /* 0x0000000410007986 */ /* 0x0011e2000c101d24 */
[----:B------:R-:W-:Y:S05]  /*21d0*/  BRA `(.L_x_4219) ;  /* 0x000009b000007947 */ /* 0x000fea0003800000 */
.L_x_4227:
        /* <DEDUP_REMOVED lines=21> */
.L_x_4232:
[----:B------:R-:W-:Y:S05]  /*2330*/  BSYNC B0 ;  /* 0x0000000000007941 */ /* 0x000fea0003800000 */
.L_x_4231:
[----:B------:R-:W-:-:S05]  /*2340*/  LOP3.LUT R3, R0, R3, RZ, 0xfc, !PT ;  /* 0x0000000300037212 */ /* 0x000fca00078efcff */
[----:B------:R0:W-:Y:S01]  /*2350*/  STG.E.U8 [R16.64], R3 ;  /* 0x0000000310007986 */ /* 0x0001e2000c101124 */
[----:B------:R-:W-:Y:S05]  /*2360*/  BRA `(.L_x_4219) ;  /* 0x0000082000007947 */ /* 0x000fea0003800000 */
.L_x_4230:
        /* <DEDUP_REMOVED lines=13> */
.L_x_4234:
[----:B------:R-:W-:Y:S01]  /*2440*/  IMAD.MOV.U32 R0, RZ, RZ, 0x7f ;  /* 0x0000007fff007424 */ /* 0x000fe200078e00ff */
[----:B------:R-:W-:-:S04]  /*2450*/  ISETP.GT.U32.AND P0, PT, R3, 0x7f800000, PT ;  /* 0x7f8000000300780c */ /* 0x000fc80003f04070 */
[----:B------:R-:W-:-:S04]  /*2460*/  SEL R0, R0, 0x7c, P0 ;  /* 0x0000007c00007807 */ /* 0x000fc80000000000 */
.L_x_4235:
[----:B------:R-:W-:Y:S05]  /*2470*/  BSYNC B0 ;  /* 0x0000000000007941 */ /* 0x000fea0003800000 */
.L_x_4233:
[----:B------:R-:W-:-:S04]  /*2480*/  LOP3.LUT R2, R5, 0x80000000, RZ, 0xc0, !PT ;  /* 0x8000000005027812 */ /* 0x000fc800078ec0ff */
[----:B------:R-:W-:-:S04]  /*2490*/  SHF.R.U32.HI R3, RZ, 0x18, R2 ;  /* 0x00000018ff037819 */ /* 0x000fc80000011602 */
[----:B------:R-:W-:-:S05]  /*24a0*/  LOP3.LUT R3, R0, R3, RZ, 0xfc, !PT ;  /* 0x0000000300037212 */ /* 0x000fca00078efcff */
[----:B------:R0:W-:Y:S01]  /*24b0*/  STG.E.U8 [R16.64], R3 ;  /* 0x0000000310007986 */ /* 0x0001e2000c101124 */
[----:B------:R-:W-:Y:S05]  /*24c0*/  BRA `(.L_x_4219) ;  /* 0x000006c000007947 */ /* 0x000fea0003800000 */
.L_x_4229:
[----:B------:R-:W0:Y:S02]  /*24d0*/  I2F.U32 R0, R2 ;  /* 0x0000000200007306 */ /* 0x000e240000201000 */
[----:B0-----:R-:W-:-:S05]  /*24e0*/  F2FP.BF16.PACK_AB R0, RZ, R0 ;  /* 0x00000000ff00723e */ /* 0x001fca00000010ff */
[----:B------:R0:W-:Y:S01]  /*24f0*/  STG.E.U16 [R16.64], R0 ;  /* 0x0000000010007986 */ /* 0x0001e2000c101524 */
[----:B------:R-:W-:Y:S05]  /*2500*/  BRA `(.L_x_4219) ;  /* 0x0000068000007947 */ /* 0x000fea0003800000 */
.L_x_4226:
        /* <DEDUP_REMOVED lines=10> */
.L_x_4238:
        /* <DEDUP_REMOVED lines=17> */
.L_x_4241:
[----:B------:R-:W-:-:S04]  /*26c0*/  LOP3.LUT R2, R5, 0x80000000, RZ, 0xc0, !PT ;  /* 0x8000000005027812 */ /* 0x000fc800078ec0ff */
[----:B------:R-:W-:-:S04]  /*26d0*/  SHF.R.U32.HI R3, RZ, 0x18, R2 ;  /* 0x00000018ff037819 */ /* 0x000fc80000011602 */
[----:B------:R-:W-:-:S04]  /*26e0*/  LOP3.LUT R0, R0, R3, RZ, 0xfc, !PT ;  /* 0x0000000300007212 */ /* 0x000fc800078efcff */
[----:B------:R-:W-:Y:S02]  /*26f0*/  PRMT R8, R0, 0x7610, R8 ;  /* 0x0000761000087816 */ /* 0x000fe40000000008 */
.L_x_4240:
[----:B------:R-:W-:Y:S05]  /*2700*/  BSYNC B0 ;  /* 0x0000000000007941 */ /* 0x000fea0003800000 */
.L_x_4239:
[----:B------:R0:W-:Y:S01]  /*2710*/  STG.E.U8 [R16.64], R8 ;  /* 0x0000000810007986 */ /* 0x0001e2000c101124 */
[----:B------:R-:W-:Y:S05]  /*2720*/  BRA `(.L_x_4219) ;  /* 0x0000046000007947 */ /* 0x000fea0003800000 */
.L_x_4237:
        /* <DEDUP_REMOVED lines=17> */
.L_x_4244:
[----:B------:R-:W-:-:S04]  /*2840*/  LOP3.LUT R2, R5, 0x80000000, RZ, 0xc0, !PT ;  /* 0x8000000005027812 */ /* 0x000fc800078ec0ff */
[----:B------:R-:W-:-:S04]  /*2850*/  SHF.R.U32.HI R3, RZ, 0x18, R2 ;  /* 0x00000018ff037819 */ /* 0x000fc80000011602 */
[----:B------:R-:W-:-:S04]  /*2860*/  LOP3.LUT R0, R0, R3, RZ, 0xfc, !PT ;  /* 0x0000000300007212 */ /* 0x000fc800078efcff */
[----:B------:R-:W-:Y:S02]  /*2870*/  PRMT R8, R0, 0x7610, R8 ;  /* 0x0000761000087816 */ /* 0x000fe40000000008 */
.L_x_4243:
[----:B------:R-:W-:Y:S05]  /*2880*/  BSYNC B0 ;  /* 0x0000000000007941 */ /* 0x000fea0003800000 */
.L_x_4242:
[----:B------:R0:W-:Y:S01]  /*2890*/  STG.E.U8 [R16.64], R8 ;  /* 0x0000000810007986 */ /* 0x0001e2000c101124 */
[----:B------:R-:W-:Y:S05]  /*28a0*/  BRA `(.L_x_4219) ;  /* 0x000002e000007947 */ /* 0x000fea0003800000 */
.L_x_4236:
        /* <DEDUP_REMOVED lines=22> */
.L_x_4218:
        /* <DEDUP_REMOVED lines=20> */
.L_x_4246:
[----:B------:R-:W-:-:S05]  /*2b50*/  IMAD.MOV.U32 R3, RZ, RZ, RZ ;  /* 0x000000ffff037224 */ /* 0x000fca00078e00ff */
[----:B------:R0:W-:Y:S01]  /*2b60*/  STG.E.64 [R16.64], R2 ;  /* 0x0000000210007986 */ /* 0x0001e2000c101b24 */
[----:B------:R-:W-:Y:S05]  /*2b70*/  BRA `(.L_x_4219) ;  /* 0x0000001000007947 */ /* 0x000fea0003800000 */
.L_x_4245:
[----:B------:R0:W-:Y:S02]  /*2b80*/  STG.E [R16.64], R2 ;  /* 0x0000000210007986 */ /* 0x0001e4000c101924 */
.L_x_4219:
[----:B------:R-:W-:-:S05]  /*2b90*/  IMAD R18, R18, 0x200, R23 ;  /* 0x0000020012127824 */ /* 0x000fca00078e0217 */
[----:B------:R-:W-:Y:S02]  /*2ba0*/  IADD3 R19, R18, 0x80, RZ ;  /* 0x0000008012137810 */ /* 0x000fe40007ffe0ff */
.L_x_4185:
[----:B------:R-:W-:Y:S05]  /*2bb0*/  BSYNC B7 ;  /* 0x0000000000077941 */ /* 0x000fea0003800000 */
.L_x_4184:
        /* <DEDUP_REMOVED lines=231> */
.L_x_4249:
        /* <DEDUP_REMOVED lines=20> */
.L_x_4254:
[----:B------:R-:W2:Y:S02]  /*3b70*/  LDG.E.U8 R0, [R2.64] ;  /* 0x0000002402007981 */ /* 0x000ea4000c1e1100 */
[----:B--2---:R-:W0:Y:S01]  /*3b80*/  I2F.U16 R0, R0 ;  /* 0x0000000000007306 */ /* 0x004e220000101000 */
[----:B------:R-:W-:Y:S05]  /*3b90*/  BRA `(.L_x_4256) ;  /* 0x00000ca000007947 */ /* 0x000fea0003800000 */
.L_x_4253:
        /* <DEDUP_REMOVED lines=9> */
.L_x_4258:
[----:B------:R-:W2:Y:S02]  /*3c30*/  LDG.E R0, [R2.64] ;  /* 0x0000002402007981 */ /* 0x000ea4000c1e1900 */
[----:B--2---:R-:W0:Y:S01]  /*3c40*/  I2F R0, R0 ;  /* 0x0000000000007306 */ /* 0x004e220000201400 */
[----:B------:R-:W-:Y:S05]  /*3c50*/  BRA `(.L_x_4256) ;  /* 0x00000be000007947 */ /* 0x000fea0003800000 */
.L_x_4257:
[----:B------:R-:W2:Y:S02]  /*3c60*/  LDG.E.U16 R0, [R2.64] ;  /* 0x0000002402007981 */ /* 0x000ea4000c1e1500 */
[----:B--2---:R-:W0:Y:S01]  /*3c70*/  I2F.S16 R0, R0 ;  /* 0x0000000000007306 */ /* 0x004e220000101400 */
[----:B------:R-:W-:Y:S05]  /*3c80*/  BRA `(.L_x_4256) ;  /* 0x00000bb000007947 */ /* 0x000fea0003800000 */
.L_x_4252:
        /* <DEDUP_REMOVED lines=8> */
.L_x_4260:
[----:B------:R-:W2:Y:S02]  /*3d10*/  LDG.E.U16 R0, [R2.64] ;  /* 0x0000002402007981 */ /* 0x000ea4000c1e1500 */
[----:B--2---:R-:W-:Y:S01]  /*3d20*/  HADD2.F32 R0, -RZ, R0.H0_H0 ;  /* 0x20000000ff007230 */ /* 0x004fe20000004100 */
[----:B------:R-:W-:Y:S05]  /*3d30*/  BRA `(.L_x_4256) ;  /* 0x00000b0000007947 */ /* 0x000fea0003800000 */
.L_x_4259:
        /* <DEDUP_REMOVED lines=8> */
.L_x_4262:
[----:B------:R-:W2:Y:S02]  /*3dc0*/  LDG.E.U16 R0, [R2.64] ;  /* 0x0000002402007981 */ /* 0x000ea4000c1e1500 */
[----:B--2---:R-:W-:Y:S01]  /*3dd0*/  HADD2.F32 R0, -RZ, R0.H0_H0 ;  /* 0x20000000ff007230 */ /* 0x004fe20000004100 */
[----:B------:R-:W-:Y:S05]  /*3de0*/  BRA `(.L_x_4256) ;  /* 0x00000a5000007947 */ /* 0x000fea0003800000 */
.L_x_4261:
[----:B------:R-:W2:Y:S02]  /*3df0*/  LDG.E.64 R2, [R2.64] ;  /* 0x0000002402027981 */ /* 0x000ea4000c1e1b00 */
[----:B--2---:R-:W0:Y:S01]  /*3e00*/  F2F.F32.F64 R0, R2 ;  /* 0x0000000200007310 */ /* 0x004e220000301000 */
[----:B------:R-:W0:-:S14]  /*3e10*/  DSETP.GEU.AND P0, PT, |R2|, c[0x2][0x0], PT ;  /* 0x008000000200762a */ /* 0x000e1c0003f0e200 */
[----:B0-----:R-:W-:Y:S01]  /*3e20*/  @!P0 FMUL R0, R0, 1.175494350822287508e-38 ;  /* 0x0080000000008820 */ /* 0x001fe20000400000 */
[----:B------:R-:W-:Y:S05]  /*3e30*/  BRA `(.L_x_4256) ;  /* 0x00000a0000007947 */ /* 0x000fea0003800000 */
.L_x_4251:
        /* <DEDUP_REMOVED lines=12> */
.L_x_4265:
[----:B------:R-:W2:Y:S02]  /*3f00*/  LDG.E.64 R2, [R2.64] ;  /* 0x0000002402027981 */ /* 0x000ea4000c1e1b00 */
[----:B--2---:R-:W0:Y:S01]  /*3f10*/  F2F.F32.F64 R0, R2 ;  /* 0x0000000200007310 */ /* 0x004e220000301000 */
[----:B------:R-:W0:-:S14]  /*3f20*/  DSETP.GEU.AND P0, PT, |R2|, c[0x2][0x0], PT ;  /* 0x008000000200762a */ /* 0x000e1c0003f0e200 */
[----:B0-----:R-:W-:Y:S01]  /*3f30*/  @!P0 FMUL R0, R0, 1.175494350822287508e-38 ;  /* 0x0080000000008820 */ /* 0x001fe20000400000 */
[----:B------:R-:W-:Y:S05]  /*3f40*/  BRA `(.L_x_4256) ;  /* 0x000008f000007947 */ /* 0x000fea0003800000 */
.L_x_4264:
        /* <DEDUP_REMOVED lines=26> */
.L_x_4267:
        /* <DEDUP_REMOVED lines=13> */
.L_x_4266:
[----:B------:R-:W2:Y:S02]  /*41c0*/  LDG.E.U16 R0, [R2.64] ;  /* 0x0000002402007981 */ /* 0x000ea4000c1e1500 */
[----:B--2---:R-:W-:Y:S01]  /*41d0*/  PRMT R0, RZ, 0x5410, R0 ;  /* 0x00005410ff007816 */ /* 0x004fe20000000000 */
[----:B------:R-:W-:Y:S05]  /*41e0*/  BRA `(.L_x_4256) ;  /* 0x0000065000007947 */ /* 0x000fea0003800000 */
.L_x_4263:
        /* <DEDUP_REMOVED lines=11> */
.L_x_4270:
        /* <DEDUP_REMOVED lines=20> */
.L_x_4272:
[----:B------:R-:W-:Y:S05]  /*43e0*/  BSYNC B0 ;  /* 0x0000000000007941 */ /* 0x000fea0003800000 */
.L_x_4271:
[----:B------:R-:W-:Y:S01]  /*43f0*/  LEA R3, R0, 0x3b800000, 0x17 ;  /* 0x3b80000000037811 */ /* 0x000fe200078eb8ff */
[----:B------:R-:W-:-:S05]  /*4400*/  IMAD.SHL.U32 R0, R2, 0x100000, RZ ;  /* 0x0010000002007824 */ /* 0x000fca00078e00ff */
[----:B------:R-:W-:Y:S01]  /*4410*/  LOP3.LUT R0, R3, R0, R4, 0xfe, !PT ;  /* 0x0000000003007212 */ /* 0x000fe200078efe04 */
[----:B------:R-:W-:Y:S05]  /*4420*/  BRA `(.L_x_4256) ;  /* 0x0000041000007947 */ /* 0x000fea0003800000 */
.L_x_4269:
        /* <DEDUP_REMOVED lines=20> */
.L_x_4274:
[----:B------:R-:W-:Y:S05]  /*4570*/  BSYNC B0 ;  /* 0x0000000000007941 */ /* 0x000fea0003800000 */
.L_x_4273:
[----:B------:R-:W-:Y:S01]  /*4580*/  LEA R3, R0, 0x37800000, 0x17 ;  /* 0x3780000000037811 */ /* 0x000fe200078eb8ff */
[----:B------:R-:W-:-:S05]  /*4590*/  IMAD.SHL.U32 R0, R2, 0x200000, RZ ;  /* 0x0020000002007824 */ /* 0x000fca00078e00ff */
[----:B------:R-:W-:Y:S01]  /*45a0*/  LOP3.LUT R0, R3, R0, R4, 0xfe, !PT ;  /* 0x0000000003007212 */ /* 0x000fe200078efe04 */
[----:B------:R-:W-:Y:S05]  /*45b0*/  BRA `(.L_x_4256) ;  /* 0x0000028000007947 */ /* 0x000fea0003800000 */
.L_x_4268:
        /* <DEDUP_REMOVED lines=14> */
.L_x_4255:
        /* <DEDUP_REMOVED lines=21> */
.L_x_4276:
[----:B------:R-:W2:Y:S02]  /*47f0*/  LDG.E.64 R2, [R2.64] ;  /* 0x0000002402027981 */ /* 0x000ea4000c1e1b00 */
[----:B--2---:R0:W1:Y:S01]  /*4800*/  I2F.U64 R0, R2 ;  /* 0x0000000200007312 */ /* 0x0040620000301000 */
[----:B------:R-:W-:Y:S05]  /*4810*/  BRA `(.L_x_4256) ;  /* 0x0000002000007947 */ /* 0x000fea0003800000 */
.L_x_4275:
[----:B------:R-:W2:Y:S02]  /*4820*/  LDG.E R0, [R2.64] ;  /* 0x0000002402007981 */ /* 0x000ea4000c1e1900 */
[----:B--2---:R-:W0:Y:S02]  /*4830*/  I2F.U32 R0, R0 ;  /* 0x0000000000007306 */ /* 0x004e240000201000 */
.L_x_4256:
[----:B------:R-:W-:Y:S05]  /*4840*/  BSYNC B6 ;  /* 0x0000000000067941 */ /* 0x000fea0003800000 */
.L_x_4250:
        /* <DEDUP_REMOVED lines=19> */
.L_x_4280:
[----:B------:R0:W-:Y:S01]  /*4980*/  STG.E.U8 [R16.64], R2 ;  /* 0x0000000210007986 */ /* 0x0001e2000c101124 */
[----:B------:R-:W-:Y:S05]  /*4990*/  BRA `(.L_x_4282) ;  /* 0x00000d5000007947 */ /* 0x000fea0003800000 */
.L_x_4279:
        /* <DEDUP_REMOVED lines=9> */
.L_x_4284:
[----:B------:R0:W-:Y:S01]  /*4a30*/  STG.E [R16.64], R2 ;  /* 0x0000000210007986 */ /* 0x0001e2000c101924 */
[----:B------:R-:W-:Y:S05]  /*4a40*/  BRA `(.L_x_4282) ;  /* 0x00000ca000007947 */ /* 0x000fea0003800000 */
.L_x_4283:
[----:B------:R0:W-:Y:S01]  /*4a50*/  STG.E.U16 [R16.64], R2 ;  /* 0x0000000210007986 */ /* 0x0001e2000c101524 */
[----:B------:R-:W-:Y:S05]  /*4a60*/  BRA `(.L_x_4282) ;  /* 0x00000c8000007947 */ /* 0x000fea0003800000 */
.L_x_4278:
        /* <DEDUP_REMOVED lines=9> */
.L_x_4286:
[----:B------:R-:W0:Y:S02]  /*4b00*/  I2F.U32 R0, R2 ;  /* 0x0000000200007306 */ /* 0x000e240000201000 */
[----:B0-----:R-:W-:-:S05]  /*4b10*/  F2FP.PACK_AB R0, RZ, R0 ;  /* 0x00000000ff00723e */ /* 0x001fca00000000ff */
[----:B------:R0:W-:Y:S01]  /*4b20*/  STG.E.U16 [R16.64], R0 ;  /* 0x0000000010007986 */ /* 0x0001e2000c101524 */
[----:B------:R-:W-:Y:S05]  /*4b30*/  BRA `(.L_x_4282) ;  /* 0x00000bb000007947 */ /* 0x000fea0003800000 */
.L_x_4285:
        /* <DEDUP_REMOVED lines=10> */
.L_x_4288:
[----:B------:R-:W0:Y:S02]  /*4be0*/  I2F.U32 R2, R2 ;  /* 0x0000000200027306 */ /* 0x000e240000201000 */
[----:B0-----:R-:W-:-:S04]  /*4bf0*/  F2FP.PACK_AB R3, RZ, R2 ;  /* 0x00000002ff03723e */ /* 0x001fc800000000ff */
[----:B------:R-:W-:-:S05]  /*4c00*/  PRMT R3, R3, 0x5410, RZ ;  /* 0x0000541003037816 */ /* 0x000fca00000000ff */
[----:B------:R0:W-:Y:S01]  /*4c10*/  STG.E [R16.64], R3 ;  /* 0x0000000310007986 */ /* 0x0001e2000c101924 */
[----:B------:R-:W-:Y:S05]  /*4c20*/  BRA `(.L_x_4282) ;  /* 0x00000ac000007947 */ /* 0x000fea0003800000 */
.L_x_4287:
[----:B------:R-:W0:Y:S02]  /*4c30*/  I2F.F64.U32 R2, R2 ;  /* 0x0000000200027312 */ /* 0x000e240000201800 */
[----:B0-----:R0:W-:Y:S01]  /*4c40*/  STG.E.64 [R16.64], R2 ;  /* 0x0000000210007986 */ /* 0x0011e2000c101b24 */
[----:B------:R-:W-:Y:S05]  /*4c50*/  BRA `(.L_x_4282) ;  /* 0x00000a9000007947 */ /* 0x000fea0003800000 */
.L_x_4277:
        /* <DEDUP_REMOVED lines=10> */
.L_x_4291:
[----:B------:R-:W0:Y:S01]  /*4d00*/  I2F.F64.U32 R4, R2 ;  /* 0x0000000200047312 */ /* 0x000e220000201800 */
[----:B------:R-:W-:-:S05]  /*4d10*/  CS2R R6, SRZ ;  /* 0x0000000000067805 */ /* 0x000fca000001ff00 */
[----:B0-----:R0:W-:Y:S01]  /*4d20*/  STG.E.128 [R16.64], R4 ;  /* 0x0000000410007986 */ /* 0x0011e2000c101d24 */
[----:B------:R-:W-:Y:S05]  /*4d30*/  BRA `(.L_x_4282) ;  /* 0x000009b000007947 */ /* 0x000fea0003800000 */
.L_x_4290:
        /* <DEDUP_REMOVED lines=21> */
.L_x_4295:
[----:B------:R-:W-:Y:S05]  /*4e90*/  BSYNC B0 ;  /* 0x0000000000007941 */ /* 0x000fea0003800000 */
.L_x_4294:
[----:B------:R-:W-:-:S05]  /*4ea0*/  LOP3.LUT R3, R0, R3, RZ, 0xfc, !PT ;  /* 0x0000000300037212 */ /* 0x000fca00078efcff */
[----:B------:R0:W-:Y:S01]  /*4eb0*/  STG.E.U8 [R16.64], R3 ;  /* 0x0000000310007986 */ /* 0x0001e2000c101124 */
[----:B------:R-:W-:Y:S05]  /*4ec0*/  BRA `(.L_x_4282) ;  /* 0x0000082000007947 */ /* 0x000fea0003800000 */
.L_x_4293:
        /* <DEDUP_REMOVED lines=13> */
.L_x_4297:
[----:B------:R-:W-:Y:S01]  /*4fa0*/  IMAD.MOV.U32 R0, RZ, RZ, 0x7f ;  /* 0x0000007fff007424 */ /* 0x000fe200078e00ff */
[----:B------:R-:W-:-:S04]  /*4fb0*/  ISETP.GT.U32.AND P0, PT, R3, 0x7f800000, PT ;  /* 0x7f8000000300780c */ /* 0x000fc80003f04070 */
[----:B------:R-:W-:-:S04]  /*4fc0*/  SEL R0, R0, 0x7c, P0 ;  /* 0x0000007c00007807 */ /* 0x000fc80000000000 */
.L_x_4298:
[----:B------:R-:W-:Y:S05]  /*4fd0*/  BSYNC B0 ;  /* 0x0000000000007941 */ /* 0x000fea0003800000 */
.L_x_4296:
[----:B------:R-:W-:-:S04]  /*4fe0*/  LOP3.LUT R2, R5, 0x80000000, RZ, 0xc0, !PT ;  /* 0x8000000005027812 */ /* 0x000fc800078ec0ff */
[----:B------:R-:W-:-:S04]  /*4ff0*/  SHF.R.U32.HI R3, RZ, 0x18, R2 ;  /* 0x00000018ff037819 */ /* 0x000fc80000011602 */
[----:B------:R-:W-:-:S05]  /*5000*/  LOP3.LUT R3, R0, R3, RZ, 0xfc, !PT ;  /* 0x0000000300037212 */ /* 0x000fca00078efcff */
[----:B------:R0:W-:Y:S01]  /*5010*/  STG.E.U8 [R16.64], R3 ;  /* 0x0000000310007986 */ /* 0x0001e2000c101124 */
[----:B------:R-:W-:Y:S05]  /*5020*/  BRA `(.L_x_4282) ;  /* 0x000006c000007947 */ /* 0x000fea0003800000 */
.L_x_4292:
[----:B------:R-:W0:Y:S02]  /*5030*/  I2F.U32 R0, R2 ;  /* 0x0000000200007306 */ /* 0x000e240000201000 */
[----:B0-----:R-:W-:-:S05]  /*5040*/  F2FP.BF16.PACK_AB R0, RZ, R0 ;  /* 0x00000000ff00723e */ /* 0x001fca00000010ff */
[----:B------:R0:W-:Y:S01]  /*5050*/  STG.E.U16 [R16.64], R0 ;  /* 0x0000000010007986 */ /* 0x0001e2000c101524 */
[----:B------:R-:W-:Y:S05]  /*5060*/  BRA `(.L_x_4282) ;  /* 0x0000068000007947 */ /* 0x000fea0003800000 */
.L_x_4289:
        /* <DEDUP_REMOVED lines=10> */
.L_x_4301:
        /* <DEDUP_REMOVED lines=17> */
.L_x_4304:
[----:B------:R-:W-:-:S04]  /*5220*/  LOP3.LUT R2, R5, 0x80000000, RZ, 0xc0, !PT ;  /* 0x8000000005027812 */ /* 0x000fc800078ec0ff */
[----:B------:R-:W-:-:S04]  /*5230*/  SHF.R.U32.HI R3, RZ, 0x18, R2 ;  /* 0x00000018ff037819 */ /* 0x000fc80000011602 */
[----:B------:R-:W-:-:S04]  /*5240*/  LOP3.LUT R0, R0, R3, RZ, 0xfc, !PT ;  /* 0x0000000300007212 */ /* 0x000fc800078efcff */
[----:B------:R-:W-:Y:S02]  /*5250*/  PRMT R8, R0, 0x7610, R8 ;  /* 0x0000761000087816 */ /* 0x000fe40000000008 */
.L_x_4303:
[----:B------:R-:W-:Y:S05]  /*5260*/  BSYNC B0 ;  /* 0x0000000000007941 */ /* 0x000fea0003800000 */
.L_x_4302:
[----:B------:R0:W-:Y:S01]  /*5270*/  STG.E.U8 [R16.64], R8 ;  /* 0x0000000810007986 */ /* 0x0001e2000c101124 */
[----:B------:R-:W-:Y:S05]  /*5280*/  BRA `(.L_x_4282) ;  /* 0x0000046000007947 */ /* 0x000fea0003800000 */
.L_x_4300:
        /* <DEDUP_REMOVED lines=17> */
.L_x_4307:
[----:B------:R-:W-:-:S04]  /*53a0*/  LOP3.LUT R2, R5, 0x80000000, RZ, 0xc0, !PT ;  /* 0x8000000005027812 */ /* 0x000fc800078ec0ff */
[----:B------:R-:W-:-:S04]  /*53b0*/  SHF.R.U32.HI R3, RZ, 0x18, R2 ;  /* 0x00000018ff037819 */ /* 0x000fc80000011602 */
[----:B------:R-:W-:-:S04]  /*53c0*/  LOP3.LUT R0, R0, R3, RZ, 0xfc, !PT ;  /* 0x0000000300007212 */ /* 0x000fc800078efcff */
[----:B------:R-:W-:Y:S02]  /*53d0*/  PRMT R8, R0, 0x7610, R8 ;  /* 0x0000761000087816 */ /* 0x000fe40000000008 */
.L_x_4306:
[----:B------:R-:W-:Y:S05]  /*53e0*/  BSYNC B0 ;  /* 0x0000000000007941 */ /* 0x000fea0003800000 */
.L_x_4305:
[----:B------:R0:W-:Y:S01]  /*53f0*/  STG.E.U8 [R16.64], R8 ;  /* 0x0000000810007986 */ /* 0x0001e2000c101124 */
[----:B------:R-:W-:Y:S05]  /*5400*/  BRA `(.L_x_4282) ;  /* 0x000002e000007947 */ /* 0x000fea0003800000 */
.L_x_4299:
        /* <DEDUP_REMOVED lines=22> */
.L_x_4281:
        /* <DEDUP_REMOVED lines=20> */
.L_x_4309:
[----:B------:R-:W-:-:S05]  /*56b0*/  IMAD.MOV.U32 R3, RZ, RZ, RZ ;  /* 0x000000ffff037224 */ /* 0x000fca00078e00ff */
[----:B------:R0:W-:Y:S01]  /*56c0*/  STG.E.64 [R16.64], R2 ;  /* 0x0000000210007986 */ /* 0x0001e2000c101b24 */
[----:B------:R-:W-:Y:S05]  /*56d0*/  BRA `(.L_x_4282) ;  /* 0x0000001000007947 */ /* 0x000fea0003800000 */
.L_x_4308:
[----:B------:R0:W-:Y:S02]  /*56e0*/  STG.E [R16.64], R2 ;  /* 0x0000000210007986 */ /* 0x0001e4000c101924 */
.L_x_4282:
        /* <DEDUP_REMOVED lines=231> */
.L_x_4310:
        /* <DEDUP_REMOVED lines=20> */
.L_x_4315:
[----:B------:R-:W2:Y:S02]  /*66a0*/  LDG.E.U8 R0, [R2.64] ;  /* 0x0000002402007981 */ /* 0x000ea4000c1e1100 */
[----:B--2---:R-:W0:Y:S01]  /*66b0*/  I2F.U16 R0, R0 ;  /* 0x0000000000007306 */ /* 0x004e220000101000 */
[----:B------:R-:W-:Y:S05]  /*66c0*/  BRA `(.L_x_4317) ;  /* 0x00000ca000007947 */ /* 0x000fea0003800000 */
.L_x_4314:
        /* <DEDUP_REMOVED lines=9> */
.L_x_4319:
[----:B------:R-:W2:Y:S02]  /*6760*/  LDG.E R0, [R2.64] ;  /* 0x0000002402007981 */ /* 0x000ea4000c1e1900 */
[----:B--2---:R-:W0:Y:S01]  /*6770*/  I2F R0, R0 ;  /* 0x0000000000007306 */ /* 0x004e220000201400 */
[----:B------:R-:W-:Y:S05]  /*6780*/  BRA `(.L_x_4317) ;  /* 0x00000be000007947 */ /* 0x000fea0003800000 */
.L_x_4318:
[----:B------:R-:W2:Y:S02]  /*6790*/  LDG.E.U16 R0, [R2.64] ;  /* 0x0000002402007981 */ /* 0x000ea4000c1e1500 */
[----:B--2---:R-:W0:Y:S01]  /*67a0*/  I2F.S16 R0, R0 ;  /* 0x0000000000007306 */ /* 0x004e220000101400 */
[----:B------:R-:W-:Y:S05]  /*67b0*/  BRA `(.L_x_4317) ;  /* 0x00000bb000007947 */ /* 0x000fea0003800000 */
.L_x_4313:
        /* <DEDUP_REMOVED lines=8> */
.L_x_4321:
[----:B------:R-:W2:Y:S02]  /*6840*/  LDG.E.U16 R0, [R2.64] ;  /* 0x0000002402007981 */ /* 0x000ea4000c1e1500 */
[----:B--2---:R-:W-:Y:S01]  /*6850*/  HADD2.F32 R0, -RZ, R0.H0_H0 ;  /* 0x20000000ff007230 */ /* 0x004fe20000004100 */
[----:B------:R-:W-:Y:S05]  /*6860*/  BRA `(.L_x_4317) ;  /* 0x00000b0000007947 */ /* 0x000fea0003800000 */
.L_x_4320:
        /* <DEDUP_REMOVED lines=8> */
.L_x_4323:
[----:B------:R-:W2:Y:S02]  /*68f0*/  LDG.E.U16 R0, [R2.64] ;  /* 0x0000002402007981 */ /* 0x000ea4000c1e1500 */
[----:B--2---:R-:W-:Y:S01]  /*6900*/  HADD2.F32 R0, -RZ, R0.H0_H0 ;  /* 0x20000000ff007230 */ /* 0x004fe20000004100 */
[----:B------:R-:W-:Y:S05]  /*6910*/  BRA `(.L_x_4317) ;  /* 0x00000a5000007947 */ /* 0x000fea0003800000 */
.L_x_4322:
[----:B------:R-:W2:Y:S02]  /*6920*/  LDG.E.64 R2, [R2.64] ;  /* 0x0000002402027981 */ /* 0x000ea4000c1e1b00 */
[----:B--2---:R-:W0:Y:S01]  /*6930*/  F2F.F32.F64 R0, R2 ;  /* 0x0000000200007310 */ /* 0x004e220000301000 */
[----:B------:R-:W0:-:S14]  /*6940*/  DSETP.GEU.AND P0, PT, |R2|, c[0x2][0x0], PT ;  /* 0x008000000200762a */ /* 0x000e1c0003f0e200 */
[----:B0-----:R-:W-:Y:S01]  /*6950*/  @!P0 FMUL R0, R0, 1.175494350822287508e-38 ;  /* 0x0080000000008820 */ /* 0x001fe20000400000 */
[----:B------:R-:W-:Y:S05]  /*6960*/  BRA `(.L_x_4317) ;  /* 0x00000a0000007947 */ /* 0x000fea0003800000 */
.L_x_4312:
        /* <DEDUP_REMOVED lines=12> */
.L_x_4326:
[----:B------:R-:W2:Y:S02]  /*6a30*/  LDG.E.64 R2, [R2.64] ;  /* 0x0000002402027981 */ /* 0x000ea4000c1e1b00 */
[----:B--2---:R-:W0:Y:S01]  /*6a40*/  F2F.F32.F64 R0, R2 ;  /* 0x0000000200007310 */ /* 0x004e220000301000 */
[----:B------:R-:W0:-:S14]  /*6a50*/  DSETP.GEU.AND P0, PT, |R2|, c[0x2][0x0], PT ;  /* 0x008000000200762a */ /* 0x000e1c0003f0e200 */
[----:B0-----:R-:W-:Y:S01]  /*6a60*/  @!P0 FMUL R0, R0, 1.175494350822287508e-38 ;  /* 0x0080000000008820 */ /* 0x001fe20000400000 */
[----:B------:R-:W-:Y:S05]  /*6a70*/  BRA `(.L_x_4317) ;  /* 0x000008f000007947 */ /* 0x000fea0003800000 */
.L_x_4325:
        /* <DEDUP_REMOVED lines=26> */
.L_x_4328:
        /* <DEDUP_REMOVED lines=13> */
.L_x_4327:
[----:B------:R-:W2:Y:S02]  /*6cf0*/  LDG.E.U16 R0, [R2.64] ;  /* 0x0000002402007981 */ /* 0x000ea4000c1e1500 */
[----:B--2---:R-:W-:Y:S01]  /*6d00*/  PRMT R0, RZ, 0x5410, R0 ;  /* 0x00005410ff007816 */ /* 0x004fe20000000000 */
[----:B------:R-:W-:Y:S05]  /*6d10*/  BRA `(.L_x_4317) ;  /* 0x0000065000007947 */ /* 0x000fea0003800000 */
.L_x_4324:
        /* <DEDUP_REMOVED lines=11> */
.L_x_4331:
        /* <DEDUP_REMOVED lines=20> */
.L_x_4333:
[----:B------:R-:W-:Y:S05]  /*6f10*/  BSYNC B0 ;  /* 0x0000000000007941 */ /* 0x000fea0003800000 */
.L_x_4332:
[----:B------:R-:W-:Y:S01]  /*6f20*/  LEA R3, R0, 0x3b800000, 0x17 ;  /* 0x3b80000000037811 */ /* 0x000fe200078eb8ff */
[----:B------:R-:W-:-:S05]  /*6f30*/  IMAD.SHL.U32 R0, R2, 0x100000, RZ ;  /* 0x0010000002007824 */ /* 0x000fca00078e00ff */
[----:B------:R-:W-:Y:S01]  /*6f40*/  LOP3.LUT R0, R3, R0, R4, 0xfe, !PT ;  /* 0x0000000003007212 */ /* 0x000fe200078efe04 */
[----:B------:R-:W-:Y:S05]  /*6f50*/  BRA `(.L_x_4317) ;  /* 0x0000041000007947 */ /* 0x000fea0003800000 */
.L_x_4330:
        /* <DEDUP_REMOVED lines=20> */
.L_x_4335:
[----:B------:R-:W-:Y:S05]  /*70a0*/  BSYNC B0 ;  /* 0x0000000000007941 */ /* 0x000fea0003800000 */
.L_x_4334:
[----:B------:R-:W-:Y:S01]  /*70b0*/  LEA R3, R0, 0x37800000, 0x17 ;  /* 0x3780000000037811 */ /* 0x000fe200078eb8ff */
[----:B------:R-:W-:-:S05]  /*70c0*/  IMAD.SHL.U32 R0, R2, 0x200000, RZ ;  /* 0x0020000002007824 */ /* 0x000fca00078e00ff */
[----:B------:R-:W-:Y:S01]  /*70d0*/  LOP3.LUT R0, R3, R0, R4, 0xfe, !PT ;  /* 0x0000000003007212 */ /* 0x000fe200078efe04 */
[----:B------:R-:W-:Y:S05]  /*70e0*/  BRA `(.L_x_4317) ;  /* 0x0000028000007947 */ /* 0x000fea0003800000 */
.L_x_4329:
        /* <DEDUP_REMOVED lines=14> */
.L_x_4316:
        /* <DEDUP_REMOVED lines=21> */
.L_x_4337:
[----:B------:R-:W2:Y:S02]  /*7320*/  LDG.E.64 R2, [R2.64] ;  /* 0x0000002402027981 */ /* 0x000ea4000c1e1b00 */
[----:B--2---:R0:W1:Y:S01]  /*7330*/  I2F.U64 R0, R2 ;  /* 0x0000000200007312 */ /* 0x0040620000301000 */
[----:B------:R-:W-:Y:S05]  /*7340*/  BRA `(.L_x_4317) ;  /* 0x0000002000007947 */ /* 0x000fea0003800000 */
.L_x_4336:
[----:B------:R-:W2:Y:S02]  /*7350*/  LDG.E R0, [R2.64] ;  /* 0x0000002402007981 */ /* 0x000ea4000c1e1900 */
[----:B--2---:R-:W0:Y:S02]  /*7360*/  I2F.U32 R0, R0 ;  /* 0x0000000000007306 */ /* 0x004e240000201000 */
.L_x_4317:
[----:B------:R-:W-:Y:S05]  /*7370*/  BSYNC B6 ;  /* 0x0000000000067941 */ /* 0x000fea0003800000 */
.L_x_4311:
        /* <DEDUP_REMOVED lines=19> */
.L_x_4341:
[----:B------:R0:W-:Y:S01]  /*74b0*/  STG.E.U8 [R16.64], R2 ;  /* 0x0000000210007986 */ /* 0x0001e2000c101124 */
[----:B------:R-:W-:Y:S05]  /*74c0*/  BRA `(.L_x_4343) ;  /* 0x00000d5000007947 */ /* 0x000fea0003800000 */
.L_x_4340:
        /* <DEDUP_REMOVED lines=9> */
.L_x_4345:
[----:B------:R0:W-:Y:S01]  /*7560*/  STG.E [R16.64], R2 ;  /* 0x0000000210007986 */ /* 0x0001e2000c101924 */
[----:B------:R-:W-:Y:S05]  /*7570*/  BRA `(.L_x_4343) ;  /* 0x00000ca000007947 */ /* 0x000fea0003800000 */
.L_x_4344:
[----:B------:R0:W-:Y:S01]  /*7580*/  STG.E.U16 [R16.64], R2 ;  /* 0x0000000210007986 */ /* 0x0001e2000c101524 */
[----:B------:R-:W-:Y:S05]  /*7590*/  BRA `(.L_x_4343) ;  /* 0x00000c8000007947 */ /* 0x000fea0003800000 */
.L_x_4339:
        /* <DEDUP_REMOVED lines=9> */
.L_x_4347:
[----:B------:R-:W0:Y:S02]  /*7630*/  I2F.U32 R0, R2 ;  /* 0x0000000200007306 */ /* 0x000e240000201000 */
[----:B0-----:R-:W-:-:S05]  /*7640*/  F2FP.PACK_AB R0, RZ, R0 ;  /* 0x00000000ff00723e */ /* 0x001fca00000000ff */
[----:B------:R0:W-:Y:S01]  /*7650*/  STG.E.U16 [R16.64], R0 ;  /* 0x0000000010007986 */ /* 0x0001e2000c101524 */
[----:B------:R-:W-:Y:S05]  /*7660*/  BRA `(.L_x_4343) ;  /* 0x00000bb000007947 */ /* 0x000fea0003800000 */
.L_x_4346:
        /* <DEDUP_REMOVED lines=10> */
.L_x_4349:
[----:B------:R-:W0:Y:S02]  /*7710*/  I2F.U32 R2, R2 ;  /* 0x0000000200027306 */ /* 0x000e240000201000 */
[----:B0-----:R-:W-:-:S04]  /*7720*/  F2FP.PACK_AB R3, RZ, R2 ;  /* 0x00000002ff03723e */ /* 0x001fc800000000ff */
[----:B------:R-:W-:-:S05]  /*7730*/  PRMT R3, R3, 0x5410, RZ ;  /* 0x0000541003037816 */ /* 0x000fca00000000ff */
[----:B------:R0:W-:Y:S01]  /*7740*/  STG.E [R16.64], R3 ;  /* 0x0000000310007986 */ /* 0x0001e2000c101924 */
[----:B------:R-:W-:Y:S05]  /*7750*/  BRA `(.L_x_4343) ;  /* 0x00000ac000007947 */ /* 0x000fea0003800000 */
.L_x_4348:
[----:B------:R-:W0:Y:S02]  /*7760*/  I2F.F64.U32 R2, R2 ;  /* 0x0000000200027312 */ /* 0x000e240000201800 */
[----:B0-----:R0:W-:Y:S01]  /*7770*/  STG.E.64 [R16.64], R2 ;  /* 0x0000000210007986 */ /* 0x0011e2000c101b24 */
[----:B------:R-:W-:Y:S05]  /*7780*/  BRA `(.L_x_4343) ;  /* 0x00000a9000007947 */ /* 0x000fea0003800000 */
.L_x_4338:
        /* <DEDUP_REMOVED lines=10> */
.L_x_4352:
[----:B------:R-:W0:Y:S01]  /*7830*/  I2F.F64.U32 R4, R2 ;  /* 0x0000000200047312 */ /* 0x000e220000201800 */
[----:B------:R-:W-:-:S05]  /*7840*/  CS2R R6, SRZ ;  /* 0x0000000000067805 */ /* 0x000fca000001ff00 */
[----:B0-----:R0:W-:Y:S01]  /*7850*/  STG.E.128 [R16.64], R4 ;  /* 0x0000000410007986 */ /* 0x0011e2000c101d24 */
[----:B------:R-:W-:Y:S05]  /*7860*/  BRA `(.L_x_4343) ;  /* 0x000009b000007947 */ /* 0x000fea0003800000 */
.L_x_4351:
        /* <DEDUP_REMOVED lines=21> */
.L_x_4356:
[----:B------:R-:W-:Y:S05]  /*79c0*/  BSYNC B0 ;  /* 0x0000000000007941 */ /* 0x000fea0003800000 */
.L_x_4355:
[----:B------:R-:W-:-:S05]  /*79d0*/  LOP3.LUT R3, R0, R3, RZ, 0xfc, !PT ;  /* 0x0000000300037212 */ /* 0x000fca00078efcff */
[----:B------:R0:W-:Y:S01]  /*79e0*/  STG.E.U8 [R16.64], R3 ;  /* 0x0000000310007986 */ /* 0x0001e2000c101124 */
[----:B------:R-:W-:Y:S05]  /*79f0*/  BRA `(.L_x_4343) ;  /* 0x0000082000007947 */ /* 0x000fea0003800000 */
.L_x_4354:
        /* <DEDUP_REMOVED lines=13> */
.L_x_4358:
[----:B------:R-:W-:Y:S01]  /*7ad0*/  IMAD.MOV.U32 R0, RZ, RZ, 0x7f ;  /* 0x0000007fff007424 */ /* 0x000fe200078e00ff */
[----:B------:R-:W-:-:S04]  /*7ae0*/  ISETP.GT.U32.AND P0, PT, R3, 0x7f800000, PT ;  /* 0x7f8000000300780c */ /* 0x000fc80003f04070 */
[----:B------:R-:W-:-:S04]  /*7af0*/  SEL R0, R0, 0x7c, P0 ;  /* 0x0000007c00007807 */ /* 0x000fc80000000000 */
.L_x_4359:
[----:B------:R-:W-:Y:S05]  /*7b00*/  BSYNC B0 ;  /* 0x0000000000007941 */ /* 0x000fea0003800000 */
.L_x_4357:
[----:B------:R-:W-:-:S04]  /*7b10*/  LOP3.LUT R2, R5, 0x80000000, RZ, 0xc0, !PT ;  /* 0x8000000005027812 */ /* 0x000fc800078ec0ff */
[----:B------:R-:W-:-:S04]  /*7b20*/  SHF.R.U32.HI R3, RZ, 0x18, R2 ;  /* 0x00000018ff037819 */ /* 0x000fc80000011602 */
[----:B------:R-:W-:-:S05]  /*7b30*/  LOP3.LUT R3, R0, R3, RZ, 0xfc, !PT ;  /* 0x0000000300037212 */ /* 0x000fca00078efcff */
[----:B------:R0:W-:Y:S01]  /*7b40*/  STG.E.U8 [R16.64], R3 ;  /* 0x0000000310007986 */ /* 0x0001e2000c101124 */
[----:B------:R-:W-:Y:S05]  /*7b50*/  BRA `(.L_x_4343) ;  /* 0x000006c000007947 */ /* 0x000fea0003800000 */
.L_x_4353:
[----:B------:R-:W0:Y:S02]  /*7b60*/  I2F.U32 R0, R2 ;  /* 0x0000000200007306 */ /* 0x000e240000201000 */
[----:B0-----:R-:W-:-:S05]  /*7b70*/  F2FP.BF16.PACK_AB R0, RZ, R0 ;  /* 0x00000000ff00723e */ /* 0x001fca00000010ff */
[----:B------:R0:W-:Y:S01]  /*7b80*/  STG.E.U16 [R16.64], R0 ;  /* 0x0000000010007986 */ /* 0x0001e2000c101524 */
[----:B------:R-:W-:Y:S05]  /*7b90*/  BRA `(.L_x_4343) ;  /* 0x0000068000007947 */ /* 0x000fea0003800000 */
.L_x_4350:
        /* <DEDUP_REMOVED lines=10> */
.L_x_4362:
        /* <DEDUP_REMOVED lines=17> */
.L_x_4365:
[----:B------:R-:W-:-:S04]  /*7d50*/  LOP3.LUT R2, R5, 0x80000000, RZ, 0xc0, !PT ;  /* 0x8000000005027812 */ /* 0x000fc800078ec0ff */
[----:B------:R-:W-:-:S04]  /*7d60*/  SHF.R.U32.HI R3, RZ, 0x18, R2 ;  /* 0x00000018ff037819 */ /* 0x000fc80000011602 */
[----:B------:R-:W-:-:S04]  /*7d70*/  LOP3.LUT R0, R0, R3, RZ, 0xfc, !PT ;  /* 0x0000000300007212 */ /* 0x000fc800078efcff */
[----:B------:R-:W-:Y:S02]  /*7d80*/  PRMT R8, R0, 0x7610, R8 ;  /* 0x0000761000087816 */ /* 0x000fe40000000008 */
.L_x_4364:
[----:B------:R-:W-:Y:S05]  /*7d90*/  BSYNC B0 ;  /* 0x0000000000007941 */ /* 0x000fea0003800000 */
.L_x_4363:
[----:B------:R0:W-:Y:S01]  /*7da0*/  STG.E.U8 [R16.64], R8 ;  /* 0x0000000810007986 */ /* 0x0001e2000c101124 */
[----:B------:R-:W-:Y:S05]  /*7db0*/  BRA `(.L_x_4343) ;  /* 0x0000046000007947 */ /* 0x000fea0003800000 */
.L_x_4361:
        /* <DEDUP_REMOVED lines=17> */
.L_x_4368:
[----:B------:R-:W-:-:S04]  /*7ed0*/  LOP3.LUT R2, R5, 0x80000000, RZ, 0xc0, !PT ;  /* 0x8000000005027812 */ /* 0x000fc800078ec0ff */
[----:B------:R-:W-:-:S04]  /*7ee0*/  SHF.R.U32.HI R3, RZ, 0x18, R2 ;  /* 0x00000018ff037819 */ /* 0x000fc80000011602 */
[----:B------:R-:W-:-:S04]  /*7ef0*/  LOP3.LUT R0, R0, R3, RZ, 0xfc, !PT ;  /* 0x0000000300007212 */ /* 0x000fc800078efcff */
[----:B------:R-:W-:Y:S02]  /*7f00*/  PRMT R8, R0, 0x7610, R8 ;  /* 0x0000761000087816 */ /* 0x000fe40000000008 */
.L_x_4367:
[----:B------:R-:W-:Y:S05]  /*7f10*/  BSYNC B0 ;  /* 0x0000000000007941 */ /* 0x000fea0003800000 */
.L_x_4366:
[----:B------:R0:W-:Y:S01]  /*7f20*/  STG.E.U8 [R16.64], R8 ;  /* 0x0000000810007986 */ /* 0x0001e2000c101124 */
[----:B------:R-:W-:Y:S05]  /*7f30*/  BRA `(.L_x_4343) ;  /* 0x000002e000007947 */ /* 0x000fea0003800000 */
.L_x_4360:
        /* <DEDUP_REMOVED lines=22> */
.L_x_4342:
        /* <DEDUP_REMOVED lines=20> */
.L_x_4370:
[----:B------:R-:W-:-:S05]  /*81e0*/  IMAD.MOV.U32 R3, RZ, RZ, RZ ;  /* 0x000000ffff037224 */ /* 0x000fca00078e00ff */
[----:B------:R0:W-:Y:S01]  /*81f0*/  STG.E.64 [R16.64], R2 ;  /* 0x0000000210007986 */ /* 0x0001e2000c101b24 */
[----:B------:R-:W-:Y:S05]  /*8200*/  BRA `(.L_x_4343) ;  /* 0x0000001000007947 */ /* 0x000fea0003800000 */
.L_x_4369:
[----:B------:R0:W-:Y:S02]  /*8210*/  STG.E [R16.64], R2 ;  /* 0x0000000210007986 */ /* 0x0001e4000c101924 */
.L_x_4343:
[----:B------:R-:W-:Y:S02]  /*8220*/  IADD3 R19, R19, 0x80, RZ ;  /* 0x0000008013137810 */ /* 0x000fe40007ffe0ff */
.L_x_4248:
[----:B------:R-:W-:Y:S05]  /*8230*/  BSYNC B7 ;  /* 0x0000000000077941 */ /* 0x000fea0003800000 */
.L_x_4247:
        /* <DEDUP_REMOVED lines=230> */
.L_x_4371:
        /* <DEDUP_REMOVED lines=20> */
.L_x_4376:
[----:B------:R-:W2:Y:S02]  /*91e0*/  LDG.E.U8 R0, [R2.64] ;  /* 0x0000002402007981 */ /* 0x000ea4000c1e1100 */
[----:B--2---:R-:W0:Y:S01]  /*91f0*/  I2F.U16 R0, R0 ;  /* 0x0000000000007306 */ /* 0x004e220000101000 */
[----:B------:R-:W-:Y:S05]  /*9200*/  BRA `(.L_x_4378) ;  /* 0x00000ca000007947 */ /* 0x000fea0003800000 */
.L_x_4375:
        /* <DEDUP_REMOVED lines=9> */
.L_x_4380:
[----:B------:R-:W2:Y:S02]  /*92a0*/  LDG.E R0, [R2.64] ;  /* 0x0000002402007981 */ /* 0x000ea4000c1e1900 */
[----:B--2---:R-:W0:Y:S01]  /*92b0*/  I2F R0, R0 ;  /* 0x0000000000007306 */ /* 0x004e220000201400 */
[----:B------:R-:W-:Y:S05]  /*92c0*/  BRA `(.L_x_4378) ;  /* 0x00000be000007947 */ /* 0x000fea0003800000 */
.L_x_4379:
[----:B------:R-:W2:Y:S02]  /*92d0*/  LDG.E.U16 R0, [R2.64] ;  /* 0x0000002402007981 */ /* 0x000ea4000c1e1500 */
[----:B--2---:R-:W0:Y:S01]  /*92e0*/  I2F.S16 R0, R0 ;  /* 0x0000000000007306 */ /* 0x004e220000101400 */
[----:B------:R-:W-:Y:S05]  /*92f0*/  BRA `(.L_x_4378) ;  /* 0x00000bb000007947 */ /* 0x000fea0003800000 */
.L_x_4374:
        /* <DEDUP_REMOVED lines=8> */
.L_x_4382:
[----:B------:R-:W2:Y:S02]  /*9380*/  LDG.E.U16 R0, [R2.64] ;  /* 0x0000002402007981 */ /* 0x000ea4000c1e1500 */
[----:B--2---:R-:W-:Y:S01]  /*9390*/  HADD2.F32 R0, -RZ, R0.H0_H0 ;  /* 0x20000000ff007230 */ /* 0x004fe20000004100 */
[----:B------:R-:W-:Y:S05]  /*93a0*/  BRA `(.L_x_4378) ;  /* 0x00000b0000007947 */ /* 0x000fea0003800000 */
.L_x_4381:
        /* <DEDUP_REMOVED lines=8> */
.L_x_4384:
[----:B------:R-:W2:Y:S02]  /*9430*/  LDG.E.U16 R0, [R2.64] ;  /* 0x0000002402007981 */ /* 0x000ea4000c1e1500 */
[----:B--2---:R-:W-:Y:S01]  /*9440*/  HADD2.F32 R0, -RZ, R0.H0_H0 ;  /* 0x20000000ff007230 */ /* 0x004fe20000004100 */
[----:B------:R-:W-:Y:S05]  /*9450*/  BRA `(.L_x_4378) ;  /* 0x00000a5000007947 */ /* 0x000fea0003800000 */
.L_x_4383:
[----:B------:R-:W2:Y:S02]  /*9460*/  LDG.E.64 R2, [R2.64] ;  /* 0x0000002402027981 */ /* 0x000ea4000c1e1b00 */
[----:B--2---:R-:W0:Y:S01]  /*9470*/  F2F.F32.F64 R0, R2 ;  /* 0x0000000200007310 */ /* 0x004e220000301000 */
[----:B------:R-:W0:-:S14]  /*9480*/  DSETP.GEU.AND P0, PT, |R2|, c[0x2][0x0], PT ;  /* 0x008000000200762a */ /* 0x000e1c0003f0e200 */
[----:B0-----:R-:W-:Y:S01]  /*9490*/  @!P0 FMUL R0, R0, 1.175494350822287508e-38 ;  /* 0x0080000000008820 */ /* 0x001fe20000400000 */
[----:B------:R-:W-:Y:S05]  /*94a0*/  BRA `(.L_x_4378) ;  /* 0x00000a0000007947 */ /* 0x000fea0003800000 */
.L_x_4373:
        /* <DEDUP_REMOVED lines=12> */
.L_x_4387:
[----:B------:R-:W2:Y:S02]  /*9570*/  LDG.E.64 R2, [R2.64] ;  /* 0x0000002402027981 */ /* 0x000ea4000c1e1b00 */
[----:B--2---:R-:W0:Y:S01]  /*9580*/  F2F.F32.F64 R0, R2 ;  /* 0x0000000200007310 */ /* 0x004e220000301000 */
[----:B------:R-:W0:-:S14]  /*9590*/  DSETP.GEU.AND P0, PT, |R2|, c[0x2][0x0], PT ;  /* 0x008000000200762a */ /* 0x000e1c0003f0e200 */
[----:B0-----:R-:W-:Y:S01]  /*95a0*/  @!P0 FMUL R0, R0, 1.175494350822287508e-38 ;  /* 0x0080000000008820 */ /* 0x001fe20000400000 */
[----:B------:R-:W-:Y:S05]  /*95b0*/  BRA `(.L_x_4378) ;  /* 0x000008f000007947 */ /* 0x000fea0003800000 */
.L_x_4386:
        /* <DEDUP_REMOVED lines=26> */
.L_x_4389:
        /* <DEDUP_REMOVED lines=13> */
.L_x_4388:
[----:B------:R-:W2:Y:S02]  /*9830*/  LDG.E.U16 R0, [R2.64] ;  /* 0x0000002402007981 */ /* 0x000ea4000c1e1500 */
[----:B--2---:R-:W-:Y:S01]  /*9840*/  PRMT R0, RZ, 0x5410, R0 ;  /* 0x00005410ff007816 */ /* 0x004fe20000000000 */
[----:B------:R-:W-:Y:S05]  /*9850*/  BRA `(.L_x_4378) ;  /* 0x0000065000007947 */ /* 0x000fea0003800000 */
.L_x_4385:
        /* <DEDUP_REMOVED lines=11> */
.L_x_4392:
        /* <DEDUP_REMOVED lines=20> */
.L_x_4394:
[----:B------:R-:W-:Y:S05]  /*9a50*/  BSYNC B0 ;  /* 0x0000000000007941 */ /* 0x000fea0003800000 */
.L_x_4393:
[----:B------:R-:W-:Y:S01]  /*9a60*/  LEA R3, R0, 0x3b800000, 0x17 ;  /* 0x3b80000000037811 */ /* 0x000fe200078eb8ff */
[----:B------:R-:W-:-:S05]  /*9a70*/  IMAD.SHL.U32 R0, R2, 0x100000, RZ ;  /* 0x0010000002007824 */ /* 0x000fca00078e00ff */
[----:B------:R-:W-:Y:S01]  /*9a80*/  LOP3.LUT R0, R3, R0, R4, 0xfe, !PT ;  /* 0x0000000003007212 */ /* 0x000fe200078efe04 */
[----:B------:R-:W-:Y:S05]  /*9a90*/  BRA `(.L_x_4378) ;  /* 0x0000041000007947 */ /* 0x000fea0003800000 */
.L_x_4391:
        /* <DEDUP_REMOVED lines=20> */
.L_x_4396:
[----:B------:R-:W-:Y:S05]  /*9be0*/  BSYNC B0 ;  /* 0x0000000000007941 */ /* 0x000fea0003800000 */
.L_x_4395:
[----:B------:R-:W-:Y:S01]  /*9bf0*/  LEA R3, R0, 0x37800000, 0x17 ;  /* 0x3780000000037811 */ /* 0x000fe200078eb8ff */
[----:B------:R-:W-:-:S05]  /*9c00*/  IMAD.SHL.U32 R0, R2, 0x200000, RZ ;  /* 0x0020000002007824 */ /* 0x000fca00078e00ff */
[----:B------:R-:W-:Y:S01]  /*9c10*/  LOP3.LUT R0, R3, R0, R4, 0xfe, !PT ;  /* 0x0000000003007212 */ /* 0x000fe200078efe04 */
[----:B------:R-:W-:Y:S05]  /*9c20*/  BRA `(.L_x_4378) ;  /* 0x0000028000007947 */ /* 0x000fea0003800000 */
.L_x_4390:
        /* <DEDUP_REMOVED lines=14> */
.L_x_4377:
        /* <DEDUP_REMOVED lines=21> */
.L_x_4398:
[----:B------:R-:W2:Y:S02]  /*9e60*/  LDG.E.64 R2, [R2.64] ;  /* 0x0000002402027981 */ /* 0x000ea4000c1e1b00 */
[----:B--2---:R0:W1:Y:S01]  /*9e70*/  I2F.U64 R0, R2 ;  /* 0x0000000200007312 */ /* 0x0040620000301000 */
[----:B------:R-:W-:Y:S05]  /*9e80*/  BRA `(.L_x_4378) ;  /* 0x0000002000007947 */ /* 0x000fea0003800000 */
.L_x_4397:
[----:B------:R-:W2:Y:S02]  /*9e90*/  LDG.E R0, [R2.64] ;  /* 0x0000002402007981 */ /* 0x000ea4000c1e1900 */
[----:B--2---:R-:W0:Y:S02]  /*9ea0*/  I2F.U32 R0, R0 ;  /* 0x0000000000007306 */ /* 0x004e240000201000 */
.L_x_4378:
[----:B------:R-:W-:Y:S05]  /*9eb0*/  BSYNC B6 ;  /* 0x0000000000067941 */ /* 0x000fea0003800000 */
.L_x_4372:
        /* <DEDUP_REMOVED lines=19> */
.L_x_4402:
[----:B------:R-:W-:Y:S01]  /*9ff0*/  STG.E.U8 [R16.64], R2 ;  /* 0x0000000210007986 */ /* 0x000fe2000c101124 */
[----:B------:R-:W-:Y:S05]  /*a000*/  EXIT ;  /* 0x000000000000794d */ /* 0x000fea0003800000 */
.L_x_4401:
        /* <DEDUP_REMOVED lines=9> */
.L_x_4405:
[----:B------:R-:W-:Y:S01]  /*a0a0*/  STG.E [R16.64], R2 ;  /* 0x0000000210007986 */ /* 0x000fe2000c101924 */
[----:B------:R-:W-:Y:S05]  /*a0b0*/  EXIT ;  /* 0x000000000000794d */ /* 0x000fea0003800000 */
.L_x_4404:
[----:B------:R-:W-:Y:S01]  /*a0c0*/  STG.E.U16 [R16.64], R2 ;  /* 0x0000000210007986 */ /* 0x000fe2000c101524 */
[----:B------:R-:W-:Y:S05]  /*a0d0*/  EXIT ;  /* 0x000000000000794d */ /* 0x000fea0003800000 */
.L_x_4400:
        /* <DEDUP_REMOVED lines=9> */
.L_x_4407:
[----:B------:R-:W0:Y:S02]  /*a170*/  I2F.U32 R0, R2 ;  /* 0x0000000200007306 */ /* 0x000e240000201000 */
[----:B0-----:R-:W-:-:S05]  /*a180*/  F2FP.PACK_AB R0, RZ, R0 ;  /* 0x00000000ff00723e */ /* 0x001fca00000000ff */
[----:B------:R-:W-:Y:S01]  /*a190*/  STG.E.U16 [R16.64], R0 ;  /* 0x0000000010007986 */ /* 0x000fe2000c101524 */
[----:B------:R-:W-:Y:S05]  /*a1a0*/  EXIT ;  /* 0x000000000000794d */ /* 0x000fea0003800000 */
.L_x_4406:
        /* <DEDUP_REMOVED lines=10> */
.L_x_4409:
[----:B------:R-:W0:Y:S02]  /*a250*/  I2F.U32 R2, R2 ;  /* 0x0000000200027306 */ /* 0x000e240000201000 */
[----:B0-----:R-:W-:-:S04]  /*a260*/  F2FP.PACK_AB R3, RZ, R2 ;  /* 0x00000002ff03723e */ /* 0x001fc800000000ff */
[----:B------:R-:W-:-:S05]  /*a270*/  PRMT R3, R3, 0x5410, RZ ;  /* 0x0000541003037816 */ /* 0x000fca00000000ff */
[----:B------:R-:W-:Y:S01]  /*a280*/  STG.E [R16.64], R3 ;  /* 0x0000000310007986 */ /* 0x000fe2000c101924 */
[----:B------:R-:W-:Y:S05]  /*a290*/  EXIT ;  /* 0x000000000000794d */ /* 0x000fea0003800000 */
.L_x_4408:
[----:B------:R-:W0:Y:S02]  /*a2a0*/  I2F.F64.U32 R2, R2 ;  /* 0x0000000200027312 */ /* 0x000e240000201800 */
[----:B0-----:R-:W-:Y:S01]  /*a2b0*/  STG.E.64 [R16.64], R2 ;  /* 0x0000000210007986 */ /* 0x001fe2000c101b24 */
[----:B------:R-:W-:Y:S05]  /*a2c0*/  EXIT ;  /* 0x000000000000794d */ /* 0x000fea0003800000 */
.L_x_4399:
        /* <DEDUP_REMOVED lines=10> */
.L_x_4412:
[----:B------:R-:W0:Y:S01]  /*a370*/  I2F.F64.U32 R4, R2 ;  /* 0x0000000200047312 */ /* 0x000e220000201800 */
[----:B------:R-:W-:-:S05]  /*a380*/  CS2R R6, SRZ ;  /* 0x0000000000067805 */ /* 0x000fca000001ff00 */
[----:B0-----:R-:W-:Y:S01]  /*a390*/  STG.E.128 [R16.64], R4 ;  /* 0x0000000410007986 */ /* 0x001fe2000c101d24 */
[----:B------:R-:W-:Y:S05]  /*a3a0*/  EXIT ;  /* 0x000000000000794d */ /* 0x000fea0003800000 */
.L_x_4411:
        /* <DEDUP_REMOVED lines=21> */
.L_x_4416:
[----:B------:R-:W-:Y:S05]  /*a500*/  BSYNC B0 ;  /* 0x0000000000007941 */ /* 0x000fea0003800000 */
.L_x_4415:
[----:B------:R-:W-:-:S05]  /*a510*/  LOP3.LUT R3, R0, R3, RZ, 0xfc, !PT ;  /* 0x0000000300037212 */ /* 0x000fca00078efcff */
[----:B------:R-:W-:Y:S01]  /*a520*/  STG.E.U8 [R16.64], R3 ;  /* 0x0000000310007986 */ /* 0x000fe2000c101124 */
[----:B------:R-:W-:Y:S05]  /*a530*/  EXIT ;  /* 0x000000000000794d */ /* 0x000fea0003800000 */
.L_x_4414:
        /* <DEDUP_REMOVED lines=13> */
.L_x_4418:
[----:B------:R-:W-:Y:S01]  /*a610*/  IMAD.MOV.U32 R0, RZ, RZ, 0x7f ;  /* 0x0000007fff007424 */ /* 0x000fe200078e00ff */
[----:B------:R-:W-:-:S04]  /*a620*/  ISETP.GT.U32.AND P0, PT, R3, 0x7f800000, PT ;  /* 0x7f8000000300780c */ /* 0x000fc80003f04070 */
[----:B------:R-:W-:-:S04]  /*a630*/  SEL R0, R0, 0x7c, P0 ;  /* 0x0000007c00007807 */ /* 0x000fc80000000000 */
.L_x_4419:
[----:B------:R-:W-:Y:S05]  /*a640*/  BSYNC B0 ;  /* 0x0000000000007941 */ /* 0x000fea0003800000 */
.L_x_4417:
[----:B------:R-:W-:-:S04]  /*a650*/  LOP3.LUT R2, R5, 0x80000000, RZ, 0xc0, !PT ;  /* 0x8000000005027812 */ /* 0x000fc800078ec0ff */
[----:B------:R-:W-:-:S04]  /*a660*/  SHF.R.U32.HI R3, RZ, 0x18, R2 ;  /* 0x00000018ff037819 */ /* 0x000fc80000011602 */
[----:B------:R-:W-:-:S05]  /*a670*/  LOP3.LUT R3, R0, R3, RZ, 0xfc, !PT ;  /* 0x0000000300037212 */ /* 0x000fca00078efcff */
[----:B------:R-:W-:Y:S01]  /*a680*/  STG.E.U8 [R16.64], R3 ;  /* 0x0000000310007986 */ /* 0x000fe2000c101124 */
[----:B------:R-:W-:Y:S05]  /*a690*/  EXIT ;  /* 0x000000000000794d */ /* 0x000fea0003800000 */
.L_x_4413:
[----:B------:R-:W0:Y:S02]  /*a6a0*/  I2F.U32 R0, R2 ;  /* 0x0000000200007306 */ /* 0x000e240000201000 */
[----:B0-----:R-:W-:-:S05]  /*a6b0*/  F2FP.BF16.PACK_AB R0, RZ, R0 ;  /* 0x00000000ff00723e */ /* 0x001fca00000010ff */
[----:B------:R-:W-:Y:S01]  /*a6c0*/  STG.E.U16 [R16.64], R0 ;  /* 0x0000000010007986 */ /* 0x000fe2000c101524 */
[----:B------:R-:W-:Y:S05]  /*a6d0*/  EXIT ;  /* 0x000000000000794d */ /* 0x000fea0003800000 */
.L_x_4410:
        /* <DEDUP_REMOVED lines=10> */
.L_x_4422:
        /* <DEDUP_REMOVED lines=17> */
.L_x_4425:
[----:B------:R-:W-:-:S04]  /*a890*/  LOP3.LUT R2, R5, 0x80000000, RZ, 0xc0, !PT ;  /* 0x8000000005027812 */ /* 0x000fc800078ec0ff */
[----:B------:R-:W-:-:S04]  /*a8a0*/  SHF.R.U32.HI R3, RZ, 0x18, R2 ;  /* 0x00000018ff037819 */ /* 0x000fc80000011602 */
[----:B------:R-:W-:-:S04]  /*a8b0*/  LOP3.LUT R0, R0, R3, RZ, 0xfc, !PT ;  /* 0x0000000300007212 */ /* 0x000fc800078efcff */
[----:B------:R-:W-:Y:S02]  /*a8c0*/  PRMT R8, R0, 0x7610, R8 ;  /* 0x0000761000087816 */ /* 0x000fe40000000008 */
.L_x_4424:
[----:B------:R-:W-:Y:S05]  /*a8d0*/  BSYNC B0 ;  /* 0x0000000000007941 */ /* 0x000fea0003800000 */
.L_x_4423:
[----:B------:R-:W-:Y:S01]  /*a8e0*/  STG.E.U8 [R16.64], R8 ;  /* 0x0000000810007986 */ /* 0x000fe2000c101124 */
[----:B------:R-:W-:Y:S05]  /*a8f0*/  EXIT ;  /* 0x000000000000794d */ /* 0x000fea0003800000 */
.L_x_4421:
        /* <DEDUP_REMOVED lines=17> */
.L_x_4428:
[----:B------:R-:W-:-:S04]  /*aa10*/  LOP3.LUT R2, R5, 0x80000000, RZ, 0xc0, !PT ;  /* 0x8000000005027812 */ /* 0x000fc800078ec0ff */
[----:B------:R-:W-:-:S04]  /*aa20*/  SHF.R.U32.HI R3, RZ, 0x18, R2 ;  /* 0x00000018ff037819 */ /* 0x000fc80000011602 */
[----:B------:R-:W-:-:S04]  /*aa30*/  LOP3.LUT R0, R0, R3, RZ, 0xfc, !PT ;  /* 0x0000000300007212 */ /* 0x000fc800078efcff */
[----:B------:R-:W-:Y:S02]  /*aa40*/  PRMT R8, R0, 0x7610, R8 ;  /* 0x0000761000087816 */ /* 0x000fe40000000008 */
.L_x_4427:
[----:B------:R-:W-:Y:S05]  /*aa50*/  BSYNC B0 ;  /* 0x0000000000007941 */ /* 0x000fea0003800000 */
.L_x_4426:
[----:B------:R-:W-:Y:S01]  /*aa60*/  STG.E.U8 [R16.64], R8 ;  /* 0x0000000810007986 */ /* 0x000fe2000c101124 */
[----:B------:R-:W-:Y:S05]  /*aa70*/  EXIT ;  /* 0x000000000000794d */ /* 0x000fea0003800000 */
.L_x_4420:
        /* <DEDUP_REMOVED lines=22> */
.L_x_4403:
        /* <DEDUP_REMOVED lines=20> */
.L_x_4430:
[----:B------:R-:W-:-:S05]  /*ad20*/  IMAD.MOV.U32 R3, RZ, RZ, RZ ;  /* 0x000000ffff037224 */ /* 0x000fca00078e00ff */
[----:B------:R-:W-:Y:S01]  /*ad30*/  STG.E.64 [R16.64], R2 ;  /* 0x0000000210007986 */ /* 0x000fe2000c101b24 */
[----:B------:R-:W-:Y:S05]  /*ad40*/  EXIT ;  /* 0x000000000000794d */ /* 0x000fea0003800000 */
.L_x_4429:
[----:B------:R-:W-:Y:S01]  /*ad50*/  STG.E [R16.64], R2 ;  /* 0x0000000210007986 */ /* 0x000fe2000c101924 */
[----:B------:R-:W-:Y:S05]  /*ad60*/  EXIT ;  /* 0x000000000000794d */ /* 0x000fea0003800000 */
.L_x_4431:
        /* <DEDUP_REMOVED lines=9> */
.L_x_41843:


//--------------------- .text._ZN2at6native27unrolled_elementwise_kernelINS0_13AUnaryFunctorIffbZZZNS0_23logical_xor_kernel_cudaERNS_14TensorIteratorEENKUlvE0_clEvENKUlvE5_clEvEUlffE_EESt5arrayIPcLm2EELi4E23TrivialOffsetCalculatorILi1EjESD_NS0_6memory12LoadWithCastILi1EEENSE_13StoreWithCastILi1EEEEEviT_T0_T2_T3_T4_T5_ --------------------------
	.section	.text._ZN2at6native27unrolled_elementwise_kernelINS0_13AUnaryFunctorIffbZZZNS0_23logical_xor_kernel_cudaERNS_14TensorIteratorEENKUlvE0_clEvENKUlvE5_clEvEUlffE_EESt5arrayIPcLm2EELi4E23TrivialOffsetCalculatorILi1EjESD_NS0_6memory12LoadWithCastILi1EEENSE_13StoreWithCastILi1EEEEEviT_T0_T2_T3_T4_T5_,"ax",@progbits
	.sectioninfo	@"SHI_REGISTERS=30"
	.align	128
        .global         _ZN2at6native27unrolled_elementwise_kernelINS0_13AUnaryFunctorIffbZZZNS0_23logical_xor_kernel_cudaERNS_14TensorIteratorEENKUlvE0_clEvENKUlvE5_clEvEUlffE_EESt5arrayIPcLm2EELi4E23TrivialOffsetCalculatorILi1EjESD_NS0_6memory12LoadWithCastILi1EEENSE_13StoreWithCastILi1EEEEEviT_T0_T2_T3_T4_T5_
        .type           _ZN2at6native27unrolled_elementwise_kernelINS0_13AUnaryFunctorIffbZZZNS0_23logical_xor_kernel_cudaERNS_14TensorIteratorEENKUlvE0_clEvENKUlvE5_clEvEUlffE_EESt5arrayIPcLm2EELi4E23TrivialOffsetCalculatorILi1EjESD_NS0_6memory12LoadWithCastILi1EEENSE_13StoreWithCastILi1EEEEEviT_T0_T2_T3_T4_T5_,@function
        .size           _ZN2at6native27unrolled_elementwise_kernelINS0_13AUnaryFunctorIffbZZZNS0_23logical_xor_kernel_cudaERNS_14TensorIteratorEENKUlvE0_clEvENKUlvE5_clEvEUlffE_EESt5arrayIPcLm2EELi4E23TrivialOffsetCalculatorILi1EjESD_NS0_6memory12LoadWithCastILi1EEENSE_13StoreWithCastILi1EEEEEviT_T0_T2_T3_T4_T5_,(.L_x_41844 - _ZN2at6native27unrolled_elementwise_kernelINS0_13AUnaryFunctorIffbZZZNS0_23logical_xor_kernel_cudaERNS_14TensorIteratorEENKUlvE0_clEvENKUlvE5_clEvEUlffE_EESt5arrayIPcLm2EELi4E23TrivialOffsetCalculatorILi1EjESD_NS0_6memory12LoadWithCastILi1EEENSE_13StoreWithCastILi1EEEEEviT_T0_T2_T3_T4_T5_)
        .other          _ZN2at6native27unrolled_elementwise_kernelINS0_13AUnaryFunctorIffbZZZNS0_23logical_xor_kernel_cudaERNS_14TensorIteratorEENKUlvE0_clEvENKUlvE5_clEvEUlffE_EESt5arrayIPcLm2EELi4E23TrivialOffsetCalculatorILi1EjESD_NS0_6memory12LoadWithCastILi1EEENSE_13StoreWithCastILi1EEEEEviT_T0_T2_T3_T4_T5_,@"STO_CUDA_ENTRY STV_DEFAULT"
_ZN2at6native27unrolled_elementwise_kernelINS0_13AUnaryFunctorIffbZZZNS0_23logical_xor_kernel_cudaERNS_14TensorIteratorEENKUlvE0_clEvENKUlvE5_clEvEUlffE_EESt5arrayIPcLm2EELi4E23TrivialOffsetCalculatorILi1EjESD_NS0_6memory12LoadWithCastILi1EEENSE_13StoreWithCastILi1EEEEEviT_T0_T2_T3_T4_T5_:
.text._ZN2at6native27unrolled_elementwise_kernelINS0_13AUnaryFunctorIffbZZZNS0_23logical_xor_kernel_cudaERNS_14TensorIteratorEENKUlvE0_clEvENKUlvE5_clEvEUlffE_EESt5arrayIPcLm2EELi4E23TrivialOffsetCalculatorILi1EjESD_NS0_6memory12LoadWithCastILi1EEENSE_13StoreWithCastILi1EEEEEviT_T0_T2_T3_T4_T5_:
[----:B------:R-:W-:Y:S02]  /*0000*/  IMAD.MOV.U32 R1, RZ, RZ, c[0x0][0x28] ;  /* 0x00000a00ff017624 */ /* 0x000fe400078e00ff */
[----:B------:R-:W0:Y:S01]  /*0010*/  S2R R16, SR_CTAID.X ;  /* 0x0000000000107919 */ /* 0x000e220000002500 */
[----:B------:R-:W-:Y:S01]  /*0020*/  IMAD.MOV.U32 R17, RZ, RZ, -0x200 ;  /* 0xfffffe00ff117424 */ /* 0x000fe200078e00ff */
[----:B------:R-:W1:Y:S01]  /*0030*/  LDC.U8 R18, c[0x0][0x184] ;  /* 0x00006100ff127b82 */ /* 0x000e620000000000 */
[----:B------:R-:W-:Y:S01]  /*0040*/  ULDC.64 UR36, c[0x0][0x118] ;  /* 0x0000460000247ab9 */ /* 0x000fe20000000a00 */
[----:B------:R-:W2:Y:S01]  /*0050*/  S2R R19, SR_TID.X ;  /* 0x0000000000137919 */ /* 0x000ea20000002100 */
[----:B------:R-:W-:Y:S01]  /*0060*/  BSSY B7, `(.L_x_4432) ;  /* 0x00000e9000077945 */ /* 0x000fe20003800000 */
[----:B------:R-:W-:Y:S01]  /*0070*/  CS2R R22, SRZ ;  /* 0x0000000000167805 */ /* 0x000fe2000001ff00 */
[----:B0-----:R-:W-:-:S05]  /*0080*/  IMAD R17, R16, R17, c[0x0][0x160] ;  /* 0x0000580010117624 */ /* 0x001fca00078e0211 */
[----:B--2---:R-:W-:-:S13]  /*0090*/  ISETP.GE.AND P0, PT, R19, R17, PT ;  /* 0x000000111300720c */ /* 0x004fda0003f06270 */
[----:B------:R-:W-:Y:S05]  /*00a0*/  @P0 BRA `(.L_x_4433) ;  /* 0x00000e4000000947 */ /* 0x000fea0003800000 */
[----:B-1----:R-:W-:Y:S01]  /*00b0*/  PRMT R0, R18, 0x9910, RZ ;  /* 0x0000991012007816 */ /* 0x002fe200000000ff */
[----:B------:R-:W-:Y:S01]  /*00c0*/  IMAD R19, R16, 0x200, R19 ;  /* 0x0000020010137824 */ /* 0x000fe200078e0213 */
[----:B------:R-:W-:Y:S02]  /*00d0*/  BSSY B6, `(.L_x_4434) ;  /* 0x00000df000067945 */ /* 0x000fe40003800000 */
        /* <DEDUP_REMOVED lines=14> */
[----:B--2---:R0:W1:Y:S01]  /*01c0*/  I2F.S16 R23, R2 ;  /* 0x0000000200177306 */ /* 0x0040620000101400 */
[----:B------:R-:W-:Y:S05]  /*01d0*/  BRA `(.L_x_4440) ;  /* 0x00000ce000007947 */ /* 0x000fea0003800000 */
.L_x_4438:
[----:B------:R-:W2:Y:S02]  /*01e0*/  LDG.E.U8 R2, [R2.64] ;  /* 0x0000002402027981 */ /* 0x000ea4000c1e1100 */
[----:B--2---:R0:W1:Y:S01]  /*01f0*/  I2F.U16 R23, R2 ;  /* 0x0000000200177306 */ /* 0x0040620000101000 */
[----:B------:R-:W-:Y:S05]  /*0200*/  BRA `(.L_x_4440) ;  /* 0x00000cb000007947 */ /* 0x000fea0003800000 */
.L_x_4437:
        /* <DEDUP_REMOVED lines=9> */
.L_x_4442:
[----:B------:R-:W2:Y:S02]  /*02a0*/  LDG.E R2, [R2.64] ;  /* 0x0000002402027981 */ /* 0x000ea4000c1e1900 */
[----:B--2---:R0:W1:Y:S01]  /*02b0*/  I2F R23, R2 ;  /* 0x0000000200177306 */ /* 0x0040620000201400 */
[----:B------:R-:W-:Y:S05]  /*02c0*/  BRA `(.L_x_4440) ;  /* 0x00000bf000007947 */ /* 0x000fea0003800000 */
.L_x_4441:
[----:B------:R-:W2:Y:S02]  /*02d0*/  LDG.E.U16 R2, [R2.64] ;  /* 0x0000002402027981 */ /* 0x000ea4000c1e1500 */
[----:B--2---:R0:W1:Y:S01]  /*02e0*/  I2F.S16 R23, R2 ;  /* 0x0000000200177306 */ /* 0x0040620000101400 */
[----:B------:R-:W-:Y:S05]  /*02f0*/  BRA `(.L_x_4440) ;  /* 0x00000bc000007947 */ /* 0x000fea0003800000 */
.L_x_4436:
        /* <DEDUP_REMOVED lines=8> */
.L_x_4444:
[----:B------:R-:W2:Y:S02]  /*0380*/  LDG.E.U16 R2, [R2.64] ;  /* 0x0000002402027981 */ /* 0x000ea4000c1e1500 */
[----:B--2---:R-:W-:Y:S01]  /*0390*/  HADD2.F32 R23, -RZ, R2.H0_H0 ;  /* 0x20000002ff177230 */ /* 0x004fe20000004100 */
[----:B------:R-:W-:Y:S05]  /*03a0*/  BRA `(.L_x_4440) ;  /* 0x00000b1000007947 */ /* 0x000fea0003800000 */
.L_x_4443:
        /* <DEDUP_REMOVED lines=8> */
.L_x_4446:
[----:B------:R-:W2:Y:S02]  /*0430*/  LDG.E.U16 R2, [R2.64] ;  /* 0x0000002402027981 */ /* 0x000ea4000c1e1500 */
[----:B--2---:R-:W-:Y:S01]  /*0440*/  HADD2.F32 R23, -RZ, R2.H0_H0 ;  /* 0x20000002ff177230 */ /* 0x004fe20000004100 */
[----:B------:R-:W-:Y:S05]  /*0450*/  BRA `(.L_x_4440) ;  /* 0x00000a6000007947 */ /* 0x000fea0003800000 */
.L_x_4445:
[----:B------:R-:W2:Y:S02]  /*0460*/  LDG.E.64 R2, [R2.64] ;  /* 0x0000002402027981 */ /* 0x000ea4000c1e1b00 */
[----:B--2---:R-:W0:Y:S01]  /*0470*/  F2F.F32.F64 R23, R2 ;  /* 0x0000000200177310 */ /* 0x004e220000301000 */
[----:B------:R-:W0:-:S14]  /*0480*/  DSETP.GEU.AND P0, PT, |R2|, c[0x2][0x0], PT ;  /* 0x008000000200762a */ /* 0x000e1c0003f0e200 */
[----:B0-----:R-:W-:Y:S01]  /*0490*/  @!P0 FMUL R23, R23, 1.175494350822287508e-38 ;  /* 0x0080000017178820 */ /* 0x001fe20000400000 */
[----:B------:R-:W-:Y:S05]  /*04a0*/  BRA `(.L_x_4440) ;  /* 0x00000a1000007947 */ /* 0x000fea0003800000 */
.L_x_4435:
        /* <DEDUP_REMOVED lines=12> */
.L_x_4449:
[----:B------:R-:W2:Y:S02]  /*0570*/  LDG.E.64 R2, [R2.64] ;  /* 0x0000002402027981 */ /* 0x000ea4000c1e1b00 */
[----:B--2---:R-:W0:Y:S01]  /*0580*/  F2F.F32.F64 R23, R2 ;  /* 0x0000000200177310 */ /* 0x004e220000301000 */
[----:B------:R-:W0:-:S14]  /*0590*/  DSETP.GEU.AND P0, PT, |R2|, c[0x2][0x0], PT ;  /* 0x008000000200762a */ /* 0x000e1c0003f0e200 */
[----:B0-----:R-:W-:Y:S01]  /*05a0*/  @!P0 FMUL R23, R23, 1.175494350822287508e-38 ;  /* 0x0080000017178820 */ /* 0x001fe20000400000 */
[----:B------:R-:W-:Y:S05]  /*05b0*/  BRA `(.L_x_4440) ;  /* 0x0000090000007947 */ /* 0x000fea0003800000 */
.L_x_4448:
        /* <DEDUP_REMOVED lines=11> */
[----:B------:R-:W-:-:S04]  /*0670*/  IADD3 R2, R0, -0x1, RZ ;  /* 0xffffffff00027810 */ /* 0x000fc80007ffe0ff */
[----:B------:R-:W-:Y:S02]  /*0680*/  SHF.R.S32.HI R2, RZ, 0x1f, R2 ;  /* 0x0000001fff027819 */ /* 0x000fe40000011402 */
[----:B0-----:R-:W-:-:S04]  /*0690*/  IADD3 R4, -R4, 0x1f, RZ ;  /* 0x0000001f04047810 */ /* 0x001fc80007ffe1ff */
[C---:B------:R-:W-:Y:S02]  /*06a0*/  ISETP.GT.U32.AND P0, PT, R4.reuse, 0x4, PT ;  /* 0x000000040400780c */ /* 0x040fe40003f04070 */
[----:B------:R-:W-:-:S04]  /*06b0*/  IADD3 R4, R4, -0x4, RZ ;  /* 0xfffffffc04047810 */ /* 0x000fc80007ffe0ff */
[----:B------:R-:W-:Y:S02]  /*06c0*/  SEL R5, R4, RZ, P0 ;  /* 0x000000ff04057207 */ /* 0x000fe40000000000 */
[----:B------:R-:W-:-:S03]  /*06d0*/  IADD3 R4, R0, 0x1000000, RZ ;  /* 0x0100000000047810 */ /* 0x000fc60007ffe0ff */
[----:B------:R-:W-:Y:S01]  /*06e0*/  IMAD R6, R5, R6, 0x3c000000 ;  /* 0x3c00000005067424 */ /* 0x000fe200078e0206 */
[----:B------:R-:W-:Y:S02]  /*06f0*/  SHF.L.U32 R5, R0, R5, RZ ;  /* 0x0000000500057219 */ /* 0x000fe400000006ff */
[----:B------:R-:W-:Y:S02]  /*0700*/  SHF.R.S32.HI R4, RZ, 0x8, R4 ;  /* 0x00000008ff047819 */ /* 0x000fe40000011404 */
[----:B------:R-:W-:-:S04]  /*0710*/  LEA.HI R5, R5, R6, RZ, 0x1c ;  /* 0x0000000605057211 */ /* 0x000fc800078fe0ff */
[----:B------:R-:W-:-:S04]  /*0720*/  LOP3.LUT R5, R5, 0x7f800000, R4, 0xf8, !PT ;  /* 0x7f80000005057812 */ /* 0x000fc800078ef804 */
[----:B------:R-:W-:-:S04]  /*0730*/  LOP3.LUT R2, R5, R2, RZ, 0x30, !PT ;  /* 0x0000000205027212 */ /* 0x000fc800078e30ff */
[----:B------:R-:W-:Y:S01]  /*0740*/  LOP3.LUT R23, R2, 0x80000000, R23, 0xf8, !PT ;  /* 0x8000000002177812 */ /* 0x000fe200078ef817 */
[----:B------:R-:W-:Y:S05]  /*0750*/  BRA `(.L_x_4440) ;  /* 0x0000076000007947 */ /* 0x000fea0003800000 */
.L_x_4451:
        /* <DEDUP_REMOVED lines=12> */
[----:B------:R-:W-:Y:S01]  /*0820*/  LOP3.LUT R23, R23, 0x80000000, R0, 0xf8, !PT ;  /* 0x8000000017177812 */ /* 0x000fe200078ef800 */
[----:B------:R-:W-:Y:S05]  /*0830*/  BRA `(.L_x_4440) ;  /* 0x0000068000007947 */ /* 0x000fea0003800000 */
.L_x_4450:
[----:B------:R-:W2:Y:S02]  /*0840*/  LDG.E.U16 R2, [R2.64] ;  /* 0x0000002402027981 */ /* 0x000ea4000c1e1500 */
[----:B--2---:R-:W-:Y:S01]  /*0850*/  PRMT R23, RZ, 0x5410, R2 ;  /* 0x00005410ff177816 */ /* 0x004fe20000000002 */
[----:B------:R-:W-:Y:S05]  /*0860*/  BRA `(.L_x_4440) ;  /* 0x0000065000007947 */ /* 0x000fea0003800000 */
.L_x_4447:
        /* <DEDUP_REMOVED lines=9> */
[----:B--2---:R0:W1:Y:S01]  /*0900*/  I2F.U16 R23, R2 ;  /* 0x0000000200177306 */ /* 0x0040620000101000 */
[----:B------:R-:W-:Y:S05]  /*0910*/  BRA `(.L_x_4440) ;  /* 0x000005a000007947 */ /* 0x000fea0003800000 */
.L_x_4454:
        /* <DEDUP_REMOVED lines=20> */
.L_x_4456:
[----:B------:R-:W-:Y:S05]  /*0a60*/  BSYNC B0 ;  /* 0x0000000000007941 */ /* 0x000fea0003800000 */
.L_x_4455:
[----:B------:R-:W-:Y:S01]  /*0a70*/  IMAD.SHL.U32 R2, R2, 0x100000, RZ ;  /* 0x0010000002027824 */ /* 0x000fe200078e00ff */
[----:B------:R-:W-:-:S04]  /*0a80*/  LEA R0, R0, 0x3b800000, 0x17 ;  /* 0x3b80000000007811 */ /* 0x000fc800078eb8ff */
[----:B------:R-:W-:Y:S01]  /*0a90*/  LOP3.LUT R23, R0, R2, R23, 0xfe, !PT ;  /* 0x0000000200177212 */ /* 0x000fe200078efe17 */
[----:B------:R-:W-:Y:S05]  /*0aa0*/  BRA `(.L_x_4440) ;  /* 0x0000041000007947 */ /* 0x000fea0003800000 */
.L_x_4453:
        /* <DEDUP_REMOVED lines=20> */
.L_x_4458:
[----:B------:R-:W-:Y:S05]  /*0bf0*/  BSYNC B0 ;  /* 0x0000000000007941 */ /* 0x000fea0003800000 */
.L_x_4457:
[----:B------:R-:W-:Y:S01]  /*0c00*/  IMAD.SHL.U32 R2, R2, 0x200000, RZ ;  /* 0x0020000002027824 */ /* 0x000fe200078e00ff */
[----:B------:R-:W-:-:S04]  /*0c10*/  LEA R0, R0, 0x37800000, 0x17 ;  /* 0x3780000000007811 */ /* 0x000fc800078eb8ff */
[----:B------:R-:W-:Y:S01]  /*0c20*/  LOP3.LUT R23, R0, R2, R23, 0xfe, !PT ;  /* 0x0000000200177212 */ /* 0x000fe200078efe17 */
[----:B------:R-:W-:Y:S05]  /*0c30*/  BRA `(.L_x_4440) ;  /* 0x0000028000007947 */ /* 0x000fea0003800000 */
.L_x_4452:
        /* <DEDUP_REMOVED lines=14> */
.L_x_4439:
        /* <DEDUP_REMOVED lines=21> */
.L_x_4460:
[----:B------:R-:W2:Y:S02]  /*0e70*/  LDG.E.64 R2, [R2.64] ;  /* 0x0000002402027981 */ /* 0x000ea4000c1e1b00 */
[----:B--2---:R0:W1:Y:S01]  /*0e80*/  I2F.U64 R23, R2 ;  /* 0x0000000200177312 */ /* 0x0040620000301000 */
[----:B------:R-:W-:Y:S05]  /*0e90*/  BRA `(.L_x_4440) ;  /* 0x0000002000007947 */ /* 0x000fea0003800000 */
.L_x_4459:
[----:B------:R-:W2:Y:S02]  /*0ea0*/  LDG.E R2, [R2.64] ;  /* 0x0000002402027981 */ /* 0x000ea4000c1e1900 */
[----:B--2---:R0:W1:Y:S02]  /*0eb0*/  I2F.U32 R23, R2 ;  /* 0x0000000200177306 */ /* 0x0040640000201000 */
.L_x_4440:
[----:B------:R-:W-:Y:S05]  /*0ec0*/  BSYNC B6 ;  /* 0x0000000000067941 */ /* 0x000fea0003800000 */
.L_x_4434:
[----:B------:R-:W2:Y:S02]  /*0ed0*/  S2R R19, SR_TID.X ;  /* 0x0000000000137919 */ /* 0x000ea40000002100 */
[----:B--2---:R-:W-:Y:S02]  /*0ee0*/  IADD3 R19, R19, 0x80, RZ ;  /* 0x0000008013137810 */ /* 0x004fe40007ffe0ff */
.L_x_4433:
[----:B-1----:R-:W-:Y:S05]  /*0ef0*/  BSYNC B7 ;  /* 0x0000000000077941 */ /* 0x002fea0003800000 */
.L_x_4432:
[----:B------:R-:W-:Y:S01]  /*0f00*/  ISETP.GE.AND P0, PT, R19, R17, PT ;  /* 0x000000111300720c */ /* 0x000fe20003f06270 */
[----:B------:R-:W-:-:S12]  /*0f10*/  BSSY B7, `(.L_x_4461) ;  /* 0x00000e5000077945 */ /* 0x000fd80003800000 */
[----:B------:R-:W-:Y:S05]  /*0f20*/  @P0 BRA `(.L_x_4462) ;  /* 0x00000e3000000947 */ /* 0x000fea0003800000 */
[----:B------:R-:W-:Y:S01]  /*0f30*/  IMAD R0, R16, 0x200, R19 ;  /* 0x0000020010007824 */ /* 0x000fe200078e0213 */
[----:B0-----:R-:W-:Y:S01]  /*0f40*/  PRMT R3, R18, 0x9910, RZ ;  /* 0x0000991012037816 */ /* 0x001fe200000000ff */
[----:B------:R-:W-:Y:S02]  /*0f50*/  BSSY B6, `(.L_x_4463) ;  /* 0x00000df000067945 */ /* 0x000fe40003800000 */
        /* <DEDUP_REMOVED lines=17> */
.L_x_4467:
[----:B------:R-:W2:Y:S02]  /*1070*/  LDG.E.U8 R2, [R2.64] ;  /* 0x0000002402027981 */ /* 0x000ea4000c1e1100 */
[----:B--2---:R0:W1:Y:S01]  /*1080*/  I2F.U16 R22, R2 ;  /* 0x0000000200167306 */ /* 0x0040620000101000 */
[----:B------:R-:W-:Y:S05]  /*1090*/  BRA `(.L_x_4469) ;  /* 0x00000ca000007947 */ /* 0x000fea0003800000 */
.L_x_4466:
        /* <DEDUP_REMOVED lines=9> */
.L_x_4471:
[----:B------:R-:W2:Y:S02]  /*1130*/  LDG.E R2, [R2.64] ;  /* 0x0000002402027981 */ /* 0x000ea4000c1e1900 */
[----:B--2---:R0:W1:Y:S01]  /*1140*/  I2F R22, R2 ;  /* 0x0000000200167306 */ /* 0x0040620000201400 */
[----:B------:R-:W-:Y:S05]  /*1150*/  BRA `(.L_x_4469) ;  /* 0x00000be000007947 */ /* 0x000fea0003800000 */
.L_x_4470:
[----:B------:R-:W2:Y:S02]  /*1160*/  LDG.E.U16 R2, [R2.64] ;  /* 0x0000002402027981 */ /* 0x000ea4000c1e1500 */
[----:B--2---:R0:W1:Y:S01]  /*1170*/  I2F.S16 R22, R2 ;  /* 0x0000000200167306 */ /* 0x0040620000101400 */
[----:B------:R-:W-:Y:S05]  /*1180*/  BRA `(.L_x_4469) ;  /* 0x00000bb000007947 */ /* 0x000fea0003800000 */
.L_x_4465:
        /* <DEDUP_REMOVED lines=8> */
.L_x_4473:
[----:B------:R-:W2:Y:S02]  /*1210*/  LDG.E.U16 R2, [R2.64] ;  /* 0x0000002402027981 */ /* 0x000ea4000c1e1500 */
[----:B--2---:R-:W-:Y:S01]  /*1220*/  HADD2.F32 R22, -RZ, R2.H0_H0 ;  /* 0x20000002ff167230 */ /* 0x004fe20000004100 */
[----:B------:R-:W-:Y:S05]  /*1230*/  BRA `(.L_x_4469) ;  /* 0x00000b0000007947 */ /* 0x000fea0003800000 */
.L_x_4472:
        /* <DEDUP_REMOVED lines=8> */
.L_x_4475:
[----:B------:R-:W2:Y:S02]  /*12c0*/  LDG.E.U16 R2, [R2.64] ;  /* 0x0000002402027981 */ /* 0x000ea4000c1e1500 */
[----:B--2---:R-:W-:Y:S01]  /*12d0*/  HADD2.F32 R22, -RZ, R2.H0_H0 ;  /* 0x20000002ff167230 */ /* 0x004fe20000004100 */
[----:B------:R-:W-:Y:S05]  /*12e0*/  BRA `(.L_x_4469) ;  /* 0x00000a5000007947 */ /* 0x000fea0003800000 */
.L_x_4474:
[----:B------:R-:W2:Y:S02]  /*12f0*/  LDG.E.64 R2, [R2.64] ;  /* 0x0000002402027981 */ /* 0x000ea4000c1e1b00 */
[----:B--2---:R-:W0:Y:S01]  /*1300*/  F2F.F32.F64 R22, R2 ;  /* 0x0000000200167310 */ /* 0x004e220000301000 */
[----:B------:R-:W0:-:S14]  /*1310*/  DSETP.GEU.AND P0, PT, |R2|, c[0x2][0x0], PT ;  /* 0x008000000200762a */ /* 0x000e1c0003f0e200 */
[----:B0-----:R-:W-:Y:S01]  /*1320*/  @!P0 FMUL R22, R22, 1.175494350822287508e-38 ;  /* 0x0080000016168820 */ /* 0x001fe20000400000 */
[----:B------:R-:W-:Y:S05]  /*1330*/  BRA `(.L_x_4469) ;  /* 0x00000a0000007947 */ /* 0x000fea0003800000 */
.L_x_4464:
        /* <DEDUP_REMOVED lines=12> */
.L_x_4478:
[----:B------:R-:W2:Y:S02]  /*1400*/  LDG.E.64 R2, [R2.64] ;  /* 0x0000002402027981 */ /* 0x000ea4000c1e1b00 */
[----:B--2---:R-:W0:Y:S01]  /*1410*/  F2F.F32.F64 R22, R2 ;  /* 0x0000000200167310 */ /* 0x004e220000301000 */
[----:B------:R-:W0:-:S14]  /*1420*/  DSETP.GEU.AND P0, PT, |R2|, c[0x2][0x0], PT ;  /* 0x008000000200762a */ /* 0x000e1c0003f0e200 */
[----:B0-----:R-:W-:Y:S01]  /*1430*/  @!P0 FMUL R22, R22, 1.175494350822287508e-38 ;  /* 0x0080000016168820 */ /* 0x001fe20000400000 */
[----:B------:R-:W-:Y:S05]  /*1440*/  BRA `(.L_x_4469) ;  /* 0x000008f000007947 */ /* 0x000fea0003800000 */
.L_x_4477:
        /* <DEDUP_REMOVED lines=26> */
.L_x_4480:
        /* <DEDUP_REMOVED lines=13> */
.L_x_4479:
[----:B------:R-:W2:Y:S02]  /*16c0*/  LDG.E.U16 R2, [R2.64] ;  /* 0x0000002402027981 */ /* 0x000ea4000c1e1500 */
[----:B--2---:R-:W-:Y:S01]  /*16d0*/  PRMT R22, RZ, 0x5410, R2 ;  /* 0x00005410ff167816 */ /* 0x004fe20000000002 */
[----:B------:R-:W-:Y:S05]  /*16e0*/  BRA `(.L_x_4469) ;  /* 0x0000065000007947 */ /* 0x000fea0003800000 */
.L_x_4476:
        /* <DEDUP_REMOVED lines=11> */
.L_x_4483:
        /* <DEDUP_REMOVED lines=20> */
.L_x_4485:
[----:B------:R-:W-:Y:S05]  /*18e0*/  BSYNC B0 ;  /* 0x0000000000007941 */ /* 0x000fea0003800000 */
.L_x_4484:
[----:B------:R-:W-:Y:S01]  /*18f0*/  IMAD.SHL.U32 R2, R2, 0x100000, RZ ;  /* 0x0010000002027824 */ /* 0x000fe200078e00ff */
[----:B------:R-:W-:-:S04]  /*1900*/  LEA R3, R0, 0x3b800000, 0x17 ;  /* 0x3b80000000037811 */ /* 0x000fc800078eb8ff */
[----:B------:R-:W-:Y:S01]  /*1910*/  LOP3.LUT R22, R3, R2, R22, 0xfe, !PT ;  /* 0x0000000203167212 */ /* 0x000fe200078efe16 */
[----:B------:R-:W-:Y:S05]  /*1920*/  BRA `(.L_x_4469) ;  /* 0x0000041000007947 */ /* 0x000fea0003800000 */
.L_x_4482:
        /* <DEDUP_REMOVED lines=20> */
.L_x_4487:
[----:B------:R-:W-:Y:S05]  /*1a70*/  BSYNC B0 ;  /* 0x0000000000007941 */ /* 0x000fea0003800000 */
.L_x_4486:
[----:B------:R-:W-:Y:S01]  /*1a80*/  IMAD.SHL.U32 R2, R2, 0x200000, RZ ;  /* 0x0020000002027824 */ /* 0x000fe200078e00ff */
[----:B------:R-:W-:-:S04]  /*1a90*/  LEA R3, R0, 0x37800000, 0x17 ;  /* 0x3780000000037811 */ /* 0x000fc800078eb8ff */
[----:B------:R-:W-:Y:S01]  /*1aa0*/  LOP3.LUT R22, R3, R2, R22, 0xfe, !PT ;  /* 0x0000000203167212 */ /* 0x000fe200078efe16 */
[----:B------:R-:W-:Y:S05]  /*1ab0*/  BRA `(.L_x_4469) ;  /* 0x0000028000007947 */ /* 0x000fea0003800000 */
.L_x_4481:
        /* <DEDUP_REMOVED lines=14> */
.L_x_4468:
        /* <DEDUP_REMOVED lines=19> */
[----:B------:R-:W-:Y:S01]  /*1cd0*/  IMAD.MOV.U32 R22, RZ, RZ, RZ ;  /* 0x000000ffff167224 */ /* 0x000fe200078e00ff */
[----:B------:R-:W-:Y:S05]  /*1ce0*/  BRA `(.L_x_4469) ;  /* 0x0000005000007947 */ /* 0x000fea0003800000 */
.L_x_4489:
[----:B------:R-:W2:Y:S02]  /*1cf0*/  LDG.E.64 R2, [R2.64] ;  /* 0x0000002402027981 */ /* 0x000ea4000c1e1b00 */
[----:B--2---:R0:W1:Y:S01]  /*1d00*/  I2F.U64 R22, R2 ;  /* 0x0000000200167312 */ /* 0x0040620000301000 */
[----:B------:R-:W-:Y:S05]  /*1d10*/  BRA `(.L_x_4469) ;  /* 0x0000002000007947 */ /* 0x000fea0003800000 */
.L_x_4488:
[----:B------:R-:W2:Y:S02]  /*1d20*/  LDG.E R2, [R2.64] ;  /* 0x0000002402027981 */ /* 0x000ea4000c1e1900 */
[----:B--2---:R0:W1:Y:S02]  /*1d30*/  I2F.U32 R22, R2 ;  /* 0x0000000200167306 */ /* 0x0040640000201000 */
.L_x_4469:
[----:B------:R-:W-:Y:S05]  /*1d40*/  BSYNC B6 ;  /* 0x0000000000067941 */ /* 0x000fea0003800000 */
.L_x_4463:
[----:B------:R-:W-:Y:S02]  /*1d50*/  IADD3 R19, R19, 0x80, RZ ;  /* 0x0000008013137810 */ /* 0x000fe40007ffe0ff */
.L_x_4462:
[----:B------:R-:W-:Y:S05]  /*1d60*/  BSYNC B7 ;  /* 0x0000000000077941 */ /* 0x000fea0003800000 */
.L_x_4461:
[----:B------:R-:W-:Y:S01]  /*1d70*/  ISETP.GE.AND P0, PT, R19, R17, PT ;  /* 0x000000111300720c */ /* 0x000fe20003f06270 */
[----:B------:R-:W-:Y:S01]  /*1d80*/  BSSY B7, `(.L_x_4490) ;  /* 0x00000e6000077945 */ /* 0x000fe20003800000 */
[----:B------:R-:W-:-:S11]  /*1d90*/  CS2R R24, SRZ ;  /* 0x0000000000187805 */ /* 0x000fd6000001ff00 */
        /* <DEDUP_REMOVED lines=19> */
[----:B--2---:R0:W2:Y:S01]  /*1ed0*/  I2F.S16 R25, R2 ;  /* 0x0000000200197306 */ /* 0x0040a20000101400 */
[----:B------:R-:W-:Y:S05]  /*1ee0*/  BRA `(.L_x_4498) ;  /* 0x00000cd000007947 */ /* 0x000fea0003800000 */
.L_x_4496:
[----:B------:R-:W2:Y:S02]  /*1ef0*/  LDG.E.U8 R2, [R2.64] ;  /* 0x0000002402027981 */ /* 0x000ea4000c1e1100 */
[----:B--2---:R0:W2:Y:S01]  /*1f00*/  I2F.U16 R25, R2 ;  /* 0x0000000200197306 */ /* 0x0040a20000101000 */
[----:B------:R-:W-:Y:S05]  /*1f10*/  BRA `(.L_x_4498) ;  /* 0x00000ca000007947 */ /* 0x000fea0003800000 */
.L_x_4495:
[----:B------:R-:W-:-:S13]  /*1f20*/  ISETP.NE.AND P0, PT, R0, 0x2, PT ;  /* 0x000000020000780c */ /* 0x000fda0003f05270 */
[----:B------:R-:W-:Y:S05]  /*1f30*/  @!P0 BRA `(.L_x_4499) ;  /* 0x000000a000008947 */ /* 0x000fea0003800000 */
[----:B------:R-:W-:-:S13]  /*1f40*/  ISETP.NE.AND P0, PT, R0, 0x3, PT ;  /* 0x000000030000780c */ /* 0x000fda0003f05270 */
[----:B------:R-:W-:Y:S05]  /*1f50*/  @!P0 BRA `(.L_x_4500) ;  /* 0x0000005000008947 */ /* 0x000fea0003800000 */
[----:B------:R-:W-:-:S13]  /*1f60*/  ISETP.NE.AND P0, PT, R0, 0x4, PT ;  /* 0x000000040000780c */ /* 0x000fda0003f05270 */
[----:B------:R-:W-:Y:S05]  /*1f70*/  @P0 BRA `(.L_x_4497) ;  /* 0x00000aa000000947 */ /* 0x000fea0003800000 */
[----:B------:R-:W2:Y:S02]  /*1f80*/  LDG.E.64 R2, [R2.64] ;  /* 0x0000002402027981 */ /* 0x000ea4000c1e1b00 */
[----:B--2---:R0:W2:Y:S01]  /*1f90*/  I2F.S64 R25, R2 ;  /* 0x0000000200197312 */ /* 0x0040a20000301400 */
[----:B------:R-:W-:Y:S05]  /*1fa0*/  BRA `(.L_x_4498) ;  /* 0x00000c1000007947 */ /* 0x000fea0003800000 */
.L_x_4500:
[----:B------:R-:W2:Y:S02]  /*1fb0*/  LDG.E R2, [R2.64] ;  /* 0x0000002402027981 */ /* 0x000ea4000c1e1900 */
[----:B--2---:R0:W2:Y:S01]  /*1fc0*/  I2F R25, R2 ;  /* 0x0000000200197306 */ /* 0x0040a20000201400 */
[----:B------:R-:W-:Y:S05]  /*1fd0*/  BRA `(.L_x_4498) ;  /* 0x00000be000007947 */ /* 0x000fea0003800000 */
.L_x_4499:
[----:B------:R-:W2:Y:S02]  /*1fe0*/  LDG.E.U16 R2, [R2.64] ;  /* 0x0000002402027981 */ /* 0x000ea4000c1e1500 */
[----:B--2---:R0:W2:Y:S01]  /*1ff0*/  I2F.S16 R25, R2 ;  /* 0x0000000200197306 */ /* 0x0040a20000101400 */
[----:B------:R-:W-:Y:S05]  /*2000*/  BRA `(.L_x_4498) ;  /* 0x00000bb000007947 */ /* 0x000fea0003800000 */
.L_x_4494:
        /* <DEDUP_REMOVED lines=8> */
.L_x_4502:
[----:B------:R-:W2:Y:S02]  /*2090*/  LDG.E.U16 R2, [R2.64] ;  /* 0x0000002402027981 */ /* 0x000ea4000c1e1500 */
[----:B--2---:R-:W-:Y:S01]  /*20a0*/  HADD2.F32 R25, -RZ, R2.H0_H0 ;  /* 0x20000002ff197230 */ /* 0x004fe20000004100 */
[----:B------:R-:W-:Y:S05]  /*20b0*/  BRA `(.L_x_4498) ;  /* 0x00000b0000007947 */ /* 0x000fea0003800000 */
.L_x_4501:
        /* <DEDUP_REMOVED lines=8> */
.L_x_4504:
[----:B------:R-:W2:Y:S02]  /*2140*/  LDG.E.U16 R2, [R2.64] ;  /* 0x0000002402027981 */ /* 0x000ea4000c1e1500 */
[----:B--2---:R-:W-:Y:S01]  /*2150*/  HADD2.F32 R25, -RZ, R2.H0_H0 ;  /* 0x20000002ff197230 */ /* 0x004fe20000004100 */
[----:B------:R-:W-:Y:S05]  /*2160*/  BRA `(.L_x_4498) ;  /* 0x00000a5000007947 */ /* 0x000fea0003800000 */
.L_x_4503:
[----:B------:R-:W2:Y:S02]  /*2170*/  LDG.E.64 R2, [R2.64] ;  /* 0x0000002402027981 */ /* 0x000ea4000c1e1b00 */
[----:B--2---:R-:W0:Y:S01]  /*2180*/  F2F.F32.F64 R25, R2 ;  /* 0x0000000200197310 */ /* 0x004e220000301000 */
[----:B------:R-:W0:-:S14]  /*2190*/  DSETP.GEU.AND P0, PT, |R2|, c[0x2][0x0], PT ;  /* 0x008000000200762a */ /* 0x000e1c0003f0e200 */
[----:B0-----:R-:W-:Y:S01]  /*21a0*/  @!P0 FMUL R25, R25, 1.175494350822287508e-38 ;  /* 0x0080000019198820 */ /* 0x001fe20000400000 */
[----:B------:R-:W-:Y:S05]  /*21b0*/  BRA `(.L_x_4498) ;  /* 0x00000a0000007947 */ /* 0x000fea0003800000 */
.L_x_4493:
        /* <DEDUP_REMOVED lines=12> */
.L_x_4507:
[----:B------:R-:W2:Y:S02]  /*2280*/  LDG.E.64 R2, [R2.64] ;  /* 0x0000002402027981 */ /* 0x000ea4000c1e1b00 */
[----:B--2---:R-:W0:Y:S01]  /*2290*/  F2F.F32.F64 R25, R2 ;  /* 0x0000000200197310 */ /* 0x004e220000301000 */
[----:B------:R-:W0:-:S14]  /*22a0*/  DSETP.GEU.AND P0, PT, |R2|, c[0x2][0x0], PT ;  /* 0x008000000200762a */ /* 0x000e1c0003f0e200 */
[----:B0-----:R-:W-:Y:S01]  /*22b0*/  @!P0 FMUL R25, R25, 1.175494350822287508e-38 ;  /* 0x0080000019198820 */ /* 0x001fe20000400000 */
[----:B------:R-:W-:Y:S05]  /*22c0*/  BRA `(.L_x_4498) ;  /* 0x000008f000007947 */ /* 0x000fea0003800000 */
.L_x_4506:
        /* <DEDUP_REMOVED lines=26> */
.L_x_4509:
        /* <DEDUP_REMOVED lines=13> */
.L_x_4508:
[----:B------:R-:W2:Y:S02]  /*2540*/  LDG.E.U16 R2, [R2.64] ;  /* 0x0000002402027981 */ /* 0x000ea4000c1e1500 */
[----:B--2---:R-:W-:Y:S01]  /*2550*/  PRMT R25, RZ, 0x5410, R2 ;  /* 0x00005410ff197816 */ /* 0x004fe20000000002 */
[----:B------:R-:W-:Y:S05]  /*2560*/  BRA `(.L_x_4498) ;  /* 0x0000065000007947 */ /* 0x000fea0003800000 */
.L_x_4505:
        /* <DEDUP_REMOVED lines=9> */
[----:B--2---:R0:W2:Y:S01]  /*2600*/  I2F.U16 R25, R2 ;  /* 0x0000000200197306 */ /* 0x0040a20000101000 */
[----:B------:R-:W-:Y:S05]  /*2610*/  BRA `(.L_x_4498) ;  /* 0x000005a000007947 */ /* 0x000fea0003800000 */
.L_x_4512:
        /* <DEDUP_REMOVED lines=20> */
.L_x_4514:
[----:B------:R-:W-:Y:S05]  /*2760*/  BSYNC B0 ;  /* 0x0000000000007941 */ /* 0x000fea0003800000 */
.L_x_4513:
[----:B------:R-:W-:Y:S01]  /*2770*/  IMAD.SHL.U32 R2, R2, 0x100000, RZ ;  /* 0x0010000002027824 */ /* 0x000fe200078e00ff */
[----:B------:R-:W-:-:S04]  /*2780*/  LEA R0, R0, 0x3b800000, 0x17 ;  /* 0x3b80000000007811 */ /* 0x000fc800078eb8ff */
[----:B------:R-:W-:Y:S01]  /*2790*/  LOP3.LUT R25, R0, R2, R25, 0xfe, !PT ;  /* 0x0000000200197212 */ /* 0x000fe200078efe19 */
[----:B------:R-:W-:Y:S05]  /*27a0*/  BRA `(.L_x_4498) ;  /* 0x0000041000007947 */ /* 0x000fea0003800000 */
.L_x_4511:
        /* <DEDUP_REMOVED lines=20> */
.L_x_4516:
[----:B------:R-:W-:Y:S05]  /*28f0*/  BSYNC B0 ;  /* 0x0000000000007941 */ /* 0x000fea0003800000 */
.L_x_4515:
[----:B------:R-:W-:Y:S01]  /*2900*/  IMAD.SHL.U32 R2, R2, 0x200000, RZ ;  /* 0x0020000002027824 */ /* 0x000fe200078e00ff */
[----:B------:R-:W-:-:S04]  /*2910*/  LEA R0, R0, 0x37800000, 0x17 ;  /* 0x3780000000007811 */ /* 0x000fc800078eb8ff */
[----:B------:R-:W-:Y:S01]  /*2920*/  LOP3.LUT R25, R0, R2, R25, 0xfe, !PT ;  /* 0x0000000200197212 */ /* 0x000fe200078efe19 */
[----:B------:R-:W-:Y:S05]  /*2930*/  BRA `(.L_x_4498) ;  /* 0x0000028000007947 */ /* 0x000fea0003800000 */
.L_x_4510:
        /* <DEDUP_REMOVED lines=14> */
.L_x_4497:
        /* <DEDUP_REMOVED lines=18> */
[----:B01---5:R-:W-:Y:S05]  /*2b40*/  CALL.ABS.NOINC R2 ;  /* 0x0000000002007343 */ /* 0x023fea0003c00000 */
[----:B------:R-:W-:Y:S01]  /*2b50*/  IMAD.MOV.U32 R25, RZ, RZ, RZ ;  /* 0x000000ffff197224 */ /* 0x000fe200078e00ff */
[----:B------:R-:W-:Y:S05]  /*2b60*/  BRA `(.L_x_4498) ;  /* 0x0000005000007947 */ /* 0x000fea0003800000 */
.L_x_4518:
[----:B------:R-:W2:Y:S02]  /*2b70*/  LDG.E.64 R2, [R2.64] ;  /* 0x0000002402027981 */ /* 0x000ea4000c1e1b00 */
[----:B--2---:R0:W2:Y:S01]  /*2b80*/  I2F.U64 R25, R2 ;  /* 0x0000000200197312 */ /* 0x0040a20000301000 */
[----:B------:R-:W-:Y:S05]  /*2b90*/  BRA `(.L_x_4498) ;  /* 0x0000002000007947 */ /* 0x000fea0003800000 */
.L_x_4517:
[----:B------:R-:W2:Y:S02]  /*2ba0*/  LDG.E R2, [R2.64] ;  /* 0x0000002402027981 */ /* 0x000ea4000c1e1900 */
[----:B--2---:R0:W2:Y:S02]  /*2bb0*/  I2F.U32 R25, R2 ;  /* 0x0000000200197306 */ /* 0x0040a40000201000 */
.L_x_4498:
[----:B------:R-:W-:Y:S05]  /*2bc0*/  BSYNC B6 ;  /* 0x0000000000067941 */ /* 0x000fea0003800000 */
.L_x_4492:
[----:B------:R-:W-:Y:S02]  /*2bd0*/  IADD3 R19, R19, 0x80, RZ ;  /* 0x0000008013137810 */ /* 0x000fe40007ffe0ff */
.L_x_4491:
[----:B------:R-:W-:Y:S05]  /*2be0*/  BSYNC B7 ;  /* 0x0000000000077941 */ /* 0x000fea0003800000 */
.L_x_4490:
        /* <DEDUP_REMOVED lines=18> */
[----:B------:R-:W3:Y:S02]  /*2d10*/  LDG.E.S8 R2, [R2.64] ;  /* 0x0000002402027981 */ /* 0x000ee4000c1e1300 */
[----:B---3--:R0:W3:Y:S01]  /*2d20*/  I2F.S16 R24, R2 ;  /* 0x0000000200187306 */ /* 0x0080e20000101400 */
[----:B------:R-:W-:Y:S05]  /*2d30*/  BRA `(.L_x_4520) ;  /* 0x00000ca000007947 */ /* 0x000fea0003800000 */
.L_x_4524:
[----:B------:R-:W3:Y:S02]  /*2d40*/  LDG.E.U8 R2, [R2.64] ;  /* 0x0000002402027981 */ /* 0x000ee4000c1e1100 */
[----:B---3--:R0:W3:Y:S01]  /*2d50*/  I2F.U16 R24, R2 ;  /* 0x0000000200187306 */ /* 0x0080e20000101000 */
[----:B------:R-:W-:Y:S05]  /*2d60*/  BRA `(.L_x_4520) ;  /* 0x00000c7000007947 */ /* 0x000fea0003800000 */
.L_x_4523:
[----:B------:R-:W-:-:S13]  /*2d70*/  ISETP.NE.AND P0, PT, R0, 0x2, PT ;  /* 0x000000020000780c */ /* 0x000fda0003f05270 */
[----:B------:R-:W-:Y:S05]  /*2d80*/  @!P0 BRA `(.L_x_4526) ;  /* 0x000000a000008947 */ /* 0x000fea0003800000 */
[----:B------:R-:W-:-:S13]  /*2d90*/  ISETP.NE.AND P0, PT, R0, 0x3, PT ;  /* 0x000000030000780c */ /* 0x000fda0003f05270 */
[----:B------:R-:W-:Y:S05]  /*2da0*/  @!P0 BRA `(.L_x_4527) ;  /* 0x0000005000008947 */ /* 0x000fea0003800000 */
[----:B------:R-:W-:-:S13]  /*2db0*/  ISETP.NE.AND P0, PT, R0, 0x4, PT ;  /* 0x000000040000780c */ /* 0x000fda0003f05270 */
[----:B------:R-:W-:Y:S05]  /*2dc0*/  @P0 BRA `(.L_x_4525) ;  /* 0x00000a8000000947 */ /* 0x000fea0003800000 */
[----:B------:R-:W3:Y:S02]  /*2dd0*/  LDG.E.64 R2, [R2.64] ;  /* 0x0000002402027981 */ /* 0x000ee4000c1e1b00 */
[----:B---3--:R0:W3:Y:S01]  /*2de0*/  I2F.S64 R24, R2 ;  /* 0x0000000200187312 */ /* 0x0080e20000301400 */
[----:B------:R-:W-:Y:S05]  /*2df0*/  BRA `(.L_x_4520) ;  /* 0x00000be000007947 */ /* 0x000fea0003800000 */
.L_x_4527:
[----:B------:R-:W3:Y:S02]  /*2e00*/  LDG.E R2, [R2.64] ;  /* 0x0000002402027981 */ /* 0x000ee4000c1e1900 */
[----:B---3--:R0:W3:Y:S01]  /*2e10*/  I2F R24, R2 ;  /* 0x0000000200187306 */ /* 0x0080e20000201400 */
[----:B------:R-:W-:Y:S05]  /*2e20*/  BRA `(.L_x_4520) ;  /* 0x00000bb000007947 */ /* 0x000fea0003800000 */
.L_x_4526:
[----:B------:R-:W3:Y:S02]  /*2e30*/  LDG.E.U16 R2, [R2.64] ;  /* 0x0000002402027981 */ /* 0x000ee4000c1e1500 */
[----:B---3--:R0:W3:Y:S01]  /*2e40*/  I2F.S16 R24, R2 ;  /* 0x0000000200187306 */ /* 0x0080e20000101400 */
[----:B------:R-:W-:Y:S05]  /*2e50*/  BRA `(.L_x_4520) ;  /* 0x00000b8000007947 */ /* 0x000fea0003800000 */
.L_x_4522:
        /* <DEDUP_REMOVED lines=8> */
.L_x_4529:
[----:B------:R-:W3:Y:S02]  /*2ee0*/  LDG.E.U16 R2, [R2.64] ;  /* 0x0000002402027981 */ /* 0x000ee4000c1e1500 */
[----:B---3--:R-:W-:Y:S01]  /*2ef0*/  HADD2.F32 R24, -RZ, R2.H0_H0 ;  /* 0x20000002ff187230 */ /* 0x008fe20000004100 */
[----:B------:R-:W-:Y:S05]  /*2f00*/  BRA `(.L_x_4520) ;  /* 0x00000ad000007947 */ /* 0x000fea0003800000 */
.L_x_4528:
        /* <DEDUP_REMOVED lines=8> */
.L_x_4531:
[----:B------:R-:W3:Y:S02]  /*2f90*/  LDG.E.U16 R2, [R2.64] ;  /* 0x0000002402027981 */ /* 0x000ee4000c1e1500 */
[----:B---3--:R-:W-:Y:S01]  /*2fa0*/  HADD2.F32 R24, -RZ, R2.H0_H0 ;  /* 0x20000002ff187230 */ /* 0x008fe20000004100 */
[----:B------:R-:W-:Y:S05]  /*2fb0*/  BRA `(.L_x_4520) ;  /* 0x00000a2000007947 */ /* 0x000fea0003800000 */
.L_x_4530:
[----:B------:R-:W3:Y:S02]  /*2fc0*/  LDG.E.64 R2, [R2.64] ;  /* 0x0000002402027981 */ /* 0x000ee4000c1e1b00 */
[----:B---3--:R-:W0:Y:S01]  /*2fd0*/  F2F.F32.F64 R24, R2 ;  /* 0x0000000200187310 */ /* 0x008e220000301000 */
[----:B------:R-:W0:-:S14]  /*2fe0*/  DSETP.GEU.AND P0, PT, |R2|, c[0x2][0x0], PT ;  /* 0x008000000200762a */ /* 0x000e1c0003f0e200 */
[----:B0-----:R-:W-:Y:S01]  /*2ff0*/  @!P0 FMUL R24, R24, 1.175494350822287508e-38 ;  /* 0x0080000018188820 */ /* 0x001fe20000400000 */
[----:B------:R-:W-:Y:S05]  /*3000*/  BRA `(.L_x_4520) ;  /* 0x000009d000007947 */ /* 0x000fea0003800000 */
.L_x_4521:
        /* <DEDUP_REMOVED lines=8> */
[----:B------:R-:W3:Y:S02]  /*3090*/  LDG.E.U8 R2, [R2.64] ;  /* 0x0000002402027981 */ /* 0x000ee4000c1e1100 */
[----:B---3--:R-:W-:-:S04]  /*30a0*/  ISETP.NE.AND P0, PT, R2, RZ, PT ;  /* 0x000000ff0200720c */ /* 0x008fc80003f05270 */
[----:B------:R-:W-:Y:S01]  /*30b0*/  FSEL R24, RZ, 1, !P0 ;  /* 0x3f800000ff187808 */ /* 0x000fe20004000000 */
[----:B------:R-:W-:Y:S05]  /*30c0*/  BRA `(.L_x_4520) ;  /* 0x0000091000007947 */ /* 0x000fea0003800000 */
.L_x_4534:
[----:B------:R-:W3:Y:S02]  /*30d0*/  LDG.E.64 R2, [R2.64] ;  /* 0x0000002402027981 */ /* 0x000ee4000c1e1b00 */
[----:B---3--:R-:W0:Y:S01]  /*30e0*/  F2F.F32.F64 R24, R2 ;  /* 0x0000000200187310 */ /* 0x008e220000301000 */
[----:B------:R-:W0:-:S14]  /*30f0*/  DSETP.GEU.AND P0, PT, |R2|, c[0x2][0x0], PT ;  /* 0x008000000200762a */ /* 0x000e1c0003f0e200 */
[----:B0-----:R-:W-:Y:S01]  /*3100*/  @!P0 FMUL R24, R24, 1.175494350822287508e-38 ;  /* 0x0080000018188820 */ /* 0x001fe20000400000 */
[----:B------:R-:W-:Y:S05]  /*3110*/  BRA `(.L_x_4520) ;  /* 0x000008c000007947 */ /* 0x000fea0003800000 */
.L_x_4533:
[----:B------:R-:W-:-:S13]  /*3120*/  ISETP.NE.AND P0, PT, R0, 0xf, PT ;  /* 0x0000000f0000780c */ /* 0x000fda0003f05270 */
[----:B------:R-:W-:Y:S05]  /*3130*/  @!P0 BRA `(.L_x_4535) ;  /* 0x0000025000008947 */ /* 0x000fea0003800000 */
[----:B------:R-:W-:-:S13]  /*3140*/  ISETP.NE.AND P0, PT, R0, 0x17, PT ;  /* 0x000000170000780c */ /* 0x000fda0003f05270 */
[----:B------:R-:W-:Y:S05]  /*3150*/  @!P0 BRA `(.L_x_4536) ;  /* 0x0000016000008947 */ /* 0x000fea0003800000 */
[----:B------:R-:W-:-:S13]  /*3160*/  ISETP.NE.AND P0, PT, R0, 0x18, PT ;  /* 0x000000180000780c */ /* 0x000fda0003f05270 */
[----:B------:R-:W-:Y:S05]  /*3170*/  @P0 BRA `(.L_x_4525) ;  /* 0x000006d000000947 */ /* 0x000fea0003800000 */
[----:B------:R-:W3:Y:S01]  /*3180*/  LDG.E.U8 R24, [R2.64] ;  /* 0x0000002402187981 */ /* 0x000ee2000c1e1100 */
[----:B------:R-:W-:Y:S02]  /*3190*/  IMAD.MOV.U32 R6, RZ, RZ, -0x800000 ;  /* 0xff800000ff067424 */ /* 0x000fe400078e00ff */
[----:B---3--:R-:W-:-:S05]  /*31a0*/  IMAD.SHL.U32 R24, R24, 0x1000000, RZ ;  /* 0x0100000018187824 */ /* 0x008fca00078e00ff */
        /* <DEDUP_REMOVED lines=17> */
.L_x_4536:
[----:B------:R-:W3:Y:S02]  /*32c0*/  LDG.E.U8 R2, [R2.64] ;  /* 0x0000002402027981 */ /* 0x000ee4000c1e1100 */
[C---:B---3--:R-:W-:Y:S02]  /*32d0*/  IMAD.SHL.U32 R0, R2.reuse, 0x2000000, RZ ;  /* 0x0200000002007824 */ /* 0x048fe400078e00ff */
        /* <DEDUP_REMOVED lines=11> */
.L_x_4535:
[----:B------:R-:W3:Y:S02]  /*3390*/  LDG.E.U16 R2, [R2.64] ;  /* 0x0000002402027981 */ /* 0x000ee4000c1e1500 */
[----:B---3--:R-:W-:Y:S01]  /*33a0*/  PRMT R24, RZ, 0x5410, R2 ;  /* 0x00005410ff187816 */ /* 0x008fe20000000002 */
[----:B------:R-:W-:Y:S05]  /*33b0*/  BRA `(.L_x_4520) ;  /* 0x0000062000007947 */ /* 0x000fea0003800000 */
.L_x_4532:
        /* <DEDUP_REMOVED lines=8> */
[----:B------:R-:W3:Y:S02]  /*3440*/  LDG.E.U16 R2, [R2.64] ;  /* 0x0000002402027981 */ /* 0x000ee4000c1e1500 */
[----:B---3--:R0:W3:Y:S01]  /*3450*/  I2F.U16 R24, R2 ;  /* 0x0000000200187306 */ /* 0x0080e20000101000 */
[----:B------:R-:W-:Y:S05]  /*3460*/  BRA `(.L_x_4520) ;  /* 0x0000057000007947 */ /* 0x000fea0003800000 */
.L_x_4539:
[----:B------:R-:W3:Y:S02]  /*3470*/  LDG.E.U8 R2, [R2.64] ;  /* 0x0000002402027981 */ /* 0x000ee4000c1e1100 */
[----:B---3--:R-:W-:-:S13]  /*3480*/  ISETP.NE.AND P0, PT, R2, RZ, PT ;  /* 0x000000ff0200720c */ /* 0x008fda0003f05270 */
        /* <DEDUP_REMOVED lines=17> */
.L_x_4541:
[----:B------:R-:W-:Y:S05]  /*35a0*/  BSYNC B0 ;  /* 0x0000000000007941 */ /* 0x000fea0003800000 */
.L_x_4540:
[----:B------:R-:W-:Y:S01]  /*35b0*/  IMAD.SHL.U32 R2, R2, 0x100000, RZ ;  /* 0x0010000002027824 */ /* 0x000fe200078e00ff */
[----:B------:R-:W-:-:S04]  /*35c0*/  LEA R3, R0, 0x3b800000, 0x17 ;  /* 0x3b80000000037811 */ /* 0x000fc800078eb8ff */
[----:B------:R-:W-:Y:S01]  /*35d0*/  LOP3.LUT R24, R3, R2, R24, 0xfe, !PT ;  /* 0x0000000203187212 */ /* 0x000fe200078efe18 */
[----:B------:R-:W-:Y:S05]  /*35e0*/  BRA `(.L_x_4520) ;  /* 0x000003f000007947 */ /* 0x000fea0003800000 */
.L_x_4538:
        /* <DEDUP_REMOVED lines=19> */
.L_x_4543:
[----:B------:R-:W-:Y:S05]  /*3720*/  BSYNC B0 ;  /* 0x0000000000007941 */ /* 0x000fea0003800000 */
.L_x_4542:
[----:B------:R-:W-:Y:S01]  /*3730*/  IMAD.SHL.U32 R2, R2, 0x200000, RZ ;  /* 0x0020000002027824 */ /* 0x000fe200078e00ff */
[----:B------:R-:W-:-:S04]  /*3740*/  LEA R3, R0, 0x37800000, 0x17 ;  /* 0x3780000000037811 */ /* 0x000fc800078eb8ff */
[----:B------:R-:W-:Y:S01]  /*3750*/  LOP3.LUT R24, R3, R2, R24, 0xfe, !PT ;  /* 0x0000000203187212 */ /* 0x000fe200078efe18 */
[----:B------:R-:W-:Y:S05]  /*3760*/  BRA `(.L_x_4520) ;  /* 0x0000027000007947 */ /* 0x000fea0003800000 */
.L_x_4537:
[----:B------:R-:W-:-:S13]  /*3770*/  ISETP.NE.AND P0, PT, R0, 0x1c, PT ;  /* 0x0000001c0000780c */ /* 0x000fda0003f05270 */
[----:B------:R-:W-:Y:S05]  /*3780*/  @!P0 BRA `(.L_x_4544) ;  /* 0x0000023000008947 */ /* 0x000fea0003800000 */
[----:B------:R-:W-:-:S13]  /*3790*/  ISETP.NE.AND P0, PT, R0, 0x1d, PT ;  /* 0x0000001d0000780c */ /* 0x000fda0003f05270 */
[----:B------:R-:W-:Y:S05]  /*37a0*/  @!P0 BRA `(.L_x_4545) ;  /* 0x000001e000008947 */ /* 0x000fea0003800000 */
[----:B------:R-:W-:-:S13]  /*37b0*/  ISETP.NE.AND P0, PT, R0, 0x2c, PT ;  /* 0x0000002c0000780c */ /* 0x000fda0003f05270 */
[----:B------:R-:W-:Y:S05]  /*37c0*/  @P0 BRA `(.L_x_4525) ;  /* 0x0000008000000947 */ /* 0x000fea0003800000 */
[----:B------:R-:W3:Y:S01]  /*37d0*/  LDG.E.U8 R2, [R2.64] ;  /* 0x0000002402027981 */ /* 0x000ee2000c1e1100 */
[----:B------:R-:W-:Y:S01]  /*37e0*/  IMAD.MOV.U32 R24, RZ, RZ, 0x400000 ;  /* 0x00400000ff187424 */ /* 0x000fe200078e00ff */
[----:B---3--:R-:W-:-:S13]  /*37f0*/  ISETP.NE.AND P0, PT, R2, RZ, PT ;  /* 0x000000ff0200720c */ /* 0x008fda0003f05270 */
[----:B------:R-:W-:Y:S05]  /*3800*/  @!P0 BRA `(.L_x_4520) ;  /* 0x000001d000008947 */ /* 0x000fea0003800000 */
[----:B------:R-:W-:-:S13]  /*3810*/  ISETP.NE.AND P0, PT, R2, 0xff, PT ;  /* 0x000000ff0200780c */ /* 0x000fda0003f05270 */
[----:B------:R-:W-:Y:S02]  /*3820*/  @!P0 IMAD.MOV.U32 R24, RZ, RZ, 0x7f800001 ;  /* 0x7f800001ff188424 */ /* 0x000fe400078e00ff */
[----:B------:R-:W-:Y:S01]  /*3830*/  @P0 IMAD.SHL.U32 R24, R2, 0x800000, RZ ;  /* 0x0080000002180824 */ /* 0x000fe200078e00ff */
[----:B------:R-:W-:Y:S05]  /*3840*/  BRA `(.L_x_4520) ;  /* 0x0000019000007947 */ /* 0x000fea0003800000 */
.L_x_4525:
        /* <DEDUP_REMOVED lines=18> */
[----:B012--5:R-:W-:Y:S05]  /*3970*/  CALL.ABS.NOINC R2 ;  /* 0x0000000002007343 */ /* 0x027fea0003c00000 */
[----:B------:R-:W-:Y:S05]  /*3980*/  BRA `(.L_x_4520) ;  /* 0x0000005000007947 */ /* 0x000fea0003800000 */
.L_x_4545:
[----:B------:R-:W3:Y:S02]  /*3990*/  LDG.E.64 R2, [R2.64] ;  /* 0x0000002402027981 */ /* 0x000ee4000c1e1b00 */
[----:B---3--:R0:W3:Y:S01]  /*39a0*/  I2F.U64 R24, R2 ;  /* 0x0000000200187312 */ /* 0x0080e20000301000 */
[----:B------:R-:W-:Y:S05]  /*39b0*/  BRA `(.L_x_4520) ;  /* 0x0000002000007947 */ /* 0x000fea0003800000 */
.L_x_4544:
[----:B------:R-:W3:Y:S02]  /*39c0*/  LDG.E R2, [R2.64] ;  /* 0x0000002402027981 */ /* 0x000ee4000c1e1900 */
[----:B---3--:R0:W3:Y:S02]  /*39d0*/  I2F.U32 R24, R2 ;  /* 0x0000000200187306 */ /* 0x0080e40000201000 */
.L_x_4520:
[----:B------:R-:W-:Y:S05]  /*39e0*/  BSYNC B6 ;  /* 0x0000000000067941 */ /* 0x000fea0003800000 */
.L_x_4519:
[----:B------:R-:W4:Y:S01]  /*39f0*/  S2R R19, SR_TID.X ;  /* 0x0000000000137919 */ /* 0x000f220000002100 */
[----:B------:R-:W0:Y:S01]  /*3a00*/  LDC.U8 R18, c[0x0][0x18c] ;  /* 0x00006300ff127b82 */ /* 0x000e220000000000 */
[----:B-----5:R-:W-:Y:S01]  /*3a10*/  FSETP.NEU.FTZ.AND P3, PT, R23, RZ, PT ;  /* 0x000000ff1700720b */ /* 0x020fe20003f7d000 */
[----:B------:R-:W-:Y:S01]  /*3a20*/  BSSY B6, `(.L_x_4546) ;  /* 0x00000f9000067945 */ /* 0x000fe20003800000 */
[----:B------:R-:W-:Y:S02]  /*3a30*/  FSETP.NEU.FTZ.AND P0, PT, RZ, c[0x0][0x168], PT ;  /* 0x00005a00ff007a0b */ /* 0x000fe40003f1d000 */
[----:B-1----:R-:W-:-:S02]  /*3a40*/  FSETP.NEU.FTZ.AND P4, PT, R22, RZ, PT ;  /* 0x000000ff1600720b */ /* 0x002fc40003f9d000 */
[----:B--2---:R-:W-:Y:S02]  /*3a50*/  FSETP.NEU.FTZ.AND P1, PT, R25, RZ, PT ;  /* 0x000000ff1900720b */ /* 0x004fe40003f3d000 */
[----:B---3--:R-:W-:Y:S02]  /*3a60*/  FSETP.NEU.FTZ.AND P2, PT, R24, RZ, PT ;  /* 0x000000ff1800720b */ /* 0x008fe40003f5d000 */
[----:B------:R-:W-:Y:S02]  /*3a70*/  PLOP3.LUT P3, PT, P0, P3, PT, 0x28, 0x0 ;  /* 0x000000000000781c */ /* 0x000fe40000766570 */
[----:B------:R-:W-:Y:S02]  /*3a80*/  PLOP3.LUT P4, PT, P0, P4, PT, 0x28, 0x0 ;  /* 0x000000000000781c */ /* 0x000fe40000788570 */
[----:B------:R-:W-:Y:S02]  /*3a90*/  PLOP3.LUT P1, PT, P0, P1, PT, 0x28, 0x0 ;  /* 0x000000000000781c */ /* 0x000fe40000722570 */
[----:B------:R-:W-:-:S02]  /*3aa0*/  PLOP3.LUT P2, PT, P0, P2, PT, 0x28, 0x0 ;  /* 0x000000000000781c */ /* 0x000fc40000744570 */
[----:B------:R-:W-:Y:S02]  /*3ab0*/  SEL R4, RZ, 0x1, !P3 ;  /* 0x00000001ff047807 */ /* 0x000fe40005800000 */
[----:B------:R-:W-:Y:S02]  /*3ac0*/  SEL R22, RZ, 0x1, !P4 ;  /* 0x00000001ff167807 */ /* 0x000fe40006000000 */
[----:B----4-:R-:W-:Y:S02]  /*3ad0*/  ISETP.GE.AND P0, PT, R19, R17, PT ;  /* 0x000000111300720c */ /* 0x010fe40003f06270 */
[----:B------:R-:W-:Y:S02]  /*3ae0*/  SEL R24, RZ, 0x1, !P1 ;  /* 0x00000001ff187807 */ /* 0x000fe40004800000 */
[----:B------:R-:W-:-:S09]  /*3af0*/  SEL R26, RZ, 0x1, !P2 ;  /* 0x00000001ff1a7807 */ /* 0x000fd20005000000 */
[----:B------:R-:W-:Y:S05]  /*3b00*/  @P0 BRA `(.L_x_4547) ;  /* 0x00000ea000000947 */ /* 0x000fea0003800000 */
[----:B0-----:R-:W-:Y:S01]  /*3b10*/  IMAD R0, R16, 0x200, R19 ;  /* 0x0000020010007824 */ /* 0x001fe200078e0213 */
        /* <DEDUP_REMOVED lines=18> */
.L_x_4551:
[----:B------:R0:W-:Y:S01]  /*3c40*/  STG.E.U8 [R2.64], R4 ;  /* 0x0000000402007986 */ /* 0x0001e2000c101124 */
[----:B------:R-:W-:Y:S05]  /*3c50*/  BRA `(.L_x_4547) ;  /* 0x00000d5000007947 */ /* 0x000fea0003800000 */
.L_x_4550:
        /* <DEDUP_REMOVED lines=9> */
.L_x_4554:
[----:B------:R0:W-:Y:S01]  /*3cf0*/  STG.E [R2.64], R4 ;  /* 0x0000000402007986 */ /* 0x0001e2000c101924 */
[----:B------:R-:W-:Y:S05]  /*3d00*/  BRA `(.L_x_4547) ;  /* 0x00000ca000007947 */ /* 0x000fea0003800000 */
.L_x_4553:
[----:B------:R0:W-:Y:S01]  /*3d10*/  STG.E.U16 [R2.64], R4 ;  /* 0x0000000402007986 */ /* 0x0001e2000c101524 */
[----:B------:R-:W-:Y:S05]  /*3d20*/  BRA `(.L_x_4547) ;  /* 0x00000c8000007947 */ /* 0x000fea0003800000 */
.L_x_4549:
        /* <DEDUP_REMOVED lines=9> */
.L_x_4556:
[----:B------:R-:W0:Y:S02]  /*3dc0*/  I2F.S16 R0, R4 ;  /* 0x0000000400007306 */ /* 0x000e240000101400 */
[----:B0-----:R-:W-:-:S05]  /*3dd0*/  F2FP.PACK_AB R0, RZ, R0 ;  /* 0x00000000ff00723e */ /* 0x001fca00000000ff */
[----:B------:R0:W-:Y:S01]  /*3de0*/  STG.E.U16 [R2.64], R0 ;  /* 0x0000000002007986 */ /* 0x0001e2000c101524 */
[----:B------:R-:W-:Y:S05]  /*3df0*/  BRA `(.L_x_4547) ;  /* 0x00000bb000007947 */ /* 0x000fea0003800000 */
.L_x_4555:
        /* <DEDUP_REMOVED lines=10> */
.L_x_4558:
[----:B------:R-:W0:Y:S02]  /*3ea0*/  I2F.S16 R4, R4 ;  /* 0x0000000400047306 */ /* 0x000e240000101400 */
[----:B0-----:R-:W-:-:S04]  /*3eb0*/  F2FP.PACK_AB R5, RZ, R4 ;  /* 0x00000004ff05723e */ /* 0x001fc800000000ff */
[----:B------:R-:W-:-:S05]  /*3ec0*/  PRMT R5, R5, 0x5410, RZ ;  /* 0x0000541005057816 */ /* 0x000fca00000000ff */
[----:B------:R0:W-:Y:S01]  /*3ed0*/  STG.E [R2.64], R5 ;  /* 0x0000000502007986 */ /* 0x0001e2000c101924 */
[----:B------:R-:W-:Y:S05]  /*3ee0*/  BRA `(.L_x_4547) ;  /* 0x00000ac000007947 */ /* 0x000fea0003800000 */
.L_x_4557:
[----:B------:R-:W0:Y:S02]  /*3ef0*/  I2F.F64.S16 R4, R4 ;  /* 0x0000000400047312 */ /* 0x000e240000101c00 */
[----:B0-----:R0:W-:Y:S01]  /*3f00*/  STG.E.64 [R2.64], R4 ;  /* 0x0000000402007986 */ /* 0x0011e2000c101b24 */
[----:B------:R-:W-:Y:S05]  /*3f10*/  BRA `(.L_x_4547) ;  /* 0x00000a9000007947 */ /* 0x000fea0003800000 */
.L_x_4548:
        /* <DEDUP_REMOVED lines=10> */
.L_x_4561:
[----:B------:R-:W0:Y:S01]  /*3fc0*/  I2F.F64.S16 R4, R4 ;  /* 0x0000000400047312 */ /* 0x000e220000101c00 */
[----:B------:R-:W-:-:S05]  /*3fd0*/  CS2R R6, SRZ ;  /* 0x0000000000067805 */ /* 0x000fca000001ff00 */
[----:B0-----:R0:W-:Y:S01]  /*3fe0*/  STG.E.128 [R2.64], R4 ;  /* 0x0000000402007986 */ /* 0x0011e2000c101d24 */
[----:B------:R-:W-:Y:S05]  /*3ff0*/  BRA `(.L_x_4547) ;  /* 0x000009b000007947 */ /* 0x000fea0003800000 */
.L_x_4560:
        /* <DEDUP_REMOVED lines=21> */
.L_x_4565:
[----:B------:R-:W-:Y:S05]  /*4150*/  BSYNC B0 ;  /* 0x0000000000007941 */ /* 0x000fea0003800000 */
.L_x_4564:
[----:B------:R-:W-:-:S05]  /*4160*/  LOP3.LUT R5, R0, R5, RZ, 0xfc, !PT ;  /* 0x0000000500057212 */ /* 0x000fca00078efcff */
[----:B------:R0:W-:Y:S01]  /*4170*/  STG.E.U8 [R2.64], R5 ;  /* 0x0000000502007986 */ /* 0x0001e2000c101124 */
[----:B------:R-:W-:Y:S05]  /*4180*/  BRA `(.L_x_4547) ;  /* 0x0000082000007947 */ /* 0x000fea0003800000 */
.L_x_4563:
        /* <DEDUP_REMOVED lines=13> */
.L_x_4567:
[----:B------:R-:W-:Y:S01]  /*4260*/  IMAD.MOV.U32 R0, RZ, RZ, 0x7f ;  /* 0x0000007fff007424 */ /* 0x000fe200078e00ff */
[----:B------:R-:W-:-:S04]  /*4270*/  ISETP.GT.U32.AND P0, PT, R5, 0x7f800000, PT ;  /* 0x7f8000000500780c */ /* 0x000fc80003f04070 */
[----:B------:R-:W-:-:S04]  /*4280*/  SEL R0, R0, 0x7c, P0 ;  /* 0x0000007c00007807 */ /* 0x000fc80000000000 */
.L_x_4568:
[----:B------:R-:W-:Y:S05]  /*4290*/  BSYNC B0 ;  /* 0x0000000000007941 */ /* 0x000fea0003800000 */
.L_x_4566:
[----:B------:R-:W-:-:S04]  /*42a0*/  LOP3.LUT R4, R7, 0x80000000, RZ, 0xc0, !PT ;  /* 0x8000000007047812 */ /* 0x000fc800078ec0ff */
[----:B------:R-:W-:-:S04]  /*42b0*/  SHF.R.U32.HI R5, RZ, 0x18, R4 ;  /* 0x00000018ff057819 */ /* 0x000fc80000011604 */
[----:B------:R-:W-:-:S05]  /*42c0*/  LOP3.LUT R5, R0, R5, RZ, 0xfc, !PT ;  /* 0x0000000500057212 */ /* 0x000fca00078efcff */
[----:B------:R0:W-:Y:S01]  /*42d0*/  STG.E.U8 [R2.64], R5 ;  /* 0x0000000502007986 */ /* 0x0001e2000c101124 */
[----:B------:R-:W-:Y:S05]  /*42e0*/  BRA `(.L_x_4547) ;  /* 0x000006c000007947 */ /* 0x000fea0003800000 */
.L_x_4562:
[----:B------:R-:W0:Y:S02]  /*42f0*/  I2F.S16 R0, R4 ;  /* 0x0000000400007306 */ /* 0x000e240000101400 */
[----:B0-----:R-:W-:-:S05]  /*4300*/  F2FP.BF16.PACK_AB R0, RZ, R0 ;  /* 0x00000000ff00723e */ /* 0x001fca00000010ff */
[----:B------:R0:W-:Y:S01]  /*4310*/  STG.E.U16 [R2.64], R0 ;  /* 0x0000000002007986 */ /* 0x0001e2000c101524 */
[----:B------:R-:W-:Y:S05]  /*4320*/  BRA `(.L_x_4547) ;  /* 0x0000068000007947 */ /* 0x000fea0003800000 */
.L_x_4559:
        /* <DEDUP_REMOVED lines=10> */
.L_x_4571:
        /* <DEDUP_REMOVED lines=17> */
.L_x_4574:
[----:B------:R-:W-:-:S04]  /*44e0*/  LOP3.LUT R0, R7, 0x80000000, RZ, 0xc0, !PT ;  /* 0x8000000007007812 */ /* 0x000fc800078ec0ff */
[----:B------:R-:W-:-:S04]  /*44f0*/  SHF.R.U32.HI R5, RZ, 0x18, R0 ;  /* 0x00000018ff057819 */ /* 0x000fc80000011600 */
[----:B------:R-:W-:-:S04]  /*4500*/  LOP3.LUT R4, R4, R5, RZ, 0xfc, !PT ;  /* 0x0000000504047212 */ /* 0x000fc800078efcff */
[----:B------:R-:W-:Y:S02]  /*4510*/  PRMT R0, R4, 0x7610, R0 ;  /* 0x0000761004007816 */ /* 0x000fe40000000000 */
.L_x_4573:
[----:B------:R-:W-:Y:S05]  /*4520*/  BSYNC B0 ;  /* 0x0000000000007941 */ /* 0x000fea0003800000 */
.L_x_4572:
[----:B------:R0:W-:Y:S01]  /*4530*/  STG.E.U8 [R2.64], R0 ;  /* 0x0000000002007986 */ /* 0x0001e2000c101124 */
[----:B------:R-:W-:Y:S05]  /*4540*/  BRA `(.L_x_4547) ;  /* 0x0000046000007947 */ /* 0x000fea0003800000 */
.L_x_4570:
        /* <DEDUP_REMOVED lines=17> */
.L_x_4577:
[----:B------:R-:W-:-:S04]  /*4660*/  LOP3.LUT R0, R7, 0x80000000, RZ, 0xc0, !PT ;  /* 0x8000000007007812 */ /* 0x000fc800078ec0ff */
[----:B------:R-:W-:-:S04]  /*4670*/  SHF.R.U32.HI R5, RZ, 0x18, R0 ;  /* 0x00000018ff057819 */ /* 0x000fc80000011600 */
[----:B------:R-:W-:-:S04]  /*4680*/  LOP3.LUT R4, R4, R5, RZ, 0xfc, !PT ;  /* 0x0000000504047212 */ /* 0x000fc800078efcff */
[----:B------:R-:W-:Y:S02]  /*4690*/  PRMT R0, R4, 0x7610, R0 ;  /* 0x0000761004007816 */ /* 0x000fe40000000000 */
.L_x_4576:
[----:B------:R-:W-:Y:S05]  /*46a0*/  BSYNC B0 ;  /* 0x0000000000007941 */ /* 0x000fea0003800000 */
.L_x_4575:
[----:B------:R0:W-:Y:S01]  /*46b0*/  STG.E.U8 [R2.64], R0 ;  /* 0x0000000002007986 */ /* 0x0001e2000c101124 */
[----:B------:R-:W-:Y:S05]  /*46c0*/  BRA `(.L_x_4547) ;  /* 0x000002e000007947 */ /* 0x000fea0003800000 */
.L_x_4569:
        /* <DEDUP_REMOVED lines=22> */
.L_x_4552:
        /* <DEDUP_REMOVED lines=20> */
.L_x_4579:
[----:B------:R-:W-:-:S05]  /*4970*/  IMAD.MOV.U32 R5, RZ, RZ, RZ ;  /* 0x000000ffff057224 */ /* 0x000fca00078e00ff */
[----:B------:R0:W-:Y:S01]  /*4980*/  STG.E.64 [R2.64], R4 ;  /* 0x0000000402007986 */ /* 0x0001e2000c101b24 */
[----:B------:R-:W-:Y:S05]  /*4990*/  BRA `(.L_x_4547) ;  /* 0x0000001000007947 */ /* 0x000fea0003800000 */
.L_x_4578:
[----:B------:R0:W-:Y:S02]  /*49a0*/  STG.E [R2.64], R4 ;  /* 0x0000000402007986 */ /* 0x0001e4000c101924 */
.L_x_4547:
[----:B0-----:R-:W-:Y:S05]  /*49b0*/  BSYNC B6 ;  /* 0x0000000000067941 */ /* 0x001fea0003800000 */
.L_x_4546:
[----:B------:R-:W-:Y:S01]  /*49c0*/  ISETP.GE.AND P0, PT, R19, R17, PT ;  /* 0x000000111300720c */ /* 0x000fe20003f06270 */
[----:B------:R-:W-:-:S12]  /*49d0*/  BSSY B6, `(.L_x_4580) ;  /* 0x00001d8000067945 */ /* 0x000fd80003800000 */
[----:B------:R-:W-:Y:S05]  /*49e0*/  @P0 BRA `(.L_x_4581) ;  /* 0x00001d6000000947 */ /* 0x000fea0003800000 */
[----:B------:R-:W-:Y:S01]  /*49f0*/  IMAD R0, R16, 0x200, R19 ;  /* 0x0000020010007824 */ /* 0x000fe200078e0213 */
        /* <DEDUP_REMOVED lines=17> */
.L_x_4585:
[----:B------:R0:W-:Y:S01]  /*4b10*/  STG.E.U8 [R2.64], R22 ;  /* 0x0000001602007986 */ /* 0x0001e2000c101124 */
[----:B------:R-:W-:Y:S05]  /*4b20*/  BRA `(.L_x_4587) ;  /* 0x00000d5000007947 */ /* 0x000fea0003800000 */
.L_x_4584:
        /* <DEDUP_REMOVED lines=9> */
.L_x_4589:
[----:B------:R0:W-:Y:S01]  /*4bc0*/  STG.E [R2.64], R22 ;  /* 0x0000001602007986 */ /* 0x0001e2000c101924 */
[----:B------:R-:W-:Y:S05]  /*4bd0*/  BRA `(.L_x_4587) ;  /* 0x00000ca000007947 */ /* 0x000fea0003800000 */
.L_x_4588:
[----:B------:R0:W-:Y:S01]  /*4be0*/  STG.E.U16 [R2.64], R22 ;  /* 0x0000001602007986 */ /* 0x0001e2000c101524 */
[----:B------:R-:W-:Y:S05]  /*4bf0*/  BRA `(.L_x_4587) ;  /* 0x00000c8000007947 */ /* 0x000fea0003800000 */
.L_x_4583:
        /* <DEDUP_REMOVED lines=9> */
.L_x_4591:
[----:B------:R-:W0:Y:S02]  /*4c90*/  I2F.S16 R0, R22 ;  /* 0x0000001600007306 */ /* 0x000e240000101400 */
[----:B0-----:R-:W-:-:S05]  /*4ca0*/  F2FP.PACK_AB R0, RZ, R0 ;  /* 0x00000000ff00723e */ /* 0x001fca00000000ff */
[----:B------:R0:W-:Y:S01]  /*4cb0*/  STG.E.U16 [R2.64], R0 ;  /* 0x0000000002007986 */ /* 0x0001e2000c101524 */
[----:B------:R-:W-:Y:S05]  /*4cc0*/  BRA `(.L_x_4587) ;  /* 0x00000bb000007947 */ /* 0x000fea0003800000 */
.L_x_4590:
        /* <DEDUP_REMOVED lines=10> */
.L_x_4593:
[----:B------:R-:W0:Y:S02]  /*4d70*/  I2F.S16 R22, R22 ;  /* 0x0000001600167306 */ /* 0x000e240000101400 */
[----:B0-----:R-:W-:-:S04]  /*4d80*/  F2FP.PACK_AB R5, RZ, R22 ;  /* 0x00000016ff05723e */ /* 0x001fc800000000ff */
[----:B------:R-:W-:-:S05]  /*4d90*/  PRMT R5, R5, 0x5410, RZ ;  /* 0x0000541005057816 */ /* 0x000fca00000000ff */
[----:B------:R0:W-:Y:S01]  /*4da0*/  STG.E [R2.64], R5 ;  /* 0x0000000502007986 */ /* 0x0001e2000c101924 */
[----:B------:R-:W-:Y:S05]  /*4db0*/  BRA `(.L_x_4587) ;  /* 0x00000ac000007947 */ /* 0x000fea0003800000 */
.L_x_4592:
[----:B------:R-:W0:Y:S02]  /*4dc0*/  I2F.F64.S16 R22, R22 ;  /* 0x0000001600167312 */ /* 0x000e240000101c00 */
[----:B0-----:R0:W-:Y:S01]  /*4dd0*/  STG.E.64 [R2.64], R22 ;  /* 0x0000001602007986 */ /* 0x0011e2000c101b24 */
[----:B------:R-:W-:Y:S05]  /*4de0*/  BRA `(.L_x_4587) ;  /* 0x00000a9000007947 */ /* 0x000fea0003800000 */
.L_x_4582:
        /* <DEDUP_REMOVED lines=10> */
.L_x_4596:
[----:B------:R-:W0:Y:S01]  /*4e90*/  I2F.F64.S16 R4, R22 ;  /* 0x0000001600047312 */ /* 0x000e220000101c00 */
[----:B------:R-:W-:-:S05]  /*4ea0*/  CS2R R6, SRZ ;  /* 0x0000000000067805 */ /* 0x000fca000001ff00 */
[----:B0-----:R0:W-:Y:S01]  /*4eb0*/  STG.E.128 [R2.64], R4 ;  /* 0x0000000402007986 */ /* 0x0011e2000c101d24 */
[----:B------:R-:W-:Y:S05]  /*4ec0*/  BRA `(.L_x_4587) ;  /* 0x000009b000007947 */ /* 0x000fea0003800000 */
.L_x_4595:
        /* <DEDUP_REMOVED lines=21> */
.L_x_4600:
[----:B------:R-:W-:Y:S05]  /*5020*/  BSYNC B0 ;  /* 0x0000000000007941 */ /* 0x000fea0003800000 */
.L_x_4599:
[----:B------:R-:W-:-:S05]  /*5030*/  LOP3.LUT R5, R0, R5, RZ, 0xfc, !PT ;  /* 0x0000000500057212 */ /* 0x000fca00078efcff */
[----:B------:R0:W-:Y:S01]  /*5040*/  STG.E.U8 [R2.64], R5 ;  /* 0x0000000502007986 */ /* 0x0001e2000c101124 */
[----:B------:R-:W-:Y:S05]  /*5050*/  BRA `(.L_x_4587) ;  /* 0x0000082000007947 */ /* 0x000fea0003800000 */
.L_x_4598:
        /* <DEDUP_REMOVED lines=13> */
.L_x_4602:
[----:B------:R-:W-:Y:S01]  /*5130*/  IMAD.MOV.U32 R0, RZ, RZ, 0x7f ;  /* 0x0000007fff007424 */ /* 0x000fe200078e00ff */
[----:B------:R-:W-:-:S04]  /*5140*/  ISETP.GT.U32.AND P0, PT, R4, 0x7f800000, PT ;  /* 0x7f8000000400780c */ /* 0x000fc80003f04070 */
[----:B------:R-:W-:-:S04]  /*5150*/  SEL R0, R0, 0x7c, P0 ;  /* 0x0000007c00007807 */ /* 0x000fc80000000000 */
.L_x_4603:
[----:B------:R-:W-:Y:S05]  /*5160*/  BSYNC B0 ;  /* 0x0000000000007941 */ /* 0x000fea0003800000 */
.L_x_4601:
[----:B------:R-:W-:-:S04]  /*5170*/  LOP3.LUT R4, R5, 0x80000000, RZ, 0xc0, !PT ;  /* 0x8000000005047812 */ /* 0x000fc800078ec0ff */
[----:B------:R-:W-:-:S04]  /*5180*/  SHF.R.U32.HI R5, RZ, 0x18, R4 ;  /* 0x00000018ff057819 */ /* 0x000fc80000011604 */
[----:B------:R-:W-:-:S05]  /*5190*/  LOP3.LUT R5, R0, R5, RZ, 0xfc, !PT ;  /* 0x0000000500057212 */ /* 0x000fca00078efcff */
[----:B------:R0:W-:Y:S01]  /*51a0*/  STG.E.U8 [R2.64], R5 ;  /* 0x0000000502007986 */ /* 0x0001e2000c101124 */
[----:B------:R-:W-:Y:S05]  /*51b0*/  BRA `(.L_x_4587) ;  /* 0x000006c000007947 */ /* 0x000fea0003800000 */
.L_x_4597:
[----:B------:R-:W0:Y:S02]  /*51c0*/  I2F.S16 R0, R22 ;  /* 0x0000001600007306 */ /* 0x000e240000101400 */
[----:B0-----:R-:W-:-:S05]  /*51d0*/  F2FP.BF16.PACK_AB R0, RZ, R0 ;  /* 0x00000000ff00723e */ /* 0x001fca00000010ff */
[----:B------:R0:W-:Y:S01]  /*51e0*/  STG.E.U16 [R2.64], R0 ;  /* 0x0000000002007986 */ /* 0x0001e2000c101524 */
[----:B------:R-:W-:Y:S05]  /*51f0*/  BRA `(.L_x_4587) ;  /* 0x0000068000007947 */ /* 0x000fea0003800000 */
.L_x_4594:
        /* <DEDUP_REMOVED lines=10> */
.L_x_4606:
        /* <DEDUP_REMOVED lines=17> */
.L_x_4609:
[----:B------:R-:W-:-:S04]  /*53b0*/  LOP3.LUT R0, R7, 0x80000000, RZ, 0xc0, !PT ;  /* 0x8000000007007812 */ /* 0x000fc800078ec0ff */
[----:B------:R-:W-:-:S04]  /*53c0*/  SHF.R.U32.HI R5, RZ, 0x18, R0 ;  /* 0x00000018ff057819 */ /* 0x000fc80000011600 */
[----:B------:R-:W-:-:S04]  /*53d0*/  LOP3.LUT R4, R4, R5, RZ, 0xfc, !PT ;  /* 0x0000000504047212 */ /* 0x000fc800078efcff */
[----:B------:R-:W-:Y:S02]  /*53e0*/  PRMT R0, R4, 0x7610, R0 ;  /* 0x0000761004007816 */ /* 0x000fe40000000000 */
.L_x_4608:
[----:B------:R-:W-:Y:S05]  /*53f0*/  BSYNC B0 ;  /* 0x0000000000007941 */ /* 0x000fea0003800000 */
.L_x_4607:
[----:B------:R0:W-:Y:S01]  /*5400*/  STG.E.U8 [R2.64], R0 ;  /* 0x0000000002007986 */ /* 0x0001e2000c101124 */
[----:B------:R-:W-:Y:S05]  /*5410*/  BRA `(.L_x_4587) ;  /* 0x0000046000007947 */ /* 0x000fea0003800000 */
.L_x_4605:
        /* <DEDUP_REMOVED lines=17> */
.L_x_4612:
[----:B------:R-:W-:-:S04]  /*5530*/  LOP3.LUT R0, R7, 0x80000000, RZ, 0xc0, !PT ;  /* 0x8000000007007812 */ /* 0x000fc800078ec0ff */
[----:B------:R-:W-:-:S04]  /*5540*/  SHF.R.U32.HI R5, RZ, 0x18, R0 ;  /* 0x00000018ff057819 */ /* 0x000fc80000011600 */
[----:B------:R-:W-:-:S04]  /*5550*/  LOP3.LUT R4, R4, R5, RZ, 0xfc, !PT ;  /* 0x0000000504047212 */ /* 0x000fc800078efcff */
[----:B------:R-:W-:Y:S02]  /*5560*/  PRMT R0, R4, 0x7610, R0 ;  /* 0x0000761004007816 */ /* 0x000fe40000000000 */
.L_x_4611:
[----:B------:R-:W-:Y:S05]  /*5570*/  BSYNC B0 ;  /* 0x0000000000007941 */ /* 0x000fea0003800000 */
.L_x_4610:
[----:B------:R0:W-:Y:S01]  /*5580*/  STG.E.U8 [R2.64], R0 ;  /* 0x0000000002007986 */ /* 0x0001e2000c101124 */
[----:B------:R-:W-:Y:S05]  /*5590*/  BRA `(.L_x_4587) ;  /* 0x000002e000007947 */ /* 0x000fea0003800000 */
.L_x_4604:
        /* <DEDUP_REMOVED lines=22> */
.L_x_4586:
        /* <DEDUP_REMOVED lines=20> */
.L_x_4614:
[----:B------:R-:W-:-:S05]  /*5840*/  IMAD.MOV.U32 R23, RZ, RZ, RZ ;  /* 0x000000ffff177224 */ /* 0x000fca00078e00ff */
[----:B------:R0:W-:Y:S01]  /*5850*/  STG.E.64 [R2.64], R22 ;  /* 0x0000001602007986 */ /* 0x0001e2000c101b24 */
[----:B------:R-:W-:Y:S05]  /*5860*/  BRA `(.L_x_4587) ;  /* 0x0000001000007947 */ /* 0x000fea0003800000 */
.L_x_4613:
[----:B------:R0:W-:Y:S02]  /*5870*/  STG.E [R2.64], R22 ;  /* 0x0000001602007986 */ /* 0x0001e4000c101924 */
.L_x_4587:
        /* <DEDUP_REMOVED lines=21> */
.L_x_4618:
[----:B------:R0:W-:Y:S01]  /*59d0*/  STG.E.U8 [R2.64], R24 ;  /* 0x0000001802007986 */ /* 0x0001e2000c101124 */
[----:B------:R-:W-:Y:S05]  /*59e0*/  BRA `(.L_x_4620) ;  /* 0x00000d5000007947 */ /* 0x000fea0003800000 */
.L_x_4617:
        /* <DEDUP_REMOVED lines=9> */
.L_x_4622:
[----:B------:R0:W-:Y:S01]  /*5a80*/  STG.E [R2.64], R24 ;  /* 0x0000001802007986 */ /* 0x0001e2000c101924 */
[----:B------:R-:W-:Y:S05]  /*5a90*/  BRA `(.L_x_4620) ;  /* 0x00000ca000007947 */ /* 0x000fea0003800000 */
.L_x_4621:
[----:B------:R0:W-:Y:S01]  /*5aa0*/  STG.E.U16 [R2.64], R24 ;  /* 0x0000001802007986 */ /* 0x0001e2000c101524 */
[----:B------:R-:W-:Y:S05]  /*5ab0*/  BRA `(.L_x_4620) ;  /* 0x00000c8000007947 */ /* 0x000fea0003800000 */
.L_x_4616:
        /* <DEDUP_REMOVED lines=9> */
.L_x_4624:
[----:B------:R-:W0:Y:S02]  /*5b50*/  I2F.S16 R0, R24 ;  /* 0x0000001800007306 */ /* 0x000e240000101400 */
[----:B0-----:R-:W-:-:S05]  /*5b60*/  F2FP.PACK_AB R0, RZ, R0 ;  /* 0x00000000ff00723e */ /* 0x001fca00000000ff */
[----:B------:R0:W-:Y:S01]  /*5b70*/  STG.E.U16 [R2.64], R0 ;  /* 0x0000000002007986 */ /* 0x0001e2000c101524 */
[----:B------:R-:W-:Y:S05]  /*5b80*/  BRA `(.L_x_4620) ;  /* 0x00000bb000007947 */ /* 0x000fea0003800000 */
.L_x_4623:
        /* <DEDUP_REMOVED lines=10> */
.L_x_4626:
[----:B------:R-:W0:Y:S02]  /*5c30*/  I2F.S16 R24, R24 ;  /* 0x0000001800187306 */ /* 0x000e240000101400 */
[----:B0-----:R-:W-:-:S04]  /*5c40*/  F2FP.PACK_AB R5, RZ, R24 ;  /* 0x00000018ff05723e */ /* 0x001fc800000000ff */
[----:B------:R-:W-:-:S05]  /*5c50*/  PRMT R5, R5, 0x5410, RZ ;  /* 0x0000541005057816 */ /* 0x000fca00000000ff */
[----:B------:R0:W-:Y:S01]  /*5c60*/  STG.E [R2.64], R5 ;  /* 0x0000000502007986 */ /* 0x0001e2000c101924 */
[----:B------:R-:W-:Y:S05]  /*5c70*/  BRA `(.L_x_4620) ;  /* 0x00000ac000007947 */ /* 0x000fea0003800000 */
.L_x_4625:
[----:B------:R-:W0:Y:S02]  /*5c80*/  I2F.F64.S16 R24, R24 ;  /* 0x0000001800187312 */ /* 0x000e240000101c00 */
[----:B0-----:R0:W-:Y:S01]  /*5c90*/  STG.E.64 [R2.64], R24 ;  /* 0x0000001802007986 */ /* 0x0011e2000c101b24 */
[----:B------:R-:W-:Y:S05]  /*5ca0*/  BRA `(.L_x_4620) ;  /* 0x00000a9000007947 */ /* 0x000fea0003800000 */
.L_x_4615:
        /* <DEDUP_REMOVED lines=10> */
.L_x_4629:
[----:B------:R-:W0:Y:S01]  /*5d50*/  I2F.F64.S16 R4, R24 ;  /* 0x0000001800047312 */ /* 0x000e220000101c00 */
[----:B------:R-:W-:-:S05]  /*5d60*/  CS2R R6, SRZ ;  /* 0x0000000000067805 */ /* 0x000fca000001ff00 */
[----:B0-----:R0:W-:Y:S01]  /*5d70*/  STG.E.128 [R2.64], R4 ;  /* 0x0000000402007986 */ /* 0x0011e2000c101d24 */
[----:B------:R-:W-:Y:S05]  /*5d80*/  BRA `(.L_x_4620) ;  /* 0x000009b000007947 */ /* 0x000fea0003800000 */
.L_x_4628:
        /* <DEDUP_REMOVED lines=21> */
.L_x_4633:
[----:B------:R-:W-:Y:S05]  /*5ee0*/  BSYNC B0 ;  /* 0x0000000000007941 */ /* 0x000fea0003800000 */
.L_x_4632:
[----:B------:R-:W-:-:S05]  /*5ef0*/  LOP3.LUT R5, R0, R5, RZ, 0xfc, !PT ;  /* 0x0000000500057212 */ /* 0x000fca00078efcff */
[----:B------:R0:W-:Y:S01]  /*5f00*/  STG.E.U8 [R2.64], R5 ;  /* 0x0000000502007986 */ /* 0x0001e2000c101124 */
[----:B------:R-:W-:Y:S05]  /*5f10*/  BRA `(.L_x_4620) ;  /* 0x0000082000007947 */ /* 0x000fea0003800000 */
.L_x_4631:
        /* <DEDUP_REMOVED lines=13> */
.L_x_4635:
[----:B------:R-:W-:Y:S01]  /*5ff0*/  IMAD.MOV.U32 R0, RZ, RZ, 0x7f ;  /* 0x0000007fff007424 */ /* 0x000fe200078e00ff */
[----:B------:R-:W-:-:S04]  /*6000*/  ISETP.GT.U32.AND P0, PT, R4, 0x7f800000, PT ;  /* 0x7f8000000400780c */ /* 0x000fc80003f04070 */
[----:B------:R-:W-:-:S04]  /*6010*/  SEL R0, R0, 0x7c, P0 ;  /* 0x0000007c00007807 */ /* 0x000fc80000000000 */
.L_x_4636:
[----:B------:R-:W-:Y:S05]  /*6020*/  BSYNC B0 ;  /* 0x0000000000007941 */ /* 0x000fea0003800000 */
.L_x_4634:
[----:B------:R-:W-:-:S04]  /*6030*/  LOP3.LUT R4, R5, 0x80000000, RZ, 0xc0, !PT ;  /* 0x8000000005047812 */ /* 0x000fc800078ec0ff */
[----:B------:R-:W-:-:S04]  /*6040*/  SHF.R.U32.HI R5, RZ, 0x18, R4 ;  /* 0x00000018ff057819 */ /* 0x000fc80000011604 */
[----:B------:R-:W-:-:S05]  /*6050*/  LOP3.LUT R5, R0, R5, RZ, 0xfc, !PT ;  /* 0x0000000500057212 */ /* 0x000fca00078efcff */
[----:B------:R0:W-:Y:S01]  /*6060*/  STG.E.U8 [R2.64], R5 ;  /* 0x0000000502007986 */ /* 0x0001e2000c101124 */
[----:B------:R-:W-:Y:S05]  /*6070*/  BRA `(.L_x_4620) ;  /* 0x000006c000007947 */ /* 0x000fea0003800000 */
.L_x_4630:
[----:B------:R-:W0:Y:S02]  /*6080*/  I2F.S16 R0, R24 ;  /* 0x0000001800007306 */ /* 0x000e240000101400 */
[----:B0-----:R-:W-:-:S05]  /*6090*/  F2FP.BF16.PACK_AB R0, RZ, R0 ;  /* 0x00000000ff00723e */ /* 0x001fca00000010ff */
[----:B------:R0:W-:Y:S01]  /*60a0*/  STG.E.U16 [R2.64], R0 ;  /* 0x0000000002007986 */ /* 0x0001e2000c101524 */
[----:B------:R-:W-:Y:S05]  /*60b0*/  BRA `(.L_x_4620) ;  /* 0x0000068000007947 */ /* 0x000fea0003800000 */
.L_x_4627:
        /* <DEDUP_REMOVED lines=10> */
.L_x_4639:
        /* <DEDUP_REMOVED lines=17> */
.L_x_4642:
[----:B------:R-:W-:-:S04]  /*6270*/  LOP3.LUT R0, R7, 0x80000000, RZ, 0xc0, !PT ;  /* 0x8000000007007812 */ /* 0x000fc800078ec0ff */
[----:B------:R-:W-:-:S04]  /*6280*/  SHF.R.U32.HI R5, RZ, 0x18, R0 ;  /* 0x00000018ff057819 */ /* 0x000fc80000011600 */
[----:B------:R-:W-:-:S04]  /*6290*/  LOP3.LUT R4, R4, R5, RZ, 0xfc, !PT ;  /* 0x0000000504047212 */ /* 0x000fc800078efcff */
[----:B------:R-:W-:Y:S02]  /*62a0*/  PRMT R0, R4, 0x7610, R0 ;  /* 0x0000761004007816 */ /* 0x000fe40000000000 */
.L_x_4641:
[----:B------:R-:W-:Y:S05]  /*62b0*/  BSYNC B0 ;  /* 0x0000000000007941 */ /* 0x000fea0003800000 */
.L_x_4640:
[----:B------:R0:W-:Y:S01]  /*62c0*/  STG.E.U8 [R2.64], R0 ;  /* 0x0000000002007986 */ /* 0x0001e2000c101124 */
[----:B------:R-:W-:Y:S05]  /*62d0*/  BRA `(.L_x_4620) ;  /* 0x0000046000007947 */ /* 0x000fea0003800000 */
.L_x_4638:
        /* <DEDUP_REMOVED lines=17> */
.L_x_4645:
[----:B------:R-:W-:-:S04]  /*63f0*/  LOP3.LUT R0, R7, 0x80000000, RZ, 0xc0, !PT ;  /* 0x8000000007007812 */ /* 0x000fc800078ec0ff */
[----:B------:R-:W-:-:S04]  /*6400*/  SHF.R.U32.HI R5, RZ, 0x18, R0 ;  /* 0x00000018ff057819 */ /* 0x000fc80000011600 */
[----:B------:R-:W-:-:S04]  /*6410*/  LOP3.LUT R4, R4, R5, RZ, 0xfc, !PT ;  /* 0x0000000504047212 */ /* 0x000fc800078efcff */
[----:B------:R-:W-:Y:S02]  /*6420*/  PRMT R0, R4, 0x7610, R0 ;  /* 0x0000761004007816 */ /* 0x000fe40000000000 */
.L_x_4644:
[----:B------:R-:W-:Y:S05]  /*6430*/  BSYNC B0 ;  /* 0x0000000000007941 */ /* 0x000fea0003800000 */
.L_x_4643:
[----:B------:R0:W-:Y:S01]  /*6440*/  STG.E.U8 [R2.64], R0 ;  /* 0x0000000002007986 */ /* 0x0001e2000c101124 */
[----:B------:R-:W-:Y:S05]  /*6450*/  BRA `(.L_x_4620) ;  /* 0x000002e000007947 */ /* 0x000fea0003800000 */
.L_x_4637:
        /* <DEDUP_REMOVED lines=22> */
.L_x_4619:
        /* <DEDUP_REMOVED lines=20> */
.L_x_4647:
[----:B------:R-:W-:-:S05]  /*6700*/  IMAD.MOV.U32 R25, RZ, RZ, RZ ;  /* 0x000000ffff197224 */ /* 0x000fca00078e00ff */
[----:B------:R0:W-:Y:S01]  /*6710*/  STG.E.64 [R2.64], R24 ;  /* 0x0000001802007986 */ /* 0x0001e2000c101b24 */
[----:B------:R-:W-:Y:S05]  /*6720*/  BRA `(.L_x_4620) ;  /* 0x0000001000007947 */ /* 0x000fea0003800000 */
.L_x_4646:
[----:B------:R0:W-:Y:S02]  /*6730*/  STG.E [R2.64], R24 ;  /* 0x0000001802007986 */ /* 0x0001e4000c101924 */
.L_x_4620:
[----:B------:R-:W-:Y:S02]  /*6740*/  IADD3 R19, R19, 0x80, RZ ;  /* 0x0000008013137810 */ /* 0x000fe40007ffe0ff */
.L_x_4581:
[----:B------:R-:W-:Y:S05]  /*6750*/  BSYNC B6 ;  /* 0x0000000000067941 */ /* 0x000fea0003800000 */
.L_x_4580:
        /* <DEDUP_REMOVED lines=19> */
.L_x_4651:
[----:B------:R-:W-:Y:S01]  /*6890*/  STG.E.U8 [R2.64], R26 ;  /* 0x0000001a02007986 */ /* 0x000fe2000c101124 */
[----:B------:R-:W-:Y:S05]  /*68a0*/  EXIT ;  /* 0x000000000000794d */ /* 0x000fea0003800000 */
.L_x_4650:
        /* <DEDUP_REMOVED lines=9> */
.L_x_4654:
[----:B------:R-:W-:Y:S01]  /*6940*/  STG.E [R2.64], R26 ;  /* 0x0000001a02007986 */ /* 0x000fe2000c101924 */
[----:B------:R-:W-:Y:S05]  /*6950*/  EXIT ;  /* 0x000000000000794d */ /* 0x000fea0003800000 */
.L_x_4653:
[----:B------:R-:W-:Y:S01]  /*6960*/  STG.E.U16 [R2.64], R26 ;  /* 0x0000001a02007986 */ /* 0x000fe2000c101524 */
[----:B------:R-:W-:Y:S05]  /*6970*/  EXIT ;  /* 0x000000000000794d */ /* 0x000fea0003800000 */
.L_x_4649:
        /* <DEDUP_REMOVED lines=9> */
.L_x_4656:
[----:B------:R-:W0:Y:S02]  /*6a10*/  I2F.S16 R0, R26 ;  /* 0x0000001a00007306 */ /* 0x000e240000101400 */
[----:B0-----:R-:W-:-:S05]  /*6a20*/  F2FP.PACK_AB R0, RZ, R0 ;  /* 0x00000000ff00723e */ /* 0x001fca00000000ff */
[----:B------:R-:W-:Y:S01]  /*6a30*/  STG.E.U16 [R2.64], R0 ;  /* 0x0000000002007986 */ /* 0x000fe2000c101524 */
[----:B------:R-:W-:Y:S05]  /*6a40*/  EXIT ;  /* 0x000000000000794d */ /* 0x000fea0003800000 */
.L_x_4655:
        /* <DEDUP_REMOVED lines=10> */
.L_x_4658:
[----:B------:R-:W0:Y:S02]  /*6af0*/  I2F.S16 R26, R26 ;  /* 0x0000001a001a7306 */ /* 0x000e240000101400 */
[----:B0-----:R-:W-:-:S04]  /*6b00*/  F2FP.PACK_AB R5, RZ, R26 ;  /* 0x0000001aff05723e */ /* 0x001fc800000000ff */
[----:B------:R-:W-:-:S05]  /*6b10*/  PRMT R5, R5, 0x5410, RZ ;  /* 0x0000541005057816 */ /* 0x000fca00000000ff */
[----:B------:R-:W-:Y:S01]  /*6b20*/  STG.E [R2.64], R5 ;  /* 0x0000000502007986 */ /* 0x000fe2000c101924 */
[----:B------:R-:W-:Y:S05]  /*6b30*/  EXIT ;  /* 0x000000000000794d */ /* 0x000fea0003800000 */
.L_x_4657:
[----:B------:R-:W0:Y:S02]  /*6b40*/  I2F.F64.S16 R26, R26 ;  /* 0x0000001a001a7312 */ /* 0x000e240000101c00 */
[----:B0-----:R-:W-:Y:S01]  /*6b50*/  STG.E.64 [R2.64], R26 ;  /* 0x0000001a02007986 */ /* 0x001fe2000c101b24 */
[----:B------:R-:W-:Y:S05]  /*6b60*/  EXIT ;  /* 0x000000000000794d */ /* 0x000fea0003800000 */
.L_x_4648:
        /* <DEDUP_REMOVED lines=10> */
.L_x_4661:
[----:B------:R-:W0:Y:S01]  /*6c10*/  I2F.F64.S16 R4, R26 ;  /* 0x0000001a00047312 */ /* 0x000e220000101c00 */
[----:B------:R-:W-:-:S05]  /*6c20*/  CS2R R6, SRZ ;  /* 0x0000000000067805 */ /* 0x000fca000001ff00 */
[----:B0-----:R-:W-:Y:S01]  /*6c30*/  STG.E.128 [R2.64], R4 ;  /* 0x0000000402007986 */ /* 0x001fe2000c101d24 */
[----:B------:R-:W-:Y:S05]  /*6c40*/  EXIT ;  /* 0x000000000000794d */ /* 0x000fea0003800000 */
.L_x_4660:
        /* <DEDUP_REMOVED lines=21> */
.L_x_4665:
[----:B------:R-:W-:Y:S05]  /*6da0*/  BSYNC B0 ;  /* 0x0000000000007941 */ /* 0x000fea0003800000 */
.L_x_4664:
[----:B------:R-:W-:-:S05]  /*6db0*/  LOP3.LUT R5, R0, R5, RZ, 0xfc, !PT ;  /* 0x0000000500057212 */ /* 0x000fca00078efcff */
[----:B------:R-:W-:Y:S01]  /*6dc0*/  STG.E.U8 [R2.64], R5 ;  /* 0x0000000502007986 */ /* 0x000fe2000c101124 */
[----:B------:R-:W-:Y:S05]  /*6dd0*/  EXIT ;  /* 0x000000000000794d */ /* 0x000fea0003800000 */
.L_x_4663:
        /* <DEDUP_REMOVED lines=13> */
.L_x_4667:
[----:B------:R-:W-:Y:S01]  /*6eb0*/  IMAD.MOV.U32 R0, RZ, RZ, 0x7f ;  /* 0x0000007fff007424 */ /* 0x000fe200078e00ff */
[----:B------:R-:W-:-:S04]  /*6ec0*/  ISETP.GT.U32.AND P0, PT, R4, 0x7f800000, PT ;  /* 0x7f8000000400780c */ /* 0x000fc80003f04070 */
[----:B------:R-:W-:-:S04]  /*6ed0*/  SEL R0, R0, 0x7c, P0 ;  /* 0x0000007c00007807 */ /* 0x000fc80000000000 */
.L_x_4668:
[----:B------:R-:W-:Y:S05]  /*6ee0*/  BSYNC B0 ;  /* 0x0000000000007941 */ /* 0x000fea0003800000 */
.L_x_4666:
[----:B------:R-:W-:-:S04]  /*6ef0*/  LOP3.LUT R4, R5, 0x80000000, RZ, 0xc0, !PT ;  /* 0x8000000005047812 */ /* 0x000fc800078ec0ff */
[----:B------:R-:W-:-:S04]  /*6f00*/  SHF.R.U32.HI R5, RZ, 0x18, R4 ;  /* 0x00000018ff057819 */ /* 0x000fc80000011604 */
[----:B------:R-:W-:-:S05]  /*6f10*/  LOP3.LUT R5, R0, R5, RZ, 0xfc, !PT ;  /* 0x0000000500057212 */ /* 0x000fca00078efcff */
[----:B------:R-:W-:Y:S01]  /*6f20*/  STG.E.U8 [R2.64], R5 ;  /* 0x0000000502007986 */ /* 0x000fe2000c101124 */
[----:B------:R-:W-:Y:S05]  /*6f30*/  EXIT ;  /* 0x000000000000794d */ /* 0x000fea0003800000 */
.L_x_4662:
[----:B------:R-:W0:Y:S02]  /*6f40*/  I2F.S16 R0, R26 ;  /* 0x0000001a00007306 */ /* 0x000e240000101400 */
[----:B0-----:R-:W-:-:S05]  /*6f50*/  F2FP.BF16.PACK_AB R0, RZ, R0 ;  /* 0x00000000ff00723e */ /* 0x001fca00000010ff */
[----:B------:R-:W-:Y:S01]  /*6f60*/  STG.E.U16 [R2.64], R0 ;  /* 0x0000000002007986 */ /* 0x000fe2000c101524 */
[----:B------:R-:W-:Y:S05]  /*6f70*/  EXIT ;  /* 0x000000000000794d */ /* 0x000fea0003800000 */
.L_x_4659:
        /* <DEDUP_REMOVED lines=10> */
.L_x_4671:
        /* <DEDUP_REMOVED lines=17> */
.L_x_4674:
[----:B------:R-:W-:-:S04]  /*7130*/  LOP3.LUT R0, R7, 0x80000000, RZ, 0xc0, !PT ;  /* 0x8000000007007812 */ /* 0x000fc800078ec0ff */
[----:B------:R-:W-:-:S04]  /*7140*/  SHF.R.U32.HI R5, RZ, 0x18, R0 ;  /* 0x00000018ff057819 */ /* 0x000fc80000011600 */
[----:B------:R-:W-:-:S04]  /*7150*/  LOP3.LUT R4, R4, R5, RZ, 0xfc, !PT ;  /* 0x0000000504047212 */ /* 0x000fc800078efcff */
[----:B------:R-:W-:Y:S02]  /*7160*/  PRMT R0, R4, 0x7610, R0 ;  /* 0x0000761004007816 */ /* 0x000fe40000000000 */
.L_x_4673:
[----:B------:R-:W-:Y:S05]  /*7170*/  BSYNC B0 ;  /* 0x0000000000007941 */ /* 0x000fea0003800000 */
.L_x_4672:
[----:B------:R-:W-:Y:S01]  /*7180*/  STG.E.U8 [R2.64], R0 ;  /* 0x0000000002007986 */ /* 0x000fe2000c101124 */
[----:B------:R-:W-:Y:S05]  /*7190*/  EXIT ;  /* 0x000000000000794d */ /* 0x000fea0003800000 */
.L_x_4670:
        /* <DEDUP_REMOVED lines=17> */
.L_x_4677:
[----:B------:R-:W-:-:S04]  /*72b0*/  LOP3.LUT R0, R7, 0x80000000, RZ, 0xc0, !PT ;  /* 0x8000000007007812 */ /* 0x000fc800078ec0ff */
[----:B------:R-:W-:-:S04]  /*72c0*/  SHF.R.U32.HI R5, RZ, 0x18, R0 ;  /* 0x00000018ff057819 */ /* 0x000fc80000011600 */
[----:B------:R-:W-:-:S04]  /*72d0*/  LOP3.LUT R4, R4, R5, RZ, 0xfc, !PT ;  /* 0x0000000504047212 */ /* 0x000fc800078efcff */
[----:B------:R-:W-:Y:S02]  /*72e0*/  PRMT R0, R4, 0x7610, R0 ;  /* 0x0000761004007816 */ /* 0x000fe40000000000 */
.L_x_4676:
[----:B------:R-:W-:Y:S05]  /*72f0*/  BSYNC B0 ;  /* 0x0000000000007941 */ /* 0x000fea0003800000 */
.L_x_4675:
[----:B------:R-:W-:Y:S01]  /*7300*/  STG.E.U8 [R2.64], R0 ;  /* 0x0000000002007986 */ /* 0x000fe2000c101124 */
[----:B------:R-:W-:Y:S05]  /*7310*/  EXIT ;  /* 0x000000000000794d */ /* 0x000fea0003800000 */
.L_x_4669:
        /* <DEDUP_REMOVED lines=22> */
.L_x_4652:
        /* <DEDUP_REMOVED lines=20> */
.L_x_4679:
[----:B------:R-:W-:-:S05]  /*75c0*/  IMAD.MOV.U32 R27, RZ, RZ, RZ ;  /* 0x000000ffff1b7224 */ /* 0x000fca00078e00ff */
[----:B------:R-:W-:Y:S01]  /*75d0*/  STG.E.64 [R2.64], R26 ;  /* 0x0000001a02007986 */ /* 0x000fe2000c101b24 */
[----:B------:R-:W-:Y:S05]  /*75e0*/  EXIT ;  /* 0x000000000000794d */ /* 0x000fea0003800000 */
.L_x_4678:
[----:B------:R-:W-:Y:S01]  /*75f0*/  STG.E [R2.64], R26 ;  /* 0x0000001a02007986 */ /* 0x000fe2000c101924 */
[----:B------:R-:W-:Y:S05]  /*7600*/  EXIT ;  /* 0x000000000000794d */ /* 0x000fea0003800000 */
.L_x_4680:
        /* <DEDUP_REMOVED lines=15> */
.L_x_41844:


//--------------------- .text._ZN2at6native18elementwise_kernelILi128ELi4EZNS0_22gpu_kernel_impl_nocastINS0_13AUnaryFunctorIffbZZZNS0_23logical_xor_kernel_cudaERNS_14TensorIteratorEENKUlvE0_clEvENKUlvE5_clEvEUlffE_EEEEvRNS_18TensorIteratorBaseERKT_EUliE_EEviT1_ --------------------------
	.section	.text._ZN2at6native18elementwise_kernelILi128ELi4EZNS0_22gpu_kernel_impl_nocastINS0_13AUnaryFunctorIffbZZZNS0_23logical_xor_kernel_cudaERNS_14TensorIteratorEENKUlvE0_clEvENKUlvE5_clEvEUlffE_EEEEvRNS_18TensorIteratorBaseERKT_EUliE_EEviT1_,"ax",@progbits
	.sectioninfo	@"SHI_REGISTERS=12"
	.align	128
        .global         _ZN2at6native18elementwise_kernelILi128ELi4EZNS0_22gpu_kernel_impl_nocastINS0_13AUnaryFunctorIffbZZZNS0_23logical_xor_kernel_cudaERNS_14TensorIteratorEENKUlvE0_clEvENKUlvE5_clEvEUlffE_EEEEvRNS_18TensorIteratorBaseERKT_EUliE_EEviT1_
        .type           _ZN2at6native18elementwise_kernelILi128ELi4EZNS0_22gpu_kernel_impl_nocastINS0_13AUnaryFunctorIffbZZZNS0_23logical_xor_kernel_cudaERNS_14TensorIteratorEENKUlvE0_clEvENKUlvE5_clEvEUlffE_EEEEvRNS_18TensorIteratorBaseERKT_EUliE_EEviT1_,@function
        .size           _ZN2at6native18elementwise_kernelILi128ELi4EZNS0_22gpu_kernel_impl_nocastINS0_13AUnaryFunctorIffbZZZNS0_23logical_xor_kernel_cudaERNS_14TensorIteratorEENKUlvE0_clEvENKUlvE5_clEvEUlffE_EEEEvRNS_18TensorIteratorBaseERKT_EUliE_EEviT1_,(.L_x_41845 - _ZN2at6native18elementwise_kernelILi128ELi4EZNS0_22gpu_kernel_impl_nocastINS0_13AUnaryFunctorIffbZZZNS0_23logical_xor_kernel_cudaERNS_14TensorIteratorEENKUlvE0_clEvENKUlvE5_clEvEUlffE_EEEEvRNS_18TensorIteratorBaseERKT_EUliE_EEviT1_)
        .other          _ZN2at6native18elementwise_kernelILi128ELi4EZNS0_22gpu_kernel_impl_nocastINS0_13AUnaryFunctorIffbZZZNS0_23logical_xor_kernel_cudaERNS_14TensorIteratorEENKUlvE0_clEvENKUlvE5_clEvEUlffE_EEEEvRNS_18TensorIteratorBaseERKT_EUliE_EEviT1_,@"STO_CUDA_ENTRY STV_DEFAULT"
_ZN2at6native18elementwise_kernelILi128ELi4EZNS0_22gpu_kernel_impl_nocastINS0_13AUnaryFunctorIffbZZZNS0_23logical_xor_kernel_cudaERNS_14TensorIteratorEENKUlvE0_clEvENKUlvE5_clEvEUlffE_EEEEvRNS_18TensorIteratorBaseERKT_EUliE_EEviT1_:
.text._ZN2at6native18elementwise_kernelILi128ELi4EZNS0_22gpu_kernel_impl_nocastINS0_13AUnaryFunctorIffbZZZNS0_23logical_xor_kernel_cudaERNS_14TensorIteratorEENKUlvE0_clEvENKUlvE5_clEvEUlffE_EEEEvRNS_18TensorIteratorBaseERKT_EUliE_EEviT1_:
        /* <DEDUP_REMOVED lines=235> */
.L_x_4683:
[----:B------:R-:W-:-:S04]  /*0eb0*/  IADD3 R4, P0, R3, c[0x0][0x368], RZ ;  /* 0x0000da0003047a10 */ /* 0x000fc80007f1e0ff */
[----:B------:R-:W-:-:S05]  /*0ec0*/  IADD3.X R5, RZ, c[0x0][0x36c], RZ, P0, !PT ;  /* 0x0000db00ff057a10 */ /* 0x000fca00007fe4ff */
[----:B------:R-:W2:Y:S01]  /*0ed0*/  LDG.E R4, [R4.64] ;  /* 0x0000000404047981 */ /* 0x000ea2000c1e1900 */
[----:B------:R-:W-:Y:S02]  /*0ee0*/  FSETP.NEU.FTZ.AND P1, PT, RZ, c[0x0][0x374], PT ;  /* 0x0000dd00ff007a0b */ /* 0x000fe40003f3d000 */
[----:B------:R-:W-:Y:S02]  /*0ef0*/  IADD3 R2, P2, R2, c[0x0][0x360], RZ ;  /* 0x0000d80002027a10 */ /* 0x000fe40007f5e0ff */
[----:B------:R-:W-:Y:S02]  /*0f00*/  IADD3 R0, R0, 0x80, RZ ;  /* 0x0000008000007810 */ /* 0x000fe40007ffe0ff */
[----:B------:R-:W-:Y:S02]  /*0f10*/  IADD3.X R3, RZ, c[0x0][0x364], RZ, P2, !PT ;  /* 0x0000d900ff037a10 */ /* 0x000fe400017fe4ff */
[----:B--2---:R-:W-:-:S04]  /*0f20*/  FSETP.NEU.FTZ.AND P0, PT, R4, RZ, PT ;  /* 0x000000ff0400720b */ /* 0x004fc80003f1d000 */
[----:B------:R-:W-:-:S04]  /*0f30*/  PLOP3.LUT P0, PT, P0, P1, PT, 0x28, 0x0 ;  /* 0x000000000000781c */ /* 0x000fc80000702570 */
[----:B------:R-:W-:-:S05]  /*0f40*/  SEL R7, RZ, 0x1, !P0 ;  /* 0x00000001ff077807 */ /* 0x000fca0004000000 */
[----:B------:R0:W-:Y:S04]  /*0f50*/  STG.E.U8 [R2.64], R7 ;  /* 0x0000000702007986 */ /* 0x0001e8000c101104 */
.L_x_4682:
[----:B------:R-:W-:Y:S05]  /*0f60*/  BSYNC B0 ;  /* 0x0000000000007941 */ /* 0x000fea0003800000 */
.L_x_4681:
        /* <DEDUP_REMOVED lines=230> */
.L_x_4686:
        /* <DEDUP_REMOVED lines=240> */
.L_x_4687:
        /* <DEDUP_REMOVED lines=11> */
.L_x_4685:
[----:B------:R-:W-:Y:S05]  /*2d80*/  BSYNC B0 ;  /* 0x0000000000007941 */ /* 0x000fea0003800000 */
.L_x_4684:
        /* <DEDUP_REMOVED lines=229> */
.L_x_4688:
[----:B------:R-:W-:-:S04]  /*3be0*/  IADD3 R4, P0, R3, c[0x0][0x368], RZ ;  /* 0x0000da0003047a10 */ /* 0x000fc80007f1e0ff */
[----:B------:R-:W-:-:S05]  /*3bf0*/  IADD3.X R5, RZ, c[0x0][0x36c], RZ, P0, !PT ;  /* 0x0000db00ff057a10 */ /* 0x000fca00007fe4ff */
[----:B------:R-:W2:Y:S01]  /*3c00*/  LDG.E R4, [R4.64] ;  /* 0x0000000404047981 */ /* 0x000ea2000c1e1900 */
[----:B------:R-:W-:Y:S02]  /*3c10*/  FSETP.NEU.FTZ.AND P2, PT, RZ, c[0x0][0x374], PT ;  /* 0x0000dd00ff007a0b */ /* 0x000fe40003f5d000 */
[----:B------:R-:W-:-:S04]  /*3c20*/  IADD3 R2, P1, R2, c[0x0][0x360], RZ ;  /* 0x0000d80002027a10 */ /* 0x000fc80007f3e0ff */
[----:B------:R-:W-:Y:S02]  /*3c30*/  IADD3.X R3, RZ, c[0x0][0x364], RZ, P1, !PT ;  /* 0x0000d900ff037a10 */ /* 0x000fe40000ffe4ff */
[----:B--2---:R-:W-:-:S04]  /*3c40*/  FSETP.NEU.FTZ.AND P0, PT, R4, RZ, PT ;  /* 0x000000ff0400720b */ /* 0x004fc80003f1d000 */
[----:B------:R-:W-:-:S04]  /*3c50*/  PLOP3.LUT P0, PT, P0, P2, PT, 0x28, 0x0 ;  /* 0x000000000000781c */ /* 0x000fc80000704570 */
[----:B------:R-:W-:-:S05]  /*3c60*/  SEL R7, RZ, 0x1, !P0 ;  /* 0x00000001ff077807 */ /* 0x000fca0004000000 */
[----:B------:R-:W-:Y:S01]  /*3c70*/  STG.E.U8 [R2.64], R7 ;  /* 0x0000000702007986 */ /* 0x000fe2000c101104 */
[----:B------:R-:W-:Y:S05]  /*3c80*/  EXIT ;  /* 0x000000000000794d */ /* 0x000fea0003800000 */
.L_x_4689:
        /* <DEDUP_REMOVED lines=15> */
.L_x_41845:


//--------------------- .text._ZN2at6native27unrolled_elementwise_kernelINS0_13AUnaryFunctorIffbZZZNS0_23logical_xor_kernel_cudaERNS_14TensorIteratorEENKUlvE0_clEvENKUlvE5_clEvEUlffE_EESt5arrayIPcLm2EELi4E23TrivialOffsetCalculatorILi1EjESD_NS0_6memory15LoadWithoutCastENSE_16StoreWithoutCastEEEviT_T0_T2_T3_T4_T5_ --------------------------
	.section	.text._ZN2at6native27unrolled_elementwise_kernelINS0_13AUnaryFunctorIffbZZZNS0_23logical_xor_kernel_cudaERNS_14TensorIteratorEENKUlvE0_clEvENKUlvE5_clEvEUlffE_EESt5arrayIPcLm2EELi4E23TrivialOffsetCalculatorILi1EjESD_NS0_6memory15LoadWithoutCastENSE_16StoreWithoutCastEEEviT_T0_T2_T3_T4_T5_,"ax",@progbits
	.sectioninfo	@"SHI_REGISTERS=18"
	.align	128
        .global         _ZN2at6native27unrolled_elementwise_kernelINS0_13AUnaryFunctorIffbZZZNS0_23logical_xor_kernel_cudaERNS_14TensorIteratorEENKUlvE0_clEvENKUlvE5_clEvEUlffE_EESt5arrayIPcLm2EELi4E23TrivialOffsetCalculatorILi1EjESD_NS0_6memory15LoadWithoutCastENSE_16StoreWithoutCastEEEviT_T0_T2_T3_T4_T5_
        .type           _ZN2at6native27unrolled_elementwise_kernelINS0_13AUnaryFunctorIffbZZZNS0_23logical_xor_kernel_cudaERNS_14TensorIteratorEENKUlvE0_clEvENKUlvE5_clEvEUlffE_EESt5arrayIPcLm2EELi4E23TrivialOffsetCalculatorILi1EjESD_NS0_6memory15LoadWithoutCastENSE_16StoreWithoutCastEEEviT_T0_T2_T3_T4_T5_,@function
        .size           _ZN2at6native27unrolled_elementwise_kernelINS0_13AUnaryFunctorIffbZZZNS0_23logical_xor_kernel_cudaERNS_14TensorIteratorEENKUlvE0_clEvENKUlvE5_clEvEUlffE_EESt5arrayIPcLm2EELi4E23TrivialOffsetCalculatorILi1EjESD_NS0_6memory15LoadWithoutCastENSE_16StoreWithoutCastEEEviT_T0_T2_T3_T4_T5_,(.L_x_41846 - _ZN2at6native27unrolled_elementwise_kernelINS0_13AUnaryFunctorIffbZZZNS0_23logical_xor_kernel_cudaERNS_14TensorIteratorEENKUlvE0_clEvENKUlvE5_clEvEUlffE_EESt5arrayIPcLm2EELi4E23TrivialOffsetCalculatorILi1EjESD_NS0_6memory15LoadWithoutCastENSE_16StoreWithoutCastEEEviT_T0_T2_T3_T4_T5_)
        .other          _ZN2at6native27unrolled_elementwise_kernelINS0_13AUnaryFunctorIffbZZZNS0_23logical_xor_kernel_cudaERNS_14TensorIteratorEENKUlvE0_clEvENKUlvE5_clEvEUlffE_EESt5arrayIPcLm2EELi4E23TrivialOffsetCalculatorILi1EjESD_NS0_6memory15LoadWithoutCastENSE_16StoreWithoutCastEEEviT_T0_T2_T3_T4_T5_,@"STO_CUDA_ENTRY STV_DEFAULT"
_ZN2at6native27unrolled_elementwise_kernelINS0_13AUnaryFunctorIffbZZZNS0_23logical_xor_kernel_cudaERNS_14TensorIteratorEENKUlvE0_clEvENKUlvE5_clEvEUlffE_EESt5arrayIPcLm2EELi4E23TrivialOffsetCalculatorILi1EjESD_NS0_6memory15LoadWithoutCastENSE_16StoreWithoutCastEEEviT_T0_T2_T3_T4_T5_:
.text._ZN2at6native27unrolled_elementwise_kernelINS0_13AUnaryFunctorIffbZZZNS0_23logical_xor_kernel_cudaERNS_14TensorIteratorEENKUlvE0_clEvENKUlvE5_clEvEUlffE_EESt5arrayIPcLm2EELi4E23TrivialOffsetCalculatorILi1EjESD_NS0_6memory15LoadWithoutCastENSE_16StoreWithoutCastEEEviT_T0_T2_T3_T4_T5_:
[----:B------:R-:W-:Y:S02]  /*0000*/  IMAD.MOV.U32 R1, RZ, RZ, c[0x0][0x28] ;  /* 0x00000a00ff017624 */ /* 0x000fe400078e00ff */
[----:B------:R-:W0:Y:S01]  /*0010*/  S2R R0, SR_CTAID.X ;  /* 0x0000000000007919 */ /* 0x000e220000002500 */
[----:B------:R-:W-:Y:S01]  /*0020*/  IMAD.MOV.U32 R3, RZ, RZ, -0x200 ;  /* 0xfffffe00ff037424 */ /* 0x000fe200078e00ff */
[----:B------:R-:W-:Y:S01]  /*0030*/  ULDC.64 UR4, c[0x0][0x118] ;  /* 0x0000460000047ab9 */ /* 0x000fe20000000a00 */
[----:B------:R-:W-:Y:S01]  /*0040*/  IMAD.MOV.U32 R14, RZ, RZ, RZ ;  /* 0x000000ffff0e7224 */ /* 0x000fe200078e00ff */
[----:B------:R-:W1:Y:S01]  /*0050*/  S2R R13, SR_TID.X ;  /* 0x00000000000d7919 */ /* 0x000e620000002100 */
[----:B0-----:R-:W-:Y:S01]  /*0060*/  IMAD R2, R0, R3, c[0x0][0x160] ;  /* 0x0000580000027624 */ /* 0x001fe200078e0203 */
[----:B-1----:R-:W-:Y:S01]  /*0070*/  IADD3 R15, R13, 0x80, RZ ;  /* 0x000000800d0f7810 */ /* 0x002fe20007ffe0ff */
[----:B------:R-:W-:-:S03]  /*0080*/  IMAD.MOV.U32 R3, RZ, RZ, R13 ;  /* 0x000000ffff037224 */ /* 0x000fc600078e000d */
[----:B------:R-:W-:-:S13]  /*0090*/  ISETP.GE.AND P4, PT, R13, R2, PT ;  /* 0x000000020d00720c */ /* 0x000fda0003f86270 */
[----:B------:R-:W-:Y:S02]  /*00a0*/  @!P4 IMAD.MOV.U32 R3, RZ, RZ, R15 ;  /* 0x000000ffff03c224 */ /* 0x000fe400078e000f */
[----:B------:R-:W-:Y:S02]  /*00b0*/  @!P4 IMAD R4, R0, 0x200, R13 ;  /* 0x000002000004c824 */ /* 0x000fe400078e020d */
[----:B------:R-:W-:Y:S01]  /*00c0*/  @!P4 IMAD.MOV.U32 R5, RZ, RZ, 0x4 ;  /* 0x00000004ff05c424 */ /* 0x000fe200078e00ff */
[----:B------:R-:W-:-:S03]  /*00d0*/  ISETP.GE.AND P0, PT, R3, R2, PT ;  /* 0x000000020300720c */ /* 0x000fc60003f06270 */
[----:B------:R-:W-:-:S05]  /*00e0*/  @!P4 IMAD.WIDE.U32 R4, R4, R5, c[0x0][0x178] ;  /* 0x00005e000404c625 */ /* 0x000fca00078e0005 */
[----:B------:R0:W2:Y:S05]  /*00f0*/  @!P4 LDG.E R14, [R4.64] ;  /* 0x00000004040ec981 */ /* 0x0000aa000c1e1900 */
[----:B------:R-:W-:Y:S01]  /*0100*/  @!P0 IMAD R6, R0, 0x200, R3 ;  /* 0x0000020000068824 */ /* 0x000fe200078e0203 */
[----:B------:R-:W-:Y:S01]  /*0110*/  @!P0 IADD3 R3, R3, 0x80, RZ ;  /* 0x0000008003038810 */ /* 0x000fe20007ffe0ff */
[----:B------:R-:W-:-:S03]  /*0120*/  @!P0 IMAD.MOV.U32 R7, RZ, RZ, 0x4 ;  /* 0x00000004ff078424 */ /* 0x000fc600078e00ff */
[----:B------:R-:W-:Y:S01]  /*0130*/  ISETP.GE.AND P1, PT, R3, R2, PT ;  /* 0x000000020300720c */ /* 0x000fe20003f26270 */
[----:B------:R-:W-:Y:S01]  /*0140*/  CS2R R10, SRZ ;  /* 0x00000000000a7805 */ /* 0x000fe2000001ff00 */
[----:B------:R-:W-:-:S05]  /*0150*/  @!P0 IMAD.WIDE.U32 R6, R6, R7, c[0x0][0x178] ;  /* 0x00005e0006068625 */ /* 0x000fca00078e0007 */
[----:B------:R1:W3:Y:S06]  /*0160*/  @!P0 LDG.E R10, [R6.64] ;  /* 0x00000004060a8981 */ /* 0x0002ec000c1e1900 */
[----:B------:R-:W-:Y:S02]  /*0170*/  @!P1 IMAD R8, R0, 0x200, R3 ;  /* 0x0000020000089824 */ /* 0x000fe400078e0203 */
[----:B------:R-:W-:-:S04]  /*0180*/  @!P1 IMAD.MOV.U32 R9, RZ, RZ, 0x4 ;  /* 0x00000004ff099424 */ /* 0x000fc800078e00ff */
[----:B------:R-:W-:-:S05]  /*0190*/  @!P1 IMAD.WIDE.U32 R8, R8, R9, c[0x0][0x178] ;  /* 0x00005e0008089625 */ /* 0x000fca00078e0009 */
[----:B------:R4:W3:Y:S01]  /*01a0*/  @!P1 LDG.E R11, [R8.64] ;  /* 0x00000004080b9981 */ /* 0x0008e2000c1e1900 */
[----:B------:R-:W-:-:S04]  /*01b0*/  @!P1 IADD3 R3, R3, 0x80, RZ ;  /* 0x0000008003039810 */ /* 0x000fc80007ffe0ff */
[----:B------:R-:W-:Y:S01]  /*01c0*/  ISETP.GE.AND P1, PT, R3, R2, PT ;  /* 0x000000020300720c */ /* 0x000fe20003f26270 */
[----:B-1----:R-:W-:Y:S01]  /*01d0*/  @!P4 IMAD R6, R0, 0x200, R13 ;  /* 0x000002000006c824 */ /* 0x002fe200078e020d */
[----:B------:R-:W-:-:S04]  /*01e0*/  FSETP.NEU.FTZ.AND P0, PT, RZ, c[0x0][0x168], PT ;  /* 0x00005a00ff007a0b */ /* 0x000fc80003f1d000 */
[----:B------:R-:W-:-:S07]  /*01f0*/  @!P4 IADD3 R6, P6, R6, c[0x0][0x170], RZ ;  /* 0x00005c000606ca10 */ /* 0x000fce0007fde0ff */
[----:B------:R-:W-:Y:S02]  /*0200*/  @!P1 IMAD R3, R0, 0x200, R3 ;  /* 0x0000020000039824 */ /* 0x000fe400078e0203 */
[----:B------:R-:W-:Y:S02]  /*0210*/  @!P1 IMAD.MOV.U32 R12, RZ, RZ, 0x4 ;  /* 0x00000004ff0c9424 */ /* 0x000fe400078e00ff */
[----:B------:R-:W-:Y:S02]  /*0220*/  @!P4 IMAD.X R7, RZ, RZ, c[0x0][0x174], P6 ;  /* 0x00005d00ff07c624 */ /* 0x000fe400030e06ff */
[----:B0-----:R-:W-:-:S04]  /*0230*/  @!P1 IMAD.WIDE.U32 R4, R3, R12, c[0x0][0x178] ;  /* 0x00005e0003049625 */ /* 0x001fc800078e000c */
[----:B------:R-:W-:Y:S01]  /*0240*/  @!P4 IMAD.MOV.U32 R13, RZ, RZ, R15 ;  /* 0x000000ffff0dc224 */ /* 0x000fe200078e000f */
[----:B------:R0:W5:Y:S01]  /*0250*/  @!P1 LDG.E R3, [R4.64] ;  /* 0x0000000404039981 */ /* 0x000162000c1e1900 */
[----:B------:R-:W-:Y:S01]  /*0260*/  BSSY B0, `(.L_x_4690) ;  /* 0x0000018000007945 */ /* 0x000fe20003800000 */
[----:B--2---:R-:W-:-:S04]  /*0270*/  FSETP.NEU.FTZ.AND P2, PT, R14, RZ, PT ;  /* 0x000000ff0e00720b */ /* 0x004fc80003f5d000 */
[----:B------:R-:W-:-:S04]  /*0280*/  PLOP3.LUT P5, PT, P0, P2, PT, 0x28, 0x0 ;  /* 0x000000000000781c */ /* 0x000fc800007a4570 */
[----:B----4-:R-:W-:-:S05]  /*0290*/  @!P4 SEL R9, RZ, 0x1, !P5 ;  /* 0x00000001ff09c807 */ /* 0x010fca0006800000 */
[----:B------:R0:W-:Y:S01]  /*02a0*/  @!P4 STG.E.U8 [R6.64], R9 ;  /* 0x000000090600c986 */ /* 0x0001e2000c101104 */
[----:B------:R-:W-:Y:S02]  /*02b0*/  ISETP.GE.AND P5, PT, R13, R2, PT ;  /* 0x000000020d00720c */ /* 0x000fe40003fa6270 */
[----:B---3--:R-:W-:-:S04]  /*02c0*/  FSETP.NEU.FTZ.AND P3, PT, R10, RZ, PT ;  /* 0x000000ff0a00720b */ /* 0x008fc80003f7d000 */
[----:B------:R-:W-:Y:S02]  /*02d0*/  PLOP3.LUT P3, PT, P0, P3, PT, 0x28, 0x0 ;  /* 0x000000000000781c */ /* 0x000fe40000766570 */
[----:B------:R-:W-:-:S04]  /*02e0*/  FSETP.NEU.FTZ.AND P2, PT, R11, RZ, PT ;  /* 0x000000ff0b00720b */ /* 0x000fc80003f5d000 */
[----:B------:R-:W-:Y:S02]  /*02f0*/  PLOP3.LUT P2, PT, P0, P2, PT, 0x28, 0x0 ;  /* 0x000000000000781c */ /* 0x000fe40000744570 */
        /* <DEDUP_REMOVED lines=14> */
.L_x_4691:
[----:B0-----:R-:W-:Y:S05]  /*03e0*/  BSYNC B0 ;  /* 0x0000000000007941 */ /* 0x001fea0003800000 */
.L_x_4690:
[----:B------:R-:W-:-:S13]  /*03f0*/  ISETP.GE.AND P2, PT, R13, R2, PT ;  /* 0x000000020d00720c */ /* 0x000fda0003f46270 */
[----:B------:R-:W-:Y:S05]  /*0400*/  @P2 EXIT ;  /* 0x000000000000294d */ /* 0x000fea0003800000 */
[----:B------:R-:W-:Y:S01]  /*0410*/  IMAD R0, R0, 0x200, R13 ;  /* 0x0000020000007824 */ /* 0x000fe200078e020d */
[----:B-----5:R-:W-:-:S04]  /*0420*/  FSETP.NEU.AND P1, PT, R3, RZ, !P1 ;  /* 0x000000ff0300720b */ /* 0x020fc80004f2d000 */
[----:B------:R-:W-:Y:S02]  /*0430*/  IADD3 R2, P2, R0, c[0x0][0x170], RZ ;  /* 0x00005c0000027a10 */ /* 0x000fe40007f5e0ff */
[----:B------:R-:W-:-:S03]  /*0440*/  PLOP3.LUT P1, PT, P0, P1, PT, 0x28, 0x0 ;  /* 0x000000000000781c */ /* 0x000fc60000722570 */
[----:B------:R-:W-:Y:S01]  /*0450*/  IMAD.X R3, RZ, RZ, c[0x0][0x174], P2 ;  /* 0x00005d00ff037624 */ /* 0x000fe200010e06ff */
[----:B------:R-:W-:-:S05]  /*0460*/  SEL R5, RZ, 0x1, !P1 ;  /* 0x00000001ff057807 */ /* 0x000fca0004800000 */
[----:B------:R-:W-:Y:S01]  /*0470*/  STG.E.U8 [R2.64], R5 ;  /* 0x0000000502007986 */ /* 0x000fe2000c101104 */
[----:B------:R-:W-:Y:S05]  /*0480*/  EXIT ;  /* 0x000000000000794d */ /* 0x000fea0003800000 */
.L_x_4692:
        /* <DEDUP_REMOVED lines=15> */
.L_x_41846:


//--------------------- .text._ZN2at6native29vectorized_elementwise_kernelILi2ENS0_13AUnaryFunctorIffbZZZNS0_23logical_xor_kernel_cudaERNS_14TensorIteratorEENKUlvE0_clEvENKUlvE5_clEvEUlffE_EESt5arrayIPcLm2EEEEviT0_T1_ --------------------------
	.section	.text._ZN2at6native29vectorized_elementwise_kernelILi2ENS0_13AUnaryFunctorIffbZZZNS0_23logical_xor_kernel_cudaERNS_14TensorIteratorEENKUlvE0_clEvENKUlvE5_clEvEUlffE_EESt5arrayIPcLm2EEEEviT0_T1_,"ax",@progbits
	.sectioninfo	@"SHI_REGISTERS=28"
	.align	128
        .global         _ZN2at6native29vectorized_elementwise_kernelILi2ENS0_13AUnaryFunctorIffbZZZNS0_23logical_xor_kernel_cudaERNS_14TensorIteratorEENKUlvE0_clEvENKUlvE5_clEvEUlffE_EESt5arrayIPcLm2EEEEviT0_T1_
        .type           _ZN2at6native29vectorized_elementwise_kernelILi2ENS0_13AUnaryFunctorIffbZZZNS0_23logical_xor_kernel_cudaERNS_14TensorIteratorEENKUlvE0_clEvENKUlvE5_clEvEUlffE_EESt5arrayIPcLm2EEEEviT0_T1_,@function
        .size           _ZN2at6native29vectorized_elementwise_kernelILi2ENS0_13AUnaryFunctorIffbZZZNS0_23logical_xor_kernel_cudaERNS_14TensorIteratorEENKUlvE0_clEvENKUlvE5_clEvEUlffE_EESt5arrayIPcLm2EEEEviT0_T1_,(.L_x_41847 - _ZN2at6native29vectorized_elementwise_kernelILi2ENS0_13AUnaryFunctorIffbZZZNS0_23logical_xor_kernel_cudaERNS_14TensorIteratorEENKUlvE0_clEvENKUlvE5_clEvEUlffE_EESt5arrayIPcLm2EEEEviT0_T1_)
        .other          _ZN2at6native29vectorized_elementwise_kernelILi2ENS0_13AUnaryFunctorIffbZZZNS0_23logical_xor_kernel_cudaERNS_14TensorIteratorEENKUlvE0_clEvENKUlvE5_clEvEUlffE_EESt5arrayIPcLm2EEEEviT0_T1_,@"STO_CUDA_ENTRY STV_DEFAULT"
_ZN2at6native29vectorized_elementwise_kernelILi2ENS0_13AUnaryFunctorIffbZZZNS0_23logical_xor_kernel_cudaERNS_14TensorIteratorEENKUlvE0_clEvENKUlvE5_clEvEUlffE_EESt5arrayIPcLm2EEEEviT0_T1_:
.text._ZN2at6native29vectorized_elementwise_kernelILi2ENS0_13AUnaryFunctorIffbZZZNS0_23logical_xor_kernel_cudaERNS_14TensorIteratorEENKUlvE0_clEvENKUlvE5_clEvEUlffE_EESt5arrayIPcLm2EEEEviT0_T1_:
        /* <DEDUP_REMOVED lines=12> */
[----:B------:R0:W3:Y:S04]  /*00c0*/  LDG.E.64 R6, [R4.64+0x400] ;  /* 0x0004000404067981 */ /* 0x0000e8000c1e1b00 */
[----:B------:R0:W4:Y:S04]  /*00d0*/  LDG.E.64 R8, [R4.64+0x800] ;  /* 0x0008000404087981 */ /* 0x000128000c1e1b00 */
[----:B------:R0:W5:Y:S01]  /*00e0*/  LDG.E.64 R10, [R4.64+0xc00] ;  /* 0x000c0004040a7981 */ /* 0x000162000c1e1b00 */
[----:B------:R-:W-:-:S02]  /*00f0*/  FSETP.NEU.FTZ.AND P4, PT, RZ, c[0x0][0x168], PT ;  /* 0x00005a00ff007a0b */ /* 0x000fc40003f9d000 */
[----:B------:R-:W-:-:S05]  /*0100*/  IADD3 R2, P0, R0, c[0x0][0x170], RZ ;  /* 0x00005c0000027a10 */ /* 0x000fca0007f1e0ff */
[----:B------:R-:W-:-:S04]  /*0110*/  IMAD.X R3, RZ, RZ, c[0x0][0x174], P0 ;  /* 0x00005d00ff037624 */ /* 0x000fc800000e06ff */
[----:B------:R-:W-:Y:S01]  /*0120*/  IMAD.WIDE R2, R13, 0x2, R2 ;  /* 0x000000020d027825 */ /* 0x000fe200078e0202 */
[----:B--2---:R-:W-:Y:S02]  /*0130*/  FSETP.NEU.FTZ.AND P2, PT, R14, RZ, PT ;  /* 0x000000ff0e00720b */ /* 0x004fe40003f5d000 */
[----:B------:R-:W-:Y:S02]  /*0140*/  FSETP.NEU.FTZ.AND P1, PT, R15, RZ, PT ;  /* 0x000000ff0f00720b */ /* 0x000fe40003f3d000 */
[----:B------:R-:W-:Y:S02]  /*0150*/  PLOP3.LUT P2, PT, P4, P2, PT, 0x28, 0x0 ;  /* 0x000000000000781c */ /* 0x000fe40002744570 */
[----:B------:R-:W-:Y:S02]  /*0160*/  PLOP3.LUT P1, PT, P4, P1, PT, 0x28, 0x0 ;  /* 0x000000000000781c */ /* 0x000fe40002722570 */
[----:B------:R-:W-:Y:S02]  /*0170*/  SEL R0, RZ, 0x1, !P2 ;  /* 0x00000001ff007807 */ /* 0x000fe40005000000 */
[----:B0-----:R-:W-:-:S02]  /*0180*/  SEL R5, RZ, 0x1, !P1 ;  /* 0x00000001ff057807 */ /* 0x001fc40004800000 */
[----:B---3--:R-:W-:Y:S02]  /*0190*/  FSETP.NEU.FTZ.AND P0, PT, R6, RZ, PT ;  /* 0x000000ff0600720b */ /* 0x008fe40003f1d000 */
[----:B------:R-:W-:Y:S02]  /*01a0*/  FSETP.NEU.FTZ.AND P6, PT, R7, RZ, PT ;  /* 0x000000ff0700720b */ /* 0x000fe40003fdd000 */
[----:B----4-:R-:W-:Y:S02]  /*01b0*/  FSETP.NEU.FTZ.AND P5, PT, R8, RZ, PT ;  /* 0x000000ff0800720b */ /* 0x010fe40003fbd000 */
[----:B------:R-:W-:Y:S02]  /*01c0*/  FSETP.NEU.FTZ.AND P3, PT, R9, RZ, PT ;  /* 0x000000ff0900720b */ /* 0x000fe40003f7d000 */
[----:B-----5:R-:W-:Y:S02]  /*01d0*/  FSETP.NEU.FTZ.AND P2, PT, R10, RZ, PT ;  /* 0x000000ff0a00720b */ /* 0x020fe40003f5d000 */
[----:B------:R-:W-:-:S02]  /*01e0*/  FSETP.NEU.FTZ.AND P1, PT, R11, RZ, PT ;  /* 0x000000ff0b00720b */ /* 0x000fc40003f3d000 */
[----:B------:R-:W-:Y:S02]  /*01f0*/  PLOP3.LUT P0, PT, P4, P0, PT, 0x28, 0x0 ;  /* 0x000000000000781c */ /* 0x000fe40002700570 */
[----:B------:R-:W-:Y:S02]  /*0200*/  PLOP3.LUT P6, PT, P4, P6, PT, 0x28, 0x0 ;  /* 0x000000000000781c */ /* 0x000fe400027cc570 */
[----:B------:R-:W-:Y:S02]  /*0210*/  PLOP3.LUT P5, PT, P4, P5, PT, 0x28, 0x0 ;  /* 0x000000000000781c */ /* 0x000fe400027aa570 */
[----:B------:R-:W-:Y:S02]  /*0220*/  PLOP3.LUT P3, PT, P4, P3, PT, 0x28, 0x0 ;  /* 0x000000000000781c */ /* 0x000fe40002766570 */
[----:B------:R-:W-:Y:S02]  /*0230*/  PLOP3.LUT P2, PT, P4, P2, PT, 0x28, 0x0 ;  /* 0x000000000000781c */ /* 0x000fe40002744570 */
[----:B------:R-:W-:-:S02]  /*0240*/  PLOP3.LUT P1, PT, P4, P1, PT, 0x28, 0x0 ;  /* 0x000000000000781c */ /* 0x000fc40002722570 */
        /* <DEDUP_REMOVED lines=15> */
.L_x_4693:
[----:B------:R-:W0:Y:S01]  /*0340*/  S2R R5, SR_TID.X ;  /* 0x0000000000057919 */ /* 0x000e220000002100 */
[----:B------:R-:W-:Y:S01]  /*0350*/  IMAD.MOV.U32 R18, RZ, RZ, RZ ;  /* 0x000000ffff127224 */ /* 0x000fe200078e00ff */
[C---:B0-----:R-:W-:Y:S01]  /*0360*/  ISETP.GE.AND P3, PT, R5.reuse, R4, PT ;  /* 0x000000040500720c */ /* 0x041fe20003f66270 */
[----:B------:R-:W-:Y:S01]  /*0370*/  IMAD.MOV.U32 R3, RZ, RZ, R5 ;  /* 0x000000ffff037224 */ /* 0x000fe200078e0005 */
[----:B------:R-:W-:-:S11]  /*0380*/  IADD3 R19, R5, 0x80, RZ ;  /* 0x0000008005137810 */ /* 0x000fd60007ffe0ff */
[----:B------:R-:W-:Y:S02]  /*0390*/  @!P3 IMAD.MOV.U32 R3, RZ, RZ, R19 ;  /* 0x000000ffff03b224 */ /* 0x000fe400078e0013 */
[----:B------:R-:W-:-:S03]  /*03a0*/  @!P3 IMAD.IADD R6, R0, 0x1, R5 ;  /* 0x000000010006b824 */ /* 0x000fc600078e0205 */
[----:B------:R-:W-:-:S13]  /*03b0*/  ISETP.GE.AND P6, PT, R3, R4, PT ;  /* 0x000000040300720c */ /* 0x000fda0003fc6270 */
[----:B------:R-:W-:Y:S01]  /*03c0*/  @!P6 IMAD.IADD R10, R0, 0x1, R3 ;  /* 0x00000001000ae824 */ /* 0x000fe200078e0203 */
[----:B------:R-:W-:Y:S01]  /*03d0*/  @!P6 IADD3 R3, R3, 0x80, RZ ;  /* 0x000000800303e810 */ /* 0x000fe20007ffe0ff */
[----:B------:R-:W-:-:S03]  /*03e0*/  @!P6 IMAD.MOV.U32 R11, RZ, RZ, 0x4 ;  /* 0x00000004ff0be424 */ /* 0x000fc600078e00ff */
[----:B------:R-:W-:Y:S01]  /*03f0*/  ISETP.GE.AND P0, PT, R3, R4, PT ;  /* 0x000000040300720c */ /* 0x000fe20003f06270 */
[----:B------:R-:W-:Y:S02]  /*0400*/  @!P3 IMAD.MOV.U32 R7, RZ, RZ, 0x4 ;  /* 0x00000004ff07b424 */ /* 0x000fe400078e00ff */
[----:B------:R-:W-:-:S10]  /*0410*/  @!P6 IMAD.WIDE.U32 R10, R10, R11, c[0x0][0x178] ;  /* 0x00005e000a0ae625 */ /* 0x000fd400078e000b */
[----:B------:R-:W-:Y:S01]  /*0420*/  @!P0 IMAD.IADD R20, R0, 0x1, R3 ;  /* 0x0000000100148824 */ /* 0x000fe200078e0203 */
[----:B------:R-:W-:Y:S01]  /*0430*/  @!P0 IADD3 R3, R3, 0x80, RZ ;  /* 0x0000008003038810 */ /* 0x000fe20007ffe0ff */
[----:B------:R-:W-:Y:S01]  /*0440*/  CS2R R12, SRZ ;  /* 0x00000000000c7805 */ /* 0x000fe2000001ff00 */
[----:B------:R-:W-:Y:S01]  /*0450*/  @!P3 IMAD.WIDE.U32 R6, R6, R7, c[0x0][0x178] ;  /* 0x00005e000606b625 */ /* 0x000fe200078e0007 */
[----:B------:R0:W2:Y:S01]  /*0460*/  @!P6 LDG.E R18, [R10.64] ;  /* 0x000000040a12e981 */ /* 0x0000a2000c1e1900 */
[----:B------:R-:W-:-:S03]  /*0470*/  ISETP.GE.AND P1, PT, R3, R4, PT ;  /* 0x000000040300720c */ /* 0x000fc60003f26270 */
[----:B------:R1:W3:Y:S10]  /*0480*/  @!P3 LDG.E R13, [R6.64] ;  /* 0x00000004060db981 */ /* 0x0002f4000c1e1900 */
[----:B------:R-:W-:Y:S01]  /*0490*/  @!P1 IMAD.IADD R2, R0, 0x1, R3 ;  /* 0x0000000100029824 */ /* 0x000fe200078e0203 */
[----:B------:R-:W-:-:S04]  /*04a0*/  @!P1 IADD3 R3, R3, 0x80, RZ ;  /* 0x0000008003039810 */ /* 0x000fc80007ffe0ff */
[----:B------:R-:W-:-:S13]  /*04b0*/  ISETP.GE.AND P2, PT, R3, R4, PT ;  /* 0x000000040300720c */ /* 0x000fda0003f46270 */
[----:B------:R-:W-:Y:S01]  /*04c0*/  @!P2 IMAD.IADD R9, R0, 0x1, R3 ;  /* 0x000000010009a824 */ /* 0x000fe200078e0203 */
[----:B------:R-:W-:-:S04]  /*04d0*/  @!P2 IADD3 R3, R3, 0x80, RZ ;  /* 0x000000800303a810 */ /* 0x000fc80007ffe0ff */
[----:B------:R-:W-:-:S13]  /*04e0*/  ISETP.GE.AND P4, PT, R3, R4, PT ;  /* 0x000000040300720c */ /* 0x000fda0003f86270 */
[----:B------:R-:W-:Y:S01]  /*04f0*/  @!P4 IMAD.IADD R8, R0, 0x1, R3 ;  /* 0x000000010008c824 */ /* 0x000fe200078e0203 */
[----:B------:R-:W-:-:S04]  /*0500*/  @!P4 IADD3 R3, R3, 0x80, RZ ;  /* 0x000000800303c810 */ /* 0x000fc80007ffe0ff */
[----:B------:R-:W-:Y:S01]  /*0510*/  ISETP.GE.AND P5, PT, R3, R4, PT ;  /* 0x000000040300720c */ /* 0x000fe20003fa6270 */
[----:B------:R-:W-:-:S12]  /*0520*/  @!P0 IMAD.MOV.U32 R21, RZ, RZ, 0x4 ;  /* 0x00000004ff158424 */ /* 0x000fd800078e00ff */
[----:B------:R-:W-:Y:S01]  /*0530*/  @!P5 IMAD.IADD R14, R0, 0x1, R3 ;  /* 0x00000001000ed824 */ /* 0x000fe200078e0203 */
[----:B------:R-:W-:-:S04]  /*0540*/  @!P5 IADD3 R3, R3, 0x80, RZ ;  /* 0x000000800303d810 */ /* 0x000fc80007ffe0ff */
[----:B------:R-:W-:Y:S01]  /*0550*/  ISETP.GE.AND P6, PT, R3, R4, PT ;  /* 0x000000040300720c */ /* 0x000fe20003fc6270 */
[----:B------:R-:W-:-:S04]  /*0560*/  @!P0 IMAD.WIDE.U32 R20, R20, R21, c[0x0][0x178] ;  /* 0x00005e0014148625 */ /* 0x000fc800078e0015 */
[----:B0-----:R-:W-:Y:S01]  /*0570*/  @!P1 IMAD.MOV.U32 R11, RZ, RZ, 0x4 ;  /* 0x00000004ff0b9424 */ /* 0x001fe200078e00ff */
[----:B------:R0:W4:Y:S01]  /*0580*/  @!P0 LDG.E R12, [R20.64] ;  /* 0x00000004140c8981 */ /* 0x000122000c1e1900 */
[----:B------:R-:W-:Y:S02]  /*0590*/  @!P2 IMAD.MOV.U32 R22, RZ, RZ, 0x4 ;  /* 0x00000004ff16a424 */ /* 0x000fe400078e00ff */
[----:B------:R-:W-:-:S04]  /*05a0*/  @!P4 IMAD.MOV.U32 R23, RZ, RZ, 0x4 ;  /* 0x00000004ff17c424 */ /* 0x000fc800078e00ff */
[----:B------:R-:W-:Y:S02]  /*05b0*/  @!P6 IMAD.IADD R10, R0, 0x1, R3 ;  /* 0x00000001000ae824 */ /* 0x000fe400078e0203 */
[----:B------:R-:W-:Y:S02]  /*05c0*/  @!P6 IMAD.MOV.U32 R25, RZ, RZ, 0x4 ;  /* 0x00000004ff19e424 */ /* 0x000fe400078e00ff */
[----:B0-----:R-:W-:Y:S01]  /*05d0*/  @!P5 IMAD.MOV.U32 R21, RZ, RZ, 0x4 ;  /* 0x00000004ff15d424 */ /* 0x001fe200078e00ff */
[----:B------:R-:W-:Y:S01]  /*05e0*/  CS2R R16, SRZ ;  /* 0x0000000000107805 */ /* 0x000fe2000001ff00 */
[----:B------:R-:W-:-:S04]  /*05f0*/  @!P1 IMAD.WIDE.U32 R2, R2, R11, c[0x0][0x178] ;  /* 0x00005e0002029625 */ /* 0x000fc800078e000b */
[----:B-1----:R-:W-:Y:S01]  /*0600*/  @!P2 IMAD.WIDE.U32 R6, R9, R22, c[0x0][0x178] ;  /* 0x00005e000906a625 */ /* 0x002fe200078e0016 */
[----:B------:R0:W5:Y:S03]  /*0610*/  @!P1 LDG.E R16, [R2.64] ;  /* 0x0000000402109981 */ /* 0x000166000c1e1900 */
[----:B------:R-:W-:Y:S02]  /*0620*/  IMAD.MOV.U32 R15, RZ, RZ, RZ ;  /* 0x000000ffff0f7224 */ /* 0x000fe400078e00ff */
[----:B------:R-:W-:-:S04]  /*0630*/  @!P6 IMAD.WIDE.U32 R10, R10, R25, c[0x0][0x178] ;  /* 0x00005e000a0ae625 */ /* 0x000fc800078e0019 */
[----:B------:R-:W-:Y:S01]  /*0640*/  IMAD.MOV.U32 R22, RZ, RZ, RZ ;  /* 0x000000ffff167224 */ /* 0x000fe200078e00ff */
[----:B------:R1:W5:Y:S01]  /*0650*/  @!P2 LDG.E R15, [R6.64] ;  /* 0x00000004060fa981 */ /* 0x000362000c1e1900 */
[----:B------:R-:W-:-:S03]  /*0660*/  @!P4 IMAD.WIDE.U32 R8, R8, R23, c[0x0][0x178] ;  /* 0x00005e000808c625 */ /* 0x000fc600078e0017 */
[----:B------:R-:W5:Y:S01]  /*0670*/  @!P6 LDG.E R10, [R10.64] ;  /* 0x000000040a0ae981 */ /* 0x000f62000c1e1900 */
[----:B------:R-:W-:-:S03]  /*0680*/  @!P5 IMAD.WIDE.U32 R20, R14, R21, c[0x0][0x178] ;  /* 0x00005e000e14d625 */ /* 0x000fc600078e0015 */
[----:B------:R-:W5:Y:S04]  /*0690*/  @!P4 LDG.E R17, [R8.64] ;  /* 0x000000040811c981 */ /* 0x000f68000c1e1900 */
[----:B------:R-:W5:Y:S01]  /*06a0*/  @!P5 LDG.E R22, [R20.64] ;  /* 0x000000041416d981 */ /* 0x000f62000c1e1900 */
[----:B------:R-:W-:Y:S01]  /*06b0*/  FSETP.NEU.FTZ.AND P2, PT, RZ, c[0x0][0x168], PT ;  /* 0x00005a00ff007a0b */ /* 0x000fe20003f5d000 */
[----:B------:R-:W-:Y:S01]  /*06c0*/  BSSY B0, `(.L_x_4694) ;  /* 0x000004d000007945 */ /* 0x000fe20003800000 */
[----:B------:R-:W-:Y:S01]  /*06d0*/  BSSY B1, `(.L_x_4695) ;  /* 0x0000045000017945 */ /* 0x000fe20003800000 */
[----:B---3--:R-:W-:Y:S01]  /*06e0*/  FSETP.NEU.FTZ.AND P0, PT, R13, RZ, PT ;  /* 0x000000ff0d00720b */ /* 0x008fe20003f1d000 */
[----:B------:R-:W-:-:S03]  /*06f0*/  @!P3 IMAD.IADD R13, R0, 0x1, R5 ;  /* 0x00000001000db824 */ /* 0x000fc600078e0205 */
[----:B------:R-:W-:Y:S02]  /*0700*/  PLOP3.LUT P0, PT, P2, P0, PT, 0x28, 0x0 ;  /* 0x000000000000781c */ /* 0x000fe40001700570 */
[----:B0-----:R-:W-:Y:S02]  /*0710*/  @!P3 IADD3 R2, P1, R13, c[0x0][0x170], RZ ;  /* 0x00005c000d02ba10 */ /* 0x001fe40007f3e0ff */
[----:B-1----:R-:W-:Y:S02]  /*0720*/  @!P3 SEL R7, RZ, 0x1, !P0 ;  /* 0x00000001ff07b807 */ /* 0x002fe40004000000 */
[----:B------:R-:W-:Y:S01]  /*0730*/  FSETP.NEU.FTZ.AND P0, PT, RZ, c[0x0][0x168], PT ;  /* 0x00005a00ff007a0b */ /* 0x000fe20003f1d000 */
[----:B------:R-:W-:Y:S01]  /*0740*/  @!P3 IMAD.X R3, RZ, RZ, c[0x0][0x174], P1 ;  /* 0x00005d00ff03b624 */ /* 0x000fe200008e06ff */
[----:B--2---:R-:W-:-:S04]  /*0750*/  FSETP.NEU.FTZ.AND P1, PT, R18, RZ, PT ;  /* 0x000000ff1200720b */ /* 0x004fc80003f3d000 */
[----:B------:R-:W-:Y:S01]  /*0760*/  PLOP3.LUT P1, PT, P0, P1, PT, 0x28, 0x0 ;  /* 0x000000000000781c */ /* 0x000fe20000722570 */
[----:B------:R0:W-:Y:S01]  /*0770*/  @!P3 STG.E.U8 [R2.64], R7 ;  /* 0x000000070200b986 */ /* 0x0001e2000c101104 */
[----:B------:R-:W-:Y:S02]  /*0780*/  @!P3 IMAD.MOV.U32 R5, RZ, RZ, R19 ;  /* 0x000000ffff05b224 */ /* 0x000fe400078e0013 */
[----:B0-----:R-:W-:Y:S02]  /*0790*/  P2R R2, PR, RZ, 0x2 ;  /* 0x00000002ff027803 */ /* 0x001fe40000000000 */
[----:B------:R-:W-:Y:S02]  /*07a0*/  FSETP.NEU.FTZ.AND P1, PT, RZ, c[0x0][0x168], PT ;  /* 0x00005a00ff007a0b */ /* 0x000fe40003f3d000 */
[----:B----4-:R-:W-:-:S04]  /*07b0*/  FSETP.NEU.FTZ.AND P2, PT, R12, RZ, PT ;  /* 0x000000ff0c00720b */ /* 0x010fc80003f5d000 */
[----:B------:R-:W-:Y:S02]  /*07c0*/  PLOP3.LUT P2, PT, P1, P2, PT, 0x28, 0x0 ;  /* 0x000000000000781c */ /* 0x000fe40000f44570 */
[----:B-----5:R-:W-:-:S04]  /*07d0*/  FSETP.NEU.FTZ.AND P5, PT, R16, RZ, PT ;  /* 0x000000ff1000720b */ /* 0x020fc80003fbd000 */
[----:B------:R-:W-:Y:S02]  /*07e0*/  PLOP3.LUT P5, PT, P1, P5, PT, 0x28, 0x0 ;  /* 0x000000000000781c */ /* 0x000fe40000faa570 */
[----:B------:R-:W-:Y:S02]  /*07f0*/  FSETP.NEU.FTZ.AND P4, PT, R15, RZ, PT ;  /* 0x000000ff0f00720b */ /* 0x000fe40003f9d000 */
[----:B------:R-:W-:Y:S02]  /*0800*/  FSETP.NEU.AND P6, PT, R10, RZ, !P6 ;  /* 0x000000ff0a00720b */ /* 0x000fe400077cd000 */
[----:B------:R-:W-:Y:S02]  /*0810*/  FSETP.NEU.FTZ.AND P3, PT, R17, RZ, PT ;  /* 0x000000ff1100720b */ /* 0x000fe40003f7d000 */
[----:B------:R-:W-:Y:S02]  /*0820*/  FSETP.NEU.FTZ.AND P0, PT, R22, RZ, PT ;  /* 0x000000ff1600720b */ /* 0x000fe40003f1d000 */
[----:B------:R-:W-:-:S02]  /*0830*/  PLOP3.LUT P4, PT, P1, P4, PT, 0x28, 0x0 ;  /* 0x000000000000781c */ /* 0x000fc40000f88570 */
[----:B------:R-:W-:Y:S02]  /*0840*/  PLOP3.LUT P3, PT, P1, P3, PT, 0x28, 0x0 ;  /* 0x000000000000781c */ /* 0x000fe40000f66570 */
[----:B------:R-:W-:Y:S02]  /*0850*/  PLOP3.LUT P0, PT, P1, P0, PT, 0x28, 0x0 ;  /* 0x000000000000781c */ /* 0x000fe40000f00570 */
[----:B------:R-:W-:Y:S02]  /*0860*/  PLOP3.LUT P6, PT, P1, P6, PT, 0x28, 0x0 ;  /* 0x000000000000781c */ /* 0x000fe40000fcc570 */
[----:B------:R-:W-:-:S04]  /*0870*/  ISETP.NE.AND P1, PT, R2, RZ, PT ;  /* 0x000000ff0200720c */ /* 0x000fc80003f25270 */
[----:B------:R-:W-:Y:S02]  /*0880*/  SEL R7, RZ, 0x1, !P1 ;  /* 0x00000001ff077807 */ /* 0x000fe40004800000 */
[----:B------:R-:W-:Y:S02]  /*0890*/  ISETP.GE.AND P1, PT, R5, R4, PT ;  /* 0x000000040500720c */ /* 0x000fe40003f26270 */
[----:B------:R-:W-:Y:S02]  /*08a0*/  SEL R9, RZ, 0x1, !P2 ;  /* 0x00000001ff097807 */ /* 0x000fe40005000000 */
[----:B------:R-:W-:Y:S02]  /*08b0*/  SEL R11, RZ, 0x1, !P5 ;  /* 0x00000001ff0b7807 */ /* 0x000fe40006800000 */
[----:B------:R-:W-:Y:S02]  /*08c0*/  SEL R13, RZ, 0x1, !P4 ;  /* 0x00000001ff0d7807 */ /* 0x000fe40006000000 */
[----:B------:R-:W-:-:S02]  /*08d0*/  SEL R15, RZ, 0x1, !P3 ;  /* 0x00000001ff0f7807 */ /* 0x000fc40005800000 */
[----:B------:R-:W-:-:S03]  /*08e0*/  SEL R17, RZ, 0x1, !P0 ;  /* 0x00000001ff117807 */ /* 0x000fc60004000000 */
        /* <DEDUP_REMOVED lines=13> */
.L_x_4696:
[----:B------:R-:W-:-:S13]  /*09c0*/  ISETP.GE.AND P0, PT, R5, R4, PT ;  /* 0x000000040500720c */ /* 0x000fda0003f06270 */
[----:B------:R-:W-:Y:S05]  /*09d0*/  @P0 BRA `(.L_x_4698) ;  /* 0x000000c000000947 */ /* 0x000fea0003800000 */
[----:B0-----:R-:W-:Y:S01]  /*09e0*/  IMAD.IADD R2, R0, 0x1, R5 ;  /* 0x0000000100027824 */ /* 0x001fe200078e0205 */
[----:B------:R-:W-:-:S04]  /*09f0*/  IADD3 R5, R5, 0x80, RZ ;  /* 0x0000008005057810 */ /* 0x000fc80007ffe0ff */
[----:B------:R-:W-:-:S05]  /*0a00*/  IADD3 R2, P0, R2, c[0x0][0x170], RZ ;  /* 0x00005c0002027a10 */ /* 0x000fca0007f1e0ff */
[----:B------:R-:W-:-:S05]  /*0a10*/  IMAD.X R3, RZ, RZ, c[0x0][0x174], P0 ;  /* 0x00005d00ff037624 */ /* 0x000fca00000e06ff */
[----:B------:R0:W-:Y:S03]  /*0a20*/  STG.E.U8 [R2.64], R11 ;  /* 0x0000000b02007986 */ /* 0x0001e6000c101104 */
.L_x_4697:
[----:B------:R-:W-:-:S13]  /*0a30*/  ISETP.GE.AND P0, PT, R5, R4, PT ;  /* 0x000000040500720c */ /* 0x000fda0003f06270 */
[----:B------:R-:W-:Y:S05]  /*0a40*/  @P0 BRA `(.L_x_4699) ;  /* 0x000000d000000947 */ /* 0x000fea0003800000 */
[----:B0-----:R-:W-:Y:S01]  /*0a50*/  IMAD.IADD R2, R0, 0x1, R5 ;  /* 0x0000000100027824 */ /* 0x001fe200078e0205 */
[----:B------:R-:W-:-:S04]  /*0a60*/  IADD3 R5, R5, 0x80, RZ ;  /* 0x0000008005057810 */ /* 0x000fc80007ffe0ff */
[----:B------:R-:W-:-:S05]  /*0a70*/  IADD3 R2, P0, R2, c[0x0][0x170], RZ ;  /* 0x00005c0002027a10 */ /* 0x000fca0007f1e0ff */
[----:B------:R-:W-:-:S05]  /*0a80*/  IMAD.X R3, RZ, RZ, c[0x0][0x174], P0 ;  /* 0x00005d00ff037624 */ /* 0x000fca00000e06ff */
[----:B------:R0:W-:Y:S03]  /*0a90*/  STG.E.U8 [R2.64], R13 ;  /* 0x0000000d02007986 */ /* 0x0001e6000c101104 */
.L_x_4698:
        /* <DEDUP_REMOVED lines=8> */
.L_x_4699:
[----:B------:R-:W-:Y:S05]  /*0b20*/  BSYNC B1 ;  /* 0x0000000000017941 */ /* 0x000fea0003800000 */
.L_x_4695:
[----:B------:R-:W-:-:S13]  /*0b30*/  ISETP.GE.AND P0, PT, R5, R4, PT ;  /* 0x000000040500720c */ /* 0x000fda0003f06270 */
[----:B0-----:R-:W-:Y:S01]  /*0b40*/  @!P0 IMAD.IADD R2, R0, 0x1, R5 ;  /* 0x0000000100028824 */ /* 0x001fe200078e0205 */
[----:B------:R-:W-:-:S04]  /*0b50*/  @!P0 IADD3 R5, R5, 0x80, RZ ;  /* 0x0000008005058810 */ /* 0x000fc80007ffe0ff */
[----:B------:R-:W-:-:S05]  /*0b60*/  @!P0 IADD3 R2, P1, R2, c[0x0][0x170], RZ ;  /* 0x00005c0002028a10 */ /* 0x000fca0007f3e0ff */
[----:B------:R-:W-:-:S05]  /*0b70*/  @!P0 IMAD.X R3, RZ, RZ, c[0x0][0x174], P1 ;  /* 0x00005d00ff038624 */ /* 0x000fca00008e06ff */
[----:B------:R0:W-:Y:S03]  /*0b80*/  @!P0 STG.E.U8 [R2.64], R17 ;  /* 0x0000001102008986 */ /* 0x0001e6000c101104 */
.L_x_4700:
[----:B------:R-:W-:Y:S05]  /*0b90*/  BSYNC B0 ;  /* 0x0000000000007941 */ /* 0x000fea0003800000 */
.L_x_4694:
        /* <DEDUP_REMOVED lines=9> */
.L_x_4701:
        /* <DEDUP_REMOVED lines=13> */
.L_x_41847:


//--------------------- .text._ZN2at6native29vectorized_elementwise_kernelILi4ENS0_13AUnaryFunctorIffbZZZNS0_23logical_xor_kernel_cudaERNS_14TensorIteratorEENKUlvE0_clEvENKUlvE5_clEvEUlffE_EESt5arrayIPcLm2EEEEviT0_T1_ --------------------------
	.section	.text._ZN2at6native29vectorized_elementwise_kernelILi4ENS0_13AUnaryFunctorIffbZZZNS0_23logical_xor_kernel_cudaERNS_14TensorIteratorEENKUlvE0_clEvENKUlvE5_clEvEUlffE_EESt5arrayIPcLm2EEEEviT0_T1_,"ax",@progbits
	.sectioninfo	@"SHI_REGISTERS=28"
	.align	128
        .global         _ZN2at6native29vectorized_elementwise_kernelILi4ENS0_13AUnaryFunctorIffbZZZNS0_23logical_xor_kernel_cudaERNS_14TensorIteratorEENKUlvE0_clEvENKUlvE5_clEvEUlffE_EESt5arrayIPcLm2EEEEviT0_T1_
        .type           _ZN2at6native29vectorized_elementwise_kernelILi4ENS0_13AUnaryFunctorIffbZZZNS0_23logical_xor_kernel_cudaERNS_14TensorIteratorEENKUlvE0_clEvENKUlvE5_clEvEUlffE_EESt5arrayIPcLm2EEEEviT0_T1_,@function
        .size           _ZN2at6native29vectorized_elementwise_kernelILi4ENS0_13AUnaryFunctorIffbZZZNS0_23logical_xor_kernel_cudaERNS_14TensorIteratorEENKUlvE0_clEvENKUlvE5_clEvEUlffE_EESt5arrayIPcLm2EEEEviT0_T1_,(.L_x_41848 - _ZN2at6native29vectorized_elementwise_kernelILi4ENS0_13AUnaryFunctorIffbZZZNS0_23logical_xor_kernel_cudaERNS_14TensorIteratorEENKUlvE0_clEvENKUlvE5_clEvEUlffE_EESt5arrayIPcLm2EEEEviT0_T1_)
        .other          _ZN2at6native29vectorized_elementwise_kernelILi4ENS0_13AUnaryFunctorIffbZZZNS0_23logical_xor_kernel_cudaERNS_14TensorIteratorEENKUlvE0_clEvENKUlvE5_clEvEUlffE_EESt5arrayIPcLm2EEEEviT0_T1_,@"STO_CUDA_ENTRY STV_DEFAULT"
_ZN2at6native29vectorized_elementwise_kernelILi4ENS0_13AUnaryFunctorIffbZZZNS0_23logical_xor_kernel_cudaERNS_14TensorIteratorEENKUlvE0_clEvENKUlvE5_clEvEUlffE_EESt5arrayIPcLm2EEEEviT0_T1_:
.text._ZN2at6native29vectorized_elementwise_kernelILi4ENS0_13AUnaryFunctorIffbZZZNS0_23logical_xor_kernel_cudaERNS_14TensorIteratorEENKUlvE0_clEvENKUlvE5_clEvEUlffE_EESt5arrayIPcLm2EEEEviT0_T1_:
        /* <DEDUP_REMOVED lines=11> */
[----:B------:R-:W2:Y:S04]  /*00b0*/  LDG.E.128 R8, [R2.64] ;  /* 0x0000000402087981 */ /* 0x000ea8000c1e1d00 */
[----:B------:R-:W3:Y:S01]  /*00c0*/  LDG.E.128 R4, [R2.64+0x800] ;  /* 0x0008000402047981 */ /* 0x000ee2000c1e1d00 */
[----:B------:R-:W-:Y:S02]  /*00d0*/  FSETP.NEU.FTZ.AND P0, PT, RZ, c[0x0][0x168], PT ;  /* 0x00005a00ff007a0b */ /* 0x000fe40003f1d000 */
[----:B--2---:R-:W-:Y:S02]  /*00e0*/  FSETP.NEU.FTZ.AND P1, PT, R8, RZ, PT ;  /* 0x000000ff0800720b */ /* 0x004fe40003f3d000 */
[----:B------:R-:W-:Y:S02]  /*00f0*/  FSETP.NEU.FTZ.AND P3, PT, R9, RZ, PT ;  /* 0x000000ff0900720b */ /* 0x000fe40003f7d000 */
[----:B------:R-:W-:-:S02]  /*0100*/  PLOP3.LUT P2, PT, P0, P1, PT, 0x28, 0x0 ;  /* 0x000000000000781c */ /* 0x000fc40000742570 */
[----:B---3--:R-:W-:Y:S02]  /*0110*/  FSETP.NEU.FTZ.AND P4, PT, R4, RZ, PT ;  /* 0x000000ff0400720b */ /* 0x008fe40003f9d000 */
[----:B------:R-:W-:Y:S02]  /*0120*/  SEL R8, RZ, 0x1, !P2 ;  /* 0x00000001ff087807 */ /* 0x000fe40005000000 */
[----:B------:R-:W-:Y:S02]  /*0130*/  FSETP.NEU.FTZ.AND P2, PT, R5, RZ, PT ;  /* 0x000000ff0500720b */ /* 0x000fe40003f5d000 */
[----:B------:R-:W-:Y:S02]  /*0140*/  PLOP3.LUT P4, PT, P0, P4, PT, 0x28, 0x0 ;  /* 0x000000000000781c */ /* 0x000fe40000788570 */
[----:B------:R-:W-:Y:S02]  /*0150*/  PLOP3.LUT P6, PT, P0, P2, PT, 0x28, 0x0 ;  /* 0x000000000000781c */ /* 0x000fe400007c4570 */
[----:B------:R-:W-:-:S02]  /*0160*/  PLOP3.LUT P3, PT, P0, P3, PT, 0x28, 0x0 ;  /* 0x000000000000781c */ /* 0x000fc40000766570 */
[----:B------:R-:W-:Y:S02]  /*0170*/  FSETP.NEU.FTZ.AND P1, PT, R10, RZ, PT ;  /* 0x000000ff0a00720b */ /* 0x000fe40003f3d000 */
[----:B------:R-:W-:Y:S02]  /*0180*/  FSETP.NEU.FTZ.AND P5, PT, R6, RZ, PT ;  /* 0x000000ff0600720b */ /* 0x000fe40003fbd000 */
[----:B------:R-:W-:Y:S02]  /*0190*/  SEL R3, RZ, 0x1, !P4 ;  /* 0x00000001ff037807 */ /* 0x000fe40006000000 */
[----:B------:R-:W-:Y:S02]  /*01a0*/  SEL R4, RZ, 0x1, !P6 ;  /* 0x00000001ff047807 */ /* 0x000fe40007000000 */
[----:B------:R-:W-:Y:S02]  /*01b0*/  SEL R9, RZ, 0x1, !P3 ;  /* 0x00000001ff097807 */ /* 0x000fe40005800000 */
[----:B------:R-:W-:-:S02]  /*01c0*/  PLOP3.LUT P1, PT, P0, P1, PT, 0x28, 0x0 ;  /* 0x000000000000781c */ /* 0x000fc40000722570 */
[----:B------:R-:W-:Y:S02]  /*01d0*/  PLOP3.LUT P5, PT, P0, P5, PT, 0x28, 0x0 ;  /* 0x000000000000781c */ /* 0x000fe400007aa570 */
[----:B------:R-:W-:Y:S02]  /*01e0*/  FSETP.NEU.FTZ.AND P3, PT, R11, RZ, PT ;  /* 0x000000ff0b00720b */ /* 0x000fe40003f7d000 */
[----:B------:R-:W-:Y:S02]  /*01f0*/  FSETP.NEU.FTZ.AND P2, PT, R7, RZ, PT ;  /* 0x000000ff0700720b */ /* 0x000fe40003f5d000 */
[----:B------:R-:W-:Y:S02]  /*0200*/  IADD3 R2, P4, R0, c[0x0][0x170], RZ ;  /* 0x00005c0000027a10 */ /* 0x000fe40007f9e0ff */
[----:B------:R-:W-:Y:S02]  /*0210*/  PRMT R5, R4, 0x7604, R3 ;  /* 0x0000760404057816 */ /* 0x000fe40000000003 */
[----:B------:R-:W-:Y:S01]  /*0220*/  PRMT R9, R9, 0x7604, R8 ;  /* 0x0000760409097816 */ /* 0x000fe20000000008 */
[----:B------:R-:W-:Y:S01]  /*0230*/  IMAD.X R3, RZ, RZ, c[0x0][0x174], P4 ;  /* 0x00005d00ff037624 */ /* 0x000fe200020e06ff */
[----:B------:R-:W-:-:S02]  /*0240*/  SEL R0, RZ, 0x1, !P1 ;  /* 0x00000001ff007807 */ /* 0x000fc40004800000 */
[----:B------:R-:W-:Y:S01]  /*0250*/  SEL R4, RZ, 0x1, !P5 ;  /* 0x00000001ff047807 */ /* 0x000fe20006800000 */
[----:B------:R-:W-:Y:S01]  /*0260*/  IMAD.WIDE R2, R13, 0x4, R2 ;  /* 0x000000040d027825 */ /* 0x000fe200078e0202 */
[----:B------:R-:W-:Y:S02]  /*0270*/  PLOP3.LUT P3, PT, P0, P3, PT, 0x28, 0x0 ;  /* 0x000000000000781c */ /* 0x000fe40000766570 */
[----:B------:R-:W-:Y:S02]  /*0280*/  PLOP3.LUT P2, PT, P0, P2, PT, 0x28, 0x0 ;  /* 0x000000000000781c */ /* 0x000fe40000744570 */
[----:B------:R-:W-:Y:S02]  /*0290*/  PRMT R9, R0, 0x7054, R9 ;  /* 0x0000705400097816 */ /* 0x000fe40000000009 */
[----:B------:R-:W-:Y:S02]  /*02a0*/  PRMT R5, R4, 0x7054, R5 ;  /* 0x0000705404057816 */ /* 0x000fe40000000005 */
[----:B------:R-:W-:-:S02]  /*02b0*/  SEL R0, RZ, 0x1, !P3 ;  /* 0x00000001ff007807 */ /* 0x000fc40005800000 */
[----:B------:R-:W-:Y:S02]  /*02c0*/  SEL R4, RZ, 0x1, !P2 ;  /* 0x00000001ff047807 */ /* 0x000fe40005000000 */
[----:B------:R-:W-:Y:S02]  /*02d0*/  PRMT R9, R0, 0x654, R9 ;  /* 0x0000065400097816 */ /* 0x000fe40000000009 */
[----:B------:R-:W-:-:S03]  /*02e0*/  PRMT R5, R4, 0x654, R5 ;  /* 0x0000065404057816 */ /* 0x000fc60000000005 */
[----:B------:R-:W-:Y:S04]  /*02f0*/  STG.E [R2.64], R9 ;  /* 0x0000000902007986 */ /* 0x000fe8000c101904 */
[----:B------:R-:W-:Y:S01]  /*0300*/  STG.E [R2.64+0x200], R5 ;  /* 0x0002000502007986 */ /* 0x000fe2000c101904 */
[----:B------:R-:W-:Y:S05]  /*0310*/  EXIT ;  /* 0x000000000000794d */ /* 0x000fea0003800000 */
.L_x_4702:
        /* <DEDUP_REMOVED lines=104> */
.L_x_4705:
[----:B------:R-:W-:-:S13]  /*09a0*/  ISETP.GE.AND P0, PT, R5, R4, PT ;  /* 0x000000040500720c */ /* 0x000fda0003f06270 */
[----:B------:R-:W-:Y:S05]  /*09b0*/  @P0 BRA `(.L_x_4707) ;  /* 0x000000c000000947 */ /* 0x000fea0003800000 */
[----:B0-----:R-:W-:Y:S01]  /*09c0*/  IMAD.IADD R2, R0, 0x1, R5 ;  /* 0x0000000100027824 */ /* 0x001fe200078e0205 */
[----:B------:R-:W-:-:S04]  /*09d0*/  IADD3 R5, R5, 0x80, RZ ;  /* 0x0000008005057810 */ /* 0x000fc80007ffe0ff */
[----:B------:R-:W-:-:S05]  /*09e0*/  IADD3 R2, P0, R2, c[0x0][0x170], RZ ;  /* 0x00005c0002027a10 */ /* 0x000fca0007f1e0ff */
[----:B------:R-:W-:-:S05]  /*09f0*/  IMAD.X R3, RZ, RZ, c[0x0][0x174], P0 ;  /* 0x00005d00ff037624 */ /* 0x000fca00000e06ff */
[----:B------:R0:W-:Y:S03]  /*0a00*/  STG.E.U8 [R2.64], R11 ;  /* 0x0000000b02007986 */ /* 0x0001e6000c101104 */
.L_x_4706:
[----:B------:R-:W-:-:S13]  /*0a10*/  ISETP.GE.AND P0, PT, R5, R4, PT ;  /* 0x000000040500720c */ /* 0x000fda0003f06270 */
[----:B------:R-:W-:Y:S05]  /*0a20*/  @P0 BRA `(.L_x_4708) ;  /* 0x000000d000000947 */ /* 0x000fea0003800000 */
[----:B0-----:R-:W-:Y:S01]  /*0a30*/  IMAD.IADD R2, R0, 0x1, R5 ;  /* 0x0000000100027824 */ /* 0x001fe200078e0205 */
[----:B------:R-:W-:-:S04]  /*0a40*/  IADD3 R5, R5, 0x80, RZ ;  /* 0x0000008005057810 */ /* 0x000fc80007ffe0ff */
[----:B------:R-:W-:-:S05]  /*0a50*/  IADD3 R2, P0, R2, c[0x0][0x170], RZ ;  /* 0x00005c0002027a10 */ /* 0x000fca0007f1e0ff */
[----:B------:R-:W-:-:S05]  /*0a60*/  IMAD.X R3, RZ, RZ, c[0x0][0x174], P0 ;  /* 0x00005d00ff037624 */ /* 0x000fca00000e06ff */
[----:B------:R0:W-:Y:S03]  /*0a70*/  STG.E.U8 [R2.64], R13 ;  /* 0x0000000d02007986 */ /* 0x0001e6000c101104 */
.L_x_4707:
        /* <DEDUP_REMOVED lines=8> */
.L_x_4708:
[----:B------:R-:W-:Y:S05]  /*0b00*/  BSYNC B1 ;  /* 0x0000000000017941 */ /* 0x000fea0003800000 */
.L_x_4704:
[----:B------:R-:W-:-:S13]  /*0b10*/  ISETP.GE.AND P0, PT, R5, R4, PT ;  /* 0x000000040500720c */ /* 0x000fda0003f06270 */
[----:B0-----:R-:W-:Y:S01]  /*0b20*/  @!P0 IMAD.IADD R2, R0, 0x1, R5 ;  /* 0x0000000100028824 */ /* 0x001fe200078e0205 */
[----:B------:R-:W-:-:S04]  /*0b30*/  @!P0 IADD3 R5, R5, 0x80, RZ ;  /* 0x0000008005058810 */ /* 0x000fc80007ffe0ff */
[----:B------:R-:W-:-:S05]  /*0b40*/  @!P0 IADD3 R2, P1, R2, c[0x0][0x170], RZ ;  /* 0x00005c0002028a10 */ /* 0x000fca0007f3e0ff */
[----:B------:R-:W-:-:S05]  /*0b50*/  @!P0 IMAD.X R3, RZ, RZ, c[0x0][0x174], P1 ;  /* 0x00005d00ff038624 */ /* 0x000fca00008e06ff */
[----:B------:R0:W-:Y:S03]  /*0b60*/  @!P0 STG.E.U8 [R2.64], R17 ;  /* 0x0000001102008986 */ /* 0x0001e6000c101104 */
.L_x_4709:
[----:B------:R-:W-:Y:S05]  /*0b70*/  BSYNC B0 ;  /* 0x0000000000007941 */ /* 0x000fea0003800000 */
.L_x_4703:
        /* <DEDUP_REMOVED lines=9> */
.L_x_4710:
        /* <DEDUP_REMOVED lines=15> */
.L_x_41848:


//--------------------- .text._ZN2at6native29vectorized_elementwise_kernelILi8ENS0_13AUnaryFunctorIffbZZZNS0_23logical_xor_kernel_cudaERNS_14TensorIteratorEENKUlvE0_clEvENKUlvE5_clEvEUlffE_EESt5arrayIPcLm2EEEEviT0_T1_ --------------------------
	.section	.text._ZN2at6native29vectorized_elementwise_kernelILi8ENS0_13AUnaryFunctorIffbZZZNS0_23logical_xor_kernel_cudaERNS_14TensorIteratorEENKUlvE0_clEvENKUlvE5_clEvEUlffE_EESt5arrayIPcLm2EEEEviT0_T1_,"ax",@progbits
	.sectioninfo	@"SHI_REGISTERS=4"
	.align	128
        .global         _ZN2at6native29vectorized_elementwise_kernelILi8ENS0_13AUnaryFunctorIffbZZZNS0_23logical_xor_kernel_cudaERNS_14TensorIteratorEENKUlvE0_clEvENKUlvE5_clEvEUlffE_EESt5arrayIPcLm2EEEEviT0_T1_
        .type           _ZN2at6native29vectorized_elementwise_kernelILi8ENS0_13AUnaryFunctorIffbZZZNS0_23logical_xor_kernel_cudaERNS_14TensorIteratorEENKUlvE0_clEvENKUlvE5_clEvEUlffE_EESt5arrayIPcLm2EEEEviT0_T1_,@function
        .size           _ZN2at6native29vectorized_elementwise_kernelILi8ENS0_13AUnaryFunctorIffbZZZNS0_23logical_xor_kernel_cudaERNS_14TensorIteratorEENKUlvE0_clEvENKUlvE5_clEvEUlffE_EESt5arrayIPcLm2EEEEviT0_T1_,(.L_x_41849 - _ZN2at6native29vectorized_elementwise_kernelILi8ENS0_13AUnaryFunctorIffbZZZNS0_23logical_xor_kernel_cudaERNS_14TensorIteratorEENKUlvE0_clEvENKUlvE5_clEvEUlffE_EESt5arrayIPcLm2EEEEviT0_T1_)
        .other          _ZN2at6native29vectorized_elementwise_kernelILi8ENS0_13AUnaryFunctorIffbZZZNS0_23logical_xor_kernel_cudaERNS_14TensorIteratorEENKUlvE0_clEvENKUlvE5_clEvEUlffE_EESt5arrayIPcLm2EEEEviT0_T1_,@"STO_CUDA_ENTRY STV_DEFAULT"
_ZN2at6native29vectorized_elementwise_kernelILi8ENS0_13AUnaryFunctorIffbZZZNS0_23logical_xor_kernel_cudaERNS_14TensorIteratorEENKUlvE0_clEvENKUlvE5_clEvEUlffE_EESt5arrayIPcLm2EEEEviT0_T1_:
.text._ZN2at6native29vectorized_elementwise_kernelILi8ENS0_13AUnaryFunctorIffbZZZNS0_23logical_xor_kernel_cudaERNS_14TensorIteratorEENKUlvE0_clEvENKUlvE5_clEvEUlffE_EESt5arrayIPcLm2EEEEviT0_T1_:
[----:B------:R-:W-:Y:S02]  /*0000*/  MOV R1, c[0x0][0x28] ;  /* 0x00000a0000017a02 */ /* 0x000fe40000000f00 */
[----:B------:R-:W-:Y:S05]  /*0010*/  EXIT ;  /* 0x000000000000794d */ /* 0x000fea0003800000 */
.L_x_4711:
        /* <DEDUP_REMOVED lines=14> */
.L_x_41849:


//--------------------- .text._ZN2at6native18elementwise_kernelILi128ELi4EZNS0_15gpu_kernel_implINS0_13BinaryFunctorIffbZZZNS0_23logical_xor_kernel_cudaERNS_14TensorIteratorEENKUlvE0_clEvENKUlvE5_clEvEUlffE_EEEEvRNS_18TensorIteratorBaseERKT_EUliE_EEviT1_ --------------------------
	.section	.text._ZN2at6native18elementwise_kernelILi128ELi4EZNS0_15gpu_kernel_implINS0_13BinaryFunctorIffbZZZNS0_23logical_xor_kernel_cudaERNS_14TensorIteratorEENKUlvE0_clEvENKUlvE5_clEvEUlffE_EEEEvRNS_18TensorIteratorBaseERKT_EUliE_EEviT1_,"ax",@progbits
	.sectioninfo	@"SHI_REGISTERS=26"
	.align	128
        .global         _ZN2at6native18elementwise_kernelILi128ELi4EZNS0_15gpu_kernel_implINS0_13BinaryFunctorIffbZZZNS0_23logical_xor_kernel_cudaERNS_14TensorIteratorEENKUlvE0_clEvENKUlvE5_clEvEUlffE_EEEEvRNS_18TensorIteratorBaseERKT_EUliE_EEviT1_
        .type           _ZN2at6native18elementwise_kernelILi128ELi4EZNS0_15gpu_kernel_implINS0_13BinaryFunctorIffbZZZNS0_23logical_xor_kernel_cudaERNS_14TensorIteratorEENKUlvE0_clEvENKUlvE5_clEvEUlffE_EEEEvRNS_18TensorIteratorBaseERKT_EUliE_EEviT1_,@function
        .size           _ZN2at6native18elementwise_kernelILi128ELi4EZNS0_15gpu_kernel_implINS0_13BinaryFunctorIffbZZZNS0_23logical_xor_kernel_cudaERNS_14TensorIteratorEENKUlvE0_clEvENKUlvE5_clEvEUlffE_EEEEvRNS_18TensorIteratorBaseERKT_EUliE_EEviT1_,(.L_x_41850 - _ZN2at6native18elementwise_kernelILi128ELi4EZNS0_15gpu_kernel_implINS0_13BinaryFunctorIffbZZZNS0_23logical_xor_kernel_cudaERNS_14TensorIteratorEENKUlvE0_clEvENKUlvE5_clEvEUlffE_EEEEvRNS_18TensorIteratorBaseERKT_EUliE_EEviT1_)
        .other          _ZN2at6native18elementwise_kernelILi128ELi4EZNS0_15gpu_kernel_implINS0_13BinaryFunctorIffbZZZNS0_23logical_xor_kernel_cudaERNS_14TensorIteratorEENKUlvE0_clEvENKUlvE5_clEvEUlffE_EEEEvRNS_18TensorIteratorBaseERKT_EUliE_EEviT1_,@"STO_CUDA_ENTRY STV_DEFAULT"
_ZN2at6native18elementwise_kernelILi128ELi4EZNS0_15gpu_kernel_implINS0_13BinaryFunctorIffbZZZNS0_23logical_xor_kernel_cudaERNS_14TensorIteratorEENKUlvE0_clEvENKUlvE5_clEvEUlffE_EEEEvRNS_18TensorIteratorBaseERKT_EUliE_EEviT1_:
.text._ZN2at6native18elementwise_kernelILi128ELi4EZNS0_15gpu_kernel_implINS0_13BinaryFunctorIffbZZZNS0_23logical_xor_kernel_cudaERNS_14TensorIteratorEENKUlvE0_clEvENKUlvE5_clEvEUlffE_EEEEvRNS_18TensorIteratorBaseERKT_EUliE_EEviT1_:
        /* <DEDUP_REMOVED lines=263> */
.L_x_4714:
        /* <DEDUP_REMOVED lines=20> */
.L_x_4719:
[----:B------:R-:W2:Y:S02]  /*11b0*/  LDG.E.U8 R2, [R2.64] ;  /* 0x0000002402027981 */ /* 0x000ea4000c1e1100 */
[----:B--2---:R0:W1:Y:S01]  /*11c0*/  I2F.U16 R23, R2 ;  /* 0x0000000200177306 */ /* 0x0040620000101000 */
[----:B------:R-:W-:Y:S05]  /*11d0*/  BRA `(.L_x_4721) ;  /* 0x00000ca000007947 */ /* 0x000fea0003800000 */
.L_x_4718:
        /* <DEDUP_REMOVED lines=9> */
.L_x_4723:
[----:B------:R-:W2:Y:S02]  /*1270*/  LDG.E R2, [R2.64] ;  /* 0x0000002402027981 */ /* 0x000ea4000c1e1900 */
[----:B--2---:R0:W1:Y:S01]  /*1280*/  I2F R23, R2 ;  /* 0x0000000200177306 */ /* 0x0040620000201400 */
[----:B------:R-:W-:Y:S05]  /*1290*/  BRA `(.L_x_4721) ;  /* 0x00000be000007947 */ /* 0x000fea0003800000 */
.L_x_4722:
[----:B------:R-:W2:Y:S02]  /*12a0*/  LDG.E.U16 R2, [R2.64] ;  /* 0x0000002402027981 */ /* 0x000ea4000c1e1500 */
[----:B--2---:R0:W1:Y:S01]  /*12b0*/  I2F.S16 R23, R2 ;  /* 0x0000000200177306 */ /* 0x0040620000101400 */
[----:B------:R-:W-:Y:S05]  /*12c0*/  BRA `(.L_x_4721) ;  /* 0x00000bb000007947 */ /* 0x000fea0003800000 */
.L_x_4717:
        /* <DEDUP_REMOVED lines=8> */
.L_x_4725:
[----:B------:R-:W2:Y:S02]  /*1350*/  LDG.E.U16 R2, [R2.64] ;  /* 0x0000002402027981 */ /* 0x000ea4000c1e1500 */
[----:B--2---:R-:W-:Y:S01]  /*1360*/  HADD2.F32 R23, -RZ, R2.H0_H0 ;  /* 0x20000002ff177230 */ /* 0x004fe20000004100 */
[----:B------:R-:W-:Y:S05]  /*1370*/  BRA `(.L_x_4721) ;  /* 0x00000b0000007947 */ /* 0x000fea0003800000 */
.L_x_4724:
        /* <DEDUP_REMOVED lines=8> */
.L_x_4727:
[----:B------:R-:W2:Y:S02]  /*1400*/  LDG.E.U16 R2, [R2.64] ;  /* 0x0000002402027981 */ /* 0x000ea4000c1e1500 */
[----:B--2---:R-:W-:Y:S01]  /*1410*/  HADD2.F32 R23, -RZ, R2.H0_H0 ;  /* 0x20000002ff177230 */ /* 0x004fe20000004100 */
[----:B------:R-:W-:Y:S05]  /*1420*/  BRA `(.L_x_4721) ;  /* 0x00000a5000007947 */ /* 0x000fea0003800000 */
.L_x_4726:
[----:B------:R-:W2:Y:S02]  /*1430*/  LDG.E.64 R2, [R2.64] ;  /* 0x0000002402027981 */ /* 0x000ea4000c1e1b00 */
[----:B--2---:R-:W0:Y:S01]  /*1440*/  F2F.F32.F64 R23, R2 ;  /* 0x0000000200177310 */ /* 0x004e220000301000 */
[----:B------:R-:W0:-:S14]  /*1450*/  DSETP.GEU.AND P0, PT, |R2|, c[0x2][0x0], PT ;  /* 0x008000000200762a */ /* 0x000e1c0003f0e200 */
[----:B0-----:R-:W-:Y:S01]  /*1460*/  @!P0 FMUL R23, R23, 1.175494350822287508e-38 ;  /* 0x0080000017178820 */ /* 0x001fe20000400000 */
[----:B------:R-:W-:Y:S05]  /*1470*/  BRA `(.L_x_4721) ;  /* 0x00000a0000007947 */ /* 0x000fea0003800000 */
.L_x_4716:
        /* <DEDUP_REMOVED lines=12> */
.L_x_4730:
[----:B------:R-:W2:Y:S02]  /*1540*/  LDG.E.64 R2, [R2.64] ;  /* 0x0000002402027981 */ /* 0x000ea4000c1e1b00 */
[----:B--2---:R-:W0:Y:S01]  /*1550*/  F2F.F32.F64 R23, R2 ;  /* 0x0000000200177310 */ /* 0x004e220000301000 */
[----:B------:R-:W0:-:S14]  /*1560*/  DSETP.GEU.AND P0, PT, |R2|, c[0x2][0x0], PT ;  /* 0x008000000200762a */ /* 0x000e1c0003f0e200 */
[----:B0-----:R-:W-:Y:S01]  /*1570*/  @!P0 FMUL R23, R23, 1.175494350822287508e-38 ;  /* 0x0080000017178820 */ /* 0x001fe20000400000 */
[----:B------:R-:W-:Y:S05]  /*1580*/  BRA `(.L_x_4721) ;  /* 0x000008f000007947 */ /* 0x000fea0003800000 */
.L_x_4729:
        /* <DEDUP_REMOVED lines=26> */
.L_x_4732:
        /* <DEDUP_REMOVED lines=13> */
.L_x_4731:
[----:B------:R-:W2:Y:S02]  /*1800*/  LDG.E.U16 R2, [R2.64] ;  /* 0x0000002402027981 */ /* 0x000ea4000c1e1500 */
[----:B--2---:R-:W-:Y:S01]  /*1810*/  PRMT R23, RZ, 0x5410, R2 ;  /* 0x00005410ff177816 */ /* 0x004fe20000000002 */
[----:B------:R-:W-:Y:S05]  /*1820*/  BRA `(.L_x_4721) ;  /* 0x0000065000007947 */ /* 0x000fea0003800000 */
.L_x_4728:
        /* <DEDUP_REMOVED lines=11> */
.L_x_4735:
        /* <DEDUP_REMOVED lines=20> */
.L_x_4737:
[----:B------:R-:W-:Y:S05]  /*1a20*/  BSYNC B0 ;  /* 0x0000000000007941 */ /* 0x000fea0003800000 */
.L_x_4736:
[----:B------:R-:W-:Y:S01]  /*1a30*/  IMAD.SHL.U32 R2, R2, 0x100000, RZ ;  /* 0x0010000002027824 */ /* 0x000fe200078e00ff */
[----:B------:R-:W-:-:S04]  /*1a40*/  LEA R0, R0, 0x3b800000, 0x17 ;  /* 0x3b80000000007811 */ /* 0x000fc800078eb8ff */
[----:B------:R-:W-:Y:S01]  /*1a50*/  LOP3.LUT R23, R0, R2, R23, 0xfe, !PT ;  /* 0x0000000200177212 */ /* 0x000fe200078efe17 */
[----:B------:R-:W-:Y:S05]  /*1a60*/  BRA `(.L_x_4721) ;  /* 0x0000041000007947 */ /* 0x000fea0003800000 */
.L_x_4734:
        /* <DEDUP_REMOVED lines=20> */
.L_x_4739:
[----:B------:R-:W-:Y:S05]  /*1bb0*/  BSYNC B0 ;  /* 0x0000000000007941 */ /* 0x000fea0003800000 */
.L_x_4738:
[----:B------:R-:W-:Y:S01]  /*1bc0*/  IMAD.SHL.U32 R2, R2, 0x200000, RZ ;  /* 0x0020000002027824 */ /* 0x000fe200078e00ff */
[----:B------:R-:W-:-:S04]  /*1bd0*/  LEA R0, R0, 0x37800000, 0x17 ;  /* 0x3780000000007811 */ /* 0x000fc800078eb8ff */
[----:B------:R-:W-:Y:S01]  /*1be0*/  LOP3.LUT R23, R0, R2, R23, 0xfe, !PT ;  /* 0x0000000200177212 */ /* 0x000fe200078efe17 */
[----:B------:R-:W-:Y:S05]  /*1bf0*/  BRA `(.L_x_4721) ;  /* 0x0000028000007947 */ /* 0x000fea0003800000 */
.L_x_4733:
        /* <DEDUP_REMOVED lines=14> */
.L_x_4720:
        /* <DEDUP_REMOVED lines=21> */
.L_x_4741:
[----:B------:R-:W2:Y:S02]  /*1e30*/  LDG.E.64 R2, [R2.64] ;  /* 0x0000002402027981 */ /* 0x000ea4000c1e1b00 */
[----:B--2---:R0:W1:Y:S01]  /*1e40*/  I2F.U64 R23, R2 ;  /* 0x0000000200177312 */ /* 0x0040620000301000 */
[----:B------:R-:W-:Y:S05]  /*1e50*/  BRA `(.L_x_4721) ;  /* 0x0000002000007947 */ /* 0x000fea0003800000 */
.L_x_4740:
[----:B------:R-:W2:Y:S02]  /*1e60*/  LDG.E R2, [R2.64] ;  /* 0x0000002402027981 */ /* 0x000ea4000c1e1900 */
[----:B--2---:R0:W1:Y:S02]  /*1e70*/  I2F.U32 R23, R2 ;  /* 0x0000000200177306 */ /* 0x0040640000201000 */
.L_x_4721:
[----:B------:R-:W-:Y:S05]  /*1e80*/  BSYNC B6 ;  /* 0x0000000000067941 */ /* 0x000fea0003800000 */
.L_x_4715:
[----:B------:R-:W2:Y:S01]  /*1e90*/  LDC.U8 R4, c[0x0][0x3e3] ;  /* 0x0000f8c0ff047b82 */ /* 0x000ea20000000000 */
[----:B0-----:R-:W-:Y:S01]  /*1ea0*/  IADD3 R2, P1, R22, c[0x0][0x3d8], RZ ;  /* 0x0000f60016027a10 */ /* 0x001fe20007f3e0ff */
[----:B------:R-:W-:Y:S04]  /*1eb0*/  BSSY B6, `(.L_x_4742) ;  /* 0x00000dd000067945 */ /* 0x000fe80003800000 */
[----:B------:R-:W-:Y:S01]  /*1ec0*/  IMAD.X R3, RZ, RZ, c[0x0][0x3dc], P1 ;  /* 0x0000f700ff037624 */ /* 0x000fe200008e06ff */
[----:B--2---:R-:W-:-:S04]  /*1ed0*/  PRMT R0, R4, 0x9910, RZ ;  /* 0x0000991004007816 */ /* 0x004fc800000000ff */
        /* <DEDUP_REMOVED lines=13> */
.L_x_4746:
[----:B------:R-:W2:Y:S02]  /*1fb0*/  LDG.E.U8 R0, [R2.64] ;  /* 0x0000002402007981 */ /* 0x000ea4000c1e1100 */
[----:B--2---:R-:W0:Y:S01]  /*1fc0*/  I2F.U16 R0, R0 ;  /* 0x0000000000007306 */ /* 0x004e220000101000 */
[----:B------:R-:W-:Y:S05]  /*1fd0*/  BRA `(.L_x_4748) ;  /* 0x00000ca000007947 */ /* 0x000fea0003800000 */
.L_x_4745:
        /* <DEDUP_REMOVED lines=9> */
.L_x_4750:
[----:B------:R-:W2:Y:S02]  /*2070*/  LDG.E R0, [R2.64] ;  /* 0x0000002402007981 */ /* 0x000ea4000c1e1900 */
[----:B--2---:R-:W0:Y:S01]  /*2080*/  I2F R0, R0 ;  /* 0x0000000000007306 */ /* 0x004e220000201400 */
[----:B------:R-:W-:Y:S05]  /*2090*/  BRA `(.L_x_4748) ;  /* 0x00000be000007947 */ /* 0x000fea0003800000 */
.L_x_4749:
[----:B------:R-:W2:Y:S02]  /*20a0*/  LDG.E.U16 R0, [R2.64] ;  /* 0x0000002402007981 */ /* 0x000ea4000c1e1500 */
[----:B--2---:R-:W0:Y:S01]  /*20b0*/  I2F.S16 R0, R0 ;  /* 0x0000000000007306 */ /* 0x004e220000101400 */
[----:B------:R-:W-:Y:S05]  /*20c0*/  BRA `(.L_x_4748) ;  /* 0x00000bb000007947 */ /* 0x000fea0003800000 */
.L_x_4744:
        /* <DEDUP_REMOVED lines=8> */
.L_x_4752:
[----:B------:R-:W2:Y:S02]  /*2150*/  LDG.E.U16 R0, [R2.64] ;  /* 0x0000002402007981 */ /* 0x000ea4000c1e1500 */
[----:B--2---:R-:W-:Y:S01]  /*2160*/  HADD2.F32 R0, -RZ, R0.H0_H0 ;  /* 0x20000000ff007230 */ /* 0x004fe20000004100 */
[----:B------:R-:W-:Y:S05]  /*2170*/  BRA `(.L_x_4748) ;  /* 0x00000b0000007947 */ /* 0x000fea0003800000 */
.L_x_4751:
        /* <DEDUP_REMOVED lines=8> */
.L_x_4754:
[----:B------:R-:W2:Y:S02]  /*2200*/  LDG.E.U16 R0, [R2.64] ;  /* 0x0000002402007981 */ /* 0x000ea4000c1e1500 */
[----:B--2---:R-:W-:Y:S01]  /*2210*/  HADD2.F32 R0, -RZ, R0.H0_H0 ;  /* 0x20000000ff007230 */ /* 0x004fe20000004100 */
[----:B------:R-:W-:Y:S05]  /*2220*/  BRA `(.L_x_4748) ;  /* 0x00000a5000007947 */ /* 0x000fea0003800000 */
.L_x_4753:
[----:B------:R-:W2:Y:S02]  /*2230*/  LDG.E.64 R2, [R2.64] ;  /* 0x0000002402027981 */ /* 0x000ea4000c1e1b00 */
[----:B--2---:R-:W0:Y:S01]  /*2240*/  F2F.F32.F64 R0, R2 ;  /* 0x0000000200007310 */ /* 0x004e220000301000 */
[----:B------:R-:W0:-:S14]  /*2250*/  DSETP.GEU.AND P0, PT, |R2|, c[0x2][0x0], PT ;  /* 0x008000000200762a */ /* 0x000e1c0003f0e200 */
[----:B0-----:R-:W-:Y:S01]  /*2260*/  @!P0 FMUL R0, R0, 1.175494350822287508e-38 ;  /* 0x0080000000008820 */ /* 0x001fe20000400000 */
[----:B------:R-:W-:Y:S05]  /*2270*/  BRA `(.L_x_4748) ;  /* 0x00000a0000007947 */ /* 0x000fea0003800000 */
.L_x_4743:
        /* <DEDUP_REMOVED lines=12> */
.L_x_4757:
[----:B------:R-:W2:Y:S02]  /*2340*/  LDG.E.64 R2, [R2.64] ;  /* 0x0000002402027981 */ /* 0x000ea4000c1e1b00 */
[----:B--2---:R-:W0:Y:S01]  /*2350*/  F2F.F32.F64 R0, R2 ;  /* 0x0000000200007310 */ /* 0x004e220000301000 */
[----:B------:R-:W0:-:S14]  /*2360*/  DSETP.GEU.AND P0, PT, |R2|, c[0x2][0x0], PT ;  /* 0x008000000200762a */ /* 0x000e1c0003f0e200 */
[----:B0-----:R-:W-:Y:S01]  /*2370*/  @!P0 FMUL R0, R0, 1.175494350822287508e-38 ;  /* 0x0080000000008820 */ /* 0x001fe20000400000 */
[----:B------:R-:W-:Y:S05]  /*2380*/  BRA `(.L_x_4748) ;  /* 0x000008f000007947 */ /* 0x000fea0003800000 */
.L_x_4756:
        /* <DEDUP_REMOVED lines=26> */
.L_x_4759:
        /* <DEDUP_REMOVED lines=13> */
.L_x_4758:
[----:B------:R-:W2:Y:S02]  /*2600*/  LDG.E.U16 R0, [R2.64] ;  /* 0x0000002402007981 */ /* 0x000ea4000c1e1500 */
[----:B--2---:R-:W-:Y:S01]  /*2610*/  PRMT R0, RZ, 0x5410, R0 ;  /* 0x00005410ff007816 */ /* 0x004fe20000000000 */
[----:B------:R-:W-:Y:S05]  /*2620*/  BRA `(.L_x_4748) ;  /* 0x0000065000007947 */ /* 0x000fea0003800000 */
.L_x_4755:
        /* <DEDUP_REMOVED lines=11> */
.L_x_4762:
        /* <DEDUP_REMOVED lines=20> */
.L_x_4764:
[----:B------:R-:W-:Y:S05]  /*2820*/  BSYNC B0 ;  /* 0x0000000000007941 */ /* 0x000fea0003800000 */
.L_x_4763:
[----:B------:R-:W-:Y:S01]  /*2830*/  LEA R3, R0, 0x3b800000, 0x17 ;  /* 0x3b80000000037811 */ /* 0x000fe200078eb8ff */
[----:B------:R-:W-:-:S05]  /*2840*/  IMAD.SHL.U32 R0, R2, 0x100000, RZ ;  /* 0x0010000002007824 */ /* 0x000fca00078e00ff */
[----:B------:R-:W-:Y:S01]  /*2850*/  LOP3.LUT R0, R3, R0, R4, 0xfe, !PT ;  /* 0x0000000003007212 */ /* 0x000fe200078efe04 */
[----:B------:R-:W-:Y:S05]  /*2860*/  BRA `(.L_x_4748) ;  /* 0x0000041000007947 */ /* 0x000fea0003800000 */
.L_x_4761:
        /* <DEDUP_REMOVED lines=20> */
.L_x_4766:
[----:B------:R-:W-:Y:S05]  /*29b0*/  BSYNC B0 ;  /* 0x0000000000007941 */ /* 0x000fea0003800000 */
.L_x_4765:
[----:B------:R-:W-:Y:S01]  /*29c0*/  LEA R3, R0, 0x37800000, 0x17 ;  /* 0x3780000000037811 */ /* 0x000fe200078eb8ff */
[----:B------:R-:W-:-:S05]  /*29d0*/  IMAD.SHL.U32 R0, R2, 0x200000, RZ ;  /* 0x0020000002007824 */ /* 0x000fca00078e00ff */
[----:B------:R-:W-:Y:S01]  /*29e0*/  LOP3.LUT R0, R3, R0, R4, 0xfe, !PT ;  /* 0x0000000003007212 */ /* 0x000fe200078efe04 */
[----:B------:R-:W-:Y:S05]  /*29f0*/  BRA `(.L_x_4748) ;  /* 0x0000028000007947 */ /* 0x000fea0003800000 */
.L_x_4760:
        /* <DEDUP_REMOVED lines=14> */
.L_x_4747:
        /* <DEDUP_REMOVED lines=21> */
.L_x_4768:
[----:B------:R-:W2:Y:S02]  /*2c30*/  LDG.E.64 R2, [R2.64] ;  /* 0x0000002402027981 */ /* 0x000ea4000c1e1b00 */
[----:B--2---:R0:W2:Y:S01]  /*2c40*/  I2F.U64 R0, R2 ;  /* 0x0000000200007312 */ /* 0x0040a20000301000 */
[----:B------:R-:W-:Y:S05]  /*2c50*/  BRA `(.L_x_4748) ;  /* 0x0000002000007947 */ /* 0x000fea0003800000 */
.L_x_4767:
[----:B------:R-:W2:Y:S02]  /*2c60*/  LDG.E R0, [R2.64] ;  /* 0x0000002402007981 */ /* 0x000ea4000c1e1900 */
[----:B--2---:R-:W0:Y:S02]  /*2c70*/  I2F.U32 R0, R0 ;  /* 0x0000000000007306 */ /* 0x004e240000201000 */
.L_x_4748:
[----:B------:R-:W-:Y:S05]  /*2c80*/  BSYNC B6 ;  /* 0x0000000000067941 */ /* 0x000fea0003800000 */
.L_x_4742:
[----:B0-----:R-:W0:Y:S01]  /*2c90*/  LDC.U8 R3, c[0x0][0x3e1] ;  /* 0x0000f840ff037b82 */ /* 0x001e220000000000 */
[----:B--2--5:R-:W-:Y:S02]  /*2ca0*/  FSETP.NEU.FTZ.AND P0, PT, R0, RZ, PT ;  /* 0x000000ff0000720b */ /* 0x024fe40003f1d000 */
[----:B-1----:R-:W-:-:S04]  /*2cb0*/  FSETP.NEU.FTZ.AND P1, PT, R23, RZ, PT ;  /* 0x000000ff1700720b */ /* 0x002fc80003f3d000 */
        /* <DEDUP_REMOVED lines=16> */
.L_x_4772:
[----:B------:R0:W-:Y:S01]  /*2dc0*/  STG.E.U8 [R16.64], R2 ;  /* 0x0000000210007986 */ /* 0x0001e2000c101124 */
[----:B------:R-:W-:Y:S05]  /*2dd0*/  BRA `(.L_x_4774) ;  /* 0x00000d5000007947 */ /* 0x000fea0003800000 */
.L_x_4771:
        /* <DEDUP_REMOVED lines=9> */
.L_x_4776:
[----:B------:R0:W-:Y:S01]  /*2e70*/  STG.E [R16.64], R2 ;  /* 0x0000000210007986 */ /* 0x0001e2000c101924 */
[----:B------:R-:W-:Y:S05]  /*2e80*/  BRA `(.L_x_4774) ;  /* 0x00000ca000007947 */ /* 0x000fea0003800000 */
.L_x_4775:
[----:B------:R0:W-:Y:S01]  /*2e90*/  STG.E.U16 [R16.64], R2 ;  /* 0x0000000210007986 */ /* 0x0001e2000c101524 */
[----:B------:R-:W-:Y:S05]  /*2ea0*/  BRA `(.L_x_4774) ;  /* 0x00000c8000007947 */ /* 0x000fea0003800000 */
.L_x_4770:
        /* <DEDUP_REMOVED lines=9> */
.L_x_4778:
[----:B------:R-:W0:Y:S02]  /*2f40*/  I2F.U32 R0, R2 ;  /* 0x0000000200007306 */ /* 0x000e240000201000 */
[----:B0-----:R-:W-:-:S05]  /*2f50*/  F2FP.PACK_AB R0, RZ, R0 ;  /* 0x00000000ff00723e */ /* 0x001fca00000000ff */
[----:B------:R0:W-:Y:S01]  /*2f60*/  STG.E.U16 [R16.64], R0 ;  /* 0x0000000010007986 */ /* 0x0001e2000c101524 */
[----:B------:R-:W-:Y:S05]  /*2f70*/  BRA `(.L_x_4774) ;  /* 0x00000bb000007947 */ /* 0x000fea0003800000 */
.L_x_4777:
        /* <DEDUP_REMOVED lines=10> */
.L_x_4780:
[----:B------:R-:W0:Y:S02]  /*3020*/  I2F.U32 R2, R2 ;  /* 0x0000000200027306 */ /* 0x000e240000201000 */
[----:B0-----:R-:W-:-:S04]  /*3030*/  F2FP.PACK_AB R3, RZ, R2 ;  /* 0x00000002ff03723e */ /* 0x001fc800000000ff */
[----:B------:R-:W-:-:S05]  /*3040*/  PRMT R3, R3, 0x5410, RZ ;  /* 0x0000541003037816 */ /* 0x000fca00000000ff */
[----:B------:R0:W-:Y:S01]  /*3050*/  STG.E [R16.64], R3 ;  /* 0x0000000310007986 */ /* 0x0001e2000c101924 */
[----:B------:R-:W-:Y:S05]  /*3060*/  BRA `(.L_x_4774) ;  /* 0x00000ac000007947 */ /* 0x000fea0003800000 */
.L_x_4779:
[----:B------:R-:W0:Y:S02]  /*3070*/  I2F.F64.U32 R2, R2 ;  /* 0x0000000200027312 */ /* 0x000e240000201800 */
[----:B0-----:R0:W-:Y:S01]  /*3080*/  STG.E.64 [R16.64], R2 ;  /* 0x0000000210007986 */ /* 0x0011e2000c101b24 */
[----:B------:R-:W-:Y:S05]  /*3090*/  BRA `(.L_x_4774) ;  /* 0x00000a9000007947 */ /* 0x000fea0003800000 */
.L_x_4769:
        /* <DEDUP_REMOVED lines=10> */
.L_x_4783:
[----:B------:R-:W0:Y:S01]  /*3140*/  I2F.F64.U32 R4, R2 ;  /* 0x0000000200047312 */ /* 0x000e220000201800 */
[----:B------:R-:W-:-:S05]  /*3150*/  CS2R R6, SRZ ;  /* 0x0000000000067805 */ /* 0x000fca000001ff00 */
[----:B0-----:R0:W-:Y:S01]  /*3160*/  STG.E.128 [R16.64], R4 ;  /* 0x0000000410007986 */ /* 0x0011e2000c101d24 */
[----:B------:R-:W-:Y:S05]  /*3170*/  BRA `(.L_x_4774) ;  /* 0x000009b000007947 */ /* 0x000fea0003800000 */
.L_x_4782:
        /* <DEDUP_REMOVED lines=21> */
.L_x_4787:
[----:B------:R-:W-:Y:S05]  /*32d0*/  BSYNC B0 ;  /* 0x0000000000007941 */ /* 0x000fea0003800000 */
.L_x_4786:
[----:B------:R-:W-:-:S05]  /*32e0*/  LOP3.LUT R3, R0, R3, RZ, 0xfc, !PT ;  /* 0x0000000300037212 */ /* 0x000fca00078efcff */
[----:B------:R0:W-:Y:S01]  /*32f0*/  STG.E.U8 [R16.64], R3 ;  /* 0x0000000310007986 */ /* 0x0001e2000c101124 */
[----:B------:R-:W-:Y:S05]  /*3300*/  BRA `(.L_x_4774) ;  /* 0x0000082000007947 */ /* 0x000fea0003800000 */
.L_x_4785:
        /* <DEDUP_REMOVED lines=13> */
.L_x_4789:
[----:B------:R-:W-:Y:S01]  /*33e0*/  IMAD.MOV.U32 R0, RZ, RZ, 0x7f ;  /* 0x0000007fff007424 */ /* 0x000fe200078e00ff */
[----:B------:R-:W-:-:S04]  /*33f0*/  ISETP.GT.U32.AND P0, PT, R3, 0x7f800000, PT ;  /* 0x7f8000000300780c */ /* 0x000fc80003f04070 */
[----:B------:R-:W-:-:S04]  /*3400*/  SEL R0, R0, 0x7c, P0 ;  /* 0x0000007c00007807 */ /* 0x000fc80000000000 */
.L_x_4790:
[----:B------:R-:W-:Y:S05]  /*3410*/  BSYNC B0 ;  /* 0x0000000000007941 */ /* 0x000fea0003800000 */
.L_x_4788:
[----:B------:R-:W-:-:S04]  /*3420*/  LOP3.LUT R2, R5, 0x80000000, RZ, 0xc0, !PT ;  /* 0x8000000005027812 */ /* 0x000fc800078ec0ff */
[----:B------:R-:W-:-:S04]  /*3430*/  SHF.R.U32.HI R3, RZ, 0x18, R2 ;  /* 0x00000018ff037819 */ /* 0x000fc80000011602 */
[----:B------:R-:W-:-:S05]  /*3440*/  LOP3.LUT R3, R0, R3, RZ, 0xfc, !PT ;  /* 0x0000000300037212 */ /* 0x000fca00078efcff */
[----:B------:R0:W-:Y:S01]  /*3450*/  STG.E.U8 [R16.64], R3 ;  /* 0x0000000310007986 */ /* 0x0001e2000c101124 */
[----:B------:R-:W-:Y:S05]  /*3460*/  BRA `(.L_x_4774) ;  /* 0x000006c000007947 */ /* 0x000fea0003800000 */
.L_x_4784:
[----:B------:R-:W0:Y:S02]  /*3470*/  I2F.U32 R0, R2 ;  /* 0x0000000200007306 */ /* 0x000e240000201000 */
[----:B0-----:R-:W-:-:S05]  /*3480*/  F2FP.BF16.PACK_AB R0, RZ, R0 ;  /* 0x00000000ff00723e */ /* 0x001fca00000010ff */
[----:B------:R0:W-:Y:S01]  /*3490*/  STG.E.U16 [R16.64], R0 ;  /* 0x0000000010007986 */ /* 0x0001e2000c101524 */
[----:B------:R-:W-:Y:S05]  /*34a0*/  BRA `(.L_x_4774) ;  /* 0x0000068000007947 */ /* 0x000fea0003800000 */
.L_x_4781:
        /* <DEDUP_REMOVED lines=10> */
.L_x_4793:
        /* <DEDUP_REMOVED lines=17> */
.L_x_4796:
[----:B------:R-:W-:-:S04]  /*3660*/  LOP3.LUT R2, R5, 0x80000000, RZ, 0xc0, !PT ;  /* 0x8000000005027812 */ /* 0x000fc800078ec0ff */
[----:B------:R-:W-:-:S04]  /*3670*/  SHF.R.U32.HI R3, RZ, 0x18, R2 ;  /* 0x00000018ff037819 */ /* 0x000fc80000011602 */
[----:B------:R-:W-:-:S04]  /*3680*/  LOP3.LUT R0, R0, R3, RZ, 0xfc, !PT ;  /* 0x0000000300007212 */ /* 0x000fc800078efcff */
[----:B------:R-:W-:Y:S02]  /*3690*/  PRMT R8, R0, 0x7610, R8 ;  /* 0x0000761000087816 */ /* 0x000fe40000000008 */
.L_x_4795:
[----:B------:R-:W-:Y:S05]  /*36a0*/  BSYNC B0 ;  /* 0x0000000000007941 */ /* 0x000fea0003800000 */
.L_x_4794:
[----:B------:R0:W-:Y:S01]  /*36b0*/  STG.E.U8 [R16.64], R8 ;  /* 0x0000000810007986 */ /* 0x0001e2000c101124 */
[----:B------:R-:W-:Y:S05]  /*36c0*/  BRA `(.L_x_4774) ;  /* 0x0000046000007947 */ /* 0x000fea0003800000 */
.L_x_4792:
        /* <DEDUP_REMOVED lines=17> */
.L_x_4799:
[----:B------:R-:W-:-:S04]  /*37e0*/  LOP3.LUT R2, R5, 0x80000000, RZ, 0xc0, !PT ;  /* 0x8000000005027812 */ /* 0x000fc800078ec0ff */
[----:B------:R-:W-:-:S04]  /*37f0*/  SHF.R.U32.HI R3, RZ, 0x18, R2 ;  /* 0x00000018ff037819 */ /* 0x000fc80000011602 */
[----:B------:R-:W-:-:S04]  /*3800*/  LOP3.LUT R0, R0, R3, RZ, 0xfc, !PT ;  /* 0x0000000300007212 */ /* 0x000fc800078efcff */
[----:B------:R-:W-:Y:S02]  /*3810*/  PRMT R8, R0, 0x7610, R8 ;  /* 0x0000761000087816 */ /* 0x000fe40000000008 */
.L_x_4798:
[----:B------:R-:W-:Y:S05]  /*3820*/  BSYNC B0 ;  /* 0x0000000000007941 */ /* 0x000fea0003800000 */
.L_x_4797:
[----:B------:R0:W-:Y:S01]  /*3830*/  STG.E.U8 [R16.64], R8 ;  /* 0x0000000810007986 */ /* 0x0001e2000c101124 */
[----:B------:R-:W-:Y:S05]  /*3840*/  BRA `(.L_x_4774) ;  /* 0x000002e000007947 */ /* 0x000fea0003800000 */
.L_x_4791:
        /* <DEDUP_REMOVED lines=22> */
.L_x_4773:
        /* <DEDUP_REMOVED lines=20> */
.L_x_4801:
[----:B------:R-:W-:-:S05]  /*3af0*/  IMAD.MOV.U32 R3, RZ, RZ, RZ ;  /* 0x000000ffff037224 */ /* 0x000fca00078e00ff */
[----:B------:R0:W-:Y:S01]  /*3b00*/  STG.E.64 [R16.64], R2 ;  /* 0x0000000210007986 */ /* 0x0001e2000c101b24 */
[----:B------:R-:W-:Y:S05]  /*3b10*/  BRA `(.L_x_4774) ;  /* 0x0000001000007947 */ /* 0x000fea0003800000 */
.L_x_4800:
[----:B------:R0:W-:Y:S02]  /*3b20*/  STG.E [R16.64], R2 ;  /* 0x0000000210007986 */ /* 0x0001e4000c101924 */
.L_x_4774:
[----:B------:R-:W-:-:S05]  /*3b30*/  IMAD R18, R19, 0x200, R18 ;  /* 0x0000020013127824 */ /* 0x000fca00078e0212 */
[----:B------:R-:W-:Y:S02]  /*3b40*/  IADD3 R23, R18, 0x80, RZ ;  /* 0x0000008012177810 */ /* 0x000fe40007ffe0ff */
.L_x_4713:
[----:B------:R-:W-:Y:S05]  /*3b50*/  BSYNC B7 ;  /* 0x0000000000077941 */ /* 0x000fea0003800000 */
.L_x_4712:
        /* <DEDUP_REMOVED lines=258> */
.L_x_4804:
        /* <DEDUP_REMOVED lines=20> */
.L_x_4809:
[----:B------:R-:W2:Y:S02]  /*4cc0*/  LDG.E.U8 R2, [R2.64] ;  /* 0x0000002402027981 */ /* 0x000ea4000c1e1100 */
[----:B--2---:R0:W1:Y:S01]  /*4cd0*/  I2F.U16 R19, R2 ;  /* 0x0000000200137306 */ /* 0x0040620000101000 */
[----:B------:R-:W-:Y:S05]  /*4ce0*/  BRA `(.L_x_4811) ;  /* 0x00000ca000007947 */ /* 0x000fea0003800000 */
.L_x_4808:
        /* <DEDUP_REMOVED lines=9> */
.L_x_4813:
[----:B------:R-:W2:Y:S02]  /*4d80*/  LDG.E R2, [R2.64] ;  /* 0x0000002402027981 */ /* 0x000ea4000c1e1900 */
[----:B--2---:R0:W1:Y:S01]  /*4d90*/  I2F R19, R2 ;  /* 0x0000000200137306 */ /* 0x0040620000201400 */
[----:B------:R-:W-:Y:S05]  /*4da0*/  BRA `(.L_x_4811) ;  /* 0x00000be000007947 */ /* 0x000fea0003800000 */
.L_x_4812:
[----:B------:R-:W2:Y:S02]  /*4db0*/  LDG.E.U16 R2, [R2.64] ;  /* 0x0000002402027981 */ /* 0x000ea4000c1e1500 */
[----:B--2---:R0:W1:Y:S01]  /*4dc0*/  I2F.S16 R19, R2 ;  /* 0x0000000200137306 */ /* 0x0040620000101400 */
[----:B------:R-:W-:Y:S05]  /*4dd0*/  BRA `(.L_x_4811) ;  /* 0x00000bb000007947 */ /* 0x000fea0003800000 */
.L_x_4807:
        /* <DEDUP_REMOVED lines=8> */
.L_x_4815:
[----:B------:R-:W2:Y:S02]  /*4e60*/  LDG.E.U16 R2, [R2.64] ;  /* 0x0000002402027981 */ /* 0x000ea4000c1e1500 */
[----:B--2---:R-:W-:Y:S01]  /*4e70*/  HADD2.F32 R19, -RZ, R2.H0_H0 ;  /* 0x20000002ff137230 */ /* 0x004fe20000004100 */
[----:B------:R-:W-:Y:S05]  /*4e80*/  BRA `(.L_x_4811) ;  /* 0x00000b0000007947 */ /* 0x000fea0003800000 */
.L_x_4814:
        /* <DEDUP_REMOVED lines=8> */
.L_x_4817:
[----:B------:R-:W2:Y:S02]  /*4f10*/  LDG.E.U16 R2, [R2.64] ;  /* 0x0000002402027981 */ /* 0x000ea4000c1e1500 */
[----:B--2---:R-:W-:Y:S01]  /*4f20*/  HADD2.F32 R19, -RZ, R2.H0_H0 ;  /* 0x20000002ff137230 */ /* 0x004fe20000004100 */
[----:B------:R-:W-:Y:S05]  /*4f30*/  BRA `(.L_x_4811) ;  /* 0x00000a5000007947 */ /* 0x000fea0003800000 */
.L_x_4816:
[----:B------:R-:W2:Y:S02]  /*4f40*/  LDG.E.64 R2, [R2.64] ;  /* 0x0000002402027981 */ /* 0x000ea4000c1e1b00 */
[----:B--2---:R-:W0:Y:S01]  /*4f50*/  F2F.F32.F64 R19, R2 ;  /* 0x0000000200137310 */ /* 0x004e220000301000 */
[----:B------:R-:W0:-:S14]  /*4f60*/  DSETP.GEU.AND P0, PT, |R2|, c[0x2][0x0], PT ;  /* 0x008000000200762a */ /* 0x000e1c0003f0e200 */
[----:B0-----:R-:W-:Y:S01]  /*4f70*/  @!P0 FMUL R19, R19, 1.175494350822287508e-38 ;  /* 0x0080000013138820 */ /* 0x001fe20000400000 */
[----:B------:R-:W-:Y:S05]  /*4f80*/  BRA `(.L_x_4811) ;  /* 0x00000a0000007947 */ /* 0x000fea0003800000 */
.L_x_4806:
        /* <DEDUP_REMOVED lines=12> */
.L_x_4820:
[----:B------:R-:W2:Y:S02]  /*5050*/  LDG.E.64 R2, [R2.64] ;  /* 0x0000002402027981 */ /* 0x000ea4000c1e1b00 */
[----:B--2---:R-:W0:Y:S01]  /*5060*/  F2F.F32.F64 R19, R2 ;  /* 0x0000000200137310 */ /* 0x004e220000301000 */
[----:B------:R-:W0:-:S14]  /*5070*/  DSETP.GEU.AND P0, PT, |R2|, c[0x2][0x0], PT ;  /* 0x008000000200762a */ /* 0x000e1c0003f0e200 */
[----:B0-----:R-:W-:Y:S01]  /*5080*/  @!P0 FMUL R19, R19, 1.175494350822287508e-38 ;  /* 0x0080000013138820 */ /* 0x001fe20000400000 */
[----:B------:R-:W-:Y:S05]  /*5090*/  BRA `(.L_x_4811) ;  /* 0x000008f000007947 */ /* 0x000fea0003800000 */
.L_x_4819:
        /* <DEDUP_REMOVED lines=26> */
.L_x_4822:
        /* <DEDUP_REMOVED lines=13> */
.L_x_4821:
[----:B------:R-:W2:Y:S02]  /*5310*/  LDG.E.U16 R2, [R2.64] ;  /* 0x0000002402027981 */ /* 0x000ea4000c1e1500 */
[----:B--2---:R-:W-:Y:S01]  /*5320*/  PRMT R19, RZ, 0x5410, R2 ;  /* 0x00005410ff137816 */ /* 0x004fe20000000002 */
[----:B------:R-:W-:Y:S05]  /*5330*/  BRA `(.L_x_4811) ;  /* 0x0000065000007947 */ /* 0x000fea0003800000 */
.L_x_4818:
        /* <DEDUP_REMOVED lines=11> */
.L_x_4825:
        /* <DEDUP_REMOVED lines=20> */
.L_x_4827:
[----:B------:R-:W-:Y:S05]  /*5530*/  BSYNC B0 ;  /* 0x0000000000007941 */ /* 0x000fea0003800000 */
.L_x_4826:
[----:B------:R-:W-:Y:S01]  /*5540*/  IMAD.SHL.U32 R2, R2, 0x100000, RZ ;  /* 0x0010000002027824 */ /* 0x000fe200078e00ff */
[----:B------:R-:W-:-:S04]  /*5550*/  LEA R0, R0, 0x3b800000, 0x17 ;  /* 0x3b80000000007811 */ /* 0x000fc800078eb8ff */
[----:B------:R-:W-:Y:S01]  /*5560*/  LOP3.LUT R19, R0, R2, R19, 0xfe, !PT ;  /* 0x0000000200137212 */ /* 0x000fe200078efe13 */
[----:B------:R-:W-:Y:S05]  /*5570*/  BRA `(.L_x_4811) ;  /* 0x0000041000007947 */ /* 0x000fea0003800000 */
.L_x_4824:
        /* <DEDUP_REMOVED lines=20> */
.L_x_4829:
[----:B------:R-:W-:Y:S05]  /*56c0*/  BSYNC B0 ;  /* 0x0000000000007941 */ /* 0x000fea0003800000 */
.L_x_4828:
[----:B------:R-:W-:Y:S01]  /*56d0*/  IMAD.SHL.U32 R2, R2, 0x200000, RZ ;  /* 0x0020000002027824 */ /* 0x000fe200078e00ff */
[----:B------:R-:W-:-:S04]  /*56e0*/  LEA R0, R0, 0x37800000, 0x17 ;  /* 0x3780000000007811 */ /* 0x000fc800078eb8ff */
[----:B------:R-:W-:Y:S01]  /*56f0*/  LOP3.LUT R19, R0, R2, R19, 0xfe, !PT ;  /* 0x0000000200137212 */ /* 0x000fe200078efe13 */
[----:B------:R-:W-:Y:S05]  /*5700*/  BRA `(.L_x_4811) ;  /* 0x0000028000007947 */ /* 0x000fea0003800000 */
.L_x_4823:
        /* <DEDUP_REMOVED lines=14> */
.L_x_4810:
        /* <DEDUP_REMOVED lines=21> */
.L_x_4831:
[----:B------:R-:W2:Y:S02]  /*5940*/  LDG.E.64 R2, [R2.64] ;  /* 0x0000002402027981 */ /* 0x000ea4000c1e1b00 */
[----:B--2---:R0:W1:Y:S01]  /*5950*/  I2F.U64 R19, R2 ;  /* 0x0000000200137312 */ /* 0x0040620000301000 */
[----:B------:R-:W-:Y:S05]  /*5960*/  BRA `(.L_x_4811) ;  /* 0x0000002000007947 */ /* 0x000fea0003800000 */
.L_x_4830:
[----:B------:R-:W2:Y:S02]  /*5970*/  LDG.E R2, [R2.64] ;  /* 0x0000002402027981 */ /* 0x000ea4000c1e1900 */
[----:B--2---:R0:W1:Y:S02]  /*5980*/  I2F.U32 R19, R2 ;  /* 0x0000000200137306 */ /* 0x0040640000201000 */
.L_x_4811:
[----:B------:R-:W-:Y:S05]  /*5990*/  BSYNC B6 ;  /* 0x0000000000067941 */ /* 0x000fea0003800000 */
.L_x_4805:
        /* <DEDUP_REMOVED lines=18> */
.L_x_4836:
[----:B------:R-:W2:Y:S02]  /*5ac0*/  LDG.E.U8 R0, [R2.64] ;  /* 0x0000002402007981 */ /* 0x000ea4000c1e1100 */
[----:B--2---:R-:W0:Y:S01]  /*5ad0*/  I2F.U16 R0, R0 ;  /* 0x0000000000007306 */ /* 0x004e220000101000 */
[----:B------:R-:W-:Y:S05]  /*5ae0*/  BRA `(.L_x_4838) ;  /* 0x00000ca000007947 */ /* 0x000fea0003800000 */
.L_x_4835:
        /* <DEDUP_REMOVED lines=9> */
.L_x_4840:
[----:B------:R-:W2:Y:S02]  /*5b80*/  LDG.E R0, [R2.64] ;  /* 0x0000002402007981 */ /* 0x000ea4000c1e1900 */
[----:B--2---:R-:W0:Y:S01]  /*5b90*/  I2F R0, R0 ;  /* 0x0000000000007306 */ /* 0x004e220000201400 */
[----:B------:R-:W-:Y:S05]  /*5ba0*/  BRA `(.L_x_4838) ;  /* 0x00000be000007947 */ /* 0x000fea0003800000 */
.L_x_4839:
[----:B------:R-:W2:Y:S02]  /*5bb0*/  LDG.E.U16 R0, [R2.64] ;  /* 0x0000002402007981 */ /* 0x000ea4000c1e1500 */
[----:B--2---:R-:W0:Y:S01]  /*5bc0*/  I2F.S16 R0, R0 ;  /* 0x0000000000007306 */ /* 0x004e220000101400 */
[----:B------:R-:W-:Y:S05]  /*5bd0*/  BRA `(.L_x_4838) ;  /* 0x00000bb000007947 */ /* 0x000fea0003800000 */
.L_x_4834:
        /* <DEDUP_REMOVED lines=8> */
.L_x_4842:
[----:B------:R-:W2:Y:S02]  /*5c60*/  LDG.E.U16 R0, [R2.64] ;  /* 0x0000002402007981 */ /* 0x000ea4000c1e1500 */
[----:B--2---:R-:W-:Y:S01]  /*5c70*/  HADD2.F32 R0, -RZ, R0.H0_H0 ;  /* 0x20000000ff007230 */ /* 0x004fe20000004100 */
[----:B------:R-:W-:Y:S05]  /*5c80*/  BRA `(.L_x_4838) ;  /* 0x00000b0000007947 */ /* 0x000fea0003800000 */
.L_x_4841:
        /* <DEDUP_REMOVED lines=8> */
.L_x_4844:
[----:B------:R-:W2:Y:S02]  /*5d10*/  LDG.E.U16 R0, [R2.64] ;  /* 0x0000002402007981 */ /* 0x000ea4000c1e1500 */
[----:B--2---:R-:W-:Y:S01]  /*5d20*/  HADD2.F32 R0, -RZ, R0.H0_H0 ;  /* 0x20000000ff007230 */ /* 0x004fe20000004100 */
[----:B------:R-:W-:Y:S05]  /*5d30*/  BRA `(.L_x_4838) ;  /* 0x00000a5000007947 */ /* 0x000fea0003800000 */
.L_x_4843:
[----:B------:R-:W2:Y:S02]  /*5d40*/  LDG.E.64 R2, [R2.64] ;  /* 0x0000002402027981 */ /* 0x000ea4000c1e1b00 */
[----:B--2---:R-:W0:Y:S01]  /*5d50*/  F2F.F32.F64 R0, R2 ;  /* 0x0000000200007310 */ /* 0x004e220000301000 */
[----:B------:R-:W0:-:S14]  /*5d60*/  DSETP.GEU.AND P0, PT, |R2|, c[0x2][0x0], PT ;  /* 0x008000000200762a */ /* 0x000e1c0003f0e200 */
[----:B0-----:R-:W-:Y:S01]  /*5d70*/  @!P0 FMUL R0, R0, 1.175494350822287508e-38 ;  /* 0x0080000000008820 */ /* 0x001fe20000400000 */
[----:B------:R-:W-:Y:S05]  /*5d80*/  BRA `(.L_x_4838) ;  /* 0x00000a0000007947 */ /* 0x000fea0003800000 */
.L_x_4833:
        /* <DEDUP_REMOVED lines=12> */
.L_x_4847:
[----:B------:R-:W2:Y:S02]  /*5e50*/  LDG.E.64 R2, [R2.64] ;  /* 0x0000002402027981 */ /* 0x000ea4000c1e1b00 */
[----:B--2---:R-:W0:Y:S01]  /*5e60*/  F2F.F32.F64 R0, R2 ;  /* 0x0000000200007310 */ /* 0x004e220000301000 */
[----:B------:R-:W0:-:S14]  /*5e70*/  DSETP.GEU.AND P0, PT, |R2|, c[0x2][0x0], PT ;  /* 0x008000000200762a */ /* 0x000e1c0003f0e200 */
[----:B0-----:R-:W-:Y:S01]  /*5e80*/  @!P0 FMUL R0, R0, 1.175494350822287508e-38 ;  /* 0x0080000000008820 */ /* 0x001fe20000400000 */
[----:B------:R-:W-:Y:S05]  /*5e90*/  BRA `(.L_x_4838) ;  /* 0x000008f000007947 */ /* 0x000fea0003800000 */
.L_x_4846:
        /* <DEDUP_REMOVED lines=26> */
.L_x_4849:
        /* <DEDUP_REMOVED lines=13> */
.L_x_4848:
[----:B------:R-:W2:Y:S02]  /*6110*/  LDG.E.U16 R0, [R2.64] ;  /* 0x0000002402007981 */ /* 0x000ea4000c1e1500 */
[----:B--2---:R-:W-:Y:S01]  /*6120*/  PRMT R0, RZ, 0x5410, R0 ;  /* 0x00005410ff007816 */ /* 0x004fe20000000000 */
[----:B------:R-:W-:Y:S05]  /*6130*/  BRA `(.L_x_4838) ;  /* 0x0000065000007947 */ /* 0x000fea0003800000 */
.L_x_4845:
        /* <DEDUP_REMOVED lines=11> */
.L_x_4852:
        /* <DEDUP_REMOVED lines=20> */
.L_x_4854:
[----:B------:R-:W-:Y:S05]  /*6330*/  BSYNC B0 ;  /* 0x0000000000007941 */ /* 0x000fea0003800000 */
.L_x_4853:
[----:B------:R-:W-:Y:S01]  /*6340*/  LEA R3, R0, 0x3b800000, 0x17 ;  /* 0x3b80000000037811 */ /* 0x000fe200078eb8ff */
[----:B------:R-:W-:-:S05]  /*6350*/  IMAD.SHL.U32 R0, R2, 0x100000, RZ ;  /* 0x0010000002007824 */ /* 0x000fca00078e00ff */
[----:B------:R-:W-:Y:S01]  /*6360*/  LOP3.LUT R0, R3, R0, R4, 0xfe, !PT ;  /* 0x0000000003007212 */ /* 0x000fe200078efe04 */
[----:B------:R-:W-:Y:S05]  /*6370*/  BRA `(.L_x_4838) ;  /* 0x0000041000007947 */ /* 0x000fea0003800000 */
.L_x_4851:
        /* <DEDUP_REMOVED lines=20> */
.L_x_4856:
[----:B------:R-:W-:Y:S05]  /*64c0*/  BSYNC B0 ;  /* 0x0000000000007941 */ /* 0x000fea0003800000 */
.L_x_4855:
[----:B------:R-:W-:Y:S01]  /*64d0*/  LEA R3, R0, 0x37800000, 0x17 ;  /* 0x3780000000037811 */ /* 0x000fe200078eb8ff */
[----:B------:R-:W-:-:S05]  /*64e0*/  IMAD.SHL.U32 R0, R2, 0x200000, RZ ;  /* 0x0020000002007824 */ /* 0x000fca00078e00ff */
[----:B------:R-:W-:Y:S01]  /*64f0*/  LOP3.LUT R0, R3, R0, R4, 0xfe, !PT ;  /* 0x0000000003007212 */ /* 0x000fe200078efe04 */
[----:B------:R-:W-:Y:S05]  /*6500*/  BRA `(.L_x_4838) ;  /* 0x0000028000007947 */ /* 0x000fea0003800000 */
.L_x_4850:
        /* <DEDUP_REMOVED lines=14> */
.L_x_4837:
        /* <DEDUP_REMOVED lines=21> */
.L_x_4858:
[----:B------:R-:W2:Y:S02]  /*6740*/  LDG.E.64 R2, [R2.64] ;  /* 0x0000002402027981 */ /* 0x000ea4000c1e1b00 */
[----:B--2---:R0:W2:Y:S01]  /*6750*/  I2F.U64 R0, R2 ;  /* 0x0000000200007312 */ /* 0x0040a20000301000 */
[----:B------:R-:W-:Y:S05]  /*6760*/  BRA `(.L_x_4838) ;  /* 0x0000002000007947 */ /* 0x000fea0003800000 */
.L_x_4857:
[----:B------:R-:W2:Y:S02]  /*6770*/  LDG.E R0, [R2.64] ;  /* 0x0000002402007981 */ /* 0x000ea4000c1e1900 */
[----:B--2---:R-:W0:Y:S02]  /*6780*/  I2F.U32 R0, R0 ;  /* 0x0000000000007306 */ /* 0x004e240000201000 */
.L_x_4838:
[----:B------:R-:W-:Y:S05]  /*6790*/  BSYNC B6 ;  /* 0x0000000000067941 */ /* 0x000fea0003800000 */
.L_x_4832:
        /* <DEDUP_REMOVED lines=19> */
.L_x_4862:
[----:B------:R0:W-:Y:S01]  /*68d0*/  STG.E.U8 [R16.64], R2 ;  /* 0x0000000210007986 */ /* 0x0001e2000c101124 */
[----:B------:R-:W-:Y:S05]  /*68e0*/  BRA `(.L_x_4864) ;  /* 0x00000d5000007947 */ /* 0x000fea0003800000 */
.L_x_4861:
        /* <DEDUP_REMOVED lines=9> */
.L_x_4866:
[----:B------:R0:W-:Y:S01]  /*6980*/  STG.E [R16.64], R2 ;  /* 0x0000000210007986 */ /* 0x0001e2000c101924 */
[----:B------:R-:W-:Y:S05]  /*6990*/  BRA `(.L_x_4864) ;  /* 0x00000ca000007947 */ /* 0x000fea0003800000 */
.L_x_4865:
[----:B------:R0:W-:Y:S01]  /*69a0*/  STG.E.U16 [R16.64], R2 ;  /* 0x0000000210007986 */ /* 0x0001e2000c101524 */
[----:B------:R-:W-:Y:S05]  /*69b0*/  BRA `(.L_x_4864) ;  /* 0x00000c8000007947 */ /* 0x000fea0003800000 */
.L_x_4860:
        /* <DEDUP_REMOVED lines=9> */
.L_x_4868:
[----:B------:R-:W0:Y:S02]  /*6a50*/  I2F.U32 R0, R2 ;  /* 0x0000000200007306 */ /* 0x000e240000201000 */
[----:B0-----:R-:W-:-:S05]  /*6a60*/  F2FP.PACK_AB R0, RZ, R0 ;  /* 0x00000000ff00723e */ /* 0x001fca00000000ff */
[----:B------:R0:W-:Y:S01]  /*6a70*/  STG.E.U16 [R16.64], R0 ;  /* 0x0000000010007986 */ /* 0x0001e2000c101524 */
[----:B------:R-:W-:Y:S05]  /*6a80*/  BRA `(.L_x_4864) ;  /* 0x00000bb000007947 */ /* 0x000fea0003800000 */
.L_x_4867:
        /* <DEDUP_REMOVED lines=10> */
.L_x_4870:
[----:B------:R-:W0:Y:S02]  /*6b30*/  I2F.U32 R2, R2 ;  /* 0x0000000200027306 */ /* 0x000e240000201000 */
[----:B0-----:R-:W-:-:S04]  /*6b40*/  F2FP.PACK_AB R3, RZ, R2 ;  /* 0x00000002ff03723e */ /* 0x001fc800000000ff */
[----:B------:R-:W-:-:S05]  /*6b50*/  PRMT R3, R3, 0x5410, RZ ;  /* 0x0000541003037816 */ /* 0x000fca00000000ff */
[----:B------:R0:W-:Y:S01]  /*6b60*/  STG.E [R16.64], R3 ;  /* 0x0000000310007986 */ /* 0x0001e2000c101924 */
[----:B------:R-:W-:Y:S05]  /*6b70*/  BRA `(.L_x_4864) ;  /* 0x00000ac000007947 */ /* 0x000fea0003800000 */
.L_x_4869:
[----:B------:R-:W0:Y:S02]  /*6b80*/  I2F.F64.U32 R2, R2 ;  /* 0x0000000200027312 */ /* 0x000e240000201800 */
[----:B0-----:R0:W-:Y:S01]  /*6b90*/  STG.E.64 [R16.64], R2 ;  /* 0x0000000210007986 */ /* 0x0011e2000c101b24 */
[----:B------:R-:W-:Y:S05]  /*6ba0*/  BRA `(.L_x_4864) ;  /* 0x00000a9000007947 */ /* 0x000fea0003800000 */
.L_x_4859:
        /* <DEDUP_REMOVED lines=10> */
.L_x_4873:
[----:B------:R-:W0:Y:S01]  /*6c50*/  I2F.F64.U32 R4, R2 ;  /* 0x0000000200047312 */ /* 0x000e220000201800 */
[----:B------:R-:W-:-:S05]  /*6c60*/  CS2R R6, SRZ ;  /* 0x0000000000067805 */ /* 0x000fca000001ff00 */
[----:B0-----:R0:W-:Y:S01]  /*6c70*/  STG.E.128 [R16.64], R4 ;  /* 0x0000000410007986 */ /* 0x0011e2000c101d24 */
[----:B------:R-:W-:Y:S05]  /*6c80*/  BRA `(.L_x_4864) ;  /* 0x000009b000007947 */ /* 0x000fea0003800000 */
.L_x_4872:
        /* <DEDUP_REMOVED lines=21> */
.L_x_4877:
[----:B------:R-:W-:Y:S05]  /*6de0*/  BSYNC B0 ;  /* 0x0000000000007941 */ /* 0x000fea0003800000 */
.L_x_4876:
[----:B------:R-:W-:-:S05]  /*6df0*/  LOP3.LUT R3, R0, R3, RZ, 0xfc, !PT ;  /* 0x0000000300037212 */ /* 0x000fca00078efcff */
[----:B------:R0:W-:Y:S01]  /*6e00*/  STG.E.U8 [R16.64], R3 ;  /* 0x0000000310007986 */ /* 0x0001e2000c101124 */
[----:B------:R-:W-:Y:S05]  /*6e10*/  BRA `(.L_x_4864) ;  /* 0x0000082000007947 */ /* 0x000fea0003800000 */
.L_x_4875:
        /* <DEDUP_REMOVED lines=13> */
.L_x_4879:
[----:B------:R-:W-:Y:S01]  /*6ef0*/  IMAD.MOV.U32 R0, RZ, RZ, 0x7f ;  /* 0x0000007fff007424 */ /* 0x000fe200078e00ff */
[----:B------:R-:W-:-:S04]  /*6f00*/  ISETP.GT.U32.AND P0, PT, R3, 0x7f800000, PT ;  /* 0x7f8000000300780c */ /* 0x000fc80003f04070 */
[----:B------:R-:W-:-:S04]  /*6f10*/  SEL R0, R0, 0x7c, P0 ;  /* 0x0000007c00007807 */ /* 0x000fc80000000000 */
.L_x_4880:
[----:B------:R-:W-:Y:S05]  /*6f20*/  BSYNC B0 ;  /* 0x0000000000007941 */ /* 0x000fea0003800000 */
.L_x_4878:
[----:B------:R-:W-:-:S04]  /*6f30*/  LOP3.LUT R2, R5, 0x80000000, RZ, 0xc0, !PT ;  /* 0x8000000005027812 */ /* 0x000fc800078ec0ff */
[----:B------:R-:W-:-:S04]  /*6f40*/  SHF.R.U32.HI R3, RZ, 0x18, R2 ;  /* 0x00000018ff037819 */ /* 0x000fc80000011602 */
[----:B------:R-:W-:-:S05]  /*6f50*/  LOP3.LUT R3, R0, R3, RZ, 0xfc, !PT ;  /* 0x0000000300037212 */ /* 0x000fca00078efcff */
[----:B------:R0:W-:Y:S01]  /*6f60*/  STG.E.U8 [R16.64], R3 ;  /* 0x0000000310007986 */ /* 0x0001e2000c101124 */
[----:B------:R-:W-:Y:S05]  /*6f70*/  BRA `(.L_x_4864) ;  /* 0x000006c000007947 */ /* 0x000fea0003800000 */
.L_x_4874:
[----:B------:R-:W0:Y:S02]  /*6f80*/  I2F.U32 R0, R2 ;  /* 0x0000000200007306 */ /* 0x000e240000201000 */
[----:B0-----:R-:W-:-:S05]  /*6f90*/  F2FP.BF16.PACK_AB R0, RZ, R0 ;  /* 0x00000000ff00723e */ /* 0x001fca00000010ff */
[----:B------:R0:W-:Y:S01]  /*6fa0*/  STG.E.U16 [R16.64], R0 ;  /* 0x0000000010007986 */ /* 0x0001e2000c101524 */
[----:B------:R-:W-:Y:S05]  /*6fb0*/  BRA `(.L_x_4864) ;  /* 0x0000068000007947 */ /* 0x000fea0003800000 */
.L_x_4871:
        /* <DEDUP_REMOVED lines=10> */
.L_x_4883:
        /* <DEDUP_REMOVED lines=17> */
.L_x_4886:
[----:B------:R-:W-:-:S04]  /*7170*/  LOP3.LUT R2, R5, 0x80000000, RZ, 0xc0, !PT ;  /* 0x8000000005027812 */ /* 0x000fc800078ec0ff */
[----:B------:R-:W-:-:S04]  /*7180*/  SHF.R.U32.HI R3, RZ, 0x18, R2 ;  /* 0x00000018ff037819 */ /* 0x000fc80000011602 */
[----:B------:R-:W-:-:S04]  /*7190*/  LOP3.LUT R0, R0, R3, RZ, 0xfc, !PT ;  /* 0x0000000300007212 */ /* 0x000fc800078efcff */
[----:B------:R-:W-:Y:S02]  /*71a0*/  PRMT R8, R0, 0x7610, R8 ;  /* 0x0000761000087816 */ /* 0x000fe40000000008 */
.L_x_4885:
[----:B------:R-:W-:Y:S05]  /*71b0*/  BSYNC B0 ;  /* 0x0000000000007941 */ /* 0x000fea0003800000 */
.L_x_4884:
[----:B------:R0:W-:Y:S01]  /*71c0*/  STG.E.U8 [R16.64], R8 ;  /* 0x0000000810007986 */ /* 0x0001e2000c101124 */
[----:B------:R-:W-:Y:S05]  /*71d0*/  BRA `(.L_x_4864) ;  /* 0x0000046000007947 */ /* 0x000fea0003800000 */
.L_x_4882:
        /* <DEDUP_REMOVED lines=17> */
.L_x_4889:
[----:B------:R-:W-:-:S04]  /*72f0*/  LOP3.LUT R2, R5, 0x80000000, RZ, 0xc0, !PT ;  /* 0x8000000005027812 */ /* 0x000fc800078ec0ff */
[----:B------:R-:W-:-:S04]  /*7300*/  SHF.R.U32.HI R3, RZ, 0x18, R2 ;  /* 0x00000018ff037819 */ /* 0x000fc80000011602 */
[----:B------:R-:W-:-:S04]  /*7310*/  LOP3.LUT R0, R0, R3, RZ, 0xfc, !PT ;  /* 0x0000000300007212 */ /* 0x000fc800078efcff */
[----:B------:R-:W-:Y:S02]  /*7320*/  PRMT R8, R0, 0x7610, R8 ;  /* 0x0000761000087816 */ /* 0x000fe40000000008 */
.L_x_4888:
[----:B------:R-:W-:Y:S05]  /*7330*/  BSYNC B0 ;  /* 0x0000000000007941 */ /* 0x000fea0003800000 */
.L_x_4887:
[----:B------:R0:W-:Y:S01]  /*7340*/  STG.E.U8 [R16.64], R8 ;  /* 0x0000000810007986 */ /* 0x0001e2000c101124 */
[----:B------:R-:W-:Y:S05]  /*7350*/  BRA `(.L_x_4864) ;  /* 0x000002e000007947 */ /* 0x000fea0003800000 */
.L_x_4881:
        /* <DEDUP_REMOVED lines=22> */
.L_x_4863:
        /* <DEDUP_REMOVED lines=20> */
.L_x_4891:
[----:B------:R-:W-:-:S05]  /*7600*/  IMAD.MOV.U32 R3, RZ, RZ, RZ ;  /* 0x000000ffff037224 */ /* 0x000fca00078e00ff */
[----:B------:R0:W-:Y:S01]  /*7610*/  STG.E.64 [R16.64], R2 ;  /* 0x0000000210007986 */ /* 0x0001e2000c101b24 */
[----:B------:R-:W-:Y:S05]  /*7620*/  BRA `(.L_x_4864) ;  /* 0x0000001000007947 */ /* 0x000fea0003800000 */
.L_x_4890:
[----:B------:R0:W-:Y:S02]  /*7630*/  STG.E [R16.64], R2 ;  /* 0x0000000210007986 */ /* 0x0001e4000c101924 */
.L_x_4864:
        /* <DEDUP_REMOVED lines=258> */
.L_x_4892:
        /* <DEDUP_REMOVED lines=20> */
.L_x_4897:
[----:B------:R-:W2:Y:S02]  /*87a0*/  LDG.E.U8 R2, [R2.64] ;  /* 0x0000002402027981 */ /* 0x000ea4000c1e1100 */
[----:B--2---:R0:W1:Y:S01]  /*87b0*/  I2F.U16 R19, R2 ;  /* 0x0000000200137306 */ /* 0x0040620000101000 */
[----:B------:R-:W-:Y:S05]  /*87c0*/  BRA `(.L_x_4899) ;  /* 0x00000ca000007947 */ /* 0x000fea0003800000 */
.L_x_4896:
        /* <DEDUP_REMOVED lines=9> */
.L_x_4901:
[----:B------:R-:W2:Y:S02]  /*8860*/  LDG.E R2, [R2.64] ;  /* 0x0000002402027981 */ /* 0x000ea4000c1e1900 */
[----:B--2---:R0:W1:Y:S01]  /*8870*/  I2F R19, R2 ;  /* 0x0000000200137306 */ /* 0x0040620000201400 */
[----:B------:R-:W-:Y:S05]  /*8880*/  BRA `(.L_x_4899) ;  /* 0x00000be000007947 */ /* 0x000fea0003800000 */
.L_x_4900:
[----:B------:R-:W2:Y:S02]  /*8890*/  LDG.E.U16 R2, [R2.64] ;  /* 0x0000002402027981 */ /* 0x000ea4000c1e1500 */
[----:B--2---:R0:W1:Y:S01]  /*88a0*/  I2F.S16 R19, R2 ;  /* 0x0000000200137306 */ /* 0x0040620000101400 */
[----:B------:R-:W-:Y:S05]  /*88b0*/  BRA `(.L_x_4899) ;  /* 0x00000bb000007947 */ /* 0x000fea0003800000 */
.L_x_4895:
        /* <DEDUP_REMOVED lines=8> */
.L_x_4903:
[----:B------:R-:W2:Y:S02]  /*8940*/  LDG.E.U16 R2, [R2.64] ;  /* 0x0000002402027981 */ /* 0x000ea4000c1e1500 */
[----:B--2---:R-:W-:Y:S01]  /*8950*/  HADD2.F32 R19, -RZ, R2.H0_H0 ;  /* 0x20000002ff137230 */ /* 0x004fe20000004100 */
[----:B------:R-:W-:Y:S05]  /*8960*/  BRA `(.L_x_4899) ;  /* 0x00000b0000007947 */ /* 0x000fea0003800000 */
.L_x_4902:
        /* <DEDUP_REMOVED lines=8> */
.L_x_4905:
[----:B------:R-:W2:Y:S02]  /*89f0*/  LDG.E.U16 R2, [R2.64] ;  /* 0x0000002402027981 */ /* 0x000ea4000c1e1500 */
[----:B--2---:R-:W-:Y:S01]  /*8a00*/  HADD2.F32 R19, -RZ, R2.H0_H0 ;  /* 0x20000002ff137230 */ /* 0x004fe20000004100 */
[----:B------:R-:W-:Y:S05]  /*8a10*/  BRA `(.L_x_4899) ;  /* 0x00000a5000007947 */ /* 0x000fea0003800000 */
.L_x_4904:
[----:B------:R-:W2:Y:S02]  /*8a20*/  LDG.E.64 R2, [R2.64] ;  /* 0x0000002402027981 */ /* 0x000ea4000c1e1b00 */
[----:B--2---:R-:W0:Y:S01]  /*8a30*/  F2F.F32.F64 R19, R2 ;  /* 0x0000000200137310 */ /* 0x004e220000301000 */
[----:B------:R-:W0:-:S14]  /*8a40*/  DSETP.GEU.AND P0, PT, |R2|, c[0x2][0x0], PT ;  /* 0x008000000200762a */ /* 0x000e1c0003f0e200 */
[----:B0-----:R-:W-:Y:S01]  /*8a50*/  @!P0 FMUL R19, R19, 1.175494350822287508e-38 ;  /* 0x0080000013138820 */ /* 0x001fe20000400000 */
[----:B------:R-:W-:Y:S05]  /*8a60*/  BRA `(.L_x_4899) ;  /* 0x00000a0000007947 */ /* 0x000fea0003800000 */
.L_x_4894:
        /* <DEDUP_REMOVED lines=12> */
.L_x_4908:
[----:B------:R-:W2:Y:S02]  /*8b30*/  LDG.E.64 R2, [R2.64] ;  /* 0x0000002402027981 */ /* 0x000ea4000c1e1b00 */
[----:B--2---:R-:W0:Y:S01]  /*8b40*/  F2F.F32.F64 R19, R2 ;  /* 0x0000000200137310 */ /* 0x004e220000301000 */
[----:B------:R-:W0:-:S14]  /*8b50*/  DSETP.GEU.AND P0, PT, |R2|, c[0x2][0x0], PT ;  /* 0x008000000200762a */ /* 0x000e1c0003f0e200 */
[----:B0-----:R-:W-:Y:S01]  /*8b60*/  @!P0 FMUL R19, R19, 1.175494350822287508e-38 ;  /* 0x0080000013138820 */ /* 0x001fe20000400000 */
[----:B------:R-:W-:Y:S05]  /*8b70*/  BRA `(.L_x_4899) ;  /* 0x000008f000007947 */ /* 0x000fea0003800000 */
.L_x_4907:
        /* <DEDUP_REMOVED lines=26> */
.L_x_4910:
        /* <DEDUP_REMOVED lines=13> */
.L_x_4909:
[----:B------:R-:W2:Y:S02]  /*8df0*/  LDG.E.U16 R2, [R2.64] ;  /* 0x0000002402027981 */ /* 0x000ea4000c1e1500 */
[----:B--2---:R-:W-:Y:S01]  /*8e00*/  PRMT R19, RZ, 0x5410, R2 ;  /* 0x00005410ff137816 */ /* 0x004fe20000000002 */
[----:B------:R-:W-:Y:S05]  /*8e10*/  BRA `(.L_x_4899) ;  /* 0x0000065000007947 */ /* 0x000fea0003800000 */
.L_x_4906:
        /* <DEDUP_REMOVED lines=11> */
.L_x_4913:
        /* <DEDUP_REMOVED lines=20> */
.L_x_4915:
[----:B------:R-:W-:Y:S05]  /*9010*/  BSYNC B0 ;  /* 0x0000000000007941 */ /* 0x000fea0003800000 */
.L_x_4914:
[----:B------:R-:W-:Y:S01]  /*9020*/  IMAD.SHL.U32 R2, R2, 0x100000, RZ ;  /* 0x0010000002027824 */ /* 0x000fe200078e00ff */
[----:B------:R-:W-:-:S04]  /*9030*/  LEA R0, R0, 0x3b800000, 0x17 ;  /* 0x3b80000000007811 */ /* 0x000fc800078eb8ff */
[----:B------:R-:W-:Y:S01]  /*9040*/  LOP3.LUT R19, R0, R2, R19, 0xfe, !PT ;  /* 0x0000000200137212 */ /* 0x000fe200078efe13 */
[----:B------:R-:W-:Y:S05]  /*9050*/  BRA `(.L_x_4899) ;  /* 0x0000041000007947 */ /* 0x000fea0003800000 */
.L_x_4912:
        /* <DEDUP_REMOVED lines=20> */
.L_x_4917:
[----:B------:R-:W-:Y:S05]  /*91a0*/  BSYNC B0 ;  /* 0x0000000000007941 */ /* 0x000fea0003800000 */
.L_x_4916:
[----:B------:R-:W-:Y:S01]  /*91b0*/  IMAD.SHL.U32 R2, R2, 0x200000, RZ ;  /* 0x0020000002027824 */ /* 0x000fe200078e00ff */
[----:B------:R-:W-:-:S04]  /*91c0*/  LEA R0, R0, 0x37800000, 0x17 ;  /* 0x3780000000007811 */ /* 0x000fc800078eb8ff */
[----:B------:R-:W-:Y:S01]  /*91d0*/  LOP3.LUT R19, R0, R2, R19, 0xfe, !PT ;  /* 0x0000000200137212 */ /* 0x000fe200078efe13 */
[----:B------:R-:W-:Y:S05]  /*91e0*/  BRA `(.L_x_4899) ;  /* 0x0000028000007947 */ /* 0x000fea0003800000 */
.L_x_4911:
        /* <DEDUP_REMOVED lines=14> */
.L_x_4898:
        /* <DEDUP_REMOVED lines=21> */
.L_x_4919:
[----:B------:R-:W2:Y:S02]  /*9420*/  LDG.E.64 R2, [R2.64] ;  /* 0x0000002402027981 */ /* 0x000ea4000c1e1b00 */
[----:B--2---:R0:W1:Y:S01]  /*9430*/  I2F.U64 R19, R2 ;  /* 0x0000000200137312 */ /* 0x0040620000301000 */
[----:B------:R-:W-:Y:S05]  /*9440*/  BRA `(.L_x_4899) ;  /* 0x0000002000007947 */ /* 0x000fea0003800000 */
.L_x_4918:
[----:B------:R-:W2:Y:S02]  /*9450*/  LDG.E R2, [R2.64] ;  /* 0x0000002402027981 */ /* 0x000ea4000c1e1900 */
[----:B--2---:R0:W1:Y:S02]  /*9460*/  I2F.U32 R19, R2 ;  /* 0x0000000200137306 */ /* 0x0040640000201000 */
.L_x_4899:
[----:B------:R-:W-:Y:S05]  /*9470*/  BSYNC B6 ;  /* 0x0000000000067941 */ /* 0x000fea0003800000 */
.L_x_4893:
        /* <DEDUP_REMOVED lines=18> */
.L_x_4924:
[----:B------:R-:W2:Y:S02]  /*95a0*/  LDG.E.U8 R0, [R2.64] ;  /* 0x0000002402007981 */ /* 0x000ea4000c1e1100 */
[----:B--2---:R-:W0:Y:S01]  /*95b0*/  I2F.U16 R0, R0 ;  /* 0x0000000000007306 */ /* 0x004e220000101000 */
[----:B------:R-:W-:Y:S05]  /*95c0*/  BRA `(.L_x_4926) ;  /* 0x00000ca000007947 */ /* 0x000fea0003800000 */
.L_x_4923:
        /* <DEDUP_REMOVED lines=9> */
.L_x_4928:
[----:B------:R-:W2:Y:S02]  /*9660*/  LDG.E R0, [R2.64] ;  /* 0x0000002402007981 */ /* 0x000ea4000c1e1900 */
[----:B--2---:R-:W0:Y:S01]  /*9670*/  I2F R0, R0 ;  /* 0x0000000000007306 */ /* 0x004e220000201400 */
[----:B------:R-:W-:Y:S05]  /*9680*/  BRA `(.L_x_4926) ;  /* 0x00000be000007947 */ /* 0x000fea0003800000 */
.L_x_4927:
[----:B------:R-:W2:Y:S02]  /*9690*/  LDG.E.U16 R0, [R2.64] ;  /* 0x0000002402007981 */ /* 0x000ea4000c1e1500 */
[----:B--2---:R-:W0:Y:S01]  /*96a0*/  I2F.S16 R0, R0 ;  /* 0x0000000000007306 */ /* 0x004e220000101400 */
[----:B------:R-:W-:Y:S05]  /*96b0*/  BRA `(.L_x_4926) ;  /* 0x00000bb000007947 */ /* 0x000fea0003800000 */
.L_x_4922:
        /* <DEDUP_REMOVED lines=8> */
.L_x_4930:
[----:B------:R-:W2:Y:S02]  /*9740*/  LDG.E.U16 R0, [R2.64] ;  /* 0x0000002402007981 */ /* 0x000ea4000c1e1500 */
[----:B--2---:R-:W-:Y:S01]  /*9750*/  HADD2.F32 R0, -RZ, R0.H0_H0 ;  /* 0x20000000ff007230 */ /* 0x004fe20000004100 */
[----:B------:R-:W-:Y:S05]  /*9760*/  BRA `(.L_x_4926) ;  /* 0x00000b0000007947 */ /* 0x000fea0003800000 */
.L_x_4929:
        /* <DEDUP_REMOVED lines=8> */
.L_x_4932:
[----:B------:R-:W2:Y:S02]  /*97f0*/  LDG.E.U16 R0, [R2.64] ;  /* 0x0000002402007981 */ /* 0x000ea4000c1e1500 */
[----:B--2---:R-:W-:Y:S01]  /*9800*/  HADD2.F32 R0, -RZ, R0.H0_H0 ;  /* 0x20000000ff007230 */ /* 0x004fe20000004100 */
[----:B------:R-:W-:Y:S05]  /*9810*/  BRA `(.L_x_4926) ;  /* 0x00000a5000007947 */ /* 0x000fea0003800000 */
.L_x_4931:
[----:B------:R-:W2:Y:S02]  /*9820*/  LDG.E.64 R2, [R2.64] ;  /* 0x0000002402027981 */ /* 0x000ea4000c1e1b00 */
[----:B--2---:R-:W0:Y:S01]  /*9830*/  F2F.F32.F64 R0, R2 ;  /* 0x0000000200007310 */ /* 0x004e220000301000 */
[----:B------:R-:W0:-:S14]  /*9840*/  DSETP.GEU.AND P0, PT, |R2|, c[0x2][0x0], PT ;  /* 0x008000000200762a */ /* 0x000e1c0003f0e200 */
[----:B0-----:R-:W-:Y:S01]  /*9850*/  @!P0 FMUL R0, R0, 1.175494350822287508e-38 ;  /* 0x0080000000008820 */ /* 0x001fe20000400000 */
[----:B------:R-:W-:Y:S05]  /*9860*/  BRA `(.L_x_4926) ;  /* 0x00000a0000007947 */ /* 0x000fea0003800000 */
.L_x_4921:
        /* <DEDUP_REMOVED lines=12> */
.L_x_4935:
[----:B------:R-:W2:Y:S02]  /*9930*/  LDG.E.64 R2, [R2.64] ;  /* 0x0000002402027981 */ /* 0x000ea4000c1e1b00 */
[----:B--2---:R-:W0:Y:S01]  /*9940*/  F2F.F32.F64 R0, R2 ;  /* 0x0000000200007310 */ /* 0x004e220000301000 */
[----:B------:R-:W0:-:S14]  /*9950*/  DSETP.GEU.AND P0, PT, |R2|, c[0x2][0x0], PT ;  /* 0x008000000200762a */ /* 0x000e1c0003f0e200 */
[----:B0-----:R-:W-:Y:S01]  /*9960*/  @!P0 FMUL R0, R0, 1.175494350822287508e-38 ;  /* 0x0080000000008820 */ /* 0x001fe20000400000 */
[----:B------:R-:W-:Y:S05]  /*9970*/  BRA `(.L_x_4926) ;  /* 0x000008f000007947 */ /* 0x000fea0003800000 */
.L_x_4934:
        /* <DEDUP_REMOVED lines=26> */
.L_x_4937:
        /* <DEDUP_REMOVED lines=13> */
.L_x_4936:
[----:B------:R-:W2:Y:S02]  /*9bf0*/  LDG.E.U16 R0, [R2.64] ;  /* 0x0000002402007981 */ /* 0x000ea4000c1e1500 */
[----:B--2---:R-:W-:Y:S01]  /*9c00*/  PRMT R0, RZ, 0x5410, R0 ;  /* 0x00005410ff007816 */ /* 0x004fe20000000000 */
[----:B------:R-:W-:Y:S05]  /*9c10*/  BRA `(.L_x_4926) ;  /* 0x0000065000007947 */ /* 0x000fea0003800000 */
.L_x_4933:
        /* <DEDUP_REMOVED lines=11> */
.L_x_4940:
        /* <DEDUP_REMOVED lines=20> */
.L_x_4942:
[----:B------:R-:W-:Y:S05]  /*9e10*/  BSYNC B0 ;  /* 0x0000000000007941 */ /* 0x000fea0003800000 */
.L_x_4941:
[----:B------:R-:W-:Y:S01]  /*9e20*/  LEA R3, R0, 0x3b800000, 0x17 ;  /* 0x3b80000000037811 */ /* 0x000fe200078eb8ff */
[----:B------:R-:W-:-:S05]  /*9e30*/  IMAD.SHL.U32 R0, R2, 0x100000, RZ ;  /* 0x0010000002007824 */ /* 0x000fca00078e00ff */
[----:B------:R-:W-:Y:S01]  /*9e40*/  LOP3.LUT R0, R3, R0, R4, 0xfe, !PT ;  /* 0x0000000003007212 */ /* 0x000fe200078efe04 */
[----:B------:R-:W-:Y:S05]  /*9e50*/  BRA `(.L_x_4926) ;  /* 0x0000041000007947 */ /* 0x000fea0003800000 */
.L_x_4939:
        /* <DEDUP_REMOVED lines=20> */
.L_x_4944:
[----:B------:R-:W-:Y:S05]  /*9fa0*/  BSYNC B0 ;  /* 0x0000000000007941 */ /* 0x000fea0003800000 */
.L_x_4943:
[----:B------:R-:W-:Y:S01]  /*9fb0*/  LEA R3, R0, 0x37800000, 0x17 ;  /* 0x3780000000037811 */ /* 0x000fe200078eb8ff */
[----:B------:R-:W-:-:S05]  /*9fc0*/  IMAD.SHL.U32 R0, R2, 0x200000, RZ ;  /* 0x0020000002007824 */ /* 0x000fca00078e00ff */
[----:B------:R-:W-:Y:S01]  /*9fd0*/  LOP3.LUT R0, R3, R0, R4, 0xfe, !PT ;  /* 0x0000000003007212 */ /* 0x000fe200078efe04 */
[----:B------:R-:W-:Y:S05]  /*9fe0*/  BRA `(.L_x_4926) ;  /* 0x0000028000007947 */ /* 0x000fea0003800000 */
.L_x_4938:
        /* <DEDUP_REMOVED lines=14> */
.L_x_4925:
        /* <DEDUP_REMOVED lines=21> */
.L_x_4946:
[----:B------:R-:W2:Y:S02]  /*a220*/  LDG.E.64 R2, [R2.64] ;  /* 0x0000002402027981 */ /* 0x000ea4000c1e1b00 */
[----:B--2---:R0:W2:Y:S01]  /*a230*/  I2F.U64 R0, R2 ;  /* 0x0000000200007312 */ /* 0x0040a20000301000 */
[----:B------:R-:W-:Y:S05]  /*a240*/  BRA `(.L_x_4926) ;  /* 0x0000002000007947 */ /* 0x000fea0003800000 */
.L_x_4945:
[----:B------:R-:W2:Y:S02]  /*a250*/  LDG.E R0, [R2.64] ;  /* 0x0000002402007981 */ /* 0x000ea4000c1e1900 */
[----:B--2---:R-:W0:Y:S02]  /*a260*/  I2F.U32 R0, R0 ;  /* 0x0000000000007306 */ /* 0x004e240000201000 */
.L_x_4926:
[----:B------:R-:W-:Y:S05]  /*a270*/  BSYNC B6 ;  /* 0x0000000000067941 */ /* 0x000fea0003800000 */
.L_x_4920:
        /* <DEDUP_REMOVED lines=19> */
.L_x_4950:
[----:B------:R0:W-:Y:S01]  /*a3b0*/  STG.E.U8 [R16.64], R2 ;  /* 0x0000000210007986 */ /* 0x0001e2000c101124 */
[----:B------:R-:W-:Y:S05]  /*a3c0*/  BRA `(.L_x_4952) ;  /* 0x00000d5000007947 */ /* 0x000fea0003800000 */
.L_x_4949:
        /* <DEDUP_REMOVED lines=9> */
.L_x_4954:
[----:B------:R0:W-:Y:S01]  /*a460*/  STG.E [R16.64], R2 ;  /* 0x0000000210007986 */ /* 0x0001e2000c101924 */
[----:B------:R-:W-:Y:S05]  /*a470*/  BRA `(.L_x_4952) ;  /* 0x00000ca000007947 */ /* 0x000fea0003800000 */
.L_x_4953:
[----:B------:R0:W-:Y:S01]  /*a480*/  STG.E.U16 [R16.64], R2 ;  /* 0x0000000210007986 */ /* 0x0001e2000c101524 */
[----:B------:R-:W-:Y:S05]  /*a490*/  BRA `(.L_x_4952) ;  /* 0x00000c8000007947 */ /* 0x000fea0003800000 */
.L_x_4948:
        /* <DEDUP_REMOVED lines=9> */
.L_x_4956:
[----:B------:R-:W0:Y:S02]  /*a530*/  I2F.U32 R0, R2 ;  /* 0x0000000200007306 */ /* 0x000e240000201000 */
[----:B0-----:R-:W-:-:S05]  /*a540*/  F2FP.PACK_AB R0, RZ, R0 ;  /* 0x00000000ff00723e */ /* 0x001fca00000000ff */
[----:B------:R0:W-:Y:S01]  /*a550*/  STG.E.U16 [R16.64], R0 ;  /* 0x0000000010007986 */ /* 0x0001e2000c101524 */
[----:B------:R-:W-:Y:S05]  /*a560*/  BRA `(.L_x_4952) ;  /* 0x00000bb000007947 */ /* 0x000fea0003800000 */
.L_x_4955:
        /* <DEDUP_REMOVED lines=10> */
.L_x_4958:
[----:B------:R-:W0:Y:S02]  /*a610*/  I2F.U32 R2, R2 ;  /* 0x0000000200027306 */ /* 0x000e240000201000 */
[----:B0-----:R-:W-:-:S04]  /*a620*/  F2FP.PACK_AB R3, RZ, R2 ;  /* 0x00000002ff03723e */ /* 0x001fc800000000ff */
[----:B------:R-:W-:-:S05]  /*a630*/  PRMT R3, R3, 0x5410, RZ ;  /* 0x0000541003037816 */ /* 0x000fca00000000ff */
[----:B------:R0:W-:Y:S01]  /*a640*/  STG.E [R16.64], R3 ;  /* 0x0000000310007986 */ /* 0x0001e2000c101924 */
[----:B------:R-:W-:Y:S05]  /*a650*/  BRA `(.L_x_4952) ;  /* 0x00000ac000007947 */ /* 0x000fea0003800000 */
.L_x_4957:
[----:B------:R-:W0:Y:S02]  /*a660*/  I2F.F64.U32 R2, R2 ;  /* 0x0000000200027312 */ /* 0x000e240000201800 */
[----:B0-----:R0:W-:Y:S01]  /*a670*/  STG.E.64 [R16.64], R2 ;  /* 0x0000000210007986 */ /* 0x0011e2000c101b24 */
[----:B------:R-:W-:Y:S05]  /*a680*/  BRA `(.L_x_4952) ;  /* 0x00000a9000007947 */ /* 0x000fea0003800000 */
.L_x_4947:
        /* <DEDUP_REMOVED lines=10> */
.L_x_4961:
[----:B------:R-:W0:Y:S01]  /*a730*/  I2F.F64.U32 R4, R2 ;  /* 0x0000000200047312 */ /* 0x000e220000201800 */
[----:B------:R-:W-:-:S05]  /*a740*/  CS2R R6, SRZ ;  /* 0x0000000000067805 */ /* 0x000fca000001ff00 */
[----:B0-----:R0:W-:Y:S01]  /*a750*/  STG.E.128 [R16.64], R4 ;  /* 0x0000000410007986 */ /* 0x0011e2000c101d24 */
[----:B------:R-:W-:Y:S05]  /*a760*/  BRA `(.L_x_4952) ;  /* 0x000009b000007947 */ /* 0x000fea0003800000 */
.L_x_4960:
        /* <DEDUP_REMOVED lines=21> */
.L_x_4965:
[----:B------:R-:W-:Y:S05]  /*a8c0*/  BSYNC B0 ;  /* 0x0000000000007941 */ /* 0x000fea0003800000 */
.L_x_4964:
[----:B------:R-:W-:-:S05]  /*a8d0*/  LOP3.LUT R3, R0, R3, RZ, 0xfc, !PT ;  /* 0x0000000300037212 */ /* 0x000fca00078efcff */
[----:B------:R0:W-:Y:S01]  /*a8e0*/  STG.E.U8 [R16.64], R3 ;  /* 0x0000000310007986 */ /* 0x0001e2000c101124 */
[----:B------:R-:W-:Y:S05]  /*a8f0*/  BRA `(.L_x_4952) ;  /* 0x0000082000007947 */ /* 0x000fea0003800000 */
.L_x_4963:
        /* <DEDUP_REMOVED lines=13> */
.L_x_4967:
[----:B------:R-:W-:Y:S01]  /*a9d0*/  IMAD.MOV.U32 R0, RZ, RZ, 0x7f ;  /* 0x0000007fff007424 */ /* 0x000fe200078e00ff */
[----:B------:R-:W-:-:S04]  /*a9e0*/  ISETP.GT.U32.AND P0, PT, R3, 0x7f800000, PT ;  /* 0x7f8000000300780c */ /* 0x000fc80003f04070 */
[----:B------:R-:W-:-:S04]  /*a9f0*/  SEL R0, R0, 0x7c, P0 ;  /* 0x0000007c00007807 */ /* 0x000fc80000000000 */
.L_x_4968:
[----:B------:R-:W-:Y:S05]  /*aa00*/  BSYNC B0 ;  /* 0x0000000000007941 */ /* 0x000fea0003800000 */
.L_x_4966:
[----:B------:R-:W-:-:S04]  /*aa10*/  LOP3.LUT R2, R5, 0x80000000, RZ, 0xc0, !PT ;  /* 0x8000000005027812 */ /* 0x000fc800078ec0ff */
[----:B------:R-:W-:-:S04]  /*aa20*/  SHF.R.U32.HI R3, RZ, 0x18, R2 ;  /* 0x00000018ff037819 */ /* 0x000fc80000011602 */
[----:B------:R-:W-:-:S05]  /*aa30*/  LOP3.LUT R3, R0, R3, RZ, 0xfc, !PT ;  /* 0x0000000300037212 */ /* 0x000fca00078efcff */
[----:B------:R0:W-:Y:S01]  /*aa40*/  STG.E.U8 [R16.64], R3 ;  /* 0x0000000310007986 */ /* 0x0001e2000c101124 */
[----:B------:R-:W-:Y:S05]  /*aa50*/  BRA `(.L_x_4952) ;  /* 0x000006c000007947 */ /* 0x000fea0003800000 */
.L_x_4962:
[----:B------:R-:W0:Y:S02]  /*aa60*/  I2F.U32 R0, R2 ;  /* 0x0000000200007306 */ /* 0x000e240000201000 */
[----:B0-----:R-:W-:-:S05]  /*aa70*/  F2FP.BF16.PACK_AB R0, RZ, R0 ;  /* 0x00000000ff00723e */ /* 0x001fca00000010ff */
[----:B------:R0:W-:Y:S01]  /*aa80*/  STG.E.U16 [R16.64], R0 ;  /* 0x0000000010007986 */ /* 0x0001e2000c101524 */
[----:B------:R-:W-:Y:S05]  /*aa90*/  BRA `(.L_x_4952) ;  /* 0x0000068000007947 */ /* 0x000fea0003800000 */
.L_x_4959:
        /* <DEDUP_REMOVED lines=10> */
.L_x_4971:
        /* <DEDUP_REMOVED lines=17> */
.L_x_4974:
[----:B------:R-:W-:-:S04]  /*ac50*/  LOP3.LUT R2, R5, 0x80000000, RZ, 0xc0, !PT ;  /* 0x8000000005027812 */ /* 0x000fc800078ec0ff */
[----:B------:R-:W-:-:S04]  /*ac60*/  SHF.R.U32.HI R3, RZ, 0x18, R2 ;  /* 0x00000018ff037819 */ /* 0x000fc80000011602 */
[----:B------:R-:W-:-:S04]  /*ac70*/  LOP3.LUT R0, R0, R3, RZ, 0xfc, !PT ;  /* 0x0000000300007212 */ /* 0x000fc800078efcff */
[----:B------:R-:W-:Y:S02]  /*ac80*/  PRMT R8, R0, 0x7610, R8 ;  /* 0x0000761000087816 */ /* 0x000fe40000000008 */
.L_x_4973:
[----:B------:R-:W-:Y:S05]  /*ac90*/  BSYNC B0 ;  /* 0x0000000000007941 */ /* 0x000fea0003800000 */
.L_x_4972:
[----:B------:R0:W-:Y:S01]  /*aca0*/  STG.E.U8 [R16.64], R8 ;  /* 0x0000000810007986 */ /* 0x0001e2000c101124 */
[----:B------:R-:W-:Y:S05]  /*acb0*/  BRA `(.L_x_4952) ;  /* 0x0000046000007947 */ /* 0x000fea0003800000 */
.L_x_4970:
        /* <DEDUP_REMOVED lines=17> */
.L_x_4977:
[----:B------:R-:W-:-:S04]  /*add0*/  LOP3.LUT R2, R5, 0x80000000, RZ, 0xc0, !PT ;  /* 0x8000000005027812 */ /* 0x000fc800078ec0ff */
[----:B------:R-:W-:-:S04]  /*ade0*/  SHF.R.U32.HI R3, RZ, 0x18, R2 ;  /* 0x00000018ff037819 */ /* 0x000fc80000011602 */
[----:B------:R-:W-:-:S04]  /*adf0*/  LOP3.LUT R0, R0, R3, RZ, 0xfc, !PT ;  /* 0x0000000300007212 */ /* 0x000fc800078efcff */
[----:B------:R-:W-:Y:S02]  /*ae00*/  PRMT R8, R0, 0x7610, R8 ;  /* 0x0000761000087816 */ /* 0x000fe40000000008 */
.L_x_4976:
[----:B------:R-:W-:Y:S05]  /*ae10*/  BSYNC B0 ;  /* 0x0000000000007941 */ /* 0x000fea0003800000 */
.L_x_4975:
[----:B------:R0:W-:Y:S01]  /*ae20*/  STG.E.U8 [R16.64], R8 ;  /* 0x0000000810007986 */ /* 0x0001e2000c101124 */
[----:B------:R-:W-:Y:S05]  /*ae30*/  BRA `(.L_x_4952) ;  /* 0x000002e000007947 */ /* 0x000fea0003800000 */
.L_x_4969:
        /* <DEDUP_REMOVED lines=22> */
.L_x_4951:
        /* <DEDUP_REMOVED lines=20> */
.L_x_4979:
[----:B------:R-:W-:-:S05]  /*b0e0*/  IMAD.MOV.U32 R3, RZ, RZ, RZ ;  /* 0x000000ffff037224 */ /* 0x000fca00078e00ff */
[----:B------:R0:W-:Y:S01]  /*b0f0*/  STG.E.64 [R16.64], R2 ;  /* 0x0000000210007986 */ /* 0x0001e2000c101b24 */
[----:B------:R-:W-:Y:S05]  /*b100*/  BRA `(.L_x_4952) ;  /* 0x0000001000007947 */ /* 0x000fea0003800000 */
.L_x_4978:
[----:B------:R0:W-:Y:S02]  /*b110*/  STG.E [R16.64], R2 ;  /* 0x0000000210007986 */ /* 0x0001e4000c101924 */
.L_x_4952:
[----:B------:R-:W-:Y:S02]  /*b120*/  IADD3 R23, R23, 0x80, RZ ;  /* 0x0000008017177810 */ /* 0x000fe40007ffe0ff */
.L_x_4803:
[----:B------:R-:W-:Y:S05]  /*b130*/  BSYNC B7 ;  /* 0x0000000000077941 */ /* 0x000fea0003800000 */
.L_x_4802:
        /* <DEDUP_REMOVED lines=257> */
.L_x_4980:
        /* <DEDUP_REMOVED lines=20> */
.L_x_4985:
[----:B------:R-:W2:Y:S02]  /*c290*/  LDG.E.U8 R2, [R2.64] ;  /* 0x0000002402027981 */ /* 0x000ea4000c1e1100 */
[----:B--2---:R0:W1:Y:S01]  /*c2a0*/  I2F.U16 R19, R2 ;  /* 0x0000000200137306 */ /* 0x0040620000101000 */
[----:B------:R-:W-:Y:S05]  /*c2b0*/  BRA `(.L_x_4987) ;  /* 0x00000ca000007947 */ /* 0x000fea0003800000 */
.L_x_4984:
        /* <DEDUP_REMOVED lines=9> */
.L_x_4989:
[----:B------:R-:W2:Y:S02]  /*c350*/  LDG.E R2, [R2.64] ;  /* 0x0000002402027981 */ /* 0x000ea4000c1e1900 */
[----:B--2---:R0:W1:Y:S01]  /*c360*/  I2F R19, R2 ;  /* 0x0000000200137306 */ /* 0x0040620000201400 */
[----:B------:R-:W-:Y:S05]  /*c370*/  BRA `(.L_x_4987) ;  /* 0x00000be000007947 */ /* 0x000fea0003800000 */
.L_x_4988:
[----:B------:R-:W2:Y:S02]  /*c380*/  LDG.E.U16 R2, [R2.64] ;  /* 0x0000002402027981 */ /* 0x000ea4000c1e1500 */
[----:B--2---:R0:W1:Y:S01]  /*c390*/  I2F.S16 R19, R2 ;  /* 0x0000000200137306 */ /* 0x0040620000101400 */
[----:B------:R-:W-:Y:S05]  /*c3a0*/  BRA `(.L_x_4987) ;  /* 0x00000bb000007947 */ /* 0x000fea0003800000 */
.L_x_4983:
        /* <DEDUP_REMOVED lines=8> */
.L_x_4991:
[----:B------:R-:W2:Y:S02]  /*c430*/  LDG.E.U16 R2, [R2.64] ;  /* 0x0000002402027981 */ /* 0x000ea4000c1e1500 */
[----:B--2---:R-:W-:Y:S01]  /*c440*/  HADD2.F32 R19, -RZ, R2.H0_H0 ;  /* 0x20000002ff137230 */ /* 0x004fe20000004100 */
[----:B------:R-:W-:Y:S05]  /*c450*/  BRA `(.L_x_4987) ;  /* 0x00000b0000007947 */ /* 0x000fea0003800000 */
.L_x_4990:
        /* <DEDUP_REMOVED lines=8> */
.L_x_4993:
[----:B------:R-:W2:Y:S02]  /*c4e0*/  LDG.E.U16 R2, [R2.64] ;  /* 0x0000002402027981 */ /* 0x000ea4000c1e1500 */
[----:B--2---:R-:W-:Y:S01]  /*c4f0*/  HADD2.F32 R19, -RZ, R2.H0_H0 ;  /* 0x20000002ff137230 */ /* 0x004fe20000004100 */
[----:B------:R-:W-:Y:S05]  /*c500*/  BRA `(.L_x_4987) ;  /* 0x00000a5000007947 */ /* 0x000fea0003800000 */
.L_x_4992:
[----:B------:R-:W2:Y:S02]  /*c510*/  LDG.E.64 R2, [R2.64] ;  /* 0x0000002402027981 */ /* 0x000ea4000c1e1b00 */
[----:B--2---:R-:W0:Y:S01]  /*c520*/  F2F.F32.F64 R19, R2 ;  /* 0x0000000200137310 */ /* 0x004e220000301000 */
[----:B------:R-:W0:-:S14]  /*c530*/  DSETP.GEU.AND P0, PT, |R2|, c[0x2][0x0], PT ;  /* 0x008000000200762a */ /* 0x000e1c0003f0e200 */
[----:B0-----:R-:W-:Y:S01]  /*c540*/  @!P0 FMUL R19, R19, 1.175494350822287508e-38 ;  /* 0x0080000013138820 */ /* 0x001fe20000400000 */
[----:B------:R-:W-:Y:S05]  /*c550*/  BRA `(.L_x_4987) ;  /* 0x00000a0000007947 */ /* 0x000fea0003800000 */
.L_x_4982:
        /* <DEDUP_REMOVED lines=12> */
.L_x_4996:
[----:B------:R-:W2:Y:S02]  /*c620*/  LDG.E.64 R2, [R2.64] ;  /* 0x0000002402027981 */ /* 0x000ea4000c1e1b00 */
[----:B--2---:R-:W0:Y:S01]  /*c630*/  F2F.F32.F64 R19, R2 ;  /* 0x0000000200137310 */ /* 0x004e220000301000 */
[----:B------:R-:W0:-:S14]  /*c640*/  DSETP.GEU.AND P0, PT, |R2|, c[0x2][0x0], PT ;  /* 0x008000000200762a */ /* 0x000e1c0003f0e200 */
[----:B0-----:R-:W-:Y:S01]  /*c650*/  @!P0 FMUL R19, R19, 1.175494350822287508e-38 ;  /* 0x0080000013138820 */ /* 0x001fe20000400000 */
[----:B------:R-:W-:Y:S05]  /*c660*/  BRA `(.L_x_4987) ;  /* 0x000008f000007947 */ /* 0x000fea0003800000 */
.L_x_4995:
        /* <DEDUP_REMOVED lines=26> */
.L_x_4998:
        /* <DEDUP_REMOVED lines=13> */
.L_x_4997:
[----:B------:R-:W2:Y:S02]  /*c8e0*/  LDG.E.U16 R2, [R2.64] ;  /* 0x0000002402027981 */ /* 0x000ea4000c1e1500 */
[----:B--2---:R-:W-:Y:S01]  /*c8f0*/  PRMT R19, RZ, 0x5410, R2 ;  /* 0x00005410ff137816 */ /* 0x004fe20000000002 */
[----:B------:R-:W-:Y:S05]  /*c900*/  BRA `(.L_x_4987) ;  /* 0x0000065000007947 */ /* 0x000fea0003800000 */
.L_x_4994:
        /* <DEDUP_REMOVED lines=11> */
.L_x_5001:
        /* <DEDUP_REMOVED lines=20> */
.L_x_5003:
[----:B------:R-:W-:Y:S05]  /*cb00*/  BSYNC B0 ;  /* 0x0000000000007941 */ /* 0x000fea0003800000 */
.L_x_5002:
[----:B------:R-:W-:Y:S01]  /*cb10*/  IMAD.SHL.U32 R2, R2, 0x100000, RZ ;  /* 0x0010000002027824 */ /* 0x000fe200078e00ff */
[----:B------:R-:W-:-:S04]  /*cb20*/  LEA R0, R0, 0x3b800000, 0x17 ;  /* 0x3b80000000007811 */ /* 0x000fc800078eb8ff */
[----:B------:R-:W-:Y:S01]  /*cb30*/  LOP3.LUT R19, R0, R2, R19, 0xfe, !PT ;  /* 0x0000000200137212 */ /* 0x000fe200078efe13 */
[----:B------:R-:W-:Y:S05]  /*cb40*/  BRA `(.L_x_4987) ;  /* 0x0000041000007947 */ /* 0x000fea0003800000 */
.L_x_5000:
        /* <DEDUP_REMOVED lines=20> */
.L_x_5005:
[----:B------:R-:W-:Y:S05]  /*cc90*/  BSYNC B0 ;  /* 0x0000000000007941 */ /* 0x000fea0003800000 */
.L_x_5004:
[----:B------:R-:W-:Y:S01]  /*cca0*/  IMAD.SHL.U32 R2, R2, 0x200000, RZ ;  /* 0x0020000002027824 */ /* 0x000fe200078e00ff */
[----:B------:R-:W-:-:S04]  /*ccb0*/  LEA R0, R0, 0x37800000, 0x17 ;  /* 0x3780000000007811 */ /* 0x000fc800078eb8ff */
[----:B------:R-:W-:Y:S01]  /*ccc0*/  LOP3.LUT R19, R0, R2, R19, 0xfe, !PT ;  /* 0x0000000200137212 */ /* 0x000fe200078efe13 */
[----:B------:R-:W-:Y:S05]  /*ccd0*/  BRA `(.L_x_4987) ;  /* 0x0000028000007947 */ /* 0x000fea0003800000 */
.L_x_4999:
        /* <DEDUP_REMOVED lines=14> */
.L_x_4986:
        /* <DEDUP_REMOVED lines=21> */
.L_x_5007:
[----:B------:R-:W2:Y:S02]  /*cf10*/  LDG.E.64 R2, [R2.64] ;  /* 0x0000002402027981 */ /* 0x000ea4000c1e1b00 */
[----:B--2---:R0:W1:Y:S01]  /*cf20*/  I2F.U64 R19, R2 ;  /* 0x0000000200137312 */ /* 0x0040620000301000 */
[----:B------:R-:W-:Y:S05]  /*cf30*/  BRA `(.L_x_4987) ;  /* 0x0000002000007947 */ /* 0x000fea0003800000 */
.L_x_5006:
[----:B------:R-:W2:Y:S02]  /*cf40*/  LDG.E R2, [R2.64] ;  /* 0x0000002402027981 */ /* 0x000ea4000c1e1900 */
[----:B--2---:R0:W1:Y:S02]  /*cf50*/  I2F.U32 R19, R2 ;  /* 0x0000000200137306 */ /* 0x0040640000201000 */
.L_x_4987:
[----:B------:R-:W-:Y:S05]  /*cf60*/  BSYNC B6 ;  /* 0x0000000000067941 */ /* 0x000fea0003800000 */
.L_x_4981:
        /* <DEDUP_REMOVED lines=18> */
.L_x_5012:
[----:B------:R-:W2:Y:S02]  /*d090*/  LDG.E.U8 R0, [R2.64] ;  /* 0x0000002402007981 */ /* 0x000ea4000c1e1100 */
[----:B--2---:R-:W0:Y:S01]  /*d0a0*/  I2F.U16 R0, R0 ;  /* 0x0000000000007306 */ /* 0x004e220000101000 */
[----:B------:R-:W-:Y:S05]  /*d0b0*/  BRA `(.L_x_5014) ;  /* 0x00000ca000007947 */ /* 0x000fea0003800000 */
.L_x_5011:
        /* <DEDUP_REMOVED lines=9> */
.L_x_5016:
[----:B------:R-:W2:Y:S02]  /*d150*/  LDG.E R0, [R2.64] ;  /* 0x0000002402007981 */ /* 0x000ea4000c1e1900 */
[----:B--2---:R-:W0:Y:S01]  /*d160*/  I2F R0, R0 ;  /* 0x0000000000007306 */ /* 0x004e220000201400 */
[----:B------:R-:W-:Y:S05]  /*d170*/  BRA `(.L_x_5014) ;  /* 0x00000be000007947 */ /* 0x000fea0003800000 */
.L_x_5015:
[----:B------:R-:W2:Y:S02]  /*d180*/  LDG.E.U16 R0, [R2.64] ;  /* 0x0000002402007981 */ /* 0x000ea4000c1e1500 */
[----:B--2---:R-:W0:Y:S01]  /*d190*/  I2F.S16 R0, R0 ;  /* 0x0000000000007306 */ /* 0x004e220000101400 */
[----:B------:R-:W-:Y:S05]  /*d1a0*/  BRA `(.L_x_5014) ;  /* 0x00000bb000007947 */ /* 0x000fea0003800000 */
.L_x_5010:
        /* <DEDUP_REMOVED lines=8> */
.L_x_5018:
[----:B------:R-:W2:Y:S02]  /*d230*/  LDG.E.U16 R0, [R2.64] ;  /* 0x0000002402007981 */ /* 0x000ea4000c1e1500 */
[----:B--2---:R-:W-:Y:S01]  /*d240*/  HADD2.F32 R0, -RZ, R0.H0_H0 ;  /* 0x20000000ff007230 */ /* 0x004fe20000004100 */
[----:B------:R-:W-:Y:S05]  /*d250*/  BRA `(.L_x_5014) ;  /* 0x00000b0000007947 */ /* 0x000fea0003800000 */
.L_x_5017:
        /* <DEDUP_REMOVED lines=8> */
.L_x_5020:
[----:B------:R-:W2:Y:S02]  /*d2e0*/  LDG.E.U16 R0, [R2.64] ;  /* 0x0000002402007981 */ /* 0x000ea4000c1e1500 */
[----:B--2---:R-:W-:Y:S01]  /*d2f0*/  HADD2.F32 R0, -RZ, R0.H0_H0 ;  /* 0x20000000ff007230 */ /* 0x004fe20000004100 */
[----:B------:R-:W-:Y:S05]  /*d300*/  BRA `(.L_x_5014) ;  /* 0x00000a5000007947 */ /* 0x000fea0003800000 */
.L_x_5019:
[----:B------:R-:W2:Y:S02]  /*d310*/  LDG.E.64 R2, [R2.64] ;  /* 0x0000002402027981 */ /* 0x000ea4000c1e1b00 */
[----:B--2---:R-:W0:Y:S01]  /*d320*/  F2F.F32.F64 R0, R2 ;  /* 0x0000000200007310 */ /* 0x004e220000301000 */
[----:B------:R-:W0:-:S14]  /*d330*/  DSETP.GEU.AND P0, PT, |R2|, c[0x2][0x0], PT ;  /* 0x008000000200762a */ /* 0x000e1c0003f0e200 */
[----:B0-----:R-:W-:Y:S01]  /*d340*/  @!P0 FMUL R0, R0, 1.175494350822287508e-38 ;  /* 0x0080000000008820 */ /* 0x001fe20000400000 */
[----:B------:R-:W-:Y:S05]  /*d350*/  BRA `(.L_x_5014) ;  /* 0x00000a0000007947 */ /* 0x000fea0003800000 */
.L_x_5009:
        /* <DEDUP_REMOVED lines=12> */
.L_x_5023:
[----:B------:R-:W2:Y:S02]  /*d420*/  LDG.E.64 R2, [R2.64] ;  /* 0x0000002402027981 */ /* 0x000ea4000c1e1b00 */
[----:B--2---:R-:W0:Y:S01]  /*d430*/  F2F.F32.F64 R0, R2 ;  /* 0x0000000200007310 */ /* 0x004e220000301000 */
[----:B------:R-:W0:-:S14]  /*d440*/  DSETP.GEU.AND P0, PT, |R2|, c[0x2][0x0], PT ;  /* 0x008000000200762a */ /* 0x000e1c0003f0e200 */
[----:B0-----:R-:W-:Y:S01]  /*d450*/  @!P0 FMUL R0, R0, 1.175494350822287508e-38 ;  /* 0x0080000000008820 */ /* 0x001fe20000400000 */
[----:B------:R-:W-:Y:S05]  /*d460*/  BRA `(.L_x_5014) ;  /* 0x000008f000007947 */ /* 0x000fea0003800000 */
.L_x_5022:
        /* <DEDUP_REMOVED lines=26> */
.L_x_5025:
        /* <DEDUP_REMOVED lines=13> */
.L_x_5024:
[----:B------:R-:W2:Y:S02]  /*d6e0*/  LDG.E.U16 R0, [R2.64] ;  /* 0x0000002402007981 */ /* 0x000ea4000c1e1500 */
[----:B--2---:R-:W-:Y:S01]  /*d6f0*/  PRMT R0, RZ, 0x5410, R0 ;  /* 0x00005410ff007816 */ /* 0x004fe20000000000 */
[----:B------:R-:W-:Y:S05]  /*d700*/  BRA `(.L_x_5014) ;  /* 0x0000065000007947 */ /* 0x000fea0003800000 */
.L_x_5021:
        /* <DEDUP_REMOVED lines=11> */
.L_x_5028:
        /* <DEDUP_REMOVED lines=20> */
.L_x_5030:
[----:B------:R-:W-:Y:S05]  /*d900*/  BSYNC B0 ;  /* 0x0000000000007941 */ /* 0x000fea0003800000 */
.L_x_5029:
[----:B------:R-:W-:Y:S01]  /*d910*/  LEA R3, R0, 0x3b800000, 0x17 ;  /* 0x3b80000000037811 */ /* 0x000fe200078eb8ff */
[----:B------:R-:W-:-:S05]  /*d920*/  IMAD.SHL.U32 R0, R2, 0x100000, RZ ;  /* 0x0010000002007824 */ /* 0x000fca00078e00ff */
[----:B------:R-:W-:Y:S01]  /*d930*/  LOP3.LUT R0, R3, R0, R4, 0xfe, !PT ;  /* 0x0000000003007212 */ /* 0x000fe200078efe04 */
[----:B------:R-:W-:Y:S05]  /*d940*/  BRA `(.L_x_5014) ;  /* 0x0000041000007947 */ /* 0x000fea0003800000 */
.L_x_5027:
        /* <DEDUP_REMOVED lines=20> */
.L_x_5032:
[----:B------:R-:W-:Y:S05]  /*da90*/  BSYNC B0 ;  /* 0x0000000000007941 */ /* 0x000fea0003800000 */
.L_x_5031:
[----:B------:R-:W-:Y:S01]  /*daa0*/  LEA R3, R0, 0x37800000, 0x17 ;  /* 0x3780000000037811 */ /* 0x000fe200078eb8ff */
[----:B------:R-:W-:-:S05]  /*dab0*/  IMAD.SHL.U32 R0, R2, 0x200000, RZ ;  /* 0x0020000002007824 */ /* 0x000fca00078e00ff */
[----:B------:R-:W-:Y:S01]  /*dac0*/  LOP3.LUT R0, R3, R0, R4, 0xfe, !PT ;  /* 0x0000000003007212 */ /* 0x000fe200078efe04 */
[----:B------:R-:W-:Y:S05]  /*dad0*/  BRA `(.L_x_5014) ;  /* 0x0000028000007947 */ /* 0x000fea0003800000 */
.L_x_5026:
        /* <DEDUP_REMOVED lines=14> */
.L_x_5013:
        /* <DEDUP_REMOVED lines=21> */
.L_x_5034:
[----:B------:R-:W2:Y:S02]  /*dd10*/  LDG.E.64 R2, [R2.64] ;  /* 0x0000002402027981 */ /* 0x000ea4000c1e1b00 */
[----:B--2---:R0:W2:Y:S01]  /*dd20*/  I2F.U64 R0, R2 ;  /* 0x0000000200007312 */ /* 0x0040a20000301000 */
[----:B------:R-:W-:Y:S05]  /*dd30*/  BRA `(.L_x_5014) ;  /* 0x0000002000007947 */ /* 0x000fea0003800000 */
.L_x_5033:
[----:B------:R-:W2:Y:S02]  /*dd40*/  LDG.E R0, [R2.64] ;  /* 0x0000002402007981 */ /* 0x000ea4000c1e1900 */
[----:B--2---:R-:W0:Y:S02]  /*dd50*/  I2F.U32 R0, R0 ;  /* 0x0000000000007306 */ /* 0x004e240000201000 */
.L_x_5014:
[----:B------:R-:W-:Y:S05]  /*dd60*/  BSYNC B6 ;  /* 0x0000000000067941 */ /* 0x000fea0003800000 */
.L_x_5008:
        /* <DEDUP_REMOVED lines=19> */
.L_x_5038:
[----:B------:R-:W-:Y:S01]  /*dea0*/  STG.E.U8 [R16.64], R2 ;  /* 0x0000000210007986 */ /* 0x000fe2000c101124 */
[----:B------:R-:W-:Y:S05]  /*deb0*/  EXIT ;  /* 0x000000000000794d */ /* 0x000fea0003800000 */
.L_x_5037:
        /* <DEDUP_REMOVED lines=9> */
.L_x_5041:
[----:B------:R-:W-:Y:S01]  /*df50*/  STG.E [R16.64], R2 ;  /* 0x0000000210007986 */ /* 0x000fe2000c101924 */
[----:B------:R-:W-:Y:S05]  /*df60*/  EXIT ;  /* 0x000000000000794d */ /* 0x000fea0003800000 */
.L_x_5040:
[----:B------:R-:W-:Y:S01]  /*df70*/  STG.E.U16 [R16.64], R2 ;  /* 0x0000000210007986 */ /* 0x000fe2000c101524 */
[----:B------:R-:W-:Y:S05]  /*df80*/  EXIT ;  /* 0x000000000000794d */ /* 0x000fea0003800000 */
.L_x_5036:
        /* <DEDUP_REMOVED lines=9> */
.L_x_5043:
[----:B------:R-:W0:Y:S02]  /*e020*/  I2F.U32 R0, R2 ;  /* 0x0000000200007306 */ /* 0x000e240000201000 */
[----:B0-----:R-:W-:-:S05]  /*e030*/  F2FP.PACK_AB R0, RZ, R0 ;  /* 0x00000000ff00723e */ /* 0x001fca00000000ff */
[----:B------:R-:W-:Y:S01]  /*e040*/  STG.E.U16 [R16.64], R0 ;  /* 0x0000000010007986 */ /* 0x000fe2000c101524 */
[----:B------:R-:W-:Y:S05]  /*e050*/  EXIT ;  /* 0x000000000000794d */ /* 0x000fea0003800000 */
.L_x_5042:
        /* <DEDUP_REMOVED lines=10> */
.L_x_5045:
[----:B------:R-:W0:Y:S02]  /*e100*/  I2F.U32 R2, R2 ;  /* 0x0000000200027306 */ /* 0x000e240000201000 */
[----:B0-----:R-:W-:-:S04]  /*e110*/  F2FP.PACK_AB R3, RZ, R2 ;  /* 0x00000002ff03723e */ /* 0x001fc800000000ff */
[----:B------:R-:W-:-:S05]  /*e120*/  PRMT R3, R3, 0x5410, RZ ;  /* 0x0000541003037816 */ /* 0x000fca00000000ff */
[----:B------:R-:W-:Y:S01]  /*e130*/  STG.E [R16.64], R3 ;  /* 0x0000000310007986 */ /* 0x000fe2000c101924 */
[----:B------:R-:W-:Y:S05]  /*e140*/  EXIT ;  /* 0x000000000000794d */ /* 0x000fea0003800000 */
.L_x_5044:
[----:B------:R-:W0:Y:S02]  /*e150*/  I2F.F64.U32 R2, R2 ;  /* 0x0000000200027312 */ /* 0x000e240000201800 */
[----:B0-----:R-:W-:Y:S01]  /*e160*/  STG.E.64 [R16.64], R2 ;  /* 0x0000000210007986 */ /* 0x001fe2000c101b24 */
[----:B------:R-:W-:Y:S05]  /*e170*/  EXIT ;  /* 0x000000000000794d */ /* 0x000fea0003800000 */
.L_x_5035:
        /* <DEDUP_REMOVED lines=10> */
.L_x_5048:
[----:B------:R-:W0:Y:S01]  /*e220*/  I2F.F64.U32 R4, R2 ;  /* 0x0000000200047312 */ /* 0x000e220000201800 */
[----:B------:R-:W-:-:S05]  /*e230*/  CS2R R6, SRZ ;  /* 0x0000000000067805 */ /* 0x000fca000001ff00 */
[----:B0-----:R-:W-:Y:S01]  /*e240*/  STG.E.128 [R16.64], R4 ;  /* 0x0000000410007986 */ /* 0x001fe2000c101d24 */
[----:B------:R-:W-:Y:S05]  /*e250*/  EXIT ;  /* 0x000000000000794d */ /* 0x000fea0003800000 */
.L_x_5047:
        /* <DEDUP_REMOVED lines=21> */
.L_x_5052:
[----:B------:R-:W-:Y:S05]  /*e3b0*/  BSYNC B0 ;  /* 0x0000000000007941 */ /* 0x000fea0003800000 */
.L_x_5051:
[----:B------:R-:W-:-:S05]  /*e3c0*/  LOP3.LUT R3, R0, R3, RZ, 0xfc, !PT ;  /* 0x0000000300037212 */ /* 0x000fca00078efcff */
[----:B------:R-:W-:Y:S01]  /*e3d0*/  STG.E.U8 [R16.64], R3 ;  /* 0x0000000310007986 */ /* 0x000fe2000c101124 */
[----:B------:R-:W-:Y:S05]  /*e3e0*/  EXIT ;  /* 0x000000000000794d */ /* 0x000fea0003800000 */
.L_x_5050:
        /* <DEDUP_REMOVED lines=13> */
.L_x_5054:
[----:B------:R-:W-:Y:S01]  /*e4c0*/  IMAD.MOV.U32 R0, RZ, RZ, 0x7f ;  /* 0x0000007fff007424 */ /* 0x000fe200078e00ff */
[----:B------:R-:W-:-:S04]  /*e4d0*/  ISETP.GT.U32.AND P0, PT, R3, 0x7f800000, PT ;  /* 0x7f8000000300780c */ /* 0x000fc80003f04070 */
[----:B------:R-:W-:-:S04]  /*e4e0*/  SEL R0, R0, 0x7c, P0 ;  /* 0x0000007c00007807 */ /* 0x000fc80000000000 */
.L_x_5055:
[----:B------:R-:W-:Y:S05]  /*e4f0*/  BSYNC B0 ;  /* 0x0000000000007941 */ /* 0x000fea0003800000 */
.L_x_5053:
[----:B------:R-:W-:-:S04]  /*e500*/  LOP3.LUT R2, R5, 0x80000000, RZ, 0xc0, !PT ;  /* 0x8000000005027812 */ /* 0x000fc800078ec0ff */
[----:B------:R-:W-:-:S04]  /*e510*/  SHF.R.U32.HI R3, RZ, 0x18, R2 ;  /* 0x00000018ff037819 */ /* 0x000fc80000011602 */
[----:B------:R-:W-:-:S05]  /*e520*/  LOP3.LUT R3, R0, R3, RZ, 0xfc, !PT ;  /* 0x0000000300037212 */ /* 0x000fca00078efcff */
[----:B------:R-:W-:Y:S01]  /*e530*/  STG.E.U8 [R16.64], R3 ;  /* 0x0000000310007986 */ /* 0x000fe2000c101124 */
[----:B------:R-:W-:Y:S05]  /*e540*/  EXIT ;  /* 0x000000000000794d */ /* 0x000fea0003800000 */
.L_x_5049:
[----:B------:R-:W0:Y:S02]  /*e550*/  I2F.U32 R0, R2 ;  /* 0x0000000200007306 */ /* 0x000e240000201000 */
[----:B0-----:R-:W-:-:S05]  /*e560*/  F2FP.BF16.PACK_AB R0, RZ, R0 ;  /* 0x00000000ff00723e */ /* 0x001fca00000010ff */
[----:B------:R-:W-:Y:S01]  /*e570*/  STG.E.U16 [R16.64], R0 ;  /* 0x0000000010007986 */ /* 0x000fe2000c101524 */
[----:B------:R-:W-:Y:S05]  /*e580*/  EXIT ;  /* 0x000000000000794d */ /* 0x000fea0003800000 */
.L_x_5046:
        /* <DEDUP_REMOVED lines=10> */
.L_x_5058:
        /* <DEDUP_REMOVED lines=17> */
.L_x_5061:
[----:B------:R-:W-:-:S04]  /*e740*/  LOP3.LUT R2, R5, 0x80000000, RZ, 0xc0, !PT ;  /* 0x8000000005027812 */ /* 0x000fc800078ec0ff */
[----:B------:R-:W-:-:S04]  /*e750*/  SHF.R.U32.HI R3, RZ, 0x18, R2 ;  /* 0x00000018ff037819 */ /* 0x000fc80000011602 */
[----:B------:R-:W-:-:S04]  /*e760*/  LOP3.LUT R0, R0, R3, RZ, 0xfc, !PT ;  /* 0x0000000300007212 */ /* 0x000fc800078efcff */
[----:B------:R-:W-:Y:S02]  /*e770*/  PRMT R8, R0, 0x7610, R8 ;  /* 0x0000761000087816 */ /* 0x000fe40000000008 */
.L_x_5060:
[----:B------:R-:W-:Y:S05]  /*e780*/  BSYNC B0 ;  /* 0x0000000000007941 */ /* 0x000fea0003800000 */
.L_x_5059:
[----:B------:R-:W-:Y:S01]  /*e790*/  STG.E.U8 [R16.64], R8 ;  /* 0x0000000810007986 */ /* 0x000fe2000c101124 */
[----:B------:R-:W-:Y:S05]  /*e7a0*/  EXIT ;  /* 0x000000000000794d */ /* 0x000fea0003800000 */
.L_x_5057:
        /* <DEDUP_REMOVED lines=17> */
.L_x_5064:
[----:B------:R-:W-:-:S04]  /*e8c0*/  LOP3.LUT R2, R5, 0x80000000, RZ, 0xc0, !PT ;  /* 0x8000000005027812 */ /* 0x000fc800078ec0ff */
[----:B------:R-:W-:-:S04]  /*e8d0*/  SHF.R.U32.HI R3, RZ, 0x18, R2 ;  /* 0x00000018ff037819 */ /* 0x000fc80000011602 */
[----:B------:R-:W-:-:S04]  /*e8e0*/  LOP3.LUT R0, R0, R3, RZ, 0xfc, !PT ;  /* 0x0000000300007212 */ /* 0x000fc800078efcff */
[----:B------:R-:W-:Y:S02]  /*e8f0*/  PRMT R8, R0, 0x7610, R8 ;  /* 0x0000761000087816 */ /* 0x000fe40000000008 */
.L_x_5063:
[----:B------:R-:W-:Y:S05]  /*e900*/  BSYNC B0 ;  /* 0x0000000000007941 */ /* 0x000fea0003800000 */
.L_x_5062:
[----:B------:R-:W-:Y:S01]  /*e910*/  STG.E.U8 [R16.64], R8 ;  /* 0x0000000810007986 */ /* 0x000fe2000c101124 */
[----:B------:R-:W-:Y:S05]  /*e920*/  EXIT ;  /* 0x000000000000794d */ /* 0x000fea0003800000 */
.L_x_5056:
        /* <DEDUP_REMOVED lines=22> */
.L_x_5039:
        /* <DEDUP_REMOVED lines=20> */
.L_x_5066:
[----:B------:R-:W-:-:S05]  /*ebd0*/  IMAD.MOV.U32 R3, RZ, RZ, RZ ;  /* 0x000000ffff037224 */ /* 0x000fca00078e00ff */
[----:B------:R-:W-:Y:S01]  /*ebe0*/  STG.E.64 [R16.64], R2 ;  /* 0x0000000210007986 */ /* 0x000fe2000c101b24 */
[----:B------:R-:W-:Y:S05]  /*ebf0*/  EXIT ;  /* 0x000000000000794d */ /* 0x000fea0003800000 */
.L_x_5065:
[----:B------:R-:W-:Y:S01]  /*ec00*/  STG.E [R16.64], R2 ;  /* 0x0000000210007986 */ /* 0x000fe2000c101924 */
[----:B------:R-:W-:Y:S05]  /*ec10*/  EXIT ;  /* 0x000000000000794d */ /* 0x000fea0003800000 */
.L_x_5067:
        /* <DEDUP_REMOVED lines=14> */
.L_x_41850:


//--------------------- .text._ZN2at6native27unrolled_elementwise_kernelINS0_13BinaryFunctorIffbZZZNS0_23logical_xor_kernel_cudaERNS_14TensorIteratorEENKUlvE0_clEvENKUlvE5_clEvEUlffE_EESt5arrayIPcLm3EELi4E23TrivialOffsetCalculatorILi2EjESC_ILi1EjENS0_6memory12LoadWithCastILi2EEENSF_13StoreWithCastILi1EEEEEviT_T0_T2_T3_T4_T5_ --------------------------
	.section	.text._ZN2at6native27unrolled_elementwise_kernelINS0_13BinaryFunctorIffbZZZNS0_23logical_xor_kernel_cudaERNS_14TensorIteratorEENKUlvE0_clEvENKUlvE5_clEvEUlffE_EESt5arrayIPcLm3EELi4E23TrivialOffsetCalculatorILi2EjESC_ILi1EjENS0_6memory12LoadWithCastILi2EEENSF_13StoreWithCastILi1EEEEEviT_T0_T2_T3_T4_T5_,"ax",@progbits
	.sectioninfo	@"SHI_REGISTERS=32"
	.align	128
        .global         _ZN2at6native27unrolled_elementwise_kernelINS0_13BinaryFunctorIffbZZZNS0_23logical_xor_kernel_cudaERNS_14TensorIteratorEENKUlvE0_clEvENKUlvE5_clEvEUlffE_EESt5arrayIPcLm3EELi4E23TrivialOffsetCalculatorILi2EjESC_ILi1EjENS0_6memory12LoadWithCastILi2EEENSF_13StoreWithCastILi1EEEEEviT_T0_T2_T3_T4_T5_
        .type           _ZN2at6native27unrolled_elementwise_kernelINS0_13BinaryFunctorIffbZZZNS0_23logical_xor_kernel_cudaERNS_14TensorIteratorEENKUlvE0_clEvENKUlvE5_clEvEUlffE_EESt5arrayIPcLm3EELi4E23TrivialOffsetCalculatorILi2EjESC_ILi1EjENS0_6memory12LoadWithCastILi2EEENSF_13StoreWithCastILi1EEEEEviT_T0_T2_T3_T4_T5_,@function
        .size           _ZN2at6native27unrolled_elementwise_kernelINS0_13BinaryFunctorIffbZZZNS0_23logical_xor_kernel_cudaERNS_14TensorIteratorEENKUlvE0_clEvENKUlvE5_clEvEUlffE_EESt5arrayIPcLm3EELi4E23TrivialOffsetCalculatorILi2EjESC_ILi1EjENS0_6memory12LoadWithCastILi2EEENSF_13StoreWithCastILi1EEEEEviT_T0_T2_T3_T4_T5_,(.L_x_41851 - _ZN2at6native27unrolled_elementwise_kernelINS0_13BinaryFunctorIffbZZZNS0_23logical_xor_kernel_cudaERNS_14TensorIteratorEENKUlvE0_clEvENKUlvE5_clEvEUlffE_EESt5arrayIPcLm3EELi4E23TrivialOffsetCalculatorILi2EjESC_ILi1EjENS0_6memory12LoadWithCastILi2EEENSF_13StoreWithCastILi1EEEEEviT_T0_T2_T3_T4_T5_)
        .other          _ZN2at6native27unrolled_elementwise_kernelINS0_13BinaryFunctorIffbZZZNS0_23logical_xor_kernel_cudaERNS_14TensorIteratorEENKUlvE0_clEvENKUlvE5_clEvEUlffE_EESt5arrayIPcLm3EELi4E23TrivialOffsetCalculatorILi2EjESC_ILi1EjENS0_6memory12LoadWithCastILi2EEENSF_13StoreWithCastILi1EEEEEviT_T0_T2_T3_T4_T5_,@"STO_CUDA_ENTRY STV_DEFAULT"
_ZN2at6native27unrolled_elementwise_kernelINS0_13BinaryFunctorIffbZZZNS0_23logical_xor_kernel_cudaERNS_14TensorIteratorEENKUlvE0_clEvENKUlvE5_clEvEUlffE_EESt5arrayIPcLm3EELi4E23TrivialOffsetCalculatorILi2EjESC_ILi1EjENS0_6memory12LoadWithCastILi2EEENSF_13StoreWithCastILi1EEEEEviT_T0_T2_T3_T4_T5_:
.text._ZN2at6native27unrolled_elementwise_kernelINS0_13BinaryFunctorIffbZZZNS0_23logical_xor_kernel_cudaERNS_14TensorIteratorEENKUlvE0_clEvENKUlvE5_clEvEUlffE_EESt5arrayIPcLm3EELi4E23TrivialOffsetCalculatorILi2EjESC_ILi1EjENS0_6memory12LoadWithCastILi2EEENSF_13StoreWithCastILi1EEEEEviT_T0_T2_T3_T4_T5_:
[----:B------:R-:W-:Y:S02]  /*0000*/  IMAD.MOV.U32 R1, RZ, RZ, c[0x0][0x28] ;  /* 0x00000a00ff017624 */ /* 0x000fe400078e00ff */
[----:B------:R-:W0:Y:S01]  /*0010*/  S2R R16, SR_CTAID.X ;  /* 0x0000000000107919 */ /* 0x000e220000002500 */
[----:B------:R-:W-:Y:S01]  /*0020*/  IMAD.MOV.U32 R3, RZ, RZ, -0x200 ;  /* 0xfffffe00ff037424 */ /* 0x000fe200078e00ff */
[----:B------:R-:W1:Y:S01]  /*0030*/  LDC.U8 R2, c[0x0][0x184] ;  /* 0x00006100ff027b82 */ /* 0x000e620000000000 */
[----:B------:R-:W-:Y:S01]  /*0040*/  ULDC.64 UR36, c[0x0][0x118] ;  /* 0x0000460000247ab9 */ /* 0x000fe20000000a00 */
[----:B------:R-:W2:Y:S01]  /*0050*/  S2R R28, SR_TID.X ;  /* 0x00000000001c7919 */ /* 0x000ea20000002100 */
[----:B------:R-:W-:Y:S01]  /*0060*/  BSSY B7, `(.L_x_5068) ;  /* 0x00001cb000077945 */ /* 0x000fe20003800000 */
[----:B------:R-:W-:Y:S01]  /*0070*/  IMAD.MOV.U32 R19, RZ, RZ, RZ ;  /* 0x000000ffff137224 */ /* 0x000fe200078e00ff */
[----:B------:R-:W-:-:S03]  /*0080*/  CS2R R22, SRZ ;  /* 0x0000000000167805 */ /* 0x000fc6000001ff00 */
[----:B------:R-:W3:Y:S01]  /*0090*/  LDC.U8 R17, c[0x0][0x185] ;  /* 0x00006140ff117b82 */ /* 0x000ee20000000000 */
[----:B0-----:R-:W-:-:S05]  /*00a0*/  IMAD R18, R16, R3, c[0x0][0x160] ;  /* 0x0000580010127624 */ /* 0x001fca00078e0203 */
[----:B--2---:R-:W-:-:S13]  /*00b0*/  ISETP.GE.AND P0, PT, R28, R18, PT ;  /* 0x000000121c00720c */ /* 0x004fda0003f06270 */
[----:B------:R-:W-:Y:S05]  /*00c0*/  @P0 BRA `(.L_x_5069) ;  /* 0x00001c4000000947 */ /* 0x000fea0003800000 */
[----:B-1-3--:R-:W-:Y:S01]  /*00d0*/  PRMT R0, R2, 0x9910, RZ ;  /* 0x0000991002007816 */ /* 0x00afe200000000ff */
        /* <DEDUP_REMOVED lines=18> */
.L_x_5074:
[----:B------:R-:W2:Y:S02]  /*0200*/  LDG.E.U8 R4, [R4.64] ;  /* 0x0000002404047981 */ /* 0x000ea4000c1e1100 */
[----:B--2---:R0:W1:Y:S01]  /*0210*/  I2F.U16 R22, R4 ;  /* 0x0000000400167306 */ /* 0x0040620000101000 */
[----:B------:R-:W-:Y:S05]  /*0220*/  BRA `(.L_x_5076) ;  /* 0x00000cb000007947 */ /* 0x000fea0003800000 */
.L_x_5073:
        /* <DEDUP_REMOVED lines=9> */
.L_x_5078:
[----:B------:R-:W2:Y:S02]  /*02c0*/  LDG.E R4, [R4.64] ;  /* 0x0000002404047981 */ /* 0x000ea4000c1e1900 */
[----:B--2---:R0:W1:Y:S01]  /*02d0*/  I2F R22, R4 ;  /* 0x0000000400167306 */ /* 0x0040620000201400 */
[----:B------:R-:W-:Y:S05]  /*02e0*/  BRA `(.L_x_5076) ;  /* 0x00000bf000007947 */ /* 0x000fea0003800000 */
.L_x_5077:
[----:B------:R-:W2:Y:S02]  /*02f0*/  LDG.E.U16 R4, [R4.64] ;  /* 0x0000002404047981 */ /* 0x000ea4000c1e1500 */
[----:B--2---:R0:W1:Y:S01]  /*0300*/  I2F.S16 R22, R4 ;  /* 0x0000000400167306 */ /* 0x0040620000101400 */
[----:B------:R-:W-:Y:S05]  /*0310*/  BRA `(.L_x_5076) ;  /* 0x00000bc000007947 */ /* 0x000fea0003800000 */
.L_x_5072:
        /* <DEDUP_REMOVED lines=8> */
.L_x_5080:
[----:B------:R-:W2:Y:S02]  /*03a0*/  LDG.E.U16 R4, [R4.64] ;  /* 0x0000002404047981 */ /* 0x000ea4000c1e1500 */
[----:B--2---:R-:W-:Y:S01]  /*03b0*/  HADD2.F32 R22, -RZ, R4.H0_H0 ;  /* 0x20000004ff167230 */ /* 0x004fe20000004100 */
[----:B------:R-:W-:Y:S05]  /*03c0*/  BRA `(.L_x_5076) ;  /* 0x00000b1000007947 */ /* 0x000fea0003800000 */
.L_x_5079:
        /* <DEDUP_REMOVED lines=8> */
.L_x_5082:
[----:B------:R-:W2:Y:S02]  /*0450*/  LDG.E.U16 R4, [R4.64] ;  /* 0x0000002404047981 */ /* 0x000ea4000c1e1500 */
[----:B--2---:R-:W-:Y:S01]  /*0460*/  HADD2.F32 R22, -RZ, R4.H0_H0 ;  /* 0x20000004ff167230 */ /* 0x004fe20000004100 */
[----:B------:R-:W-:Y:S05]  /*0470*/  BRA `(.L_x_5076) ;  /* 0x00000a6000007947 */ /* 0x000fea0003800000 */
.L_x_5081:
[----:B------:R-:W2:Y:S02]  /*0480*/  LDG.E.64 R4, [R4.64] ;  /* 0x0000002404047981 */ /* 0x000ea4000c1e1b00 */
[----:B--2---:R-:W0:Y:S01]  /*0490*/  F2F.F32.F64 R22, R4 ;  /* 0x0000000400167310 */ /* 0x004e220000301000 */
[----:B------:R-:W0:-:S14]  /*04a0*/  DSETP.GEU.AND P0, PT, |R4|, c[0x2][0x0], PT ;  /* 0x008000000400762a */ /* 0x000e1c0003f0e200 */
[----:B0-----:R-:W-:Y:S01]  /*04b0*/  @!P0 FMUL R22, R22, 1.175494350822287508e-38 ;  /* 0x0080000016168820 */ /* 0x001fe20000400000 */
[----:B------:R-:W-:Y:S05]  /*04c0*/  BRA `(.L_x_5076) ;  /* 0x00000a1000007947 */ /* 0x000fea0003800000 */
.L_x_5071:
        /* <DEDUP_REMOVED lines=12> */
.L_x_5085:
[----:B------:R-:W2:Y:S02]  /*0590*/  LDG.E.64 R4, [R4.64] ;  /* 0x0000002404047981 */ /* 0x000ea4000c1e1b00 */
[----:B--2---:R-:W0:Y:S01]  /*05a0*/  F2F.F32.F64 R22, R4 ;  /* 0x0000000400167310 */ /* 0x004e220000301000 */
[----:B------:R-:W0:-:S14]  /*05b0*/  DSETP.GEU.AND P0, PT, |R4|, c[0x2][0x0], PT ;  /* 0x008000000400762a */ /* 0x000e1c0003f0e200 */
[----:B0-----:R-:W-:Y:S01]  /*05c0*/  @!P0 FMUL R22, R22, 1.175494350822287508e-38 ;  /* 0x0080000016168820 */ /* 0x001fe20000400000 */
[----:B------:R-:W-:Y:S05]  /*05d0*/  BRA `(.L_x_5076) ;  /* 0x0000090000007947 */ /* 0x000fea0003800000 */
.L_x_5084:
        /* <DEDUP_REMOVED lines=24> */
[----:B------:R-:W-:Y:S01]  /*0760*/  LOP3.LUT R22, R3, 0x80000000, R22, 0xf8, !PT ;  /* 0x8000000003167812 */ /* 0x000fe200078ef816 */
[----:B------:R-:W-:Y:S05]  /*0770*/  BRA `(.L_x_5076) ;  /* 0x0000076000007947 */ /* 0x000fea0003800000 */
.L_x_5087:
        /* <DEDUP_REMOVED lines=14> */
.L_x_5086:
[----:B------:R-:W2:Y:S02]  /*0860*/  LDG.E.U16 R4, [R4.64] ;  /* 0x0000002404047981 */ /* 0x000ea4000c1e1500 */
[----:B--2---:R-:W-:Y:S01]  /*0870*/  PRMT R22, RZ, 0x5410, R4 ;  /* 0x00005410ff167816 */ /* 0x004fe20000000004 */
[----:B------:R-:W-:Y:S05]  /*0880*/  BRA `(.L_x_5076) ;  /* 0x0000065000007947 */ /* 0x000fea0003800000 */
.L_x_5083:
        /* <DEDUP_REMOVED lines=11> */
.L_x_5090:
        /* <DEDUP_REMOVED lines=20> */
.L_x_5092:
[----:B------:R-:W-:Y:S05]  /*0a80*/  BSYNC B0 ;  /* 0x0000000000007941 */ /* 0x000fea0003800000 */
.L_x_5091:
[----:B------:R-:W-:Y:S01]  /*0a90*/  IMAD.SHL.U32 R3, R3, 0x100000, RZ ;  /* 0x0010000003037824 */ /* 0x000fe200078e00ff */
[----:B------:R-:W-:-:S04]  /*0aa0*/  LEA R5, R0, 0x3b800000, 0x17 ;  /* 0x3b80000000057811 */ /* 0x000fc800078eb8ff */
[----:B------:R-:W-:Y:S01]  /*0ab0*/  LOP3.LUT R22, R5, R3, R22, 0xfe, !PT ;  /* 0x0000000305167212 */ /* 0x000fe200078efe16 */
[----:B------:R-:W-:Y:S05]  /*0ac0*/  BRA `(.L_x_5076) ;  /* 0x0000041000007947 */ /* 0x000fea0003800000 */
.L_x_5089:
        /* <DEDUP_REMOVED lines=20> */
.L_x_5094:
[----:B------:R-:W-:Y:S05]  /*0c10*/  BSYNC B0 ;  /* 0x0000000000007941 */ /* 0x000fea0003800000 */
.L_x_5093:
[----:B------:R-:W-:Y:S01]  /*0c20*/  IMAD.SHL.U32 R3, R3, 0x200000, RZ ;  /* 0x0020000003037824 */ /* 0x000fe200078e00ff */
[----:B------:R-:W-:-:S04]  /*0c30*/  LEA R5, R0, 0x37800000, 0x17 ;  /* 0x3780000000057811 */ /* 0x000fc800078eb8ff */
[----:B------:R-:W-:Y:S01]  /*0c40*/  LOP3.LUT R22, R5, R3, R22, 0xfe, !PT ;  /* 0x0000000305167212 */ /* 0x000fe200078efe16 */
[----:B------:R-:W-:Y:S05]  /*0c50*/  BRA `(.L_x_5076) ;  /* 0x0000028000007947 */ /* 0x000fea0003800000 */
.L_x_5088:
        /* <DEDUP_REMOVED lines=14> */
.L_x_5075:
        /* <DEDUP_REMOVED lines=21> */
.L_x_5096:
[----:B------:R-:W2:Y:S02]  /*0e90*/  LDG.E.64 R22, [R4.64] ;  /* 0x0000002404167981 */ /* 0x000ea4000c1e1b00 */
[----:B--2---:R0:W1:Y:S01]  /*0ea0*/  I2F.U64 R22, R22 ;  /* 0x0000001600167312 */ /* 0x0040620000301000 */
[----:B------:R-:W-:Y:S05]  /*0eb0*/  BRA `(.L_x_5076) ;  /* 0x0000002000007947 */ /* 0x000fea0003800000 */
.L_x_5095:
[----:B------:R-:W2:Y:S02]  /*0ec0*/  LDG.E R4, [R4.64] ;  /* 0x0000002404047981 */ /* 0x000ea4000c1e1900 */
[----:B--2---:R0:W1:Y:S02]  /*0ed0*/  I2F.U32 R22, R4 ;  /* 0x0000000400167306 */ /* 0x0040640000201000 */
.L_x_5076:
[----:B------:R-:W-:Y:S05]  /*0ee0*/  BSYNC B6 ;  /* 0x0000000000067941 */ /* 0x000fea0003800000 */
.L_x_5070:
[----:B------:R-:W-:Y:S01]  /*0ef0*/  PRMT R0, R17, 0x9910, RZ ;  /* 0x0000991011007816 */ /* 0x000fe200000000ff */
[----:B0-----:R-:W-:Y:S01]  /*0f00*/  IMAD R4, R28, c[0x0][0x18c], RZ ;  /* 0x000063001c047a24 */ /* 0x001fe200078e02ff */
[----:B------:R-:W-:Y:S02]  /*0f10*/  BSSY B6, `(.L_x_5097) ;  /* 0x00000dd000067945 */ /* 0x000fe40003800000 */
[----:B------:R-:W-:-:S02]  /*0f20*/  ISETP.GT.AND P0, PT, R0, 0x9, PT ;  /* 0x000000090000780c */ /* 0x000fc40003f04270 */
        /* <DEDUP_REMOVED lines=14> */
.L_x_5101:
[----:B------:R-:W2:Y:S02]  /*1010*/  LDG.E.U8 R4, [R4.64] ;  /* 0x0000002404047981 */ /* 0x000ea4000c1e1100 */
[----:B--2---:R0:W2:Y:S01]  /*1020*/  I2F.U16 R23, R4 ;  /* 0x0000000400177306 */ /* 0x0040a20000101000 */
[----:B------:R-:W-:Y:S05]  /*1030*/  BRA `(.L_x_5103) ;  /* 0x00000ca000007947 */ /* 0x000fea0003800000 */
.L_x_5100:
        /* <DEDUP_REMOVED lines=9> */
.L_x_5105:
[----:B------:R-:W2:Y:S02]  /*10d0*/  LDG.E R4, [R4.64] ;  /* 0x0000002404047981 */ /* 0x000ea4000c1e1900 */
[----:B--2---:R0:W2:Y:S01]  /*10e0*/  I2F R23, R4 ;  /* 0x0000000400177306 */ /* 0x0040a20000201400 */
[----:B------:R-:W-:Y:S05]  /*10f0*/  BRA `(.L_x_5103) ;  /* 0x00000be000007947 */ /* 0x000fea0003800000 */
.L_x_5104:
[----:B------:R-:W2:Y:S02]  /*1100*/  LDG.E.U16 R4, [R4.64] ;  /* 0x0000002404047981 */ /* 0x000ea4000c1e1500 */
[----:B--2---:R0:W2:Y:S01]  /*1110*/  I2F.S16 R23, R4 ;  /* 0x0000000400177306 */ /* 0x0040a20000101400 */
[----:B------:R-:W-:Y:S05]  /*1120*/  BRA `(.L_x_5103) ;  /* 0x00000bb000007947 */ /* 0x000fea0003800000 */
.L_x_5099:
        /* <DEDUP_REMOVED lines=8> */
.L_x_5107:
[----:B------:R-:W2:Y:S02]  /*11b0*/  LDG.E.U16 R4, [R4.64] ;  /* 0x0000002404047981 */ /* 0x000ea4000c1e1500 */
[----:B--2---:R-:W-:Y:S01]  /*11c0*/  HADD2.F32 R23, -RZ, R4.H0_H0 ;  /* 0x20000004ff177230 */ /* 0x004fe20000004100 */
[----:B------:R-:W-:Y:S05]  /*11d0*/  BRA `(.L_x_5103) ;  /* 0x00000b0000007947 */ /* 0x000fea0003800000 */
.L_x_5106:
        /* <DEDUP_REMOVED lines=8> */
.L_x_5109:
[----:B------:R-:W2:Y:S02]  /*1260*/  LDG.E.U16 R4, [R4.64] ;  /* 0x0000002404047981 */ /* 0x000ea4000c1e1500 */
[----:B--2---:R-:W-:Y:S01]  /*1270*/  HADD2.F32 R23, -RZ, R4.H0_H0 ;  /* 0x20000004ff177230 */ /* 0x004fe20000004100 */
[----:B------:R-:W-:Y:S05]  /*1280*/  BRA `(.L_x_5103) ;  /* 0x00000a5000007947 */ /* 0x000fea0003800000 */
.L_x_5108:
[----:B------:R-:W2:Y:S02]  /*1290*/  LDG.E.64 R4, [R4.64] ;  /* 0x0000002404047981 */ /* 0x000ea4000c1e1b00 */
[----:B--2---:R-:W0:Y:S01]  /*12a0*/  F2F.F32.F64 R23, R4 ;  /* 0x0000000400177310 */ /* 0x004e220000301000 */
[----:B------:R-:W0:-:S14]  /*12b0*/  DSETP.GEU.AND P0, PT, |R4|, c[0x2][0x0], PT ;  /* 0x008000000400762a */ /* 0x000e1c0003f0e200 */
[----:B0-----:R-:W-:Y:S01]  /*12c0*/  @!P0 FMUL R23, R23, 1.175494350822287508e-38 ;  /* 0x0080000017178820 */ /* 0x001fe20000400000 */
[----:B------:R-:W-:Y:S05]  /*12d0*/  BRA `(.L_x_5103) ;  /* 0x00000a0000007947 */ /* 0x000fea0003800000 */
.L_x_5098:
        /* <DEDUP_REMOVED lines=12> */
.L_x_5112:
[----:B------:R-:W2:Y:S02]  /*13a0*/  LDG.E.64 R4, [R4.64] ;  /* 0x0000002404047981 */ /* 0x000ea4000c1e1b00 */
[----:B--2---:R-:W0:Y:S01]  /*13b0*/  F2F.F32.F64 R23, R4 ;  /* 0x0000000400177310 */ /* 0x004e220000301000 */
[----:B------:R-:W0:-:S14]  /*13c0*/  DSETP.GEU.AND P0, PT, |R4|, c[0x2][0x0], PT ;  /* 0x008000000400762a */ /* 0x000e1c0003f0e200 */
[----:B0-----:R-:W-:Y:S01]  /*13d0*/  @!P0 FMUL R23, R23, 1.175494350822287508e-38 ;  /* 0x0080000017178820 */ /* 0x001fe20000400000 */
[----:B------:R-:W-:Y:S05]  /*13e0*/  BRA `(.L_x_5103) ;  /* 0x000008f000007947 */ /* 0x000fea0003800000 */
.L_x_5111:
        /* <DEDUP_REMOVED lines=26> */
.L_x_5114:
        /* <DEDUP_REMOVED lines=13> */
.L_x_5113:
[----:B------:R-:W2:Y:S02]  /*1660*/  LDG.E.U16 R4, [R4.64] ;  /* 0x0000002404047981 */ /* 0x000ea4000c1e1500 */
[----:B--2---:R-:W-:Y:S01]  /*1670*/  PRMT R23, RZ, 0x5410, R4 ;  /* 0x00005410ff177816 */ /* 0x004fe20000000004 */
[----:B------:R-:W-:Y:S05]  /*1680*/  BRA `(.L_x_5103) ;  /* 0x0000065000007947 */ /* 0x000fea0003800000 */
.L_x_5110:
        /* <DEDUP_REMOVED lines=11> */
.L_x_5117:
        /* <DEDUP_REMOVED lines=20> */
.L_x_5119:
[----:B------:R-:W-:Y:S05]  /*1880*/  BSYNC B0 ;  /* 0x0000000000007941 */ /* 0x000fea0003800000 */
.L_x_5118:
[----:B------:R-:W-:Y:S01]  /*1890*/  IMAD.SHL.U32 R3, R3, 0x100000, RZ ;  /* 0x0010000003037824 */ /* 0x000fe200078e00ff */
[----:B------:R-:W-:-:S04]  /*18a0*/  LEA R0, R0, 0x3b800000, 0x17 ;  /* 0x3b80000000007811 */ /* 0x000fc800078eb8ff */
[----:B------:R-:W-:Y:S01]  /*18b0*/  LOP3.LUT R23, R0, R3, R23, 0xfe, !PT ;  /* 0x0000000300177212 */ /* 0x000fe200078efe17 */
[----:B------:R-:W-:Y:S05]  /*18c0*/  BRA `(.L_x_5103) ;  /* 0x0000041000007947 */ /* 0x000fea0003800000 */
.L_x_5116:
        /* <DEDUP_REMOVED lines=20> */
.L_x_5121:
[----:B------:R-:W-:Y:S05]  /*1a10*/  BSYNC B0 ;  /* 0x0000000000007941 */ /* 0x000fea0003800000 */
.L_x_5120:
[----:B------:R-:W-:Y:S01]  /*1a20*/  IMAD.SHL.U32 R3, R3, 0x200000, RZ ;  /* 0x0020000003037824 */ /* 0x000fe200078e00ff */
[----:B------:R-:W-:-:S04]  /*1a30*/  LEA R0, R0, 0x37800000, 0x17 ;  /* 0x3780000000007811 */ /* 0x000fc800078eb8ff */
[----:B------:R-:W-:Y:S01]  /*1a40*/  LOP3.LUT R23, R0, R3, R23, 0xfe, !PT ;  /* 0x0000000300177212 */ /* 0x000fe200078efe17 */
[----:B------:R-:W-:Y:S05]  /*1a50*/  BRA `(.L_x_5103) ;  /* 0x0000028000007947 */ /* 0x000fea0003800000 */
.L_x_5115:
        /* <DEDUP_REMOVED lines=14> */
.L_x_5102:
        /* <DEDUP_REMOVED lines=21> */
.L_x_5123:
[----:B------:R-:W2:Y:S02]  /*1c90*/  LDG.E.64 R4, [R4.64] ;  /* 0x0000002404047981 */ /* 0x000ea4000c1e1b00 */
[----:B--2---:R0:W2:Y:S01]  /*1ca0*/  I2F.U64 R23, R4 ;  /* 0x0000000400177312 */ /* 0x0040a20000301000 */
[----:B------:R-:W-:Y:S05]  /*1cb0*/  BRA `(.L_x_5103) ;  /* 0x0000002000007947 */ /* 0x000fea0003800000 */
.L_x_5122:
[----:B------:R-:W2:Y:S02]  /*1cc0*/  LDG.E R4, [R4.64] ;  /* 0x0000002404047981 */ /* 0x000ea4000c1e1900 */
[----:B--2---:R0:W2:Y:S02]  /*1cd0*/  I2F.U32 R23, R4 ;  /* 0x0000000400177306 */ /* 0x0040a40000201000 */
.L_x_5103:
[----:B------:R-:W-:Y:S05]  /*1ce0*/  BSYNC B6 ;  /* 0x0000000000067941 */ /* 0x000fea0003800000 */
.L_x_5097:
[----:B------:R-:W3:Y:S02]  /*1cf0*/  S2R R28, SR_TID.X ;  /* 0x00000000001c7919 */ /* 0x000ee40000002100 */
[----:B---3--:R-:W-:Y:S02]  /*1d00*/  IADD3 R28, R28, 0x80, RZ ;  /* 0x000000801c1c7810 */ /* 0x008fe40007ffe0ff */
.L_x_5069:
[----:B-1-3--:R-:W-:Y:S05]  /*1d10*/  BSYNC B7 ;  /* 0x0000000000077941 */ /* 0x00afea0003800000 */
.L_x_5068:
[----:B------:R-:W-:Y:S01]  /*1d20*/  ISETP.GE.AND P0, PT, R28, R18, PT ;  /* 0x000000121c00720c */ /* 0x000fe20003f06270 */
[----:B------:R-:W-:Y:S01]  /*1d30*/  BSSY B7, `(.L_x_5124) ;  /* 0x00001c5000077945 */ /* 0x000fe20003800000 */
[----:B------:R-:W-:-:S11]  /*1d40*/  IMAD.MOV.U32 R24, RZ, RZ, RZ ;  /* 0x000000ffff187224 */ /* 0x000fd600078e00ff */
[----:B------:R-:W-:Y:S05]  /*1d50*/  @P0 BRA `(.L_x_5125) ;  /* 0x00001c2000000947 */ /* 0x000fea0003800000 */
[----:B------:R-:W-:Y:S01]  /*1d60*/  PRMT R0, R2, 0x9910, RZ ;  /* 0x0000991002007816 */ /* 0x000fe200000000ff */
[----:B------:R-:W-:Y:S01]  /*1d70*/  IMAD R24, R16, 0x200, R28 ;  /* 0x0000020010187824 */ /* 0x000fe200078e021c */
[----:B------:R-:W-:Y:S02]  /*1d80*/  BSSY B6, `(.L_x_5126) ;  /* 0x00000de000067945 */ /* 0x000fe40003800000 */
        /* <DEDUP_REMOVED lines=14> */
[----:B---3--:R0:W1:Y:S01]  /*1e70*/  I2F.S16 R19, R4 ;  /* 0x0000000400137306 */ /* 0x0080620000101400 */
[----:B------:R-:W-:Y:S05]  /*1e80*/  BRA `(.L_x_5132) ;  /* 0x00000cd000007947 */ /* 0x000fea0003800000 */
.L_x_5130:
[----:B------:R-:W3:Y:S02]  /*1e90*/  LDG.E.U8 R4, [R4.64] ;  /* 0x0000002404047981 */ /* 0x000ee4000c1e1100 */
[----:B---3--:R0:W1:Y:S01]  /*1ea0*/  I2F.U16 R19, R4 ;  /* 0x0000000400137306 */ /* 0x0080620000101000 */
[----:B------:R-:W-:Y:S05]  /*1eb0*/  BRA `(.L_x_5132) ;  /* 0x00000ca000007947 */ /* 0x000fea0003800000 */
.L_x_5129:
[----:B------:R-:W-:-:S13]  /*1ec0*/  ISETP.NE.AND P0, PT, R0, 0x2, PT ;  /* 0x000000020000780c */ /* 0x000fda0003f05270 */
[----:B------:R-:W-:Y:S05]  /*1ed0*/  @!P0 BRA `(.L_x_5133) ;  /* 0x000000a000008947 */ /* 0x000fea0003800000 */
[----:B------:R-:W-:-:S13]  /*1ee0*/  ISETP.NE.AND P0, PT, R0, 0x3, PT ;  /* 0x000000030000780c */ /* 0x000fda0003f05270 */
[----:B------:R-:W-:Y:S05]  /*1ef0*/  @!P0 BRA `(.L_x_5134) ;  /* 0x0000005000008947 */ /* 0x000fea0003800000 */
[----:B------:R-:W-:-:S13]  /*1f00*/  ISETP.NE.AND P0, PT, R0, 0x4, PT ;  /* 0x000000040000780c */ /* 0x000fda0003f05270 */
[----:B------:R-:W-:Y:S05]  /*1f10*/  @P0 BRA `(.L_x_5131) ;  /* 0x00000aa000000947 */ /* 0x000fea0003800000 */
[----:B------:R-:W3:Y:S02]  /*1f20*/  LDG.E.64 R4, [R4.64] ;  /* 0x0000002404047981 */ /* 0x000ee4000c1e1b00 */
[----:B---3--:R0:W1:Y:S01]  /*1f30*/  I2F.S64 R19, R4 ;  /* 0x0000000400137312 */ /* 0x0080620000301400 */
[----:B------:R-:W-:Y:S05]  /*1f40*/  BRA `(.L_x_5132) ;  /* 0x00000c1000007947 */ /* 0x000fea0003800000 */
.L_x_5134:
[----:B------:R-:W3:Y:S02]  /*1f50*/  LDG.E R4, [R4.64] ;  /* 0x0000002404047981 */ /* 0x000ee4000c1e1900 */
[----:B---3--:R0:W1:Y:S01]  /*1f60*/  I2F R19, R4 ;  /* 0x0000000400137306 */ /* 0x0080620000201400 */
[----:B------:R-:W-:Y:S05]  /*1f70*/  BRA `(.L_x_5132) ;  /* 0x00000be000007947 */ /* 0x000fea0003800000 */
.L_x_5133:
[----:B------:R-:W3:Y:S02]  /*1f80*/  LDG.E.U16 R4, [R4.64] ;  /* 0x0000002404047981 */ /* 0x000ee4000c1e1500 */
[----:B---3--:R0:W1:Y:S01]  /*1f90*/  I2F.S16 R19, R4 ;  /* 0x0000000400137306 */ /* 0x0080620000101400 */
[----:B------:R-:W-:Y:S05]  /*1fa0*/  BRA `(.L_x_5132) ;  /* 0x00000bb000007947 */ /* 0x000fea0003800000 */
.L_x_5128:
        /* <DEDUP_REMOVED lines=8> */
.L_x_5136:
[----:B------:R-:W3:Y:S02]  /*2030*/  LDG.E.U16 R4, [R4.64] ;  /* 0x0000002404047981 */ /* 0x000ee4000c1e1500 */
[----:B---3--:R-:W-:Y:S01]  /*2040*/  HADD2.F32 R19, -RZ, R4.H0_H0 ;  /* 0x20000004ff137230 */ /* 0x008fe20000004100 */
[----:B------:R-:W-:Y:S05]  /*2050*/  BRA `(.L_x_5132) ;  /* 0x00000b0000007947 */ /* 0x000fea0003800000 */
.L_x_5135:
        /* <DEDUP_REMOVED lines=8> */
.L_x_5138:
[----:B------:R-:W3:Y:S02]  /*20e0*/  LDG.E.U16 R4, [R4.64] ;  /* 0x0000002404047981 */ /* 0x000ee4000c1e1500 */
[----:B---3--:R-:W-:Y:S01]  /*20f0*/  HADD2.F32 R19, -RZ, R4.H0_H0 ;  /* 0x20000004ff137230 */ /* 0x008fe20000004100 */
[----:B------:R-:W-:Y:S05]  /*2100*/  BRA `(.L_x_5132) ;  /* 0x00000a5000007947 */ /* 0x000fea0003800000 */
.L_x_5137:
[----:B------:R-:W3:Y:S02]  /*2110*/  LDG.E.64 R4, [R4.64] ;  /* 0x0000002404047981 */ /* 0x000ee4000c1e1b00 */
[----:B---3--:R-:W0:Y:S01]  /*2120*/  F2F.F32.F64 R19, R4 ;  /* 0x0000000400137310 */ /* 0x008e220000301000 */
[----:B------:R-:W0:-:S14]  /*2130*/  DSETP.GEU.AND P0, PT, |R4|, c[0x2][0x0], PT ;  /* 0x008000000400762a */ /* 0x000e1c0003f0e200 */
[----:B0-----:R-:W-:Y:S01]  /*2140*/  @!P0 FMUL R19, R19, 1.175494350822287508e-38 ;  /* 0x0080000013138820 */ /* 0x001fe20000400000 */
[----:B------:R-:W-:Y:S05]  /*2150*/  BRA `(.L_x_5132) ;  /* 0x00000a0000007947 */ /* 0x000fea0003800000 */
.L_x_5127:
        /* <DEDUP_REMOVED lines=12> */
.L_x_5141:
[----:B------:R-:W3:Y:S02]  /*2220*/  LDG.E.64 R4, [R4.64] ;  /* 0x0000002404047981 */ /* 0x000ee4000c1e1b00 */
[----:B---3--:R-:W0:Y:S01]  /*2230*/  F2F.F32.F64 R19, R4 ;  /* 0x0000000400137310 */ /* 0x008e220000301000 */
[----:B------:R-:W0:-:S14]  /*2240*/  DSETP.GEU.AND P0, PT, |R4|, c[0x2][0x0], PT ;  /* 0x008000000400762a */ /* 0x000e1c0003f0e200 */
[----:B0-----:R-:W-:Y:S01]  /*2250*/  @!P0 FMUL R19, R19, 1.175494350822287508e-38 ;  /* 0x0080000013138820 */ /* 0x001fe20000400000 */
[----:B------:R-:W-:Y:S05]  /*2260*/  BRA `(.L_x_5132) ;  /* 0x000008f000007947 */ /* 0x000fea0003800000 */
.L_x_5140:
        /* <DEDUP_REMOVED lines=26> */
.L_x_5143:
[----:B------:R-:W3:Y:S02]  /*2410*/  LDG.E.U8 R4, [R4.64] ;  /* 0x0000002404047981 */ /* 0x000ee4000c1e1100 */
[----:B---3--:R-:W-:-:S05]  /*2420*/  IMAD.SHL.U32 R0, R4, 0x2000000, RZ ;  /* 0x0200000004007824 */ /* 0x008fca00078e00ff */
        /* <DEDUP_REMOVED lines=11> */
.L_x_5142:
[----:B------:R-:W3:Y:S02]  /*24e0*/  LDG.E.U16 R4, [R4.64] ;  /* 0x0000002404047981 */ /* 0x000ee4000c1e1500 */
[----:B---3--:R-:W-:Y:S01]  /*24f0*/  PRMT R19, RZ, 0x5410, R4 ;  /* 0x00005410ff137816 */ /* 0x008fe20000000004 */
[----:B------:R-:W-:Y:S05]  /*2500*/  BRA `(.L_x_5132) ;  /* 0x0000065000007947 */ /* 0x000fea0003800000 */
.L_x_5139:
        /* <DEDUP_REMOVED lines=9> */
[----:B---3--:R0:W1:Y:S01]  /*25a0*/  I2F.U16 R19, R4 ;  /* 0x0000000400137306 */ /* 0x0080620000101000 */
[----:B------:R-:W-:Y:S05]  /*25b0*/  BRA `(.L_x_5132) ;  /* 0x000005a000007947 */ /* 0x000fea0003800000 */
.L_x_5146:
[----:B------:R-:W3:Y:S01]  /*25c0*/  LDG.E.U8 R3, [R4.64] ;  /* 0x0000002404037981 */ /* 0x000ee2000c1e1100 */
[----:B------:R-:W-:Y:S01]  /*25d0*/  IMAD.MOV.U32 R19, RZ, RZ, RZ ;  /* 0x000000ffff137224 */ /* 0x000fe200078e00ff */
        /* <DEDUP_REMOVED lines=18> */
.L_x_5148:
[----:B------:R-:W-:Y:S05]  /*2700*/  BSYNC B0 ;  /* 0x0000000000007941 */ /* 0x000fea0003800000 */
.L_x_5147:
[----:B------:R-:W-:Y:S01]  /*2710*/  IMAD.SHL.U32 R3, R3, 0x100000, RZ ;  /* 0x0010000003037824 */ /* 0x000fe200078e00ff */
[----:B------:R-:W-:-:S04]  /*2720*/  LEA R0, R0, 0x3b800000, 0x17 ;  /* 0x3b80000000007811 */ /* 0x000fc800078eb8ff */
[----:B------:R-:W-:Y:S01]  /*2730*/  LOP3.LUT R19, R0, R3, R19, 0xfe, !PT ;  /* 0x0000000300137212 */ /* 0x000fe200078efe13 */
[----:B------:R-:W-:Y:S05]  /*2740*/  BRA `(.L_x_5132) ;  /* 0x0000041000007947 */ /* 0x000fea0003800000 */
.L_x_5145:
        /* <DEDUP_REMOVED lines=20> */
.L_x_5150:
[----:B------:R-:W-:Y:S05]  /*2890*/  BSYNC B0 ;  /* 0x0000000000007941 */ /* 0x000fea0003800000 */
.L_x_5149:
[----:B------:R-:W-:Y:S01]  /*28a0*/  IMAD.SHL.U32 R3, R3, 0x200000, RZ ;  /* 0x0020000003037824 */ /* 0x000fe200078e00ff */
[----:B------:R-:W-:-:S04]  /*28b0*/  LEA R0, R0, 0x37800000, 0x17 ;  /* 0x3780000000007811 */ /* 0x000fc800078eb8ff */
[----:B------:R-:W-:Y:S01]  /*28c0*/  LOP3.LUT R19, R0, R3, R19, 0xfe, !PT ;  /* 0x0000000300137212 */ /* 0x000fe200078efe13 */
[----:B------:R-:W-:Y:S05]  /*28d0*/  BRA `(.L_x_5132) ;  /* 0x0000028000007947 */ /* 0x000fea0003800000 */
.L_x_5144:
        /* <DEDUP_REMOVED lines=14> */
.L_x_5131:
        /* <DEDUP_REMOVED lines=18> */
[----:B0-2--5:R-:W-:Y:S05]  /*2ae0*/  CALL.ABS.NOINC R14 ;  /* 0x000000000e007343 */ /* 0x025fea0003c00000 */
[----:B------:R-:W-:Y:S01]  /*2af0*/  IMAD.MOV.U32 R19, RZ, RZ, RZ ;  /* 0x000000ffff137224 */ /* 0x000fe200078e00ff */
[----:B------:R-:W-:Y:S05]  /*2b00*/  BRA `(.L_x_5132) ;  /* 0x0000005000007947 */ /* 0x000fea0003800000 */
.L_x_5152:
[----:B------:R-:W3:Y:S02]  /*2b10*/  LDG.E.64 R4, [R4.64] ;  /* 0x0000002404047981 */ /* 0x000ee4000c1e1b00 */
[----:B---3--:R0:W1:Y:S01]  /*2b20*/  I2F.U64 R19, R4 ;  /* 0x0000000400137312 */ /* 0x0080620000301000 */
[----:B------:R-:W-:Y:S05]  /*2b30*/  BRA `(.L_x_5132) ;  /* 0x0000002000007947 */ /* 0x000fea0003800000 */
.L_x_5151:
[----:B------:R-:W3:Y:S02]  /*2b40*/  LDG.E R4, [R4.64] ;  /* 0x0000002404047981 */ /* 0x000ee4000c1e1900 */
[----:B---3--:R0:W1:Y:S02]  /*2b50*/  I2F.U32 R19, R4 ;  /* 0x0000000400137306 */ /* 0x0080640000201000 */
.L_x_5132:
[----:B------:R-:W-:Y:S05]  /*2b60*/  BSYNC B6 ;  /* 0x0000000000067941 */ /* 0x000fea0003800000 */
.L_x_5126:
        /* <DEDUP_REMOVED lines=18> */
.L_x_5157:
[----:B------:R-:W3:Y:S02]  /*2c90*/  LDG.E.U8 R4, [R4.64] ;  /* 0x0000002404047981 */ /* 0x000ee4000c1e1100 */
[----:B---3--:R0:W3:Y:S01]  /*2ca0*/  I2F.U16 R24, R4 ;  /* 0x0000000400187306 */ /* 0x0080e20000101000 */
[----:B------:R-:W-:Y:S05]  /*2cb0*/  BRA `(.L_x_5159) ;  /* 0x00000ca000007947 */ /* 0x000fea0003800000 */
.L_x_5156:
        /* <DEDUP_REMOVED lines=9> */
.L_x_5161:
[----:B------:R-:W3:Y:S02]  /*2d50*/  LDG.E R4, [R4.64] ;  /* 0x0000002404047981 */ /* 0x000ee4000c1e1900 */
[----:B---3--:R0:W3:Y:S01]  /*2d60*/  I2F R24, R4 ;  /* 0x0000000400187306 */ /* 0x0080e20000201400 */
[----:B------:R-:W-:Y:S05]  /*2d70*/  BRA `(.L_x_5159) ;  /* 0x00000be000007947 */ /* 0x000fea0003800000 */
.L_x_5160:
[----:B------:R-:W3:Y:S02]  /*2d80*/  LDG.E.U16 R4, [R4.64] ;  /* 0x0000002404047981 */ /* 0x000ee4000c1e1500 */
[----:B---3--:R0:W3:Y:S01]  /*2d90*/  I2F.S16 R24, R4 ;  /* 0x0000000400187306 */ /* 0x0080e20000101400 */
[----:B------:R-:W-:Y:S05]  /*2da0*/  BRA `(.L_x_5159) ;  /* 0x00000bb000007947 */ /* 0x000fea0003800000 */
.L_x_5155:
        /* <DEDUP_REMOVED lines=8> */
.L_x_5163:
[----:B------:R-:W3:Y:S02]  /*2e30*/  LDG.E.U16 R4, [R4.64] ;  /* 0x0000002404047981 */ /* 0x000ee4000c1e1500 */
[----:B---3--:R-:W-:Y:S01]  /*2e40*/  HADD2.F32 R24, -RZ, R4.H0_H0 ;  /* 0x20000004ff187230 */ /* 0x008fe20000004100 */
[----:B------:R-:W-:Y:S05]  /*2e50*/  BRA `(.L_x_5159) ;  /* 0x00000b0000007947 */ /* 0x000fea0003800000 */
.L_x_5162:
        /* <DEDUP_REMOVED lines=8> */
.L_x_5165:
[----:B------:R-:W3:Y:S02]  /*2ee0*/  LDG.E.U16 R4, [R4.64] ;  /* 0x0000002404047981 */ /* 0x000ee4000c1e1500 */
[----:B---3--:R-:W-:Y:S01]  /*2ef0*/  HADD2.F32 R24, -RZ, R4.H0_H0 ;  /* 0x20000004ff187230 */ /* 0x008fe20000004100 */
[----:B------:R-:W-:Y:S05]  /*2f00*/  BRA `(.L_x_5159) ;  /* 0x00000a5000007947 */ /* 0x000fea0003800000 */
.L_x_5164:
[----:B------:R-:W3:Y:S02]  /*2f10*/  LDG.E.64 R4, [R4.64] ;  /* 0x0000002404047981 */ /* 0x000ee4000c1e1b00 */
[----:B---3--:R-:W0:Y:S01]  /*2f20*/  F2F.F32.F64 R24, R4 ;  /* 0x0000000400187310 */ /* 0x008e220000301000 */
[----:B------:R-:W0:-:S14]  /*2f30*/  DSETP.GEU.AND P0, PT, |R4|, c[0x2][0x0], PT ;  /* 0x008000000400762a */ /* 0x000e1c0003f0e200 */
[----:B0-----:R-:W-:Y:S01]  /*2f40*/  @!P0 FMUL R24, R24, 1.175494350822287508e-38 ;  /* 0x0080000018188820 */ /* 0x001fe20000400000 */
[----:B------:R-:W-:Y:S05]  /*2f50*/  BRA `(.L_x_5159) ;  /* 0x00000a0000007947 */ /* 0x000fea0003800000 */
.L_x_5154:
        /* <DEDUP_REMOVED lines=12> */
.L_x_5168:
[----:B------:R-:W3:Y:S02]  /*3020*/  LDG.E.64 R4, [R4.64] ;  /* 0x0000002404047981 */ /* 0x000ee4000c1e1b00 */
[----:B---3--:R-:W0:Y:S01]  /*3030*/  F2F.F32.F64 R24, R4 ;  /* 0x0000000400187310 */ /* 0x008e220000301000 */
[----:B------:R-:W0:-:S14]  /*3040*/  DSETP.GEU.AND P0, PT, |R4|, c[0x2][0x0], PT ;  /* 0x008000000400762a */ /* 0x000e1c0003f0e200 */
[----:B0-----:R-:W-:Y:S01]  /*3050*/  @!P0 FMUL R24, R24, 1.175494350822287508e-38 ;  /* 0x0080000018188820 */ /* 0x001fe20000400000 */
[----:B------:R-:W-:Y:S05]  /*3060*/  BRA `(.L_x_5159) ;  /* 0x000008f000007947 */ /* 0x000fea0003800000 */
.L_x_5167:
        /* <DEDUP_REMOVED lines=26> */
.L_x_5170:
        /* <DEDUP_REMOVED lines=13> */
.L_x_5169:
[----:B------:R-:W3:Y:S02]  /*32e0*/  LDG.E.U16 R4, [R4.64] ;  /* 0x0000002404047981 */ /* 0x000ee4000c1e1500 */
[----:B---3--:R-:W-:Y:S01]  /*32f0*/  PRMT R24, RZ, 0x5410, R4 ;  /* 0x00005410ff187816 */ /* 0x008fe20000000004 */
[----:B------:R-:W-:Y:S05]  /*3300*/  BRA `(.L_x_5159) ;  /* 0x0000065000007947 */ /* 0x000fea0003800000 */
.L_x_5166:
        /* <DEDUP_REMOVED lines=11> */
.L_x_5173:
        /* <DEDUP_REMOVED lines=20> */
.L_x_5175:
[----:B------:R-:W-:Y:S05]  /*3500*/  BSYNC B0 ;  /* 0x0000000000007941 */ /* 0x000fea0003800000 */
.L_x_5174:
[----:B------:R-:W-:Y:S01]  /*3510*/  IMAD.SHL.U32 R3, R3, 0x100000, RZ ;  /* 0x0010000003037824 */ /* 0x000fe200078e00ff */
[----:B------:R-:W-:-:S04]  /*3520*/  LEA R5, R0, 0x3b800000, 0x17 ;  /* 0x3b80000000057811 */ /* 0x000fc800078eb8ff */
[----:B------:R-:W-:Y:S01]  /*3530*/  LOP3.LUT R24, R5, R3, R24, 0xfe, !PT ;  /* 0x0000000305187212 */ /* 0x000fe200078efe18 */
[----:B------:R-:W-:Y:S05]  /*3540*/  BRA `(.L_x_5159) ;  /* 0x0000041000007947 */ /* 0x000fea0003800000 */
.L_x_5172:
        /* <DEDUP_REMOVED lines=20> */
.L_x_5177:
[----:B------:R-:W-:Y:S05]  /*3690*/  BSYNC B0 ;  /* 0x0000000000007941 */ /* 0x000fea0003800000 */
.L_x_5176:
[----:B------:R-:W-:Y:S01]  /*36a0*/  IMAD.SHL.U32 R3, R3, 0x200000, RZ ;  /* 0x0020000003037824 */ /* 0x000fe200078e00ff */
[----:B------:R-:W-:-:S04]  /*36b0*/  LEA R5, R0, 0x37800000, 0x17 ;  /* 0x3780000000057811 */ /* 0x000fc800078eb8ff */
[----:B------:R-:W-:Y:S01]  /*36c0*/  LOP3.LUT R24, R5, R3, R24, 0xfe, !PT ;  /* 0x0000000305187212 */ /* 0x000fe200078efe18 */
[----:B------:R-:W-:Y:S05]  /*36d0*/  BRA `(.L_x_5159) ;  /* 0x0000028000007947 */ /* 0x000fea0003800000 */
.L_x_5171:
        /* <DEDUP_REMOVED lines=14> */
.L_x_5158:
        /* <DEDUP_REMOVED lines=19> */
[----:B------:R-:W-:Y:S01]  /*38f0*/  IMAD.MOV.U32 R24, RZ, RZ, RZ ;  /* 0x000000ffff187224 */ /* 0x000fe200078e00ff */
[----:B------:R-:W-:Y:S05]  /*3900*/  BRA `(.L_x_5159) ;  /* 0x0000005000007947 */ /* 0x000fea0003800000 */
.L_x_5179:
[----:B------:R-:W3:Y:S02]  /*3910*/  LDG.E.64 R24, [R4.64] ;  /* 0x0000002404187981 */ /* 0x000ee4000c1e1b00 */
[----:B---3--:R0:W3:Y:S01]  /*3920*/  I2F.U64 R24, R24 ;  /* 0x0000001800187312 */ /* 0x0080e20000301000 */
[----:B------:R-:W-:Y:S05]  /*3930*/  BRA `(.L_x_5159) ;  /* 0x0000002000007947 */ /* 0x000fea0003800000 */
.L_x_5178:
[----:B------:R-:W3:Y:S02]  /*3940*/  LDG.E R4, [R4.64] ;  /* 0x0000002404047981 */ /* 0x000ee4000c1e1900 */
[----:B---3--:R0:W3:Y:S02]  /*3950*/  I2F.U32 R24, R4 ;  /* 0x0000000400187306 */ /* 0x0080e40000201000 */
.L_x_5159:
[----:B------:R-:W-:Y:S05]  /*3960*/  BSYNC B6 ;  /* 0x0000000000067941 */ /* 0x000fea0003800000 */
.L_x_5153:
[----:B------:R-:W-:Y:S02]  /*3970*/  IADD3 R28, R28, 0x80, RZ ;  /* 0x000000801c1c7810 */ /* 0x000fe40007ffe0ff */
.L_x_5125:
[----:B------:R-:W-:Y:S05]  /*3980*/  BSYNC B7 ;  /* 0x0000000000077941 */ /* 0x000fea0003800000 */
.L_x_5124:
[----:B------:R-:W-:Y:S01]  /*3990*/  ISETP.GE.AND P0, PT, R28, R18, PT ;  /* 0x000000121c00720c */ /* 0x000fe20003f06270 */
[----:B------:R-:W-:Y:S01]  /*39a0*/  BSSY B7, `(.L_x_5180) ;  /* 0x00001c6000077945 */ /* 0x000fe20003800000 */
[----:B0-----:R-:W-:Y:S01]  /*39b0*/  IMAD.MOV.U32 R25, RZ, RZ, RZ ;  /* 0x000000ffff197224 */ /* 0x001fe200078e00ff */
[----:B------:R-:W-:-:S10]  /*39c0*/  CS2R R26, SRZ ;  /* 0x00000000001a7805 */ /* 0x000fd4000001ff00 */
[----:B------:R-:W-:Y:S05]  /*39d0*/  @P0 BRA `(.L_x_5181) ;  /* 0x00001c2000000947 */ /* 0x000fea0003800000 */
[----:B------:R-:W-:Y:S01]  /*39e0*/  PRMT R0, R2, 0x9910, RZ ;  /* 0x0000991002007816 */ /* 0x000fe200000000ff */
        /* <DEDUP_REMOVED lines=15> */
[----:B------:R-:W4:Y:S02]  /*3ae0*/  LDG.E.S8 R4, [R4.64] ;  /* 0x0000002404047981 */ /* 0x000f24000c1e1300 */
[----:B----4-:R0:W4:Y:S01]  /*3af0*/  I2F.S16 R26, R4 ;  /* 0x00000004001a7306 */ /* 0x0101220000101400 */
[----:B------:R-:W-:Y:S05]  /*3b00*/  BRA `(.L_x_5188) ;  /* 0x00000cd000007947 */ /* 0x000fea0003800000 */
.L_x_5186:
[----:B------:R-:W4:Y:S02]  /*3b10*/  LDG.E.U8 R4, [R4.64] ;  /* 0x0000002404047981 */ /* 0x000f24000c1e1100 */
[----:B----4-:R0:W4:Y:S01]  /*3b20*/  I2F.U16 R26, R4 ;  /* 0x00000004001a7306 */ /* 0x0101220000101000 */
[----:B------:R-:W-:Y:S05]  /*3b30*/  BRA `(.L_x_5188) ;  /* 0x00000ca000007947 */ /* 0x000fea0003800000 */
.L_x_5185:
[----:B------:R-:W-:-:S13]  /*3b40*/  ISETP.NE.AND P0, PT, R0, 0x2, PT ;  /* 0x000000020000780c */ /* 0x000fda0003f05270 */
[----:B------:R-:W-:Y:S05]  /*3b50*/  @!P0 BRA `(.L_x_5189) ;  /* 0x000000a000008947 */ /* 0x000fea0003800000 */
[----:B------:R-:W-:-:S13]  /*3b60*/  ISETP.NE.AND P0, PT, R0, 0x3, PT ;  /* 0x000000030000780c */ /* 0x000fda0003f05270 */
[----:B------:R-:W-:Y:S05]  /*3b70*/  @!P0 BRA `(.L_x_5190) ;  /* 0x0000005000008947 */ /* 0x000fea0003800000 */
[----:B------:R-:W-:-:S13]  /*3b80*/  ISETP.NE.AND P0, PT, R0, 0x4, PT ;  /* 0x000000040000780c */ /* 0x000fda0003f05270 */
[----:B------:R-:W-:Y:S05]  /*3b90*/  @P0 BRA `(.L_x_5187) ;  /* 0x00000aa000000947 */ /* 0x000fea0003800000 */
[----:B------:R-:W4:Y:S02]  /*3ba0*/  LDG.E.64 R4, [R4.64] ;  /* 0x0000002404047981 */ /* 0x000f24000c1e1b00 */
[----:B----4-:R0:W4:Y:S01]  /*3bb0*/  I2F.S64 R26, R4 ;  /* 0x00000004001a7312 */ /* 0x0101220000301400 */
[----:B------:R-:W-:Y:S05]  /*3bc0*/  BRA `(.L_x_5188) ;  /* 0x00000c1000007947 */ /* 0x000fea0003800000 */
.L_x_5190:
[----:B------:R-:W4:Y:S02]  /*3bd0*/  LDG.E R4, [R4.64] ;  /* 0x0000002404047981 */ /* 0x000f24000c1e1900 */
[----:B----4-:R0:W4:Y:S01]  /*3be0*/  I2F R26, R4 ;  /* 0x00000004001a7306 */ /* 0x0101220000201400 */
[----:B------:R-:W-:Y:S05]  /*3bf0*/  BRA `(.L_x_5188) ;  /* 0x00000be000007947 */ /* 0x000fea0003800000 */
.L_x_5189:
[----:B------:R-:W4:Y:S02]  /*3c00*/  LDG.E.U16 R4, [R4.64] ;  /* 0x0000002404047981 */ /* 0x000f24000c1e1500 */
[----:B----4-:R0:W4:Y:S01]  /*3c10*/  I2F.S16 R26, R4 ;  /* 0x00000004001a7306 */ /* 0x0101220000101400 */
[----:B------:R-:W-:Y:S05]  /*3c20*/  BRA `(.L_x_5188) ;  /* 0x00000bb000007947 */ /* 0x000fea0003800000 */
.L_x_5184:
        /* <DEDUP_REMOVED lines=8> */
.L_x_5192:
[----:B------:R-:W4:Y:S02]  /*3cb0*/  LDG.E.U16 R4, [R4.64] ;  /* 0x0000002404047981 */ /* 0x000f24000c1e1500 */
[----:B----4-:R-:W-:Y:S01]  /*3cc0*/  HADD2.F32 R26, -RZ, R4.H0_H0 ;  /* 0x20000004ff1a7230 */ /* 0x010fe20000004100 */
[----:B------:R-:W-:Y:S05]  /*3cd0*/  BRA `(.L_x_5188) ;  /* 0x00000b0000007947 */ /* 0x000fea0003800000 */
.L_x_5191:
        /* <DEDUP_REMOVED lines=8> */
.L_x_5194:
[----:B------:R-:W4:Y:S02]  /*3d60*/  LDG.E.U16 R4, [R4.64] ;  /* 0x0000002404047981 */ /* 0x000f24000c1e1500 */
[----:B----4-:R-:W-:Y:S01]  /*3d70*/  HADD2.F32 R26, -RZ, R4.H0_H0 ;  /* 0x20000004ff1a7230 */ /* 0x010fe20000004100 */
[----:B------:R-:W-:Y:S05]  /*3d80*/  BRA `(.L_x_5188) ;  /* 0x00000a5000007947 */ /* 0x000fea0003800000 */
.L_x_5193:
[----:B------:R-:W4:Y:S02]  /*3d90*/  LDG.E.64 R4, [R4.64] ;  /* 0x0000002404047981 */ /* 0x000f24000c1e1b00 */
[----:B----4-:R-:W0:Y:S01]  /*3da0*/  F2F.F32.F64 R26, R4 ;  /* 0x00000004001a7310 */ /* 0x010e220000301000 */
[----:B------:R-:W0:-:S14]  /*3db0*/  DSETP.GEU.AND P0, PT, |R4|, c[0x2][0x0], PT ;  /* 0x008000000400762a */ /* 0x000e1c0003f0e200 */
[----:B0-----:R-:W-:Y:S01]  /*3dc0*/  @!P0 FMUL R26, R26, 1.175494350822287508e-38 ;  /* 0x008000001a1a8820 */ /* 0x001fe20000400000 */
[----:B------:R-:W-:Y:S05]  /*3dd0*/  BRA `(.L_x_5188) ;  /* 0x00000a0000007947 */ /* 0x000fea0003800000 */
.L_x_5183:
        /* <DEDUP_REMOVED lines=8> */
[----:B------:R-:W4:Y:S02]  /*3e60*/  LDG.E.U8 R4, [R4.64] ;  /* 0x0000002404047981 */ /* 0x000f24000c1e1100 */
[----:B----4-:R-:W-:-:S04]  /*3e70*/  ISETP.NE.AND P0, PT, R4, RZ, PT ;  /* 0x000000ff0400720c */ /* 0x010fc80003f05270 */
[----:B------:R-:W-:Y:S01]  /*3e80*/  FSEL R26, RZ, 1, !P0 ;  /* 0x3f800000ff1a7808 */ /* 0x000fe20004000000 */
[----:B------:R-:W-:Y:S05]  /*3e90*/  BRA `(.L_x_5188) ;  /* 0x0000094000007947 */ /* 0x000fea0003800000 */
.L_x_5197:
[----:B------:R-:W4:Y:S02]  /*3ea0*/  LDG.E.64 R4, [R4.64] ;  /* 0x0000002404047981 */ /* 0x000f24000c1e1b00 */
[----:B----4-:R-:W0:Y:S01]  /*3eb0*/  F2F.F32.F64 R26, R4 ;  /* 0x00000004001a7310 */ /* 0x010e220000301000 */
[----:B------:R-:W0:-:S14]  /*3ec0*/  DSETP.GEU.AND P0, PT, |R4|, c[0x2][0x0], PT ;  /* 0x008000000400762a */ /* 0x000e1c0003f0e200 */
[----:B0-----:R-:W-:Y:S01]  /*3ed0*/  @!P0 FMUL R26, R26, 1.175494350822287508e-38 ;  /* 0x008000001a1a8820 */ /* 0x001fe20000400000 */
[----:B------:R-:W-:Y:S05]  /*3ee0*/  BRA `(.L_x_5188) ;  /* 0x000008f000007947 */ /* 0x000fea0003800000 */
.L_x_5196:
[----:B------:R-:W-:-:S13]  /*3ef0*/  ISETP.NE.AND P0, PT, R0, 0xf, PT ;  /* 0x0000000f0000780c */ /* 0x000fda0003f05270 */
[----:B------:R-:W-:Y:S05]  /*3f00*/  @!P0 BRA `(.L_x_5198) ;  /* 0x0000025000008947 */ /* 0x000fea0003800000 */
[----:B------:R-:W-:-:S13]  /*3f10*/  ISETP.NE.AND P0, PT, R0, 0x17, PT ;  /* 0x000000170000780c */ /* 0x000fda0003f05270 */
[----:B------:R-:W-:Y:S05]  /*3f20*/  @!P0 BRA `(.L_x_5199) ;  /* 0x0000016000008947 */ /* 0x000fea0003800000 */
[----:B------:R-:W-:-:S13]  /*3f30*/  ISETP.NE.AND P0, PT, R0, 0x18, PT ;  /* 0x000000180000780c */ /* 0x000fda0003f05270 */
[----:B------:R-:W-:Y:S05]  /*3f40*/  @P0 BRA `(.L_x_5187) ;  /* 0x000006f000000947 */ /* 0x000fea0003800000 */
[----:B------:R-:W4:Y:S01]  /*3f50*/  LDG.E.U8 R26, [R4.64] ;  /* 0x00000024041a7981 */ /* 0x000f22000c1e1100 */
[----:B------:R-:W-:Y:S02]  /*3f60*/  IMAD.MOV.U32 R8, RZ, RZ, -0x800000 ;  /* 0xff800000ff087424 */ /* 0x000fe400078e00ff */
[----:B----4-:R-:W-:-:S05]  /*3f70*/  IMAD.SHL.U32 R26, R26, 0x1000000, RZ ;  /* 0x010000001a1a7824 */ /* 0x010fca00078e00ff */
        /* <DEDUP_REMOVED lines=17> */
.L_x_5199:
[----:B------:R-:W4:Y:S02]  /*4090*/  LDG.E.U8 R4, [R4.64] ;  /* 0x0000002404047981 */ /* 0x000f24000c1e1100 */
[----:B----4-:R-:W-:-:S05]  /*40a0*/  IMAD.SHL.U32 R0, R4, 0x2000000, RZ ;  /* 0x0200000004007824 */ /* 0x010fca00078e00ff */
        /* <DEDUP_REMOVED lines=11> */
.L_x_5198:
[----:B------:R-:W4:Y:S02]  /*4160*/  LDG.E.U16 R4, [R4.64] ;  /* 0x0000002404047981 */ /* 0x000f24000c1e1500 */
[----:B----4-:R-:W-:Y:S01]  /*4170*/  PRMT R26, RZ, 0x5410, R4 ;  /* 0x00005410ff1a7816 */ /* 0x010fe20000000004 */
[----:B------:R-:W-:Y:S05]  /*4180*/  BRA `(.L_x_5188) ;  /* 0x0000065000007947 */ /* 0x000fea0003800000 */
.L_x_5195:
        /* <DEDUP_REMOVED lines=8> */
[----:B------:R-:W4:Y:S02]  /*4210*/  LDG.E.U16 R4, [R4.64] ;  /* 0x0000002404047981 */ /* 0x000f24000c1e1500 */
[----:B----4-:R0:W4:Y:S01]  /*4220*/  I2F.U16 R26, R4 ;  /* 0x00000004001a7306 */ /* 0x0101220000101000 */
[----:B------:R-:W-:Y:S05]  /*4230*/  BRA `(.L_x_5188) ;  /* 0x000005a000007947 */ /* 0x000fea0003800000 */
.L_x_5202:
[----:B------:R-:W4:Y:S01]  /*4240*/  LDG.E.U8 R3, [R4.64] ;  /* 0x0000002404037981 */ /* 0x000f22000c1e1100 */
[----:B------:R-:W-:Y:S01]  /*4250*/  IMAD.MOV.U32 R26, RZ, RZ, RZ ;  /* 0x000000ffff1a7224 */ /* 0x000fe200078e00ff */
[----:B----4-:R-:W-:-:S13]  /*4260*/  ISETP.NE.AND P0, PT, R3, RZ, PT ;  /* 0x000000ff0300720c */ /* 0x010fda0003f05270 */
        /* <DEDUP_REMOVED lines=17> */
.L_x_5204:
[----:B------:R-:W-:Y:S05]  /*4380*/  BSYNC B0 ;  /* 0x0000000000007941 */ /* 0x000fea0003800000 */
.L_x_5203:
[----:B------:R-:W-:Y:S01]  /*4390*/  IMAD.SHL.U32 R3, R3, 0x100000, RZ ;  /* 0x0010000003037824 */ /* 0x000fe200078e00ff */
[----:B------:R-:W-:-:S04]  /*43a0*/  LEA R5, R0, 0x3b800000, 0x17 ;  /* 0x3b80000000057811 */ /* 0x000fc800078eb8ff */
[----:B------:R-:W-:Y:S01]  /*43b0*/  LOP3.LUT R26, R5, R3, R26, 0xfe, !PT ;  /* 0x00000003051a7212 */ /* 0x000fe200078efe1a */
[----:B------:R-:W-:Y:S05]  /*43c0*/  BRA `(.L_x_5188) ;  /* 0x0000041000007947 */ /* 0x000fea0003800000 */
.L_x_5201:
        /* <DEDUP_REMOVED lines=20> */
.L_x_5206:
[----:B------:R-:W-:Y:S05]  /*4510*/  BSYNC B0 ;  /* 0x0000000000007941 */ /* 0x000fea0003800000 */
.L_x_5205:
[----:B------:R-:W-:Y:S01]  /*4520*/  IMAD.SHL.U32 R3, R3, 0x200000, RZ ;  /* 0x0020000003037824 */ /* 0x000fe200078e00ff */
[----:B------:R-:W-:-:S04]  /*4530*/  LEA R5, R0, 0x37800000, 0x17 ;  /* 0x3780000000057811 */ /* 0x000fc800078eb8ff */
[----:B------:R-:W-:Y:S01]  /*4540*/  LOP3.LUT R26, R5, R3, R26, 0xfe, !PT ;  /* 0x00000003051a7212 */ /* 0x000fe200078efe1a */
[----:B------:R-:W-:Y:S05]  /*4550*/  BRA `(.L_x_5188) ;  /* 0x0000028000007947 */ /* 0x000fea0003800000 */
.L_x_5200:
[----:B------:R-:W-:-:S13]  /*4560*/  ISETP.NE.AND P0, PT, R0, 0x1c, PT ;  /* 0x0000001c0000780c */ /* 0x000fda0003f05270 */
[----:B------:R-:W-:Y:S05]  /*4570*/  @!P0 BRA `(.L_x_5207) ;  /* 0x0000024000008947 */ /* 0x000fea0003800000 */
[----:B------:R-:W-:-:S13]  /*4580*/  ISETP.NE.AND P0, PT, R0, 0x1d, PT ;  /* 0x0000001d0000780c */ /* 0x000fda0003f05270 */
[----:B------:R-:W-:Y:S05]  /*4590*/  @!P0 BRA `(.L_x_5208) ;  /* 0x000001f000008947 */ /* 0x000fea0003800000 */
[----:B------:R-:W-:-:S13]  /*45a0*/  ISETP.NE.AND P0, PT, R0, 0x2c, PT ;  /* 0x0000002c0000780c */ /* 0x000fda0003f05270 */
[----:B------:R-:W-:Y:S05]  /*45b0*/  @P0 BRA `(.L_x_5187) ;  /* 0x0000008000000947 */ /* 0x000fea0003800000 */
[----:B------:R-:W4:Y:S01]  /*45c0*/  LDG.E.U8 R4, [R4.64] ;  /* 0x0000002404047981 */ /* 0x000f22000c1e1100 */
[----:B------:R-:W-:Y:S01]  /*45d0*/  IMAD.MOV.U32 R26, RZ, RZ, 0x400000 ;  /* 0x00400000ff1a7424 */ /* 0x000fe200078e00ff */
[----:B----4-:R-:W-:-:S13]  /*45e0*/  ISETP.NE.AND P0, PT, R4, RZ, PT ;  /* 0x000000ff0400720c */ /* 0x010fda0003f05270 */
[----:B------:R-:W-:Y:S05]  /*45f0*/  @!P0 BRA `(.L_x_5188) ;  /* 0x000001e000008947 */ /* 0x000fea0003800000 */
[----:B------:R-:W-:-:S13]  /*4600*/  ISETP.NE.AND P0, PT, R4, 0xff, PT ;  /* 0x000000ff0400780c */ /* 0x000fda0003f05270 */
[----:B------:R-:W-:Y:S02]  /*4610*/  @!P0 IMAD.MOV.U32 R26, RZ, RZ, 0x7f800001 ;  /* 0x7f800001ff1a8424 */ /* 0x000fe400078e00ff */
[----:B------:R-:W-:Y:S01]  /*4620*/  @P0 IMAD.SHL.U32 R26, R4, 0x800000, RZ ;  /* 0x00800000041a0824 */ /* 0x000fe200078e00ff */
[----:B------:R-:W-:Y:S05]  /*4630*/  BRA `(.L_x_5188) ;  /* 0x000001a000007947 */ /* 0x000fea0003800000 */
.L_x_5187:
        /* <DEDUP_REMOVED lines=18> */
[----:B0123-5:R-:W-:Y:S05]  /*4760*/  CALL.ABS.NOINC R14 ;  /* 0x000000000e007343 */ /* 0x02ffea0003c00000 */
[----:B------:R-:W-:Y:S01]  /*4770*/  IMAD.MOV.U32 R26, RZ, RZ, RZ ;  /* 0x000000ffff1a7224 */ /* 0x000fe200078e00ff */
[----:B------:R-:W-:Y:S05]  /*4780*/  BRA `(.L_x_5188) ;  /* 0x0000005000007947 */ /* 0x000fea0003800000 */
.L_x_5208:
[----:B------:R-:W4:Y:S02]  /*4790*/  LDG.E.64 R4, [R4.64] ;  /* 0x0000002404047981 */ /* 0x000f24000c1e1b00 */
[----:B----4-:R0:W4:Y:S01]  /*47a0*/  I2F.U64 R26, R4 ;  /* 0x00000004001a7312 */ /* 0x0101220000301000 */
[----:B------:R-:W-:Y:S05]  /*47b0*/  BRA `(.L_x_5188) ;  /* 0x0000002000007947 */ /* 0x000fea0003800000 */
.L_x_5207:
[----:B------:R-:W4:Y:S02]  /*47c0*/  LDG.E R4, [R4.64] ;  /* 0x0000002404047981 */ /* 0x000f24000c1e1900 */
[----:B----4-:R0:W4:Y:S02]  /*47d0*/  I2F.U32 R26, R4 ;  /* 0x00000004001a7306 */ /* 0x0101240000201000 */
.L_x_5188:
[----:B------:R-:W-:Y:S05]  /*47e0*/  BSYNC B6 ;  /* 0x0000000000067941 */ /* 0x000fea0003800000 */
.L_x_5182:
        /* <DEDUP_REMOVED lines=15> */
[----:B----4-:R-:W4:Y:S02]  /*48e0*/  LDG.E.S8 R4, [R4.64] ;  /* 0x0000002404047981 */ /* 0x010f24000c1e1300 */
[----:B----4-:R0:W4:Y:S01]  /*48f0*/  I2F.S16 R27, R4 ;  /* 0x00000004001b7306 */ /* 0x0101220000101400 */
[----:B------:R-:W-:Y:S05]  /*4900*/  BRA `(.L_x_5215) ;  /* 0x00000cd000007947 */ /* 0x000fea0003800000 */
.L_x_5213:
[----:B----4-:R-:W4:Y:S02]  /*4910*/  LDG.E.U8 R4, [R4.64] ;  /* 0x0000002404047981 */ /* 0x010f24000c1e1100 */
[----:B----4-:R0:W4:Y:S01]  /*4920*/  I2F.U16 R27, R4 ;  /* 0x00000004001b7306 */ /* 0x0101220000101000 */
[----:B------:R-:W-:Y:S05]  /*4930*/  BRA `(.L_x_5215) ;  /* 0x00000ca000007947 */ /* 0x000fea0003800000 */
.L_x_5212:
[----:B------:R-:W-:-:S13]  /*4940*/  ISETP.NE.AND P0, PT, R0, 0x2, PT ;  /* 0x000000020000780c */ /* 0x000fda0003f05270 */
[----:B------:R-:W-:Y:S05]  /*4950*/  @!P0 BRA `(.L_x_5216) ;  /* 0x000000a000008947 */ /* 0x000fea0003800000 */
[----:B------:R-:W-:-:S13]  /*4960*/  ISETP.NE.AND P0, PT, R0, 0x3, PT ;  /* 0x000000030000780c */ /* 0x000fda0003f05270 */
[----:B------:R-:W-:Y:S05]  /*4970*/  @!P0 BRA `(.L_x_5217) ;  /* 0x0000005000008947 */ /* 0x000fea0003800000 */
[----:B------:R-:W-:-:S13]  /*4980*/  ISETP.NE.AND P0, PT, R0, 0x4, PT ;  /* 0x000000040000780c */ /* 0x000fda0003f05270 */
[----:B------:R-:W-:Y:S05]  /*4990*/  @P0 BRA `(.L_x_5214) ;  /* 0x00000aa000000947 */ /* 0x000fea0003800000 */
[----:B----4-:R-:W4:Y:S02]  /*49a0*/  LDG.E.64 R4, [R4.64] ;  /* 0x0000002404047981 */ /* 0x010f24000c1e1b00 */
[----:B----4-:R0:W4:Y:S01]  /*49b0*/  I2F.S64 R27, R4 ;  /* 0x00000004001b7312 */ /* 0x0101220000301400 */
[----:B------:R-:W-:Y:S05]  /*49c0*/  BRA `(.L_x_5215) ;  /* 0x00000c1000007947 */ /* 0x000fea0003800000 */
.L_x_5217:
[----:B----4-:R-:W4:Y:S02]  /*49d0*/  LDG.E R4, [R4.64] ;  /* 0x0000002404047981 */ /* 0x010f24000c1e1900 */
[----:B----4-:R0:W4:Y:S01]  /*49e0*/  I2F R27, R4 ;  /* 0x00000004001b7306 */ /* 0x0101220000201400 */
[----:B------:R-:W-:Y:S05]  /*49f0*/  BRA `(.L_x_5215) ;  /* 0x00000be000007947 */ /* 0x000fea0003800000 */
.L_x_5216:
[----:B----4-:R-:W4:Y:S02]  /*4a00*/  LDG.E.U16 R4, [R4.64] ;  /* 0x0000002404047981 */ /* 0x010f24000c1e1500 */
[----:B----4-:R0:W4:Y:S01]  /*4a10*/  I2F.S16 R27, R4 ;  /* 0x00000004001b7306 */ /* 0x0101220000101400 */
[----:B------:R-:W-:Y:S05]  /*4a20*/  BRA `(.L_x_5215) ;  /* 0x00000bb000007947 */ /* 0x000fea0003800000 */
.L_x_5211:
        /* <DEDUP_REMOVED lines=8> */
.L_x_5219:
[----:B----4-:R-:W4:Y:S02]  /*4ab0*/  LDG.E.U16 R4, [R4.64] ;  /* 0x0000002404047981 */ /* 0x010f24000c1e1500 */
[----:B----4-:R-:W-:Y:S01]  /*4ac0*/  HADD2.F32 R27, -RZ, R4.H0_H0 ;  /* 0x20000004ff1b7230 */ /* 0x010fe20000004100 */
[----:B------:R-:W-:Y:S05]  /*4ad0*/  BRA `(.L_x_5215) ;  /* 0x00000b0000007947 */ /* 0x000fea0003800000 */
.L_x_5218:
        /* <DEDUP_REMOVED lines=8> */
.L_x_5221:
[----:B----4-:R-:W4:Y:S02]  /*4b60*/  LDG.E.U16 R4, [R4.64] ;  /* 0x0000002404047981 */ /* 0x010f24000c1e1500 */
[----:B----4-:R-:W-:Y:S01]  /*4b70*/  HADD2.F32 R27, -RZ, R4.H0_H0 ;  /* 0x20000004ff1b7230 */ /* 0x010fe20000004100 */
[----:B------:R-:W-:Y:S05]  /*4b80*/  BRA `(.L_x_5215) ;  /* 0x00000a5000007947 */ /* 0x000fea0003800000 */
.L_x_5220:
[----:B----4-:R-:W4:Y:S02]  /*4b90*/  LDG.E.64 R4, [R4.64] ;  /* 0x0000002404047981 */ /* 0x010f24000c1e1b00 */
[----:B----4-:R-:W0:Y:S01]  /*4ba0*/  F2F.F32.F64 R27, R4 ;  /* 0x00000004001b7310 */ /* 0x010e220000301000 */
[----:B------:R-:W0:-:S14]  /*4bb0*/  DSETP.GEU.AND P0, PT, |R4|, c[0x2][0x0], PT ;  /* 0x008000000400762a */ /* 0x000e1c0003f0e200 */
[----:B0-----:R-:W-:Y:S01]  /*4bc0*/  @!P0 FMUL R27, R27, 1.175494350822287508e-38 ;  /* 0x008000001b1b8820 */ /* 0x001fe20000400000 */
[----:B------:R-:W-:Y:S05]  /*4bd0*/  BRA `(.L_x_5215) ;  /* 0x00000a0000007947 */ /* 0x000fea0003800000 */
.L_x_5210:
        /* <DEDUP_REMOVED lines=8> */
[----:B----4-:R-:W4:Y:S02]  /*4c60*/  LDG.E.U8 R4, [R4.64] ;  /* 0x0000002404047981 */ /* 0x010f24000c1e1100 */
[----:B----4-:R-:W-:-:S04]  /*4c70*/  ISETP.NE.AND P0, PT, R4, RZ, PT ;  /* 0x000000ff0400720c */ /* 0x010fc80003f05270 */
[----:B------:R-:W-:Y:S01]  /*4c80*/  FSEL R27, RZ, 1, !P0 ;  /* 0x3f800000ff1b7808 */ /* 0x000fe20004000000 */
[----:B------:R-:W-:Y:S05]  /*4c90*/  BRA `(.L_x_5215) ;  /* 0x0000094000007947 */ /* 0x000fea0003800000 */
.L_x_5224:
[----:B----4-:R-:W4:Y:S02]  /*4ca0*/  LDG.E.64 R4, [R4.64] ;  /* 0x0000002404047981 */ /* 0x010f24000c1e1b00 */
[----:B----4-:R-:W0:Y:S01]  /*4cb0*/  F2F.F32.F64 R27, R4 ;  /* 0x00000004001b7310 */ /* 0x010e220000301000 */
[----:B------:R-:W0:-:S14]  /*4cc0*/  DSETP.GEU.AND P0, PT, |R4|, c[0x2][0x0], PT ;  /* 0x008000000400762a */ /* 0x000e1c0003f0e200 */
[----:B0-----:R-:W-:Y:S01]  /*4cd0*/  @!P0 FMUL R27, R27, 1.175494350822287508e-38 ;  /* 0x008000001b1b8820 */ /* 0x001fe20000400000 */
[----:B------:R-:W-:Y:S05]  /*4ce0*/  BRA `(.L_x_5215) ;  /* 0x000008f000007947 */ /* 0x000fea0003800000 */
.L_x_5223:
[----:B------:R-:W-:-:S13]  /*4cf0*/  ISETP.NE.AND P0, PT, R0, 0xf, PT ;  /* 0x0000000f0000780c */ /* 0x000fda0003f05270 */
[----:B------:R-:W-:Y:S05]  /*4d00*/  @!P0 BRA `(.L_x_5225) ;  /* 0x0000025000008947 */ /* 0x000fea0003800000 */
[----:B------:R-:W-:-:S13]  /*4d10*/  ISETP.NE.AND P0, PT, R0, 0x17, PT ;  /* 0x000000170000780c */ /* 0x000fda0003f05270 */
[----:B------:R-:W-:Y:S05]  /*4d20*/  @!P0 BRA `(.L_x_5226) ;  /* 0x0000016000008947 */ /* 0x000fea0003800000 */
[----:B------:R-:W-:-:S13]  /*4d30*/  ISETP.NE.AND P0, PT, R0, 0x18, PT ;  /* 0x000000180000780c */ /* 0x000fda0003f05270 */
[----:B------:R-:W-:Y:S05]  /*4d40*/  @P0 BRA `(.L_x_5214) ;  /* 0x000006f000000947 */ /* 0x000fea0003800000 */
[----:B----4-:R-:W4:Y:S01]  /*4d50*/  LDG.E.U8 R27, [R4.64] ;  /* 0x00000024041b7981 */ /* 0x010f22000c1e1100 */
        /* <DEDUP_REMOVED lines=19> */
.L_x_5226:
[----:B----4-:R-:W4:Y:S02]  /*4e90*/  LDG.E.U8 R4, [R4.64] ;  /* 0x0000002404047981 */ /* 0x010f24000c1e1100 */
        /* <DEDUP_REMOVED lines=12> */
.L_x_5225:
[----:B----4-:R-:W4:Y:S02]  /*4f60*/  LDG.E.U16 R4, [R4.64] ;  /* 0x0000002404047981 */ /* 0x010f24000c1e1500 */
[----:B----4-:R-:W-:Y:S01]  /*4f70*/  PRMT R27, RZ, 0x5410, R4 ;  /* 0x00005410ff1b7816 */ /* 0x010fe20000000004 */
[----:B------:R-:W-:Y:S05]  /*4f80*/  BRA `(.L_x_5215) ;  /* 0x0000065000007947 */ /* 0x000fea0003800000 */
.L_x_5222:
        /* <DEDUP_REMOVED lines=8> */
[----:B----4-:R-:W4:Y:S02]  /*5010*/  LDG.E.U16 R4, [R4.64] ;  /* 0x0000002404047981 */ /* 0x010f24000c1e1500 */
[----:B----4-:R0:W4:Y:S01]  /*5020*/  I2F.U16 R27, R4 ;  /* 0x00000004001b7306 */ /* 0x0101220000101000 */
[----:B------:R-:W-:Y:S05]  /*5030*/  BRA `(.L_x_5215) ;  /* 0x000005a000007947 */ /* 0x000fea0003800000 */
.L_x_5229:
[----:B----4-:R-:W4:Y:S01]  /*5040*/  LDG.E.U8 R3, [R4.64] ;  /* 0x0000002404037981 */ /* 0x010f22000c1e1100 */
        /* <DEDUP_REMOVED lines=19> */
.L_x_5231:
[----:B------:R-:W-:Y:S05]  /*5180*/  BSYNC B0 ;  /* 0x0000000000007941 */ /* 0x000fea0003800000 */
.L_x_5230:
[----:B------:R-:W-:Y:S01]  /*5190*/  IMAD.SHL.U32 R3, R3, 0x100000, RZ ;  /* 0x0010000003037824 */ /* 0x000fe200078e00ff */
[----:B------:R-:W-:-:S04]  /*51a0*/  LEA R0, R0, 0x3b800000, 0x17 ;  /* 0x3b80000000007811 */ /* 0x000fc800078eb8ff */
[----:B------:R-:W-:Y:S01]  /*51b0*/  LOP3.LUT R27, R0, R3, R27, 0xfe, !PT ;  /* 0x00000003001b7212 */ /* 0x000fe200078efe1b */
[----:B------:R-:W-:Y:S05]  /*51c0*/  BRA `(.L_x_5215) ;  /* 0x0000041000007947 */ /* 0x000fea0003800000 */
.L_x_5228:
        /* <DEDUP_REMOVED lines=20> */
.L_x_5233:
[----:B------:R-:W-:Y:S05]  /*5310*/  BSYNC B0 ;  /* 0x0000000000007941 */ /* 0x000fea0003800000 */
.L_x_5232:
[----:B------:R-:W-:Y:S01]  /*5320*/  IMAD.SHL.U32 R3, R3, 0x200000, RZ ;  /* 0x0020000003037824 */ /* 0x000fe200078e00ff */
[----:B------:R-:W-:-:S04]  /*5330*/  LEA R0, R0, 0x37800000, 0x17 ;  /* 0x3780000000007811 */ /* 0x000fc800078eb8ff */
[----:B------:R-:W-:Y:S01]  /*5340*/  LOP3.LUT R27, R0, R3, R27, 0xfe, !PT ;  /* 0x00000003001b7212 */ /* 0x000fe200078efe1b */
[----:B------:R-:W-:Y:S05]  /*5350*/  BRA `(.L_x_5215) ;  /* 0x0000028000007947 */ /* 0x000fea0003800000 */
.L_x_5227:
[----:B------:R-:W-:-:S13]  /*5360*/  ISETP.NE.AND P0, PT, R0, 0x1c, PT ;  /* 0x0000001c0000780c */ /* 0x000fda0003f05270 */
[----:B------:R-:W-:Y:S05]  /*5370*/  @!P0 BRA `(.L_x_5234) ;  /* 0x0000024000008947 */ /* 0x000fea0003800000 */
[----:B------:R-:W-:-:S13]  /*5380*/  ISETP.NE.AND P0, PT, R0, 0x1d, PT ;  /* 0x0000001d0000780c */ /* 0x000fda0003f05270 */
[----:B------:R-:W-:Y:S05]  /*5390*/  @!P0 BRA `(.L_x_5235) ;  /* 0x000001f000008947 */ /* 0x000fea0003800000 */
[----:B------:R-:W-:-:S13]  /*53a0*/  ISETP.NE.AND P0, PT, R0, 0x2c, PT ;  /* 0x0000002c0000780c */ /* 0x000fda0003f05270 */
[----:B------:R-:W-:Y:S05]  /*53b0*/  @P0 BRA `(.L_x_5214) ;  /* 0x0000008000000947 */ /* 0x000fea0003800000 */
[----:B----4-:R-:W4:Y:S01]  /*53c0*/  LDG.E.U8 R4, [R4.64] ;  /* 0x0000002404047981 */ /* 0x010f22000c1e1100 */
[----:B------:R-:W-:Y:S01]  /*53d0*/  IMAD.MOV.U32 R27, RZ, RZ, 0x400000 ;  /* 0x00400000ff1b7424 */ /* 0x000fe200078e00ff */
[----:B----4-:R-:W-:-:S13]  /*53e0*/  ISETP.NE.AND P0, PT, R4, RZ, PT ;  /* 0x000000ff0400720c */ /* 0x010fda0003f05270 */
[----:B------:R-:W-:Y:S05]  /*53f0*/  @!P0 BRA `(.L_x_5215) ;  /* 0x000001e000008947 */ /* 0x000fea0003800000 */
[----:B------:R-:W-:-:S13]  /*5400*/  ISETP.NE.AND P0, PT, R4, 0xff, PT ;  /* 0x000000ff0400780c */ /* 0x000fda0003f05270 */
[----:B------:R-:W-:Y:S02]  /*5410*/  @!P0 IMAD.MOV.U32 R27, RZ, RZ, 0x7f800001 ;  /* 0x7f800001ff1b8424 */ /* 0x000fe400078e00ff */
[----:B------:R-:W-:Y:S01]  /*5420*/  @P0 IMAD.SHL.U32 R27, R4, 0x800000, RZ ;  /* 0x00800000041b0824 */ /* 0x000fe200078e00ff */
[----:B------:R-:W-:Y:S05]  /*5430*/  BRA `(.L_x_5215) ;  /* 0x000001a000007947 */ /* 0x000fea0003800000 */
.L_x_5214:
        /* <DEDUP_REMOVED lines=18> */
[----:B012345:R-:W-:Y:S05]  /*5560*/  CALL.ABS.NOINC R14 ;  /* 0x000000000e007343 */ /* 0x03ffea0003c00000 */
[----:B------:R-:W-:Y:S01]  /*5570*/  IMAD.MOV.U32 R27, RZ, RZ, RZ ;  /* 0x000000ffff1b7224 */ /* 0x000fe200078e00ff */
[----:B------:R-:W-:Y:S05]  /*5580*/  BRA `(.L_x_5215) ;  /* 0x0000005000007947 */ /* 0x000fea0003800000 */
.L_x_5235:
[----:B----4-:R-:W4:Y:S02]  /*5590*/  LDG.E.64 R4, [R4.64] ;  /* 0x0000002404047981 */ /* 0x010f24000c1e1b00 */
[----:B----4-:R0:W4:Y:S01]  /*55a0*/  I2F.U64 R27, R4 ;  /* 0x00000004001b7312 */ /* 0x0101220000301000 */
[----:B------:R-:W-:Y:S05]  /*55b0*/  BRA `(.L_x_5215) ;  /* 0x0000002000007947 */ /* 0x000fea0003800000 */
.L_x_5234:
[----:B----4-:R-:W4:Y:S02]  /*55c0*/  LDG.E R4, [R4.64] ;  /* 0x0000002404047981 */ /* 0x010f24000c1e1900 */
[----:B----4-:R0:W4:Y:S02]  /*55d0*/  I2F.U32 R27, R4 ;  /* 0x00000004001b7306 */ /* 0x0101240000201000 */
.L_x_5215:
[----:B------:R-:W-:Y:S05]  /*55e0*/  BSYNC B6 ;  /* 0x0000000000067941 */ /* 0x000fea0003800000 */
.L_x_5209:
[----:B------:R-:W-:Y:S02]  /*55f0*/  IADD3 R28, R28, 0x80, RZ ;  /* 0x000000801c1c7810 */ /* 0x000fe40007ffe0ff */
.L_x_5181:
[----:B------:R-:W-:Y:S05]  /*5600*/  BSYNC B7 ;  /* 0x0000000000077941 */ /* 0x000fea0003800000 */
.L_x_5180:
        /* <DEDUP_REMOVED lines=23> */
.L_x_5242:
[----:B----4-:R-:W4:Y:S02]  /*5780*/  LDG.E.U8 R4, [R4.64] ;  /* 0x0000002404047981 */ /* 0x010f24000c1e1100 */
[----:B----4-:R0:W4:Y:S01]  /*5790*/  I2F.U16 R29, R4 ;  /* 0x00000004001d7306 */ /* 0x0101220000101000 */
[----:B------:R-:W-:Y:S05]  /*57a0*/  BRA `(.L_x_5244) ;  /* 0x00000ca000007947 */ /* 0x000fea0003800000 */
.L_x_5241:
        /* <DEDUP_REMOVED lines=9> */
.L_x_5246:
[----:B----4-:R-:W4:Y:S02]  /*5840*/  LDG.E R4, [R4.64] ;  /* 0x0000002404047981 */ /* 0x010f24000c1e1900 */
[----:B----4-:R0:W4:Y:S01]  /*5850*/  I2F R29, R4 ;  /* 0x00000004001d7306 */ /* 0x0101220000201400 */
[----:B------:R-:W-:Y:S05]  /*5860*/  BRA `(.L_x_5244) ;  /* 0x00000be000007947 */ /* 0x000fea0003800000 */
.L_x_5245:
[----:B----4-:R-:W4:Y:S02]  /*5870*/  LDG.E.U16 R4, [R4.64] ;  /* 0x0000002404047981 */ /* 0x010f24000c1e1500 */
[----:B----4-:R0:W4:Y:S01]  /*5880*/  I2F.S16 R29, R4 ;  /* 0x00000004001d7306 */ /* 0x0101220000101400 */
[----:B------:R-:W-:Y:S05]  /*5890*/  BRA `(.L_x_5244) ;  /* 0x00000bb000007947 */ /* 0x000fea0003800000 */
.L_x_5240:
        /* <DEDUP_REMOVED lines=8> */
.L_x_5248:
[----:B----4-:R-:W4:Y:S02]  /*5920*/  LDG.E.U16 R4, [R4.64] ;  /* 0x0000002404047981 */ /* 0x010f24000c1e1500 */
[----:B----4-:R-:W-:Y:S01]  /*5930*/  HADD2.F32 R29, -RZ, R4.H0_H0 ;  /* 0x20000004ff1d7230 */ /* 0x010fe20000004100 */
[----:B------:R-:W-:Y:S05]  /*5940*/  BRA `(.L_x_5244) ;  /* 0x00000b0000007947 */ /* 0x000fea0003800000 */
.L_x_5247:
        /* <DEDUP_REMOVED lines=8> */
.L_x_5250:
[----:B----4-:R-:W4:Y:S02]  /*59d0*/  LDG.E.U16 R4, [R4.64] ;  /* 0x0000002404047981 */ /* 0x010f24000c1e1500 */
[----:B----4-:R-:W-:Y:S01]  /*59e0*/  HADD2.F32 R29, -RZ, R4.H0_H0 ;  /* 0x20000004ff1d7230 */ /* 0x010fe20000004100 */
[----:B------:R-:W-:Y:S05]  /*59f0*/  BRA `(.L_x_5244) ;  /* 0x00000a5000007947 */ /* 0x000fea0003800000 */
.L_x_5249:
[----:B----4-:R-:W4:Y:S02]  /*5a00*/  LDG.E.64 R4, [R4.64] ;  /* 0x0000002404047981 */ /* 0x010f24000c1e1b00 */
[----:B----4-:R-:W0:Y:S01]  /*5a10*/  F2F.F32.F64 R29, R4 ;  /* 0x00000004001d7310 */ /* 0x010e220000301000 */
[----:B------:R-:W0:-:S14]  /*5a20*/  DSETP.GEU.AND P0, PT, |R4|, c[0x2][0x0], PT ;  /* 0x008000000400762a */ /* 0x000e1c0003f0e200 */
[----:B0-----:R-:W-:Y:S01]  /*5a30*/  @!P0 FMUL R29, R29, 1.175494350822287508e-38 ;  /* 0x008000001d1d8820 */ /* 0x001fe20000400000 */
[----:B------:R-:W-:Y:S05]  /*5a40*/  BRA `(.L_x_5244) ;  /* 0x00000a0000007947 */ /* 0x000fea0003800000 */
.L_x_5239:
        /* <DEDUP_REMOVED lines=12> */
.L_x_5253:
[----:B----4-:R-:W4:Y:S02]  /*5b10*/  LDG.E.64 R4, [R4.64] ;  /* 0x0000002404047981 */ /* 0x010f24000c1e1b00 */
[----:B----4-:R-:W0:Y:S01]  /*5b20*/  F2F.F32.F64 R29, R4 ;  /* 0x00000004001d7310 */ /* 0x010e220000301000 */
[----:B------:R-:W0:-:S14]  /*5b30*/  DSETP.GEU.AND P0, PT, |R4|, c[0x2][0x0], PT ;  /* 0x008000000400762a */ /* 0x000e1c0003f0e200 */
[----:B0-----:R-:W-:Y:S01]  /*5b40*/  @!P0 FMUL R29, R29, 1.175494350822287508e-38 ;  /* 0x008000001d1d8820 */ /* 0x001fe20000400000 */
[----:B------:R-:W-:Y:S05]  /*5b50*/  BRA `(.L_x_5244) ;  /* 0x000008f000007947 */ /* 0x000fea0003800000 */
.L_x_5252:
        /* <DEDUP_REMOVED lines=10> */
[----:B------:R-:W0:Y:S02]  /*5c00*/  FLO.U32 R2, R0 ;  /* 0x0000000000027300 */ /* 0x000e2400000e0000 */
[----:B0-----:R-:W-:-:S04]  /*5c10*/  IADD3 R2, -R2, 0x1f, RZ ;  /* 0x0000001f02027810 */ /* 0x001fc80007ffe1ff */
[C---:B------:R-:W-:Y:S02]  /*5c20*/  ISETP.GT.U32.AND P0, PT, R2.reuse, 0x4, PT ;  /* 0x000000040200780c */ /* 0x040fe40003f04070 */
[----:B------:R-:W-:-:S04]  /*5c30*/  IADD3 R2, R2, -0x4, RZ ;  /* 0xfffffffc02027810 */ /* 0x000fc80007ffe0ff */
[----:B------:R-:W-:Y:S02]  /*5c40*/  SEL R3, R2, RZ, P0 ;  /* 0x000000ff02037207 */ /* 0x000fe40000000000 */
[C---:B------:R-:W-:Y:S02]  /*5c50*/  IADD3 R2, R0.reuse, 0x1000000, RZ ;  /* 0x0100000000027810 */ /* 0x040fe40007ffe0ff */
[C---:B------:R-:W-:Y:S01]  /*5c60*/  SHF.L.U32 R4, R0.reuse, R3, RZ ;  /* 0x0000000300047219 */ /* 0x040fe200000006ff */
[----:B------:R-:W-:Y:S01]  /*5c70*/  IMAD R7, R3, R6, 0x3c000000 ;  /* 0x3c00000003077424 */ /* 0x000fe200078e0206 */
[----:B------:R-:W-:Y:S02]  /*5c80*/  IADD3 R3, R0, -0x1, RZ ;  /* 0xffffffff00037810 */ /* 0x000fe40007ffe0ff */
[----:B------:R-:W-:Y:S02]  /*5c90*/  SHF.R.S32.HI R2, RZ, 0x8, R2 ;  /* 0x00000008ff027819 */ /* 0x000fe40000011402 */
[----:B------:R-:W-:-:S02]  /*5ca0*/  LEA.HI R7, R4, R7, RZ, 0x1c ;  /* 0x0000000704077211 */ /* 0x000fc400078fe0ff */
[----:B------:R-:W-:Y:S02]  /*5cb0*/  SHF.R.S32.HI R3, RZ, 0x1f, R3 ;  /* 0x0000001fff037819 */ /* 0x000fe40000011403 */
[----:B------:R-:W-:-:S04]  /*5cc0*/  LOP3.LUT R2, R7, 0x7f800000, R2, 0xf8, !PT ;  /* 0x7f80000007027812 */ /* 0x000fc800078ef802 */
[----:B------:R-:W-:-:S04]  /*5cd0*/  LOP3.LUT R2, R2, R3, RZ, 0x30, !PT ;  /* 0x0000000302027212 */ /* 0x000fc800078e30ff */
[----:B------:R-:W-:Y:S01]  /*5ce0*/  LOP3.LUT R29, R2, 0x80000000, R29, 0xf8, !PT ;  /* 0x80000000021d7812 */ /* 0x000fe200078ef81d */
[----:B------:R-:W-:Y:S05]  /*5cf0*/  BRA `(.L_x_5244) ;  /* 0x0000075000007947 */ /* 0x000fea0003800000 */
.L_x_5255:
        /* <DEDUP_REMOVED lines=13> */
.L_x_5254:
[----:B----4-:R-:W4:Y:S02]  /*5dd0*/  LDG.E.U16 R4, [R4.64] ;  /* 0x0000002404047981 */ /* 0x010f24000c1e1500 */
[----:B----4-:R-:W-:Y:S01]  /*5de0*/  PRMT R29, RZ, 0x5410, R4 ;  /* 0x00005410ff1d7816 */ /* 0x010fe20000000004 */
[----:B------:R-:W-:Y:S05]  /*5df0*/  BRA `(.L_x_5244) ;  /* 0x0000065000007947 */ /* 0x000fea0003800000 */
.L_x_5251:
        /* <DEDUP_REMOVED lines=11> */
.L_x_5258:
        /* <DEDUP_REMOVED lines=20> */
.L_x_5260:
[----:B------:R-:W-:Y:S05]  /*5ff0*/  BSYNC B0 ;  /* 0x0000000000007941 */ /* 0x000fea0003800000 */
.L_x_5259:
[----:B------:R-:W-:Y:S01]  /*6000*/  IMAD.SHL.U32 R2, R2, 0x100000, RZ ;  /* 0x0010000002027824 */ /* 0x000fe200078e00ff */
[----:B------:R-:W-:-:S04]  /*6010*/  LEA R0, R0, 0x3b800000, 0x17 ;  /* 0x3b80000000007811 */ /* 0x000fc800078eb8ff */
[----:B------:R-:W-:Y:S01]  /*6020*/  LOP3.LUT R29, R0, R2, R29, 0xfe, !PT ;  /* 0x00000002001d7212 */ /* 0x000fe200078efe1d */
[----:B------:R-:W-:Y:S05]  /*6030*/  BRA `(.L_x_5244) ;  /* 0x0000041000007947 */ /* 0x000fea0003800000 */
.L_x_5257:
        /* <DEDUP_REMOVED lines=20> */
.L_x_5262:
[----:B------:R-:W-:Y:S05]  /*6180*/  BSYNC B0 ;  /* 0x0000000000007941 */ /* 0x000fea0003800000 */
.L_x_5261:
[----:B------:R-:W-:Y:S01]  /*6190*/  IMAD.SHL.U32 R2, R2, 0x200000, RZ ;  /* 0x0020000002027824 */ /* 0x000fe200078e00ff */
[----:B------:R-:W-:-:S04]  /*61a0*/  LEA R0, R0, 0x37800000, 0x17 ;  /* 0x3780000000007811 */ /* 0x000fc800078eb8ff */
[----:B------:R-:W-:Y:S01]  /*61b0*/  LOP3.LUT R29, R0, R2, R29, 0xfe, !PT ;  /* 0x00000002001d7212 */ /* 0x000fe200078efe1d */
[----:B------:R-:W-:Y:S05]  /*61c0*/  BRA `(.L_x_5244) ;  /* 0x0000028000007947 */ /* 0x000fea0003800000 */
.L_x_5256:
        /* <DEDUP_REMOVED lines=14> */
.L_x_5243:
        /* <DEDUP_REMOVED lines=21> */
.L_x_5264:
[----:B----4-:R-:W4:Y:S02]  /*6400*/  LDG.E.64 R2, [R4.64] ;  /* 0x0000002404027981 */ /* 0x010f24000c1e1b00 */
[----:B----4-:R0:W4:Y:S01]  /*6410*/  I2F.U64 R29, R2 ;  /* 0x00000002001d7312 */ /* 0x0101220000301000 */
[----:B------:R-:W-:Y:S05]  /*6420*/  BRA `(.L_x_5244) ;  /* 0x0000002000007947 */ /* 0x000fea0003800000 */
.L_x_5263:
[----:B----4-:R-:W4:Y:S02]  /*6430*/  LDG.E R4, [R4.64] ;  /* 0x0000002404047981 */ /* 0x010f24000c1e1900 */
[----:B----4-:R0:W4:Y:S02]  /*6440*/  I2F.U32 R29, R4 ;  /* 0x00000004001d7306 */ /* 0x0101240000201000 */
.L_x_5244:
[----:B------:R-:W-:Y:S05]  /*6450*/  BSYNC B6 ;  /* 0x0000000000067941 */ /* 0x000fea0003800000 */
.L_x_5238:
        /* <DEDUP_REMOVED lines=17> */
.L_x_5268:
[----:B----4-:R-:W4:Y:S02]  /*6570*/  LDG.E.U8 R2, [R2.64] ;  /* 0x0000002402027981 */ /* 0x010f24000c1e1100 */
[----:B----4-:R0:W4:Y:S01]  /*6580*/  I2F.U16 R25, R2 ;  /* 0x0000000200197306 */ /* 0x0101220000101000 */
[----:B------:R-:W-:Y:S05]  /*6590*/  BRA `(.L_x_5237) ;  /* 0x00000c7000007947 */ /* 0x000fea0003800000 */
.L_x_5267:
        /* <DEDUP_REMOVED lines=9> */
.L_x_5271:
[----:B----4-:R-:W4:Y:S02]  /*6630*/  LDG.E R2, [R2.64] ;  /* 0x0000002402027981 */ /* 0x010f24000c1e1900 */
[----:B----4-:R0:W4:Y:S01]  /*6640*/  I2F R25, R2 ;  /* 0x0000000200197306 */ /* 0x0101220000201400 */
[----:B------:R-:W-:Y:S05]  /*6650*/  BRA `(.L_x_5237) ;  /* 0x00000bb000007947 */ /* 0x000fea0003800000 */
.L_x_5270:
[----:B----4-:R-:W4:Y:S02]  /*6660*/  LDG.E.U16 R2, [R2.64] ;  /* 0x0000002402027981 */ /* 0x010f24000c1e1500 */
[----:B----4-:R0:W4:Y:S01]  /*6670*/  I2F.S16 R25, R2 ;  /* 0x0000000200197306 */ /* 0x0101220000101400 */
[----:B------:R-:W-:Y:S05]  /*6680*/  BRA `(.L_x_5237) ;  /* 0x00000b8000007947 */ /* 0x000fea0003800000 */
.L_x_5266:
        /* <DEDUP_REMOVED lines=8> */
.L_x_5273:
[----:B----4-:R-:W4:Y:S02]  /*6710*/  LDG.E.U16 R2, [R2.64] ;  /* 0x0000002402027981 */ /* 0x010f24000c1e1500 */
[----:B----4-:R-:W-:Y:S01]  /*6720*/  HADD2.F32 R25, -RZ, R2.H0_H0 ;  /* 0x20000002ff197230 */ /* 0x010fe20000004100 */
[----:B------:R-:W-:Y:S05]  /*6730*/  BRA `(.L_x_5237) ;  /* 0x00000ad000007947 */ /* 0x000fea0003800000 */
.L_x_5272:
        /* <DEDUP_REMOVED lines=8> */
.L_x_5275:
[----:B----4-:R-:W4:Y:S02]  /*67c0*/  LDG.E.U16 R2, [R2.64] ;  /* 0x0000002402027981 */ /* 0x010f24000c1e1500 */
[----:B----4-:R-:W-:Y:S01]  /*67d0*/  HADD2.F32 R25, -RZ, R2.H0_H0 ;  /* 0x20000002ff197230 */ /* 0x010fe20000004100 */
[----:B------:R-:W-:Y:S05]  /*67e0*/  BRA `(.L_x_5237) ;  /* 0x00000a2000007947 */ /* 0x000fea0003800000 */
.L_x_5274:
[----:B----4-:R-:W4:Y:S02]  /*67f0*/  LDG.E.64 R2, [R2.64] ;  /* 0x0000002402027981 */ /* 0x010f24000c1e1b00 */
[----:B----4-:R-:W0:Y:S01]  /*6800*/  F2F.F32.F64 R25, R2 ;  /* 0x0000000200197310 */ /* 0x010e220000301000 */
[----:B------:R-:W0:-:S14]  /*6810*/  DSETP.GEU.AND P0, PT, |R2|, c[0x2][0x0], PT ;  /* 0x008000000200762a */ /* 0x000e1c0003f0e200 */
[----:B0-----:R-:W-:Y:S01]  /*6820*/  @!P0 FMUL R25, R25, 1.175494350822287508e-38 ;  /* 0x0080000019198820 */ /* 0x001fe20000400000 */
[----:B------:R-:W-:Y:S05]  /*6830*/  BRA `(.L_x_5237) ;  /* 0x000009d000007947 */ /* 0x000fea0003800000 */
.L_x_5265:
        /* <DEDUP_REMOVED lines=12> */
.L_x_5278:
[----:B----4-:R-:W4:Y:S02]  /*6900*/  LDG.E.64 R2, [R2.64] ;  /* 0x0000002402027981 */ /* 0x010f24000c1e1b00 */
[----:B----4-:R-:W0:Y:S01]  /*6910*/  F2F.F32.F64 R25, R2 ;  /* 0x0000000200197310 */ /* 0x010e220000301000 */
[----:B------:R-:W0:-:S14]  /*6920*/  DSETP.GEU.AND P0, PT, |R2|, c[0x2][0x0], PT ;  /* 0x008000000200762a */ /* 0x000e1c0003f0e200 */
[----:B0-----:R-:W-:Y:S01]  /*6930*/  @!P0 FMUL R25, R25, 1.175494350822287508e-38 ;  /* 0x0080000019198820 */ /* 0x001fe20000400000 */
[----:B------:R-:W-:Y:S05]  /*6940*/  BRA `(.L_x_5237) ;  /* 0x000008c000007947 */ /* 0x000fea0003800000 */
.L_x_5277:
        /* <DEDUP_REMOVED lines=26> */
.L_x_5280:
        /* <DEDUP_REMOVED lines=13> */
.L_x_5279:
[----:B----4-:R-:W4:Y:S02]  /*6bc0*/  LDG.E.U16 R2, [R2.64] ;  /* 0x0000002402027981 */ /* 0x010f24000c1e1500 */
[----:B----4-:R-:W-:Y:S01]  /*6bd0*/  PRMT R25, RZ, 0x5410, R2 ;  /* 0x00005410ff197816 */ /* 0x010fe20000000002 */
[----:B------:R-:W-:Y:S05]  /*6be0*/  BRA `(.L_x_5237) ;  /* 0x0000062000007947 */ /* 0x000fea0003800000 */
.L_x_5276:
        /* <DEDUP_REMOVED lines=11> */
.L_x_5283:
[----:B----4-:R-:W4:Y:S02]  /*6ca0*/  LDG.E.U8 R2, [R2.64] ;  /* 0x0000002402027981 */ /* 0x010f24000c1e1100 */
        /* <DEDUP_REMOVED lines=18> */
.L_x_5285:
[----:B------:R-:W-:Y:S05]  /*6dd0*/  BSYNC B0 ;  /* 0x0000000000007941 */ /* 0x000fea0003800000 */
.L_x_5284:
[----:B------:R-:W-:Y:S01]  /*6de0*/  IMAD.SHL.U32 R2, R2, 0x100000, RZ ;  /* 0x0010000002027824 */ /* 0x000fe200078e00ff */
[----:B------:R-:W-:-:S04]  /*6df0*/  LEA R0, R0, 0x3b800000, 0x17 ;  /* 0x3b80000000007811 */ /* 0x000fc800078eb8ff */
[----:B------:R-:W-:Y:S01]  /*6e00*/  LOP3.LUT R25, R0, R2, R25, 0xfe, !PT ;  /* 0x0000000200197212 */ /* 0x000fe200078efe19 */
[----:B------:R-:W-:Y:S05]  /*6e10*/  BRA `(.L_x_5237) ;  /* 0x000003f000007947 */ /* 0x000fea0003800000 */
.L_x_5282:
        /* <DEDUP_REMOVED lines=19> */
.L_x_5287:
[----:B------:R-:W-:Y:S05]  /*6f50*/  BSYNC B0 ;  /* 0x0000000000007941 */ /* 0x000fea0003800000 */
.L_x_5286:
[----:B------:R-:W-:Y:S01]  /*6f60*/  IMAD.SHL.U32 R2, R2, 0x200000, RZ ;  /* 0x0020000002027824 */ /* 0x000fe200078e00ff */
[----:B------:R-:W-:-:S04]  /*6f70*/  LEA R0, R0, 0x37800000, 0x17 ;  /* 0x3780000000007811 */ /* 0x000fc800078eb8ff */
[----:B------:R-:W-:Y:S01]  /*6f80*/  LOP3.LUT R25, R0, R2, R25, 0xfe, !PT ;  /* 0x0000000200197212 */ /* 0x000fe200078efe19 */
[----:B------:R-:W-:Y:S05]  /*6f90*/  BRA `(.L_x_5237) ;  /* 0x0000027000007947 */ /* 0x000fea0003800000 */
.L_x_5281:
        /* <DEDUP_REMOVED lines=14> */
.L_x_5269:
        /* <DEDUP_REMOVED lines=19> */
[----:B------:R-:W-:Y:S05]  /*71b0*/  BRA `(.L_x_5237) ;  /* 0x0000005000007947 */ /* 0x000fea0003800000 */
.L_x_5289:
[----:B----4-:R-:W4:Y:S02]  /*71c0*/  LDG.E.64 R2, [R2.64] ;  /* 0x0000002402027981 */ /* 0x010f24000c1e1b00 */
[----:B----4-:R0:W4:Y:S01]  /*71d0*/  I2F.U64 R25, R2 ;  /* 0x0000000200197312 */ /* 0x0101220000301000 */
[----:B------:R-:W-:Y:S05]  /*71e0*/  BRA `(.L_x_5237) ;  /* 0x0000002000007947 */ /* 0x000fea0003800000 */
.L_x_5288:
[----:B----4-:R-:W4:Y:S02]  /*71f0*/  LDG.E R2, [R2.64] ;  /* 0x0000002402027981 */ /* 0x010f24000c1e1900 */
[----:B----4-:R0:W4:Y:S02]  /*7200*/  I2F.U32 R25, R2 ;  /* 0x0000000200197306 */ /* 0x0101240000201000 */
.L_x_5237:
[----:B------:R-:W-:Y:S05]  /*7210*/  BSYNC B7 ;  /* 0x0000000000077941 */ /* 0x000fea0003800000 */
.L_x_5236:
[----:B------:R-:W0:Y:S01]  /*7220*/  S2R R17, SR_TID.X ;  /* 0x0000000000117919 */ /* 0x000e220000002100 */
[----:B--2--5:R-:W-:Y:S01]  /*7230*/  FSETP.NEU.FTZ.AND P0, PT, R23, RZ, PT ;  /* 0x000000ff1700720b */ /* 0x024fe20003f1d000 */
[----:B------:R-:W-:Y:S01]  /*7240*/  BSSY B6, `(.L_x_5290) ;  /* 0x00000fd000067945 */ /* 0x000fe20003800000 */
[----:B------:R-:W-:Y:S02]  /*7250*/  FSETP.NEU.FTZ.AND P2, PT, R22, RZ, PT ;  /* 0x000000ff1600720b */ /* 0x000fe40003f5d000 */
[----:B------:R-:W2:Y:S01]  /*7260*/  LDC.U8 R22, c[0x0][0x190] ;  /* 0x00006400ff167b82 */ /* 0x000ea20000000000 */
[----:B----4-:R-:W-:-:S02]  /*7270*/  FSETP.NEU.FTZ.AND P1, PT, R25, RZ, PT ;  /* 0x000000ff1900720b */ /* 0x010fc40003f3d000 */
[----:B------:R-:W-:Y:S02]  /*7280*/  PLOP3.LUT P0, PT, P2, P0, PT, 0x28, 0x0 ;  /* 0x000000000000781c */ /* 0x000fe40001700570 */
[----:B------:R-:W-:Y:S02]  /*7290*/  FSETP.NEU.FTZ.AND P2, PT, R29, RZ, PT ;  /* 0x000000ff1d00720b */ /* 0x000fe40003f5d000 */
[----:B---3--:R-:W-:Y:S02]  /*72a0*/  FSETP.NEU.FTZ.AND P5, PT, R24, RZ, PT ;  /* 0x000000ff1800720b */ /* 0x008fe40003fbd000 */
[----:B------:R-:W-:Y:S02]  /*72b0*/  PLOP3.LUT P1, PT, P2, P1, PT, 0x28, 0x0 ;  /* 0x000000000000781c */ /* 0x000fe40001722570 */
[----:B-1----:R-:W-:Y:S02]  /*72c0*/  FSETP.NEU.FTZ.AND P6, PT, R19, RZ, PT ;  /* 0x000000ff1300720b */ /* 0x002fe40003fdd000 */
[----:B------:R-:W-:-:S02]  /*72d0*/  FSETP.NEU.FTZ.AND P4, PT, R27, RZ, PT ;  /* 0x000000ff1b00720b */ /* 0x000fc40003f9d000 */
[----:B------:R-:W-:Y:S02]  /*72e0*/  FSETP.NEU.FTZ.AND P3, PT, R26, RZ, PT ;  /* 0x000000ff1a00720b */ /* 0x000fe40003f7d000 */
[----:B------:R-:W-:Y:S02]  /*72f0*/  PLOP3.LUT P5, PT, P6, P5, PT, 0x28, 0x0 ;  /* 0x000000000000781c */ /* 0x000fe400037aa570 */
[----:B0-----:R-:W-:Y:S02]  /*7300*/  ISETP.GE.AND P2, PT, R17, R18, PT ;  /* 0x000000121100720c */ /* 0x001fe40003f46270 */
[----:B------:R-:W-:Y:S02]  /*7310*/  PLOP3.LUT P3, PT, P3, P4, PT, 0x28, 0x0 ;  /* 0x000000000000781c */ /* 0x000fe40001f68570 */
[----:B------:R-:W-:Y:S02]  /*7320*/  SEL R4, RZ, 0x1, !P0 ;  /* 0x00000001ff047807 */ /* 0x000fe40004000000 */
[----:B------:R-:W-:-:S02]  /*7330*/  SEL R28, RZ, 0x1, !P5 ;  /* 0x00000001ff1c7807 */ /* 0x000fc40006800000 */
[----:B------:R-:W-:Y:S02]  /*7340*/  SEL R26, RZ, 0x1, !P3 ;  /* 0x00000001ff1a7807 */ /* 0x000fe40005800000 */
[----:B------:R-:W-:-:S03]  /*7350*/  SEL R24, RZ, 0x1, !P1 ;  /* 0x00000001ff187807 */ /* 0x000fc60004800000 */
        /* <DEDUP_REMOVED lines=20> */
.L_x_5295:
[----:B------:R0:W-:Y:S01]  /*74a0*/  STG.E.U8 [R2.64], R4 ;  /* 0x0000000402007986 */ /* 0x0001e2000c101124 */
[----:B------:R-:W-:Y:S05]  /*74b0*/  BRA `(.L_x_5291) ;  /* 0x00000d5000007947 */ /* 0x000fea0003800000 */
.L_x_5294:
        /* <DEDUP_REMOVED lines=9> */
.L_x_5298:
[----:B------:R0:W-:Y:S01]  /*7550*/  STG.E [R2.64], R4 ;  /* 0x0000000402007986 */ /* 0x0001e2000c101924 */
[----:B------:R-:W-:Y:S05]  /*7560*/  BRA `(.L_x_5291) ;  /* 0x00000ca000007947 */ /* 0x000fea0003800000 */
.L_x_5297:
[----:B------:R0:W-:Y:S01]  /*7570*/  STG.E.U16 [R2.64], R4 ;  /* 0x0000000402007986 */ /* 0x0001e2000c101524 */
[----:B------:R-:W-:Y:S05]  /*7580*/  BRA `(.L_x_5291) ;  /* 0x00000c8000007947 */ /* 0x000fea0003800000 */
.L_x_5293:
        /* <DEDUP_REMOVED lines=9> */
.L_x_5300:
[----:B------:R-:W0:Y:S02]  /*7620*/  I2F.S16 R0, R4 ;  /* 0x0000000400007306 */ /* 0x000e240000101400 */
[----:B0-----:R-:W-:-:S05]  /*7630*/  F2FP.PACK_AB R0, RZ, R0 ;  /* 0x00000000ff00723e */ /* 0x001fca00000000ff */
[----:B------:R0:W-:Y:S01]  /*7640*/  STG.E.U16 [R2.64], R0 ;  /* 0x0000000002007986 */ /* 0x0001e2000c101524 */
[----:B------:R-:W-:Y:S05]  /*7650*/  BRA `(.L_x_5291) ;  /* 0x00000bb000007947 */ /* 0x000fea0003800000 */
.L_x_5299:
        /* <DEDUP_REMOVED lines=10> */
.L_x_5302:
[----:B------:R-:W0:Y:S02]  /*7700*/  I2F.S16 R4, R4 ;  /* 0x0000000400047306 */ /* 0x000e240000101400 */
[----:B0-----:R-:W-:-:S04]  /*7710*/  F2FP.PACK_AB R5, RZ, R4 ;  /* 0x00000004ff05723e */ /* 0x001fc800000000ff */
[----:B------:R-:W-:-:S05]  /*7720*/  PRMT R5, R5, 0x5410, RZ ;  /* 0x0000541005057816 */ /* 0x000fca00000000ff */
[----:B------:R0:W-:Y:S01]  /*7730*/  STG.E [R2.64], R5 ;  /* 0x0000000502007986 */ /* 0x0001e2000c101924 */
[----:B------:R-:W-:Y:S05]  /*7740*/  BRA `(.L_x_5291) ;  /* 0x00000ac000007947 */ /* 0x000fea0003800000 */
.L_x_5301:
[----:B------:R-:W0:Y:S02]  /*7750*/  I2F.F64.S16 R4, R4 ;  /* 0x0000000400047312 */ /* 0x000e240000101c00 */
[----:B0-----:R0:W-:Y:S01]  /*7760*/  STG.E.64 [R2.64], R4 ;  /* 0x0000000402007986 */ /* 0x0011e2000c101b24 */
[----:B------:R-:W-:Y:S05]  /*7770*/  BRA `(.L_x_5291) ;  /* 0x00000a9000007947 */ /* 0x000fea0003800000 */
.L_x_5292:
        /* <DEDUP_REMOVED lines=10> */
.L_x_5305:
[----:B------:R-:W0:Y:S01]  /*7820*/  I2F.F64.S16 R4, R4 ;  /* 0x0000000400047312 */ /* 0x000e220000101c00 */
[----:B------:R-:W-:-:S05]  /*7830*/  CS2R R6, SRZ ;  /* 0x0000000000067805 */ /* 0x000fca000001ff00 */
[----:B0-----:R0:W-:Y:S01]  /*7840*/  STG.E.128 [R2.64], R4 ;  /* 0x0000000402007986 */ /* 0x0011e2000c101d24 */
[----:B------:R-:W-:Y:S05]  /*7850*/  BRA `(.L_x_5291) ;  /* 0x000009b000007947 */ /* 0x000fea0003800000 */
.L_x_5304:
        /* <DEDUP_REMOVED lines=21> */
.L_x_5309:
[----:B------:R-:W-:Y:S05]  /*79b0*/  BSYNC B0 ;  /* 0x0000000000007941 */ /* 0x000fea0003800000 */
.L_x_5308:
[----:B------:R-:W-:-:S05]  /*79c0*/  LOP3.LUT R5, R0, R5, RZ, 0xfc, !PT ;  /* 0x0000000500057212 */ /* 0x000fca00078efcff */
[----:B------:R0:W-:Y:S01]  /*79d0*/  STG.E.U8 [R2.64], R5 ;  /* 0x0000000502007986 */ /* 0x0001e2000c101124 */
[----:B------:R-:W-:Y:S05]  /*79e0*/  BRA `(.L_x_5291) ;  /* 0x0000082000007947 */ /* 0x000fea0003800000 */
.L_x_5307:
        /* <DEDUP_REMOVED lines=13> */
.L_x_5311:
[----:B------:R-:W-:Y:S01]  /*7ac0*/  IMAD.MOV.U32 R0, RZ, RZ, 0x7f ;  /* 0x0000007fff007424 */ /* 0x000fe200078e00ff */
[----:B------:R-:W-:-:S04]  /*7ad0*/  ISETP.GT.U32.AND P0, PT, R5, 0x7f800000, PT ;  /* 0x7f8000000500780c */ /* 0x000fc80003f04070 */
[----:B------:R-:W-:-:S04]  /*7ae0*/  SEL R0, R0, 0x7c, P0 ;  /* 0x0000007c00007807 */ /* 0x000fc80000000000 */
.L_x_5312:
[----:B------:R-:W-:Y:S05]  /*7af0*/  BSYNC B0 ;  /* 0x0000000000007941 */ /* 0x000fea0003800000 */
.L_x_5310:
[----:B------:R-:W-:-:S04]  /*7b00*/  LOP3.LUT R4, R7, 0x80000000, RZ, 0xc0, !PT ;  /* 0x8000000007047812 */ /* 0x000fc800078ec0ff */
[----:B------:R-:W-:-:S04]  /*7b10*/  SHF.R.U32.HI R5, RZ, 0x18, R4 ;  /* 0x00000018ff057819 */ /* 0x000fc80000011604 */
[----:B------:R-:W-:-:S05]  /*7b20*/  LOP3.LUT R5, R0, R5, RZ, 0xfc, !PT ;  /* 0x0000000500057212 */ /* 0x000fca00078efcff */
[----:B------:R0:W-:Y:S01]  /*7b30*/  STG.E.U8 [R2.64], R5 ;  /* 0x0000000502007986 */ /* 0x0001e2000c101124 */
[----:B------:R-:W-:Y:S05]  /*7b40*/  BRA `(.L_x_5291) ;  /* 0x000006c000007947 */ /* 0x000fea0003800000 */
.L_x_5306:
[----:B------:R-:W0:Y:S02]  /*7b50*/  I2F.S16 R0, R4 ;  /* 0x0000000400007306 */ /* 0x000e240000101400 */
[----:B0-----:R-:W-:-:S05]  /*7b60*/  F2FP.BF16.PACK_AB R0, RZ, R0 ;  /* 0x00000000ff00723e */ /* 0x001fca00000010ff */
[----:B------:R0:W-:Y:S01]  /*7b70*/  STG.E.U16 [R2.64], R0 ;  /* 0x0000000002007986 */ /* 0x0001e2000c101524 */
[----:B------:R-:W-:Y:S05]  /*7b80*/  BRA `(.L_x_5291) ;  /* 0x0000068000007947 */ /* 0x000fea0003800000 */
.L_x_5303:
        /* <DEDUP_REMOVED lines=10> */
.L_x_5315:
        /* <DEDUP_REMOVED lines=17> */
.L_x_5318:
[----:B------:R-:W-:-:S04]  /*7d40*/  LOP3.LUT R0, R7, 0x80000000, RZ, 0xc0, !PT ;  /* 0x8000000007007812 */ /* 0x000fc800078ec0ff */
[----:B------:R-:W-:-:S04]  /*7d50*/  SHF.R.U32.HI R5, RZ, 0x18, R0 ;  /* 0x00000018ff057819 */ /* 0x000fc80000011600 */
[----:B------:R-:W-:-:S04]  /*7d60*/  LOP3.LUT R4, R4, R5, RZ, 0xfc, !PT ;  /* 0x0000000504047212 */ /* 0x000fc800078efcff */
[----:B------:R-:W-:Y:S02]  /*7d70*/  PRMT R0, R4, 0x7610, R0 ;  /* 0x0000761004007816 */ /* 0x000fe40000000000 */
.L_x_5317:
[----:B------:R-:W-:Y:S05]  /*7d80*/  BSYNC B0 ;  /* 0x0000000000007941 */ /* 0x000fea0003800000 */
.L_x_5316:
[----:B------:R0:W-:Y:S01]  /*7d90*/  STG.E.U8 [R2.64], R0 ;  /* 0x0000000002007986 */ /* 0x0001e2000c101124 */
[----:B------:R-:W-:Y:S05]  /*7da0*/  BRA `(.L_x_5291) ;  /* 0x0000046000007947 */ /* 0x000fea0003800000 */
.L_x_5314:
        /* <DEDUP_REMOVED lines=17> */
.L_x_5321:
[----:B------:R-:W-:-:S04]  /*7ec0*/  LOP3.LUT R0, R7, 0x80000000, RZ, 0xc0, !PT ;  /* 0x8000000007007812 */ /* 0x000fc800078ec0ff */
[----:B------:R-:W-:-:S04]  /*7ed0*/  SHF.R.U32.HI R5, RZ, 0x18, R0 ;  /* 0x00000018ff057819 */ /* 0x000fc80000011600 */
[----:B------:R-:W-:-:S04]  /*7ee0*/  LOP3.LUT R4, R4, R5, RZ, 0xfc, !PT ;  /* 0x0000000504047212 */ /* 0x000fc800078efcff */
[----:B------:R-:W-:Y:S02]  /*7ef0*/  PRMT R0, R4, 0x7610, R0 ;  /* 0x0000761004007816 */ /* 0x000fe40000000000 */
.L_x_5320:
[----:B------:R-:W-:Y:S05]  /*7f00*/  BSYNC B0 ;  /* 0x0000000000007941 */ /* 0x000fea0003800000 */
.L_x_5319:
[----:B------:R0:W-:Y:S01]  /*7f10*/  STG.E.U8 [R2.64], R0 ;  /* 0x0000000002007986 */ /* 0x0001e2000c101124 */
[----:B------:R-:W-:Y:S05]  /*7f20*/  BRA `(.L_x_5291) ;  /* 0x000002e000007947 */ /* 0x000fea0003800000 */
.L_x_5313:
        /* <DEDUP_REMOVED lines=22> */
.L_x_5296:
        /* <DEDUP_REMOVED lines=20> */
.L_x_5323:
[----:B------:R-:W-:-:S05]  /*81d0*/  IMAD.MOV.U32 R5, RZ, RZ, RZ ;  /* 0x000000ffff057224 */ /* 0x000fca00078e00ff */
[----:B------:R0:W-:Y:S01]  /*81e0*/  STG.E.64 [R2.64], R4 ;  /* 0x0000000402007986 */ /* 0x0001e2000c101b24 */
[----:B------:R-:W-:Y:S05]  /*81f0*/  BRA `(.L_x_5291) ;  /* 0x0000001000007947 */ /* 0x000fea0003800000 */
.L_x_5322:
[----:B------:R0:W-:Y:S02]  /*8200*/  STG.E [R2.64], R4 ;  /* 0x0000000402007986 */ /* 0x0001e4000c101924 */
.L_x_5291:
[----:B--2---:R-:W-:Y:S05]  /*8210*/  BSYNC B6 ;  /* 0x0000000000067941 */ /* 0x004fea0003800000 */
.L_x_5290:
        /* <DEDUP_REMOVED lines=21> */
.L_x_5329:
[----:B------:R0:W-:Y:S01]  /*8370*/  STG.E.U8 [R2.64], R28 ;  /* 0x0000001c02007986 */ /* 0x0001e2000c101124 */
[----:B------:R-:W-:Y:S05]  /*8380*/  BRA `(.L_x_5331) ;  /* 0x00000d5000007947 */ /* 0x000fea0003800000 */
.L_x_5328:
        /* <DEDUP_REMOVED lines=9> */
.L_x_5333:
[----:B------:R0:W-:Y:S01]  /*8420*/  STG.E [R2.64], R28 ;  /* 0x0000001c02007986 */ /* 0x0001e2000c101924 */
[----:B------:R-:W-:Y:S05]  /*8430*/  BRA `(.L_x_5331) ;  /* 0x00000ca000007947 */ /* 0x000fea0003800000 */
.L_x_5332:
[----:B------:R0:W-:Y:S01]  /*8440*/  STG.E.U16 [R2.64], R28 ;  /* 0x0000001c02007986 */ /* 0x0001e2000c101524 */
[----:B------:R-:W-:Y:S05]  /*8450*/  BRA `(.L_x_5331) ;  /* 0x00000c8000007947 */ /* 0x000fea0003800000 */
.L_x_5327:
        /* <DEDUP_REMOVED lines=9> */
.L_x_5335:
[----:B------:R-:W0:Y:S02]  /*84f0*/  I2F.S16 R0, R28 ;  /* 0x0000001c00007306 */ /* 0x000e240000101400 */
[----:B0-----:R-:W-:-:S05]  /*8500*/  F2FP.PACK_AB R0, RZ, R0 ;  /* 0x00000000ff00723e */ /* 0x001fca00000000ff */
[----:B------:R0:W-:Y:S01]  /*8510*/  STG.E.U16 [R2.64], R0 ;  /* 0x0000000002007986 */ /* 0x0001e2000c101524 */
[----:B------:R-:W-:Y:S05]  /*8520*/  BRA `(.L_x_5331) ;  /* 0x00000bb000007947 */ /* 0x000fea0003800000 */
.L_x_5334:
        /* <DEDUP_REMOVED lines=10> */
.L_x_5337:
[----:B------:R-:W0:Y:S02]  /*85d0*/  I2F.S16 R28, R28 ;  /* 0x0000001c001c7306 */ /* 0x000e240000101400 */
[----:B0-----:R-:W-:-:S04]  /*85e0*/  F2FP.PACK_AB R5, RZ, R28 ;  /* 0x0000001cff05723e */ /* 0x001fc800000000ff */
[----:B------:R-:W-:-:S05]  /*85f0*/  PRMT R5, R5, 0x5410, RZ ;  /* 0x0000541005057816 */ /* 0x000fca00000000ff */
[----:B------:R0:W-:Y:S01]  /*8600*/  STG.E [R2.64], R5 ;  /* 0x0000000502007986 */ /* 0x0001e2000c101924 */
[----:B------:R-:W-:Y:S05]  /*8610*/  BRA `(.L_x_5331) ;  /* 0x00000ac000007947 */ /* 0x000fea0003800000 */
.L_x_5336:
[----:B------:R-:W0:Y:S02]  /*8620*/  I2F.F64.S16 R28, R28 ;  /* 0x0000001c001c7312 */ /* 0x000e240000101c00 */
[----:B0-----:R0:W-:Y:S01]  /*8630*/  STG.E.64 [R2.64], R28 ;  /* 0x0000001c02007986 */ /* 0x0011e2000c101b24 */
[----:B------:R-:W-:Y:S05]  /*8640*/  BRA `(.L_x_5331) ;  /* 0x00000a9000007947 */ /* 0x000fea0003800000 */
.L_x_5326:
        /* <DEDUP_REMOVED lines=10> */
.L_x_5340:
[----:B------:R-:W0:Y:S01]  /*86f0*/  I2F.F64.S16 R4, R28 ;  /* 0x0000001c00047312 */ /* 0x000e220000101c00 */
[----:B------:R-:W-:-:S05]  /*8700*/  CS2R R6, SRZ ;  /* 0x0000000000067805 */ /* 0x000fca000001ff00 */
[----:B0-----:R0:W-:Y:S01]  /*8710*/  STG.E.128 [R2.64], R4 ;  /* 0x0000000402007986 */ /* 0x0011e2000c101d24 */
[----:B------:R-:W-:Y:S05]  /*8720*/  BRA `(.L_x_5331) ;  /* 0x000009b000007947 */ /* 0x000fea0003800000 */
.L_x_5339:
        /* <DEDUP_REMOVED lines=21> */
.L_x_5344:
[----:B------:R-:W-:Y:S05]  /*8880*/  BSYNC B0 ;  /* 0x0000000000007941 */ /* 0x000fea0003800000 */
.L_x_5343:
[----:B------:R-:W-:-:S05]  /*8890*/  LOP3.LUT R5, R0, R5, RZ, 0xfc, !PT ;  /* 0x0000000500057212 */ /* 0x000fca00078efcff */
[----:B------:R0:W-:Y:S01]  /*88a0*/  STG.E.U8 [R2.64], R5 ;  /* 0x0000000502007986 */ /* 0x0001e2000c101124 */
[----:B------:R-:W-:Y:S05]  /*88b0*/  BRA `(.L_x_5331) ;  /* 0x0000082000007947 */ /* 0x000fea0003800000 */
.L_x_5342:
        /* <DEDUP_REMOVED lines=13> */
.L_x_5346:
[----:B------:R-:W-:Y:S01]  /*8990*/  IMAD.MOV.U32 R0, RZ, RZ, 0x7f ;  /* 0x0000007fff007424 */ /* 0x000fe200078e00ff */
[----:B------:R-:W-:-:S04]  /*89a0*/  ISETP.GT.U32.AND P0, PT, R4, 0x7f800000, PT ;  /* 0x7f8000000400780c */ /* 0x000fc80003f04070 */
[----:B------:R-:W-:-:S04]  /*89b0*/  SEL R0, R0, 0x7c, P0 ;  /* 0x0000007c00007807 */ /* 0x000fc80000000000 */
.L_x_5347:
[----:B------:R-:W-:Y:S05]  /*89c0*/  BSYNC B0 ;  /* 0x0000000000007941 */ /* 0x000fea0003800000 */
.L_x_5345:
[----:B------:R-:W-:-:S04]  /*89d0*/  LOP3.LUT R4, R5, 0x80000000, RZ, 0xc0, !PT ;  /* 0x8000000005047812 */ /* 0x000fc800078ec0ff */
[----:B------:R-:W-:-:S04]  /*89e0*/  SHF.R.U32.HI R5, RZ, 0x18, R4 ;  /* 0x00000018ff057819 */ /* 0x000fc80000011604 */
[----:B------:R-:W-:-:S05]  /*89f0*/  LOP3.LUT R5, R0, R5, RZ, 0xfc, !PT ;  /* 0x0000000500057212 */ /* 0x000fca00078efcff */
[----:B------:R0:W-:Y:S01]  /*8a00*/  STG.E.U8 [R2.64], R5 ;  /* 0x0000000502007986 */ /* 0x0001e2000c101124 */
[----:B------:R-:W-:Y:S05]  /*8a10*/  BRA `(.L_x_5331) ;  /* 0x000006c000007947 */ /* 0x000fea0003800000 */
.L_x_5341:
[----:B------:R-:W0:Y:S02]  /*8a20*/  I2F.S16 R0, R28 ;  /* 0x0000001c00007306 */ /* 0x000e240000101400 */
[----:B0-----:R-:W-:-:S05]  /*8a30*/  F2FP.BF16.PACK_AB R0, RZ, R0 ;  /* 0x00000000ff00723e */ /* 0x001fca00000010ff */
[----:B------:R0:W-:Y:S01]  /*8a40*/  STG.E.U16 [R2.64], R0 ;  /* 0x0000000002007986 */ /* 0x0001e2000c101524 */
[----:B------:R-:W-:Y:S05]  /*8a50*/  BRA `(.L_x_5331) ;  /* 0x0000068000007947 */ /* 0x000fea0003800000 */
.L_x_5338:
        /* <DEDUP_REMOVED lines=10> */
.L_x_5350:
        /* <DEDUP_REMOVED lines=17> */
.L_x_5353:
[----:B------:R-:W-:-:S04]  /*8c10*/  LOP3.LUT R0, R7, 0x80000000, RZ, 0xc0, !PT ;  /* 0x8000000007007812 */ /* 0x000fc800078ec0ff */
[----:B------:R-:W-:-:S04]  /*8c20*/  SHF.R.U32.HI R5, RZ, 0x18, R0 ;  /* 0x00000018ff057819 */ /* 0x000fc80000011600 */
[----:B------:R-:W-:-:S04]  /*8c30*/  LOP3.LUT R4, R4, R5, RZ, 0xfc, !PT ;  /* 0x0000000504047212 */ /* 0x000fc800078efcff */
[----:B------:R-:W-:Y:S02]  /*8c40*/  PRMT R0, R4, 0x7610, R0 ;  /* 0x0000761004007816 */ /* 0x000fe40000000000 */
.L_x_5352:
[----:B------:R-:W-:Y:S05]  /*8c50*/  BSYNC B0 ;  /* 0x0000000000007941 */ /* 0x000fea0003800000 */
.L_x_5351:
[----:B------:R0:W-:Y:S01]  /*8c60*/  STG.E.U8 [R2.64], R0 ;  /* 0x0000000002007986 */ /* 0x0001e2000c101124 */
[----:B------:R-:W-:Y:S05]  /*8c70*/  BRA `(.L_x_5331) ;  /* 0x0000046000007947 */ /* 0x000fea0003800000 */
.L_x_5349:
        /* <DEDUP_REMOVED lines=17> */
.L_x_5356:
[----:B------:R-:W-:-:S04]  /*8d90*/  LOP3.LUT R0, R7, 0x80000000, RZ, 0xc0, !PT ;  /* 0x8000000007007812 */ /* 0x000fc800078ec0ff */
[----:B------:R-:W-:-:S04]  /*8da0*/  SHF.R.U32.HI R5, RZ, 0x18, R0 ;  /* 0x00000018ff057819 */ /* 0x000fc80000011600 */
[----:B------:R-:W-:-:S04]  /*8db0*/  LOP3.LUT R4, R4, R5, RZ, 0xfc, !PT ;  /* 0x0000000504047212 */ /* 0x000fc800078efcff */
[----:B------:R-:W-:Y:S02]  /*8dc0*/  PRMT R0, R4, 0x7610, R0 ;  /* 0x0000761004007816 */ /* 0x000fe40000000000 */
.L_x_5355:
[----:B------:R-:W-:Y:S05]  /*8dd0*/  BSYNC B0 ;  /* 0x0000000000007941 */ /* 0x000fea0003800000 */
.L_x_5354:
[----:B------:R0:W-:Y:S01]  /*8de0*/  STG.E.U8 [R2.64], R0 ;  /* 0x0000000002007986 */ /* 0x0001e2000c101124 */
[----:B------:R-:W-:Y:S05]  /*8df0*/  BRA `(.L_x_5331) ;  /* 0x000002e000007947 */ /* 0x000fea0003800000 */
.L_x_5348:
        /* <DEDUP_REMOVED lines=22> */
.L_x_5330:
        /* <DEDUP_REMOVED lines=20> */
.L_x_5358:
[----:B------:R-:W-:-:S05]  /*90a0*/  IMAD.MOV.U32 R29, RZ, RZ, RZ ;  /* 0x000000ffff1d7224 */ /* 0x000fca00078e00ff */
[----:B------:R0:W-:Y:S01]  /*90b0*/  STG.E.64 [R2.64], R28 ;  /* 0x0000001c02007986 */ /* 0x0001e2000c101b24 */
[----:B------:R-:W-:Y:S05]  /*90c0*/  BRA `(.L_x_5331) ;  /* 0x0000001000007947 */ /* 0x000fea0003800000 */
.L_x_5357:
[----:B------:R0:W-:Y:S02]  /*90d0*/  STG.E [R2.64], R28 ;  /* 0x0000001c02007986 */ /* 0x0001e4000c101924 */
.L_x_5331:
        /* <DEDUP_REMOVED lines=21> */
.L_x_5362:
[----:B------:R0:W-:Y:S01]  /*9230*/  STG.E.U8 [R2.64], R26 ;  /* 0x0000001a02007986 */ /* 0x0001e2000c101124 */
[----:B------:R-:W-:Y:S05]  /*9240*/  BRA `(.L_x_5364) ;  /* 0x00000d5000007947 */ /* 0x000fea0003800000 */
.L_x_5361:
        /* <DEDUP_REMOVED lines=9> */
.L_x_5366:
[----:B------:R0:W-:Y:S01]  /*92e0*/  STG.E [R2.64], R26 ;  /* 0x0000001a02007986 */ /* 0x0001e2000c101924 */
[----:B------:R-:W-:Y:S05]  /*92f0*/  BRA `(.L_x_5364) ;  /* 0x00000ca000007947 */ /* 0x000fea0003800000 */
.L_x_5365:
[----:B------:R0:W-:Y:S01]  /*9300*/  STG.E.U16 [R2.64], R26 ;  /* 0x0000001a02007986 */ /* 0x0001e2000c101524 */
[----:B------:R-:W-:Y:S05]  /*9310*/  BRA `(.L_x_5364) ;  /* 0x00000c8000007947 */ /* 0x000fea0003800000 */
.L_x_5360:
        /* <DEDUP_REMOVED lines=9> */
.L_x_5368:
[----:B------:R-:W0:Y:S02]  /*93b0*/  I2F.S16 R0, R26 ;  /* 0x0000001a00007306 */ /* 0x000e240000101400 */
[----:B0-----:R-:W-:-:S05]  /*93c0*/  F2FP.PACK_AB R0, RZ, R0 ;  /* 0x00000000ff00723e */ /* 0x001fca00000000ff */
[----:B------:R0:W-:Y:S01]  /*93d0*/  STG.E.U16 [R2.64], R0 ;  /* 0x0000000002007986 */ /* 0x0001e2000c101524 */
[----:B------:R-:W-:Y:S05]  /*93e0*/  BRA `(.L_x_5364) ;  /* 0x00000bb000007947 */ /* 0x000fea0003800000 */
.L_x_5367:
        /* <DEDUP_REMOVED lines=10> */
.L_x_5370:
[----:B------:R-:W0:Y:S02]  /*9490*/  I2F.S16 R26, R26 ;  /* 0x0000001a001a7306 */ /* 0x000e240000101400 */
[----:B0-----:R-:W-:-:S04]  /*94a0*/  F2FP.PACK_AB R5, RZ, R26 ;  /* 0x0000001aff05723e */ /* 0x001fc800000000ff */
[----:B------:R-:W-:-:S05]  /*94b0*/  PRMT R5, R5, 0x5410, RZ ;  /* 0x0000541005057816 */ /* 0x000fca00000000ff */
[----:B------:R0:W-:Y:S01]  /*94c0*/  STG.E [R2.64], R5 ;  /* 0x0000000502007986 */ /* 0x0001e2000c101924 */
[----:B------:R-:W-:Y:S05]  /*94d0*/  BRA `(.L_x_5364) ;  /* 0x00000ac000007947 */ /* 0x000fea0003800000 */
.L_x_5369:
[----:B------:R-:W0:Y:S02]  /*94e0*/  I2F.F64.S16 R26, R26 ;  /* 0x0000001a001a7312 */ /* 0x000e240000101c00 */
[----:B0-----:R0:W-:Y:S01]  /*94f0*/  STG.E.64 [R2.64], R26 ;  /* 0x0000001a02007986 */ /* 0x0011e2000c101b24 */
[----:B------:R-:W-:Y:S05]  /*9500*/  BRA `(.L_x_5364) ;  /* 0x00000a9000007947 */ /* 0x000fea0003800000 */
.L_x_5359:
        /* <DEDUP_REMOVED lines=10> */
.L_x_5373:
[----:B------:R-:W0:Y:S01]  /*95b0*/  I2F.F64.S16 R4, R26 ;  /* 0x0000001a00047312 */ /* 0x000e220000101c00 */
[----:B------:R-:W-:-:S05]  /*95c0*/  CS2R R6, SRZ ;  /* 0x0000000000067805 */ /* 0x000fca000001ff00 */
[----:B0-----:R0:W-:Y:S01]  /*95d0*/  STG.E.128 [R2.64], R4 ;  /* 0x0000000402007986 */ /* 0x0011e2000c101d24 */
[----:B------:R-:W-:Y:S05]  /*95e0*/  BRA `(.L_x_5364) ;  /* 0x000009b000007947 */ /* 0x000fea0003800000 */
.L_x_5372:
        /* <DEDUP_REMOVED lines=21> */
.L_x_5377:
[----:B------:R-:W-:Y:S05]  /*9740*/  BSYNC B0 ;  /* 0x0000000000007941 */ /* 0x000fea0003800000 */
.L_x_5376:
[----:B------:R-:W-:-:S05]  /*9750*/  LOP3.LUT R5, R0, R5, RZ, 0xfc, !PT ;  /* 0x0000000500057212 */ /* 0x000fca00078efcff */
[----:B------:R0:W-:Y:S01]  /*9760*/  STG.E.U8 [R2.64], R5 ;  /* 0x0000000502007986 */ /* 0x0001e2000c101124 */
[----:B------:R-:W-:Y:S05]  /*9770*/  BRA `(.L_x_5364) ;  /* 0x0000082000007947 */ /* 0x000fea0003800000 */
.L_x_5375:
        /* <DEDUP_REMOVED lines=13> */
.L_x_5379:
[----:B------:R-:W-:Y:S01]  /*9850*/  IMAD.MOV.U32 R0, RZ, RZ, 0x7f ;  /* 0x0000007fff007424 */ /* 0x000fe200078e00ff */
[----:B------:R-:W-:-:S04]  /*9860*/  ISETP.GT.U32.AND P0, PT, R4, 0x7f800000, PT ;  /* 0x7f8000000400780c */ /* 0x000fc80003f04070 */
[----:B------:R-:W-:-:S04]  /*9870*/  SEL R0, R0, 0x7c, P0 ;  /* 0x0000007c00007807 */ /* 0x000fc80000000000 */
.L_x_5380:
[----:B------:R-:W-:Y:S05]  /*9880*/  BSYNC B0 ;  /* 0x0000000000007941 */ /* 0x000fea0003800000 */
.L_x_5378:
[----:B------:R-:W-:-:S04]  /*9890*/  LOP3.LUT R4, R5, 0x80000000, RZ, 0xc0, !PT ;  /* 0x8000000005047812 */ /* 0x000fc800078ec0ff */
[----:B------:R-:W-:-:S04]  /*98a0*/  SHF.R.U32.HI R5, RZ, 0x18, R4 ;  /* 0x00000018ff057819 */ /* 0x000fc80000011604 */
[----:B------:R-:W-:-:S05]  /*98b0*/  LOP3.LUT R5, R0, R5, RZ, 0xfc, !PT ;  /* 0x0000000500057212 */ /* 0x000fca00078efcff */
[----:B------:R0:W-:Y:S01]  /*98c0*/  STG.E.U8 [R2.64], R5 ;  /* 0x0000000502007986 */ /* 0x0001e2000c101124 */
[----:B------:R-:W-:Y:S05]  /*98d0*/  BRA `(.L_x_5364) ;  /* 0x000006c000007947 */ /* 0x000fea0003800000 */
.L_x_5374:
[----:B------:R-:W0:Y:S02]  /*98e0*/  I2F.S16 R0, R26 ;  /* 0x0000001a00007306 */ /* 0x000e240000101400 */
[----:B0-----:R-:W-:-:S05]  /*98f0*/  F2FP.BF16.PACK_AB R0, RZ, R0 ;  /* 0x00000000ff00723e */ /* 0x001fca00000010ff */
[----:B------:R0:W-:Y:S01]  /*9900*/  STG.E.U16 [R2.64], R0 ;  /* 0x0000000002007986 */ /* 0x0001e2000c101524 */
[----:B------:R-:W-:Y:S05]  /*9910*/  BRA `(.L_x_5364) ;  /* 0x0000068000007947 */ /* 0x000fea0003800000 */
.L_x_5371:
        /* <DEDUP_REMOVED lines=10> */
.L_x_5383:
        /* <DEDUP_REMOVED lines=17> */
.L_x_5386:
[----:B------:R-:W-:-:S04]  /*9ad0*/  LOP3.LUT R0, R7, 0x80000000, RZ, 0xc0, !PT ;  /* 0x8000000007007812 */ /* 0x000fc800078ec0ff */
[----:B------:R-:W-:-:S04]  /*9ae0*/  SHF.R.U32.HI R5, RZ, 0x18, R0 ;  /* 0x00000018ff057819 */ /* 0x000fc80000011600 */
[----:B------:R-:W-:-:S04]  /*9af0*/  LOP3.LUT R4, R4, R5, RZ, 0xfc, !PT ;  /* 0x0000000504047212 */ /* 0x000fc800078efcff */
[----:B------:R-:W-:Y:S02]  /*9b00*/  PRMT R0, R4, 0x7610, R0 ;  /* 0x0000761004007816 */ /* 0x000fe40000000000 */
.L_x_5385:
[----:B------:R-:W-:Y:S05]  /*9b10*/  BSYNC B0 ;  /* 0x0000000000007941 */ /* 0x000fea0003800000 */
.L_x_5384:
[----:B------:R0:W-:Y:S01]  /*9b20*/  STG.E.U8 [R2.64], R0 ;  /* 0x0000000002007986 */ /* 0x0001e2000c101124 */
[----:B------:R-:W-:Y:S05]  /*9b30*/  BRA `(.L_x_5364) ;  /* 0x0000046000007947 */ /* 0x000fea0003800000 */
.L_x_5382:
        /* <DEDUP_REMOVED lines=17> */
.L_x_5389:
[----:B------:R-:W-:-:S04]  /*9c50*/  LOP3.LUT R0, R7, 0x80000000, RZ, 0xc0, !PT ;  /* 0x8000000007007812 */ /* 0x000fc800078ec0ff */
[----:B------:R-:W-:-:S04]  /*9c60*/  SHF.R.U32.HI R5, RZ, 0x18, R0 ;  /* 0x00000018ff057819 */ /* 0x000fc80000011600 */
[----:B------:R-:W-:-:S04]  /*9c70*/  LOP3.LUT R4, R4, R5, RZ, 0xfc, !PT ;  /* 0x0000000504047212 */ /* 0x000fc800078efcff */
[----:B------:R-:W-:Y:S02]  /*9c80*/  PRMT R0, R4, 0x7610, R0 ;  /* 0x0000761004007816 */ /* 0x000fe40000000000 */
.L_x_5388:
[----:B------:R-:W-:Y:S05]  /*9c90*/  BSYNC B0 ;  /* 0x0000000000007941 */ /* 0x000fea0003800000 */
.L_x_5387:
[----:B------:R0:W-:Y:S01]  /*9ca0*/  STG.E.U8 [R2.64], R0 ;  /* 0x0000000002007986 */ /* 0x0001e2000c101124 */
[----:B------:R-:W-:Y:S05]  /*9cb0*/  BRA `(.L_x_5364) ;  /* 0x000002e000007947 */ /* 0x000fea0003800000 */
.L_x_5381:
        /* <DEDUP_REMOVED lines=22> */
.L_x_5363:
        /* <DEDUP_REMOVED lines=20> */
.L_x_5391:
[----:B------:R-:W-:-:S05]  /*9f60*/  IMAD.MOV.U32 R27, RZ, RZ, RZ ;  /* 0x000000ffff1b7224 */ /* 0x000fca00078e00ff */
[----:B------:R0:W-:Y:S01]  /*9f70*/  STG.E.64 [R2.64], R26 ;  /* 0x0000001a02007986 */ /* 0x0001e2000c101b24 */
[----:B------:R-:W-:Y:S05]  /*9f80*/  BRA `(.L_x_5364) ;  /* 0x0000001000007947 */ /* 0x000fea0003800000 */
.L_x_5390:
[----:B------:R0:W-:Y:S02]  /*9f90*/  STG.E [R2.64], R26 ;  /* 0x0000001a02007986 */ /* 0x0001e4000c101924 */
.L_x_5364:
[----:B------:R-:W-:Y:S02]  /*9fa0*/  IADD3 R17, R17, 0x80, RZ ;  /* 0x0000008011117810 */ /* 0x000fe40007ffe0ff */
.L_x_5325:
[----:B------:R-:W-:Y:S05]  /*9fb0*/  BSYNC B6 ;  /* 0x0000000000067941 */ /* 0x000fea0003800000 */
.L_x_5324:
        /* <DEDUP_REMOVED lines=19> */
.L_x_5395:
[----:B------:R-:W-:Y:S01]  /*a0f0*/  STG.E.U8 [R2.64], R24 ;  /* 0x0000001802007986 */ /* 0x000fe2000c101124 */
[----:B------:R-:W-:Y:S05]  /*a100*/  EXIT ;  /* 0x000000000000794d */ /* 0x000fea0003800000 */
.L_x_5394:
        /* <DEDUP_REMOVED lines=9> */
.L_x_5398:
[----:B------:R-:W-:Y:S01]  /*a1a0*/  STG.E [R2.64], R24 ;  /* 0x0000001802007986 */ /* 0x000fe2000c101924 */
[----:B------:R-:W-:Y:S05]  /*a1b0*/  EXIT ;  /* 0x000000000000794d */ /* 0x000fea0003800000 */
.L_x_5397:
[----:B------:R-:W-:Y:S01]  /*a1c0*/  STG.E.U16 [R2.64], R24 ;  /* 0x0000001802007986 */ /* 0x000fe2000c101524 */
[----:B------:R-:W-:Y:S05]  /*a1d0*/  EXIT ;  /* 0x000000000000794d */ /* 0x000fea0003800000 */
.L_x_5393:
        /* <DEDUP_REMOVED lines=9> */
.L_x_5400:
[----:B------:R-:W0:Y:S02]  /*a270*/  I2F.S16 R0, R24 ;  /* 0x0000001800007306 */ /* 0x000e240000101400 */
[----:B0-----:R-:W-:-:S05]  /*a280*/  F2FP.PACK_AB R0, RZ, R0 ;  /* 0x00000000ff00723e */ /* 0x001fca00000000ff */
[----:B------:R-:W-:Y:S01]  /*a290*/  STG.E.U16 [R2.64], R0 ;  /* 0x0000000002007986 */ /* 0x000fe2000c101524 */
[----:B------:R-:W-:Y:S05]  /*a2a0*/  EXIT ;  /* 0x000000000000794d */ /* 0x000fea0003800000 */
.L_x_5399:
        /* <DEDUP_REMOVED lines=10> */
.L_x_5402:
[----:B------:R-:W0:Y:S02]  /*a350*/  I2F.S16 R24, R24 ;  /* 0x0000001800187306 */ /* 0x000e240000101400 */
[----:B0-----:R-:W-:-:S04]  /*a360*/  F2FP.PACK_AB R5, RZ, R24 ;  /* 0x00000018ff05723e */ /* 0x001fc800000000ff */
[----:B------:R-:W-:-:S05]  /*a370*/  PRMT R5, R5, 0x5410, RZ ;  /* 0x0000541005057816 */ /* 0x000fca00000000ff */
[----:B------:R-:W-:Y:S01]  /*a380*/  STG.E [R2.64], R5 ;  /* 0x0000000502007986 */ /* 0x000fe2000c101924 */
[----:B------:R-:W-:Y:S05]  /*a390*/  EXIT ;  /* 0x000000000000794d */ /* 0x000fea0003800000 */
.L_x_5401:
[----:B------:R-:W0:Y:S02]  /*a3a0*/  I2F.F64.S16 R24, R24 ;  /* 0x0000001800187312 */ /* 0x000e240000101c00 */
[----:B0-----:R-:W-:Y:S01]  /*a3b0*/  STG.E.64 [R2.64], R24 ;  /* 0x0000001802007986 */ /* 0x001fe2000c101b24 */
[----:B------:R-:W-:Y:S05]  /*a3c0*/  EXIT ;  /* 0x000000000000794d */ /* 0x000fea0003800000 */
.L_x_5392:
        /* <DEDUP_REMOVED lines=10> */
.L_x_5405:
[----:B------:R-:W0:Y:S01]  /*a470*/  I2F.F64.S16 R24, R24 ;  /* 0x0000001800187312 */ /* 0x000e220000101c00 */
[----:B------:R-:W-:-:S05]  /*a480*/  CS2R R26, SRZ ;  /* 0x00000000001a7805 */ /* 0x000fca000001ff00 */
[----:B0-----:R-:W-:Y:S01]  /*a490*/  STG.E.128 [R2.64], R24 ;  /* 0x0000001802007986 */ /* 0x001fe2000c101d24 */
[----:B------:R-:W-:Y:S05]  /*a4a0*/  EXIT ;  /* 0x000000000000794d */ /* 0x000fea0003800000 */
.L_x_5404:
        /* <DEDUP_REMOVED lines=21> */
.L_x_5409:
[----:B------:R-:W-:Y:S05]  /*a600*/  BSYNC B0 ;  /* 0x0000000000007941 */ /* 0x000fea0003800000 */
.L_x_5408:
[----:B------:R-:W-:-:S05]  /*a610*/  LOP3.LUT R5, R0, R5, RZ, 0xfc, !PT ;  /* 0x0000000500057212 */ /* 0x000fca00078efcff */
[----:B------:R-:W-:Y:S01]  /*a620*/  STG.E.U8 [R2.64], R5 ;  /* 0x0000000502007986 */ /* 0x000fe2000c101124 */
[----:B------:R-:W-:Y:S05]  /*a630*/  EXIT ;  /* 0x000000000000794d */ /* 0x000fea0003800000 */
.L_x_5407:
        /* <DEDUP_REMOVED lines=13> */
.L_x_5411:
[----:B------:R-:W-:Y:S01]  /*a710*/  IMAD.MOV.U32 R0, RZ, RZ, 0x7f ;  /* 0x0000007fff007424 */ /* 0x000fe200078e00ff */
[----:B------:R-:W-:-:S04]  /*a720*/  ISETP.GT.U32.AND P0, PT, R4, 0x7f800000, PT ;  /* 0x7f8000000400780c */ /* 0x000fc80003f04070 */
[----:B------:R-:W-:-:S04]  /*a730*/  SEL R0, R0, 0x7c, P0 ;  /* 0x0000007c00007807 */ /* 0x000fc80000000000 */
.L_x_5412:
[----:B------:R-:W-:Y:S05]  /*a740*/  BSYNC B0 ;  /* 0x0000000000007941 */ /* 0x000fea0003800000 */
.L_x_5410:
[----:B------:R-:W-:-:S04]  /*a750*/  LOP3.LUT R4, R5, 0x80000000, RZ, 0xc0, !PT ;  /* 0x8000000005047812 */ /* 0x000fc800078ec0ff */
[----:B------:R-:W-:-:S04]  /*a760*/  SHF.R.U32.HI R5, RZ, 0x18, R4 ;  /* 0x00000018ff057819 */ /* 0x000fc80000011604 */
[----:B------:R-:W-:-:S05]  /*a770*/  LOP3.LUT R5, R0, R5, RZ, 0xfc, !PT ;  /* 0x0000000500057212 */ /* 0x000fca00078efcff */
[----:B------:R-:W-:Y:S01]  /*a780*/  STG.E.U8 [R2.64], R5 ;  /* 0x0000000502007986 */ /* 0x000fe2000c101124 */
[----:B------:R-:W-:Y:S05]  /*a790*/  EXIT ;  /* 0x000000000000794d */ /* 0x000fea0003800000 */
.L_x_5406:
[----:B------:R-:W0:Y:S02]  /*a7a0*/  I2F.S16 R0, R24 ;  /* 0x0000001800007306 */ /* 0x000e240000101400 */
[----:B0-----:R-:W-:-:S05]  /*a7b0*/  F2FP.BF16.PACK_AB R0, RZ, R0 ;  /* 0x00000000ff00723e */ /* 0x001fca00000010ff */
[----:B------:R-:W-:Y:S01]  /*a7c0*/  STG.E.U16 [R2.64], R0 ;  /* 0x0000000002007986 */ /* 0x000fe2000c101524 */
[----:B------:R-:W-:Y:S05]  /*a7d0*/  EXIT ;  /* 0x000000000000794d */ /* 0x000fea0003800000 */
.L_x_5403:
        /* <DEDUP_REMOVED lines=10> */
.L_x_5415:
        /* <DEDUP_REMOVED lines=17> */
.L_x_5418:
[----:B------:R-:W-:-:S04]  /*a990*/  LOP3.LUT R0, R7, 0x80000000, RZ, 0xc0, !PT ;  /* 0x8000000007007812 */ /* 0x000fc800078ec0ff */
[----:B------:R-:W-:-:S04]  /*a9a0*/  SHF.R.U32.HI R5, RZ, 0x18, R0 ;  /* 0x00000018ff057819 */ /* 0x000fc80000011600 */
[----:B------:R-:W-:-:S04]  /*a9b0*/  LOP3.LUT R4, R4, R5, RZ, 0xfc, !PT ;  /* 0x0000000504047212 */ /* 0x000fc800078efcff */
[----:B------:R-:W-:Y:S02]  /*a9c0*/  PRMT R0, R4, 0x7610, R0 ;  /* 0x0000761004007816 */ /* 0x000fe40000000000 */
.L_x_5417:
[----:B------:R-:W-:Y:S05]  /*a9d0*/  BSYNC B0 ;  /* 0x0000000000007941 */ /* 0x000fea0003800000 */
.L_x_5416:
[----:B------:R-:W-:Y:S01]  /*a9e0*/  STG.E.U8 [R2.64], R0 ;  /* 0x0000000002007986 */ /* 0x000fe2000c101124 */
[----:B------:R-:W-:Y:S05]  /*a9f0*/  EXIT ;  /* 0x000000000000794d */ /* 0x000fea0003800000 */
.L_x_5414:
        /* <DEDUP_REMOVED lines=17> */
.L_x_5421:
[----:B------:R-:W-:-:S04]  /*ab10*/  LOP3.LUT R0, R7, 0x80000000, RZ, 0xc0, !PT ;  /* 0x8000000007007812 */ /* 0x000fc800078ec0ff */
[----:B------:R-:W-:-:S04]  /*ab20*/  SHF.R.U32.HI R5, RZ, 0x18, R0 ;  /* 0x00000018ff057819 */ /* 0x000fc80000011600 */
[----:B------:R-:W-:-:S04]  /*ab30*/  LOP3.LUT R4, R4, R5, RZ, 0xfc, !PT ;  /* 0x0000000504047212 */ /* 0x000fc800078efcff */
[----:B------:R-:W-:Y:S02]  /*ab40*/  PRMT R0, R4, 0x7610, R0 ;  /* 0x0000761004007816 */ /* 0x000fe40000000000 */
.L_x_5420:
[----:B------:R-:W-:Y:S05]  /*ab50*/  BSYNC B0 ;  /* 0x0000000000007941 */ /* 0x000fea0003800000 */
.L_x_5419:
[----:B------:R-:W-:Y:S01]  /*ab60*/  STG.E.U8 [R2.64], R0 ;  /* 0x0000000002007986 */ /* 0x000fe2000c101124 */
[----:B------:R-:W-:Y:S05]  /*ab70*/  EXIT ;  /* 0x000000000000794d */ /* 0x000fea0003800000 */
.L_x_5413:
        /* <DEDUP_REMOVED lines=22> */
.L_x_5396:
        /* <DEDUP_REMOVED lines=20> */
.L_x_5423:
[----:B------:R-:W-:-:S05]  /*ae20*/  IMAD.MOV.U32 R25, RZ, RZ, RZ ;  /* 0x000000ffff197224 */ /* 0x000fca00078e00ff */
[----:B------:R-:W-:Y:S01]  /*ae30*/  STG.E.64 [R2.64], R24 ;  /* 0x0000001802007986 */ /* 0x000fe2000c101b24 */
[----:B------:R-:W-:Y:S05]  /*ae40*/  EXIT ;  /* 0x000000000000794d */ /* 0x000fea0003800000 */
.L_x_5422:
[----:B------:R-:W-:Y:S01]  /*ae50*/  STG.E [R2.64], R24 ;  /* 0x0000001802007986 */ /* 0x000fe2000c101924 */
[----:B------:R-:W-:Y:S05]  /*ae60*/  EXIT ;  /* 0x000000000000794d */ /* 0x000fea0003800000 */
.L_x_5424:
        /* <DEDUP_REMOVED lines=9> */
.L_x_41851:


//--------------------- .text._ZN2at6native18elementwise_kernelILi128ELi4EZNS0_22gpu_kernel_impl_nocastINS0_13BinaryFunctorIffbZZZNS0_23logical_xor_kernel_cudaERNS_14TensorIteratorEENKUlvE0_clEvENKUlvE5_clEvEUlffE_EEEEvRNS_18TensorIteratorBaseERKT_EUliE_EEviT1_ --------------------------
	.section	.text._ZN2at6native18elementwise_kernelILi128ELi4EZNS0_22gpu_kernel_impl_nocastINS0_13BinaryFunctorIffbZZZNS0_23logical_xor_kernel_cudaERNS_14TensorIteratorEENKUlvE0_clEvENKUlvE5_clEvEUlffE_EEEEvRNS_18TensorIteratorBaseERKT_EUliE_EEviT1_,"ax",@progbits
	.sectioninfo	@"SHI_REGISTERS=12"
	.align	128
        .global         _ZN2at6native18elementwise_kernelILi128ELi4EZNS0_22gpu_kernel_impl_nocastINS0_13BinaryFunctorIffbZZZNS0_23logical_xor_kernel_cudaERNS_14TensorIteratorEENKUlvE0_clEvENKUlvE5_clEvEUlffE_EEEEvRNS_18TensorIteratorBaseERKT_EUliE_EEviT1_
        .type           _ZN2at6native18elementwise_kernelILi128ELi4EZNS0_22gpu_kernel_impl_nocastINS0_13BinaryFunctorIffbZZZNS0_23logical_xor_kernel_cudaERNS_14TensorIteratorEENKUlvE0_clEvENKUlvE5_clEvEUlffE_EEEEvRNS_18TensorIteratorBaseERKT_EUliE_EEviT1_,@function
        .size           _ZN2at6native18elementwise_kernelILi128ELi4EZNS0_22gpu_kernel_impl_nocastINS0_13BinaryFunctorIffbZZZNS0_23logical_xor_kernel_cudaERNS_14TensorIteratorEENKUlvE0_clEvENKUlvE5_clEvEUlffE_EEEEvRNS_18TensorIteratorBaseERKT_EUliE_EEviT1_,(.L_x_41852 - _ZN2at6native18elementwise_kernelILi128ELi4EZNS0_22gpu_kernel_impl_nocastINS0_13BinaryFunctorIffbZZZNS0_23logical_xor_kernel_cudaERNS_14TensorIteratorEENKUlvE0_clEvENKUlvE5_clEvEUlffE_EEEEvRNS_18TensorIteratorBaseERKT_EUliE_EEviT1_)
        .other          _ZN2at6native18elementwise_kernelILi128ELi4EZNS0_22gpu_kernel_impl_nocastINS0_13BinaryFunctorIffbZZZNS0_23logical_xor_kernel_cudaERNS_14TensorIteratorEENKUlvE0_clEvENKUlvE5_clEvEUlffE_EEEEvRNS_18TensorIteratorBaseERKT_EUliE_EEviT1_,@"STO_CUDA_ENTRY STV_DEFAULT"
_ZN2at6native18elementwise_kernelILi128ELi4EZNS0_22gpu_kernel_impl_nocastINS0_13BinaryFunctorIffbZZZNS0_23logical_xor_kernel_cudaERNS_14TensorIteratorEENKUlvE0_clEvENKUlvE5_clEvEUlffE_EEEEvRNS_18TensorIteratorBaseERKT_EUliE_EEviT1_:
.text._ZN2at6native18elementwise_kernelILi128ELi4EZNS0_22gpu_kernel_impl_nocastINS0_13BinaryFunctorIffbZZZNS0_23logical_xor_kernel_cudaERNS_14TensorIteratorEENKUlvE0_clEvENKUlvE5_clEvEUlffE_EEEEvRNS_18TensorIteratorBaseERKT_EUliE_EEviT1_:
        /* <DEDUP_REMOVED lines=261> */
.L_x_5427:
[----:B------:R-:W-:Y:S02]  /*1050*/  IADD3 R4, P0, R4, c[0x0][0x3d0], RZ ;  /* 0x0000f40004047a10 */ /* 0x000fe40007f1e0ff */
[----:B------:R-:W-:Y:S02]  /*1060*/  IADD3 R6, P1, R3, c[0x0][0x3d8], RZ ;  /* 0x0000f60003067a10 */ /* 0x000fe40007f3e0ff */
[----:B------:R-:W-:Y:S02]  /*1070*/  IADD3.X R5, RZ, c[0x0][0x3d4], RZ, P0, !PT ;  /* 0x0000f500ff057a10 */ /* 0x000fe400007fe4ff */
[----:B------:R-:W-:-:S03]  /*1080*/  IADD3.X R7, RZ, c[0x0][0x3dc], RZ, P1, !PT ;  /* 0x0000f700ff077a10 */ /* 0x000fc60000ffe4ff */
[----:B------:R-:W2:Y:S04]  /*1090*/  LDG.E R4, [R4.64] ;  /* 0x0000000404047981 */ /* 0x000ea8000c1e1900 */
[----:B------:R-:W3:Y:S01]  /*10a0*/  LDG.E R6, [R6.64] ;  /* 0x0000000406067981 */ /* 0x000ee2000c1e1900 */
[----:B------:R-:W-:Y:S02]  /*10b0*/  IADD3 R2, P2, R2, c[0x0][0x3c8], RZ ;  /* 0x0000f20002027a10 */ /* 0x000fe40007f5e0ff */
[----:B------:R-:W-:Y:S02]  /*10c0*/  IADD3 R0, R0, 0x80, RZ ;  /* 0x0000008000007810 */ /* 0x000fe40007ffe0ff */
[----:B------:R-:W-:Y:S02]  /*10d0*/  IADD3.X R3, RZ, c[0x0][0x3cc], RZ, P2, !PT ;  /* 0x0000f300ff037a10 */ /* 0x000fe400017fe4ff */
[----:B--2---:R-:W-:-:S02]  /*10e0*/  FSETP.NEU.FTZ.AND P0, PT, R4, RZ, PT ;  /* 0x000000ff0400720b */ /* 0x004fc40003f1d000 */
[----:B---3--:R-:W-:-:S04]  /*10f0*/  FSETP.NEU.FTZ.AND P1, PT, R6, RZ, PT ;  /* 0x000000ff0600720b */ /* 0x008fc80003f3d000 */
[----:B------:R-:W-:-:S04]  /*1100*/  PLOP3.LUT P0, PT, P0, P1, PT, 0x28, 0x0 ;  /* 0x000000000000781c */ /* 0x000fc80000702570 */
[----:B------:R-:W-:-:S05]  /*1110*/  SEL R9, RZ, 0x1, !P0 ;  /* 0x00000001ff097807 */ /* 0x000fca0004000000 */
[----:B------:R0:W-:Y:S04]  /*1120*/  STG.E.U8 [R2.64], R9 ;  /* 0x0000000902007986 */ /* 0x0001e8000c101104 */
.L_x_5426:
[----:B------:R-:W-:Y:S05]  /*1130*/  BSYNC B0 ;  /* 0x0000000000007941 */ /* 0x000fea0003800000 */
.L_x_5425:
        /* <DEDUP_REMOVED lines=256> */
.L_x_5430:
        /* <DEDUP_REMOVED lines=269> */
.L_x_5431:
        /* <DEDUP_REMOVED lines=14> */
.L_x_5429:
[----:B------:R-:W-:Y:S05]  /*32f0*/  BSYNC B0 ;  /* 0x0000000000007941 */ /* 0x000fea0003800000 */
.L_x_5428:
        /* <DEDUP_REMOVED lines=255> */
.L_x_5432:
[----:B------:R-:W-:Y:S02]  /*42f0*/  IADD3 R4, P0, R4, c[0x0][0x3d0], RZ ;  /* 0x0000f40004047a10 */ /* 0x000fe40007f1e0ff */
[----:B------:R-:W-:Y:S02]  /*4300*/  IADD3 R6, P1, R3, c[0x0][0x3d8], RZ ;  /* 0x0000f60003067a10 */ /* 0x000fe40007f3e0ff */
[----:B------:R-:W-:Y:S02]  /*4310*/  IADD3.X R5, RZ, c[0x0][0x3d4], RZ, P0, !PT ;  /* 0x0000f500ff057a10 */ /* 0x000fe400007fe4ff */
[----:B------:R-:W-:-:S03]  /*4320*/  IADD3.X R7, RZ, c[0x0][0x3dc], RZ, P1, !PT ;  /* 0x0000f700ff077a10 */ /* 0x000fc60000ffe4ff */
[----:B------:R-:W2:Y:S04]  /*4330*/  LDG.E R4, [R4.64] ;  /* 0x0000000404047981 */ /* 0x000ea8000c1e1900 */
[----:B------:R-:W3:Y:S01]  /*4340*/  LDG.E R6, [R6.64] ;  /* 0x0000000406067981 */ /* 0x000ee2000c1e1900 */
[----:B------:R-:W-:-:S04]  /*4350*/  IADD3 R2, P2, R2, c[0x0][0x3c8], RZ ;  /* 0x0000f20002027a10 */ /* 0x000fc80007f5e0ff */
[----:B------:R-:W-:Y:S02]  /*4360*/  IADD3.X R3, RZ, c[0x0][0x3cc], RZ, P2, !PT ;  /* 0x0000f300ff037a10 */ /* 0x000fe400017fe4ff */
[----:B--2---:R-:W-:Y:S02]  /*4370*/  FSETP.NEU.FTZ.AND P0, PT, R4, RZ, PT ;  /* 0x000000ff0400720b */ /* 0x004fe40003f1d000 */
[----:B---3--:R-:W-:-:S04]  /*4380*/  FSETP.NEU.FTZ.AND P1, PT, R6, RZ, PT ;  /* 0x000000ff0600720b */ /* 0x008fc80003f3d000 */
[----:B------:R-:W-:-:S04]  /*4390*/  PLOP3.LUT P0, PT, P0, P1, PT, 0x28, 0x0 ;  /* 0x000000000000781c */ /* 0x000fc80000702570 */
[----:B------:R-:W-:-:S05]  /*43a0*/  SEL R9, RZ, 0x1, !P0 ;  /* 0x00000001ff097807 */ /* 0x000fca0004000000 */
[----:B------:R-:W-:Y:S01]  /*43b0*/  STG.E.U8 [R2.64], R9 ;  /* 0x0000000902007986 */ /* 0x000fe2000c101104 */
[----:B------:R-:W-:Y:S05]  /*43c0*/  EXIT ;  /* 0x000000000000794d */ /* 0x000fea0003800000 */
.L_x_5433:
        /* <DEDUP_REMOVED lines=11> */
.L_x_41852:


//--------------------- .text._ZN2at6native27unrolled_elementwise_kernelINS0_13BinaryFunctorIffbZZZNS0_23logical_xor_kernel_cudaERNS_14TensorIteratorEENKUlvE0_clEvENKUlvE5_clEvEUlffE_EESt5arrayIPcLm3EELi4E23TrivialOffsetCalculatorILi2EjESC_ILi1EjENS0_6memory15LoadWithoutCastENSF_16StoreWithoutCastEEEviT_T0_T2_T3_T4_T5_ --------------------------
	.section	.text._ZN2at6native27unrolled_elementwise_kernelINS0_13BinaryFunctorIffbZZZNS0_23logical_xor_kernel_cudaERNS_14TensorIteratorEENKUlvE0_clEvENKUlvE5_clEvEUlffE_EESt5arrayIPcLm3EELi4E23TrivialOffsetCalculatorILi2EjESC_ILi1EjENS0_6memory15LoadWithoutCastENSF_16StoreWithoutCastEEEviT_T0_T2_T3_T4_T5_,"ax",@progbits
	.sectioninfo	@"SHI_REGISTERS=25"
	.align	128
        .global         _ZN2at6native27unrolled_elementwise_kernelINS0_13BinaryFunctorIffbZZZNS0_23logical_xor_kernel_cudaERNS_14TensorIteratorEENKUlvE0_clEvENKUlvE5_clEvEUlffE_EESt5arrayIPcLm3EELi4E23TrivialOffsetCalculatorILi2EjESC_ILi1EjENS0_6memory15LoadWithoutCastENSF_16StoreWithoutCastEEEviT_T0_T2_T3_T4_T5_
        .type           _ZN2at6native27unrolled_elementwise_kernelINS0_13BinaryFunctorIffbZZZNS0_23logical_xor_kernel_cudaERNS_14TensorIteratorEENKUlvE0_clEvENKUlvE5_clEvEUlffE_EESt5arrayIPcLm3EELi4E23TrivialOffsetCalculatorILi2EjESC_ILi1EjENS0_6memory15LoadWithoutCastENSF_16StoreWithoutCastEEEviT_T0_T2_T3_T4_T5_,@function
        .size           _ZN2at6native27unrolled_elementwise_kernelINS0_13BinaryFunctorIffbZZZNS0_23logical_xor_kernel_cudaERNS_14TensorIteratorEENKUlvE0_clEvENKUlvE5_clEvEUlffE_EESt5arrayIPcLm3EELi4E23TrivialOffsetCalculatorILi2EjESC_ILi1EjENS0_6memory15LoadWithoutCastENSF_16StoreWithoutCastEEEviT_T0_T2_T3_T4_T5_,(.L_x_41853 - _ZN2at6native27unrolled_elementwise_kernelINS0_13BinaryFunctorIffbZZZNS0_23logical_xor_kernel_cudaERNS_14TensorIteratorEENKUlvE0_clEvENKUlvE5_clEvEUlffE_EESt5arrayIPcLm3EELi4E23TrivialOffsetCalculatorILi2EjESC_ILi1EjENS0_6memory15LoadWithoutCastENSF_16StoreWithoutCastEEEviT_T0_T2_T3_T4_T5_)
        .other          _ZN2at6native27unrolled_elementwise_kernelINS0_13BinaryFunctorIffbZZZNS0_23logical_xor_kernel_cudaERNS_14TensorIteratorEENKUlvE0_clEvENKUlvE5_clEvEUlffE_EESt5arrayIPcLm3EELi4E23TrivialOffsetCalculatorILi2EjESC_ILi1EjENS0_6memory15LoadWithoutCastENSF_16StoreWithoutCastEEEviT_T0_T2_T3_T4_T5_,@"STO_CUDA_ENTRY STV_DEFAULT"
_ZN2at6native27unrolled_elementwise_kernelINS0_13BinaryFunctorIffbZZZNS0_23logical_xor_kernel_cudaERNS_14TensorIteratorEENKUlvE0_clEvENKUlvE5_clEvEUlffE_EESt5arrayIPcLm3EELi4E23TrivialOffsetCalculatorILi2EjESC_ILi1EjENS0_6memory15LoadWithoutCastENSF_16StoreWithoutCastEEEviT_T0_T2_T3_T4_T5_:
.text._ZN2at6native27unrolled_elementwise_kernelINS0_13BinaryFunctorIffbZZZNS0_23logical_xor_kernel_cudaERNS_14TensorIteratorEENKUlvE0_clEvENKUlvE5_clEvEUlffE_EESt5arrayIPcLm3EELi4E23TrivialOffsetCalculatorILi2EjESC_ILi1EjENS0_6memory15LoadWithoutCastENSF_16StoreWithoutCastEEEviT_T0_T2_T3_T4_T5_:
[----:B------:R-:W-:Y:S02]  /*0000*/  IMAD.MOV.U32 R1, RZ, RZ, c[0x0][0x28] ;  /* 0x00000a00ff017624 */ /* 0x000fe400078e00ff */
[----:B------:R-:W0:Y:S01]  /*0010*/  S2R R0, SR_CTAID.X ;  /* 0x0000000000007919 */ /* 0x000e220000002500 */
[----:B------:R-:W-:Y:S01]  /*0020*/  IMAD.MOV.U32 R5, RZ, RZ, -0x200 ;  /* 0xfffffe00ff057424 */ /* 0x000fe200078e00ff */
[----:B------:R-:W-:Y:S01]  /*0030*/  ULDC.64 UR4, c[0x0][0x118] ;  /* 0x0000460000047ab9 */ /* 0x000fe20000000a00 */
[----:B------:R-:W-:Y:S01]  /*0040*/  IMAD.MOV.U32 R20, RZ, RZ, RZ ;  /* 0x000000ffff147224 */ /* 0x000fe200078e00ff */
[----:B------:R-:W1:Y:S01]  /*0050*/  S2R R3, SR_TID.X ;  /* 0x0000000000037919 */ /* 0x000e620000002100 */
[----:B0-----:R-:W-:Y:S02]  /*0060*/  IMAD R2, R0, R5, c[0x0][0x160] ;  /* 0x0000580000027624 */ /* 0x001fe400078e0205 */
[----:B------:R-:W-:Y:S01]  /*0070*/  CS2R R4, SRZ ;  /* 0x0000000000047805 */ /* 0x000fe2000001ff00 */
[----:B-1----:R-:W-:Y:S02]  /*0080*/  IMAD.MOV.U32 R17, RZ, RZ, R3 ;  /* 0x000000ffff117224 */ /* 0x002fe400078e0003 */
[----:B------:R-:W-:-:S13]  /*0090*/  ISETP.GE.AND P4, PT, R3, R2, PT ;  /* 0x000000020300720c */ /* 0x000fda0003f86270 */
[----:B------:R-:W-:Y:S01]  /*00a0*/  @!P4 IMAD R12, R0, 0x200, R17 ;  /* 0x00000200000cc824 */ /* 0x000fe200078e0211 */
[----:B------:R-:W-:Y:S01]  /*00b0*/  @!P4 IADD3 R17, R17, 0x80, RZ ;  /* 0x000000801111c810 */ /* 0x000fe20007ffe0ff */
[----:B------:R-:W-:-:S03]  /*00c0*/  @!P4 IMAD.MOV.U32 R13, RZ, RZ, 0x4 ;  /* 0x00000004ff0dc424 */ /* 0x000fc600078e00ff */
[----:B------:R-:W-:Y:S01]  /*00d0*/  ISETP.GE.AND P0, PT, R17, R2, PT ;  /* 0x000000021100720c */ /* 0x000fe20003f06270 */
[----:B------:R-:W-:-:S04]  /*00e0*/  @!P4 IMAD.WIDE.U32 R10, R12, R13, c[0x0][0x170] ;  /* 0x00005c000c0ac625 */ /* 0x000fc800078e000d */
[----:B------:R-:W-:Y:S01]  /*00f0*/  @!P4 IMAD.WIDE.U32 R12, R12, R13, c[0x0][0x178] ;  /* 0x00005e000c0cc625 */ /* 0x000fe200078e000d */
[----:B------:R0:W2:Y:S04]  /*0100*/  @!P4 LDG.E R20, [R10.64] ;  /* 0x000000040a14c981 */ /* 0x0000a8000c1e1900 */
[----:B------:R1:W3:Y:S03]  /*0110*/  @!P4 LDG.E R4, [R12.64] ;  /* 0x000000040c04c981 */ /* 0x0002e6000c1e1900 */
[----:B------:R-:W-:Y:S01]  /*0120*/  @!P0 IMAD R14, R0, 0x200, R17 ;  /* 0x00000200000e8824 */ /* 0x000fe200078e0211 */
[----:B------:R-:W-:Y:S01]  /*0130*/  @!P0 IADD3 R17, R17, 0x80, RZ ;  /* 0x0000008011118810 */ /* 0x000fe20007ffe0ff */
[----:B------:R-:W-:-:S03]  /*0140*/  @!P0 IMAD.MOV.U32 R15, RZ, RZ, 0x4 ;  /* 0x00000004ff0f8424 */ /* 0x000fc600078e00ff */
[----:B------:R-:W-:Y:S01]  /*0150*/  ISETP.GE.AND P1, PT, R17, R2, PT ;  /* 0x000000021100720c */ /* 0x000fe20003f26270 */
[----:B------:R-:W-:Y:S01]  /*0160*/  @!P0 IMAD.WIDE.U32 R8, R14, R15, c[0x0][0x170] ;  /* 0x00005c000e088625 */ /* 0x000fe200078e000f */
[----:B------:R-:W-:-:S03]  /*0170*/  CS2R R6, SRZ ;  /* 0x0000000000067805 */ /* 0x000fc6000001ff00 */
[----:B------:R-:W-:Y:S01]  /*0180*/  @!P0 IMAD.WIDE.U32 R14, R14, R15, c[0x0][0x178] ;  /* 0x00005e000e0e8625 */ /* 0x000fe200078e000f */
[----:B------:R4:W3:Y:S04]  /*0190*/  @!P0 LDG.E R5, [R8.64] ;  /* 0x0000000408058981 */ /* 0x0008e8000c1e1900 */
[----:B------:R1:W3:Y:S03]  /*01a0*/  @!P0 LDG.E R6, [R14.64] ;  /* 0x000000040e068981 */ /* 0x0002e6000c1e1900 */
[----:B------:R-:W-:Y:S02]  /*01b0*/  @!P1 IMAD R18, R0, 0x200, R17 ;  /* 0x0000020000129824 */ /* 0x000fe400078e0211 */
[----:B------:R-:W-:-:S02]  /*01c0*/  @!P1 IMAD.MOV.U32 R19, RZ, RZ, 0x4 ;  /* 0x00000004ff139424 */ /* 0x000fc400078e00ff */
[----:B------:R-:W-:Y:S02]  /*01d0*/  IMAD.MOV.U32 R16, RZ, RZ, RZ ;  /* 0x000000ffff107224 */ /* 0x000fe400078e00ff */
[----:B0-----:R-:W-:-:S04]  /*01e0*/  @!P1 IMAD.WIDE.U32 R10, R18, R19, c[0x0][0x170] ;  /* 0x00005c00120a9625 */ /* 0x001fc800078e0013 */
[----:B------:R-:W-:Y:S01]  /*01f0*/  @!P1 IMAD.WIDE.U32 R18, R18, R19, c[0x0][0x178] ;  /* 0x00005e0012129625 */ /* 0x000fe200078e0013 */
[----:B------:R0:W3:Y:S04]  /*0200*/  @!P1 LDG.E R7, [R10.64] ;  /* 0x000000040a079981 */ /* 0x0000e8000c1e1900 */
[----:B------:R-:W3:Y:S01]  /*0210*/  @!P1 LDG.E R16, [R18.64] ;  /* 0x0000000412109981 */ /* 0x000ee2000c1e1900 */
[----:B------:R-:W-:-:S04]  /*0220*/  @!P1 IADD3 R17, R17, 0x80, RZ ;  /* 0x0000008011119810 */ /* 0x000fc80007ffe0ff */
[----:B------:R-:W-:Y:S01]  /*0230*/  ISETP.GE.AND P0, PT, R17, R2, PT ;  /* 0x000000021100720c */ /* 0x000fe20003f06270 */
[----:B0-----:R-:W-:Y:S01]  /*0240*/  IMAD.MOV.U32 R11, RZ, RZ, R3 ;  /* 0x000000ffff0b7224 */ /* 0x001fe200078e0003 */
[----:B-1----:R-:W-:-:S11]  /*0250*/  IADD3 R14, R3, 0x80, RZ ;  /* 0x00000080030e7810 */ /* 0x002fd60007ffe0ff */
[----:B------:R-:W-:Y:S02]  /*0260*/  @!P0 IMAD R17, R0, 0x200, R17 ;  /* 0x0000020000118824 */ /* 0x000fe400078e0211 */
[----:B------:R-:W-:-:S04]  /*0270*/  @!P0 IMAD.MOV.U32 R22, RZ, RZ, 0x4 ;  /* 0x00000004ff168424 */ /* 0x000fc800078e00ff */
[----:B------:R-:W-:-:S04]  /*0280*/  @!P0 IMAD.WIDE.U32 R12, R17, R22, c[0x0][0x170] ;  /* 0x00005c00110c8625 */ /* 0x000fc800078e0016 */
[----:B----4-:R-:W-:Y:S02]  /*0290*/  @!P0 IMAD.WIDE.U32 R8, R17, R22, c[0x0][0x178] ;  /* 0x00005e0011088625 */ /* 0x010fe400078e0016 */
[----:B------:R0:W5:Y:S02]  /*02a0*/  @!P0 LDG.E R12, [R12.64] ;  /* 0x000000040c0c8981 */ /* 0x000164000c1e1900 */
[----:B------:R-:W-:Y:S02]  /*02b0*/  @!P4 IMAD.MOV.U32 R11, RZ, RZ, R14 ;  /* 0x000000ffff0bc224 */ /* 0x000fe400078e000e */
[----:B------:R1:W5:Y:S01]  /*02c0*/  @!P0 LDG.E R8, [R8.64] ;  /* 0x0000000408088981 */ /* 0x000362000c1e1900 */
[----:B------:R-:W-:Y:S01]  /*02d0*/  BSSY B0, `(.L_x_5434) ;  /* 0x000001e000007945 */ /* 0x000fe20003800000 */
[----:B--2---:R-:W-:Y:S02]  /*02e0*/  FSETP.NEU.FTZ.AND P2, PT, R20, RZ, PT ;  /* 0x000000ff1400720b */ /* 0x004fe40003f5d000 */
[----:B---3--:R-:W-:Y:S01]  /*02f0*/  FSETP.NEU.FTZ.AND P1, PT, R4, RZ, PT ;  /* 0x000000ff0400720b */ /* 0x008fe20003f3d000 */
[----:B------:R-:W-:-:S03]  /*0300*/  @!P4 IMAD R4, R0, 0x200, R3 ;  /* 0x000002000004c824 */ /* 0x000fc600078e0203 */
[----:B------:R-:W-:Y:S02]  /*0310*/  PLOP3.LUT P2, PT, P2, P1, PT, 0x28, 0x0 ;  /* 0x000000000000781c */ /* 0x000fe40001742570 */
[----:B------:R-:W-:Y:S02]  /*0320*/  @!P4 IADD3 R4, P5, R4, c[0x0][0x168], RZ ;  /* 0x00005a000404ca10 */ /* 0x000fe40007fbe0ff */
[----:B------:R-:W-:Y:S02]  /*0330*/  @!P4 SEL R3, RZ, 0x1, !P2 ;  /* 0x00000001ff03c807 */ /* 0x000fe40005000000 */
[----:B------:R-:W-:Y:S01]  /*0340*/  FSETP.NEU.FTZ.AND P3, PT, R5, RZ, PT ;  /* 0x000000ff0500720b */ /* 0x000fe20003f7d000 */
[----:B------:R-:W-:Y:S01]  /*0350*/  @!P4 IMAD.X R5, RZ, RZ, c[0x0][0x16c], P5 ;  /* 0x00005b00ff05c624 */ /* 0x000fe200028e06ff */
[----:B------:R-:W-:-:S04]  /*0360*/  FSETP.NEU.FTZ.AND P6, PT, R6, RZ, PT ;  /* 0x000000ff0600720b */ /* 0x000fc80003fdd000 */
[----:B------:R2:W-:Y:S01]  /*0370*/  @!P4 STG.E.U8 [R4.64], R3 ;  /* 0x000000030400c986 */ /* 0x0005e2000c101104 */
[----:B------:R-:W-:Y:S02]  /*0380*/  PLOP3.LUT P3, PT, P3, P6, PT, 0x28, 0x0 ;  /* 0x000000000000781c */ /* 0x000fe40001f6c570 */
[----:B------:R-:W-:Y:S02]  /*0390*/  ISETP.GE.AND P6, PT, R11, R2, PT ;  /* 0x000000020b00720c */ /* 0x000fe40003fc6270 */
[----:B------:R-:W-:Y:S02]  /*03a0*/  FSETP.NEU.FTZ.AND P1, PT, R7, RZ, PT ;  /* 0x000000ff0700720b */ /* 0x000fe40003f3d000 */
[----:B------:R-:W-:-:S04]  /*03b0*/  FSETP.NEU.FTZ.AND P2, PT, R16, RZ, PT ;  /* 0x000000ff1000720b */ /* 0x000fc80003f5d000 */
[----:B------:R-:W-:Y:S02]  /*03c0*/  PLOP3.LUT P1, PT, P1, P2, PT, 0x28, 0x0 ;  /* 0x000000000000781c */ /* 0x000fe40000f24570 */
[----:B-1----:R-:W-:Y:S02]  /*03d0*/  SEL R9, RZ, 0x1, !P3 ;  /* 0x00000001ff097807 */ /* 0x002fe40005800000 */
[----:B0-----:R-:W-:Y:S01]  /*03e0*/  SEL R13, RZ, 0x1, !P1 ;  /* 0x00000001ff0d7807 */ /* 0x001fe20004800000 */
[----:B------:R-:W-:Y:S05]  /*03f0*/  @P6 BRA `(.L_x_5435) ;  /* 0x000000b000006947 */ /* 0x000fea0003800000 */
[----:B--2---:R-:W-:Y:S01]  /*0400*/  IMAD R4, R0, 0x200, R11 ;  /* 0x0000020000047824 */ /* 0x004fe200078e020b */
        /* <DEDUP_REMOVED lines=10> */
.L_x_5435:
[----:B--2---:R-:W-:Y:S05]  /*04b0*/  BSYNC B0 ;  /* 0x0000000000007941 */ /* 0x004fea0003800000 */
.L_x_5434:
[----:B------:R-:W-:Y:S02]  /*04c0*/  ISETP.GE.AND P2, PT, R11, R2, PT ;  /* 0x000000020b00720c */ /* 0x000fe40003f46270 */
[----:B-----5:R-:W-:-:S11]  /*04d0*/  FSETP.NEU.AND P1, PT, R12, RZ, !P0 ;  /* 0x000000ff0c00720b */ /* 0x020fd6000472d000 */
[----:B------:R-:W-:Y:S05]  /*04e0*/  @P2 EXIT ;  /* 0x000000000000294d */ /* 0x000fea0003800000 */
[----:B------:R-:W-:Y:S01]  /*04f0*/  IMAD R0, R0, 0x200, R11 ;  /* 0x0000020000007824 */ /* 0x000fe200078e020b */
[----:B------:R-:W-:-:S04]  /*0500*/  FSETP.NEU.AND P0, PT, R8, RZ, !P0 ;  /* 0x000000ff0800720b */ /* 0x000fc8000470d000 */
[----:B------:R-:W-:Y:S02]  /*0510*/  IADD3 R2, P2, R0, c[0x0][0x168], RZ ;  /* 0x00005a0000027a10 */ /* 0x000fe40007f5e0ff */
[----:B------:R-:W-:-:S03]  /*0520*/  PLOP3.LUT P0, PT, P1, P0, PT, 0x28, 0x0 ;  /* 0x000000000000781c */ /* 0x000fc60000f00570 */
[----:B------:R-:W-:Y:S01]  /*0530*/  IMAD.X R3, RZ, RZ, c[0x0][0x16c], P2 ;  /* 0x00005b00ff037624 */ /* 0x000fe200010e06ff */
[----:B0-----:R-:W-:-:S05]  /*0540*/  SEL R5, RZ, 0x1, !P0 ;  /* 0x00000001ff057807 */ /* 0x001fca0004000000 */
[----:B------:R-:W-:Y:S01]  /*0550*/  STG.E.U8 [R2.64], R5 ;  /* 0x0000000502007986 */ /* 0x000fe2000c101104 */
[----:B------:R-:W-:Y:S05]  /*0560*/  EXIT ;  /* 0x000000000000794d */ /* 0x000fea0003800000 */
.L_x_5436:
        /* <DEDUP_REMOVED lines=9> */
.L_x_41853:


//--------------------- .text._ZN2at6native29vectorized_elementwise_kernelILi2ENS0_13BinaryFunctorIffbZZZNS0_23logical_xor_kernel_cudaERNS_14TensorIteratorEENKUlvE0_clEvENKUlvE5_clEvEUlffE_EESt5arrayIPcLm3EEEEviT0_T1_ --------------------------
	.section	.text._ZN2at6native29vectorized_elementwise_kernelILi2ENS0_13BinaryFunctorIffbZZZNS0_23logical_xor_kernel_cudaERNS_14TensorIteratorEENKUlvE0_clEvENKUlvE5_clEvEUlffE_EESt5arrayIPcLm3EEEEviT0_T1_,"ax",@progbits
	.sectioninfo	@"SHI_REGISTERS=32"
	.align	128
        .global         _ZN2at6native29vectorized_elementwise_kernelILi2ENS0_13BinaryFunctorIffbZZZNS0_23logical_xor_kernel_cudaERNS_14TensorIteratorEENKUlvE0_clEvENKUlvE5_clEvEUlffE_EESt5arrayIPcLm3EEEEviT0_T1_
        .type           _ZN2at6native29vectorized_elementwise_kernelILi2ENS0_13BinaryFunctorIffbZZZNS0_23logical_xor_kernel_cudaERNS_14TensorIteratorEENKUlvE0_clEvENKUlvE5_clEvEUlffE_EESt5arrayIPcLm3EEEEviT0_T1_,@function
        .size           _ZN2at6native29vectorized_elementwise_kernelILi2ENS0_13BinaryFunctorIffbZZZNS0_23logical_xor_kernel_cudaERNS_14TensorIteratorEENKUlvE0_clEvENKUlvE5_clEvEUlffE_EESt5arrayIPcLm3EEEEviT0_T1_,(.L_x_41854 - _ZN2at6native29vectorized_elementwise_kernelILi2ENS0_13BinaryFunctorIffbZZZNS0_23logical_xor_kernel_cudaERNS_14TensorIteratorEENKUlvE0_clEvENKUlvE5_clEvEUlffE_EESt5arrayIPcLm3EEEEviT0_T1_)
        .other          _ZN2at6native29vectorized_elementwise_kernelILi2ENS0_13BinaryFunctorIffbZZZNS0_23logical_xor_kernel_cudaERNS_14TensorIteratorEENKUlvE0_clEvENKUlvE5_clEvEUlffE_EESt5arrayIPcLm3EEEEviT0_T1_,@"STO_CUDA_ENTRY STV_DEFAULT"
_ZN2at6native29vectorized_elementwise_kernelILi2ENS0_13BinaryFunctorIffbZZZNS0_23logical_xor_kernel_cudaERNS_14TensorIteratorEENKUlvE0_clEvENKUlvE5_clEvEUlffE_EESt5arrayIPcLm3EEEEviT0_T1_:
.text._ZN2at6native29vectorized_elementwise_kernelILi2ENS0_13BinaryFunctorIffbZZZNS0_23logical_xor_kernel_cudaERNS_14TensorIteratorEENKUlvE0_clEvENKUlvE5_clEvEUlffE_EESt5arrayIPcLm3EEEEviT0_T1_:
        /* <DEDUP_REMOVED lines=13> */
[----:B------:R-:W2:Y:S04]  /*00d0*/  LDG.E.64 R22, [R4.64] ;  /* 0x0000000404167981 */ /* 0x000ea8000c1e1b00 */
[----:B------:R-:W3:Y:S04]  /*00e0*/  LDG.E.64 R14, [R6.64] ;  /* 0x00000004060e7981 */ /* 0x000ee8000c1e1b00 */
[----:B------:R-:W4:Y:S04]  /*00f0*/  LDG.E.64 R8, [R4.64+0x400] ;  /* 0x0004000404087981 */ /* 0x000f28000c1e1b00 */
[----:B------:R-:W5:Y:S04]  /*0100*/  LDG.E.64 R16, [R6.64+0x400] ;  /* 0x0004000406107981 */ /* 0x000f68000c1e1b00 */
[----:B------:R-:W5:Y:S04]  /*0110*/  LDG.E.64 R10, [R4.64+0x800] ;  /* 0x00080004040a7981 */ /* 0x000f68000c1e1b00 */
[----:B------:R0:W5:Y:S04]  /*0120*/  LDG.E.64 R18, [R6.64+0x800] ;  /* 0x0008000406127981 */ /* 0x000168000c1e1b00 */
[----:B------:R-:W5:Y:S04]  /*0130*/  LDG.E.64 R12, [R4.64+0xc00] ;  /* 0x000c0004040c7981 */ /* 0x000f68000c1e1b00 */
[----:B------:R0:W5:Y:S01]  /*0140*/  LDG.E.64 R20, [R6.64+0xc00] ;  /* 0x000c000406147981 */ /* 0x000162000c1e1b00 */
[----:B--2---:R-:W-:-:S02]  /*0150*/  FSETP.NEU.FTZ.AND P4, PT, R22, RZ, PT ;  /* 0x000000ff1600720b */ /* 0x004fc40003f9d000 */
[----:B------:R-:W-:Y:S02]  /*0160*/  FSETP.NEU.FTZ.AND P2, PT, R23, RZ, PT ;  /* 0x000000ff1700720b */ /* 0x000fe40003f5d000 */
[----:B---3--:R-:W-:Y:S02]  /*0170*/  FSETP.NEU.FTZ.AND P1, PT, R14, RZ, PT ;  /* 0x000000ff0e00720b */ /* 0x008fe40003f3d000 */
[----:B------:R-:W-:Y:S02]  /*0180*/  FSETP.NEU.FTZ.AND P3, PT, R15, RZ, PT ;  /* 0x000000ff0f00720b */ /* 0x000fe40003f7d000 */
[----:B------:R-:W-:Y:S02]  /*0190*/  PLOP3.LUT P4, PT, P4, P1, PT, 0x28, 0x0 ;  /* 0x000000000000781c */ /* 0x000fe40002782570 */
[----:B----4-:R-:W-:Y:S02]  /*01a0*/  FSETP.NEU.FTZ.AND P5, PT, R8, RZ, PT ;  /* 0x000000ff0800720b */ /* 0x010fe40003fbd000 */
[----:B------:R-:W-:-:S02]  /*01b0*/  FSETP.NEU.FTZ.AND P0, PT, R9, RZ, PT ;  /* 0x000000ff0900720b */ /* 0x000fc40003f1d000 */
[----:B-----5:R-:W-:Y:S02]  /*01c0*/  FSETP.NEU.FTZ.AND P6, PT, R16, RZ, PT ;  /* 0x000000ff1000720b */ /* 0x020fe40003fdd000 */
[----:B------:R-:W-:Y:S02]  /*01d0*/  FSETP.NEU.FTZ.AND P1, PT, R17, RZ, PT ;  /* 0x000000ff1100720b */ /* 0x000fe40003f3d000 */
[----:B------:R-:W-:Y:S02]  /*01e0*/  PLOP3.LUT P2, PT, P2, P3, PT, 0x28, 0x0 ;  /* 0x000000000000781c */ /* 0x000fe40001746570 */
[----:B0-----:R-:W-:Y:S02]  /*01f0*/  SEL R6, RZ, 0x1, !P4 ;  /* 0x00000001ff067807 */ /* 0x001fe40006000000 */
[----:B------:R-:W-:Y:S02]  /*0200*/  PLOP3.LUT P5, PT, P5, P6, PT, 0x28, 0x0 ;  /* 0x000000000000781c */ /* 0x000fe40002fac570 */
[----:B------:R-:W-:-:S02]  /*0210*/  PLOP3.LUT P1, PT, P0, P1, PT, 0x28, 0x0 ;  /* 0x000000000000781c */ /* 0x000fc40000722570 */
[----:B------:R-:W-:Y:S02]  /*0220*/  FSETP.NEU.FTZ.AND P3, PT, R10, RZ, PT ;  /* 0x000000ff0a00720b */ /* 0x000fe40003f7d000 */
[----:B------:R-:W-:Y:S02]  /*0230*/  FSETP.NEU.FTZ.AND P4, PT, R11, RZ, PT ;  /* 0x000000ff0b00720b */ /* 0x000fe40003f9d000 */
[----:B------:R-:W-:Y:S02]  /*0240*/  FSETP.NEU.FTZ.AND P6, PT, R18, RZ, PT ;  /* 0x000000ff1200720b */ /* 0x000fe40003fdd000 */
[----:B------:R-:W-:Y:S02]  /*0250*/  FSETP.NEU.FTZ.AND P0, PT, R19, RZ, PT ;  /* 0x000000ff1300720b */ /* 0x000fe40003f1d000 */
[----:B------:R-:W-:Y:S02]  /*0260*/  PLOP3.LUT P3, PT, P3, P6, PT, 0x28, 0x0 ;  /* 0x000000000000781c */ /* 0x000fe40001f6c570 */
[----:B------:R-:W-:-:S02]  /*0270*/  PLOP3.LUT P0, PT, P4, P0, PT, 0x28, 0x0 ;  /* 0x000000000000781c */ /* 0x000fc40002700570 */
[----:B------:R-:W-:Y:S02]  /*0280*/  FSETP.NEU.FTZ.AND P6, PT, R12, RZ, PT ;  /* 0x000000ff0c00720b */ /* 0x000fe40003fdd000 */
[----:B------:R-:W-:Y:S02]  /*0290*/  FSETP.NEU.FTZ.AND P4, PT, R20, RZ, PT ;  /* 0x000000ff1400720b */ /* 0x000fe40003f9d000 */
[----:B------:R-:W-:Y:S02]  /*02a0*/  SEL R7, RZ, 0x1, !P2 ;  /* 0x00000001ff077807 */ /* 0x000fe40005000000 */
[----:B------:R-:W-:Y:S02]  /*02b0*/  PLOP3.LUT P6, PT, P6, P4, PT, 0x28, 0x0 ;  /* 0x000000000000781c */ /* 0x000fe400037c8570 */
[----:B------:R-:W-:Y:S02]  /*02c0*/  IADD3 R4, P4, R0, c[0x0][0x168], RZ ;  /* 0x00005a0000047a10 */ /* 0x000fe40007f9e0ff */
[----:B------:R-:W-:-:S02]  /*02d0*/  FSETP.NEU.FTZ.AND P2, PT, R13, RZ, PT ;  /* 0x000000ff0d00720b */ /* 0x000fc40003f5d000 */
[----:B------:R-:W-:Y:S01]  /*02e0*/  SEL R0, RZ, 0x1, !P5 ;  /* 0x00000001ff007807 */ /* 0x000fe20006800000 */
[----:B------:R-:W-:Y:S01]  /*02f0*/  IMAD.X R5, RZ, RZ, c[0x0][0x16c], P4 ;  /* 0x00005b00ff057624 */ /* 0x000fe200020e06ff */
[----:B------:R-:W-:Y:S02]  /*0300*/  FSETP.NEU.FTZ.AND P4, PT, R21, RZ, PT ;  /* 0x000000ff1500720b */ /* 0x000fe40003f9d000 */
[----:B------:R-:W-:Y:S01]  /*0310*/  SEL R9, RZ, 0x1, !P0 ;  /* 0x00000001ff097807 */ /* 0x000fe20004000000 */
[----:B------:R-:W-:Y:S01]  /*0320*/  IMAD.WIDE R2, R2, 0x2, R4 ;  /* 0x0000000202027825 */ /* 0x000fe200078e0204 */
        /* <DEDUP_REMOVED lines=14> */
.L_x_5437:
[----:B------:R-:W0:Y:S01]  /*0410*/  S2R R5, SR_TID.X ;  /* 0x0000000000057919 */ /* 0x000e220000002100 */
[----:B------:R-:W-:Y:S01]  /*0420*/  CS2R R10, SRZ ;  /* 0x00000000000a7805 */ /* 0x000fe2000001ff00 */
[----:B------:R-:W-:Y:S01]  /*0430*/  CS2R R8, SRZ ;  /* 0x0000000000087805 */ /* 0x000fe2000001ff00 */
[----:B------:R-:W-:Y:S01]  /*0440*/  IMAD.MOV.U32 R4, RZ, RZ, RZ ;  /* 0x000000ffff047224 */ /* 0x000fe200078e00ff */
        /* <DEDUP_REMOVED lines=8> */
[----:B------:R-:W-:Y:S01]  /*04d0*/  CS2R R6, SRZ ;  /* 0x0000000000067805 */ /* 0x000fe2000001ff00 */
[----:B------:R0:W2:Y:S04]  /*04e0*/  @!P5 LDG.E R4, [R26.64] ;  /* 0x000000041a04d981 */ /* 0x0000a8000c1e1900 */
[----:B------:R1:W3:Y:S02]  /*04f0*/  @!P5 LDG.E R11, [R12.64] ;  /* 0x000000040c0bd981 */ /* 0x0002e4000c1e1900 */
[----:B------:R-:W-:Y:S01]  /*0500*/  @!P1 IMAD.IADD R18, R0, 0x1, R21 ;  /* 0x0000000100129824 */ /* 0x000fe200078e0215 */
[----:B------:R-:W-:Y:S01]  /*0510*/  @!P1 IADD3 R21, R21, 0x80, RZ ;  /* 0x0000008015159810 */ /* 0x000fe20007ffe0ff */
[----:B------:R-:W-:-:S03]  /*0520*/  @!P1 IMAD.MOV.U32 R19, RZ, RZ, 0x4 ;  /* 0x00000004ff139424 */ /* 0x000fc600078e00ff */
[----:B------:R-:W-:Y:S01]  /*0530*/  ISETP.GE.AND P2, PT, R21, R2, PT ;  /* 0x000000021500720c */ /* 0x000fe20003f46270 */
[----:B------:R-:W-:-:S04]  /*0540*/  @!P1 IMAD.WIDE.U32 R14, R18, R19, c[0x0][0x170] ;  /* 0x00005c00120e9625 */ /* 0x000fc800078e0013 */
[----:B------:R-:W-:Y:S01]  /*0550*/  @!P1 IMAD.WIDE.U32 R18, R18, R19, c[0x0][0x178] ;  /* 0x00005e0012129625 */ /* 0x000fe200078e0013 */
[----:B------:R4:W5:Y:S04]  /*0560*/  @!P1 LDG.E R10, [R14.64] ;  /* 0x000000040e0a9981 */ /* 0x000968000c1e1900 */
[----:B------:R0:W5:Y:S03]  /*0570*/  @!P1 LDG.E R9, [R18.64] ;  /* 0x0000000412099981 */ /* 0x000166000c1e1900 */
[----:B------:R-:W-:Y:S01]  /*0580*/  @!P2 IMAD.IADD R16, R0, 0x1, R21 ;  /* 0x000000010010a824 */ /* 0x000fe200078e0215 */
[----:B------:R-:W-:Y:S01]  /*0590*/  @!P2 IADD3 R21, R21, 0x80, RZ ;  /* 0x000000801515a810 */ /* 0x000fe20007ffe0ff */
[----:B------:R-:W-:-:S03]  /*05a0*/  @!P2 IMAD.MOV.U32 R17, RZ, RZ, 0x4 ;  /* 0x00000004ff11a424 */ /* 0x000fc600078e00ff */
[----:B------:R-:W-:Y:S01]  /*05b0*/  ISETP.GE.AND P3, PT, R21, R2, PT ;  /* 0x000000021500720c */ /* 0x000fe20003f66270 */
[----:B------:R-:W-:-:S12]  /*05c0*/  @!P2 IMAD.WIDE.U32 R24, R16, R17, c[0x0][0x170] ;  /* 0x00005c001018a625 */ /* 0x000fd800078e0011 */
[----:B------:R-:W-:Y:S01]  /*05d0*/  @!P3 IMAD.IADD R20, R0, 0x1, R21 ;  /* 0x000000010014b824 */ /* 0x000fe200078e0215 */
[----:B------:R-:W-:Y:S01]  /*05e0*/  @!P3 IADD3 R21, R21, 0x80, RZ ;  /* 0x000000801515b810 */ /* 0x000fe20007ffe0ff */
[----:B------:R-:W-:Y:S01]  /*05f0*/  @!P2 IMAD.WIDE.U32 R16, R16, R17, c[0x0][0x178] ;  /* 0x00005e001010a625 */ /* 0x000fe200078e0011 */
[----:B------:R0:W5:Y:S02]  /*0600*/  @!P2 LDG.E R8, [R24.64] ;  /* 0x000000041808a981 */ /* 0x000164000c1e1900 */
[C---:B------:R-:W-:Y:S01]  /*0610*/  ISETP.GE.AND P4, PT, R21.reuse, R2, PT ;  /* 0x000000021500720c */ /* 0x040fe20003f86270 */
[----:B------:R-:W-:Y:S01]  /*0620*/  @!P3 IMAD.MOV.U32 R23, RZ, RZ, 0x4 ;  /* 0x00000004ff17b424 */ /* 0x000fe200078e00ff */
[----:B------:R0:W5:Y:S11]  /*0630*/  @!P2 LDG.E R7, [R16.64] ;  /* 0x000000041007a981 */ /* 0x000176000c1e1900 */
[----:B------:R-:W-:Y:S01]  /*0640*/  @!P4 IMAD.IADD R22, R0, 0x1, R21 ;  /* 0x000000010016c824 */ /* 0x000fe200078e0215 */
[----:B------:R-:W-:-:S04]  /*0650*/  @!P4 IADD3 R21, R21, 0x80, RZ ;  /* 0x000000801515c810 */ /* 0x000fc80007ffe0ff */
[----:B------:R-:W-:-:S13]  /*0660*/  ISETP.GE.AND P0, PT, R21, R2, PT ;  /* 0x000000021500720c */ /* 0x000fda0003f06270 */
[----:B------:R-:W-:Y:S01]  /*0670*/  @!P0 IMAD.IADD R28, R0, 0x1, R21 ;  /* 0x00000001001c8824 */ /* 0x000fe200078e0215 */
[----:B------:R-:W-:-:S04]  /*0680*/  @!P0 IADD3 R21, R21, 0x80, RZ ;  /* 0x0000008015158810 */ /* 0x000fc80007ffe0ff */
[----:B------:R-:W-:Y:S01]  /*0690*/  ISETP.GE.AND P1, PT, R21, R2, PT ;  /* 0x000000021500720c */ /* 0x000fe20003f26270 */
[----:B0-----:R-:W-:Y:S02]  /*06a0*/  @!P4 IMAD.MOV.U32 R27, RZ, RZ, 0x4 ;  /* 0x00000004ff1bc424 */ /* 0x001fe400078e00ff */
[----:B----4-:R-:W-:Y:S01]  /*06b0*/  @!P3 IMAD.WIDE.U32 R14, R20, R23, c[0x0][0x170] ;  /* 0x00005c00140eb625 */ /* 0x010fe200078e0017 */
[----:B------:R-:W-:-:S03]  /*06c0*/  CS2R R24, SRZ ;  /* 0x0000000000187805 */ /* 0x000fc6000001ff00 */
[----:B-1----:R-:W-:Y:S01]  /*06d0*/  @!P3 IMAD.WIDE.U32 R12, R20, R23, c[0x0][0x178] ;  /* 0x00005e00140cb625 */ /* 0x002fe200078e0017 */
[----:B------:R0:W4:Y:S05]  /*06e0*/  @!P3 LDG.E R6, [R14.64] ;  /* 0x000000040e06b981 */ /* 0x00012a000c1e1900 */
[----:B------:R-:W-:Y:S01]  /*06f0*/  @!P1 IMAD.IADD R29, R0, 0x1, R21 ;  /* 0x00000001001d9824 */ /* 0x000fe200078e0215 */
[----:B------:R-:W-:Y:S01]  /*0700*/  @!P1 IADD3 R21, R21, 0x80, RZ ;  /* 0x0000008015159810 */ /* 0x000fe20007ffe0ff */
[----:B------:R-:W-:Y:S02]  /*0710*/  IMAD.MOV.U32 R20, RZ, RZ, RZ ;  /* 0x000000ffff147224 */ /* 0x000fe400078e00ff */
[----:B------:R-:W-:Y:S01]  /*0720*/  IMAD.MOV.U32 R3, RZ, RZ, RZ ;  /* 0x000000ffff037224 */ /* 0x000fe200078e00ff */
[----:B------:R-:W-:Y:S01]  /*0730*/  ISETP.GE.AND P2, PT, R21, R2, PT ;  /* 0x000000021500720c */ /* 0x000fe20003f46270 */
[----:B------:R-:W-:-:S04]  /*0740*/  @!P4 IMAD.WIDE.U32 R18, R22, R27, c[0x0][0x170] ;  /* 0x00005c001612c625 */ /* 0x000fc800078e001b */
[----:B------:R-:W-:Y:S01]  /*0750*/  @!P4 IMAD.WIDE.U32 R22, R22, R27, c[0x0][0x178] ;  /* 0x00005e001616c625 */ /* 0x000fe200078e001b */
[----:B------:R1:W4:Y:S03]  /*0760*/  @!P4 LDG.E R20, [R18.64] ;  /* 0x000000041214c981 */ /* 0x000326000c1e1900 */
[----:B------:R-:W-:Y:S01]  /*0770*/  @!P0 IMAD.MOV.U32 R27, RZ, RZ, 0x4 ;  /* 0x00000004ff1b8424 */ /* 0x000fe200078e00ff */
[----:B------:R1:W4:Y:S01]  /*0780*/  @!P3 LDG.E R3, [R12.64] ;  /* 0x000000040c03b981 */ /* 0x000322000c1e1900 */
[----:B------:R-:W-:Y:S02]  /*0790*/  IMAD.MOV.U32 R26, RZ, RZ, RZ ;  /* 0x000000ffff1a7224 */ /* 0x000fe400078e00ff */
[CC--:B0-----:R-:W-:Y:S01]  /*07a0*/  @!P0 IMAD.WIDE.U32 R14, R28.reuse, R27.reuse, c[0x0][0x178] ;  /* 0x00005e001c0e8625 */ /* 0x0c1fe200078e001b */
[----:B------:R0:W4:Y:S03]  /*07b0*/  @!P4 LDG.E R24, [R22.64] ;  /* 0x000000041618c981 */ /* 0x000126000c1e1900 */
[----:B-1----:R-:W-:Y:S01]  /*07c0*/  @!P1 IMAD.MOV.U32 R18, RZ, RZ, 0x4 ;  /* 0x00000004ff129424 */ /* 0x002fe200078e00ff */
[----:B------:R-:W4:Y:S01]  /*07d0*/  @!P0 LDG.E R25, [R14.64] ;  /* 0x000000040e198981 */ /* 0x000f22000c1e1900 */
[----:B------:R-:W-:-:S04]  /*07e0*/  @!P0 IMAD.WIDE.U32 R12, R28, R27, c[0x0][0x170] ;  /* 0x00005c001c0c8625 */ /* 0x000fc800078e001b */
[CC--:B------:R-:W-:Y:S01]  /*07f0*/  @!P1 IMAD.WIDE.U32 R16, R29.reuse, R18.reuse, c[0x0][0x170] ;  /* 0x00005c001d109625 */ /* 0x0c0fe200078e0012 */
[----:B------:R1:W4:Y:S03]  /*0800*/  @!P0 LDG.E R26, [R12.64] ;  /* 0x000000040c1a8981 */ /* 0x000326000c1e1900 */
[----:B------:R-:W-:Y:S02]  /*0810*/  IMAD.MOV.U32 R28, RZ, RZ, RZ ;  /* 0x000000ffff1c7224 */ /* 0x000fe400078e00ff */
[----:B------:R-:W-:Y:S02]  /*0820*/  IMAD.MOV.U32 R27, RZ, RZ, RZ ;  /* 0x000000ffff1b7224 */ /* 0x000fe400078e00ff */
[----:B------:R-:W-:Y:S02]  /*0830*/  @!P1 IMAD.WIDE.U32 R18, R29, R18, c[0x0][0x178] ;  /* 0x00005e001d129625 */ /* 0x000fe400078e0012 */
[----:B------:R-:W4:Y:S02]  /*0840*/  @!P1 LDG.E R28, [R16.64] ;  /* 0x00000004101c9981 */ /* 0x000f24000c1e1900 */
[----:B------:R-:W-:-:S02]  /*0850*/  @!P2 IMAD.IADD R21, R0, 0x1, R21 ;  /* 0x000000010015a824 */ /* 0x000fc400078e0215 */
[----:B------:R-:W-:Y:S01]  /*0860*/  @!P2 IMAD.MOV.U32 R29, RZ, RZ, 0x4 ;  /* 0x00000004ff1da424 */ /* 0x000fe200078e00ff */
[----:B------:R-:W4:Y:S03]  /*0870*/  @!P1 LDG.E R27, [R18.64] ;  /* 0x00000004121b9981 */ /* 0x000f26000c1e1900 */
[----:B0-----:R-:W-:-:S04]  /*0880*/  @!P2 IMAD.WIDE.U32 R22, R21, R29, c[0x0][0x170] ;  /* 0x00005c001516a625 */ /* 0x001fc800078e001d */
[----:B-1----:R-:W-:Y:S02]  /*0890*/  @!P2 IMAD.WIDE.U32 R12, R21, R29, c[0x0][0x178] ;  /* 0x00005e00150ca625 */ /* 0x002fe400078e001d */
[----:B------:R-:W4:Y:S04]  /*08a0*/  @!P2 LDG.E R22, [R22.64] ;  /* 0x000000041616a981 */ /* 0x000f28000c1e1900 */
[----:B------:R0:W4:Y:S01]  /*08b0*/  @!P2 LDG.E R12, [R12.64] ;  /* 0x000000040c0ca981 */ /* 0x000122000c1e1900 */
[----:B------:R-:W-:Y:S01]  /*08c0*/  BSSY B0, `(.L_x_5438) ;  /* 0x0000052000007945 */ /* 0x000fe20003800000 */
[----:B------:R-:W-:Y:S01]  /*08d0*/  BSSY B1, `(.L_x_5439) ;  /* 0x000004a000017945 */ /* 0x000fe20003800000 */
[----:B--2---:R-:W-:Y:S02]  /*08e0*/  FSETP.NEU.FTZ.AND P4, PT, R4, RZ, PT ;  /* 0x000000ff0400720b */ /* 0x004fe40003f9d000 */
[----:B---3--:R-:W-:-:S04]  /*08f0*/  FSETP.NEU.FTZ.AND P3, PT, R11, RZ, PT ;  /* 0x000000ff0b00720b */ /* 0x008fc80003f7d000 */
[----:B------:R-:W-:Y:S02]  /*0900*/  PLOP3.LUT P3, PT, P4, P3, PT, 0x28, 0x0 ;  /* 0x000000000000781c */ /* 0x000fe40002766570 */
[----:B-----5:R-:W-:Y:S02]  /*0910*/  FSETP.NEU.FTZ.AND P0, PT, R10, RZ, PT ;  /* 0x000000ff0a00720b */ /* 0x020fe40003f1d000 */
[----:B------:R-:W-:-:S04]  /*0920*/  FSETP.NEU.FTZ.AND P1, PT, R9, RZ, PT ;  /* 0x000000ff0900720b */ /* 0x000fc80003f3d000 */
[----:B------:R-:W-:-:S04]  /*0930*/  PLOP3.LUT P0, PT, P0, P1, PT, 0x28, 0x0 ;  /* 0x000000000000781c */ /* 0x000fc80000702570 */
[----:B------:R-:W-:Y:S02]  /*0940*/  SEL R11, RZ, 0x1, !P0 ;  /* 0x00000001ff0b7807 */ /* 0x000fe40004000000 */
[----:B------:R-:W-:Y:S02]  /*0950*/  @!P5 SEL R9, RZ, 0x1, !P3 ;  /* 0x00000001ff09d807 */ /* 0x000fe40005800000 */
[----:B------:R-:W-:Y:S02]  /*0960*/  FSETP.NEU.FTZ.AND P4, PT, R8, RZ, PT ;  /* 0x000000ff0800720b */ /* 0x000fe40003f9d000 */
[----:B------:R-:W-:-:S04]  /*0970*/  FSETP.NEU.FTZ.AND P1, PT, R7, RZ, PT ;  /* 0x000000ff0700720b */ /* 0x000fc80003f3d000 */
[----:B------:R-:W-:-:S04]  /*0980*/  PLOP3.LUT P4, PT, P4, P1, PT, 0x28, 0x0 ;  /* 0x000000000000781c */ /* 0x000fc80002782570 */
[----:B0-----:R-:W-:Y:S02]  /*0990*/  SEL R13, RZ, 0x1, !P4 ;  /* 0x00000001ff0d7807 */ /* 0x001fe40006000000 */
[----:B----4-:R-:W-:Y:S01]  /*09a0*/  FSETP.NEU.FTZ.AND P1, PT, R6, RZ, PT ;  /* 0x000000ff0600720b */ /* 0x010fe20003f3d000 */
[----:B------:R-:W-:Y:S01]  /*09b0*/  @!P5 IMAD.IADD R6, R0, 0x1, R5 ;  /* 0x000000010006d824 */ /* 0x000fe200078e0205 */
[----:B------:R-:W-:Y:S02]  /*09c0*/  FSETP.NEU.FTZ.AND P0, PT, R20, RZ, PT ;  /* 0x000000ff1400720b */ /* 0x000fe40003f1d000 */
[----:B------:R-:W-:Y:S02]  /*09d0*/  FSETP.NEU.FTZ.AND P6, PT, R3, RZ, PT ;  /* 0x000000ff0300720b */ /* 0x000fe40003fdd000 */
[----:B------:R-:W-:Y:S02]  /*09e0*/  FSETP.NEU.FTZ.AND P4, PT, R24, RZ, PT ;  /* 0x000000ff1800720b */ /* 0x000fe40003f9d000 */
[----:B------:R-:W-:-:S02]  /*09f0*/  PLOP3.LUT P1, PT, P1, P6, PT, 0x28, 0x0 ;  /* 0x000000000000781c */ /* 0x000fc40000f2c570 */
[----:B------:R-:W-:Y:S02]  /*0a00*/  PLOP3.LUT P0, PT, P0, P4, PT, 0x28, 0x0 ;  /* 0x000000000000781c */ /* 0x000fe40000708570 */
[----:B------:R-:W-:Y:S02]  /*0a10*/  @!P5 IADD3 R6, P6, R6, c[0x0][0x168], RZ ;  /* 0x00005a000606da10 */ /* 0x000fe40007fde0ff */
[----:B------:R-:W-:Y:S02]  /*0a20*/  FSETP.NEU.FTZ.AND P3, PT, R25, RZ, PT ;  /* 0x000000ff1900720b */ /* 0x000fe40003f7d000 */
[----:B------:R-:W-:Y:S01]  /*0a30*/  FSETP.NEU.FTZ.AND P4, PT, R26, RZ, PT ;  /* 0x000000ff1a00720b */ /* 0x000fe20003f9d000 */
[----:B------:R-:W-:Y:S01]  /*0a40*/  @!P5 IMAD.X R7, RZ, RZ, c[0x0][0x16c], P6 ;  /* 0x00005b00ff07d624 */ /* 0x000fe200030e06ff */
[----:B------:R-:W-:Y:S02]  /*0a50*/  IADD3 R3, R5, 0x80, RZ ;  /* 0x0000008005037810 */ /* 0x000fe40007ffe0ff */
[----:B------:R-:W-:-:S02]  /*0a60*/  PLOP3.LUT P3, PT, P4, P3, PT, 0x28, 0x0 ;  /* 0x000000000000781c */ /* 0x000fc40002766570 */
[----:B------:R-:W-:Y:S02]  /*0a70*/  FSETP.NEU.FTZ.AND P6, PT, R28, RZ, PT ;  /* 0x000000ff1c00720b */ /* 0x000fe40003fdd000 */
[----:B------:R-:W-:Y:S01]  /*0a80*/  FSETP.NEU.FTZ.AND P4, PT, R27, RZ, PT ;  /* 0x000000ff1b00720b */ /* 0x000fe20003f9d000 */
[----:B------:R-:W-:-:S03]  /*0a90*/  @!P5 IMAD.MOV.U32 R5, RZ, RZ, R3 ;  /* 0x000000ffff05d224 */ /* 0x000fc600078e0003 */
[----:B------:R-:W-:Y:S02]  /*0aa0*/  PLOP3.LUT P4, PT, P6, P4, PT, 0x28, 0x0 ;  /* 0x000000000000781c */ /* 0x000fe40003788570 */
[----:B------:R-:W-:Y:S02]  /*0ab0*/  FSETP.NEU.AND P6, PT, R22, RZ, !P2 ;  /* 0x000000ff1600720b */ /* 0x000fe400057cd000 */
[----:B------:R-:W-:-:S04]  /*0ac0*/  FSETP.NEU.AND P2, PT, R12, RZ, !P2 ;  /* 0x000000ff0c00720b */ /* 0x000fc8000574d000 */
[----:B------:R-:W-:Y:S02]  /*0ad0*/  PLOP3.LUT P6, PT, P6, P2, PT, 0x28, 0x0 ;  /* 0x000000000000781c */ /* 0x000fe400037c4570 */
[----:B------:R-:W-:Y:S01]  /*0ae0*/  ISETP.GE.AND P2, PT, R5, R2, PT ;  /* 0x000000020500720c */ /* 0x000fe20003f46270 */
[----:B------:R0:W-:Y:S01]  /*0af0*/  @!P5 STG.E.U8 [R6.64], R9 ;  /* 0x000000090600d986 */ /* 0x0001e2000c101104 */
[----:B------:R-:W-:Y:S02]  /*0b00*/  SEL R3, RZ, 0x1, !P1 ;  /* 0x00000001ff037807 */ /* 0x000fe40004800000 */
[----:B------:R-:W-:Y:S02]  /*0b10*/  SEL R15, RZ, 0x1, !P0 ;  /* 0x00000001ff0f7807 */ /* 0x000fe40004000000 */
[----:B------:R-:W-:Y:S02]  /*0b20*/  SEL R17, RZ, 0x1, !P4 ;  /* 0x00000001ff117807 */ /* 0x000fe40006000000 */
[----:B0-----:R-:W-:-:S05]  /*0b30*/  SEL R9, RZ, 0x1, !P3 ;  /* 0x00000001ff097807 */ /* 0x001fca0005800000 */
        /* <DEDUP_REMOVED lines=13> */
.L_x_5440:
[----:B------:R-:W-:-:S13]  /*0c10*/  ISETP.GE.AND P0, PT, R5, R2, PT ;  /* 0x000000020500720c */ /* 0x000fda0003f06270 */
[----:B------:R-:W-:Y:S05]  /*0c20*/  @P0 BRA `(.L_x_5442) ;  /* 0x000000c000000947 */ /* 0x000fea0003800000 */
[----:B0-----:R-:W-:Y:S01]  /*0c30*/  IMAD.IADD R6, R0, 0x1, R5 ;  /* 0x0000000100067824 */ /* 0x001fe200078e0205 */
[----:B------:R-:W-:-:S04]  /*0c40*/  IADD3 R5, R5, 0x80, RZ ;  /* 0x0000008005057810 */ /* 0x000fc80007ffe0ff */
[----:B------:R-:W-:-:S05]  /*0c50*/  IADD3 R6, P0, R6, c[0x0][0x168], RZ ;  /* 0x00005a0006067a10 */ /* 0x000fca0007f1e0ff */
[----:B------:R-:W-:-:S05]  /*0c60*/  IMAD.X R7, RZ, RZ, c[0x0][0x16c], P0 ;  /* 0x00005b00ff077624 */ /* 0x000fca00000e06ff */
[----:B------:R0:W-:Y:S03]  /*0c70*/  STG.E.U8 [R6.64], R3 ;  /* 0x0000000306007986 */ /* 0x0001e6000c101104 */
.L_x_5441:
[----:B------:R-:W-:-:S13]  /*0c80*/  ISETP.GE.AND P0, PT, R5, R2, PT ;  /* 0x000000020500720c */ /* 0x000fda0003f06270 */
[----:B------:R-:W-:Y:S05]  /*0c90*/  @P0 BRA `(.L_x_5443) ;  /* 0x000000d000000947 */ /* 0x000fea0003800000 */
[----:B0-----:R-:W-:Y:S01]  /*0ca0*/  IMAD.IADD R6, R0, 0x1, R5 ;  /* 0x0000000100067824 */ /* 0x001fe200078e0205 */
[----:B------:R-:W-:-:S04]  /*0cb0*/  IADD3 R5, R5, 0x80, RZ ;  /* 0x0000008005057810 */ /* 0x000fc80007ffe0ff */
[----:B------:R-:W-:-:S05]  /*0cc0*/  IADD3 R6, P0, R6, c[0x0][0x168], RZ ;  /* 0x00005a0006067a10 */ /* 0x000fca0007f1e0ff */
[----:B------:R-:W-:-:S05]  /*0cd0*/  IMAD.X R7, RZ, RZ, c[0x0][0x16c], P0 ;  /* 0x00005b00ff077624 */ /* 0x000fca00000e06ff */
[----:B------:R0:W-:Y:S03]  /*0ce0*/  STG.E.U8 [R6.64], R15 ;  /* 0x0000000f06007986 */ /* 0x0001e6000c101104 */
.L_x_5442:
        /* <DEDUP_REMOVED lines=8> */
.L_x_5443:
[----:B------:R-:W-:Y:S05]  /*0d70*/  BSYNC B1 ;  /* 0x0000000000017941 */ /* 0x000fea0003800000 */
.L_x_5439:
[----:B------:R-:W-:-:S13]  /*0d80*/  ISETP.GE.AND P0, PT, R5, R2, PT ;  /* 0x000000020500720c */ /* 0x000fda0003f06270 */
[----:B0-----:R-:W-:Y:S01]  /*0d90*/  @!P0 IMAD.IADD R6, R0, 0x1, R5 ;  /* 0x0000000100068824 */ /* 0x001fe200078e0205 */
[----:B------:R-:W-:-:S04]  /*0da0*/  @!P0 IADD3 R5, R5, 0x80, RZ ;  /* 0x0000008005058810 */ /* 0x000fc80007ffe0ff */
[----:B------:R-:W-:-:S05]  /*0db0*/  @!P0 IADD3 R6, P1, R6, c[0x0][0x168], RZ ;  /* 0x00005a0006068a10 */ /* 0x000fca0007f3e0ff */
[----:B------:R-:W-:-:S05]  /*0dc0*/  @!P0 IMAD.X R7, RZ, RZ, c[0x0][0x16c], P1 ;  /* 0x00005b00ff078624 */ /* 0x000fca00008e06ff */
[----:B------:R0:W-:Y:S03]  /*0dd0*/  @!P0 STG.E.U8 [R6.64], R17 ;  /* 0x0000001106008986 */ /* 0x0001e6000c101104 */
.L_x_5444:
[----:B------:R-:W-:Y:S05]  /*0de0*/  BSYNC B0 ;  /* 0x0000000000007941 */ /* 0x000fea0003800000 */
.L_x_5438:
[----:B------:R-:W-:Y:S01]  /*0df0*/  WARPSYNC 0xffffffff ;  /* 0xffffffff00007948 */ /* 0x000fe20003800000 */
[----:B------:R-:W-:-:S13]  /*0e00*/  ISETP.GE.AND P0, PT, R5, R2, PT ;  /* 0x000000020500720c */ /* 0x000fda0003f06270 */
[----:B------:R-:W-:Y:S05]  /*0e10*/  @P0 EXIT ;  /* 0x000000000000094d */ /* 0x000fea0003800000 */
[----:B------:R-:W-:Y:S01]  /*0e20*/  IMAD.IADD R0, R0, 0x1, R5 ;  /* 0x0000000100007824 */ /* 0x000fe200078e0205 */
[----:B------:R-:W-:-:S04]  /*0e30*/  SEL R5, RZ, 0x1, !P6 ;  /* 0x00000001ff057807 */ /* 0x000fc80007000000 */
[----:B------:R-:W-:-:S05]  /*0e40*/  IADD3 R2, P0, R0, c[0x0][0x168], RZ ;  /* 0x00005a0000027a10 */ /* 0x000fca0007f1e0ff */
[----:B------:R-:W-:-:S05]  /*0e50*/  IMAD.X R3, RZ, RZ, c[0x0][0x16c], P0 ;  /* 0x00005b00ff037624 */ /* 0x000fca00000e06ff */
[----:B------:R-:W-:Y:S01]  /*0e60*/  STG.E.U8 [R2.64], R5 ;  /* 0x0000000502007986 */ /* 0x000fe2000c101104 */
[----:B------:R-:W-:Y:S05]  /*0e70*/  EXIT ;  /* 0x000000000000794d */ /* 0x000fea0003800000 */
.L_x_5445:
        /* <DEDUP_REMOVED lines=16> */
.L_x_41854:


//--------------------- .text._ZN2at6native29vectorized_elementwise_kernelILi4ENS0_13BinaryFunctorIffbZZZNS0_23logical_xor_kernel_cudaERNS_14TensorIteratorEENKUlvE0_clEvENKUlvE5_clEvEUlffE_EESt5arrayIPcLm3EEEEviT0_T1_ --------------------------
	.section	.text._ZN2at6native29vectorized_elementwise_kernelILi4ENS0_13BinaryFunctorIffbZZZNS0_23logical_xor_kernel_cudaERNS_14TensorIteratorEENKUlvE0_clEvENKUlvE5_clEvEUlffE_EESt5arrayIPcLm3EEEEviT0_T1_,"ax",@progbits
	.sectioninfo	@"SHI_REGISTERS=32"
	.align	128
        .global         _ZN2at6native29vectorized_elementwise_kernelILi4ENS0_13BinaryFunctorIffbZZZNS0_23logical_xor_kernel_cudaERNS_14TensorIteratorEENKUlvE0_clEvENKUlvE5_clEvEUlffE_EESt5arrayIPcLm3EEEEviT0_T1_
        .type           _ZN2at6native29vectorized_elementwise_kernelILi4ENS0_13BinaryFunctorIffbZZZNS0_23logical_xor_kernel_cudaERNS_14TensorIteratorEENKUlvE0_clEvENKUlvE5_clEvEUlffE_EESt5arrayIPcLm3EEEEviT0_T1_,@function
        .size           _ZN2at6native29vectorized_elementwise_kernelILi4ENS0_13BinaryFunctorIffbZZZNS0_23logical_xor_kernel_cudaERNS_14TensorIteratorEENKUlvE0_clEvENKUlvE5_clEvEUlffE_EESt5arrayIPcLm3EEEEviT0_T1_,(.L_x_41855 - _ZN2at6native29vectorized_elementwise_kernelILi4ENS0_13BinaryFunctorIffbZZZNS0_23logical_xor_kernel_cudaERNS_14TensorIteratorEENKUlvE0_clEvENKUlvE5_clEvEUlffE_EESt5arrayIPcLm3EEEEviT0_T1_)
        .other          _ZN2at6native29vectorized_elementwise_kernelILi4ENS0_13BinaryFunctorIffbZZZNS0_23logical_xor_kernel_cudaERNS_14TensorIteratorEENKUlvE0_clEvENKUlvE5_clEvEUlffE_EESt5arrayIPcLm3EEEEviT0_T1_,@"STO_CUDA_ENTRY STV_DEFAULT"
_ZN2at6native29vectorized_elementwise_kernelILi4ENS0_13BinaryFunctorIffbZZZNS0_23logical_xor_kernel_cudaERNS_14TensorIteratorEENKUlvE0_clEvENKUlvE5_clEvEUlffE_EESt5arrayIPcLm3EEEEviT0_T1_:
.text._ZN2at6native29vectorized_elementwise_kernelILi4ENS0_13BinaryFunctorIffbZZZNS0_23logical_xor_kernel_cudaERNS_14TensorIteratorEENKUlvE0_clEvENKUlvE5_clEvEUlffE_EESt5arrayIPcLm3EEEEviT0_T1_:
        /* <DEDUP_REMOVED lines=13> */
[----:B------:R-:W2:Y:S04]  /*00d0*/  LDG.E.128 R16, [R20.64] ;  /* 0x0000000414107981 */ /* 0x000ea8000c1e1d00 */
[----:B------:R-:W3:Y:S04]  /*00e0*/  LDG.E.128 R4, [R22.64] ;  /* 0x0000000416047981 */ /* 0x000ee8000c1e1d00 */
[----:B------:R-:W4:Y:S04]  /*00f0*/  LDG.E.128 R8, [R20.64+0x800] ;  /* 0x0008000414087981 */ /* 0x000f28000c1e1d00 */
[----:B------:R-:W5:Y:S01]  /*0100*/  LDG.E.128 R12, [R22.64+0x800] ;  /* 0x00080004160c7981 */ /* 0x000f62000c1e1d00 */
[----:B--2---:R-:W-:-:S02]  /*0110*/  FSETP.NEU.FTZ.AND P3, PT, R16, RZ, PT ;  /* 0x000000ff1000720b */ /* 0x004fc40003f7d000 */
[----:B------:R-:W-:Y:S02]  /*0120*/  FSETP.NEU.FTZ.AND P6, PT, R17, RZ, PT ;  /* 0x000000ff1100720b */ /* 0x000fe40003fdd000 */
[----:B---3--:R-:W-:Y:S02]  /*0130*/  FSETP.NEU.FTZ.AND P1, PT, R4, RZ, PT ;  /* 0x000000ff0400720b */ /* 0x008fe40003f3d000 */
[----:B------:R-:W-:Y:S02]  /*0140*/  FSETP.NEU.FTZ.AND P2, PT, R5, RZ, PT ;  /* 0x000000ff0500720b */ /* 0x000fe40003f5d000 */
[----:B------:R-:W-:Y:S02]  /*0150*/  PLOP3.LUT P3, PT, P3, P1, PT, 0x28, 0x0 ;  /* 0x000000000000781c */ /* 0x000fe40001f62570 */
[----:B------:R-:W-:Y:S02]  /*0160*/  FSETP.NEU.FTZ.AND P5, PT, R18, RZ, PT ;  /* 0x000000ff1200720b */ /* 0x000fe40003fbd000 */
[----:B------:R-:W-:-:S02]  /*0170*/  FSETP.NEU.FTZ.AND P4, PT, R6, RZ, PT ;  /* 0x000000ff0600720b */ /* 0x000fc40003f9d000 */
[----:B------:R-:W-:Y:S02]  /*0180*/  PLOP3.LUT P6, PT, P6, P2, PT, 0x28, 0x0 ;  /* 0x000000000000781c */ /* 0x000fe400037c4570 */
[----:B------:R-:W-:Y:S02]  /*0190*/  SEL R3, RZ, 0x1, !P3 ;  /* 0x00000001ff037807 */ /* 0x000fe40005800000 */
[----:B----4-:R-:W-:Y:S02]  /*01a0*/  FSETP.NEU.FTZ.AND P2, PT, R8, RZ, PT ;  /* 0x000000ff0800720b */ /* 0x010fe40003f5d000 */
[----:B-----5:R-:W-:Y:S02]  /*01b0*/  FSETP.NEU.FTZ.AND P3, PT, R12, RZ, PT ;  /* 0x000000ff0c00720b */ /* 0x020fe40003f7d000 */
[----:B------:R-:W-:Y:S02]  /*01c0*/  SEL R4, RZ, 0x1, !P6 ;  /* 0x00000001ff047807 */ /* 0x000fe40007000000 */
[----:B------:R-:W-:-:S02]  /*01d0*/  PLOP3.LUT P4, PT, P5, P4, PT, 0x28, 0x0 ;  /* 0x000000000000781c */ /* 0x000fc40002f88570 */
[----:B------:R-:W-:Y:S02]  /*01e0*/  FSETP.NEU.FTZ.AND P5, PT, R9, RZ, PT ;  /* 0x000000ff0900720b */ /* 0x000fe40003fbd000 */
[----:B------:R-:W-:Y:S02]  /*01f0*/  FSETP.NEU.FTZ.AND P6, PT, R13, RZ, PT ;  /* 0x000000ff0d00720b */ /* 0x000fe40003fdd000 */
[----:B------:R-:W-:Y:S02]  /*0200*/  PLOP3.LUT P3, PT, P2, P3, PT, 0x28, 0x0 ;  /* 0x000000000000781c */ /* 0x000fe40001766570 */
[----:B------:R-:W-:Y:S02]  /*0210*/  FSETP.NEU.FTZ.AND P1, PT, R7, RZ, PT ;  /* 0x000000ff0700720b */ /* 0x000fe40003f3d000 */
[----:B------:R-:W-:Y:S02]  /*0220*/  PLOP3.LUT P6, PT, P5, P6, PT, 0x28, 0x0 ;  /* 0x000000000000781c */ /* 0x000fe40002fcc570 */
[----:B------:R-:W-:-:S02]  /*0230*/  PRMT R7, R4, 0x7604, R3 ;  /* 0x0000760404077816 */ /* 0x000fc40000000003 */
[----:B------:R-:W-:Y:S02]  /*0240*/  FSETP.NEU.FTZ.AND P2, PT, R10, RZ, PT ;  /* 0x000000ff0a00720b */ /* 0x000fe40003f5d000 */
[----:B------:R-:W-:Y:S02]  /*0250*/  FSETP.NEU.FTZ.AND P5, PT, R14, RZ, PT ;  /* 0x000000ff0e00720b */ /* 0x000fe40003fbd000 */
[----:B------:R-:W-:Y:S02]  /*0260*/  SEL R3, RZ, 0x1, !P3 ;  /* 0x00000001ff037807 */ /* 0x000fe40005800000 */
[----:B------:R-:W-:Y:S02]  /*0270*/  IADD3 R4, P3, R0, c[0x0][0x168], RZ ;  /* 0x00005a0000047a10 */ /* 0x000fe40007f7e0ff */
[----:B------:R-:W-:Y:S02]  /*0280*/  SEL R0, RZ, 0x1, !P6 ;  /* 0x00000001ff007807 */ /* 0x000fe40007000000 */
[----:B------:R-:W-:Y:S01]  /*0290*/  PLOP3.LUT P6, PT, P2, P5, PT, 0x28, 0x0 ;  /* 0x000000000000781c */ /* 0x000fe200017ca570 */
[----:B------:R-:W-:Y:S01]  /*02a0*/  IMAD.X R5, RZ, RZ, c[0x0][0x16c], P3 ;  /* 0x00005b00ff057624 */ /* 0x000fe200018e06ff */
[----:B------:R-:W-:-:S02]  /*02b0*/  FSETP.NEU.FTZ.AND P0, PT, R19, RZ, PT ;  /* 0x000000ff1300720b */ /* 0x000fc40003f1d000 */
[----:B------:R-:W-:Y:S02]  /*02c0*/  FSETP.NEU.FTZ.AND P2, PT, R11, RZ, PT ;  /* 0x000000ff0b00720b */ /* 0x000fe40003f5d000 */
[----:B------:R-:W-:Y:S02]  /*02d0*/  FSETP.NEU.FTZ.AND P5, PT, R15, RZ, PT ;  /* 0x000000ff0f00720b */ /* 0x000fe40003fbd000 */
[----:B------:R-:W-:Y:S02]  /*02e0*/  PRMT R6, R0, 0x7604, R3 ;  /* 0x0000760400067816 */ /* 0x000fe40000000003 */
[----:B------:R-:W-:Y:S02]  /*02f0*/  SEL R0, RZ, 0x1, !P4 ;  /* 0x00000001ff007807 */ /* 0x000fe40006000000 */
[----:B------:R-:W-:Y:S02]  /*0300*/  SEL R3, RZ, 0x1, !P6 ;  /* 0x00000001ff037807 */ /* 0x000fe40007000000 */
[----:B------:R-:W-:-:S02]  /*0310*/  PLOP3.LUT P0, PT, P0, P1, PT, 0x28, 0x0 ;  /* 0x000000000000781c */ /* 0x000fc40000702570 */
[----:B------:R-:W-:Y:S02]  /*0320*/  PLOP3.LUT P2, PT, P2, P5, PT, 0x28, 0x0 ;  /* 0x000000000000781c */ /* 0x000fe4000174a570 */
[----:B------:R-:W-:Y:S02]  /*0330*/  PRMT R7, R0, 0x7054, R7 ;  /* 0x0000705400077816 */ /* 0x000fe40000000007 */
[----:B------:R-:W-:Y:S01]  /*0340*/  PRMT R9, R3, 0x7054, R6 ;  /* 0x0000705403097816 */ /* 0x000fe20000000006 */
[----:B------:R-:W-:Y:S01]  /*0350*/  IMAD.WIDE R2, R2, 0x4, R4 ;  /* 0x0000000402027825 */ /* 0x000fe200078e0204 */
[----:B------:R-:W-:Y:S02]  /*0360*/  SEL R0, RZ, 0x1, !P0 ;  /* 0x00000001ff007807 */ /* 0x000fe40004000000 */
[----:B------:R-:W-:Y:S02]  /*0370*/  SEL R6, RZ, 0x1, !P2 ;  /* 0x00000001ff067807 */ /* 0x000fe40005000000 */
[----:B------:R-:W-:-:S02]  /*0380*/  PRMT R7, R0, 0x654, R7 ;  /* 0x0000065400077816 */ /* 0x000fc40000000007 */
[----:B------:R-:W-:-:S03]  /*0390*/  PRMT R9, R6, 0x654, R9 ;  /* 0x0000065406097816 */ /* 0x000fc60000000009 */
[----:B------:R-:W-:Y:S04]  /*03a0*/  STG.E [R2.64], R7 ;  /* 0x0000000702007986 */ /* 0x000fe8000c101904 */
[----:B------:R-:W-:Y:S01]  /*03b0*/  STG.E [R2.64+0x200], R9 ;  /* 0x0002000902007986 */ /* 0x000fe2000c101904 */
[----:B------:R-:W-:Y:S05]  /*03c0*/  EXIT ;  /* 0x000000000000794d */ /* 0x000fea0003800000 */
.L_x_5446:
        /* <DEDUP_REMOVED lines=128> */
.L_x_5449:
[----:B------:R-:W-:-:S13]  /*0bd0*/  ISETP.GE.AND P0, PT, R5, R2, PT ;  /* 0x000000020500720c */ /* 0x000fda0003f06270 */
[----:B------:R-:W-:Y:S05]  /*0be0*/  @P0 BRA `(.L_x_5451) ;  /* 0x000000c000000947 */ /* 0x000fea0003800000 */
[----:B0-----:R-:W-:Y:S01]  /*0bf0*/  IMAD.IADD R6, R0, 0x1, R5 ;  /* 0x0000000100067824 */ /* 0x001fe200078e0205 */
[----:B------:R-:W-:-:S04]  /*0c00*/  IADD3 R5, R5, 0x80, RZ ;  /* 0x0000008005057810 */ /* 0x000fc80007ffe0ff */
[----:B------:R-:W-:-:S05]  /*0c10*/  IADD3 R6, P0, R6, c[0x0][0x168], RZ ;  /* 0x00005a0006067a10 */ /* 0x000fca0007f1e0ff */
[----:B------:R-:W-:-:S05]  /*0c20*/  IMAD.X R7, RZ, RZ, c[0x0][0x16c], P0 ;  /* 0x00005b00ff077624 */ /* 0x000fca00000e06ff */
[----:B------:R0:W-:Y:S03]  /*0c30*/  STG.E.U8 [R6.64], R3 ;  /* 0x0000000306007986 */ /* 0x0001e6000c101104 */
.L_x_5450:
[----:B------:R-:W-:-:S13]  /*0c40*/  ISETP.GE.AND P0, PT, R5, R2, PT ;  /* 0x000000020500720c */ /* 0x000fda0003f06270 */
[----:B------:R-:W-:Y:S05]  /*0c50*/  @P0 BRA `(.L_x_5452) ;  /* 0x000000d000000947 */ /* 0x000fea0003800000 */
[----:B0-----:R-:W-:Y:S01]  /*0c60*/  IMAD.IADD R6, R0, 0x1, R5 ;  /* 0x0000000100067824 */ /* 0x001fe200078e0205 */
[----:B------:R-:W-:-:S04]  /*0c70*/  IADD3 R5, R5, 0x80, RZ ;  /* 0x0000008005057810 */ /* 0x000fc80007ffe0ff */
[----:B------:R-:W-:-:S05]  /*0c80*/  IADD3 R6, P0, R6, c[0x0][0x168], RZ ;  /* 0x00005a0006067a10 */ /* 0x000fca0007f1e0ff */
[----:B------:R-:W-:-:S05]  /*0c90*/  IMAD.X R7, RZ, RZ, c[0x0][0x16c], P0 ;  /* 0x00005b00ff077624 */ /* 0x000fca00000e06ff */
[----:B------:R0:W-:Y:S03]  /*0ca0*/  STG.E.U8 [R6.64], R15 ;  /* 0x0000000f06007986 */ /* 0x0001e6000c101104 */
.L_x_5451:
        /* <DEDUP_REMOVED lines=8> */
.L_x_5452:
[----:B------:R-:W-:Y:S05]  /*0d30*/  BSYNC B1 ;  /* 0x0000000000017941 */ /* 0x000fea0003800000 */
.L_x_5448:
[----:B------:R-:W-:-:S13]  /*0d40*/  ISETP.GE.AND P0, PT, R5, R2, PT ;  /* 0x000000020500720c */ /* 0x000fda0003f06270 */
[----:B0-----:R-:W-:Y:S01]  /*0d50*/  @!P0 IMAD.IADD R6, R0, 0x1, R5 ;  /* 0x0000000100068824 */ /* 0x001fe200078e0205 */
[----:B------:R-:W-:-:S04]  /*0d60*/  @!P0 IADD3 R5, R5, 0x80, RZ ;  /* 0x0000008005058810 */ /* 0x000fc80007ffe0ff */
[----:B------:R-:W-:-:S05]  /*0d70*/  @!P0 IADD3 R6, P1, R6, c[0x0][0x168], RZ ;  /* 0x00005a0006068a10 */ /* 0x000fca0007f3e0ff */
[----:B------:R-:W-:-:S05]  /*0d80*/  @!P0 IMAD.X R7, RZ, RZ, c[0x0][0x16c], P1 ;  /* 0x00005b00ff078624 */ /* 0x000fca00008e06ff */
[----:B------:R0:W-:Y:S03]  /*0d90*/  @!P0 STG.E.U8 [R6.64], R17 ;  /* 0x0000001106008986 */ /* 0x0001e6000c101104 */
.L_x_5453:
[----:B------:R-:W-:Y:S05]  /*0da0*/  BSYNC B0 ;  /* 0x0000000000007941 */ /* 0x000fea0003800000 */
.L_x_5447:
        /* <DEDUP_REMOVED lines=9> */
.L_x_5454:
        /* <DEDUP_REMOVED lines=12> */
.L_x_41855:


//--------------------- .text._ZN2at6native29vectorized_elementwise_kernelILi8ENS0_13BinaryFunctorIffbZZZNS0_23logical_xor_kernel_cudaERNS_14TensorIteratorEENKUlvE0_clEvENKUlvE5_clEvEUlffE_EESt5arrayIPcLm3EEEEviT0_T1_ --------------------------
	.section	.text._ZN2at6native29vectorized_elementwise_kernelILi8ENS0_13BinaryFunctorIffbZZZNS0_23logical_xor_kernel_cudaERNS_14TensorIteratorEENKUlvE0_clEvENKUlvE5_clEvEUlffE_EESt5arrayIPcLm3EEEEviT0_T1_,"ax",@progbits
	.sectioninfo	@"SHI_REGISTERS=4"
	.align	128
        .global         _ZN2at6native29vectorized_elementwise_kernelILi8ENS0_13BinaryFunctorIffbZZZNS0_23logical_xor_kernel_cudaERNS_14TensorIteratorEENKUlvE0_clEvENKUlvE5_clEvEUlffE_EESt5arrayIPcLm3EEEEviT0_T1_
        .type           _ZN2at6native29vectorized_elementwise_kernelILi8ENS0_13BinaryFunctorIffbZZZNS0_23logical_xor_kernel_cudaERNS_14TensorIteratorEENKUlvE0_clEvENKUlvE5_clEvEUlffE_EESt5arrayIPcLm3EEEEviT0_T1_,@function
        .size           _ZN2at6native29vectorized_elementwise_kernelILi8ENS0_13BinaryFunctorIffbZZZNS0_23logical_xor_kernel_cudaERNS_14TensorIteratorEENKUlvE0_clEvENKUlvE5_clEvEUlffE_EESt5arrayIPcLm3EEEEviT0_T1_,(.L_x_41856 - _ZN2at6native29vectorized_elementwise_kernelILi8ENS0_13BinaryFunctorIffbZZZNS0_23logical_xor_kernel_cudaERNS_14TensorIteratorEENKUlvE0_clEvENKUlvE5_clEvEUlffE_EESt5arrayIPcLm3EEEEviT0_T1_)
        .other          _ZN2at6native29vectorized_elementwise_kernelILi8ENS0_13BinaryFunctorIffbZZZNS0_23logical_xor_kernel_cudaERNS_14TensorIteratorEENKUlvE0_clEvENKUlvE5_clEvEUlffE_EESt5arrayIPcLm3EEEEviT0_T1_,@"STO_CUDA_ENTRY STV_DEFAULT"
_ZN2at6native29vectorized_elementwise_kernelILi8ENS0_13BinaryFunctorIffbZZZNS0_23logical_xor_kernel_cudaERNS_14TensorIteratorEENKUlvE0_clEvENKUlvE5_clEvEUlffE_EESt5arrayIPcLm3EEEEviT0_T1_:
.text._ZN2at6native29vectorized_elementwise_kernelILi8ENS0_13BinaryFunctorIffbZZZNS0_23logical_xor_kernel_cudaERNS_14TensorIteratorEENKUlvE0_clEvENKUlvE5_clEvEUlffE_EESt5arrayIPcLm3EEEEviT0_T1_:
[----:B------:R-:W-:Y:S02]  /*0000*/  MOV R1, c[0x0][0x28] ;  /* 0x00000a0000017a02 */ /* 0x000fe40000000f00 */
[----:B------:R-:W-:Y:S05]  /*0010*/  EXIT ;  /* 0x000000000000794d */ /* 0x000fea0003800000 */
.L_x_5455:
        /* <DEDUP_REMOVED lines=14> */
.L_x_41856:


//--------------------- .text._ZN2at6native18elementwise_kernelILi128ELi4EZNS0_15gpu_kernel_implINS0_13AUnaryFunctorIddbZZZNS0_23logical_xor_kernel_cudaERNS_14TensorIteratorEENKUlvE0_clEvENKUlvE4_clEvEUlddE_EEEEvRNS_18TensorIteratorBaseERKT_EUliE_EEviT1_ --------------------------
	.section	.text._ZN2at6native18elementwise_kernelILi128ELi4EZNS0_15gpu_kernel_implINS0_13AUnaryFunctorIddbZZZNS0_23logical_xor_kernel_cudaERNS_14TensorIteratorEENKUlvE0_clEvENKUlvE4_clEvEUlddE_EEEEvRNS_18TensorIteratorBaseERKT_EUliE_EEviT1_,"ax",@progbits
	.sectioninfo	@"SHI_REGISTERS=26"
	.align	128
        .global         _ZN2at6native18elementwise_kernelILi128ELi4EZNS0_15gpu_kernel_implINS0_13AUnaryFunctorIddbZZZNS0_23logical_xor_kernel_cudaERNS_14TensorIteratorEENKUlvE0_clEvENKUlvE4_clEvEUlddE_EEEEvRNS_18TensorIteratorBaseERKT_EUliE_EEviT1_
        .type           _ZN2at6native18elementwise_kernelILi128ELi4EZNS0_15gpu_kernel_implINS0_13AUnaryFunctorIddbZZZNS0_23logical_xor_kernel_cudaERNS_14TensorIteratorEENKUlvE0_clEvENKUlvE4_clEvEUlddE_EEEEvRNS_18TensorIteratorBaseERKT_EUliE_EEviT1_,@function
        .size           _ZN2at6native18elementwise_kernelILi128ELi4EZNS0_15gpu_kernel_implINS0_13AUnaryFunctorIddbZZZNS0_23logical_xor_kernel_cudaERNS_14TensorIteratorEENKUlvE0_clEvENKUlvE4_clEvEUlddE_EEEEvRNS_18TensorIteratorBaseERKT_EUliE_EEviT1_,(.L_x_41857 - _ZN2at6native18elementwise_kernelILi128ELi4EZNS0_15gpu_kernel_implINS0_13AUnaryFunctorIddbZZZNS0_23logical_xor_kernel_cudaERNS_14TensorIteratorEENKUlvE0_clEvENKUlvE4_clEvEUlddE_EEEEvRNS_18TensorIteratorBaseERKT_EUliE_EEviT1_)
        .other          _ZN2at6native18elementwise_kernelILi128ELi4EZNS0_15gpu_kernel_implINS0_13AUnaryFunctorIddbZZZNS0_23logical_xor_kernel_cudaERNS_14TensorIteratorEENKUlvE0_clEvENKUlvE4_clEvEUlddE_EEEEvRNS_18TensorIteratorBaseERKT_EUliE_EEviT1_,@"STO_CUDA_ENTRY STV_DEFAULT"
_ZN2at6native18elementwise_kernelILi128ELi4EZNS0_15gpu_kernel_implINS0_13AUnaryFunctorIddbZZZNS0_23logical_xor_kernel_cudaERNS_14TensorIteratorEENKUlvE0_clEvENKUlvE4_clEvEUlddE_EEEEvRNS_18TensorIteratorBaseERKT_EUliE_EEviT1_:
.text._ZN2at6native18elementwise_kernelILi128ELi4EZNS0_15gpu_kernel_implINS0_13AUnaryFunctorIddbZZZNS0_23logical_xor_kernel_cudaERNS_14TensorIteratorEENKUlvE0_clEvENKUlvE4_clEvEUlddE_EEEEvRNS_18TensorIteratorBaseERKT_EUliE_EEviT1_:
        /* <DEDUP_REMOVED lines=237> */
.L_x_5458:
        /* <DEDUP_REMOVED lines=17> */
[----:B--2---:R-:W0:Y:S01]  /*0fe0*/  I2F.F64.S16 R2, R2 ;  /* 0x0000000200027312 */ /* 0x004e220000101c00 */
[----:B------:R-:W-:Y:S05]  /*0ff0*/  BRA `(.L_x_5464) ;  /* 0x00000e2000007947 */ /* 0x000fea0003800000 */
.L_x_5462:
[----:B------:R-:W2:Y:S02]  /*1000*/  LDG.E.U8 R2, [R4.64] ;  /* 0x0000002404027981 */ /* 0x000ea4000c1e1100 */
[----:B--2---:R-:W0:Y:S01]  /*1010*/  I2F.F64.U16 R2, R2 ;  /* 0x0000000200027312 */ /* 0x004e220000101800 */
[----:B------:R-:W-:Y:S05]  /*1020*/  BRA `(.L_x_5464) ;  /* 0x00000df000007947 */ /* 0x000fea0003800000 */
.L_x_5461:
[----:B------:R-:W-:-:S13]  /*1030*/  ISETP.NE.AND P0, PT, R2, 0x2, PT ;  /* 0x000000020200780c */ /* 0x000fda0003f05270 */
[----:B------:R-:W-:Y:S05]  /*1040*/  @!P0 BRA `(.L_x_5465) ;  /* 0x000000a000008947 */ /* 0x000fea0003800000 */
[----:B------:R-:W-:-:S13]  /*1050*/  ISETP.NE.AND P0, PT, R2, 0x3, PT ;  /* 0x000000030200780c */ /* 0x000fda0003f05270 */
[----:B------:R-:W-:Y:S05]  /*1060*/  @!P0 BRA `(.L_x_5466) ;  /* 0x0000005000008947 */ /* 0x000fea0003800000 */
[----:B------:R-:W-:-:S13]  /*1070*/  ISETP.NE.AND P0, PT, R2, 0x4, PT ;  /* 0x000000040200780c */ /* 0x000fda0003f05270 */
[----:B------:R-:W-:Y:S05]  /*1080*/  @P0 BRA `(.L_x_5463) ;  /* 0x00000bf000000947 */ /* 0x000fea0003800000 */
[----:B------:R-:W2:Y:S02]  /*1090*/  LDG.E.64 R2, [R4.64] ;  /* 0x0000002404027981 */ /* 0x000ea4000c1e1b00 */
[----:B--2---:R-:W0:Y:S01]  /*10a0*/  I2F.F64.S64 R2, R2 ;  /* 0x0000000200027312 */ /* 0x004e220000301c00 */
[----:B------:R-:W-:Y:S05]  /*10b0*/  BRA `(.L_x_5464) ;  /* 0x00000d6000007947 */ /* 0x000fea0003800000 */
.L_x_5466:
[----:B------:R-:W2:Y:S02]  /*10c0*/  LDG.E R2, [R4.64] ;  /* 0x0000002404027981 */ /* 0x000ea4000c1e1900 */
[----:B--2---:R-:W0:Y:S01]  /*10d0*/  I2F.F64 R2, R2 ;  /* 0x0000000200027312 */ /* 0x004e220000201c00 */
[----:B------:R-:W-:Y:S05]  /*10e0*/  BRA `(.L_x_5464) ;  /* 0x00000d3000007947 */ /* 0x000fea0003800000 */
.L_x_5465:
[----:B------:R-:W2:Y:S02]  /*10f0*/  LDG.E.U16 R2, [R4.64] ;  /* 0x0000002404027981 */ /* 0x000ea4000c1e1500 */
[----:B--2---:R-:W0:Y:S01]  /*1100*/  I2F.F64.S16 R2, R2 ;  /* 0x0000000200027312 */ /* 0x004e220000101c00 */
[----:B------:R-:W-:Y:S05]  /*1110*/  BRA `(.L_x_5464) ;  /* 0x00000d0000007947 */ /* 0x000fea0003800000 */
.L_x_5460:
[----:B------:R-:W-:-:S13]  /*1120*/  ISETP.GT.AND P0, PT, R2, 0x6, PT ;  /* 0x000000060200780c */ /* 0x000fda0003f04270 */
[----:B------:R-:W-:Y:S05]  /*1130*/  @P0 BRA `(.L_x_5467) ;  /* 0x000000d000000947 */ /* 0x000fea0003800000 */
[----:B------:R-:W-:-:S13]  /*1140*/  ISETP.NE.AND P0, PT, R2, 0x5, PT ;  /* 0x000000050200780c */ /* 0x000fda0003f05270 */
[----:B------:R-:W-:Y:S05]  /*1150*/  @!P0 BRA `(.L_x_5468) ;  /* 0x0000006000008947 */ /* 0x000fea0003800000 */
[----:B------:R-:W-:-:S13]  /*1160*/  ISETP.NE.AND P0, PT, R2, 0x6, PT ;  /* 0x000000060200780c */ /* 0x000fda0003f05270 */
[----:B------:R-:W-:Y:S05]  /*1170*/  @P0 BRA `(.L_x_5463) ;  /* 0x00000b0000000947 */ /* 0x000fea0003800000 */
[----:B------:R-:W2:Y:S02]  /*1180*/  LDG.E R2, [R4.64] ;  /* 0x0000002404027981 */ /* 0x000ea4000c1e1900 */
[----:B--2---:R-:W-:-:S06]  /*1190*/  FMUL.FTZ R2, R2, 1 ;  /* 0x3f80000002027820 */ /* 0x004fcc0000410000 */
[----:B------:R-:W0:Y:S01]  /*11a0*/  F2F.F64.F32 R2, R2 ;  /* 0x0000000200027310 */ /* 0x000e220000201800 */
[----:B------:R-:W-:Y:S05]  /*11b0*/  BRA `(.L_x_5464) ;  /* 0x00000c6000007947 */ /* 0x000fea0003800000 */
.L_x_5468:
[----:B------:R-:W2:Y:S02]  /*11c0*/  LDG.E.U16 R0, [R4.64] ;  /* 0x0000002404007981 */ /* 0x000ea4000c1e1500 */
[----:B--2---:R-:W-:-:S05]  /*11d0*/  HADD2.F32 R0, -RZ, R0.H0_H0 ;  /* 0x20000000ff007230 */ /* 0x004fca0000004100 */
[----:B------:R-:W-:-:S04]  /*11e0*/  FMUL.FTZ R0, R0, 1 ;  /* 0x3f80000000007820 */ /* 0x000fc80000410000 */
[----:B------:R0:W1:Y:S01]  /*11f0*/  F2F.F64.F32 R2, R0 ;  /* 0x0000000000027310 */ /* 0x0000620000201800 */
[----:B------:R-:W-:Y:S05]  /*1200*/  BRA `(.L_x_5464) ;  /* 0x00000c1000007947 */ /* 0x000fea0003800000 */
.L_x_5467:
[----:B------:R-:W-:-:S13]  /*1210*/  ISETP.NE.AND P0, PT, R2, 0x7, PT ;  /* 0x000000070200780c */ /* 0x000fda0003f05270 */
[----:B------:R-:W-:Y:S05]  /*1220*/  @!P0 BRA `(.L_x_5469) ;  /* 0x000000d000008947 */ /* 0x000fea0003800000 */
        /* <DEDUP_REMOVED lines=8> */
.L_x_5470:
[----:B------:R-:W2:Y:S02]  /*12b0*/  LDG.E.U16 R4, [R4.64] ;  /* 0x0000002404047981 */ /* 0x000ea4000c1e1500 */
[----:B--2---:R-:W-:-:S05]  /*12c0*/  HADD2.F32 R0, -RZ, R4.H0_H0 ;  /* 0x20000004ff007230 */ /* 0x004fca0000004100 */
[----:B------:R-:W-:-:S04]  /*12d0*/  FMUL.FTZ R0, R0, 1 ;  /* 0x3f80000000007820 */ /* 0x000fc80000410000 */
[----:B------:R0:W1:Y:S01]  /*12e0*/  F2F.F64.F32 R2, R0 ;  /* 0x0000000000027310 */ /* 0x0000620000201800 */
[----:B------:R-:W-:Y:S05]  /*12f0*/  BRA `(.L_x_5464) ;  /* 0x00000b2000007947 */ /* 0x000fea0003800000 */
.L_x_5469:
[----:B------:R0:W5:Y:S01]  /*1300*/  LDG.E.64 R2, [R4.64] ;  /* 0x0000002404027981 */ /* 0x000162000c1e1b00 */
[----:B------:R-:W-:Y:S05]  /*1310*/  BRA `(.L_x_5464) ;  /* 0x00000b0000007947 */ /* 0x000fea0003800000 */
.L_x_5459:
        /* <DEDUP_REMOVED lines=8> */
[----:B------:R-:W2:Y:S01]  /*13a0*/  LDG.E.U8 R4, [R4.64] ;  /* 0x0000002404047981 */ /* 0x000ea2000c1e1100 */
[----:B------:R-:W-:Y:S01]  /*13b0*/  IMAD.MOV.U32 R2, RZ, RZ, RZ ;  /* 0x000000ffff027224 */ /* 0x000fe200078e00ff */
[----:B--2---:R-:W-:-:S04]  /*13c0*/  ISETP.NE.AND P0, PT, R4, RZ, PT ;  /* 0x000000ff0400720c */ /* 0x004fc80003f05270 */
[----:B------:R-:W-:Y:S01]  /*13d0*/  FSEL R3, RZ, 1.875, !P0 ;  /* 0x3ff00000ff037808 */ /* 0x000fe20004000000 */
[----:B------:R-:W-:Y:S05]  /*13e0*/  BRA `(.L_x_5464) ;  /* 0x00000a3000007947 */ /* 0x000fea0003800000 */
.L_x_5473:
[----:B------:R0:W5:Y:S01]  /*13f0*/  LDG.E.64 R2, [R4.64] ;  /* 0x0000002404027981 */ /* 0x000162000c1e1b00 */
[----:B------:R-:W-:Y:S05]  /*1400*/  BRA `(.L_x_5464) ;  /* 0x00000a1000007947 */ /* 0x000fea0003800000 */
.L_x_5472:
        /* <DEDUP_REMOVED lines=24> */
[----:B------:R-:W-:-:S05]  /*1590*/  LOP3.LUT R3, R3, 0x80000000, R0, 0xf8, !PT ;  /* 0x8000000003037812 */ /* 0x000fca00078ef800 */
[----:B------:R-:W-:-:S06]  /*15a0*/  FMUL.FTZ R3, R3, 1 ;  /* 0x3f80000003037820 */ /* 0x000fcc0000410000 */
[----:B------:R-:W0:Y:S01]  /*15b0*/  F2F.F64.F32 R2, R3 ;  /* 0x0000000300027310 */ /* 0x000e220000201800 */
[----:B------:R-:W-:Y:S05]  /*15c0*/  BRA `(.L_x_5464) ;  /* 0x0000085000007947 */ /* 0x000fea0003800000 */
.L_x_5475:
        /* <DEDUP_REMOVED lines=11> */
[----:B------:R-:W-:-:S05]  /*1680*/  LOP3.LUT R2, R2, 0x80000000, R3, 0xf8, !PT ;  /* 0x8000000002027812 */ /* 0x000fca00078ef803 */
[----:B------:R-:W-:-:S06]  /*1690*/  FMUL.FTZ R2, R2, 1 ;  /* 0x3f80000002027820 */ /* 0x000fcc0000410000 */
[----:B------:R-:W0:Y:S01]  /*16a0*/  F2F.F64.F32 R2, R2 ;  /* 0x0000000200027310 */ /* 0x000e220000201800 */
[----:B------:R-:W-:Y:S05]  /*16b0*/  BRA `(.L_x_5464) ;  /* 0x0000076000007947 */ /* 0x000fea0003800000 */
.L_x_5474:
[----:B------:R-:W2:Y:S02]  /*16c0*/  LDG.E.U16 R0, [R4.64] ;  /* 0x0000002404007981 */ /* 0x000ea4000c1e1500 */
[----:B--2---:R-:W-:-:S05]  /*16d0*/  PRMT R0, RZ, 0x5410, R0 ;  /* 0x00005410ff007816 */ /* 0x004fca0000000000 */
[----:B------:R-:W-:-:S04]  /*16e0*/  FMUL.FTZ R0, R0, 1 ;  /* 0x3f80000000007820 */ /* 0x000fc80000410000 */
[----:B------:R0:W1:Y:S01]  /*16f0*/  F2F.F64.F32 R2, R0 ;  /* 0x0000000000027310 */ /* 0x0000620000201800 */
[----:B------:R-:W-:Y:S05]  /*1700*/  BRA `(.L_x_5464) ;  /* 0x0000071000007947 */ /* 0x000fea0003800000 */
.L_x_5471:
        /* <DEDUP_REMOVED lines=9> */
[----:B--2---:R-:W0:Y:S01]  /*17a0*/  I2F.F64.U16 R2, R2 ;  /* 0x0000000200027312 */ /* 0x004e220000101800 */
[----:B------:R-:W-:Y:S05]  /*17b0*/  BRA `(.L_x_5464) ;  /* 0x0000066000007947 */ /* 0x000fea0003800000 */
.L_x_5478:
        /* <DEDUP_REMOVED lines=21> */
.L_x_5482:
[----:B------:R-:W-:Y:S05]  /*1910*/  BSYNC B1 ;  /* 0x0000000000017941 */ /* 0x000fea0003800000 */
.L_x_5481:
[----:B------:R-:W-:Y:S01]  /*1920*/  LEA R3, R0, 0x3b800000, 0x17 ;  /* 0x3b80000000037811 */ /* 0x000fe200078eb8ff */
[----:B------:R-:W-:-:S05]  /*1930*/  IMAD.SHL.U32 R0, R2, 0x100000, RZ ;  /* 0x0010000002007824 */ /* 0x000fca00078e00ff */
[----:B------:R-:W-:Y:S02]  /*1940*/  LOP3.LUT R0, R3, R0, R4, 0xfe, !PT ;  /* 0x0000000003007212 */ /* 0x000fe400078efe04 */
.L_x_5480:
[----:B------:R-:W-:Y:S05]  /*1950*/  BSYNC B0 ;  /* 0x0000000000007941 */ /* 0x000fea0003800000 */
.L_x_5479:
[----:B------:R-:W-:-:S04]  /*1960*/  FMUL.FTZ R0, R0, 1 ;  /* 0x3f80000000007820 */ /* 0x000fc80000410000 */
[----:B------:R0:W1:Y:S01]  /*1970*/  F2F.F64.F32 R2, R0 ;  /* 0x0000000000027310 */ /* 0x0000620000201800 */
[----:B------:R-:W-:Y:S05]  /*1980*/  BRA `(.L_x_5464) ;  /* 0x0000049000007947 */ /* 0x000fea0003800000 */
.L_x_5477:
        /* <DEDUP_REMOVED lines=21> */
.L_x_5486:
[----:B------:R-:W-:Y:S05]  /*1ae0*/  BSYNC B1 ;  /* 0x0000000000017941 */ /* 0x000fea0003800000 */
.L_x_5485:
[----:B------:R-:W-:Y:S01]  /*1af0*/  LEA R3, R0, 0x37800000, 0x17 ;  /* 0x3780000000037811 */ /* 0x000fe200078eb8ff */
[----:B------:R-:W-:-:S05]  /*1b00*/  IMAD.SHL.U32 R0, R2, 0x200000, RZ ;  /* 0x0020000002007824 */ /* 0x000fca00078e00ff */
[----:B------:R-:W-:Y:S02]  /*1b10*/  LOP3.LUT R0, R3, R0, R4, 0xfe, !PT ;  /* 0x0000000003007212 */ /* 0x000fe400078efe04 */
.L_x_5484:
[----:B------:R-:W-:Y:S05]  /*1b20*/  BSYNC B0 ;  /* 0x0000000000007941 */ /* 0x000fea0003800000 */
.L_x_5483:
[----:B------:R-:W-:-:S04]  /*1b30*/  FMUL.FTZ R0, R0, 1 ;  /* 0x3f80000000007820 */ /* 0x000fc80000410000 */
[----:B------:R0:W1:Y:S01]  /*1b40*/  F2F.F64.F32 R2, R0 ;  /* 0x0000000000027310 */ /* 0x0000620000201800 */
[----:B------:R-:W-:Y:S05]  /*1b50*/  BRA `(.L_x_5464) ;  /* 0x000002c000007947 */ /* 0x000fea0003800000 */
.L_x_5476:
        /* <DEDUP_REMOVED lines=14> */
.L_x_5490:
[----:B------:R-:W-:Y:S05]  /*1c40*/  BSYNC B0 ;  /* 0x0000000000007941 */ /* 0x000fea0003800000 */
.L_x_5489:
[----:B------:R-:W-:-:S04]  /*1c50*/  FMUL.FTZ R0, R0, 1 ;  /* 0x3f80000000007820 */ /* 0x000fc80000410000 */
[----:B------:R0:W1:Y:S01]  /*1c60*/  F2F.F64.F32 R2, R0 ;  /* 0x0000000000027310 */ /* 0x0000620000201800 */
[----:B------:R-:W-:Y:S05]  /*1c70*/  BRA `(.L_x_5464) ;  /* 0x000001a000007947 */ /* 0x000fea0003800000 */
.L_x_5463:
        /* <DEDUP_REMOVED lines=19> */
[----:B------:R-:W-:Y:S01]  /*1db0*/  CS2R R2, SRZ ;  /* 0x0000000000027805 */ /* 0x000fe2000001ff00 */
[----:B------:R-:W-:Y:S05]  /*1dc0*/  BRA `(.L_x_5464) ;  /* 0x0000005000007947 */ /* 0x000fea0003800000 */
.L_x_5488:
[----:B------:R-:W2:Y:S02]  /*1dd0*/  LDG.E.64 R2, [R4.64] ;  /* 0x0000002404027981 */ /* 0x000ea4000c1e1b00 */
[----:B--2---:R-:W0:Y:S01]  /*1de0*/  I2F.F64.U64 R2, R2 ;  /* 0x0000000200027312 */ /* 0x004e220000301800 */
[----:B------:R-:W-:Y:S05]  /*1df0*/  BRA `(.L_x_5464) ;  /* 0x0000002000007947 */ /* 0x000fea0003800000 */
.L_x_5487:
[----:B------:R-:W2:Y:S02]  /*1e00*/  LDG.E R2, [R4.64] ;  /* 0x0000002404027981 */ /* 0x000ea4000c1e1900 */
[----:B--2---:R-:W0:Y:S02]  /*1e10*/  I2F.F64.U32 R2, R2 ;  /* 0x0000000200027312 */ /* 0x004e240000201800 */
.L_x_5464:
[----:B0-----:R-:W0:Y:S01]  /*1e20*/  LDC.U8 R4, c[0x0][0x380] ;  /* 0x0000e000ff047b82 */ /* 0x001e220000000000 */
[----:B------:R-:W2:-:S06]  /*1e30*/  DSETP.NEU.AND P0, PT, RZ, c[0x0][0x378], PT ;  /* 0x0000de00ff00762a */ /* 0x000e8c0003f0d000 */
[----:B-12--5:R-:W1:-:S06]  /*1e40*/  DSETP.NEU.XOR P0, PT, R2, RZ, P0 ;  /* 0x000000ff0200722a */ /* 0x026e4c000070d800 */
[----:B-1----:R-:W-:Y:S02]  /*1e50*/  SEL R2, RZ, 0x1, !P0 ;  /* 0x00000001ff027807 */ /* 0x002fe40004000000 */
        /* <DEDUP_REMOVED lines=13> */
.L_x_5494:
[----:B------:R0:W-:Y:S01]  /*1f30*/  STG.E.U8 [R16.64], R2 ;  /* 0x0000000210007986 */ /* 0x0001e2000c101124 */
[----:B------:R-:W-:Y:S05]  /*1f40*/  BRA `(.L_x_5496) ;  /* 0x00000d5000007947 */ /* 0x000fea0003800000 */
.L_x_5493:
        /* <DEDUP_REMOVED lines=9> */
.L_x_5498:
[----:B------:R0:W-:Y:S01]  /*1fe0*/  STG.E [R16.64], R2 ;  /* 0x0000000210007986 */ /* 0x0001e2000c101924 */
[----:B------:R-:W-:Y:S05]  /*1ff0*/  BRA `(.L_x_5496) ;  /* 0x00000ca000007947 */ /* 0x000fea0003800000 */
.L_x_5497:
[----:B------:R0:W-:Y:S01]  /*2000*/  STG.E.U16 [R16.64], R2 ;  /* 0x0000000210007986 */ /* 0x0001e2000c101524 */
[----:B------:R-:W-:Y:S05]  /*2010*/  BRA `(.L_x_5496) ;  /* 0x00000c8000007947 */ /* 0x000fea0003800000 */
.L_x_5492:
        /* <DEDUP_REMOVED lines=9> */
.L_x_5500:
[----:B------:R-:W0:Y:S02]  /*20b0*/  I2F.U32 R0, R2 ;  /* 0x0000000200007306 */ /* 0x000e240000201000 */
[----:B0-----:R-:W-:-:S05]  /*20c0*/  F2FP.PACK_AB R0, RZ, R0 ;  /* 0x00000000ff00723e */ /* 0x001fca00000000ff */
[----:B------:R0:W-:Y:S01]  /*20d0*/  STG.E.U16 [R16.64], R0 ;  /* 0x0000000010007986 */ /* 0x0001e2000c101524 */
[----:B------:R-:W-:Y:S05]  /*20e0*/  BRA `(.L_x_5496) ;  /* 0x00000bb000007947 */ /* 0x000fea0003800000 */
.L_x_5499:
        /* <DEDUP_REMOVED lines=10> */
.L_x_5502:
[----:B------:R-:W0:Y:S02]  /*2190*/  I2F.U32 R2, R2 ;  /* 0x0000000200027306 */ /* 0x000e240000201000 */
[----:B0-----:R-:W-:-:S04]  /*21a0*/  F2FP.PACK_AB R3, RZ, R2 ;  /* 0x00000002ff03723e */ /* 0x001fc800000000ff */
[----:B------:R-:W-:-:S05]  /*21b0*/  PRMT R3, R3, 0x5410, RZ ;  /* 0x0000541003037816 */ /* 0x000fca00000000ff */
[----:B------:R0:W-:Y:S01]  /*21c0*/  STG.E [R16.64], R3 ;  /* 0x0000000310007986 */ /* 0x0001e2000c101924 */
[----:B------:R-:W-:Y:S05]  /*21d0*/  BRA `(.L_x_5496) ;  /* 0x00000ac000007947 */ /* 0x000fea0003800000 */
.L_x_5501:
[----:B------:R-:W0:Y:S02]  /*21e0*/  I2F.F64.U32 R2, R2 ;  /* 0x0000000200027312 */ /* 0x000e240000201800 */
[----:B0-----:R0:W-:Y:S01]  /*21f0*/  STG.E.64 [R16.64], R2 ;  /* 0x0000000210007986 */ /* 0x0011e2000c101b24 */
[----:B------:R-:W-:Y:S05]  /*2200*/  BRA `(.L_x_5496) ;  /* 0x00000a9000007947 */ /* 0x000fea0003800000 */
.L_x_5491:
        /* <DEDUP_REMOVED lines=10> */
.L_x_5505:
[----:B------:R-:W0:Y:S01]  /*22b0*/  I2F.F64.U32 R4, R2 ;  /* 0x0000000200047312 */ /* 0x000e220000201800 */
[----:B------:R-:W-:-:S05]  /*22c0*/  CS2R R6, SRZ ;  /* 0x0000000000067805 */ /* 0x000fca000001ff00 */
[----:B0-----:R0:W-:Y:S01]  /*22d0*/  STG.E.128 [R16.64], R4 ;  /* 0x0000000410007986 */ /* 0x0011e2000c101d24 */
[----:B------:R-:W-:Y:S05]  /*22e0*/  BRA `(.L_x_5496) ;  /* 0x000009b000007947 */ /* 0x000fea0003800000 */
.L_x_5504:
        /* <DEDUP_REMOVED lines=21> */
.L_x_5509:
[----:B------:R-:W-:Y:S05]  /*2440*/  BSYNC B0 ;  /* 0x0000000000007941 */ /* 0x000fea0003800000 */
.L_x_5508:
[----:B------:R-:W-:-:S05]  /*2450*/  LOP3.LUT R3, R0, R3, RZ, 0xfc, !PT ;  /* 0x0000000300037212 */ /* 0x000fca00078efcff */
[----:B------:R0:W-:Y:S01]  /*2460*/  STG.E.U8 [R16.64], R3 ;  /* 0x0000000310007986 */ /* 0x0001e2000c101124 */
[----:B------:R-:W-:Y:S05]  /*2470*/  BRA `(.L_x_5496) ;  /* 0x0000082000007947 */ /* 0x000fea0003800000 */
.L_x_5507:
        /* <DEDUP_REMOVED lines=13> */
.L_x_5511:
[----:B------:R-:W-:Y:S01]  /*2550*/  IMAD.MOV.U32 R0, RZ, RZ, 0x7f ;  /* 0x0000007fff007424 */ /* 0x000fe200078e00ff */
[----:B------:R-:W-:-:S04]  /*2560*/  ISETP.GT.U32.AND P0, PT, R3, 0x7f800000, PT ;  /* 0x7f8000000300780c */ /* 0x000fc80003f04070 */
[----:B------:R-:W-:-:S04]  /*2570*/  SEL R0, R0, 0x7c, P0 ;  /* 0x0000007c00007807 */ /* 0x000fc80000000000 */
.L_x_5512:
[----:B------:R-:W-:Y:S05]  /*2580*/  BSYNC B0 ;  /* 0x0000000000007941 */ /* 0x000fea0003800000 */
.L_x_5510:
[----:B------:R-:W-:-:S04]  /*2590*/  LOP3.LUT R2, R5, 0x80000000, RZ, 0xc0, !PT ;  /* 0x8000000005027812 */ /* 0x000fc800078ec0ff */
[----:B------:R-:W-:-:S04]  /*25a0*/  SHF.R.U32.HI R3, RZ, 0x18, R2 ;  /* 0x00000018ff037819 */ /* 0x000fc80000011602 */
[----:B------:R-:W-:-:S05]  /*25b0*/  LOP3.LUT R3, R0, R3, RZ, 0xfc, !PT ;  /* 0x0000000300037212 */ /* 0x000fca00078efcff */
[----:B------:R0:W-:Y:S01]  /*25c0*/  STG.E.U8 [R16.64], R3 ;  /* 0x0000000310007986 */ /* 0x0001e2000c101124 */
[----:B------:R-:W-:Y:S05]  /*25d0*/  BRA `(.L_x_5496) ;  /* 0x000006c000007947 */ /* 0x000fea0003800000 */
.L_x_5506:
[----:B------:R-:W0:Y:S02]  /*25e0*/  I2F.U32 R0, R2 ;  /* 0x0000000200007306 */ /* 0x000e240000201000 */
[----:B0-----:R-:W-:-:S05]  /*25f0*/  F2FP.BF16.PACK_AB R0, RZ, R0 ;  /* 0x00000000ff00723e */ /* 0x001fca00000010ff */
[----:B------:R0:W-:Y:S01]  /*2600*/  STG.E.U16 [R16.64], R0 ;  /* 0x0000000010007986 */ /* 0x0001e2000c101524 */
[----:B------:R-:W-:Y:S05]  /*2610*/  BRA `(.L_x_5496) ;  /* 0x0000068000007947 */ /* 0x000fea0003800000 */
.L_x_5503:
        /* <DEDUP_REMOVED lines=10> */
.L_x_5515:
        /* <DEDUP_REMOVED lines=17> */
.L_x_5518:
[----:B------:R-:W-:-:S04]  /*27d0*/  LOP3.LUT R2, R5, 0x80000000, RZ, 0xc0, !PT ;  /* 0x8000000005027812 */ /* 0x000fc800078ec0ff */
[----:B------:R-:W-:-:S04]  /*27e0*/  SHF.R.U32.HI R3, RZ, 0x18, R2 ;  /* 0x00000018ff037819 */ /* 0x000fc80000011602 */
[----:B------:R-:W-:-:S04]  /*27f0*/  LOP3.LUT R0, R0, R3, RZ, 0xfc, !PT ;  /* 0x0000000300007212 */ /* 0x000fc800078efcff */
[----:B------:R-:W-:Y:S02]  /*2800*/  PRMT R8, R0, 0x7610, R8 ;  /* 0x0000761000087816 */ /* 0x000fe40000000008 */
.L_x_5517:
[----:B------:R-:W-:Y:S05]  /*2810*/  BSYNC B0 ;  /* 0x0000000000007941 */ /* 0x000fea0003800000 */
.L_x_5516:
[----:B------:R0:W-:Y:S01]  /*2820*/  STG.E.U8 [R16.64], R8 ;  /* 0x0000000810007986 */ /* 0x0001e2000c101124 */
[----:B------:R-:W-:Y:S05]  /*2830*/  BRA `(.L_x_5496) ;  /* 0x0000046000007947 */ /* 0x000fea0003800000 */
.L_x_5514:
        /* <DEDUP_REMOVED lines=17> */
.L_x_5521:
[----:B------:R-:W-:-:S04]  /*2950*/  LOP3.LUT R2, R5, 0x80000000, RZ, 0xc0, !PT ;  /* 0x8000000005027812 */ /* 0x000fc800078ec0ff */
[----:B------:R-:W-:-:S04]  /*2960*/  SHF.R.U32.HI R3, RZ, 0x18, R2 ;  /* 0x00000018ff037819 */ /* 0x000fc80000011602 */
[----:B------:R-:W-:-:S04]  /*2970*/  LOP3.LUT R0, R0, R3, RZ, 0xfc, !PT ;  /* 0x0000000300007212 */ /* 0x000fc800078efcff */
[----:B------:R-:W-:Y:S02]  /*2980*/  PRMT R8, R0, 0x7610, R8 ;  /* 0x0000761000087816 */ /* 0x000fe40000000008 */
.L_x_5520:
[----:B------:R-:W-:Y:S05]  /*2990*/  BSYNC B0 ;  /* 0x0000000000007941 */ /* 0x000fea0003800000 */
.L_x_5519:
[----:B------:R0:W-:Y:S01]  /*29a0*/  STG.E.U8 [R16.64], R8 ;  /* 0x0000000810007986 */ /* 0x0001e2000c101124 */
[----:B------:R-:W-:Y:S05]  /*29b0*/  BRA `(.L_x_5496) ;  /* 0x000002e000007947 */ /* 0x000fea0003800000 */
.L_x_5513:
        /* <DEDUP_REMOVED lines=22> */
.L_x_5495:
        /* <DEDUP_REMOVED lines=20> */
.L_x_5523:
[----:B------:R-:W-:-:S05]  /*2c60*/  IMAD.MOV.U32 R3, RZ, RZ, RZ ;  /* 0x000000ffff037224 */ /* 0x000fca00078e00ff */
[----:B------:R0:W-:Y:S01]  /*2c70*/  STG.E.64 [R16.64], R2 ;  /* 0x0000000210007986 */ /* 0x0001e2000c101b24 */
[----:B------:R-:W-:Y:S05]  /*2c80*/  BRA `(.L_x_5496) ;  /* 0x0000001000007947 */ /* 0x000fea0003800000 */
.L_x_5522:
[----:B------:R0:W-:Y:S02]  /*2c90*/  STG.E [R16.64], R2 ;  /* 0x0000000210007986 */ /* 0x0001e4000c101924 */
.L_x_5496:
[----:B------:R-:W-:-:S05]  /*2ca0*/  IMAD R18, R18, 0x200, R23 ;  /* 0x0000020012127824 */ /* 0x000fca00078e0217 */
[----:B------:R-:W-:Y:S02]  /*2cb0*/  IADD3 R19, R18, 0x80, RZ ;  /* 0x0000008012137810 */ /* 0x000fe40007ffe0ff */
.L_x_5457:
[----:B------:R-:W-:Y:S05]  /*2cc0*/  BSYNC B6 ;  /* 0x0000000000067941 */ /* 0x000fea0003800000 */
.L_x_5456:
        /* <DEDUP_REMOVED lines=231> */
.L_x_5526:
        /* <DEDUP_REMOVED lines=19> */
.L_x_5530:
[----:B------:R-:W2:Y:S02]  /*3c70*/  LDG.E.U8 R2, [R4.64] ;  /* 0x0000002404027981 */ /* 0x000ea4000c1e1100 */
[----:B--2---:R-:W0:Y:S01]  /*3c80*/  I2F.F64.U16 R2, R2 ;  /* 0x0000000200027312 */ /* 0x004e220000101800 */
[----:B------:R-:W-:Y:S05]  /*3c90*/  BRA `(.L_x_5532) ;  /* 0x00000df000007947 */ /* 0x000fea0003800000 */
.L_x_5529:
        /* <DEDUP_REMOVED lines=9> */
.L_x_5534:
[----:B------:R-:W2:Y:S02]  /*3d30*/  LDG.E R2, [R4.64] ;  /* 0x0000002404027981 */ /* 0x000ea4000c1e1900 */
[----:B--2---:R-:W0:Y:S01]  /*3d40*/  I2F.F64 R2, R2 ;  /* 0x0000000200027312 */ /* 0x004e220000201c00 */
[----:B------:R-:W-:Y:S05]  /*3d50*/  BRA `(.L_x_5532) ;  /* 0x00000d3000007947 */ /* 0x000fea0003800000 */
.L_x_5533:
[----:B------:R-:W2:Y:S02]  /*3d60*/  LDG.E.U16 R2, [R4.64] ;  /* 0x0000002404027981 */ /* 0x000ea4000c1e1500 */
[----:B--2---:R-:W0:Y:S01]  /*3d70*/  I2F.F64.S16 R2, R2 ;  /* 0x0000000200027312 */ /* 0x004e220000101c00 */
[----:B------:R-:W-:Y:S05]  /*3d80*/  BRA `(.L_x_5532) ;  /* 0x00000d0000007947 */ /* 0x000fea0003800000 */
.L_x_5528:
        /* <DEDUP_REMOVED lines=10> */
.L_x_5536:
[----:B------:R-:W2:Y:S02]  /*3e30*/  LDG.E.U16 R0, [R4.64] ;  /* 0x0000002404007981 */ /* 0x000ea4000c1e1500 */
[----:B--2---:R-:W-:-:S05]  /*3e40*/  HADD2.F32 R0, -RZ, R0.H0_H0 ;  /* 0x20000000ff007230 */ /* 0x004fca0000004100 */
[----:B------:R-:W-:-:S04]  /*3e50*/  FMUL.FTZ R0, R0, 1 ;  /* 0x3f80000000007820 */ /* 0x000fc80000410000 */
[----:B------:R0:W1:Y:S01]  /*3e60*/  F2F.F64.F32 R2, R0 ;  /* 0x0000000000027310 */ /* 0x0000620000201800 */
[----:B------:R-:W-:Y:S05]  /*3e70*/  BRA `(.L_x_5532) ;  /* 0x00000c1000007947 */ /* 0x000fea0003800000 */
.L_x_5535:
        /* <DEDUP_REMOVED lines=10> */
.L_x_5538:
[----:B------:R-:W2:Y:S02]  /*3f20*/  LDG.E.U16 R4, [R4.64] ;  /* 0x0000002404047981 */ /* 0x000ea4000c1e1500 */
[----:B--2---:R-:W-:-:S05]  /*3f30*/  HADD2.F32 R0, -RZ, R4.H0_H0 ;  /* 0x20000004ff007230 */ /* 0x004fca0000004100 */
[----:B------:R-:W-:-:S04]  /*3f40*/  FMUL.FTZ R0, R0, 1 ;  /* 0x3f80000000007820 */ /* 0x000fc80000410000 */
[----:B------:R0:W1:Y:S01]  /*3f50*/  F2F.F64.F32 R2, R0 ;  /* 0x0000000000027310 */ /* 0x0000620000201800 */
[----:B------:R-:W-:Y:S05]  /*3f60*/  BRA `(.L_x_5532) ;  /* 0x00000b2000007947 */ /* 0x000fea0003800000 */
.L_x_5537:
[----:B------:R0:W5:Y:S01]  /*3f70*/  LDG.E.64 R2, [R4.64] ;  /* 0x0000002404027981 */ /* 0x000162000c1e1b00 */
[----:B------:R-:W-:Y:S05]  /*3f80*/  BRA `(.L_x_5532) ;  /* 0x00000b0000007947 */ /* 0x000fea0003800000 */
.L_x_5527:
        /* <DEDUP_REMOVED lines=13> */
.L_x_5541:
[----:B------:R0:W5:Y:S01]  /*4060*/  LDG.E.64 R2, [R4.64] ;  /* 0x0000002404027981 */ /* 0x000162000c1e1b00 */
[----:B------:R-:W-:Y:S05]  /*4070*/  BRA `(.L_x_5532) ;  /* 0x00000a1000007947 */ /* 0x000fea0003800000 */
.L_x_5540:
        /* <DEDUP_REMOVED lines=28> */
.L_x_5543:
        /* <DEDUP_REMOVED lines=15> */
.L_x_5542:
[----:B------:R-:W2:Y:S02]  /*4330*/  LDG.E.U16 R0, [R4.64] ;  /* 0x0000002404007981 */ /* 0x000ea4000c1e1500 */
[----:B--2---:R-:W-:-:S05]  /*4340*/  PRMT R0, RZ, 0x5410, R0 ;  /* 0x00005410ff007816 */ /* 0x004fca0000000000 */
[----:B------:R-:W-:-:S04]  /*4350*/  FMUL.FTZ R0, R0, 1 ;  /* 0x3f80000000007820 */ /* 0x000fc80000410000 */
[----:B------:R0:W1:Y:S01]  /*4360*/  F2F.F64.F32 R2, R0 ;  /* 0x0000000000027310 */ /* 0x0000620000201800 */
[----:B------:R-:W-:Y:S05]  /*4370*/  BRA `(.L_x_5532) ;  /* 0x0000071000007947 */ /* 0x000fea0003800000 */
.L_x_5539:
        /* <DEDUP_REMOVED lines=11> */
.L_x_5546:
        /* <DEDUP_REMOVED lines=21> */
.L_x_5550:
[----:B------:R-:W-:Y:S05]  /*4580*/  BSYNC B1 ;  /* 0x0000000000017941 */ /* 0x000fea0003800000 */
.L_x_5549:
[----:B------:R-:W-:Y:S01]  /*4590*/  LEA R3, R0, 0x3b800000, 0x17 ;  /* 0x3b80000000037811 */ /* 0x000fe200078eb8ff */
[----:B------:R-:W-:-:S05]  /*45a0*/  IMAD.SHL.U32 R0, R2, 0x100000, RZ ;  /* 0x0010000002007824 */ /* 0x000fca00078e00ff */
[----:B------:R-:W-:Y:S02]  /*45b0*/  LOP3.LUT R0, R3, R0, R4, 0xfe, !PT ;  /* 0x0000000003007212 */ /* 0x000fe400078efe04 */
.L_x_5548:
[----:B------:R-:W-:Y:S05]  /*45c0*/  BSYNC B0 ;  /* 0x0000000000007941 */ /* 0x000fea0003800000 */
.L_x_5547:
[----:B------:R-:W-:-:S04]  /*45d0*/  FMUL.FTZ R0, R0, 1 ;  /* 0x3f80000000007820 */ /* 0x000fc80000410000 */
[----:B------:R0:W1:Y:S01]  /*45e0*/  F2F.F64.F32 R2, R0 ;  /* 0x0000000000027310 */ /* 0x0000620000201800 */
[----:B------:R-:W-:Y:S05]  /*45f0*/  BRA `(.L_x_5532) ;  /* 0x0000049000007947 */ /* 0x000fea0003800000 */
.L_x_5545:
        /* <DEDUP_REMOVED lines=21> */
.L_x_5554:
[----:B------:R-:W-:Y:S05]  /*4750*/  BSYNC B1 ;  /* 0x0000000000017941 */ /* 0x000fea0003800000 */
.L_x_5553:
[----:B------:R-:W-:Y:S01]  /*4760*/  LEA R3, R0, 0x37800000, 0x17 ;  /* 0x3780000000037811 */ /* 0x000fe200078eb8ff */
[----:B------:R-:W-:-:S05]  /*4770*/  IMAD.SHL.U32 R0, R2, 0x200000, RZ ;  /* 0x0020000002007824 */ /* 0x000fca00078e00ff */
[----:B------:R-:W-:Y:S02]  /*4780*/  LOP3.LUT R0, R3, R0, R4, 0xfe, !PT ;  /* 0x0000000003007212 */ /* 0x000fe400078efe04 */
.L_x_5552:
[----:B------:R-:W-:Y:S05]  /*4790*/  BSYNC B0 ;  /* 0x0000000000007941 */ /* 0x000fea0003800000 */
.L_x_5551:
[----:B------:R-:W-:-:S04]  /*47a0*/  FMUL.FTZ R0, R0, 1 ;  /* 0x3f80000000007820 */ /* 0x000fc80000410000 */
[----:B------:R0:W1:Y:S01]  /*47b0*/  F2F.F64.F32 R2, R0 ;  /* 0x0000000000027310 */ /* 0x0000620000201800 */
[----:B------:R-:W-:Y:S05]  /*47c0*/  BRA `(.L_x_5532) ;  /* 0x000002c000007947 */ /* 0x000fea0003800000 */
.L_x_5544:
        /* <DEDUP_REMOVED lines=14> */
.L_x_5558:
[----:B------:R-:W-:Y:S05]  /*48b0*/  BSYNC B0 ;  /* 0x0000000000007941 */ /* 0x000fea0003800000 */
.L_x_5557:
[----:B------:R-:W-:-:S04]  /*48c0*/  FMUL.FTZ R0, R0, 1 ;  /* 0x3f80000000007820 */ /* 0x000fc80000410000 */
[----:B------:R0:W1:Y:S01]  /*48d0*/  F2F.F64.F32 R2, R0 ;  /* 0x0000000000027310 */ /* 0x0000620000201800 */
[----:B------:R-:W-:Y:S05]  /*48e0*/  BRA `(.L_x_5532) ;  /* 0x000001a000007947 */ /* 0x000fea0003800000 */
.L_x_5531:
        /* <DEDUP_REMOVED lines=21> */
.L_x_5556:
[----:B------:R-:W2:Y:S02]  /*4a40*/  LDG.E.64 R2, [R4.64] ;  /* 0x0000002404027981 */ /* 0x000ea4000c1e1b00 */
[----:B--2---:R-:W0:Y:S01]  /*4a50*/  I2F.F64.U64 R2, R2 ;  /* 0x0000000200027312 */ /* 0x004e220000301800 */
[----:B------:R-:W-:Y:S05]  /*4a60*/  BRA `(.L_x_5532) ;  /* 0x0000002000007947 */ /* 0x000fea0003800000 */
.L_x_5555:
[----:B------:R-:W2:Y:S02]  /*4a70*/  LDG.E R2, [R4.64] ;  /* 0x0000002404027981 */ /* 0x000ea4000c1e1900 */
[----:B--2---:R-:W0:Y:S02]  /*4a80*/  I2F.F64.U32 R2, R2 ;  /* 0x0000000200027312 */ /* 0x004e240000201800 */
.L_x_5532:
        /* <DEDUP_REMOVED lines=17> */
.L_x_5562:
[----:B------:R0:W-:Y:S01]  /*4ba0*/  STG.E.U8 [R16.64], R2 ;  /* 0x0000000210007986 */ /* 0x0001e2000c101124 */
[----:B------:R-:W-:Y:S05]  /*4bb0*/  BRA `(.L_x_5564) ;  /* 0x00000d5000007947 */ /* 0x000fea0003800000 */
.L_x_5561:
        /* <DEDUP_REMOVED lines=9> */
.L_x_5566:
[----:B------:R0:W-:Y:S01]  /*4c50*/  STG.E [R16.64], R2 ;  /* 0x0000000210007986 */ /* 0x0001e2000c101924 */
[----:B------:R-:W-:Y:S05]  /*4c60*/  BRA `(.L_x_5564) ;  /* 0x00000ca000007947 */ /* 0x000fea0003800000 */
.L_x_5565:
[----:B------:R0:W-:Y:S01]  /*4c70*/  STG.E.U16 [R16.64], R2 ;  /* 0x0000000210007986 */ /* 0x0001e2000c101524 */
[----:B------:R-:W-:Y:S05]  /*4c80*/  BRA `(.L_x_5564) ;  /* 0x00000c8000007947 */ /* 0x000fea0003800000 */
.L_x_5560:
        /* <DEDUP_REMOVED lines=9> */
.L_x_5568:
[----:B------:R-:W0:Y:S02]  /*4d20*/  I2F.U32 R0, R2 ;  /* 0x0000000200007306 */ /* 0x000e240000201000 */
[----:B0-----:R-:W-:-:S05]  /*4d30*/  F2FP.PACK_AB R0, RZ, R0 ;  /* 0x00000000ff00723e */ /* 0x001fca00000000ff */
[----:B------:R0:W-:Y:S01]  /*4d40*/  STG.E.U16 [R16.64], R0 ;  /* 0x0000000010007986 */ /* 0x0001e2000c101524 */
[----:B------:R-:W-:Y:S05]  /*4d50*/  BRA `(.L_x_5564) ;  /* 0x00000bb000007947 */ /* 0x000fea0003800000 */
.L_x_5567:
        /* <DEDUP_REMOVED lines=10> */
.L_x_5570:
[----:B------:R-:W0:Y:S02]  /*4e00*/  I2F.U32 R2, R2 ;  /* 0x0000000200027306 */ /* 0x000e240000201000 */
[----:B0-----:R-:W-:-:S04]  /*4e10*/  F2FP.PACK_AB R3, RZ, R2 ;  /* 0x00000002ff03723e */ /* 0x001fc800000000ff */
[----:B------:R-:W-:-:S05]  /*4e20*/  PRMT R3, R3, 0x5410, RZ ;  /* 0x0000541003037816 */ /* 0x000fca00000000ff */
[----:B------:R0:W-:Y:S01]  /*4e30*/  STG.E [R16.64], R3 ;  /* 0x0000000310007986 */ /* 0x0001e2000c101924 */
[----:B------:R-:W-:Y:S05]  /*4e40*/  BRA `(.L_x_5564) ;  /* 0x00000ac000007947 */ /* 0x000fea0003800000 */
.L_x_5569:
[----:B------:R-:W0:Y:S02]  /*4e50*/  I2F.F64.U32 R2, R2 ;  /* 0x0000000200027312 */ /* 0x000e240000201800 */
[----:B0-----:R0:W-:Y:S01]  /*4e60*/  STG.E.64 [R16.64], R2 ;  /* 0x0000000210007986 */ /* 0x0011e2000c101b24 */
[----:B------:R-:W-:Y:S05]  /*4e70*/  BRA `(.L_x_5564) ;  /* 0x00000a9000007947 */ /* 0x000fea0003800000 */
.L_x_5559:
        /* <DEDUP_REMOVED lines=10> */
.L_x_5573:
[----:B------:R-:W0:Y:S01]  /*4f20*/  I2F.F64.U32 R4, R2 ;  /* 0x0000000200047312 */ /* 0x000e220000201800 */
[----:B------:R-:W-:-:S05]  /*4f30*/  CS2R R6, SRZ ;  /* 0x0000000000067805 */ /* 0x000fca000001ff00 */
[----:B0-----:R0:W-:Y:S01]  /*4f40*/  STG.E.128 [R16.64], R4 ;  /* 0x0000000410007986 */ /* 0x0011e2000c101d24 */
[----:B------:R-:W-:Y:S05]  /*4f50*/  BRA `(.L_x_5564) ;  /* 0x000009b000007947 */ /* 0x000fea0003800000 */
.L_x_5572:
        /* <DEDUP_REMOVED lines=21> */
.L_x_5577:
[----:B------:R-:W-:Y:S05]  /*50b0*/  BSYNC B0 ;  /* 0x0000000000007941 */ /* 0x000fea0003800000 */
.L_x_5576:
[----:B------:R-:W-:-:S05]  /*50c0*/  LOP3.LUT R3, R0, R3, RZ, 0xfc, !PT ;  /* 0x0000000300037212 */ /* 0x000fca00078efcff */
[----:B------:R0:W-:Y:S01]  /*50d0*/  STG.E.U8 [R16.64], R3 ;  /* 0x0000000310007986 */ /* 0x0001e2000c101124 */
[----:B------:R-:W-:Y:S05]  /*50e0*/  BRA `(.L_x_5564) ;  /* 0x0000082000007947 */ /* 0x000fea0003800000 */
.L_x_5575:
        /* <DEDUP_REMOVED lines=13> */
.L_x_5579:
[----:B------:R-:W-:Y:S01]  /*51c0*/  IMAD.MOV.U32 R0, RZ, RZ, 0x7f ;  /* 0x0000007fff007424 */ /* 0x000fe200078e00ff */
[----:B------:R-:W-:-:S04]  /*51d0*/  ISETP.GT.U32.AND P0, PT, R3, 0x7f800000, PT ;  /* 0x7f8000000300780c */ /* 0x000fc80003f04070 */
[----:B------:R-:W-:-:S04]  /*51e0*/  SEL R0, R0, 0x7c, P0 ;  /* 0x0000007c00007807 */ /* 0x000fc80000000000 */
.L_x_5580:
[----:B------:R-:W-:Y:S05]  /*51f0*/  BSYNC B0 ;  /* 0x0000000000007941 */ /* 0x000fea0003800000 */
.L_x_5578:
[----:B------:R-:W-:-:S04]  /*5200*/  LOP3.LUT R2, R5, 0x80000000, RZ, 0xc0, !PT ;  /* 0x8000000005027812 */ /* 0x000fc800078ec0ff */
[----:B------:R-:W-:-:S04]  /*5210*/  SHF.R.U32.HI R3, RZ, 0x18, R2 ;  /* 0x00000018ff037819 */ /* 0x000fc80000011602 */
[----:B------:R-:W-:-:S05]  /*5220*/  LOP3.LUT R3, R0, R3, RZ, 0xfc, !PT ;  /* 0x0000000300037212 */ /* 0x000fca00078efcff */
[----:B------:R0:W-:Y:S01]  /*5230*/  STG.E.U8 [R16.64], R3 ;  /* 0x0000000310007986 */ /* 0x0001e2000c101124 */
[----:B------:R-:W-:Y:S05]  /*5240*/  BRA `(.L_x_5564) ;  /* 0x000006c000007947 */ /* 0x000fea0003800000 */
.L_x_5574:
[----:B------:R-:W0:Y:S02]  /*5250*/  I2F.U32 R0, R2 ;  /* 0x0000000200007306 */ /* 0x000e240000201000 */
[----:B0-----:R-:W-:-:S05]  /*5260*/  F2FP.BF16.PACK_AB R0, RZ, R0 ;  /* 0x00000000ff00723e */ /* 0x001fca00000010ff */
[----:B------:R0:W-:Y:S01]  /*5270*/  STG.E.U16 [R16.64], R0 ;  /* 0x0000000010007986 */ /* 0x0001e2000c101524 */
[----:B------:R-:W-:Y:S05]  /*5280*/  BRA `(.L_x_5564) ;  /* 0x0000068000007947 */ /* 0x000fea0003800000 */
.L_x_5571:
        /* <DEDUP_REMOVED lines=10> */
.L_x_5583:
        /* <DEDUP_REMOVED lines=17> */
.L_x_5586:
[----:B------:R-:W-:-:S04]  /*5440*/  LOP3.LUT R2, R5, 0x80000000, RZ, 0xc0, !PT ;  /* 0x8000000005027812 */ /* 0x000fc800078ec0ff */
[----:B------:R-:W-:-:S04]  /*5450*/  SHF.R.U32.HI R3, RZ, 0x18, R2 ;  /* 0x00000018ff037819 */ /* 0x000fc80000011602 */
[----:B------:R-:W-:-:S04]  /*5460*/  LOP3.LUT R0, R0, R3, RZ, 0xfc, !PT ;  /* 0x0000000300007212 */ /* 0x000fc800078efcff */
[----:B------:R-:W-:Y:S02]  /*5470*/  PRMT R8, R0, 0x7610, R8 ;  /* 0x0000761000087816 */ /* 0x000fe40000000008 */
.L_x_5585:
[----:B------:R-:W-:Y:S05]  /*5480*/  BSYNC B0 ;  /* 0x0000000000007941 */ /* 0x000fea0003800000 */
.L_x_5584:
[----:B------:R0:W-:Y:S01]  /*5490*/  STG.E.U8 [R16.64], R8 ;  /* 0x0000000810007986 */ /* 0x0001e2000c101124 */
[----:B------:R-:W-:Y:S05]  /*54a0*/  BRA `(.L_x_5564) ;  /* 0x0000046000007947 */ /* 0x000fea0003800000 */
.L_x_5582:
        /* <DEDUP_REMOVED lines=17> */
.L_x_5589:
[----:B------:R-:W-:-:S04]  /*55c0*/  LOP3.LUT R2, R5, 0x80000000, RZ, 0xc0, !PT ;  /* 0x8000000005027812 */ /* 0x000fc800078ec0ff */
[----:B------:R-:W-:-:S04]  /*55d0*/  SHF.R.U32.HI R3, RZ, 0x18, R2 ;  /* 0x00000018ff037819 */ /* 0x000fc80000011602 */
[----:B------:R-:W-:-:S04]  /*55e0*/  LOP3.LUT R0, R0, R3, RZ, 0xfc, !PT ;  /* 0x0000000300007212 */ /* 0x000fc800078efcff */
[----:B------:R-:W-:Y:S02]  /*55f0*/  PRMT R8, R0, 0x7610, R8 ;  /* 0x0000761000087816 */ /* 0x000fe40000000008 */
.L_x_5588:
[----:B------:R-:W-:Y:S05]  /*5600*/  BSYNC B0 ;  /* 0x0000000000007941 */ /* 0x000fea0003800000 */
.L_x_5587:
[----:B------:R0:W-:Y:S01]  /*5610*/  STG.E.U8 [R16.64], R8 ;  /* 0x0000000810007986 */ /* 0x0001e2000c101124 */
[----:B------:R-:W-:Y:S05]  /*5620*/  BRA `(.L_x_5564) ;  /* 0x000002e000007947 */ /* 0x000fea0003800000 */
.L_x_5581:
        /* <DEDUP_REMOVED lines=22> */
.L_x_5563:
        /* <DEDUP_REMOVED lines=20> */
.L_x_5591:
[----:B------:R-:W-:-:S05]  /*58d0*/  IMAD.MOV.U32 R3, RZ, RZ, RZ ;  /* 0x000000ffff037224 */ /* 0x000fca00078e00ff */
[----:B------:R0:W-:Y:S01]  /*58e0*/  STG.E.64 [R16.64], R2 ;  /* 0x0000000210007986 */ /* 0x0001e2000c101b24 */
[----:B------:R-:W-:Y:S05]  /*58f0*/  BRA `(.L_x_5564) ;  /* 0x0000001000007947 */ /* 0x000fea0003800000 */
.L_x_5590:
[----:B------:R0:W-:Y:S02]  /*5900*/  STG.E [R16.64], R2 ;  /* 0x0000000210007986 */ /* 0x0001e4000c101924 */
.L_x_5564:
        /* <DEDUP_REMOVED lines=231> */
.L_x_5592:
        /* <DEDUP_REMOVED lines=19> */
.L_x_5596:
[----:B------:R-:W2:Y:S02]  /*68b0*/  LDG.E.U8 R2, [R4.64] ;  /* 0x0000002404027981 */ /* 0x000ea4000c1e1100 */
[----:B--2---:R-:W0:Y:S01]  /*68c0*/  I2F.F64.U16 R2, R2 ;  /* 0x0000000200027312 */ /* 0x004e220000101800 */
[----:B------:R-:W-:Y:S05]  /*68d0*/  BRA `(.L_x_5598) ;  /* 0x00000df000007947 */ /* 0x000fea0003800000 */
.L_x_5595:
        /* <DEDUP_REMOVED lines=9> */
.L_x_5600:
[----:B------:R-:W2:Y:S02]  /*6970*/  LDG.E R2, [R4.64] ;  /* 0x0000002404027981 */ /* 0x000ea4000c1e1900 */
[----:B--2---:R-:W0:Y:S01]  /*6980*/  I2F.F64 R2, R2 ;  /* 0x0000000200027312 */ /* 0x004e220000201c00 */
[----:B------:R-:W-:Y:S05]  /*6990*/  BRA `(.L_x_5598) ;  /* 0x00000d3000007947 */ /* 0x000fea0003800000 */
.L_x_5599:
[----:B------:R-:W2:Y:S02]  /*69a0*/  LDG.E.U16 R2, [R4.64] ;  /* 0x0000002404027981 */ /* 0x000ea4000c1e1500 */
[----:B--2---:R-:W0:Y:S01]  /*69b0*/  I2F.F64.S16 R2, R2 ;  /* 0x0000000200027312 */ /* 0x004e220000101c00 */
[----:B------:R-:W-:Y:S05]  /*69c0*/  BRA `(.L_x_5598) ;  /* 0x00000d0000007947 */ /* 0x000fea0003800000 */
.L_x_5594:
        /* <DEDUP_REMOVED lines=10> */
.L_x_5602:
[----:B------:R-:W2:Y:S02]  /*6a70*/  LDG.E.U16 R0, [R4.64] ;  /* 0x0000002404007981 */ /* 0x000ea4000c1e1500 */
[----:B--2---:R-:W-:-:S05]  /*6a80*/  HADD2.F32 R0, -RZ, R0.H0_H0 ;  /* 0x20000000ff007230 */ /* 0x004fca0000004100 */
[----:B------:R-:W-:-:S04]  /*6a90*/  FMUL.FTZ R0, R0, 1 ;  /* 0x3f80000000007820 */ /* 0x000fc80000410000 */
[----:B------:R0:W1:Y:S01]  /*6aa0*/  F2F.F64.F32 R2, R0 ;  /* 0x0000000000027310 */ /* 0x0000620000201800 */
[----:B------:R-:W-:Y:S05]  /*6ab0*/  BRA `(.L_x_5598) ;  /* 0x00000c1000007947 */ /* 0x000fea0003800000 */
.L_x_5601:
        /* <DEDUP_REMOVED lines=10> */
.L_x_5604:
[----:B------:R-:W2:Y:S02]  /*6b60*/  LDG.E.U16 R4, [R4.64] ;  /* 0x0000002404047981 */ /* 0x000ea4000c1e1500 */
[----:B--2---:R-:W-:-:S05]  /*6b70*/  HADD2.F32 R0, -RZ, R4.H0_H0 ;  /* 0x20000004ff007230 */ /* 0x004fca0000004100 */
[----:B------:R-:W-:-:S04]  /*6b80*/  FMUL.FTZ R0, R0, 1 ;  /* 0x3f80000000007820 */ /* 0x000fc80000410000 */
[----:B------:R0:W1:Y:S01]  /*6b90*/  F2F.F64.F32 R2, R0 ;  /* 0x0000000000027310 */ /* 0x0000620000201800 */
[----:B------:R-:W-:Y:S05]  /*6ba0*/  BRA `(.L_x_5598) ;  /* 0x00000b2000007947 */ /* 0x000fea0003800000 */
.L_x_5603:
[----:B------:R0:W5:Y:S01]  /*6bb0*/  LDG.E.64 R2, [R4.64] ;  /* 0x0000002404027981 */ /* 0x000162000c1e1b00 */
[----:B------:R-:W-:Y:S05]  /*6bc0*/  BRA `(.L_x_5598) ;  /* 0x00000b0000007947 */ /* 0x000fea0003800000 */
.L_x_5593:
        /* <DEDUP_REMOVED lines=13> */
.L_x_5607:
[----:B------:R0:W5:Y:S01]  /*6ca0*/  LDG.E.64 R2, [R4.64] ;  /* 0x0000002404027981 */ /* 0x000162000c1e1b00 */
[----:B------:R-:W-:Y:S05]  /*6cb0*/  BRA `(.L_x_5598) ;  /* 0x00000a1000007947 */ /* 0x000fea0003800000 */
.L_x_5606:
        /* <DEDUP_REMOVED lines=28> */
.L_x_5609:
        /* <DEDUP_REMOVED lines=15> */
.L_x_5608:
[----:B------:R-:W2:Y:S02]  /*6f70*/  LDG.E.U16 R0, [R4.64] ;  /* 0x0000002404007981 */ /* 0x000ea4000c1e1500 */
[----:B--2---:R-:W-:-:S05]  /*6f80*/  PRMT R0, RZ, 0x5410, R0 ;  /* 0x00005410ff007816 */ /* 0x004fca0000000000 */
[----:B------:R-:W-:-:S04]  /*6f90*/  FMUL.FTZ R0, R0, 1 ;  /* 0x3f80000000007820 */ /* 0x000fc80000410000 */
[----:B------:R0:W1:Y:S01]  /*6fa0*/  F2F.F64.F32 R2, R0 ;  /* 0x0000000000027310 */ /* 0x0000620000201800 */
[----:B------:R-:W-:Y:S05]  /*6fb0*/  BRA `(.L_x_5598) ;  /* 0x0000071000007947 */ /* 0x000fea0003800000 */
.L_x_5605:
        /* <DEDUP_REMOVED lines=11> */
.L_x_5612:
        /* <DEDUP_REMOVED lines=21> */
.L_x_5616:
[----:B------:R-:W-:Y:S05]  /*71c0*/  BSYNC B1 ;  /* 0x0000000000017941 */ /* 0x000fea0003800000 */
.L_x_5615:
[----:B------:R-:W-:Y:S01]  /*71d0*/  LEA R3, R0, 0x3b800000, 0x17 ;  /* 0x3b80000000037811 */ /* 0x000fe200078eb8ff */
[----:B------:R-:W-:-:S05]  /*71e0*/  IMAD.SHL.U32 R0, R2, 0x100000, RZ ;  /* 0x0010000002007824 */ /* 0x000fca00078e00ff */
[----:B------:R-:W-:Y:S02]  /*71f0*/  LOP3.LUT R0, R3, R0, R4, 0xfe, !PT ;  /* 0x0000000003007212 */ /* 0x000fe400078efe04 */
.L_x_5614:
[----:B------:R-:W-:Y:S05]  /*7200*/  BSYNC B0 ;  /* 0x0000000000007941 */ /* 0x000fea0003800000 */
.L_x_5613:
[----:B------:R-:W-:-:S04]  /*7210*/  FMUL.FTZ R0, R0, 1 ;  /* 0x3f80000000007820 */ /* 0x000fc80000410000 */
[----:B------:R0:W1:Y:S01]  /*7220*/  F2F.F64.F32 R2, R0 ;  /* 0x0000000000027310 */ /* 0x0000620000201800 */
[----:B------:R-:W-:Y:S05]  /*7230*/  BRA `(.L_x_5598) ;  /* 0x0000049000007947 */ /* 0x000fea0003800000 */
.L_x_5611:
        /* <DEDUP_REMOVED lines=21> */
.L_x_5620:
[----:B------:R-:W-:Y:S05]  /*7390*/  BSYNC B1 ;  /* 0x0000000000017941 */ /* 0x000fea0003800000 */
.L_x_5619:
[----:B------:R-:W-:Y:S01]  /*73a0*/  LEA R3, R0, 0x37800000, 0x17 ;  /* 0x3780000000037811 */ /* 0x000fe200078eb8ff */
[----:B------:R-:W-:-:S05]  /*73b0*/  IMAD.SHL.U32 R0, R2, 0x200000, RZ ;  /* 0x0020000002007824 */ /* 0x000fca00078e00ff */
[----:B------:R-:W-:Y:S02]  /*73c0*/  LOP3.LUT R0, R3, R0, R4, 0xfe, !PT ;  /* 0x0000000003007212 */ /* 0x000fe400078efe04 */
.L_x_5618:
[----:B------:R-:W-:Y:S05]  /*73d0*/  BSYNC B0 ;  /* 0x0000000000007941 */ /* 0x000fea0003800000 */
.L_x_5617:
[----:B------:R-:W-:-:S04]  /*73e0*/  FMUL.FTZ R0, R0, 1 ;  /* 0x3f80000000007820 */ /* 0x000fc80000410000 */
[----:B------:R0:W1:Y:S01]  /*73f0*/  F2F.F64.F32 R2, R0 ;  /* 0x0000000000027310 */ /* 0x0000620000201800 */
[----:B------:R-:W-:Y:S05]  /*7400*/  BRA `(.L_x_5598) ;  /* 0x000002c000007947 */ /* 0x000fea0003800000 */
.L_x_5610:
        /* <DEDUP_REMOVED lines=14> */
.L_x_5624:
[----:B------:R-:W-:Y:S05]  /*74f0*/  BSYNC B0 ;  /* 0x0000000000007941 */ /* 0x000fea0003800000 */
.L_x_5623:
[----:B------:R-:W-:-:S04]  /*7500*/  FMUL.FTZ R0, R0, 1 ;  /* 0x3f80000000007820 */ /* 0x000fc80000410000 */
[----:B------:R0:W1:Y:S01]  /*7510*/  F2F.F64.F32 R2, R0 ;  /* 0x0000000000027310 */ /* 0x0000620000201800 */
[----:B------:R-:W-:Y:S05]  /*7520*/  BRA `(.L_x_5598) ;  /* 0x000001a000007947 */ /* 0x000fea0003800000 */
.L_x_5597:
        /* <DEDUP_REMOVED lines=21> */
.L_x_5622:
[----:B------:R-:W2:Y:S02]  /*7680*/  LDG.E.64 R2, [R4.64] ;  /* 0x0000002404027981 */ /* 0x000ea4000c1e1b00 */
[----:B--2---:R-:W0:Y:S01]  /*7690*/  I2F.F64.U64 R2, R2 ;  /* 0x0000000200027312 */ /* 0x004e220000301800 */
[----:B------:R-:W-:Y:S05]  /*76a0*/  BRA `(.L_x_5598) ;  /* 0x0000002000007947 */ /* 0x000fea0003800000 */
.L_x_5621:
[----:B------:R-:W2:Y:S02]  /*76b0*/  LDG.E R2, [R4.64] ;  /* 0x0000002404027981 */ /* 0x000ea4000c1e1900 */
[----:B--2---:R-:W0:Y:S02]  /*76c0*/  I2F.F64.U32 R2, R2 ;  /* 0x0000000200027312 */ /* 0x004e240000201800 */
.L_x_5598:
        /* <DEDUP_REMOVED lines=17> */
.L_x_5628:
[----:B------:R0:W-:Y:S01]  /*77e0*/  STG.E.U8 [R16.64], R2 ;  /* 0x0000000210007986 */ /* 0x0001e2000c101124 */
[----:B------:R-:W-:Y:S05]  /*77f0*/  BRA `(.L_x_5630) ;  /* 0x00000d5000007947 */ /* 0x000fea0003800000 */
.L_x_5627:
        /* <DEDUP_REMOVED lines=9> */
.L_x_5632:
[----:B------:R0:W-:Y:S01]  /*7890*/  STG.E [R16.64], R2 ;  /* 0x0000000210007986 */ /* 0x0001e2000c101924 */
[----:B------:R-:W-:Y:S05]  /*78a0*/  BRA `(.L_x_5630) ;  /* 0x00000ca000007947 */ /* 0x000fea0003800000 */
.L_x_5631:
[----:B------:R0:W-:Y:S01]  /*78b0*/  STG.E.U16 [R16.64], R2 ;  /* 0x0000000210007986 */ /* 0x0001e2000c101524 */
[----:B------:R-:W-:Y:S05]  /*78c0*/  BRA `(.L_x_5630) ;  /* 0x00000c8000007947 */ /* 0x000fea0003800000 */
.L_x_5626:
        /* <DEDUP_REMOVED lines=9> */
.L_x_5634:
[----:B------:R-:W0:Y:S02]  /*7960*/  I2F.U32 R0, R2 ;  /* 0x0000000200007306 */ /* 0x000e240000201000 */
[----:B0-----:R-:W-:-:S05]  /*7970*/  F2FP.PACK_AB R0, RZ, R0 ;  /* 0x00000000ff00723e */ /* 0x001fca00000000ff */
[----:B------:R0:W-:Y:S01]  /*7980*/  STG.E.U16 [R16.64], R0 ;  /* 0x0000000010007986 */ /* 0x0001e2000c101524 */
[----:B------:R-:W-:Y:S05]  /*7990*/  BRA `(.L_x_5630) ;  /* 0x00000bb000007947 */ /* 0x000fea0003800000 */
.L_x_5633:
        /* <DEDUP_REMOVED lines=10> */
.L_x_5636:
[----:B------:R-:W0:Y:S02]  /*7a40*/  I2F.U32 R2, R2 ;  /* 0x0000000200027306 */ /* 0x000e240000201000 */
[----:B0-----:R-:W-:-:S04]  /*7a50*/  F2FP.PACK_AB R3, RZ, R2 ;  /* 0x00000002ff03723e */ /* 0x001fc800000000ff */
[----:B------:R-:W-:-:S05]  /*7a60*/  PRMT R3, R3, 0x5410, RZ ;  /* 0x0000541003037816 */ /* 0x000fca00000000ff */
[----:B------:R0:W-:Y:S01]  /*7a70*/  STG.E [R16.64], R3 ;  /* 0x0000000310007986 */ /* 0x0001e2000c101924 */
[----:B------:R-:W-:Y:S05]  /*7a80*/  BRA `(.L_x_5630) ;  /* 0x00000ac000007947 */ /* 0x000fea0003800000 */
.L_x_5635:
[----:B------:R-:W0:Y:S02]  /*7a90*/  I2F.F64.U32 R2, R2 ;  /* 0x0000000200027312 */ /* 0x000e240000201800 */
[----:B0-----:R0:W-:Y:S01]  /*7aa0*/  STG.E.64 [R16.64], R2 ;  /* 0x0000000210007986 */ /* 0x0011e2000c101b24 */
[----:B------:R-:W-:Y:S05]  /*7ab0*/  BRA `(.L_x_5630) ;  /* 0x00000a9000007947 */ /* 0x000fea0003800000 */
.L_x_5625:
        /* <DEDUP_REMOVED lines=10> */
.L_x_5639:
[----:B------:R-:W0:Y:S01]  /*7b60*/  I2F.F64.U32 R4, R2 ;  /* 0x0000000200047312 */ /* 0x000e220000201800 */
[----:B------:R-:W-:-:S05]  /*7b70*/  CS2R R6, SRZ ;  /* 0x0000000000067805 */ /* 0x000fca000001ff00 */
[----:B0-----:R0:W-:Y:S01]  /*7b80*/  STG.E.128 [R16.64], R4 ;  /* 0x0000000410007986 */ /* 0x0011e2000c101d24 */
[----:B------:R-:W-:Y:S05]  /*7b90*/  BRA `(.L_x_5630) ;  /* 0x000009b000007947 */ /* 0x000fea0003800000 */
.L_x_5638:
        /* <DEDUP_REMOVED lines=21> */
.L_x_5643:
[----:B------:R-:W-:Y:S05]  /*7cf0*/  BSYNC B0 ;  /* 0x0000000000007941 */ /* 0x000fea0003800000 */
.L_x_5642:
[----:B------:R-:W-:-:S05]  /*7d00*/  LOP3.LUT R3, R0, R3, RZ, 0xfc, !PT ;  /* 0x0000000300037212 */ /* 0x000fca00078efcff */
[----:B------:R0:W-:Y:S01]  /*7d10*/  STG.E.U8 [R16.64], R3 ;  /* 0x0000000310007986 */ /* 0x0001e2000c101124 */
[----:B------:R-:W-:Y:S05]  /*7d20*/  BRA `(.L_x_5630) ;  /* 0x0000082000007947 */ /* 0x000fea0003800000 */
.L_x_5641:
        /* <DEDUP_REMOVED lines=13> */
.L_x_5645:
[----:B------:R-:W-:Y:S01]  /*7e00*/  IMAD.MOV.U32 R0, RZ, RZ, 0x7f ;  /* 0x0000007fff007424 */ /* 0x000fe200078e00ff */
[----:B------:R-:W-:-:S04]  /*7e10*/  ISETP.GT.U32.AND P0, PT, R3, 0x7f800000, PT ;  /* 0x7f8000000300780c */ /* 0x000fc80003f04070 */
[----:B------:R-:W-:-:S04]  /*7e20*/  SEL R0, R0, 0x7c, P0 ;  /* 0x0000007c00007807 */ /* 0x000fc80000000000 */
.L_x_5646:
[----:B------:R-:W-:Y:S05]  /*7e30*/  BSYNC B0 ;  /* 0x0000000000007941 */ /* 0x000fea0003800000 */
.L_x_5644:
[----:B------:R-:W-:-:S04]  /*7e40*/  LOP3.LUT R2, R5, 0x80000000, RZ, 0xc0, !PT ;  /* 0x8000000005027812 */ /* 0x000fc800078ec0ff */
[----:B------:R-:W-:-:S04]  /*7e50*/  SHF.R.U32.HI R3, RZ, 0x18, R2 ;  /* 0x00000018ff037819 */ /* 0x000fc80000011602 */
[----:B------:R-:W-:-:S05]  /*7e60*/  LOP3.LUT R3, R0, R3, RZ, 0xfc, !PT ;  /* 0x0000000300037212 */ /* 0x000fca00078efcff */
[----:B------:R0:W-:Y:S01]  /*7e70*/  STG.E.U8 [R16.64], R3 ;  /* 0x0000000310007986 */ /* 0x0001e2000c101124 */
[----:B------:R-:W-:Y:S05]  /*7e80*/  BRA `(.L_x_5630) ;  /* 0x000006c000007947 */ /* 0x000fea0003800000 */
.L_x_5640:
[----:B------:R-:W0:Y:S02]  /*7e90*/  I2F.U32 R0, R2 ;  /* 0x0000000200007306 */ /* 0x000e240000201000 */
[----:B0-----:R-:W-:-:S05]  /*7ea0*/  F2FP.BF16.PACK_AB R0, RZ, R0 ;  /* 0x00000000ff00723e */ /* 0x001fca00000010ff */
[----:B------:R0:W-:Y:S01]  /*7eb0*/  STG.E.U16 [R16.64], R0 ;  /* 0x0000000010007986 */ /* 0x0001e2000c101524 */
[----:B------:R-:W-:Y:S05]  /*7ec0*/  BRA `(.L_x_5630) ;  /* 0x0000068000007947 */ /* 0x000fea0003800000 */
.L_x_5637:
        /* <DEDUP_REMOVED lines=10> */
.L_x_5649:
        /* <DEDUP_REMOVED lines=17> */
.L_x_5652:
[----:B------:R-:W-:-:S04]  /*8080*/  LOP3.LUT R2, R5, 0x80000000, RZ, 0xc0, !PT ;  /* 0x8000000005027812 */ /* 0x000fc800078ec0ff */
[----:B------:R-:W-:-:S04]  /*8090*/  SHF.R.U32.HI R3, RZ, 0x18, R2 ;  /* 0x00000018ff037819 */ /* 0x000fc80000011602 */
[----:B------:R-:W-:-:S04]  /*80a0*/  LOP3.LUT R0, R0, R3, RZ, 0xfc, !PT ;  /* 0x0000000300007212 */ /* 0x000fc800078efcff */
[----:B------:R-:W-:Y:S02]  /*80b0*/  PRMT R8, R0, 0x7610, R8 ;  /* 0x0000761000087816 */ /* 0x000fe40000000008 */
.L_x_5651:
[----:B------:R-:W-:Y:S05]  /*80c0*/  BSYNC B0 ;  /* 0x0000000000007941 */ /* 0x000fea0003800000 */
.L_x_5650:
[----:B------:R0:W-:Y:S01]  /*80d0*/  STG.E.U8 [R16.64], R8 ;  /* 0x0000000810007986 */ /* 0x0001e2000c101124 */
[----:B------:R-:W-:Y:S05]  /*80e0*/  BRA `(.L_x_5630) ;  /* 0x0000046000007947 */ /* 0x000fea0003800000 */
.L_x_5648:
        /* <DEDUP_REMOVED lines=17> */
.L_x_5655:
[----:B------:R-:W-:-:S04]  /*8200*/  LOP3.LUT R2, R5, 0x80000000, RZ, 0xc0, !PT ;  /* 0x8000000005027812 */ /* 0x000fc800078ec0ff */
[----:B------:R-:W-:-:S04]  /*8210*/  SHF.R.U32.HI R3, RZ, 0x18, R2 ;  /* 0x00000018ff037819 */ /* 0x000fc80000011602 */
[----:B------:R-:W-:-:S04]  /*8220*/  LOP3.LUT R0, R0, R3, RZ, 0xfc, !PT ;  /* 0x0000000300007212 */ /* 0x000fc800078efcff */
[----:B------:R-:W-:Y:S02]  /*8230*/  PRMT R8, R0, 0x7610, R8 ;  /* 0x0000761000087816 */ /* 0x000fe40000000008 */
.L_x_5654:
[----:B------:R-:W-:Y:S05]  /*8240*/  BSYNC B0 ;  /* 0x0000000000007941 */ /* 0x000fea0003800000 */
.L_x_5653:
[----:B------:R0:W-:Y:S01]  /*8250*/  STG.E.U8 [R16.64], R8 ;  /* 0x0000000810007986 */ /* 0x0001e2000c101124 */
[----:B------:R-:W-:Y:S05]  /*8260*/  BRA `(.L_x_5630) ;  /* 0x000002e000007947 */ /* 0x000fea0003800000 */
.L_x_5647:
        /* <DEDUP_REMOVED lines=22> */
.L_x_5629:
        /* <DEDUP_REMOVED lines=20> */
.L_x_5657:
[----:B------:R-:W-:-:S05]  /*8510*/  IMAD.MOV.U32 R3, RZ, RZ, RZ ;  /* 0x000000ffff037224 */ /* 0x000fca00078e00ff */
[----:B------:R0:W-:Y:S01]  /*8520*/  STG.E.64 [R16.64], R2 ;  /* 0x0000000210007986 */ /* 0x0001e2000c101b24 */
[----:B------:R-:W-:Y:S05]  /*8530*/  BRA `(.L_x_5630) ;  /* 0x0000001000007947 */ /* 0x000fea0003800000 */
.L_x_5656:
[----:B------:R0:W-:Y:S02]  /*8540*/  STG.E [R16.64], R2 ;  /* 0x0000000210007986 */ /* 0x0001e4000c101924 */
.L_x_5630:
[----:B------:R-:W-:Y:S02]  /*8550*/  IADD3 R19, R19, 0x80, RZ ;  /* 0x0000008013137810 */ /* 0x000fe40007ffe0ff */
.L_x_5525:
[----:B------:R-:W-:Y:S05]  /*8560*/  BSYNC B6 ;  /* 0x0000000000067941 */ /* 0x000fea0003800000 */
.L_x_5524:
        /* <DEDUP_REMOVED lines=230> */
.L_x_5658:
        /* <DEDUP_REMOVED lines=19> */
.L_x_5662:
[----:B------:R-:W2:Y:S02]  /*9500*/  LDG.E.U8 R2, [R4.64] ;  /* 0x0000002404027981 */ /* 0x000ea4000c1e1100 */
[----:B--2---:R-:W0:Y:S01]  /*9510*/  I2F.F64.U16 R2, R2 ;  /* 0x0000000200027312 */ /* 0x004e220000101800 */
[----:B------:R-:W-:Y:S05]  /*9520*/  BRA `(.L_x_5664) ;  /* 0x00000df000007947 */ /* 0x000fea0003800000 */
.L_x_5661:
        /* <DEDUP_REMOVED lines=9> */
.L_x_5666:
[----:B------:R-:W2:Y:S02]  /*95c0*/  LDG.E R2, [R4.64] ;  /* 0x0000002404027981 */ /* 0x000ea4000c1e1900 */
[----:B--2---:R-:W0:Y:S01]  /*95d0*/  I2F.F64 R2, R2 ;  /* 0x0000000200027312 */ /* 0x004e220000201c00 */
[----:B------:R-:W-:Y:S05]  /*95e0*/  BRA `(.L_x_5664) ;  /* 0x00000d3000007947 */ /* 0x000fea0003800000 */
.L_x_5665:
[----:B------:R-:W2:Y:S02]  /*95f0*/  LDG.E.U16 R2, [R4.64] ;  /* 0x0000002404027981 */ /* 0x000ea4000c1e1500 */
[----:B--2---:R-:W0:Y:S01]  /*9600*/  I2F.F64.S16 R2, R2 ;  /* 0x0000000200027312 */ /* 0x004e220000101c00 */
[----:B------:R-:W-:Y:S05]  /*9610*/  BRA `(.L_x_5664) ;  /* 0x00000d0000007947 */ /* 0x000fea0003800000 */
.L_x_5660:
        /* <DEDUP_REMOVED lines=10> */
.L_x_5668:
[----:B------:R-:W2:Y:S02]  /*96c0*/  LDG.E.U16 R0, [R4.64] ;  /* 0x0000002404007981 */ /* 0x000ea4000c1e1500 */
[----:B--2---:R-:W-:-:S05]  /*96d0*/  HADD2.F32 R0, -RZ, R0.H0_H0 ;  /* 0x20000000ff007230 */ /* 0x004fca0000004100 */
[----:B------:R-:W-:-:S04]  /*96e0*/  FMUL.FTZ R0, R0, 1 ;  /* 0x3f80000000007820 */ /* 0x000fc80000410000 */
[----:B------:R0:W1:Y:S01]  /*96f0*/  F2F.F64.F32 R2, R0 ;  /* 0x0000000000027310 */ /* 0x0000620000201800 */
[----:B------:R-:W-:Y:S05]  /*9700*/  BRA `(.L_x_5664) ;  /* 0x00000c1000007947 */ /* 0x000fea0003800000 */
.L_x_5667:
        /* <DEDUP_REMOVED lines=10> */
.L_x_5670:
[----:B------:R-:W2:Y:S02]  /*97b0*/  LDG.E.U16 R4, [R4.64] ;  /* 0x0000002404047981 */ /* 0x000ea4000c1e1500 */
[----:B--2---:R-:W-:-:S05]  /*97c0*/  HADD2.F32 R0, -RZ, R4.H0_H0 ;  /* 0x20000004ff007230 */ /* 0x004fca0000004100 */
[----:B------:R-:W-:-:S04]  /*97d0*/  FMUL.FTZ R0, R0, 1 ;  /* 0x3f80000000007820 */ /* 0x000fc80000410000 */
[----:B------:R0:W1:Y:S01]  /*97e0*/  F2F.F64.F32 R2, R0 ;  /* 0x0000000000027310 */ /* 0x0000620000201800 */
[----:B------:R-:W-:Y:S05]  /*97f0*/  BRA `(.L_x_5664) ;  /* 0x00000b2000007947 */ /* 0x000fea0003800000 */
.L_x_5669:
[----:B------:R0:W5:Y:S01]  /*9800*/  LDG.E.64 R2, [R4.64] ;  /* 0x0000002404027981 */ /* 0x000162000c1e1b00 */
[----:B------:R-:W-:Y:S05]  /*9810*/  BRA `(.L_x_5664) ;  /* 0x00000b0000007947 */ /* 0x000fea0003800000 */
.L_x_5659:
        /* <DEDUP_REMOVED lines=13> */
.L_x_5673:
[----:B------:R0:W5:Y:S01]  /*98f0*/  LDG.E.64 R2, [R4.64] ;  /* 0x0000002404027981 */ /* 0x000162000c1e1b00 */
[----:B------:R-:W-:Y:S05]  /*9900*/  BRA `(.L_x_5664) ;  /* 0x00000a1000007947 */ /* 0x000fea0003800000 */
.L_x_5672:
        /* <DEDUP_REMOVED lines=28> */
.L_x_5675:
        /* <DEDUP_REMOVED lines=15> */
.L_x_5674:
[----:B------:R-:W2:Y:S02]  /*9bc0*/  LDG.E.U16 R0, [R4.64] ;  /* 0x0000002404007981 */ /* 0x000ea4000c1e1500 */
[----:B--2---:R-:W-:-:S05]  /*9bd0*/  PRMT R0, RZ, 0x5410, R0 ;  /* 0x00005410ff007816 */ /* 0x004fca0000000000 */
[----:B------:R-:W-:-:S04]  /*9be0*/  FMUL.FTZ R0, R0, 1 ;  /* 0x3f80000000007820 */ /* 0x000fc80000410000 */
[----:B------:R0:W1:Y:S01]  /*9bf0*/  F2F.F64.F32 R2, R0 ;  /* 0x0000000000027310 */ /* 0x0000620000201800 */
[----:B------:R-:W-:Y:S05]  /*9c00*/  BRA `(.L_x_5664) ;  /* 0x0000071000007947 */ /* 0x000fea0003800000 */
.L_x_5671:
        /* <DEDUP_REMOVED lines=11> */
.L_x_5678:
        /* <DEDUP_REMOVED lines=21> */
.L_x_5682:
[----:B------:R-:W-:Y:S05]  /*9e10*/  BSYNC B1 ;  /* 0x0000000000017941 */ /* 0x000fea0003800000 */
.L_x_5681:
[----:B------:R-:W-:Y:S01]  /*9e20*/  LEA R3, R0, 0x3b800000, 0x17 ;  /* 0x3b80000000037811 */ /* 0x000fe200078eb8ff */
[----:B------:R-:W-:-:S05]  /*9e30*/  IMAD.SHL.U32 R0, R2, 0x100000, RZ ;  /* 0x0010000002007824 */ /* 0x000fca00078e00ff */
[----:B------:R-:W-:Y:S02]  /*9e40*/  LOP3.LUT R0, R3, R0, R4, 0xfe, !PT ;  /* 0x0000000003007212 */ /* 0x000fe400078efe04 */
.L_x_5680:
[----:B------:R-:W-:Y:S05]  /*9e50*/  BSYNC B0 ;  /* 0x0000000000007941 */ /* 0x000fea0003800000 */
.L_x_5679:
[----:B------:R-:W-:-:S04]  /*9e60*/  FMUL.FTZ R0, R0, 1 ;  /* 0x3f80000000007820 */ /* 0x000fc80000410000 */
[----:B------:R0:W1:Y:S01]  /*9e70*/  F2F.F64.F32 R2, R0 ;  /* 0x0000000000027310 */ /* 0x0000620000201800 */
[----:B------:R-:W-:Y:S05]  /*9e80*/  BRA `(.L_x_5664) ;  /* 0x0000049000007947 */ /* 0x000fea0003800000 */
.L_x_5677:
        /* <DEDUP_REMOVED lines=21> */
.L_x_5686:
[----:B------:R-:W-:Y:S05]  /*9fe0*/  BSYNC B1 ;  /* 0x0000000000017941 */ /* 0x000fea0003800000 */
.L_x_5685:
[----:B------:R-:W-:Y:S01]  /*9ff0*/  LEA R3, R0, 0x37800000, 0x17 ;  /* 0x3780000000037811 */ /* 0x000fe200078eb8ff */
[----:B------:R-:W-:-:S05]  /*a000*/  IMAD.SHL.U32 R0, R2, 0x200000, RZ ;  /* 0x0020000002007824 */ /* 0x000fca00078e00ff */
[----:B------:R-:W-:Y:S02]  /*a010*/  LOP3.LUT R0, R3, R0, R4, 0xfe, !PT ;  /* 0x0000000003007212 */ /* 0x000fe400078efe04 */
.L_x_5684:
[----:B------:R-:W-:Y:S05]  /*a020*/  BSYNC B0 ;  /* 0x0000000000007941 */ /* 0x000fea0003800000 */
.L_x_5683:
[----:B------:R-:W-:-:S04]  /*a030*/  FMUL.FTZ R0, R0, 1 ;  /* 0x3f80000000007820 */ /* 0x000fc80000410000 */
[----:B------:R0:W1:Y:S01]  /*a040*/  F2F.F64.F32 R2, R0 ;  /* 0x0000000000027310 */ /* 0x0000620000201800 */
[----:B------:R-:W-:Y:S05]  /*a050*/  BRA `(.L_x_5664) ;  /* 0x000002c000007947 */ /* 0x000fea0003800000 */
.L_x_5676:
        /* <DEDUP_REMOVED lines=14> */
.L_x_5690:
[----:B------:R-:W-:Y:S05]  /*a140*/  BSYNC B0 ;  /* 0x0000000000007941 */ /* 0x000fea0003800000 */
.L_x_5689:
[----:B------:R-:W-:-:S04]  /*a150*/  FMUL.FTZ R0, R0, 1 ;  /* 0x3f80000000007820 */ /* 0x000fc80000410000 */
[----:B------:R0:W1:Y:S01]  /*a160*/  F2F.F64.F32 R2, R0 ;  /* 0x0000000000027310 */ /* 0x0000620000201800 */
[----:B------:R-:W-:Y:S05]  /*a170*/  BRA `(.L_x_5664) ;  /* 0x000001a000007947 */ /* 0x000fea0003800000 */
.L_x_5663:
        /* <DEDUP_REMOVED lines=21> */
.L_x_5688:
[----:B------:R-:W2:Y:S02]  /*a2d0*/  LDG.E.64 R2, [R4.64] ;  /* 0x0000002404027981 */ /* 0x000ea4000c1e1b00 */
[----:B--2---:R-:W0:Y:S01]  /*a2e0*/  I2F.F64.U64 R2, R2 ;  /* 0x0000000200027312 */ /* 0x004e220000301800 */
[----:B------:R-:W-:Y:S05]  /*a2f0*/  BRA `(.L_x_5664) ;  /* 0x0000002000007947 */ /* 0x000fea0003800000 */
.L_x_5687:
[----:B------:R-:W2:Y:S02]  /*a300*/  LDG.E R2, [R4.64] ;  /* 0x0000002404027981 */ /* 0x000ea4000c1e1900 */
[----:B--2---:R-:W0:Y:S02]  /*a310*/  I2F.F64.U32 R2, R2 ;  /* 0x0000000200027312 */ /* 0x004e240000201800 */
.L_x_5664:
        /* <DEDUP_REMOVED lines=17> */
.L_x_5694:
[----:B------:R-:W-:Y:S01]  /*a430*/  STG.E.U8 [R16.64], R2 ;  /* 0x0000000210007986 */ /* 0x000fe2000c101124 */
[----:B------:R-:W-:Y:S05]  /*a440*/  EXIT ;  /* 0x000000000000794d */ /* 0x000fea0003800000 */
.L_x_5693:
        /* <DEDUP_REMOVED lines=9> */
.L_x_5697:
[----:B------:R-:W-:Y:S01]  /*a4e0*/  STG.E [R16.64], R2 ;  /* 0x0000000210007986 */ /* 0x000fe2000c101924 */
[----:B------:R-:W-:Y:S05]  /*a4f0*/  EXIT ;  /* 0x000000000000794d */ /* 0x000fea0003800000 */
.L_x_5696:
[----:B------:R-:W-:Y:S01]  /*a500*/  STG.E.U16 [R16.64], R2 ;  /* 0x0000000210007986 */ /* 0x000fe2000c101524 */
[----:B------:R-:W-:Y:S05]  /*a510*/  EXIT ;  /* 0x000000000000794d */ /* 0x000fea0003800000 */
.L_x_5692:
        /* <DEDUP_REMOVED lines=9> */
.L_x_5699:
[----:B------:R-:W0:Y:S02]  /*a5b0*/  I2F.U32 R0, R2 ;  /* 0x0000000200007306 */ /* 0x000e240000201000 */
[----:B0-----:R-:W-:-:S05]  /*a5c0*/  F2FP.PACK_AB R0, RZ, R0 ;  /* 0x00000000ff00723e */ /* 0x001fca00000000ff */
[----:B------:R-:W-:Y:S01]  /*a5d0*/  STG.E.U16 [R16.64], R0 ;  /* 0x0000000010007986 */ /* 0x000fe2000c101524 */
[----:B------:R-:W-:Y:S05]  /*a5e0*/  EXIT ;  /* 0x000000000000794d */ /* 0x000fea0003800000 */
.L_x_5698:
        /* <DEDUP_REMOVED lines=10> */
.L_x_5701:
[----:B------:R-:W0:Y:S02]  /*a690*/  I2F.U32 R2, R2 ;  /* 0x0000000200027306 */ /* 0x000e240000201000 */
[----:B0-----:R-:W-:-:S04]  /*a6a0*/  F2FP.PACK_AB R3, RZ, R2 ;  /* 0x00000002ff03723e */ /* 0x001fc800000000ff */
[----:B------:R-:W-:-:S05]  /*a6b0*/  PRMT R3, R3, 0x5410, RZ ;  /* 0x0000541003037816 */ /* 0x000fca00000000ff */
[----:B------:R-:W-:Y:S01]  /*a6c0*/  STG.E [R16.64], R3 ;  /* 0x0000000310007986 */ /* 0x000fe2000c101924 */
[----:B------:R-:W-:Y:S05]  /*a6d0*/  EXIT ;  /* 0x000000000000794d */ /* 0x000fea0003800000 */
.L_x_5700:
[----:B------:R-:W0:Y:S02]  /*a6e0*/  I2F.F64.U32 R2, R2 ;  /* 0x0000000200027312 */ /* 0x000e240000201800 */
[----:B0-----:R-:W-:Y:S01]  /*a6f0*/  STG.E.64 [R16.64], R2 ;  /* 0x0000000210007986 */ /* 0x001fe2000c101b24 */
[----:B------:R-:W-:Y:S05]  /*a700*/  EXIT ;  /* 0x000000000000794d */ /* 0x000fea0003800000 */
.L_x_5691:
        /* <DEDUP_REMOVED lines=10> */
.L_x_5704:
[----:B------:R-:W0:Y:S01]  /*a7b0*/  I2F.F64.U32 R4, R2 ;  /* 0x0000000200047312 */ /* 0x000e220000201800 */
[----:B------:R-:W-:-:S05]  /*a7c0*/  CS2R R6, SRZ ;  /* 0x0000000000067805 */ /* 0x000fca000001ff00 */
[----:B0-----:R-:W-:Y:S01]  /*a7d0*/  STG.E.128 [R16.64], R4 ;  /* 0x0000000410007986 */ /* 0x001fe2000c101d24 */
[----:B------:R-:W-:Y:S05]  /*a7e0*/  EXIT ;  /* 0x000000000000794d */ /* 0x000fea0003800000 */
.L_x_5703:
        /* <DEDUP_REMOVED lines=21> */
.L_x_5708:
[----:B------:R-:W-:Y:S05]  /*a940*/  BSYNC B0 ;  /* 0x0000000000007941 */ /* 0x000fea0003800000 */
.L_x_5707:
[----:B------:R-:W-:-:S05]  /*a950*/  LOP3.LUT R3, R0, R3, RZ, 0xfc, !PT ;  /* 0x0000000300037212 */ /* 0x000fca00078efcff */
[----:B------:R-:W-:Y:S01]  /*a960*/  STG.E.U8 [R16.64], R3 ;  /* 0x0000000310007986 */ /* 0x000fe2000c101124 */
[----:B------:R-:W-:Y:S05]  /*a970*/  EXIT ;  /* 0x000000000000794d */ /* 0x000fea0003800000 */
.L_x_5706:
        /* <DEDUP_REMOVED lines=13> */
.L_x_5710:
[----:B------:R-:W-:Y:S01]  /*aa50*/  IMAD.MOV.U32 R0, RZ, RZ, 0x7f ;  /* 0x0000007fff007424 */ /* 0x000fe200078e00ff */
[----:B------:R-:W-:-:S04]  /*aa60*/  ISETP.GT.U32.AND P0, PT, R3, 0x7f800000, PT ;  /* 0x7f8000000300780c */ /* 0x000fc80003f04070 */
[----:B------:R-:W-:-:S04]  /*aa70*/  SEL R0, R0, 0x7c, P0 ;  /* 0x0000007c00007807 */ /* 0x000fc80000000000 */
.L_x_5711:
[----:B------:R-:W-:Y:S05]  /*aa80*/  BSYNC B0 ;  /* 0x0000000000007941 */ /* 0x000fea0003800000 */
.L_x_5709:
[----:B------:R-:W-:-:S04]  /*aa90*/  LOP3.LUT R2, R5, 0x80000000, RZ, 0xc0, !PT ;  /* 0x8000000005027812 */ /* 0x000fc800078ec0ff */
[----:B------:R-:W-:-:S04]  /*aaa0*/  SHF.R.U32.HI R3, RZ, 0x18, R2 ;  /* 0x00000018ff037819 */ /* 0x000fc80000011602 */
[----:B------:R-:W-:-:S05]  /*aab0*/  LOP3.LUT R3, R0, R3, RZ, 0xfc, !PT ;  /* 0x0000000300037212 */ /* 0x000fca00078efcff */
[----:B------:R-:W-:Y:S01]  /*aac0*/  STG.E.U8 [R16.64], R3 ;  /* 0x0000000310007986 */ /* 0x000fe2000c101124 */
[----:B------:R-:W-:Y:S05]  /*aad0*/  EXIT ;  /* 0x000000000000794d */ /* 0x000fea0003800000 */
.L_x_5705:
[----:B------:R-:W0:Y:S02]  /*aae0*/  I2F.U32 R0, R2 ;  /* 0x0000000200007306 */ /* 0x000e240000201000 */
[----:B0-----:R-:W-:-:S05]  /*aaf0*/  F2FP.BF16.PACK_AB R0, RZ, R0 ;  /* 0x00000000ff00723e */ /* 0x001fca00000010ff */
[----:B------:R-:W-:Y:S01]  /*ab00*/  STG.E.U16 [R16.64], R0 ;  /* 0x0000000010007986 */ /* 0x000fe2000c101524 */
[----:B------:R-:W-:Y:S05]  /*ab10*/  EXIT ;  /* 0x000000000000794d */ /* 0x000fea0003800000 */
.L_x_5702:
        /* <DEDUP_REMOVED lines=10> */
.L_x_5714:
        /* <DEDUP_REMOVED lines=17> */
.L_x_5717:
[----:B------:R-:W-:-:S04]  /*acd0*/  LOP3.LUT R2, R5, 0x80000000, RZ, 0xc0, !PT ;  /* 0x8000000005027812 */ /* 0x000fc800078ec0ff */
[----:B------:R-:W-:-:S04]  /*ace0*/  SHF.R.U32.HI R3, RZ, 0x18, R2 ;  /* 0x00000018ff037819 */ /* 0x000fc80000011602 */
[----:B------:R-:W-:-:S04]  /*acf0*/  LOP3.LUT R0, R0, R3, RZ, 0xfc, !PT ;  /* 0x0000000300007212 */ /* 0x000fc800078efcff */
[----:B------:R-:W-:Y:S02]  /*ad00*/  PRMT R8, R0, 0x7610, R8 ;  /* 0x0000761000087816 */ /* 0x000fe40000000008 */
.L_x_5716:
[----:B------:R-:W-:Y:S05]  /*ad10*/  BSYNC B0 ;  /* 0x0000000000007941 */ /* 0x000fea0003800000 */
.L_x_5715:
[----:B------:R-:W-:Y:S01]  /*ad20*/  STG.E.U8 [R16.64], R8 ;  /* 0x0000000810007986 */ /* 0x000fe2000c101124 */
[----:B------:R-:W-:Y:S05]  /*ad30*/  EXIT ;  /* 0x000000000000794d */ /* 0x000fea0003800000 */
.L_x_5713:
        /* <DEDUP_REMOVED lines=17> */
.L_x_5720:
[----:B------:R-:W-:-:S04]  /*ae50*/  LOP3.LUT R2, R5, 0x80000000, RZ, 0xc0, !PT ;  /* 0x8000000005027812 */ /* 0x000fc800078ec0ff */
[----:B------:R-:W-:-:S04]  /*ae60*/  SHF.R.U32.HI R3, RZ, 0x18, R2 ;  /* 0x00000018ff037819 */ /* 0x000fc80000011602 */
[----:B------:R-:W-:-:S04]  /*ae70*/  LOP3.LUT R0, R0, R3, RZ, 0xfc, !PT ;  /* 0x0000000300007212 */ /* 0x000fc800078efcff */
[----:B------:R-:W-:Y:S02]  /*ae80*/  PRMT R8, R0, 0x7610, R8 ;  /* 0x0000761000087816 */ /* 0x000fe40000000008 */
.L_x_5719:
[----:B------:R-:W-:Y:S05]  /*ae90*/  BSYNC B0 ;  /* 0x0000000000007941 */ /* 0x000fea0003800000 */
.L_x_5718:
[----:B------:R-:W-:Y:S01]  /*aea0*/  STG.E.U8 [R16.64], R8 ;  /* 0x0000000810007986 */ /* 0x000fe2000c101124 */
[----:B------:R-:W-:Y:S05]  /*aeb0*/  EXIT ;  /* 0x000000000000794d */ /* 0x000fea0003800000 */
.L_x_5712:
        /* <DEDUP_REMOVED lines=22> */
.L_x_5695:
        /* <DEDUP_REMOVED lines=20> */
.L_x_5722:
[----:B------:R-:W-:-:S05]  /*b160*/  IMAD.MOV.U32 R3, RZ, RZ, RZ ;  /* 0x000000ffff037224 */ /* 0x000fca00078e00ff */
[----:B------:R-:W-:Y:S01]  /*b170*/  STG.E.64 [R16.64], R2 ;  /* 0x0000000210007986 */ /* 0x000fe2000c101b24 */
[----:B------:R-:W-:Y:S05]  /*b180*/  EXIT ;  /* 0x000000000000794d */ /* 0x000fea0003800000 */
.L_x_5721:
[----:B------:R-:W-:Y:S01]  /*b190*/  STG.E [R16.64], R2 ;  /* 0x0000000210007986 */ /* 0x000fe2000c101924 */
[----:B------:R-:W-:Y:S05]  /*b1a0*/  EXIT ;  /* 0x000000000000794d */ /* 0x000fea0003800000 */
.L_x_5723:
        /* <DEDUP_REMOVED lines=13> */
.L_x_41857:


//--------------------- .text._ZN2at6native27unrolled_elementwise_kernelINS0_13AUnaryFunctorIddbZZZNS0_23logical_xor_kernel_cudaERNS_14TensorIteratorEENKUlvE0_clEvENKUlvE4_clEvEUlddE_EESt5arrayIPcLm2EELi4E23TrivialOffsetCalculatorILi1EjESD_NS0_6memory12LoadWithCastILi1EEENSE_13StoreWithCastILi1EEEEEviT_T0_T2_T3_T4_T5_ --------------------------
	.section	.text._ZN2at6native27unrolled_elementwise_kernelINS0_13AUnaryFunctorIddbZZZNS0_23logical_xor_kernel_cudaERNS_14TensorIteratorEENKUlvE0_clEvENKUlvE4_clEvEUlddE_EESt5arrayIPcLm2EELi4E23TrivialOffsetCalculatorILi1EjESD_NS0_6memory12LoadWithCastILi1EEENSE_13StoreWithCastILi1EEEEEviT_T0_T2_T3_T4_T5_,"ax",@progbits
	.sectioninfo	@"SHI_REGISTERS=31"
	.align	128
        .global         _ZN2at6native27unrolled_elementwise_kernelINS0_13AUnaryFunctorIddbZZZNS0_23logical_xor_kernel_cudaERNS_14TensorIteratorEENKUlvE0_clEvENKUlvE4_clEvEUlddE_EESt5arrayIPcLm2EELi4E23TrivialOffsetCalculatorILi1EjESD_NS0_6memory12LoadWithCastILi1EEENSE_13StoreWithCastILi1EEEEEviT_T0_T2_T3_T4_T5_
        .type           _ZN2at6native27unrolled_elementwise_kernelINS0_13AUnaryFunctorIddbZZZNS0_23logical_xor_kernel_cudaERNS_14TensorIteratorEENKUlvE0_clEvENKUlvE4_clEvEUlddE_EESt5arrayIPcLm2EELi4E23TrivialOffsetCalculatorILi1EjESD_NS0_6memory12LoadWithCastILi1EEENSE_13StoreWithCastILi1EEEEEviT_T0_T2_T3_T4_T5_,@function
        .size           _ZN2at6native27unrolled_elementwise_kernelINS0_13AUnaryFunctorIddbZZZNS0_23logical_xor_kernel_cudaERNS_14TensorIteratorEENKUlvE0_clEvENKUlvE4_clEvEUlddE_EESt5arrayIPcLm2EELi4E23TrivialOffsetCalculatorILi1EjESD_NS0_6memory12LoadWithCastILi1EEENSE_13StoreWithCastILi1EEEEEviT_T0_T2_T3_T4_T5_,(.L_x_41858 - _ZN2at6native27unrolled_elementwise_kernelINS0_13AUnaryFunctorIddbZZZNS0_23logical_xor_kernel_cudaERNS_14TensorIteratorEENKUlvE0_clEvENKUlvE4_clEvEUlddE_EESt5arrayIPcLm2EELi4E23TrivialOffsetCalculatorILi1EjESD_NS0_6memory12LoadWithCastILi1EEENSE_13StoreWithCastILi1EEEEEviT_T0_T2_T3_T4_T5_)
        .other          _ZN2at6native27unrolled_elementwise_kernelINS0_13AUnaryFunctorIddbZZZNS0_23logical_xor_kernel_cudaERNS_14TensorIteratorEENKUlvE0_clEvENKUlvE4_clEvEUlddE_EESt5arrayIPcLm2EELi4E23TrivialOffsetCalculatorILi1EjESD_NS0_6memory12LoadWithCastILi1EEENSE_13StoreWithCastILi1EEEEEviT_T0_T2_T3_T4_T5_,@"STO_CUDA_ENTRY STV_DEFAULT"
_ZN2at6native27unrolled_elementwise_kernelINS0_13AUnaryFunctorIddbZZZNS0_23logical_xor_kernel_cudaERNS_14TensorIteratorEENKUlvE0_clEvENKUlvE4_clEvEUlddE_EESt5arrayIPcLm2EELi4E23TrivialOffsetCalculatorILi1EjESD_NS0_6memory12LoadWithCastILi1EEENSE_13StoreWithCastILi1EEEEEviT_T0_T2_T3_T4_T5_:
.text._ZN2at6native27unrolled_elementwise_kernelINS0_13AUnaryFunctorIddbZZZNS0_23logical_xor_kernel_cudaERNS_14TensorIteratorEENKUlvE0_clEvENKUlvE4_clEvEUlddE_EESt5arrayIPcLm2EELi4E23TrivialOffsetCalculatorILi1EjESD_NS0_6memory12LoadWithCastILi1EEENSE_13StoreWithCastILi1EEEEEviT_T0_T2_T3_T4_T5_:
        /* <DEDUP_REMOVED lines=8> */
[----:B------:R-:W-:Y:S01]  /*0080*/  CS2R R22, SRZ ;  /* 0x0000000000167805 */ /* 0x000fe2000001ff00 */
        /* <DEDUP_REMOVED lines=19> */
[----:B--2---:R0:W1:Y:S01]  /*01c0*/  I2F.F64.S16 R22, R4 ;  /* 0x0000000400167312 */ /* 0x0040620000101c00 */
[----:B------:R-:W-:Y:S05]  /*01d0*/  BRA `(.L_x_5731) ;  /* 0x00000e3000007947 */ /* 0x000fea0003800000 */
.L_x_5729:
[----:B------:R-:W2:Y:S02]  /*01e0*/  LDG.E.U8 R4, [R4.64] ;  /* 0x0000002404047981 */ /* 0x000ea4000c1e1100 */
[----:B--2---:R0:W1:Y:S01]  /*01f0*/  I2F.F64.U16 R22, R4 ;  /* 0x0000000400167312 */ /* 0x0040620000101800 */
[----:B------:R-:W-:Y:S05]  /*0200*/  BRA `(.L_x_5731) ;  /* 0x00000e0000007947 */ /* 0x000fea0003800000 */
.L_x_5728:
        /* <DEDUP_REMOVED lines=9> */
.L_x_5733:
[----:B------:R-:W2:Y:S02]  /*02a0*/  LDG.E R4, [R4.64] ;  /* 0x0000002404047981 */ /* 0x000ea4000c1e1900 */
[----:B--2---:R0:W1:Y:S01]  /*02b0*/  I2F.F64 R22, R4 ;  /* 0x0000000400167312 */ /* 0x0040620000201c00 */
[----:B------:R-:W-:Y:S05]  /*02c0*/  BRA `(.L_x_5731) ;  /* 0x00000d4000007947 */ /* 0x000fea0003800000 */
.L_x_5732:
[----:B------:R-:W2:Y:S02]  /*02d0*/  LDG.E.U16 R4, [R4.64] ;  /* 0x0000002404047981 */ /* 0x000ea4000c1e1500 */
[----:B--2---:R0:W1:Y:S01]  /*02e0*/  I2F.F64.S16 R22, R4 ;  /* 0x0000000400167312 */ /* 0x0040620000101c00 */
[----:B------:R-:W-:Y:S05]  /*02f0*/  BRA `(.L_x_5731) ;  /* 0x00000d1000007947 */ /* 0x000fea0003800000 */
.L_x_5727:
        /* <DEDUP_REMOVED lines=10> */
.L_x_5735:
[----:B------:R-:W2:Y:S02]  /*03a0*/  LDG.E.U16 R0, [R4.64] ;  /* 0x0000002404007981 */ /* 0x000ea4000c1e1500 */
[----:B--2---:R-:W-:-:S05]  /*03b0*/  HADD2.F32 R0, -RZ, R0.H0_H0 ;  /* 0x20000000ff007230 */ /* 0x004fca0000004100 */
[----:B------:R-:W-:-:S04]  /*03c0*/  FMUL.FTZ R0, R0, 1 ;  /* 0x3f80000000007820 */ /* 0x000fc80000410000 */
[----:B------:R0:W1:Y:S01]  /*03d0*/  F2F.F64.F32 R22, R0 ;  /* 0x0000000000167310 */ /* 0x0000620000201800 */
[----:B------:R-:W-:Y:S05]  /*03e0*/  BRA `(.L_x_5731) ;  /* 0x00000c2000007947 */ /* 0x000fea0003800000 */
.L_x_5734:
        /* <DEDUP_REMOVED lines=10> */
.L_x_5737:
[----:B------:R-:W2:Y:S02]  /*0490*/  LDG.E.U16 R4, [R4.64] ;  /* 0x0000002404047981 */ /* 0x000ea4000c1e1500 */
[----:B--2---:R-:W-:-:S05]  /*04a0*/  HADD2.F32 R0, -RZ, R4.H0_H0 ;  /* 0x20000004ff007230 */ /* 0x004fca0000004100 */
[----:B------:R-:W-:-:S04]  /*04b0*/  FMUL.FTZ R0, R0, 1 ;  /* 0x3f80000000007820 */ /* 0x000fc80000410000 */
[----:B------:R0:W1:Y:S01]  /*04c0*/  F2F.F64.F32 R22, R0 ;  /* 0x0000000000167310 */ /* 0x0000620000201800 */
[----:B------:R-:W-:Y:S05]  /*04d0*/  BRA `(.L_x_5731) ;  /* 0x00000b3000007947 */ /* 0x000fea0003800000 */
.L_x_5736:
[----:B------:R0:W5:Y:S01]  /*04e0*/  LDG.E.64 R22, [R4.64] ;  /* 0x0000002404167981 */ /* 0x000162000c1e1b00 */
[----:B------:R-:W-:Y:S05]  /*04f0*/  BRA `(.L_x_5731) ;  /* 0x00000b1000007947 */ /* 0x000fea0003800000 */
.L_x_5726:
        /* <DEDUP_REMOVED lines=13> */
.L_x_5740:
[----:B------:R0:W5:Y:S01]  /*05d0*/  LDG.E.64 R22, [R4.64] ;  /* 0x0000002404167981 */ /* 0x000162000c1e1b00 */
[----:B------:R-:W-:Y:S05]  /*05e0*/  BRA `(.L_x_5731) ;  /* 0x00000a2000007947 */ /* 0x000fea0003800000 */
.L_x_5739:
        /* <DEDUP_REMOVED lines=24> */
[----:B------:R-:W-:-:S05]  /*0770*/  LOP3.LUT R7, R7, 0x80000000, R0, 0xf8, !PT ;  /* 0x8000000007077812 */ /* 0x000fca00078ef800 */
[----:B------:R-:W-:-:S04]  /*0780*/  FMUL.FTZ R7, R7, 1 ;  /* 0x3f80000007077820 */ /* 0x000fc80000410000 */
[----:B------:R0:W1:Y:S01]  /*0790*/  F2F.F64.F32 R22, R7 ;  /* 0x0000000700167310 */ /* 0x0000620000201800 */
[----:B------:R-:W-:Y:S05]  /*07a0*/  BRA `(.L_x_5731) ;  /* 0x0000086000007947 */ /* 0x000fea0003800000 */
.L_x_5742:
        /* <DEDUP_REMOVED lines=12> */
[----:B------:R-:W-:-:S05]  /*0870*/  LOP3.LUT R0, R3, 0x80000000, R0, 0xf8, !PT ;  /* 0x8000000003007812 */ /* 0x000fca00078ef800 */
[----:B------:R-:W-:-:S04]  /*0880*/  FMUL.FTZ R0, R0, 1 ;  /* 0x3f80000000007820 */ /* 0x000fc80000410000 */
[----:B------:R0:W1:Y:S01]  /*0890*/  F2F.F64.F32 R22, R0 ;  /* 0x0000000000167310 */ /* 0x0000620000201800 */
[----:B------:R-:W-:Y:S05]  /*08a0*/  BRA `(.L_x_5731) ;  /* 0x0000076000007947 */ /* 0x000fea0003800000 */
.L_x_5741:
[----:B------:R-:W2:Y:S02]  /*08b0*/  LDG.E.U16 R0, [R4.64] ;  /* 0x0000002404007981 */ /* 0x000ea4000c1e1500 */
[----:B--2---:R-:W-:-:S05]  /*08c0*/  PRMT R0, RZ, 0x5410, R0 ;  /* 0x00005410ff007816 */ /* 0x004fca0000000000 */
[----:B------:R-:W-:-:S04]  /*08d0*/  FMUL.FTZ R0, R0, 1 ;  /* 0x3f80000000007820 */ /* 0x000fc80000410000 */
[----:B------:R0:W1:Y:S01]  /*08e0*/  F2F.F64.F32 R22, R0 ;  /* 0x0000000000167310 */ /* 0x0000620000201800 */
[----:B------:R-:W-:Y:S05]  /*08f0*/  BRA `(.L_x_5731) ;  /* 0x0000071000007947 */ /* 0x000fea0003800000 */
.L_x_5738:
        /* <DEDUP_REMOVED lines=9> */
[----:B--2---:R0:W1:Y:S01]  /*0990*/  I2F.F64.U16 R22, R4 ;  /* 0x0000000400167312 */ /* 0x0040620000101800 */
[----:B------:R-:W-:Y:S05]  /*09a0*/  BRA `(.L_x_5731) ;  /* 0x0000066000007947 */ /* 0x000fea0003800000 */
.L_x_5745:
        /* <DEDUP_REMOVED lines=21> */
.L_x_5749:
[----:B------:R-:W-:Y:S05]  /*0b00*/  BSYNC B1 ;  /* 0x0000000000017941 */ /* 0x000fea0003800000 */
.L_x_5748:
[----:B------:R-:W-:Y:S01]  /*0b10*/  LEA R5, R0, 0x3b800000, 0x17 ;  /* 0x3b80000000057811 */ /* 0x000fe200078eb8ff */
[----:B------:R-:W-:-:S05]  /*0b20*/  IMAD.SHL.U32 R0, R3, 0x100000, RZ ;  /* 0x0010000003007824 */ /* 0x000fca00078e00ff */
[----:B------:R-:W-:Y:S02]  /*0b30*/  LOP3.LUT R0, R5, R0, R6, 0xfe, !PT ;  /* 0x0000000005007212 */ /* 0x000fe400078efe06 */
.L_x_5747:
[----:B------:R-:W-:Y:S05]  /*0b40*/  BSYNC B0 ;  /* 0x0000000000007941 */ /* 0x000fea0003800000 */
.L_x_5746:
[----:B------:R-:W-:-:S04]  /*0b50*/  FMUL.FTZ R0, R0, 1 ;  /* 0x3f80000000007820 */ /* 0x000fc80000410000 */
[----:B------:R0:W1:Y:S01]  /*0b60*/  F2F.F64.F32 R22, R0 ;  /* 0x0000000000167310 */ /* 0x0000620000201800 */
[----:B------:R-:W-:Y:S05]  /*0b70*/  BRA `(.L_x_5731) ;  /* 0x0000049000007947 */ /* 0x000fea0003800000 */
.L_x_5744:
        /* <DEDUP_REMOVED lines=21> */
.L_x_5753:
[----:B------:R-:W-:Y:S05]  /*0cd0*/  BSYNC B1 ;  /* 0x0000000000017941 */ /* 0x000fea0003800000 */
.L_x_5752:
[----:B------:R-:W-:Y:S01]  /*0ce0*/  LEA R5, R0, 0x37800000, 0x17 ;  /* 0x3780000000057811 */ /* 0x000fe200078eb8ff */
[----:B------:R-:W-:-:S05]  /*0cf0*/  IMAD.SHL.U32 R0, R3, 0x200000, RZ ;  /* 0x0020000003007824 */ /* 0x000fca00078e00ff */
[----:B------:R-:W-:Y:S02]  /*0d00*/  LOP3.LUT R0, R5, R0, R6, 0xfe, !PT ;  /* 0x0000000005007212 */ /* 0x000fe400078efe06 */
.L_x_5751:
[----:B------:R-:W-:Y:S05]  /*0d10*/  BSYNC B0 ;  /* 0x0000000000007941 */ /* 0x000fea0003800000 */
.L_x_5750:
[----:B------:R-:W-:-:S04]  /*0d20*/  FMUL.FTZ R0, R0, 1 ;  /* 0x3f80000000007820 */ /* 0x000fc80000410000 */
[----:B------:R0:W1:Y:S01]  /*0d30*/  F2F.F64.F32 R22, R0 ;  /* 0x0000000000167310 */ /* 0x0000620000201800 */
[----:B------:R-:W-:Y:S05]  /*0d40*/  BRA `(.L_x_5731) ;  /* 0x000002c000007947 */ /* 0x000fea0003800000 */
.L_x_5743:
        /* <DEDUP_REMOVED lines=14> */
.L_x_5757:
[----:B------:R-:W-:Y:S05]  /*0e30*/  BSYNC B0 ;  /* 0x0000000000007941 */ /* 0x000fea0003800000 */
.L_x_5756:
[----:B------:R-:W-:-:S04]  /*0e40*/  FMUL.FTZ R0, R0, 1 ;  /* 0x3f80000000007820 */ /* 0x000fc80000410000 */
[----:B------:R0:W1:Y:S01]  /*0e50*/  F2F.F64.F32 R22, R0 ;  /* 0x0000000000167310 */ /* 0x0000620000201800 */
[----:B------:R-:W-:Y:S05]  /*0e60*/  BRA `(.L_x_5731) ;  /* 0x000001a000007947 */ /* 0x000fea0003800000 */
.L_x_5730:
        /* <DEDUP_REMOVED lines=21> */
.L_x_5755:
[----:B------:R-:W2:Y:S02]  /*0fc0*/  LDG.E.64 R22, [R4.64] ;  /* 0x0000002404167981 */ /* 0x000ea4000c1e1b00 */
[----:B--2---:R-:W0:Y:S01]  /*0fd0*/  I2F.F64.U64 R22, R22 ;  /* 0x0000001600167312 */ /* 0x004e220000301800 */
[----:B------:R-:W-:Y:S05]  /*0fe0*/  BRA `(.L_x_5731) ;  /* 0x0000002000007947 */ /* 0x000fea0003800000 */
.L_x_5754:
[----:B------:R-:W2:Y:S02]  /*0ff0*/  LDG.E R4, [R4.64] ;  /* 0x0000002404047981 */ /* 0x000ea4000c1e1900 */
[----:B--2---:R0:W1:Y:S02]  /*1000*/  I2F.F64.U32 R22, R4 ;  /* 0x0000000400167312 */ /* 0x0040640000201800 */
.L_x_5731:
[----:B------:R-:W2:Y:S02]  /*1010*/  S2R R28, SR_TID.X ;  /* 0x00000000001c7919 */ /* 0x000ea40000002100 */
[----:B--2---:R-:W-:Y:S02]  /*1020*/  IADD3 R28, R28, 0x80, RZ ;  /* 0x000000801c1c7810 */ /* 0x004fe40007ffe0ff */
.L_x_5725:
[----:B-1----:R-:W-:Y:S05]  /*1030*/  BSYNC B6 ;  /* 0x0000000000067941 */ /* 0x002fea0003800000 */
.L_x_5724:
        /* <DEDUP_REMOVED lines=22> */
.L_x_5763:
[----:B------:R-:W2:Y:S02]  /*11a0*/  LDG.E.U8 R4, [R4.64] ;  /* 0x0000002404047981 */ /* 0x000ea4000c1e1100 */
[----:B--2---:R0:W1:Y:S01]  /*11b0*/  I2F.F64.U16 R24, R4 ;  /* 0x0000000400187312 */ /* 0x0040620000101800 */
[----:B------:R-:W-:Y:S05]  /*11c0*/  BRA `(.L_x_5765) ;  /* 0x00000df000007947 */ /* 0x000fea0003800000 */
.L_x_5762:
        /* <DEDUP_REMOVED lines=9> */
.L_x_5767:
[----:B------:R-:W2:Y:S02]  /*1260*/  LDG.E R4, [R4.64] ;  /* 0x0000002404047981 */ /* 0x000ea4000c1e1900 */
[----:B--2---:R0:W1:Y:S01]  /*1270*/  I2F.F64 R24, R4 ;  /* 0x0000000400187312 */ /* 0x0040620000201c00 */
[----:B------:R-:W-:Y:S05]  /*1280*/  BRA `(.L_x_5765) ;  /* 0x00000d3000007947 */ /* 0x000fea0003800000 */
.L_x_5766:
[----:B------:R-:W2:Y:S02]  /*1290*/  LDG.E.U16 R4, [R4.64] ;  /* 0x0000002404047981 */ /* 0x000ea4000c1e1500 */
[----:B--2---:R0:W1:Y:S01]  /*12a0*/  I2F.F64.S16 R24, R4 ;  /* 0x0000000400187312 */ /* 0x0040620000101c00 */
[----:B------:R-:W-:Y:S05]  /*12b0*/  BRA `(.L_x_5765) ;  /* 0x00000d0000007947 */ /* 0x000fea0003800000 */
.L_x_5761:
        /* <DEDUP_REMOVED lines=10> */
.L_x_5769:
[----:B------:R-:W2:Y:S02]  /*1360*/  LDG.E.U16 R0, [R4.64] ;  /* 0x0000002404007981 */ /* 0x000ea4000c1e1500 */
[----:B--2---:R-:W-:-:S05]  /*1370*/  HADD2.F32 R0, -RZ, R0.H0_H0 ;  /* 0x20000000ff007230 */ /* 0x004fca0000004100 */
[----:B------:R-:W-:-:S04]  /*1380*/  FMUL.FTZ R0, R0, 1 ;  /* 0x3f80000000007820 */ /* 0x000fc80000410000 */
[----:B------:R0:W1:Y:S01]  /*1390*/  F2F.F64.F32 R24, R0 ;  /* 0x0000000000187310 */ /* 0x0000620000201800 */
[----:B------:R-:W-:Y:S05]  /*13a0*/  BRA `(.L_x_5765) ;  /* 0x00000c1000007947 */ /* 0x000fea0003800000 */
.L_x_5768:
        /* <DEDUP_REMOVED lines=10> */
.L_x_5771:
[----:B------:R-:W2:Y:S02]  /*1450*/  LDG.E.U16 R4, [R4.64] ;  /* 0x0000002404047981 */ /* 0x000ea4000c1e1500 */
[----:B--2---:R-:W-:-:S05]  /*1460*/  HADD2.F32 R0, -RZ, R4.H0_H0 ;  /* 0x20000004ff007230 */ /* 0x004fca0000004100 */
[----:B------:R-:W-:-:S04]  /*1470*/  FMUL.FTZ R0, R0, 1 ;  /* 0x3f80000000007820 */ /* 0x000fc80000410000 */
[----:B------:R0:W1:Y:S01]  /*1480*/  F2F.F64.F32 R24, R0 ;  /* 0x0000000000187310 */ /* 0x0000620000201800 */
[----:B------:R-:W-:Y:S05]  /*1490*/  BRA `(.L_x_5765) ;  /* 0x00000b2000007947 */ /* 0x000fea0003800000 */
.L_x_5770:
[----:B------:R0:W5:Y:S01]  /*14a0*/  LDG.E.64 R24, [R4.64] ;  /* 0x0000002404187981 */ /* 0x000162000c1e1b00 */
[----:B------:R-:W-:Y:S05]  /*14b0*/  BRA `(.L_x_5765) ;  /* 0x00000b0000007947 */ /* 0x000fea0003800000 */
.L_x_5760:
        /* <DEDUP_REMOVED lines=13> */
.L_x_5774:
[----:B------:R0:W5:Y:S01]  /*1590*/  LDG.E.64 R24, [R4.64] ;  /* 0x0000002404187981 */ /* 0x000162000c1e1b00 */
[----:B------:R-:W-:Y:S05]  /*15a0*/  BRA `(.L_x_5765) ;  /* 0x00000a1000007947 */ /* 0x000fea0003800000 */
.L_x_5773:
        /* <DEDUP_REMOVED lines=28> */
.L_x_5776:
        /* <DEDUP_REMOVED lines=15> */
.L_x_5775:
[----:B------:R-:W2:Y:S02]  /*1860*/  LDG.E.U16 R0, [R4.64] ;  /* 0x0000002404007981 */ /* 0x000ea4000c1e1500 */
[----:B--2---:R-:W-:-:S05]  /*1870*/  PRMT R0, RZ, 0x5410, R0 ;  /* 0x00005410ff007816 */ /* 0x004fca0000000000 */
[----:B------:R-:W-:-:S04]  /*1880*/  FMUL.FTZ R0, R0, 1 ;  /* 0x3f80000000007820 */ /* 0x000fc80000410000 */
[----:B------:R0:W1:Y:S01]  /*1890*/  F2F.F64.F32 R24, R0 ;  /* 0x0000000000187310 */ /* 0x0000620000201800 */
[----:B------:R-:W-:Y:S05]  /*18a0*/  BRA `(.L_x_5765) ;  /* 0x0000071000007947 */ /* 0x000fea0003800000 */
.L_x_5772:
        /* <DEDUP_REMOVED lines=11> */
.L_x_5779:
        /* <DEDUP_REMOVED lines=21> */
.L_x_5783:
[----:B------:R-:W-:Y:S05]  /*1ab0*/  BSYNC B1 ;  /* 0x0000000000017941 */ /* 0x000fea0003800000 */
.L_x_5782:
[----:B------:R-:W-:Y:S01]  /*1ac0*/  LEA R5, R0, 0x3b800000, 0x17 ;  /* 0x3b80000000057811 */ /* 0x000fe200078eb8ff */
[----:B------:R-:W-:-:S05]  /*1ad0*/  IMAD.SHL.U32 R0, R3, 0x100000, RZ ;  /* 0x0010000003007824 */ /* 0x000fca00078e00ff */
[----:B------:R-:W-:Y:S02]  /*1ae0*/  LOP3.LUT R0, R5, R0, R6, 0xfe, !PT ;  /* 0x0000000005007212 */ /* 0x000fe400078efe06 */
.L_x_5781:
[----:B------:R-:W-:Y:S05]  /*1af0*/  BSYNC B0 ;  /* 0x0000000000007941 */ /* 0x000fea0003800000 */
.L_x_5780:
[----:B------:R-:W-:-:S04]  /*1b00*/  FMUL.FTZ R0, R0, 1 ;  /* 0x3f80000000007820 */ /* 0x000fc80000410000 */
[----:B------:R0:W1:Y:S01]  /*1b10*/  F2F.F64.F32 R24, R0 ;  /* 0x0000000000187310 */ /* 0x0000620000201800 */
[----:B------:R-:W-:Y:S05]  /*1b20*/  BRA `(.L_x_5765) ;  /* 0x0000049000007947 */ /* 0x000fea0003800000 */
.L_x_5778:
        /* <DEDUP_REMOVED lines=21> */
.L_x_5787:
[----:B------:R-:W-:Y:S05]  /*1c80*/  BSYNC B1 ;  /* 0x0000000000017941 */ /* 0x000fea0003800000 */
.L_x_5786:
[----:B------:R-:W-:Y:S01]  /*1c90*/  LEA R5, R0, 0x37800000, 0x17 ;  /* 0x3780000000057811 */ /* 0x000fe200078eb8ff */
[----:B------:R-:W-:-:S05]  /*1ca0*/  IMAD.SHL.U32 R0, R3, 0x200000, RZ ;  /* 0x0020000003007824 */ /* 0x000fca00078e00ff */
[----:B------:R-:W-:Y:S02]  /*1cb0*/  LOP3.LUT R0, R5, R0, R6, 0xfe, !PT ;  /* 0x0000000005007212 */ /* 0x000fe400078efe06 */
.L_x_5785:
[----:B------:R-:W-:Y:S05]  /*1cc0*/  BSYNC B0 ;  /* 0x0000000000007941 */ /* 0x000fea0003800000 */
.L_x_5784:
[----:B------:R-:W-:-:S04]  /*1cd0*/  FMUL.FTZ R0, R0, 1 ;  /* 0x3f80000000007820 */ /* 0x000fc80000410000 */
[----:B------:R0:W1:Y:S01]  /*1ce0*/  F2F.F64.F32 R24, R0 ;  /* 0x0000000000187310 */ /* 0x0000620000201800 */
[----:B------:R-:W-:Y:S05]  /*1cf0*/  BRA `(.L_x_5765) ;  /* 0x000002c000007947 */ /* 0x000fea0003800000 */
.L_x_5777:
        /* <DEDUP_REMOVED lines=14> */
.L_x_5791:
[----:B------:R-:W-:Y:S05]  /*1de0*/  BSYNC B0 ;  /* 0x0000000000007941 */ /* 0x000fea0003800000 */
.L_x_5790:
[----:B------:R-:W-:-:S04]  /*1df0*/  FMUL.FTZ R0, R0, 1 ;  /* 0x3f80000000007820 */ /* 0x000fc80000410000 */
[----:B------:R0:W1:Y:S01]  /*1e00*/  F2F.F64.F32 R24, R0 ;  /* 0x0000000000187310 */ /* 0x0000620000201800 */
[----:B------:R-:W-:Y:S05]  /*1e10*/  BRA `(.L_x_5765) ;  /* 0x000001a000007947 */ /* 0x000fea0003800000 */
.L_x_5764:
        /* <DEDUP_REMOVED lines=19> */
[----:B------:R-:W-:Y:S01]  /*1f50*/  CS2R R24, SRZ ;  /* 0x0000000000187805 */ /* 0x000fe2000001ff00 */
[----:B------:R-:W-:Y:S05]  /*1f60*/  BRA `(.L_x_5765) ;  /* 0x0000005000007947 */ /* 0x000fea0003800000 */
.L_x_5789:
[----:B------:R-:W2:Y:S02]  /*1f70*/  LDG.E.64 R24, [R4.64] ;  /* 0x0000002404187981 */ /* 0x000ea4000c1e1b00 */
[----:B--2---:R-:W0:Y:S01]  /*1f80*/  I2F.F64.U64 R24, R24 ;  /* 0x0000001800187312 */ /* 0x004e220000301800 */
[----:B------:R-:W-:Y:S05]  /*1f90*/  BRA `(.L_x_5765) ;  /* 0x0000002000007947 */ /* 0x000fea0003800000 */
.L_x_5788:
[----:B------:R-:W2:Y:S02]  /*1fa0*/  LDG.E R4, [R4.64] ;  /* 0x0000002404047981 */ /* 0x000ea4000c1e1900 */
[----:B--2---:R0:W1:Y:S02]  /*1fb0*/  I2F.F64.U32 R24, R4 ;  /* 0x0000000400187312 */ /* 0x0040640000201800 */
.L_x_5765:
[----:B------:R-:W-:-:S03]  /*1fc0*/  IADD3 R28, R28, 0x80, RZ ;  /* 0x000000801c1c7810 */ /* 0x000fc60007ffe0ff */
.L_x_5759:
[----:B------:R-:W-:Y:S05]  /*1fd0*/  BSYNC B6 ;  /* 0x0000000000067941 */ /* 0x000fea0003800000 */
.L_x_5758:
[----:B------:R-:W-:Y:S01]  /*1fe0*/  ISETP.GE.AND P0, PT, R28, R26, PT ;  /* 0x0000001a1c00720c */ /* 0x000fe20003f06270 */
[----:B------:R-:W-:Y:S01]  /*1ff0*/  BSSY B6, `(.L_x_5792) ;  /* 0x00000fa000067945 */ /* 0x000fe20003800000 */
[----:B------:R-:W-:Y:S01]  /*2000*/  CS2R R18, SRZ ;  /* 0x0000000000127805 */ /* 0x000fe2000001ff00 */
[----:B------:R-:W-:-:S10]  /*2010*/  CS2R R16, SRZ ;  /* 0x0000000000107805 */ /* 0x000fd4000001ff00 */
        /* <DEDUP_REMOVED lines=18> */
[----:B--2---:R0:W2:Y:S01]  /*2140*/  I2F.F64.S16 R16, R4 ;  /* 0x0000000400107312 */ /* 0x0040a20000101c00 */
[----:B------:R-:W-:Y:S05]  /*2150*/  BRA `(.L_x_5799) ;  /* 0x00000e2000007947 */ /* 0x000fea0003800000 */
.L_x_5797:
[----:B------:R-:W2:Y:S02]  /*2160*/  LDG.E.U8 R4, [R4.64] ;  /* 0x0000002404047981 */ /* 0x000ea4000c1e1100 */
[----:B--2---:R0:W2:Y:S01]  /*2170*/  I2F.F64.U16 R16, R4 ;  /* 0x0000000400107312 */ /* 0x0040a20000101800 */
[----:B------:R-:W-:Y:S05]  /*2180*/  BRA `(.L_x_5799) ;  /* 0x00000df000007947 */ /* 0x000fea0003800000 */
.L_x_5796:
        /* <DEDUP_REMOVED lines=9> */
.L_x_5801:
[----:B------:R-:W2:Y:S02]  /*2220*/  LDG.E R4, [R4.64] ;  /* 0x0000002404047981 */ /* 0x000ea4000c1e1900 */
[----:B--2---:R0:W2:Y:S01]  /*2230*/  I2F.F64 R16, R4 ;  /* 0x0000000400107312 */ /* 0x0040a20000201c00 */
[----:B------:R-:W-:Y:S05]  /*2240*/  BRA `(.L_x_5799) ;  /* 0x00000d3000007947 */ /* 0x000fea0003800000 */
.L_x_5800:
[----:B------:R-:W2:Y:S02]  /*2250*/  LDG.E.U16 R4, [R4.64] ;  /* 0x0000002404047981 */ /* 0x000ea4000c1e1500 */
[----:B--2---:R0:W2:Y:S01]  /*2260*/  I2F.F64.S16 R16, R4 ;  /* 0x0000000400107312 */ /* 0x0040a20000101c00 */
[----:B------:R-:W-:Y:S05]  /*2270*/  BRA `(.L_x_5799) ;  /* 0x00000d0000007947 */ /* 0x000fea0003800000 */
.L_x_5795:
        /* <DEDUP_REMOVED lines=10> */
.L_x_5803:
[----:B------:R-:W2:Y:S02]  /*2320*/  LDG.E.U16 R0, [R4.64] ;  /* 0x0000002404007981 */ /* 0x000ea4000c1e1500 */
[----:B--2---:R-:W-:-:S05]  /*2330*/  HADD2.F32 R0, -RZ, R0.H0_H0 ;  /* 0x20000000ff007230 */ /* 0x004fca0000004100 */
[----:B------:R-:W-:-:S04]  /*2340*/  FMUL.FTZ R0, R0, 1 ;  /* 0x3f80000000007820 */ /* 0x000fc80000410000 */
[----:B------:R0:W2:Y:S01]  /*2350*/  F2F.F64.F32 R16, R0 ;  /* 0x0000000000107310 */ /* 0x0000a20000201800 */
[----:B------:R-:W-:Y:S05]  /*2360*/  BRA `(.L_x_5799) ;  /* 0x00000c1000007947 */ /* 0x000fea0003800000 */
.L_x_5802:
        /* <DEDUP_REMOVED lines=10> */
.L_x_5805:
[----:B------:R-:W2:Y:S02]  /*2410*/  LDG.E.U16 R4, [R4.64] ;  /* 0x0000002404047981 */ /* 0x000ea4000c1e1500 */
[----:B--2---:R-:W-:-:S05]  /*2420*/  HADD2.F32 R0, -RZ, R4.H0_H0 ;  /* 0x20000004ff007230 */ /* 0x004fca0000004100 */
[----:B------:R-:W-:-:S04]  /*2430*/  FMUL.FTZ R0, R0, 1 ;  /* 0x3f80000000007820 */ /* 0x000fc80000410000 */
[----:B------:R0:W2:Y:S01]  /*2440*/  F2F.F64.F32 R16, R0 ;  /* 0x0000000000107310 */ /* 0x0000a20000201800 */
[----:B------:R-:W-:Y:S05]  /*2450*/  BRA `(.L_x_5799) ;  /* 0x00000b2000007947 */ /* 0x000fea0003800000 */
.L_x_5804:
[----:B------:R0:W5:Y:S01]  /*2460*/  LDG.E.64 R16, [R4.64] ;  /* 0x0000002404107981 */ /* 0x000162000c1e1b00 */
[----:B------:R-:W-:Y:S05]  /*2470*/  BRA `(.L_x_5799) ;  /* 0x00000b0000007947 */ /* 0x000fea0003800000 */
.L_x_5794:
        /* <DEDUP_REMOVED lines=13> */
.L_x_5808:
[----:B------:R0:W5:Y:S01]  /*2550*/  LDG.E.64 R16, [R4.64] ;  /* 0x0000002404107981 */ /* 0x000162000c1e1b00 */
[----:B------:R-:W-:Y:S05]  /*2560*/  BRA `(.L_x_5799) ;  /* 0x00000a1000007947 */ /* 0x000fea0003800000 */
.L_x_5807:
        /* <DEDUP_REMOVED lines=26> */
[----:B------:R0:W2:Y:S01]  /*2710*/  F2F.F64.F32 R16, R7 ;  /* 0x0000000700107310 */ /* 0x0000a20000201800 */
[----:B------:R-:W-:Y:S05]  /*2720*/  BRA `(.L_x_5799) ;  /* 0x0000085000007947 */ /* 0x000fea0003800000 */
.L_x_5810:
        /* <DEDUP_REMOVED lines=13> */
[----:B------:R0:W2:Y:S01]  /*2800*/  F2F.F64.F32 R16, R0 ;  /* 0x0000000000107310 */ /* 0x0000a20000201800 */
[----:B------:R-:W-:Y:S05]  /*2810*/  BRA `(.L_x_5799) ;  /* 0x0000076000007947 */ /* 0x000fea0003800000 */
.L_x_5809:
[----:B------:R-:W2:Y:S02]  /*2820*/  LDG.E.U16 R0, [R4.64] ;  /* 0x0000002404007981 */ /* 0x000ea4000c1e1500 */
[----:B--2---:R-:W-:-:S05]  /*2830*/  PRMT R0, RZ, 0x5410, R0 ;  /* 0x00005410ff007816 */ /* 0x004fca0000000000 */
[----:B------:R-:W-:-:S04]  /*2840*/  FMUL.FTZ R0, R0, 1 ;  /* 0x3f80000000007820 */ /* 0x000fc80000410000 */
[----:B------:R0:W2:Y:S01]  /*2850*/  F2F.F64.F32 R16, R0 ;  /* 0x0000000000107310 */ /* 0x0000a20000201800 */
[----:B------:R-:W-:Y:S05]  /*2860*/  BRA `(.L_x_5799) ;  /* 0x0000071000007947 */ /* 0x000fea0003800000 */
.L_x_5806:
        /* <DEDUP_REMOVED lines=9> */
[----:B--2---:R0:W2:Y:S01]  /*2900*/  I2F.F64.U16 R16, R4 ;  /* 0x0000000400107312 */ /* 0x0040a20000101800 */
[----:B------:R-:W-:Y:S05]  /*2910*/  BRA `(.L_x_5799) ;  /* 0x0000066000007947 */ /* 0x000fea0003800000 */
.L_x_5813:
        /* <DEDUP_REMOVED lines=21> */
.L_x_5817:
[----:B------:R-:W-:Y:S05]  /*2a70*/  BSYNC B1 ;  /* 0x0000000000017941 */ /* 0x000fea0003800000 */
.L_x_5816:
[----:B------:R-:W-:Y:S01]  /*2a80*/  LEA R5, R0, 0x3b800000, 0x17 ;  /* 0x3b80000000057811 */ /* 0x000fe200078eb8ff */
[----:B------:R-:W-:-:S05]  /*2a90*/  IMAD.SHL.U32 R0, R3, 0x100000, RZ ;  /* 0x0010000003007824 */ /* 0x000fca00078e00ff */
[----:B------:R-:W-:Y:S02]  /*2aa0*/  LOP3.LUT R0, R5, R0, R6, 0xfe, !PT ;  /* 0x0000000005007212 */ /* 0x000fe400078efe06 */
.L_x_5815:
[----:B------:R-:W-:Y:S05]  /*2ab0*/  BSYNC B0 ;  /* 0x0000000000007941 */ /* 0x000fea0003800000 */
.L_x_5814:
[----:B------:R-:W-:-:S04]  /*2ac0*/  FMUL.FTZ R0, R0, 1 ;  /* 0x3f80000000007820 */ /* 0x000fc80000410000 */
[----:B------:R0:W2:Y:S01]  /*2ad0*/  F2F.F64.F32 R16, R0 ;  /* 0x0000000000107310 */ /* 0x0000a20000201800 */
[----:B------:R-:W-:Y:S05]  /*2ae0*/  BRA `(.L_x_5799) ;  /* 0x0000049000007947 */ /* 0x000fea0003800000 */
.L_x_5812:
        /* <DEDUP_REMOVED lines=21> */
.L_x_5821:
[----:B------:R-:W-:Y:S05]  /*2c40*/  BSYNC B1 ;  /* 0x0000000000017941 */ /* 0x000fea0003800000 */
.L_x_5820:
[----:B------:R-:W-:Y:S01]  /*2c50*/  LEA R5, R0, 0x37800000, 0x17 ;  /* 0x3780000000057811 */ /* 0x000fe200078eb8ff */
[----:B------:R-:W-:-:S05]  /*2c60*/  IMAD.SHL.U32 R0, R3, 0x200000, RZ ;  /* 0x0020000003007824 */ /* 0x000fca00078e00ff */
[----:B------:R-:W-:Y:S02]  /*2c70*/  LOP3.LUT R0, R5, R0, R6, 0xfe, !PT ;  /* 0x0000000005007212 */ /* 0x000fe400078efe06 */
.L_x_5819:
[----:B------:R-:W-:Y:S05]  /*2c80*/  BSYNC B0 ;  /* 0x0000000000007941 */ /* 0x000fea0003800000 */
.L_x_5818:
[----:B------:R-:W-:-:S04]  /*2c90*/  FMUL.FTZ R0, R0, 1 ;  /* 0x3f80000000007820 */ /* 0x000fc80000410000 */
[----:B------:R0:W2:Y:S01]  /*2ca0*/  F2F.F64.F32 R16, R0 ;  /* 0x0000000000107310 */ /* 0x0000a20000201800 */
[----:B------:R-:W-:Y:S05]  /*2cb0*/  BRA `(.L_x_5799) ;  /* 0x000002c000007947 */ /* 0x000fea0003800000 */
.L_x_5811:
        /* <DEDUP_REMOVED lines=14> */
.L_x_5825:
[----:B------:R-:W-:Y:S05]  /*2da0*/  BSYNC B0 ;  /* 0x0000000000007941 */ /* 0x000fea0003800000 */
.L_x_5824:
[----:B------:R-:W-:-:S04]  /*2db0*/  FMUL.FTZ R0, R0, 1 ;  /* 0x3f80000000007820 */ /* 0x000fc80000410000 */
[----:B------:R0:W2:Y:S01]  /*2dc0*/  F2F.F64.F32 R16, R0 ;  /* 0x0000000000107310 */ /* 0x0000a20000201800 */
[----:B------:R-:W-:Y:S05]  /*2dd0*/  BRA `(.L_x_5799) ;  /* 0x000001a000007947 */ /* 0x000fea0003800000 */
.L_x_5798:
        /* <DEDUP_REMOVED lines=18> */
[----:B01---5:R-:W-:Y:S05]  /*2f00*/  CALL.ABS.NOINC R14 ;  /* 0x000000000e007343 */ /* 0x023fea0003c00000 */
[----:B------:R-:W-:Y:S01]  /*2f10*/  CS2R R16, SRZ ;  /* 0x0000000000107805 */ /* 0x000fe2000001ff00 */
[----:B------:R-:W-:Y:S05]  /*2f20*/  BRA `(.L_x_5799) ;  /* 0x0000005000007947 */ /* 0x000fea0003800000 */
.L_x_5823:
[----:B------:R-:W2:Y:S02]  /*2f30*/  LDG.E.64 R16, [R4.64] ;  /* 0x0000002404107981 */ /* 0x000ea4000c1e1b00 */
[----:B--2---:R-:W0:Y:S01]  /*2f40*/  I2F.F64.U64 R16, R16 ;  /* 0x0000001000107312 */ /* 0x004e220000301800 */
[----:B------:R-:W-:Y:S05]  /*2f50*/  BRA `(.L_x_5799) ;  /* 0x0000002000007947 */ /* 0x000fea0003800000 */
.L_x_5822:
[----:B------:R-:W2:Y:S02]  /*2f60*/  LDG.E R4, [R4.64] ;  /* 0x0000002404047981 */ /* 0x000ea4000c1e1900 */
[----:B--2---:R0:W2:Y:S02]  /*2f70*/  I2F.F64.U32 R16, R4 ;  /* 0x0000000400107312 */ /* 0x0040a40000201800 */
.L_x_5799:
[----:B------:R-:W-:-:S03]  /*2f80*/  IADD3 R28, R28, 0x80, RZ ;  /* 0x000000801c1c7810 */ /* 0x000fc60007ffe0ff */
.L_x_5793:
[----:B------:R-:W-:Y:S05]  /*2f90*/  BSYNC B6 ;  /* 0x0000000000067941 */ /* 0x000fea0003800000 */
.L_x_5792:
[----:B------:R-:W-:Y:S01]  /*2fa0*/  ISETP.GE.AND P0, PT, R28, R26, PT ;  /* 0x0000001a1c00720c */ /* 0x000fe20003f06270 */
[----:B------:R-:W-:-:S12]  /*2fb0*/  BSSY B6, `(.L_x_5826) ;  /* 0x00000f5000067945 */ /* 0x000fd80003800000 */
[----:B------:R-:W-:Y:S05]  /*2fc0*/  @P0 BRA `(.L_x_5827) ;  /* 0x00000f3000000947 */ /* 0x000fea0003800000 */
        /* <DEDUP_REMOVED lines=16> */
[----:B---3--:R0:W3:Y:S01]  /*30d0*/  I2F.F64.S16 R18, R4 ;  /* 0x0000000400127312 */ /* 0x0080e20000101c00 */
[----:B------:R-:W-:Y:S05]  /*30e0*/  BRA `(.L_x_5827) ;  /* 0x00000e1000007947 */ /* 0x000fea0003800000 */
.L_x_5831:
[----:B------:R-:W3:Y:S02]  /*30f0*/  LDG.E.U8 R4, [R4.64] ;  /* 0x0000002404047981 */ /* 0x000ee4000c1e1100 */
[----:B---3--:R0:W3:Y:S01]  /*3100*/  I2F.F64.U16 R18, R4 ;  /* 0x0000000400127312 */ /* 0x0080e20000101800 */
[----:B------:R-:W-:Y:S05]  /*3110*/  BRA `(.L_x_5827) ;  /* 0x00000de000007947 */ /* 0x000fea0003800000 */
.L_x_5830:
[----:B------:R-:W-:-:S13]  /*3120*/  ISETP.NE.AND P0, PT, R0, 0x2, PT ;  /* 0x000000020000780c */ /* 0x000fda0003f05270 */
[----:B------:R-:W-:Y:S05]  /*3130*/  @!P0 BRA `(.L_x_5833) ;  /* 0x000000a000008947 */ /* 0x000fea0003800000 */
[----:B------:R-:W-:-:S13]  /*3140*/  ISETP.NE.AND P0, PT, R0, 0x3, PT ;  /* 0x000000030000780c */ /* 0x000fda0003f05270 */
[----:B------:R-:W-:Y:S05]  /*3150*/  @!P0 BRA `(.L_x_5834) ;  /* 0x0000005000008947 */ /* 0x000fea0003800000 */
[----:B------:R-:W-:-:S13]  /*3160*/  ISETP.NE.AND P0, PT, R0, 0x4, PT ;  /* 0x000000040000780c */ /* 0x000fda0003f05270 */
[----:B------:R-:W-:Y:S05]  /*3170*/  @P0 BRA `(.L_x_5832) ;  /* 0x00000bf000000947 */ /* 0x000fea0003800000 */
[----:B------:R-:W3:Y:S02]  /*3180*/  LDG.E.64 R18, [R4.64] ;  /* 0x0000002404127981 */ /* 0x000ee4000c1e1b00 */
[----:B---3--:R-:W0:Y:S01]  /*3190*/  I2F.F64.S64 R18, R18 ;  /* 0x0000001200127312 */ /* 0x008e220000301c00 */
[----:B------:R-:W-:Y:S05]  /*31a0*/  BRA `(.L_x_5827) ;  /* 0x00000d5000007947 */ /* 0x000fea0003800000 */
.L_x_5834:
[----:B------:R-:W3:Y:S02]  /*31b0*/  LDG.E R4, [R4.64] ;  /* 0x0000002404047981 */ /* 0x000ee4000c1e1900 */
[----:B---3--:R0:W3:Y:S01]  /*31c0*/  I2F.F64 R18, R4 ;  /* 0x0000000400127312 */ /* 0x0080e20000201c00 */
[----:B------:R-:W-:Y:S05]  /*31d0*/  BRA `(.L_x_5827) ;  /* 0x00000d2000007947 */ /* 0x000fea0003800000 */
.L_x_5833:
[----:B------:R-:W3:Y:S02]  /*31e0*/  LDG.E.U16 R4, [R4.64] ;  /* 0x0000002404047981 */ /* 0x000ee4000c1e1500 */
[----:B---3--:R0:W3:Y:S01]  /*31f0*/  I2F.F64.S16 R18, R4 ;  /* 0x0000000400127312 */ /* 0x0080e20000101c00 */
[----:B------:R-:W-:Y:S05]  /*3200*/  BRA `(.L_x_5827) ;  /* 0x00000cf000007947 */ /* 0x000fea0003800000 */
.L_x_5829:
[----:B------:R-:W-:-:S13]  /*3210*/  ISETP.GT.AND P0, PT, R0, 0x6, PT ;  /* 0x000000060000780c */ /* 0x000fda0003f04270 */
[----:B------:R-:W-:Y:S05]  /*3220*/  @P0 BRA `(.L_x_5835) ;  /* 0x000000d000000947 */ /* 0x000fea0003800000 */
[----:B------:R-:W-:-:S13]  /*3230*/  ISETP.NE.AND P0, PT, R0, 0x5, PT ;  /* 0x000000050000780c */ /* 0x000fda0003f05270 */
[----:B------:R-:W-:Y:S05]  /*3240*/  @!P0 BRA `(.L_x_5836) ;  /* 0x0000006000008947 */ /* 0x000fea0003800000 */
[----:B------:R-:W-:-:S13]  /*3250*/  ISETP.NE.AND P0, PT, R0, 0x6, PT ;  /* 0x000000060000780c */ /* 0x000fda0003f05270 */
[----:B------:R-:W-:Y:S05]  /*3260*/  @P0 BRA `(.L_x_5832) ;  /* 0x00000b0000000947 */ /* 0x000fea0003800000 */
[----:B------:R-:W3:Y:S02]  /*3270*/  LDG.E R18, [R4.64] ;  /* 0x0000002404127981 */ /* 0x000ee4000c1e1900 */
[----:B---3--:R-:W-:-:S06]  /*3280*/  FMUL.FTZ R18, R18, 1 ;  /* 0x3f80000012127820 */ /* 0x008fcc0000410000 */
[----:B------:R-:W0:Y:S01]  /*3290*/  F2F.F64.F32 R18, R18 ;  /* 0x0000001200127310 */ /* 0x000e220000201800 */
[----:B------:R-:W-:Y:S05]  /*32a0*/  BRA `(.L_x_5827) ;  /* 0x00000c5000007947 */ /* 0x000fea0003800000 */
.L_x_5836:
[----:B------:R-:W3:Y:S02]  /*32b0*/  LDG.E.U16 R0, [R4.64] ;  /* 0x0000002404007981 */ /* 0x000ee4000c1e1500 */
[----:B---3--:R-:W-:-:S05]  /*32c0*/  HADD2.F32 R0, -RZ, R0.H0_H0 ;  /* 0x20000000ff007230 */ /* 0x008fca0000004100 */
[----:B------:R-:W-:-:S04]  /*32d0*/  FMUL.FTZ R0, R0, 1 ;  /* 0x3f80000000007820 */ /* 0x000fc80000410000 */
[----:B------:R0:W3:Y:S01]  /*32e0*/  F2F.F64.F32 R18, R0 ;  /* 0x0000000000127310 */ /* 0x0000e20000201800 */
[----:B------:R-:W-:Y:S05]  /*32f0*/  BRA `(.L_x_5827) ;  /* 0x00000c0000007947 */ /* 0x000fea0003800000 */
.L_x_5835:
[----:B------:R-:W-:-:S13]  /*3300*/  ISETP.NE.AND P0, PT, R0, 0x7, PT ;  /* 0x000000070000780c */ /* 0x000fda0003f05270 */
[----:B------:R-:W-:Y:S05]  /*3310*/  @!P0 BRA `(.L_x_5837) ;  /* 0x000000d000008947 */ /* 0x000fea0003800000 */
        /* <DEDUP_REMOVED lines=8> */
.L_x_5838:
[----:B------:R-:W3:Y:S02]  /*33a0*/  LDG.E.U16 R4, [R4.64] ;  /* 0x0000002404047981 */ /* 0x000ee4000c1e1500 */
[----:B---3--:R-:W-:-:S05]  /*33b0*/  HADD2.F32 R0, -RZ, R4.H0_H0 ;  /* 0x20000004ff007230 */ /* 0x008fca0000004100 */
[----:B------:R-:W-:-:S04]  /*33c0*/  FMUL.FTZ R0, R0, 1 ;  /* 0x3f80000000007820 */ /* 0x000fc80000410000 */
[----:B------:R0:W3:Y:S01]  /*33d0*/  F2F.F64.F32 R18, R0 ;  /* 0x0000000000127310 */ /* 0x0000e20000201800 */
[----:B------:R-:W-:Y:S05]  /*33e0*/  BRA `(.L_x_5827) ;  /* 0x00000b1000007947 */ /* 0x000fea0003800000 */
.L_x_5837:
[----:B------:R0:W5:Y:S01]  /*33f0*/  LDG.E.64 R18, [R4.64] ;  /* 0x0000002404127981 */ /* 0x000162000c1e1b00 */
[----:B------:R-:W-:Y:S05]  /*3400*/  BRA `(.L_x_5827) ;  /* 0x00000af000007947 */ /* 0x000fea0003800000 */
.L_x_5828:
        /* <DEDUP_REMOVED lines=8> */
[----:B------:R-:W3:Y:S01]  /*3490*/  LDG.E.U8 R4, [R4.64] ;  /* 0x0000002404047981 */ /* 0x000ee2000c1e1100 */
[----:B------:R-:W-:Y:S01]  /*34a0*/  IMAD.MOV.U32 R18, RZ, RZ, RZ ;  /* 0x000000ffff127224 */ /* 0x000fe200078e00ff */
[----:B---3--:R-:W-:-:S04]  /*34b0*/  ISETP.NE.AND P0, PT, R4, RZ, PT ;  /* 0x000000ff0400720c */ /* 0x008fc80003f05270 */
[----:B------:R-:W-:Y:S01]  /*34c0*/  FSEL R19, RZ, 1.875, !P0 ;  /* 0x3ff00000ff137808 */ /* 0x000fe20004000000 */
[----:B------:R-:W-:Y:S05]  /*34d0*/  BRA `(.L_x_5827) ;  /* 0x00000a2000007947 */ /* 0x000fea0003800000 */
.L_x_5841:
[----:B------:R0:W5:Y:S01]  /*34e0*/  LDG.E.64 R18, [R4.64] ;  /* 0x0000002404127981 */ /* 0x000162000c1e1b00 */
[----:B------:R-:W-:Y:S05]  /*34f0*/  BRA `(.L_x_5827) ;  /* 0x00000a0000007947 */ /* 0x000fea0003800000 */
.L_x_5840:
        /* <DEDUP_REMOVED lines=25> */
[----:B------:R-:W-:-:S04]  /*3690*/  FMUL.FTZ R3, R3, 1 ;  /* 0x3f80000003037820 */ /* 0x000fc80000410000 */
[----:B------:R0:W3:Y:S01]  /*36a0*/  F2F.F64.F32 R18, R3 ;  /* 0x0000000300127310 */ /* 0x0000e20000201800 */
[----:B------:R-:W-:Y:S05]  /*36b0*/  BRA `(.L_x_5827) ;  /* 0x0000084000007947 */ /* 0x000fea0003800000 */
.L_x_5843:
[----:B------:R-:W3:Y:S02]  /*36c0*/  LDG.E.U8 R3, [R4.64] ;  /* 0x0000002404037981 */ /* 0x000ee4000c1e1100 */
[----:B---3--:R-:W-:-:S05]  /*36d0*/  IMAD.SHL.U32 R0, R3, 0x2000000, RZ ;  /* 0x0200000003007824 */ /* 0x008fca00078e00ff */
        /* <DEDUP_REMOVED lines=10> */
[----:B------:R-:W-:-:S04]  /*3780*/  FMUL.FTZ R2, R2, 1 ;  /* 0x3f80000002027820 */ /* 0x000fc80000410000 */
[----:B------:R0:W3:Y:S01]  /*3790*/  F2F.F64.F32 R18, R2 ;  /* 0x0000000200127310 */ /* 0x0000e20000201800 */
[----:B------:R-:W-:Y:S05]  /*37a0*/  BRA `(.L_x_5827) ;  /* 0x0000075000007947 */ /* 0x000fea0003800000 */
.L_x_5842:
[----:B------:R-:W3:Y:S02]  /*37b0*/  LDG.E.U16 R0, [R4.64] ;  /* 0x0000002404007981 */ /* 0x000ee4000c1e1500 */
[----:B---3--:R-:W-:-:S05]  /*37c0*/  PRMT R0, RZ, 0x5410, R0 ;  /* 0x00005410ff007816 */ /* 0x008fca0000000000 */
[----:B------:R-:W-:-:S04]  /*37d0*/  FMUL.FTZ R0, R0, 1 ;  /* 0x3f80000000007820 */ /* 0x000fc80000410000 */
[----:B------:R0:W3:Y:S01]  /*37e0*/  F2F.F64.F32 R18, R0 ;  /* 0x0000000000127310 */ /* 0x0000e20000201800 */
[----:B------:R-:W-:Y:S05]  /*37f0*/  BRA `(.L_x_5827) ;  /* 0x0000070000007947 */ /* 0x000fea0003800000 */
.L_x_5839:
        /* <DEDUP_REMOVED lines=9> */
[----:B---3--:R0:W3:Y:S01]  /*3890*/  I2F.F64.U16 R18, R4 ;  /* 0x0000000400127312 */ /* 0x0080e20000101800 */
[----:B------:R-:W-:Y:S05]  /*38a0*/  BRA `(.L_x_5827) ;  /* 0x0000065000007947 */ /* 0x000fea0003800000 */
.L_x_5846:
[----:B------:R-:W3:Y:S01]  /*38b0*/  LDG.E.U8 R2, [R4.64] ;  /* 0x0000002404027981 */ /* 0x000ee2000c1e1100 */
[----:B------:R-:W-:Y:S01]  /*38c0*/  BSSY B0, `(.L_x_5847) ;  /* 0x0000018000007945 */ /* 0x000fe20003800000 */
        /* <DEDUP_REMOVED lines=19> */
.L_x_5850:
[----:B------:R-:W-:Y:S05]  /*3a00*/  BSYNC B1 ;  /* 0x0000000000017941 */ /* 0x000fea0003800000 */
.L_x_5849:
[----:B------:R-:W-:Y:S01]  /*3a10*/  LEA R3, R0, 0x3b800000, 0x17 ;  /* 0x3b80000000037811 */ /* 0x000fe200078eb8ff */
[----:B------:R-:W-:-:S05]  /*3a20*/  IMAD.SHL.U32 R0, R2, 0x100000, RZ ;  /* 0x0010000002007824 */ /* 0x000fca00078e00ff */
[----:B------:R-:W-:Y:S02]  /*3a30*/  LOP3.LUT R0, R3, R0, R4, 0xfe, !PT ;  /* 0x0000000003007212 */ /* 0x000fe400078efe04 */
.L_x_5848:
[----:B------:R-:W-:Y:S05]  /*3a40*/  BSYNC B0 ;  /* 0x0000000000007941 */ /* 0x000fea0003800000 */
.L_x_5847:
[----:B------:R-:W-:-:S04]  /*3a50*/  FMUL.FTZ R0, R0, 1 ;  /* 0x3f80000000007820 */ /* 0x000fc80000410000 */
[----:B------:R0:W3:Y:S01]  /*3a60*/  F2F.F64.F32 R18, R0 ;  /* 0x0000000000127310 */ /* 0x0000e20000201800 */
[----:B------:R-:W-:Y:S05]  /*3a70*/  BRA `(.L_x_5827) ;  /* 0x0000048000007947 */ /* 0x000fea0003800000 */
.L_x_5845:
        /* <DEDUP_REMOVED lines=21> */
.L_x_5854:
[----:B------:R-:W-:Y:S05]  /*3bd0*/  BSYNC B1 ;  /* 0x0000000000017941 */ /* 0x000fea0003800000 */
.L_x_5853:
[----:B------:R-:W-:Y:S01]  /*3be0*/  LEA R3, R0, 0x37800000, 0x17 ;  /* 0x3780000000037811 */ /* 0x000fe200078eb8ff */
[----:B------:R-:W-:-:S05]  /*3bf0*/  IMAD.SHL.U32 R0, R2, 0x200000, RZ ;  /* 0x0020000002007824 */ /* 0x000fca00078e00ff */
[----:B------:R-:W-:Y:S02]  /*3c00*/  LOP3.LUT R0, R3, R0, R4, 0xfe, !PT ;  /* 0x0000000003007212 */ /* 0x000fe400078efe04 */
.L_x_5852:
[----:B------:R-:W-:Y:S05]  /*3c10*/  BSYNC B0 ;  /* 0x0000000000007941 */ /* 0x000fea0003800000 */
.L_x_5851:
[----:B------:R-:W-:-:S04]  /*3c20*/  FMUL.FTZ R0, R0, 1 ;  /* 0x3f80000000007820 */ /* 0x000fc80000410000 */
[----:B------:R0:W3:Y:S01]  /*3c30*/  F2F.F64.F32 R18, R0 ;  /* 0x0000000000127310 */ /* 0x0000e20000201800 */
[----:B------:R-:W-:Y:S05]  /*3c40*/  BRA `(.L_x_5827) ;  /* 0x000002b000007947 */ /* 0x000fea0003800000 */
.L_x_5844:
[----:B------:R-:W-:-:S13]  /*3c50*/  ISETP.NE.AND P0, PT, R0, 0x1c, PT ;  /* 0x0000001c0000780c */ /* 0x000fda0003f05270 */
[----:B------:R-:W-:Y:S05]  /*3c60*/  @!P0 BRA `(.L_x_5855) ;  /* 0x0000027000008947 */ /* 0x000fea0003800000 */
[----:B------:R-:W-:-:S13]  /*3c70*/  ISETP.NE.AND P0, PT, R0, 0x1d, PT ;  /* 0x0000001d0000780c */ /* 0x000fda0003f05270 */
[----:B------:R-:W-:Y:S05]  /*3c80*/  @!P0 BRA `(.L_x_5856) ;  /* 0x0000022000008947 */ /* 0x000fea0003800000 */
[----:B------:R-:W-:-:S13]  /*3c90*/  ISETP.NE.AND P0, PT, R0, 0x2c, PT ;  /* 0x0000002c0000780c */ /* 0x000fda0003f05270 */
[----:B------:R-:W-:Y:S05]  /*3ca0*/  @P0 BRA `(.L_x_5832) ;  /* 0x000000c000000947 */ /* 0x000fea0003800000 */
[----:B------:R-:W3:Y:S01]  /*3cb0*/  LDG.E.U8 R4, [R4.64] ;  /* 0x0000002404047981 */ /* 0x000ee2000c1e1100 */
[----:B------:R-:W-:Y:S01]  /*3cc0*/  BSSY B0, `(.L_x_5857) ;  /* 0x0000007000007945 */ /* 0x000fe20003800000 */
[----:B------:R-:W-:Y:S01]  /*3cd0*/  IMAD.MOV.U32 R0, RZ, RZ, 0x400000 ;  /* 0x00400000ff007424 */ /* 0x000fe200078e00ff */
[----:B---3--:R-:W-:-:S13]  /*3ce0*/  ISETP.NE.AND P0, PT, R4, RZ, PT ;  /* 0x000000ff0400720c */ /* 0x008fda0003f05270 */
[----:B------:R-:W-:Y:S05]  /*3cf0*/  @!P0 BRA `(.L_x_5858) ;  /* 0x0000003000008947 */ /* 0x000fea0003800000 */
[----:B------:R-:W-:-:S13]  /*3d00*/  ISETP.NE.AND P0, PT, R4, 0xff, PT ;  /* 0x000000ff0400780c */ /* 0x000fda0003f05270 */
[----:B------:R-:W-:Y:S02]  /*3d10*/  @!P0 IMAD.MOV.U32 R0, RZ, RZ, 0x7f800001 ;  /* 0x7f800001ff008424 */ /* 0x000fe400078e00ff */
[----:B------:R-:W-:Y:S02]  /*3d20*/  @P0 IMAD.SHL.U32 R0, R4, 0x800000, RZ ;  /* 0x0080000004000824 */ /* 0x000fe400078e00ff */
.L_x_5858:
[----:B------:R-:W-:Y:S05]  /*3d30*/  BSYNC B0 ;  /* 0x0000000000007941 */ /* 0x000fea0003800000 */
.L_x_5857:
[----:B------:R-:W-:-:S04]  /*3d40*/  FMUL.FTZ R0, R0, 1 ;  /* 0x3f80000000007820 */ /* 0x000fc80000410000 */
[----:B------:R0:W3:Y:S01]  /*3d50*/  F2F.F64.F32 R18, R0 ;  /* 0x0000000000127310 */ /* 0x0000e20000201800 */
[----:B------:R-:W-:Y:S05]  /*3d60*/  BRA `(.L_x_5827) ;  /* 0x0000019000007947 */ /* 0x000fea0003800000 */
.L_x_5832:
        /* <DEDUP_REMOVED lines=18> */
[----:B012--5:R-:W-:Y:S05]  /*3e90*/  CALL.ABS.NOINC R2 ;  /* 0x0000000002007343 */ /* 0x027fea0003c00000 */
[----:B------:R-:W-:Y:S05]  /*3ea0*/  BRA `(.L_x_5827) ;  /* 0x0000005000007947 */ /* 0x000fea0003800000 */
.L_x_5856:
[----:B------:R-:W3:Y:S02]  /*3eb0*/  LDG.E.64 R18, [R4.64] ;  /* 0x0000002404127981 */ /* 0x000ee4000c1e1b00 */
[----:B---3--:R-:W0:Y:S01]  /*3ec0*/  I2F.F64.U64 R18, R18 ;  /* 0x0000001200127312 */ /* 0x008e220000301800 */
[----:B------:R-:W-:Y:S05]  /*3ed0*/  BRA `(.L_x_5827) ;  /* 0x0000002000007947 */ /* 0x000fea0003800000 */
.L_x_5855:
[----:B------:R-:W3:Y:S02]  /*3ee0*/  LDG.E R4, [R4.64] ;  /* 0x0000002404047981 */ /* 0x000ee4000c1e1900 */
[----:B---3--:R0:W3:Y:S02]  /*3ef0*/  I2F.F64.U32 R18, R4 ;  /* 0x0000000400127312 */ /* 0x0080e40000201800 */
.L_x_5827:
[----:B------:R-:W-:Y:S05]  /*3f00*/  BSYNC B6 ;  /* 0x0000000000067941 */ /* 0x000fea0003800000 */
.L_x_5826:
[----:B0-----:R-:W0:Y:S01]  /*3f10*/  S2R R2, SR_TID.X ;  /* 0x0000000000027919 */ /* 0x001e220000002100 */
[----:B------:R-:W4:Y:S01]  /*3f20*/  LDC.U8 R28, c[0x0][0x194] ;  /* 0x00006500ff1c7b82 */ /* 0x000f220000000000 */
[----:B------:R-:W3:Y:S01]  /*3f30*/  DSETP.NEU.AND P0, PT, RZ, c[0x0][0x170], PT ;  /* 0x00005c00ff00762a */ /* 0x000ee20003f0d000 */
[----:B------:R-:W-:Y:S05]  /*3f40*/  BSSY B6, `(.L_x_5859) ;  /* 0x000010d000067945 */ /* 0x000fea0003800000 */
[----:B---3-5:R-:W3:-:S04]  /*3f50*/  DSETP.NEU.XOR P3, PT, R22, RZ, P0 ;  /* 0x000000ff1600722a */ /* 0x028ec8000076d800 */
[----:B-1----:R-:W1:Y:S02]  /*3f60*/  DSETP.NEU.XOR P2, PT, R24, RZ, P0 ;  /* 0x000000ff1800722a */ /* 0x002e64000074d800 */
[----:B---3--:R-:W-:Y:S02]  /*3f70*/  SEL R11, RZ, 0x1, !P3 ;  /* 0x00000001ff0b7807 */ /* 0x008fe40005800000 */
[----:B--2---:R-:W2:Y:S02]  /*3f80*/  DSETP.NEU.XOR P1, PT, R16, RZ, P0 ;  /* 0x000000ff1000722a */ /* 0x004ea4000072d800 */
[----:B-1----:R-:W-:Y:S02]  /*3f90*/  SEL R22, RZ, 0x1, !P2 ;  /* 0x00000001ff167807 */ /* 0x002fe40005000000 */
[----:B------:R2:W1:Y:S02]  /*3fa0*/  DSETP.NEU.XOR P0, PT, R18, RZ, P0 ;  /* 0x000000ff1200722a */ /* 0x000464000070d800 */
[----:B--2---:R-:W-:-:S02]  /*3fb0*/  SEL R18, RZ, 0x1, !P1 ;  /* 0x00000001ff127807 */ /* 0x004fc40004800000 */
[----:B0-----:R-:W-:Y:S02]  /*3fc0*/  ISETP.GE.AND P4, PT, R2, R26, PT ;  /* 0x0000001a0200720c */ /* 0x001fe40003f86270 */
[----:B-1----:R-:W-:-:S11]  /*3fd0*/  SEL R16, RZ, 0x1, !P0 ;  /* 0x00000001ff107807 */ /* 0x002fd60004000000 */
[----:B------:R-:W-:Y:S05]  /*3fe0*/  @P4 BRA `(.L_x_5860) ;  /* 0x0000102000004947 */ /* 0x000fea0003800000 */
[----:B----4-:R-:W-:Y:S01]  /*3ff0*/  IMAD R0, R27, 0x200, R2 ;  /* 0x000002001b007824 */ /* 0x010fe200078e0202 */
        /* <DEDUP_REMOVED lines=19> */
.L_x_5864:
[----:B------:R0:W-:Y:S01]  /*4130*/  STG.E.U8 [R8.64], R11 ;  /* 0x0000000b08007986 */ /* 0x0001e2000c101124 */
[----:B------:R-:W-:Y:S01]  /*4140*/  IMAD.MOV.U32 R2, RZ, RZ, R17 ;  /* 0x000000ffff027224 */ /* 0x000fe200078e0011 */
[----:B------:R-:W-:Y:S05]  /*4150*/  BRA `(.L_x_5860) ;  /* 0x00000eb000007947 */ /* 0x000fea0003800000 */
.L_x_5863:
[----:B------:R-:W-:-:S13]  /*4160*/  ISETP.NE.AND P0, PT, R0, 0x2, PT ;  /* 0x000000020000780c */ /* 0x000fda0003f05270 */
[----:B------:R-:W-:Y:S05]  /*4170*/  @!P0 BRA `(.L_x_5866) ;  /* 0x000000c000008947 */ /* 0x000fea0003800000 */
[----:B------:R-:W-:-:S13]  /*4180*/  ISETP.NE.AND P0, PT, R0, 0x3, PT ;  /* 0x000000030000780c */ /* 0x000fda0003f05270 */
[----:B------:R-:W-:Y:S05]  /*4190*/  @!P0 BRA `(.L_x_5867) ;  /* 0x0000007000008947 */ /* 0x000fea0003800000 */
[----:B------:R-:W-:-:S13]  /*41a0*/  ISETP.NE.AND P0, PT, R0, 0x4, PT ;  /* 0x000000040000780c */ /* 0x000fda0003f05270 */
[----:B------:R-:W-:Y:S05]  /*41b0*/  @P0 BRA `(.L_x_5865) ;  /* 0x00000c9000000947 */ /* 0x000fea0003800000 */
[----:B------:R-:W-:Y:S02]  /*41c0*/  IMAD.MOV.U32 R4, RZ, RZ, R11 ;  /* 0x000000ffff047224 */ /* 0x000fe400078e000b */
[----:B------:R-:W-:Y:S02]  /*41d0*/  IMAD.MOV.U32 R5, RZ, RZ, RZ ;  /* 0x000000ffff057224 */ /* 0x000fe400078e00ff */
[----:B------:R-:W-:-:S03]  /*41e0*/  IMAD.MOV.U32 R2, RZ, RZ, R17 ;  /* 0x000000ffff027224 */ /* 0x000fc600078e0011 */
[----:B------:R0:W-:Y:S01]  /*41f0*/  STG.E.64 [R8.64], R4 ;  /* 0x0000000408007986 */ /* 0x0001e2000c101b24 */
[----:B------:R-:W-:Y:S05]  /*4200*/  BRA `(.L_x_5860) ;  /* 0x00000e0000007947 */ /* 0x000fea0003800000 */
.L_x_5867:
[----:B------:R0:W-:Y:S01]  /*4210*/  STG.E [R8.64], R11 ;  /* 0x0000000b08007986 */ /* 0x0001e2000c101924 */
[----:B------:R-:W-:Y:S01]  /*4220*/  IMAD.MOV.U32 R2, RZ, RZ, R17 ;  /* 0x000000ffff027224 */ /* 0x000fe200078e0011 */
[----:B------:R-:W-:Y:S05]  /*4230*/  BRA `(.L_x_5860) ;  /* 0x00000dd000007947 */ /* 0x000fea0003800000 */
.L_x_5866:
[----:B------:R0:W-:Y:S01]  /*4240*/  STG.E.U16 [R8.64], R11 ;  /* 0x0000000b08007986 */ /* 0x0001e2000c101524 */
[----:B------:R-:W-:Y:S01]  /*4250*/  IMAD.MOV.U32 R2, RZ, RZ, R17 ;  /* 0x000000ffff027224 */ /* 0x000fe200078e0011 */
[----:B------:R-:W-:Y:S05]  /*4260*/  BRA `(.L_x_5860) ;  /* 0x00000da000007947 */ /* 0x000fea0003800000 */
.L_x_5862:
        /* <DEDUP_REMOVED lines=10> */
.L_x_5869:
[----:B------:R-:W0:Y:S01]  /*4310*/  I2F.S16 R0, R11 ;  /* 0x0000000b00007306 */ /* 0x000e220000101400 */
[----:B------:R-:W-:Y:S01]  /*4320*/  IMAD.MOV.U32 R2, RZ, RZ, R17 ;  /* 0x000000ffff027224 */ /* 0x000fe200078e0011 */
[----:B0-----:R-:W-:-:S05]  /*4330*/  F2FP.PACK_AB R0, RZ, R0 ;  /* 0x00000000ff00723e */ /* 0x001fca00000000ff */
[----:B------:R0:W-:Y:S01]  /*4340*/  STG.E.U16 [R8.64], R0 ;  /* 0x0000000008007986 */ /* 0x0001e2000c101524 */
[----:B------:R-:W-:Y:S05]  /*4350*/  BRA `(.L_x_5860) ;  /* 0x00000cb000007947 */ /* 0x000fea0003800000 */
.L_x_5868:
        /* <DEDUP_REMOVED lines=11> */
.L_x_5871:
[----:B------:R-:W0:Y:S01]  /*4410*/  I2F.S16 R11, R11 ;  /* 0x0000000b000b7306 */ /* 0x000e220000101400 */
[----:B------:R-:W-:Y:S01]  /*4420*/  IMAD.MOV.U32 R2, RZ, RZ, R17 ;  /* 0x000000ffff027224 */ /* 0x000fe200078e0011 */
[----:B0-----:R-:W-:-:S04]  /*4430*/  F2FP.PACK_AB R3, RZ, R11 ;  /* 0x0000000bff03723e */ /* 0x001fc800000000ff */
[----:B------:R-:W-:-:S05]  /*4440*/  PRMT R3, R3, 0x5410, RZ ;  /* 0x0000541003037816 */ /* 0x000fca00000000ff */
[----:B------:R0:W-:Y:S01]  /*4450*/  STG.E [R8.64], R3 ;  /* 0x0000000308007986 */ /* 0x0001e2000c101924 */
[----:B------:R-:W-:Y:S05]  /*4460*/  BRA `(.L_x_5860) ;  /* 0x00000ba000007947 */ /* 0x000fea0003800000 */
.L_x_5870:
[----:B------:R-:W0:Y:S01]  /*4470*/  I2F.F64.S16 R4, R11 ;  /* 0x0000000b00047312 */ /* 0x000e220000101c00 */
[----:B------:R-:W-:Y:S01]  /*4480*/  IMAD.MOV.U32 R2, RZ, RZ, R17 ;  /* 0x000000ffff027224 */ /* 0x000fe200078e0011 */
[----:B0-----:R0:W-:Y:S01]  /*4490*/  STG.E.64 [R8.64], R4 ;  /* 0x0000000408007986 */ /* 0x0011e2000c101b24 */
[----:B------:R-:W-:Y:S05]  /*44a0*/  BRA `(.L_x_5860) ;  /* 0x00000b6000007947 */ /* 0x000fea0003800000 */
.L_x_5861:
        /* <DEDUP_REMOVED lines=9> */
[----:B------:R-:W-:Y:S01]  /*4540*/  IMAD.MOV.U32 R2, RZ, RZ, R17 ;  /* 0x000000ffff027224 */ /* 0x000fe200078e0011 */
[----:B------:R-:W-:Y:S05]  /*4550*/  BRA `(.L_x_5860) ;  /* 0x00000ab000007947 */ /* 0x000fea0003800000 */
.L_x_5874:
[----:B------:R-:W0:Y:S01]  /*4560*/  I2F.F64.S16 R4, R11 ;  /* 0x0000000b00047312 */ /* 0x000e220000101c00 */
[----:B------:R-:W-:Y:S01]  /*4570*/  CS2R R6, SRZ ;  /* 0x0000000000067805 */ /* 0x000fe2000001ff00 */
[----:B------:R-:W-:-:S04]  /*4580*/  IMAD.MOV.U32 R2, RZ, RZ, R17 ;  /* 0x000000ffff027224 */ /* 0x000fc800078e0011 */
[----:B0-----:R0:W-:Y:S01]  /*4590*/  STG.E.128 [R8.64], R4 ;  /* 0x0000000408007986 */ /* 0x0011e2000c101d24 */
[----:B------:R-:W-:Y:S05]  /*45a0*/  BRA `(.L_x_5860) ;  /* 0x00000a6000007947 */ /* 0x000fea0003800000 */
.L_x_5873:
        /* <DEDUP_REMOVED lines=21> */
.L_x_5878:
[----:B------:R-:W-:Y:S05]  /*4700*/  BSYNC B0 ;  /* 0x0000000000007941 */ /* 0x000fea0003800000 */
.L_x_5877:
[----:B------:R-:W-:Y:S01]  /*4710*/  LOP3.LUT R3, R0, R3, RZ, 0xfc, !PT ;  /* 0x0000000300037212 */ /* 0x000fe200078efcff */
[----:B------:R-:W-:-:S04]  /*4720*/  IMAD.MOV.U32 R2, RZ, RZ, R17 ;  /* 0x000000ffff027224 */ /* 0x000fc800078e0011 */
[----:B------:R0:W-:Y:S01]  /*4730*/  STG.E.U8 [R8.64], R3 ;  /* 0x0000000308007986 */ /* 0x0001e2000c101124 */
[----:B------:R-:W-:Y:S05]  /*4740*/  BRA `(.L_x_5860) ;  /* 0x000008c000007947 */ /* 0x000fea0003800000 */
.L_x_5876:
        /* <DEDUP_REMOVED lines=13> */
.L_x_5880:
[----:B------:R-:W-:Y:S01]  /*4820*/  IMAD.MOV.U32 R0, RZ, RZ, 0x7f ;  /* 0x0000007fff007424 */ /* 0x000fe200078e00ff */
[----:B------:R-:W-:-:S04]  /*4830*/  ISETP.GT.U32.AND P0, PT, R2, 0x7f800000, PT ;  /* 0x7f8000000200780c */ /* 0x000fc80003f04070 */
[----:B------:R-:W-:-:S04]  /*4840*/  SEL R0, R0, 0x7c, P0 ;  /* 0x0000007c00007807 */ /* 0x000fc80000000000 */
.L_x_5881:
[----:B------:R-:W-:Y:S05]  /*4850*/  BSYNC B0 ;  /* 0x0000000000007941 */ /* 0x000fea0003800000 */
.L_x_5879:
[----:B------:R-:W-:-:S04]  /*4860*/  LOP3.LUT R2, R11, 0x80000000, RZ, 0xc0, !PT ;  /* 0x800000000b027812 */ /* 0x000fc800078ec0ff */
[----:B------:R-:W-:Y:S01]  /*4870*/  SHF.R.U32.HI R3, RZ, 0x18, R2 ;  /* 0x00000018ff037819 */ /* 0x000fe20000011602 */
[----:B------:R-:W-:-:S03]  /*4880*/  IMAD.MOV.U32 R2, RZ, RZ, R17 ;  /* 0x000000ffff027224 */ /* 0x000fc600078e0011 */
[----:B------:R-:W-:-:S05]  /*4890*/  LOP3.LUT R3, R0, R3, RZ, 0xfc, !PT ;  /* 0x0000000300037212 */ /* 0x000fca00078efcff */
[----:B------:R0:W-:Y:S01]  /*48a0*/  STG.E.U8 [R8.64], R3 ;  /* 0x0000000308007986 */ /* 0x0001e2000c101124 */
[----:B------:R-:W-:Y:S05]  /*48b0*/  BRA `(.L_x_5860) ;  /* 0x0000075000007947 */ /* 0x000fea0003800000 */
.L_x_5875:
[----:B------:R-:W0:Y:S01]  /*48c0*/  I2F.S16 R0, R11 ;  /* 0x0000000b00007306 */ /* 0x000e220000101400 */
[----:B------:R-:W-:Y:S01]  /*48d0*/  IMAD.MOV.U32 R2, RZ, RZ, R17 ;  /* 0x000000ffff027224 */ /* 0x000fe200078e0011 */
[----:B0-----:R-:W-:-:S05]  /*48e0*/  F2FP.BF16.PACK_AB R0, RZ, R0 ;  /* 0x00000000ff00723e */ /* 0x001fca00000010ff */
[----:B------:R0:W-:Y:S01]  /*48f0*/  STG.E.U16 [R8.64], R0 ;  /* 0x0000000008007986 */ /* 0x0001e2000c101524 */
[----:B------:R-:W-:Y:S05]  /*4900*/  BRA `(.L_x_5860) ;  /* 0x0000070000007947 */ /* 0x000fea0003800000 */
.L_x_5872:
        /* <DEDUP_REMOVED lines=11> */
.L_x_5884:
        /* <DEDUP_REMOVED lines=17> */
.L_x_5887:
[----:B------:R-:W-:-:S04]  /*4ad0*/  LOP3.LUT R2, R11, 0x80000000, RZ, 0xc0, !PT ;  /* 0x800000000b027812 */ /* 0x000fc800078ec0ff */
[----:B------:R-:W-:-:S04]  /*4ae0*/  SHF.R.U32.HI R3, RZ, 0x18, R2 ;  /* 0x00000018ff037819 */ /* 0x000fc80000011602 */
[----:B------:R-:W-:-:S04]  /*4af0*/  LOP3.LUT R0, R0, R3, RZ, 0xfc, !PT ;  /* 0x0000000300007212 */ /* 0x000fc800078efcff */
[----:B------:R-:W-:Y:S02]  /*4b00*/  PRMT R4, R0, 0x7610, R4 ;  /* 0x0000761000047816 */ /* 0x000fe40000000004 */
.L_x_5886:
[----:B------:R-:W-:Y:S05]  /*4b10*/  BSYNC B0 ;  /* 0x0000000000007941 */ /* 0x000fea0003800000 */
.L_x_5885:
[----:B------:R0:W-:Y:S01]  /*4b20*/  STG.E.U8 [R8.64], R4 ;  /* 0x0000000408007986 */ /* 0x0001e2000c101124 */
[----:B------:R-:W-:Y:S01]  /*4b30*/  IMAD.MOV.U32 R2, RZ, RZ, R17 ;  /* 0x000000ffff027224 */ /* 0x000fe200078e0011 */
[----:B------:R-:W-:Y:S05]  /*4b40*/  BRA `(.L_x_5860) ;  /* 0x000004c000007947 */ /* 0x000fea0003800000 */
.L_x_5883:
        /* <DEDUP_REMOVED lines=17> */
.L_x_5890:
[----:B------:R-:W-:-:S04]  /*4c60*/  LOP3.LUT R2, R11, 0x80000000, RZ, 0xc0, !PT ;  /* 0x800000000b027812 */ /* 0x000fc800078ec0ff */
[----:B------:R-:W-:-:S04]  /*4c70*/  SHF.R.U32.HI R3, RZ, 0x18, R2 ;  /* 0x00000018ff037819 */ /* 0x000fc80000011602 */
[----:B------:R-:W-:-:S04]  /*4c80*/  LOP3.LUT R0, R0, R3, RZ, 0xfc, !PT ;  /* 0x0000000300007212 */ /* 0x000fc800078efcff */
[----:B------:R-:W-:Y:S02]  /*4c90*/  PRMT R4, R0, 0x7610, R4 ;  /* 0x0000761000047816 */ /* 0x000fe40000000004 */
.L_x_5889:
[----:B------:R-:W-:Y:S05]  /*4ca0*/  BSYNC B0 ;  /* 0x0000000000007941 */ /* 0x000fea0003800000 */
.L_x_5888:
[----:B------:R0:W-:Y:S01]  /*4cb0*/  STG.E.U8 [R8.64], R4 ;  /* 0x0000000408007986 */ /* 0x0001e2000c101124 */
[----:B------:R-:W-:Y:S01]  /*4cc0*/  IMAD.MOV.U32 R2, RZ, RZ, R17 ;  /* 0x000000ffff027224 */ /* 0x000fe200078e0011 */
[----:B------:R-:W-:Y:S05]  /*4cd0*/  BRA `(.L_x_5860) ;  /* 0x0000033000007947 */ /* 0x000fea0003800000 */
.L_x_5882:
        /* <DEDUP_REMOVED lines=18> */
[----:B------:R-:W-:Y:S02]  /*4e00*/  @!P0 IMAD.MOV R0, RZ, RZ, R2 ;  /* 0x000000ffff008224 */ /* 0x000fe400078e0202 */
[----:B------:R-:W-:Y:S02]  /*4e10*/  IMAD.MOV.U32 R2, RZ, RZ, R17 ;  /* 0x000000ffff027224 */ /* 0x000fe400078e0011 */
[----:B------:R-:W-:-:S05]  /*4e20*/  @P2 IMAD.MOV.U32 R3, RZ, RZ, R0 ;  /* 0x000000ffff032224 */ /* 0x000fca00078e0000 */
[----:B------:R0:W-:Y:S01]  /*4e30*/  STG.E.U8 [R8.64], R3 ;  /* 0x0000000308007986 */ /* 0x0001e2000c101124 */
[----:B------:R-:W-:Y:S05]  /*4e40*/  BRA `(.L_x_5860) ;  /* 0x000001c000007947 */ /* 0x000fea0003800000 */
.L_x_5865:
        /* <DEDUP_REMOVED lines=21> */
.L_x_5892:
[----:B------:R-:W-:Y:S02]  /*4fa0*/  IMAD.MOV.U32 R4, RZ, RZ, R11 ;  /* 0x000000ffff047224 */ /* 0x000fe400078e000b */
[----:B------:R-:W-:Y:S02]  /*4fb0*/  IMAD.MOV.U32 R5, RZ, RZ, RZ ;  /* 0x000000ffff057224 */ /* 0x000fe400078e00ff */
[----:B------:R-:W-:-:S03]  /*4fc0*/  IMAD.MOV.U32 R2, RZ, RZ, R17 ;  /* 0x000000ffff027224 */ /* 0x000fc600078e0011 */
[----:B------:R0:W-:Y:S01]  /*4fd0*/  STG.E.64 [R8.64], R4 ;  /* 0x0000000408007986 */ /* 0x0001e2000c101b24 */
[----:B------:R-:W-:Y:S05]  /*4fe0*/  BRA `(.L_x_5860) ;  /* 0x0000002000007947 */ /* 0x000fea0003800000 */
.L_x_5891:
[----:B------:R0:W-:Y:S01]  /*4ff0*/  STG.E [R8.64], R11 ;  /* 0x0000000b08007986 */ /* 0x0001e2000c101924 */
[----:B------:R-:W-:-:S03]  /*5000*/  IMAD.MOV.U32 R2, RZ, RZ, R17 ;  /* 0x000000ffff027224 */ /* 0x000fc600078e0011 */
.L_x_5860:
[----:B----4-:R-:W-:Y:S05]  /*5010*/  BSYNC B6 ;  /* 0x0000000000067941 */ /* 0x010fea0003800000 */
.L_x_5859:
        /* <DEDUP_REMOVED lines=21> */
.L_x_5898:
[----:B------:R0:W-:Y:S01]  /*5170*/  STG.E.U8 [R8.64], R22 ;  /* 0x0000001608007986 */ /* 0x0001e2000c101124 */
[----:B------:R-:W-:Y:S05]  /*5180*/  BRA `(.L_x_5900) ;  /* 0x00000d5000007947 */ /* 0x000fea0003800000 */
.L_x_5897:
        /* <DEDUP_REMOVED lines=9> */
.L_x_5902:
[----:B------:R0:W-:Y:S01]  /*5220*/  STG.E [R8.64], R22 ;  /* 0x0000001608007986 */ /* 0x0001e2000c101924 */
[----:B------:R-:W-:Y:S05]  /*5230*/  BRA `(.L_x_5900) ;  /* 0x00000ca000007947 */ /* 0x000fea0003800000 */
.L_x_5901:
[----:B------:R0:W-:Y:S01]  /*5240*/  STG.E.U16 [R8.64], R22 ;  /* 0x0000001608007986 */ /* 0x0001e2000c101524 */
[----:B------:R-:W-:Y:S05]  /*5250*/  BRA `(.L_x_5900) ;  /* 0x00000c8000007947 */ /* 0x000fea0003800000 */
.L_x_5896:
        /* <DEDUP_REMOVED lines=9> */
.L_x_5904:
[----:B------:R-:W0:Y:S02]  /*52f0*/  I2F.S16 R0, R22 ;  /* 0x0000001600007306 */ /* 0x000e240000101400 */
[----:B0-----:R-:W-:-:S05]  /*5300*/  F2FP.PACK_AB R0, RZ, R0 ;  /* 0x00000000ff00723e */ /* 0x001fca00000000ff */
[----:B------:R0:W-:Y:S01]  /*5310*/  STG.E.U16 [R8.64], R0 ;  /* 0x0000000008007986 */ /* 0x0001e2000c101524 */
[----:B------:R-:W-:Y:S05]  /*5320*/  BRA `(.L_x_5900) ;  /* 0x00000bb000007947 */ /* 0x000fea0003800000 */
.L_x_5903:
        /* <DEDUP_REMOVED lines=10> */
.L_x_5906:
[----:B------:R-:W0:Y:S02]  /*53d0*/  I2F.S16 R22, R22 ;  /* 0x0000001600167306 */ /* 0x000e240000101400 */
[----:B0-----:R-:W-:-:S04]  /*53e0*/  F2FP.PACK_AB R3, RZ, R22 ;  /* 0x00000016ff03723e */ /* 0x001fc800000000ff */
[----:B------:R-:W-:-:S05]  /*53f0*/  PRMT R3, R3, 0x5410, RZ ;  /* 0x0000541003037816 */ /* 0x000fca00000000ff */
[----:B------:R0:W-:Y:S01]  /*5400*/  STG.E [R8.64], R3 ;  /* 0x0000000308007986 */ /* 0x0001e2000c101924 */
[----:B------:R-:W-:Y:S05]  /*5410*/  BRA `(.L_x_5900) ;  /* 0x00000ac000007947 */ /* 0x000fea0003800000 */
.L_x_5905:
[----:B------:R-:W0:Y:S02]  /*5420*/  I2F.F64.S16 R22, R22 ;  /* 0x0000001600167312 */ /* 0x000e240000101c00 */
[----:B0-----:R0:W-:Y:S01]  /*5430*/  STG.E.64 [R8.64], R22 ;  /* 0x0000001608007986 */ /* 0x0011e2000c101b24 */
[----:B------:R-:W-:Y:S05]  /*5440*/  BRA `(.L_x_5900) ;  /* 0x00000a9000007947 */ /* 0x000fea0003800000 */
.L_x_5895:
        /* <DEDUP_REMOVED lines=10> */
.L_x_5909:
[----:B------:R-:W0:Y:S01]  /*54f0*/  I2F.F64.S16 R4, R22 ;  /* 0x0000001600047312 */ /* 0x000e220000101c00 */
[----:B------:R-:W-:-:S05]  /*5500*/  CS2R R6, SRZ ;  /* 0x0000000000067805 */ /* 0x000fca000001ff00 */
[----:B0-----:R0:W-:Y:S01]  /*5510*/  STG.E.128 [R8.64], R4 ;  /* 0x0000000408007986 */ /* 0x0011e2000c101d24 */
[----:B------:R-:W-:Y:S05]  /*5520*/  BRA `(.L_x_5900) ;  /* 0x000009b000007947 */ /* 0x000fea0003800000 */
.L_x_5908:
        /* <DEDUP_REMOVED lines=21> */
.L_x_5913:
[----:B------:R-:W-:Y:S05]  /*5680*/  BSYNC B0 ;  /* 0x0000000000007941 */ /* 0x000fea0003800000 */
.L_x_5912:
[----:B------:R-:W-:-:S05]  /*5690*/  LOP3.LUT R5, R0, R5, RZ, 0xfc, !PT ;  /* 0x0000000500057212 */ /* 0x000fca00078efcff */
[----:B------:R0:W-:Y:S01]  /*56a0*/  STG.E.U8 [R8.64], R5 ;  /* 0x0000000508007986 */ /* 0x0001e2000c101124 */
[----:B------:R-:W-:Y:S05]  /*56b0*/  BRA `(.L_x_5900) ;  /* 0x0000082000007947 */ /* 0x000fea0003800000 */
.L_x_5911:
        /* <DEDUP_REMOVED lines=13> */
.L_x_5915:
[----:B------:R-:W-:Y:S01]  /*5790*/  IMAD.MOV.U32 R0, RZ, RZ, 0x7f ;  /* 0x0000007fff007424 */ /* 0x000fe200078e00ff */
[----:B------:R-:W-:-:S04]  /*57a0*/  ISETP.GT.U32.AND P0, PT, R3, 0x7f800000, PT ;  /* 0x7f8000000300780c */ /* 0x000fc80003f04070 */
[----:B------:R-:W-:-:S04]  /*57b0*/  SEL R0, R0, 0x7c, P0 ;  /* 0x0000007c00007807 */ /* 0x000fc80000000000 */
.L_x_5916:
[----:B------:R-:W-:Y:S05]  /*57c0*/  BSYNC B0 ;  /* 0x0000000000007941 */ /* 0x000fea0003800000 */
.L_x_5914:
[----:B------:R-:W-:-:S04]  /*57d0*/  LOP3.LUT R3, R5, 0x80000000, RZ, 0xc0, !PT ;  /* 0x8000000005037812 */ /* 0x000fc800078ec0ff */
[----:B------:R-:W-:-:S04]  /*57e0*/  SHF.R.U32.HI R3, RZ, 0x18, R3 ;  /* 0x00000018ff037819 */ /* 0x000fc80000011603 */
[----:B------:R-:W-:-:S05]  /*57f0*/  LOP3.LUT R3, R0, R3, RZ, 0xfc, !PT ;  /* 0x0000000300037212 */ /* 0x000fca00078efcff */
[----:B------:R0:W-:Y:S01]  /*5800*/  STG.E.U8 [R8.64], R3 ;  /* 0x0000000308007986 */ /* 0x0001e2000c101124 */
[----:B------:R-:W-:Y:S05]  /*5810*/  BRA `(.L_x_5900) ;  /* 0x000006c000007947 */ /* 0x000fea0003800000 */
.L_x_5910:
[----:B------:R-:W0:Y:S02]  /*5820*/  I2F.S16 R0, R22 ;  /* 0x0000001600007306 */ /* 0x000e240000101400 */
[----:B0-----:R-:W-:-:S05]  /*5830*/  F2FP.BF16.PACK_AB R0, RZ, R0 ;  /* 0x00000000ff00723e */ /* 0x001fca00000010ff */
[----:B------:R0:W-:Y:S01]  /*5840*/  STG.E.U16 [R8.64], R0 ;  /* 0x0000000008007986 */ /* 0x0001e2000c101524 */
[----:B------:R-:W-:Y:S05]  /*5850*/  BRA `(.L_x_5900) ;  /* 0x0000068000007947 */ /* 0x000fea0003800000 */
.L_x_5907:
        /* <DEDUP_REMOVED lines=10> */
.L_x_5919:
        /* <DEDUP_REMOVED lines=17> */
.L_x_5922:
[----:B------:R-:W-:-:S04]  /*5a10*/  LOP3.LUT R3, R5, 0x80000000, RZ, 0xc0, !PT ;  /* 0x8000000005037812 */ /* 0x000fc800078ec0ff */
[----:B------:R-:W-:-:S04]  /*5a20*/  SHF.R.U32.HI R3, RZ, 0x18, R3 ;  /* 0x00000018ff037819 */ /* 0x000fc80000011603 */
[----:B------:R-:W-:-:S04]  /*5a30*/  LOP3.LUT R0, R0, R3, RZ, 0xfc, !PT ;  /* 0x0000000300007212 */ /* 0x000fc800078efcff */
[----:B------:R-:W-:Y:S02]  /*5a40*/  PRMT R4, R0, 0x7610, R4 ;  /* 0x0000761000047816 */ /* 0x000fe40000000004 */
.L_x_5921:
[----:B------:R-:W-:Y:S05]  /*5a50*/  BSYNC B0 ;  /* 0x0000000000007941 */ /* 0x000fea0003800000 */
.L_x_5920:
[----:B------:R0:W-:Y:S01]  /*5a60*/  STG.E.U8 [R8.64], R4 ;  /* 0x0000000408007986 */ /* 0x0001e2000c101124 */
[----:B------:R-:W-:Y:S05]  /*5a70*/  BRA `(.L_x_5900) ;  /* 0x0000046000007947 */ /* 0x000fea0003800000 */
.L_x_5918:
        /* <DEDUP_REMOVED lines=17> */
.L_x_5925:
[----:B------:R-:W-:-:S04]  /*5b90*/  LOP3.LUT R3, R5, 0x80000000, RZ, 0xc0, !PT ;  /* 0x8000000005037812 */ /* 0x000fc800078ec0ff */
[----:B------:R-:W-:-:S04]  /*5ba0*/  SHF.R.U32.HI R3, RZ, 0x18, R3 ;  /* 0x00000018ff037819 */ /* 0x000fc80000011603 */
[----:B------:R-:W-:-:S04]  /*5bb0*/  LOP3.LUT R0, R0, R3, RZ, 0xfc, !PT ;  /* 0x0000000300007212 */ /* 0x000fc800078efcff */
[----:B------:R-:W-:Y:S02]  /*5bc0*/  PRMT R4, R0, 0x7610, R4 ;  /* 0x0000761000047816 */ /* 0x000fe40000000004 */
.L_x_5924:
[----:B------:R-:W-:Y:S05]  /*5bd0*/  BSYNC B0 ;  /* 0x0000000000007941 */ /* 0x000fea0003800000 */
.L_x_5923:
[----:B------:R0:W-:Y:S01]  /*5be0*/  STG.E.U8 [R8.64], R4 ;  /* 0x0000000408007986 */ /* 0x0001e2000c101124 */
[----:B------:R-:W-:Y:S05]  /*5bf0*/  BRA `(.L_x_5900) ;  /* 0x000002e000007947 */ /* 0x000fea0003800000 */
.L_x_5917:
        /* <DEDUP_REMOVED lines=22> */
.L_x_5899:
        /* <DEDUP_REMOVED lines=20> */
.L_x_5927:
[----:B------:R-:W-:-:S05]  /*5ea0*/  IMAD.MOV.U32 R23, RZ, RZ, RZ ;  /* 0x000000ffff177224 */ /* 0x000fca00078e00ff */
[----:B------:R0:W-:Y:S01]  /*5eb0*/  STG.E.64 [R8.64], R22 ;  /* 0x0000001608007986 */ /* 0x0001e2000c101b24 */
[----:B------:R-:W-:Y:S05]  /*5ec0*/  BRA `(.L_x_5900) ;  /* 0x0000001000007947 */ /* 0x000fea0003800000 */
.L_x_5926:
[----:B------:R0:W-:Y:S02]  /*5ed0*/  STG.E [R8.64], R22 ;  /* 0x0000001608007986 */ /* 0x0001e4000c101924 */
.L_x_5900:
        /* <DEDUP_REMOVED lines=21> */
.L_x_5931:
[----:B------:R0:W-:Y:S01]  /*6030*/  STG.E.U8 [R8.64], R18 ;  /* 0x0000001208007986 */ /* 0x0001e2000c101124 */
[----:B------:R-:W-:Y:S05]  /*6040*/  BRA `(.L_x_5933) ;  /* 0x00000d5000007947 */ /* 0x000fea0003800000 */
.L_x_5930:
        /* <DEDUP_REMOVED lines=9> */
.L_x_5935:
[----:B------:R0:W-:Y:S01]  /*60e0*/  STG.E [R8.64], R18 ;  /* 0x0000001208007986 */ /* 0x0001e2000c101924 */
[----:B------:R-:W-:Y:S05]  /*60f0*/  BRA `(.L_x_5933) ;  /* 0x00000ca000007947 */ /* 0x000fea0003800000 */
.L_x_5934:
[----:B------:R0:W-:Y:S01]  /*6100*/  STG.E.U16 [R8.64], R18 ;  /* 0x0000001208007986 */ /* 0x0001e2000c101524 */
[----:B------:R-:W-:Y:S05]  /*6110*/  BRA `(.L_x_5933) ;  /* 0x00000c8000007947 */ /* 0x000fea0003800000 */
.L_x_5929:
        /* <DEDUP_REMOVED lines=9> */
.L_x_5937:
[----:B------:R-:W0:Y:S02]  /*61b0*/  I2F.S16 R0, R18 ;  /* 0x0000001200007306 */ /* 0x000e240000101400 */
[----:B0-----:R-:W-:-:S05]  /*61c0*/  F2FP.PACK_AB R0, RZ, R0 ;  /* 0x00000000ff00723e */ /* 0x001fca00000000ff */
[----:B------:R0:W-:Y:S01]  /*61d0*/  STG.E.U16 [R8.64], R0 ;  /* 0x0000000008007986 */ /* 0x0001e2000c101524 */
[----:B------:R-:W-:Y:S05]  /*61e0*/  BRA `(.L_x_5933) ;  /* 0x00000bb000007947 */ /* 0x000fea0003800000 */
.L_x_5936:
        /* <DEDUP_REMOVED lines=10> */
.L_x_5939:
[----:B------:R-:W0:Y:S02]  /*6290*/  I2F.S16 R18, R18 ;  /* 0x0000001200127306 */ /* 0x000e240000101400 */
[----:B0-----:R-:W-:-:S04]  /*62a0*/  F2FP.PACK_AB R3, RZ, R18 ;  /* 0x00000012ff03723e */ /* 0x001fc800000000ff */
[----:B------:R-:W-:-:S05]  /*62b0*/  PRMT R3, R3, 0x5410, RZ ;  /* 0x0000541003037816 */ /* 0x000fca00000000ff */
[----:B------:R0:W-:Y:S01]  /*62c0*/  STG.E [R8.64], R3 ;  /* 0x0000000308007986 */ /* 0x0001e2000c101924 */
[----:B------:R-:W-:Y:S05]  /*62d0*/  BRA `(.L_x_5933) ;  /* 0x00000ac000007947 */ /* 0x000fea0003800000 */
.L_x_5938:
[----:B------:R-:W0:Y:S02]  /*62e0*/  I2F.F64.S16 R18, R18 ;  /* 0x0000001200127312 */ /* 0x000e240000101c00 */
[----:B0-----:R0:W-:Y:S01]  /*62f0*/  STG.E.64 [R8.64], R18 ;  /* 0x0000001208007986 */ /* 0x0011e2000c101b24 */
[----:B------:R-:W-:Y:S05]  /*6300*/  BRA `(.L_x_5933) ;  /* 0x00000a9000007947 */ /* 0x000fea0003800000 */
.L_x_5928:
        /* <DEDUP_REMOVED lines=10> */
.L_x_5942:
[----:B------:R-:W0:Y:S01]  /*63b0*/  I2F.F64.S16 R4, R18 ;  /* 0x0000001200047312 */ /* 0x000e220000101c00 */
[----:B------:R-:W-:-:S05]  /*63c0*/  CS2R R6, SRZ ;  /* 0x0000000000067805 */ /* 0x000fca000001ff00 */
[----:B0-----:R0:W-:Y:S01]  /*63d0*/  STG.E.128 [R8.64], R4 ;  /* 0x0000000408007986 */ /* 0x0011e2000c101d24 */
[----:B------:R-:W-:Y:S05]  /*63e0*/  BRA `(.L_x_5933) ;  /* 0x000009b000007947 */ /* 0x000fea0003800000 */
.L_x_5941:
        /* <DEDUP_REMOVED lines=21> */
.L_x_5946:
[----:B------:R-:W-:Y:S05]  /*6540*/  BSYNC B0 ;  /* 0x0000000000007941 */ /* 0x000fea0003800000 */
.L_x_5945:
[----:B------:R-:W-:-:S05]  /*6550*/  LOP3.LUT R5, R0, R5, RZ, 0xfc, !PT ;  /* 0x0000000500057212 */ /* 0x000fca00078efcff */
[----:B------:R0:W-:Y:S01]  /*6560*/  STG.E.U8 [R8.64], R5 ;  /* 0x0000000508007986 */ /* 0x0001e2000c101124 */
[----:B------:R-:W-:Y:S05]  /*6570*/  BRA `(.L_x_5933) ;  /* 0x0000082000007947 */ /* 0x000fea0003800000 */
.L_x_5944:
        /* <DEDUP_REMOVED lines=13> */
.L_x_5948:
[----:B------:R-:W-:Y:S01]  /*6650*/  IMAD.MOV.U32 R0, RZ, RZ, 0x7f ;  /* 0x0000007fff007424 */ /* 0x000fe200078e00ff */
[----:B------:R-:W-:-:S04]  /*6660*/  ISETP.GT.U32.AND P0, PT, R3, 0x7f800000, PT ;  /* 0x7f8000000300780c */ /* 0x000fc80003f04070 */
[----:B------:R-:W-:-:S04]  /*6670*/  SEL R0, R0, 0x7c, P0 ;  /* 0x0000007c00007807 */ /* 0x000fc80000000000 */
.L_x_5949:
[----:B------:R-:W-:Y:S05]  /*6680*/  BSYNC B0 ;  /* 0x0000000000007941 */ /* 0x000fea0003800000 */
.L_x_5947:
[----:B------:R-:W-:-:S04]  /*6690*/  LOP3.LUT R3, R5, 0x80000000, RZ, 0xc0, !PT ;  /* 0x8000000005037812 */ /* 0x000fc800078ec0ff */
[----:B------:R-:W-:-:S04]  /*66a0*/  SHF.R.U32.HI R3, RZ, 0x18, R3 ;  /* 0x00000018ff037819 */ /* 0x000fc80000011603 */
[----:B------:R-:W-:-:S05]  /*66b0*/  LOP3.LUT R3, R0, R3, RZ, 0xfc, !PT ;  /* 0x0000000300037212 */ /* 0x000fca00078efcff */
[----:B------:R0:W-:Y:S01]  /*66c0*/  STG.E.U8 [R8.64], R3 ;  /* 0x0000000308007986 */ /* 0x0001e2000c101124 */
[----:B------:R-:W-:Y:S05]  /*66d0*/  BRA `(.L_x_5933) ;  /* 0x000006c000007947 */ /* 0x000fea0003800000 */
.L_x_5943:
[----:B------:R-:W0:Y:S02]  /*66e0*/  I2F.S16 R0, R18 ;  /* 0x0000001200007306 */ /* 0x000e240000101400 */
[----:B0-----:R-:W-:-:S05]  /*66f0*/  F2FP.BF16.PACK_AB R0, RZ, R0 ;  /* 0x00000000ff00723e */ /* 0x001fca00000010ff */
[----:B------:R0:W-:Y:S01]  /*6700*/  STG.E.U16 [R8.64], R0 ;  /* 0x0000000008007986 */ /* 0x0001e2000c101524 */
[----:B------:R-:W-:Y:S05]  /*6710*/  BRA `(.L_x_5933) ;  /* 0x0000068000007947 */ /* 0x000fea0003800000 */
.L_x_5940:
        /* <DEDUP_REMOVED lines=10> */
.L_x_5952:
        /* <DEDUP_REMOVED lines=17> */
.L_x_5955:
[----:B------:R-:W-:-:S04]  /*68d0*/  LOP3.LUT R3, R5, 0x80000000, RZ, 0xc0, !PT ;  /* 0x8000000005037812 */ /* 0x000fc800078ec0ff */
[----:B------:R-:W-:-:S04]  /*68e0*/  SHF.R.U32.HI R3, RZ, 0x18, R3 ;  /* 0x00000018ff037819 */ /* 0x000fc80000011603 */
[----:B------:R-:W-:-:S04]  /*68f0*/  LOP3.LUT R0, R0, R3, RZ, 0xfc, !PT ;  /* 0x0000000300007212 */ /* 0x000fc800078efcff */
[----:B------:R-:W-:Y:S02]  /*6900*/  PRMT R4, R0, 0x7610, R4 ;  /* 0x0000761000047816 */ /* 0x000fe40000000004 */
.L_x_5954:
[----:B------:R-:W-:Y:S05]  /*6910*/  BSYNC B0 ;  /* 0x0000000000007941 */ /* 0x000fea0003800000 */
.L_x_5953:
[----:B------:R0:W-:Y:S01]  /*6920*/  STG.E.U8 [R8.64], R4 ;  /* 0x0000000408007986 */ /* 0x0001e2000c101124 */
[----:B------:R-:W-:Y:S05]  /*6930*/  BRA `(.L_x_5933) ;  /* 0x0000046000007947 */ /* 0x000fea0003800000 */
.L_x_5951:
        /* <DEDUP_REMOVED lines=17> */
.L_x_5958:
[----:B------:R-:W-:-:S04]  /*6a50*/  LOP3.LUT R3, R5, 0x80000000, RZ, 0xc0, !PT ;  /* 0x8000000005037812 */ /* 0x000fc800078ec0ff */
[----:B------:R-:W-:-:S04]  /*6a60*/  SHF.R.U32.HI R3, RZ, 0x18, R3 ;  /* 0x00000018ff037819 */ /* 0x000fc80000011603 */
[----:B------:R-:W-:-:S04]  /*6a70*/  LOP3.LUT R0, R0, R3, RZ, 0xfc, !PT ;  /* 0x0000000300007212 */ /* 0x000fc800078efcff */
[----:B------:R-:W-:Y:S02]  /*6a80*/  PRMT R4, R0, 0x7610, R4 ;  /* 0x0000761000047816 */ /* 0x000fe40000000004 */
.L_x_5957:
[----:B------:R-:W-:Y:S05]  /*6a90*/  BSYNC B0 ;  /* 0x0000000000007941 */ /* 0x000fea0003800000 */
.L_x_5956:
[----:B------:R0:W-:Y:S01]  /*6aa0*/  STG.E.U8 [R8.64], R4 ;  /* 0x0000000408007986 */ /* 0x0001e2000c101124 */
[----:B------:R-:W-:Y:S05]  /*6ab0*/  BRA `(.L_x_5933) ;  /* 0x000002e000007947 */ /* 0x000fea0003800000 */
.L_x_5950:
        /* <DEDUP_REMOVED lines=22> */
.L_x_5932:
        /* <DEDUP_REMOVED lines=20> */
.L_x_5960:
[----:B------:R-:W-:-:S05]  /*6d60*/  IMAD.MOV.U32 R19, RZ, RZ, RZ ;  /* 0x000000ffff137224 */ /* 0x000fca00078e00ff */
[----:B------:R0:W-:Y:S01]  /*6d70*/  STG.E.64 [R8.64], R18 ;  /* 0x0000001208007986 */ /* 0x0001e2000c101b24 */
[----:B------:R-:W-:Y:S05]  /*6d80*/  BRA `(.L_x_5933) ;  /* 0x0000001000007947 */ /* 0x000fea0003800000 */
.L_x_5959:
[----:B------:R0:W-:Y:S02]  /*6d90*/  STG.E [R8.64], R18 ;  /* 0x0000001208007986 */ /* 0x0001e4000c101924 */
.L_x_5933:
[----:B------:R-:W-:Y:S02]  /*6da0*/  IADD3 R2, R2, 0x80, RZ ;  /* 0x0000008002027810 */ /* 0x000fe40007ffe0ff */
.L_x_5894:
[----:B------:R-:W-:Y:S05]  /*6db0*/  BSYNC B6 ;  /* 0x0000000000067941 */ /* 0x000fea0003800000 */
.L_x_5893:
        /* <DEDUP_REMOVED lines=19> */
.L_x_5964:
[----:B------:R-:W-:Y:S01]  /*6ef0*/  STG.E.U8 [R2.64], R16 ;  /* 0x0000001002007986 */ /* 0x000fe2000c101124 */
[----:B------:R-:W-:Y:S05]  /*6f00*/  EXIT ;  /* 0x000000000000794d */ /* 0x000fea0003800000 */
.L_x_5963:
        /* <DEDUP_REMOVED lines=9> */
.L_x_5967:
[----:B------:R-:W-:Y:S01]  /*6fa0*/  STG.E [R2.64], R16 ;  /* 0x0000001002007986 */ /* 0x000fe2000c101924 */
[----:B------:R-:W-:Y:S05]  /*6fb0*/  EXIT ;  /* 0x000000000000794d */ /* 0x000fea0003800000 */
.L_x_5966:
[----:B------:R-:W-:Y:S01]  /*6fc0*/  STG.E.U16 [R2.64], R16 ;  /* 0x0000001002007986 */ /* 0x000fe2000c101524 */
[----:B------:R-:W-:Y:S05]  /*6fd0*/  EXIT ;  /* 0x000000000000794d */ /* 0x000fea0003800000 */
.L_x_5962:
        /* <DEDUP_REMOVED lines=9> */
.L_x_5969:
[----:B------:R-:W0:Y:S02]  /*7070*/  I2F.S16 R0, R16 ;  /* 0x0000001000007306 */ /* 0x000e240000101400 */
[----:B0-----:R-:W-:-:S05]  /*7080*/  F2FP.PACK_AB R0, RZ, R0 ;  /* 0x00000000ff00723e */ /* 0x001fca00000000ff */
[----:B------:R-:W-:Y:S01]  /*7090*/  STG.E.U16 [R2.64], R0 ;  /* 0x0000000002007986 */ /* 0x000fe2000c101524 */
[----:B------:R-:W-:Y:S05]  /*70a0*/  EXIT ;  /* 0x000000000000794d */ /* 0x000fea0003800000 */
.L_x_5968:
        /* <DEDUP_REMOVED lines=10> */
.L_x_5971:
[----:B------:R-:W0:Y:S02]  /*7150*/  I2F.S16 R16, R16 ;  /* 0x0000001000107306 */ /* 0x000e240000101400 */
[----:B0-----:R-:W-:-:S04]  /*7160*/  F2FP.PACK_AB R5, RZ, R16 ;  /* 0x00000010ff05723e */ /* 0x001fc800000000ff */
[----:B------:R-:W-:-:S05]  /*7170*/  PRMT R5, R5, 0x5410, RZ ;  /* 0x0000541005057816 */ /* 0x000fca00000000ff */
[----:B------:R-:W-:Y:S01]  /*7180*/  STG.E [R2.64], R5 ;  /* 0x0000000502007986 */ /* 0x000fe2000c101924 */
[----:B------:R-:W-:Y:S05]  /*7190*/  EXIT ;  /* 0x000000000000794d */ /* 0x000fea0003800000 */
.L_x_5970:
[----:B------:R-:W0:Y:S02]  /*71a0*/  I2F.F64.S16 R16, R16 ;  /* 0x0000001000107312 */ /* 0x000e240000101c00 */
[----:B0-----:R-:W-:Y:S01]  /*71b0*/  STG.E.64 [R2.64], R16 ;  /* 0x0000001002007986 */ /* 0x001fe2000c101b24 */
[----:B------:R-:W-:Y:S05]  /*71c0*/  EXIT ;  /* 0x000000000000794d */ /* 0x000fea0003800000 */
.L_x_5961:
        /* <DEDUP_REMOVED lines=10> */
.L_x_5974:
[----:B------:R-:W0:Y:S01]  /*7270*/  I2F.F64.S16 R16, R16 ;  /* 0x0000001000107312 */ /* 0x000e220000101c00 */
[----:B------:R-:W-:-:S05]  /*7280*/  CS2R R18, SRZ ;  /* 0x0000000000127805 */ /* 0x000fca000001ff00 */
[----:B0-----:R-:W-:Y:S01]  /*7290*/  STG.E.128 [R2.64], R16 ;  /* 0x0000001002007986 */ /* 0x001fe2000c101d24 */
[----:B------:R-:W-:Y:S05]  /*72a0*/  EXIT ;  /* 0x000000000000794d */ /* 0x000fea0003800000 */
.L_x_5973:
        /* <DEDUP_REMOVED lines=21> */
.L_x_5978:
[----:B------:R-:W-:Y:S05]  /*7400*/  BSYNC B0 ;  /* 0x0000000000007941 */ /* 0x000fea0003800000 */
.L_x_5977:
[----:B------:R-:W-:-:S05]  /*7410*/  LOP3.LUT R5, R0, R5, RZ, 0xfc, !PT ;  /* 0x0000000500057212 */ /* 0x000fca00078efcff */
[----:B------:R-:W-:Y:S01]  /*7420*/  STG.E.U8 [R2.64], R5 ;  /* 0x0000000502007986 */ /* 0x000fe2000c101124 */
[----:B------:R-:W-:Y:S05]  /*7430*/  EXIT ;  /* 0x000000000000794d */ /* 0x000fea0003800000 */
.L_x_5976:
        /* <DEDUP_REMOVED lines=13> */
.L_x_5980:
[----:B------:R-:W-:Y:S01]  /*7510*/  IMAD.MOV.U32 R0, RZ, RZ, 0x7f ;  /* 0x0000007fff007424 */ /* 0x000fe200078e00ff */
[----:B------:R-:W-:-:S04]  /*7520*/  ISETP.GT.U32.AND P0, PT, R4, 0x7f800000, PT ;  /* 0x7f8000000400780c */ /* 0x000fc80003f04070 */
[----:B------:R-:W-:-:S04]  /*7530*/  SEL R0, R0, 0x7c, P0 ;  /* 0x0000007c00007807 */ /* 0x000fc80000000000 */
.L_x_5981:
[----:B------:R-:W-:Y:S05]  /*7540*/  BSYNC B0 ;  /* 0x0000000000007941 */ /* 0x000fea0003800000 */
.L_x_5979:
[----:B------:R-:W-:-:S04]  /*7550*/  LOP3.LUT R4, R5, 0x80000000, RZ, 0xc0, !PT ;  /* 0x8000000005047812 */ /* 0x000fc800078ec0ff */
[----:B------:R-:W-:-:S04]  /*7560*/  SHF.R.U32.HI R5, RZ, 0x18, R4 ;  /* 0x00000018ff057819 */ /* 0x000fc80000011604 */
[----:B------:R-:W-:-:S05]  /*7570*/  LOP3.LUT R5, R0, R5, RZ, 0xfc, !PT ;  /* 0x0000000500057212 */ /* 0x000fca00078efcff */
[----:B------:R-:W-:Y:S01]  /*7580*/  STG.E.U8 [R2.64], R5 ;  /* 0x0000000502007986 */ /* 0x000fe2000c101124 */
[----:B------:R-:W-:Y:S05]  /*7590*/  EXIT ;  /* 0x000000000000794d */ /* 0x000fea0003800000 */
.L_x_5975:
[----:B------:R-:W0:Y:S02]  /*75a0*/  I2F.S16 R0, R16 ;  /* 0x0000001000007306 */ /* 0x000e240000101400 */
[----:B0-----:R-:W-:-:S05]  /*75b0*/  F2FP.BF16.PACK_AB R0, RZ, R0 ;  /* 0x00000000ff00723e */ /* 0x001fca00000010ff */
[----:B------:R-:W-:Y:S01]  /*75c0*/  STG.E.U16 [R2.64], R0 ;  /* 0x0000000002007986 */ /* 0x000fe2000c101524 */
[----:B------:R-:W-:Y:S05]  /*75d0*/  EXIT ;  /* 0x000000000000794d */ /* 0x000fea0003800000 */
.L_x_5972:
        /* <DEDUP_REMOVED lines=10> */
.L_x_5984:
        /* <DEDUP_REMOVED lines=17> */
.L_x_5987:
[----:B------:R-:W-:-:S04]  /*7790*/  LOP3.LUT R0, R7, 0x80000000, RZ, 0xc0, !PT ;  /* 0x8000000007007812 */ /* 0x000fc800078ec0ff */
[----:B------:R-:W-:-:S04]  /*77a0*/  SHF.R.U32.HI R5, RZ, 0x18, R0 ;  /* 0x00000018ff057819 */ /* 0x000fc80000011600 */
[----:B------:R-:W-:-:S04]  /*77b0*/  LOP3.LUT R4, R4, R5, RZ, 0xfc, !PT ;  /* 0x0000000504047212 */ /* 0x000fc800078efcff */
[----:B------:R-:W-:Y:S02]  /*77c0*/  PRMT R0, R4, 0x7610, R0 ;  /* 0x0000761004007816 */ /* 0x000fe40000000000 */
.L_x_5986:
[----:B------:R-:W-:Y:S05]  /*77d0*/  BSYNC B0 ;  /* 0x0000000000007941 */ /* 0x000fea0003800000 */
.L_x_5985:
[----:B------:R-:W-:Y:S01]  /*77e0*/  STG.E.U8 [R2.64], R0 ;  /* 0x0000000002007986 */ /* 0x000fe2000c101124 */
[----:B------:R-:W-:Y:S05]  /*77f0*/  EXIT ;  /* 0x000000000000794d */ /* 0x000fea0003800000 */
.L_x_5983:
        /* <DEDUP_REMOVED lines=17> */
.L_x_5990:
[----:B------:R-:W-:-:S04]  /*7910*/  LOP3.LUT R0, R7, 0x80000000, RZ, 0xc0, !PT ;  /* 0x8000000007007812 */ /* 0x000fc800078ec0ff */
[----:B------:R-:W-:-:S04]  /*7920*/  SHF.R.U32.HI R5, RZ, 0x18, R0 ;  /* 0x00000018ff057819 */ /* 0x000fc80000011600 */
[----:B------:R-:W-:-:S04]  /*7930*/  LOP3.LUT R4, R4, R5, RZ, 0xfc, !PT ;  /* 0x0000000504047212 */ /* 0x000fc800078efcff */
[----:B------:R-:W-:Y:S02]  /*7940*/  PRMT R0, R4, 0x7610, R0 ;  /* 0x0000761004007816 */ /* 0x000fe40000000000 */
.L_x_5989:
[----:B------:R-:W-:Y:S05]  /*7950*/  BSYNC B0 ;  /* 0x0000000000007941 */ /* 0x000fea0003800000 */
.L_x_5988:
[----:B------:R-:W-:Y:S01]  /*7960*/  STG.E.U8 [R2.64], R0 ;  /* 0x0000000002007986 */ /* 0x000fe2000c101124 */
[----:B------:R-:W-:Y:S05]  /*7970*/  EXIT ;  /* 0x000000000000794d */ /* 0x000fea0003800000 */
.L_x_5982:
        /* <DEDUP_REMOVED lines=22> */
.L_x_5965:
        /* <DEDUP_REMOVED lines=20> */
.L_x_5992:
[----:B------:R-:W-:-:S05]  /*7c20*/  IMAD.MOV.U32 R17, RZ, RZ, RZ ;  /* 0x000000ffff117224 */ /* 0x000fca00078e00ff */
[----:B------:R-:W-:Y:S01]  /*7c30*/  STG.E.64 [R2.64], R16 ;  /* 0x0000001002007986 */ /* 0x000fe2000c101b24 */
[----:B------:R-:W-:Y:S05]  /*7c40*/  EXIT ;  /* 0x000000000000794d */ /* 0x000fea0003800000 */
.L_x_5991:
[----:B------:R-:W-:Y:S01]  /*7c50*/  STG.E [R2.64], R16 ;  /* 0x0000001002007986 */ /* 0x000fe2000c101924 */
[----:B------:R-:W-:Y:S05]  /*7c60*/  EXIT ;  /* 0x000000000000794d */ /* 0x000fea0003800000 */
.L_x_5993:
        /* <DEDUP_REMOVED lines=9> */
.L_x_41858:


//--------------------- .text._ZN2at6native18elementwise_kernelILi128ELi4EZNS0_22gpu_kernel_impl_nocastINS0_13AUnaryFunctorIddbZZZNS0_23logical_xor_kernel_cudaERNS_14TensorIteratorEENKUlvE0_clEvENKUlvE4_clEvEUlddE_EEEEvRNS_18TensorIteratorBaseERKT_EUliE_EEviT1_ --------------------------
	.section	.text._ZN2at6native18elementwise_kernelILi128ELi4EZNS0_22gpu_kernel_impl_nocastINS0_13AUnaryFunctorIddbZZZNS0_23logical_xor_kernel_cudaERNS_14TensorIteratorEENKUlvE0_clEvENKUlvE4_clEvEUlddE_EEEEvRNS_18TensorIteratorBaseERKT_EUliE_EEviT1_,"ax",@progbits
	.sectioninfo	@"SHI_REGISTERS=12"
	.align	128
        .global         _ZN2at6native18elementwise_kernelILi128ELi4EZNS0_22gpu_kernel_impl_nocastINS0_13AUnaryFunctorIddbZZZNS0_23logical_xor_kernel_cudaERNS_14TensorIteratorEENKUlvE0_clEvENKUlvE4_clEvEUlddE_EEEEvRNS_18TensorIteratorBaseERKT_EUliE_EEviT1_
        .type           _ZN2at6native18elementwise_kernelILi128ELi4EZNS0_22gpu_kernel_impl_nocastINS0_13AUnaryFunctorIddbZZZNS0_23logical_xor_kernel_cudaERNS_14TensorIteratorEENKUlvE0_clEvENKUlvE4_clEvEUlddE_EEEEvRNS_18TensorIteratorBaseERKT_EUliE_EEviT1_,@function
        .size           _ZN2at6native18elementwise_kernelILi128ELi4EZNS0_22gpu_kernel_impl_nocastINS0_13AUnaryFunctorIddbZZZNS0_23logical_xor_kernel_cudaERNS_14TensorIteratorEENKUlvE0_clEvENKUlvE4_clEvEUlddE_EEEEvRNS_18TensorIteratorBaseERKT_EUliE_EEviT1_,(.L_x_41859 - _ZN2at6native18elementwise_kernelILi128ELi4EZNS0_22gpu_kernel_impl_nocastINS0_13AUnaryFunctorIddbZZZNS0_23logical_xor_kernel_cudaERNS_14TensorIteratorEENKUlvE0_clEvENKUlvE4_clEvEUlddE_EEEEvRNS_18TensorIteratorBaseERKT_EUliE_EEviT1_)
        .other          _ZN2at6native18elementwise_kernelILi128ELi4EZNS0_22gpu_kernel_impl_nocastINS0_13AUnaryFunctorIddbZZZNS0_23logical_xor_kernel_cudaERNS_14TensorIteratorEENKUlvE0_clEvENKUlvE4_clEvEUlddE_EEEEvRNS_18TensorIteratorBaseERKT_EUliE_EEviT1_,@"STO_CUDA_ENTRY STV_DEFAULT"
_ZN2at6native18elementwise_kernelILi128ELi4EZNS0_22gpu_kernel_impl_nocastINS0_13AUnaryFunctorIddbZZZNS0_23logical_xor_kernel_cudaERNS_14TensorIteratorEENKUlvE0_clEvENKUlvE4_clEvEUlddE_EEEEvRNS_18TensorIteratorBaseERKT_EUliE_EEviT1_:
.text._ZN2at6native18elementwise_kernelILi128ELi4EZNS0_22gpu_kernel_impl_nocastINS0_13AUnaryFunctorIddbZZZNS0_23logical_xor_kernel_cudaERNS_14TensorIteratorEENKUlvE0_clEvENKUlvE4_clEvEUlddE_EEEEvRNS_18TensorIteratorBaseERKT_EUliE_EEviT1_:
        /* <DEDUP_REMOVED lines=235> */
.L_x_5996:
[----:B------:R-:W-:-:S04]  /*0eb0*/  IADD3 R4, P0, R3, c[0x0][0x368], RZ ;  /* 0x0000da0003047a10 */ /* 0x000fc80007f1e0ff */
[----:B------:R-:W-:-:S06]  /*0ec0*/  IADD3.X R5, RZ, c[0x0][0x36c], RZ, P0, !PT ;  /* 0x0000db00ff057a10 */ /* 0x000fcc00007fe4ff */
[----:B------:R-:W2:Y:S01]  /*0ed0*/  LDG.E.64 R4, [R4.64] ;  /* 0x0000000404047981 */ /* 0x000ea2000c1e1b00 */
[----:B------:R-:W2:Y:S01]  /*0ee0*/  DSETP.NEU.AND P0, PT, RZ, c[0x0][0x378], PT ;  /* 0x0000de00ff00762a */ /* 0x000ea20003f0d000 */
[----:B------:R-:W-:Y:S02]  /*0ef0*/  IADD3 R2, P1, R2, c[0x0][0x360], RZ ;  /* 0x0000d80002027a10 */ /* 0x000fe40007f3e0ff */
[----:B------:R-:W-:-:S03]  /*0f00*/  IADD3 R0, R0, 0x80, RZ ;  /* 0x0000008000007810 */ /* 0x000fc60007ffe0ff */
[----:B------:R-:W-:Y:S01]  /*0f10*/  IMAD.X R3, RZ, RZ, c[0x0][0x364], P1 ;  /* 0x0000d900ff037624 */ /* 0x000fe200008e06ff */
[----:B--2---:R-:W0:-:S06]  /*0f20*/  DSETP.NEU.XOR P0, PT, R4, RZ, P0 ;  /* 0x000000ff0400722a */ /* 0x004e0c000070d800 */
[----:B0-----:R-:W-:-:S05]  /*0f30*/  SEL R7, RZ, 0x1, !P0 ;  /* 0x00000001ff077807 */ /* 0x001fca0004000000 */
[----:B------:R0:W-:Y:S03]  /*0f40*/  STG.E.U8 [R2.64], R7 ;  /* 0x0000000702007986 */ /* 0x0001e6000c101104 */
.L_x_5995:
[----:B------:R-:W-:Y:S05]  /*0f50*/  BSYNC B0 ;  /* 0x0000000000007941 */ /* 0x000fea0003800000 */
.L_x_5994:
        /* <DEDUP_REMOVED lines=230> */
.L_x_5999:
[----:B------:R-:W-:-:S04]  /*1dc0*/  IADD3 R4, P0, R3, c[0x0][0x368], RZ ;  /* 0x0000da0003047a10 */ /* 0x000fc80007f1e0ff */
[----:B------:R-:W-:-:S06]  /*1dd0*/  IADD3.X R5, RZ, c[0x0][0x36c], RZ, P0, !PT ;  /* 0x0000db00ff057a10 */ /* 0x000fcc00007fe4ff */
[----:B------:R-:W2:Y:S01]  /*1de0*/  LDG.E.64 R4, [R4.64] ;  /* 0x0000000404047981 */ /* 0x000ea2000c1e1b00 */
[----:B------:R-:W2:Y:S01]  /*1df0*/  DSETP.NEU.AND P0, PT, RZ, c[0x0][0x378], PT ;  /* 0x0000de00ff00762a */ /* 0x000ea20003f0d000 */
[----:B------:R-:W-:Y:S02]  /*1e00*/  IADD3 R2, P1, R2, c[0x0][0x360], RZ ;  /* 0x0000d80002027a10 */ /* 0x000fe40007f3e0ff */
[----:B------:R-:W-:Y:S02]  /*1e10*/  IADD3 R0, R0, 0x80, RZ ;  /* 0x0000008000007810 */ /* 0x000fe40007ffe0ff */
[----:B------:R-:W-:Y:S01]  /*1e20*/  IADD3.X R3, RZ, c[0x0][0x364], RZ, P1, !PT ;  /* 0x0000d900ff037a10 */ /* 0x000fe20000ffe4ff */
[----:B--2---:R-:W0:-:S06]  /*1e30*/  DSETP.NEU.XOR P0, PT, R4, RZ, P0 ;  /* 0x000000ff0400722a */ /* 0x004e0c000070d800 */
[----:B0-----:R-:W-:Y:S02]  /*1e40*/  SEL R7, RZ, 0x1, !P0 ;  /* 0x00000001ff077807 */ /* 0x001fe40004000000 */
        /* <DEDUP_REMOVED lines=230> */
.L_x_6000:
        /* <DEDUP_REMOVED lines=8> */
[----:B0-----:R-:W-:-:S05]  /*2d30*/  SEL R7, RZ, 0x1, !P0 ;  /* 0x00000001ff077807 */ /* 0x001fca0004000000 */
[----:B------:R0:W-:Y:S03]  /*2d40*/  STG.E.U8 [R2.64], R7 ;  /* 0x0000000702007986 */ /* 0x0001e6000c101104 */
.L_x_5998:
[----:B------:R-:W-:Y:S05]  /*2d50*/  BSYNC B0 ;  /* 0x0000000000007941 */ /* 0x000fea0003800000 */
.L_x_5997:
        /* <DEDUP_REMOVED lines=229> */
.L_x_6001:
[----:B------:R-:W-:-:S04]  /*3bb0*/  IADD3 R4, P0, R3, c[0x0][0x368], RZ ;  /* 0x0000da0003047a10 */ /* 0x000fc80007f1e0ff */
[----:B------:R-:W-:-:S06]  /*3bc0*/  IADD3.X R5, RZ, c[0x0][0x36c], RZ, P0, !PT ;  /* 0x0000db00ff057a10 */ /* 0x000fcc00007fe4ff */
[----:B------:R-:W2:Y:S01]  /*3bd0*/  LDG.E.64 R4, [R4.64] ;  /* 0x0000000404047981 */ /* 0x000ea2000c1e1b00 */
[----:B------:R-:W2:Y:S01]  /*3be0*/  DSETP.NEU.AND P0, PT, RZ, c[0x0][0x378], PT ;  /* 0x0000de00ff00762a */ /* 0x000ea20003f0d000 */
[----:B------:R-:W-:-:S04]  /*3bf0*/  IADD3 R2, P1, R2, c[0x0][0x360], RZ ;  /* 0x0000d80002027a10 */ /* 0x000fc80007f3e0ff */
[----:B------:R-:W-:Y:S01]  /*3c00*/  IADD3.X R3, RZ, c[0x0][0x364], RZ, P1, !PT ;  /* 0x0000d900ff037a10 */ /* 0x000fe20000ffe4ff */
[----:B--2---:R-:W0:-:S06]  /*3c10*/  DSETP.NEU.XOR P0, PT, R4, RZ, P0 ;  /* 0x000000ff0400722a */ /* 0x004e0c000070d800 */
[----:B0-----:R-:W-:-:S05]  /*3c20*/  SEL R7, RZ, 0x1, !P0 ;  /* 0x00000001ff077807 */ /* 0x001fca0004000000 */
[----:B------:R-:W-:Y:S01]  /*3c30*/  STG.E.U8 [R2.64], R7 ;  /* 0x0000000702007986 */ /* 0x000fe2000c101104 */
[----:B------:R-:W-:Y:S05]  /*3c40*/  EXIT ;  /* 0x000000000000794d */ /* 0x000fea0003800000 */
.L_x_6002:
        /* <DEDUP_REMOVED lines=11> */
.L_x_41859:


//--------------------- .text._ZN2at6native27unrolled_elementwise_kernelINS0_13AUnaryFunctorIddbZZZNS0_23logical_xor_kernel_cudaERNS_14TensorIteratorEENKUlvE0_clEvENKUlvE4_clEvEUlddE_EESt5arrayIPcLm2EELi4E23TrivialOffsetCalculatorILi1EjESD_NS0_6memory15LoadWithoutCastENSE_16StoreWithoutCastEEEviT_T0_T2_T3_T4_T5_ --------------------------
	.section	.text._ZN2at6native27unrolled_elementwise_kernelINS0_13AUnaryFunctorIddbZZZNS0_23logical_xor_kernel_cudaERNS_14TensorIteratorEENKUlvE0_clEvENKUlvE4_clEvEUlddE_EESt5arrayIPcLm2EELi4E23TrivialOffsetCalculatorILi1EjESD_NS0_6memory15LoadWithoutCastENSE_16StoreWithoutCastEEEviT_T0_T2_T3_T4_T5_,"ax",@progbits
	.sectioninfo	@"SHI_REGISTERS=16"
	.align	128
        .global         _ZN2at6native27unrolled_elementwise_kernelINS0_13AUnaryFunctorIddbZZZNS0_23logical_xor_kernel_cudaERNS_14TensorIteratorEENKUlvE0_clEvENKUlvE4_clEvEUlddE_EESt5arrayIPcLm2EELi4E23TrivialOffsetCalculatorILi1EjESD_NS0_6memory15LoadWithoutCastENSE_16StoreWithoutCastEEEviT_T0_T2_T3_T4_T5_
        .type           _ZN2at6native27unrolled_elementwise_kernelINS0_13AUnaryFunctorIddbZZZNS0_23logical_xor_kernel_cudaERNS_14TensorIteratorEENKUlvE0_clEvENKUlvE4_clEvEUlddE_EESt5arrayIPcLm2EELi4E23TrivialOffsetCalculatorILi1EjESD_NS0_6memory15LoadWithoutCastENSE_16StoreWithoutCastEEEviT_T0_T2_T3_T4_T5_,@function
        .size           _ZN2at6native27unrolled_elementwise_kernelINS0_13AUnaryFunctorIddbZZZNS0_23logical_xor_kernel_cudaERNS_14TensorIteratorEENKUlvE0_clEvENKUlvE4_clEvEUlddE_EESt5arrayIPcLm2EELi4E23TrivialOffsetCalculatorILi1EjESD_NS0_6memory15LoadWithoutCastENSE_16StoreWithoutCastEEEviT_T0_T2_T3_T4_T5_,(.L_x_41860 - _ZN2at6native27unrolled_elementwise_kernelINS0_13AUnaryFunctorIddbZZZNS0_23logical_xor_kernel_cudaERNS_14TensorIteratorEENKUlvE0_clEvENKUlvE4_clEvEUlddE_EESt5arrayIPcLm2EELi4E23TrivialOffsetCalculatorILi1EjESD_NS0_6memory15LoadWithoutCastENSE_16StoreWithoutCastEEEviT_T0_T2_T3_T4_T5_)
        .other          _ZN2at6native27unrolled_elementwise_kernelINS0_13AUnaryFunctorIddbZZZNS0_23logical_xor_kernel_cudaERNS_14TensorIteratorEENKUlvE0_clEvENKUlvE4_clEvEUlddE_EESt5arrayIPcLm2EELi4E23TrivialOffsetCalculatorILi1EjESD_NS0_6memory15LoadWithoutCastENSE_16StoreWithoutCastEEEviT_T0_T2_T3_T4_T5_,@"STO_CUDA_ENTRY STV_DEFAULT"
_ZN2at6native27unrolled_elementwise_kernelINS0_13AUnaryFunctorIddbZZZNS0_23logical_xor_kernel_cudaERNS_14TensorIteratorEENKUlvE0_clEvENKUlvE4_clEvEUlddE_EESt5arrayIPcLm2EELi4E23TrivialOffsetCalculatorILi1EjESD_NS0_6memory15LoadWithoutCastENSE_16StoreWithoutCastEEEviT_T0_T2_T3_T4_T5_:
.text._ZN2at6native27unrolled_elementwise_kernelINS0_13AUnaryFunctorIddbZZZNS0_23logical_xor_kernel_cudaERNS_14TensorIteratorEENKUlvE0_clEvENKUlvE4_clEvEUlddE_EESt5arrayIPcLm2EELi4E23TrivialOffsetCalculatorILi1EjESD_NS0_6memory15LoadWithoutCastENSE_16StoreWithoutCastEEEviT_T0_T2_T3_T4_T5_:
        /* <DEDUP_REMOVED lines=13> */
[----:B------:R-:W-:-:S06]  /*00d0*/  @!P4 IMAD.WIDE.U32 R6, R6, R7, c[0x0][0x180] ;  /* 0x000060000606c625 */ /* 0x000fcc00078e0007 */
[----:B------:R-:W2:Y:S04]  /*00e0*/  @!P4 LDG.E.64 R6, [R6.64] ;  /* 0x000000040606c981 */ /* 0x000ea8000c1e1b00 */
[----:B------:R-:W-:Y:S01]  /*00f0*/  @!P5 IMAD R8, R2, 0x200, R5 ;  /* 0x000002000208d824 */ /* 0x000fe200078e0205 */
[----:B------:R-:W-:Y:S01]  /*0100*/  @!P5 IADD3 R5, R5, 0x80, RZ ;  /* 0x000000800505d810 */ /* 0x000fe20007ffe0ff */
[----:B------:R-:W-:-:S03]  /*0110*/  @!P5 IMAD.MOV.U32 R9, RZ, RZ, 0x8 ;  /* 0x00000008ff09d424 */ /* 0x000fc600078e00ff */
[----:B------:R-:W-:Y:S01]  /*0120*/  ISETP.GE.AND P6, PT, R5, R0, PT ;  /* 0x000000000500720c */ /* 0x000fe20003fc6270 */
[----:B------:R-:W-:-:S06]  /*0130*/  @!P5 IMAD.WIDE.U32 R8, R8, R9, c[0x0][0x180] ;  /* 0x000060000808d625 */ /* 0x000fcc00078e0009 */
[----:B------:R-:W3:Y:S06]  /*0140*/  @!P5 LDG.E.64 R8, [R8.64] ;  /* 0x000000040808d981 */ /* 0x000eec000c1e1b00 */
[----:B------:R-:W-:Y:S02]  /*0150*/  @!P6 IMAD R10, R2, 0x200, R5 ;  /* 0x00000200020ae824 */ /* 0x000fe400078e0205 */
[----:B------:R-:W-:-:S04]  /*0160*/  @!P6 IMAD.MOV.U32 R11, RZ, RZ, 0x8 ;  /* 0x00000008ff0be424 */ /* 0x000fc800078e00ff */
[----:B------:R-:W-:-:S06]  /*0170*/  @!P6 IMAD.WIDE.U32 R10, R10, R11, c[0x0][0x180] ;  /* 0x000060000a0ae625 */ /* 0x000fcc00078e000b */
[----:B------:R-:W4:Y:S01]  /*0180*/  @!P6 LDG.E.64 R10, [R10.64] ;  /* 0x000000040a0ae981 */ /* 0x000f22000c1e1b00 */
[----:B------:R-:W-:Y:S02]  /*0190*/  PLOP3.LUT P1, PT, PT, PT, PT, 0x8, 0x0 ;  /* 0x000000000000781c */ /* 0x000fe40003f2e170 */
[----:B------:R-:W-:-:S04]  /*01a0*/  @!P6 IADD3 R5, R5, 0x80, RZ ;  /* 0x000000800505e810 */ /* 0x000fc80007ffe0ff */
[----:B------:R-:W-:Y:S02]  /*01b0*/  ISETP.GE.AND P3, PT, R5, R0, PT ;  /* 0x000000000500720c */ /* 0x000fe40003f66270 */
[----:B------:R-:W-:Y:S02]  /*01c0*/  PLOP3.LUT P2, PT, PT, PT, PT, 0x8, 0x0 ;  /* 0x000000000000781c */ /* 0x000fe40003f4e170 */
[----:B------:R-:W-:-:S09]  /*01d0*/  PLOP3.LUT P0, PT, PT, PT, PT, 0x8, 0x0 ;  /* 0x000000000000781c */ /* 0x000fd20003f0e170 */
[----:B------:R-:W-:Y:S01]  /*01e0*/  @!P3 LEA R4, R2, R5, 0x9 ;  /* 0x000000050204b211 */ /* 0x000fe200078e48ff */
[----:B------:R-:W-:-:S04]  /*01f0*/  @!P3 IMAD.MOV.U32 R5, RZ, RZ, 0x8 ;  /* 0x00000008ff05b424 */ /* 0x000fc800078e00ff */
[----:B------:R-:W-:-:S06]  /*0200*/  @!P3 IMAD.WIDE.U32 R4, R4, R5, c[0x0][0x180] ;  /* 0x000060000404b625 */ /* 0x000fcc00078e0005 */
[----:B------:R-:W5:Y:S01]  /*0210*/  @!P3 LDG.E.64 R4, [R4.64] ;  /* 0x000000040404b981 */ /* 0x000f62000c1e1b00 */
[----:B------:R-:W-:Y:S01]  /*0220*/  BSSY B0, `(.L_x_6003) ;  /* 0x000001d000007945 */ /* 0x000fe20003800000 */
[----:B--2---:R0:W1:Y:S02]  /*0230*/  @!P4 DSETP.NEU.AND P1, PT, R6, RZ, PT ;  /* 0x000000ff0600c22a */ /* 0x0040640003f2d000 */
[----:B0-----:R-:W-:-:S12]  /*0240*/  @!P4 IMAD R6, R2, 0x200, R3 ;  /* 0x000002000206c824 */ /* 0x001fd800078e0203 */
[----:B-1----:R-:W0:-:S04]  /*0250*/  DSETP.NEU.XOR P1, PT, RZ, c[0x0][0x170], P1 ;  /* 0x00005c00ff00762a */ /* 0x002e080000f2d800 */
[----:B---3--:R0:W1:Y:S01]  /*0260*/  @!P5 DSETP.NEU.AND P2, PT, R8, RZ, PT ;  /* 0x000000ff0800d22a */ /* 0x0080620003f4d000 */
[----:B------:R-:W-:Y:S02]  /*0270*/  @!P4 IADD3 R6, P5, R6, c[0x0][0x178], RZ ;  /* 0x00005e000606ca10 */ /* 0x000fe40007fbe0ff */
[----:B0-----:R-:W-:-:S03]  /*0280*/  @!P4 SEL R9, RZ, 0x1, !P1 ;  /* 0x00000001ff09c807 */ /* 0x001fc60004800000 */
[----:B------:R-:W-:Y:S02]  /*0290*/  @!P4 IMAD.X R7, RZ, RZ, c[0x0][0x17c], P5 ;  /* 0x00005f00ff07c624 */ /* 0x000fe400028e06ff */
[----:B------:R-:W-:-:S03]  /*02a0*/  @!P4 IMAD.MOV.U32 R3, RZ, RZ, R12 ;  /* 0x000000ffff03c224 */ /* 0x000fc600078e000c */
[----:B------:R0:W-:Y:S01]  /*02b0*/  @!P4 STG.E.U8 [R6.64], R9 ;  /* 0x000000090600c986 */ /* 0x0001e2000c101104 */
[----:B----4-:R-:W2:Y:S01]  /*02c0*/  @!P6 DSETP.NEU.AND P0, PT, R10, RZ, PT ;  /* 0x000000ff0a00e22a */ /* 0x010ea20003f0d000 */
[----:B------:R-:W-:-:S03]  /*02d0*/  ISETP.GE.AND P6, PT, R3, R0, PT ;  /* 0x000000000300720c */ /* 0x000fc60003fc6270 */
[----:B-1----:R-:W1:Y:S01]  /*02e0*/  DSETP.NEU.XOR P2, PT, RZ, c[0x0][0x170], P2 ;  /* 0x00005c00ff00762a */ /* 0x002e62000174d800 */
[----:B------:R-:W-:-:S09]  /*02f0*/  PLOP3.LUT P1, PT, PT, PT, PT, 0x8, 0x0 ;  /* 0x000000000000781c */ /* 0x000fd20003f2e170 */
[----:B--2---:R-:W2:Y:S01]  /*0300*/  DSETP.NEU.XOR P0, PT, RZ, c[0x0][0x170], P0 ;  /* 0x00005c00ff00762a */ /* 0x004ea2000070d800 */
[----:B-1----:R-:W-:-:S05]  /*0310*/  SEL R11, RZ, 0x1, !P2 ;  /* 0x00000001ff0b7807 */ /* 0x002fca0005000000 */
[----:B--2---:R-:W-:Y:S01]  /*0320*/  SEL R13, RZ, 0x1, !P0 ;  /* 0x00000001ff0d7807 */ /* 0x004fe20004000000 */
[----:B------:R-:W-:Y:S05]  /*0330*/  @P6 BRA `(.L_x_6004) ;  /* 0x000000b000006947 */ /* 0x000fea0003800000 */
[----:B0-----:R-:W-:Y:S01]  /*0340*/  IMAD R6, R2, 0x200, R3 ;  /* 0x0000020002067824 */ /* 0x001fe200078e0203 */
[----:B------:R-:W-:-:S04]  /*0350*/  IADD3 R3, R3, 0x80, RZ ;  /* 0x0000008003037810 */ /* 0x000fc80007ffe0ff */
[----:B------:R-:W-:Y:S02]  /*0360*/  ISETP.GE.AND P2, PT, R3, R0, PT ;  /* 0x000000000300720c */ /* 0x000fe40003f46270 */
[----:B------:R-:W-:-:S05]  /*0370*/  IADD3 R6, P0, R6, c[0x0][0x178], RZ ;  /* 0x00005e0006067a10 */ /* 0x000fca0007f1e0ff */
[----:B------:R-:W-:-:S05]  /*0380*/  IMAD.X R7, RZ, RZ, c[0x0][0x17c], P0 ;  /* 0x00005f00ff077624 */ /* 0x000fca00000e06ff */
[----:B------:R0:W-:Y:S01]  /*0390*/  STG.E.U8 [R6.64], R11 ;  /* 0x0000000b06007986 */ /* 0x0001e2000c101104 */
[----:B------:R-:W-:Y:S02]  /*03a0*/  @!P2 LEA R8, R2, R3, 0x9 ;  /* 0x000000030208a211 */ /* 0x000fe400078e48ff */
[----:B------:R-:W-:Y:S02]  /*03b0*/  @!P2 IADD3 R3, R3, 0x80, RZ ;  /* 0x000000800303a810 */ /* 0x000fe40007ffe0ff */
[----:B------:R-:W-:-:S05]  /*03c0*/  @!P2 IADD3 R8, P4, R8, c[0x0][0x178], RZ ;  /* 0x00005e000808aa10 */ /* 0x000fca0007f9e0ff */
[----:B------:R-:W-:-:S05]  /*03d0*/  @!P2 IMAD.X R9, RZ, RZ, c[0x0][0x17c], P4 ;  /* 0x00005f00ff09a624 */ /* 0x000fca00020e06ff */
[----:B------:R0:W-:Y:S03]  /*03e0*/  @!P2 STG.E.U8 [R8.64], R13 ;  /* 0x0000000d0800a986 */ /* 0x0001e6000c101104 */
.L_x_6004:
[----:B0-----:R-:W-:Y:S05]  /*03f0*/  BSYNC B0 ;  /* 0x0000000000007941 */ /* 0x001fea0003800000 */
.L_x_6003:
[----:B------:R-:W-:Y:S01]  /*0400*/  ISETP.GE.AND P0, PT, R3, R0, PT ;  /* 0x000000000300720c */ /* 0x000fe20003f06270 */
[----:B-----5:R0:W1:-:S12]  /*0410*/  @!P3 DSETP.NEU.AND P1, PT, R4, RZ, PT ;  /* 0x000000ff0400b22a */ /* 0x0200580003f2d000 */
[----:B------:R-:W-:Y:S05]  /*0420*/  @P0 EXIT ;  /* 0x000000000000094d */ /* 0x000fea0003800000 */
[----:B01----:R-:W-:Y:S01]  /*0430*/  IMAD R2, R2, 0x200, R3 ;  /* 0x0000020002027824 */ /* 0x003fe200078e0203 */
[----:B------:R-:W0:-:S04]  /*0440*/  DSETP.NEU.XOR P1, PT, RZ, c[0x0][0x170], P1 ;  /* 0x00005c00ff00762a */ /* 0x000e080000f2d800 */
[----:B------:R-:W-:Y:S02]  /*0450*/  IADD3 R2, P0, R2, c[0x0][0x178], RZ ;  /* 0x00005e0002027a10 */ /* 0x000fe40007f1e0ff */
[----:B0-----:R-:W-:-:S03]  /*0460*/  SEL R5, RZ, 0x1, !P1 ;  /* 0x00000001ff057807 */ /* 0x001fc60004800000 */
[----:B------:R-:W-:-:S05]  /*0470*/  IMAD.X R3, RZ, RZ, c[0x0][0x17c], P0 ;  /* 0x00005f00ff037624 */ /* 0x000fca00000e06ff */
[----:B------:R-:W-:Y:S01]  /*0480*/  STG.E.U8 [R2.64], R5 ;  /* 0x0000000502007986 */ /* 0x000fe2000c101104 */
[----:B------:R-:W-:Y:S05]  /*0490*/  EXIT ;  /* 0x000000000000794d */ /* 0x000fea0003800000 */
.L_x_6005:
        /* <DEDUP_REMOVED lines=14> */
.L_x_41860:


//--------------------- .text._ZN2at6native29vectorized_elementwise_kernelILi2ENS0_13AUnaryFunctorIddbZZZNS0_23logical_xor_kernel_cudaERNS_14TensorIteratorEENKUlvE0_clEvENKUlvE4_clEvEUlddE_EESt5arrayIPcLm2EEEEviT0_T1_ --------------------------
	.section	.text._ZN2at6native29vectorized_elementwise_kernelILi2ENS0_13AUnaryFunctorIddbZZZNS0_23logical_xor_kernel_cudaERNS_14TensorIteratorEENKUlvE0_clEvENKUlvE4_clEvEUlddE_EESt5arrayIPcLm2EEEEviT0_T1_,"ax",@progbits
	.sectioninfo	@"SHI_REGISTERS=28"
	.align	128
        .global         _ZN2at6native29vectorized_elementwise_kernelILi2ENS0_13AUnaryFunctorIddbZZZNS0_23logical_xor_kernel_cudaERNS_14TensorIteratorEENKUlvE0_clEvENKUlvE4_clEvEUlddE_EESt5arrayIPcLm2EEEEviT0_T1_
        .type           _ZN2at6native29vectorized_elementwise_kernelILi2ENS0_13AUnaryFunctorIddbZZZNS0_23logical_xor_kernel_cudaERNS_14TensorIteratorEENKUlvE0_clEvENKUlvE4_clEvEUlddE_EESt5arrayIPcLm2EEEEviT0_T1_,@function
        .size           _ZN2at6native29vectorized_elementwise_kernelILi2ENS0_13AUnaryFunctorIddbZZZNS0_23logical_xor_kernel_cudaERNS_14TensorIteratorEENKUlvE0_clEvENKUlvE4_clEvEUlddE_EESt5arrayIPcLm2EEEEviT0_T1_,(.L_x_41861 - _ZN2at6native29vectorized_elementwise_kernelILi2ENS0_13AUnaryFunctorIddbZZZNS0_23logical_xor_kernel_cudaERNS_14TensorIteratorEENKUlvE0_clEvENKUlvE4_clEvEUlddE_EESt5arrayIPcLm2EEEEviT0_T1_)
        .other          _ZN2at6native29vectorized_elementwise_kernelILi2ENS0_13AUnaryFunctorIddbZZZNS0_23logical_xor_kernel_cudaERNS_14TensorIteratorEENKUlvE0_clEvENKUlvE4_clEvEUlddE_EESt5arrayIPcLm2EEEEviT0_T1_,@"STO_CUDA_ENTRY STV_DEFAULT"
_ZN2at6native29vectorized_elementwise_kernelILi2ENS0_13AUnaryFunctorIddbZZZNS0_23logical_xor_kernel_cudaERNS_14TensorIteratorEENKUlvE0_clEvENKUlvE4_clEvEUlddE_EESt5arrayIPcLm2EEEEviT0_T1_:
.text._ZN2at6native29vectorized_elementwise_kernelILi2ENS0_13AUnaryFunctorIddbZZZNS0_23logical_xor_kernel_cudaERNS_14TensorIteratorEENKUlvE0_clEvENKUlvE4_clEvEUlddE_EESt5arrayIPcLm2EEEEviT0_T1_:
        /* <DEDUP_REMOVED lines=11> */
[----:B------:R-:W2:Y:S04]  /*00b0*/  LDG.E.128 R8, [R2.64+0x1000] ;  /* 0x0010000402087981 */ /* 0x000ea8000c1e1d00 */
[----:B------:R-:W3:Y:S04]  /*00c0*/  LDG.E.128 R16, [R2.64] ;  /* 0x0000000402107981 */ /* 0x000ee8000c1e1d00 */
[----:B------:R-:W4:Y:S04]  /*00d0*/  LDG.E.128 R12, [R2.64+0x800] ;  /* 0x00080004020c7981 */ /* 0x000f28000c1e1d00 */
[----:B------:R-:W5:Y:S01]  /*00e0*/  LDG.E.128 R4, [R2.64+0x1800] ;  /* 0x0018000402047981 */ /* 0x000f62000c1e1d00 */
[----:B------:R-:W2:-:S06]  /*00f0*/  DSETP.NEU.AND P0, PT, RZ, c[0x0][0x170], PT ;  /* 0x00005c00ff00762a */ /* 0x000e8c0003f0d000 */
[----:B--2---:R0:W-:Y:S02]  /*0100*/  DSETP.NEU.XOR P3, PT, R8, RZ, P0 ;  /* 0x000000ff0800722a */ /* 0x0041e4000076d800 */
[----:B0-----:R-:W-:Y:S02]  /*0110*/  IADD3 R8, P1, R0, c[0x0][0x178], RZ ;  /* 0x00005e0000087a10 */ /* 0x001fe40007f3e0ff */
[----:B---3--:R-:W0:-:S03]  /*0120*/  DSETP.NEU.XOR P2, PT, R16, RZ, P0 ;  /* 0x000000ff1000722a */ /* 0x008e06000074d800 */
[----:B------:R-:W-:Y:S01]  /*0130*/  IMAD.X R9, RZ, RZ, c[0x0][0x17c], P1 ;  /* 0x00005f00ff097624 */ /* 0x000fe200008e06ff */
[----:B------:R-:W1:Y:S02]  /*0140*/  DSETP.NEU.XOR P6, PT, R18, RZ, P0 ;  /* 0x000000ff1200722a */ /* 0x000e6400007cd800 */
[----:B0-----:R-:W-:Y:S02]  /*0150*/  SEL R0, RZ, 0x1, !P2 ;  /* 0x00000001ff007807 */ /* 0x001fe40005000000 */
[----:B----4-:R-:W0:-:S04]  /*0160*/  DSETP.NEU.XOR P5, PT, R12, RZ, P0 ;  /* 0x000000ff0c00722a */ /* 0x010e0800007ad800 */
[----:B------:R-:W2:-:S04]  /*0170*/  DSETP.NEU.XOR P4, PT, R14, RZ, P0 ;  /* 0x000000ff0e00722a */ /* 0x000e88000078d800 */
[----:B------:R-:W3:-:S04]  /*0180*/  DSETP.NEU.XOR P2, PT, R10, RZ, P0 ;  /* 0x000000ff0a00722a */ /* 0x000ec8000074d800 */
[----:B-----5:R1:W4:-:S04]  /*0190*/  DSETP.NEU.XOR P1, PT, R4, RZ, P0 ;  /* 0x000000ff0400722a */ /* 0x020308000072d800 */
[----:B------:R2:W5:Y:S01]  /*01a0*/  DSETP.NEU.XOR P0, PT, R6, RZ, P0 ;  /* 0x000000ff0600722a */ /* 0x000562000070d800 */
[----:B------:R-:W-:Y:S01]  /*01b0*/  IMAD.WIDE R2, R21, 0x2, R8 ;  /* 0x0000000215027825 */ /* 0x000fe200078e0208 */
[----:B-1----:R-:W-:Y:S02]  /*01c0*/  SEL R5, RZ, 0x1, !P6 ;  /* 0x00000001ff057807 */ /* 0x002fe40007000000 */
[----:B0-----:R-:W-:Y:S02]  /*01d0*/  SEL R4, RZ, 0x1, !P5 ;  /* 0x00000001ff047807 */ /* 0x001fe40006800000 */
[----:B--2---:R-:W-:Y:S02]  /*01e0*/  SEL R7, RZ, 0x1, !P4 ;  /* 0x00000001ff077807 */ /* 0x004fe40006000000 */
[----:B------:R-:W-:Y:S02]  /*01f0*/  SEL R6, RZ, 0x1, !P3 ;  /* 0x00000001ff067807 */ /* 0x000fe40005800000 */
[----:B---3--:R-:W-:-:S02]  /*0200*/  SEL R9, RZ, 0x1, !P2 ;  /* 0x00000001ff097807 */ /* 0x008fc40005000000 */
[----:B----4-:R-:W-:Y:S02]  /*0210*/  SEL R8, RZ, 0x1, !P1 ;  /* 0x00000001ff087807 */ /* 0x010fe40004800000 */
[----:B-----5:R-:W-:Y:S02]  /*0220*/  SEL R11, RZ, 0x1, !P0 ;  /* 0x00000001ff0b7807 */ /* 0x020fe40004000000 */
        /* <DEDUP_REMOVED lines=9> */
.L_x_6006:
[----:B------:R-:W0:Y:S01]  /*02c0*/  S2R R15, SR_TID.X ;  /* 0x00000000000f7919 */ /* 0x000e220000002100 */
[----:B------:R-:W-:Y:S01]  /*02d0*/  CS2R R4, SRZ ;  /* 0x0000000000047805 */ /* 0x000fe2000001ff00 */
[C---:B0-----:R-:W-:Y:S01]  /*02e0*/  ISETP.GE.AND P5, PT, R15.reuse, R10, PT ;  /* 0x0000000a0f00720c */ /* 0x041fe20003fa6270 */
[----:B------:R-:W-:Y:S01]  /*02f0*/  IMAD.MOV.U32 R13, RZ, RZ, R15 ;  /* 0x000000ffff0d7224 */ /* 0x000fe200078e000f */
[----:B------:R-:W-:-:S11]  /*0300*/  IADD3 R22, R15, 0x80, RZ ;  /* 0x000000800f167810 */ /* 0x000fd60007ffe0ff */
[----:B------:R-:W-:-:S05]  /*0310*/  @!P5 IMAD.MOV.U32 R13, RZ, RZ, R22 ;  /* 0x000000ffff0dd224 */ /* 0x000fca00078e0016 */
[----:B------:R-:W-:-:S13]  /*0320*/  ISETP.GE.AND P0, PT, R13, R10, PT ;  /* 0x0000000a0d00720c */ /* 0x000fda0003f06270 */
[----:B------:R-:W-:Y:S02]  /*0330*/  @!P0 IMAD.IADD R2, R0, 0x1, R13 ;  /* 0x0000000100028824 */ /* 0x000fe400078e020d */
[----:B------:R-:W-:-:S04]  /*0340*/  @!P0 IMAD.MOV.U32 R3, RZ, RZ, 0x8 ;  /* 0x00000008ff038424 */ /* 0x000fc800078e00ff */
[----:B------:R-:W-:-:S05]  /*0350*/  @!P0 IMAD.WIDE.U32 R2, R2, R3, c[0x0][0x180] ;  /* 0x0000600002028625 */ /* 0x000fca00078e0003 */
[----:B------:R0:W2:Y:S01]  /*0360*/  @!P0 LDG.E.64 R4, [R2.64] ;  /* 0x0000000402048981 */ /* 0x0000a2000c1e1b00 */
[----:B------:R-:W-:Y:S01]  /*0370*/  @!P0 IADD3 R13, R13, 0x80, RZ ;  /* 0x000000800d0d8810 */ /* 0x000fe20007ffe0ff */
[----:B------:R-:W2:-:S03]  /*0380*/  DSETP.NEU.AND P1, PT, RZ, c[0x0][0x170], PT ;  /* 0x00005c00ff00762a */ /* 0x000e860003f2d000 */
[----:B------:R-:W-:-:S13]  /*0390*/  ISETP.GE.AND P6, PT, R13, R10, PT ;  /* 0x0000000a0d00720c */ /* 0x000fda0003fc6270 */
[----:B------:R-:W-:Y:S01]  /*03a0*/  @!P6 IMAD.IADD R16, R0, 0x1, R13 ;  /* 0x000000010010e824 */ /* 0x000fe200078e020d */
[----:B------:R-:W-:-:S04]  /*03b0*/  @!P6 IADD3 R13, R13, 0x80, RZ ;  /* 0x000000800d0de810 */ /* 0x000fc80007ffe0ff */
[----:B------:R-:W-:-:S13]  /*03c0*/  ISETP.GE.AND P0, PT, R13, R10, PT ;  /* 0x0000000a0d00720c */ /* 0x000fda0003f06270 */
[----:B------:R-:W-:Y:S01]  /*03d0*/  @!P0 IMAD.IADD R14, R0, 0x1, R13 ;  /* 0x00000001000e8824 */ /* 0x000fe200078e020d */
[----:B------:R-:W-:-:S04]  /*03e0*/  @!P0 IADD3 R13, R13, 0x80, RZ ;  /* 0x000000800d0d8810 */ /* 0x000fc80007ffe0ff */
[----:B------:R-:W-:-:S13]  /*03f0*/  ISETP.GE.AND P4, PT, R13, R10, PT ;  /* 0x0000000a0d00720c */ /* 0x000fda0003f86270 */
[----:B------:R-:W-:Y:S01]  /*0400*/  @!P4 IMAD.IADD R8, R0, 0x1, R13 ;  /* 0x000000010008c824 */ /* 0x000fe200078e020d */
[----:B------:R-:W-:Y:S01]  /*0410*/  @!P4 IADD3 R13, R13, 0x80, RZ ;  /* 0x000000800d0dc810 */ /* 0x000fe20007ffe0ff */
[----:B------:R-:W-:-:S03]  /*0420*/  @!P4 IMAD.MOV.U32 R9, RZ, RZ, 0x8 ;  /* 0x00000008ff09c424 */ /* 0x000fc600078e00ff */
[----:B------:R-:W-:Y:S01]  /*0430*/  ISETP.GE.AND P3, PT, R13, R10, PT ;  /* 0x0000000a0d00720c */ /* 0x000fe20003f66270 */
[----:B------:R-:W-:Y:S01]  /*0440*/  @!P6 IMAD.MOV.U32 R17, RZ, RZ, 0x8 ;  /* 0x00000008ff11e424 */ /* 0x000fe200078e00ff */
[----:B0-----:R-:W-:Y:S01]  /*0450*/  CS2R R2, SRZ ;  /* 0x0000000000027805 */ /* 0x001fe2000001ff00 */
[----:B------:R-:W-:-:S10]  /*0460*/  @!P4 IMAD.WIDE.U32 R8, R8, R9, c[0x0][0x180] ;  /* 0x000060000808c625 */ /* 0x000fd400078e0009 */
[----:B------:R-:W-:Y:S01]  /*0470*/  @!P3 IMAD.IADD R6, R0, 0x1, R13 ;  /* 0x000000010006b824 */ /* 0x000fe200078e020d */
[----:B------:R-:W-:Y:S01]  /*0480*/  @!P3 IADD3 R13, R13, 0x80, RZ ;  /* 0x000000800d0db810 */ /* 0x000fe20007ffe0ff */
[----:B------:R-:W-:Y:S01]  /*0490*/  @!P6 IMAD.WIDE.U32 R16, R16, R17, c[0x0][0x180] ;  /* 0x000060001010e625 */ /* 0x000fe200078e0011 */
[----:B------:R-:W3:Y:S03]  /*04a0*/  @!P4 LDG.E.64 R8, [R8.64] ;  /* 0x000000040808c981 */ /* 0x000ee6000c1e1b00 */
[----:B------:R-:W-:Y:S01]  /*04b0*/  @!P3 IMAD.MOV.U32 R7, RZ, RZ, 0x8 ;  /* 0x00000008ff07b424 */ /* 0x000fe200078e00ff */
[----:B------:R0:W4:Y:S03]  /*04c0*/  @!P6 LDG.E.64 R2, [R16.64] ;  /* 0x000000041002e981 */ /* 0x000126000c1e1b00 */
[----:B------:R-:W-:-:S06]  /*04d0*/  @!P3 IMAD.WIDE.U32 R6, R6, R7, c[0x0][0x180] ;  /* 0x000060000606b625 */ /* 0x000fcc00078e0007 */
[----:B------:R-:W5:Y:S01]  /*04e0*/  @!P3 LDG.E.64 R6, [R6.64] ;  /* 0x000000040606b981 */ /* 0x000f62000c1e1b00 */
[----:B------:R-:W-:Y:S02]  /*04f0*/  @!P5 IMAD.IADD R20, R0, 0x1, R15 ;  /* 0x000000010014d824 */ /* 0x000fe400078e020f */
[----:B------:R-:W-:-:S04]  /*0500*/  @!P5 IMAD.MOV.U32 R21, RZ, RZ, 0x8 ;  /* 0x00000008ff15d424 */ /* 0x000fc800078e00ff */
[----:B------:R-:W-:Y:S01]  /*0510*/  @!P5 IMAD.WIDE.U32 R20, R20, R21, c[0x0][0x180] ;  /* 0x000060001414d625 */ /* 0x000fe200078e0015 */
[----:B0-----:R-:W-:-:S03]  /*0520*/  CS2R R16, SRZ ;  /* 0x0000000000107805 */ /* 0x001fc6000001ff00 */
[----:B------:R-:W-:-:S04]  /*0530*/  @!P0 IMAD.MOV.U32 R25, RZ, RZ, 0x8 ;  /* 0x00000008ff198424 */ /* 0x000fc800078e00ff */
[----:B------:R-:W-:-:S05]  /*0540*/  @!P0 IMAD.WIDE.U32 R24, R14, R25, c[0x0][0x180] ;  /* 0x000060000e188625 */ /* 0x000fca00078e0019 */
[----:B------:R-:W4:Y:S01]  /*0550*/  @!P0 LDG.E.64 R16, [R24.64] ;  /* 0x0000000418108981 */ /* 0x000f22000c1e1b00 */
[----:B--2---:R-:W0:-:S06]  /*0560*/  DSETP.NEU.XOR P2, PT, R4, RZ, P1 ;  /* 0x000000ff0400722a */ /* 0x004e0c0000f4d800 */
[----:B0-----:R-:W-:Y:S02]  /*0570*/  SEL R11, RZ, 0x1, !P2 ;  /* 0x00000001ff0b7807 */ /* 0x001fe40005000000 */
[----:B------:R-:W-:-:S13]  /*0580*/  ISETP.GE.AND P2, PT, R13, R10, PT ;  /* 0x0000000a0d00720c */ /* 0x000fda0003f46270 */
[----:B------:R-:W-:Y:S01]  /*0590*/  @!P2 IMAD.IADD R4, R0, 0x1, R13 ;  /* 0x000000010004a824 */ /* 0x000fe200078e020d */
[----:B------:R-:W-:-:S04]  /*05a0*/  @!P2 IADD3 R13, R13, 0x80, RZ ;  /* 0x000000800d0da810 */ /* 0x000fc80007ffe0ff */
[----:B------:R-:W-:Y:S01]  /*05b0*/  ISETP.GE.AND P6, PT, R13, R10, PT ;  /* 0x0000000a0d00720c */ /* 0x000fe20003fc6270 */
[----:B------:R-:W-:-:S04]  /*05c0*/  @!P2 IMAD.MOV.U32 R5, RZ, RZ, 0x8 ;  /* 0x00000008ff05a424 */ /* 0x000fc800078e00ff */
[----:B------:R-:W-:-:S06]  /*05d0*/  @!P2 IMAD.WIDE.U32 R4, R4, R5, c[0x0][0x180] ;  /* 0x000060000404a625 */ /* 0x000fcc00078e0005 */
[----:B------:R-:W2:Y:S02]  /*05e0*/  @!P2 LDG.E.64 R4, [R4.64] ;  /* 0x000000040404a981 */ /* 0x000ea4000c1e1b00 */
[----:B------:R-:W-:Y:S02]  /*05f0*/  @!P6 IMAD.IADD R18, R0, 0x1, R13 ;  /* 0x000000010012e824 */ /* 0x000fe400078e020d */
[----:B------:R-:W-:Y:S01]  /*0600*/  @!P6 IMAD.MOV.U32 R19, RZ, RZ, 0x8 ;  /* 0x00000008ff13e424 */ /* 0x000fe200078e00ff */
[----:B------:R-:W-:-:S03]  /*0610*/  CS2R R12, SRZ ;  /* 0x00000000000c7805 */ /* 0x000fc6000001ff00 */
[----:B------:R-:W-:-:S03]  /*0620*/  @!P6 IMAD.WIDE.U32 R18, R18, R19, c[0x0][0x180] ;  /* 0x000060001212e625 */ /* 0x000fc600078e0013 */
[----:B------:R-:W4:Y:S04]  /*0630*/  @!P5 LDG.E.64 R12, [R20.64] ;  /* 0x00000004140cd981 */ /* 0x000f28000c1e1b00 */
[----:B------:R-:W4:Y:S01]  /*0640*/  @!P6 LDG.E.64 R18, [R18.64] ;  /* 0x000000041212e981 */ /* 0x000f22000c1e1b00 */
[----:B------:R-:W-:-:S07]  /*0650*/  PLOP3.LUT P0, PT, PT, PT, PT, 0x8, 0x0 ;  /* 0x000000000000781c */ /* 0x000fce0003f0e170 */
[----:B---3--:R-:W0:Y:S01]  /*0660*/  @!P4 DSETP.NEU.AND P0, PT, R8, RZ, PT ;  /* 0x000000ff0800c22a */ /* 0x008e220003f0d000 */
[----:B------:R-:W-:-:S07]  /*0670*/  PLOP3.LUT P4, PT, PT, PT, PT, 0x8, 0x0 ;  /* 0x000000000000781c */ /* 0x000fce0003f8e170 */
[----:B-----5:R-:W1:Y:S01]  /*0680*/  @!P3 DSETP.NEU.AND P4, PT, R6, RZ, PT ;  /* 0x000000ff0600b22a */ /* 0x020e620003f8d000 */
[----:B------:R-:W-:Y:S01]  /*0690*/  PLOP3.LUT P3, PT, PT, PT, PT, 0x8, 0x0 ;  /* 0x000000000000781c */ /* 0x000fe20003f6e170 */
[----:B------:R-:W-:Y:S04]  /*06a0*/  BSSY B0, `(.L_x_6007) ;  /* 0x0000042000007945 */ /* 0x000fe80003800000 */
[----:B0-----:R-:W-:Y:S01]  /*06b0*/  DSETP.NEU.XOR P0, PT, RZ, c[0x0][0x170], P0 ;  /* 0x00005c00ff00762a */ /* 0x001fe2000070d800 */
[----:B------:R-:W-:Y:S07]  /*06c0*/  BSSY B1, `(.L_x_6008) ;  /* 0x0000039000017945 */ /* 0x000fee0003800000 */
[----:B-1----:R-:W-:-:S04]  /*06d0*/  DSETP.NEU.XOR P4, PT, RZ, c[0x0][0x170], P4 ;  /* 0x00005c00ff00762a */ /* 0x002fc8000278d800 */
[----:B--2---:R0:W-:Y:S01]  /*06e0*/  @!P2 DSETP.NEU.AND P3, PT, R4, RZ, PT ;  /* 0x000000ff0400a22a */ /* 0x0041e20003f6d000 */
[----:B------:R-:W-:Y:S01]  /*06f0*/  PLOP3.LUT P2, PT, PT, PT, PT, 0x8, 0x0 ;  /* 0x000000000000781c */ /* 0x000fe20003f4e170 */
[----:B0-----:R-:W-:-:S06]  /*0700*/  @!P5 IMAD.IADD R4, R0, 0x1, R15 ;  /* 0x000000010004d824 */ /* 0x001fcc00078e020f */
[----:B----4-:R-:W-:-:S04]  /*0710*/  @!P6 DSETP.NEU.AND P2, PT, R18, RZ, PT ;  /* 0x000000ff1200e22a */ /* 0x010fc80003f4d000 */
[----:B------:R-:W0:-:S06]  /*0720*/  DSETP.NEU.XOR P6, PT, R12, RZ, P1 ;  /* 0x000000ff0c00722a */ /* 0x000e0c0000fcd800 */
[----:B0-----:R-:W-:Y:S02]  /*0730*/  @!P5 SEL R7, RZ, 0x1, !P6 ;  /* 0x00000001ff07d807 */ /* 0x001fe40007000000 */
[----:B------:R-:W-:Y:S01]  /*0740*/  @!P5 IADD3 R4, P6, R4, c[0x0][0x178], RZ ;  /* 0x00005e000404da10 */ /* 0x000fe20007fde0ff */
[----:B------:R-:W-:-:S04]  /*0750*/  @!P5 IMAD.MOV.U32 R15, RZ, RZ, R22 ;  /* 0x000000ffff0fd224 */ /* 0x000fc800078e0016 */
[----:B------:R-:W-:-:S05]  /*0760*/  @!P5 IMAD.X R5, RZ, RZ, c[0x0][0x17c], P6 ;  /* 0x00005f00ff05d624 */ /* 0x000fca00030e06ff */
[----:B------:R0:W-:Y:S01]  /*0770*/  @!P5 STG.E.U8 [R4.64], R7 ;  /* 0x000000070400d986 */ /* 0x0001e2000c101104 */
[----:B------:R-:W-:Y:S01]  /*0780*/  ISETP.GE.AND P5, PT, R15, R10, PT ;  /* 0x0000000a0f00720c */ /* 0x000fe20003fa6270 */
[----:B------:R-:W1:-:S04]  /*0790*/  DSETP.NEU.XOR P6, PT, R2, RZ, P1 ;  /* 0x000000ff0200722a */ /* 0x000e480000fcd800 */
[----:B------:R-:W2:-:S04]  /*07a0*/  DSETP.NEU.XOR P1, PT, R16, RZ, P1 ;  /* 0x000000ff1000722a */ /* 0x000e880000f2d800 */
[----:B------:R-:W0:Y:S01]  /*07b0*/  DSETP.NEU.XOR P3, PT, RZ, c[0x0][0x170], P3 ;  /* 0x00005c00ff00762a */ /* 0x000e220001f6d800 */
[----:B-1----:R-:W-:-:S03]  /*07c0*/  SEL R9, RZ, 0x1, !P6 ;  /* 0x00000001ff097807 */ /* 0x002fc60007000000 */
[----:B------:R-:W1:Y:S01]  /*07d0*/  DSETP.NEU.XOR P2, PT, RZ, c[0x0][0x170], P2 ;  /* 0x00005c00ff00762a */ /* 0x000e62000174d800 */
[----:B--2---:R-:W-:Y:S02]  /*07e0*/  SEL R13, RZ, 0x1, !P1 ;  /* 0x00000001ff0d7807 */ /* 0x004fe40004800000 */
[----:B------:R-:W-:Y:S02]  /*07f0*/  SEL R17, RZ, 0x1, !P0 ;  /* 0x00000001ff117807 */ /* 0x000fe40004000000 */
[----:B------:R-:W-:Y:S02]  /*0800*/  SEL R19, RZ, 0x1, !P4 ;  /* 0x00000001ff137807 */ /* 0x000fe40006000000 */
[----:B0-----:R-:W-:Y:S01]  /*0810*/  SEL R5, RZ, 0x1, !P3 ;  /* 0x00000001ff057807 */ /* 0x001fe20005800000 */
[----:B------:R-:W-:Y:S05]  /*0820*/  @P5 BRA `(.L_x_6009) ;  /* 0x000000c000005947 */ /* 0x000fea0003800000 */
[----:B-1----:R-:W-:Y:S01]  /*0830*/  IMAD.IADD R2, R0, 0x1, R15 ;  /* 0x0000000100027824 */ /* 0x002fe200078e020f */
        /* <DEDUP_REMOVED lines=11> */
.L_x_6009:
[----:B-1----:R-:W-:-:S13]  /*08f0*/  ISETP.GE.AND P0, PT, R15, R10, PT ;  /* 0x0000000a0f00720c */ /* 0x002fda0003f06270 */
[----:B------:R-:W-:Y:S05]  /*0900*/  @P0 BRA `(.L_x_6011) ;  /* 0x000000c000000947 */ /* 0x000fea0003800000 */
[----:B0-----:R-:W-:Y:S01]  /*0910*/  IMAD.IADD R2, R0, 0x1, R15 ;  /* 0x0000000100027824 */ /* 0x001fe200078e020f */
[----:B------:R-:W-:-:S04]  /*0920*/  IADD3 R15, R15, 0x80, RZ ;  /* 0x000000800f0f7810 */ /* 0x000fc80007ffe0ff */
[----:B------:R-:W-:-:S05]  /*0930*/  IADD3 R2, P0, R2, c[0x0][0x178], RZ ;  /* 0x00005e0002027a10 */ /* 0x000fca0007f1e0ff */
[----:B------:R-:W-:-:S05]  /*0940*/  IMAD.X R3, RZ, RZ, c[0x0][0x17c], P0 ;  /* 0x00005f00ff037624 */ /* 0x000fca00000e06ff */
[----:B------:R0:W-:Y:S03]  /*0950*/  STG.E.U8 [R2.64], R13 ;  /* 0x0000000d02007986 */ /* 0x0001e6000c101104 */
.L_x_6010:
[----:B------:R-:W-:-:S13]  /*0960*/  ISETP.GE.AND P0, PT, R15, R10, PT ;  /* 0x0000000a0f00720c */ /* 0x000fda0003f06270 */
[----:B------:R-:W-:Y:S05]  /*0970*/  @P0 BRA `(.L_x_6012) ;  /* 0x000000d000000947 */ /* 0x000fea0003800000 */
[----:B0-----:R-:W-:Y:S01]  /*0980*/  IMAD.IADD R2, R0, 0x1, R15 ;  /* 0x0000000100027824 */ /* 0x001fe200078e020f */
[----:B------:R-:W-:-:S04]  /*0990*/  IADD3 R15, R15, 0x80, RZ ;  /* 0x000000800f0f7810 */ /* 0x000fc80007ffe0ff */
[----:B------:R-:W-:-:S05]  /*09a0*/  IADD3 R2, P0, R2, c[0x0][0x178], RZ ;  /* 0x00005e0002027a10 */ /* 0x000fca0007f1e0ff */
[----:B------:R-:W-:-:S05]  /*09b0*/  IMAD.X R3, RZ, RZ, c[0x0][0x17c], P0 ;  /* 0x00005f00ff037624 */ /* 0x000fca00000e06ff */
[----:B------:R0:W-:Y:S03]  /*09c0*/  STG.E.U8 [R2.64], R17 ;  /* 0x0000001102007986 */ /* 0x0001e6000c101104 */
.L_x_6011:
        /* <DEDUP_REMOVED lines=8> */
.L_x_6012:
[----:B------:R-:W-:Y:S05]  /*0a50*/  BSYNC B1 ;  /* 0x0000000000017941 */ /* 0x000fea0003800000 */
.L_x_6008:
[----:B------:R-:W-:-:S13]  /*0a60*/  ISETP.GE.AND P0, PT, R15, R10, PT ;  /* 0x0000000a0f00720c */ /* 0x000fda0003f06270 */
[----:B0-----:R-:W-:Y:S01]  /*0a70*/  @!P0 IMAD.IADD R2, R0, 0x1, R15 ;  /* 0x0000000100028824 */ /* 0x001fe200078e020f */
[----:B------:R-:W-:-:S04]  /*0a80*/  @!P0 IADD3 R15, R15, 0x80, RZ ;  /* 0x000000800f0f8810 */ /* 0x000fc80007ffe0ff */
[----:B------:R-:W-:-:S05]  /*0a90*/  @!P0 IADD3 R2, P1, R2, c[0x0][0x178], RZ ;  /* 0x00005e0002028a10 */ /* 0x000fca0007f3e0ff */
[----:B------:R-:W-:-:S05]  /*0aa0*/  @!P0 IMAD.X R3, RZ, RZ, c[0x0][0x17c], P1 ;  /* 0x00005f00ff038624 */ /* 0x000fca00008e06ff */
[----:B------:R0:W-:Y:S03]  /*0ab0*/  @!P0 STG.E.U8 [R2.64], R5 ;  /* 0x0000000502008986 */ /* 0x0001e6000c101104 */
.L_x_6013:
[----:B------:R-:W-:Y:S05]  /*0ac0*/  BSYNC B0 ;  /* 0x0000000000007941 */ /* 0x000fea0003800000 */
.L_x_6007:
        /* <DEDUP_REMOVED lines=9> */
.L_x_6014:
        /* <DEDUP_REMOVED lines=10> */
.L_x_41861:


//--------------------- .text._ZN2at6native29vectorized_elementwise_kernelILi4ENS0_13AUnaryFunctorIddbZZZNS0_23logical_xor_kernel_cudaERNS_14TensorIteratorEENKUlvE0_clEvENKUlvE4_clEvEUlddE_EESt5arrayIPcLm2EEEEviT0_T1_ --------------------------
	.section	.text._ZN2at6native29vectorized_elementwise_kernelILi4ENS0_13AUnaryFunctorIddbZZZNS0_23logical_xor_kernel_cudaERNS_14TensorIteratorEENKUlvE0_clEvENKUlvE4_clEvEUlddE_EESt5arrayIPcLm2EEEEviT0_T1_,"ax",@progbits
	.sectioninfo	@"SHI_REGISTERS=28"
	.align	128
        .global         _ZN2at6native29vectorized_elementwise_kernelILi4ENS0_13AUnaryFunctorIddbZZZNS0_23logical_xor_kernel_cudaERNS_14TensorIteratorEENKUlvE0_clEvENKUlvE4_clEvEUlddE_EESt5arrayIPcLm2EEEEviT0_T1_
        .type           _ZN2at6native29vectorized_elementwise_kernelILi4ENS0_13AUnaryFunctorIddbZZZNS0_23logical_xor_kernel_cudaERNS_14TensorIteratorEENKUlvE0_clEvENKUlvE4_clEvEUlddE_EESt5arrayIPcLm2EEEEviT0_T1_,@function
        .size           _ZN2at6native29vectorized_elementwise_kernelILi4ENS0_13AUnaryFunctorIddbZZZNS0_23logical_xor_kernel_cudaERNS_14TensorIteratorEENKUlvE0_clEvENKUlvE4_clEvEUlddE_EESt5arrayIPcLm2EEEEviT0_T1_,(.L_x_41862 - _ZN2at6native29vectorized_elementwise_kernelILi4ENS0_13AUnaryFunctorIddbZZZNS0_23logical_xor_kernel_cudaERNS_14TensorIteratorEENKUlvE0_clEvENKUlvE4_clEvEUlddE_EESt5arrayIPcLm2EEEEviT0_T1_)
        .other          _ZN2at6native29vectorized_elementwise_kernelILi4ENS0_13AUnaryFunctorIddbZZZNS0_23logical_xor_kernel_cudaERNS_14TensorIteratorEENKUlvE0_clEvENKUlvE4_clEvEUlddE_EESt5arrayIPcLm2EEEEviT0_T1_,@"STO_CUDA_ENTRY STV_DEFAULT"
_ZN2at6native29vectorized_elementwise_kernelILi4ENS0_13AUnaryFunctorIddbZZZNS0_23logical_xor_kernel_cudaERNS_14TensorIteratorEENKUlvE0_clEvENKUlvE4_clEvEUlddE_EESt5arrayIPcLm2EEEEviT0_T1_:
.text._ZN2at6native29vectorized_elementwise_kernelILi4ENS0_13AUnaryFunctorIddbZZZNS0_23logical_xor_kernel_cudaERNS_14TensorIteratorEENKUlvE0_clEvENKUlvE4_clEvEUlddE_EESt5arrayIPcLm2EEEEviT0_T1_:
        /* <DEDUP_REMOVED lines=12> */
[----:B------:R-:W3:Y:S04]  /*00c0*/  LDG.E.128 R8, [R20.64+0x1000] ;  /* 0x0010000414087981 */ /* 0x000ee8000c1e1d00 */
[----:B------:R-:W4:Y:S04]  /*00d0*/  LDG.E.128 R4, [R20.64+0x10] ;  /* 0x0000100414047981 */ /* 0x000f28000c1e1d00 */
[----:B------:R-:W5:Y:S01]  /*00e0*/  LDG.E.128 R12, [R20.64+0x1010] ;  /* 0x00101004140c7981 */ /* 0x000f62000c1e1d00 */
[----:B------:R-:W2:-:S06]  /*00f0*/  DSETP.NEU.AND P0, PT, RZ, c[0x0][0x170], PT ;  /* 0x00005c00ff00762a */ /* 0x000e8c0003f0d000 */
[----:B--2---:R-:W0:-:S04]  /*0100*/  DSETP.NEU.XOR P3, PT, R16, RZ, P0 ;  /* 0x000000ff1000722a */ /* 0x004e08000076d800 */
[----:B------:R-:W1:-:S04]  /*0110*/  DSETP.NEU.XOR P4, PT, R18, RZ, P0 ;  /* 0x000000ff1200722a */ /* 0x000e48000078d800 */
[----:B---3--:R-:W2:Y:S01]  /*0120*/  DSETP.NEU.XOR P5, PT, R8, RZ, P0 ;  /* 0x000000ff0800722a */ /* 0x008ea200007ad800 */
[----:B0-----:R-:W-:-:S03]  /*0130*/  SEL R3, RZ, 0x1, !P3 ;  /* 0x00000001ff037807 */ /* 0x001fc60005800000 */
[----:B------:R-:W0:-:S04]  /*0140*/  DSETP.NEU.XOR P6, PT, R10, RZ, P0 ;  /* 0x000000ff0a00722a */ /* 0x000e0800007cd800 */
[----:B----4-:R1:W3:Y:S02]  /*0150*/  DSETP.NEU.XOR P1, PT, R4, RZ, P0 ;  /* 0x000000ff0400722a */ /* 0x0102e4000072d800 */
[----:B-1----:R-:W-:Y:S02]  /*0160*/  SEL R4, RZ, 0x1, !P4 ;  /* 0x00000001ff047807 */ /* 0x002fe40006000000 */
[----:B-----5:R-:W1:Y:S01]  /*0170*/  DSETP.NEU.XOR P3, PT, R12, RZ, P0 ;  /* 0x000000ff0c00722a */ /* 0x020e62000076d800 */
[----:B--2---:R-:W-:-:S03]  /*0180*/  SEL R5, RZ, 0x1, !P5 ;  /* 0x00000001ff057807 */ /* 0x004fc60006800000 */
[----:B------:R0:W2:Y:S02]  /*0190*/  DSETP.NEU.XOR P2, PT, R6, RZ, P0 ;  /* 0x000000ff0600722a */ /* 0x0000a4000074d800 */
[----:B0-----:R-:W-:Y:S02]  /*01a0*/  SEL R6, RZ, 0x1, !P6 ;  /* 0x00000001ff067807 */ /* 0x001fe40007000000 */
[----:B------:R-:W-:Y:S01]  /*01b0*/  PRMT R7, R4, 0x7604, R3 ;  /* 0x0000760404077816 */ /* 0x000fe20000000003 */
[----:B------:R-:W0:Y:S01]  /*01c0*/  DSETP.NEU.XOR P0, PT, R14, RZ, P0 ;  /* 0x000000ff0e00722a */ /* 0x000e22000070d800 */
[----:B------:R-:W-:Y:S02]  /*01d0*/  IADD3 R4, P4, R0, c[0x0][0x178], RZ ;  /* 0x00005e0000047a10 */ /* 0x000fe40007f9e0ff */
[----:B------:R-:W-:Y:S02]  /*01e0*/  PRMT R6, R6, 0x7604, R5 ;  /* 0x0000760406067816 */ /* 0x000fe40000000005 */
[----:B---3--:R-:W-:-:S02]  /*01f0*/  SEL R0, RZ, 0x1, !P1 ;  /* 0x00000001ff007807 */ /* 0x008fc40004800000 */
[----:B-1----:R-:W-:Y:S01]  /*0200*/  SEL R3, RZ, 0x1, !P3 ;  /* 0x00000001ff037807 */ /* 0x002fe20005800000 */
[----:B------:R-:W-:Y:S01]  /*0210*/  IMAD.X R5, RZ, RZ, c[0x0][0x17c], P4 ;  /* 0x00005f00ff057624 */ /* 0x000fe200020e06ff */
[----:B------:R-:W-:Y:S02]  /*0220*/  PRMT R7, R0, 0x7054, R7 ;  /* 0x0000705400077816 */ /* 0x000fe40000000007 */
[----:B------:R-:W-:Y:S02]  /*0230*/  PRMT R9, R3, 0x7054, R6 ;  /* 0x0000705403097816 */ /* 0x000fe40000000006 */
[----:B--2---:R-:W-:Y:S02]  /*0240*/  SEL R0, RZ, 0x1, !P2 ;  /* 0x00000001ff007807 */ /* 0x004fe40005000000 */
[----:B0-----:R-:W-:Y:S01]  /*0250*/  SEL R6, RZ, 0x1, !P0 ;  /* 0x00000001ff067807 */ /* 0x001fe20004000000 */
[----:B------:R-:W-:Y:S01]  /*0260*/  IMAD.WIDE R2, R2, 0x4, R4 ;  /* 0x0000000402027825 */ /* 0x000fe200078e0204 */
[----:B------:R-:W-:-:S02]  /*0270*/  PRMT R7, R0, 0x654, R7 ;  /* 0x0000065400077816 */ /* 0x000fc40000000007 */
[----:B------:R-:W-:-:S03]  /*0280*/  PRMT R9, R6, 0x654, R9 ;  /* 0x0000065406097816 */ /* 0x000fc60000000009 */
[----:B------:R-:W-:Y:S04]  /*0290*/  STG.E [R2.64], R7 ;  /* 0x0000000702007986 */ /* 0x000fe8000c101904 */
[----:B------:R-:W-:Y:S01]  /*02a0*/  STG.E [R2.64+0x200], R9 ;  /* 0x0002000902007986 */ /* 0x000fe2000c101904 */
[----:B------:R-:W-:Y:S05]  /*02b0*/  EXIT ;  /* 0x000000000000794d */ /* 0x000fea0003800000 */
.L_x_6015:
        /* <DEDUP_REMOVED lines=99> */
.L_x_6018:
[----:B-1----:R-:W-:-:S13]  /*08f0*/  ISETP.GE.AND P0, PT, R15, R10, PT ;  /* 0x0000000a0f00720c */ /* 0x002fda0003f06270 */
[----:B------:R-:W-:Y:S05]  /*0900*/  @P0 BRA `(.L_x_6020) ;  /* 0x000000c000000947 */ /* 0x000fea0003800000 */
[----:B0-----:R-:W-:Y:S01]  /*0910*/  IMAD.IADD R2, R0, 0x1, R15 ;  /* 0x0000000100027824 */ /* 0x001fe200078e020f */
[----:B------:R-:W-:-:S04]  /*0920*/  IADD3 R15, R15, 0x80, RZ ;  /* 0x000000800f0f7810 */ /* 0x000fc80007ffe0ff */
[----:B------:R-:W-:-:S05]  /*0930*/  IADD3 R2, P0, R2, c[0x0][0x178], RZ ;  /* 0x00005e0002027a10 */ /* 0x000fca0007f1e0ff */
[----:B------:R-:W-:-:S05]  /*0940*/  IMAD.X R3, RZ, RZ, c[0x0][0x17c], P0 ;  /* 0x00005f00ff037624 */ /* 0x000fca00000e06ff */
[----:B------:R0:W-:Y:S03]  /*0950*/  STG.E.U8 [R2.64], R13 ;  /* 0x0000000d02007986 */ /* 0x0001e6000c101104 */
.L_x_6019:
[----:B------:R-:W-:-:S13]  /*0960*/  ISETP.GE.AND P0, PT, R15, R10, PT ;  /* 0x0000000a0f00720c */ /* 0x000fda0003f06270 */
[----:B------:R-:W-:Y:S05]  /*0970*/  @P0 BRA `(.L_x_6021) ;  /* 0x000000d000000947 */ /* 0x000fea0003800000 */
[----:B0-----:R-:W-:Y:S01]  /*0980*/  IMAD.IADD R2, R0, 0x1, R15 ;  /* 0x0000000100027824 */ /* 0x001fe200078e020f */
[----:B------:R-:W-:-:S04]  /*0990*/  IADD3 R15, R15, 0x80, RZ ;  /* 0x000000800f0f7810 */ /* 0x000fc80007ffe0ff */
[----:B------:R-:W-:-:S05]  /*09a0*/  IADD3 R2, P0, R2, c[0x0][0x178], RZ ;  /* 0x00005e0002027a10 */ /* 0x000fca0007f1e0ff */
[----:B------:R-:W-:-:S05]  /*09b0*/  IMAD.X R3, RZ, RZ, c[0x0][0x17c], P0 ;  /* 0x00005f00ff037624 */ /* 0x000fca00000e06ff */
[----:B------:R0:W-:Y:S03]  /*09c0*/  STG.E.U8 [R2.64], R17 ;  /* 0x0000001102007986 */ /* 0x0001e6000c101104 */
.L_x_6020:
        /* <DEDUP_REMOVED lines=8> */
.L_x_6021:
[----:B------:R-:W-:Y:S05]  /*0a50*/  BSYNC B1 ;  /* 0x0000000000017941 */ /* 0x000fea0003800000 */
.L_x_6017:
[----:B------:R-:W-:-:S13]  /*0a60*/  ISETP.GE.AND P0, PT, R15, R10, PT ;  /* 0x0000000a0f00720c */ /* 0x000fda0003f06270 */
[----:B0-----:R-:W-:Y:S01]  /*0a70*/  @!P0 IMAD.IADD R2, R0, 0x1, R15 ;  /* 0x0000000100028824 */ /* 0x001fe200078e020f */
[----:B------:R-:W-:-:S04]  /*0a80*/  @!P0 IADD3 R15, R15, 0x80, RZ ;  /* 0x000000800f0f8810 */ /* 0x000fc80007ffe0ff */
[----:B------:R-:W-:-:S05]  /*0a90*/  @!P0 IADD3 R2, P1, R2, c[0x0][0x178], RZ ;  /* 0x00005e0002028a10 */ /* 0x000fca0007f3e0ff */
[----:B------:R-:W-:-:S05]  /*0aa0*/  @!P0 IMAD.X R3, RZ, RZ, c[0x0][0x17c], P1 ;  /* 0x00005f00ff038624 */ /* 0x000fca00008e06ff */
[----:B------:R0:W-:Y:S03]  /*0ab0*/  @!P0 STG.E.U8 [R2.64], R5 ;  /* 0x0000000502008986 */ /* 0x0001e6000c101104 */
.L_x_6022:
[----:B------:R-:W-:Y:S05]  /*0ac0*/  BSYNC B0 ;  /* 0x0000000000007941 */ /* 0x000fea0003800000 */
.L_x_6016:
        /* <DEDUP_REMOVED lines=9> */
.L_x_6023:
        /* <DEDUP_REMOVED lines=10> */
.L_x_41862:


//--------------------- .text._ZN2at6native29vectorized_elementwise_kernelILi8ENS0_13AUnaryFunctorIddbZZZNS0_23logical_xor_kernel_cudaERNS_14TensorIteratorEENKUlvE0_clEvENKUlvE4_clEvEUlddE_EESt5arrayIPcLm2EEEEviT0_T1_ --------------------------
	.section	.text._ZN2at6native29vectorized_elementwise_kernelILi8ENS0_13AUnaryFunctorIddbZZZNS0_23logical_xor_kernel_cudaERNS_14TensorIteratorEENKUlvE0_clEvENKUlvE4_clEvEUlddE_EESt5arrayIPcLm2EEEEviT0_T1_,"ax",@progbits
	.sectioninfo	@"SHI_REGISTERS=4"
	.align	128
        .global         _ZN2at6native29vectorized_elementwise_kernelILi8ENS0_13AUnaryFunctorIddbZZZNS0_23logical_xor_kernel_cudaERNS_14TensorIteratorEENKUlvE0_clEvENKUlvE4_clEvEUlddE_EESt5arrayIPcLm2EEEEviT0_T1_
        .type           _ZN2at6native29vectorized_elementwise_kernelILi8ENS0_13AUnaryFunctorIddbZZZNS0_23logical_xor_kernel_cudaERNS_14TensorIteratorEENKUlvE0_clEvENKUlvE4_clEvEUlddE_EESt5arrayIPcLm2EEEEviT0_T1_,@function
        .size           _ZN2at6native29vectorized_elementwise_kernelILi8ENS0_13AUnaryFunctorIddbZZZNS0_23logical_xor_kernel_cudaERNS_14TensorIteratorEENKUlvE0_clEvENKUlvE4_clEvEUlddE_EESt5arrayIPcLm2EEEEviT0_T1_,(.L_x_41863 - _ZN2at6native29vectorized_elementwise_kernelILi8ENS0_13AUnaryFunctorIddbZZZNS0_23logical_xor_kernel_cudaERNS_14TensorIteratorEENKUlvE0_clEvENKUlvE4_clEvEUlddE_EESt5arrayIPcLm2EEEEviT0_T1_)
        .other          _ZN2at6native29vectorized_elementwise_kernelILi8ENS0_13AUnaryFunctorIddbZZZNS0_23logical_xor_kernel_cudaERNS_14TensorIteratorEENKUlvE0_clEvENKUlvE4_clEvEUlddE_EESt5arrayIPcLm2EEEEviT0_T1_,@"STO_CUDA_ENTRY STV_DEFAULT"
_ZN2at6native29vectorized_elementwise_kernelILi8ENS0_13AUnaryFunctorIddbZZZNS0_23logical_xor_kernel_cudaERNS_14TensorIteratorEENKUlvE0_clEvENKUlvE4_clEvEUlddE_EESt5arrayIPcLm2EEEEviT0_T1_:
.text._ZN2at6native29vectorized_elementwise_kernelILi8ENS0_13AUnaryFunctorIddbZZZNS0_23logical_xor_kernel_cudaERNS_14TensorIteratorEENKUlvE0_clEvENKUlvE4_clEvEUlddE_EESt5arrayIPcLm2EEEEviT0_T1_:
[----:B------:R-:W-:Y:S02]  /*0000*/  MOV R1, c[0x0][0x28] ;  /* 0x00000a0000017a02 */ /* 0x000fe40000000f00 */
[----:B------:R-:W-:Y:S05]  /*0010*/  EXIT ;  /* 0x000000000000794d */ /* 0x000fea0003800000 */
.L_x_6024:
        /* <DEDUP_REMOVED lines=14> */
.L_x_41863:


//--------------------- .text._ZN2at6native18elementwise_kernelILi128ELi4EZNS0_15gpu_kernel_implINS0_13BinaryFunctorIddbZZZNS0_23logical_xor_kernel_cudaERNS_14TensorIteratorEENKUlvE0_clEvENKUlvE4_clEvEUlddE_EEEEvRNS_18TensorIteratorBaseERKT_EUliE_EEviT1_ --------------------------
	.section	.text._ZN2at6native18elementwise_kernelILi128ELi4EZNS0_15gpu_kernel_implINS0_13BinaryFunctorIddbZZZNS0_23logical_xor_kernel_cudaERNS_14TensorIteratorEENKUlvE0_clEvENKUlvE4_clEvEUlddE_EEEEvRNS_18TensorIteratorBaseERKT_EUliE_EEviT1_,"ax",@progbits
	.sectioninfo	@"SHI_REGISTERS=28"
	.align	128
        .global         _ZN2at6native18elementwise_kernelILi128ELi4EZNS0_15gpu_kernel_implINS0_13BinaryFunctorIddbZZZNS0_23logical_xor_kernel_cudaERNS_14TensorIteratorEENKUlvE0_clEvENKUlvE4_clEvEUlddE_EEEEvRNS_18TensorIteratorBaseERKT_EUliE_EEviT1_
        .type           _ZN2at6native18elementwise_kernelILi128ELi4EZNS0_15gpu_kernel_implINS0_13BinaryFunctorIddbZZZNS0_23logical_xor_kernel_cudaERNS_14TensorIteratorEENKUlvE0_clEvENKUlvE4_clEvEUlddE_EEEEvRNS_18TensorIteratorBaseERKT_EUliE_EEviT1_,@function
        .size           _ZN2at6native18elementwise_kernelILi128ELi4EZNS0_15gpu_kernel_implINS0_13BinaryFunctorIddbZZZNS0_23logical_xor_kernel_cudaERNS_14TensorIteratorEENKUlvE0_clEvENKUlvE4_clEvEUlddE_EEEEvRNS_18TensorIteratorBaseERKT_EUliE_EEviT1_,(.L_x_41864 - _ZN2at6native18elementwise_kernelILi128ELi4EZNS0_15gpu_kernel_implINS0_13BinaryFunctorIddbZZZNS0_23logical_xor_kernel_cudaERNS_14TensorIteratorEENKUlvE0_clEvENKUlvE4_clEvEUlddE_EEEEvRNS_18TensorIteratorBaseERKT_EUliE_EEviT1_)
        .other          _ZN2at6native18elementwise_kernelILi128ELi4EZNS0_15gpu_kernel_implINS0_13BinaryFunctorIddbZZZNS0_23logical_xor_kernel_cudaERNS_14TensorIteratorEENKUlvE0_clEvENKUlvE4_clEvEUlddE_EEEEvRNS_18TensorIteratorBaseERKT_EUliE_EEviT1_,@"STO_CUDA_ENTRY STV_DEFAULT"
_ZN2at6native18elementwise_kernelILi128ELi4EZNS0_15gpu_kernel_implINS0_13BinaryFunctorIddbZZZNS0_23logical_xor_kernel_cudaERNS_14TensorIteratorEENKUlvE0_clEvENKUlvE4_clEvEUlddE_EEEEvRNS_18TensorIteratorBaseERKT_EUliE_EEviT1_:
.text._ZN2at6native18elementwise_kernelILi128ELi4EZNS0_15gpu_kernel_implINS0_13BinaryFunctorIddbZZZNS0_23logical_xor_kernel_cudaERNS_14TensorIteratorEENKUlvE0_clEvENKUlvE4_clEvEUlddE_EEEEvRNS_18TensorIteratorBaseERKT_EUliE_EEviT1_:
        /* <DEDUP_REMOVED lines=264> */
.L_x_6027:
        /* <DEDUP_REMOVED lines=19> */
.L_x_6031:
[----:B------:R-:W2:Y:S02]  /*11b0*/  LDG.E.U8 R2, [R2.64] ;  /* 0x0000002402027981 */ /* 0x000ea4000c1e1100 */
[----:B--2---:R0:W1:Y:S01]  /*11c0*/  I2F.F64.U16 R18, R2 ;  /* 0x0000000200127312 */ /* 0x0040620000101800 */
[----:B------:R-:W-:Y:S05]  /*11d0*/  BRA `(.L_x_6033) ;  /* 0x00000df000007947 */ /* 0x000fea0003800000 */
.L_x_6030:
        /* <DEDUP_REMOVED lines=9> */
.L_x_6035:
[----:B------:R-:W2:Y:S02]  /*1270*/  LDG.E R2, [R2.64] ;  /* 0x0000002402027981 */ /* 0x000ea4000c1e1900 */
[----:B--2---:R0:W1:Y:S01]  /*1280*/  I2F.F64 R18, R2 ;  /* 0x0000000200127312 */ /* 0x0040620000201c00 */
[----:B------:R-:W-:Y:S05]  /*1290*/  BRA `(.L_x_6033) ;  /* 0x00000d3000007947 */ /* 0x000fea0003800000 */
.L_x_6034:
[----:B------:R-:W2:Y:S02]  /*12a0*/  LDG.E.U16 R2, [R2.64] ;  /* 0x0000002402027981 */ /* 0x000ea4000c1e1500 */
[----:B--2---:R0:W1:Y:S01]  /*12b0*/  I2F.F64.S16 R18, R2 ;  /* 0x0000000200127312 */ /* 0x0040620000101c00 */
[----:B------:R-:W-:Y:S05]  /*12c0*/  BRA `(.L_x_6033) ;  /* 0x00000d0000007947 */ /* 0x000fea0003800000 */
.L_x_6029:
        /* <DEDUP_REMOVED lines=10> */
.L_x_6037:
[----:B------:R-:W2:Y:S02]  /*1370*/  LDG.E.U16 R0, [R2.64] ;  /* 0x0000002402007981 */ /* 0x000ea4000c1e1500 */
[----:B--2---:R-:W-:-:S05]  /*1380*/  HADD2.F32 R0, -RZ, R0.H0_H0 ;  /* 0x20000000ff007230 */ /* 0x004fca0000004100 */
[----:B------:R-:W-:-:S04]  /*1390*/  FMUL.FTZ R0, R0, 1 ;  /* 0x3f80000000007820 */ /* 0x000fc80000410000 */
[----:B------:R0:W1:Y:S01]  /*13a0*/  F2F.F64.F32 R18, R0 ;  /* 0x0000000000127310 */ /* 0x0000620000201800 */
[----:B------:R-:W-:Y:S05]  /*13b0*/  BRA `(.L_x_6033) ;  /* 0x00000c1000007947 */ /* 0x000fea0003800000 */
.L_x_6036:
        /* <DEDUP_REMOVED lines=10> */
.L_x_6039:
[----:B------:R-:W2:Y:S02]  /*1460*/  LDG.E.U16 R2, [R2.64] ;  /* 0x0000002402027981 */ /* 0x000ea4000c1e1500 */
[----:B--2---:R-:W-:-:S05]  /*1470*/  HADD2.F32 R0, -RZ, R2.H0_H0 ;  /* 0x20000002ff007230 */ /* 0x004fca0000004100 */
[----:B------:R-:W-:-:S04]  /*1480*/  FMUL.FTZ R0, R0, 1 ;  /* 0x3f80000000007820 */ /* 0x000fc80000410000 */
[----:B------:R0:W1:Y:S01]  /*1490*/  F2F.F64.F32 R18, R0 ;  /* 0x0000000000127310 */ /* 0x0000620000201800 */
[----:B------:R-:W-:Y:S05]  /*14a0*/  BRA `(.L_x_6033) ;  /* 0x00000b2000007947 */ /* 0x000fea0003800000 */
.L_x_6038:
[----:B------:R0:W5:Y:S01]  /*14b0*/  LDG.E.64 R18, [R2.64] ;  /* 0x0000002402127981 */ /* 0x000162000c1e1b00 */
[----:B------:R-:W-:Y:S05]  /*14c0*/  BRA `(.L_x_6033) ;  /* 0x00000b0000007947 */ /* 0x000fea0003800000 */
.L_x_6028:
        /* <DEDUP_REMOVED lines=13> */
.L_x_6042:
[----:B------:R0:W5:Y:S01]  /*15a0*/  LDG.E.64 R18, [R2.64] ;  /* 0x0000002402127981 */ /* 0x000162000c1e1b00 */
[----:B------:R-:W-:Y:S05]  /*15b0*/  BRA `(.L_x_6033) ;  /* 0x00000a1000007947 */ /* 0x000fea0003800000 */
.L_x_6041:
        /* <DEDUP_REMOVED lines=28> */
.L_x_6044:
        /* <DEDUP_REMOVED lines=11> */
[----:B------:R-:W-:-:S05]  /*1830*/  LOP3.LUT R4, R4, 0x80000000, R5, 0xf8, !PT ;  /* 0x8000000004047812 */ /* 0x000fca00078ef805 */
[----:B------:R-:W-:-:S04]  /*1840*/  FMUL.FTZ R4, R4, 1 ;  /* 0x3f80000004047820 */ /* 0x000fc80000410000 */
[----:B------:R0:W1:Y:S01]  /*1850*/  F2F.F64.F32 R18, R4 ;  /* 0x0000000400127310 */ /* 0x0000620000201800 */
[----:B------:R-:W-:Y:S05]  /*1860*/  BRA `(.L_x_6033) ;  /* 0x0000076000007947 */ /* 0x000fea0003800000 */
.L_x_6043:
[----:B------:R-:W2:Y:S02]  /*1870*/  LDG.E.U16 R0, [R2.64] ;  /* 0x0000002402007981 */ /* 0x000ea4000c1e1500 */
[----:B--2---:R-:W-:-:S05]  /*1880*/  PRMT R0, RZ, 0x5410, R0 ;  /* 0x00005410ff007816 */ /* 0x004fca0000000000 */
[----:B------:R-:W-:-:S04]  /*1890*/  FMUL.FTZ R0, R0, 1 ;  /* 0x3f80000000007820 */ /* 0x000fc80000410000 */
[----:B------:R0:W1:Y:S01]  /*18a0*/  F2F.F64.F32 R18, R0 ;  /* 0x0000000000127310 */ /* 0x0000620000201800 */
[----:B------:R-:W-:Y:S05]  /*18b0*/  BRA `(.L_x_6033) ;  /* 0x0000071000007947 */ /* 0x000fea0003800000 */
.L_x_6040:
        /* <DEDUP_REMOVED lines=11> */
.L_x_6047:
        /* <DEDUP_REMOVED lines=21> */
.L_x_6051:
[----:B------:R-:W-:Y:S05]  /*1ac0*/  BSYNC B1 ;  /* 0x0000000000017941 */ /* 0x000fea0003800000 */
.L_x_6050:
[----:B------:R-:W-:Y:S01]  /*1ad0*/  LEA R3, R0, 0x3b800000, 0x17 ;  /* 0x3b80000000037811 */ /* 0x000fe200078eb8ff */
[----:B------:R-:W-:-:S05]  /*1ae0*/  IMAD.SHL.U32 R0, R2, 0x100000, RZ ;  /* 0x0010000002007824 */ /* 0x000fca00078e00ff */
[----:B------:R-:W-:Y:S02]  /*1af0*/  LOP3.LUT R0, R3, R0, R4, 0xfe, !PT ;  /* 0x0000000003007212 */ /* 0x000fe400078efe04 */
.L_x_6049:
[----:B------:R-:W-:Y:S05]  /*1b00*/  BSYNC B0 ;  /* 0x0000000000007941 */ /* 0x000fea0003800000 */
.L_x_6048:
[----:B------:R-:W-:-:S04]  /*1b10*/  FMUL.FTZ R0, R0, 1 ;  /* 0x3f80000000007820 */ /* 0x000fc80000410000 */
[----:B------:R0:W1:Y:S01]  /*1b20*/  F2F.F64.F32 R18, R0 ;  /* 0x0000000000127310 */ /* 0x0000620000201800 */
[----:B------:R-:W-:Y:S05]  /*1b30*/  BRA `(.L_x_6033) ;  /* 0x0000049000007947 */ /* 0x000fea0003800000 */
.L_x_6046:
        /* <DEDUP_REMOVED lines=21> */
.L_x_6055:
[----:B------:R-:W-:Y:S05]  /*1c90*/  BSYNC B1 ;  /* 0x0000000000017941 */ /* 0x000fea0003800000 */
.L_x_6054:
[----:B------:R-:W-:Y:S01]  /*1ca0*/  LEA R3, R0, 0x37800000, 0x17 ;  /* 0x3780000000037811 */ /* 0x000fe200078eb8ff */
[----:B------:R-:W-:-:S05]  /*1cb0*/  IMAD.SHL.U32 R0, R2, 0x200000, RZ ;  /* 0x0020000002007824 */ /* 0x000fca00078e00ff */
[----:B------:R-:W-:Y:S02]  /*1cc0*/  LOP3.LUT R0, R3, R0, R4, 0xfe, !PT ;  /* 0x0000000003007212 */ /* 0x000fe400078efe04 */
.L_x_6053:
[----:B------:R-:W-:Y:S05]  /*1cd0*/  BSYNC B0 ;  /* 0x0000000000007941 */ /* 0x000fea0003800000 */
.L_x_6052:
[----:B------:R-:W-:-:S04]  /*1ce0*/  FMUL.FTZ R0, R0, 1 ;  /* 0x3f80000000007820 */ /* 0x000fc80000410000 */
[----:B------:R0:W1:Y:S01]  /*1cf0*/  F2F.F64.F32 R18, R0 ;  /* 0x0000000000127310 */ /* 0x0000620000201800 */
[----:B------:R-:W-:Y:S05]  /*1d00*/  BRA `(.L_x_6033) ;  /* 0x000002c000007947 */ /* 0x000fea0003800000 */
.L_x_6045:
        /* <DEDUP_REMOVED lines=14> */
.L_x_6059:
[----:B------:R-:W-:Y:S05]  /*1df0*/  BSYNC B0 ;  /* 0x0000000000007941 */ /* 0x000fea0003800000 */
.L_x_6058:
[----:B------:R-:W-:-:S04]  /*1e00*/  FMUL.FTZ R0, R0, 1 ;  /* 0x3f80000000007820 */ /* 0x000fc80000410000 */
[----:B------:R0:W1:Y:S01]  /*1e10*/  F2F.F64.F32 R18, R0 ;  /* 0x0000000000127310 */ /* 0x0000620000201800 */
[----:B------:R-:W-:Y:S05]  /*1e20*/  BRA `(.L_x_6033) ;  /* 0x000001a000007947 */ /* 0x000fea0003800000 */
.L_x_6032:
        /* <DEDUP_REMOVED lines=21> */
.L_x_6057:
[----:B------:R-:W2:Y:S02]  /*1f80*/  LDG.E.64 R18, [R2.64] ;  /* 0x0000002402127981 */ /* 0x000ea4000c1e1b00 */
[----:B--2---:R-:W0:Y:S01]  /*1f90*/  I2F.F64.U64 R18, R18 ;  /* 0x0000001200127312 */ /* 0x004e220000301800 */
[----:B------:R-:W-:Y:S05]  /*1fa0*/  BRA `(.L_x_6033) ;  /* 0x0000002000007947 */ /* 0x000fea0003800000 */
.L_x_6056:
[----:B------:R-:W2:Y:S02]  /*1fb0*/  LDG.E R2, [R2.64] ;  /* 0x0000002402027981 */ /* 0x000ea4000c1e1900 */
[----:B--2---:R0:W1:Y:S02]  /*1fc0*/  I2F.F64.U32 R18, R2 ;  /* 0x0000000200127312 */ /* 0x0040640000201800 */
.L_x_6033:
[----:B0-----:R-:W0:Y:S01]  /*1fd0*/  LDC.U8 R2, c[0x0][0x3e3] ;  /* 0x0000f8c0ff027b82 */ /* 0x001e220000000000 */
        /* <DEDUP_REMOVED lines=16> */
.L_x_6063:
[----:B------:R-:W2:Y:S02]  /*20e0*/  LDG.E.U8 R2, [R4.64] ;  /* 0x0000002404027981 */ /* 0x000ea4000c1e1100 */
[----:B--2---:R-:W0:Y:S01]  /*20f0*/  I2F.F64.U16 R2, R2 ;  /* 0x0000000200027312 */ /* 0x004e220000101800 */
[----:B------:R-:W-:Y:S05]  /*2100*/  BRA `(.L_x_6065) ;  /* 0x00000df000007947 */ /* 0x000fea0003800000 */
.L_x_6062:
        /* <DEDUP_REMOVED lines=9> */
.L_x_6067:
[----:B------:R-:W2:Y:S02]  /*21a0*/  LDG.E R2, [R4.64] ;  /* 0x0000002404027981 */ /* 0x000ea4000c1e1900 */
[----:B--2---:R-:W0:Y:S01]  /*21b0*/  I2F.F64 R2, R2 ;  /* 0x0000000200027312 */ /* 0x004e220000201c00 */
[----:B------:R-:W-:Y:S05]  /*21c0*/  BRA `(.L_x_6065) ;  /* 0x00000d3000007947 */ /* 0x000fea0003800000 */
.L_x_6066:
[----:B------:R-:W2:Y:S02]  /*21d0*/  LDG.E.U16 R2, [R4.64] ;  /* 0x0000002404027981 */ /* 0x000ea4000c1e1500 */
[----:B--2---:R-:W0:Y:S01]  /*21e0*/  I2F.F64.S16 R2, R2 ;  /* 0x0000000200027312 */ /* 0x004e220000101c00 */
[----:B------:R-:W-:Y:S05]  /*21f0*/  BRA `(.L_x_6065) ;  /* 0x00000d0000007947 */ /* 0x000fea0003800000 */
.L_x_6061:
        /* <DEDUP_REMOVED lines=10> */
.L_x_6069:
[----:B------:R-:W2:Y:S02]  /*22a0*/  LDG.E.U16 R0, [R4.64] ;  /* 0x0000002404007981 */ /* 0x000ea4000c1e1500 */
[----:B--2---:R-:W-:-:S05]  /*22b0*/  HADD2.F32 R0, -RZ, R0.H0_H0 ;  /* 0x20000000ff007230 */ /* 0x004fca0000004100 */
[----:B------:R-:W-:-:S04]  /*22c0*/  FMUL.FTZ R0, R0, 1 ;  /* 0x3f80000000007820 */ /* 0x000fc80000410000 */
[----:B------:R0:W2:Y:S01]  /*22d0*/  F2F.F64.F32 R2, R0 ;  /* 0x0000000000027310 */ /* 0x0000a20000201800 */
[----:B------:R-:W-:Y:S05]  /*22e0*/  BRA `(.L_x_6065) ;  /* 0x00000c1000007947 */ /* 0x000fea0003800000 */
.L_x_6068:
        /* <DEDUP_REMOVED lines=10> */
.L_x_6071:
[----:B------:R-:W2:Y:S02]  /*2390*/  LDG.E.U16 R4, [R4.64] ;  /* 0x0000002404047981 */ /* 0x000ea4000c1e1500 */
[----:B--2---:R-:W-:-:S05]  /*23a0*/  HADD2.F32 R0, -RZ, R4.H0_H0 ;  /* 0x20000004ff007230 */ /* 0x004fca0000004100 */
[----:B------:R-:W-:-:S04]  /*23b0*/  FMUL.FTZ R0, R0, 1 ;  /* 0x3f80000000007820 */ /* 0x000fc80000410000 */
[----:B------:R0:W2:Y:S01]  /*23c0*/  F2F.F64.F32 R2, R0 ;  /* 0x0000000000027310 */ /* 0x0000a20000201800 */
[----:B------:R-:W-:Y:S05]  /*23d0*/  BRA `(.L_x_6065) ;  /* 0x00000b2000007947 */ /* 0x000fea0003800000 */
.L_x_6070:
[----:B------:R0:W5:Y:S01]  /*23e0*/  LDG.E.64 R2, [R4.64] ;  /* 0x0000002404027981 */ /* 0x000162000c1e1b00 */
[----:B------:R-:W-:Y:S05]  /*23f0*/  BRA `(.L_x_6065) ;  /* 0x00000b0000007947 */ /* 0x000fea0003800000 */
.L_x_6060:
        /* <DEDUP_REMOVED lines=13> */
.L_x_6074:
[----:B------:R0:W5:Y:S01]  /*24d0*/  LDG.E.64 R2, [R4.64] ;  /* 0x0000002404027981 */ /* 0x000162000c1e1b00 */
[----:B------:R-:W-:Y:S05]  /*24e0*/  BRA `(.L_x_6065) ;  /* 0x00000a1000007947 */ /* 0x000fea0003800000 */
.L_x_6073:
        /* <DEDUP_REMOVED lines=28> */
.L_x_6076:
        /* <DEDUP_REMOVED lines=15> */
.L_x_6075:
[----:B------:R-:W2:Y:S02]  /*27a0*/  LDG.E.U16 R0, [R4.64] ;  /* 0x0000002404007981 */ /* 0x000ea4000c1e1500 */
[----:B--2---:R-:W-:-:S05]  /*27b0*/  PRMT R0, RZ, 0x5410, R0 ;  /* 0x00005410ff007816 */ /* 0x004fca0000000000 */
[----:B------:R-:W-:-:S04]  /*27c0*/  FMUL.FTZ R0, R0, 1 ;  /* 0x3f80000000007820 */ /* 0x000fc80000410000 */
[----:B------:R0:W2:Y:S01]  /*27d0*/  F2F.F64.F32 R2, R0 ;  /* 0x0000000000027310 */ /* 0x0000a20000201800 */
[----:B------:R-:W-:Y:S05]  /*27e0*/  BRA `(.L_x_6065) ;  /* 0x0000071000007947 */ /* 0x000fea0003800000 */
.L_x_6072:
        /* <DEDUP_REMOVED lines=11> */
.L_x_6079:
        /* <DEDUP_REMOVED lines=21> */
.L_x_6083:
[----:B------:R-:W-:Y:S05]  /*29f0*/  BSYNC B1 ;  /* 0x0000000000017941 */ /* 0x000fea0003800000 */
.L_x_6082:
[----:B------:R-:W-:Y:S01]  /*2a00*/  LEA R3, R0, 0x3b800000, 0x17 ;  /* 0x3b80000000037811 */ /* 0x000fe200078eb8ff */
[----:B------:R-:W-:-:S05]  /*2a10*/  IMAD.SHL.U32 R0, R2, 0x100000, RZ ;  /* 0x0010000002007824 */ /* 0x000fca00078e00ff */
[----:B------:R-:W-:Y:S02]  /*2a20*/  LOP3.LUT R0, R3, R0, R4, 0xfe, !PT ;  /* 0x0000000003007212 */ /* 0x000fe400078efe04 */
.L_x_6081:
[----:B------:R-:W-:Y:S05]  /*2a30*/  BSYNC B0 ;  /* 0x0000000000007941 */ /* 0x000fea0003800000 */
.L_x_6080:
[----:B------:R-:W-:-:S04]  /*2a40*/  FMUL.FTZ R0, R0, 1 ;  /* 0x3f80000000007820 */ /* 0x000fc80000410000 */
[----:B------:R0:W2:Y:S01]  /*2a50*/  F2F.F64.F32 R2, R0 ;  /* 0x0000000000027310 */ /* 0x0000a20000201800 */
[----:B------:R-:W-:Y:S05]  /*2a60*/  BRA `(.L_x_6065) ;  /* 0x0000049000007947 */ /* 0x000fea0003800000 */
.L_x_6078:
        /* <DEDUP_REMOVED lines=21> */
.L_x_6087:
[----:B------:R-:W-:Y:S05]  /*2bc0*/  BSYNC B1 ;  /* 0x0000000000017941 */ /* 0x000fea0003800000 */
.L_x_6086:
[----:B------:R-:W-:Y:S01]  /*2bd0*/  LEA R3, R0, 0x37800000, 0x17 ;  /* 0x3780000000037811 */ /* 0x000fe200078eb8ff */
[----:B------:R-:W-:-:S05]  /*2be0*/  IMAD.SHL.U32 R0, R2, 0x200000, RZ ;  /* 0x0020000002007824 */ /* 0x000fca00078e00ff */
[----:B------:R-:W-:Y:S02]  /*2bf0*/  LOP3.LUT R0, R3, R0, R4, 0xfe, !PT ;  /* 0x0000000003007212 */ /* 0x000fe400078efe04 */
.L_x_6085:
[----:B------:R-:W-:Y:S05]  /*2c00*/  BSYNC B0 ;  /* 0x0000000000007941 */ /* 0x000fea0003800000 */
.L_x_6084:
[----:B------:R-:W-:-:S04]  /*2c10*/  FMUL.FTZ R0, R0, 1 ;  /* 0x3f80000000007820 */ /* 0x000fc80000410000 */
[----:B------:R0:W2:Y:S01]  /*2c20*/  F2F.F64.F32 R2, R0 ;  /* 0x0000000000027310 */ /* 0x0000a20000201800 */
[----:B------:R-:W-:Y:S05]  /*2c30*/  BRA `(.L_x_6065) ;  /* 0x000002c000007947 */ /* 0x000fea0003800000 */
.L_x_6077:
        /* <DEDUP_REMOVED lines=14> */
.L_x_6091:
[----:B------:R-:W-:Y:S05]  /*2d20*/  BSYNC B0 ;  /* 0x0000000000007941 */ /* 0x000fea0003800000 */
.L_x_6090:
[----:B------:R-:W-:-:S04]  /*2d30*/  FMUL.FTZ R0, R0, 1 ;  /* 0x3f80000000007820 */ /* 0x000fc80000410000 */
[----:B------:R0:W2:Y:S01]  /*2d40*/  F2F.F64.F32 R2, R0 ;  /* 0x0000000000027310 */ /* 0x0000a20000201800 */
[----:B------:R-:W-:Y:S05]  /*2d50*/  BRA `(.L_x_6065) ;  /* 0x000001a000007947 */ /* 0x000fea0003800000 */
.L_x_6064:
        /* <DEDUP_REMOVED lines=21> */
.L_x_6089:
[----:B------:R-:W2:Y:S02]  /*2eb0*/  LDG.E.64 R2, [R4.64] ;  /* 0x0000002404027981 */ /* 0x000ea4000c1e1b00 */
[----:B--2---:R-:W0:Y:S01]  /*2ec0*/  I2F.F64.U64 R2, R2 ;  /* 0x0000000200027312 */ /* 0x004e220000301800 */
[----:B------:R-:W-:Y:S05]  /*2ed0*/  BRA `(.L_x_6065) ;  /* 0x0000002000007947 */ /* 0x000fea0003800000 */
.L_x_6088:
[----:B------:R-:W2:Y:S02]  /*2ee0*/  LDG.E R2, [R4.64] ;  /* 0x0000002404027981 */ /* 0x000ea4000c1e1900 */
[----:B--2---:R-:W0:Y:S02]  /*2ef0*/  I2F.F64.U32 R2, R2 ;  /* 0x0000000200027312 */ /* 0x004e240000201800 */
.L_x_6065:
[----:B0-----:R-:W0:Y:S01]  /*2f00*/  LDC.U8 R4, c[0x0][0x3e1] ;  /* 0x0000f840ff047b82 */ /* 0x001e220000000000 */
[----:B--2--5:R-:W2:-:S06]  /*2f10*/  DSETP.NEU.AND P0, PT, R2, RZ, PT ;  /* 0x000000ff0200722a */ /* 0x024e8c0003f0d000 */
[----:B-12---:R-:W1:-:S06]  /*2f20*/  DSETP.NEU.XOR P0, PT, R18, RZ, P0 ;  /* 0x000000ff1200722a */ /* 0x006e4c000070d800 */
        /* <DEDUP_REMOVED lines=14> */
.L_x_6095:
[----:B------:R0:W-:Y:S01]  /*3010*/  STG.E.U8 [R16.64], R2 ;  /* 0x0000000210007986 */ /* 0x0001e2000c101124 */
[----:B------:R-:W-:Y:S05]  /*3020*/  BRA `(.L_x_6097) ;  /* 0x00000d5000007947 */ /* 0x000fea0003800000 */
.L_x_6094:
        /* <DEDUP_REMOVED lines=9> */
.L_x_6099:
[----:B------:R0:W-:Y:S01]  /*30c0*/  STG.E [R16.64], R2 ;  /* 0x0000000210007986 */ /* 0x0001e2000c101924 */
[----:B------:R-:W-:Y:S05]  /*30d0*/  BRA `(.L_x_6097) ;  /* 0x00000ca000007947 */ /* 0x000fea0003800000 */
.L_x_6098:
[----:B------:R0:W-:Y:S01]  /*30e0*/  STG.E.U16 [R16.64], R2 ;  /* 0x0000000210007986 */ /* 0x0001e2000c101524 */
[----:B------:R-:W-:Y:S05]  /*30f0*/  BRA `(.L_x_6097) ;  /* 0x00000c8000007947 */ /* 0x000fea0003800000 */
.L_x_6093:
        /* <DEDUP_REMOVED lines=9> */
.L_x_6101:
[----:B------:R-:W0:Y:S02]  /*3190*/  I2F.U32 R0, R2 ;  /* 0x0000000200007306 */ /* 0x000e240000201000 */
[----:B0-----:R-:W-:-:S05]  /*31a0*/  F2FP.PACK_AB R0, RZ, R0 ;  /* 0x00000000ff00723e */ /* 0x001fca00000000ff */
[----:B------:R0:W-:Y:S01]  /*31b0*/  STG.E.U16 [R16.64], R0 ;  /* 0x0000000010007986 */ /* 0x0001e2000c101524 */
[----:B------:R-:W-:Y:S05]  /*31c0*/  BRA `(.L_x_6097) ;  /* 0x00000bb000007947 */ /* 0x000fea0003800000 */
.L_x_6100:
        /* <DEDUP_REMOVED lines=10> */
.L_x_6103:
[----:B------:R-:W0:Y:S02]  /*3270*/  I2F.U32 R2, R2 ;  /* 0x0000000200027306 */ /* 0x000e240000201000 */
[----:B0-----:R-:W-:-:S04]  /*3280*/  F2FP.PACK_AB R3, RZ, R2 ;  /* 0x00000002ff03723e */ /* 0x001fc800000000ff */
[----:B------:R-:W-:-:S05]  /*3290*/  PRMT R3, R3, 0x5410, RZ ;  /* 0x0000541003037816 */ /* 0x000fca00000000ff */
[----:B------:R0:W-:Y:S01]  /*32a0*/  STG.E [R16.64], R3 ;  /* 0x0000000310007986 */ /* 0x0001e2000c101924 */
[----:B------:R-:W-:Y:S05]  /*32b0*/  BRA `(.L_x_6097) ;  /* 0x00000ac000007947 */ /* 0x000fea0003800000 */
.L_x_6102:
[----:B------:R-:W0:Y:S02]  /*32c0*/  I2F.F64.U32 R2, R2 ;  /* 0x0000000200027312 */ /* 0x000e240000201800 */
[----:B0-----:R0:W-:Y:S01]  /*32d0*/  STG.E.64 [R16.64], R2 ;  /* 0x0000000210007986 */ /* 0x0011e2000c101b24 */
[----:B------:R-:W-:Y:S05]  /*32e0*/  BRA `(.L_x_6097) ;  /* 0x00000a9000007947 */ /* 0x000fea0003800000 */
.L_x_6092:
        /* <DEDUP_REMOVED lines=10> */
.L_x_6106:
[----:B------:R-:W0:Y:S01]  /*3390*/  I2F.F64.U32 R4, R2 ;  /* 0x0000000200047312 */ /* 0x000e220000201800 */
[----:B------:R-:W-:-:S05]  /*33a0*/  CS2R R6, SRZ ;  /* 0x0000000000067805 */ /* 0x000fca000001ff00 */
[----:B0-----:R0:W-:Y:S01]  /*33b0*/  STG.E.128 [R16.64], R4 ;  /* 0x0000000410007986 */ /* 0x0011e2000c101d24 */
[----:B------:R-:W-:Y:S05]  /*33c0*/  BRA `(.L_x_6097) ;  /* 0x000009b000007947 */ /* 0x000fea0003800000 */
.L_x_6105:
        /* <DEDUP_REMOVED lines=21> */
.L_x_6110:
[----:B------:R-:W-:Y:S05]  /*3520*/  BSYNC B0 ;  /* 0x0000000000007941 */ /* 0x000fea0003800000 */
.L_x_6109:
[----:B------:R-:W-:-:S05]  /*3530*/  LOP3.LUT R3, R0, R3, RZ, 0xfc, !PT ;  /* 0x0000000300037212 */ /* 0x000fca00078efcff */
[----:B------:R0:W-:Y:S01]  /*3540*/  STG.E.U8 [R16.64], R3 ;  /* 0x0000000310007986 */ /* 0x0001e2000c101124 */
[----:B------:R-:W-:Y:S05]  /*3550*/  BRA `(.L_x_6097) ;  /* 0x0000082000007947 */ /* 0x000fea0003800000 */
.L_x_6108:
        /* <DEDUP_REMOVED lines=13> */
.L_x_6112:
[----:B------:R-:W-:Y:S01]  /*3630*/  IMAD.MOV.U32 R0, RZ, RZ, 0x7f ;  /* 0x0000007fff007424 */ /* 0x000fe200078e00ff */
[----:B------:R-:W-:-:S04]  /*3640*/  ISETP.GT.U32.AND P0, PT, R3, 0x7f800000, PT ;  /* 0x7f8000000300780c */ /* 0x000fc80003f04070 */
[----:B------:R-:W-:-:S04]  /*3650*/  SEL R0, R0, 0x7c, P0 ;  /* 0x0000007c00007807 */ /* 0x000fc80000000000 */
.L_x_6113:
[----:B------:R-:W-:Y:S05]  /*3660*/  BSYNC B0 ;  /* 0x0000000000007941 */ /* 0x000fea0003800000 */
.L_x_6111:
[----:B------:R-:W-:-:S04]  /*3670*/  LOP3.LUT R2, R5, 0x80000000, RZ, 0xc0, !PT ;  /* 0x8000000005027812 */ /* 0x000fc800078ec0ff */
[----:B------:R-:W-:-:S04]  /*3680*/  SHF.R.U32.HI R3, RZ, 0x18, R2 ;  /* 0x00000018ff037819 */ /* 0x000fc80000011602 */
[----:B------:R-:W-:-:S05]  /*3690*/  LOP3.LUT R3, R0, R3, RZ, 0xfc, !PT ;  /* 0x0000000300037212 */ /* 0x000fca00078efcff */
[----:B------:R0:W-:Y:S01]  /*36a0*/  STG.E.U8 [R16.64], R3 ;  /* 0x0000000310007986 */ /* 0x0001e2000c101124 */
[----:B------:R-:W-:Y:S05]  /*36b0*/  BRA `(.L_x_6097) ;  /* 0x000006c000007947 */ /* 0x000fea0003800000 */
.L_x_6107:
[----:B------:R-:W0:Y:S02]  /*36c0*/  I2F.U32 R0, R2 ;  /* 0x0000000200007306 */ /* 0x000e240000201000 */
[----:B0-----:R-:W-:-:S05]  /*36d0*/  F2FP.BF16.PACK_AB R0, RZ, R0 ;  /* 0x00000000ff00723e */ /* 0x001fca00000010ff */
[----:B------:R0:W-:Y:S01]  /*36e0*/  STG.E.U16 [R16.64], R0 ;  /* 0x0000000010007986 */ /* 0x0001e2000c101524 */
[----:B------:R-:W-:Y:S05]  /*36f0*/  BRA `(.L_x_6097) ;  /* 0x0000068000007947 */ /* 0x000fea0003800000 */
.L_x_6104:
        /* <DEDUP_REMOVED lines=10> */
.L_x_6116:
        /* <DEDUP_REMOVED lines=17> */
.L_x_6119:
[----:B------:R-:W-:-:S04]  /*38b0*/  LOP3.LUT R2, R5, 0x80000000, RZ, 0xc0, !PT ;  /* 0x8000000005027812 */ /* 0x000fc800078ec0ff */
[----:B------:R-:W-:-:S04]  /*38c0*/  SHF.R.U32.HI R3, RZ, 0x18, R2 ;  /* 0x00000018ff037819 */ /* 0x000fc80000011602 */
[----:B------:R-:W-:-:S04]  /*38d0*/  LOP3.LUT R0, R0, R3, RZ, 0xfc, !PT ;  /* 0x0000000300007212 */ /* 0x000fc800078efcff */
[----:B------:R-:W-:Y:S02]  /*38e0*/  PRMT R8, R0, 0x7610, R8 ;  /* 0x0000761000087816 */ /* 0x000fe40000000008 */
.L_x_6118:
[----:B------:R-:W-:Y:S05]  /*38f0*/  BSYNC B0 ;  /* 0x0000000000007941 */ /* 0x000fea0003800000 */
.L_x_6117:
[----:B------:R0:W-:Y:S01]  /*3900*/  STG.E.U8 [R16.64], R8 ;  /* 0x0000000810007986 */ /* 0x0001e2000c101124 */
[----:B------:R-:W-:Y:S05]  /*3910*/  BRA `(.L_x_6097) ;  /* 0x0000046000007947 */ /* 0x000fea0003800000 */
.L_x_6115:
        /* <DEDUP_REMOVED lines=17> */
.L_x_6122:
[----:B------:R-:W-:-:S04]  /*3a30*/  LOP3.LUT R2, R5, 0x80000000, RZ, 0xc0, !PT ;  /* 0x8000000005027812 */ /* 0x000fc800078ec0ff */
[----:B------:R-:W-:-:S04]  /*3a40*/  SHF.R.U32.HI R3, RZ, 0x18, R2 ;  /* 0x00000018ff037819 */ /* 0x000fc80000011602 */
[----:B------:R-:W-:-:S04]  /*3a50*/  LOP3.LUT R0, R0, R3, RZ, 0xfc, !PT ;  /* 0x0000000300007212 */ /* 0x000fc800078efcff */
[----:B------:R-:W-:Y:S02]  /*3a60*/  PRMT R8, R0, 0x7610, R8 ;  /* 0x0000761000087816 */ /* 0x000fe40000000008 */
.L_x_6121:
[----:B------:R-:W-:Y:S05]  /*3a70*/  BSYNC B0 ;  /* 0x0000000000007941 */ /* 0x000fea0003800000 */
.L_x_6120:
[----:B------:R0:W-:Y:S01]  /*3a80*/  STG.E.U8 [R16.64], R8 ;  /* 0x0000000810007986 */ /* 0x0001e2000c101124 */
[----:B------:R-:W-:Y:S05]  /*3a90*/  BRA `(.L_x_6097) ;  /* 0x000002e000007947 */ /* 0x000fea0003800000 */
.L_x_6114:
        /* <DEDUP_REMOVED lines=22> */
.L_x_6096:
        /* <DEDUP_REMOVED lines=20> */
.L_x_6124:
[----:B------:R-:W-:-:S05]  /*3d40*/  IMAD.MOV.U32 R3, RZ, RZ, RZ ;  /* 0x000000ffff037224 */ /* 0x000fca00078e00ff */
[----:B------:R0:W-:Y:S01]  /*3d50*/  STG.E.64 [R16.64], R2 ;  /* 0x0000000210007986 */ /* 0x0001e2000c101b24 */
[----:B------:R-:W-:Y:S05]  /*3d60*/  BRA `(.L_x_6097) ;  /* 0x0000001000007947 */ /* 0x000fea0003800000 */
.L_x_6123:
[----:B------:R0:W-:Y:S02]  /*3d70*/  STG.E [R16.64], R2 ;  /* 0x0000000210007986 */ /* 0x0001e4000c101924 */
.L_x_6097:
[----:B------:R-:W-:-:S05]  /*3d80*/  IMAD R22, R22, 0x200, R25 ;  /* 0x0000020016167824 */ /* 0x000fca00078e0219 */
[----:B------:R-:W-:Y:S02]  /*3d90*/  IADD3 R23, R22, 0x80, RZ ;  /* 0x0000008016177810 */ /* 0x000fe40007ffe0ff */
.L_x_6026:
[----:B------:R-:W-:Y:S05]  /*3da0*/  BSYNC B6 ;  /* 0x0000000000067941 */ /* 0x000fea0003800000 */
.L_x_6025:
        /* <DEDUP_REMOVED lines=258> */
.L_x_6127:
        /* <DEDUP_REMOVED lines=19> */
.L_x_6131:
[----:B------:R-:W2:Y:S02]  /*4f00*/  LDG.E.U8 R2, [R2.64] ;  /* 0x0000002402027981 */ /* 0x000ea4000c1e1100 */
[----:B--2---:R0:W1:Y:S01]  /*4f10*/  I2F.F64.U16 R18, R2 ;  /* 0x0000000200127312 */ /* 0x0040620000101800 */
[----:B------:R-:W-:Y:S05]  /*4f20*/  BRA `(.L_x_6133) ;  /* 0x00000df000007947 */ /* 0x000fea0003800000 */
.L_x_6130:
        /* <DEDUP_REMOVED lines=9> */
.L_x_6135:
[----:B------:R-:W2:Y:S02]  /*4fc0*/  LDG.E R2, [R2.64] ;  /* 0x0000002402027981 */ /* 0x000ea4000c1e1900 */
[----:B--2---:R0:W1:Y:S01]  /*4fd0*/  I2F.F64 R18, R2 ;  /* 0x0000000200127312 */ /* 0x0040620000201c00 */
[----:B------:R-:W-:Y:S05]  /*4fe0*/  BRA `(.L_x_6133) ;  /* 0x00000d3000007947 */ /* 0x000fea0003800000 */
.L_x_6134:
[----:B------:R-:W2:Y:S02]  /*4ff0*/  LDG.E.U16 R2, [R2.64] ;  /* 0x0000002402027981 */ /* 0x000ea4000c1e1500 */
[----:B--2---:R0:W1:Y:S01]  /*5000*/  I2F.F64.S16 R18, R2 ;  /* 0x0000000200127312 */ /* 0x0040620000101c00 */
[----:B------:R-:W-:Y:S05]  /*5010*/  BRA `(.L_x_6133) ;  /* 0x00000d0000007947 */ /* 0x000fea0003800000 */
.L_x_6129:
        /* <DEDUP_REMOVED lines=10> */
.L_x_6137:
[----:B------:R-:W2:Y:S02]  /*50c0*/  LDG.E.U16 R0, [R2.64] ;  /* 0x0000002402007981 */ /* 0x000ea4000c1e1500 */
[----:B--2---:R-:W-:-:S05]  /*50d0*/  HADD2.F32 R0, -RZ, R0.H0_H0 ;  /* 0x20000000ff007230 */ /* 0x004fca0000004100 */
[----:B------:R-:W-:-:S04]  /*50e0*/  FMUL.FTZ R0, R0, 1 ;  /* 0x3f80000000007820 */ /* 0x000fc80000410000 */
[----:B------:R0:W1:Y:S01]  /*50f0*/  F2F.F64.F32 R18, R0 ;  /* 0x0000000000127310 */ /* 0x0000620000201800 */
[----:B------:R-:W-:Y:S05]  /*5100*/  BRA `(.L_x_6133) ;  /* 0x00000c1000007947 */ /* 0x000fea0003800000 */
.L_x_6136:
        /* <DEDUP_REMOVED lines=10> */
.L_x_6139:
[----:B------:R-:W2:Y:S02]  /*51b0*/  LDG.E.U16 R2, [R2.64] ;  /* 0x0000002402027981 */ /* 0x000ea4000c1e1500 */
[----:B--2---:R-:W-:-:S05]  /*51c0*/  HADD2.F32 R0, -RZ, R2.H0_H0 ;  /* 0x20000002ff007230 */ /* 0x004fca0000004100 */
[----:B------:R-:W-:-:S04]  /*51d0*/  FMUL.FTZ R0, R0, 1 ;  /* 0x3f80000000007820 */ /* 0x000fc80000410000 */
[----:B------:R0:W1:Y:S01]  /*51e0*/  F2F.F64.F32 R18, R0 ;  /* 0x0000000000127310 */ /* 0x0000620000201800 */
[----:B------:R-:W-:Y:S05]  /*51f0*/  BRA `(.L_x_6133) ;  /* 0x00000b2000007947 */ /* 0x000fea0003800000 */
.L_x_6138:
[----:B------:R0:W5:Y:S01]  /*5200*/  LDG.E.64 R18, [R2.64] ;  /* 0x0000002402127981 */ /* 0x000162000c1e1b00 */
[----:B------:R-:W-:Y:S05]  /*5210*/  BRA `(.L_x_6133) ;  /* 0x00000b0000007947 */ /* 0x000fea0003800000 */
.L_x_6128:
        /* <DEDUP_REMOVED lines=13> */
.L_x_6142:
[----:B------:R0:W5:Y:S01]  /*52f0*/  LDG.E.64 R18, [R2.64] ;  /* 0x0000002402127981 */ /* 0x000162000c1e1b00 */
[----:B------:R-:W-:Y:S05]  /*5300*/  BRA `(.L_x_6133) ;  /* 0x00000a1000007947 */ /* 0x000fea0003800000 */
.L_x_6141:
        /* <DEDUP_REMOVED lines=28> */
.L_x_6144:
        /* <DEDUP_REMOVED lines=15> */
.L_x_6143:
[----:B------:R-:W2:Y:S02]  /*55c0*/  LDG.E.U16 R0, [R2.64] ;  /* 0x0000002402007981 */ /* 0x000ea4000c1e1500 */
[----:B--2---:R-:W-:-:S05]  /*55d0*/  PRMT R0, RZ, 0x5410, R0 ;  /* 0x00005410ff007816 */ /* 0x004fca0000000000 */
[----:B------:R-:W-:-:S04]  /*55e0*/  FMUL.FTZ R0, R0, 1 ;  /* 0x3f80000000007820 */ /* 0x000fc80000410000 */
[----:B------:R0:W1:Y:S01]  /*55f0*/  F2F.F64.F32 R18, R0 ;  /* 0x0000000000127310 */ /* 0x0000620000201800 */
[----:B------:R-:W-:Y:S05]  /*5600*/  BRA `(.L_x_6133) ;  /* 0x0000071000007947 */ /* 0x000fea0003800000 */
.L_x_6140:
        /* <DEDUP_REMOVED lines=11> */
.L_x_6147:
        /* <DEDUP_REMOVED lines=21> */
.L_x_6151:
[----:B------:R-:W-:Y:S05]  /*5810*/  BSYNC B1 ;  /* 0x0000000000017941 */ /* 0x000fea0003800000 */
.L_x_6150:
[----:B------:R-:W-:Y:S01]  /*5820*/  LEA R3, R0, 0x3b800000, 0x17 ;  /* 0x3b80000000037811 */ /* 0x000fe200078eb8ff */
[----:B------:R-:W-:-:S05]  /*5830*/  IMAD.SHL.U32 R0, R2, 0x100000, RZ ;  /* 0x0010000002007824 */ /* 0x000fca00078e00ff */
[----:B------:R-:W-:Y:S02]  /*5840*/  LOP3.LUT R0, R3, R0, R4, 0xfe, !PT ;  /* 0x0000000003007212 */ /* 0x000fe400078efe04 */
.L_x_6149:
[----:B------:R-:W-:Y:S05]  /*5850*/  BSYNC B0 ;  /* 0x0000000000007941 */ /* 0x000fea0003800000 */
.L_x_6148:
[----:B------:R-:W-:-:S04]  /*5860*/  FMUL.FTZ R0, R0, 1 ;  /* 0x3f80000000007820 */ /* 0x000fc80000410000 */
[----:B------:R0:W1:Y:S01]  /*5870*/  F2F.F64.F32 R18, R0 ;  /* 0x0000000000127310 */ /* 0x0000620000201800 */
[----:B------:R-:W-:Y:S05]  /*5880*/  BRA `(.L_x_6133) ;  /* 0x0000049000007947 */ /* 0x000fea0003800000 */
.L_x_6146:
        /* <DEDUP_REMOVED lines=21> */
.L_x_6155:
[----:B------:R-:W-:Y:S05]  /*59e0*/  BSYNC B1 ;  /* 0x0000000000017941 */ /* 0x000fea0003800000 */
.L_x_6154:
[----:B------:R-:W-:Y:S01]  /*59f0*/  LEA R3, R0, 0x37800000, 0x17 ;  /* 0x3780000000037811 */ /* 0x000fe200078eb8ff */
[----:B------:R-:W-:-:S05]  /*5a00*/  IMAD.SHL.U32 R0, R2, 0x200000, RZ ;  /* 0x0020000002007824 */ /* 0x000fca00078e00ff */
[----:B------:R-:W-:Y:S02]  /*5a10*/  LOP3.LUT R0, R3, R0, R4, 0xfe, !PT ;  /* 0x0000000003007212 */ /* 0x000fe400078efe04 */
.L_x_6153:
[----:B------:R-:W-:Y:S05]  /*5a20*/  BSYNC B0 ;  /* 0x0000000000007941 */ /* 0x000fea0003800000 */
.L_x_6152:
[----:B------:R-:W-:-:S04]  /*5a30*/  FMUL.FTZ R0, R0, 1 ;  /* 0x3f80000000007820 */ /* 0x000fc80000410000 */
[----:B------:R0:W1:Y:S01]  /*5a40*/  F2F.F64.F32 R18, R0 ;  /* 0x0000000000127310 */ /* 0x0000620000201800 */
[----:B------:R-:W-:Y:S05]  /*5a50*/  BRA `(.L_x_6133) ;  /* 0x000002c000007947 */ /* 0x000fea0003800000 */
.L_x_6145:
        /* <DEDUP_REMOVED lines=14> */
.L_x_6159:
[----:B------:R-:W-:Y:S05]  /*5b40*/  BSYNC B0 ;  /* 0x0000000000007941 */ /* 0x000fea0003800000 */
.L_x_6158:
[----:B------:R-:W-:-:S04]  /*5b50*/  FMUL.FTZ R0, R0, 1 ;  /* 0x3f80000000007820 */ /* 0x000fc80000410000 */
[----:B------:R0:W1:Y:S01]  /*5b60*/  F2F.F64.F32 R18, R0 ;  /* 0x0000000000127310 */ /* 0x0000620000201800 */
[----:B------:R-:W-:Y:S05]  /*5b70*/  BRA `(.L_x_6133) ;  /* 0x000001a000007947 */ /* 0x000fea0003800000 */
.L_x_6132:
        /* <DEDUP_REMOVED lines=21> */
.L_x_6157:
[----:B------:R-:W2:Y:S02]  /*5cd0*/  LDG.E.64 R18, [R2.64] ;  /* 0x0000002402127981 */ /* 0x000ea4000c1e1b00 */
[----:B--2---:R-:W0:Y:S01]  /*5ce0*/  I2F.F64.U64 R18, R18 ;  /* 0x0000001200127312 */ /* 0x004e220000301800 */
[----:B------:R-:W-:Y:S05]  /*5cf0*/  BRA `(.L_x_6133) ;  /* 0x0000002000007947 */ /* 0x000fea0003800000 */
.L_x_6156:
[----:B------:R-:W2:Y:S02]  /*5d00*/  LDG.E R2, [R2.64] ;  /* 0x0000002402027981 */ /* 0x000ea4000c1e1900 */
[----:B--2---:R0:W1:Y:S02]  /*5d10*/  I2F.F64.U32 R18, R2 ;  /* 0x0000000200127312 */ /* 0x0040640000201800 */
.L_x_6133:
        /* <DEDUP_REMOVED lines=17> */
.L_x_6163:
[----:B------:R-:W2:Y:S02]  /*5e30*/  LDG.E.U8 R2, [R4.64] ;  /* 0x0000002404027981 */ /* 0x000ea4000c1e1100 */
[----:B--2---:R-:W0:Y:S01]  /*5e40*/  I2F.F64.U16 R2, R2 ;  /* 0x0000000200027312 */ /* 0x004e220000101800 */
[----:B------:R-:W-:Y:S05]  /*5e50*/  BRA `(.L_x_6165) ;  /* 0x00000df000007947 */ /* 0x000fea0003800000 */
.L_x_6162:
        /* <DEDUP_REMOVED lines=9> */
.L_x_6167:
[----:B------:R-:W2:Y:S02]  /*5ef0*/  LDG.E R2, [R4.64] ;  /* 0x0000002404027981 */ /* 0x000ea4000c1e1900 */
[----:B--2---:R-:W0:Y:S01]  /*5f00*/  I2F.F64 R2, R2 ;  /* 0x0000000200027312 */ /* 0x004e220000201c00 */
[----:B------:R-:W-:Y:S05]  /*5f10*/  BRA `(.L_x_6165) ;  /* 0x00000d3000007947 */ /* 0x000fea0003800000 */
.L_x_6166:
[----:B------:R-:W2:Y:S02]  /*5f20*/  LDG.E.U16 R2, [R4.64] ;  /* 0x0000002404027981 */ /* 0x000ea4000c1e1500 */
[----:B--2---:R-:W0:Y:S01]  /*5f30*/  I2F.F64.S16 R2, R2 ;  /* 0x0000000200027312 */ /* 0x004e220000101c00 */
[----:B------:R-:W-:Y:S05]  /*5f40*/  BRA `(.L_x_6165) ;  /* 0x00000d0000007947 */ /* 0x000fea0003800000 */
.L_x_6161:
        /* <DEDUP_REMOVED lines=10> */
.L_x_6169:
[----:B------:R-:W2:Y:S02]  /*5ff0*/  LDG.E.U16 R0, [R4.64] ;  /* 0x0000002404007981 */ /* 0x000ea4000c1e1500 */
[----:B--2---:R-:W-:-:S05]  /*6000*/  HADD2.F32 R0, -RZ, R0.H0_H0 ;  /* 0x20000000ff007230 */ /* 0x004fca0000004100 */
[----:B------:R-:W-:-:S04]  /*6010*/  FMUL.FTZ R0, R0, 1 ;  /* 0x3f80000000007820 */ /* 0x000fc80000410000 */
[----:B------:R0:W2:Y:S01]  /*6020*/  F2F.F64.F32 R2, R0 ;  /* 0x0000000000027310 */ /* 0x0000a20000201800 */
[----:B------:R-:W-:Y:S05]  /*6030*/  BRA `(.L_x_6165) ;  /* 0x00000c1000007947 */ /* 0x000fea0003800000 */
.L_x_6168:
        /* <DEDUP_REMOVED lines=10> */
.L_x_6171:
[----:B------:R-:W2:Y:S02]  /*60e0*/  LDG.E.U16 R4, [R4.64] ;  /* 0x0000002404047981 */ /* 0x000ea4000c1e1500 */
[----:B--2---:R-:W-:-:S05]  /*60f0*/  HADD2.F32 R0, -RZ, R4.H0_H0 ;  /* 0x20000004ff007230 */ /* 0x004fca0000004100 */
[----:B------:R-:W-:-:S04]  /*6100*/  FMUL.FTZ R0, R0, 1 ;  /* 0x3f80000000007820 */ /* 0x000fc80000410000 */
[----:B------:R0:W2:Y:S01]  /*6110*/  F2F.F64.F32 R2, R0 ;  /* 0x0000000000027310 */ /* 0x0000a20000201800 */
[----:B------:R-:W-:Y:S05]  /*6120*/  BRA `(.L_x_6165) ;  /* 0x00000b2000007947 */ /* 0x000fea0003800000 */
.L_x_6170:
[----:B------:R0:W5:Y:S01]  /*6130*/  LDG.E.64 R2, [R4.64] ;  /* 0x0000002404027981 */ /* 0x000162000c1e1b00 */
[----:B------:R-:W-:Y:S05]  /*6140*/  BRA `(.L_x_6165) ;  /* 0x00000b0000007947 */ /* 0x000fea0003800000 */
.L_x_6160:
        /* <DEDUP_REMOVED lines=13> */
.L_x_6174:
[----:B------:R0:W5:Y:S01]  /*6220*/  LDG.E.64 R2, [R4.64] ;  /* 0x0000002404027981 */ /* 0x000162000c1e1b00 */
[----:B------:R-:W-:Y:S05]  /*6230*/  BRA `(.L_x_6165) ;  /* 0x00000a1000007947 */ /* 0x000fea0003800000 */
.L_x_6173:
        /* <DEDUP_REMOVED lines=28> */
.L_x_6176:
        /* <DEDUP_REMOVED lines=15> */
.L_x_6175:
[----:B------:R-:W2:Y:S02]  /*64f0*/  LDG.E.U16 R0, [R4.64] ;  /* 0x0000002404007981 */ /* 0x000ea4000c1e1500 */
[----:B--2---:R-:W-:-:S05]  /*6500*/  PRMT R0, RZ, 0x5410, R0 ;  /* 0x00005410ff007816 */ /* 0x004fca0000000000 */
[----:B------:R-:W-:-:S04]  /*6510*/  FMUL.FTZ R0, R0, 1 ;  /* 0x3f80000000007820 */ /* 0x000fc80000410000 */
[----:B------:R0:W2:Y:S01]  /*6520*/  F2F.F64.F32 R2, R0 ;  /* 0x0000000000027310 */ /* 0x0000a20000201800 */
[----:B------:R-:W-:Y:S05]  /*6530*/  BRA `(.L_x_6165) ;  /* 0x0000071000007947 */ /* 0x000fea0003800000 */
.L_x_6172:
        /* <DEDUP_REMOVED lines=11> */
.L_x_6179:
        /* <DEDUP_REMOVED lines=21> */
.L_x_6183:
[----:B------:R-:W-:Y:S05]  /*6740*/  BSYNC B1 ;  /* 0x0000000000017941 */ /* 0x000fea0003800000 */
.L_x_6182:
[----:B------:R-:W-:Y:S01]  /*6750*/  LEA R3, R0, 0x3b800000, 0x17 ;  /* 0x3b80000000037811 */ /* 0x000fe200078eb8ff */
[----:B------:R-:W-:-:S05]  /*6760*/  IMAD.SHL.U32 R0, R2, 0x100000, RZ ;  /* 0x0010000002007824 */ /* 0x000fca00078e00ff */
[----:B------:R-:W-:Y:S02]  /*6770*/  LOP3.LUT R0, R3, R0, R4, 0xfe, !PT ;  /* 0x0000000003007212 */ /* 0x000fe400078efe04 */
.L_x_6181:
[----:B------:R-:W-:Y:S05]  /*6780*/  BSYNC B0 ;  /* 0x0000000000007941 */ /* 0x000fea0003800000 */
.L_x_6180:
[----:B------:R-:W-:-:S04]  /*6790*/  FMUL.FTZ R0, R0, 1 ;  /* 0x3f80000000007820 */ /* 0x000fc80000410000 */
[----:B------:R0:W2:Y:S01]  /*67a0*/  F2F.F64.F32 R2, R0 ;  /* 0x0000000000027310 */ /* 0x0000a20000201800 */
[----:B------:R-:W-:Y:S05]  /*67b0*/  BRA `(.L_x_6165) ;  /* 0x0000049000007947 */ /* 0x000fea0003800000 */
.L_x_6178:
        /* <DEDUP_REMOVED lines=21> */
.L_x_6187:
[----:B------:R-:W-:Y:S05]  /*6910*/  BSYNC B1 ;  /* 0x0000000000017941 */ /* 0x000fea0003800000 */
.L_x_6186:
[----:B------:R-:W-:Y:S01]  /*6920*/  LEA R3, R0, 0x37800000, 0x17 ;  /* 0x3780000000037811 */ /* 0x000fe200078eb8ff */
[----:B------:R-:W-:-:S05]  /*6930*/  IMAD.SHL.U32 R0, R2, 0x200000, RZ ;  /* 0x0020000002007824 */ /* 0x000fca00078e00ff */
[----:B------:R-:W-:Y:S02]  /*6940*/  LOP3.LUT R0, R3, R0, R4, 0xfe, !PT ;  /* 0x0000000003007212 */ /* 0x000fe400078efe04 */
.L_x_6185:
[----:B------:R-:W-:Y:S05]  /*6950*/  BSYNC B0 ;  /* 0x0000000000007941 */ /* 0x000fea0003800000 */
.L_x_6184:
[----:B------:R-:W-:-:S04]  /*6960*/  FMUL.FTZ R0, R0, 1 ;  /* 0x3f80000000007820 */ /* 0x000fc80000410000 */
[----:B------:R0:W2:Y:S01]  /*6970*/  F2F.F64.F32 R2, R0 ;  /* 0x0000000000027310 */ /* 0x0000a20000201800 */
[----:B------:R-:W-:Y:S05]  /*6980*/  BRA `(.L_x_6165) ;  /* 0x000002c000007947 */ /* 0x000fea0003800000 */
.L_x_6177:
        /* <DEDUP_REMOVED lines=14> */
.L_x_6191:
[----:B------:R-:W-:Y:S05]  /*6a70*/  BSYNC B0 ;  /* 0x0000000000007941 */ /* 0x000fea0003800000 */
.L_x_6190:
[----:B------:R-:W-:-:S04]  /*6a80*/  FMUL.FTZ R0, R0, 1 ;  /* 0x3f80000000007820 */ /* 0x000fc80000410000 */
[----:B------:R0:W2:Y:S01]  /*6a90*/  F2F.F64.F32 R2, R0 ;  /* 0x0000000000027310 */ /* 0x0000a20000201800 */
[----:B------:R-:W-:Y:S05]  /*6aa0*/  BRA `(.L_x_6165) ;  /* 0x000001a000007947 */ /* 0x000fea0003800000 */
.L_x_6164:
        /* <DEDUP_REMOVED lines=21> */
.L_x_6189:
[----:B------:R-:W2:Y:S02]  /*6c00*/  LDG.E.64 R2, [R4.64] ;  /* 0x0000002404027981 */ /* 0x000ea4000c1e1b00 */
[----:B--2---:R-:W0:Y:S01]  /*6c10*/  I2F.F64.U64 R2, R2 ;  /* 0x0000000200027312 */ /* 0x004e220000301800 */
[----:B------:R-:W-:Y:S05]  /*6c20*/  BRA `(.L_x_6165) ;  /* 0x0000002000007947 */ /* 0x000fea0003800000 */
.L_x_6188:
[----:B------:R-:W2:Y:S02]  /*6c30*/  LDG.E R2, [R4.64] ;  /* 0x0000002404027981 */ /* 0x000ea4000c1e1900 */
[----:B--2---:R-:W0:Y:S02]  /*6c40*/  I2F.F64.U32 R2, R2 ;  /* 0x0000000200027312 */ /* 0x004e240000201800 */
.L_x_6165:
        /* <DEDUP_REMOVED lines=17> */
.L_x_6195:
[----:B------:R0:W-:Y:S01]  /*6d60*/  STG.E.U8 [R16.64], R2 ;  /* 0x0000000210007986 */ /* 0x0001e2000c101124 */
[----:B------:R-:W-:Y:S05]  /*6d70*/  BRA `(.L_x_6197) ;  /* 0x00000d5000007947 */ /* 0x000fea0003800000 */
.L_x_6194:
        /* <DEDUP_REMOVED lines=9> */
.L_x_6199:
[----:B------:R0:W-:Y:S01]  /*6e10*/  STG.E [R16.64], R2 ;  /* 0x0000000210007986 */ /* 0x0001e2000c101924 */
[----:B------:R-:W-:Y:S05]  /*6e20*/  BRA `(.L_x_6197) ;  /* 0x00000ca000007947 */ /* 0x000fea0003800000 */
.L_x_6198:
[----:B------:R0:W-:Y:S01]  /*6e30*/  STG.E.U16 [R16.64], R2 ;  /* 0x0000000210007986 */ /* 0x0001e2000c101524 */
[----:B------:R-:W-:Y:S05]  /*6e40*/  BRA `(.L_x_6197) ;  /* 0x00000c8000007947 */ /* 0x000fea0003800000 */
.L_x_6193:
        /* <DEDUP_REMOVED lines=9> */
.L_x_6201:
[----:B------:R-:W0:Y:S02]  /*6ee0*/  I2F.U32 R0, R2 ;  /* 0x0000000200007306 */ /* 0x000e240000201000 */
[----:B0-----:R-:W-:-:S05]  /*6ef0*/  F2FP.PACK_AB R0, RZ, R0 ;  /* 0x00000000ff00723e */ /* 0x001fca00000000ff */
[----:B------:R0:W-:Y:S01]  /*6f00*/  STG.E.U16 [R16.64], R0 ;  /* 0x0000000010007986 */ /* 0x0001e2000c101524 */
[----:B------:R-:W-:Y:S05]  /*6f10*/  BRA `(.L_x_6197) ;  /* 0x00000bb000007947 */ /* 0x000fea0003800000 */
.L_x_6200:
        /* <DEDUP_REMOVED lines=10> */
.L_x_6203:
[----:B------:R-:W0:Y:S02]  /*6fc0*/  I2F.U32 R2, R2 ;  /* 0x0000000200027306 */ /* 0x000e240000201000 */
[----:B0-----:R-:W-:-:S04]  /*6fd0*/  F2FP.PACK_AB R3, RZ, R2 ;  /* 0x00000002ff03723e */ /* 0x001fc800000000ff */
[----:B------:R-:W-:-:S05]  /*6fe0*/  PRMT R3, R3, 0x5410, RZ ;  /* 0x0000541003037816 */ /* 0x000fca00000000ff */
[----:B------:R0:W-:Y:S01]  /*6ff0*/  STG.E [R16.64], R3 ;  /* 0x0000000310007986 */ /* 0x0001e2000c101924 */
[----:B------:R-:W-:Y:S05]  /*7000*/  BRA `(.L_x_6197) ;  /* 0x00000ac000007947 */ /* 0x000fea0003800000 */
.L_x_6202:
[----:B------:R-:W0:Y:S02]  /*7010*/  I2F.F64.U32 R2, R2 ;  /* 0x0000000200027312 */ /* 0x000e240000201800 */
[----:B0-----:R0:W-:Y:S01]  /*7020*/  STG.E.64 [R16.64], R2 ;  /* 0x0000000210007986 */ /* 0x0011e2000c101b24 */
[----:B------:R-:W-:Y:S05]  /*7030*/  BRA `(.L_x_6197) ;  /* 0x00000a9000007947 */ /* 0x000fea0003800000 */
.L_x_6192:
        /* <DEDUP_REMOVED lines=10> */
.L_x_6206:
[----:B------:R-:W0:Y:S01]  /*70e0*/  I2F.F64.U32 R4, R2 ;  /* 0x0000000200047312 */ /* 0x000e220000201800 */
[----:B------:R-:W-:-:S05]  /*70f0*/  CS2R R6, SRZ ;  /* 0x0000000000067805 */ /* 0x000fca000001ff00 */
[----:B0-----:R0:W-:Y:S01]  /*7100*/  STG.E.128 [R16.64], R4 ;  /* 0x0000000410007986 */ /* 0x0011e2000c101d24 */
[----:B------:R-:W-:Y:S05]  /*7110*/  BRA `(.L_x_6197) ;  /* 0x000009b000007947 */ /* 0x000fea0003800000 */
.L_x_6205:
        /* <DEDUP_REMOVED lines=21> */
.L_x_6210:
[----:B------:R-:W-:Y:S05]  /*7270*/  BSYNC B0 ;  /* 0x0000000000007941 */ /* 0x000fea0003800000 */
.L_x_6209:
[----:B------:R-:W-:-:S05]  /*7280*/  LOP3.LUT R3, R0, R3, RZ, 0xfc, !PT ;  /* 0x0000000300037212 */ /* 0x000fca00078efcff */
[----:B------:R0:W-:Y:S01]  /*7290*/  STG.E.U8 [R16.64], R3 ;  /* 0x0000000310007986 */ /* 0x0001e2000c101124 */
[----:B------:R-:W-:Y:S05]  /*72a0*/  BRA `(.L_x_6197) ;  /* 0x0000082000007947 */ /* 0x000fea0003800000 */
.L_x_6208:
        /* <DEDUP_REMOVED lines=13> */
.L_x_6212:
[----:B------:R-:W-:Y:S01]  /*7380*/  IMAD.MOV.U32 R0, RZ, RZ, 0x7f ;  /* 0x0000007fff007424 */ /* 0x000fe200078e00ff */
[----:B------:R-:W-:-:S04]  /*7390*/  ISETP.GT.U32.AND P0, PT, R3, 0x7f800000, PT ;  /* 0x7f8000000300780c */ /* 0x000fc80003f04070 */
[----:B------:R-:W-:-:S04]  /*73a0*/  SEL R0, R0, 0x7c, P0 ;  /* 0x0000007c00007807 */ /* 0x000fc80000000000 */
.L_x_6213:
[----:B------:R-:W-:Y:S05]  /*73b0*/  BSYNC B0 ;  /* 0x0000000000007941 */ /* 0x000fea0003800000 */
.L_x_6211:
[----:B------:R-:W-:-:S04]  /*73c0*/  LOP3.LUT R2, R5, 0x80000000, RZ, 0xc0, !PT ;  /* 0x8000000005027812 */ /* 0x000fc800078ec0ff */
[----:B------:R-:W-:-:S04]  /*73d0*/  SHF.R.U32.HI R3, RZ, 0x18, R2 ;  /* 0x00000018ff037819 */ /* 0x000fc80000011602 */
[----:B------:R-:W-:-:S05]  /*73e0*/  LOP3.LUT R3, R0, R3, RZ, 0xfc, !PT ;  /* 0x0000000300037212 */ /* 0x000fca00078efcff */
[----:B------:R0:W-:Y:S01]  /*73f0*/  STG.E.U8 [R16.64], R3 ;  /* 0x0000000310007986 */ /* 0x0001e2000c101124 */
[----:B------:R-:W-:Y:S05]  /*7400*/  BRA `(.L_x_6197) ;  /* 0x000006c000007947 */ /* 0x000fea0003800000 */
.L_x_6207:
[----:B------:R-:W0:Y:S02]  /*7410*/  I2F.U32 R0, R2 ;  /* 0x0000000200007306 */ /* 0x000e240000201000 */
[----:B0-----:R-:W-:-:S05]  /*7420*/  F2FP.BF16.PACK_AB R0, RZ, R0 ;  /* 0x00000000ff00723e */ /* 0x001fca00000010ff */
[----:B------:R0:W-:Y:S01]  /*7430*/  STG.E.U16 [R16.64], R0 ;  /* 0x0000000010007986 */ /* 0x0001e2000c101524 */
[----:B------:R-:W-:Y:S05]  /*7440*/  BRA `(.L_x_6197) ;  /* 0x0000068000007947 */ /* 0x000fea0003800000 */
.L_x_6204:
        /* <DEDUP_REMOVED lines=10> */
.L_x_6216:
        /* <DEDUP_REMOVED lines=17> */
.L_x_6219:
[----:B------:R-:W-:-:S04]  /*7600*/  LOP3.LUT R2, R5, 0x80000000, RZ, 0xc0, !PT ;  /* 0x8000000005027812 */ /* 0x000fc800078ec0ff */
[----:B------:R-:W-:-:S04]  /*7610*/  SHF.R.U32.HI R3, RZ, 0x18, R2 ;  /* 0x00000018ff037819 */ /* 0x000fc80000011602 */
[----:B------:R-:W-:-:S04]  /*7620*/  LOP3.LUT R0, R0, R3, RZ, 0xfc, !PT ;  /* 0x0000000300007212 */ /* 0x000fc800078efcff */
[----:B------:R-:W-:Y:S02]  /*7630*/  PRMT R8, R0, 0x7610, R8 ;  /* 0x0000761000087816 */ /* 0x000fe40000000008 */
.L_x_6218:
[----:B------:R-:W-:Y:S05]  /*7640*/  BSYNC B0 ;  /* 0x0000000000007941 */ /* 0x000fea0003800000 */
.L_x_6217:
[----:B------:R0:W-:Y:S01]  /*7650*/  STG.E.U8 [R16.64], R8 ;  /* 0x0000000810007986 */ /* 0x0001e2000c101124 */
[----:B------:R-:W-:Y:S05]  /*7660*/  BRA `(.L_x_6197) ;  /* 0x0000046000007947 */ /* 0x000fea0003800000 */
.L_x_6215:
        /* <DEDUP_REMOVED lines=17> */
.L_x_6222:
[----:B------:R-:W-:-:S04]  /*7780*/  LOP3.LUT R2, R5, 0x80000000, RZ, 0xc0, !PT ;  /* 0x8000000005027812 */ /* 0x000fc800078ec0ff */
[----:B------:R-:W-:-:S04]  /*7790*/  SHF.R.U32.HI R3, RZ, 0x18, R2 ;  /* 0x00000018ff037819 */ /* 0x000fc80000011602 */
[----:B------:R-:W-:-:S04]  /*77a0*/  LOP3.LUT R0, R0, R3, RZ, 0xfc, !PT ;  /* 0x0000000300007212 */ /* 0x000fc800078efcff */
[----:B------:R-:W-:Y:S02]  /*77b0*/  PRMT R8, R0, 0x7610, R8 ;  /* 0x0000761000087816 */ /* 0x000fe40000000008 */
.L_x_6221:
[----:B------:R-:W-:Y:S05]  /*77c0*/  BSYNC B0 ;  /* 0x0000000000007941 */ /* 0x000fea0003800000 */
.L_x_6220:
[----:B------:R0:W-:Y:S01]  /*77d0*/  STG.E.U8 [R16.64], R8 ;  /* 0x0000000810007986 */ /* 0x0001e2000c101124 */
[----:B------:R-:W-:Y:S05]  /*77e0*/  BRA `(.L_x_6197) ;  /* 0x000002e000007947 */ /* 0x000fea0003800000 */
.L_x_6214:
        /* <DEDUP_REMOVED lines=22> */
.L_x_6196:
        /* <DEDUP_REMOVED lines=20> */
.L_x_6224:
[----:B------:R-:W-:-:S05]  /*7a90*/  IMAD.MOV.U32 R3, RZ, RZ, RZ ;  /* 0x000000ffff037224 */ /* 0x000fca00078e00ff */
[----:B------:R0:W-:Y:S01]  /*7aa0*/  STG.E.64 [R16.64], R2 ;  /* 0x0000000210007986 */ /* 0x0001e2000c101b24 */
[----:B------:R-:W-:Y:S05]  /*7ab0*/  BRA `(.L_x_6197) ;  /* 0x0000001000007947 */ /* 0x000fea0003800000 */
.L_x_6223:
[----:B------:R0:W-:Y:S02]  /*7ac0*/  STG.E [R16.64], R2 ;  /* 0x0000000210007986 */ /* 0x0001e4000c101924 */
.L_x_6197:
        /* <DEDUP_REMOVED lines=258> */
.L_x_6225:
        /* <DEDUP_REMOVED lines=19> */
.L_x_6229:
[----:B------:R-:W2:Y:S02]  /*8c20*/  LDG.E.U8 R2, [R2.64] ;  /* 0x0000002402027981 */ /* 0x000ea4000c1e1100 */
[----:B--2---:R0:W1:Y:S01]  /*8c30*/  I2F.F64.U16 R18, R2 ;  /* 0x0000000200127312 */ /* 0x0040620000101800 */
[----:B------:R-:W-:Y:S05]  /*8c40*/  BRA `(.L_x_6231) ;  /* 0x00000df000007947 */ /* 0x000fea0003800000 */
.L_x_6228:
        /* <DEDUP_REMOVED lines=9> */
.L_x_6233:
[----:B------:R-:W2:Y:S02]  /*8ce0*/  LDG.E R2, [R2.64] ;  /* 0x0000002402027981 */ /* 0x000ea4000c1e1900 */
[----:B--2---:R0:W1:Y:S01]  /*8cf0*/  I2F.F64 R18, R2 ;  /* 0x0000000200127312 */ /* 0x0040620000201c00 */
[----:B------:R-:W-:Y:S05]  /*8d00*/  BRA `(.L_x_6231) ;  /* 0x00000d3000007947 */ /* 0x000fea0003800000 */
.L_x_6232:
[----:B------:R-:W2:Y:S02]  /*8d10*/  LDG.E.U16 R2, [R2.64] ;  /* 0x0000002402027981 */ /* 0x000ea4000c1e1500 */
[----:B--2---:R0:W1:Y:S01]  /*8d20*/  I2F.F64.S16 R18, R2 ;  /* 0x0000000200127312 */ /* 0x0040620000101c00 */
[----:B------:R-:W-:Y:S05]  /*8d30*/  BRA `(.L_x_6231) ;  /* 0x00000d0000007947 */ /* 0x000fea0003800000 */
.L_x_6227:
        /* <DEDUP_REMOVED lines=10> */
.L_x_6235:
[----:B------:R-:W2:Y:S02]  /*8de0*/  LDG.E.U16 R0, [R2.64] ;  /* 0x0000002402007981 */ /* 0x000ea4000c1e1500 */
[----:B--2---:R-:W-:-:S05]  /*8df0*/  HADD2.F32 R0, -RZ, R0.H0_H0 ;  /* 0x20000000ff007230 */ /* 0x004fca0000004100 */
[----:B------:R-:W-:-:S04]  /*8e00*/  FMUL.FTZ R0, R0, 1 ;  /* 0x3f80000000007820 */ /* 0x000fc80000410000 */
[----:B------:R0:W1:Y:S01]  /*8e10*/  F2F.F64.F32 R18, R0 ;  /* 0x0000000000127310 */ /* 0x0000620000201800 */
[----:B------:R-:W-:Y:S05]  /*8e20*/  BRA `(.L_x_6231) ;  /* 0x00000c1000007947 */ /* 0x000fea0003800000 */
.L_x_6234:
        /* <DEDUP_REMOVED lines=10> */
.L_x_6237:
[----:B------:R-:W2:Y:S02]  /*8ed0*/  LDG.E.U16 R2, [R2.64] ;  /* 0x0000002402027981 */ /* 0x000ea4000c1e1500 */
[----:B--2---:R-:W-:-:S05]  /*8ee0*/  HADD2.F32 R0, -RZ, R2.H0_H0 ;  /* 0x20000002ff007230 */ /* 0x004fca0000004100 */
[----:B------:R-:W-:-:S04]  /*8ef0*/  FMUL.FTZ R0, R0, 1 ;  /* 0x3f80000000007820 */ /* 0x000fc80000410000 */
[----:B------:R0:W1:Y:S01]  /*8f00*/  F2F.F64.F32 R18, R0 ;  /* 0x0000000000127310 */ /* 0x0000620000201800 */
[----:B------:R-:W-:Y:S05]  /*8f10*/  BRA `(.L_x_6231) ;  /* 0x00000b2000007947 */ /* 0x000fea0003800000 */
.L_x_6236:
[----:B------:R0:W5:Y:S01]  /*8f20*/  LDG.E.64 R18, [R2.64] ;  /* 0x0000002402127981 */ /* 0x000162000c1e1b00 */
[----:B------:R-:W-:Y:S05]  /*8f30*/  BRA `(.L_x_6231) ;  /* 0x00000b0000007947 */ /* 0x000fea0003800000 */
.L_x_6226:
        /* <DEDUP_REMOVED lines=13> */
.L_x_6240:
[----:B------:R0:W5:Y:S01]  /*9010*/  LDG.E.64 R18, [R2.64] ;  /* 0x0000002402127981 */ /* 0x000162000c1e1b00 */
[----:B------:R-:W-:Y:S05]  /*9020*/  BRA `(.L_x_6231) ;  /* 0x00000a1000007947 */ /* 0x000fea0003800000 */
.L_x_6239:
        /* <DEDUP_REMOVED lines=28> */
.L_x_6242:
        /* <DEDUP_REMOVED lines=15> */
.L_x_6241:
[----:B------:R-:W2:Y:S02]  /*92e0*/  LDG.E.U16 R0, [R2.64] ;  /* 0x0000002402007981 */ /* 0x000ea4000c1e1500 */
[----:B--2---:R-:W-:-:S05]  /*92f0*/  PRMT R0, RZ, 0x5410, R0 ;  /* 0x00005410ff007816 */ /* 0x004fca0000000000 */
[----:B------:R-:W-:-:S04]  /*9300*/  FMUL.FTZ R0, R0, 1 ;  /* 0x3f80000000007820 */ /* 0x000fc80000410000 */
[----:B------:R0:W1:Y:S01]  /*9310*/  F2F.F64.F32 R18, R0 ;  /* 0x0000000000127310 */ /* 0x0000620000201800 */
[----:B------:R-:W-:Y:S05]  /*9320*/  BRA `(.L_x_6231) ;  /* 0x0000071000007947 */ /* 0x000fea0003800000 */
.L_x_6238:
        /* <DEDUP_REMOVED lines=11> */
.L_x_6245:
        /* <DEDUP_REMOVED lines=21> */
.L_x_6249:
[----:B------:R-:W-:Y:S05]  /*9530*/  BSYNC B1 ;  /* 0x0000000000017941 */ /* 0x000fea0003800000 */
.L_x_6248:
[----:B------:R-:W-:Y:S01]  /*9540*/  LEA R3, R0, 0x3b800000, 0x17 ;  /* 0x3b80000000037811 */ /* 0x000fe200078eb8ff */
[----:B------:R-:W-:-:S05]  /*9550*/  IMAD.SHL.U32 R0, R2, 0x100000, RZ ;  /* 0x0010000002007824 */ /* 0x000fca00078e00ff */
[----:B------:R-:W-:Y:S02]  /*9560*/  LOP3.LUT R0, R3, R0, R4, 0xfe, !PT ;  /* 0x0000000003007212 */ /* 0x000fe400078efe04 */
.L_x_6247:
[----:B------:R-:W-:Y:S05]  /*9570*/  BSYNC B0 ;  /* 0x0000000000007941 */ /* 0x000fea0003800000 */
.L_x_6246:
[----:B------:R-:W-:-:S04]  /*9580*/  FMUL.FTZ R0, R0, 1 ;  /* 0x3f80000000007820 */ /* 0x000fc80000410000 */
[----:B------:R0:W1:Y:S01]  /*9590*/  F2F.F64.F32 R18, R0 ;  /* 0x0000000000127310 */ /* 0x0000620000201800 */
[----:B------:R-:W-:Y:S05]  /*95a0*/  BRA `(.L_x_6231) ;  /* 0x0000049000007947 */ /* 0x000fea0003800000 */
.L_x_6244:
        /* <DEDUP_REMOVED lines=21> */
.L_x_6253:
[----:B------:R-:W-:Y:S05]  /*9700*/  BSYNC B1 ;  /* 0x0000000000017941 */ /* 0x000fea0003800000 */
.L_x_6252:
[----:B------:R-:W-:Y:S01]  /*9710*/  LEA R3, R0, 0x37800000, 0x17 ;  /* 0x3780000000037811 */ /* 0x000fe200078eb8ff */
[----:B------:R-:W-:-:S05]  /*9720*/  IMAD.SHL.U32 R0, R2, 0x200000, RZ ;  /* 0x0020000002007824 */ /* 0x000fca00078e00ff */
[----:B------:R-:W-:Y:S02]  /*9730*/  LOP3.LUT R0, R3, R0, R4, 0xfe, !PT ;  /* 0x0000000003007212 */ /* 0x000fe400078efe04 */
.L_x_6251:
[----:B------:R-:W-:Y:S05]  /*9740*/  BSYNC B0 ;  /* 0x0000000000007941 */ /* 0x000fea0003800000 */
.L_x_6250:
[----:B------:R-:W-:-:S04]  /*9750*/  FMUL.FTZ R0, R0, 1 ;  /* 0x3f80000000007820 */ /* 0x000fc80000410000 */
[----:B------:R0:W1:Y:S01]  /*9760*/  F2F.F64.F32 R18, R0 ;  /* 0x0000000000127310 */ /* 0x0000620000201800 */
[----:B------:R-:W-:Y:S05]  /*9770*/  BRA `(.L_x_6231) ;  /* 0x000002c000007947 */ /* 0x000fea0003800000 */
.L_x_6243:
        /* <DEDUP_REMOVED lines=14> */
.L_x_6257:
[----:B------:R-:W-:Y:S05]  /*9860*/  BSYNC B0 ;  /* 0x0000000000007941 */ /* 0x000fea0003800000 */
.L_x_6256:
[----:B------:R-:W-:-:S04]  /*9870*/  FMUL.FTZ R0, R0, 1 ;  /* 0x3f80000000007820 */ /* 0x000fc80000410000 */
[----:B------:R0:W1:Y:S01]  /*9880*/  F2F.F64.F32 R18, R0 ;  /* 0x0000000000127310 */ /* 0x0000620000201800 */
[----:B------:R-:W-:Y:S05]  /*9890*/  BRA `(.L_x_6231) ;  /* 0x000001a000007947 */ /* 0x000fea0003800000 */
.L_x_6230:
        /* <DEDUP_REMOVED lines=21> */
.L_x_6255:
[----:B------:R-:W2:Y:S02]  /*99f0*/  LDG.E.64 R18, [R2.64] ;  /* 0x0000002402127981 */ /* 0x000ea4000c1e1b00 */
[----:B--2---:R-:W0:Y:S01]  /*9a00*/  I2F.F64.U64 R18, R18 ;  /* 0x0000001200127312 */ /* 0x004e220000301800 */
[----:B------:R-:W-:Y:S05]  /*9a10*/  BRA `(.L_x_6231) ;  /* 0x0000002000007947 */ /* 0x000fea0003800000 */
.L_x_6254:
[----:B------:R-:W2:Y:S02]  /*9a20*/  LDG.E R2, [R2.64] ;  /* 0x0000002402027981 */ /* 0x000ea4000c1e1900 */
[----:B--2---:R0:W1:Y:S02]  /*9a30*/  I2F.F64.U32 R18, R2 ;  /* 0x0000000200127312 */ /* 0x0040640000201800 */
.L_x_6231:
        /* <DEDUP_REMOVED lines=17> */
.L_x_6261:
[----:B------:R-:W2:Y:S02]  /*9b50*/  LDG.E.U8 R2, [R4.64] ;  /* 0x0000002404027981 */ /* 0x000ea4000c1e1100 */
[----:B--2---:R-:W0:Y:S01]  /*9b60*/  I2F.F64.U16 R2, R2 ;  /* 0x0000000200027312 */ /* 0x004e220000101800 */
[----:B------:R-:W-:Y:S05]  /*9b70*/  BRA `(.L_x_6263) ;  /* 0x00000df000007947 */ /* 0x000fea0003800000 */
.L_x_6260:
        /* <DEDUP_REMOVED lines=9> */
.L_x_6265:
[----:B------:R-:W2:Y:S02]  /*9c10*/  LDG.E R2, [R4.64] ;  /* 0x0000002404027981 */ /* 0x000ea4000c1e1900 */
[----:B--2---:R-:W0:Y:S01]  /*9c20*/  I2F.F64 R2, R2 ;  /* 0x0000000200027312 */ /* 0x004e220000201c00 */
[----:B------:R-:W-:Y:S05]  /*9c30*/  BRA `(.L_x_6263) ;  /* 0x00000d3000007947 */ /* 0x000fea0003800000 */
.L_x_6264:
[----:B------:R-:W2:Y:S02]  /*9c40*/  LDG.E.U16 R2, [R4.64] ;  /* 0x0000002404027981 */ /* 0x000ea4000c1e1500 */
[----:B--2---:R-:W0:Y:S01]  /*9c50*/  I2F.F64.S16 R2, R2 ;  /* 0x0000000200027312 */ /* 0x004e220000101c00 */
[----:B------:R-:W-:Y:S05]  /*9c60*/  BRA `(.L_x_6263) ;  /* 0x00000d0000007947 */ /* 0x000fea0003800000 */
.L_x_6259:
        /* <DEDUP_REMOVED lines=10> */
.L_x_6267:
[----:B------:R-:W2:Y:S02]  /*9d10*/  LDG.E.U16 R0, [R4.64] ;  /* 0x0000002404007981 */ /* 0x000ea4000c1e1500 */
[----:B--2---:R-:W-:-:S05]  /*9d20*/  HADD2.F32 R0, -RZ, R0.H0_H0 ;  /* 0x20000000ff007230 */ /* 0x004fca0000004100 */
[----:B------:R-:W-:-:S04]  /*9d30*/  FMUL.FTZ R0, R0, 1 ;  /* 0x3f80000000007820 */ /* 0x000fc80000410000 */
[----:B------:R0:W2:Y:S01]  /*9d40*/  F2F.F64.F32 R2, R0 ;  /* 0x0000000000027310 */ /* 0x0000a20000201800 */
[----:B------:R-:W-:Y:S05]  /*9d50*/  BRA `(.L_x_6263) ;  /* 0x00000c1000007947 */ /* 0x000fea0003800000 */
.L_x_6266:
        /* <DEDUP_REMOVED lines=10> */
.L_x_6269:
[----:B------:R-:W2:Y:S02]  /*9e00*/  LDG.E.U16 R4, [R4.64] ;  /* 0x0000002404047981 */ /* 0x000ea4000c1e1500 */
[----:B--2---:R-:W-:-:S05]  /*9e10*/  HADD2.F32 R0, -RZ, R4.H0_H0 ;  /* 0x20000004ff007230 */ /* 0x004fca0000004100 */
[----:B------:R-:W-:-:S04]  /*9e20*/  FMUL.FTZ R0, R0, 1 ;  /* 0x3f80000000007820 */ /* 0x000fc80000410000 */
[----:B------:R0:W2:Y:S01]  /*9e30*/  F2F.F64.F32 R2, R0 ;  /* 0x0000000000027310 */ /* 0x0000a20000201800 */
[----:B------:R-:W-:Y:S05]  /*9e40*/  BRA `(.L_x_6263) ;  /* 0x00000b2000007947 */ /* 0x000fea0003800000 */
.L_x_6268:
[----:B------:R0:W5:Y:S01]  /*9e50*/  LDG.E.64 R2, [R4.64] ;  /* 0x0000002404027981 */ /* 0x000162000c1e1b00 */
[----:B------:R-:W-:Y:S05]  /*9e60*/  BRA `(.L_x_6263) ;  /* 0x00000b0000007947 */ /* 0x000fea0003800000 */
.L_x_6258:
        /* <DEDUP_REMOVED lines=13> */
.L_x_6272:
[----:B------:R0:W5:Y:S01]  /*9f40*/  LDG.E.64 R2, [R4.64] ;  /* 0x0000002404027981 */ /* 0x000162000c1e1b00 */
[----:B------:R-:W-:Y:S05]  /*9f50*/  BRA `(.L_x_6263) ;  /* 0x00000a1000007947 */ /* 0x000fea0003800000 */
.L_x_6271:
        /* <DEDUP_REMOVED lines=28> */
.L_x_6274:
        /* <DEDUP_REMOVED lines=15> */
.L_x_6273:
[----:B------:R-:W2:Y:S02]  /*a210*/  LDG.E.U16 R0, [R4.64] ;  /* 0x0000002404007981 */ /* 0x000ea4000c1e1500 */
[----:B--2---:R-:W-:-:S05]  /*a220*/  PRMT R0, RZ, 0x5410, R0 ;  /* 0x00005410ff007816 */ /* 0x004fca0000000000 */
[----:B------:R-:W-:-:S04]  /*a230*/  FMUL.FTZ R0, R0, 1 ;  /* 0x3f80000000007820 */ /* 0x000fc80000410000 */
[----:B------:R0:W2:Y:S01]  /*a240*/  F2F.F64.F32 R2, R0 ;  /* 0x0000000000027310 */ /* 0x0000a20000201800 */
[----:B------:R-:W-:Y:S05]  /*a250*/  BRA `(.L_x_6263) ;  /* 0x0000071000007947 */ /* 0x000fea0003800000 */
.L_x_6270:
        /* <DEDUP_REMOVED lines=11> */
.L_x_6277:
        /* <DEDUP_REMOVED lines=21> */
.L_x_6281:
[----:B------:R-:W-:Y:S05]  /*a460*/  BSYNC B1 ;  /* 0x0000000000017941 */ /* 0x000fea0003800000 */
.L_x_6280:
[----:B------:R-:W-:Y:S01]  /*a470*/  LEA R3, R0, 0x3b800000, 0x17 ;  /* 0x3b80000000037811 */ /* 0x000fe200078eb8ff */
[----:B------:R-:W-:-:S05]  /*a480*/  IMAD.SHL.U32 R0, R2, 0x100000, RZ ;  /* 0x0010000002007824 */ /* 0x000fca00078e00ff */
[----:B------:R-:W-:Y:S02]  /*a490*/  LOP3.LUT R0, R3, R0, R4, 0xfe, !PT ;  /* 0x0000000003007212 */ /* 0x000fe400078efe04 */
.L_x_6279:
[----:B------:R-:W-:Y:S05]  /*a4a0*/  BSYNC B0 ;  /* 0x0000000000007941 */ /* 0x000fea0003800000 */
.L_x_6278:
[----:B------:R-:W-:-:S04]  /*a4b0*/  FMUL.FTZ R0, R0, 1 ;  /* 0x3f80000000007820 */ /* 0x000fc80000410000 */
[----:B------:R0:W2:Y:S01]  /*a4c0*/  F2F.F64.F32 R2, R0 ;  /* 0x0000000000027310 */ /* 0x0000a20000201800 */
[----:B------:R-:W-:Y:S05]  /*a4d0*/  BRA `(.L_x_6263) ;  /* 0x0000049000007947 */ /* 0x000fea0003800000 */
.L_x_6276:
        /* <DEDUP_REMOVED lines=21> */
.L_x_6285:
[----:B------:R-:W-:Y:S05]  /*a630*/  BSYNC B1 ;  /* 0x0000000000017941 */ /* 0x000fea0003800000 */
.L_x_6284:
[----:B------:R-:W-:Y:S01]  /*a640*/  LEA R3, R0, 0x37800000, 0x17 ;  /* 0x3780000000037811 */ /* 0x000fe200078eb8ff */
[----:B------:R-:W-:-:S05]  /*a650*/  IMAD.SHL.U32 R0, R2, 0x200000, RZ ;  /* 0x0020000002007824 */ /* 0x000fca00078e00ff */
[----:B------:R-:W-:Y:S02]  /*a660*/  LOP3.LUT R0, R3, R0, R4, 0xfe, !PT ;  /* 0x0000000003007212 */ /* 0x000fe400078efe04 */
.L_x_6283:
[----:B------:R-:W-:Y:S05]  /*a670*/  BSYNC B0 ;  /* 0x0000000000007941 */ /* 0x000fea0003800000 */
.L_x_6282:
[----:B------:R-:W-:-:S04]  /*a680*/  FMUL.FTZ R0, R0, 1 ;  /* 0x3f80000000007820 */ /* 0x000fc80000410000 */
[----:B------:R0:W2:Y:S01]  /*a690*/  F2F.F64.F32 R2, R0 ;  /* 0x0000000000027310 */ /* 0x0000a20000201800 */
[----:B------:R-:W-:Y:S05]  /*a6a0*/  BRA `(.L_x_6263) ;  /* 0x000002c000007947 */ /* 0x000fea0003800000 */
.L_x_6275:
        /* <DEDUP_REMOVED lines=14> */
.L_x_6289:
[----:B------:R-:W-:Y:S05]  /*a790*/  BSYNC B0 ;  /* 0x0000000000007941 */ /* 0x000fea0003800000 */
.L_x_6288:
[----:B------:R-:W-:-:S04]  /*a7a0*/  FMUL.FTZ R0, R0, 1 ;  /* 0x3f80000000007820 */ /* 0x000fc80000410000 */
[----:B------:R0:W2:Y:S01]  /*a7b0*/  F2F.F64.F32 R2, R0 ;  /* 0x0000000000027310 */ /* 0x0000a20000201800 */
[----:B------:R-:W-:Y:S05]  /*a7c0*/  BRA `(.L_x_6263) ;  /* 0x000001a000007947 */ /* 0x000fea0003800000 */
.L_x_6262:
        /* <DEDUP_REMOVED lines=21> */
.L_x_6287:
[----:B------:R-:W2:Y:S02]  /*a920*/  LDG.E.64 R2, [R4.64] ;  /* 0x0000002404027981 */ /* 0x000ea4000c1e1b00 */
[----:B--2---:R-:W0:Y:S01]  /*a930*/  I2F.F64.U64 R2, R2 ;  /* 0x0000000200027312 */ /* 0x004e220000301800 */
[----:B------:R-:W-:Y:S05]  /*a940*/  BRA `(.L_x_6263) ;  /* 0x0000002000007947 */ /* 0x000fea0003800000 */
.L_x_6286:
[----:B------:R-:W2:Y:S02]  /*a950*/  LDG.E R2, [R4.64] ;  /* 0x0000002404027981 */ /* 0x000ea4000c1e1900 */
[----:B--2---:R-:W0:Y:S02]  /*a960*/  I2F.F64.U32 R2, R2 ;  /* 0x0000000200027312 */ /* 0x004e240000201800 */
.L_x_6263:
        /* <DEDUP_REMOVED lines=17> */
.L_x_6293:
[----:B------:R0:W-:Y:S01]  /*aa80*/  STG.E.U8 [R16.64], R2 ;  /* 0x0000000210007986 */ /* 0x0001e2000c101124 */
[----:B------:R-:W-:Y:S05]  /*aa90*/  BRA `(.L_x_6295) ;  /* 0x00000d5000007947 */ /* 0x000fea0003800000 */
.L_x_6292:
        /* <DEDUP_REMOVED lines=9> */
.L_x_6297:
[----:B------:R0:W-:Y:S01]  /*ab30*/  STG.E [R16.64], R2 ;  /* 0x0000000210007986 */ /* 0x0001e2000c101924 */
[----:B------:R-:W-:Y:S05]  /*ab40*/  BRA `(.L_x_6295) ;  /* 0x00000ca000007947 */ /* 0x000fea0003800000 */
.L_x_6296:
[----:B------:R0:W-:Y:S01]  /*ab50*/  STG.E.U16 [R16.64], R2 ;  /* 0x0000000210007986 */ /* 0x0001e2000c101524 */
[----:B------:R-:W-:Y:S05]  /*ab60*/  BRA `(.L_x_6295) ;  /* 0x00000c8000007947 */ /* 0x000fea0003800000 */
.L_x_6291:
        /* <DEDUP_REMOVED lines=9> */
.L_x_6299:
[----:B------:R-:W0:Y:S02]  /*ac00*/  I2F.U32 R0, R2 ;  /* 0x0000000200007306 */ /* 0x000e240000201000 */
[----:B0-----:R-:W-:-:S05]  /*ac10*/  F2FP.PACK_AB R0, RZ, R0 ;  /* 0x00000000ff00723e */ /* 0x001fca00000000ff */
[----:B------:R0:W-:Y:S01]  /*ac20*/  STG.E.U16 [R16.64], R0 ;  /* 0x0000000010007986 */ /* 0x0001e2000c101524 */
[----:B------:R-:W-:Y:S05]  /*ac30*/  BRA `(.L_x_6295) ;  /* 0x00000bb000007947 */ /* 0x000fea0003800000 */
.L_x_6298:
        /* <DEDUP_REMOVED lines=10> */
.L_x_6301:
[----:B------:R-:W0:Y:S02]  /*ace0*/  I2F.U32 R2, R2 ;  /* 0x0000000200027306 */ /* 0x000e240000201000 */
[----:B0-----:R-:W-:-:S04]  /*acf0*/  F2FP.PACK_AB R3, RZ, R2 ;  /* 0x00000002ff03723e */ /* 0x001fc800000000ff */
[----:B------:R-:W-:-:S05]  /*ad00*/  PRMT R3, R3, 0x5410, RZ ;  /* 0x0000541003037816 */ /* 0x000fca00000000ff */
[----:B------:R0:W-:Y:S01]  /*ad10*/  STG.E [R16.64], R3 ;  /* 0x0000000310007986 */ /* 0x0001e2000c101924 */
[----:B------:R-:W-:Y:S05]  /*ad20*/  BRA `(.L_x_6295) ;  /* 0x00000ac000007947 */ /* 0x000fea0003800000 */
.L_x_6300:
[----:B------:R-:W0:Y:S02]  /*ad30*/  I2F.F64.U32 R2, R2 ;  /* 0x0000000200027312 */ /* 0x000e240000201800 */
[----:B0-----:R0:W-:Y:S01]  /*ad40*/  STG.E.64 [R16.64], R2 ;  /* 0x0000000210007986 */ /* 0x0011e2000c101b24 */
[----:B------:R-:W-:Y:S05]  /*ad50*/  BRA `(.L_x_6295) ;  /* 0x00000a9000007947 */ /* 0x000fea0003800000 */
.L_x_6290:
        /* <DEDUP_REMOVED lines=10> */
.L_x_6304:
[----:B------:R-:W0:Y:S01]  /*ae00*/  I2F.F64.U32 R4, R2 ;  /* 0x0000000200047312 */ /* 0x000e220000201800 */
[----:B------:R-:W-:-:S05]  /*ae10*/  CS2R R6, SRZ ;  /* 0x0000000000067805 */ /* 0x000fca000001ff00 */
[----:B0-----:R0:W-:Y:S01]  /*ae20*/  STG.E.128 [R16.64], R4 ;  /* 0x0000000410007986 */ /* 0x0011e2000c101d24 */
[----:B------:R-:W-:Y:S05]  /*ae30*/  BRA `(.L_x_6295) ;  /* 0x000009b000007947 */ /* 0x000fea0003800000 */
.L_x_6303:
        /* <DEDUP_REMOVED lines=21> */
.L_x_6308:
[----:B------:R-:W-:Y:S05]  /*af90*/  BSYNC B0 ;  /* 0x0000000000007941 */ /* 0x000fea0003800000 */
.L_x_6307:
[----:B------:R-:W-:-:S05]  /*afa0*/  LOP3.LUT R3, R0, R3, RZ, 0xfc, !PT ;  /* 0x0000000300037212 */ /* 0x000fca00078efcff */
[----:B------:R0:W-:Y:S01]  /*afb0*/  STG.E.U8 [R16.64], R3 ;  /* 0x0000000310007986 */ /* 0x0001e2000c101124 */
[----:B------:R-:W-:Y:S05]  /*afc0*/  BRA `(.L_x_6295) ;  /* 0x0000082000007947 */ /* 0x000fea0003800000 */
.L_x_6306:
        /* <DEDUP_REMOVED lines=13> */
.L_x_6310:
[----:B------:R-:W-:Y:S01]  /*b0a0*/  IMAD.MOV.U32 R0, RZ, RZ, 0x7f ;  /* 0x0000007fff007424 */ /* 0x000fe200078e00ff */
[----:B------:R-:W-:-:S04]  /*b0b0*/  ISETP.GT.U32.AND P0, PT, R3, 0x7f800000, PT ;  /* 0x7f8000000300780c */ /* 0x000fc80003f04070 */
[----:B------:R-:W-:-:S04]  /*b0c0*/  SEL R0, R0, 0x7c, P0 ;  /* 0x0000007c00007807 */ /* 0x000fc80000000000 */
.L_x_6311:
[----:B------:R-:W-:Y:S05]  /*b0d0*/  BSYNC B0 ;  /* 0x0000000000007941 */ /* 0x000fea0003800000 */
.L_x_6309:
[----:B------:R-:W-:-:S04]  /*b0e0*/  LOP3.LUT R2, R5, 0x80000000, RZ, 0xc0, !PT ;  /* 0x8000000005027812 */ /* 0x000fc800078ec0ff */
[----:B------:R-:W-:-:S04]  /*b0f0*/  SHF.R.U32.HI R3, RZ, 0x18, R2 ;  /* 0x00000018ff037819 */ /* 0x000fc80000011602 */
[----:B------:R-:W-:-:S05]  /*b100*/  LOP3.LUT R3, R0, R3, RZ, 0xfc, !PT ;  /* 0x0000000300037212 */ /* 0x000fca00078efcff */
[----:B------:R0:W-:Y:S01]  /*b110*/  STG.E.U8 [R16.64], R3 ;  /* 0x0000000310007986 */ /* 0x0001e2000c101124 */
[----:B------:R-:W-:Y:S05]  /*b120*/  BRA `(.L_x_6295) ;  /* 0x000006c000007947 */ /* 0x000fea0003800000 */
.L_x_6305:
[----:B------:R-:W0:Y:S02]  /*b130*/  I2F.U32 R0, R2 ;  /* 0x0000000200007306 */ /* 0x000e240000201000 */
[----:B0-----:R-:W-:-:S05]  /*b140*/  F2FP.BF16.PACK_AB R0, RZ, R0 ;  /* 0x00000000ff00723e */ /* 0x001fca00000010ff */
[----:B------:R0:W-:Y:S01]  /*b150*/  STG.E.U16 [R16.64], R0 ;  /* 0x0000000010007986 */ /* 0x0001e2000c101524 */
[----:B------:R-:W-:Y:S05]  /*b160*/  BRA `(.L_x_6295) ;  /* 0x0000068000007947 */ /* 0x000fea0003800000 */
.L_x_6302:
        /* <DEDUP_REMOVED lines=10> */
.L_x_6314:
        /* <DEDUP_REMOVED lines=17> */
.L_x_6317:
[----:B------:R-:W-:-:S04]  /*b320*/  LOP3.LUT R2, R5, 0x80000000, RZ, 0xc0, !PT ;  /* 0x8000000005027812 */ /* 0x000fc800078ec0ff */
[----:B------:R-:W-:-:S04]  /*b330*/  SHF.R.U32.HI R3, RZ, 0x18, R2 ;  /* 0x00000018ff037819 */ /* 0x000fc80000011602 */
[----:B------:R-:W-:-:S04]  /*b340*/  LOP3.LUT R0, R0, R3, RZ, 0xfc, !PT ;  /* 0x0000000300007212 */ /* 0x000fc800078efcff */
[----:B------:R-:W-:Y:S02]  /*b350*/  PRMT R8, R0, 0x7610, R8 ;  /* 0x0000761000087816 */ /* 0x000fe40000000008 */
.L_x_6316:
[----:B------:R-:W-:Y:S05]  /*b360*/  BSYNC B0 ;  /* 0x0000000000007941 */ /* 0x000fea0003800000 */
.L_x_6315:
[----:B------:R0:W-:Y:S01]  /*b370*/  STG.E.U8 [R16.64], R8 ;  /* 0x0000000810007986 */ /* 0x0001e2000c101124 */
[----:B------:R-:W-:Y:S05]  /*b380*/  BRA `(.L_x_6295) ;  /* 0x0000046000007947 */ /* 0x000fea0003800000 */
.L_x_6313:
        /* <DEDUP_REMOVED lines=17> */
.L_x_6320:
[----:B------:R-:W-:-:S04]  /*b4a0*/  LOP3.LUT R2, R5, 0x80000000, RZ, 0xc0, !PT ;  /* 0x8000000005027812 */ /* 0x000fc800078ec0ff */
[----:B------:R-:W-:-:S04]  /*b4b0*/  SHF.R.U32.HI R3, RZ, 0x18, R2 ;  /* 0x00000018ff037819 */ /* 0x000fc80000011602 */
[----:B------:R-:W-:-:S04]  /*b4c0*/  LOP3.LUT R0, R0, R3, RZ, 0xfc, !PT ;  /* 0x0000000300007212 */ /* 0x000fc800078efcff */
[----:B------:R-:W-:Y:S02]  /*b4d0*/  PRMT R8, R0, 0x7610, R8 ;  /* 0x0000761000087816 */ /* 0x000fe40000000008 */
.L_x_6319:
[----:B------:R-:W-:Y:S05]  /*b4e0*/  BSYNC B0 ;  /* 0x0000000000007941 */ /* 0x000fea0003800000 */
.L_x_6318:
[----:B------:R0:W-:Y:S01]  /*b4f0*/  STG.E.U8 [R16.64], R8 ;  /* 0x0000000810007986 */ /* 0x0001e2000c101124 */
[----:B------:R-:W-:Y:S05]  /*b500*/  BRA `(.L_x_6295) ;  /* 0x000002e000007947 */ /* 0x000fea0003800000 */
.L_x_6312:
        /* <DEDUP_REMOVED lines=22> */
.L_x_6294:
        /* <DEDUP_REMOVED lines=20> */
.L_x_6322:
[----:B------:R-:W-:-:S05]  /*b7b0*/  IMAD.MOV.U32 R3, RZ, RZ, RZ ;  /* 0x000000ffff037224 */ /* 0x000fca00078e00ff */
[----:B------:R0:W-:Y:S01]  /*b7c0*/  STG.E.64 [R16.64], R2 ;  /* 0x0000000210007986 */ /* 0x0001e2000c101b24 */
[----:B------:R-:W-:Y:S05]  /*b7d0*/  BRA `(.L_x_6295) ;  /* 0x0000001000007947 */ /* 0x000fea0003800000 */
.L_x_6321:
[----:B------:R0:W-:Y:S02]  /*b7e0*/  STG.E [R16.64], R2 ;  /* 0x0000000210007986 */ /* 0x0001e4000c101924 */
.L_x_6295:
[----:B------:R-:W-:Y:S02]  /*b7f0*/  IADD3 R23, R23, 0x80, RZ ;  /* 0x0000008017177810 */ /* 0x000fe40007ffe0ff */
.L_x_6126:
[----:B------:R-:W-:Y:S05]  /*b800*/  BSYNC B6 ;  /* 0x0000000000067941 */ /* 0x000fea0003800000 */
.L_x_6125:
        /* <DEDUP_REMOVED lines=257> */
.L_x_6323:
        /* <DEDUP_REMOVED lines=19> */
.L_x_6327:
[----:B------:R-:W2:Y:S02]  /*c950*/  LDG.E.U8 R2, [R2.64] ;  /* 0x0000002402027981 */ /* 0x000ea4000c1e1100 */
[----:B--2---:R0:W1:Y:S01]  /*c960*/  I2F.F64.U16 R18, R2 ;  /* 0x0000000200127312 */ /* 0x0040620000101800 */
[----:B------:R-:W-:Y:S05]  /*c970*/  BRA `(.L_x_6329) ;  /* 0x00000df000007947 */ /* 0x000fea0003800000 */
.L_x_6326:
        /* <DEDUP_REMOVED lines=9> */
.L_x_6331:
[----:B------:R-:W2:Y:S02]  /*ca10*/  LDG.E R2, [R2.64] ;  /* 0x0000002402027981 */ /* 0x000ea4000c1e1900 */
[----:B--2---:R0:W1:Y:S01]  /*ca20*/  I2F.F64 R18, R2 ;  /* 0x0000000200127312 */ /* 0x0040620000201c00 */
[----:B------:R-:W-:Y:S05]  /*ca30*/  BRA `(.L_x_6329) ;  /* 0x00000d3000007947 */ /* 0x000fea0003800000 */
.L_x_6330:
[----:B------:R-:W2:Y:S02]  /*ca40*/  LDG.E.U16 R2, [R2.64] ;  /* 0x0000002402027981 */ /* 0x000ea4000c1e1500 */
[----:B--2---:R0:W1:Y:S01]  /*ca50*/  I2F.F64.S16 R18, R2 ;  /* 0x0000000200127312 */ /* 0x0040620000101c00 */
[----:B------:R-:W-:Y:S05]  /*ca60*/  BRA `(.L_x_6329) ;  /* 0x00000d0000007947 */ /* 0x000fea0003800000 */
.L_x_6325:
        /* <DEDUP_REMOVED lines=10> */
.L_x_6333:
[----:B------:R-:W2:Y:S02]  /*cb10*/  LDG.E.U16 R0, [R2.64] ;  /* 0x0000002402007981 */ /* 0x000ea4000c1e1500 */
[----:B--2---:R-:W-:-:S05]  /*cb20*/  HADD2.F32 R0, -RZ, R0.H0_H0 ;  /* 0x20000000ff007230 */ /* 0x004fca0000004100 */
[----:B------:R-:W-:-:S04]  /*cb30*/  FMUL.FTZ R0, R0, 1 ;  /* 0x3f80000000007820 */ /* 0x000fc80000410000 */
[----:B------:R0:W1:Y:S01]  /*cb40*/  F2F.F64.F32 R18, R0 ;  /* 0x0000000000127310 */ /* 0x0000620000201800 */
[----:B------:R-:W-:Y:S05]  /*cb50*/  BRA `(.L_x_6329) ;  /* 0x00000c1000007947 */ /* 0x000fea0003800000 */
.L_x_6332:
        /* <DEDUP_REMOVED lines=10> */
.L_x_6335:
[----:B------:R-:W2:Y:S02]  /*cc00*/  LDG.E.U16 R2, [R2.64] ;  /* 0x0000002402027981 */ /* 0x000ea4000c1e1500 */
[----:B--2---:R-:W-:-:S05]  /*cc10*/  HADD2.F32 R0, -RZ, R2.H0_H0 ;  /* 0x20000002ff007230 */ /* 0x004fca0000004100 */
[----:B------:R-:W-:-:S04]  /*cc20*/  FMUL.FTZ R0, R0, 1 ;  /* 0x3f80000000007820 */ /* 0x000fc80000410000 */
[----:B------:R0:W1:Y:S01]  /*cc30*/  F2F.F64.F32 R18, R0 ;  /* 0x0000000000127310 */ /* 0x0000620000201800 */
[----:B------:R-:W-:Y:S05]  /*cc40*/  BRA `(.L_x_6329) ;  /* 0x00000b2000007947 */ /* 0x000fea0003800000 */
.L_x_6334:
[----:B------:R0:W5:Y:S01]  /*cc50*/  LDG.E.64 R18, [R2.64] ;  /* 0x0000002402127981 */ /* 0x000162000c1e1b00 */
[----:B------:R-:W-:Y:S05]  /*cc60*/  BRA `(.L_x_6329) ;  /* 0x00000b0000007947 */ /* 0x000fea0003800000 */
.L_x_6324:
        /* <DEDUP_REMOVED lines=13> */
.L_x_6338:
[----:B------:R0:W5:Y:S01]  /*cd40*/  LDG.E.64 R18, [R2.64] ;  /* 0x0000002402127981 */ /* 0x000162000c1e1b00 */
[----:B------:R-:W-:Y:S05]  /*cd50*/  BRA `(.L_x_6329) ;  /* 0x00000a1000007947 */ /* 0x000fea0003800000 */
.L_x_6337:
        /* <DEDUP_REMOVED lines=28> */
.L_x_6340:
        /* <DEDUP_REMOVED lines=15> */
.L_x_6339:
[----:B------:R-:W2:Y:S02]  /*d010*/  LDG.E.U16 R0, [R2.64] ;  /* 0x0000002402007981 */ /* 0x000ea4000c1e1500 */
[----:B--2---:R-:W-:-:S05]  /*d020*/  PRMT R0, RZ, 0x5410, R0 ;  /* 0x00005410ff007816 */ /* 0x004fca0000000000 */
[----:B------:R-:W-:-:S04]  /*d030*/  FMUL.FTZ R0, R0, 1 ;  /* 0x3f80000000007820 */ /* 0x000fc80000410000 */
[----:B------:R0:W1:Y:S01]  /*d040*/  F2F.F64.F32 R18, R0 ;  /* 0x0000000000127310 */ /* 0x0000620000201800 */
[----:B------:R-:W-:Y:S05]  /*d050*/  BRA `(.L_x_6329) ;  /* 0x0000071000007947 */ /* 0x000fea0003800000 */
.L_x_6336:
        /* <DEDUP_REMOVED lines=11> */
.L_x_6343:
        /* <DEDUP_REMOVED lines=21> */
.L_x_6347:
[----:B------:R-:W-:Y:S05]  /*d260*/  BSYNC B1 ;  /* 0x0000000000017941 */ /* 0x000fea0003800000 */
.L_x_6346:
[----:B------:R-:W-:Y:S01]  /*d270*/  LEA R3, R0, 0x3b800000, 0x17 ;  /* 0x3b80000000037811 */ /* 0x000fe200078eb8ff */
[----:B------:R-:W-:-:S05]  /*d280*/  IMAD.SHL.U32 R0, R2, 0x100000, RZ ;  /* 0x0010000002007824 */ /* 0x000fca00078e00ff */
[----:B------:R-:W-:Y:S02]  /*d290*/  LOP3.LUT R0, R3, R0, R4, 0xfe, !PT ;  /* 0x0000000003007212 */ /* 0x000fe400078efe04 */
.L_x_6345:
[----:B------:R-:W-:Y:S05]  /*d2a0*/  BSYNC B0 ;  /* 0x0000000000007941 */ /* 0x000fea0003800000 */
.L_x_6344:
[----:B------:R-:W-:-:S04]  /*d2b0*/  FMUL.FTZ R0, R0, 1 ;  /* 0x3f80000000007820 */ /* 0x000fc80000410000 */
[----:B------:R0:W1:Y:S01]  /*d2c0*/  F2F.F64.F32 R18, R0 ;  /* 0x0000000000127310 */ /* 0x0000620000201800 */
[----:B------:R-:W-:Y:S05]  /*d2d0*/  BRA `(.L_x_6329) ;  /* 0x0000049000007947 */ /* 0x000fea0003800000 */
.L_x_6342:
        /* <DEDUP_REMOVED lines=21> */
.L_x_6351:
[----:B------:R-:W-:Y:S05]  /*d430*/  BSYNC B1 ;  /* 0x0000000000017941 */ /* 0x000fea0003800000 */
.L_x_6350:
[----:B------:R-:W-:Y:S01]  /*d440*/  LEA R3, R0, 0x37800000, 0x17 ;  /* 0x3780000000037811 */ /* 0x000fe200078eb8ff */
[----:B------:R-:W-:-:S05]  /*d450*/  IMAD.SHL.U32 R0, R2, 0x200000, RZ ;  /* 0x0020000002007824 */ /* 0x000fca00078e00ff */
[----:B------:R-:W-:Y:S02]  /*d460*/  LOP3.LUT R0, R3, R0, R4, 0xfe, !PT ;  /* 0x0000000003007212 */ /* 0x000fe400078efe04 */
.L_x_6349:
[----:B------:R-:W-:Y:S05]  /*d470*/  BSYNC B0 ;  /* 0x0000000000007941 */ /* 0x000fea0003800000 */
.L_x_6348:
[----:B------:R-:W-:-:S04]  /*d480*/  FMUL.FTZ R0, R0, 1 ;  /* 0x3f80000000007820 */ /* 0x000fc80000410000 */
[----:B------:R0:W1:Y:S01]  /*d490*/  F2F.F64.F32 R18, R0 ;  /* 0x0000000000127310 */ /* 0x0000620000201800 */
[----:B------:R-:W-:Y:S05]  /*d4a0*/  BRA `(.L_x_6329) ;  /* 0x000002c000007947 */ /* 0x000fea0003800000 */
.L_x_6341:
        /* <DEDUP_REMOVED lines=14> */
.L_x_6355:
[----:B------:R-:W-:Y:S05]  /*d590*/  BSYNC B0 ;  /* 0x0000000000007941 */ /* 0x000fea0003800000 */
.L_x_6354:
[----:B------:R-:W-:-:S04]  /*d5a0*/  FMUL.FTZ R0, R0, 1 ;  /* 0x3f80000000007820 */ /* 0x000fc80000410000 */
[----:B------:R0:W1:Y:S01]  /*d5b0*/  F2F.F64.F32 R18, R0 ;  /* 0x0000000000127310 */ /* 0x0000620000201800 */
[----:B------:R-:W-:Y:S05]  /*d5c0*/  BRA `(.L_x_6329) ;  /* 0x000001a000007947 */ /* 0x000fea0003800000 */
.L_x_6328:
        /* <DEDUP_REMOVED lines=21> */
.L_x_6353:
[----:B------:R-:W2:Y:S02]  /*d720*/  LDG.E.64 R18, [R2.64] ;  /* 0x0000002402127981 */ /* 0x000ea4000c1e1b00 */
[----:B--2---:R-:W0:Y:S01]  /*d730*/  I2F.F64.U64 R18, R18 ;  /* 0x0000001200127312 */ /* 0x004e220000301800 */
[----:B------:R-:W-:Y:S05]  /*d740*/  BRA `(.L_x_6329) ;  /* 0x0000002000007947 */ /* 0x000fea0003800000 */
.L_x_6352:
[----:B------:R-:W2:Y:S02]  /*d750*/  LDG.E R2, [R2.64] ;  /* 0x0000002402027981 */ /* 0x000ea4000c1e1900 */
[----:B--2---:R0:W1:Y:S02]  /*d760*/  I2F.F64.U32 R18, R2 ;  /* 0x0000000200127312 */ /* 0x0040640000201800 */
.L_x_6329:
        /* <DEDUP_REMOVED lines=17> */
.L_x_6359:
[----:B------:R-:W2:Y:S02]  /*d880*/  LDG.E.U8 R2, [R22.64] ;  /* 0x0000002416027981 */ /* 0x000ea4000c1e1100 */
[----:B--2---:R-:W0:Y:S01]  /*d890*/  I2F.F64.U16 R2, R2 ;  /* 0x0000000200027312 */ /* 0x004e220000101800 */
[----:B------:R-:W-:Y:S05]  /*d8a0*/  BRA `(.L_x_6361) ;  /* 0x00000df000007947 */ /* 0x000fea0003800000 */
.L_x_6358:
        /* <DEDUP_REMOVED lines=9> */
.L_x_6363:
[----:B------:R-:W2:Y:S02]  /*d940*/  LDG.E R2, [R22.64] ;  /* 0x0000002416027981 */ /* 0x000ea4000c1e1900 */
[----:B--2---:R-:W0:Y:S01]  /*d950*/  I2F.F64 R2, R2 ;  /* 0x0000000200027312 */ /* 0x004e220000201c00 */
[----:B------:R-:W-:Y:S05]  /*d960*/  BRA `(.L_x_6361) ;  /* 0x00000d3000007947 */ /* 0x000fea0003800000 */
.L_x_6362:
[----:B------:R-:W2:Y:S02]  /*d970*/  LDG.E.U16 R2, [R22.64] ;  /* 0x0000002416027981 */ /* 0x000ea4000c1e1500 */
[----:B--2---:R-:W0:Y:S01]  /*d980*/  I2F.F64.S16 R2, R2 ;  /* 0x0000000200027312 */ /* 0x004e220000101c00 */
[----:B------:R-:W-:Y:S05]  /*d990*/  BRA `(.L_x_6361) ;  /* 0x00000d0000007947 */ /* 0x000fea0003800000 */
.L_x_6357:
        /* <DEDUP_REMOVED lines=10> */
.L_x_6365:
[----:B------:R-:W2:Y:S02]  /*da40*/  LDG.E.U16 R0, [R22.64] ;  /* 0x0000002416007981 */ /* 0x000ea4000c1e1500 */
[----:B--2---:R-:W-:-:S05]  /*da50*/  HADD2.F32 R0, -RZ, R0.H0_H0 ;  /* 0x20000000ff007230 */ /* 0x004fca0000004100 */
[----:B------:R-:W-:-:S04]  /*da60*/  FMUL.FTZ R0, R0, 1 ;  /* 0x3f80000000007820 */ /* 0x000fc80000410000 */
[----:B------:R0:W2:Y:S01]  /*da70*/  F2F.F64.F32 R2, R0 ;  /* 0x0000000000027310 */ /* 0x0000a20000201800 */
[----:B------:R-:W-:Y:S05]  /*da80*/  BRA `(.L_x_6361) ;  /* 0x00000c1000007947 */ /* 0x000fea0003800000 */
.L_x_6364:
        /* <DEDUP_REMOVED lines=10> */
.L_x_6367:
[----:B------:R-:W2:Y:S02]  /*db30*/  LDG.E.U16 R22, [R22.64] ;  /* 0x0000002416167981 */ /* 0x000ea4000c1e1500 */
[----:B--2---:R-:W-:-:S05]  /*db40*/  HADD2.F32 R0, -RZ, R22.H0_H0 ;  /* 0x20000016ff007230 */ /* 0x004fca0000004100 */
[----:B------:R-:W-:-:S04]  /*db50*/  FMUL.FTZ R0, R0, 1 ;  /* 0x3f80000000007820 */ /* 0x000fc80000410000 */
[----:B------:R0:W2:Y:S01]  /*db60*/  F2F.F64.F32 R2, R0 ;  /* 0x0000000000027310 */ /* 0x0000a20000201800 */
[----:B------:R-:W-:Y:S05]  /*db70*/  BRA `(.L_x_6361) ;  /* 0x00000b2000007947 */ /* 0x000fea0003800000 */
.L_x_6366:
[----:B------:R0:W5:Y:S01]  /*db80*/  LDG.E.64 R2, [R22.64] ;  /* 0x0000002416027981 */ /* 0x000162000c1e1b00 */
[----:B------:R-:W-:Y:S05]  /*db90*/  BRA `(.L_x_6361) ;  /* 0x00000b0000007947 */ /* 0x000fea0003800000 */
.L_x_6356:
        /* <DEDUP_REMOVED lines=13> */
.L_x_6370:
[----:B------:R0:W5:Y:S01]  /*dc70*/  LDG.E.64 R2, [R22.64] ;  /* 0x0000002416027981 */ /* 0x000162000c1e1b00 */
[----:B------:R-:W-:Y:S05]  /*dc80*/  BRA `(.L_x_6361) ;  /* 0x00000a1000007947 */ /* 0x000fea0003800000 */
.L_x_6369:
        /* <DEDUP_REMOVED lines=28> */
.L_x_6372:
        /* <DEDUP_REMOVED lines=15> */
.L_x_6371:
[----:B------:R-:W2:Y:S02]  /*df40*/  LDG.E.U16 R0, [R22.64] ;  /* 0x0000002416007981 */ /* 0x000ea4000c1e1500 */
[----:B--2---:R-:W-:-:S05]  /*df50*/  PRMT R0, RZ, 0x5410, R0 ;  /* 0x00005410ff007816 */ /* 0x004fca0000000000 */
[----:B------:R-:W-:-:S04]  /*df60*/  FMUL.FTZ R0, R0, 1 ;  /* 0x3f80000000007820 */ /* 0x000fc80000410000 */
[----:B------:R0:W2:Y:S01]  /*df70*/  F2F.F64.F32 R2, R0 ;  /* 0x0000000000027310 */ /* 0x0000a20000201800 */
[----:B------:R-:W-:Y:S05]  /*df80*/  BRA `(.L_x_6361) ;  /* 0x0000071000007947 */ /* 0x000fea0003800000 */
.L_x_6368:
        /* <DEDUP_REMOVED lines=11> */
.L_x_6375:
        /* <DEDUP_REMOVED lines=21> */
.L_x_6379:
[----:B------:R-:W-:Y:S05]  /*e190*/  BSYNC B1 ;  /* 0x0000000000017941 */ /* 0x000fea0003800000 */
.L_x_6378:
[----:B------:R-:W-:Y:S01]  /*e1a0*/  LEA R3, R0, 0x3b800000, 0x17 ;  /* 0x3b80000000037811 */ /* 0x000fe200078eb8ff */
[----:B------:R-:W-:-:S05]  /*e1b0*/  IMAD.SHL.U32 R0, R2, 0x100000, RZ ;  /* 0x0010000002007824 */ /* 0x000fca00078e00ff */
[----:B------:R-:W-:Y:S02]  /*e1c0*/  LOP3.LUT R0, R3, R0, R4, 0xfe, !PT ;  /* 0x0000000003007212 */ /* 0x000fe400078efe04 */
.L_x_6377:
[----:B------:R-:W-:Y:S05]  /*e1d0*/  BSYNC B0 ;  /* 0x0000000000007941 */ /* 0x000fea0003800000 */
.L_x_6376:
[----:B------:R-:W-:-:S04]  /*e1e0*/  FMUL.FTZ R0, R0, 1 ;  /* 0x3f80000000007820 */ /* 0x000fc80000410000 */
[----:B------:R0:W2:Y:S01]  /*e1f0*/  F2F.F64.F32 R2, R0 ;  /* 0x0000000000027310 */ /* 0x0000a20000201800 */
[----:B------:R-:W-:Y:S05]  /*e200*/  BRA `(.L_x_6361) ;  /* 0x0000049000007947 */ /* 0x000fea0003800000 */
.L_x_6374:
        /* <DEDUP_REMOVED lines=21> */
.L_x_6383:
[----:B------:R-:W-:Y:S05]  /*e360*/  BSYNC B1 ;  /* 0x0000000000017941 */ /* 0x000fea0003800000 */
.L_x_6382:
[----:B------:R-:W-:Y:S01]  /*e370*/  LEA R3, R0, 0x37800000, 0x17 ;  /* 0x3780000000037811 */ /* 0x000fe200078eb8ff */
[----:B------:R-:W-:-:S05]  /*e380*/  IMAD.SHL.U32 R0, R2, 0x200000, RZ ;  /* 0x0020000002007824 */ /* 0x000fca00078e00ff */
[----:B------:R-:W-:Y:S02]  /*e390*/  LOP3.LUT R0, R3, R0, R4, 0xfe, !PT ;  /* 0x0000000003007212 */ /* 0x000fe400078efe04 */
.L_x_6381:
[----:B------:R-:W-:Y:S05]  /*e3a0*/  BSYNC B0 ;  /* 0x0000000000007941 */ /* 0x000fea0003800000 */
.L_x_6380:
[----:B------:R-:W-:-:S04]  /*e3b0*/  FMUL.FTZ R0, R0, 1 ;  /* 0x3f80000000007820 */ /* 0x000fc80000410000 */
[----:B------:R0:W2:Y:S01]  /*e3c0*/  F2F.F64.F32 R2, R0 ;  /* 0x0000000000027310 */ /* 0x0000a20000201800 */
[----:B------:R-:W-:Y:S05]  /*e3d0*/  BRA `(.L_x_6361) ;  /* 0x000002c000007947 */ /* 0x000fea0003800000 */
.L_x_6373:
        /* <DEDUP_REMOVED lines=14> */
.L_x_6387:
[----:B------:R-:W-:Y:S05]  /*e4c0*/  BSYNC B0 ;  /* 0x0000000000007941 */ /* 0x000fea0003800000 */
.L_x_6386:
[----:B------:R-:W-:-:S04]  /*e4d0*/  FMUL.FTZ R0, R0, 1 ;  /* 0x3f80000000007820 */ /* 0x000fc80000410000 */
[----:B------:R0:W2:Y:S01]  /*e4e0*/  F2F.F64.F32 R2, R0 ;  /* 0x0000000000027310 */ /* 0x0000a20000201800 */
[----:B------:R-:W-:Y:S05]  /*e4f0*/  BRA `(.L_x_6361) ;  /* 0x000001a000007947 */ /* 0x000fea0003800000 */
.L_x_6360:
        /* <DEDUP_REMOVED lines=21> */
.L_x_6385:
[----:B------:R-:W2:Y:S02]  /*e650*/  LDG.E.64 R2, [R22.64] ;  /* 0x0000002416027981 */ /* 0x000ea4000c1e1b00 */
[----:B--2---:R-:W0:Y:S01]  /*e660*/  I2F.F64.U64 R2, R2 ;  /* 0x0000000200027312 */ /* 0x004e220000301800 */
[----:B------:R-:W-:Y:S05]  /*e670*/  BRA `(.L_x_6361) ;  /* 0x0000002000007947 */ /* 0x000fea0003800000 */
.L_x_6384:
[----:B------:R-:W2:Y:S02]  /*e680*/  LDG.E R2, [R22.64] ;  /* 0x0000002416027981 */ /* 0x000ea4000c1e1900 */
[----:B--2---:R-:W0:Y:S02]  /*e690*/  I2F.F64.U32 R2, R2 ;  /* 0x0000000200027312 */ /* 0x004e240000201800 */
.L_x_6361:
[----:B------:R-:W3:Y:S01]  /*e6a0*/  LDC.U8 R4, c[0x0][0x3e1] ;  /* 0x0000f840ff047b82 */ /* 0x000ee20000000000 */
[----:B0-2--5:R-:W0:-:S06]  /*e6b0*/  DSETP.NEU.AND P0, PT, R2, RZ, PT ;  /* 0x000000ff0200722a */ /* 0x025e0c0003f0d000 */
[----:B01----:R-:W0:-:S06]  /*e6c0*/  DSETP.NEU.XOR P0, PT, R18, RZ, P0 ;  /* 0x000000ff1200722a */ /* 0x003e0c000070d800 */
[----:B0-----:R-:W-:Y:S02]  /*e6d0*/  SEL R2, RZ, 0x1, !P0 ;  /* 0x00000001ff027807 */ /* 0x001fe40004000000 */
[----:B---3--:R-:W-:-:S04]  /*e6e0*/  PRMT R0, R4, 0x9910, RZ ;  /* 0x0000991004007816 */ /* 0x008fc800000000ff */
        /* <DEDUP_REMOVED lines=12> */
.L_x_6391:
[----:B------:R-:W-:Y:S01]  /*e7b0*/  STG.E.U8 [R16.64], R2 ;  /* 0x0000000210007986 */ /* 0x000fe2000c101124 */
[----:B------:R-:W-:Y:S05]  /*e7c0*/  EXIT ;  /* 0x000000000000794d */ /* 0x000fea0003800000 */
.L_x_6390:
        /* <DEDUP_REMOVED lines=9> */
.L_x_6394:
[----:B------:R-:W-:Y:S01]  /*e860*/  STG.E [R16.64], R2 ;  /* 0x0000000210007986 */ /* 0x000fe2000c101924 */
[----:B------:R-:W-:Y:S05]  /*e870*/  EXIT ;  /* 0x000000000000794d */ /* 0x000fea0003800000 */
.L_x_6393:
[----:B------:R-:W-:Y:S01]  /*e880*/  STG.E.U16 [R16.64], R2 ;  /* 0x0000000210007986 */ /* 0x000fe2000c101524 */
[----:B------:R-:W-:Y:S05]  /*e890*/  EXIT ;  /* 0x000000000000794d */ /* 0x000fea0003800000 */
.L_x_6389:
        /* <DEDUP_REMOVED lines=9> */
.L_x_6396:
[----:B------:R-:W0:Y:S02]  /*e930*/  I2F.U32 R0, R2 ;  /* 0x0000000200007306 */ /* 0x000e240000201000 */
[----:B0-----:R-:W-:-:S05]  /*e940*/  F2FP.PACK_AB R0, RZ, R0 ;  /* 0x00000000ff00723e */ /* 0x001fca00000000ff */
[----:B------:R-:W-:Y:S01]  /*e950*/  STG.E.U16 [R16.64], R0 ;  /* 0x0000000010007986 */ /* 0x000fe2000c101524 */
[----:B------:R-:W-:Y:S05]  /*e960*/  EXIT ;  /* 0x000000000000794d */ /* 0x000fea0003800000 */
.L_x_6395:
        /* <DEDUP_REMOVED lines=10> */
.L_x_6398:
[----:B------:R-:W0:Y:S02]  /*ea10*/  I2F.U32 R2, R2 ;  /* 0x0000000200027306 */ /* 0x000e240000201000 */
[----:B0-----:R-:W-:-:S04]  /*ea20*/  F2FP.PACK_AB R3, RZ, R2 ;  /* 0x00000002ff03723e */ /* 0x001fc800000000ff */
[----:B------:R-:W-:-:S05]  /*ea30*/  PRMT R3, R3, 0x5410, RZ ;  /* 0x0000541003037816 */ /* 0x000fca00000000ff */
[----:B------:R-:W-:Y:S01]  /*ea40*/  STG.E [R16.64], R3 ;  /* 0x0000000310007986 */ /* 0x000fe2000c101924 */
[----:B------:R-:W-:Y:S05]  /*ea50*/  EXIT ;  /* 0x000000000000794d */ /* 0x000fea0003800000 */
.L_x_6397:
[----:B------:R-:W0:Y:S02]  /*ea60*/  I2F.F64.U32 R2, R2 ;  /* 0x0000000200027312 */ /* 0x000e240000201800 */
[----:B0-----:R-:W-:Y:S01]  /*ea70*/  STG.E.64 [R16.64], R2 ;  /* 0x0000000210007986 */ /* 0x001fe2000c101b24 */
[----:B------:R-:W-:Y:S05]  /*ea80*/  EXIT ;  /* 0x000000000000794d */ /* 0x000fea0003800000 */
.L_x_6388:
        /* <DEDUP_REMOVED lines=10> */
.L_x_6401:
[----:B------:R-:W0:Y:S01]  /*eb30*/  I2F.F64.U32 R4, R2 ;  /* 0x0000000200047312 */ /* 0x000e220000201800 */
[----:B------:R-:W-:-:S05]  /*eb40*/  CS2R R6, SRZ ;  /* 0x0000000000067805 */ /* 0x000fca000001ff00 */
[----:B0-----:R-:W-:Y:S01]  /*eb50*/  STG.E.128 [R16.64], R4 ;  /* 0x0000000410007986 */ /* 0x001fe2000c101d24 */
[----:B------:R-:W-:Y:S05]  /*eb60*/  EXIT ;  /* 0x000000000000794d */ /* 0x000fea0003800000 */
.L_x_6400:
        /* <DEDUP_REMOVED lines=21> */
.L_x_6405:
[----:B------:R-:W-:Y:S05]  /*ecc0*/  BSYNC B0 ;  /* 0x0000000000007941 */ /* 0x000fea0003800000 */
.L_x_6404:
[----:B------:R-:W-:-:S05]  /*ecd0*/  LOP3.LUT R3, R0, R3, RZ, 0xfc, !PT ;  /* 0x0000000300037212 */ /* 0x000fca00078efcff */
[----:B------:R-:W-:Y:S01]  /*ece0*/  STG.E.U8 [R16.64], R3 ;  /* 0x0000000310007986 */ /* 0x000fe2000c101124 */
[----:B------:R-:W-:Y:S05]  /*ecf0*/  EXIT ;  /* 0x000000000000794d */ /* 0x000fea0003800000 */
.L_x_6403:
        /* <DEDUP_REMOVED lines=13> */
.L_x_6407:
[----:B------:R-:W-:Y:S01]  /*edd0*/  IMAD.MOV.U32 R0, RZ, RZ, 0x7f ;  /* 0x0000007fff007424 */ /* 0x000fe200078e00ff */
[----:B------:R-:W-:-:S04]  /*ede0*/  ISETP.GT.U32.AND P0, PT, R3, 0x7f800000, PT ;  /* 0x7f8000000300780c */ /* 0x000fc80003f04070 */
[----:B------:R-:W-:-:S04]  /*edf0*/  SEL R0, R0, 0x7c, P0 ;  /* 0x0000007c00007807 */ /* 0x000fc80000000000 */
.L_x_6408:
[----:B------:R-:W-:Y:S05]  /*ee00*/  BSYNC B0 ;  /* 0x0000000000007941 */ /* 0x000fea0003800000 */
.L_x_6406:
[----:B------:R-:W-:-:S04]  /*ee10*/  LOP3.LUT R2, R5, 0x80000000, RZ, 0xc0, !PT ;  /* 0x8000000005027812 */ /* 0x000fc800078ec0ff */
[----:B------:R-:W-:-:S04]  /*ee20*/  SHF.R.U32.HI R3, RZ, 0x18, R2 ;  /* 0x00000018ff037819 */ /* 0x000fc80000011602 */
[----:B------:R-:W-:-:S05]  /*ee30*/  LOP3.LUT R3, R0, R3, RZ, 0xfc, !PT ;  /* 0x0000000300037212 */ /* 0x000fca00078efcff */
[----:B------:R-:W-:Y:S01]  /*ee40*/  STG.E.U8 [R16.64], R3 ;  /* 0x0000000310007986 */ /* 0x000fe2000c101124 */
[----:B------:R-:W-:Y:S05]  /*ee50*/  EXIT ;  /* 0x000000000000794d */ /* 0x000fea0003800000 */
.L_x_6402:
[----:B------:R-:W0:Y:S02]  /*ee60*/  I2F.U32 R0, R2 ;  /* 0x0000000200007306 */ /* 0x000e240000201000 */
[----:B0-----:R-:W-:-:S05]  /*ee70*/  F2FP.BF16.PACK_AB R0, RZ, R0 ;  /* 0x00000000ff00723e */ /* 0x001fca00000010ff */
[----:B------:R-:W-:Y:S01]  /*ee80*/  STG.E.U16 [R16.64], R0 ;  /* 0x0000000010007986 */ /* 0x000fe2000c101524 */
[----:B------:R-:W-:Y:S05]  /*ee90*/  EXIT ;  /* 0x000000000000794d */ /* 0x000fea0003800000 */
.L_x_6399:
        /* <DEDUP_REMOVED lines=10> */
.L_x_6411:
        /* <DEDUP_REMOVED lines=17> */
.L_x_6414:
[----:B------:R-:W-:-:S04]  /*f050*/  LOP3.LUT R2, R5, 0x80000000, RZ, 0xc0, !PT ;  /* 0x8000000005027812 */ /* 0x000fc800078ec0ff */
[----:B------:R-:W-:-:S04]  /*f060*/  SHF.R.U32.HI R3, RZ, 0x18, R2 ;  /* 0x00000018ff037819 */ /* 0x000fc80000011602 */
[----:B------:R-:W-:-:S04]  /*f070*/  LOP3.LUT R0, R0, R3, RZ, 0xfc, !PT ;  /* 0x0000000300007212 */ /* 0x000fc800078efcff */
[----:B------:R-:W-:Y:S02]  /*f080*/  PRMT R8, R0, 0x7610, R8 ;  /* 0x0000761000087816 */ /* 0x000fe40000000008 */
.L_x_6413:
[----:B------:R-:W-:Y:S05]  /*f090*/  BSYNC B0 ;  /* 0x0000000000007941 */ /* 0x000fea0003800000 */
.L_x_6412:
[----:B------:R-:W-:Y:S01]  /*f0a0*/  STG.E.U8 [R16.64], R8 ;  /* 0x0000000810007986 */ /* 0x000fe2000c101124 */
[----:B------:R-:W-:Y:S05]  /*f0b0*/  EXIT ;  /* 0x000000000000794d */ /* 0x000fea0003800000 */
.L_x_6410:
        /* <DEDUP_REMOVED lines=17> */
.L_x_6417:
[----:B------:R-:W-:-:S04]  /*f1d0*/  LOP3.LUT R2, R5, 0x80000000, RZ, 0xc0, !PT ;  /* 0x8000000005027812 */ /* 0x000fc800078ec0ff */
[----:B------:R-:W-:-:S04]  /*f1e0*/  SHF.R.U32.HI R3, RZ, 0x18, R2 ;  /* 0x00000018ff037819 */ /* 0x000fc80000011602 */
[----:B------:R-:W-:-:S04]  /*f1f0*/  LOP3.LUT R0, R0, R3, RZ, 0xfc, !PT ;  /* 0x0000000300007212 */ /* 0x000fc800078efcff */
[----:B------:R-:W-:Y:S02]  /*f200*/  PRMT R8, R0, 0x7610, R8 ;  /* 0x0000761000087816 */ /* 0x000fe40000000008 */
.L_x_6416:
[----:B------:R-:W-:Y:S05]  /*f210*/  BSYNC B0 ;  /* 0x0000000000007941 */ /* 0x000fea0003800000 */
.L_x_6415:
[----:B------:R-:W-:Y:S01]  /*f220*/  STG.E.U8 [R16.64], R8 ;  /* 0x0000000810007986 */ /* 0x000fe2000c101124 */
[----:B------:R-:W-:Y:S05]  /*f230*/  EXIT ;  /* 0x000000000000794d */ /* 0x000fea0003800000 */
.L_x_6409:
        /* <DEDUP_REMOVED lines=22> */
.L_x_6392:
        /* <DEDUP_REMOVED lines=20> */
.L_x_6419:
[----:B------:R-:W-:-:S05]  /*f4e0*/  IMAD.MOV.U32 R3, RZ, RZ, RZ ;  /* 0x000000ffff037224 */ /* 0x000fca00078e00ff */
[----:B------:R-:W-:Y:S01]  /*f4f0*/  STG.E.64 [R16.64], R2 ;  /* 0x0000000210007986 */ /* 0x000fe2000c101b24 */
[----:B------:R-:W-:Y:S05]  /*f500*/  EXIT ;  /* 0x000000000000794d */ /* 0x000fea0003800000 */
.L_x_6418:
[----:B------:R-:W-:Y:S01]  /*f510*/  STG.E [R16.64], R2 ;  /* 0x0000000210007986 */ /* 0x000fe2000c101924 */
[----:B------:R-:W-:Y:S05]  /*f520*/  EXIT ;  /* 0x000000000000794d */ /* 0x000fea0003800000 */
.L_x_6420:
        /* <DEDUP_REMOVED lines=13> */
.L_x_41864:


//--------------------- .text._ZN2at6native27unrolled_elementwise_kernelINS0_13BinaryFunctorIddbZZZNS0_23logical_xor_kernel_cudaERNS_14TensorIteratorEENKUlvE0_clEvENKUlvE4_clEvEUlddE_EESt5arrayIPcLm3EELi4E23TrivialOffsetCalculatorILi2EjESC_ILi1EjENS0_6memory12LoadWithCastILi2EEENSF_13StoreWithCastILi1EEEEEviT_T0_T2_T3_T4_T5_ --------------------------
	.section	.text._ZN2at6native27unrolled_elementwise_kernelINS0_13BinaryFunctorIddbZZZNS0_23logical_xor_kernel_cudaERNS_14TensorIteratorEENKUlvE0_clEvENKUlvE4_clEvEUlddE_EESt5arrayIPcLm3EELi4E23TrivialOffsetCalculatorILi2EjESC_ILi1EjENS0_6memory12LoadWithCastILi2EEENSF_13StoreWithCastILi1EEEEEviT_T0_T2_T3_T4_T5_,"ax",@progbits
	.sectioninfo	@"SHI_REGISTERS=40"
	.align	128
        .global         _ZN2at6native27unrolled_elementwise_kernelINS0_13BinaryFunctorIddbZZZNS0_23logical_xor_kernel_cudaERNS_14TensorIteratorEENKUlvE0_clEvENKUlvE4_clEvEUlddE_EESt5arrayIPcLm3EELi4E23TrivialOffsetCalculatorILi2EjESC_ILi1EjENS0_6memory12LoadWithCastILi2EEENSF_13StoreWithCastILi1EEEEEviT_T0_T2_T3_T4_T5_
        .type           _ZN2at6native27unrolled_elementwise_kernelINS0_13BinaryFunctorIddbZZZNS0_23logical_xor_kernel_cudaERNS_14TensorIteratorEENKUlvE0_clEvENKUlvE4_clEvEUlddE_EESt5arrayIPcLm3EELi4E23TrivialOffsetCalculatorILi2EjESC_ILi1EjENS0_6memory12LoadWithCastILi2EEENSF_13StoreWithCastILi1EEEEEviT_T0_T2_T3_T4_T5_,@function
        .size           _ZN2at6native27unrolled_elementwise_kernelINS0_13BinaryFunctorIddbZZZNS0_23logical_xor_kernel_cudaERNS_14TensorIteratorEENKUlvE0_clEvENKUlvE4_clEvEUlddE_EESt5arrayIPcLm3EELi4E23TrivialOffsetCalculatorILi2EjESC_ILi1EjENS0_6memory12LoadWithCastILi2EEENSF_13StoreWithCastILi1EEEEEviT_T0_T2_T3_T4_T5_,(.L_x_41865 - _ZN2at6native27unrolled_elementwise_kernelINS0_13BinaryFunctorIddbZZZNS0_23logical_xor_kernel_cudaERNS_14TensorIteratorEENKUlvE0_clEvENKUlvE4_clEvEUlddE_EESt5arrayIPcLm3EELi4E23TrivialOffsetCalculatorILi2EjESC_ILi1EjENS0_6memory12LoadWithCastILi2EEENSF_13StoreWithCastILi1EEEEEviT_T0_T2_T3_T4_T5_)
        .other          _ZN2at6native27unrolled_elementwise_kernelINS0_13BinaryFunctorIddbZZZNS0_23logical_xor_kernel_cudaERNS_14TensorIteratorEENKUlvE0_clEvENKUlvE4_clEvEUlddE_EESt5arrayIPcLm3EELi4E23TrivialOffsetCalculatorILi2EjESC_ILi1EjENS0_6memory12LoadWithCastILi2EEENSF_13StoreWithCastILi1EEEEEviT_T0_T2_T3_T4_T5_,@"STO_CUDA_ENTRY STV_DEFAULT"
_ZN2at6native27unrolled_elementwise_kernelINS0_13BinaryFunctorIddbZZZNS0_23logical_xor_kernel_cudaERNS_14TensorIteratorEENKUlvE0_clEvENKUlvE4_clEvEUlddE_EESt5arrayIPcLm3EELi4E23TrivialOffsetCalculatorILi2EjESC_ILi1EjENS0_6memory12LoadWithCastILi2EEENSF_13StoreWithCastILi1EEEEEviT_T0_T2_T3_T4_T5_:
.text._ZN2at6native27unrolled_elementwise_kernelINS0_13BinaryFunctorIddbZZZNS0_23logical_xor_kernel_cudaERNS_14TensorIteratorEENKUlvE0_clEvENKUlvE4_clEvEUlddE_EESt5arrayIPcLm3EELi4E23TrivialOffsetCalculatorILi2EjESC_ILi1EjENS0_6memory12LoadWithCastILi2EEENSF_13StoreWithCastILi1EEEEEviT_T0_T2_T3_T4_T5_:
        /* <DEDUP_REMOVED lines=9> */
[----:B------:R-:W-:Y:S02]  /*0090*/  CS2R R28, SRZ ;  /* 0x00000000001c7805 */ /* 0x000fe4000001ff00 */
[----:B------:R-:W3:Y:S01]  /*00a0*/  LDC.U8 R35, c[0x0][0x185] ;  /* 0x00006140ff237b82 */ /* 0x000ee20000000000 */
        /* <DEDUP_REMOVED lines=21> */
.L_x_6426:
[----:B------:R-:W2:Y:S02]  /*0200*/  LDG.E.U8 R2, [R2.64] ;  /* 0x0000002402027981 */ /* 0x000ea4000c1e1100 */
[----:B--2---:R0:W1:Y:S01]  /*0210*/  I2F.F64.U16 R30, R2 ;  /* 0x00000002001e7312 */ /* 0x0040620000101800 */
[----:B------:R-:W-:Y:S05]  /*0220*/  BRA `(.L_x_6428) ;  /* 0x00000e0000007947 */ /* 0x000fea0003800000 */
.L_x_6425:
        /* <DEDUP_REMOVED lines=9> */
.L_x_6430:
[----:B------:R-:W2:Y:S02]  /*02c0*/  LDG.E R2, [R2.64] ;  /* 0x0000002402027981 */ /* 0x000ea4000c1e1900 */
[----:B--2---:R0:W1:Y:S01]  /*02d0*/  I2F.F64 R30, R2 ;  /* 0x00000002001e7312 */ /* 0x0040620000201c00 */
[----:B------:R-:W-:Y:S05]  /*02e0*/  BRA `(.L_x_6428) ;  /* 0x00000d4000007947 */ /* 0x000fea0003800000 */
.L_x_6429:
[----:B------:R-:W2:Y:S02]  /*02f0*/  LDG.E.U16 R2, [R2.64] ;  /* 0x0000002402027981 */ /* 0x000ea4000c1e1500 */
[----:B--2---:R0:W1:Y:S01]  /*0300*/  I2F.F64.S16 R30, R2 ;  /* 0x00000002001e7312 */ /* 0x0040620000101c00 */
[----:B------:R-:W-:Y:S05]  /*0310*/  BRA `(.L_x_6428) ;  /* 0x00000d1000007947 */ /* 0x000fea0003800000 */
.L_x_6424:
        /* <DEDUP_REMOVED lines=10> */
.L_x_6432:
[----:B------:R-:W2:Y:S02]  /*03c0*/  LDG.E.U16 R0, [R2.64] ;  /* 0x0000002402007981 */ /* 0x000ea4000c1e1500 */
[----:B--2---:R-:W-:-:S05]  /*03d0*/  HADD2.F32 R0, -RZ, R0.H0_H0 ;  /* 0x20000000ff007230 */ /* 0x004fca0000004100 */
[----:B------:R-:W-:-:S04]  /*03e0*/  FMUL.FTZ R0, R0, 1 ;  /* 0x3f80000000007820 */ /* 0x000fc80000410000 */
[----:B------:R0:W1:Y:S01]  /*03f0*/  F2F.F64.F32 R30, R0 ;  /* 0x00000000001e7310 */ /* 0x0000620000201800 */
[----:B------:R-:W-:Y:S05]  /*0400*/  BRA `(.L_x_6428) ;  /* 0x00000c2000007947 */ /* 0x000fea0003800000 */
.L_x_6431:
        /* <DEDUP_REMOVED lines=10> */
.L_x_6434:
[----:B------:R-:W2:Y:S02]  /*04b0*/  LDG.E.U16 R2, [R2.64] ;  /* 0x0000002402027981 */ /* 0x000ea4000c1e1500 */
[----:B--2---:R-:W-:-:S05]  /*04c0*/  HADD2.F32 R0, -RZ, R2.H0_H0 ;  /* 0x20000002ff007230 */ /* 0x004fca0000004100 */
[----:B------:R-:W-:-:S04]  /*04d0*/  FMUL.FTZ R0, R0, 1 ;  /* 0x3f80000000007820 */ /* 0x000fc80000410000 */
[----:B------:R0:W1:Y:S01]  /*04e0*/  F2F.F64.F32 R30, R0 ;  /* 0x00000000001e7310 */ /* 0x0000620000201800 */
[----:B------:R-:W-:Y:S05]  /*04f0*/  BRA `(.L_x_6428) ;  /* 0x00000b3000007947 */ /* 0x000fea0003800000 */
.L_x_6433:
[----:B------:R0:W5:Y:S01]  /*0500*/  LDG.E.64 R30, [R2.64] ;  /* 0x00000024021e7981 */ /* 0x000162000c1e1b00 */
[----:B------:R-:W-:Y:S05]  /*0510*/  BRA `(.L_x_6428) ;  /* 0x00000b1000007947 */ /* 0x000fea0003800000 */
.L_x_6423:
        /* <DEDUP_REMOVED lines=13> */
.L_x_6437:
[----:B------:R0:W5:Y:S01]  /*05f0*/  LDG.E.64 R30, [R2.64] ;  /* 0x00000024021e7981 */ /* 0x000162000c1e1b00 */
[----:B------:R-:W-:Y:S05]  /*0600*/  BRA `(.L_x_6428) ;  /* 0x00000a2000007947 */ /* 0x000fea0003800000 */
.L_x_6436:
        /* <DEDUP_REMOVED lines=28> */
.L_x_6439:
        /* <DEDUP_REMOVED lines=16> */
.L_x_6438:
[----:B------:R-:W2:Y:S02]  /*08d0*/  LDG.E.U16 R0, [R2.64] ;  /* 0x0000002402007981 */ /* 0x000ea4000c1e1500 */
[----:B--2---:R-:W-:-:S05]  /*08e0*/  PRMT R0, RZ, 0x5410, R0 ;  /* 0x00005410ff007816 */ /* 0x004fca0000000000 */
[----:B------:R-:W-:-:S04]  /*08f0*/  FMUL.FTZ R0, R0, 1 ;  /* 0x3f80000000007820 */ /* 0x000fc80000410000 */
[----:B------:R0:W1:Y:S01]  /*0900*/  F2F.F64.F32 R30, R0 ;  /* 0x00000000001e7310 */ /* 0x0000620000201800 */
[----:B------:R-:W-:Y:S05]  /*0910*/  BRA `(.L_x_6428) ;  /* 0x0000071000007947 */ /* 0x000fea0003800000 */
.L_x_6435:
        /* <DEDUP_REMOVED lines=11> */
.L_x_6442:
        /* <DEDUP_REMOVED lines=21> */
.L_x_6446:
[----:B------:R-:W-:Y:S05]  /*0b20*/  BSYNC B1 ;  /* 0x0000000000017941 */ /* 0x000fea0003800000 */
.L_x_6445:
[----:B------:R-:W-:Y:S01]  /*0b30*/  LEA R3, R0, 0x3b800000, 0x17 ;  /* 0x3b80000000037811 */ /* 0x000fe200078eb8ff */
[----:B------:R-:W-:-:S05]  /*0b40*/  IMAD.SHL.U32 R0, R2, 0x100000, RZ ;  /* 0x0010000002007824 */ /* 0x000fca00078e00ff */
[----:B------:R-:W-:Y:S02]  /*0b50*/  LOP3.LUT R0, R3, R0, R4, 0xfe, !PT ;  /* 0x0000000003007212 */ /* 0x000fe400078efe04 */
.L_x_6444:
[----:B------:R-:W-:Y:S05]  /*0b60*/  BSYNC B0 ;  /* 0x0000000000007941 */ /* 0x000fea0003800000 */
.L_x_6443:
[----:B------:R-:W-:-:S04]  /*0b70*/  FMUL.FTZ R0, R0, 1 ;  /* 0x3f80000000007820 */ /* 0x000fc80000410000 */
[----:B------:R0:W1:Y:S01]  /*0b80*/  F2F.F64.F32 R30, R0 ;  /* 0x00000000001e7310 */ /* 0x0000620000201800 */
[----:B------:R-:W-:Y:S05]  /*0b90*/  BRA `(.L_x_6428) ;  /* 0x0000049000007947 */ /* 0x000fea0003800000 */
.L_x_6441:
        /* <DEDUP_REMOVED lines=21> */
.L_x_6450:
[----:B------:R-:W-:Y:S05]  /*0cf0*/  BSYNC B1 ;  /* 0x0000000000017941 */ /* 0x000fea0003800000 */
.L_x_6449:
[----:B------:R-:W-:Y:S01]  /*0d00*/  LEA R3, R0, 0x37800000, 0x17 ;  /* 0x3780000000037811 */ /* 0x000fe200078eb8ff */
[----:B------:R-:W-:-:S05]  /*0d10*/  IMAD.SHL.U32 R0, R2, 0x200000, RZ ;  /* 0x0020000002007824 */ /* 0x000fca00078e00ff */
[----:B------:R-:W-:Y:S02]  /*0d20*/  LOP3.LUT R0, R3, R0, R4, 0xfe, !PT ;  /* 0x0000000003007212 */ /* 0x000fe400078efe04 */
.L_x_6448:
[----:B------:R-:W-:Y:S05]  /*0d30*/  BSYNC B0 ;  /* 0x0000000000007941 */ /* 0x000fea0003800000 */
.L_x_6447:
[----:B------:R-:W-:-:S04]  /*0d40*/  FMUL.FTZ R0, R0, 1 ;  /* 0x3f80000000007820 */ /* 0x000fc80000410000 */
[----:B------:R0:W1:Y:S01]  /*0d50*/  F2F.F64.F32 R30, R0 ;  /* 0x00000000001e7310 */ /* 0x0000620000201800 */
[----:B------:R-:W-:Y:S05]  /*0d60*/  BRA `(.L_x_6428) ;  /* 0x000002c000007947 */ /* 0x000fea0003800000 */
.L_x_6440:
        /* <DEDUP_REMOVED lines=14> */
.L_x_6454:
[----:B------:R-:W-:Y:S05]  /*0e50*/  BSYNC B0 ;  /* 0x0000000000007941 */ /* 0x000fea0003800000 */
.L_x_6453:
[----:B------:R-:W-:-:S04]  /*0e60*/  FMUL.FTZ R0, R0, 1 ;  /* 0x3f80000000007820 */ /* 0x000fc80000410000 */
[----:B------:R0:W1:Y:S01]  /*0e70*/  F2F.F64.F32 R30, R0 ;  /* 0x00000000001e7310 */ /* 0x0000620000201800 */
[----:B------:R-:W-:Y:S05]  /*0e80*/  BRA `(.L_x_6428) ;  /* 0x000001a000007947 */ /* 0x000fea0003800000 */
.L_x_6427:
        /* <DEDUP_REMOVED lines=21> */
.L_x_6452:
[----:B------:R-:W2:Y:S02]  /*0fe0*/  LDG.E.64 R30, [R2.64] ;  /* 0x00000024021e7981 */ /* 0x000ea4000c1e1b00 */
[----:B--2---:R-:W0:Y:S01]  /*0ff0*/  I2F.F64.U64 R30, R30 ;  /* 0x0000001e001e7312 */ /* 0x004e220000301800 */
[----:B------:R-:W-:Y:S05]  /*1000*/  BRA `(.L_x_6428) ;  /* 0x0000002000007947 */ /* 0x000fea0003800000 */
.L_x_6451:
[----:B------:R-:W2:Y:S02]  /*1010*/  LDG.E R2, [R2.64] ;  /* 0x0000002402027981 */ /* 0x000ea4000c1e1900 */
[----:B--2---:R0:W1:Y:S02]  /*1020*/  I2F.F64.U32 R30, R2 ;  /* 0x00000002001e7312 */ /* 0x0040640000201800 */
.L_x_6428:
[----:B0-----:R-:W-:Y:S01]  /*1030*/  PRMT R0, R35, 0x9910, RZ ;  /* 0x0000991023007816 */ /* 0x001fe200000000ff */
        /* <DEDUP_REMOVED lines=16> */
.L_x_6458:
[----:B------:R-:W2:Y:S02]  /*1140*/  LDG.E.U8 R2, [R2.64] ;  /* 0x0000002402027981 */ /* 0x000ea4000c1e1100 */
[----:B--2---:R0:W2:Y:S01]  /*1150*/  I2F.F64.U16 R28, R2 ;  /* 0x00000002001c7312 */ /* 0x0040a20000101800 */
[----:B------:R-:W-:Y:S05]  /*1160*/  BRA `(.L_x_6460) ;  /* 0x00000df000007947 */ /* 0x000fea0003800000 */
.L_x_6457:
        /* <DEDUP_REMOVED lines=9> */
.L_x_6462:
[----:B------:R-:W2:Y:S02]  /*1200*/  LDG.E R2, [R2.64] ;  /* 0x0000002402027981 */ /* 0x000ea4000c1e1900 */
[----:B--2---:R0:W2:Y:S01]  /*1210*/  I2F.F64 R28, R2 ;  /* 0x00000002001c7312 */ /* 0x0040a20000201c00 */
[----:B------:R-:W-:Y:S05]  /*1220*/  BRA `(.L_x_6460) ;  /* 0x00000d3000007947 */ /* 0x000fea0003800000 */
.L_x_6461:
[----:B------:R-:W2:Y:S02]  /*1230*/  LDG.E.U16 R2, [R2.64] ;  /* 0x0000002402027981 */ /* 0x000ea4000c1e1500 */
[----:B--2---:R0:W2:Y:S01]  /*1240*/  I2F.F64.S16 R28, R2 ;  /* 0x00000002001c7312 */ /* 0x0040a20000101c00 */
[----:B------:R-:W-:Y:S05]  /*1250*/  BRA `(.L_x_6460) ;  /* 0x00000d0000007947 */ /* 0x000fea0003800000 */
.L_x_6456:
        /* <DEDUP_REMOVED lines=10> */
.L_x_6464:
[----:B------:R-:W2:Y:S02]  /*1300*/  LDG.E.U16 R0, [R2.64] ;  /* 0x0000002402007981 */ /* 0x000ea4000c1e1500 */
[----:B--2---:R-:W-:-:S05]  /*1310*/  HADD2.F32 R0, -RZ, R0.H0_H0 ;  /* 0x20000000ff007230 */ /* 0x004fca0000004100 */
[----:B------:R-:W-:-:S04]  /*1320*/  FMUL.FTZ R0, R0, 1 ;  /* 0x3f80000000007820 */ /* 0x000fc80000410000 */
[----:B------:R0:W2:Y:S01]  /*1330*/  F2F.F64.F32 R28, R0 ;  /* 0x00000000001c7310 */ /* 0x0000a20000201800 */
[----:B------:R-:W-:Y:S05]  /*1340*/  BRA `(.L_x_6460) ;  /* 0x00000c1000007947 */ /* 0x000fea0003800000 */
.L_x_6463:
        /* <DEDUP_REMOVED lines=10> */
.L_x_6466:
[----:B------:R-:W2:Y:S02]  /*13f0*/  LDG.E.U16 R2, [R2.64] ;  /* 0x0000002402027981 */ /* 0x000ea4000c1e1500 */
[----:B--2---:R-:W-:-:S05]  /*1400*/  HADD2.F32 R0, -RZ, R2.H0_H0 ;  /* 0x20000002ff007230 */ /* 0x004fca0000004100 */
[----:B------:R-:W-:-:S04]  /*1410*/  FMUL.FTZ R0, R0, 1 ;  /* 0x3f80000000007820 */ /* 0x000fc80000410000 */
[----:B------:R0:W2:Y:S01]  /*1420*/  F2F.F64.F32 R28, R0 ;  /* 0x00000000001c7310 */ /* 0x0000a20000201800 */
[----:B------:R-:W-:Y:S05]  /*1430*/  BRA `(.L_x_6460) ;  /* 0x00000b2000007947 */ /* 0x000fea0003800000 */
.L_x_6465:
[----:B------:R0:W5:Y:S01]  /*1440*/  LDG.E.64 R28, [R2.64] ;  /* 0x00000024021c7981 */ /* 0x000162000c1e1b00 */
[----:B------:R-:W-:Y:S05]  /*1450*/  BRA `(.L_x_6460) ;  /* 0x00000b0000007947 */ /* 0x000fea0003800000 */
.L_x_6455:
        /* <DEDUP_REMOVED lines=13> */
.L_x_6469:
[----:B------:R0:W5:Y:S01]  /*1530*/  LDG.E.64 R28, [R2.64] ;  /* 0x00000024021c7981 */ /* 0x000162000c1e1b00 */
[----:B------:R-:W-:Y:S05]  /*1540*/  BRA `(.L_x_6460) ;  /* 0x00000a1000007947 */ /* 0x000fea0003800000 */
.L_x_6468:
        /* <DEDUP_REMOVED lines=28> */
.L_x_6471:
        /* <DEDUP_REMOVED lines=13> */
[----:B------:R0:W2:Y:S01]  /*17e0*/  F2F.F64.F32 R28, R4 ;  /* 0x00000004001c7310 */ /* 0x0000a20000201800 */
[----:B------:R-:W-:Y:S05]  /*17f0*/  BRA `(.L_x_6460) ;  /* 0x0000076000007947 */ /* 0x000fea0003800000 */
.L_x_6470:
[----:B------:R-:W2:Y:S02]  /*1800*/  LDG.E.U16 R0, [R2.64] ;  /* 0x0000002402007981 */ /* 0x000ea4000c1e1500 */
[----:B--2---:R-:W-:-:S05]  /*1810*/  PRMT R0, RZ, 0x5410, R0 ;  /* 0x00005410ff007816 */ /* 0x004fca0000000000 */
[----:B------:R-:W-:-:S04]  /*1820*/  FMUL.FTZ R0, R0, 1 ;  /* 0x3f80000000007820 */ /* 0x000fc80000410000 */
[----:B------:R0:W2:Y:S01]  /*1830*/  F2F.F64.F32 R28, R0 ;  /* 0x00000000001c7310 */ /* 0x0000a20000201800 */
[----:B------:R-:W-:Y:S05]  /*1840*/  BRA `(.L_x_6460) ;  /* 0x0000071000007947 */ /* 0x000fea0003800000 */
.L_x_6467:
        /* <DEDUP_REMOVED lines=11> */
.L_x_6474:
        /* <DEDUP_REMOVED lines=21> */
.L_x_6478:
[----:B------:R-:W-:Y:S05]  /*1a50*/  BSYNC B1 ;  /* 0x0000000000017941 */ /* 0x000fea0003800000 */
.L_x_6477:
[----:B------:R-:W-:Y:S01]  /*1a60*/  LEA R3, R0, 0x3b800000, 0x17 ;  /* 0x3b80000000037811 */ /* 0x000fe200078eb8ff */
[----:B------:R-:W-:-:S05]  /*1a70*/  IMAD.SHL.U32 R0, R2, 0x100000, RZ ;  /* 0x0010000002007824 */ /* 0x000fca00078e00ff */
[----:B------:R-:W-:Y:S02]  /*1a80*/  LOP3.LUT R0, R3, R0, R4, 0xfe, !PT ;  /* 0x0000000003007212 */ /* 0x000fe400078efe04 */
.L_x_6476:
[----:B------:R-:W-:Y:S05]  /*1a90*/  BSYNC B0 ;  /* 0x0000000000007941 */ /* 0x000fea0003800000 */
.L_x_6475:
[----:B------:R-:W-:-:S04]  /*1aa0*/  FMUL.FTZ R0, R0, 1 ;  /* 0x3f80000000007820 */ /* 0x000fc80000410000 */
[----:B------:R0:W2:Y:S01]  /*1ab0*/  F2F.F64.F32 R28, R0 ;  /* 0x00000000001c7310 */ /* 0x0000a20000201800 */
[----:B------:R-:W-:Y:S05]  /*1ac0*/  BRA `(.L_x_6460) ;  /* 0x0000049000007947 */ /* 0x000fea0003800000 */
.L_x_6473:
        /* <DEDUP_REMOVED lines=21> */
.L_x_6482:
[----:B------:R-:W-:Y:S05]  /*1c20*/  BSYNC B1 ;  /* 0x0000000000017941 */ /* 0x000fea0003800000 */
.L_x_6481:
[----:B------:R-:W-:Y:S01]  /*1c30*/  LEA R3, R0, 0x37800000, 0x17 ;  /* 0x3780000000037811 */ /* 0x000fe200078eb8ff */
[----:B------:R-:W-:-:S05]  /*1c40*/  IMAD.SHL.U32 R0, R2, 0x200000, RZ ;  /* 0x0020000002007824 */ /* 0x000fca00078e00ff */
[----:B------:R-:W-:Y:S02]  /*1c50*/  LOP3.LUT R0, R3, R0, R4, 0xfe, !PT ;  /* 0x0000000003007212 */ /* 0x000fe400078efe04 */
.L_x_6480:
[----:B------:R-:W-:Y:S05]  /*1c60*/  BSYNC B0 ;  /* 0x0000000000007941 */ /* 0x000fea0003800000 */
.L_x_6479:
[----:B------:R-:W-:-:S04]  /*1c70*/  FMUL.FTZ R0, R0, 1 ;  /* 0x3f80000000007820 */ /* 0x000fc80000410000 */
[----:B------:R0:W2:Y:S01]  /*1c80*/  F2F.F64.F32 R28, R0 ;  /* 0x00000000001c7310 */ /* 0x0000a20000201800 */
[----:B------:R-:W-:Y:S05]  /*1c90*/  BRA `(.L_x_6460) ;  /* 0x000002c000007947 */ /* 0x000fea0003800000 */
.L_x_6472:
        /* <DEDUP_REMOVED lines=14> */
.L_x_6486:
[----:B------:R-:W-:Y:S05]  /*1d80*/  BSYNC B0 ;  /* 0x0000000000007941 */ /* 0x000fea0003800000 */
.L_x_6485:
[----:B------:R-:W-:-:S04]  /*1d90*/  FMUL.FTZ R0, R0, 1 ;  /* 0x3f80000000007820 */ /* 0x000fc80000410000 */
[----:B------:R0:W2:Y:S01]  /*1da0*/  F2F.F64.F32 R28, R0 ;  /* 0x00000000001c7310 */ /* 0x0000a20000201800 */
[----:B------:R-:W-:Y:S05]  /*1db0*/  BRA `(.L_x_6460) ;  /* 0x000001a000007947 */ /* 0x000fea0003800000 */
.L_x_6459:
        /* <DEDUP_REMOVED lines=21> */
.L_x_6484:
[----:B------:R-:W2:Y:S02]  /*1f10*/  LDG.E.64 R28, [R2.64] ;  /* 0x00000024021c7981 */ /* 0x000ea4000c1e1b00 */
[----:B--2---:R-:W0:Y:S01]  /*1f20*/  I2F.F64.U64 R28, R28 ;  /* 0x0000001c001c7312 */ /* 0x004e220000301800 */
[----:B------:R-:W-:Y:S05]  /*1f30*/  BRA `(.L_x_6460) ;  /* 0x0000002000007947 */ /* 0x000fea0003800000 */
.L_x_6483:
[----:B------:R-:W2:Y:S02]  /*1f40*/  LDG.E R2, [R2.64] ;  /* 0x0000002402027981 */ /* 0x000ea4000c1e1900 */
[----:B--2---:R0:W2:Y:S02]  /*1f50*/  I2F.F64.U32 R28, R2 ;  /* 0x00000002001c7312 */ /* 0x0040a40000201800 */
.L_x_6460:
[----:B0-----:R-:W0:Y:S02]  /*1f60*/  S2R R2, SR_TID.X ;  /* 0x0000000000027919 */ /* 0x001e240000002100 */
[----:B0-----:R-:W-:Y:S02]  /*1f70*/  IADD3 R2, R2, 0x80, RZ ;  /* 0x0000008002027810 */ /* 0x001fe40007ffe0ff */
.L_x_6422:
[----:B-1-3--:R-:W-:Y:S05]  /*1f80*/  BSYNC B6 ;  /* 0x0000000000067941 */ /* 0x00afea0003800000 */
.L_x_6421:
[----:B------:R-:W-:Y:S01]  /*1f90*/  ISETP.GE.AND P0, PT, R2, R34, PT ;  /* 0x000000220200720c */ /* 0x000fe20003f06270 */
[----:B------:R-:W-:Y:S01]  /*1fa0*/  BSSY B6, `(.L_x_6487) ;  /* 0x00001eb000067945 */ /* 0x000fe20003800000 */
[----:B------:R-:W-:-:S11]  /*1fb0*/  CS2R R26, SRZ ;  /* 0x00000000001a7805 */ /* 0x000fd6000001ff00 */
        /* <DEDUP_REMOVED lines=17> */
[----:B---3--:R0:W1:Y:S01]  /*20d0*/  I2F.F64.S16 R32, R4 ;  /* 0x0000000400207312 */ /* 0x0080620000101c00 */
[----:B------:R-:W-:Y:S05]  /*20e0*/  BRA `(.L_x_6494) ;  /* 0x00000e2000007947 */ /* 0x000fea0003800000 */
.L_x_6492:
[----:B------:R-:W3:Y:S02]  /*20f0*/  LDG.E.U8 R4, [R4.64] ;  /* 0x0000002404047981 */ /* 0x000ee4000c1e1100 */
[----:B---3--:R0:W1:Y:S01]  /*2100*/  I2F.F64.U16 R32, R4 ;  /* 0x0000000400207312 */ /* 0x0080620000101800 */
[----:B------:R-:W-:Y:S05]  /*2110*/  BRA `(.L_x_6494) ;  /* 0x00000df000007947 */ /* 0x000fea0003800000 */
.L_x_6491:
        /* <DEDUP_REMOVED lines=9> */
.L_x_6496:
[----:B------:R-:W3:Y:S02]  /*21b0*/  LDG.E R4, [R4.64] ;  /* 0x0000002404047981 */ /* 0x000ee4000c1e1900 */
[----:B---3--:R0:W1:Y:S01]  /*21c0*/  I2F.F64 R32, R4 ;  /* 0x0000000400207312 */ /* 0x0080620000201c00 */
[----:B------:R-:W-:Y:S05]  /*21d0*/  BRA `(.L_x_6494) ;  /* 0x00000d3000007947 */ /* 0x000fea0003800000 */
.L_x_6495:
[----:B------:R-:W3:Y:S02]  /*21e0*/  LDG.E.U16 R4, [R4.64] ;  /* 0x0000002404047981 */ /* 0x000ee4000c1e1500 */
[----:B---3--:R0:W1:Y:S01]  /*21f0*/  I2F.F64.S16 R32, R4 ;  /* 0x0000000400207312 */ /* 0x0080620000101c00 */
[----:B------:R-:W-:Y:S05]  /*2200*/  BRA `(.L_x_6494) ;  /* 0x00000d0000007947 */ /* 0x000fea0003800000 */
.L_x_6490:
        /* <DEDUP_REMOVED lines=10> */
.L_x_6498:
[----:B------:R-:W3:Y:S02]  /*22b0*/  LDG.E.U16 R0, [R4.64] ;  /* 0x0000002404007981 */ /* 0x000ee4000c1e1500 */
[----:B---3--:R-:W-:-:S05]  /*22c0*/  HADD2.F32 R0, -RZ, R0.H0_H0 ;  /* 0x20000000ff007230 */ /* 0x008fca0000004100 */
[----:B------:R-:W-:-:S04]  /*22d0*/  FMUL.FTZ R0, R0, 1 ;  /* 0x3f80000000007820 */ /* 0x000fc80000410000 */
[----:B------:R0:W1:Y:S01]  /*22e0*/  F2F.F64.F32 R32, R0 ;  /* 0x0000000000207310 */ /* 0x0000620000201800 */
[----:B------:R-:W-:Y:S05]  /*22f0*/  BRA `(.L_x_6494) ;  /* 0x00000c1000007947 */ /* 0x000fea0003800000 */
.L_x_6497:
        /* <DEDUP_REMOVED lines=10> */
.L_x_6500:
[----:B------:R-:W3:Y:S02]  /*23a0*/  LDG.E.U16 R4, [R4.64] ;  /* 0x0000002404047981 */ /* 0x000ee4000c1e1500 */
[----:B---3--:R-:W-:-:S05]  /*23b0*/  HADD2.F32 R0, -RZ, R4.H0_H0 ;  /* 0x20000004ff007230 */ /* 0x008fca0000004100 */
[----:B------:R-:W-:-:S04]  /*23c0*/  FMUL.FTZ R0, R0, 1 ;  /* 0x3f80000000007820 */ /* 0x000fc80000410000 */
[----:B------:R0:W1:Y:S01]  /*23d0*/  F2F.F64.F32 R32, R0 ;  /* 0x0000000000207310 */ /* 0x0000620000201800 */
[----:B------:R-:W-:Y:S05]  /*23e0*/  BRA `(.L_x_6494) ;  /* 0x00000b2000007947 */ /* 0x000fea0003800000 */
.L_x_6499:
[----:B------:R0:W5:Y:S01]  /*23f0*/  LDG.E.64 R32, [R4.64] ;  /* 0x0000002404207981 */ /* 0x000162000c1e1b00 */
[----:B------:R-:W-:Y:S05]  /*2400*/  BRA `(.L_x_6494) ;  /* 0x00000b0000007947 */ /* 0x000fea0003800000 */
.L_x_6489:
        /* <DEDUP_REMOVED lines=13> */
.L_x_6503:
[----:B------:R0:W5:Y:S01]  /*24e0*/  LDG.E.64 R32, [R4.64] ;  /* 0x0000002404207981 */ /* 0x000162000c1e1b00 */
[----:B------:R-:W-:Y:S05]  /*24f0*/  BRA `(.L_x_6494) ;  /* 0x00000a1000007947 */ /* 0x000fea0003800000 */
.L_x_6502:
        /* <DEDUP_REMOVED lines=28> */
.L_x_6505:
        /* <DEDUP_REMOVED lines=15> */
.L_x_6504:
[----:B------:R-:W3:Y:S02]  /*27b0*/  LDG.E.U16 R0, [R4.64] ;  /* 0x0000002404007981 */ /* 0x000ee4000c1e1500 */
[----:B---3--:R-:W-:-:S05]  /*27c0*/  PRMT R0, RZ, 0x5410, R0 ;  /* 0x00005410ff007816 */ /* 0x008fca0000000000 */
[----:B------:R-:W-:-:S04]  /*27d0*/  FMUL.FTZ R0, R0, 1 ;  /* 0x3f80000000007820 */ /* 0x000fc80000410000 */
[----:B------:R0:W1:Y:S01]  /*27e0*/  F2F.F64.F32 R32, R0 ;  /* 0x0000000000207310 */ /* 0x0000620000201800 */
[----:B------:R-:W-:Y:S05]  /*27f0*/  BRA `(.L_x_6494) ;  /* 0x0000071000007947 */ /* 0x000fea0003800000 */
.L_x_6501:
        /* <DEDUP_REMOVED lines=9> */
[----:B---3--:R0:W1:Y:S01]  /*2890*/  I2F.F64.U16 R32, R4 ;  /* 0x0000000400207312 */ /* 0x0080620000101800 */
[----:B------:R-:W-:Y:S05]  /*28a0*/  BRA `(.L_x_6494) ;  /* 0x0000066000007947 */ /* 0x000fea0003800000 */
.L_x_6508:
        /* <DEDUP_REMOVED lines=21> */
.L_x_6512:
[----:B------:R-:W-:Y:S05]  /*2a00*/  BSYNC B1 ;  /* 0x0000000000017941 */ /* 0x000fea0003800000 */
.L_x_6511:
[----:B------:R-:W-:Y:S01]  /*2a10*/  LEA R5, R0, 0x3b800000, 0x17 ;  /* 0x3b80000000057811 */ /* 0x000fe200078eb8ff */
[----:B------:R-:W-:-:S05]  /*2a20*/  IMAD.SHL.U32 R0, R3, 0x100000, RZ ;  /* 0x0010000003007824 */ /* 0x000fca00078e00ff */
[----:B------:R-:W-:Y:S02]  /*2a30*/  LOP3.LUT R0, R5, R0, R6, 0xfe, !PT ;  /* 0x0000000005007212 */ /* 0x000fe400078efe06 */
.L_x_6510:
[----:B------:R-:W-:Y:S05]  /*2a40*/  BSYNC B0 ;  /* 0x0000000000007941 */ /* 0x000fea0003800000 */
.L_x_6509:
[----:B------:R-:W-:-:S04]  /*2a50*/  FMUL.FTZ R0, R0, 1 ;  /* 0x3f80000000007820 */ /* 0x000fc80000410000 */
[----:B------:R0:W1:Y:S01]  /*2a60*/  F2F.F64.F32 R32, R0 ;  /* 0x0000000000207310 */ /* 0x0000620000201800 */
[----:B------:R-:W-:Y:S05]  /*2a70*/  BRA `(.L_x_6494) ;  /* 0x0000049000007947 */ /* 0x000fea0003800000 */
.L_x_6507:
        /* <DEDUP_REMOVED lines=21> */
.L_x_6516:
[----:B------:R-:W-:Y:S05]  /*2bd0*/  BSYNC B1 ;  /* 0x0000000000017941 */ /* 0x000fea0003800000 */
.L_x_6515:
[----:B------:R-:W-:Y:S01]  /*2be0*/  LEA R5, R0, 0x37800000, 0x17 ;  /* 0x3780000000057811 */ /* 0x000fe200078eb8ff */
[----:B------:R-:W-:-:S05]  /*2bf0*/  IMAD.SHL.U32 R0, R3, 0x200000, RZ ;  /* 0x0020000003007824 */ /* 0x000fca00078e00ff */
[----:B------:R-:W-:Y:S02]  /*2c00*/  LOP3.LUT R0, R5, R0, R6, 0xfe, !PT ;  /* 0x0000000005007212 */ /* 0x000fe400078efe06 */
.L_x_6514:
[----:B------:R-:W-:Y:S05]  /*2c10*/  BSYNC B0 ;  /* 0x0000000000007941 */ /* 0x000fea0003800000 */
.L_x_6513:
[----:B------:R-:W-:-:S04]  /*2c20*/  FMUL.FTZ R0, R0, 1 ;  /* 0x3f80000000007820 */ /* 0x000fc80000410000 */
[----:B------:R0:W1:Y:S01]  /*2c30*/  F2F.F64.F32 R32, R0 ;  /* 0x0000000000207310 */ /* 0x0000620000201800 */
[----:B------:R-:W-:Y:S05]  /*2c40*/  BRA `(.L_x_6494) ;  /* 0x000002c000007947 */ /* 0x000fea0003800000 */
.L_x_6506:
        /* <DEDUP_REMOVED lines=14> */
.L_x_6520:
[----:B------:R-:W-:Y:S05]  /*2d30*/  BSYNC B0 ;  /* 0x0000000000007941 */ /* 0x000fea0003800000 */
.L_x_6519:
[----:B------:R-:W-:-:S04]  /*2d40*/  FMUL.FTZ R0, R0, 1 ;  /* 0x3f80000000007820 */ /* 0x000fc80000410000 */
[----:B------:R0:W1:Y:S01]  /*2d50*/  F2F.F64.F32 R32, R0 ;  /* 0x0000000000207310 */ /* 0x0000620000201800 */
[----:B------:R-:W-:Y:S05]  /*2d60*/  BRA `(.L_x_6494) ;  /* 0x000001a000007947 */ /* 0x000fea0003800000 */
.L_x_6493:
        /* <DEDUP_REMOVED lines=18> */
[----:B0-2--5:R-:W-:Y:S05]  /*2e90*/  CALL.ABS.NOINC R14 ;  /* 0x000000000e007343 */ /* 0x025fea0003c00000 */
[----:B------:R-:W-:Y:S01]  /*2ea0*/  CS2R R32, SRZ ;  /* 0x0000000000207805 */ /* 0x000fe2000001ff00 */
[----:B------:R-:W-:Y:S05]  /*2eb0*/  BRA `(.L_x_6494) ;  /* 0x0000005000007947 */ /* 0x000fea0003800000 */
.L_x_6518:
[----:B------:R-:W3:Y:S02]  /*2ec0*/  LDG.E.64 R32, [R4.64] ;  /* 0x0000002404207981 */ /* 0x000ee4000c1e1b00 */
[----:B---3--:R-:W0:Y:S01]  /*2ed0*/  I2F.F64.U64 R32, R32 ;  /* 0x0000002000207312 */ /* 0x008e220000301800 */
[----:B------:R-:W-:Y:S05]  /*2ee0*/  BRA `(.L_x_6494) ;  /* 0x0000002000007947 */ /* 0x000fea0003800000 */
.L_x_6517:
[----:B------:R-:W3:Y:S02]  /*2ef0*/  LDG.E R4, [R4.64] ;  /* 0x0000002404047981 */ /* 0x000ee4000c1e1900 */
[----:B---3--:R0:W1:Y:S02]  /*2f00*/  I2F.F64.U32 R32, R4 ;  /* 0x0000000400207312 */ /* 0x0080640000201800 */
.L_x_6494:
        /* <DEDUP_REMOVED lines=17> */
.L_x_6524:
[----:B------:R-:W3:Y:S02]  /*3020*/  LDG.E.U8 R4, [R4.64] ;  /* 0x0000002404047981 */ /* 0x000ee4000c1e1100 */
[----:B---3--:R0:W3:Y:S01]  /*3030*/  I2F.F64.U16 R26, R4 ;  /* 0x00000004001a7312 */ /* 0x0080e20000101800 */
[----:B------:R-:W-:Y:S05]  /*3040*/  BRA `(.L_x_6526) ;  /* 0x00000df000007947 */ /* 0x000fea0003800000 */
.L_x_6523:
        /* <DEDUP_REMOVED lines=9> */
.L_x_6528:
[----:B------:R-:W3:Y:S02]  /*30e0*/  LDG.E R4, [R4.64] ;  /* 0x0000002404047981 */ /* 0x000ee4000c1e1900 */
[----:B---3--:R0:W3:Y:S01]  /*30f0*/  I2F.F64 R26, R4 ;  /* 0x00000004001a7312 */ /* 0x0080e20000201c00 */
[----:B------:R-:W-:Y:S05]  /*3100*/  BRA `(.L_x_6526) ;  /* 0x00000d3000007947 */ /* 0x000fea0003800000 */
.L_x_6527:
[----:B------:R-:W3:Y:S02]  /*3110*/  LDG.E.U16 R4, [R4.64] ;  /* 0x0000002404047981 */ /* 0x000ee4000c1e1500 */
[----:B---3--:R0:W3:Y:S01]  /*3120*/  I2F.F64.S16 R26, R4 ;  /* 0x00000004001a7312 */ /* 0x0080e20000101c00 */
[----:B------:R-:W-:Y:S05]  /*3130*/  BRA `(.L_x_6526) ;  /* 0x00000d0000007947 */ /* 0x000fea0003800000 */
.L_x_6522:
        /* <DEDUP_REMOVED lines=10> */
.L_x_6530:
[----:B------:R-:W3:Y:S02]  /*31e0*/  LDG.E.U16 R0, [R4.64] ;  /* 0x0000002404007981 */ /* 0x000ee4000c1e1500 */
[----:B---3--:R-:W-:-:S05]  /*31f0*/  HADD2.F32 R0, -RZ, R0.H0_H0 ;  /* 0x20000000ff007230 */ /* 0x008fca0000004100 */
[----:B------:R-:W-:-:S04]  /*3200*/  FMUL.FTZ R0, R0, 1 ;  /* 0x3f80000000007820 */ /* 0x000fc80000410000 */
[----:B------:R0:W3:Y:S01]  /*3210*/  F2F.F64.F32 R26, R0 ;  /* 0x00000000001a7310 */ /* 0x0000e20000201800 */
[----:B------:R-:W-:Y:S05]  /*3220*/  BRA `(.L_x_6526) ;  /* 0x00000c1000007947 */ /* 0x000fea0003800000 */
.L_x_6529:
        /* <DEDUP_REMOVED lines=10> */
.L_x_6532:
[----:B------:R-:W3:Y:S02]  /*32d0*/  LDG.E.U16 R4, [R4.64] ;  /* 0x0000002404047981 */ /* 0x000ee4000c1e1500 */
[----:B---3--:R-:W-:-:S05]  /*32e0*/  HADD2.F32 R0, -RZ, R4.H0_H0 ;  /* 0x20000004ff007230 */ /* 0x008fca0000004100 */
[----:B------:R-:W-:-:S04]  /*32f0*/  FMUL.FTZ R0, R0, 1 ;  /* 0x3f80000000007820 */ /* 0x000fc80000410000 */
[----:B------:R0:W3:Y:S01]  /*3300*/  F2F.F64.F32 R26, R0 ;  /* 0x00000000001a7310 */ /* 0x0000e20000201800 */
[----:B------:R-:W-:Y:S05]  /*3310*/  BRA `(.L_x_6526) ;  /* 0x00000b2000007947 */ /* 0x000fea0003800000 */
.L_x_6531:
[----:B------:R0:W5:Y:S01]  /*3320*/  LDG.E.64 R26, [R4.64] ;  /* 0x00000024041a7981 */ /* 0x000162000c1e1b00 */
[----:B------:R-:W-:Y:S05]  /*3330*/  BRA `(.L_x_6526) ;  /* 0x00000b0000007947 */ /* 0x000fea0003800000 */
.L_x_6521:
        /* <DEDUP_REMOVED lines=13> */
.L_x_6535:
[----:B------:R0:W5:Y:S01]  /*3410*/  LDG.E.64 R26, [R4.64] ;  /* 0x00000024041a7981 */ /* 0x000162000c1e1b00 */
[----:B------:R-:W-:Y:S05]  /*3420*/  BRA `(.L_x_6526) ;  /* 0x00000a1000007947 */ /* 0x000fea0003800000 */
.L_x_6534:
        /* <DEDUP_REMOVED lines=26> */
[----:B------:R0:W3:Y:S01]  /*35d0*/  F2F.F64.F32 R26, R7 ;  /* 0x00000007001a7310 */ /* 0x0000e20000201800 */
[----:B------:R-:W-:Y:S05]  /*35e0*/  BRA `(.L_x_6526) ;  /* 0x0000085000007947 */ /* 0x000fea0003800000 */
.L_x_6537:
        /* <DEDUP_REMOVED lines=13> */
[----:B------:R0:W3:Y:S01]  /*36c0*/  F2F.F64.F32 R26, R0 ;  /* 0x00000000001a7310 */ /* 0x0000e20000201800 */
[----:B------:R-:W-:Y:S05]  /*36d0*/  BRA `(.L_x_6526) ;  /* 0x0000076000007947 */ /* 0x000fea0003800000 */
.L_x_6536:
[----:B------:R-:W3:Y:S02]  /*36e0*/  LDG.E.U16 R0, [R4.64] ;  /* 0x0000002404007981 */ /* 0x000ee4000c1e1500 */
[----:B---3--:R-:W-:-:S05]  /*36f0*/  PRMT R0, RZ, 0x5410, R0 ;  /* 0x00005410ff007816 */ /* 0x008fca0000000000 */
[----:B------:R-:W-:-:S04]  /*3700*/  FMUL.FTZ R0, R0, 1 ;  /* 0x3f80000000007820 */ /* 0x000fc80000410000 */
[----:B------:R0:W3:Y:S01]  /*3710*/  F2F.F64.F32 R26, R0 ;  /* 0x00000000001a7310 */ /* 0x0000e20000201800 */
[----:B------:R-:W-:Y:S05]  /*3720*/  BRA `(.L_x_6526) ;  /* 0x0000071000007947 */ /* 0x000fea0003800000 */
.L_x_6533:
        /* <DEDUP_REMOVED lines=11> */
.L_x_6540:
        /* <DEDUP_REMOVED lines=21> */
.L_x_6544:
[----:B------:R-:W-:Y:S05]  /*3930*/  BSYNC B1 ;  /* 0x0000000000017941 */ /* 0x000fea0003800000 */
.L_x_6543:
[----:B------:R-:W-:Y:S01]  /*3940*/  LEA R5, R0, 0x3b800000, 0x17 ;  /* 0x3b80000000057811 */ /* 0x000fe200078eb8ff */
[----:B------:R-:W-:-:S05]  /*3950*/  IMAD.SHL.U32 R0, R3, 0x100000, RZ ;  /* 0x0010000003007824 */ /* 0x000fca00078e00ff */
[----:B------:R-:W-:Y:S02]  /*3960*/  LOP3.LUT R0, R5, R0, R6, 0xfe, !PT ;  /* 0x0000000005007212 */ /* 0x000fe400078efe06 */
.L_x_6542:
[----:B------:R-:W-:Y:S05]  /*3970*/  BSYNC B0 ;  /* 0x0000000000007941 */ /* 0x000fea0003800000 */
.L_x_6541:
[----:B------:R-:W-:-:S04]  /*3980*/  FMUL.FTZ R0, R0, 1 ;  /* 0x3f80000000007820 */ /* 0x000fc80000410000 */
[----:B------:R0:W3:Y:S01]  /*3990*/  F2F.F64.F32 R26, R0 ;  /* 0x00000000001a7310 */ /* 0x0000e20000201800 */
[----:B------:R-:W-:Y:S05]  /*39a0*/  BRA `(.L_x_6526) ;  /* 0x0000049000007947 */ /* 0x000fea0003800000 */
.L_x_6539:
        /* <DEDUP_REMOVED lines=21> */
.L_x_6548:
[----:B------:R-:W-:Y:S05]  /*3b00*/  BSYNC B1 ;  /* 0x0000000000017941 */ /* 0x000fea0003800000 */
.L_x_6547:
[----:B------:R-:W-:Y:S01]  /*3b10*/  LEA R5, R0, 0x37800000, 0x17 ;  /* 0x3780000000057811 */ /* 0x000fe200078eb8ff */
[----:B------:R-:W-:-:S05]  /*3b20*/  IMAD.SHL.U32 R0, R3, 0x200000, RZ ;  /* 0x0020000003007824 */ /* 0x000fca00078e00ff */
[----:B------:R-:W-:Y:S02]  /*3b30*/  LOP3.LUT R0, R5, R0, R6, 0xfe, !PT ;  /* 0x0000000005007212 */ /* 0x000fe400078efe06 */
.L_x_6546:
[----:B------:R-:W-:Y:S05]  /*3b40*/  BSYNC B0 ;  /* 0x0000000000007941 */ /* 0x000fea0003800000 */
.L_x_6545:
[----:B------:R-:W-:-:S04]  /*3b50*/  FMUL.FTZ R0, R0, 1 ;  /* 0x3f80000000007820 */ /* 0x000fc80000410000 */
[----:B------:R0:W3:Y:S01]  /*3b60*/  F2F.F64.F32 R26, R0 ;  /* 0x00000000001a7310 */ /* 0x0000e20000201800 */
[----:B------:R-:W-:Y:S05]  /*3b70*/  BRA `(.L_x_6526) ;  /* 0x000002c000007947 */ /* 0x000fea0003800000 */
.L_x_6538:
        /* <DEDUP_REMOVED lines=14> */
.L_x_6552:
[----:B------:R-:W-:Y:S05]  /*3c60*/  BSYNC B0 ;  /* 0x0000000000007941 */ /* 0x000fea0003800000 */
.L_x_6551:
[----:B------:R-:W-:-:S04]  /*3c70*/  FMUL.FTZ R0, R0, 1 ;  /* 0x3f80000000007820 */ /* 0x000fc80000410000 */
[----:B------:R0:W3:Y:S01]  /*3c80*/  F2F.F64.F32 R26, R0 ;  /* 0x00000000001a7310 */ /* 0x0000e20000201800 */
[----:B------:R-:W-:Y:S05]  /*3c90*/  BRA `(.L_x_6526) ;  /* 0x000001a000007947 */ /* 0x000fea0003800000 */
.L_x_6525:
        /* <DEDUP_REMOVED lines=19> */
[----:B------:R-:W-:Y:S01]  /*3dd0*/  CS2R R26, SRZ ;  /* 0x00000000001a7805 */ /* 0x000fe2000001ff00 */
[----:B------:R-:W-:Y:S05]  /*3de0*/  BRA `(.L_x_6526) ;  /* 0x0000005000007947 */ /* 0x000fea0003800000 */
.L_x_6550:
[----:B------:R-:W3:Y:S02]  /*3df0*/  LDG.E.64 R26, [R4.64] ;  /* 0x00000024041a7981 */ /* 0x000ee4000c1e1b00 */
[----:B---3--:R-:W0:Y:S01]  /*3e00*/  I2F.F64.U64 R26, R26 ;  /* 0x0000001a001a7312 */ /* 0x008e220000301800 */
[----:B------:R-:W-:Y:S05]  /*3e10*/  BRA `(.L_x_6526) ;  /* 0x0000002000007947 */ /* 0x000fea0003800000 */
.L_x_6549:
[----:B------:R-:W3:Y:S02]  /*3e20*/  LDG.E R4, [R4.64] ;  /* 0x0000002404047981 */ /* 0x000ee4000c1e1900 */
[----:B---3--:R0:W3:Y:S02]  /*3e30*/  I2F.F64.U32 R26, R4 ;  /* 0x00000004001a7312 */ /* 0x0080e40000201800 */
.L_x_6526:
[----:B------:R-:W-:-:S03]  /*3e40*/  IADD3 R2, R2, 0x80, RZ ;  /* 0x0000008002027810 */ /* 0x000fc60007ffe0ff */
.L_x_6488:
[----:B------:R-:W-:Y:S05]  /*3e50*/  BSYNC B6 ;  /* 0x0000000000067941 */ /* 0x000fea0003800000 */
.L_x_6487:
[----:B------:R-:W-:Y:S01]  /*3e60*/  ISETP.GE.AND P0, PT, R2, R34, PT ;  /* 0x000000220200720c */ /* 0x000fe20003f06270 */
[----:B------:R-:W-:Y:S01]  /*3e70*/  BSSY B6, `(.L_x_6553) ;  /* 0x00001ed000067945 */ /* 0x000fe20003800000 */
[----:B------:R-:W-:Y:S01]  /*3e80*/  CS2R R24, SRZ ;  /* 0x0000000000187805 */ /* 0x000fe2000001ff00 */
[----:B------:R-:W-:Y:S01]  /*3e90*/  CS2R R22, SRZ ;  /* 0x0000000000167805 */ /* 0x000fe2000001ff00 */
[----:B------:R-:W-:-:S09]  /*3ea0*/  CS2R R16, SRZ ;  /* 0x0000000000107805 */ /* 0x000fd2000001ff00 */
        /* <DEDUP_REMOVED lines=17> */
[----:B----4-:R0:W4:Y:S01]  /*3fc0*/  I2F.F64.S16 R22, R4 ;  /* 0x0000000400167312 */ /* 0x0101220000101c00 */
[----:B------:R-:W-:Y:S05]  /*3fd0*/  BRA `(.L_x_6560) ;  /* 0x00000e2000007947 */ /* 0x000fea0003800000 */
.L_x_6558:
[----:B------:R-:W4:Y:S02]  /*3fe0*/  LDG.E.U8 R4, [R4.64] ;  /* 0x0000002404047981 */ /* 0x000f24000c1e1100 */
[----:B----4-:R0:W4:Y:S01]  /*3ff0*/  I2F.F64.U16 R22, R4 ;  /* 0x0000000400167312 */ /* 0x0101220000101800 */
[----:B------:R-:W-:Y:S05]  /*4000*/  BRA `(.L_x_6560) ;  /* 0x00000df000007947 */ /* 0x000fea0003800000 */
.L_x_6557:
[----:B------:R-:W-:-:S13]  /*4010*/  ISETP.NE.AND P0, PT, R0, 0x2, PT ;  /* 0x000000020000780c */ /* 0x000fda0003f05270 */
[----:B------:R-:W-:Y:S05]  /*4020*/  @!P0 BRA `(.L_x_6561) ;  /* 0x000000a000008947 */ /* 0x000fea0003800000 */
[----:B------:R-:W-:-:S13]  /*4030*/  ISETP.NE.AND P0, PT, R0, 0x3, PT ;  /* 0x000000030000780c */ /* 0x000fda0003f05270 */
[----:B------:R-:W-:Y:S05]  /*4040*/  @!P0 BRA `(.L_x_6562) ;  /* 0x0000005000008947 */ /* 0x000fea0003800000 */
[----:B------:R-:W-:-:S13]  /*4050*/  ISETP.NE.AND P0, PT, R0, 0x4, PT ;  /* 0x000000040000780c */ /* 0x000fda0003f05270 */
[----:B------:R-:W-:Y:S05]  /*4060*/  @P0 BRA `(.L_x_6559) ;  /* 0x00000bf000000947 */ /* 0x000fea0003800000 */
[----:B------:R-:W4:Y:S02]  /*4070*/  LDG.E.64 R22, [R4.64] ;  /* 0x0000002404167981 */ /* 0x000f24000c1e1b00 */
[----:B----4-:R-:W0:Y:S01]  /*4080*/  I2F.F64.S64 R22, R22 ;  /* 0x0000001600167312 */ /* 0x010e220000301c00 */
[----:B------:R-:W-:Y:S05]  /*4090*/  BRA `(.L_x_6560) ;  /* 0x00000d6000007947 */ /* 0x000fea0003800000 */
.L_x_6562:
[----:B------:R-:W4:Y:S02]  /*40a0*/  LDG.E R4, [R4.64] ;  /* 0x0000002404047981 */ /* 0x000f24000c1e1900 */
[----:B----4-:R0:W4:Y:S01]  /*40b0*/  I2F.F64 R22, R4 ;  /* 0x0000000400167312 */ /* 0x0101220000201c00 */
[----:B------:R-:W-:Y:S05]  /*40c0*/  BRA `(.L_x_6560) ;  /* 0x00000d3000007947 */ /* 0x000fea0003800000 */
.L_x_6561:
[----:B------:R-:W4:Y:S02]  /*40d0*/  LDG.E.U16 R4, [R4.64] ;  /* 0x0000002404047981 */ /* 0x000f24000c1e1500 */
[----:B----4-:R0:W4:Y:S01]  /*40e0*/  I2F.F64.S16 R22, R4 ;  /* 0x0000000400167312 */ /* 0x0101220000101c00 */
[----:B------:R-:W-:Y:S05]  /*40f0*/  BRA `(.L_x_6560) ;  /* 0x00000d0000007947 */ /* 0x000fea0003800000 */
.L_x_6556:
[----:B------:R-:W-:-:S13]  /*4100*/  ISETP.GT.AND P0, PT, R0, 0x6, PT ;  /* 0x000000060000780c */ /* 0x000fda0003f04270 */
[----:B------:R-:W-:Y:S05]  /*4110*/  @P0 BRA `(.L_x_6563) ;  /* 0x000000d000000947 */ /* 0x000fea0003800000 */
[----:B------:R-:W-:-:S13]  /*4120*/  ISETP.NE.AND P0, PT, R0, 0x5, PT ;  /* 0x000000050000780c */ /* 0x000fda0003f05270 */
[----:B------:R-:W-:Y:S05]  /*4130*/  @!P0 BRA `(.L_x_6564) ;  /* 0x0000006000008947 */ /* 0x000fea0003800000 */
[----:B------:R-:W-:-:S13]  /*4140*/  ISETP.NE.AND P0, PT, R0, 0x6, PT ;  /* 0x000000060000780c */ /* 0x000fda0003f05270 */
[----:B------:R-:W-:Y:S05]  /*4150*/  @P0 BRA `(.L_x_6559) ;  /* 0x00000b0000000947 */ /* 0x000fea0003800000 */
[----:B------:R-:W4:Y:S02]  /*4160*/  LDG.E R22, [R4.64] ;  /* 0x0000002404167981 */ /* 0x000f24000c1e1900 */
[----:B----4-:R-:W-:-:S06]  /*4170*/  FMUL.FTZ R22, R22, 1 ;  /* 0x3f80000016167820 */ /* 0x010fcc0000410000 */
[----:B------:R-:W0:Y:S01]  /*4180*/  F2F.F64.F32 R22, R22 ;  /* 0x0000001600167310 */ /* 0x000e220000201800 */
[----:B------:R-:W-:Y:S05]  /*4190*/  BRA `(.L_x_6560) ;  /* 0x00000c6000007947 */ /* 0x000fea0003800000 */
.L_x_6564:
[----:B------:R-:W4:Y:S02]  /*41a0*/  LDG.E.U16 R0, [R4.64] ;  /* 0x0000002404007981 */ /* 0x000f24000c1e1500 */
[----:B----4-:R-:W-:-:S05]  /*41b0*/  HADD2.F32 R0, -RZ, R0.H0_H0 ;  /* 0x20000000ff007230 */ /* 0x010fca0000004100 */
[----:B------:R-:W-:-:S04]  /*41c0*/  FMUL.FTZ R0, R0, 1 ;  /* 0x3f80000000007820 */ /* 0x000fc80000410000 */
[----:B------:R0:W4:Y:S01]  /*41d0*/  F2F.F64.F32 R22, R0 ;  /* 0x0000000000167310 */ /* 0x0001220000201800 */
[----:B------:R-:W-:Y:S05]  /*41e0*/  BRA `(.L_x_6560) ;  /* 0x00000c1000007947 */ /* 0x000fea0003800000 */
.L_x_6563:
[----:B------:R-:W-:-:S13]  /*41f0*/  ISETP.NE.AND P0, PT, R0, 0x7, PT ;  /* 0x000000070000780c */ /* 0x000fda0003f05270 */
[----:B------:R-:W-:Y:S05]  /*4200*/  @!P0 BRA `(.L_x_6565) ;  /* 0x000000d000008947 */ /* 0x000fea0003800000 */
        /* <DEDUP_REMOVED lines=8> */
.L_x_6566:
[----:B------:R-:W4:Y:S02]  /*4290*/  LDG.E.U16 R4, [R4.64] ;  /* 0x0000002404047981 */ /* 0x000f24000c1e1500 */
[----:B----4-:R-:W-:-:S05]  /*42a0*/  HADD2.F32 R0, -RZ, R4.H0_H0 ;  /* 0x20000004ff007230 */ /* 0x010fca0000004100 */
[----:B------:R-:W-:-:S04]  /*42b0*/  FMUL.FTZ R0, R0, 1 ;  /* 0x3f80000000007820 */ /* 0x000fc80000410000 */
[----:B------:R0:W4:Y:S01]  /*42c0*/  F2F.F64.F32 R22, R0 ;  /* 0x0000000000167310 */ /* 0x0001220000201800 */
[----:B------:R-:W-:Y:S05]  /*42d0*/  BRA `(.L_x_6560) ;  /* 0x00000b2000007947 */ /* 0x000fea0003800000 */
.L_x_6565:
[----:B------:R0:W5:Y:S01]  /*42e0*/  LDG.E.64 R22, [R4.64] ;  /* 0x0000002404167981 */ /* 0x000162000c1e1b00 */
[----:B------:R-:W-:Y:S05]  /*42f0*/  BRA `(.L_x_6560) ;  /* 0x00000b0000007947 */ /* 0x000fea0003800000 */
.L_x_6555:
        /* <DEDUP_REMOVED lines=8> */
[----:B------:R-:W4:Y:S01]  /*4380*/  LDG.E.U8 R4, [R4.64] ;  /* 0x0000002404047981 */ /* 0x000f22000c1e1100 */
[----:B------:R-:W-:Y:S01]  /*4390*/  IMAD.MOV.U32 R22, RZ, RZ, RZ ;  /* 0x000000ffff167224 */ /* 0x000fe200078e00ff */
[----:B----4-:R-:W-:-:S04]  /*43a0*/  ISETP.NE.AND P0, PT, R4, RZ, PT ;  /* 0x000000ff0400720c */ /* 0x010fc80003f05270 */
[----:B------:R-:W-:Y:S01]  /*43b0*/  FSEL R23, RZ, 1.875, !P0 ;  /* 0x3ff00000ff177808 */ /* 0x000fe20004000000 */
[----:B------:R-:W-:Y:S05]  /*43c0*/  BRA `(.L_x_6560) ;  /* 0x00000a3000007947 */ /* 0x000fea0003800000 */
.L_x_6569:
[----:B------:R0:W5:Y:S01]  /*43d0*/  LDG.E.64 R22, [R4.64] ;  /* 0x0000002404167981 */ /* 0x000162000c1e1b00 */
[----:B------:R-:W-:Y:S05]  /*43e0*/  BRA `(.L_x_6560) ;  /* 0x00000a1000007947 */ /* 0x000fea0003800000 */
.L_x_6568:
        /* <DEDUP_REMOVED lines=26> */
[----:B------:R0:W4:Y:S01]  /*4590*/  F2F.F64.F32 R22, R7 ;  /* 0x0000000700167310 */ /* 0x0001220000201800 */
[----:B------:R-:W-:Y:S05]  /*45a0*/  BRA `(.L_x_6560) ;  /* 0x0000085000007947 */ /* 0x000fea0003800000 */
.L_x_6571:
        /* <DEDUP_REMOVED lines=13> */
[----:B------:R0:W4:Y:S01]  /*4680*/  F2F.F64.F32 R22, R0 ;  /* 0x0000000000167310 */ /* 0x0001220000201800 */
[----:B------:R-:W-:Y:S05]  /*4690*/  BRA `(.L_x_6560) ;  /* 0x0000076000007947 */ /* 0x000fea0003800000 */
.L_x_6570:
[----:B------:R-:W4:Y:S02]  /*46a0*/  LDG.E.U16 R0, [R4.64] ;  /* 0x0000002404007981 */ /* 0x000f24000c1e1500 */
[----:B----4-:R-:W-:-:S05]  /*46b0*/  PRMT R0, RZ, 0x5410, R0 ;  /* 0x00005410ff007816 */ /* 0x010fca0000000000 */
[----:B------:R-:W-:-:S04]  /*46c0*/  FMUL.FTZ R0, R0, 1 ;  /* 0x3f80000000007820 */ /* 0x000fc80000410000 */
[----:B------:R0:W4:Y:S01]  /*46d0*/  F2F.F64.F32 R22, R0 ;  /* 0x0000000000167310 */ /* 0x0001220000201800 */
[----:B------:R-:W-:Y:S05]  /*46e0*/  BRA `(.L_x_6560) ;  /* 0x0000071000007947 */ /* 0x000fea0003800000 */
.L_x_6567:
        /* <DEDUP_REMOVED lines=9> */
[----:B----4-:R0:W4:Y:S01]  /*4780*/  I2F.F64.U16 R22, R4 ;  /* 0x0000000400167312 */ /* 0x0101220000101800 */
[----:B------:R-:W-:Y:S05]  /*4790*/  BRA `(.L_x_6560) ;  /* 0x0000066000007947 */ /* 0x000fea0003800000 */
.L_x_6574:
[----:B------:R-:W4:Y:S01]  /*47a0*/  LDG.E.U8 R3, [R4.64] ;  /* 0x0000002404037981 */ /* 0x000f22000c1e1100 */
[----:B------:R-:W-:Y:S01]  /*47b0*/  BSSY B0, `(.L_x_6575) ;  /* 0x0000018000007945 */ /* 0x000fe20003800000 */
        /* <DEDUP_REMOVED lines=19> */
.L_x_6578:
[----:B------:R-:W-:Y:S05]  /*48f0*/  BSYNC B1 ;  /* 0x0000000000017941 */ /* 0x000fea0003800000 */
.L_x_6577:
[----:B------:R-:W-:Y:S01]  /*4900*/  LEA R5, R0, 0x3b800000, 0x17 ;  /* 0x3b80000000057811 */ /* 0x000fe200078eb8ff */
[----:B------:R-:W-:-:S05]  /*4910*/  IMAD.SHL.U32 R0, R3, 0x100000, RZ ;  /* 0x0010000003007824 */ /* 0x000fca00078e00ff */
[----:B------:R-:W-:Y:S02]  /*4920*/  LOP3.LUT R0, R5, R0, R6, 0xfe, !PT ;  /* 0x0000000005007212 */ /* 0x000fe400078efe06 */
.L_x_6576:
[----:B------:R-:W-:Y:S05]  /*4930*/  BSYNC B0 ;  /* 0x0000000000007941 */ /* 0x000fea0003800000 */
.L_x_6575:
[----:B------:R-:W-:-:S04]  /*4940*/  FMUL.FTZ R0, R0, 1 ;  /* 0x3f80000000007820 */ /* 0x000fc80000410000 */
[----:B------:R0:W4:Y:S01]  /*4950*/  F2F.F64.F32 R22, R0 ;  /* 0x0000000000167310 */ /* 0x0001220000201800 */
[----:B------:R-:W-:Y:S05]  /*4960*/  BRA `(.L_x_6560) ;  /* 0x0000049000007947 */ /* 0x000fea0003800000 */
.L_x_6573:
        /* <DEDUP_REMOVED lines=21> */
.L_x_6582:
[----:B------:R-:W-:Y:S05]  /*4ac0*/  BSYNC B1 ;  /* 0x0000000000017941 */ /* 0x000fea0003800000 */
.L_x_6581:
[----:B------:R-:W-:Y:S01]  /*4ad0*/  LEA R5, R0, 0x37800000, 0x17 ;  /* 0x3780000000057811 */ /* 0x000fe200078eb8ff */
[----:B------:R-:W-:-:S05]  /*4ae0*/  IMAD.SHL.U32 R0, R3, 0x200000, RZ ;  /* 0x0020000003007824 */ /* 0x000fca00078e00ff */
[----:B------:R-:W-:Y:S02]  /*4af0*/  LOP3.LUT R0, R5, R0, R6, 0xfe, !PT ;  /* 0x0000000005007212 */ /* 0x000fe400078efe06 */
.L_x_6580:
[----:B------:R-:W-:Y:S05]  /*4b00*/  BSYNC B0 ;  /* 0x0000000000007941 */ /* 0x000fea0003800000 */
.L_x_6579:
[----:B------:R-:W-:-:S04]  /*4b10*/  FMUL.FTZ R0, R0, 1 ;  /* 0x3f80000000007820 */ /* 0x000fc80000410000 */
[----:B------:R0:W4:Y:S01]  /*4b20*/  F2F.F64.F32 R22, R0 ;  /* 0x0000000000167310 */ /* 0x0001220000201800 */
[----:B------:R-:W-:Y:S05]  /*4b30*/  BRA `(.L_x_6560) ;  /* 0x000002c000007947 */ /* 0x000fea0003800000 */
.L_x_6572:
[----:B------:R-:W-:-:S13]  /*4b40*/  ISETP.NE.AND P0, PT, R0, 0x1c, PT ;  /* 0x0000001c0000780c */ /* 0x000fda0003f05270 */
[----:B------:R-:W-:Y:S05]  /*4b50*/  @!P0 BRA `(.L_x_6583) ;  /* 0x0000028000008947 */ /* 0x000fea0003800000 */
[----:B------:R-:W-:-:S13]  /*4b60*/  ISETP.NE.AND P0, PT, R0, 0x1d, PT ;  /* 0x0000001d0000780c */ /* 0x000fda0003f05270 */
[----:B------:R-:W-:Y:S05]  /*4b70*/  @!P0 BRA `(.L_x_6584) ;  /* 0x0000023000008947 */ /* 0x000fea0003800000 */
[----:B------:R-:W-:-:S13]  /*4b80*/  ISETP.NE.AND P0, PT, R0, 0x2c, PT ;  /* 0x0000002c0000780c */ /* 0x000fda0003f05270 */
[----:B------:R-:W-:Y:S05]  /*4b90*/  @P0 BRA `(.L_x_6559) ;  /* 0x000000c000000947 */ /* 0x000fea0003800000 */
[----:B------:R-:W4:Y:S01]  /*4ba0*/  LDG.E.U8 R4, [R4.64] ;  /* 0x0000002404047981 */ /* 0x000f22000c1e1100 */
[----:B------:R-:W-:Y:S01]  /*4bb0*/  BSSY B0, `(.L_x_6585) ;  /* 0x0000007000007945 */ /* 0x000fe20003800000 */
[----:B------:R-:W-:Y:S01]  /*4bc0*/  IMAD.MOV.U32 R0, RZ, RZ, 0x400000 ;  /* 0x00400000ff007424 */ /* 0x000fe200078e00ff */
[----:B----4-:R-:W-:-:S13]  /*4bd0*/  ISETP.NE.AND P0, PT, R4, RZ, PT ;  /* 0x000000ff0400720c */ /* 0x010fda0003f05270 */
[----:B------:R-:W-:Y:S05]  /*4be0*/  @!P0 BRA `(.L_x_6586) ;  /* 0x0000003000008947 */ /* 0x000fea0003800000 */
[----:B------:R-:W-:-:S13]  /*4bf0*/  ISETP.NE.AND P0, PT, R4, 0xff, PT ;  /* 0x000000ff0400780c */ /* 0x000fda0003f05270 */
[----:B------:R-:W-:Y:S02]  /*4c00*/  @!P0 IMAD.MOV.U32 R0, RZ, RZ, 0x7f800001 ;  /* 0x7f800001ff008424 */ /* 0x000fe400078e00ff */
[----:B------:R-:W-:Y:S02]  /*4c10*/  @P0 IMAD.SHL.U32 R0, R4, 0x800000, RZ ;  /* 0x0080000004000824 */ /* 0x000fe400078e00ff */
.L_x_6586:
[----:B------:R-:W-:Y:S05]  /*4c20*/  BSYNC B0 ;  /* 0x0000000000007941 */ /* 0x000fea0003800000 */
.L_x_6585:
[----:B------:R-:W-:-:S04]  /*4c30*/  FMUL.FTZ R0, R0, 1 ;  /* 0x3f80000000007820 */ /* 0x000fc80000410000 */
[----:B------:R0:W4:Y:S01]  /*4c40*/  F2F.F64.F32 R22, R0 ;  /* 0x0000000000167310 */ /* 0x0001220000201800 */
[----:B------:R-:W-:Y:S05]  /*4c50*/  BRA `(.L_x_6560) ;  /* 0x000001a000007947 */ /* 0x000fea0003800000 */
.L_x_6559:
        /* <DEDUP_REMOVED lines=18> */
[----:B0123-5:R-:W-:Y:S05]  /*4d80*/  CALL.ABS.NOINC R14 ;  /* 0x000000000e007343 */ /* 0x02ffea0003c00000 */
[----:B------:R-:W-:Y:S01]  /*4d90*/  CS2R R22, SRZ ;  /* 0x0000000000167805 */ /* 0x000fe2000001ff00 */
[----:B------:R-:W-:Y:S05]  /*4da0*/  BRA `(.L_x_6560) ;  /* 0x0000005000007947 */ /* 0x000fea0003800000 */
.L_x_6584:
[----:B------:R-:W4:Y:S02]  /*4db0*/  LDG.E.64 R22, [R4.64] ;  /* 0x0000002404167981 */ /* 0x000f24000c1e1b00 */
[----:B----4-:R-:W0:Y:S01]  /*4dc0*/  I2F.F64.U64 R22, R22 ;  /* 0x0000001600167312 */ /* 0x010e220000301800 */
[----:B------:R-:W-:Y:S05]  /*4dd0*/  BRA `(.L_x_6560) ;  /* 0x0000002000007947 */ /* 0x000fea0003800000 */
.L_x_6583:
[----:B------:R-:W4:Y:S02]  /*4de0*/  LDG.E R4, [R4.64] ;  /* 0x0000002404047981 */ /* 0x000f24000c1e1900 */
[----:B----4-:R0:W4:Y:S02]  /*4df0*/  I2F.F64.U32 R22, R4 ;  /* 0x0000000400167312 */ /* 0x0101240000201800 */
.L_x_6560:
        /* <DEDUP_REMOVED lines=15> */
[----:B----4-:R0:W4:Y:S01]  /*4ef0*/  I2F.F64.S16 R16, R4 ;  /* 0x0000000400107312 */ /* 0x0101220000101c00 */
[----:B------:R-:W-:Y:S05]  /*4f00*/  BRA `(.L_x_6592) ;  /* 0x00000e2000007947 */ /* 0x000fea0003800000 */
.L_x_6590:
[----:B----4-:R-:W4:Y:S02]  /*4f10*/  LDG.E.U8 R4, [R4.64] ;  /* 0x0000002404047981 */ /* 0x010f24000c1e1100 */
[----:B----4-:R0:W4:Y:S01]  /*4f20*/  I2F.F64.U16 R16, R4 ;  /* 0x0000000400107312 */ /* 0x0101220000101800 */
[----:B------:R-:W-:Y:S05]  /*4f30*/  BRA `(.L_x_6592) ;  /* 0x00000df000007947 */ /* 0x000fea0003800000 */
.L_x_6589:
[----:B------:R-:W-:-:S13]  /*4f40*/  ISETP.NE.AND P0, PT, R0, 0x2, PT ;  /* 0x000000020000780c */ /* 0x000fda0003f05270 */
[----:B------:R-:W-:Y:S05]  /*4f50*/  @!P0 BRA `(.L_x_6593) ;  /* 0x000000a000008947 */ /* 0x000fea0003800000 */
[----:B------:R-:W-:-:S13]  /*4f60*/  ISETP.NE.AND P0, PT, R0, 0x3, PT ;  /* 0x000000030000780c */ /* 0x000fda0003f05270 */
[----:B------:R-:W-:Y:S05]  /*4f70*/  @!P0 BRA `(.L_x_6594) ;  /* 0x0000005000008947 */ /* 0x000fea0003800000 */
[----:B------:R-:W-:-:S13]  /*4f80*/  ISETP.NE.AND P0, PT, R0, 0x4, PT ;  /* 0x000000040000780c */ /* 0x000fda0003f05270 */
[----:B------:R-:W-:Y:S05]  /*4f90*/  @P0 BRA `(.L_x_6591) ;  /* 0x00000bf000000947 */ /* 0x000fea0003800000 */
[----:B----4-:R-:W4:Y:S02]  /*4fa0*/  LDG.E.64 R16, [R4.64] ;  /* 0x0000002404107981 */ /* 0x010f24000c1e1b00 */
[----:B----4-:R-:W0:Y:S01]  /*4fb0*/  I2F.F64.S64 R16, R16 ;  /* 0x0000001000107312 */ /* 0x010e220000301c00 */
[----:B------:R-:W-:Y:S05]  /*4fc0*/  BRA `(.L_x_6592) ;  /* 0x00000d6000007947 */ /* 0x000fea0003800000 */
.L_x_6594:
[----:B----4-:R-:W4:Y:S02]  /*4fd0*/  LDG.E R4, [R4.64] ;  /* 0x0000002404047981 */ /* 0x010f24000c1e1900 */
[----:B----4-:R0:W4:Y:S01]  /*4fe0*/  I2F.F64 R16, R4 ;  /* 0x0000000400107312 */ /* 0x0101220000201c00 */
[----:B------:R-:W-:Y:S05]  /*4ff0*/  BRA `(.L_x_6592) ;  /* 0x00000d3000007947 */ /* 0x000fea0003800000 */
.L_x_6593:
[----:B----4-:R-:W4:Y:S02]  /*5000*/  LDG.E.U16 R4, [R4.64] ;  /* 0x0000002404047981 */ /* 0x010f24000c1e1500 */
[----:B----4-:R0:W4:Y:S01]  /*5010*/  I2F.F64.S16 R16, R4 ;  /* 0x0000000400107312 */ /* 0x0101220000101c00 */
[----:B------:R-:W-:Y:S05]  /*5020*/  BRA `(.L_x_6592) ;  /* 0x00000d0000007947 */ /* 0x000fea0003800000 */
.L_x_6588:
[----:B------:R-:W-:-:S13]  /*5030*/  ISETP.GT.AND P0, PT, R0, 0x6, PT ;  /* 0x000000060000780c */ /* 0x000fda0003f04270 */
[----:B------:R-:W-:Y:S05]  /*5040*/  @P0 BRA `(.L_x_6595) ;  /* 0x000000d000000947 */ /* 0x000fea0003800000 */
[----:B------:R-:W-:-:S13]  /*5050*/  ISETP.NE.AND P0, PT, R0, 0x5, PT ;  /* 0x000000050000780c */ /* 0x000fda0003f05270 */
[----:B------:R-:W-:Y:S05]  /*5060*/  @!P0 BRA `(.L_x_6596) ;  /* 0x0000006000008947 */ /* 0x000fea0003800000 */
[----:B------:R-:W-:-:S13]  /*5070*/  ISETP.NE.AND P0, PT, R0, 0x6, PT ;  /* 0x000000060000780c */ /* 0x000fda0003f05270 */
[----:B------:R-:W-:Y:S05]  /*5080*/  @P0 BRA `(.L_x_6591) ;  /* 0x00000b0000000947 */ /* 0x000fea0003800000 */
[----:B----4-:R-:W4:Y:S02]  /*5090*/  LDG.E R16, [R4.64] ;  /* 0x0000002404107981 */ /* 0x010f24000c1e1900 */
[----:B----4-:R-:W-:-:S06]  /*50a0*/  FMUL.FTZ R16, R16, 1 ;  /* 0x3f80000010107820 */ /* 0x010fcc0000410000 */
[----:B------:R-:W0:Y:S01]  /*50b0*/  F2F.F64.F32 R16, R16 ;  /* 0x0000001000107310 */ /* 0x000e220000201800 */
[----:B------:R-:W-:Y:S05]  /*50c0*/  BRA `(.L_x_6592) ;  /* 0x00000c6000007947 */ /* 0x000fea0003800000 */
.L_x_6596:
[----:B----4-:R-:W4:Y:S02]  /*50d0*/  LDG.E.U16 R0, [R4.64] ;  /* 0x0000002404007981 */ /* 0x010f24000c1e1500 */
[----:B----4-:R-:W-:-:S05]  /*50e0*/  HADD2.F32 R0, -RZ, R0.H0_H0 ;  /* 0x20000000ff007230 */ /* 0x010fca0000004100 */
[----:B------:R-:W-:-:S04]  /*50f0*/  FMUL.FTZ R0, R0, 1 ;  /* 0x3f80000000007820 */ /* 0x000fc80000410000 */
[----:B------:R0:W4:Y:S01]  /*5100*/  F2F.F64.F32 R16, R0 ;  /* 0x0000000000107310 */ /* 0x0001220000201800 */
[----:B------:R-:W-:Y:S05]  /*5110*/  BRA `(.L_x_6592) ;  /* 0x00000c1000007947 */ /* 0x000fea0003800000 */
.L_x_6595:
[----:B------:R-:W-:-:S13]  /*5120*/  ISETP.NE.AND P0, PT, R0, 0x7, PT ;  /* 0x000000070000780c */ /* 0x000fda0003f05270 */
[----:B------:R-:W-:Y:S05]  /*5130*/  @!P0 BRA `(.L_x_6597) ;  /* 0x000000d000008947 */ /* 0x000fea0003800000 */
        /* <DEDUP_REMOVED lines=8> */
.L_x_6598:
[----:B----4-:R-:W4:Y:S02]  /*51c0*/  LDG.E.U16 R4, [R4.64] ;  /* 0x0000002404047981 */ /* 0x010f24000c1e1500 */
[----:B----4-:R-:W-:-:S05]  /*51d0*/  HADD2.F32 R0, -RZ, R4.H0_H0 ;  /* 0x20000004ff007230 */ /* 0x010fca0000004100 */
[----:B------:R-:W-:-:S04]  /*51e0*/  FMUL.FTZ R0, R0, 1 ;  /* 0x3f80000000007820 */ /* 0x000fc80000410000 */
[----:B------:R0:W4:Y:S01]  /*51f0*/  F2F.F64.F32 R16, R0 ;  /* 0x0000000000107310 */ /* 0x0001220000201800 */
[----:B------:R-:W-:Y:S05]  /*5200*/  BRA `(.L_x_6592) ;  /* 0x00000b2000007947 */ /* 0x000fea0003800000 */
.L_x_6597:
[----:B------:R0:W5:Y:S01]  /*5210*/  LDG.E.64 R16, [R4.64] ;  /* 0x0000002404107981 */ /* 0x000162000c1e1b00 */
[----:B------:R-:W-:Y:S05]  /*5220*/  BRA `(.L_x_6592) ;  /* 0x00000b0000007947 */ /* 0x000fea0003800000 */
.L_x_6587:
        /* <DEDUP_REMOVED lines=8> */
[----:B----4-:R-:W4:Y:S01]  /*52b0*/  LDG.E.U8 R4, [R4.64] ;  /* 0x0000002404047981 */ /* 0x010f22000c1e1100 */
[----:B------:R-:W-:Y:S01]  /*52c0*/  IMAD.MOV.U32 R16, RZ, RZ, RZ ;  /* 0x000000ffff107224 */ /* 0x000fe200078e00ff */
[----:B----4-:R-:W-:-:S04]  /*52d0*/  ISETP.NE.AND P0, PT, R4, RZ, PT ;  /* 0x000000ff0400720c */ /* 0x010fc80003f05270 */
[----:B------:R-:W-:Y:S01]  /*52e0*/  FSEL R17, RZ, 1.875, !P0 ;  /* 0x3ff00000ff117808 */ /* 0x000fe20004000000 */
[----:B------:R-:W-:Y:S05]  /*52f0*/  BRA `(.L_x_6592) ;  /* 0x00000a3000007947 */ /* 0x000fea0003800000 */
.L_x_6601:
[----:B------:R0:W5:Y:S01]  /*5300*/  LDG.E.64 R16, [R4.64] ;  /* 0x0000002404107981 */ /* 0x000162000c1e1b00 */
[----:B------:R-:W-:Y:S05]  /*5310*/  BRA `(.L_x_6592) ;  /* 0x00000a1000007947 */ /* 0x000fea0003800000 */
.L_x_6600:
        /* <DEDUP_REMOVED lines=28> */
.L_x_6603:
        /* <DEDUP_REMOVED lines=15> */
.L_x_6602:
[----:B----4-:R-:W4:Y:S02]  /*55d0*/  LDG.E.U16 R0, [R4.64] ;  /* 0x0000002404007981 */ /* 0x010f24000c1e1500 */
[----:B----4-:R-:W-:-:S05]  /*55e0*/  PRMT R0, RZ, 0x5410, R0 ;  /* 0x00005410ff007816 */ /* 0x010fca0000000000 */
[----:B------:R-:W-:-:S04]  /*55f0*/  FMUL.FTZ R0, R0, 1 ;  /* 0x3f80000000007820 */ /* 0x000fc80000410000 */
[----:B------:R0:W4:Y:S01]  /*5600*/  F2F.F64.F32 R16, R0 ;  /* 0x0000000000107310 */ /* 0x0001220000201800 */
[----:B------:R-:W-:Y:S05]  /*5610*/  BRA `(.L_x_6592) ;  /* 0x0000071000007947 */ /* 0x000fea0003800000 */
.L_x_6599:
        /* <DEDUP_REMOVED lines=9> */
[----:B----4-:R0:W4:Y:S01]  /*56b0*/  I2F.F64.U16 R16, R4 ;  /* 0x0000000400107312 */ /* 0x0101220000101800 */
[----:B------:R-:W-:Y:S05]  /*56c0*/  BRA `(.L_x_6592) ;  /* 0x0000066000007947 */ /* 0x000fea0003800000 */
.L_x_6606:
[----:B----4-:R-:W4:Y:S01]  /*56d0*/  LDG.E.U8 R3, [R4.64] ;  /* 0x0000002404037981 */ /* 0x010f22000c1e1100 */
        /* <DEDUP_REMOVED lines=20> */
.L_x_6610:
[----:B------:R-:W-:Y:S05]  /*5820*/  BSYNC B1 ;  /* 0x0000000000017941 */ /* 0x000fea0003800000 */
.L_x_6609:
[----:B------:R-:W-:Y:S01]  /*5830*/  LEA R5, R0, 0x3b800000, 0x17 ;  /* 0x3b80000000057811 */ /* 0x000fe200078eb8ff */
[----:B------:R-:W-:-:S05]  /*5840*/  IMAD.SHL.U32 R0, R3, 0x100000, RZ ;  /* 0x0010000003007824 */ /* 0x000fca00078e00ff */
[----:B------:R-:W-:Y:S02]  /*5850*/  LOP3.LUT R0, R5, R0, R6, 0xfe, !PT ;  /* 0x0000000005007212 */ /* 0x000fe400078efe06 */
.L_x_6608:
[----:B------:R-:W-:Y:S05]  /*5860*/  BSYNC B0 ;  /* 0x0000000000007941 */ /* 0x000fea0003800000 */
.L_x_6607:
[----:B------:R-:W-:-:S04]  /*5870*/  FMUL.FTZ R0, R0, 1 ;  /* 0x3f80000000007820 */ /* 0x000fc80000410000 */
[----:B------:R0:W4:Y:S01]  /*5880*/  F2F.F64.F32 R16, R0 ;  /* 0x0000000000107310 */ /* 0x0001220000201800 */
[----:B------:R-:W-:Y:S05]  /*5890*/  BRA `(.L_x_6592) ;  /* 0x0000049000007947 */ /* 0x000fea0003800000 */
.L_x_6605:
        /* <DEDUP_REMOVED lines=21> */
.L_x_6614:
[----:B------:R-:W-:Y:S05]  /*59f0*/  BSYNC B1 ;  /* 0x0000000000017941 */ /* 0x000fea0003800000 */
.L_x_6613:
[----:B------:R-:W-:Y:S01]  /*5a00*/  LEA R5, R0, 0x37800000, 0x17 ;  /* 0x3780000000057811 */ /* 0x000fe200078eb8ff */
[----:B------:R-:W-:-:S05]  /*5a10*/  IMAD.SHL.U32 R0, R3, 0x200000, RZ ;  /* 0x0020000003007824 */ /* 0x000fca00078e00ff */
[----:B------:R-:W-:Y:S02]  /*5a20*/  LOP3.LUT R0, R5, R0, R6, 0xfe, !PT ;  /* 0x0000000005007212 */ /* 0x000fe400078efe06 */
.L_x_6612:
[----:B------:R-:W-:Y:S05]  /*5a30*/  BSYNC B0 ;  /* 0x0000000000007941 */ /* 0x000fea0003800000 */
.L_x_6611:
[----:B------:R-:W-:-:S04]  /*5a40*/  FMUL.FTZ R0, R0, 1 ;  /* 0x3f80000000007820 */ /* 0x000fc80000410000 */
[----:B------:R0:W4:Y:S01]  /*5a50*/  F2F.F64.F32 R16, R0 ;  /* 0x0000000000107310 */ /* 0x0001220000201800 */
[----:B------:R-:W-:Y:S05]  /*5a60*/  BRA `(.L_x_6592) ;  /* 0x000002c000007947 */ /* 0x000fea0003800000 */
.L_x_6604:
[----:B------:R-:W-:-:S13]  /*5a70*/  ISETP.NE.AND P0, PT, R0, 0x1c, PT ;  /* 0x0000001c0000780c */ /* 0x000fda0003f05270 */
[----:B------:R-:W-:Y:S05]  /*5a80*/  @!P0 BRA `(.L_x_6615) ;  /* 0x0000028000008947 */ /* 0x000fea0003800000 */
[----:B------:R-:W-:-:S13]  /*5a90*/  ISETP.NE.AND P0, PT, R0, 0x1d, PT ;  /* 0x0000001d0000780c */ /* 0x000fda0003f05270 */
[----:B------:R-:W-:Y:S05]  /*5aa0*/  @!P0 BRA `(.L_x_6616) ;  /* 0x0000023000008947 */ /* 0x000fea0003800000 */
[----:B------:R-:W-:-:S13]  /*5ab0*/  ISETP.NE.AND P0, PT, R0, 0x2c, PT ;  /* 0x0000002c0000780c */ /* 0x000fda0003f05270 */
[----:B------:R-:W-:Y:S05]  /*5ac0*/  @P0 BRA `(.L_x_6591) ;  /* 0x000000c000000947 */ /* 0x000fea0003800000 */
[----:B----4-:R-:W4:Y:S01]  /*5ad0*/  LDG.E.U8 R4, [R4.64] ;  /* 0x0000002404047981 */ /* 0x010f22000c1e1100 */
[----:B------:R-:W-:Y:S01]  /*5ae0*/  BSSY B0, `(.L_x_6617) ;  /* 0x0000007000007945 */ /* 0x000fe20003800000 */
[----:B------:R-:W-:Y:S01]  /*5af0*/  IMAD.MOV.U32 R0, RZ, RZ, 0x400000 ;  /* 0x00400000ff007424 */ /* 0x000fe200078e00ff */
[----:B----4-:R-:W-:-:S13]  /*5b00*/  ISETP.NE.AND P0, PT, R4, RZ, PT ;  /* 0x000000ff0400720c */ /* 0x010fda0003f05270 */
[----:B------:R-:W-:Y:S05]  /*5b10*/  @!P0 BRA `(.L_x_6618) ;  /* 0x0000003000008947 */ /* 0x000fea0003800000 */
[----:B------:R-:W-:-:S13]  /*5b20*/  ISETP.NE.AND P0, PT, R4, 0xff, PT ;  /* 0x000000ff0400780c */ /* 0x000fda0003f05270 */
[----:B------:R-:W-:Y:S02]  /*5b30*/  @!P0 IMAD.MOV.U32 R0, RZ, RZ, 0x7f800001 ;  /* 0x7f800001ff008424 */ /* 0x000fe400078e00ff */
[----:B------:R-:W-:Y:S02]  /*5b40*/  @P0 IMAD.SHL.U32 R0, R4, 0x800000, RZ ;  /* 0x0080000004000824 */ /* 0x000fe400078e00ff */
.L_x_6618:
[----:B------:R-:W-:Y:S05]  /*5b50*/  BSYNC B0 ;  /* 0x0000000000007941 */ /* 0x000fea0003800000 */
.L_x_6617:
[----:B------:R-:W-:-:S04]  /*5b60*/  FMUL.FTZ R0, R0, 1 ;  /* 0x3f80000000007820 */ /* 0x000fc80000410000 */
[----:B------:R0:W4:Y:S01]  /*5b70*/  F2F.F64.F32 R16, R0 ;  /* 0x0000000000107310 */ /* 0x0001220000201800 */
[----:B------:R-:W-:Y:S05]  /*5b80*/  BRA `(.L_x_6592) ;  /* 0x000001a000007947 */ /* 0x000fea0003800000 */
.L_x_6591:
        /* <DEDUP_REMOVED lines=18> */
[----:B012345:R-:W-:Y:S05]  /*5cb0*/  CALL.ABS.NOINC R14 ;  /* 0x000000000e007343 */ /* 0x03ffea0003c00000 */
[----:B------:R-:W-:Y:S01]  /*5cc0*/  CS2R R16, SRZ ;  /* 0x0000000000107805 */ /* 0x000fe2000001ff00 */
[----:B------:R-:W-:Y:S05]  /*5cd0*/  BRA `(.L_x_6592) ;  /* 0x0000005000007947 */ /* 0x000fea0003800000 */
.L_x_6616:
[----:B----4-:R-:W4:Y:S02]  /*5ce0*/  LDG.E.64 R16, [R4.64] ;  /* 0x0000002404107981 */ /* 0x010f24000c1e1b00 */
[----:B----4-:R-:W0:Y:S01]  /*5cf0*/  I2F.F64.U64 R16, R16 ;  /* 0x0000001000107312 */ /* 0x010e220000301800 */
[----:B------:R-:W-:Y:S05]  /*5d00*/  BRA `(.L_x_6592) ;  /* 0x0000002000007947 */ /* 0x000fea0003800000 */
.L_x_6615:
[----:B----4-:R-:W4:Y:S02]  /*5d10*/  LDG.E R4, [R4.64] ;  /* 0x0000002404047981 */ /* 0x010f24000c1e1900 */
[----:B----4-:R0:W4:Y:S02]  /*5d20*/  I2F.F64.U32 R16, R4 ;  /* 0x0000000400107312 */ /* 0x0101240000201800 */
.L_x_6592:
[----:B------:R-:W-:-:S03]  /*5d30*/  IADD3 R2, R2, 0x80, RZ ;  /* 0x0000008002027810 */ /* 0x000fc60007ffe0ff */
.L_x_6554:
[----:B------:R-:W-:Y:S05]  /*5d40*/  BSYNC B6 ;  /* 0x0000000000067941 */ /* 0x000fea0003800000 */
.L_x_6553:
[----:B------:R-:W-:Y:S01]  /*5d50*/  ISETP.GE.AND P0, PT, R2, R34, PT ;  /* 0x000000220200720c */ /* 0x000fe20003f06270 */
[----:B------:R-:W-:Y:S01]  /*5d60*/  BSSY B6, `(.L_x_6619) ;  /* 0x00001e9000067945 */ /* 0x000fe20003800000 */
[----:B------:R-:W-:-:S11]  /*5d70*/  CS2R R18, SRZ ;  /* 0x0000000000127805 */ /* 0x000fd6000001ff00 */
        /* <DEDUP_REMOVED lines=19> */
.L_x_6624:
[----:B----4-:R-:W4:Y:S02]  /*5eb0*/  LDG.E.U8 R4, [R4.64] ;  /* 0x0000002404047981 */ /* 0x010f24000c1e1100 */
[----:B----4-:R0:W4:Y:S01]  /*5ec0*/  I2F.F64.U16 R18, R4 ;  /* 0x0000000400127312 */ /* 0x0101220000101800 */
[----:B------:R-:W-:Y:S05]  /*5ed0*/  BRA `(.L_x_6626) ;  /* 0x00000df000007947 */ /* 0x000fea0003800000 */
.L_x_6623:
        /* <DEDUP_REMOVED lines=9> */
.L_x_6628:
[----:B----4-:R-:W4:Y:S02]  /*5f70*/  LDG.E R4, [R4.64] ;  /* 0x0000002404047981 */ /* 0x010f24000c1e1900 */
[----:B----4-:R0:W4:Y:S01]  /*5f80*/  I2F.F64 R18, R4 ;  /* 0x0000000400127312 */ /* 0x0101220000201c00 */
[----:B------:R-:W-:Y:S05]  /*5f90*/  BRA `(.L_x_6626) ;  /* 0x00000d3000007947 */ /* 0x000fea0003800000 */
.L_x_6627:
[----:B----4-:R-:W4:Y:S02]  /*5fa0*/  LDG.E.U16 R4, [R4.64] ;  /* 0x0000002404047981 */ /* 0x010f24000c1e1500 */
[----:B----4-:R0:W4:Y:S01]  /*5fb0*/  I2F.F64.S16 R18, R4 ;  /* 0x0000000400127312 */ /* 0x0101220000101c00 */
[----:B------:R-:W-:Y:S05]  /*5fc0*/  BRA `(.L_x_6626) ;  /* 0x00000d0000007947 */ /* 0x000fea0003800000 */
.L_x_6622:
        /* <DEDUP_REMOVED lines=10> */
.L_x_6630:
[----:B----4-:R-:W4:Y:S02]  /*6070*/  LDG.E.U16 R0, [R4.64] ;  /* 0x0000002404007981 */ /* 0x010f24000c1e1500 */
[----:B----4-:R-:W-:-:S05]  /*6080*/  HADD2.F32 R0, -RZ, R0.H0_H0 ;  /* 0x20000000ff007230 */ /* 0x010fca0000004100 */
[----:B------:R-:W-:-:S04]  /*6090*/  FMUL.FTZ R0, R0, 1 ;  /* 0x3f80000000007820 */ /* 0x000fc80000410000 */
[----:B------:R0:W4:Y:S01]  /*60a0*/  F2F.F64.F32 R18, R0 ;  /* 0x0000000000127310 */ /* 0x0001220000201800 */
[----:B------:R-:W-:Y:S05]  /*60b0*/  BRA `(.L_x_6626) ;  /* 0x00000c1000007947 */ /* 0x000fea0003800000 */
.L_x_6629:
        /* <DEDUP_REMOVED lines=10> */
.L_x_6632:
[----:B----4-:R-:W4:Y:S02]  /*6160*/  LDG.E.U16 R4, [R4.64] ;  /* 0x0000002404047981 */ /* 0x010f24000c1e1500 */
[----:B----4-:R-:W-:-:S05]  /*6170*/  HADD2.F32 R0, -RZ, R4.H0_H0 ;  /* 0x20000004ff007230 */ /* 0x010fca0000004100 */
[----:B------:R-:W-:-:S04]  /*6180*/  FMUL.FTZ R0, R0, 1 ;  /* 0x3f80000000007820 */ /* 0x000fc80000410000 */
[----:B------:R0:W4:Y:S01]  /*6190*/  F2F.F64.F32 R18, R0 ;  /* 0x0000000000127310 */ /* 0x0001220000201800 */
[----:B------:R-:W-:Y:S05]  /*61a0*/  BRA `(.L_x_6626) ;  /* 0x00000b2000007947 */ /* 0x000fea0003800000 */
.L_x_6631:
[----:B------:R0:W5:Y:S01]  /*61b0*/  LDG.E.64 R18, [R4.64] ;  /* 0x0000002404127981 */ /* 0x000162000c1e1b00 */
[----:B------:R-:W-:Y:S05]  /*61c0*/  BRA `(.L_x_6626) ;  /* 0x00000b0000007947 */ /* 0x000fea0003800000 */
.L_x_6621:
        /* <DEDUP_REMOVED lines=13> */
.L_x_6635:
[----:B------:R0:W5:Y:S01]  /*62a0*/  LDG.E.64 R18, [R4.64] ;  /* 0x0000002404127981 */ /* 0x000162000c1e1b00 */
[----:B------:R-:W-:Y:S05]  /*62b0*/  BRA `(.L_x_6626) ;  /* 0x00000a1000007947 */ /* 0x000fea0003800000 */
.L_x_6634:
        /* <DEDUP_REMOVED lines=28> */
.L_x_6637:
        /* <DEDUP_REMOVED lines=15> */
.L_x_6636:
[----:B----4-:R-:W4:Y:S02]  /*6570*/  LDG.E.U16 R0, [R4.64] ;  /* 0x0000002404007981 */ /* 0x010f24000c1e1500 */
[----:B----4-:R-:W-:-:S05]  /*6580*/  PRMT R0, RZ, 0x5410, R0 ;  /* 0x00005410ff007816 */ /* 0x010fca0000000000 */
[----:B------:R-:W-:-:S04]  /*6590*/  FMUL.FTZ R0, R0, 1 ;  /* 0x3f80000000007820 */ /* 0x000fc80000410000 */
[----:B------:R0:W4:Y:S01]  /*65a0*/  F2F.F64.F32 R18, R0 ;  /* 0x0000000000127310 */ /* 0x0001220000201800 */
[----:B------:R-:W-:Y:S05]  /*65b0*/  BRA `(.L_x_6626) ;  /* 0x0000071000007947 */ /* 0x000fea0003800000 */
.L_x_6633:
        /* <DEDUP_REMOVED lines=11> */
.L_x_6640:
        /* <DEDUP_REMOVED lines=21> */
.L_x_6644:
[----:B------:R-:W-:Y:S05]  /*67c0*/  BSYNC B1 ;  /* 0x0000000000017941 */ /* 0x000fea0003800000 */
.L_x_6643:
[----:B------:R-:W-:Y:S01]  /*67d0*/  LEA R5, R0, 0x3b800000, 0x17 ;  /* 0x3b80000000057811 */ /* 0x000fe200078eb8ff */
[----:B------:R-:W-:-:S05]  /*67e0*/  IMAD.SHL.U32 R0, R3, 0x100000, RZ ;  /* 0x0010000003007824 */ /* 0x000fca00078e00ff */
[----:B------:R-:W-:Y:S02]  /*67f0*/  LOP3.LUT R0, R5, R0, R6, 0xfe, !PT ;  /* 0x0000000005007212 */ /* 0x000fe400078efe06 */
.L_x_6642:
[----:B------:R-:W-:Y:S05]  /*6800*/  BSYNC B0 ;  /* 0x0000000000007941 */ /* 0x000fea0003800000 */
.L_x_6641:
[----:B------:R-:W-:-:S04]  /*6810*/  FMUL.FTZ R0, R0, 1 ;  /* 0x3f80000000007820 */ /* 0x000fc80000410000 */
[----:B------:R0:W4:Y:S01]  /*6820*/  F2F.F64.F32 R18, R0 ;  /* 0x0000000000127310 */ /* 0x0001220000201800 */
[----:B------:R-:W-:Y:S05]  /*6830*/  BRA `(.L_x_6626) ;  /* 0x0000049000007947 */ /* 0x000fea0003800000 */
.L_x_6639:
        /* <DEDUP_REMOVED lines=21> */
.L_x_6648:
[----:B------:R-:W-:Y:S05]  /*6990*/  BSYNC B1 ;  /* 0x0000000000017941 */ /* 0x000fea0003800000 */
.L_x_6647:
[----:B------:R-:W-:Y:S01]  /*69a0*/  LEA R5, R0, 0x37800000, 0x17 ;  /* 0x3780000000057811 */ /* 0x000fe200078eb8ff */
[----:B------:R-:W-:-:S05]  /*69b0*/  IMAD.SHL.U32 R0, R3, 0x200000, RZ ;  /* 0x0020000003007824 */ /* 0x000fca00078e00ff */
[----:B------:R-:W-:Y:S02]  /*69c0*/  LOP3.LUT R0, R5, R0, R6, 0xfe, !PT ;  /* 0x0000000005007212 */ /* 0x000fe400078efe06 */
.L_x_6646:
[----:B------:R-:W-:Y:S05]  /*69d0*/  BSYNC B0 ;  /* 0x0000000000007941 */ /* 0x000fea0003800000 */
.L_x_6645:
[----:B------:R-:W-:-:S04]  /*69e0*/  FMUL.FTZ R0, R0, 1 ;  /* 0x3f80000000007820 */ /* 0x000fc80000410000 */
[----:B------:R0:W4:Y:S01]  /*69f0*/  F2F.F64.F32 R18, R0 ;  /* 0x0000000000127310 */ /* 0x0001220000201800 */
[----:B------:R-:W-:Y:S05]  /*6a00*/  BRA `(.L_x_6626) ;  /* 0x000002c000007947 */ /* 0x000fea0003800000 */
.L_x_6638:
        /* <DEDUP_REMOVED lines=14> */
.L_x_6652:
[----:B------:R-:W-:Y:S05]  /*6af0*/  BSYNC B0 ;  /* 0x0000000000007941 */ /* 0x000fea0003800000 */
.L_x_6651:
[----:B------:R-:W-:-:S04]  /*6b00*/  FMUL.FTZ R0, R0, 1 ;  /* 0x3f80000000007820 */ /* 0x000fc80000410000 */
[----:B------:R0:W4:Y:S01]  /*6b10*/  F2F.F64.F32 R18, R0 ;  /* 0x0000000000127310 */ /* 0x0001220000201800 */
[----:B------:R-:W-:Y:S05]  /*6b20*/  BRA `(.L_x_6626) ;  /* 0x000001a000007947 */ /* 0x000fea0003800000 */
.L_x_6625:
        /* <DEDUP_REMOVED lines=21> */
.L_x_6650:
[----:B----4-:R-:W4:Y:S02]  /*6c80*/  LDG.E.64 R18, [R4.64] ;  /* 0x0000002404127981 */ /* 0x010f24000c1e1b00 */
[----:B----4-:R-:W0:Y:S01]  /*6c90*/  I2F.F64.U64 R18, R18 ;  /* 0x0000001200127312 */ /* 0x010e220000301800 */
[----:B------:R-:W-:Y:S05]  /*6ca0*/  BRA `(.L_x_6626) ;  /* 0x0000002000007947 */ /* 0x000fea0003800000 */
.L_x_6649:
[----:B----4-:R-:W4:Y:S02]  /*6cb0*/  LDG.E R4, [R4.64] ;  /* 0x0000002404047981 */ /* 0x010f24000c1e1900 */
[----:B----4-:R0:W4:Y:S02]  /*6cc0*/  I2F.F64.U32 R18, R4 ;  /* 0x0000000400127312 */ /* 0x0101240000201800 */
.L_x_6626:
        /* <DEDUP_REMOVED lines=17> */
.L_x_6656:
[----:B----4-:R-:W4:Y:S02]  /*6de0*/  LDG.E.U8 R2, [R2.64] ;  /* 0x0000002402027981 */ /* 0x010f24000c1e1100 */
[----:B----4-:R0:W4:Y:S01]  /*6df0*/  I2F.F64.U16 R24, R2 ;  /* 0x0000000200187312 */ /* 0x0101220000101800 */
[----:B------:R-:W-:Y:S05]  /*6e00*/  BRA `(.L_x_6620) ;  /* 0x00000de000007947 */ /* 0x000fea0003800000 */
.L_x_6655:
        /* <DEDUP_REMOVED lines=9> */
.L_x_6659:
[----:B----4-:R-:W4:Y:S02]  /*6ea0*/  LDG.E R2, [R2.64] ;  /* 0x0000002402027981 */ /* 0x010f24000c1e1900 */
[----:B----4-:R0:W4:Y:S01]  /*6eb0*/  I2F.F64 R24, R2 ;  /* 0x0000000200187312 */ /* 0x0101220000201c00 */
[----:B------:R-:W-:Y:S05]  /*6ec0*/  BRA `(.L_x_6620) ;  /* 0x00000d2000007947 */ /* 0x000fea0003800000 */
.L_x_6658:
[----:B----4-:R-:W4:Y:S02]  /*6ed0*/  LDG.E.U16 R2, [R2.64] ;  /* 0x0000002402027981 */ /* 0x010f24000c1e1500 */
[----:B----4-:R0:W4:Y:S01]  /*6ee0*/  I2F.F64.S16 R24, R2 ;  /* 0x0000000200187312 */ /* 0x0101220000101c00 */
[----:B------:R-:W-:Y:S05]  /*6ef0*/  BRA `(.L_x_6620) ;  /* 0x00000cf000007947 */ /* 0x000fea0003800000 */
.L_x_6654:
        /* <DEDUP_REMOVED lines=10> */
.L_x_6661:
[----:B----4-:R-:W4:Y:S02]  /*6fa0*/  LDG.E.U16 R0, [R2.64] ;  /* 0x0000002402007981 */ /* 0x010f24000c1e1500 */
[----:B----4-:R-:W-:-:S05]  /*6fb0*/  HADD2.F32 R0, -RZ, R0.H0_H0 ;  /* 0x20000000ff007230 */ /* 0x010fca0000004100 */
[----:B------:R-:W-:-:S04]  /*6fc0*/  FMUL.FTZ R0, R0, 1 ;  /* 0x3f80000000007820 */ /* 0x000fc80000410000 */
[----:B------:R0:W4:Y:S01]  /*6fd0*/  F2F.F64.F32 R24, R0 ;  /* 0x0000000000187310 */ /* 0x0001220000201800 */
[----:B------:R-:W-:Y:S05]  /*6fe0*/  BRA `(.L_x_6620) ;  /* 0x00000c0000007947 */ /* 0x000fea0003800000 */
.L_x_6660:
        /* <DEDUP_REMOVED lines=10> */
.L_x_6663:
[----:B----4-:R-:W4:Y:S02]  /*7090*/  LDG.E.U16 R2, [R2.64] ;  /* 0x0000002402027981 */ /* 0x010f24000c1e1500 */
[----:B----4-:R-:W-:-:S05]  /*70a0*/  HADD2.F32 R0, -RZ, R2.H0_H0 ;  /* 0x20000002ff007230 */ /* 0x010fca0000004100 */
[----:B------:R-:W-:-:S04]  /*70b0*/  FMUL.FTZ R0, R0, 1 ;  /* 0x3f80000000007820 */ /* 0x000fc80000410000 */
[----:B------:R0:W4:Y:S01]  /*70c0*/  F2F.F64.F32 R24, R0 ;  /* 0x0000000000187310 */ /* 0x0001220000201800 */
[----:B------:R-:W-:Y:S05]  /*70d0*/  BRA `(.L_x_6620) ;  /* 0x00000b1000007947 */ /* 0x000fea0003800000 */
.L_x_6662:
[----:B------:R0:W5:Y:S01]  /*70e0*/  LDG.E.64 R24, [R2.64] ;  /* 0x0000002402187981 */ /* 0x000162000c1e1b00 */
[----:B------:R-:W-:Y:S05]  /*70f0*/  BRA `(.L_x_6620) ;  /* 0x00000af000007947 */ /* 0x000fea0003800000 */
.L_x_6653:
        /* <DEDUP_REMOVED lines=13> */
.L_x_6666:
[----:B------:R0:W5:Y:S01]  /*71d0*/  LDG.E.64 R24, [R2.64] ;  /* 0x0000002402187981 */ /* 0x000162000c1e1b00 */
[----:B------:R-:W-:Y:S05]  /*71e0*/  BRA `(.L_x_6620) ;  /* 0x00000a0000007947 */ /* 0x000fea0003800000 */
.L_x_6665:
        /* <DEDUP_REMOVED lines=28> */
.L_x_6668:
[----:B----4-:R-:W4:Y:S02]  /*73b0*/  LDG.E.U8 R2, [R2.64] ;  /* 0x0000002402027981 */ /* 0x010f24000c1e1100 */
[C---:B----4-:R-:W-:Y:S02]  /*73c0*/  IMAD.SHL.U32 R0, R2.reuse, 0x2000000, RZ ;  /* 0x0200000002007824 */ /* 0x050fe400078e00ff */
        /* <DEDUP_REMOVED lines=11> */
[----:B------:R0:W4:Y:S01]  /*7480*/  F2F.F64.F32 R24, R4 ;  /* 0x0000000400187310 */ /* 0x0001220000201800 */
[----:B------:R-:W-:Y:S05]  /*7490*/  BRA `(.L_x_6620) ;  /* 0x0000075000007947 */ /* 0x000fea0003800000 */
.L_x_6667:
[----:B----4-:R-:W4:Y:S02]  /*74a0*/  LDG.E.U16 R0, [R2.64] ;  /* 0x0000002402007981 */ /* 0x010f24000c1e1500 */
[----:B----4-:R-:W-:-:S05]  /*74b0*/  PRMT R0, RZ, 0x5410, R0 ;  /* 0x00005410ff007816 */ /* 0x010fca0000000000 */
[----:B------:R-:W-:-:S04]  /*74c0*/  FMUL.FTZ R0, R0, 1 ;  /* 0x3f80000000007820 */ /* 0x000fc80000410000 */
[----:B------:R0:W4:Y:S01]  /*74d0*/  F2F.F64.F32 R24, R0 ;  /* 0x0000000000187310 */ /* 0x0001220000201800 */
[----:B------:R-:W-:Y:S05]  /*74e0*/  BRA `(.L_x_6620) ;  /* 0x0000070000007947 */ /* 0x000fea0003800000 */
.L_x_6664:
        /* <DEDUP_REMOVED lines=11> */
.L_x_6671:
        /* <DEDUP_REMOVED lines=21> */
.L_x_6675:
[----:B------:R-:W-:Y:S05]  /*76f0*/  BSYNC B1 ;  /* 0x0000000000017941 */ /* 0x000fea0003800000 */
.L_x_6674:
[----:B------:R-:W-:Y:S01]  /*7700*/  LEA R3, R0, 0x3b800000, 0x17 ;  /* 0x3b80000000037811 */ /* 0x000fe200078eb8ff */
[----:B------:R-:W-:-:S05]  /*7710*/  IMAD.SHL.U32 R0, R2, 0x100000, RZ ;  /* 0x0010000002007824 */ /* 0x000fca00078e00ff */
[----:B------:R-:W-:Y:S02]  /*7720*/  LOP3.LUT R0, R3, R0, R4, 0xfe, !PT ;  /* 0x0000000003007212 */ /* 0x000fe400078efe04 */
.L_x_6673:
[----:B------:R-:W-:Y:S05]  /*7730*/  BSYNC B0 ;  /* 0x0000000000007941 */ /* 0x000fea0003800000 */
.L_x_6672:
[----:B------:R-:W-:-:S04]  /*7740*/  FMUL.FTZ R0, R0, 1 ;  /* 0x3f80000000007820 */ /* 0x000fc80000410000 */
[----:B------:R0:W4:Y:S01]  /*7750*/  F2F.F64.F32 R24, R0 ;  /* 0x0000000000187310 */ /* 0x0001220000201800 */
[----:B------:R-:W-:Y:S05]  /*7760*/  BRA `(.L_x_6620) ;  /* 0x0000048000007947 */ /* 0x000fea0003800000 */
.L_x_6670:
        /* <DEDUP_REMOVED lines=21> */
.L_x_6679:
[----:B------:R-:W-:Y:S05]  /*78c0*/  BSYNC B1 ;  /* 0x0000000000017941 */ /* 0x000fea0003800000 */
.L_x_6678:
[----:B------:R-:W-:Y:S01]  /*78d0*/  LEA R3, R0, 0x37800000, 0x17 ;  /* 0x3780000000037811 */ /* 0x000fe200078eb8ff */
[----:B------:R-:W-:-:S05]  /*78e0*/  IMAD.SHL.U32 R0, R2, 0x200000, RZ ;  /* 0x0020000002007824 */ /* 0x000fca00078e00ff */
[----:B------:R-:W-:Y:S02]  /*78f0*/  LOP3.LUT R0, R3, R0, R4, 0xfe, !PT ;  /* 0x0000000003007212 */ /* 0x000fe400078efe04 */
.L_x_6677:
[----:B------:R-:W-:Y:S05]  /*7900*/  BSYNC B0 ;  /* 0x0000000000007941 */ /* 0x000fea0003800000 */
.L_x_6676:
[----:B------:R-:W-:-:S04]  /*7910*/  FMUL.FTZ R0, R0, 1 ;  /* 0x3f80000000007820 */ /* 0x000fc80000410000 */
[----:B------:R0:W4:Y:S01]  /*7920*/  F2F.F64.F32 R24, R0 ;  /* 0x0000000000187310 */ /* 0x0001220000201800 */
[----:B------:R-:W-:Y:S05]  /*7930*/  BRA `(.L_x_6620) ;  /* 0x000002b000007947 */ /* 0x000fea0003800000 */
.L_x_6669:
        /* <DEDUP_REMOVED lines=14> */
.L_x_6683:
[----:B------:R-:W-:Y:S05]  /*7a20*/  BSYNC B0 ;  /* 0x0000000000007941 */ /* 0x000fea0003800000 */
.L_x_6682:
[----:B------:R-:W-:-:S04]  /*7a30*/  FMUL.FTZ R0, R0, 1 ;  /* 0x3f80000000007820 */ /* 0x000fc80000410000 */
[----:B------:R0:W4:Y:S01]  /*7a40*/  F2F.F64.F32 R24, R0 ;  /* 0x0000000000187310 */ /* 0x0001220000201800 */
[----:B------:R-:W-:Y:S05]  /*7a50*/  BRA `(.L_x_6620) ;  /* 0x0000019000007947 */ /* 0x000fea0003800000 */
.L_x_6657:
        /* <DEDUP_REMOVED lines=19> */
[----:B------:R-:W-:Y:S05]  /*7b90*/  BRA `(.L_x_6620) ;  /* 0x0000005000007947 */ /* 0x000fea0003800000 */
.L_x_6681:
[----:B----4-:R-:W4:Y:S02]  /*7ba0*/  LDG.E.64 R24, [R2.64] ;  /* 0x0000002402187981 */ /* 0x010f24000c1e1b00 */
[----:B----4-:R-:W0:Y:S01]  /*7bb0*/  I2F.F64.U64 R24, R24 ;  /* 0x0000001800187312 */ /* 0x010e220000301800 */
[----:B------:R-:W-:Y:S05]  /*7bc0*/  BRA `(.L_x_6620) ;  /* 0x0000002000007947 */ /* 0x000fea0003800000 */
.L_x_6680:
[----:B----4-:R-:W4:Y:S02]  /*7bd0*/  LDG.E R2, [R2.64] ;  /* 0x0000002402027981 */ /* 0x010f24000c1e1900 */
[----:B----4-:R0:W4:Y:S02]  /*7be0*/  I2F.F64.U32 R24, R2 ;  /* 0x0000000200187312 */ /* 0x0101240000201800 */
.L_x_6620:
[----:B------:R-:W-:Y:S05]  /*7bf0*/  BSYNC B6 ;  /* 0x0000000000067941 */ /* 0x000fea0003800000 */
.L_x_6619:
[----:B------:R-:W4:Y:S02]  /*7c00*/  S2R R35, SR_TID.X ;  /* 0x0000000000237919 */ /* 0x000f240000002100 */
[----:B0---45:R0:W-:Y:S01]  /*7c10*/  DSETP.NEU.AND P1, PT, R16, RZ, PT ;  /* 0x000000ff1000722a */ /* 0x0311e20003f2d000 */
[----:B------:R-:W-:Y:S01]  /*7c20*/  BSSY B6, `(.L_x_6684) ;  /* 0x00000f9000067945 */ /* 0x000fe20003800000 */
[----:B0-----:R-:W0:Y:S02]  /*7c30*/  LDC.U8 R16, c[0x0][0x190] ;  /* 0x00006400ff107b82 */ /* 0x001e240000000000 */
[----:B--2---:R-:W2:-:S04]  /*7c40*/  DSETP.NEU.AND P2, PT, R28, RZ, PT ;  /* 0x000000ff1c00722a */ /* 0x004e880003f4d000 */
[----:B---3--:R-:W3:-:S04]  /*7c50*/  DSETP.NEU.AND P3, PT, R26, RZ, PT ;  /* 0x000000ff1a00722a */ /* 0x008ec80003f6d000 */
[----:B------:R-:W-:-:S04]  /*7c60*/  DSETP.NEU.AND P0, PT, R24, RZ, PT ;  /* 0x000000ff1800722a */ /* 0x000fc80003f0d000 */
[----:B--2---:R-:W2:-:S04]  /*7c70*/  DSETP.NEU.XOR P2, PT, R30, RZ, P2 ;  /* 0x000000ff1e00722a */ /* 0x004e88000174d800 */
[----:B-1-3--:R-:W1:Y:S02]  /*7c80*/  DSETP.NEU.XOR P3, PT, R32, RZ, P3 ;  /* 0x000000ff2000722a */ /* 0x00ae640001f6d800 */
[----:B--2---:R-:W-:Y:S02]  /*7c90*/  SEL R4, RZ, 0x1, !P2 ;  /* 0x00000001ff047807 */ /* 0x004fe40005000000 */
[----:B------:R-:W-:Y:S01]  /*7ca0*/  ISETP.GE.AND P4, PT, R35, R34, PT ;  /* 0x000000222300720c */ /* 0x000fe20003f86270 */
[----:B------:R-:W2:Y:S01]  /*7cb0*/  DSETP.NEU.XOR P1, PT, R22, RZ, P1 ;  /* 0x000000ff1600722a */ /* 0x000ea20000f2d800 */
[----:B-1----:R-:W-:-:S03]  /*7cc0*/  SEL R24, RZ, 0x1, !P3 ;  /* 0x00000001ff187807 */ /* 0x002fc60005800000 */
[----:B------:R-:W1:Y:S02]  /*7cd0*/  DSETP.NEU.XOR P0, PT, R18, RZ, P0 ;  /* 0x000000ff1200722a */ /* 0x000e64000070d800 */
[----:B--2---:R-:W-:-:S04]  /*7ce0*/  SEL R22, RZ, 0x1, !P1 ;  /* 0x00000001ff167807 */ /* 0x004fc80004800000 */
[----:B-1----:R-:W-:Y:S02]  /*7cf0*/  SEL R18, RZ, 0x1, !P0 ;  /* 0x00000001ff127807 */ /* 0x002fe40004000000 */
        /* <DEDUP_REMOVED lines=20> */
.L_x_6689:
[----:B------:R0:W-:Y:S01]  /*7e40*/  STG.E.U8 [R2.64], R4 ;  /* 0x0000000402007986 */ /* 0x0001e2000c101124 */
[----:B------:R-:W-:Y:S05]  /*7e50*/  BRA `(.L_x_6685) ;  /* 0x00000d5000007947 */ /* 0x000fea0003800000 */
.L_x_6688:
        /* <DEDUP_REMOVED lines=9> */
.L_x_6692:
[----:B------:R0:W-:Y:S01]  /*7ef0*/  STG.E [R2.64], R4 ;  /* 0x0000000402007986 */ /* 0x0001e2000c101924 */
[----:B------:R-:W-:Y:S05]  /*7f00*/  BRA `(.L_x_6685) ;  /* 0x00000ca000007947 */ /* 0x000fea0003800000 */
.L_x_6691:
[----:B------:R0:W-:Y:S01]  /*7f10*/  STG.E.U16 [R2.64], R4 ;  /* 0x0000000402007986 */ /* 0x0001e2000c101524 */
[----:B------:R-:W-:Y:S05]  /*7f20*/  BRA `(.L_x_6685) ;  /* 0x00000c8000007947 */ /* 0x000fea0003800000 */
.L_x_6687:
        /* <DEDUP_REMOVED lines=9> */
.L_x_6694:
[----:B------:R-:W0:Y:S02]  /*7fc0*/  I2F.S16 R0, R4 ;  /* 0x0000000400007306 */ /* 0x000e240000101400 */
[----:B0-----:R-:W-:-:S05]  /*7fd0*/  F2FP.PACK_AB R0, RZ, R0 ;  /* 0x00000000ff00723e */ /* 0x001fca00000000ff */
[----:B------:R0:W-:Y:S01]  /*7fe0*/  STG.E.U16 [R2.64], R0 ;  /* 0x0000000002007986 */ /* 0x0001e2000c101524 */
[----:B------:R-:W-:Y:S05]  /*7ff0*/  BRA `(.L_x_6685) ;  /* 0x00000bb000007947 */ /* 0x000fea0003800000 */
.L_x_6693:
        /* <DEDUP_REMOVED lines=10> */
.L_x_6696:
[----:B------:R-:W0:Y:S02]  /*80a0*/  I2F.S16 R4, R4 ;  /* 0x0000000400047306 */ /* 0x000e240000101400 */
[----:B0-----:R-:W-:-:S04]  /*80b0*/  F2FP.PACK_AB R5, RZ, R4 ;  /* 0x00000004ff05723e */ /* 0x001fc800000000ff */
[----:B------:R-:W-:-:S05]  /*80c0*/  PRMT R5, R5, 0x5410, RZ ;  /* 0x0000541005057816 */ /* 0x000fca00000000ff */
[----:B------:R0:W-:Y:S01]  /*80d0*/  STG.E [R2.64], R5 ;  /* 0x0000000502007986 */ /* 0x0001e2000c101924 */
[----:B------:R-:W-:Y:S05]  /*80e0*/  BRA `(.L_x_6685) ;  /* 0x00000ac000007947 */ /* 0x000fea0003800000 */
.L_x_6695:
[----:B------:R-:W0:Y:S02]  /*80f0*/  I2F.F64.S16 R4, R4 ;  /* 0x0000000400047312 */ /* 0x000e240000101c00 */
[----:B0-----:R0:W-:Y:S01]  /*8100*/  STG.E.64 [R2.64], R4 ;  /* 0x0000000402007986 */ /* 0x0011e2000c101b24 */
[----:B------:R-:W-:Y:S05]  /*8110*/  BRA `(.L_x_6685) ;  /* 0x00000a9000007947 */ /* 0x000fea0003800000 */
.L_x_6686:
        /* <DEDUP_REMOVED lines=10> */
.L_x_6699:
[----:B------:R-:W0:Y:S01]  /*81c0*/  I2F.F64.S16 R4, R4 ;  /* 0x0000000400047312 */ /* 0x000e220000101c00 */
[----:B------:R-:W-:-:S05]  /*81d0*/  CS2R R6, SRZ ;  /* 0x0000000000067805 */ /* 0x000fca000001ff00 */
[----:B0-----:R0:W-:Y:S01]  /*81e0*/  STG.E.128 [R2.64], R4 ;  /* 0x0000000402007986 */ /* 0x0011e2000c101d24 */
[----:B------:R-:W-:Y:S05]  /*81f0*/  BRA `(.L_x_6685) ;  /* 0x000009b000007947 */ /* 0x000fea0003800000 */
.L_x_6698:
        /* <DEDUP_REMOVED lines=21> */
.L_x_6703:
[----:B------:R-:W-:Y:S05]  /*8350*/  BSYNC B0 ;  /* 0x0000000000007941 */ /* 0x000fea0003800000 */
.L_x_6702:
[----:B------:R-:W-:-:S05]  /*8360*/  LOP3.LUT R5, R0, R5, RZ, 0xfc, !PT ;  /* 0x0000000500057212 */ /* 0x000fca00078efcff */
[----:B------:R0:W-:Y:S01]  /*8370*/  STG.E.U8 [R2.64], R5 ;  /* 0x0000000502007986 */ /* 0x0001e2000c101124 */
[----:B------:R-:W-:Y:S05]  /*8380*/  BRA `(.L_x_6685) ;  /* 0x0000082000007947 */ /* 0x000fea0003800000 */
.L_x_6701:
        /* <DEDUP_REMOVED lines=13> */
.L_x_6705:
[----:B------:R-:W-:Y:S01]  /*8460*/  IMAD.MOV.U32 R0, RZ, RZ, 0x7f ;  /* 0x0000007fff007424 */ /* 0x000fe200078e00ff */
[----:B------:R-:W-:-:S04]  /*8470*/  ISETP.GT.U32.AND P0, PT, R5, 0x7f800000, PT ;  /* 0x7f8000000500780c */ /* 0x000fc80003f04070 */
[----:B------:R-:W-:-:S04]  /*8480*/  SEL R0, R0, 0x7c, P0 ;  /* 0x0000007c00007807 */ /* 0x000fc80000000000 */
.L_x_6706:
[----:B------:R-:W-:Y:S05]  /*8490*/  BSYNC B0 ;  /* 0x0000000000007941 */ /* 0x000fea0003800000 */
.L_x_6704:
[----:B------:R-:W-:-:S04]  /*84a0*/  LOP3.LUT R4, R7, 0x80000000, RZ, 0xc0, !PT ;  /* 0x8000000007047812 */ /* 0x000fc800078ec0ff */
[----:B------:R-:W-:-:S04]  /*84b0*/  SHF.R.U32.HI R5, RZ, 0x18, R4 ;  /* 0x00000018ff057819 */ /* 0x000fc80000011604 */
[----:B------:R-:W-:-:S05]  /*84c0*/  LOP3.LUT R5, R0, R5, RZ, 0xfc, !PT ;  /* 0x0000000500057212 */ /* 0x000fca00078efcff */
[----:B------:R0:W-:Y:S01]  /*84d0*/  STG.E.U8 [R2.64], R5 ;  /* 0x0000000502007986 */ /* 0x0001e2000c101124 */
[----:B------:R-:W-:Y:S05]  /*84e0*/  BRA `(.L_x_6685) ;  /* 0x000006c000007947 */ /* 0x000fea0003800000 */
.L_x_6700:
[----:B------:R-:W0:Y:S02]  /*84f0*/  I2F.S16 R0, R4 ;  /* 0x0000000400007306 */ /* 0x000e240000101400 */
[----:B0-----:R-:W-:-:S05]  /*8500*/  F2FP.BF16.PACK_AB R0, RZ, R0 ;  /* 0x00000000ff00723e */ /* 0x001fca00000010ff */
[----:B------:R0:W-:Y:S01]  /*8510*/  STG.E.U16 [R2.64], R0 ;  /* 0x0000000002007986 */ /* 0x0001e2000c101524 */
[----:B------:R-:W-:Y:S05]  /*8520*/  BRA `(.L_x_6685) ;  /* 0x0000068000007947 */ /* 0x000fea0003800000 */
.L_x_6697:
        /* <DEDUP_REMOVED lines=10> */
.L_x_6709:
        /* <DEDUP_REMOVED lines=17> */
.L_x_6712:
[----:B------:R-:W-:-:S04]  /*86e0*/  LOP3.LUT R0, R7, 0x80000000, RZ, 0xc0, !PT ;  /* 0x8000000007007812 */ /* 0x000fc800078ec0ff */
[----:B------:R-:W-:-:S04]  /*86f0*/  SHF.R.U32.HI R5, RZ, 0x18, R0 ;  /* 0x00000018ff057819 */ /* 0x000fc80000011600 */
[----:B------:R-:W-:-:S04]  /*8700*/  LOP3.LUT R4, R4, R5, RZ, 0xfc, !PT ;  /* 0x0000000504047212 */ /* 0x000fc800078efcff */
[----:B------:R-:W-:Y:S02]  /*8710*/  PRMT R0, R4, 0x7610, R0 ;  /* 0x0000761004007816 */ /* 0x000fe40000000000 */
.L_x_6711:
[----:B------:R-:W-:Y:S05]  /*8720*/  BSYNC B0 ;  /* 0x0000000000007941 */ /* 0x000fea0003800000 */
.L_x_6710:
[----:B------:R0:W-:Y:S01]  /*8730*/  STG.E.U8 [R2.64], R0 ;  /* 0x0000000002007986 */ /* 0x0001e2000c101124 */
[----:B------:R-:W-:Y:S05]  /*8740*/  BRA `(.L_x_6685) ;  /* 0x0000046000007947 */ /* 0x000fea0003800000 */
.L_x_6708:
        /* <DEDUP_REMOVED lines=17> */
.L_x_6715:
[----:B------:R-:W-:-:S04]  /*8860*/  LOP3.LUT R0, R7, 0x80000000, RZ, 0xc0, !PT ;  /* 0x8000000007007812 */ /* 0x000fc800078ec0ff */
[----:B------:R-:W-:-:S04]  /*8870*/  SHF.R.U32.HI R5, RZ, 0x18, R0 ;  /* 0x00000018ff057819 */ /* 0x000fc80000011600 */
[----:B------:R-:W-:-:S04]  /*8880*/  LOP3.LUT R4, R4, R5, RZ, 0xfc, !PT ;  /* 0x0000000504047212 */ /* 0x000fc800078efcff */
[----:B------:R-:W-:Y:S02]  /*8890*/  PRMT R0, R4, 0x7610, R0 ;  /* 0x0000761004007816 */ /* 0x000fe40000000000 */
.L_x_6714:
[----:B------:R-:W-:Y:S05]  /*88a0*/  BSYNC B0 ;  /* 0x0000000000007941 */ /* 0x000fea0003800000 */
.L_x_6713:
[----:B------:R0:W-:Y:S01]  /*88b0*/  STG.E.U8 [R2.64], R0 ;  /* 0x0000000002007986 */ /* 0x0001e2000c101124 */
[----:B------:R-:W-:Y:S05]  /*88c0*/  BRA `(.L_x_6685) ;  /* 0x000002e000007947 */ /* 0x000fea0003800000 */
.L_x_6707:
        /* <DEDUP_REMOVED lines=22> */
.L_x_6690:
        /* <DEDUP_REMOVED lines=20> */
.L_x_6717:
[----:B------:R-:W-:-:S05]  /*8b70*/  IMAD.MOV.U32 R5, RZ, RZ, RZ ;  /* 0x000000ffff057224 */ /* 0x000fca00078e00ff */
[----:B------:R0:W-:Y:S01]  /*8b80*/  STG.E.64 [R2.64], R4 ;  /* 0x0000000402007986 */ /* 0x0001e2000c101b24 */
[----:B------:R-:W-:Y:S05]  /*8b90*/  BRA `(.L_x_6685) ;  /* 0x0000001000007947 */ /* 0x000fea0003800000 */
.L_x_6716:
[----:B------:R0:W-:Y:S02]  /*8ba0*/  STG.E [R2.64], R4 ;  /* 0x0000000402007986 */ /* 0x0001e4000c101924 */
.L_x_6685:
[----:B0-----:R-:W-:Y:S05]  /*8bb0*/  BSYNC B6 ;  /* 0x0000000000067941 */ /* 0x001fea0003800000 */
.L_x_6684:
        /* <DEDUP_REMOVED lines=21> */
.L_x_6723:
[----:B------:R0:W-:Y:S01]  /*8d10*/  STG.E.U8 [R2.64], R24 ;  /* 0x0000001802007986 */ /* 0x0001e2000c101124 */
[----:B------:R-:W-:Y:S05]  /*8d20*/  BRA `(.L_x_6725) ;  /* 0x00000d5000007947 */ /* 0x000fea0003800000 */
.L_x_6722:
        /* <DEDUP_REMOVED lines=9> */
.L_x_6727:
[----:B------:R0:W-:Y:S01]  /*8dc0*/  STG.E [R2.64], R24 ;  /* 0x0000001802007986 */ /* 0x0001e2000c101924 */
[----:B------:R-:W-:Y:S05]  /*8dd0*/  BRA `(.L_x_6725) ;  /* 0x00000ca000007947 */ /* 0x000fea0003800000 */
.L_x_6726:
[----:B------:R0:W-:Y:S01]  /*8de0*/  STG.E.U16 [R2.64], R24 ;  /* 0x0000001802007986 */ /* 0x0001e2000c101524 */
[----:B------:R-:W-:Y:S05]  /*8df0*/  BRA `(.L_x_6725) ;  /* 0x00000c8000007947 */ /* 0x000fea0003800000 */
.L_x_6721:
        /* <DEDUP_REMOVED lines=9> */
.L_x_6729:
[----:B------:R-:W0:Y:S02]  /*8e90*/  I2F.S16 R0, R24 ;  /* 0x0000001800007306 */ /* 0x000e240000101400 */
[----:B0-----:R-:W-:-:S05]  /*8ea0*/  F2FP.PACK_AB R0, RZ, R0 ;  /* 0x00000000ff00723e */ /* 0x001fca00000000ff */
[----:B------:R0:W-:Y:S01]  /*8eb0*/  STG.E.U16 [R2.64], R0 ;  /* 0x0000000002007986 */ /* 0x0001e2000c101524 */
[----:B------:R-:W-:Y:S05]  /*8ec0*/  BRA `(.L_x_6725) ;  /* 0x00000bb000007947 */ /* 0x000fea0003800000 */
.L_x_6728:
        /* <DEDUP_REMOVED lines=10> */
.L_x_6731:
[----:B------:R-:W0:Y:S02]  /*8f70*/  I2F.S16 R24, R24 ;  /* 0x0000001800187306 */ /* 0x000e240000101400 */
[----:B0-----:R-:W-:-:S04]  /*8f80*/  F2FP.PACK_AB R5, RZ, R24 ;  /* 0x00000018ff05723e */ /* 0x001fc800000000ff */
[----:B------:R-:W-:-:S05]  /*8f90*/  PRMT R5, R5, 0x5410, RZ ;  /* 0x0000541005057816 */ /* 0x000fca00000000ff */
[----:B------:R0:W-:Y:S01]  /*8fa0*/  STG.E [R2.64], R5 ;  /* 0x0000000502007986 */ /* 0x0001e2000c101924 */
[----:B------:R-:W-:Y:S05]  /*8fb0*/  BRA `(.L_x_6725) ;  /* 0x00000ac000007947 */ /* 0x000fea0003800000 */
.L_x_6730:
[----:B------:R-:W0:Y:S02]  /*8fc0*/  I2F.F64.S16 R24, R24 ;  /* 0x0000001800187312 */ /* 0x000e240000101c00 */
[----:B0-----:R0:W-:Y:S01]  /*8fd0*/  STG.E.64 [R2.64], R24 ;  /* 0x0000001802007986 */ /* 0x0011e2000c101b24 */
[----:B------:R-:W-:Y:S05]  /*8fe0*/  BRA `(.L_x_6725) ;  /* 0x00000a9000007947 */ /* 0x000fea0003800000 */
.L_x_6720:
        /* <DEDUP_REMOVED lines=10> */
.L_x_6734:
[----:B------:R-:W0:Y:S01]  /*9090*/  I2F.F64.S16 R24, R24 ;  /* 0x0000001800187312 */ /* 0x000e220000101c00 */
[----:B------:R-:W-:-:S05]  /*90a0*/  CS2R R26, SRZ ;  /* 0x00000000001a7805 */ /* 0x000fca000001ff00 */
[----:B0-----:R0:W-:Y:S01]  /*90b0*/  STG.E.128 [R2.64], R24 ;  /* 0x0000001802007986 */ /* 0x0011e2000c101d24 */
[----:B------:R-:W-:Y:S05]  /*90c0*/  BRA `(.L_x_6725) ;  /* 0x000009b000007947 */ /* 0x000fea0003800000 */
.L_x_6733:
        /* <DEDUP_REMOVED lines=21> */
.L_x_6738:
[----:B------:R-:W-:Y:S05]  /*9220*/  BSYNC B0 ;  /* 0x0000000000007941 */ /* 0x000fea0003800000 */
.L_x_6737:
[----:B------:R-:W-:-:S05]  /*9230*/  LOP3.LUT R5, R0, R5, RZ, 0xfc, !PT ;  /* 0x0000000500057212 */ /* 0x000fca00078efcff */
[----:B------:R0:W-:Y:S01]  /*9240*/  STG.E.U8 [R2.64], R5 ;  /* 0x0000000502007986 */ /* 0x0001e2000c101124 */
[----:B------:R-:W-:Y:S05]  /*9250*/  BRA `(.L_x_6725) ;  /* 0x0000082000007947 */ /* 0x000fea0003800000 */
.L_x_6736:
        /* <DEDUP_REMOVED lines=13> */
.L_x_6740:
[----:B------:R-:W-:Y:S01]  /*9330*/  IMAD.MOV.U32 R0, RZ, RZ, 0x7f ;  /* 0x0000007fff007424 */ /* 0x000fe200078e00ff */
[----:B------:R-:W-:-:S04]  /*9340*/  ISETP.GT.U32.AND P0, PT, R4, 0x7f800000, PT ;  /* 0x7f8000000400780c */ /* 0x000fc80003f04070 */
[----:B------:R-:W-:-:S04]  /*9350*/  SEL R0, R0, 0x7c, P0 ;  /* 0x0000007c00007807 */ /* 0x000fc80000000000 */
.L_x_6741:
[----:B------:R-:W-:Y:S05]  /*9360*/  BSYNC B0 ;  /* 0x0000000000007941 */ /* 0x000fea0003800000 */
.L_x_6739:
[----:B------:R-:W-:-:S04]  /*9370*/  LOP3.LUT R4, R5, 0x80000000, RZ, 0xc0, !PT ;  /* 0x8000000005047812 */ /* 0x000fc800078ec0ff */
[----:B------:R-:W-:-:S04]  /*9380*/  SHF.R.U32.HI R5, RZ, 0x18, R4 ;  /* 0x00000018ff057819 */ /* 0x000fc80000011604 */
[----:B------:R-:W-:-:S05]  /*9390*/  LOP3.LUT R5, R0, R5, RZ, 0xfc, !PT ;  /* 0x0000000500057212 */ /* 0x000fca00078efcff */
[----:B------:R0:W-:Y:S01]  /*93a0*/  STG.E.U8 [R2.64], R5 ;  /* 0x0000000502007986 */ /* 0x0001e2000c101124 */
[----:B------:R-:W-:Y:S05]  /*93b0*/  BRA `(.L_x_6725) ;  /* 0x000006c000007947 */ /* 0x000fea0003800000 */
.L_x_6735:
[----:B------:R-:W0:Y:S02]  /*93c0*/  I2F.S16 R0, R24 ;  /* 0x0000001800007306 */ /* 0x000e240000101400 */
[----:B0-----:R-:W-:-:S05]  /*93d0*/  F2FP.BF16.PACK_AB R0, RZ, R0 ;  /* 0x00000000ff00723e */ /* 0x001fca00000010ff */
[----:B------:R0:W-:Y:S01]  /*93e0*/  STG.E.U16 [R2.64], R0 ;  /* 0x0000000002007986 */ /* 0x0001e2000c101524 */
[----:B------:R-:W-:Y:S05]  /*93f0*/  BRA `(.L_x_6725) ;  /* 0x0000068000007947 */ /* 0x000fea0003800000 */
.L_x_6732:
        /* <DEDUP_REMOVED lines=10> */
.L_x_6744:
        /* <DEDUP_REMOVED lines=17> */
.L_x_6747:
[----:B------:R-:W-:-:S04]  /*95b0*/  LOP3.LUT R0, R7, 0x80000000, RZ, 0xc0, !PT ;  /* 0x8000000007007812 */ /* 0x000fc800078ec0ff */
[----:B------:R-:W-:-:S04]  /*95c0*/  SHF.R.U32.HI R5, RZ, 0x18, R0 ;  /* 0x00000018ff057819 */ /* 0x000fc80000011600 */
[----:B------:R-:W-:-:S04]  /*95d0*/  LOP3.LUT R4, R4, R5, RZ, 0xfc, !PT ;  /* 0x0000000504047212 */ /* 0x000fc800078efcff */
[----:B------:R-:W-:Y:S02]  /*95e0*/  PRMT R0, R4, 0x7610, R0 ;  /* 0x0000761004007816 */ /* 0x000fe40000000000 */
.L_x_6746:
[----:B------:R-:W-:Y:S05]  /*95f0*/  BSYNC B0 ;  /* 0x0000000000007941 */ /* 0x000fea0003800000 */
.L_x_6745:
[----:B------:R0:W-:Y:S01]  /*9600*/  STG.E.U8 [R2.64], R0 ;  /* 0x0000000002007986 */ /* 0x0001e2000c101124 */
[----:B------:R-:W-:Y:S05]  /*9610*/  BRA `(.L_x_6725) ;  /* 0x0000046000007947 */ /* 0x000fea0003800000 */
.L_x_6743:
        /* <DEDUP_REMOVED lines=17> */
.L_x_6750:
[----:B------:R-:W-:-:S04]  /*9730*/  LOP3.LUT R0, R7, 0x80000000, RZ, 0xc0, !PT ;  /* 0x8000000007007812 */ /* 0x000fc800078ec0ff */
[----:B------:R-:W-:-:S04]  /*9740*/  SHF.R.U32.HI R5, RZ, 0x18, R0 ;  /* 0x00000018ff057819 */ /* 0x000fc80000011600 */
[----:B------:R-:W-:-:S04]  /*9750*/  LOP3.LUT R4, R4, R5, RZ, 0xfc, !PT ;  /* 0x0000000504047212 */ /* 0x000fc800078efcff */
[----:B------:R-:W-:Y:S02]  /*9760*/  PRMT R0, R4, 0x7610, R0 ;  /* 0x0000761004007816 */ /* 0x000fe40000000000 */
.L_x_6749:
[----:B------:R-:W-:Y:S05]  /*9770*/  BSYNC B0 ;  /* 0x0000000000007941 */ /* 0x000fea0003800000 */
.L_x_6748:
[----:B------:R0:W-:Y:S01]  /*9780*/  STG.E.U8 [R2.64], R0 ;  /* 0x0000000002007986 */ /* 0x0001e2000c101124 */
[----:B------:R-:W-:Y:S05]  /*9790*/  BRA `(.L_x_6725) ;  /* 0x000002e000007947 */ /* 0x000fea0003800000 */
.L_x_6742:
        /* <DEDUP_REMOVED lines=22> */
.L_x_6724:
        /* <DEDUP_REMOVED lines=20> */
.L_x_6752:
[----:B------:R-:W-:-:S05]  /*9a40*/  IMAD.MOV.U32 R25, RZ, RZ, RZ ;  /* 0x000000ffff197224 */ /* 0x000fca00078e00ff */
[----:B------:R0:W-:Y:S01]  /*9a50*/  STG.E.64 [R2.64], R24 ;  /* 0x0000001802007986 */ /* 0x0001e2000c101b24 */
[----:B------:R-:W-:Y:S05]  /*9a60*/  BRA `(.L_x_6725) ;  /* 0x0000001000007947 */ /* 0x000fea0003800000 */
.L_x_6751:
[----:B------:R0:W-:Y:S02]  /*9a70*/  STG.E [R2.64], R24 ;  /* 0x0000001802007986 */ /* 0x0001e4000c101924 */
.L_x_6725:
        /* <DEDUP_REMOVED lines=21> */
.L_x_6756:
[----:B------:R0:W-:Y:S01]  /*9bd0*/  STG.E.U8 [R2.64], R22 ;  /* 0x0000001602007986 */ /* 0x0001e2000c101124 */
[----:B------:R-:W-:Y:S05]  /*9be0*/  BRA `(.L_x_6758) ;  /* 0x00000d5000007947 */ /* 0x000fea0003800000 */
.L_x_6755:
        /* <DEDUP_REMOVED lines=9> */
.L_x_6760:
[----:B------:R0:W-:Y:S01]  /*9c80*/  STG.E [R2.64], R22 ;  /* 0x0000001602007986 */ /* 0x0001e2000c101924 */
[----:B------:R-:W-:Y:S05]  /*9c90*/  BRA `(.L_x_6758) ;  /* 0x00000ca000007947 */ /* 0x000fea0003800000 */
.L_x_6759:
[----:B------:R0:W-:Y:S01]  /*9ca0*/  STG.E.U16 [R2.64], R22 ;  /* 0x0000001602007986 */ /* 0x0001e2000c101524 */
[----:B------:R-:W-:Y:S05]  /*9cb0*/  BRA `(.L_x_6758) ;  /* 0x00000c8000007947 */ /* 0x000fea0003800000 */
.L_x_6754:
        /* <DEDUP_REMOVED lines=9> */
.L_x_6762:
[----:B------:R-:W0:Y:S02]  /*9d50*/  I2F.S16 R0, R22 ;  /* 0x0000001600007306 */ /* 0x000e240000101400 */
[----:B0-----:R-:W-:-:S05]  /*9d60*/  F2FP.PACK_AB R0, RZ, R0 ;  /* 0x00000000ff00723e */ /* 0x001fca00000000ff */
[----:B------:R0:W-:Y:S01]  /*9d70*/  STG.E.U16 [R2.64], R0 ;  /* 0x0000000002007986 */ /* 0x0001e2000c101524 */
[----:B------:R-:W-:Y:S05]  /*9d80*/  BRA `(.L_x_6758) ;  /* 0x00000bb000007947 */ /* 0x000fea0003800000 */
.L_x_6761:
        /* <DEDUP_REMOVED lines=10> */
.L_x_6764:
[----:B------:R-:W0:Y:S02]  /*9e30*/  I2F.S16 R22, R22 ;  /* 0x0000001600167306 */ /* 0x000e240000101400 */
[----:B0-----:R-:W-:-:S04]  /*9e40*/  F2FP.PACK_AB R5, RZ, R22 ;  /* 0x00000016ff05723e */ /* 0x001fc800000000ff */
[----:B------:R-:W-:-:S05]  /*9e50*/  PRMT R5, R5, 0x5410, RZ ;  /* 0x0000541005057816 */ /* 0x000fca00000000ff */
[----:B------:R0:W-:Y:S01]  /*9e60*/  STG.E [R2.64], R5 ;  /* 0x0000000502007986 */ /* 0x0001e2000c101924 */
[----:B------:R-:W-:Y:S05]  /*9e70*/  BRA `(.L_x_6758) ;  /* 0x00000ac000007947 */ /* 0x000fea0003800000 */
.L_x_6763:
[----:B------:R-:W0:Y:S02]  /*9e80*/  I2F.F64.S16 R22, R22 ;  /* 0x0000001600167312 */ /* 0x000e240000101c00 */
[----:B0-----:R0:W-:Y:S01]  /*9e90*/  STG.E.64 [R2.64], R22 ;  /* 0x0000001602007986 */ /* 0x0011e2000c101b24 */
[----:B------:R-:W-:Y:S05]  /*9ea0*/  BRA `(.L_x_6758) ;  /* 0x00000a9000007947 */ /* 0x000fea0003800000 */
.L_x_6753:
        /* <DEDUP_REMOVED lines=10> */
.L_x_6767:
[----:B------:R-:W0:Y:S01]  /*9f50*/  I2F.F64.S16 R4, R22 ;  /* 0x0000001600047312 */ /* 0x000e220000101c00 */
[----:B------:R-:W-:-:S05]  /*9f60*/  CS2R R6, SRZ ;  /* 0x0000000000067805 */ /* 0x000fca000001ff00 */
[----:B0-----:R0:W-:Y:S01]  /*9f70*/  STG.E.128 [R2.64], R4 ;  /* 0x0000000402007986 */ /* 0x0011e2000c101d24 */
[----:B------:R-:W-:Y:S05]  /*9f80*/  BRA `(.L_x_6758) ;  /* 0x000009b000007947 */ /* 0x000fea0003800000 */
.L_x_6766:
        /* <DEDUP_REMOVED lines=21> */
.L_x_6771:
[----:B------:R-:W-:Y:S05]  /*a0e0*/  BSYNC B0 ;  /* 0x0000000000007941 */ /* 0x000fea0003800000 */
.L_x_6770:
[----:B------:R-:W-:-:S05]  /*a0f0*/  LOP3.LUT R5, R0, R5, RZ, 0xfc, !PT ;  /* 0x0000000500057212 */ /* 0x000fca00078efcff */
[----:B------:R0:W-:Y:S01]  /*a100*/  STG.E.U8 [R2.64], R5 ;  /* 0x0000000502007986 */ /* 0x0001e2000c101124 */
[----:B------:R-:W-:Y:S05]  /*a110*/  BRA `(.L_x_6758) ;  /* 0x0000082000007947 */ /* 0x000fea0003800000 */
.L_x_6769:
        /* <DEDUP_REMOVED lines=13> */
.L_x_6773:
[----:B------:R-:W-:Y:S01]  /*a1f0*/  IMAD.MOV.U32 R0, RZ, RZ, 0x7f ;  /* 0x0000007fff007424 */ /* 0x000fe200078e00ff */
[----:B------:R-:W-:-:S04]  /*a200*/  ISETP.GT.U32.AND P0, PT, R4, 0x7f800000, PT ;  /* 0x7f8000000400780c */ /* 0x000fc80003f04070 */
[----:B------:R-:W-:-:S04]  /*a210*/  SEL R0, R0, 0x7c, P0 ;  /* 0x0000007c00007807 */ /* 0x000fc80000000000 */
.L_x_6774:
[----:B------:R-:W-:Y:S05]  /*a220*/  BSYNC B0 ;  /* 0x0000000000007941 */ /* 0x000fea0003800000 */
.L_x_6772:
[----:B------:R-:W-:-:S04]  /*a230*/  LOP3.LUT R4, R5, 0x80000000, RZ, 0xc0, !PT ;  /* 0x8000000005047812 */ /* 0x000fc800078ec0ff */
[----:B------:R-:W-:-:S04]  /*a240*/  SHF.R.U32.HI R5, RZ, 0x18, R4 ;  /* 0x00000018ff057819 */ /* 0x000fc80000011604 */
[----:B------:R-:W-:-:S05]  /*a250*/  LOP3.LUT R5, R0, R5, RZ, 0xfc, !PT ;  /* 0x0000000500057212 */ /* 0x000fca00078efcff */
[----:B------:R0:W-:Y:S01]  /*a260*/  STG.E.U8 [R2.64], R5 ;  /* 0x0000000502007986 */ /* 0x0001e2000c101124 */
[----:B------:R-:W-:Y:S05]  /*a270*/  BRA `(.L_x_6758) ;  /* 0x000006c000007947 */ /* 0x000fea0003800000 */
.L_x_6768:
[----:B------:R-:W0:Y:S02]  /*a280*/  I2F.S16 R0, R22 ;  /* 0x0000001600007306 */ /* 0x000e240000101400 */
[----:B0-----:R-:W-:-:S05]  /*a290*/  F2FP.BF16.PACK_AB R0, RZ, R0 ;  /* 0x00000000ff00723e */ /* 0x001fca00000010ff */
[----:B------:R0:W-:Y:S01]  /*a2a0*/  STG.E.U16 [R2.64], R0 ;  /* 0x0000000002007986 */ /* 0x0001e2000c101524 */
[----:B------:R-:W-:Y:S05]  /*a2b0*/  BRA `(.L_x_6758) ;  /* 0x0000068000007947 */ /* 0x000fea0003800000 */
.L_x_6765:
        /* <DEDUP_REMOVED lines=10> */
.L_x_6777:
        /* <DEDUP_REMOVED lines=17> */
.L_x_6780:
[----:B------:R-:W-:-:S04]  /*a470*/  LOP3.LUT R0, R7, 0x80000000, RZ, 0xc0, !PT ;  /* 0x8000000007007812 */ /* 0x000fc800078ec0ff */
[----:B------:R-:W-:-:S04]  /*a480*/  SHF.R.U32.HI R5, RZ, 0x18, R0 ;  /* 0x00000018ff057819 */ /* 0x000fc80000011600 */
[----:B------:R-:W-:-:S04]  /*a490*/  LOP3.LUT R4, R4, R5, RZ, 0xfc, !PT ;  /* 0x0000000504047212 */ /* 0x000fc800078efcff */
[----:B------:R-:W-:Y:S02]  /*a4a0*/  PRMT R0, R4, 0x7610, R0 ;  /* 0x0000761004007816 */ /* 0x000fe40000000000 */
.L_x_6779:
[----:B------:R-:W-:Y:S05]  /*a4b0*/  BSYNC B0 ;  /* 0x0000000000007941 */ /* 0x000fea0003800000 */
.L_x_6778:
[----:B------:R0:W-:Y:S01]  /*a4c0*/  STG.E.U8 [R2.64], R0 ;  /* 0x0000000002007986 */ /* 0x0001e2000c101124 */
[----:B------:R-:W-:Y:S05]  /*a4d0*/  BRA `(.L_x_6758) ;  /* 0x0000046000007947 */ /* 0x000fea0003800000 */
.L_x_6776:
        /* <DEDUP_REMOVED lines=17> */
.L_x_6783:
[----:B------:R-:W-:-:S04]  /*a5f0*/  LOP3.LUT R0, R7, 0x80000000, RZ, 0xc0, !PT ;  /* 0x8000000007007812 */ /* 0x000fc800078ec0ff */
[----:B------:R-:W-:-:S04]  /*a600*/  SHF.R.U32.HI R5, RZ, 0x18, R0 ;  /* 0x00000018ff057819 */ /* 0x000fc80000011600 */
[----:B------:R-:W-:-:S04]  /*a610*/  LOP3.LUT R4, R4, R5, RZ, 0xfc, !PT ;  /* 0x0000000504047212 */ /* 0x000fc800078efcff */
[----:B------:R-:W-:Y:S02]  /*a620*/  PRMT R0, R4, 0x7610, R0 ;  /* 0x0000761004007816 */ /* 0x000fe40000000000 */
.L_x_6782:
[----:B------:R-:W-:Y:S05]  /*a630*/  BSYNC B0 ;  /* 0x0000000000007941 */ /* 0x000fea0003800000 */
.L_x_6781:
[----:B------:R0:W-:Y:S01]  /*a640*/  STG.E.U8 [R2.64], R0 ;  /* 0x0000000002007986 */ /* 0x0001e2000c101124 */
[----:B------:R-:W-:Y:S05]  /*a650*/  BRA `(.L_x_6758) ;  /* 0x000002e000007947 */ /* 0x000fea0003800000 */
.L_x_6775:
        /* <DEDUP_REMOVED lines=22> */
.L_x_6757:
        /* <DEDUP_REMOVED lines=20> */
.L_x_6785:
[----:B------:R-:W-:-:S05]  /*a900*/  IMAD.MOV.U32 R23, RZ, RZ, RZ ;  /* 0x000000ffff177224 */ /* 0x000fca00078e00ff */
[----:B------:R0:W-:Y:S01]  /*a910*/  STG.E.64 [R2.64], R22 ;  /* 0x0000001602007986 */ /* 0x0001e2000c101b24 */
[----:B------:R-:W-:Y:S05]  /*a920*/  BRA `(.L_x_6758) ;  /* 0x0000001000007947 */ /* 0x000fea0003800000 */
.L_x_6784:
[----:B------:R0:W-:Y:S02]  /*a930*/  STG.E [R2.64], R22 ;  /* 0x0000001602007986 */ /* 0x0001e4000c101924 */
.L_x_6758:
[----:B------:R-:W-:Y:S02]  /*a940*/  IADD3 R35, R35, 0x80, RZ ;  /* 0x0000008023237810 */ /* 0x000fe40007ffe0ff */
.L_x_6719:
[----:B------:R-:W-:Y:S05]  /*a950*/  BSYNC B6 ;  /* 0x0000000000067941 */ /* 0x000fea0003800000 */
.L_x_6718:
        /* <DEDUP_REMOVED lines=19> */
.L_x_6789:
[----:B------:R-:W-:Y:S01]  /*aa90*/  STG.E.U8 [R2.64], R18 ;  /* 0x0000001202007986 */ /* 0x000fe2000c101124 */
[----:B------:R-:W-:Y:S05]  /*aaa0*/  EXIT ;  /* 0x000000000000794d */ /* 0x000fea0003800000 */
.L_x_6788:
        /* <DEDUP_REMOVED lines=9> */
.L_x_6792:
[----:B------:R-:W-:Y:S01]  /*ab40*/  STG.E [R2.64], R18 ;  /* 0x0000001202007986 */ /* 0x000fe2000c101924 */
[----:B------:R-:W-:Y:S05]  /*ab50*/  EXIT ;  /* 0x000000000000794d */ /* 0x000fea0003800000 */
.L_x_6791:
[----:B------:R-:W-:Y:S01]  /*ab60*/  STG.E.U16 [R2.64], R18 ;  /* 0x0000001202007986 */ /* 0x000fe2000c101524 */
[----:B------:R-:W-:Y:S05]  /*ab70*/  EXIT ;  /* 0x000000000000794d */ /* 0x000fea0003800000 */
.L_x_6787:
        /* <DEDUP_REMOVED lines=9> */
.L_x_6794:
[----:B------:R-:W0:Y:S02]  /*ac10*/  I2F.S16 R0, R18 ;  /* 0x0000001200007306 */ /* 0x000e240000101400 */
[----:B0-----:R-:W-:-:S05]  /*ac20*/  F2FP.PACK_AB R0, RZ, R0 ;  /* 0x00000000ff00723e */ /* 0x001fca00000000ff */
[----:B------:R-:W-:Y:S01]  /*ac30*/  STG.E.U16 [R2.64], R0 ;  /* 0x0000000002007986 */ /* 0x000fe2000c101524 */
[----:B------:R-:W-:Y:S05]  /*ac40*/  EXIT ;  /* 0x000000000000794d */ /* 0x000fea0003800000 */
.L_x_6793:
        /* <DEDUP_REMOVED lines=10> */
.L_x_6796:
[----:B------:R-:W0:Y:S02]  /*acf0*/  I2F.S16 R18, R18 ;  /* 0x0000001200127306 */ /* 0x000e240000101400 */
[----:B0-----:R-:W-:-:S04]  /*ad00*/  F2FP.PACK_AB R5, RZ, R18 ;  /* 0x00000012ff05723e */ /* 0x001fc800000000ff */
[----:B------:R-:W-:-:S05]  /*ad10*/  PRMT R5, R5, 0x5410, RZ ;  /* 0x0000541005057816 */ /* 0x000fca00000000ff */
[----:B------:R-:W-:Y:S01]  /*ad20*/  STG.E [R2.64], R5 ;  /* 0x0000000502007986 */ /* 0x000fe2000c101924 */
[----:B------:R-:W-:Y:S05]  /*ad30*/  EXIT ;  /* 0x000000000000794d */ /* 0x000fea0003800000 */
.L_x_6795:
[----:B------:R-:W0:Y:S02]  /*ad40*/  I2F.F64.S16 R18, R18 ;  /* 0x0000001200127312 */ /* 0x000e240000101c00 */
[----:B0-----:R-:W-:Y:S01]  /*ad50*/  STG.E.64 [R2.64], R18 ;  /* 0x0000001202007986 */ /* 0x001fe2000c101b24 */
[----:B------:R-:W-:Y:S05]  /*ad60*/  EXIT ;  /* 0x000000000000794d */ /* 0x000fea0003800000 */
.L_x_6786:
        /* <DEDUP_REMOVED lines=10> */
.L_x_6799:
[----:B------:R-:W0:Y:S01]  /*ae10*/  I2F.F64.S16 R4, R18 ;  /* 0x0000001200047312 */ /* 0x000e220000101c00 */
[----:B------:R-:W-:-:S05]  /*ae20*/  CS2R R6, SRZ ;  /* 0x0000000000067805 */ /* 0x000fca000001ff00 */
[----:B0-----:R-:W-:Y:S01]  /*ae30*/  STG.E.128 [R2.64], R4 ;  /* 0x0000000402007986 */ /* 0x001fe2000c101d24 */
[----:B------:R-:W-:Y:S05]  /*ae40*/  EXIT ;  /* 0x000000000000794d */ /* 0x000fea0003800000 */
.L_x_6798:
        /* <DEDUP_REMOVED lines=21> */
.L_x_6803:
[----:B------:R-:W-:Y:S05]  /*afa0*/  BSYNC B0 ;  /* 0x0000000000007941 */ /* 0x000fea0003800000 */
.L_x_6802:
[----:B------:R-:W-:-:S05]  /*afb0*/  LOP3.LUT R5, R0, R5, RZ, 0xfc, !PT ;  /* 0x0000000500057212 */ /* 0x000fca00078efcff */
[----:B------:R-:W-:Y:S01]  /*afc0*/  STG.E.U8 [R2.64], R5 ;  /* 0x0000000502007986 */ /* 0x000fe2000c101124 */
[----:B------:R-:W-:Y:S05]  /*afd0*/  EXIT ;  /* 0x000000000000794d */ /* 0x000fea0003800000 */
.L_x_6801:
        /* <DEDUP_REMOVED lines=13> */
.L_x_6805:
[----:B------:R-:W-:Y:S01]  /*b0b0*/  IMAD.MOV.U32 R0, RZ, RZ, 0x7f ;  /* 0x0000007fff007424 */ /* 0x000fe200078e00ff */
[----:B------:R-:W-:-:S04]  /*b0c0*/  ISETP.GT.U32.AND P0, PT, R4, 0x7f800000, PT ;  /* 0x7f8000000400780c */ /* 0x000fc80003f04070 */
[----:B------:R-:W-:-:S04]  /*b0d0*/  SEL R0, R0, 0x7c, P0 ;  /* 0x0000007c00007807 */ /* 0x000fc80000000000 */
.L_x_6806:
[----:B------:R-:W-:Y:S05]  /*b0e0*/  BSYNC B0 ;  /* 0x0000000000007941 */ /* 0x000fea0003800000 */
.L_x_6804:
[----:B------:R-:W-:-:S04]  /*b0f0*/  LOP3.LUT R4, R5, 0x80000000, RZ, 0xc0, !PT ;  /* 0x8000000005047812 */ /* 0x000fc800078ec0ff */
[----:B------:R-:W-:-:S04]  /*b100*/  SHF.R.U32.HI R5, RZ, 0x18, R4 ;  /* 0x00000018ff057819 */ /* 0x000fc80000011604 */
[----:B------:R-:W-:-:S05]  /*b110*/  LOP3.LUT R5, R0, R5, RZ, 0xfc, !PT ;  /* 0x0000000500057212 */ /* 0x000fca00078efcff */
[----:B------:R-:W-:Y:S01]  /*b120*/  STG.E.U8 [R2.64], R5 ;  /* 0x0000000502007986 */ /* 0x000fe2000c101124 */
[----:B------:R-:W-:Y:S05]  /*b130*/  EXIT ;  /* 0x000000000000794d */ /* 0x000fea0003800000 */
.L_x_6800:
[----:B------:R-:W0:Y:S02]  /*b140*/  I2F.S16 R0, R18 ;  /* 0x0000001200007306 */ /* 0x000e240000101400 */
[----:B0-----:R-:W-:-:S05]  /*b150*/  F2FP.BF16.PACK_AB R0, RZ, R0 ;  /* 0x00000000ff00723e */ /* 0x001fca00000010ff */
[----:B------:R-:W-:Y:S01]  /*b160*/  STG.E.U16 [R2.64], R0 ;  /* 0x0000000002007986 */ /* 0x000fe2000c101524 */
[----:B------:R-:W-:Y:S05]  /*b170*/  EXIT ;  /* 0x000000000000794d */ /* 0x000fea0003800000 */
.L_x_6797:
        /* <DEDUP_REMOVED lines=10> */
.L_x_6809:
        /* <DEDUP_REMOVED lines=17> */
.L_x_6812:
[----:B------:R-:W-:-:S04]  /*b330*/  LOP3.LUT R0, R7, 0x80000000, RZ, 0xc0, !PT ;  /* 0x8000000007007812 */ /* 0x000fc800078ec0ff */
[----:B------:R-:W-:-:S04]  /*b340*/  SHF.R.U32.HI R5, RZ, 0x18, R0 ;  /* 0x00000018ff057819 */ /* 0x000fc80000011600 */
[----:B------:R-:W-:-:S04]  /*b350*/  LOP3.LUT R4, R4, R5, RZ, 0xfc, !PT ;  /* 0x0000000504047212 */ /* 0x000fc800078efcff */
[----:B------:R-:W-:Y:S02]  /*b360*/  PRMT R0, R4, 0x7610, R0 ;  /* 0x0000761004007816 */ /* 0x000fe40000000000 */
.L_x_6811:
[----:B------:R-:W-:Y:S05]  /*b370*/  BSYNC B0 ;  /* 0x0000000000007941 */ /* 0x000fea0003800000 */
.L_x_6810:
[----:B------:R-:W-:Y:S01]  /*b380*/  STG.E.U8 [R2.64], R0 ;  /* 0x0000000002007986 */ /* 0x000fe2000c101124 */
[----:B------:R-:W-:Y:S05]  /*b390*/  EXIT ;  /* 0x000000000000794d */ /* 0x000fea0003800000 */
.L_x_6808:
        /* <DEDUP_REMOVED lines=17> */
.L_x_6815:
[----:B------:R-:W-:-:S04]  /*b4b0*/  LOP3.LUT R0, R7, 0x80000000, RZ, 0xc0, !PT ;  /* 0x8000000007007812 */ /* 0x000fc800078ec0ff */
[----:B------:R-:W-:-:S04]  /*b4c0*/  SHF.R.U32.HI R5, RZ, 0x18, R0 ;  /* 0x00000018ff057819 */ /* 0x000fc80000011600 */
[----:B------:R-:W-:-:S04]  /*b4d0*/  LOP3.LUT R4, R4, R5, RZ, 0xfc, !PT ;  /* 0x0000000504047212 */ /* 0x000fc800078efcff */
[----:B------:R-:W-:Y:S02]  /*b4e0*/  PRMT R0, R4, 0x7610, R0 ;  /* 0x0000761004007816 */ /* 0x000fe40000000000 */
.L_x_6814:
[----:B------:R-:W-:Y:S05]  /*b4f0*/  BSYNC B0 ;  /* 0x0000000000007941 */ /* 0x000fea0003800000 */
.L_x_6813:
[----:B------:R-:W-:Y:S01]  /*b500*/  STG.E.U8 [R2.64], R0 ;  /* 0x0000000002007986 */ /* 0x000fe2000c101124 */
[----:B------:R-:W-:Y:S05]  /*b510*/  EXIT ;  /* 0x000000000000794d */ /* 0x000fea0003800000 */
.L_x_6807:
        /* <DEDUP_REMOVED lines=22> */
.L_x_6790:
[----:B------:R-:W-:Y:S01]  /*b680*/  MOV R0, 0x0 ;  /* 0x0000000000007802 */ /* 0x000fe20000000f00 */
[----:B------:R-:W-:Y:S02]  /*b690*/  IMAD.MOV.U32 R4, RZ, RZ, c[0x4][0x140] ;  /* 0x01005000ff047624 */ /* 0x000fe400078e00ff */
[----:B------:R-:W-:Y:S01]  /*b6a0*/  IMAD.MOV.U32 R5, RZ, RZ, c[0x4][0x144] ;  /* 0x01005100ff057624 */ /* 0x000fe200078e00ff */
[----:B------:R0:W1:Y:S01]  /*b6b0*/  LDC.64 R2, c[0x4][R0] ;  /* 0x0100000000027b82 */ /* 0x0000620000000a00 */
[----:B------:R-:W-:Y:S02]  /*b6c0*/  IMAD.MOV.U32 R6, RZ, RZ, c[0x4][0x148] ;  /* 0x01005200ff067624 */ /* 0x000fe400078e00ff */
[----:B------:R-:W-:Y:S02]  /*b6d0*/  IMAD.MOV.U32 R7, RZ, RZ, c[0x4][0x14c] ;  /* 0x01005300ff077624 */ /* 0x000fe400078e00ff */
[----:B------:R-:W-:-:S02]  /*b6e0*/  IMAD.MOV.U32 R8, RZ, RZ, 0x65 ;  /* 0x00000065ff087424 */ /* 0x000fc400078e00ff */
[----:B------:R-:W-:Y:S02]  /*b6f0*/  IMAD.MOV.U32 R10, RZ, RZ, c[0x4][0x10] ;  /* 0x01000400ff0a7624 */ /* 0x000fe400078e00ff */
[----:B------:R-:W-:Y:S02]  /*b700*/  IMAD.MOV.U32 R11, RZ, RZ, c[0x4][0x14] ;  /* 0x01000500ff0b7624 */ /* 0x000fe400078e00ff */
[----:B------:R-:W-:Y:S02]  /*b710*/  IMAD.MOV.U32 R12, RZ, RZ, 0x1 ;  /* 0x00000001ff0c7424 */ /* 0x000fe400078e00ff */
[----:B------:R-:W-:Y:S02]  /*b720*/  IMAD.MOV.U32 R13, RZ, RZ, RZ ;  /* 0x000000ffff0d7224 */ /* 0x000fe400078e00ff */
[----:B0-----:R-:W-:Y:S01]  /*b730*/  LEPC R14 ;  /* 0x00000000000e734e */ /* 0x001fe20000000000 */
[----:B------:R-:W-:Y:S02]  /*b740*/  MOV R9, 0xb7b0 ;  /* 0x0000b7b000097802 */ /* 0x000fe40000000f00 */
[----:B------:R-:W-:Y:S02]  /*b750*/  MOV R20, 0xb730 ;  /* 0x0000b73000147802 */ /* 0x000fe40000000f00 */
[----:B------:R-:W-:-:S02]  /*b760*/  MOV R21, 0x0 ;  /* 0x0000000000157802 */ /* 0x000fc40000000f00 */
[----:B------:R-:W-:Y:S02]  /*b770*/  MOV R0, 0x0 ;  /* 0x0000000000007802 */ /* 0x000fe40000000f00 */
[----:B------:R-:W-:-:S04]  /*b780*/  IADD3 R20, P0, P1, -R20, R9, R14 ;  /* 0x0000000914147210 */ /* 0x000fc8000791e10e */
[----:B------:R-:W-:-:S04]  /*b790*/  IADD3.X R21, ~R0, R21, R15, P0, P1 ;  /* 0x0000001500157210 */ /* 0x000fc800007e250f */
[----:B-1----:R-:W-:Y:S05]  /*b7a0*/  CALL.ABS.NOINC R2 ;  /* 0x0000000002007343 */ /* 0x002fea0003c00000 */
[----:B------:R-:W-:Y:S05]  /*b7b0*/  EXIT ;  /* 0x000000000000794d */ /* 0x000fea0003800000 */
.L_x_6817:
[----:B------:R-:W-:-:S05]  /*b7c0*/  IMAD.MOV.U32 R19, RZ, RZ, RZ ;  /* 0x000000ffff137224 */ /* 0x000fca00078e00ff */
[----:B------:R-:W-:Y:S01]  /*b7d0*/  STG.E.64 [R2.64], R18 ;  /* 0x0000001202007986 */ /* 0x000fe2000c101b24 */
[----:B------:R-:W-:Y:S05]  /*b7e0*/  EXIT ;  /* 0x000000000000794d */ /* 0x000fea0003800000 */
.L_x_6816:
[----:B------:R-:W-:Y:S01]  /*b7f0*/  STG.E [R2.64], R18 ;  /* 0x0000001202007986 */ /* 0x000fe2000c101924 */
[----:B------:R-:W-:Y:S05]  /*b800*/  EXIT ;  /* 0x000000000000794d */ /* 0x000fea0003800000 */
.L_x_6818:
        /* <DEDUP_REMOVED lines=15> */
.L_x_41865:


//--------------------- .text._ZN2at6native18elementwise_kernelILi128ELi4EZNS0_22gpu_kernel_impl_nocastINS0_13BinaryFunctorIddbZZZNS0_23logical_xor_kernel_cudaERNS_14TensorIteratorEENKUlvE0_clEvENKUlvE4_clEvEUlddE_EEEEvRNS_18TensorIteratorBaseERKT_EUliE_EEviT1_ --------------------------
	.section	.text._ZN2at6native18elementwise_kernelILi128ELi4EZNS0_22gpu_kernel_impl_nocastINS0_13BinaryFunctorIddbZZZNS0_23logical_xor_kernel_cudaERNS_14TensorIteratorEENKUlvE0_clEvENKUlvE4_clEvEUlddE_EEEEvRNS_18TensorIteratorBaseERKT_EUliE_EEviT1_,"ax",@progbits
	.sectioninfo	@"SHI_REGISTERS=14"
	.align	128
        .global         _ZN2at6native18elementwise_kernelILi128ELi4EZNS0_22gpu_kernel_impl_nocastINS0_13BinaryFunctorIddbZZZNS0_23logical_xor_kernel_cudaERNS_14TensorIteratorEENKUlvE0_clEvENKUlvE4_clEvEUlddE_EEEEvRNS_18TensorIteratorBaseERKT_EUliE_EEviT1_
        .type           _ZN2at6native18elementwise_kernelILi128ELi4EZNS0_22gpu_kernel_impl_nocastINS0_13BinaryFunctorIddbZZZNS0_23logical_xor_kernel_cudaERNS_14TensorIteratorEENKUlvE0_clEvENKUlvE4_clEvEUlddE_EEEEvRNS_18TensorIteratorBaseERKT_EUliE_EEviT1_,@function
        .size           _ZN2at6native18elementwise_kernelILi128ELi4EZNS0_22gpu_kernel_impl_nocastINS0_13BinaryFunctorIddbZZZNS0_23logical_xor_kernel_cudaERNS_14TensorIteratorEENKUlvE0_clEvENKUlvE4_clEvEUlddE_EEEEvRNS_18TensorIteratorBaseERKT_EUliE_EEviT1_,(.L_x_41866 - _ZN2at6native18elementwise_kernelILi128ELi4EZNS0_22gpu_kernel_impl_nocastINS0_13BinaryFunctorIddbZZZNS0_23logical_xor_kernel_cudaERNS_14TensorIteratorEENKUlvE0_clEvENKUlvE4_clEvEUlddE_EEEEvRNS_18TensorIteratorBaseERKT_EUliE_EEviT1_)
        .other          _ZN2at6native18elementwise_kernelILi128ELi4EZNS0_22gpu_kernel_impl_nocastINS0_13BinaryFunctorIddbZZZNS0_23logical_xor_kernel_cudaERNS_14TensorIteratorEENKUlvE0_clEvENKUlvE4_clEvEUlddE_EEEEvRNS_18TensorIteratorBaseERKT_EUliE_EEviT1_,@"STO_CUDA_ENTRY STV_DEFAULT"
_ZN2at6native18elementwise_kernelILi128ELi4EZNS0_22gpu_kernel_impl_nocastINS0_13BinaryFunctorIddbZZZNS0_23logical_xor_kernel_cudaERNS_14TensorIteratorEENKUlvE0_clEvENKUlvE4_clEvEUlddE_EEEEvRNS_18TensorIteratorBaseERKT_EUliE_EEviT1_:
.text._ZN2at6native18elementwise_kernelILi128ELi4EZNS0_22gpu_kernel_impl_nocastINS0_13BinaryFunctorIddbZZZNS0_23logical_xor_kernel_cudaERNS_14TensorIteratorEENKUlvE0_clEvENKUlvE4_clEvEUlddE_EEEEvRNS_18TensorIteratorBaseERKT_EUliE_EEviT1_:
        /* <DEDUP_REMOVED lines=10> */
[----:B------:R-:W-:Y:S01]  /*00a0*/  MOV R2, RZ ;  /* 0x000000ff00027202 */ /* 0x000fe20000000f00 */
[----:B------:R-:W-:-:S10]  /*00b0*/  HFMA2.MMA R0, -RZ, RZ, 0, 0 ;  /* 0x00000000ff007435 */ /* 0x000fd400000001ff */
[----:B------:R-:W-:Y:S05]  /*00c0*/  @!P0 BRA `(.L_x_6821) ;  /* 0x00000f9000008947 */ /* 0x000fea0003800000 */
[----:B------:R-:W-:Y:S02]  /*00d0*/  MOV R4, RZ ;  /* 0x000000ff00047202 */ /* 0x000fe40000000f00 */
[----:B------:R-:W-:-:S05]  /*00e0*/  MOV R5, R3 ;  /* 0x0000000300057202 */ /* 0x000fca0000000f00 */
[----:B------:R-:W-:Y:S01]  /*00f0*/  IMAD.HI.U32 R6, R3, c[0x0][0x170], R4 ;  /* 0x00005c0003067a27 */ /* 0x000fe200078e0004 */
[----:B------:R-:W-:-:S04]  /*0100*/  MOV R5, c[0x0][0x168] ;  /* 0x00005a0000057a02 */ /* 0x000fc80000000f00 */
[----:B------:R-:W-:Y:S02]  /*0110*/  ISETP.NE.AND P0, PT, R5, 0x1, PT ;  /* 0x000000010500780c */ /* 0x000fe40003f05270 */
        /* <DEDUP_REMOVED lines=244> */
.L_x_6821:
[----:B------:R-:W-:Y:S02]  /*1060*/  IADD3 R6, P1, R4, c[0x0][0x3d8], RZ ;  /* 0x0000f60004067a10 */ /* 0x000fe40007f3e0ff */
[----:B------:R-:W-:Y:S02]  /*1070*/  IADD3 R4, P0, R2, c[0x0][0x3d0], RZ ;  /* 0x0000f40002047a10 */ /* 0x000fe40007f1e0ff */
[----:B------:R-:W-:Y:S02]  /*1080*/  IADD3.X R7, RZ, c[0x0][0x3dc], RZ, P1, !PT ;  /* 0x0000f700ff077a10 */ /* 0x000fe40000ffe4ff */
[----:B------:R-:W-:-:S04]  /*1090*/  IADD3.X R5, RZ, c[0x0][0x3d4], RZ, P0, !PT ;  /* 0x0000f500ff057a10 */ /* 0x000fc800007fe4ff */
[----:B------:R-:W2:Y:S04]  /*10a0*/  LDG.E.64 R6, [R6.64] ;  /* 0x0000000406067981 */ /* 0x000ea8000c1e1b00 */
[----:B------:R-:W3:Y:S01]  /*10b0*/  LDG.E.64 R4, [R4.64] ;  /* 0x0000000404047981 */ /* 0x000ee2000c1e1b00 */
[----:B------:R-:W-:Y:S02]  /*10c0*/  IADD3 R8, P1, R0, c[0x0][0x3c8], RZ ;  /* 0x0000f20000087a10 */ /* 0x000fe40007f3e0ff */
[----:B------:R-:W-:Y:S02]  /*10d0*/  IADD3 R3, R3, 0x80, RZ ;  /* 0x0000008003037810 */ /* 0x000fe40007ffe0ff */
[----:B------:R-:W-:Y:S01]  /*10e0*/  IADD3.X R9, RZ, c[0x0][0x3cc], RZ, P1, !PT ;  /* 0x0000f300ff097a10 */ /* 0x000fe20000ffe4ff */
[----:B--2---:R-:W3:-:S06]  /*10f0*/  DSETP.NEU.AND P0, PT, R6, RZ, PT ;  /* 0x000000ff0600722a */ /* 0x004ecc0003f0d000 */
[----:B---3--:R-:W0:-:S06]  /*1100*/  DSETP.NEU.XOR P0, PT, R4, RZ, P0 ;  /* 0x000000ff0400722a */ /* 0x008e0c000070d800 */
[----:B0-----:R-:W-:-:S05]  /*1110*/  SEL R11, RZ, 0x1, !P0 ;  /* 0x00000001ff0b7807 */ /* 0x001fca0004000000 */
[----:B------:R0:W-:Y:S03]  /*1120*/  STG.E.U8 [R8.64], R11 ;  /* 0x0000000b08007986 */ /* 0x0001e6000c101104 */
.L_x_6820:
[----:B------:R-:W-:Y:S05]  /*1130*/  BSYNC B0 ;  /* 0x0000000000007941 */ /* 0x000fea0003800000 */
.L_x_6819:
[----:B------:R-:W-:Y:S01]  /*1140*/  ISETP.GE.AND P0, PT, R3, c[0x0][0x160], PT ;  /* 0x0000580003007a0c */ /* 0x000fe20003f06270 */
[----:B------:R-:W-:-:S12]  /*1150*/  BSSY B0, `(.L_x_6822) ;  /* 0x0000218000007945 */ /* 0x000fd80003800000 */
[----:B------:R-:W-:Y:S05]  /*1160*/  @P0 BRA `(.L_x_6823) ;  /* 0x0000216000000947 */ /* 0x000fea0003800000 */
[----:B------:R-:W-:Y:S01]  /*1170*/  ISETP.NE.AND P0, PT, RZ, c[0x0][0x168], PT ;  /* 0x00005a00ff007a0c */ /* 0x000fe20003f05270 */
[----:B------:R-:W-:Y:S01]  /*1180*/  HFMA2.MMA R2, -RZ, RZ, 0, 0 ;  /* 0x00000000ff027435 */ /* 0x000fe200000001ff */
[----:B------:R-:W-:Y:S02]  /*1190*/  MOV R4, RZ ;  /* 0x000000ff00047202 */ /* 0x000fe40000000f00 */
[----:B------:R-:W-:-:S09]  /*11a0*/  MOV R0, RZ ;  /* 0x000000ff00007202 */ /* 0x000fd20000000f00 */
[----:B------:R-:W-:Y:S05]  /*11b0*/  @!P0 BRA `(.L_x_6824) ;  /* 0x00000f8000008947 */ /* 0x000fea0003800000 */
[----:B------:R-:W-:Y:S02]  /*11c0*/  MOV R2, RZ ;  /* 0x000000ff00027202 */ /* 0x000fe40000000f00 */
        /* <DEDUP_REMOVED lines=10> */
[----:B------:R-:W-:Y:S01]  /*1270*/  HFMA2.MMA R6, -RZ, RZ, 0, 0 ;  /* 0x00000000ff067435 */ /* 0x000fe200000001ff */
[----:B------:R-:W-:-:S09]  /*1280*/  ISETP.NE.AND P0, PT, R5, 0x2, PT ;  /* 0x000000020500780c */ /* 0x000fd20003f05270 */
[----:B0-----:R-:W-:-:S05]  /*1290*/  IMAD.HI.U32 R8, R7, c[0x0][0x17c], R6 ;  /* 0x00005f0007087a27 */ /* 0x001fca00078e0006 */
        /* <DEDUP_REMOVED lines=234> */
.L_x_6824:
[----:B------:R-:W-:Y:S02]  /*2140*/  IADD3 R6, P1, R4, c[0x0][0x3d8], RZ ;  /* 0x0000f60004067a10 */ /* 0x000fe40007f3e0ff */
[----:B------:R-:W-:Y:S02]  /*2150*/  IADD3 R4, P0, R2, c[0x0][0x3d0], RZ ;  /* 0x0000f40002047a10 */ /* 0x000fe40007f1e0ff */
[----:B------:R-:W-:Y:S02]  /*2160*/  IADD3.X R7, RZ, c[0x0][0x3dc], RZ, P1, !PT ;  /* 0x0000f700ff077a10 */ /* 0x000fe40000ffe4ff */
[----:B------:R-:W-:-:S04]  /*2170*/  IADD3.X R5, RZ, c[0x0][0x3d4], RZ, P0, !PT ;  /* 0x0000f500ff057a10 */ /* 0x000fc800007fe4ff */
[----:B------:R-:W2:Y:S04]  /*2180*/  LDG.E.64 R6, [R6.64] ;  /* 0x0000000406067981 */ /* 0x000ea8000c1e1b00 */
[----:B------:R-:W3:Y:S01]  /*2190*/  LDG.E.64 R4, [R4.64] ;  /* 0x0000000404047981 */ /* 0x000ee2000c1e1b00 */
[----:B0-----:R-:W-:Y:S02]  /*21a0*/  IADD3 R8, P1, R0, c[0x0][0x3c8], RZ ;  /* 0x0000f20000087a10 */ /* 0x001fe40007f3e0ff */
[----:B------:R-:W-:Y:S02]  /*21b0*/  IADD3 R3, R3, 0x80, RZ ;  /* 0x0000008003037810 */ /* 0x000fe40007ffe0ff */
[----:B------:R-:W-:Y:S01]  /*21c0*/  IADD3.X R9, RZ, c[0x0][0x3cc], RZ, P1, !PT ;  /* 0x0000f300ff097a10 */ /* 0x000fe20000ffe4ff */
[----:B--2---:R-:W3:-:S06]  /*21d0*/  DSETP.NEU.AND P0, PT, R6, RZ, PT ;  /* 0x000000ff0600722a */ /* 0x004ecc0003f0d000 */
[----:B---3--:R-:W0:-:S06]  /*21e0*/  DSETP.NEU.XOR P0, PT, R4, RZ, P0 ;  /* 0x000000ff0400722a */ /* 0x008e0c000070d800 */
[----:B0-----:R-:W-:Y:S02]  /*21f0*/  SEL R11, RZ, 0x1, !P0 ;  /* 0x00000001ff0b7807 */ /* 0x001fe40004000000 */
[----:B------:R-:W-:-:S03]  /*2200*/  ISETP.GE.AND P0, PT, R3, c[0x0][0x160], PT ;  /* 0x0000580003007a0c */ /* 0x000fc60003f06270 */
[----:B------:R0:W-:Y:S10]  /*2210*/  STG.E.U8 [R8.64], R11 ;  /* 0x0000000b08007986 */ /* 0x0001f4000c101104 */
[----:B------:R-:W-:Y:S05]  /*2220*/  @P0 BRA `(.L_x_6823) ;  /* 0x000010a000000947 */ /* 0x000fea0003800000 */
[----:B------:R-:W-:Y:S02]  /*2230*/  ISETP.NE.AND P0, PT, RZ, c[0x0][0x168], PT ;  /* 0x00005a00ff007a0c */ /* 0x000fe40003f05270 */
[----:B------:R-:W-:-:S02]  /*2240*/  MOV R4, RZ ;  /* 0x000000ff00047202 */ /* 0x000fc40000000f00 */
[----:B------:R-:W-:Y:S02]  /*2250*/  MOV R2, RZ ;  /* 0x000000ff00027202 */ /* 0x000fe40000000f00 */
[----:B------:R-:W-:-:S07]  /*2260*/  MOV R0, RZ ;  /* 0x000000ff00007202 */ /* 0x000fce0000000f00 */
        /* <DEDUP_REMOVED lines=249> */
.L_x_6825:
        /* <DEDUP_REMOVED lines=11> */
[----:B0-----:R-:W-:-:S05]  /*32b0*/  SEL R11, RZ, 0x1, !P0 ;  /* 0x00000001ff0b7807 */ /* 0x001fca0004000000 */
[----:B------:R0:W-:Y:S03]  /*32c0*/  STG.E.U8 [R8.64], R11 ;  /* 0x0000000b08007986 */ /* 0x0001e6000c101104 */
.L_x_6823:
[----:B------:R-:W-:Y:S05]  /*32d0*/  BSYNC B0 ;  /* 0x0000000000007941 */ /* 0x000fea0003800000 */
.L_x_6822:
[----:B------:R-:W-:-:S13]  /*32e0*/  ISETP.GE.AND P0, PT, R3, c[0x0][0x160], PT ;  /* 0x0000580003007a0c */ /* 0x000fda0003f06270 */
[----:B------:R-:W-:Y:S05]  /*32f0*/  @P0 EXIT ;  /* 0x000000000000094d */ /* 0x000fea0003800000 */
        /* <DEDUP_REMOVED lines=253> */
.L_x_6826:
[----:B------:R-:W-:Y:S02]  /*42d0*/  IADD3 R4, P1, R4, c[0x0][0x3d8], RZ ;  /* 0x0000f60004047a10 */ /* 0x000fe40007f3e0ff */
[----:B------:R-:W-:Y:S02]  /*42e0*/  IADD3 R2, P0, R2, c[0x0][0x3d0], RZ ;  /* 0x0000f40002027a10 */ /* 0x000fe40007f1e0ff */
[----:B------:R-:W-:Y:S02]  /*42f0*/  IADD3.X R5, RZ, c[0x0][0x3dc], RZ, P1, !PT ;  /* 0x0000f700ff057a10 */ /* 0x000fe40000ffe4ff */
[----:B------:R-:W-:-:S04]  /*4300*/  IADD3.X R3, RZ, c[0x0][0x3d4], RZ, P0, !PT ;  /* 0x0000f500ff037a10 */ /* 0x000fc800007fe4ff */
[----:B------:R-:W2:Y:S04]  /*4310*/  LDG.E.64 R4, [R4.64] ;  /* 0x0000000404047981 */ /* 0x000ea8000c1e1b00 */
[----:B------:R-:W3:Y:S01]  /*4320*/  LDG.E.64 R2, [R2.64] ;  /* 0x0000000402027981 */ /* 0x000ee2000c1e1b00 */
[----:B------:R-:W-:-:S04]  /*4330*/  IADD3 R6, P1, R0, c[0x0][0x3c8], RZ ;  /* 0x0000f20000067a10 */ /* 0x000fc80007f3e0ff */
[----:B------:R-:W-:Y:S01]  /*4340*/  IADD3.X R7, RZ, c[0x0][0x3cc], RZ, P1, !PT ;  /* 0x0000f300ff077a10 */ /* 0x000fe20000ffe4ff */
[----:B--2---:R-:W3:-:S06]  /*4350*/  DSETP.NEU.AND P0, PT, R4, RZ, PT ;  /* 0x000000ff0400722a */ /* 0x004ecc0003f0d000 */
[----:B---3--:R-:W1:-:S06]  /*4360*/  DSETP.NEU.XOR P0, PT, R2, RZ, P0 ;  /* 0x000000ff0200722a */ /* 0x008e4c000070d800 */
[----:B01----:R-:W-:-:S05]  /*4370*/  SEL R9, RZ, 0x1, !P0 ;  /* 0x00000001ff097807 */ /* 0x003fca0004000000 */
[----:B------:R-:W-:Y:S01]  /*4380*/  STG.E.U8 [R6.64], R9 ;  /* 0x0000000906007986 */ /* 0x000fe2000c101104 */
[----:B------:R-:W-:Y:S05]  /*4390*/  EXIT ;  /* 0x000000000000794d */ /* 0x000fea0003800000 */
.L_x_6827:
        /* <DEDUP_REMOVED lines=14> */
.L_x_41866:


//--------------------- .text._ZN2at6native27unrolled_elementwise_kernelINS0_13BinaryFunctorIddbZZZNS0_23logical_xor_kernel_cudaERNS_14TensorIteratorEENKUlvE0_clEvENKUlvE4_clEvEUlddE_EESt5arrayIPcLm3EELi4E23TrivialOffsetCalculatorILi2EjESC_ILi1EjENS0_6memory15LoadWithoutCastENSF_16StoreWithoutCastEEEviT_T0_T2_T3_T4_T5_ --------------------------
	.section	.text._ZN2at6native27unrolled_elementwise_kernelINS0_13BinaryFunctorIddbZZZNS0_23logical_xor_kernel_cudaERNS_14TensorIteratorEENKUlvE0_clEvENKUlvE4_clEvEUlddE_EESt5arrayIPcLm3EELi4E23TrivialOffsetCalculatorILi2EjESC_ILi1EjENS0_6memory15LoadWithoutCastENSF_16StoreWithoutCastEEEviT_T0_T2_T3_T4_T5_,"ax",@progbits
	.sectioninfo	@"SHI_REGISTERS=22"
	.align	128
        .global         _ZN2at6native27unrolled_elementwise_kernelINS0_13BinaryFunctorIddbZZZNS0_23logical_xor_kernel_cudaERNS_14TensorIteratorEENKUlvE0_clEvENKUlvE4_clEvEUlddE_EESt5arrayIPcLm3EELi4E23TrivialOffsetCalculatorILi2EjESC_ILi1EjENS0_6memory15LoadWithoutCastENSF_16StoreWithoutCastEEEviT_T0_T2_T3_T4_T5_
        .type           _ZN2at6native27unrolled_elementwise_kernelINS0_13BinaryFunctorIddbZZZNS0_23logical_xor_kernel_cudaERNS_14TensorIteratorEENKUlvE0_clEvENKUlvE4_clEvEUlddE_EESt5arrayIPcLm3EELi4E23TrivialOffsetCalculatorILi2EjESC_ILi1EjENS0_6memory15LoadWithoutCastENSF_16StoreWithoutCastEEEviT_T0_T2_T3_T4_T5_,@function
        .size           _ZN2at6native27unrolled_elementwise_kernelINS0_13BinaryFunctorIddbZZZNS0_23logical_xor_kernel_cudaERNS_14TensorIteratorEENKUlvE0_clEvENKUlvE4_clEvEUlddE_EESt5arrayIPcLm3EELi4E23TrivialOffsetCalculatorILi2EjESC_ILi1EjENS0_6memory15LoadWithoutCastENSF_16StoreWithoutCastEEEviT_T0_T2_T3_T4_T5_,(.L_x_41867 - _ZN2at6native27unrolled_elementwise_kernelINS0_13BinaryFunctorIddbZZZNS0_23logical_xor_kernel_cudaERNS_14TensorIteratorEENKUlvE0_clEvENKUlvE4_clEvEUlddE_EESt5arrayIPcLm3EELi4E23TrivialOffsetCalculatorILi2EjESC_ILi1EjENS0_6memory15LoadWithoutCastENSF_16StoreWithoutCastEEEviT_T0_T2_T3_T4_T5_)
        .other          _ZN2at6native27unrolled_elementwise_kernelINS0_13BinaryFunctorIddbZZZNS0_23logical_xor_kernel_cudaERNS_14TensorIteratorEENKUlvE0_clEvENKUlvE4_clEvEUlddE_EESt5arrayIPcLm3EELi4E23TrivialOffsetCalculatorILi2EjESC_ILi1EjENS0_6memory15LoadWithoutCastENSF_16StoreWithoutCastEEEviT_T0_T2_T3_T4_T5_,@"STO_CUDA_ENTRY STV_DEFAULT"
_ZN2at6native27unrolled_elementwise_kernelINS0_13BinaryFunctorIddbZZZNS0_23logical_xor_kernel_cudaERNS_14TensorIteratorEENKUlvE0_clEvENKUlvE4_clEvEUlddE_EESt5arrayIPcLm3EELi4E23TrivialOffsetCalculatorILi2EjESC_ILi1EjENS0_6memory15LoadWithoutCastENSF_16StoreWithoutCastEEEviT_T0_T2_T3_T4_T5_:
.text._ZN2at6native27unrolled_elementwise_kernelINS0_13BinaryFunctorIddbZZZNS0_23logical_xor_kernel_cudaERNS_14TensorIteratorEENKUlvE0_clEvENKUlvE4_clEvEUlddE_EESt5arrayIPcLm3EELi4E23TrivialOffsetCalculatorILi2EjESC_ILi1EjENS0_6memory15LoadWithoutCastENSF_16StoreWithoutCastEEEviT_T0_T2_T3_T4_T5_:
        /* <DEDUP_REMOVED lines=9> */
[----:B------:R-:W-:Y:S01]  /*0090*/  @!P5 IADD3 R15, R15, 0x80, RZ ;  /* 0x000000800f0fd810 */ /* 0x000fe20007ffe0ff */
[----:B------:R-:W-:-:S04]  /*00a0*/  @!P5 IMAD.MOV.U32 R7, RZ, RZ, 0x8 ;  /* 0x00000008ff07d424 */ /* 0x000fc800078e00ff */
[----:B------:R-:W-:-:S04]  /*00b0*/  @!P5 IMAD.WIDE.U32 R2, R6, R7, c[0x0][0x170] ;  /* 0x00005c000602d625 */ /* 0x000fc800078e0007 */
[----:B------:R-:W-:Y:S01]  /*00c0*/  @!P5 IMAD.WIDE.U32 R6, R6, R7, c[0x0][0x178] ;  /* 0x00005e000606d625 */ /* 0x000fe200078e0007 */
[C---:B------:R-:W-:Y:S01]  /*00d0*/  ISETP.GE.AND P2, PT, R15.reuse, R4, PT ;  /* 0x000000040f00720c */ /* 0x040fe20003f46270 */
[----:B------:R-:W2:Y:S04]  /*00e0*/  @!P5 LDG.E.64 R2, [R2.64] ;  /* 0x000000040202d981 */ /* 0x000ea8000c1e1b00 */
[----:B------:R-:W3:Y:S08]  /*00f0*/  @!P5 LDG.E.64 R6, [R6.64] ;  /* 0x000000040606d981 */ /* 0x000ef0000c1e1b00 */
[----:B------:R-:W-:Y:S01]  /*0100*/  @!P2 IMAD R10, R0, 0x200, R15 ;  /* 0x00000200000aa824 */ /* 0x000fe200078e020f */
[----:B------:R-:W-:Y:S01]  /*0110*/  @!P2 IADD3 R15, R15, 0x80, RZ ;  /* 0x000000800f0fa810 */ /* 0x000fe20007ffe0ff */
[----:B------:R-:W-:-:S04]  /*0120*/  @!P2 IMAD.MOV.U32 R11, RZ, RZ, 0x8 ;  /* 0x00000008ff0ba424 */ /* 0x000fc800078e00ff */
[----:B------:R-:W-:-:S04]  /*0130*/  @!P2 IMAD.WIDE.U32 R8, R10, R11, c[0x0][0x170] ;  /* 0x00005c000a08a625 */ /* 0x000fc800078e000b */
[----:B------:R-:W-:Y:S01]  /*0140*/  @!P2 IMAD.WIDE.U32 R10, R10, R11, c[0x0][0x178] ;  /* 0x00005e000a0aa625 */ /* 0x000fe200078e000b */
[----:B------:R-:W-:Y:S01]  /*0150*/  ISETP.GE.AND P6, PT, R15, R4, PT ;  /* 0x000000040f00720c */ /* 0x000fe20003fc6270 */
[----:B------:R-:W4:Y:S04]  /*0160*/  @!P2 LDG.E.64 R8, [R8.64] ;  /* 0x000000040808a981 */ /* 0x000f28000c1e1b00 */
[----:B------:R-:W4:Y:S08]  /*0170*/  @!P2 LDG.E.64 R10, [R10.64] ;  /* 0x000000040a0aa981 */ /* 0x000f30000c1e1b00 */
[----:B------:R-:W-:-:S02]  /*0180*/  @!P6 IMAD R16, R0, 0x200, R15 ;  /* 0x000002000010e824 */ /* 0x000fc400078e020f */
[----:B------:R-:W-:-:S04]  /*0190*/  @!P6 IMAD.MOV.U32 R17, RZ, RZ, 0x8 ;  /* 0x00000008ff11e424 */ /* 0x000fc800078e00ff */
[----:B------:R-:W-:-:S04]  /*01a0*/  @!P6 IMAD.WIDE.U32 R12, R16, R17, c[0x0][0x170] ;  /* 0x00005c00100ce625 */ /* 0x000fc800078e0011 */
[----:B------:R-:W-:Y:S02]  /*01b0*/  @!P6 IMAD.WIDE.U32 R16, R16, R17, c[0x0][0x178] ;  /* 0x00005e001010e625 */ /* 0x000fe400078e0011 */
[----:B------:R-:W4:Y:S04]  /*01c0*/  @!P6 LDG.E.64 R12, [R12.64] ;  /* 0x000000040c0ce981 */ /* 0x000f28000c1e1b00 */
[----:B------:R-:W4:Y:S01]  /*01d0*/  @!P6 LDG.E.64 R16, [R16.64] ;  /* 0x000000041010e981 */ /* 0x000f22000c1e1b00 */
[----:B------:R-:W-:Y:S02]  /*01e0*/  PLOP3.LUT P0, PT, PT, PT, PT, 0x8, 0x0 ;  /* 0x000000000000781c */ /* 0x000fe40003f0e170 */
[----:B------:R-:W-:Y:S02]  /*01f0*/  PLOP3.LUT P3, PT, PT, PT, PT, 0x8, 0x0 ;  /* 0x000000000000781c */ /* 0x000fe40003f6e170 */
[----:B------:R-:W-:-:S02]  /*0200*/  PLOP3.LUT P1, PT, PT, PT, PT, 0x8, 0x0 ;  /* 0x000000000000781c */ /* 0x000fc40003f2e170 */
[----:B------:R-:W-:-:S04]  /*0210*/  @!P6 IADD3 R15, R15, 0x80, RZ ;  /* 0x000000800f0fe810 */ /* 0x000fc80007ffe0ff */
[----:B------:R-:W-:-:S13]  /*0220*/  ISETP.GE.AND P4, PT, R15, R4, PT ;  /* 0x000000040f00720c */ /* 0x000fda0003f86270 */
[----:B------:R-:W-:Y:S02]  /*0230*/  @!P4 IMAD R18, R0, 0x200, R15 ;  /* 0x000002000012c824 */ /* 0x000fe400078e020f */
[----:B------:R-:W-:-:S04]  /*0240*/  @!P4 IMAD.MOV.U32 R19, RZ, RZ, 0x8 ;  /* 0x00000008ff13c424 */ /* 0x000fc800078e00ff */
[----:B------:R-:W-:-:S04]  /*0250*/  @!P4 IMAD.WIDE.U32 R14, R18, R19, c[0x0][0x170] ;  /* 0x00005c00120ec625 */ /* 0x000fc800078e0013 */
[----:B------:R-:W-:Y:S02]  /*0260*/  @!P4 IMAD.WIDE.U32 R18, R18, R19, c[0x0][0x178] ;  /* 0x00005e001212c625 */ /* 0x000fe400078e0013 */
[----:B------:R-:W5:Y:S04]  /*0270*/  @!P4 LDG.E.64 R14, [R14.64] ;  /* 0x000000040e0ec981 */ /* 0x000f68000c1e1b00 */
[----:B------:R-:W5:Y:S01]  /*0280*/  @!P4 LDG.E.64 R18, [R18.64] ;  /* 0x000000041212c981 */ /* 0x000f62000c1e1b00 */
[----:B------:R-:W-:Y:S01]  /*0290*/  BSSY B0, `(.L_x_6828) ;  /* 0x0000025000007945 */ /* 0x000fe20003800000 */
[----:B--2---:R0:W-:Y:S02]  /*02a0*/  @!P5 DSETP.NEU.AND P0, PT, R2, RZ, PT ;  /* 0x000000ff0200d22a */ /* 0x0041e40003f0d000 */
[----:B0-----:R-:W-:Y:S01]  /*02b0*/  @!P5 IMAD R2, R0, 0x200, R5 ;  /* 0x000002000002d824 */ /* 0x001fe200078e0205 */
[----:B------:R-:W-:Y:S01]  /*02c0*/  IADD3 R3, R5, 0x80, RZ ;  /* 0x0000008005037810 */ /* 0x000fe20007ffe0ff */
[----:B---3--:R-:W0:-:S04]  /*02d0*/  @!P5 DSETP.NEU.AND P3, PT, R6, RZ, PT ;  /* 0x000000ff0600d22a */ /* 0x008e080003f6d000 */
[----:B------:R-:W-:-:S10]  /*02e0*/  @!P5 IMAD.MOV.U32 R5, RZ, RZ, R3 ;  /* 0x000000ffff05d224 */ /* 0x000fd400078e0003 */
[----:B0-----:R-:W-:Y:S02]  /*02f0*/  PLOP3.LUT P0, PT, P0, P3, PT, 0x28, 0x0 ;  /* 0x000000000000781c */ /* 0x001fe40000706570 */
[----:B------:R-:W-:Y:S02]  /*0300*/  PLOP3.LUT P3, PT, PT, PT, PT, 0x8, 0x0 ;  /* 0x000000000000781c */ /* 0x000fe40003f6e170 */
[----:B------:R-:W-:Y:S01]  /*0310*/  @!P5 SEL R7, RZ, 0x1, !P0 ;  /* 0x00000001ff07d807 */ /* 0x000fe20004000000 */
[----:B----4-:R-:W-:Y:S01]  /*0320*/  @!P2 DSETP.NEU.AND P1, PT, R8, RZ, PT ;  /* 0x000000ff0800a22a */ /* 0x010fe20003f2d000 */
[----:B------:R-:W-:-:S03]  /*0330*/  ISETP.GE.AND P0, PT, R5, R4, PT ;  /* 0x000000040500720c */ /* 0x000fc60003f06270 */
[----:B------:R-:W0:Y:S01]  /*0340*/  @!P2 DSETP.NEU.AND P3, PT, R10, RZ, PT ;  /* 0x000000ff0a00a22a */ /* 0x000e220003f6d000 */
[----:B------:R-:W-:-:S13]  /*0350*/  PLOP3.LUT P2, PT, PT, PT, PT, 0x8, 0x0 ;  /* 0x000000000000781c */ /* 0x000fda0003f4e170 */
[----:B0-----:R-:W-:Y:S02]  /*0360*/  PLOP3.LUT P1, PT, P1, P3, PT, 0x28, 0x0 ;  /* 0x000000000000781c */ /* 0x001fe40000f26570 */
[----:B------:R-:W-:Y:S02]  /*0370*/  PLOP3.LUT P3, PT, PT, PT, PT, 0x8, 0x0 ;  /* 0x000000000000781c */ /* 0x000fe40003f6e170 */
[----:B------:R-:W-:Y:S01]  /*0380*/  SEL R9, RZ, 0x1, !P1 ;  /* 0x00000001ff097807 */ /* 0x000fe20004800000 */
[----:B------:R-:W-:-:S04]  /*0390*/  @!P6 DSETP.NEU.AND P2, PT, R12, RZ, PT ;  /* 0x000000ff0c00e22a */ /* 0x000fc80003f4d000 */
[----:B------:R-:W0:Y:S01]  /*03a0*/  @!P6 DSETP.NEU.AND P3, PT, R16, RZ, PT ;  /* 0x000000ff1000e22a */ /* 0x000e220003f6d000 */
[----:B------:R-:W-:-:S05]  /*03b0*/  @!P5 IADD3 R2, P6, R2, c[0x0][0x168], RZ ;  /* 0x00005a000202da10 */ /* 0x000fca0007fde0ff */
[----:B------:R-:W-:Y:S01]  /*03c0*/  @!P5 IMAD.X R3, RZ, RZ, c[0x0][0x16c], P6 ;  /* 0x00005b00ff03d624 */ /* 0x000fe200030e06ff */
[----:B------:R-:W-:-:S04]  /*03d0*/  PLOP3.LUT P6, PT, PT, PT, PT, 0x8, 0x0 ;  /* 0x000000000000781c */ /* 0x000fc80003fce170 */
[----:B------:R1:W-:Y:S03]  /*03e0*/  @!P5 STG.E.U8 [R2.64], R7 ;  /* 0x000000070200d986 */ /* 0x0003e6000c101104 */
[----:B0-----:R-:W-:Y:S02]  /*03f0*/  PLOP3.LUT P3, PT, P2, P3, PT, 0x28, 0x0 ;  /* 0x000000000000781c */ /* 0x001fe40001766570 */
[----:B------:R-:W-:Y:S02]  /*0400*/  PLOP3.LUT P2, PT, PT, PT, PT, 0x8, 0x0 ;  /* 0x000000000000781c */ /* 0x000fe40003f4e170 */
[----:B------:R-:W-:Y:S01]  /*0410*/  SEL R11, RZ, 0x1, !P3 ;  /* 0x00000001ff0b7807 */ /* 0x000fe20005800000 */
        /* <DEDUP_REMOVED lines=12> */
.L_x_6829:
[----:B------:R-:W-:Y:S05]  /*04e0*/  BSYNC B0 ;  /* 0x0000000000007941 */ /* 0x000fea0003800000 */
.L_x_6828:
[----:B------:R-:W-:Y:S01]  /*04f0*/  ISETP.GE.AND P0, PT, R5, R4, PT ;  /* 0x000000040500720c */ /* 0x000fe20003f06270 */
[----:B-----5:R2:W3:-:S04]  /*0500*/  @!P4 DSETP.NEU.AND P2, PT, R14, RZ, PT ;  /* 0x000000ff0e00c22a */ /* 0x0204c80003f4d000 */
[----:B------:R2:W4:-:S08]  /*0510*/  @!P4 DSETP.NEU.AND P6, PT, R18, RZ, PT ;  /* 0x000000ff1200c22a */ /* 0x0005100003fcd000 */
[----:B------:R-:W-:Y:S06]  /*0520*/  @P0 EXIT ;  /* 0x000000000000094d */ /* 0x000fec0003800000 */
[----:B--234-:R-:W-:Y:S01]  /*0530*/  IMAD R0, R0, 0x200, R5 ;  /* 0x0000020000007824 */ /* 0x01cfe200078e0205 */
[----:B------:R-:W-:-:S04]  /*0540*/  PLOP3.LUT P2, PT, P2, P6, PT, 0x28, 0x0 ;  /* 0x000000000000781c */ /* 0x000fc8000174c570 */
[----:B01----:R-:W-:Y:S02]  /*0550*/  IADD3 R2, P0, R0, c[0x0][0x168], RZ ;  /* 0x00005a0000027a10 */ /* 0x003fe40007f1e0ff */
[----:B------:R-:W-:-:S03]  /*0560*/  SEL R5, RZ, 0x1, !P2 ;  /* 0x00000001ff057807 */ /* 0x000fc60005000000 */
[----:B------:R-:W-:-:S05]  /*0570*/  IMAD.X R3, RZ, RZ, c[0x0][0x16c], P0 ;  /* 0x00005b00ff037624 */ /* 0x000fca00000e06ff */
[----:B------:R-:W-:Y:S01]  /*0580*/  STG.E.U8 [R2.64], R5 ;  /* 0x0000000502007986 */ /* 0x000fe2000c101104 */
[----:B------:R-:W-:Y:S05]  /*0590*/  EXIT ;  /* 0x000000000000794d */ /* 0x000fea0003800000 */
.L_x_6830:
        /* <DEDUP_REMOVED lines=14> */
.L_x_41867:


//--------------------- .text._ZN2at6native29vectorized_elementwise_kernelILi2ENS0_13BinaryFunctorIddbZZZNS0_23logical_xor_kernel_cudaERNS_14TensorIteratorEENKUlvE0_clEvENKUlvE4_clEvEUlddE_EESt5arrayIPcLm3EEEEviT0_T1_ --------------------------
	.section	.text._ZN2at6native29vectorized_elementwise_kernelILi2ENS0_13BinaryFunctorIddbZZZNS0_23logical_xor_kernel_cudaERNS_14TensorIteratorEENKUlvE0_clEvENKUlvE4_clEvEUlddE_EESt5arrayIPcLm3EEEEviT0_T1_,"ax",@progbits
	.sectioninfo	@"SHI_REGISTERS=38"
	.align	128
        .global         _ZN2at6native29vectorized_elementwise_kernelILi2ENS0_13BinaryFunctorIddbZZZNS0_23logical_xor_kernel_cudaERNS_14TensorIteratorEENKUlvE0_clEvENKUlvE4_clEvEUlddE_EESt5arrayIPcLm3EEEEviT0_T1_
        .type           _ZN2at6native29vectorized_elementwise_kernelILi2ENS0_13BinaryFunctorIddbZZZNS0_23logical_xor_kernel_cudaERNS_14TensorIteratorEENKUlvE0_clEvENKUlvE4_clEvEUlddE_EESt5arrayIPcLm3EEEEviT0_T1_,@function
        .size           _ZN2at6native29vectorized_elementwise_kernelILi2ENS0_13BinaryFunctorIddbZZZNS0_23logical_xor_kernel_cudaERNS_14TensorIteratorEENKUlvE0_clEvENKUlvE4_clEvEUlddE_EESt5arrayIPcLm3EEEEviT0_T1_,(.L_x_41868 - _ZN2at6native29vectorized_elementwise_kernelILi2ENS0_13BinaryFunctorIddbZZZNS0_23logical_xor_kernel_cudaERNS_14TensorIteratorEENKUlvE0_clEvENKUlvE4_clEvEUlddE_EESt5arrayIPcLm3EEEEviT0_T1_)
        .other          _ZN2at6native29vectorized_elementwise_kernelILi2ENS0_13BinaryFunctorIddbZZZNS0_23logical_xor_kernel_cudaERNS_14TensorIteratorEENKUlvE0_clEvENKUlvE4_clEvEUlddE_EESt5arrayIPcLm3EEEEviT0_T1_,@"STO_CUDA_ENTRY STV_DEFAULT"
_ZN2at6native29vectorized_elementwise_kernelILi2ENS0_13BinaryFunctorIddbZZZNS0_23logical_xor_kernel_cudaERNS_14TensorIteratorEENKUlvE0_clEvENKUlvE4_clEvEUlddE_EESt5arrayIPcLm3EEEEviT0_T1_:
.text._ZN2at6native29vectorized_elementwise_kernelILi2ENS0_13BinaryFunctorIddbZZZNS0_23logical_xor_kernel_cudaERNS_14TensorIteratorEENKUlvE0_clEvENKUlvE4_clEvEUlddE_EESt5arrayIPcLm3EEEEviT0_T1_:
        /* <DEDUP_REMOVED lines=11> */
[----:B0-----:R-:W-:-:S05]  /*00b0*/  IMAD.WIDE.U32 R34, R0, 0x10, R34 ;  /* 0x0000001000227825 */ /* 0x001fca00078e0022 */
[----:B------:R-:W2:Y:S01]  /*00c0*/  LDG.E.128 R4, [R34.64] ;  /* 0x0000000422047981 */ /* 0x000ea2000c1e1d00 */
[----:B------:R-:W-:-:S03]  /*00d0*/  IMAD.WIDE.U32 R32, R0, 0x10, R32 ;  /* 0x0000001000207825 */ /* 0x000fc600078e0020 */
[----:B------:R-:W3:Y:S04]  /*00e0*/  LDG.E.128 R12, [R34.64+0x800] ;  /* 0x00080004220c7981 */ /* 0x000ee8000c1e1d00 */
[----:B------:R-:W4:Y:S04]  /*00f0*/  LDG.E.128 R28, [R32.64] ;  /* 0x00000004201c7981 */ /* 0x000f28000c1e1d00 */
[----:B------:R-:W5:Y:S04]  /*0100*/  LDG.E.128 R20, [R34.64+0x1000] ;  /* 0x0010000422147981 */ /* 0x000f68000c1e1d00 */
[----:B------:R-:W5:Y:S04]  /*0110*/  LDG.E.128 R16, [R32.64+0x800] ;  /* 0x0008000420107981 */ /* 0x000f68000c1e1d00 */
[----:B------:R-:W5:Y:S04]  /*0120*/  LDG.E.128 R24, [R32.64+0x1000] ;  /* 0x0010000420187981 */ /* 0x000f68000c1e1d00 */
[----:B------:R-:W5:Y:S01]  /*0130*/  LDG.E.128 R8, [R32.64+0x1800] ;  /* 0x0018000420087981 */ /* 0x000f62000c1e1d00 */
[----:B--2---:R-:W4:-:S04]  /*0140*/  DSETP.NEU.AND P5, PT, R4, RZ, PT ;  /* 0x000000ff0400722a */ /* 0x004f080003fad000 */
[----:B------:R0:W-:Y:S02]  /*0150*/  DSETP.NEU.AND P0, PT, R6, RZ, PT ;  /* 0x000000ff0600722a */ /* 0x0001e40003f0d000 */
[----:B0-----:R-:W2:Y:S01]  /*0160*/  LDG.E.128 R4, [R34.64+0x1800] ;  /* 0x0018000422047981 */ /* 0x001ea2000c1e1d00 */
[----:B------:R-:W-:Y:S01]  /*0170*/  IADD3 R2, P6, R2, c[0x0][0x168], RZ ;  /* 0x00005a0002027a10 */ /* 0x000fe20007fde0ff */
[----:B----4-:R-:W0:-:S04]  /*0180*/  DSETP.NEU.XOR P5, PT, R28, RZ, P5 ;  /* 0x000000ff1c00722a */ /* 0x010e080002fad800 */
[----:B---3--:R0:W1:Y:S01]  /*0190*/  DSETP.NEU.AND P1, PT, R12, RZ, PT ;  /* 0x000000ff0c00722a */ /* 0x0080620003f2d000 */
[----:B------:R-:W-:Y:S01]  /*01a0*/  IMAD.X R3, RZ, RZ, c[0x0][0x16c], P6 ;  /* 0x00005b00ff037624 */ /* 0x000fe200030e06ff */
[----:B0-----:R-:W-:Y:S02]  /*01b0*/  SEL R12, RZ, 0x1, !P5 ;  /* 0x00000001ff0c7807 */ /* 0x001fe40006800000 */
[----:B------:R-:W0:-:S04]  /*01c0*/  DSETP.NEU.AND P2, PT, R14, RZ, PT ;  /* 0x000000ff0e00722a */ /* 0x000e080003f4d000 */
[----:B-----5:R-:W3:-:S04]  /*01d0*/  DSETP.NEU.AND P3, PT, R20, RZ, PT ;  /* 0x000000ff1400722a */ /* 0x020ec80003f6d000 */
[----:B------:R-:W4:-:S04]  /*01e0*/  DSETP.NEU.AND P4, PT, R22, RZ, PT ;  /* 0x000000ff1600722a */ /* 0x000f080003f8d000 */
[----:B------:R-:W-:-:S04]  /*01f0*/  DSETP.NEU.XOR P0, PT, R30, RZ, P0 ;  /* 0x000000ff1e00722a */ /* 0x000fc8000070d800 */
[----:B-1----:R-:W1:-:S04]  /*0200*/  DSETP.NEU.XOR P1, PT, R16, RZ, P1 ;  /* 0x000000ff1000722a */ /* 0x002e480000f2d800 */
[----:B0-----:R-:W-:-:S04]  /*0210*/  DSETP.NEU.XOR P2, PT, R18, RZ, P2 ;  /* 0x000000ff1200722a */ /* 0x001fc8000174d800 */
[----:B---3--:R-:W-:-:S04]  /*0220*/  DSETP.NEU.XOR P3, PT, R24, RZ, P3 ;  /* 0x000000ff1800722a */ /* 0x008fc80001f6d800 */
[----:B----4-:R-:W-:Y:S01]  /*0230*/  DSETP.NEU.XOR P4, PT, R26, RZ, P4 ;  /* 0x000000ff1a00722a */ /* 0x010fe2000278d800 */
[----:B------:R-:W-:Y:S01]  /*0240*/  IMAD.WIDE R2, R0, 0x2, R2 ;  /* 0x0000000200027825 */ /* 0x000fe200078e0202 */
[----:B-1----:R-:W-:Y:S02]  /*0250*/  SEL R0, RZ, 0x1, !P1 ;  /* 0x00000001ff007807 */ /* 0x002fe40004800000 */
[----:B--2---:R-:W0:-:S04]  /*0260*/  DSETP.NEU.AND P5, PT, R4, RZ, PT ;  /* 0x000000ff0400722a */ /* 0x004e080003fad000 */
[----:B------:R-:W1:-:S04]  /*0270*/  DSETP.NEU.AND P6, PT, R6, RZ, PT ;  /* 0x000000ff0600722a */ /* 0x000e480003fcd000 */
[----:B0-----:R0:W2:-:S04]  /*0280*/  DSETP.NEU.XOR P5, PT, R8, RZ, P5 ;  /* 0x000000ff0800722a */ /* 0x0010880002fad800 */
[----:B-1----:R-:W1:Y:S01]  /*0290*/  DSETP.NEU.XOR P6, PT, R10, RZ, P6 ;  /* 0x000000ff0a00722a */ /* 0x002e6200037cd800 */
[----:B------:R-:W-:Y:S02]  /*02a0*/  SEL R5, RZ, 0x1, !P0 ;  /* 0x00000001ff057807 */ /* 0x000fe40004000000 */
[----:B------:R-:W-:Y:S02]  /*02b0*/  SEL R7, RZ, 0x1, !P2 ;  /* 0x00000001ff077807 */ /* 0x000fe40005000000 */
[----:B------:R-:W-:Y:S02]  /*02c0*/  SEL R4, RZ, 0x1, !P3 ;  /* 0x00000001ff047807 */ /* 0x000fe40005800000 */
[----:B0-----:R-:W-:Y:S02]  /*02d0*/  SEL R9, RZ, 0x1, !P4 ;  /* 0x00000001ff097807 */ /* 0x001fe40006000000 */
[----:B--2---:R-:W-:Y:S02]  /*02e0*/  SEL R6, RZ, 0x1, !P5 ;  /* 0x00000001ff067807 */ /* 0x004fe40006800000 */
[----:B-1----:R-:W-:-:S02]  /*02f0*/  SEL R11, RZ, 0x1, !P6 ;  /* 0x00000001ff0b7807 */ /* 0x002fc40007000000 */
        /* <DEDUP_REMOVED lines=9> */
.L_x_6831:
        /* <DEDUP_REMOVED lines=15> */
[----:B------:R-:W-:Y:S02]  /*0480*/  @!P0 IMAD.IADD R14, R2, 0x1, R27 ;  /* 0x00000001020e8824 */ /* 0x000fe400078e021b */
[----:B------:R-:W-:-:S04]  /*0490*/  @!P0 IMAD.MOV.U32 R15, RZ, RZ, 0x8 ;  /* 0x00000008ff0f8424 */ /* 0x000fc800078e00ff */
[----:B------:R-:W-:-:S04]  /*04a0*/  @!P0 IMAD.WIDE.U32 R24, R14, R15, c[0x0][0x170] ;  /* 0x00005c000e188625 */ /* 0x000fc800078e000f */
[----:B------:R-:W-:Y:S02]  /*04b0*/  @!P0 IMAD.WIDE.U32 R14, R14, R15, c[0x0][0x178] ;  /* 0x00005e000e0e8625 */ /* 0x000fe400078e000f */
[----:B------:R-:W2:Y:S04]  /*04c0*/  @!P0 LDG.E.64 R24, [R24.64] ;  /* 0x0000000418188981 */ /* 0x000ea8000c1e1b00 */
[----:B------:R-:W3:Y:S01]  /*04d0*/  @!P0 LDG.E.64 R14, [R14.64] ;  /* 0x000000040e0e8981 */ /* 0x000ee2000c1e1b00 */
[----:B------:R-:W-:Y:S01]  /*04e0*/  @!P0 IADD3 R27, R27, 0x80, RZ ;  /* 0x000000801b1b8810 */ /* 0x000fe20007ffe0ff */
[----:B------:R-:W-:Y:S01]  /*04f0*/  @!P1 IMAD.MOV.U32 R31, RZ, RZ, 0x8 ;  /* 0x00000008ff1f9424 */ /* 0x000fe200078e00ff */
[----:B------:R-:W-:Y:S01]  /*0500*/  CS2R R18, SRZ ;  /* 0x0000000000127805 */ /* 0x000fe2000001ff00 */
[----:B------:R-:W-:Y:S01]  /*0510*/  CS2R R12, SRZ ;  /* 0x00000000000c7805 */ /* 0x000fe2000001ff00 */
[----:B------:R-:W-:Y:S01]  /*0520*/  ISETP.GE.AND P3, PT, R27, R0, PT ;  /* 0x000000001b00720c */ /* 0x000fe20003f66270 */
[----:B------:R-:W-:Y:S01]  /*0530*/  @!P1 IMAD.WIDE.U32 R10, R30, R31, c[0x0][0x170] ;  /* 0x00005c001e0a9625 */ /* 0x000fe200078e001f */
[----:B------:R-:W-:-:S03]  /*0540*/  CS2R R16, SRZ ;  /* 0x0000000000107805 */ /* 0x000fc6000001ff00 */
[----:B------:R-:W-:Y:S01]  /*0550*/  @!P5 IMAD.MOV.U32 R21, RZ, RZ, 0x8 ;  /* 0x00000008ff15d424 */ /* 0x000fe200078e00ff */
[----:B------:R-:W-:Y:S01]  /*0560*/  CS2R R6, SRZ ;  /* 0x0000000000067805 */ /* 0x000fe2000001ff00 */
[----:B------:R-:W-:Y:S01]  /*0570*/  @!P1 IMAD.WIDE.U32 R30, R30, R31, c[0x0][0x178] ;  /* 0x00005e001e1e9625 */ /* 0x000fe200078e001f */
[----:B------:R0:W4:Y:S03]  /*0580*/  @!P1 LDG.E.64 R18, [R10.64] ;  /* 0x000000040a129981 */ /* 0x000126000c1e1b00 */
[-C--:B------:R-:W-:Y:S01]  /*0590*/  @!P5 IMAD.WIDE.U32 R22, R20, R21.reuse, c[0x0][0x170] ;  /* 0x00005c001416d625 */ /* 0x080fe200078e0015 */
[----:B------:R1:W5:Y:S03]  /*05a0*/  @!P1 LDG.E.64 R12, [R30.64] ;  /* 0x000000041e0c9981 */ /* 0x000366000c1e1b00 */
[----:B------:R-:W-:Y:S01]  /*05b0*/  @!P3 IMAD.IADD R32, R2, 0x1, R27 ;  /* 0x000000010220b824 */ /* 0x000fe200078e021b */
[----:B------:R-:W-:Y:S01]  /*05c0*/  @!P3 IADD3 R27, R27, 0x80, RZ ;  /* 0x000000801b1bb810 */ /* 0x000fe20007ffe0ff */
[----:B------:R-:W-:Y:S01]  /*05d0*/  @!P5 IMAD.WIDE.U32 R20, R20, R21, c[0x0][0x178] ;  /* 0x00005e001414d625 */ /* 0x000fe200078e0015 */
[----:B------:R0:W4:Y:S02]  /*05e0*/  @!P5 LDG.E.64 R16, [R22.64] ;  /* 0x000000041610d981 */ /* 0x000124000c1e1b00 */
[----:B------:R-:W-:Y:S01]  /*05f0*/  ISETP.GE.AND P1, PT, R27, R0, PT ;  /* 0x000000001b00720c */ /* 0x000fe20003f26270 */
[----:B------:R-:W-:Y:S01]  /*0600*/  @!P4 IMAD.MOV.U32 R26, RZ, RZ, 0x8 ;  /* 0x00000008ff1ac424 */ /* 0x000fe200078e00ff */
[----:B------:R0:W4:Y:S01]  /*0610*/  @!P5 LDG.E.64 R6, [R20.64] ;  /* 0x000000041406d981 */ /* 0x000122000c1e1b00 */
[----:B------:R-:W-:-:S02]  /*0620*/  PLOP3.LUT P5, PT, PT, PT, PT, 0x8, 0x0 ;  /* 0x000000000000781c */ /* 0x000fc40003fae170 */
[----:B------:R-:W-:Y:S01]  /*0630*/  @!P4 IMAD.WIDE.U32 R28, R3, R26, c[0x0][0x170] ;  /* 0x00005c00031cc625 */ /* 0x000fe200078e001a */
[----:B------:R-:W-:-:S03]  /*0640*/  PLOP3.LUT P6, PT, PT, PT, PT, 0x8, 0x0 ;  /* 0x000000000000781c */ /* 0x000fc60003fce170 */
[----:B-1----:R-:W-:-:S04]  /*0650*/  @!P4 IMAD.WIDE.U32 R30, R3, R26, c[0x0][0x178] ;  /* 0x00005e00031ec625 */ /* 0x002fc800078e001a */
[----:B------:R-:W-:-:S04]  /*0660*/  @!P3 IMAD.MOV.U32 R3, RZ, RZ, 0x8 ;  /* 0x00000008ff03b424 */ /* 0x000fc800078e00ff */
[----:B0-----:R-:W-:-:S04]  /*0670*/  @!P3 IMAD.WIDE.U32 R20, R32, R3, c[0x0][0x178] ;  /* 0x00005e002014b625 */ /* 0x001fc800078e0003 */
[----:B------:R-:W-:Y:S02]  /*0680*/  @!P3 IMAD.WIDE.U32 R22, R32, R3, c[0x0][0x170] ;  /* 0x00005c002016b625 */ /* 0x000fe400078e0003 */
[----:B------:R-:W4:Y:S04]  /*0690*/  @!P3 LDG.E.64 R20, [R20.64] ;  /* 0x000000041414b981 */ /* 0x000f28000c1e1b00 */
[----:B------:R-:W5:Y:S01]  /*06a0*/  @!P3 LDG.E.64 R22, [R22.64] ;  /* 0x000000041616b981 */ /* 0x000f62000c1e1b00 */
[----:B--2---:R0:W1:Y:S02]  /*06b0*/  @!P0 DSETP.NEU.AND P5, PT, R24, RZ, PT ;  /* 0x000000ff1800822a */ /* 0x0040640003fad000 */
[----:B0-----:R-:W-:Y:S02]  /*06c0*/  @!P1 IMAD.IADD R24, R2, 0x1, R27 ;  /* 0x0000000102189824 */ /* 0x001fe400078e021b */
[----:B------:R-:W-:Y:S01]  /*06d0*/  @!P1 IMAD.MOV.U32 R25, RZ, RZ, 0x8 ;  /* 0x00000008ff199424 */ /* 0x000fe200078e00ff */
[----:B---3--:R0:W2:-:S03]  /*06e0*/  @!P0 DSETP.NEU.AND P6, PT, R14, RZ, PT ;  /* 0x000000ff0e00822a */ /* 0x0080860003fcd000 */
[----:B0-----:R-:W-:-:S06]  /*06f0*/  @!P1 IMAD.WIDE.U32 R14, R24, R25, c[0x0][0x170] ;  /* 0x00005c00180e9625 */ /* 0x001fcc00078e0019 */
[----:B------:R-:W3:Y:S01]  /*0700*/  @!P1 LDG.E.64 R14, [R14.64] ;  /* 0x000000040e0e9981 */ /* 0x000ee2000c1e1b00 */
[----:B------:R-:W-:Y:S01]  /*0710*/  CS2R R8, SRZ ;  /* 0x0000000000087805 */ /* 0x000fe2000001ff00 */
[----:B------:R-:W-:Y:S01]  /*0720*/  CS2R R10, SRZ ;  /* 0x00000000000a7805 */ /* 0x000fe2000001ff00 */
[----:B------:R-:W-:-:S04]  /*0730*/  PLOP3.LUT P0, PT, PT, PT, PT, 0x8, 0x0 ;  /* 0x000000000000781c */ /* 0x000fc80003f0e170 */
[----:B------:R0:W3:Y:S01]  /*0740*/  @!P4 LDG.E.64 R8, [R28.64] ;  /* 0x000000041c08c981 */ /* 0x0000e2000c1e1b00 */
[----:B-1----:R-:W-:-:S03]  /*0750*/  P2R R3, PR, RZ, 0x20 ;  /* 0x00000020ff037803 */ /* 0x002fc60000000000 */
[----:B------:R-:W3:Y:S01]  /*0760*/  @!P4 LDG.E.64 R10, [R30.64] ;  /* 0x000000041e0ac981 */ /* 0x000ee2000c1e1b00 */
[----:B------:R-:W-:Y:S02]  /*0770*/  PLOP3.LUT P4, PT, PT, PT, PT, 0x8, 0x0 ;  /* 0x000000000000781c */ /* 0x000fe40003f8e170 */
[----:B------:R-:W-:Y:S02]  /*0780*/  PLOP3.LUT P5, PT, PT, PT, PT, 0x8, 0x0 ;  /* 0x000000000000781c */ /* 0x000fe40003fae170 */
[----:B------:R-:W-:Y:S02]  /*0790*/  @!P1 IADD3 R27, R27, 0x80, RZ ;  /* 0x000000801b1b9810 */ /* 0x000fe40007ffe0ff */
[----:B--2---:R-:W-:Y:S02]  /*07a0*/  P2R R26, PR, RZ, 0x40 ;  /* 0x00000040ff1a7803 */ /* 0x004fe40000000000 */
[----:B------:R-:W-:Y:S01]  /*07b0*/  ISETP.GE.AND P6, PT, R27, R0, PT ;  /* 0x000000001b00720c */ /* 0x000fe20003fc6270 */
[----:B----4-:R-:W1:-:S04]  /*07c0*/  @!P3 DSETP.NEU.AND P0, PT, R20, RZ, PT ;  /* 0x000000ff1400b22a */ /* 0x010e480003f0d000 */
[----:B-----5:R-:W2:Y:S01]  /*07d0*/  @!P3 DSETP.NEU.AND P4, PT, R22, RZ, PT ;  /* 0x000000ff1600b22a */ /* 0x020ea20003f8d000 */
[----:B------:R-:W-:-:S06]  /*07e0*/  @!P1 IMAD.WIDE.U32 R24, R24, R25, c[0x0][0x178] ;  /* 0x00005e0018189625 */ /* 0x000fcc00078e0019 */
[----:B------:R-:W4:Y:S03]  /*07f0*/  @!P1 LDG.E.64 R24, [R24.64] ;  /* 0x0000000418189981 */ /* 0x000f26000c1e1b00 */
[----:B-1----:R-:W-:Y:S02]  /*0800*/  P2R R20, PR, RZ, 0x1 ;  /* 0x00000001ff147803 */ /* 0x002fe40000000000 */
[----:B------:R-:W-:Y:S01]  /*0810*/  ISETP.NE.AND P0, PT, R26, RZ, PT ;  /* 0x000000ff1a00720c */ /* 0x000fe20003f05270 */
[----:B------:R-:W-:Y:S01]  /*0820*/  @!P6 IMAD.IADD R26, R2, 0x1, R27 ;  /* 0x00000001021ae824 */ /* 0x000fe200078e021b */
[----:B--2---:R-:W-:Y:S01]  /*0830*/  P2R R22, PR, RZ, 0x10 ;  /* 0x00000010ff167803 */ /* 0x004fe20000000000 */
[----:B------:R-:W-:Y:S01]  /*0840*/  @!P6 IMAD.MOV.U32 R27, RZ, RZ, 0x8 ;  /* 0x00000008ff1be424 */ /* 0x000fe200078e00ff */
[----:B---3--:R-:W1:-:S14]  /*0850*/  @!P1 DSETP.NEU.AND P5, PT, R14, RZ, PT ;  /* 0x000000ff0e00922a */ /* 0x008e5c0003fad000 */
[----:B-1----:R-:W-:Y:S02]  /*0860*/  P2R R21, PR, RZ, 0x20 ;  /* 0x00000020ff157803 */ /* 0x002fe40000000000 */
[----:B------:R-:W-:Y:S01]  /*0870*/  ISETP.NE.AND P5, PT, R22, RZ, PT ;  /* 0x000000ff1600720c */ /* 0x000fe20003fa5270 */
[----:B------:R-:W-:-:S06]  /*0880*/  @!P6 IMAD.WIDE.U32 R22, R26, R27, c[0x0][0x170] ;  /* 0x00005c001a16e625 */ /* 0x000fcc00078e001b */
[----:B------:R-:W2:Y:S01]  /*0890*/  @!P6 LDG.E.64 R22, [R22.64] ;  /* 0x000000041616e981 */ /* 0x000ea2000c1e1b00 */
[----:B------:R-:W-:Y:S01]  /*08a0*/  @!P6 IMAD.WIDE.U32 R26, R26, R27, c[0x0][0x178] ;  /* 0x00005e001a1ae625 */ /* 0x000fe200078e001b */
[----:B------:R-:W-:Y:S02]  /*08b0*/  PLOP3.LUT P3, PT, PT, PT, PT, 0x8, 0x0 ;  /* 0x000000000000781c */ /* 0x000fe40003f6e170 */
[----:B------:R-:W-:Y:S02]  /*08c0*/  PLOP3.LUT P4, PT, PT, PT, PT, 0x8, 0x0 ;  /* 0x000000000000781c */ /* 0x000fe40003f8e170 */
[----:B------:R1:W3:Y:S01]  /*08d0*/  @!P6 LDG.E.64 R14, [R26.64] ;  /* 0x000000041a0ee981 */ /* 0x0002e2000c1e1b00 */
[----:B0-----:R-:W-:Y:S01]  /*08e0*/  @!P2 IMAD.MOV.U32 R29, RZ, RZ, 0x8 ;  /* 0x00000008ff1da424 */ /* 0x001fe200078e00ff */
[----:B-1----:R-:W-:Y:S01]  /*08f0*/  CS2R R26, SRZ ;  /* 0x00000000001a7805 */ /* 0x002fe2000001ff00 */
[----:B----4-:R0:W-:Y:S02]  /*0900*/  @!P1 DSETP.NEU.AND P3, PT, R24, RZ, PT ;  /* 0x000000ff1800922a */ /* 0x0101e40003f6d000 */
[----:B0-----:R-:W-:-:S02]  /*0910*/  CS2R R24, SRZ ;  /* 0x0000000000187805 */ /* 0x001fc4000001ff00 */
[----:B--2---:R0:W-:Y:S02]  /*0920*/  @!P6 DSETP.NEU.AND P4, PT, R22, RZ, PT ;  /* 0x000000ff1600e22a */ /* 0x0041e40003f8d000 */
[----:B0-----:R-:W-:-:S04]  /*0930*/  @!P2 IMAD.WIDE.U32 R22, R4, R29, c[0x0][0x178] ;  /* 0x00005e000416a625 */ /* 0x001fc800078e001d */
[----:B------:R-:W-:Y:S01]  /*0940*/  @!P2 IMAD.WIDE.U32 R28, R4, R29, c[0x0][0x170] ;  /* 0x00005c00041ca625 */ /* 0x000fe200078e001d */
[----:B------:R-:W2:Y:S04]  /*0950*/  @!P2 LDG.E.64 R24, [R22.64] ;  /* 0x000000041618a981 */ /* 0x000ea8000c1e1b00 */
[----:B------:R-:W4:Y:S01]  /*0960*/  @!P2 LDG.E.64 R26, [R28.64] ;  /* 0x000000041c1aa981 */ /* 0x000f22000c1e1b00 */
[----:B------:R-:W-:-:S07]  /*0970*/  PLOP3.LUT P1, PT, PT, PT, PT, 0x8, 0x0 ;  /* 0x000000000000781c */ /* 0x000fce0003f2e170 */
[----:B---3--:R0:W1:Y:S02]  /*0980*/  @!P6 DSETP.NEU.AND P1, PT, R14, RZ, PT ;  /* 0x000000ff0e00e22a */ /* 0x0080640003f2d000 */
[----:B0-----:R-:W-:-:S05]  /*0990*/  @!P2 IMAD.IADD R14, R2, 0x1, R5 ;  /* 0x00000001020ea824 */ /* 0x001fca00078e0205 */
[----:B------:R-:W-:-:S05]  /*09a0*/  @!P2 IADD3 R14, P6, R14, c[0x0][0x168], RZ ;  /* 0x00005a000e0eaa10 */ /* 0x000fca0007fde0ff */
[----:B------:R-:W-:Y:S02]  /*09b0*/  @!P2 IMAD.X R15, RZ, RZ, c[0x0][0x16c], P6 ;  /* 0x00005b00ff0fa624 */ /* 0x000fe400030e06ff */
[----:B-1----:R-:W-:Y:S01]  /*09c0*/  PLOP3.LUT P1, PT, P4, P1, PT, 0x28, 0x0 ;  /* 0x000000000000781c */ /* 0x002fe20002722570 */
[----:B------:R-:W-:Y:S01]  /*09d0*/  BSSY B0, `(.L_x_6832) ;  /* 0x0000045000007945 */ /* 0x000fe20003800000 */
[----:B------:R-:W-:Y:S01]  /*09e0*/  BSSY B1, `(.L_x_6833) ;  /* 0x000003d000017945 */ /* 0x000fe20003800000 */
[----:B--2---:R-:W4:-:S06]  /*09f0*/  DSETP.NEU.AND P6, PT, R24, RZ, PT ;  /* 0x000000ff1800722a */ /* 0x004f0c0003fcd000 */
[----:B----4-:R-:W0:-:S06]  /*0a00*/  DSETP.NEU.XOR P6, PT, R26, RZ, P6 ;  /* 0x000000ff1a00722a */ /* 0x010e0c00037cd800 */
[----:B0-----:R-:W-:Y:S01]  /*0a10*/  @!P2 SEL R25, RZ, 0x1, !P6 ;  /* 0x00000001ff19a807 */ /* 0x001fe20007000000 */
[----:B------:R-:W0:-:S06]  /*0a20*/  DSETP.NEU.AND P6, PT, R12, RZ, PT ;  /* 0x000000ff0c00722a */ /* 0x000e0c0003fcd000 */
[----:B0-----:R-:W0:-:S06]  /*0a30*/  DSETP.NEU.XOR P6, PT, R18, RZ, P6 ;  /* 0x000000ff1200722a */ /* 0x001e0c00037cd800 */
[----:B0-----:R-:W-:Y:S01]  /*0a40*/  SEL R13, RZ, 0x1, !P6 ;  /* 0x00000001ff0d7807 */ /* 0x001fe20007000000 */
[----:B------:R-:W0:-:S06]  /*0a50*/  DSETP.NEU.AND P6, PT, R6, RZ, PT ;  /* 0x000000ff0600722a */ /* 0x000e0c0003fcd000 */
[----:B0-----:R-:W0:-:S06]  /*0a60*/  DSETP.NEU.XOR P6, PT, R16, RZ, P6 ;  /* 0x000000ff1000722a */ /* 0x001e0c00037cd800 */
[----:B0-----:R-:W-:Y:S02]  /*0a70*/  SEL R17, RZ, 0x1, !P6 ;  /* 0x00000001ff117807 */ /* 0x001fe40007000000 */
[----:B------:R-:W-:Y:S02]  /*0a80*/  ISETP.NE.AND P6, PT, R3, RZ, PT ;  /* 0x000000ff0300720c */ /* 0x000fe40003fc5270 */
[----:B------:R-:W-:Y:S02]  /*0a90*/  IADD3 R3, R5, 0x80, RZ ;  /* 0x0000008005037810 */ /* 0x000fe40007ffe0ff */
[----:B------:R-:W-:Y:S02]  /*0aa0*/  PLOP3.LUT P6, PT, P6, P0, PT, 0x28, 0x0 ;  /* 0x000000000000781c */ /* 0x000fe400037c0570 */
[----:B------:R-:W-:Y:S01]  /*0ab0*/  ISETP.NE.AND P0, PT, R20, RZ, PT ;  /* 0x000000ff1400720c */ /* 0x000fe20003f05270 */
[----:B------:R-:W-:-:S03]  /*0ac0*/  @!P2 IMAD.MOV.U32 R5, RZ, RZ, R3 ;  /* 0x000000ffff05a224 */ /* 0x000fc600078e0003 */
[----:B------:R-:W-:Y:S02]  /*0ad0*/  PLOP3.LUT P0, PT, P5, P0, PT, 0x28, 0x0 ;  /* 0x000000000000781c */ /* 0x000fe40002f00570 */
[----:B------:R-:W-:Y:S02]  /*0ae0*/  ISETP.NE.AND P5, PT, R21, RZ, PT ;  /* 0x000000ff1500720c */ /* 0x000fe40003fa5270 */
[----:B------:R-:W-:Y:S02]  /*0af0*/  ISETP.GE.AND P4, PT, R5, R0, PT ;  /* 0x000000000500720c */ /* 0x000fe40003f86270 */
[----:B------:R-:W-:-:S03]  /*0b00*/  PLOP3.LUT P3, PT, P5, P3, PT, 0x28, 0x0 ;  /* 0x000000000000781c */ /* 0x000fc60002f66570 */
[----:B------:R-:W0:Y:S01]  /*0b10*/  DSETP.NEU.AND P5, PT, R10, RZ, PT ;  /* 0x000000ff0a00722a */ /* 0x000e220003fad000 */
[----:B------:R1:W-:Y:S05]  /*0b20*/  @!P2 STG.E.U8 [R14.64], R25 ;  /* 0x000000190e00a986 */ /* 0x0003ea000c101104 */
[----:B0-----:R0:W2:Y:S01]  /*0b30*/  DSETP.NEU.XOR P2, PT, R8, RZ, P5 ;  /* 0x000000ff0800722a */ /* 0x0010a20002f4d800 */
[----:B------:R-:W-:Y:S02]  /*0b40*/  SEL R11, RZ, 0x1, !P0 ;  /* 0x00000001ff0b7807 */ /* 0x000fe40004000000 */
[----:B0-----:R-:W-:-:S03]  /*0b50*/  SEL R9, RZ, 0x1, !P6 ;  /* 0x00000001ff097807 */ /* 0x001fc60007000000 */
[----:B--2---:R-:W-:Y:S02]  /*0b60*/  SEL R3, RZ, 0x1, !P2 ;  /* 0x00000001ff037807 */ /* 0x004fe40005000000 */
[----:B-1----:R-:W-:Y:S01]  /*0b70*/  SEL R15, RZ, 0x1, !P3 ;  /* 0x00000001ff0f7807 */ /* 0x002fe20005800000 */
        /* <DEDUP_REMOVED lines=13> */
.L_x_6834:
[----:B------:R-:W-:-:S13]  /*0c50*/  ISETP.GE.AND P0, PT, R5, R0, PT ;  /* 0x000000000500720c */ /* 0x000fda0003f06270 */
[----:B------:R-:W-:Y:S05]  /*0c60*/  @P0 BRA `(.L_x_6836) ;  /* 0x000000c000000947 */ /* 0x000fea0003800000 */
[----:B0-----:R-:W-:Y:S01]  /*0c70*/  IMAD.IADD R6, R2, 0x1, R5 ;  /* 0x0000000102067824 */ /* 0x001fe200078e0205 */
[----:B------:R-:W-:-:S04]  /*0c80*/  IADD3 R5, R5, 0x80, RZ ;  /* 0x0000008005057810 */ /* 0x000fc80007ffe0ff */
[----:B------:R-:W-:-:S05]  /*0c90*/  IADD3 R6, P0, R6, c[0x0][0x168], RZ ;  /* 0x00005a0006067a10 */ /* 0x000fca0007f1e0ff */
[----:B------:R-:W-:-:S05]  /*0ca0*/  IMAD.X R7, RZ, RZ, c[0x0][0x16c], P0 ;  /* 0x00005b00ff077624 */ /* 0x000fca00000e06ff */
[----:B------:R0:W-:Y:S03]  /*0cb0*/  STG.E.U8 [R6.64], R3 ;  /* 0x0000000306007986 */ /* 0x0001e6000c101104 */
.L_x_6835:
[----:B------:R-:W-:-:S13]  /*0cc0*/  ISETP.GE.AND P0, PT, R5, R0, PT ;  /* 0x000000000500720c */ /* 0x000fda0003f06270 */
[----:B------:R-:W-:Y:S05]  /*0cd0*/  @P0 BRA `(.L_x_6837) ;  /* 0x000000d000000947 */ /* 0x000fea0003800000 */
[----:B0-----:R-:W-:Y:S01]  /*0ce0*/  IMAD.IADD R6, R2, 0x1, R5 ;  /* 0x0000000102067824 */ /* 0x001fe200078e0205 */
[----:B------:R-:W-:-:S04]  /*0cf0*/  IADD3 R5, R5, 0x80, RZ ;  /* 0x0000008005057810 */ /* 0x000fc80007ffe0ff */
[----:B------:R-:W-:-:S05]  /*0d00*/  IADD3 R6, P0, R6, c[0x0][0x168], RZ ;  /* 0x00005a0006067a10 */ /* 0x000fca0007f1e0ff */
[----:B------:R-:W-:-:S05]  /*0d10*/  IMAD.X R7, RZ, RZ, c[0x0][0x16c], P0 ;  /* 0x00005b00ff077624 */ /* 0x000fca00000e06ff */
[----:B------:R0:W-:Y:S03]  /*0d20*/  STG.E.U8 [R6.64], R9 ;  /* 0x0000000906007986 */ /* 0x0001e6000c101104 */
.L_x_6836:
        /* <DEDUP_REMOVED lines=8> */
.L_x_6837:
[----:B------:R-:W-:Y:S05]  /*0db0*/  BSYNC B1 ;  /* 0x0000000000017941 */ /* 0x000fea0003800000 */
.L_x_6833:
[----:B------:R-:W-:-:S13]  /*0dc0*/  ISETP.GE.AND P0, PT, R5, R0, PT ;  /* 0x000000000500720c */ /* 0x000fda0003f06270 */
[----:B0-----:R-:W-:Y:S01]  /*0dd0*/  @!P0 IMAD.IADD R6, R2, 0x1, R5 ;  /* 0x0000000102068824 */ /* 0x001fe200078e0205 */
[----:B------:R-:W-:-:S04]  /*0de0*/  @!P0 IADD3 R5, R5, 0x80, RZ ;  /* 0x0000008005058810 */ /* 0x000fc80007ffe0ff */
[----:B------:R-:W-:-:S05]  /*0df0*/  @!P0 IADD3 R6, P2, R6, c[0x0][0x168], RZ ;  /* 0x00005a0006068a10 */ /* 0x000fca0007f5e0ff */
[----:B------:R-:W-:-:S05]  /*0e00*/  @!P0 IMAD.X R7, RZ, RZ, c[0x0][0x16c], P2 ;  /* 0x00005b00ff078624 */ /* 0x000fca00010e06ff */
[----:B------:R0:W-:Y:S03]  /*0e10*/  @!P0 STG.E.U8 [R6.64], R15 ;  /* 0x0000000f06008986 */ /* 0x0001e6000c101104 */
.L_x_6838:
[----:B------:R-:W-:Y:S05]  /*0e20*/  BSYNC B0 ;  /* 0x0000000000007941 */ /* 0x000fea0003800000 */
.L_x_6832:
        /* <DEDUP_REMOVED lines=9> */
.L_x_6839:
        /* <DEDUP_REMOVED lines=12> */
.L_x_41868:


//--------------------- .text._ZN2at6native29vectorized_elementwise_kernelILi4ENS0_13BinaryFunctorIddbZZZNS0_23logical_xor_kernel_cudaERNS_14TensorIteratorEENKUlvE0_clEvENKUlvE4_clEvEUlddE_EESt5arrayIPcLm3EEEEviT0_T1_ --------------------------
	.section	.text._ZN2at6native29vectorized_elementwise_kernelILi4ENS0_13BinaryFunctorIddbZZZNS0_23logical_xor_kernel_cudaERNS_14TensorIteratorEENKUlvE0_clEvENKUlvE4_clEvEUlddE_EESt5arrayIPcLm3EEEEviT0_T1_,"ax",@progbits
	.sectioninfo	@"SHI_REGISTERS=38"
	.align	128
        .global         _ZN2at6native29vectorized_elementwise_kernelILi4ENS0_13BinaryFunctorIddbZZZNS0_23logical_xor_kernel_cudaERNS_14TensorIteratorEENKUlvE0_clEvENKUlvE4_clEvEUlddE_EESt5arrayIPcLm3EEEEviT0_T1_
        .type           _ZN2at6native29vectorized_elementwise_kernelILi4ENS0_13BinaryFunctorIddbZZZNS0_23logical_xor_kernel_cudaERNS_14TensorIteratorEENKUlvE0_clEvENKUlvE4_clEvEUlddE_EESt5arrayIPcLm3EEEEviT0_T1_,@function
        .size           _ZN2at6native29vectorized_elementwise_kernelILi4ENS0_13BinaryFunctorIddbZZZNS0_23logical_xor_kernel_cudaERNS_14TensorIteratorEENKUlvE0_clEvENKUlvE4_clEvEUlddE_EESt5arrayIPcLm3EEEEviT0_T1_,(.L_x_41869 - _ZN2at6native29vectorized_elementwise_kernelILi4ENS0_13BinaryFunctorIddbZZZNS0_23logical_xor_kernel_cudaERNS_14TensorIteratorEENKUlvE0_clEvENKUlvE4_clEvEUlddE_EESt5arrayIPcLm3EEEEviT0_T1_)
        .other          _ZN2at6native29vectorized_elementwise_kernelILi4ENS0_13BinaryFunctorIddbZZZNS0_23logical_xor_kernel_cudaERNS_14TensorIteratorEENKUlvE0_clEvENKUlvE4_clEvEUlddE_EESt5arrayIPcLm3EEEEviT0_T1_,@"STO_CUDA_ENTRY STV_DEFAULT"
_ZN2at6native29vectorized_elementwise_kernelILi4ENS0_13BinaryFunctorIddbZZZNS0_23logical_xor_kernel_cudaERNS_14TensorIteratorEENKUlvE0_clEvENKUlvE4_clEvEUlddE_EESt5arrayIPcLm3EEEEviT0_T1_:
.text._ZN2at6native29vectorized_elementwise_kernelILi4ENS0_13BinaryFunctorIddbZZZNS0_23logical_xor_kernel_cudaERNS_14TensorIteratorEENKUlvE0_clEvENKUlvE4_clEvEUlddE_EESt5arrayIPcLm3EEEEviT0_T1_:
        /* <DEDUP_REMOVED lines=17> */
[----:B------:R-:W4:Y:S04]  /*0110*/  LDG.E.128 R8, [R34.64+0x1010] ;  /* 0x0010100422087981 */ /* 0x000f28000c1e1d00 */
[----:B------:R-:W5:Y:S04]  /*0120*/  LDG.E.128 R20, [R32.64+0x10] ;  /* 0x0000100420147981 */ /* 0x000f68000c1e1d00 */
[----:B------:R-:W5:Y:S01]  /*0130*/  LDG.E.128 R12, [R32.64+0x1010] ;  /* 0x00101004200c7981 */ /* 0x000f62000c1e1d00 */
[----:B--2---:R-:W4:-:S04]  /*0140*/  DSETP.NEU.AND P2, PT, R4, RZ, PT ;  /* 0x000000ff0400722a */ /* 0x004f080003f4d000 */
[----:B------:R0:W-:Y:S02]  /*0150*/  DSETP.NEU.AND P0, PT, R6, RZ, PT ;  /* 0x000000ff0600722a */ /* 0x0001e40003f0d000 */
[----:B0-----:R-:W2:Y:S02]  /*0160*/  LDG.E.128 R4, [R32.64+0x1000] ;  /* 0x0010000420047981 */ /* 0x001ea4000c1e1d00 */
[----:B---3--:R-:W-:-:S04]  /*0170*/  DSETP.NEU.AND P4, PT, R24, RZ, PT ;  /* 0x000000ff1800722a */ /* 0x008fc80003f8d000 */
[----:B------:R-:W-:-:S04]  /*0180*/  DSETP.NEU.AND P6, PT, R26, RZ, PT ;  /* 0x000000ff1a00722a */ /* 0x000fc80003fcd000 */
[----:B----4-:R-:W0:-:S04]  /*0190*/  DSETP.NEU.XOR P2, PT, R28, RZ, P2 ;  /* 0x000000ff1c00722a */ /* 0x010e08000174d800 */
[----:B-----5:R-:W1:-:S04]  /*01a0*/  DSETP.NEU.AND P1, PT, R16, RZ, PT ;  /* 0x000000ff1000722a */ /* 0x020e480003f2d000 */
[----:B------:R-:W3:Y:S01]  /*01b0*/  DSETP.NEU.AND P5, PT, R8, RZ, PT ;  /* 0x000000ff0800722a */ /* 0x000ee20003fad000 */
[----:B0-----:R-:W-:-:S03]  /*01c0*/  SEL R3, RZ, 0x1, !P2 ;  /* 0x00000001ff037807 */ /* 0x001fc60005000000 */
[----:B------:R-:W-:-:S04]  /*01d0*/  DSETP.NEU.XOR P0, PT, R30, RZ, P0 ;  /* 0x000000ff1e00722a */ /* 0x000fc8000070d800 */
[----:B------:R-:W0:-:S04]  /*01e0*/  DSETP.NEU.AND P3, PT, R18, RZ, PT ;  /* 0x000000ff1200722a */ /* 0x000e080003f6d000 */
[----:B------:R-:W4:-:S04]  /*01f0*/  DSETP.NEU.AND P2, PT, R10, RZ, PT ;  /* 0x000000ff0a00722a */ /* 0x000f080003f4d000 */
[----:B-1----:R-:W-:-:S04]  /*0200*/  DSETP.NEU.XOR P1, PT, R20, RZ, P1 ;  /* 0x000000ff1400722a */ /* 0x002fc80000f2d800 */
[----:B---3--:R-:W-:-:S04]  /*0210*/  DSETP.NEU.XOR P5, PT, R12, RZ, P5 ;  /* 0x000000ff0c00722a */ /* 0x008fc80002fad800 */
[----:B0-----:R-:W-:-:S04]  /*0220*/  DSETP.NEU.XOR P3, PT, R22, RZ, P3 ;  /* 0x000000ff1600722a */ /* 0x001fc80001f6d800 */
[----:B----4-:R-:W-:-:S04]  /*0230*/  DSETP.NEU.XOR P2, PT, R14, RZ, P2 ;  /* 0x000000ff0e00722a */ /* 0x010fc8000174d800 */
[----:B--2---:R0:W1:-:S04]  /*0240*/  DSETP.NEU.XOR P4, PT, R4, RZ, P4 ;  /* 0x000000ff0400722a */ /* 0x004048000278d800 */
[----:B------:R-:W2:Y:S01]  /*0250*/  DSETP.NEU.XOR P6, PT, R6, RZ, P6 ;  /* 0x000000ff0600722a */ /* 0x000ea200037cd800 */
[----:B0-----:R-:W-:Y:S02]  /*0260*/  SEL R4, RZ, 0x1, !P0 ;  /* 0x00000001ff047807 */ /* 0x001fe40004000000 */
[----:B-1----:R-:W-:-:S03]  /*0270*/  SEL R5, RZ, 0x1, !P4 ;  /* 0x00000001ff057807 */ /* 0x002fc60006000000 */
[----:B--2---:R-:W-:Y:S02]  /*0280*/  SEL R6, RZ, 0x1, !P6 ;  /* 0x00000001ff067807 */ /* 0x004fe40007000000 */
[----:B------:R-:W-:Y:S02]  /*0290*/  PRMT R7, R4, 0x7604, R3 ;  /* 0x0000760404077816 */ /* 0x000fe40000000003 */
[----:B------:R-:W-:Y:S02]  /*02a0*/  PRMT R6, R6, 0x7604, R5 ;  /* 0x0000760406067816 */ /* 0x000fe40000000005 */
[----:B------:R-:W-:Y:S02]  /*02b0*/  IADD3 R2, P0, R2, c[0x0][0x168], RZ ;  /* 0x00005a0002027a10 */ /* 0x000fe40007f1e0ff */
[----:B------:R-:W-:Y:S02]  /*02c0*/  SEL R4, RZ, 0x1, !P1 ;  /* 0x00000001ff047807 */ /* 0x000fe40004800000 */
[----:B------:R-:W-:Y:S01]  /*02d0*/  SEL R5, RZ, 0x1, !P5 ;  /* 0x00000001ff057807 */ /* 0x000fe20006800000 */
[----:B------:R-:W-:Y:S01]  /*02e0*/  IMAD.X R3, RZ, RZ, c[0x0][0x16c], P0 ;  /* 0x00005b00ff037624 */ /* 0x000fe200000e06ff */
[----:B------:R-:W-:-:S02]  /*02f0*/  PRMT R7, R4, 0x7054, R7 ;  /* 0x0000705404077816 */ /* 0x000fc40000000007 */
[----:B------:R-:W-:Y:S02]  /*0300*/  PRMT R6, R5, 0x7054, R6 ;  /* 0x0000705405067816 */ /* 0x000fe40000000006 */
        /* <DEDUP_REMOVED lines=8> */
.L_x_6840:
        /* <DEDUP_REMOVED lines=140> */
.L_x_6843:
[----:B------:R-:W-:-:S13]  /*0c50*/  ISETP.GE.AND P0, PT, R5, R0, PT ;  /* 0x000000000500720c */ /* 0x000fda0003f06270 */
[----:B------:R-:W-:Y:S05]  /*0c60*/  @P0 BRA `(.L_x_6845) ;  /* 0x000000c000000947 */ /* 0x000fea0003800000 */
[----:B0-----:R-:W-:Y:S01]  /*0c70*/  IMAD.IADD R6, R2, 0x1, R5 ;  /* 0x0000000102067824 */ /* 0x001fe200078e0205 */
[----:B------:R-:W-:-:S04]  /*0c80*/  IADD3 R5, R5, 0x80, RZ ;  /* 0x0000008005057810 */ /* 0x000fc80007ffe0ff */
[----:B------:R-:W-:-:S05]  /*0c90*/  IADD3 R6, P0, R6, c[0x0][0x168], RZ ;  /* 0x00005a0006067a10 */ /* 0x000fca0007f1e0ff */
[----:B------:R-:W-:-:S05]  /*0ca0*/  IMAD.X R7, RZ, RZ, c[0x0][0x16c], P0 ;  /* 0x00005b00ff077624 */ /* 0x000fca00000e06ff */
[----:B------:R0:W-:Y:S03]  /*0cb0*/  STG.E.U8 [R6.64], R3 ;  /* 0x0000000306007986 */ /* 0x0001e6000c101104 */
.L_x_6844:
[----:B------:R-:W-:-:S13]  /*0cc0*/  ISETP.GE.AND P0, PT, R5, R0, PT ;  /* 0x000000000500720c */ /* 0x000fda0003f06270 */
[----:B------:R-:W-:Y:S05]  /*0cd0*/  @P0 BRA `(.L_x_6846) ;  /* 0x000000d000000947 */ /* 0x000fea0003800000 */
[----:B0-----:R-:W-:Y:S01]  /*0ce0*/  IMAD.IADD R6, R2, 0x1, R5 ;  /* 0x0000000102067824 */ /* 0x001fe200078e0205 */
[----:B------:R-:W-:-:S04]  /*0cf0*/  IADD3 R5, R5, 0x80, RZ ;  /* 0x0000008005057810 */ /* 0x000fc80007ffe0ff */
[----:B------:R-:W-:-:S05]  /*0d00*/  IADD3 R6, P0, R6, c[0x0][0x168], RZ ;  /* 0x00005a0006067a10 */ /* 0x000fca0007f1e0ff */
[----:B------:R-:W-:-:S05]  /*0d10*/  IMAD.X R7, RZ, RZ, c[0x0][0x16c], P0 ;  /* 0x00005b00ff077624 */ /* 0x000fca00000e06ff */
[----:B------:R0:W-:Y:S03]  /*0d20*/  STG.E.U8 [R6.64], R9 ;  /* 0x0000000906007986 */ /* 0x0001e6000c101104 */
.L_x_6845:
        /* <DEDUP_REMOVED lines=8> */
.L_x_6846:
[----:B------:R-:W-:Y:S05]  /*0db0*/  BSYNC B1 ;  /* 0x0000000000017941 */ /* 0x000fea0003800000 */
.L_x_6842:
[----:B------:R-:W-:-:S13]  /*0dc0*/  ISETP.GE.AND P0, PT, R5, R0, PT ;  /* 0x000000000500720c */ /* 0x000fda0003f06270 */
[----:B0-----:R-:W-:Y:S01]  /*0dd0*/  @!P0 IMAD.IADD R6, R2, 0x1, R5 ;  /* 0x0000000102068824 */ /* 0x001fe200078e0205 */
[----:B------:R-:W-:-:S04]  /*0de0*/  @!P0 IADD3 R5, R5, 0x80, RZ ;  /* 0x0000008005058810 */ /* 0x000fc80007ffe0ff */
[----:B------:R-:W-:-:S05]  /*0df0*/  @!P0 IADD3 R6, P2, R6, c[0x0][0x168], RZ ;  /* 0x00005a0006068a10 */ /* 0x000fca0007f5e0ff */
[----:B------:R-:W-:-:S05]  /*0e00*/  @!P0 IMAD.X R7, RZ, RZ, c[0x0][0x16c], P2 ;  /* 0x00005b00ff078624 */ /* 0x000fca00010e06ff */
[----:B------:R0:W-:Y:S03]  /*0e10*/  @!P0 STG.E.U8 [R6.64], R15 ;  /* 0x0000000f06008986 */ /* 0x0001e6000c101104 */
.L_x_6847:
[----:B------:R-:W-:Y:S05]  /*0e20*/  BSYNC B0 ;  /* 0x0000000000007941 */ /* 0x000fea0003800000 */
.L_x_6841:
        /* <DEDUP_REMOVED lines=9> */
.L_x_6848:
        /* <DEDUP_REMOVED lines=12> */
.L_x_41869:


//--------------------- .text._ZN2at6native29vectorized_elementwise_kernelILi8ENS0_13BinaryFunctorIddbZZZNS0_23logical_xor_kernel_cudaERNS_14TensorIteratorEENKUlvE0_clEvENKUlvE4_clEvEUlddE_EESt5arrayIPcLm3EEEEviT0_T1_ --------------------------
	.section	.text._ZN2at6native29vectorized_elementwise_kernelILi8ENS0_13BinaryFunctorIddbZZZNS0_23logical_xor_kernel_cudaERNS_14TensorIteratorEENKUlvE0_clEvENKUlvE4_clEvEUlddE_EESt5arrayIPcLm3EEEEviT0_T1_,"ax",@progbits
	.sectioninfo	@"SHI_REGISTERS=4"
	.align	128
        .global         _ZN2at6native29vectorized_elementwise_kernelILi8ENS0_13BinaryFunctorIddbZZZNS0_23logical_xor_kernel_cudaERNS_14TensorIteratorEENKUlvE0_clEvENKUlvE4_clEvEUlddE_EESt5arrayIPcLm3EEEEviT0_T1_
        .type           _ZN2at6native29vectorized_elementwise_kernelILi8ENS0_13BinaryFunctorIddbZZZNS0_23logical_xor_kernel_cudaERNS_14TensorIteratorEENKUlvE0_clEvENKUlvE4_clEvEUlddE_EESt5arrayIPcLm3EEEEviT0_T1_,@function
        .size           _ZN2at6native29vectorized_elementwise_kernelILi8ENS0_13BinaryFunctorIddbZZZNS0_23logical_xor_kernel_cudaERNS_14TensorIteratorEENKUlvE0_clEvENKUlvE4_clEvEUlddE_EESt5arrayIPcLm3EEEEviT0_T1_,(.L_x_41870 - _ZN2at6native29vectorized_elementwise_kernelILi8ENS0_13BinaryFunctorIddbZZZNS0_23logical_xor_kernel_cudaERNS_14TensorIteratorEENKUlvE0_clEvENKUlvE4_clEvEUlddE_EESt5arrayIPcLm3EEEEviT0_T1_)
        .other          _ZN2at6native29vectorized_elementwise_kernelILi8ENS0_13BinaryFunctorIddbZZZNS0_23logical_xor_kernel_cudaERNS_14TensorIteratorEENKUlvE0_clEvENKUlvE4_clEvEUlddE_EESt5arrayIPcLm3EEEEviT0_T1_,@"STO_CUDA_ENTRY STV_DEFAULT"
_ZN2at6native29vectorized_elementwise_kernelILi8ENS0_13BinaryFunctorIddbZZZNS0_23logical_xor_kernel_cudaERNS_14TensorIteratorEENKUlvE0_clEvENKUlvE4_clEvEUlddE_EESt5arrayIPcLm3EEEEviT0_T1_:
.text._ZN2at6native29vectorized_elementwise_kernelILi8ENS0_13BinaryFunctorIddbZZZNS0_23logical_xor_kernel_cudaERNS_14TensorIteratorEENKUlvE0_clEvENKUlvE4_clEvEUlddE_EESt5arrayIPcLm3EEEEviT0_T1_:
[----:B------:R-:W-:Y:S02]  /*0000*/  MOV R1, c[0x0][0x28] ;  /* 0x00000a0000017a02 */ /* 0x000fe40000000f00 */
[----:B------:R-:W-:Y:S05]  /*0010*/  EXIT ;  /* 0x000000000000794d */ /* 0x000fea0003800000 */
.L_x_6849:
        /* <DEDUP_REMOVED lines=14> */
.L_x_41870:


//--------------------- .text._ZN2at6native18elementwise_kernelILi128ELi4EZNS0_15gpu_kernel_implINS0_13AUnaryFunctorIssbZZZNS0_23logical_xor_kernel_cudaERNS_14TensorIteratorEENKUlvE0_clEvENKUlvE3_clEvEUlssE_EEEEvRNS_18TensorIteratorBaseERKT_EUliE_EEviT1_ --------------------------
	.section	.text._ZN2at6native18elementwise_kernelILi128ELi4EZNS0_15gpu_kernel_implINS0_13AUnaryFunctorIssbZZZNS0_23logical_xor_kernel_cudaERNS_14TensorIteratorEENKUlvE0_clEvENKUlvE3_clEvEUlssE_EEEEvRNS_18TensorIteratorBaseERKT_EUliE_EEviT1_,"ax",@progbits
	.sectioninfo	@"SHI_REGISTERS=26"
	.align	128
        .global         _ZN2at6native18elementwise_kernelILi128ELi4EZNS0_15gpu_kernel_implINS0_13AUnaryFunctorIssbZZZNS0_23logical_xor_kernel_cudaERNS_14TensorIteratorEENKUlvE0_clEvENKUlvE3_clEvEUlssE_EEEEvRNS_18TensorIteratorBaseERKT_EUliE_EEviT1_
        .type           _ZN2at6native18elementwise_kernelILi128ELi4EZNS0_15gpu_kernel_implINS0_13AUnaryFunctorIssbZZZNS0_23logical_xor_kernel_cudaERNS_14TensorIteratorEENKUlvE0_clEvENKUlvE3_clEvEUlssE_EEEEvRNS_18TensorIteratorBaseERKT_EUliE_EEviT1_,@function
        .size           _ZN2at6native18elementwise_kernelILi128ELi4EZNS0_15gpu_kernel_implINS0_13AUnaryFunctorIssbZZZNS0_23logical_xor_kernel_cudaERNS_14TensorIteratorEENKUlvE0_clEvENKUlvE3_clEvEUlssE_EEEEvRNS_18TensorIteratorBaseERKT_EUliE_EEviT1_,(.L_x_41871 - _ZN2at6native18elementwise_kernelILi128ELi4EZNS0_15gpu_kernel_implINS0_13AUnaryFunctorIssbZZZNS0_23logical_xor_kernel_cudaERNS_14TensorIteratorEENKUlvE0_clEvENKUlvE3_clEvEUlssE_EEEEvRNS_18TensorIteratorBaseERKT_EUliE_EEviT1_)
        .other          _ZN2at6native18elementwise_kernelILi128ELi4EZNS0_15gpu_kernel_implINS0_13AUnaryFunctorIssbZZZNS0_23logical_xor_kernel_cudaERNS_14TensorIteratorEENKUlvE0_clEvENKUlvE3_clEvEUlssE_EEEEvRNS_18TensorIteratorBaseERKT_EUliE_EEviT1_,@"STO_CUDA_ENTRY STV_DEFAULT"
_ZN2at6native18elementwise_kernelILi128ELi4EZNS0_15gpu_kernel_implINS0_13AUnaryFunctorIssbZZZNS0_23logical_xor_kernel_cudaERNS_14TensorIteratorEENKUlvE0_clEvENKUlvE3_clEvEUlssE_EEEEvRNS_18TensorIteratorBaseERKT_EUliE_EEviT1_:
.text._ZN2at6native18elementwise_kernelILi128ELi4EZNS0_15gpu_kernel_implINS0_13AUnaryFunctorIssbZZZNS0_23logical_xor_kernel_cudaERNS_14TensorIteratorEENKUlvE0_clEvENKUlvE3_clEvEUlssE_EEEEvRNS_18TensorIteratorBaseERKT_EUliE_EEviT1_:
        /* <DEDUP_REMOVED lines=237> */
.L_x_6852:
        /* <DEDUP_REMOVED lines=16> */
[----:B------:R0:W5:Y:S01]  /*0fd0*/  LDG.E.S8 R0, [R2.64] ;  /* 0x0000002402007981 */ /* 0x000162000c1e1300 */
[----:B------:R-:W-:Y:S05]  /*0fe0*/  BRA `(.L_x_6858) ;  /* 0x00000d9000007947 */ /* 0x000fea0003800000 */
.L_x_6856:
[----:B------:R0:W5:Y:S01]  /*0ff0*/  LDG.E.U8 R0, [R2.64] ;  /* 0x0000002402007981 */ /* 0x000162000c1e1100 */
[----:B------:R-:W-:Y:S05]  /*1000*/  BRA `(.L_x_6858) ;  /* 0x00000d7000007947 */ /* 0x000fea0003800000 */
.L_x_6855:
[----:B------:R-:W-:-:S13]  /*1010*/  ISETP.NE.AND P0, PT, R4, 0x2, PT ;  /* 0x000000020400780c */ /* 0x000fda0003f05270 */
[----:B------:R-:W-:Y:S05]  /*1020*/  @!P0 BRA `(.L_x_6859) ;  /* 0x0000008000008947 */ /* 0x000fea0003800000 */
[----:B------:R-:W-:-:S13]  /*1030*/  ISETP.NE.AND P0, PT, R4, 0x3, PT ;  /* 0x000000030400780c */ /* 0x000fda0003f05270 */
[----:B------:R-:W-:Y:S05]  /*1040*/  @!P0 BRA `(.L_x_6860) ;  /* 0x0000004000008947 */ /* 0x000fea0003800000 */
[----:B------:R-:W-:-:S13]  /*1050*/  ISETP.NE.AND P0, PT, R4, 0x4, PT ;  /* 0x000000040400780c */ /* 0x000fda0003f05270 */
[----:B------:R-:W-:Y:S05]  /*1060*/  @P0 BRA `(.L_x_6857) ;  /* 0x00000b9000000947 */ /* 0x000fea0003800000 */
[----:B------:R0:W5:Y:S01]  /*1070*/  LDG.E.U16 R0, [R2.64] ;  /* 0x0000002402007981 */ /* 0x000162000c1e1500 */
[----:B------:R-:W-:Y:S05]  /*1080*/  BRA `(.L_x_6858) ;  /* 0x00000cf000007947 */ /* 0x000fea0003800000 */
.L_x_6860:
[----:B------:R0:W5:Y:S01]  /*1090*/  LDG.E.U16 R0, [R2.64] ;  /* 0x0000002402007981 */ /* 0x000162000c1e1500 */
[----:B------:R-:W-:Y:S05]  /*10a0*/  BRA `(.L_x_6858) ;  /* 0x00000cd000007947 */ /* 0x000fea0003800000 */
.L_x_6859:
[----:B------:R0:W5:Y:S01]  /*10b0*/  LDG.E.U16 R0, [R2.64] ;  /* 0x0000002402007981 */ /* 0x000162000c1e1500 */
[----:B------:R-:W-:Y:S05]  /*10c0*/  BRA `(.L_x_6858) ;  /* 0x00000cb000007947 */ /* 0x000fea0003800000 */
.L_x_6854:
[----:B------:R-:W-:-:S13]  /*10d0*/  ISETP.GT.AND P0, PT, R4, 0x6, PT ;  /* 0x000000060400780c */ /* 0x000fda0003f04270 */
[----:B------:R-:W-:Y:S05]  /*10e0*/  @P0 BRA `(.L_x_6861) ;  /* 0x000000c000000947 */ /* 0x000fea0003800000 */
[----:B------:R-:W-:-:S13]  /*10f0*/  ISETP.NE.AND P0, PT, R4, 0x5, PT ;  /* 0x000000050400780c */ /* 0x000fda0003f05270 */
[----:B------:R-:W-:Y:S05]  /*1100*/  @!P0 BRA `(.L_x_6862) ;  /* 0x0000005000008947 */ /* 0x000fea0003800000 */
[----:B------:R-:W-:-:S13]  /*1110*/  ISETP.NE.AND P0, PT, R4, 0x6, PT ;  /* 0x000000060400780c */ /* 0x000fda0003f05270 */
[----:B------:R-:W-:Y:S05]  /*1120*/  @P0 BRA `(.L_x_6857) ;  /* 0x00000ad000000947 */ /* 0x000fea0003800000 */
[----:B------:R-:W2:Y:S02]  /*1130*/  LDG.E R2, [R2.64] ;  /* 0x0000002402027981 */ /* 0x000ea4000c1e1900 */
[----:B--2---:R0:W1:Y:S01]  /*1140*/  F2I.FTZ.TRUNC.NTZ R0, R2 ;  /* 0x0000000200007305 */ /* 0x004062000021f100 */
[----:B------:R-:W-:Y:S05]  /*1150*/  BRA `(.L_x_6858) ;  /* 0x00000c2000007947 */ /* 0x000fea0003800000 */
.L_x_6862:
[----:B------:R-:W2:Y:S02]  /*1160*/  LDG.E.U16 R4, [R2.64] ;  /* 0x0000002402047981 */ /* 0x000ea4000c1e1500 */
[----:B--2---:R-:W-:-:S06]  /*1170*/  HADD2.F32 R4, -RZ, R4.H0_H0 ;  /* 0x20000004ff047230 */ /* 0x004fcc0000004100 */
[----:B------:R-:W0:Y:S02]  /*1180*/  F2I.FTZ.TRUNC.NTZ R4, R4 ;  /* 0x0000000400047305 */ /* 0x000e24000021f100 */
[----:B0-----:R-:W-:Y:S01]  /*1190*/  PRMT R0, R4, 0x7610, R0 ;  /* 0x0000761004007816 */ /* 0x001fe20000000000 */
[----:B------:R-:W-:Y:S05]  /*11a0*/  BRA `(.L_x_6858) ;  /* 0x00000bd000007947 */ /* 0x000fea0003800000 */
.L_x_6861:
[----:B------:R-:W-:-:S13]  /*11b0*/  ISETP.NE.AND P0, PT, R4, 0x7, PT ;  /* 0x000000070400780c */ /* 0x000fda0003f05270 */
[----:B------:R-:W-:Y:S05]  /*11c0*/  @!P0 BRA `(.L_x_6863) ;  /* 0x000000c000008947 */ /* 0x000fea0003800000 */
[----:B------:R-:W-:-:S13]  /*11d0*/  ISETP.NE.AND P0, PT, R4, 0x8, PT ;  /* 0x000000080400780c */ /* 0x000fda0003f05270 */
[----:B------:R-:W-:Y:S05]  /*11e0*/  @!P0 BRA `(.L_x_6864) ;  /* 0x0000005000008947 */ /* 0x000fea0003800000 */
[----:B------:R-:W-:-:S13]  /*11f0*/  ISETP.NE.AND P0, PT, R4, 0x9, PT ;  /* 0x000000090400780c */ /* 0x000fda0003f05270 */
[----:B------:R-:W-:Y:S05]  /*1200*/  @P0 BRA `(.L_x_6857) ;  /* 0x000009f000000947 */ /* 0x000fea0003800000 */
[----:B------:R-:W2:Y:S02]  /*1210*/  LDG.E R2, [R2.64] ;  /* 0x0000002402027981 */ /* 0x000ea4000c1e1900 */
[----:B--2---:R0:W1:Y:S01]  /*1220*/  F2I.FTZ.TRUNC.NTZ R0, R2 ;  /* 0x0000000200007305 */ /* 0x004062000021f100 */
[----:B------:R-:W-:Y:S05]  /*1230*/  BRA `(.L_x_6858) ;  /* 0x00000b4000007947 */ /* 0x000fea0003800000 */
.L_x_6864:
[----:B------:R-:W2:Y:S02]  /*1240*/  LDG.E.U16 R2, [R2.64] ;  /* 0x0000002402027981 */ /* 0x000ea4000c1e1500 */
[----:B--2---:R-:W-:-:S06]  /*1250*/  HADD2.F32 R4, -RZ, R2.H0_H0 ;  /* 0x20000002ff047230 */ /* 0x004fcc0000004100 */
[----:B------:R-:W0:Y:S02]  /*1260*/  F2I.FTZ.TRUNC.NTZ R4, R4 ;  /* 0x0000000400047305 */ /* 0x000e24000021f100 */
[----:B0-----:R-:W-:Y:S01]  /*1270*/  PRMT R0, R4, 0x7610, R0 ;  /* 0x0000761004007816 */ /* 0x001fe20000000000 */
[----:B------:R-:W-:Y:S05]  /*1280*/  BRA `(.L_x_6858) ;  /* 0x00000af000007947 */ /* 0x000fea0003800000 */
.L_x_6863:
[----:B------:R-:W2:Y:S02]  /*1290*/  LDG.E.64 R2, [R2.64] ;  /* 0x0000002402027981 */ /* 0x000ea4000c1e1b00 */
[----:B--2---:R0:W1:Y:S01]  /*12a0*/  F2I.F64.TRUNC R0, R2 ;  /* 0x0000000200007311 */ /* 0x004062000030d100 */
[----:B------:R-:W-:Y:S05]  /*12b0*/  BRA `(.L_x_6858) ;  /* 0x00000ac000007947 */ /* 0x000fea0003800000 */
.L_x_6853:
        /* <DEDUP_REMOVED lines=10> */
[----:B------:R-:W-:Y:S01]  /*1360*/  SEL R0, RZ, 0x1, !P0 ;  /* 0x00000001ff007807 */ /* 0x000fe20004000000 */
[----:B------:R-:W-:Y:S05]  /*1370*/  BRA `(.L_x_6858) ;  /* 0x00000a0000007947 */ /* 0x000fea0003800000 */
.L_x_6867:
[----:B------:R-:W2:Y:S02]  /*1380*/  LDG.E.64 R2, [R2.64] ;  /* 0x0000002402027981 */ /* 0x000ea4000c1e1b00 */
[----:B--2---:R0:W1:Y:S01]  /*1390*/  F2I.F64.TRUNC R0, R2 ;  /* 0x0000000200007311 */ /* 0x004062000030d100 */
[----:B------:R-:W-:Y:S05]  /*13a0*/  BRA `(.L_x_6858) ;  /* 0x000009d000007947 */ /* 0x000fea0003800000 */
.L_x_6866:
        /* <DEDUP_REMOVED lines=24> */
[----:B------:R-:W-:-:S06]  /*1530*/  LOP3.LUT R5, R5, 0x80000000, R0, 0xf8, !PT ;  /* 0x8000000005057812 */ /* 0x000fcc00078ef800 */
[----:B------:R-:W0:Y:S02]  /*1540*/  F2I.FTZ.TRUNC.NTZ R5, R5 ;  /* 0x0000000500057305 */ /* 0x000e24000021f100 */
[----:B0-----:R-:W-:Y:S01]  /*1550*/  PRMT R0, R5, 0x7610, R0 ;  /* 0x0000761005007816 */ /* 0x001fe20000000000 */
[----:B------:R-:W-:Y:S05]  /*1560*/  BRA `(.L_x_6858) ;  /* 0x0000081000007947 */ /* 0x000fea0003800000 */
.L_x_6869:
        /* <DEDUP_REMOVED lines=11> */
[----:B------:R-:W-:-:S06]  /*1620*/  LOP3.LUT R4, R4, 0x80000000, R5, 0xf8, !PT ;  /* 0x8000000004047812 */ /* 0x000fcc00078ef805 */
[----:B------:R-:W0:Y:S02]  /*1630*/  F2I.FTZ.TRUNC.NTZ R4, R4 ;  /* 0x0000000400047305 */ /* 0x000e24000021f100 */
[----:B0-----:R-:W-:Y:S01]  /*1640*/  PRMT R0, R4, 0x7610, R0 ;  /* 0x0000761004007816 */ /* 0x001fe20000000000 */
[----:B------:R-:W-:Y:S05]  /*1650*/  BRA `(.L_x_6858) ;  /* 0x0000072000007947 */ /* 0x000fea0003800000 */
.L_x_6868:
[----:B------:R-:W2:Y:S02]  /*1660*/  LDG.E.U16 R2, [R2.64] ;  /* 0x0000002402027981 */ /* 0x000ea4000c1e1500 */
[----:B--2---:R-:W-:-:S04]  /*1670*/  PRMT R2, RZ, 0x5410, R2 ;  /* 0x00005410ff027816 */ /* 0x004fc80000000002 */
[----:B------:R0:W1:Y:S01]  /*1680*/  F2I.FTZ.TRUNC.NTZ R0, R2 ;  /* 0x0000000200007305 */ /* 0x000062000021f100 */
[----:B------:R-:W-:Y:S05]  /*1690*/  BRA `(.L_x_6858) ;  /* 0x000006e000007947 */ /* 0x000fea0003800000 */
.L_x_6865:
        /* <DEDUP_REMOVED lines=10> */
.L_x_6872:
        /* <DEDUP_REMOVED lines=21> */
.L_x_6876:
[----:B------:R-:W-:Y:S05]  /*1890*/  BSYNC B1 ;  /* 0x0000000000017941 */ /* 0x000fea0003800000 */
.L_x_6875:
[----:B------:R-:W-:Y:S01]  /*18a0*/  IMAD.SHL.U32 R2, R2, 0x100000, RZ ;  /* 0x0010000002027824 */ /* 0x000fe200078e00ff */
[----:B------:R-:W-:-:S04]  /*18b0*/  LEA R3, R0, 0x3b800000, 0x17 ;  /* 0x3b80000000037811 */ /* 0x000fc800078eb8ff */
[----:B------:R-:W-:Y:S02]  /*18c0*/  LOP3.LUT R4, R3, R2, R4, 0xfe, !PT ;  /* 0x0000000203047212 */ /* 0x000fe400078efe04 */
.L_x_6874:
[----:B------:R-:W-:Y:S05]  /*18d0*/  BSYNC B0 ;  /* 0x0000000000007941 */ /* 0x000fea0003800000 */
.L_x_6873:
[----:B------:R-:W0:Y:S02]  /*18e0*/  F2I.FTZ.TRUNC.NTZ R4, R4 ;  /* 0x0000000400047305 */ /* 0x000e24000021f100 */
[----:B0-----:R-:W-:Y:S01]  /*18f0*/  PRMT R0, R4, 0x7610, R0 ;  /* 0x0000761004007816 */ /* 0x001fe20000000000 */
[----:B------:R-:W-:Y:S05]  /*1900*/  BRA `(.L_x_6858) ;  /* 0x0000047000007947 */ /* 0x000fea0003800000 */
.L_x_6871:
        /* <DEDUP_REMOVED lines=21> */
.L_x_6880:
[----:B------:R-:W-:Y:S05]  /*1a60*/  BSYNC B1 ;  /* 0x0000000000017941 */ /* 0x000fea0003800000 */
.L_x_6879:
[----:B------:R-:W-:Y:S01]  /*1a70*/  IMAD.SHL.U32 R2, R2, 0x200000, RZ ;  /* 0x0020000002027824 */ /* 0x000fe200078e00ff */
[----:B------:R-:W-:-:S04]  /*1a80*/  LEA R3, R0, 0x37800000, 0x17 ;  /* 0x3780000000037811 */ /* 0x000fc800078eb8ff */
[----:B------:R-:W-:Y:S02]  /*1a90*/  LOP3.LUT R4, R3, R2, R4, 0xfe, !PT ;  /* 0x0000000203047212 */ /* 0x000fe400078efe04 */
.L_x_6878:
[----:B------:R-:W-:Y:S05]  /*1aa0*/  BSYNC B0 ;  /* 0x0000000000007941 */ /* 0x000fea0003800000 */
.L_x_6877:
[----:B------:R-:W0:Y:S02]  /*1ab0*/  F2I.FTZ.TRUNC.NTZ R4, R4 ;  /* 0x0000000400047305 */ /* 0x000e24000021f100 */
[----:B0-----:R-:W-:Y:S01]  /*1ac0*/  PRMT R0, R4, 0x7610, R0 ;  /* 0x0000761004007816 */ /* 0x001fe20000000000 */
[----:B------:R-:W-:Y:S05]  /*1ad0*/  BRA `(.L_x_6858) ;  /* 0x000002a000007947 */ /* 0x000fea0003800000 */
.L_x_6870:
        /* <DEDUP_REMOVED lines=14> */
.L_x_6884:
[----:B------:R-:W-:Y:S05]  /*1bc0*/  BSYNC B0 ;  /* 0x0000000000007941 */ /* 0x000fea0003800000 */
.L_x_6883:
[----:B------:R-:W0:Y:S02]  /*1bd0*/  F2I.FTZ.TRUNC.NTZ R4, R4 ;  /* 0x0000000400047305 */ /* 0x000e24000021f100 */
[----:B0-----:R-:W-:Y:S01]  /*1be0*/  PRMT R0, R4, 0x7610, R0 ;  /* 0x0000761004007816 */ /* 0x001fe20000000000 */
[----:B------:R-:W-:Y:S05]  /*1bf0*/  BRA `(.L_x_6858) ;  /* 0x0000018000007947 */ /* 0x000fea0003800000 */
.L_x_6857:
        /* <DEDUP_REMOVED lines=21> */
.L_x_6882:
[----:B------:R0:W5:Y:S01]  /*1d50*/  LDG.E.U16 R0, [R2.64] ;  /* 0x0000002402007981 */ /* 0x000162000c1e1500 */
[----:B------:R-:W-:Y:S05]  /*1d60*/  BRA `(.L_x_6858) ;  /* 0x0000001000007947 */ /* 0x000fea0003800000 */
.L_x_6881:
[----:B------:R0:W5:Y:S02]  /*1d70*/  LDG.E.U16 R0, [R2.64] ;  /* 0x0000002402007981 */ /* 0x000164000c1e1500 */
.L_x_6858:
[----:B0-----:R-:W0:Y:S01]  /*1d80*/  LDC.U8 R3, c[0x0][0x374] ;  /* 0x0000dd00ff037b82 */ /* 0x001e220000000000 */
[----:B------:R-:W-:Y:S01]  /*1d90*/  ULDC.U16 UR4, c[0x0][0x372] ;  /* 0x0000dc8000047ab9 */ /* 0x000fe20000000400 */
[----:B-1---5:R-:W-:Y:S01]  /*1da0*/  PRMT R0, R0, 0x9910, RZ ;  /* 0x0000991000007816 */ /* 0x022fe200000000ff */
[----:B------:R-:W-:-:S06]  /*1db0*/  UPRMT UR4, UR4, 0x9910, URZ ;  /* 0x0000991004047896 */ /* 0x000fcc000800003f */
[----:B------:R-:W-:-:S04]  /*1dc0*/  ISETP.NE.AND P0, PT, RZ, UR4, PT ;  /* 0x00000004ff007c0c */ /* 0x000fc8000bf05270 */
[----:B------:R-:W-:-:S04]  /*1dd0*/  ISETP.NE.XOR P0, PT, R0, RZ, P0 ;  /* 0x000000ff0000720c */ /* 0x000fc80000705a70 */
        /* <DEDUP_REMOVED lines=14> */
.L_x_6888:
[----:B------:R0:W-:Y:S01]  /*1ec0*/  STG.E.U8 [R16.64], R5 ;  /* 0x0000000510007986 */ /* 0x0001e2000c101124 */
[----:B------:R-:W-:Y:S05]  /*1ed0*/  BRA `(.L_x_6890) ;  /* 0x00000d7000007947 */ /* 0x000fea0003800000 */
.L_x_6887:
        /* <DEDUP_REMOVED lines=10> */
.L_x_6892:
[----:B------:R0:W-:Y:S01]  /*1f80*/  STG.E [R16.64], R5 ;  /* 0x0000000510007986 */ /* 0x0001e2000c101924 */
[----:B------:R-:W-:Y:S05]  /*1f90*/  BRA `(.L_x_6890) ;  /* 0x00000cb000007947 */ /* 0x000fea0003800000 */
.L_x_6891:
[----:B------:R0:W-:Y:S01]  /*1fa0*/  STG.E.U16 [R16.64], R5 ;  /* 0x0000000510007986 */ /* 0x0001e2000c101524 */
[----:B------:R-:W-:Y:S05]  /*1fb0*/  BRA `(.L_x_6890) ;  /* 0x00000c9000007947 */ /* 0x000fea0003800000 */
.L_x_6886:
        /* <DEDUP_REMOVED lines=9> */
.L_x_6894:
[----:B------:R-:W0:Y:S02]  /*2050*/  I2F.U32 R0, R5 ;  /* 0x0000000500007306 */ /* 0x000e240000201000 */
[----:B0-----:R-:W-:-:S05]  /*2060*/  F2FP.PACK_AB R0, RZ, R0 ;  /* 0x00000000ff00723e */ /* 0x001fca00000000ff */
[----:B------:R0:W-:Y:S01]  /*2070*/  STG.E.U16 [R16.64], R0 ;  /* 0x0000000010007986 */ /* 0x0001e2000c101524 */
[----:B------:R-:W-:Y:S05]  /*2080*/  BRA `(.L_x_6890) ;  /* 0x00000bc000007947 */ /* 0x000fea0003800000 */
.L_x_6893:
        /* <DEDUP_REMOVED lines=10> */
.L_x_6896:
[----:B------:R-:W0:Y:S02]  /*2130*/  I2F.U32 R5, R5 ;  /* 0x0000000500057306 */ /* 0x000e240000201000 */
[----:B0-----:R-:W-:-:S04]  /*2140*/  F2FP.PACK_AB R3, RZ, R5 ;  /* 0x00000005ff03723e */ /* 0x001fc800000000ff */
[----:B------:R-:W-:-:S05]  /*2150*/  PRMT R3, R3, 0x5410, RZ ;  /* 0x0000541003037816 */ /* 0x000fca00000000ff */
[----:B------:R0:W-:Y:S01]  /*2160*/  STG.E [R16.64], R3 ;  /* 0x0000000310007986 */ /* 0x0001e2000c101924 */
[----:B------:R-:W-:Y:S05]  /*2170*/  BRA `(.L_x_6890) ;  /* 0x00000ad000007947 */ /* 0x000fea0003800000 */
.L_x_6895:
[----:B------:R-:W0:Y:S02]  /*2180*/  I2F.F64.U32 R2, R5 ;  /* 0x0000000500027312 */ /* 0x000e240000201800 */
[----:B0-----:R0:W-:Y:S01]  /*2190*/  STG.E.64 [R16.64], R2 ;  /* 0x0000000210007986 */ /* 0x0011e2000c101b24 */
[----:B------:R-:W-:Y:S05]  /*21a0*/  BRA `(.L_x_6890) ;  /* 0x00000aa000007947 */ /* 0x000fea0003800000 */
.L_x_6885:
        /* <DEDUP_REMOVED lines=10> */
.L_x_6899:
[----:B------:R-:W0:Y:S01]  /*2250*/  I2F.F64.U32 R4, R5 ;  /* 0x0000000500047312 */ /* 0x000e220000201800 */
[----:B------:R-:W-:-:S05]  /*2260*/  CS2R R6, SRZ ;  /* 0x0000000000067805 */ /* 0x000fca000001ff00 */
[----:B0-----:R0:W-:Y:S01]  /*2270*/  STG.E.128 [R16.64], R4 ;  /* 0x0000000410007986 */ /* 0x0011e2000c101d24 */
[----:B------:R-:W-:Y:S05]  /*2280*/  BRA `(.L_x_6890) ;  /* 0x000009c000007947 */ /* 0x000fea0003800000 */
.L_x_6898:
        /* <DEDUP_REMOVED lines=21> */
.L_x_6903:
[----:B------:R-:W-:Y:S05]  /*23e0*/  BSYNC B0 ;  /* 0x0000000000007941 */ /* 0x000fea0003800000 */
.L_x_6902:
[----:B------:R-:W-:-:S05]  /*23f0*/  LOP3.LUT R3, R0, R3, RZ, 0xfc, !PT ;  /* 0x0000000300037212 */ /* 0x000fca00078efcff */
[----:B------:R0:W-:Y:S01]  /*2400*/  STG.E.U8 [R16.64], R3 ;  /* 0x0000000310007986 */ /* 0x0001e2000c101124 */
[----:B------:R-:W-:Y:S05]  /*2410*/  BRA `(.L_x_6890) ;  /* 0x0000083000007947 */ /* 0x000fea0003800000 */
.L_x_6901:
        /* <DEDUP_REMOVED lines=13> */
.L_x_6905:
[----:B------:R-:W-:Y:S01]  /*24f0*/  IMAD.MOV.U32 R0, RZ, RZ, 0x7f ;  /* 0x0000007fff007424 */ /* 0x000fe200078e00ff */
[----:B------:R-:W-:-:S04]  /*2500*/  ISETP.GT.U32.AND P0, PT, R2, 0x7f800000, PT ;  /* 0x7f8000000200780c */ /* 0x000fc80003f04070 */
[----:B------:R-:W-:-:S04]  /*2510*/  SEL R0, R0, 0x7c, P0 ;  /* 0x0000007c00007807 */ /* 0x000fc80000000000 */
.L_x_6906:
[----:B------:R-:W-:Y:S05]  /*2520*/  BSYNC B0 ;  /* 0x0000000000007941 */ /* 0x000fea0003800000 */
.L_x_6904:
[----:B------:R-:W-:-:S04]  /*2530*/  LOP3.LUT R2, R5, 0x80000000, RZ, 0xc0, !PT ;  /* 0x8000000005027812 */ /* 0x000fc800078ec0ff */
[----:B------:R-:W-:-:S04]  /*2540*/  SHF.R.U32.HI R3, RZ, 0x18, R2 ;  /* 0x00000018ff037819 */ /* 0x000fc80000011602 */
[----:B------:R-:W-:-:S05]  /*2550*/  LOP3.LUT R3, R0, R3, RZ, 0xfc, !PT ;  /* 0x0000000300037212 */ /* 0x000fca00078efcff */
[----:B------:R0:W-:Y:S01]  /*2560*/  STG.E.U8 [R16.64], R3 ;  /* 0x0000000310007986 */ /* 0x0001e2000c101124 */
[----:B------:R-:W-:Y:S05]  /*2570*/  BRA `(.L_x_6890) ;  /* 0x000006d000007947 */ /* 0x000fea0003800000 */
.L_x_6900:
[----:B------:R-:W0:Y:S02]  /*2580*/  I2F.U32 R0, R5 ;  /* 0x0000000500007306 */ /* 0x000e240000201000 */
[----:B0-----:R-:W-:-:S05]  /*2590*/  F2FP.BF16.PACK_AB R0, RZ, R0 ;  /* 0x00000000ff00723e */ /* 0x001fca00000010ff */
[----:B------:R0:W-:Y:S01]  /*25a0*/  STG.E.U16 [R16.64], R0 ;  /* 0x0000000010007986 */ /* 0x0001e2000c101524 */
[----:B------:R-:W-:Y:S05]  /*25b0*/  BRA `(.L_x_6890) ;  /* 0x0000069000007947 */ /* 0x000fea0003800000 */
.L_x_6897:
        /* <DEDUP_REMOVED lines=10> */
.L_x_6909:
        /* <DEDUP_REMOVED lines=17> */
.L_x_6912:
[----:B------:R-:W-:-:S04]  /*2770*/  LOP3.LUT R2, R5, 0x80000000, RZ, 0xc0, !PT ;  /* 0x8000000005027812 */ /* 0x000fc800078ec0ff */
[----:B------:R-:W-:-:S04]  /*2780*/  SHF.R.U32.HI R3, RZ, 0x18, R2 ;  /* 0x00000018ff037819 */ /* 0x000fc80000011602 */
[----:B------:R-:W-:-:S04]  /*2790*/  LOP3.LUT R0, R0, R3, RZ, 0xfc, !PT ;  /* 0x0000000300007212 */ /* 0x000fc800078efcff */
[----:B------:R-:W-:Y:S02]  /*27a0*/  PRMT R8, R0, 0x7610, R8 ;  /* 0x0000761000087816 */ /* 0x000fe40000000008 */
.L_x_6911:
[----:B------:R-:W-:Y:S05]  /*27b0*/  BSYNC B0 ;  /* 0x0000000000007941 */ /* 0x000fea0003800000 */
.L_x_6910:
[----:B------:R0:W-:Y:S01]  /*27c0*/  STG.E.U8 [R16.64], R8 ;  /* 0x0000000810007986 */ /* 0x0001e2000c101124 */
[----:B------:R-:W-:Y:S05]  /*27d0*/  BRA `(.L_x_6890) ;  /* 0x0000047000007947 */ /* 0x000fea0003800000 */
.L_x_6908:
        /* <DEDUP_REMOVED lines=17> */
.L_x_6915:
[----:B------:R-:W-:-:S04]  /*28f0*/  LOP3.LUT R2, R5, 0x80000000, RZ, 0xc0, !PT ;  /* 0x8000000005027812 */ /* 0x000fc800078ec0ff */
[----:B------:R-:W-:-:S04]  /*2900*/  SHF.R.U32.HI R3, RZ, 0x18, R2 ;  /* 0x00000018ff037819 */ /* 0x000fc80000011602 */
[----:B------:R-:W-:-:S04]  /*2910*/  LOP3.LUT R0, R0, R3, RZ, 0xfc, !PT ;  /* 0x0000000300007212 */ /* 0x000fc800078efcff */
[----:B------:R-:W-:Y:S02]  /*2920*/  PRMT R8, R0, 0x7610, R8 ;  /* 0x0000761000087816 */ /* 0x000fe40000000008 */
.L_x_6914:
[----:B------:R-:W-:Y:S05]  /*2930*/  BSYNC B0 ;  /* 0x0000000000007941 */ /* 0x000fea0003800000 */
.L_x_6913:
[----:B------:R0:W-:Y:S01]  /*2940*/  STG.E.U8 [R16.64], R8 ;  /* 0x0000000810007986 */ /* 0x0001e2000c101124 */
[----:B------:R-:W-:Y:S05]  /*2950*/  BRA `(.L_x_6890) ;  /* 0x000002f000007947 */ /* 0x000fea0003800000 */
.L_x_6907:
        /* <DEDUP_REMOVED lines=22> */
.L_x_6889:
        /* <DEDUP_REMOVED lines=20> */
.L_x_6917:
[----:B------:R-:W-:Y:S02]  /*2c00*/  IMAD.MOV.U32 R2, RZ, RZ, R5 ;  /* 0x000000ffff027224 */ /* 0x000fe400078e0005 */
[----:B------:R-:W-:-:S05]  /*2c10*/  IMAD.MOV.U32 R3, RZ, RZ, RZ ;  /* 0x000000ffff037224 */ /* 0x000fca00078e00ff */
[----:B------:R0:W-:Y:S01]  /*2c20*/  STG.E.64 [R16.64], R2 ;  /* 0x0000000210007986 */ /* 0x0001e2000c101b24 */
[----:B------:R-:W-:Y:S05]  /*2c30*/  BRA `(.L_x_6890) ;  /* 0x0000001000007947 */ /* 0x000fea0003800000 */
.L_x_6916:
[----:B------:R0:W-:Y:S02]  /*2c40*/  STG.E [R16.64], R5 ;  /* 0x0000000510007986 */ /* 0x0001e4000c101924 */
.L_x_6890:
[----:B------:R-:W-:-:S05]  /*2c50*/  IMAD R18, R18, 0x200, R23 ;  /* 0x0000020012127824 */ /* 0x000fca00078e0217 */
[----:B------:R-:W-:Y:S02]  /*2c60*/  IADD3 R19, R18, 0x80, RZ ;  /* 0x0000008012137810 */ /* 0x000fe40007ffe0ff */
.L_x_6851:
[----:B------:R-:W-:Y:S05]  /*2c70*/  BSYNC B6 ;  /* 0x0000000000067941 */ /* 0x000fea0003800000 */
.L_x_6850:
        /* <DEDUP_REMOVED lines=231> */
.L_x_6920:
        /* <DEDUP_REMOVED lines=18> */
.L_x_6924:
[----:B------:R0:W5:Y:S01]  /*3c10*/  LDG.E.U8 R0, [R2.64] ;  /* 0x0000002402007981 */ /* 0x000162000c1e1100 */
[----:B------:R-:W-:Y:S05]  /*3c20*/  BRA `(.L_x_6926) ;  /* 0x00000d7000007947 */ /* 0x000fea0003800000 */
.L_x_6923:
        /* <DEDUP_REMOVED lines=8> */
.L_x_6928:
[----:B------:R0:W5:Y:S01]  /*3cb0*/  LDG.E.U16 R0, [R2.64] ;  /* 0x0000002402007981 */ /* 0x000162000c1e1500 */
[----:B------:R-:W-:Y:S05]  /*3cc0*/  BRA `(.L_x_6926) ;  /* 0x00000cd000007947 */ /* 0x000fea0003800000 */
.L_x_6927:
[----:B------:R0:W5:Y:S01]  /*3cd0*/  LDG.E.U16 R0, [R2.64] ;  /* 0x0000002402007981 */ /* 0x000162000c1e1500 */
[----:B------:R-:W-:Y:S05]  /*3ce0*/  BRA `(.L_x_6926) ;  /* 0x00000cb000007947 */ /* 0x000fea0003800000 */
.L_x_6922:
        /* <DEDUP_REMOVED lines=9> */
.L_x_6930:
[----:B------:R-:W2:Y:S02]  /*3d80*/  LDG.E.U16 R4, [R2.64] ;  /* 0x0000002402047981 */ /* 0x000ea4000c1e1500 */
[----:B--2---:R-:W-:-:S06]  /*3d90*/  HADD2.F32 R4, -RZ, R4.H0_H0 ;  /* 0x20000004ff047230 */ /* 0x004fcc0000004100 */
[----:B------:R-:W0:Y:S02]  /*3da0*/  F2I.FTZ.TRUNC.NTZ R4, R4 ;  /* 0x0000000400047305 */ /* 0x000e24000021f100 */
[----:B0-----:R-:W-:Y:S01]  /*3db0*/  PRMT R0, R4, 0x7610, R0 ;  /* 0x0000761004007816 */ /* 0x001fe20000000000 */
[----:B------:R-:W-:Y:S05]  /*3dc0*/  BRA `(.L_x_6926) ;  /* 0x00000bd000007947 */ /* 0x000fea0003800000 */
.L_x_6929:
        /* <DEDUP_REMOVED lines=9> */
.L_x_6932:
[----:B------:R-:W2:Y:S02]  /*3e60*/  LDG.E.U16 R2, [R2.64] ;  /* 0x0000002402027981 */ /* 0x000ea4000c1e1500 */
[----:B--2---:R-:W-:-:S06]  /*3e70*/  HADD2.F32 R4, -RZ, R2.H0_H0 ;  /* 0x20000002ff047230 */ /* 0x004fcc0000004100 */
[----:B------:R-:W0:Y:S02]  /*3e80*/  F2I.FTZ.TRUNC.NTZ R4, R4 ;  /* 0x0000000400047305 */ /* 0x000e24000021f100 */
[----:B0-----:R-:W-:Y:S01]  /*3e90*/  PRMT R0, R4, 0x7610, R0 ;  /* 0x0000761004007816 */ /* 0x001fe20000000000 */
[----:B------:R-:W-:Y:S05]  /*3ea0*/  BRA `(.L_x_6926) ;  /* 0x00000af000007947 */ /* 0x000fea0003800000 */
.L_x_6931:
[----:B------:R-:W2:Y:S02]  /*3eb0*/  LDG.E.64 R2, [R2.64] ;  /* 0x0000002402027981 */ /* 0x000ea4000c1e1b00 */
[----:B--2---:R0:W1:Y:S01]  /*3ec0*/  F2I.F64.TRUNC R0, R2 ;  /* 0x0000000200007311 */ /* 0x004062000030d100 */
[----:B------:R-:W-:Y:S05]  /*3ed0*/  BRA `(.L_x_6926) ;  /* 0x00000ac000007947 */ /* 0x000fea0003800000 */
.L_x_6921:
        /* <DEDUP_REMOVED lines=12> */
.L_x_6935:
[----:B------:R-:W2:Y:S02]  /*3fa0*/  LDG.E.64 R2, [R2.64] ;  /* 0x0000002402027981 */ /* 0x000ea4000c1e1b00 */
[----:B--2---:R0:W1:Y:S01]  /*3fb0*/  F2I.F64.TRUNC R0, R2 ;  /* 0x0000000200007311 */ /* 0x004062000030d100 */
[----:B------:R-:W-:Y:S05]  /*3fc0*/  BRA `(.L_x_6926) ;  /* 0x000009d000007947 */ /* 0x000fea0003800000 */
.L_x_6934:
        /* <DEDUP_REMOVED lines=28> */
.L_x_6937:
        /* <DEDUP_REMOVED lines=15> */
.L_x_6936:
[----:B------:R-:W2:Y:S02]  /*4280*/  LDG.E.U16 R2, [R2.64] ;  /* 0x0000002402027981 */ /* 0x000ea4000c1e1500 */
[----:B--2---:R-:W-:-:S04]  /*4290*/  PRMT R2, RZ, 0x5410, R2 ;  /* 0x00005410ff027816 */ /* 0x004fc80000000002 */
[----:B------:R0:W1:Y:S01]  /*42a0*/  F2I.FTZ.TRUNC.NTZ R0, R2 ;  /* 0x0000000200007305 */ /* 0x000062000021f100 */
[----:B------:R-:W-:Y:S05]  /*42b0*/  BRA `(.L_x_6926) ;  /* 0x000006e000007947 */ /* 0x000fea0003800000 */
.L_x_6933:
        /* <DEDUP_REMOVED lines=10> */
.L_x_6940:
        /* <DEDUP_REMOVED lines=21> */
.L_x_6944:
[----:B------:R-:W-:Y:S05]  /*44b0*/  BSYNC B1 ;  /* 0x0000000000017941 */ /* 0x000fea0003800000 */
.L_x_6943:
[----:B------:R-:W-:Y:S01]  /*44c0*/  IMAD.SHL.U32 R2, R2, 0x100000, RZ ;  /* 0x0010000002027824 */ /* 0x000fe200078e00ff */
[----:B------:R-:W-:-:S04]  /*44d0*/  LEA R3, R0, 0x3b800000, 0x17 ;  /* 0x3b80000000037811 */ /* 0x000fc800078eb8ff */
[----:B------:R-:W-:Y:S02]  /*44e0*/  LOP3.LUT R4, R3, R2, R4, 0xfe, !PT ;  /* 0x0000000203047212 */ /* 0x000fe400078efe04 */
.L_x_6942:
[----:B------:R-:W-:Y:S05]  /*44f0*/  BSYNC B0 ;  /* 0x0000000000007941 */ /* 0x000fea0003800000 */
.L_x_6941:
[----:B------:R-:W0:Y:S02]  /*4500*/  F2I.FTZ.TRUNC.NTZ R4, R4 ;  /* 0x0000000400047305 */ /* 0x000e24000021f100 */
[----:B0-----:R-:W-:Y:S01]  /*4510*/  PRMT R0, R4, 0x7610, R0 ;  /* 0x0000761004007816 */ /* 0x001fe20000000000 */
[----:B------:R-:W-:Y:S05]  /*4520*/  BRA `(.L_x_6926) ;  /* 0x0000047000007947 */ /* 0x000fea0003800000 */
.L_x_6939:
        /* <DEDUP_REMOVED lines=21> */
.L_x_6948:
[----:B------:R-:W-:Y:S05]  /*4680*/  BSYNC B1 ;  /* 0x0000000000017941 */ /* 0x000fea0003800000 */
.L_x_6947:
[----:B------:R-:W-:Y:S01]  /*4690*/  IMAD.SHL.U32 R2, R2, 0x200000, RZ ;  /* 0x0020000002027824 */ /* 0x000fe200078e00ff */
[----:B------:R-:W-:-:S04]  /*46a0*/  LEA R3, R0, 0x37800000, 0x17 ;  /* 0x3780000000037811 */ /* 0x000fc800078eb8ff */
[----:B------:R-:W-:Y:S02]  /*46b0*/  LOP3.LUT R4, R3, R2, R4, 0xfe, !PT ;  /* 0x0000000203047212 */ /* 0x000fe400078efe04 */
.L_x_6946:
[----:B------:R-:W-:Y:S05]  /*46c0*/  BSYNC B0 ;  /* 0x0000000000007941 */ /* 0x000fea0003800000 */
.L_x_6945:
[----:B------:R-:W0:Y:S02]  /*46d0*/  F2I.FTZ.TRUNC.NTZ R4, R4 ;  /* 0x0000000400047305 */ /* 0x000e24000021f100 */
[----:B0-----:R-:W-:Y:S01]  /*46e0*/  PRMT R0, R4, 0x7610, R0 ;  /* 0x0000761004007816 */ /* 0x001fe20000000000 */
[----:B------:R-:W-:Y:S05]  /*46f0*/  BRA `(.L_x_6926) ;  /* 0x000002a000007947 */ /* 0x000fea0003800000 */
.L_x_6938:
        /* <DEDUP_REMOVED lines=14> */
.L_x_6952:
[----:B------:R-:W-:Y:S05]  /*47e0*/  BSYNC B0 ;  /* 0x0000000000007941 */ /* 0x000fea0003800000 */
.L_x_6951:
[----:B------:R-:W0:Y:S02]  /*47f0*/  F2I.FTZ.TRUNC.NTZ R4, R4 ;  /* 0x0000000400047305 */ /* 0x000e24000021f100 */
[----:B0-----:R-:W-:Y:S01]  /*4800*/  PRMT R0, R4, 0x7610, R0 ;  /* 0x0000761004007816 */ /* 0x001fe20000000000 */
[----:B------:R-:W-:Y:S05]  /*4810*/  BRA `(.L_x_6926) ;  /* 0x0000018000007947 */ /* 0x000fea0003800000 */
.L_x_6925:
        /* <DEDUP_REMOVED lines=21> */
.L_x_6950:
[----:B------:R0:W5:Y:S01]  /*4970*/  LDG.E.U16 R0, [R2.64] ;  /* 0x0000002402007981 */ /* 0x000162000c1e1500 */
[----:B------:R-:W-:Y:S05]  /*4980*/  BRA `(.L_x_6926) ;  /* 0x0000001000007947 */ /* 0x000fea0003800000 */
.L_x_6949:
[----:B------:R0:W5:Y:S02]  /*4990*/  LDG.E.U16 R0, [R2.64] ;  /* 0x0000002402007981 */ /* 0x000164000c1e1500 */
.L_x_6926:
[----:B------:R-:W2:Y:S01]  /*49a0*/  LDC.U8 R4, c[0x0][0x374] ;  /* 0x0000dd00ff047b82 */ /* 0x000ea20000000000 */
[----:B------:R-:W-:Y:S01]  /*49b0*/  ULDC.U16 UR4, c[0x0][0x372] ;  /* 0x0000dc8000047ab9 */ /* 0x000fe20000000400 */
[----:B-1---5:R-:W-:Y:S01]  /*49c0*/  PRMT R0, R0, 0x9910, RZ ;  /* 0x0000991000007816 */ /* 0x022fe200000000ff */
[----:B------:R-:W-:-:S06]  /*49d0*/  UPRMT UR4, UR4, 0x9910, URZ ;  /* 0x0000991004047896 */ /* 0x000fcc000800003f */
[----:B------:R-:W-:-:S04]  /*49e0*/  ISETP.NE.AND P0, PT, RZ, UR4, PT ;  /* 0x00000004ff007c0c */ /* 0x000fc8000bf05270 */
[----:B------:R-:W-:-:S04]  /*49f0*/  ISETP.NE.XOR P0, PT, R0, RZ, P0 ;  /* 0x000000ff0000720c */ /* 0x000fc80000705a70 */
[----:B0-----:R-:W-:Y:S02]  /*4a00*/  SEL R2, RZ, 0x1, !P0 ;  /* 0x00000001ff027807 */ /* 0x001fe40004000000 */
        /* <DEDUP_REMOVED lines=13> */
.L_x_6956:
[----:B------:R0:W-:Y:S01]  /*4ae0*/  STG.E.U8 [R16.64], R2 ;  /* 0x0000000210007986 */ /* 0x0001e2000c101124 */
[----:B------:R-:W-:Y:S05]  /*4af0*/  BRA `(.L_x_6958) ;  /* 0x00000d5000007947 */ /* 0x000fea0003800000 */
.L_x_6955:
        /* <DEDUP_REMOVED lines=9> */
.L_x_6960:
[----:B------:R0:W-:Y:S01]  /*4b90*/  STG.E [R16.64], R2 ;  /* 0x0000000210007986 */ /* 0x0001e2000c101924 */
[----:B------:R-:W-:Y:S05]  /*4ba0*/  BRA `(.L_x_6958) ;  /* 0x00000ca000007947 */ /* 0x000fea0003800000 */
.L_x_6959:
[----:B------:R0:W-:Y:S01]  /*4bb0*/  STG.E.U16 [R16.64], R2 ;  /* 0x0000000210007986 */ /* 0x0001e2000c101524 */
[----:B------:R-:W-:Y:S05]  /*4bc0*/  BRA `(.L_x_6958) ;  /* 0x00000c8000007947 */ /* 0x000fea0003800000 */
.L_x_6954:
        /* <DEDUP_REMOVED lines=9> */
.L_x_6962:
[----:B------:R-:W0:Y:S02]  /*4c60*/  I2F.U32 R0, R2 ;  /* 0x0000000200007306 */ /* 0x000e240000201000 */
[----:B0-----:R-:W-:-:S05]  /*4c70*/  F2FP.PACK_AB R0, RZ, R0 ;  /* 0x00000000ff00723e */ /* 0x001fca00000000ff */
[----:B------:R0:W-:Y:S01]  /*4c80*/  STG.E.U16 [R16.64], R0 ;  /* 0x0000000010007986 */ /* 0x0001e2000c101524 */
[----:B------:R-:W-:Y:S05]  /*4c90*/  BRA `(.L_x_6958) ;  /* 0x00000bb000007947 */ /* 0x000fea0003800000 */
.L_x_6961:
        /* <DEDUP_REMOVED lines=10> */
.L_x_6964:
[----:B------:R-:W0:Y:S02]  /*4d40*/  I2F.U32 R2, R2 ;  /* 0x0000000200027306 */ /* 0x000e240000201000 */
[----:B0-----:R-:W-:-:S04]  /*4d50*/  F2FP.PACK_AB R3, RZ, R2 ;  /* 0x00000002ff03723e */ /* 0x001fc800000000ff */
[----:B------:R-:W-:-:S05]  /*4d60*/  PRMT R3, R3, 0x5410, RZ ;  /* 0x0000541003037816 */ /* 0x000fca00000000ff */
[----:B------:R0:W-:Y:S01]  /*4d70*/  STG.E [R16.64], R3 ;  /* 0x0000000310007986 */ /* 0x0001e2000c101924 */
[----:B------:R-:W-:Y:S05]  /*4d80*/  BRA `(.L_x_6958) ;  /* 0x00000ac000007947 */ /* 0x000fea0003800000 */
.L_x_6963:
[----:B------:R-:W0:Y:S02]  /*4d90*/  I2F.F64.U32 R2, R2 ;  /* 0x0000000200027312 */ /* 0x000e240000201800 */
[----:B0-----:R0:W-:Y:S01]  /*4da0*/  STG.E.64 [R16.64], R2 ;  /* 0x0000000210007986 */ /* 0x0011e2000c101b24 */
[----:B------:R-:W-:Y:S05]  /*4db0*/  BRA `(.L_x_6958) ;  /* 0x00000a9000007947 */ /* 0x000fea0003800000 */
.L_x_6953:
        /* <DEDUP_REMOVED lines=10> */
.L_x_6967:
[----:B------:R-:W0:Y:S01]  /*4e60*/  I2F.F64.U32 R4, R2 ;  /* 0x0000000200047312 */ /* 0x000e220000201800 */
[----:B------:R-:W-:-:S05]  /*4e70*/  CS2R R6, SRZ ;  /* 0x0000000000067805 */ /* 0x000fca000001ff00 */
[----:B0-----:R0:W-:Y:S01]  /*4e80*/  STG.E.128 [R16.64], R4 ;  /* 0x0000000410007986 */ /* 0x0011e2000c101d24 */
[----:B------:R-:W-:Y:S05]  /*4e90*/  BRA `(.L_x_6958) ;  /* 0x000009b000007947 */ /* 0x000fea0003800000 */
.L_x_6966:
        /* <DEDUP_REMOVED lines=21> */
.L_x_6971:
[----:B------:R-:W-:Y:S05]  /*4ff0*/  BSYNC B0 ;  /* 0x0000000000007941 */ /* 0x000fea0003800000 */
.L_x_6970:
[----:B------:R-:W-:-:S05]  /*5000*/  LOP3.LUT R3, R0, R3, RZ, 0xfc, !PT ;  /* 0x0000000300037212 */ /* 0x000fca00078efcff */
[----:B------:R0:W-:Y:S01]  /*5010*/  STG.E.U8 [R16.64], R3 ;  /* 0x0000000310007986 */ /* 0x0001e2000c101124 */
[----:B------:R-:W-:Y:S05]  /*5020*/  BRA `(.L_x_6958) ;  /* 0x0000082000007947 */ /* 0x000fea0003800000 */
.L_x_6969:
        /* <DEDUP_REMOVED lines=13> */
.L_x_6973:
[----:B------:R-:W-:Y:S01]  /*5100*/  IMAD.MOV.U32 R0, RZ, RZ, 0x7f ;  /* 0x0000007fff007424 */ /* 0x000fe200078e00ff */
[----:B------:R-:W-:-:S04]  /*5110*/  ISETP.GT.U32.AND P0, PT, R3, 0x7f800000, PT ;  /* 0x7f8000000300780c */ /* 0x000fc80003f04070 */
[----:B------:R-:W-:-:S04]  /*5120*/  SEL R0, R0, 0x7c, P0 ;  /* 0x0000007c00007807 */ /* 0x000fc80000000000 */
.L_x_6974:
[----:B------:R-:W-:Y:S05]  /*5130*/  BSYNC B0 ;  /* 0x0000000000007941 */ /* 0x000fea0003800000 */
.L_x_6972:
[----:B------:R-:W-:-:S04]  /*5140*/  LOP3.LUT R2, R5, 0x80000000, RZ, 0xc0, !PT ;  /* 0x8000000005027812 */ /* 0x000fc800078ec0ff */
[----:B------:R-:W-:-:S04]  /*5150*/  SHF.R.U32.HI R3, RZ, 0x18, R2 ;  /* 0x00000018ff037819 */ /* 0x000fc80000011602 */
[----:B------:R-:W-:-:S05]  /*5160*/  LOP3.LUT R3, R0, R3, RZ, 0xfc, !PT ;  /* 0x0000000300037212 */ /* 0x000fca00078efcff */
[----:B------:R0:W-:Y:S01]  /*5170*/  STG.E.U8 [R16.64], R3 ;  /* 0x0000000310007986 */ /* 0x0001e2000c101124 */
[----:B------:R-:W-:Y:S05]  /*5180*/  BRA `(.L_x_6958) ;  /* 0x000006c000007947 */ /* 0x000fea0003800000 */
.L_x_6968:
[----:B------:R-:W0:Y:S02]  /*5190*/  I2F.U32 R0, R2 ;  /* 0x0000000200007306 */ /* 0x000e240000201000 */
[----:B0-----:R-:W-:-:S05]  /*51a0*/  F2FP.BF16.PACK_AB R0, RZ, R0 ;  /* 0x00000000ff00723e */ /* 0x001fca00000010ff */
[----:B------:R0:W-:Y:S01]  /*51b0*/  STG.E.U16 [R16.64], R0 ;  /* 0x0000000010007986 */ /* 0x0001e2000c101524 */
[----:B------:R-:W-:Y:S05]  /*51c0*/  BRA `(.L_x_6958) ;  /* 0x0000068000007947 */ /* 0x000fea0003800000 */
.L_x_6965:
        /* <DEDUP_REMOVED lines=10> */
.L_x_6977:
        /* <DEDUP_REMOVED lines=17> */
.L_x_6980:
[----:B------:R-:W-:-:S04]  /*5380*/  LOP3.LUT R2, R5, 0x80000000, RZ, 0xc0, !PT ;  /* 0x8000000005027812 */ /* 0x000fc800078ec0ff */
[----:B------:R-:W-:-:S04]  /*5390*/  SHF.R.U32.HI R3, RZ, 0x18, R2 ;  /* 0x00000018ff037819 */ /* 0x000fc80000011602 */
[----:B------:R-:W-:-:S04]  /*53a0*/  LOP3.LUT R0, R0, R3, RZ, 0xfc, !PT ;  /* 0x0000000300007212 */ /* 0x000fc800078efcff */
[----:B------:R-:W-:Y:S02]  /*53b0*/  PRMT R8, R0, 0x7610, R8 ;  /* 0x0000761000087816 */ /* 0x000fe40000000008 */
.L_x_6979:
[----:B------:R-:W-:Y:S05]  /*53c0*/  BSYNC B0 ;  /* 0x0000000000007941 */ /* 0x000fea0003800000 */
.L_x_6978:
[----:B------:R0:W-:Y:S01]  /*53d0*/  STG.E.U8 [R16.64], R8 ;  /* 0x0000000810007986 */ /* 0x0001e2000c101124 */
[----:B------:R-:W-:Y:S05]  /*53e0*/  BRA `(.L_x_6958) ;  /* 0x0000046000007947 */ /* 0x000fea0003800000 */
.L_x_6976:
        /* <DEDUP_REMOVED lines=17> */
.L_x_6983:
[----:B------:R-:W-:-:S04]  /*5500*/  LOP3.LUT R2, R5, 0x80000000, RZ, 0xc0, !PT ;  /* 0x8000000005027812 */ /* 0x000fc800078ec0ff */
[----:B------:R-:W-:-:S04]  /*5510*/  SHF.R.U32.HI R3, RZ, 0x18, R2 ;  /* 0x00000018ff037819 */ /* 0x000fc80000011602 */
[----:B------:R-:W-:-:S04]  /*5520*/  LOP3.LUT R0, R0, R3, RZ, 0xfc, !PT ;  /* 0x0000000300007212 */ /* 0x000fc800078efcff */
[----:B------:R-:W-:Y:S02]  /*5530*/  PRMT R8, R0, 0x7610, R8 ;  /* 0x0000761000087816 */ /* 0x000fe40000000008 */
.L_x_6982:
[----:B------:R-:W-:Y:S05]  /*5540*/  BSYNC B0 ;  /* 0x0000000000007941 */ /* 0x000fea0003800000 */
.L_x_6981:
[----:B------:R0:W-:Y:S01]  /*5550*/  STG.E.U8 [R16.64], R8 ;  /* 0x0000000810007986 */ /* 0x0001e2000c101124 */
[----:B------:R-:W-:Y:S05]  /*5560*/  BRA `(.L_x_6958) ;  /* 0x000002e000007947 */ /* 0x000fea0003800000 */
.L_x_6975:
        /* <DEDUP_REMOVED lines=22> */
.L_x_6957:
        /* <DEDUP_REMOVED lines=20> */
.L_x_6985:
[----:B------:R-:W-:-:S05]  /*5810*/  IMAD.MOV.U32 R3, RZ, RZ, RZ ;  /* 0x000000ffff037224 */ /* 0x000fca00078e00ff */
[----:B------:R0:W-:Y:S01]  /*5820*/  STG.E.64 [R16.64], R2 ;  /* 0x0000000210007986 */ /* 0x0001e2000c101b24 */
[----:B------:R-:W-:Y:S05]  /*5830*/  BRA `(.L_x_6958) ;  /* 0x0000001000007947 */ /* 0x000fea0003800000 */
.L_x_6984:
[----:B------:R0:W-:Y:S02]  /*5840*/  STG.E [R16.64], R2 ;  /* 0x0000000210007986 */ /* 0x0001e4000c101924 */
.L_x_6958:
        /* <DEDUP_REMOVED lines=231> */
.L_x_6986:
        /* <DEDUP_REMOVED lines=18> */
.L_x_6990:
[----:B------:R0:W5:Y:S01]  /*67e0*/  LDG.E.U8 R0, [R2.64] ;  /* 0x0000002402007981 */ /* 0x000162000c1e1100 */
[----:B------:R-:W-:Y:S05]  /*67f0*/  BRA `(.L_x_6992) ;  /* 0x00000d7000007947 */ /* 0x000fea0003800000 */
.L_x_6989:
        /* <DEDUP_REMOVED lines=8> */
.L_x_6994:
[----:B------:R0:W5:Y:S01]  /*6880*/  LDG.E.U16 R0, [R2.64] ;  /* 0x0000002402007981 */ /* 0x000162000c1e1500 */
[----:B------:R-:W-:Y:S05]  /*6890*/  BRA `(.L_x_6992) ;  /* 0x00000cd000007947 */ /* 0x000fea0003800000 */
.L_x_6993:
[----:B------:R0:W5:Y:S01]  /*68a0*/  LDG.E.U16 R0, [R2.64] ;  /* 0x0000002402007981 */ /* 0x000162000c1e1500 */
[----:B------:R-:W-:Y:S05]  /*68b0*/  BRA `(.L_x_6992) ;  /* 0x00000cb000007947 */ /* 0x000fea0003800000 */
.L_x_6988:
        /* <DEDUP_REMOVED lines=9> */
.L_x_6996:
[----:B------:R-:W2:Y:S02]  /*6950*/  LDG.E.U16 R4, [R2.64] ;  /* 0x0000002402047981 */ /* 0x000ea4000c1e1500 */
[----:B--2---:R-:W-:-:S06]  /*6960*/  HADD2.F32 R4, -RZ, R4.H0_H0 ;  /* 0x20000004ff047230 */ /* 0x004fcc0000004100 */
[----:B------:R-:W0:Y:S02]  /*6970*/  F2I.FTZ.TRUNC.NTZ R4, R4 ;  /* 0x0000000400047305 */ /* 0x000e24000021f100 */
[----:B0-----:R-:W-:Y:S01]  /*6980*/  PRMT R0, R4, 0x7610, R0 ;  /* 0x0000761004007816 */ /* 0x001fe20000000000 */
[----:B------:R-:W-:Y:S05]  /*6990*/  BRA `(.L_x_6992) ;  /* 0x00000bd000007947 */ /* 0x000fea0003800000 */
.L_x_6995:
        /* <DEDUP_REMOVED lines=9> */
.L_x_6998:
[----:B------:R-:W2:Y:S02]  /*6a30*/  LDG.E.U16 R2, [R2.64] ;  /* 0x0000002402027981 */ /* 0x000ea4000c1e1500 */
[----:B--2---:R-:W-:-:S06]  /*6a40*/  HADD2.F32 R4, -RZ, R2.H0_H0 ;  /* 0x20000002ff047230 */ /* 0x004fcc0000004100 */
[----:B------:R-:W0:Y:S02]  /*6a50*/  F2I.FTZ.TRUNC.NTZ R4, R4 ;  /* 0x0000000400047305 */ /* 0x000e24000021f100 */
[----:B0-----:R-:W-:Y:S01]  /*6a60*/  PRMT R0, R4, 0x7610, R0 ;  /* 0x0000761004007816 */ /* 0x001fe20000000000 */
[----:B------:R-:W-:Y:S05]  /*6a70*/  BRA `(.L_x_6992) ;  /* 0x00000af000007947 */ /* 0x000fea0003800000 */
.L_x_6997:
[----:B------:R-:W2:Y:S02]  /*6a80*/  LDG.E.64 R2, [R2.64] ;  /* 0x0000002402027981 */ /* 0x000ea4000c1e1b00 */
[----:B--2---:R0:W1:Y:S01]  /*6a90*/  F2I.F64.TRUNC R0, R2 ;  /* 0x0000000200007311 */ /* 0x004062000030d100 */
[----:B------:R-:W-:Y:S05]  /*6aa0*/  BRA `(.L_x_6992) ;  /* 0x00000ac000007947 */ /* 0x000fea0003800000 */
.L_x_6987:
        /* <DEDUP_REMOVED lines=12> */
.L_x_7001:
[----:B------:R-:W2:Y:S02]  /*6b70*/  LDG.E.64 R2, [R2.64] ;  /* 0x0000002402027981 */ /* 0x000ea4000c1e1b00 */
[----:B--2---:R0:W1:Y:S01]  /*6b80*/  F2I.F64.TRUNC R0, R2 ;  /* 0x0000000200007311 */ /* 0x004062000030d100 */
[----:B------:R-:W-:Y:S05]  /*6b90*/  BRA `(.L_x_6992) ;  /* 0x000009d000007947 */ /* 0x000fea0003800000 */
.L_x_7000:
        /* <DEDUP_REMOVED lines=28> */
.L_x_7003:
        /* <DEDUP_REMOVED lines=15> */
.L_x_7002:
[----:B------:R-:W2:Y:S02]  /*6e50*/  LDG.E.U16 R2, [R2.64] ;  /* 0x0000002402027981 */ /* 0x000ea4000c1e1500 */
[----:B--2---:R-:W-:-:S04]  /*6e60*/  PRMT R2, RZ, 0x5410, R2 ;  /* 0x00005410ff027816 */ /* 0x004fc80000000002 */
[----:B------:R0:W1:Y:S01]  /*6e70*/  F2I.FTZ.TRUNC.NTZ R0, R2 ;  /* 0x0000000200007305 */ /* 0x000062000021f100 */
[----:B------:R-:W-:Y:S05]  /*6e80*/  BRA `(.L_x_6992) ;  /* 0x000006e000007947 */ /* 0x000fea0003800000 */
.L_x_6999:
        /* <DEDUP_REMOVED lines=10> */
.L_x_7006:
        /* <DEDUP_REMOVED lines=21> */
.L_x_7010:
[----:B------:R-:W-:Y:S05]  /*7080*/  BSYNC B1 ;  /* 0x0000000000017941 */ /* 0x000fea0003800000 */
.L_x_7009:
[----:B------:R-:W-:Y:S01]  /*7090*/  IMAD.SHL.U32 R2, R2, 0x100000, RZ ;  /* 0x0010000002027824 */ /* 0x000fe200078e00ff */
[----:B------:R-:W-:-:S04]  /*70a0*/  LEA R3, R0, 0x3b800000, 0x17 ;  /* 0x3b80000000037811 */ /* 0x000fc800078eb8ff */
[----:B------:R-:W-:Y:S02]  /*70b0*/  LOP3.LUT R4, R3, R2, R4, 0xfe, !PT ;  /* 0x0000000203047212 */ /* 0x000fe400078efe04 */
.L_x_7008:
[----:B------:R-:W-:Y:S05]  /*70c0*/  BSYNC B0 ;  /* 0x0000000000007941 */ /* 0x000fea0003800000 */
.L_x_7007:
[----:B------:R-:W0:Y:S02]  /*70d0*/  F2I.FTZ.TRUNC.NTZ R4, R4 ;  /* 0x0000000400047305 */ /* 0x000e24000021f100 */
[----:B0-----:R-:W-:Y:S01]  /*70e0*/  PRMT R0, R4, 0x7610, R0 ;  /* 0x0000761004007816 */ /* 0x001fe20000000000 */
[----:B------:R-:W-:Y:S05]  /*70f0*/  BRA `(.L_x_6992) ;  /* 0x0000047000007947 */ /* 0x000fea0003800000 */
.L_x_7005:
        /* <DEDUP_REMOVED lines=21> */
.L_x_7014:
[----:B------:R-:W-:Y:S05]  /*7250*/  BSYNC B1 ;  /* 0x0000000000017941 */ /* 0x000fea0003800000 */
.L_x_7013:
[----:B------:R-:W-:Y:S01]  /*7260*/  IMAD.SHL.U32 R2, R2, 0x200000, RZ ;  /* 0x0020000002027824 */ /* 0x000fe200078e00ff */
[----:B------:R-:W-:-:S04]  /*7270*/  LEA R3, R0, 0x37800000, 0x17 ;  /* 0x3780000000037811 */ /* 0x000fc800078eb8ff */
[----:B------:R-:W-:Y:S02]  /*7280*/  LOP3.LUT R4, R3, R2, R4, 0xfe, !PT ;  /* 0x0000000203047212 */ /* 0x000fe400078efe04 */
.L_x_7012:
[----:B------:R-:W-:Y:S05]  /*7290*/  BSYNC B0 ;  /* 0x0000000000007941 */ /* 0x000fea0003800000 */
.L_x_7011:
[----:B------:R-:W0:Y:S02]  /*72a0*/  F2I.FTZ.TRUNC.NTZ R4, R4 ;  /* 0x0000000400047305 */ /* 0x000e24000021f100 */
[----:B0-----:R-:W-:Y:S01]  /*72b0*/  PRMT R0, R4, 0x7610, R0 ;  /* 0x0000761004007816 */ /* 0x001fe20000000000 */
[----:B------:R-:W-:Y:S05]  /*72c0*/  BRA `(.L_x_6992) ;  /* 0x000002a000007947 */ /* 0x000fea0003800000 */
.L_x_7004:
        /* <DEDUP_REMOVED lines=14> */
.L_x_7018:
[----:B------:R-:W-:Y:S05]  /*73b0*/  BSYNC B0 ;  /* 0x0000000000007941 */ /* 0x000fea0003800000 */
.L_x_7017:
[----:B------:R-:W0:Y:S02]  /*73c0*/  F2I.FTZ.TRUNC.NTZ R4, R4 ;  /* 0x0000000400047305 */ /* 0x000e24000021f100 */
[----:B0-----:R-:W-:Y:S01]  /*73d0*/  PRMT R0, R4, 0x7610, R0 ;  /* 0x0000761004007816 */ /* 0x001fe20000000000 */
[----:B------:R-:W-:Y:S05]  /*73e0*/  BRA `(.L_x_6992) ;  /* 0x0000018000007947 */ /* 0x000fea0003800000 */
.L_x_6991:
        /* <DEDUP_REMOVED lines=21> */
.L_x_7016:
[----:B------:R0:W5:Y:S01]  /*7540*/  LDG.E.U16 R0, [R2.64] ;  /* 0x0000002402007981 */ /* 0x000162000c1e1500 */
[----:B------:R-:W-:Y:S05]  /*7550*/  BRA `(.L_x_6992) ;  /* 0x0000001000007947 */ /* 0x000fea0003800000 */
.L_x_7015:
[----:B------:R0:W5:Y:S02]  /*7560*/  LDG.E.U16 R0, [R2.64] ;  /* 0x0000002402007981 */ /* 0x000164000c1e1500 */
.L_x_6992:
        /* <DEDUP_REMOVED lines=20> */
.L_x_7022:
[----:B------:R0:W-:Y:S01]  /*76b0*/  STG.E.U8 [R16.64], R2 ;  /* 0x0000000210007986 */ /* 0x0001e2000c101124 */
[----:B------:R-:W-:Y:S05]  /*76c0*/  BRA `(.L_x_7024) ;  /* 0x00000d5000007947 */ /* 0x000fea0003800000 */
.L_x_7021:
        /* <DEDUP_REMOVED lines=9> */
.L_x_7026:
[----:B------:R0:W-:Y:S01]  /*7760*/  STG.E [R16.64], R2 ;  /* 0x0000000210007986 */ /* 0x0001e2000c101924 */
[----:B------:R-:W-:Y:S05]  /*7770*/  BRA `(.L_x_7024) ;  /* 0x00000ca000007947 */ /* 0x000fea0003800000 */
.L_x_7025:
[----:B------:R0:W-:Y:S01]  /*7780*/  STG.E.U16 [R16.64], R2 ;  /* 0x0000000210007986 */ /* 0x0001e2000c101524 */
[----:B------:R-:W-:Y:S05]  /*7790*/  BRA `(.L_x_7024) ;  /* 0x00000c8000007947 */ /* 0x000fea0003800000 */
.L_x_7020:
        /* <DEDUP_REMOVED lines=9> */
.L_x_7028:
[----:B------:R-:W0:Y:S02]  /*7830*/  I2F.U32 R0, R2 ;  /* 0x0000000200007306 */ /* 0x000e240000201000 */
[----:B0-----:R-:W-:-:S05]  /*7840*/  F2FP.PACK_AB R0, RZ, R0 ;  /* 0x00000000ff00723e */ /* 0x001fca00000000ff */
[----:B------:R0:W-:Y:S01]  /*7850*/  STG.E.U16 [R16.64], R0 ;  /* 0x0000000010007986 */ /* 0x0001e2000c101524 */
[----:B------:R-:W-:Y:S05]  /*7860*/  BRA `(.L_x_7024) ;  /* 0x00000bb000007947 */ /* 0x000fea0003800000 */
.L_x_7027:
        /* <DEDUP_REMOVED lines=10> */
.L_x_7030:
[----:B------:R-:W0:Y:S02]  /*7910*/  I2F.U32 R2, R2 ;  /* 0x0000000200027306 */ /* 0x000e240000201000 */
[----:B0-----:R-:W-:-:S04]  /*7920*/  F2FP.PACK_AB R3, RZ, R2 ;  /* 0x00000002ff03723e */ /* 0x001fc800000000ff */
[----:B------:R-:W-:-:S05]  /*7930*/  PRMT R3, R3, 0x5410, RZ ;  /* 0x0000541003037816 */ /* 0x000fca00000000ff */
[----:B------:R0:W-:Y:S01]  /*7940*/  STG.E [R16.64], R3 ;  /* 0x0000000310007986 */ /* 0x0001e2000c101924 */
[----:B------:R-:W-:Y:S05]  /*7950*/  BRA `(.L_x_7024) ;  /* 0x00000ac000007947 */ /* 0x000fea0003800000 */
.L_x_7029:
[----:B------:R-:W0:Y:S02]  /*7960*/  I2F.F64.U32 R2, R2 ;  /* 0x0000000200027312 */ /* 0x000e240000201800 */
[----:B0-----:R0:W-:Y:S01]  /*7970*/  STG.E.64 [R16.64], R2 ;  /* 0x0000000210007986 */ /* 0x0011e2000c101b24 */
[----:B------:R-:W-:Y:S05]  /*7980*/  BRA `(.L_x_7024) ;  /* 0x00000a9000007947 */ /* 0x000fea0003800000 */
.L_x_7019:
        /* <DEDUP_REMOVED lines=10> */
.L_x_7033:
[----:B------:R-:W0:Y:S01]  /*7a30*/  I2F.F64.U32 R4, R2 ;  /* 0x0000000200047312 */ /* 0x000e220000201800 */
[----:B------:R-:W-:-:S05]  /*7a40*/  CS2R R6, SRZ ;  /* 0x0000000000067805 */ /* 0x000fca000001ff00 */
[----:B0-----:R0:W-:Y:S01]  /*7a50*/  STG.E.128 [R16.64], R4 ;  /* 0x0000000410007986 */ /* 0x0011e2000c101d24 */
[----:B------:R-:W-:Y:S05]  /*7a60*/  BRA `(.L_x_7024) ;  /* 0x000009b000007947 */ /* 0x000fea0003800000 */
.L_x_7032:
        /* <DEDUP_REMOVED lines=21> */
.L_x_7037:
[----:B------:R-:W-:Y:S05]  /*7bc0*/  BSYNC B0 ;  /* 0x0000000000007941 */ /* 0x000fea0003800000 */
.L_x_7036:
[----:B------:R-:W-:-:S05]  /*7bd0*/  LOP3.LUT R3, R0, R3, RZ, 0xfc, !PT ;  /* 0x0000000300037212 */ /* 0x000fca00078efcff */
[----:B------:R0:W-:Y:S01]  /*7be0*/  STG.E.U8 [R16.64], R3 ;  /* 0x0000000310007986 */ /* 0x0001e2000c101124 */
[----:B------:R-:W-:Y:S05]  /*7bf0*/  BRA `(.L_x_7024) ;  /* 0x0000082000007947 */ /* 0x000fea0003800000 */
.L_x_7035:
        /* <DEDUP_REMOVED lines=13> */
.L_x_7039:
[----:B------:R-:W-:Y:S01]  /*7cd0*/  IMAD.MOV.U32 R0, RZ, RZ, 0x7f ;  /* 0x0000007fff007424 */ /* 0x000fe200078e00ff */
[----:B------:R-:W-:-:S04]  /*7ce0*/  ISETP.GT.U32.AND P0, PT, R3, 0x7f800000, PT ;  /* 0x7f8000000300780c */ /* 0x000fc80003f04070 */
[----:B------:R-:W-:-:S04]  /*7cf0*/  SEL R0, R0, 0x7c, P0 ;  /* 0x0000007c00007807 */ /* 0x000fc80000000000 */
.L_x_7040:
[----:B------:R-:W-:Y:S05]  /*7d00*/  BSYNC B0 ;  /* 0x0000000000007941 */ /* 0x000fea0003800000 */
.L_x_7038:
[----:B------:R-:W-:-:S04]  /*7d10*/  LOP3.LUT R2, R5, 0x80000000, RZ, 0xc0, !PT ;  /* 0x8000000005027812 */ /* 0x000fc800078ec0ff */
[----:B------:R-:W-:-:S04]  /*7d20*/  SHF.R.U32.HI R3, RZ, 0x18, R2 ;  /* 0x00000018ff037819 */ /* 0x000fc80000011602 */
[----:B------:R-:W-:-:S05]  /*7d30*/  LOP3.LUT R3, R0, R3, RZ, 0xfc, !PT ;  /* 0x0000000300037212 */ /* 0x000fca00078efcff */
[----:B------:R0:W-:Y:S01]  /*7d40*/  STG.E.U8 [R16.64], R3 ;  /* 0x0000000310007986 */ /* 0x0001e2000c101124 */
[----:B------:R-:W-:Y:S05]  /*7d50*/  BRA `(.L_x_7024) ;  /* 0x000006c000007947 */ /* 0x000fea0003800000 */
.L_x_7034:
[----:B------:R-:W0:Y:S02]  /*7d60*/  I2F.U32 R0, R2 ;  /* 0x0000000200007306 */ /* 0x000e240000201000 */
[----:B0-----:R-:W-:-:S05]  /*7d70*/  F2FP.BF16.PACK_AB R0, RZ, R0 ;  /* 0x00000000ff00723e */ /* 0x001fca00000010ff */
[----:B------:R0:W-:Y:S01]  /*7d80*/  STG.E.U16 [R16.64], R0 ;  /* 0x0000000010007986 */ /* 0x0001e2000c101524 */
[----:B------:R-:W-:Y:S05]  /*7d90*/  BRA `(.L_x_7024) ;  /* 0x0000068000007947 */ /* 0x000fea0003800000 */
.L_x_7031:
        /* <DEDUP_REMOVED lines=10> */
.L_x_7043:
        /* <DEDUP_REMOVED lines=17> */
.L_x_7046:
[----:B------:R-:W-:-:S04]  /*7f50*/  LOP3.LUT R2, R5, 0x80000000, RZ, 0xc0, !PT ;  /* 0x8000000005027812 */ /* 0x000fc800078ec0ff */
[----:B------:R-:W-:-:S04]  /*7f60*/  SHF.R.U32.HI R3, RZ, 0x18, R2 ;  /* 0x00000018ff037819 */ /* 0x000fc80000011602 */
[----:B------:R-:W-:-:S04]  /*7f70*/  LOP3.LUT R0, R0, R3, RZ, 0xfc, !PT ;  /* 0x0000000300007212 */ /* 0x000fc800078efcff */
[----:B------:R-:W-:Y:S02]  /*7f80*/  PRMT R8, R0, 0x7610, R8 ;  /* 0x0000761000087816 */ /* 0x000fe40000000008 */
.L_x_7045:
[----:B------:R-:W-:Y:S05]  /*7f90*/  BSYNC B0 ;  /* 0x0000000000007941 */ /* 0x000fea0003800000 */
.L_x_7044:
[----:B------:R0:W-:Y:S01]  /*7fa0*/  STG.E.U8 [R16.64], R8 ;  /* 0x0000000810007986 */ /* 0x0001e2000c101124 */
[----:B------:R-:W-:Y:S05]  /*7fb0*/  BRA `(.L_x_7024) ;  /* 0x0000046000007947 */ /* 0x000fea0003800000 */
.L_x_7042:
        /* <DEDUP_REMOVED lines=17> */
.L_x_7049:
[----:B------:R-:W-:-:S04]  /*80d0*/  LOP3.LUT R2, R5, 0x80000000, RZ, 0xc0, !PT ;  /* 0x8000000005027812 */ /* 0x000fc800078ec0ff */
[----:B------:R-:W-:-:S04]  /*80e0*/  SHF.R.U32.HI R3, RZ, 0x18, R2 ;  /* 0x00000018ff037819 */ /* 0x000fc80000011602 */
[----:B------:R-:W-:-:S04]  /*80f0*/  LOP3.LUT R0, R0, R3, RZ, 0xfc, !PT ;  /* 0x0000000300007212 */ /* 0x000fc800078efcff */
[----:B------:R-:W-:Y:S02]  /*8100*/  PRMT R8, R0, 0x7610, R8 ;  /* 0x0000761000087816 */ /* 0x000fe40000000008 */
.L_x_7048:
[----:B------:R-:W-:Y:S05]  /*8110*/  BSYNC B0 ;  /* 0x0000000000007941 */ /* 0x000fea0003800000 */
.L_x_7047:
[----:B------:R0:W-:Y:S01]  /*8120*/  STG.E.U8 [R16.64], R8 ;  /* 0x0000000810007986 */ /* 0x0001e2000c101124 */
[----:B------:R-:W-:Y:S05]  /*8130*/  BRA `(.L_x_7024) ;  /* 0x000002e000007947 */ /* 0x000fea0003800000 */
.L_x_7041:
        /* <DEDUP_REMOVED lines=22> */
.L_x_7023:
        /* <DEDUP_REMOVED lines=20> */
.L_x_7051:
[----:B------:R-:W-:-:S05]  /*83e0*/  IMAD.MOV.U32 R3, RZ, RZ, RZ ;  /* 0x000000ffff037224 */ /* 0x000fca00078e00ff */
[----:B------:R0:W-:Y:S01]  /*83f0*/  STG.E.64 [R16.64], R2 ;  /* 0x0000000210007986 */ /* 0x0001e2000c101b24 */
[----:B------:R-:W-:Y:S05]  /*8400*/  BRA `(.L_x_7024) ;  /* 0x0000001000007947 */ /* 0x000fea0003800000 */
.L_x_7050:
[----:B------:R0:W-:Y:S02]  /*8410*/  STG.E [R16.64], R2 ;  /* 0x0000000210007986 */ /* 0x0001e4000c101924 */
.L_x_7024:
[----:B------:R-:W-:Y:S02]  /*8420*/  IADD3 R19, R19, 0x80, RZ ;  /* 0x0000008013137810 */ /* 0x000fe40007ffe0ff */
.L_x_6919:
[----:B------:R-:W-:Y:S05]  /*8430*/  BSYNC B6 ;  /* 0x0000000000067941 */ /* 0x000fea0003800000 */
.L_x_6918:
        /* <DEDUP_REMOVED lines=230> */
.L_x_7052:
        /* <DEDUP_REMOVED lines=18> */
.L_x_7056:
[----:B------:R0:W5:Y:S01]  /*93c0*/  LDG.E.U8 R0, [R2.64] ;  /* 0x0000002402007981 */ /* 0x000162000c1e1100 */
[----:B------:R-:W-:Y:S05]  /*93d0*/  BRA `(.L_x_7058) ;  /* 0x00000d7000007947 */ /* 0x000fea0003800000 */
.L_x_7055:
        /* <DEDUP_REMOVED lines=8> */
.L_x_7060:
[----:B------:R0:W5:Y:S01]  /*9460*/  LDG.E.U16 R0, [R2.64] ;  /* 0x0000002402007981 */ /* 0x000162000c1e1500 */
[----:B------:R-:W-:Y:S05]  /*9470*/  BRA `(.L_x_7058) ;  /* 0x00000cd000007947 */ /* 0x000fea0003800000 */
.L_x_7059:
[----:B------:R0:W5:Y:S01]  /*9480*/  LDG.E.U16 R0, [R2.64] ;  /* 0x0000002402007981 */ /* 0x000162000c1e1500 */
[----:B------:R-:W-:Y:S05]  /*9490*/  BRA `(.L_x_7058) ;  /* 0x00000cb000007947 */ /* 0x000fea0003800000 */
.L_x_7054:
        /* <DEDUP_REMOVED lines=9> */
.L_x_7062:
[----:B------:R-:W2:Y:S02]  /*9530*/  LDG.E.U16 R4, [R2.64] ;  /* 0x0000002402047981 */ /* 0x000ea4000c1e1500 */
[----:B--2---:R-:W-:-:S06]  /*9540*/  HADD2.F32 R4, -RZ, R4.H0_H0 ;  /* 0x20000004ff047230 */ /* 0x004fcc0000004100 */
[----:B------:R-:W0:Y:S02]  /*9550*/  F2I.FTZ.TRUNC.NTZ R4, R4 ;  /* 0x0000000400047305 */ /* 0x000e24000021f100 */
[----:B0-----:R-:W-:Y:S01]  /*9560*/  PRMT R0, R4, 0x7610, R0 ;  /* 0x0000761004007816 */ /* 0x001fe20000000000 */
[----:B------:R-:W-:Y:S05]  /*9570*/  BRA `(.L_x_7058) ;  /* 0x00000bd000007947 */ /* 0x000fea0003800000 */
.L_x_7061:
        /* <DEDUP_REMOVED lines=9> */
.L_x_7064:
[----:B------:R-:W2:Y:S02]  /*9610*/  LDG.E.U16 R2, [R2.64] ;  /* 0x0000002402027981 */ /* 0x000ea4000c1e1500 */
[----:B--2---:R-:W-:-:S06]  /*9620*/  HADD2.F32 R4, -RZ, R2.H0_H0 ;  /* 0x20000002ff047230 */ /* 0x004fcc0000004100 */
[----:B------:R-:W0:Y:S02]  /*9630*/  F2I.FTZ.TRUNC.NTZ R4, R4 ;  /* 0x0000000400047305 */ /* 0x000e24000021f100 */
[----:B0-----:R-:W-:Y:S01]  /*9640*/  PRMT R0, R4, 0x7610, R0 ;  /* 0x0000761004007816 */ /* 0x001fe20000000000 */
[----:B------:R-:W-:Y:S05]  /*9650*/  BRA `(.L_x_7058) ;  /* 0x00000af000007947 */ /* 0x000fea0003800000 */
.L_x_7063:
[----:B------:R-:W2:Y:S02]  /*9660*/  LDG.E.64 R2, [R2.64] ;  /* 0x0000002402027981 */ /* 0x000ea4000c1e1b00 */
[----:B--2---:R0:W1:Y:S01]  /*9670*/  F2I.F64.TRUNC R0, R2 ;  /* 0x0000000200007311 */ /* 0x004062000030d100 */
[----:B------:R-:W-:Y:S05]  /*9680*/  BRA `(.L_x_7058) ;  /* 0x00000ac000007947 */ /* 0x000fea0003800000 */
.L_x_7053:
        /* <DEDUP_REMOVED lines=12> */
.L_x_7067:
[----:B------:R-:W2:Y:S02]  /*9750*/  LDG.E.64 R2, [R2.64] ;  /* 0x0000002402027981 */ /* 0x000ea4000c1e1b00 */
[----:B--2---:R0:W1:Y:S01]  /*9760*/  F2I.F64.TRUNC R0, R2 ;  /* 0x0000000200007311 */ /* 0x004062000030d100 */
[----:B------:R-:W-:Y:S05]  /*9770*/  BRA `(.L_x_7058) ;  /* 0x000009d000007947 */ /* 0x000fea0003800000 */
.L_x_7066:
        /* <DEDUP_REMOVED lines=28> */
.L_x_7069:
        /* <DEDUP_REMOVED lines=15> */
.L_x_7068:
[----:B------:R-:W2:Y:S02]  /*9a30*/  LDG.E.U16 R2, [R2.64] ;  /* 0x0000002402027981 */ /* 0x000ea4000c1e1500 */
[----:B--2---:R-:W-:-:S04]  /*9a40*/  PRMT R2, RZ, 0x5410, R2 ;  /* 0x00005410ff027816 */ /* 0x004fc80000000002 */
[----:B------:R0:W1:Y:S01]  /*9a50*/  F2I.FTZ.TRUNC.NTZ R0, R2 ;  /* 0x0000000200007305 */ /* 0x000062000021f100 */
[----:B------:R-:W-:Y:S05]  /*9a60*/  BRA `(.L_x_7058) ;  /* 0x000006e000007947 */ /* 0x000fea0003800000 */
.L_x_7065:
        /* <DEDUP_REMOVED lines=10> */
.L_x_7072:
        /* <DEDUP_REMOVED lines=21> */
.L_x_7076:
[----:B------:R-:W-:Y:S05]  /*9c60*/  BSYNC B1 ;  /* 0x0000000000017941 */ /* 0x000fea0003800000 */
.L_x_7075:
[----:B------:R-:W-:Y:S01]  /*9c70*/  IMAD.SHL.U32 R2, R2, 0x100000, RZ ;  /* 0x0010000002027824 */ /* 0x000fe200078e00ff */
[----:B------:R-:W-:-:S04]  /*9c80*/  LEA R3, R0, 0x3b800000, 0x17 ;  /* 0x3b80000000037811 */ /* 0x000fc800078eb8ff */
[----:B------:R-:W-:Y:S02]  /*9c90*/  LOP3.LUT R4, R3, R2, R4, 0xfe, !PT ;  /* 0x0000000203047212 */ /* 0x000fe400078efe04 */
.L_x_7074:
[----:B------:R-:W-:Y:S05]  /*9ca0*/  BSYNC B0 ;  /* 0x0000000000007941 */ /* 0x000fea0003800000 */
.L_x_7073:
[----:B------:R-:W0:Y:S02]  /*9cb0*/  F2I.FTZ.TRUNC.NTZ R4, R4 ;  /* 0x0000000400047305 */ /* 0x000e24000021f100 */
[----:B0-----:R-:W-:Y:S01]  /*9cc0*/  PRMT R0, R4, 0x7610, R0 ;  /* 0x0000761004007816 */ /* 0x001fe20000000000 */
[----:B------:R-:W-:Y:S05]  /*9cd0*/  BRA `(.L_x_7058) ;  /* 0x0000047000007947 */ /* 0x000fea0003800000 */
.L_x_7071:
        /* <DEDUP_REMOVED lines=21> */
.L_x_7080:
[----:B------:R-:W-:Y:S05]  /*9e30*/  BSYNC B1 ;  /* 0x0000000000017941 */ /* 0x000fea0003800000 */
.L_x_7079:
[----:B------:R-:W-:Y:S01]  /*9e40*/  IMAD.SHL.U32 R2, R2, 0x200000, RZ ;  /* 0x0020000002027824 */ /* 0x000fe200078e00ff */
[----:B------:R-:W-:-:S04]  /*9e50*/  LEA R3, R0, 0x37800000, 0x17 ;  /* 0x3780000000037811 */ /* 0x000fc800078eb8ff */
[----:B------:R-:W-:Y:S02]  /*9e60*/  LOP3.LUT R4, R3, R2, R4, 0xfe, !PT ;  /* 0x0000000203047212 */ /* 0x000fe400078efe04 */
.L_x_7078:
[----:B------:R-:W-:Y:S05]  /*9e70*/  BSYNC B0 ;  /* 0x0000000000007941 */ /* 0x000fea0003800000 */
.L_x_7077:
[----:B------:R-:W0:Y:S02]  /*9e80*/  F2I.FTZ.TRUNC.NTZ R4, R4 ;  /* 0x0000000400047305 */ /* 0x000e24000021f100 */
[----:B0-----:R-:W-:Y:S01]  /*9e90*/  PRMT R0, R4, 0x7610, R0 ;  /* 0x0000761004007816 */ /* 0x001fe20000000000 */
[----:B------:R-:W-:Y:S05]  /*9ea0*/  BRA `(.L_x_7058) ;  /* 0x000002a000007947 */ /* 0x000fea0003800000 */
.L_x_7070:
        /* <DEDUP_REMOVED lines=14> */
.L_x_7084:
[----:B------:R-:W-:Y:S05]  /*9f90*/  BSYNC B0 ;  /* 0x0000000000007941 */ /* 0x000fea0003800000 */
.L_x_7083:
[----:B------:R-:W0:Y:S02]  /*9fa0*/  F2I.FTZ.TRUNC.NTZ R4, R4 ;  /* 0x0000000400047305 */ /* 0x000e24000021f100 */
[----:B0-----:R-:W-:Y:S01]  /*9fb0*/  PRMT R0, R4, 0x7610, R0 ;  /* 0x0000761004007816 */ /* 0x001fe20000000000 */
[----:B------:R-:W-:Y:S05]  /*9fc0*/  BRA `(.L_x_7058) ;  /* 0x0000018000007947 */ /* 0x000fea0003800000 */
.L_x_7057:
        /* <DEDUP_REMOVED lines=21> */
.L_x_7082:
[----:B------:R0:W5:Y:S01]  /*a120*/  LDG.E.U16 R0, [R2.64] ;  /* 0x0000002402007981 */ /* 0x000162000c1e1500 */
[----:B------:R-:W-:Y:S05]  /*a130*/  BRA `(.L_x_7058) ;  /* 0x0000001000007947 */ /* 0x000fea0003800000 */
.L_x_7081:
[----:B------:R0:W5:Y:S02]  /*a140*/  LDG.E.U16 R0, [R2.64] ;  /* 0x0000002402007981 */ /* 0x000164000c1e1500 */
.L_x_7058:
        /* <DEDUP_REMOVED lines=20> */
.L_x_7088:
[----:B------:R-:W-:Y:S01]  /*a290*/  STG.E.U8 [R16.64], R2 ;  /* 0x0000000210007986 */ /* 0x000fe2000c101124 */
[----:B------:R-:W-:Y:S05]  /*a2a0*/  EXIT ;  /* 0x000000000000794d */ /* 0x000fea0003800000 */
.L_x_7087:
        /* <DEDUP_REMOVED lines=9> */
.L_x_7091:
[----:B------:R-:W-:Y:S01]  /*a340*/  STG.E [R16.64], R2 ;  /* 0x0000000210007986 */ /* 0x000fe2000c101924 */
[----:B------:R-:W-:Y:S05]  /*a350*/  EXIT ;  /* 0x000000000000794d */ /* 0x000fea0003800000 */
.L_x_7090:
[----:B------:R-:W-:Y:S01]  /*a360*/  STG.E.U16 [R16.64], R2 ;  /* 0x0000000210007986 */ /* 0x000fe2000c101524 */
[----:B------:R-:W-:Y:S05]  /*a370*/  EXIT ;  /* 0x000000000000794d */ /* 0x000fea0003800000 */
.L_x_7086:
        /* <DEDUP_REMOVED lines=9> */
.L_x_7093:
[----:B------:R-:W0:Y:S02]  /*a410*/  I2F.U32 R0, R2 ;  /* 0x0000000200007306 */ /* 0x000e240000201000 */
[----:B0-----:R-:W-:-:S05]  /*a420*/  F2FP.PACK_AB R0, RZ, R0 ;  /* 0x00000000ff00723e */ /* 0x001fca00000000ff */
[----:B------:R-:W-:Y:S01]  /*a430*/  STG.E.U16 [R16.64], R0 ;  /* 0x0000000010007986 */ /* 0x000fe2000c101524 */
[----:B------:R-:W-:Y:S05]  /*a440*/  EXIT ;  /* 0x000000000000794d */ /* 0x000fea0003800000 */
.L_x_7092:
        /* <DEDUP_REMOVED lines=10> */
.L_x_7095:
[----:B------:R-:W0:Y:S02]  /*a4f0*/  I2F.U32 R2, R2 ;  /* 0x0000000200027306 */ /* 0x000e240000201000 */
[----:B0-----:R-:W-:-:S04]  /*a500*/  F2FP.PACK_AB R3, RZ, R2 ;  /* 0x00000002ff03723e */ /* 0x001fc800000000ff */
[----:B------:R-:W-:-:S05]  /*a510*/  PRMT R3, R3, 0x5410, RZ ;  /* 0x0000541003037816 */ /* 0x000fca00000000ff */
[----:B------:R-:W-:Y:S01]  /*a520*/  STG.E [R16.64], R3 ;  /* 0x0000000310007986 */ /* 0x000fe2000c101924 */
[----:B------:R-:W-:Y:S05]  /*a530*/  EXIT ;  /* 0x000000000000794d */ /* 0x000fea0003800000 */
.L_x_7094:
[----:B------:R-:W0:Y:S02]  /*a540*/  I2F.F64.U32 R2, R2 ;  /* 0x0000000200027312 */ /* 0x000e240000201800 */
[----:B0-----:R-:W-:Y:S01]  /*a550*/  STG.E.64 [R16.64], R2 ;  /* 0x0000000210007986 */ /* 0x001fe2000c101b24 */
[----:B------:R-:W-:Y:S05]  /*a560*/  EXIT ;  /* 0x000000000000794d */ /* 0x000fea0003800000 */
.L_x_7085:
        /* <DEDUP_REMOVED lines=10> */
.L_x_7098:
[----:B------:R-:W0:Y:S01]  /*a610*/  I2F.F64.U32 R4, R2 ;  /* 0x0000000200047312 */ /* 0x000e220000201800 */
[----:B------:R-:W-:-:S05]  /*a620*/  CS2R R6, SRZ ;  /* 0x0000000000067805 */ /* 0x000fca000001ff00 */
[----:B0-----:R-:W-:Y:S01]  /*a630*/  STG.E.128 [R16.64], R4 ;  /* 0x0000000410007986 */ /* 0x001fe2000c101d24 */
[----:B------:R-:W-:Y:S05]  /*a640*/  EXIT ;  /* 0x000000000000794d */ /* 0x000fea0003800000 */
.L_x_7097:
        /* <DEDUP_REMOVED lines=21> */
.L_x_7102:
[----:B------:R-:W-:Y:S05]  /*a7a0*/  BSYNC B0 ;  /* 0x0000000000007941 */ /* 0x000fea0003800000 */
.L_x_7101:
[----:B------:R-:W-:-:S05]  /*a7b0*/  LOP3.LUT R3, R0, R3, RZ, 0xfc, !PT ;  /* 0x0000000300037212 */ /* 0x000fca00078efcff */
[----:B------:R-:W-:Y:S01]  /*a7c0*/  STG.E.U8 [R16.64], R3 ;  /* 0x0000000310007986 */ /* 0x000fe2000c101124 */
[----:B------:R-:W-:Y:S05]  /*a7d0*/  EXIT ;  /* 0x000000000000794d */ /* 0x000fea0003800000 */
.L_x_7100:
        /* <DEDUP_REMOVED lines=13> */
.L_x_7104:
[----:B------:R-:W-:Y:S01]  /*a8b0*/  IMAD.MOV.U32 R0, RZ, RZ, 0x7f ;  /* 0x0000007fff007424 */ /* 0x000fe200078e00ff */
[----:B------:R-:W-:-:S04]  /*a8c0*/  ISETP.GT.U32.AND P0, PT, R3, 0x7f800000, PT ;  /* 0x7f8000000300780c */ /* 0x000fc80003f04070 */
[----:B------:R-:W-:-:S04]  /*a8d0*/  SEL R0, R0, 0x7c, P0 ;  /* 0x0000007c00007807 */ /* 0x000fc80000000000 */
.L_x_7105:
[----:B------:R-:W-:Y:S05]  /*a8e0*/  BSYNC B0 ;  /* 0x0000000000007941 */ /* 0x000fea0003800000 */
.L_x_7103:
[----:B------:R-:W-:-:S04]  /*a8f0*/  LOP3.LUT R2, R5, 0x80000000, RZ, 0xc0, !PT ;  /* 0x8000000005027812 */ /* 0x000fc800078ec0ff */
[----:B------:R-:W-:-:S04]  /*a900*/  SHF.R.U32.HI R3, RZ, 0x18, R2 ;  /* 0x00000018ff037819 */ /* 0x000fc80000011602 */
[----:B------:R-:W-:-:S05]  /*a910*/  LOP3.LUT R3, R0, R3, RZ, 0xfc, !PT ;  /* 0x0000000300037212 */ /* 0x000fca00078efcff */
[----:B------:R-:W-:Y:S01]  /*a920*/  STG.E.U8 [R16.64], R3 ;  /* 0x0000000310007986 */ /* 0x000fe2000c101124 */
[----:B------:R-:W-:Y:S05]  /*a930*/  EXIT ;  /* 0x000000000000794d */ /* 0x000fea0003800000 */
.L_x_7099:
[----:B------:R-:W0:Y:S02]  /*a940*/  I2F.U32 R0, R2 ;  /* 0x0000000200007306 */ /* 0x000e240000201000 */
[----:B0-----:R-:W-:-:S05]  /*a950*/  F2FP.BF16.PACK_AB R0, RZ, R0 ;  /* 0x00000000ff00723e */ /* 0x001fca00000010ff */
[----:B------:R-:W-:Y:S01]  /*a960*/  STG.E.U16 [R16.64], R0 ;  /* 0x0000000010007986 */ /* 0x000fe2000c101524 */
[----:B------:R-:W-:Y:S05]  /*a970*/  EXIT ;  /* 0x000000000000794d */ /* 0x000fea0003800000 */
.L_x_7096:
        /* <DEDUP_REMOVED lines=10> */
.L_x_7108:
        /* <DEDUP_REMOVED lines=17> */
.L_x_7111:
[----:B------:R-:W-:-:S04]  /*ab30*/  LOP3.LUT R2, R5, 0x80000000, RZ, 0xc0, !PT ;  /* 0x8000000005027812 */ /* 0x000fc800078ec0ff */
[----:B------:R-:W-:-:S04]  /*ab40*/  SHF.R.U32.HI R3, RZ, 0x18, R2 ;  /* 0x00000018ff037819 */ /* 0x000fc80000011602 */
[----:B------:R-:W-:-:S04]  /*ab50*/  LOP3.LUT R0, R0, R3, RZ, 0xfc, !PT ;  /* 0x0000000300007212 */ /* 0x000fc800078efcff */
[----:B------:R-:W-:Y:S02]  /*ab60*/  PRMT R8, R0, 0x7610, R8 ;  /* 0x0000761000087816 */ /* 0x000fe40000000008 */
.L_x_7110:
[----:B------:R-:W-:Y:S05]  /*ab70*/  BSYNC B0 ;  /* 0x0000000000007941 */ /* 0x000fea0003800000 */
.L_x_7109:
[----:B------:R-:W-:Y:S01]  /*ab80*/  STG.E.U8 [R16.64], R8 ;  /* 0x0000000810007986 */ /* 0x000fe2000c101124 */
[----:B------:R-:W-:Y:S05]  /*ab90*/  EXIT ;  /* 0x000000000000794d */ /* 0x000fea0003800000 */
.L_x_7107:
        /* <DEDUP_REMOVED lines=17> */
.L_x_7114:
[----:B------:R-:W-:-:S04]  /*acb0*/  LOP3.LUT R2, R5, 0x80000000, RZ, 0xc0, !PT ;  /* 0x8000000005027812 */ /* 0x000fc800078ec0ff */
[----:B------:R-:W-:-:S04]  /*acc0*/  SHF.R.U32.HI R3, RZ, 0x18, R2 ;  /* 0x00000018ff037819 */ /* 0x000fc80000011602 */
[----:B------:R-:W-:-:S04]  /*acd0*/  LOP3.LUT R0, R0, R3, RZ, 0xfc, !PT ;  /* 0x0000000300007212 */ /* 0x000fc800078efcff */
[----:B------:R-:W-:Y:S02]  /*ace0*/  PRMT R8, R0, 0x7610, R8 ;  /* 0x0000761000087816 */ /* 0x000fe40000000008 */
.L_x_7113:
[----:B------:R-:W-:Y:S05]  /*acf0*/  BSYNC B0 ;  /* 0x0000000000007941 */ /* 0x000fea0003800000 */
.L_x_7112:
[----:B------:R-:W-:Y:S01]  /*ad00*/  STG.E.U8 [R16.64], R8 ;  /* 0x0000000810007986 */ /* 0x000fe2000c101124 */
[----:B------:R-:W-:Y:S05]  /*ad10*/  EXIT ;  /* 0x000000000000794d */ /* 0x000fea0003800000 */
.L_x_7106:
        /* <DEDUP_REMOVED lines=22> */
.L_x_7089:
        /* <DEDUP_REMOVED lines=20> */
.L_x_7116:
[----:B------:R-:W-:-:S05]  /*afc0*/  IMAD.MOV.U32 R3, RZ, RZ, RZ ;  /* 0x000000ffff037224 */ /* 0x000fca00078e00ff */
[----:B------:R-:W-:Y:S01]  /*afd0*/  STG.E.64 [R16.64], R2 ;  /* 0x0000000210007986 */ /* 0x000fe2000c101b24 */
[----:B------:R-:W-:Y:S05]  /*afe0*/  EXIT ;  /* 0x000000000000794d */ /* 0x000fea0003800000 */
.L_x_7115:
[----:B------:R-:W-:Y:S01]  /*aff0*/  STG.E [R16.64], R2 ;  /* 0x0000000210007986 */ /* 0x000fe2000c101924 */
[----:B------:R-:W-:Y:S05]  /*b000*/  EXIT ;  /* 0x000000000000794d */ /* 0x000fea0003800000 */
.L_x_7117:
        /* <DEDUP_REMOVED lines=15> */
.L_x_41871:


//--------------------- .text._ZN2at6native27unrolled_elementwise_kernelINS0_13AUnaryFunctorIssbZZZNS0_23logical_xor_kernel_cudaERNS_14TensorIteratorEENKUlvE0_clEvENKUlvE3_clEvEUlssE_EESt5arrayIPcLm2EELi4E23TrivialOffsetCalculatorILi1EjESD_NS0_6memory12LoadWithCastILi1EEENSE_13StoreWithCastILi1EEEEEviT_T0_T2_T3_T4_T5_ --------------------------
	.section	.text._ZN2at6native27unrolled_elementwise_kernelINS0_13AUnaryFunctorIssbZZZNS0_23logical_xor_kernel_cudaERNS_14TensorIteratorEENKUlvE0_clEvENKUlvE3_clEvEUlssE_EESt5arrayIPcLm2EELi4E23TrivialOffsetCalculatorILi1EjESD_NS0_6memory12LoadWithCastILi1EEENSE_13StoreWithCastILi1EEEEEviT_T0_T2_T3_T4_T5_,"ax",@progbits
	.sectioninfo	@"SHI_REGISTERS=30"
	.align	128
        .global         _ZN2at6native27unrolled_elementwise_kernelINS0_13AUnaryFunctorIssbZZZNS0_23logical_xor_kernel_cudaERNS_14TensorIteratorEENKUlvE0_clEvENKUlvE3_clEvEUlssE_EESt5arrayIPcLm2EELi4E23TrivialOffsetCalculatorILi1EjESD_NS0_6memory12LoadWithCastILi1EEENSE_13StoreWithCastILi1EEEEEviT_T0_T2_T3_T4_T5_
        .type           _ZN2at6native27unrolled_elementwise_kernelINS0_13AUnaryFunctorIssbZZZNS0_23logical_xor_kernel_cudaERNS_14TensorIteratorEENKUlvE0_clEvENKUlvE3_clEvEUlssE_EESt5arrayIPcLm2EELi4E23TrivialOffsetCalculatorILi1EjESD_NS0_6memory12LoadWithCastILi1EEENSE_13StoreWithCastILi1EEEEEviT_T0_T2_T3_T4_T5_,@function
        .size           _ZN2at6native27unrolled_elementwise_kernelINS0_13AUnaryFunctorIssbZZZNS0_23logical_xor_kernel_cudaERNS_14TensorIteratorEENKUlvE0_clEvENKUlvE3_clEvEUlssE_EESt5arrayIPcLm2EELi4E23TrivialOffsetCalculatorILi1EjESD_NS0_6memory12LoadWithCastILi1EEENSE_13StoreWithCastILi1EEEEEviT_T0_T2_T3_T4_T5_,(.L_x_41872 - _ZN2at6native27unrolled_elementwise_kernelINS0_13AUnaryFunctorIssbZZZNS0_23logical_xor_kernel_cudaERNS_14TensorIteratorEENKUlvE0_clEvENKUlvE3_clEvEUlssE_EESt5arrayIPcLm2EELi4E23TrivialOffsetCalculatorILi1EjESD_NS0_6memory12LoadWithCastILi1EEENSE_13StoreWithCastILi1EEEEEviT_T0_T2_T3_T4_T5_)
        .other          _ZN2at6native27unrolled_elementwise_kernelINS0_13AUnaryFunctorIssbZZZNS0_23logical_xor_kernel_cudaERNS_14TensorIteratorEENKUlvE0_clEvENKUlvE3_clEvEUlssE_EESt5arrayIPcLm2EELi4E23TrivialOffsetCalculatorILi1EjESD_NS0_6memory12LoadWithCastILi1EEENSE_13StoreWithCastILi1EEEEEviT_T0_T2_T3_T4_T5_,@"STO_CUDA_ENTRY STV_DEFAULT"
_ZN2at6native27unrolled_elementwise_kernelINS0_13AUnaryFunctorIssbZZZNS0_23logical_xor_kernel_cudaERNS_14TensorIteratorEENKUlvE0_clEvENKUlvE3_clEvEUlssE_EESt5arrayIPcLm2EELi4E23TrivialOffsetCalculatorILi1EjESD_NS0_6memory12LoadWithCastILi1EEENSE_13StoreWithCastILi1EEEEEviT_T0_T2_T3_T4_T5_:
.text._ZN2at6native27unrolled_elementwise_kernelINS0_13AUnaryFunctorIssbZZZNS0_23logical_xor_kernel_cudaERNS_14TensorIteratorEENKUlvE0_clEvENKUlvE3_clEvEUlssE_EESt5arrayIPcLm2EELi4E23TrivialOffsetCalculatorILi1EjESD_NS0_6memory12LoadWithCastILi1EEENSE_13StoreWithCastILi1EEEEEviT_T0_T2_T3_T4_T5_:
        /* <DEDUP_REMOVED lines=29> */
.L_x_7123:
[----:B------:R0:W5:Y:S01]  /*01d0*/  LDG.E.U8 R22, [R2.64] ;  /* 0x0000002402167981 */ /* 0x000162000c1e1100 */
[----:B------:R-:W-:Y:S05]  /*01e0*/  BRA `(.L_x_7125) ;  /* 0x00000d9000007947 */ /* 0x000fea0003800000 */
.L_x_7122:
        /* <DEDUP_REMOVED lines=8> */
.L_x_7127:
[----:B------:R0:W5:Y:S01]  /*0270*/  LDG.E.U16 R22, [R2.64] ;  /* 0x0000002402167981 */ /* 0x000162000c1e1500 */
[----:B------:R-:W-:Y:S05]  /*0280*/  BRA `(.L_x_7125) ;  /* 0x00000cf000007947 */ /* 0x000fea0003800000 */
.L_x_7126:
[----:B------:R0:W5:Y:S01]  /*0290*/  LDG.E.U16 R22, [R2.64] ;  /* 0x0000002402167981 */ /* 0x000162000c1e1500 */
[----:B------:R-:W-:Y:S05]  /*02a0*/  BRA `(.L_x_7125) ;  /* 0x00000cd000007947 */ /* 0x000fea0003800000 */
.L_x_7121:
        /* <DEDUP_REMOVED lines=9> */
.L_x_7129:
[----:B------:R-:W2:Y:S02]  /*0340*/  LDG.E.U16 R0, [R2.64] ;  /* 0x0000002402007981 */ /* 0x000ea4000c1e1500 */
[----:B--2---:R-:W-:-:S06]  /*0350*/  HADD2.F32 R0, -RZ, R0.H0_H0 ;  /* 0x20000000ff007230 */ /* 0x004fcc0000004100 */
[----:B------:R-:W0:Y:S02]  /*0360*/  F2I.FTZ.TRUNC.NTZ R0, R0 ;  /* 0x0000000000007305 */ /* 0x000e24000021f100 */
[----:B0-----:R-:W-:Y:S01]  /*0370*/  PRMT R22, R0, 0x7610, R22 ;  /* 0x0000761000167816 */ /* 0x001fe20000000016 */
[----:B------:R-:W-:Y:S05]  /*0380*/  BRA `(.L_x_7125) ;  /* 0x00000bf000007947 */ /* 0x000fea0003800000 */
.L_x_7128:
        /* <DEDUP_REMOVED lines=9> */
.L_x_7131:
[----:B------:R-:W2:Y:S02]  /*0420*/  LDG.E.U16 R2, [R2.64] ;  /* 0x0000002402027981 */ /* 0x000ea4000c1e1500 */
[----:B--2---:R-:W-:-:S06]  /*0430*/  HADD2.F32 R0, -RZ, R2.H0_H0 ;  /* 0x20000002ff007230 */ /* 0x004fcc0000004100 */
[----:B------:R-:W0:Y:S02]  /*0440*/  F2I.FTZ.TRUNC.NTZ R0, R0 ;  /* 0x0000000000007305 */ /* 0x000e24000021f100 */
[----:B0-----:R-:W-:Y:S01]  /*0450*/  PRMT R22, R0, 0x7610, R22 ;  /* 0x0000761000167816 */ /* 0x001fe20000000016 */
[----:B------:R-:W-:Y:S05]  /*0460*/  BRA `(.L_x_7125) ;  /* 0x00000b1000007947 */ /* 0x000fea0003800000 */
.L_x_7130:
[----:B------:R-:W2:Y:S02]  /*0470*/  LDG.E.64 R2, [R2.64] ;  /* 0x0000002402027981 */ /* 0x000ea4000c1e1b00 */
[----:B--2---:R0:W1:Y:S01]  /*0480*/  F2I.F64.TRUNC R22, R2 ;  /* 0x0000000200167311 */ /* 0x004062000030d100 */
[----:B------:R-:W-:Y:S05]  /*0490*/  BRA `(.L_x_7125) ;  /* 0x00000ae000007947 */ /* 0x000fea0003800000 */
.L_x_7120:
        /* <DEDUP_REMOVED lines=12> */
.L_x_7134:
[----:B------:R-:W2:Y:S02]  /*0560*/  LDG.E.64 R2, [R2.64] ;  /* 0x0000002402027981 */ /* 0x000ea4000c1e1b00 */
[----:B--2---:R0:W1:Y:S01]  /*0570*/  F2I.F64.TRUNC R22, R2 ;  /* 0x0000000200167311 */ /* 0x004062000030d100 */
[----:B------:R-:W-:Y:S05]  /*0580*/  BRA `(.L_x_7125) ;  /* 0x000009f000007947 */ /* 0x000fea0003800000 */
.L_x_7133:
        /* <DEDUP_REMOVED lines=28> */
.L_x_7136:
        /* <DEDUP_REMOVED lines=16> */
.L_x_7135:
[----:B------:R-:W2:Y:S02]  /*0850*/  LDG.E.U16 R0, [R2.64] ;  /* 0x0000002402007981 */ /* 0x000ea4000c1e1500 */
[----:B--2---:R-:W-:-:S06]  /*0860*/  PRMT R0, RZ, 0x5410, R0 ;  /* 0x00005410ff007816 */ /* 0x004fcc0000000000 */
[----:B------:R-:W0:Y:S02]  /*0870*/  F2I.FTZ.TRUNC.NTZ R0, R0 ;  /* 0x0000000000007305 */ /* 0x000e24000021f100 */
[----:B0-----:R-:W-:Y:S01]  /*0880*/  PRMT R22, R0, 0x7610, R22 ;  /* 0x0000761000167816 */ /* 0x001fe20000000016 */
[----:B------:R-:W-:Y:S05]  /*0890*/  BRA `(.L_x_7125) ;  /* 0x000006e000007947 */ /* 0x000fea0003800000 */
.L_x_7132:
        /* <DEDUP_REMOVED lines=10> */
.L_x_7139:
        /* <DEDUP_REMOVED lines=21> */
.L_x_7143:
[----:B------:R-:W-:Y:S05]  /*0a90*/  BSYNC B1 ;  /* 0x0000000000017941 */ /* 0x000fea0003800000 */
.L_x_7142:
[----:B------:R-:W-:Y:S01]  /*0aa0*/  LEA R3, R0, 0x3b800000, 0x17 ;  /* 0x3b80000000037811 */ /* 0x000fe200078eb8ff */
[----:B------:R-:W-:-:S05]  /*0ab0*/  IMAD.SHL.U32 R0, R2, 0x100000, RZ ;  /* 0x0010000002007824 */ /* 0x000fca00078e00ff */
[----:B------:R-:W-:Y:S02]  /*0ac0*/  LOP3.LUT R0, R3, R0, R4, 0xfe, !PT ;  /* 0x0000000003007212 */ /* 0x000fe400078efe04 */
.L_x_7141:
[----:B------:R-:W-:Y:S05]  /*0ad0*/  BSYNC B0 ;  /* 0x0000000000007941 */ /* 0x000fea0003800000 */
.L_x_7140:
[----:B------:R-:W0:Y:S02]  /*0ae0*/  F2I.FTZ.TRUNC.NTZ R0, R0 ;  /* 0x0000000000007305 */ /* 0x000e24000021f100 */
[----:B0-----:R-:W-:Y:S01]  /*0af0*/  PRMT R22, R0, 0x7610, R22 ;  /* 0x0000761000167816 */ /* 0x001fe20000000016 */
[----:B------:R-:W-:Y:S05]  /*0b00*/  BRA `(.L_x_7125) ;  /* 0x0000047000007947 */ /* 0x000fea0003800000 */
.L_x_7138:
        /* <DEDUP_REMOVED lines=21> */
.L_x_7147:
[----:B------:R-:W-:Y:S05]  /*0c60*/  BSYNC B1 ;  /* 0x0000000000017941 */ /* 0x000fea0003800000 */
.L_x_7146:
[----:B------:R-:W-:Y:S01]  /*0c70*/  LEA R3, R0, 0x37800000, 0x17 ;  /* 0x3780000000037811 */ /* 0x000fe200078eb8ff */
[----:B------:R-:W-:-:S05]  /*0c80*/  IMAD.SHL.U32 R0, R2, 0x200000, RZ ;  /* 0x0020000002007824 */ /* 0x000fca00078e00ff */
[----:B------:R-:W-:Y:S02]  /*0c90*/  LOP3.LUT R0, R3, R0, R4, 0xfe, !PT ;  /* 0x0000000003007212 */ /* 0x000fe400078efe04 */
.L_x_7145:
[----:B------:R-:W-:Y:S05]  /*0ca0*/  BSYNC B0 ;  /* 0x0000000000007941 */ /* 0x000fea0003800000 */
.L_x_7144:
[----:B------:R-:W0:Y:S02]  /*0cb0*/  F2I.FTZ.TRUNC.NTZ R0, R0 ;  /* 0x0000000000007305 */ /* 0x000e24000021f100 */
[----:B0-----:R-:W-:Y:S01]  /*0cc0*/  PRMT R22, R0, 0x7610, R22 ;  /* 0x0000761000167816 */ /* 0x001fe20000000016 */
[----:B------:R-:W-:Y:S05]  /*0cd0*/  BRA `(.L_x_7125) ;  /* 0x000002a000007947 */ /* 0x000fea0003800000 */
.L_x_7137:
        /* <DEDUP_REMOVED lines=14> */
.L_x_7151:
[----:B------:R-:W-:Y:S05]  /*0dc0*/  BSYNC B0 ;  /* 0x0000000000007941 */ /* 0x000fea0003800000 */
.L_x_7150:
[----:B------:R-:W0:Y:S02]  /*0dd0*/  F2I.FTZ.TRUNC.NTZ R0, R0 ;  /* 0x0000000000007305 */ /* 0x000e24000021f100 */
[----:B0-----:R-:W-:Y:S01]  /*0de0*/  PRMT R22, R0, 0x7610, R22 ;  /* 0x0000761000167816 */ /* 0x001fe20000000016 */
[----:B------:R-:W-:Y:S05]  /*0df0*/  BRA `(.L_x_7125) ;  /* 0x0000018000007947 */ /* 0x000fea0003800000 */
.L_x_7124:
        /* <DEDUP_REMOVED lines=21> */
.L_x_7149:
[----:B------:R0:W5:Y:S01]  /*0f50*/  LDG.E.U16 R22, [R2.64] ;  /* 0x0000002402167981 */ /* 0x000162000c1e1500 */
[----:B------:R-:W-:Y:S05]  /*0f60*/  BRA `(.L_x_7125) ;  /* 0x0000001000007947 */ /* 0x000fea0003800000 */
.L_x_7148:
[----:B------:R0:W5:Y:S02]  /*0f70*/  LDG.E.U16 R22, [R2.64] ;  /* 0x0000002402167981 */ /* 0x000164000c1e1500 */
.L_x_7125:
[----:B------:R-:W2:Y:S02]  /*0f80*/  S2R R24, SR_TID.X ;  /* 0x0000000000187919 */ /* 0x000ea40000002100 */
[----:B--2---:R-:W-:Y:S02]  /*0f90*/  IADD3 R24, R24, 0x80, RZ ;  /* 0x0000008018187810 */ /* 0x004fe40007ffe0ff */
.L_x_7119:
[----:B-1----:R-:W-:Y:S05]  /*0fa0*/  BSYNC B6 ;  /* 0x0000000000067941 */ /* 0x002fea0003800000 */
.L_x_7118:
        /* <DEDUP_REMOVED lines=21> */
.L_x_7157:
[----:B------:R0:W5:Y:S01]  /*1100*/  LDG.E.U8 R18, [R2.64] ;  /* 0x0000002402127981 */ /* 0x000162000c1e1100 */
[----:B------:R-:W-:Y:S05]  /*1110*/  BRA `(.L_x_7159) ;  /* 0x00000d8000007947 */ /* 0x000fea0003800000 */
.L_x_7156:
        /* <DEDUP_REMOVED lines=8> */
.L_x_7161:
[----:B------:R0:W5:Y:S01]  /*11a0*/  LDG.E.U16 R18, [R2.64] ;  /* 0x0000002402127981 */ /* 0x000162000c1e1500 */
[----:B------:R-:W-:Y:S05]  /*11b0*/  BRA `(.L_x_7159) ;  /* 0x00000ce000007947 */ /* 0x000fea0003800000 */
.L_x_7160:
[----:B------:R0:W5:Y:S01]  /*11c0*/  LDG.E.U16 R18, [R2.64] ;  /* 0x0000002402127981 */ /* 0x000162000c1e1500 */
[----:B------:R-:W-:Y:S05]  /*11d0*/  BRA `(.L_x_7159) ;  /* 0x00000cc000007947 */ /* 0x000fea0003800000 */
.L_x_7155:
        /* <DEDUP_REMOVED lines=9> */
.L_x_7163:
[----:B------:R-:W2:Y:S02]  /*1270*/  LDG.E.U16 R0, [R2.64] ;  /* 0x0000002402007981 */ /* 0x000ea4000c1e1500 */
[----:B--2---:R-:W-:-:S06]  /*1280*/  HADD2.F32 R0, -RZ, R0.H0_H0 ;  /* 0x20000000ff007230 */ /* 0x004fcc0000004100 */
[----:B------:R-:W0:Y:S02]  /*1290*/  F2I.FTZ.TRUNC.NTZ R0, R0 ;  /* 0x0000000000007305 */ /* 0x000e24000021f100 */
[----:B0-----:R-:W-:Y:S01]  /*12a0*/  PRMT R18, R0, 0x7610, R18 ;  /* 0x0000761000127816 */ /* 0x001fe20000000012 */
[----:B------:R-:W-:Y:S05]  /*12b0*/  BRA `(.L_x_7159) ;  /* 0x00000be000007947 */ /* 0x000fea0003800000 */
.L_x_7162:
        /* <DEDUP_REMOVED lines=9> */
.L_x_7165:
[----:B------:R-:W2:Y:S02]  /*1350*/  LDG.E.U16 R2, [R2.64] ;  /* 0x0000002402027981 */ /* 0x000ea4000c1e1500 */
[----:B--2---:R-:W-:-:S06]  /*1360*/  HADD2.F32 R0, -RZ, R2.H0_H0 ;  /* 0x20000002ff007230 */ /* 0x004fcc0000004100 */
[----:B------:R-:W0:Y:S02]  /*1370*/  F2I.FTZ.TRUNC.NTZ R0, R0 ;  /* 0x0000000000007305 */ /* 0x000e24000021f100 */
[----:B0-----:R-:W-:Y:S01]  /*1380*/  PRMT R18, R0, 0x7610, R18 ;  /* 0x0000761000127816 */ /* 0x001fe20000000012 */
[----:B------:R-:W-:Y:S05]  /*1390*/  BRA `(.L_x_7159) ;  /* 0x00000b0000007947 */ /* 0x000fea0003800000 */
.L_x_7164:
[----:B------:R-:W2:Y:S02]  /*13a0*/  LDG.E.64 R2, [R2.64] ;  /* 0x0000002402027981 */ /* 0x000ea4000c1e1b00 */
[----:B--2---:R0:W1:Y:S01]  /*13b0*/  F2I.F64.TRUNC R18, R2 ;  /* 0x0000000200127311 */ /* 0x004062000030d100 */
[----:B------:R-:W-:Y:S05]  /*13c0*/  BRA `(.L_x_7159) ;  /* 0x00000ad000007947 */ /* 0x000fea0003800000 */
.L_x_7154:
        /* <DEDUP_REMOVED lines=12> */
.L_x_7168:
[----:B------:R-:W2:Y:S02]  /*1490*/  LDG.E.64 R2, [R2.64] ;  /* 0x0000002402027981 */ /* 0x000ea4000c1e1b00 */
[----:B--2---:R0:W1:Y:S01]  /*14a0*/  F2I.F64.TRUNC R18, R2 ;  /* 0x0000000200127311 */ /* 0x004062000030d100 */
[----:B------:R-:W-:Y:S05]  /*14b0*/  BRA `(.L_x_7159) ;  /* 0x000009e000007947 */ /* 0x000fea0003800000 */
.L_x_7167:
        /* <DEDUP_REMOVED lines=28> */
.L_x_7170:
        /* <DEDUP_REMOVED lines=15> */
.L_x_7169:
[----:B------:R-:W2:Y:S02]  /*1770*/  LDG.E.U16 R0, [R2.64] ;  /* 0x0000002402007981 */ /* 0x000ea4000c1e1500 */
[----:B--2---:R-:W-:-:S06]  /*1780*/  PRMT R0, RZ, 0x5410, R0 ;  /* 0x00005410ff007816 */ /* 0x004fcc0000000000 */
[----:B------:R-:W0:Y:S02]  /*1790*/  F2I.FTZ.TRUNC.NTZ R0, R0 ;  /* 0x0000000000007305 */ /* 0x000e24000021f100 */
[----:B0-----:R-:W-:Y:S01]  /*17a0*/  PRMT R18, R0, 0x7610, R18 ;  /* 0x0000761000127816 */ /* 0x001fe20000000012 */
[----:B------:R-:W-:Y:S05]  /*17b0*/  BRA `(.L_x_7159) ;  /* 0x000006e000007947 */ /* 0x000fea0003800000 */
.L_x_7166:
        /* <DEDUP_REMOVED lines=10> */
.L_x_7173:
        /* <DEDUP_REMOVED lines=21> */
.L_x_7177:
[----:B------:R-:W-:Y:S05]  /*19b0*/  BSYNC B1 ;  /* 0x0000000000017941 */ /* 0x000fea0003800000 */
.L_x_7176:
[----:B------:R-:W-:Y:S01]  /*19c0*/  LEA R3, R0, 0x3b800000, 0x17 ;  /* 0x3b80000000037811 */ /* 0x000fe200078eb8ff */
[----:B------:R-:W-:-:S05]  /*19d0*/  IMAD.SHL.U32 R0, R2, 0x100000, RZ ;  /* 0x0010000002007824 */ /* 0x000fca00078e00ff */
[----:B------:R-:W-:Y:S02]  /*19e0*/  LOP3.LUT R0, R3, R0, R4, 0xfe, !PT ;  /* 0x0000000003007212 */ /* 0x000fe400078efe04 */
.L_x_7175:
[----:B------:R-:W-:Y:S05]  /*19f0*/  BSYNC B0 ;  /* 0x0000000000007941 */ /* 0x000fea0003800000 */
.L_x_7174:
[----:B------:R-:W0:Y:S02]  /*1a00*/  F2I.FTZ.TRUNC.NTZ R0, R0 ;  /* 0x0000000000007305 */ /* 0x000e24000021f100 */
[----:B0-----:R-:W-:Y:S01]  /*1a10*/  PRMT R18, R0, 0x7610, R18 ;  /* 0x0000761000127816 */ /* 0x001fe20000000012 */
[----:B------:R-:W-:Y:S05]  /*1a20*/  BRA `(.L_x_7159) ;  /* 0x0000047000007947 */ /* 0x000fea0003800000 */
.L_x_7172:
        /* <DEDUP_REMOVED lines=21> */
.L_x_7181:
[----:B------:R-:W-:Y:S05]  /*1b80*/  BSYNC B1 ;  /* 0x0000000000017941 */ /* 0x000fea0003800000 */
.L_x_7180:
[----:B------:R-:W-:Y:S01]  /*1b90*/  LEA R3, R0, 0x37800000, 0x17 ;  /* 0x3780000000037811 */ /* 0x000fe200078eb8ff */
[----:B------:R-:W-:-:S05]  /*1ba0*/  IMAD.SHL.U32 R0, R2, 0x200000, RZ ;  /* 0x0020000002007824 */ /* 0x000fca00078e00ff */
[----:B------:R-:W-:Y:S02]  /*1bb0*/  LOP3.LUT R0, R3, R0, R4, 0xfe, !PT ;  /* 0x0000000003007212 */ /* 0x000fe400078efe04 */
.L_x_7179:
[----:B------:R-:W-:Y:S05]  /*1bc0*/  BSYNC B0 ;  /* 0x0000000000007941 */ /* 0x000fea0003800000 */
.L_x_7178:
[----:B------:R-:W0:Y:S02]  /*1bd0*/  F2I.FTZ.TRUNC.NTZ R0, R0 ;  /* 0x0000000000007305 */ /* 0x000e24000021f100 */
[----:B0-----:R-:W-:Y:S01]  /*1be0*/  PRMT R18, R0, 0x7610, R18 ;  /* 0x0000761000127816 */ /* 0x001fe20000000012 */
[----:B------:R-:W-:Y:S05]  /*1bf0*/  BRA `(.L_x_7159) ;  /* 0x000002a000007947 */ /* 0x000fea0003800000 */
.L_x_7171:
        /* <DEDUP_REMOVED lines=14> */
.L_x_7185:
[----:B------:R-:W-:Y:S05]  /*1ce0*/  BSYNC B0 ;  /* 0x0000000000007941 */ /* 0x000fea0003800000 */
.L_x_7184:
[----:B------:R-:W0:Y:S02]  /*1cf0*/  F2I.FTZ.TRUNC.NTZ R0, R0 ;  /* 0x0000000000007305 */ /* 0x000e24000021f100 */
[----:B0-----:R-:W-:Y:S01]  /*1d00*/  PRMT R18, R0, 0x7610, R18 ;  /* 0x0000761000127816 */ /* 0x001fe20000000012 */
[----:B------:R-:W-:Y:S05]  /*1d10*/  BRA `(.L_x_7159) ;  /* 0x0000018000007947 */ /* 0x000fea0003800000 */
.L_x_7158:
        /* <DEDUP_REMOVED lines=21> */
.L_x_7183:
[----:B------:R0:W5:Y:S01]  /*1e70*/  LDG.E.U16 R18, [R2.64] ;  /* 0x0000002402127981 */ /* 0x000162000c1e1500 */
[----:B------:R-:W-:Y:S05]  /*1e80*/  BRA `(.L_x_7159) ;  /* 0x0000001000007947 */ /* 0x000fea0003800000 */
.L_x_7182:
[----:B------:R0:W5:Y:S02]  /*1e90*/  LDG.E.U16 R18, [R2.64] ;  /* 0x0000002402127981 */ /* 0x000164000c1e1500 */
.L_x_7159:
[----:B------:R-:W-:-:S03]  /*1ea0*/  IADD3 R24, R24, 0x80, RZ ;  /* 0x0000008018187810 */ /* 0x000fc60007ffe0ff */
.L_x_7153:
[----:B------:R-:W-:Y:S05]  /*1eb0*/  BSYNC B6 ;  /* 0x0000000000067941 */ /* 0x000fea0003800000 */
.L_x_7152:
        /* <DEDUP_REMOVED lines=23> */
.L_x_7191:
[----:B------:R0:W5:Y:S01]  /*2030*/  LDG.E.U8 R25, [R2.64] ;  /* 0x0000002402197981 */ /* 0x000162000c1e1100 */
[----:B------:R-:W-:Y:S05]  /*2040*/  BRA `(.L_x_7193) ;  /* 0x00000d8000007947 */ /* 0x000fea0003800000 */
.L_x_7190:
        /* <DEDUP_REMOVED lines=8> */
.L_x_7195:
[----:B------:R0:W5:Y:S01]  /*20d0*/  LDG.E.U16 R25, [R2.64] ;  /* 0x0000002402197981 */ /* 0x000162000c1e1500 */
[----:B------:R-:W-:Y:S05]  /*20e0*/  BRA `(.L_x_7193) ;  /* 0x00000ce000007947 */ /* 0x000fea0003800000 */
.L_x_7194:
[----:B------:R0:W5:Y:S01]  /*20f0*/  LDG.E.U16 R25, [R2.64] ;  /* 0x0000002402197981 */ /* 0x000162000c1e1500 */
[----:B------:R-:W-:Y:S05]  /*2100*/  BRA `(.L_x_7193) ;  /* 0x00000cc000007947 */ /* 0x000fea0003800000 */
.L_x_7189:
[----:B------:R-:W-:-:S13]  /*2110*/  ISETP.GT.AND P0, PT, R0, 0x6, PT ;  /* 0x000000060000780c */ /* 0x000fda0003f04270 */
[----:B------:R-:W-:Y:S05]  /*2120*/  @P0 BRA `(.L_x_7196) ;  /* 0x000000c000000947 */ /* 0x000fea0003800000 */
[----:B------:R-:W-:-:S13]  /*2130*/  ISETP.NE.AND P0, PT, R0, 0x5, PT ;  /* 0x000000050000780c */ /* 0x000fda0003f05270 */
[----:B------:R-:W-:Y:S05]  /*2140*/  @!P0 BRA `(.L_x_7197) ;  /* 0x0000005000008947 */ /* 0x000fea0003800000 */
[----:B------:R-:W-:-:S13]  /*2150*/  ISETP.NE.AND P0, PT, R0, 0x6, PT ;  /* 0x000000060000780c */ /* 0x000fda0003f05270 */
[----:B------:R-:W-:Y:S05]  /*2160*/  @P0 BRA `(.L_x_7192) ;  /* 0x00000ae000000947 */ /* 0x000fea0003800000 */
[----:B------:R-:W2:Y:S02]  /*2170*/  LDG.E R2, [R2.64] ;  /* 0x0000002402027981 */ /* 0x000ea4000c1e1900 */
[----:B--2---:R0:W2:Y:S01]  /*2180*/  F2I.FTZ.TRUNC.NTZ R25, R2 ;  /* 0x0000000200197305 */ /* 0x0040a2000021f100 */
[----:B------:R-:W-:Y:S05]  /*2190*/  BRA `(.L_x_7193) ;  /* 0x00000c3000007947 */ /* 0x000fea0003800000 */
.L_x_7197:
[----:B------:R-:W2:Y:S02]  /*21a0*/  LDG.E.U16 R0, [R2.64] ;  /* 0x0000002402007981 */ /* 0x000ea4000c1e1500 */
[----:B--2---:R-:W-:-:S06]  /*21b0*/  HADD2.F32 R0, -RZ, R0.H0_H0 ;  /* 0x20000000ff007230 */ /* 0x004fcc0000004100 */
[----:B------:R-:W0:Y:S02]  /*21c0*/  F2I.FTZ.TRUNC.NTZ R0, R0 ;  /* 0x0000000000007305 */ /* 0x000e24000021f100 */
[----:B0-----:R-:W-:Y:S01]  /*21d0*/  PRMT R25, R0, 0x7610, R25 ;  /* 0x0000761000197816 */ /* 0x001fe20000000019 */
[----:B------:R-:W-:Y:S05]  /*21e0*/  BRA `(.L_x_7193) ;  /* 0x00000be000007947 */ /* 0x000fea0003800000 */
.L_x_7196:
[----:B------:R-:W-:-:S13]  /*21f0*/  ISETP.NE.AND P0, PT, R0, 0x7, PT ;  /* 0x000000070000780c */ /* 0x000fda0003f05270 */
[----:B------:R-:W-:Y:S05]  /*2200*/  @!P0 BRA `(.L_x_7198) ;  /* 0x000000c000008947 */ /* 0x000fea0003800000 */
[----:B------:R-:W-:-:S13]  /*2210*/  ISETP.NE.AND P0, PT, R0, 0x8, PT ;  /* 0x000000080000780c */ /* 0x000fda0003f05270 */
[----:B------:R-:W-:Y:S05]  /*2220*/  @!P0 BRA `(.L_x_7199) ;  /* 0x0000005000008947 */ /* 0x000fea0003800000 */
[----:B------:R-:W-:-:S13]  /*2230*/  ISETP.NE.AND P0, PT, R0, 0x9, PT ;  /* 0x000000090000780c */ /* 0x000fda0003f05270 */
[----:B------:R-:W-:Y:S05]  /*2240*/  @P0 BRA `(.L_x_7192) ;  /* 0x00000a0000000947 */ /* 0x000fea0003800000 */
[----:B------:R-:W2:Y:S02]  /*2250*/  LDG.E R2, [R2.64] ;  /* 0x0000002402027981 */ /* 0x000ea4000c1e1900 */
[----:B--2---:R0:W2:Y:S01]  /*2260*/  F2I.FTZ.TRUNC.NTZ R25, R2 ;  /* 0x0000000200197305 */ /* 0x0040a2000021f100 */
[----:B------:R-:W-:Y:S05]  /*2270*/  BRA `(.L_x_7193) ;  /* 0x00000b5000007947 */ /* 0x000fea0003800000 */
.L_x_7199:
[----:B------:R-:W2:Y:S02]  /*2280*/  LDG.E.U16 R2, [R2.64] ;  /* 0x0000002402027981 */ /* 0x000ea4000c1e1500 */
[----:B--2---:R-:W-:-:S06]  /*2290*/  HADD2.F32 R0, -RZ, R2.H0_H0 ;  /* 0x20000002ff007230 */ /* 0x004fcc0000004100 */
[----:B------:R-:W0:Y:S02]  /*22a0*/  F2I.FTZ.TRUNC.NTZ R0, R0 ;  /* 0x0000000000007305 */ /* 0x000e24000021f100 */
[----:B0-----:R-:W-:Y:S01]  /*22b0*/  PRMT R25, R0, 0x7610, R25 ;  /* 0x0000761000197816 */ /* 0x001fe20000000019 */
[----:B------:R-:W-:Y:S05]  /*22c0*/  BRA `(.L_x_7193) ;  /* 0x00000b0000007947 */ /* 0x000fea0003800000 */
.L_x_7198:
[----:B------:R-:W2:Y:S02]  /*22d0*/  LDG.E.64 R2, [R2.64] ;  /* 0x0000002402027981 */ /* 0x000ea4000c1e1b00 */
[----:B--2---:R0:W2:Y:S01]  /*22e0*/  F2I.F64.TRUNC R25, R2 ;  /* 0x0000000200197311 */ /* 0x0040a2000030d100 */
[----:B------:R-:W-:Y:S05]  /*22f0*/  BRA `(.L_x_7193) ;  /* 0x00000ad000007947 */ /* 0x000fea0003800000 */
.L_x_7188:
        /* <DEDUP_REMOVED lines=12> */
.L_x_7202:
[----:B------:R-:W2:Y:S02]  /*23c0*/  LDG.E.64 R2, [R2.64] ;  /* 0x0000002402027981 */ /* 0x000ea4000c1e1b00 */
[----:B--2---:R0:W2:Y:S01]  /*23d0*/  F2I.F64.TRUNC R25, R2 ;  /* 0x0000000200197311 */ /* 0x0040a2000030d100 */
[----:B------:R-:W-:Y:S05]  /*23e0*/  BRA `(.L_x_7193) ;  /* 0x000009e000007947 */ /* 0x000fea0003800000 */
.L_x_7201:
        /* <DEDUP_REMOVED lines=28> */
.L_x_7204:
        /* <DEDUP_REMOVED lines=15> */
.L_x_7203:
[----:B------:R-:W2:Y:S02]  /*26a0*/  LDG.E.U16 R0, [R2.64] ;  /* 0x0000002402007981 */ /* 0x000ea4000c1e1500 */
[----:B--2---:R-:W-:-:S06]  /*26b0*/  PRMT R0, RZ, 0x5410, R0 ;  /* 0x00005410ff007816 */ /* 0x004fcc0000000000 */
[----:B------:R-:W0:Y:S02]  /*26c0*/  F2I.FTZ.TRUNC.NTZ R0, R0 ;  /* 0x0000000000007305 */ /* 0x000e24000021f100 */
[----:B0-----:R-:W-:Y:S01]  /*26d0*/  PRMT R25, R0, 0x7610, R25 ;  /* 0x0000761000197816 */ /* 0x001fe20000000019 */
[----:B------:R-:W-:Y:S05]  /*26e0*/  BRA `(.L_x_7193) ;  /* 0x000006e000007947 */ /* 0x000fea0003800000 */
.L_x_7200:
        /* <DEDUP_REMOVED lines=10> */
.L_x_7207:
        /* <DEDUP_REMOVED lines=21> */
.L_x_7211:
[----:B------:R-:W-:Y:S05]  /*28e0*/  BSYNC B1 ;  /* 0x0000000000017941 */ /* 0x000fea0003800000 */
.L_x_7210:
[----:B------:R-:W-:Y:S01]  /*28f0*/  LEA R3, R0, 0x3b800000, 0x17 ;  /* 0x3b80000000037811 */ /* 0x000fe200078eb8ff */
[----:B------:R-:W-:-:S05]  /*2900*/  IMAD.SHL.U32 R0, R2, 0x100000, RZ ;  /* 0x0010000002007824 */ /* 0x000fca00078e00ff */
[----:B------:R-:W-:Y:S02]  /*2910*/  LOP3.LUT R0, R3, R0, R4, 0xfe, !PT ;  /* 0x0000000003007212 */ /* 0x000fe400078efe04 */
.L_x_7209:
[----:B------:R-:W-:Y:S05]  /*2920*/  BSYNC B0 ;  /* 0x0000000000007941 */ /* 0x000fea0003800000 */
.L_x_7208:
[----:B------:R-:W0:Y:S02]  /*2930*/  F2I.FTZ.TRUNC.NTZ R0, R0 ;  /* 0x0000000000007305 */ /* 0x000e24000021f100 */
[----:B0-----:R-:W-:Y:S01]  /*2940*/  PRMT R25, R0, 0x7610, R25 ;  /* 0x0000761000197816 */ /* 0x001fe20000000019 */
[----:B------:R-:W-:Y:S05]  /*2950*/  BRA `(.L_x_7193) ;  /* 0x0000047000007947 */ /* 0x000fea0003800000 */
.L_x_7206:
        /* <DEDUP_REMOVED lines=21> */
.L_x_7215:
[----:B------:R-:W-:Y:S05]  /*2ab0*/  BSYNC B1 ;  /* 0x0000000000017941 */ /* 0x000fea0003800000 */
.L_x_7214:
[----:B------:R-:W-:Y:S01]  /*2ac0*/  LEA R3, R0, 0x37800000, 0x17 ;  /* 0x3780000000037811 */ /* 0x000fe200078eb8ff */
[----:B------:R-:W-:-:S05]  /*2ad0*/  IMAD.SHL.U32 R0, R2, 0x200000, RZ ;  /* 0x0020000002007824 */ /* 0x000fca00078e00ff */
[----:B------:R-:W-:Y:S02]  /*2ae0*/  LOP3.LUT R0, R3, R0, R4, 0xfe, !PT ;  /* 0x0000000003007212 */ /* 0x000fe400078efe04 */
.L_x_7213:
[----:B------:R-:W-:Y:S05]  /*2af0*/  BSYNC B0 ;  /* 0x0000000000007941 */ /* 0x000fea0003800000 */
.L_x_7212:
[----:B------:R-:W0:Y:S02]  /*2b00*/  F2I.FTZ.TRUNC.NTZ R0, R0 ;  /* 0x0000000000007305 */ /* 0x000e24000021f100 */
[----:B0-----:R-:W-:Y:S01]  /*2b10*/  PRMT R25, R0, 0x7610, R25 ;  /* 0x0000761000197816 */ /* 0x001fe20000000019 */
[----:B------:R-:W-:Y:S05]  /*2b20*/  BRA `(.L_x_7193) ;  /* 0x000002a000007947 */ /* 0x000fea0003800000 */
.L_x_7205:
        /* <DEDUP_REMOVED lines=14> */
.L_x_7219:
[----:B------:R-:W-:Y:S05]  /*2c10*/  BSYNC B0 ;  /* 0x0000000000007941 */ /* 0x000fea0003800000 */
.L_x_7218:
[----:B------:R-:W0:Y:S02]  /*2c20*/  F2I.FTZ.TRUNC.NTZ R0, R0 ;  /* 0x0000000000007305 */ /* 0x000e24000021f100 */
[----:B0-----:R-:W-:Y:S01]  /*2c30*/  PRMT R25, R0, 0x7610, R25 ;  /* 0x0000761000197816 */ /* 0x001fe20000000019 */
[----:B------:R-:W-:Y:S05]  /*2c40*/  BRA `(.L_x_7193) ;  /* 0x0000018000007947 */ /* 0x000fea0003800000 */
.L_x_7192:
        /* <DEDUP_REMOVED lines=19> */
[----:B------:R-:W-:Y:S01]  /*2d80*/  PRMT R25, RZ, 0x7610, R25 ;  /* 0x00007610ff197816 */ /* 0x000fe20000000019 */
[----:B------:R-:W-:Y:S05]  /*2d90*/  BRA `(.L_x_7193) ;  /* 0x0000003000007947 */ /* 0x000fea0003800000 */
.L_x_7217:
[----:B------:R0:W5:Y:S01]  /*2da0*/  LDG.E.U16 R25, [R2.64] ;  /* 0x0000002402197981 */ /* 0x000162000c1e1500 */
[----:B------:R-:W-:Y:S05]  /*2db0*/  BRA `(.L_x_7193) ;  /* 0x0000001000007947 */ /* 0x000fea0003800000 */
.L_x_7216:
[----:B------:R0:W5:Y:S02]  /*2dc0*/  LDG.E.U16 R25, [R2.64] ;  /* 0x0000002402197981 */ /* 0x000164000c1e1500 */
.L_x_7193:
[----:B------:R-:W-:-:S03]  /*2dd0*/  IADD3 R24, R24, 0x80, RZ ;  /* 0x0000008018187810 */ /* 0x000fc60007ffe0ff */
.L_x_7187:
[----:B------:R-:W-:Y:S05]  /*2de0*/  BSYNC B6 ;  /* 0x0000000000067941 */ /* 0x000fea0003800000 */
.L_x_7186:
        /* <DEDUP_REMOVED lines=20> */
.L_x_7225:
[----:B------:R0:W5:Y:S01]  /*2f30*/  LDG.E.U8 R23, [R2.64] ;  /* 0x0000002402177981 */ /* 0x000162000c1e1100 */
[----:B------:R-:W-:Y:S05]  /*2f40*/  BRA `(.L_x_7221) ;  /* 0x00000d7000007947 */ /* 0x000fea0003800000 */
.L_x_7224:
        /* <DEDUP_REMOVED lines=8> */
.L_x_7228:
[----:B------:R0:W5:Y:S01]  /*2fd0*/  LDG.E.U16 R23, [R2.64] ;  /* 0x0000002402177981 */ /* 0x000162000c1e1500 */
[----:B------:R-:W-:Y:S05]  /*2fe0*/  BRA `(.L_x_7221) ;  /* 0x00000cd000007947 */ /* 0x000fea0003800000 */
.L_x_7227:
[----:B------:R0:W5:Y:S01]  /*2ff0*/  LDG.E.U16 R23, [R2.64] ;  /* 0x0000002402177981 */ /* 0x000162000c1e1500 */
[----:B------:R-:W-:Y:S05]  /*3000*/  BRA `(.L_x_7221) ;  /* 0x00000cb000007947 */ /* 0x000fea0003800000 */
.L_x_7223:
[----:B------:R-:W-:-:S13]  /*3010*/  ISETP.GT.AND P0, PT, R0, 0x6, PT ;  /* 0x000000060000780c */ /* 0x000fda0003f04270 */
[----:B------:R-:W-:Y:S05]  /*3020*/  @P0 BRA `(.L_x_7229) ;  /* 0x000000c000000947 */ /* 0x000fea0003800000 */
[----:B------:R-:W-:-:S13]  /*3030*/  ISETP.NE.AND P0, PT, R0, 0x5, PT ;  /* 0x000000050000780c */ /* 0x000fda0003f05270 */
[----:B------:R-:W-:Y:S05]  /*3040*/  @!P0 BRA `(.L_x_7230) ;  /* 0x0000005000008947 */ /* 0x000fea0003800000 */
[----:B------:R-:W-:-:S13]  /*3050*/  ISETP.NE.AND P0, PT, R0, 0x6, PT ;  /* 0x000000060000780c */ /* 0x000fda0003f05270 */
[----:B------:R-:W-:Y:S05]  /*3060*/  @P0 BRA `(.L_x_7226) ;  /* 0x00000ae000000947 */ /* 0x000fea0003800000 */
[----:B------:R-:W3:Y:S02]  /*3070*/  LDG.E R2, [R2.64] ;  /* 0x0000002402027981 */ /* 0x000ee4000c1e1900 */
[----:B---3--:R0:W3:Y:S01]  /*3080*/  F2I.FTZ.TRUNC.NTZ R23, R2 ;  /* 0x0000000200177305 */ /* 0x0080e2000021f100 */
[----:B------:R-:W-:Y:S05]  /*3090*/  BRA `(.L_x_7221) ;  /* 0x00000c2000007947 */ /* 0x000fea0003800000 */
.L_x_7230:
[----:B------:R-:W3:Y:S02]  /*30a0*/  LDG.E.U16 R0, [R2.64] ;  /* 0x0000002402007981 */ /* 0x000ee4000c1e1500 */
[----:B---3--:R-:W-:-:S06]  /*30b0*/  HADD2.F32 R0, -RZ, R0.H0_H0 ;  /* 0x20000000ff007230 */ /* 0x008fcc0000004100 */
[----:B------:R-:W0:Y:S02]  /*30c0*/  F2I.FTZ.TRUNC.NTZ R0, R0 ;  /* 0x0000000000007305 */ /* 0x000e24000021f100 */
[----:B0-----:R-:W-:Y:S01]  /*30d0*/  PRMT R23, R0, 0x7610, R23 ;  /* 0x0000761000177816 */ /* 0x001fe20000000017 */
[----:B------:R-:W-:Y:S05]  /*30e0*/  BRA `(.L_x_7221) ;  /* 0x00000bd000007947 */ /* 0x000fea0003800000 */
.L_x_7229:
[----:B------:R-:W-:-:S13]  /*30f0*/  ISETP.NE.AND P0, PT, R0, 0x7, PT ;  /* 0x000000070000780c */ /* 0x000fda0003f05270 */
[----:B------:R-:W-:Y:S05]  /*3100*/  @!P0 BRA `(.L_x_7231) ;  /* 0x000000c000008947 */ /* 0x000fea0003800000 */
[----:B------:R-:W-:-:S13]  /*3110*/  ISETP.NE.AND P0, PT, R0, 0x8, PT ;  /* 0x000000080000780c */ /* 0x000fda0003f05270 */
[----:B------:R-:W-:Y:S05]  /*3120*/  @!P0 BRA `(.L_x_7232) ;  /* 0x0000005000008947 */ /* 0x000fea0003800000 */
[----:B------:R-:W-:-:S13]  /*3130*/  ISETP.NE.AND P0, PT, R0, 0x9, PT ;  /* 0x000000090000780c */ /* 0x000fda0003f05270 */
[----:B------:R-:W-:Y:S05]  /*3140*/  @P0 BRA `(.L_x_7226) ;  /* 0x00000a0000000947 */ /* 0x000fea0003800000 */
[----:B------:R-:W3:Y:S02]  /*3150*/  LDG.E R2, [R2.64] ;  /* 0x0000002402027981 */ /* 0x000ee4000c1e1900 */
[----:B---3--:R0:W3:Y:S01]  /*3160*/  F2I.FTZ.TRUNC.NTZ R23, R2 ;  /* 0x0000000200177305 */ /* 0x0080e2000021f100 */
[----:B------:R-:W-:Y:S05]  /*3170*/  BRA `(.L_x_7221) ;  /* 0x00000b4000007947 */ /* 0x000fea0003800000 */
.L_x_7232:
[----:B------:R-:W3:Y:S02]  /*3180*/  LDG.E.U16 R2, [R2.64] ;  /* 0x0000002402027981 */ /* 0x000ee4000c1e1500 */
[----:B---3--:R-:W-:-:S06]  /*3190*/  HADD2.F32 R0, -RZ, R2.H0_H0 ;  /* 0x20000002ff007230 */ /* 0x008fcc0000004100 */
[----:B------:R-:W0:Y:S02]  /*31a0*/  F2I.FTZ.TRUNC.NTZ R0, R0 ;  /* 0x0000000000007305 */ /* 0x000e24000021f100 */
[----:B0-----:R-:W-:Y:S01]  /*31b0*/  PRMT R23, R0, 0x7610, R23 ;  /* 0x0000761000177816 */ /* 0x001fe20000000017 */
[----:B------:R-:W-:Y:S05]  /*31c0*/  BRA `(.L_x_7221) ;  /* 0x00000af000007947 */ /* 0x000fea0003800000 */
.L_x_7231:
[----:B------:R-:W3:Y:S02]  /*31d0*/  LDG.E.64 R2, [R2.64] ;  /* 0x0000002402027981 */ /* 0x000ee4000c1e1b00 */
[----:B---3--:R0:W3:Y:S01]  /*31e0*/  F2I.F64.TRUNC R23, R2 ;  /* 0x0000000200177311 */ /* 0x0080e2000030d100 */
[----:B------:R-:W-:Y:S05]  /*31f0*/  BRA `(.L_x_7221) ;  /* 0x00000ac000007947 */ /* 0x000fea0003800000 */
.L_x_7222:
        /* <DEDUP_REMOVED lines=10> */
[----:B------:R-:W-:Y:S01]  /*32a0*/  SEL R23, RZ, 0x1, !P0 ;  /* 0x00000001ff177807 */ /* 0x000fe20004000000 */
[----:B------:R-:W-:Y:S05]  /*32b0*/  BRA `(.L_x_7221) ;  /* 0x00000a0000007947 */ /* 0x000fea0003800000 */
.L_x_7235:
[----:B------:R-:W3:Y:S02]  /*32c0*/  LDG.E.64 R2, [R2.64] ;  /* 0x0000002402027981 */ /* 0x000ee4000c1e1b00 */
[----:B---3--:R0:W3:Y:S01]  /*32d0*/  F2I.F64.TRUNC R23, R2 ;  /* 0x0000000200177311 */ /* 0x0080e2000030d100 */
[----:B------:R-:W-:Y:S05]  /*32e0*/  BRA `(.L_x_7221) ;  /* 0x000009d000007947 */ /* 0x000fea0003800000 */
.L_x_7234:
        /* <DEDUP_REMOVED lines=28> */
.L_x_7237:
        /* <DEDUP_REMOVED lines=15> */
.L_x_7236:
[----:B------:R-:W3:Y:S02]  /*35a0*/  LDG.E.U16 R0, [R2.64] ;  /* 0x0000002402007981 */ /* 0x000ee4000c1e1500 */
[----:B---3--:R-:W-:-:S06]  /*35b0*/  PRMT R0, RZ, 0x5410, R0 ;  /* 0x00005410ff007816 */ /* 0x008fcc0000000000 */
[----:B------:R-:W0:Y:S02]  /*35c0*/  F2I.FTZ.TRUNC.NTZ R0, R0 ;  /* 0x0000000000007305 */ /* 0x000e24000021f100 */
[----:B0-----:R-:W-:Y:S01]  /*35d0*/  PRMT R23, R0, 0x7610, R23 ;  /* 0x0000761000177816 */ /* 0x001fe20000000017 */
[----:B------:R-:W-:Y:S05]  /*35e0*/  BRA `(.L_x_7221) ;  /* 0x000006d000007947 */ /* 0x000fea0003800000 */
.L_x_7233:
        /* <DEDUP_REMOVED lines=10> */
.L_x_7240:
        /* <DEDUP_REMOVED lines=21> */
.L_x_7244:
[----:B------:R-:W-:Y:S05]  /*37e0*/  BSYNC B1 ;  /* 0x0000000000017941 */ /* 0x000fea0003800000 */
.L_x_7243:
[----:B------:R-:W-:Y:S01]  /*37f0*/  LEA R3, R0, 0x3b800000, 0x17 ;  /* 0x3b80000000037811 */ /* 0x000fe200078eb8ff */
[----:B------:R-:W-:-:S05]  /*3800*/  IMAD.SHL.U32 R0, R2, 0x100000, RZ ;  /* 0x0010000002007824 */ /* 0x000fca00078e00ff */
[----:B------:R-:W-:Y:S02]  /*3810*/  LOP3.LUT R0, R3, R0, R4, 0xfe, !PT ;  /* 0x0000000003007212 */ /* 0x000fe400078efe04 */
.L_x_7242:
[----:B------:R-:W-:Y:S05]  /*3820*/  BSYNC B0 ;  /* 0x0000000000007941 */ /* 0x000fea0003800000 */
.L_x_7241:
[----:B------:R-:W0:Y:S02]  /*3830*/  F2I.FTZ.TRUNC.NTZ R0, R0 ;  /* 0x0000000000007305 */ /* 0x000e24000021f100 */
[----:B0-----:R-:W-:Y:S01]  /*3840*/  PRMT R23, R0, 0x7610, R23 ;  /* 0x0000761000177816 */ /* 0x001fe20000000017 */
[----:B------:R-:W-:Y:S05]  /*3850*/  BRA `(.L_x_7221) ;  /* 0x0000046000007947 */ /* 0x000fea0003800000 */
.L_x_7239:
        /* <DEDUP_REMOVED lines=21> */
.L_x_7248:
[----:B------:R-:W-:Y:S05]  /*39b0*/  BSYNC B1 ;  /* 0x0000000000017941 */ /* 0x000fea0003800000 */
.L_x_7247:
[----:B------:R-:W-:Y:S01]  /*39c0*/  LEA R3, R0, 0x37800000, 0x17 ;  /* 0x3780000000037811 */ /* 0x000fe200078eb8ff */
[----:B------:R-:W-:-:S05]  /*39d0*/  IMAD.SHL.U32 R0, R2, 0x200000, RZ ;  /* 0x0020000002007824 */ /* 0x000fca00078e00ff */
[----:B------:R-:W-:Y:S02]  /*39e0*/  LOP3.LUT R0, R3, R0, R4, 0xfe, !PT ;  /* 0x0000000003007212 */ /* 0x000fe400078efe04 */
.L_x_7246:
[----:B------:R-:W-:Y:S05]  /*39f0*/  BSYNC B0 ;  /* 0x0000000000007941 */ /* 0x000fea0003800000 */
.L_x_7245:
[----:B------:R-:W0:Y:S02]  /*3a00*/  F2I.FTZ.TRUNC.NTZ R0, R0 ;  /* 0x0000000000007305 */ /* 0x000e24000021f100 */
[----:B0-----:R-:W-:Y:S01]  /*3a10*/  PRMT R23, R0, 0x7610, R23 ;  /* 0x0000761000177816 */ /* 0x001fe20000000017 */
[----:B------:R-:W-:Y:S05]  /*3a20*/  BRA `(.L_x_7221) ;  /* 0x0000029000007947 */ /* 0x000fea0003800000 */
.L_x_7238:
        /* <DEDUP_REMOVED lines=14> */
.L_x_7252:
[----:B------:R-:W-:Y:S05]  /*3b10*/  BSYNC B0 ;  /* 0x0000000000007941 */ /* 0x000fea0003800000 */
.L_x_7251:
[----:B------:R-:W0:Y:S02]  /*3b20*/  F2I.FTZ.TRUNC.NTZ R0, R0 ;  /* 0x0000000000007305 */ /* 0x000e24000021f100 */
[----:B0-----:R-:W-:Y:S01]  /*3b30*/  PRMT R23, R0, 0x7610, R23 ;  /* 0x0000761000177816 */ /* 0x001fe20000000017 */
[----:B------:R-:W-:Y:S05]  /*3b40*/  BRA `(.L_x_7221) ;  /* 0x0000017000007947 */ /* 0x000fea0003800000 */
.L_x_7226:
        /* <DEDUP_REMOVED lines=20> */
.L_x_7250:
[----:B------:R0:W5:Y:S01]  /*3c90*/  LDG.E.U16 R23, [R2.64] ;  /* 0x0000002402177981 */ /* 0x000162000c1e1500 */
[----:B------:R-:W-:Y:S05]  /*3ca0*/  BRA `(.L_x_7221) ;  /* 0x0000001000007947 */ /* 0x000fea0003800000 */
.L_x_7249:
[----:B------:R0:W5:Y:S02]  /*3cb0*/  LDG.E.U16 R23, [R2.64] ;  /* 0x0000002402177981 */ /* 0x000164000c1e1500 */
.L_x_7221:
[----:B------:R-:W-:Y:S05]  /*3cc0*/  BSYNC B6 ;  /* 0x0000000000067941 */ /* 0x000fea0003800000 */
.L_x_7220:
[----:B------:R-:W4:Y:S01]  /*3cd0*/  S2R R19, SR_TID.X ;  /* 0x0000000000137919 */ /* 0x000f220000002100 */
[----:B01---5:R-:W-:Y:S01]  /*3ce0*/  PRMT R2, R18, 0x9910, RZ ;  /* 0x0000991012027816 */ /* 0x023fe200000000ff */
[----:B------:R-:W-:Y:S01]  /*3cf0*/  ULDC.U16 UR4, c[0x0][0x166] ;  /* 0x0000598000047ab9 */ /* 0x000fe20000000400 */
[----:B------:R-:W0:Y:S01]  /*3d00*/  LDC.U8 R18, c[0x0][0x184] ;  /* 0x00006100ff127b82 */ /* 0x000e220000000000 */
[----:B------:R-:W-:Y:S01]  /*3d10*/  UPRMT UR4, UR4, 0x9910, URZ ;  /* 0x0000991004047896 */ /* 0x000fe2000800003f */
[----:B------:R-:W-:Y:S01]  /*3d20*/  PRMT R0, R22, 0x9910, RZ ;  /* 0x0000991016007816 */ /* 0x000fe200000000ff */
[----:B------:R-:W-:Y:S01]  /*3d30*/  BSSY B6, `(.L_x_7253) ;  /* 0x00000f8000067945 */ /* 0x000fe20003800000 */
[----:B--2---:R-:W-:Y:S02]  /*3d40*/  PRMT R3, R25, 0x9910, RZ ;  /* 0x0000991019037816 */ /* 0x004fe400000000ff */
[----:B---3--:R-:W-:-:S02]  /*3d50*/  PRMT R4, R23, 0x9910, RZ ;  /* 0x0000991017047816 */ /* 0x008fc400000000ff */
[----:B------:R-:W-:-:S04]  /*3d60*/  ISETP.NE.AND P0, PT, RZ, UR4, PT ;  /* 0x00000004ff007c0c */ /* 0x000fc8000bf05270 */
[----:B------:R-:W-:Y:S02]  /*3d70*/  ISETP.NE.XOR P3, PT, R0, RZ, P0 ;  /* 0x000000ff0000720c */ /* 0x000fe40000765a70 */
[----:B------:R-:W-:Y:S02]  /*3d80*/  ISETP.NE.XOR P2, PT, R2, RZ, P0 ;  /* 0x000000ff0200720c */ /* 0x000fe40000745a70 */
[----:B------:R-:W-:Y:S02]  /*3d90*/  ISETP.NE.XOR P1, PT, R3, RZ, P0 ;  /* 0x000000ff0300720c */ /* 0x000fe40000725a70 */
[----:B------:R-:W-:Y:S02]  /*3da0*/  ISETP.NE.XOR P0, PT, R4, RZ, P0 ;  /* 0x000000ff0400720c */ /* 0x000fe40000705a70 */
[----:B------:R-:W-:Y:S02]  /*3db0*/  SEL R4, RZ, 0x1, !P3 ;  /* 0x00000001ff047807 */ /* 0x000fe40005800000 */
[----:B----4-:R-:W-:-:S02]  /*3dc0*/  ISETP.GE.AND P4, PT, R19, R17, PT ;  /* 0x000000111300720c */ /* 0x010fc40003f86270 */
[----:B------:R-:W-:Y:S02]  /*3dd0*/  SEL R22, RZ, 0x1, !P2 ;  /* 0x00000001ff167807 */ /* 0x000fe40005000000 */
[----:B------:R-:W-:Y:S02]  /*3de0*/  SEL R24, RZ, 0x1, !P1 ;  /* 0x00000001ff187807 */ /* 0x000fe40004800000 */
[----:B------:R-:W-:-:S07]  /*3df0*/  SEL R26, RZ, 0x1, !P0 ;  /* 0x00000001ff1a7807 */ /* 0x000fce0004000000 */
        /* <DEDUP_REMOVED lines=20> */
.L_x_7258:
[----:B------:R0:W-:Y:S01]  /*3f40*/  STG.E.U8 [R2.64], R4 ;  /* 0x0000000402007986 */ /* 0x0001e2000c101124 */
[----:B------:R-:W-:Y:S05]  /*3f50*/  BRA `(.L_x_7254) ;  /* 0x00000d5000007947 */ /* 0x000fea0003800000 */
.L_x_7257:
        /* <DEDUP_REMOVED lines=9> */
.L_x_7261:
[----:B------:R0:W-:Y:S01]  /*3ff0*/  STG.E [R2.64], R4 ;  /* 0x0000000402007986 */ /* 0x0001e2000c101924 */
[----:B------:R-:W-:Y:S05]  /*4000*/  BRA `(.L_x_7254) ;  /* 0x00000ca000007947 */ /* 0x000fea0003800000 */
.L_x_7260:
[----:B------:R0:W-:Y:S01]  /*4010*/  STG.E.U16 [R2.64], R4 ;  /* 0x0000000402007986 */ /* 0x0001e2000c101524 */
[----:B------:R-:W-:Y:S05]  /*4020*/  BRA `(.L_x_7254) ;  /* 0x00000c8000007947 */ /* 0x000fea0003800000 */
.L_x_7256:
        /* <DEDUP_REMOVED lines=9> */
.L_x_7263:
[----:B------:R-:W0:Y:S02]  /*40c0*/  I2F.S16 R0, R4 ;  /* 0x0000000400007306 */ /* 0x000e240000101400 */
[----:B0-----:R-:W-:-:S05]  /*40d0*/  F2FP.PACK_AB R0, RZ, R0 ;  /* 0x00000000ff00723e */ /* 0x001fca00000000ff */
[----:B------:R0:W-:Y:S01]  /*40e0*/  STG.E.U16 [R2.64], R0 ;  /* 0x0000000002007986 */ /* 0x0001e2000c101524 */
[----:B------:R-:W-:Y:S05]  /*40f0*/  BRA `(.L_x_7254) ;  /* 0x00000bb000007947 */ /* 0x000fea0003800000 */
.L_x_7262:
        /* <DEDUP_REMOVED lines=10> */
.L_x_7265:
[----:B------:R-:W0:Y:S02]  /*41a0*/  I2F.S16 R4, R4 ;  /* 0x0000000400047306 */ /* 0x000e240000101400 */
[----:B0-----:R-:W-:-:S04]  /*41b0*/  F2FP.PACK_AB R5, RZ, R4 ;  /* 0x00000004ff05723e */ /* 0x001fc800000000ff */
[----:B------:R-:W-:-:S05]  /*41c0*/  PRMT R5, R5, 0x5410, RZ ;  /* 0x0000541005057816 */ /* 0x000fca00000000ff */
[----:B------:R0:W-:Y:S01]  /*41d0*/  STG.E [R2.64], R5 ;  /* 0x0000000502007986 */ /* 0x0001e2000c101924 */
[----:B------:R-:W-:Y:S05]  /*41e0*/  BRA `(.L_x_7254) ;  /* 0x00000ac000007947 */ /* 0x000fea0003800000 */
.L_x_7264:
[----:B------:R-:W0:Y:S02]  /*41f0*/  I2F.F64.S16 R4, R4 ;  /* 0x0000000400047312 */ /* 0x000e240000101c00 */
[----:B0-----:R0:W-:Y:S01]  /*4200*/  STG.E.64 [R2.64], R4 ;  /* 0x0000000402007986 */ /* 0x0011e2000c101b24 */
[----:B------:R-:W-:Y:S05]  /*4210*/  BRA `(.L_x_7254) ;  /* 0x00000a9000007947 */ /* 0x000fea0003800000 */
.L_x_7255:
        /* <DEDUP_REMOVED lines=10> */
.L_x_7268:
[----:B------:R-:W0:Y:S01]  /*42c0*/  I2F.F64.S16 R4, R4 ;  /* 0x0000000400047312 */ /* 0x000e220000101c00 */
[----:B------:R-:W-:-:S05]  /*42d0*/  CS2R R6, SRZ ;  /* 0x0000000000067805 */ /* 0x000fca000001ff00 */
[----:B0-----:R0:W-:Y:S01]  /*42e0*/  STG.E.128 [R2.64], R4 ;  /* 0x0000000402007986 */ /* 0x0011e2000c101d24 */
[----:B------:R-:W-:Y:S05]  /*42f0*/  BRA `(.L_x_7254) ;  /* 0x000009b000007947 */ /* 0x000fea0003800000 */
.L_x_7267:
        /* <DEDUP_REMOVED lines=21> */
.L_x_7272:
[----:B------:R-:W-:Y:S05]  /*4450*/  BSYNC B0 ;  /* 0x0000000000007941 */ /* 0x000fea0003800000 */
.L_x_7271:
[----:B------:R-:W-:-:S05]  /*4460*/  LOP3.LUT R5, R0, R5, RZ, 0xfc, !PT ;  /* 0x0000000500057212 */ /* 0x000fca00078efcff */
[----:B------:R0:W-:Y:S01]  /*4470*/  STG.E.U8 [R2.64], R5 ;  /* 0x0000000502007986 */ /* 0x0001e2000c101124 */
[----:B------:R-:W-:Y:S05]  /*4480*/  BRA `(.L_x_7254) ;  /* 0x0000082000007947 */ /* 0x000fea0003800000 */
.L_x_7270:
        /* <DEDUP_REMOVED lines=13> */
.L_x_7274:
[----:B------:R-:W-:Y:S01]  /*4560*/  IMAD.MOV.U32 R0, RZ, RZ, 0x7f ;  /* 0x0000007fff007424 */ /* 0x000fe200078e00ff */
[----:B------:R-:W-:-:S04]  /*4570*/  ISETP.GT.U32.AND P0, PT, R5, 0x7f800000, PT ;  /* 0x7f8000000500780c */ /* 0x000fc80003f04070 */
[----:B------:R-:W-:-:S04]  /*4580*/  SEL R0, R0, 0x7c, P0 ;  /* 0x0000007c00007807 */ /* 0x000fc80000000000 */
.L_x_7275:
[----:B------:R-:W-:Y:S05]  /*4590*/  BSYNC B0 ;  /* 0x0000000000007941 */ /* 0x000fea0003800000 */
.L_x_7273:
[----:B------:R-:W-:-:S04]  /*45a0*/  LOP3.LUT R4, R7, 0x80000000, RZ, 0xc0, !PT ;  /* 0x8000000007047812 */ /* 0x000fc800078ec0ff */
[----:B------:R-:W-:-:S04]  /*45b0*/  SHF.R.U32.HI R5, RZ, 0x18, R4 ;  /* 0x00000018ff057819 */ /* 0x000fc80000011604 */
[----:B------:R-:W-:-:S05]  /*45c0*/  LOP3.LUT R5, R0, R5, RZ, 0xfc, !PT ;  /* 0x0000000500057212 */ /* 0x000fca00078efcff */
[----:B------:R0:W-:Y:S01]  /*45d0*/  STG.E.U8 [R2.64], R5 ;  /* 0x0000000502007986 */ /* 0x0001e2000c101124 */
[----:B------:R-:W-:Y:S05]  /*45e0*/  BRA `(.L_x_7254) ;  /* 0x000006c000007947 */ /* 0x000fea0003800000 */
.L_x_7269:
[----:B------:R-:W0:Y:S02]  /*45f0*/  I2F.S16 R0, R4 ;  /* 0x0000000400007306 */ /* 0x000e240000101400 */
[----:B0-----:R-:W-:-:S05]  /*4600*/  F2FP.BF16.PACK_AB R0, RZ, R0 ;  /* 0x00000000ff00723e */ /* 0x001fca00000010ff */
[----:B------:R0:W-:Y:S01]  /*4610*/  STG.E.U16 [R2.64], R0 ;  /* 0x0000000002007986 */ /* 0x0001e2000c101524 */
[----:B------:R-:W-:Y:S05]  /*4620*/  BRA `(.L_x_7254) ;  /* 0x0000068000007947 */ /* 0x000fea0003800000 */
.L_x_7266:
        /* <DEDUP_REMOVED lines=10> */
.L_x_7278:
        /* <DEDUP_REMOVED lines=17> */
.L_x_7281:
[----:B------:R-:W-:-:S04]  /*47e0*/  LOP3.LUT R0, R7, 0x80000000, RZ, 0xc0, !PT ;  /* 0x8000000007007812 */ /* 0x000fc800078ec0ff */
[----:B------:R-:W-:-:S04]  /*47f0*/  SHF.R.U32.HI R5, RZ, 0x18, R0 ;  /* 0x00000018ff057819 */ /* 0x000fc80000011600 */
[----:B------:R-:W-:-:S04]  /*4800*/  LOP3.LUT R4, R4, R5, RZ, 0xfc, !PT ;  /* 0x0000000504047212 */ /* 0x000fc800078efcff */
[----:B------:R-:W-:Y:S02]  /*4810*/  PRMT R0, R4, 0x7610, R0 ;  /* 0x0000761004007816 */ /* 0x000fe40000000000 */
.L_x_7280:
[----:B------:R-:W-:Y:S05]  /*4820*/  BSYNC B0 ;  /* 0x0000000000007941 */ /* 0x000fea0003800000 */
.L_x_7279:
[----:B------:R0:W-:Y:S01]  /*4830*/  STG.E.U8 [R2.64], R0 ;  /* 0x0000000002007986 */ /* 0x0001e2000c101124 */
[----:B------:R-:W-:Y:S05]  /*4840*/  BRA `(.L_x_7254) ;  /* 0x0000046000007947 */ /* 0x000fea0003800000 */
.L_x_7277:
        /* <DEDUP_REMOVED lines=17> */
.L_x_7284:
[----:B------:R-:W-:-:S04]  /*4960*/  LOP3.LUT R0, R7, 0x80000000, RZ, 0xc0, !PT ;  /* 0x8000000007007812 */ /* 0x000fc800078ec0ff */
[----:B------:R-:W-:-:S04]  /*4970*/  SHF.R.U32.HI R5, RZ, 0x18, R0 ;  /* 0x00000018ff057819 */ /* 0x000fc80000011600 */
[----:B------:R-:W-:-:S04]  /*4980*/  LOP3.LUT R4, R4, R5, RZ, 0xfc, !PT ;  /* 0x0000000504047212 */ /* 0x000fc800078efcff */
[----:B------:R-:W-:Y:S02]  /*4990*/  PRMT R0, R4, 0x7610, R0 ;  /* 0x0000761004007816 */ /* 0x000fe40000000000 */
.L_x_7283:
[----:B------:R-:W-:Y:S05]  /*49a0*/  BSYNC B0 ;  /* 0x0000000000007941 */ /* 0x000fea0003800000 */
.L_x_7282:
[----:B------:R0:W-:Y:S01]  /*49b0*/  STG.E.U8 [R2.64], R0 ;  /* 0x0000000002007986 */ /* 0x0001e2000c101124 */
[----:B------:R-:W-:Y:S05]  /*49c0*/  BRA `(.L_x_7254) ;  /* 0x000002e000007947 */ /* 0x000fea0003800000 */
.L_x_7276:
        /* <DEDUP_REMOVED lines=22> */
.L_x_7259:
        /* <DEDUP_REMOVED lines=20> */
.L_x_7286:
[----:B------:R-:W-:-:S05]  /*4c70*/  IMAD.MOV.U32 R5, RZ, RZ, RZ ;  /* 0x000000ffff057224 */ /* 0x000fca00078e00ff */
[----:B------:R0:W-:Y:S01]  /*4c80*/  STG.E.64 [R2.64], R4 ;  /* 0x0000000402007986 */ /* 0x0001e2000c101b24 */
[----:B------:R-:W-:Y:S05]  /*4c90*/  BRA `(.L_x_7254) ;  /* 0x0000001000007947 */ /* 0x000fea0003800000 */
.L_x_7285:
[----:B------:R0:W-:Y:S02]  /*4ca0*/  STG.E [R2.64], R4 ;  /* 0x0000000402007986 */ /* 0x0001e4000c101924 */
.L_x_7254:
[----:B0-----:R-:W-:Y:S05]  /*4cb0*/  BSYNC B6 ;  /* 0x0000000000067941 */ /* 0x001fea0003800000 */
.L_x_7253:
        /* <DEDUP_REMOVED lines=21> */
.L_x_7292:
[----:B------:R0:W-:Y:S01]  /*4e10*/  STG.E.U8 [R2.64], R22 ;  /* 0x0000001602007986 */ /* 0x0001e2000c101124 */
[----:B------:R-:W-:Y:S05]  /*4e20*/  BRA `(.L_x_7294) ;  /* 0x00000d5000007947 */ /* 0x000fea0003800000 */
.L_x_7291:
        /* <DEDUP_REMOVED lines=9> */
.L_x_7296:
[----:B------:R0:W-:Y:S01]  /*4ec0*/  STG.E [R2.64], R22 ;  /* 0x0000001602007986 */ /* 0x0001e2000c101924 */
[----:B------:R-:W-:Y:S05]  /*4ed0*/  BRA `(.L_x_7294) ;  /* 0x00000ca000007947 */ /* 0x000fea0003800000 */
.L_x_7295:
[----:B------:R0:W-:Y:S01]  /*4ee0*/  STG.E.U16 [R2.64], R22 ;  /* 0x0000001602007986 */ /* 0x0001e2000c101524 */
[----:B------:R-:W-:Y:S05]  /*4ef0*/  BRA `(.L_x_7294) ;  /* 0x00000c8000007947 */ /* 0x000fea0003800000 */
.L_x_7290:
        /* <DEDUP_REMOVED lines=9> */
.L_x_7298:
[----:B------:R-:W0:Y:S02]  /*4f90*/  I2F.S16 R0, R22 ;  /* 0x0000001600007306 */ /* 0x000e240000101400 */
[----:B0-----:R-:W-:-:S05]  /*4fa0*/  F2FP.PACK_AB R0, RZ, R0 ;  /* 0x00000000ff00723e */ /* 0x001fca00000000ff */
[----:B------:R0:W-:Y:S01]  /*4fb0*/  STG.E.U16 [R2.64], R0 ;  /* 0x0000000002007986 */ /* 0x0001e2000c101524 */
[----:B------:R-:W-:Y:S05]  /*4fc0*/  BRA `(.L_x_7294) ;  /* 0x00000bb000007947 */ /* 0x000fea0003800000 */
.L_x_7297:
        /* <DEDUP_REMOVED lines=10> */
.L_x_7300:
[----:B------:R-:W0:Y:S02]  /*5070*/  I2F.S16 R22, R22 ;  /* 0x0000001600167306 */ /* 0x000e240000101400 */
[----:B0-----:R-:W-:-:S04]  /*5080*/  F2FP.PACK_AB R5, RZ, R22 ;  /* 0x00000016ff05723e */ /* 0x001fc800000000ff */
[----:B------:R-:W-:-:S05]  /*5090*/  PRMT R5, R5, 0x5410, RZ ;  /* 0x0000541005057816 */ /* 0x000fca00000000ff */
[----:B------:R0:W-:Y:S01]  /*50a0*/  STG.E [R2.64], R5 ;  /* 0x0000000502007986 */ /* 0x0001e2000c101924 */
[----:B------:R-:W-:Y:S05]  /*50b0*/  BRA `(.L_x_7294) ;  /* 0x00000ac000007947 */ /* 0x000fea0003800000 */
.L_x_7299:
[----:B------:R-:W0:Y:S02]  /*50c0*/  I2F.F64.S16 R22, R22 ;  /* 0x0000001600167312 */ /* 0x000e240000101c00 */
[----:B0-----:R0:W-:Y:S01]  /*50d0*/  STG.E.64 [R2.64], R22 ;  /* 0x0000001602007986 */ /* 0x0011e2000c101b24 */
[----:B------:R-:W-:Y:S05]  /*50e0*/  BRA `(.L_x_7294) ;  /* 0x00000a9000007947 */ /* 0x000fea0003800000 */
.L_x_7289:
        /* <DEDUP_REMOVED lines=10> */
.L_x_7303:
[----:B------:R-:W0:Y:S01]  /*5190*/  I2F.F64.S16 R4, R22 ;  /* 0x0000001600047312 */ /* 0x000e220000101c00 */
[----:B------:R-:W-:-:S05]  /*51a0*/  CS2R R6, SRZ ;  /* 0x0000000000067805 */ /* 0x000fca000001ff00 */
[----:B0-----:R0:W-:Y:S01]  /*51b0*/  STG.E.128 [R2.64], R4 ;  /* 0x0000000402007986 */ /* 0x0011e2000c101d24 */
[----:B------:R-:W-:Y:S05]  /*51c0*/  BRA `(.L_x_7294) ;  /* 0x000009b000007947 */ /* 0x000fea0003800000 */
.L_x_7302:
        /* <DEDUP_REMOVED lines=21> */
.L_x_7307:
[----:B------:R-:W-:Y:S05]  /*5320*/  BSYNC B0 ;  /* 0x0000000000007941 */ /* 0x000fea0003800000 */
.L_x_7306:
[----:B------:R-:W-:-:S05]  /*5330*/  LOP3.LUT R5, R0, R5, RZ, 0xfc, !PT ;  /* 0x0000000500057212 */ /* 0x000fca00078efcff */
[----:B------:R0:W-:Y:S01]  /*5340*/  STG.E.U8 [R2.64], R5 ;  /* 0x0000000502007986 */ /* 0x0001e2000c101124 */
[----:B------:R-:W-:Y:S05]  /*5350*/  BRA `(.L_x_7294) ;  /* 0x0000082000007947 */ /* 0x000fea0003800000 */
.L_x_7305:
        /* <DEDUP_REMOVED lines=13> */
.L_x_7309:
[----:B------:R-:W-:Y:S01]  /*5430*/  IMAD.MOV.U32 R0, RZ, RZ, 0x7f ;  /* 0x0000007fff007424 */ /* 0x000fe200078e00ff */
[----:B------:R-:W-:-:S04]  /*5440*/  ISETP.GT.U32.AND P0, PT, R4, 0x7f800000, PT ;  /* 0x7f8000000400780c */ /* 0x000fc80003f04070 */
[----:B------:R-:W-:-:S04]  /*5450*/  SEL R0, R0, 0x7c, P0 ;  /* 0x0000007c00007807 */ /* 0x000fc80000000000 */
.L_x_7310:
[----:B------:R-:W-:Y:S05]  /*5460*/  BSYNC B0 ;  /* 0x0000000000007941 */ /* 0x000fea0003800000 */
.L_x_7308:
[----:B------:R-:W-:-:S04]  /*5470*/  LOP3.LUT R4, R5, 0x80000000, RZ, 0xc0, !PT ;  /* 0x8000000005047812 */ /* 0x000fc800078ec0ff */
[----:B------:R-:W-:-:S04]  /*5480*/  SHF.R.U32.HI R5, RZ, 0x18, R4 ;  /* 0x00000018ff057819 */ /* 0x000fc80000011604 */
[----:B------:R-:W-:-:S05]  /*5490*/  LOP3.LUT R5, R0, R5, RZ, 0xfc, !PT ;  /* 0x0000000500057212 */ /* 0x000fca00078efcff */
[----:B------:R0:W-:Y:S01]  /*54a0*/  STG.E.U8 [R2.64], R5 ;  /* 0x0000000502007986 */ /* 0x0001e2000c101124 */
[----:B------:R-:W-:Y:S05]  /*54b0*/  BRA `(.L_x_7294) ;  /* 0x000006c000007947 */ /* 0x000fea0003800000 */
.L_x_7304:
[----:B------:R-:W0:Y:S02]  /*54c0*/  I2F.S16 R0, R22 ;  /* 0x0000001600007306 */ /* 0x000e240000101400 */
[----:B0-----:R-:W-:-:S05]  /*54d0*/  F2FP.BF16.PACK_AB R0, RZ, R0 ;  /* 0x00000000ff00723e */ /* 0x001fca00000010ff */
[----:B------:R0:W-:Y:S01]  /*54e0*/  STG.E.U16 [R2.64], R0 ;  /* 0x0000000002007986 */ /* 0x0001e2000c101524 */
[----:B------:R-:W-:Y:S05]  /*54f0*/  BRA `(.L_x_7294) ;  /* 0x0000068000007947 */ /* 0x000fea0003800000 */
.L_x_7301:
        /* <DEDUP_REMOVED lines=10> */
.L_x_7313:
        /* <DEDUP_REMOVED lines=17> */
.L_x_7316:
[----:B------:R-:W-:-:S04]  /*56b0*/  LOP3.LUT R0, R7, 0x80000000, RZ, 0xc0, !PT ;  /* 0x8000000007007812 */ /* 0x000fc800078ec0ff */
[----:B------:R-:W-:-:S04]  /*56c0*/  SHF.R.U32.HI R5, RZ, 0x18, R0 ;  /* 0x00000018ff057819 */ /* 0x000fc80000011600 */
[----:B------:R-:W-:-:S04]  /*56d0*/  LOP3.LUT R4, R4, R5, RZ, 0xfc, !PT ;  /* 0x0000000504047212 */ /* 0x000fc800078efcff */
[----:B------:R-:W-:Y:S02]  /*56e0*/  PRMT R0, R4, 0x7610, R0 ;  /* 0x0000761004007816 */ /* 0x000fe40000000000 */
.L_x_7315:
[----:B------:R-:W-:Y:S05]  /*56f0*/  BSYNC B0 ;  /* 0x0000000000007941 */ /* 0x000fea0003800000 */
.L_x_7314:
[----:B------:R0:W-:Y:S01]  /*5700*/  STG.E.U8 [R2.64], R0 ;  /* 0x0000000002007986 */ /* 0x0001e2000c101124 */
[----:B------:R-:W-:Y:S05]  /*5710*/  BRA `(.L_x_7294) ;  /* 0x0000046000007947 */ /* 0x000fea0003800000 */
.L_x_7312:
        /* <DEDUP_REMOVED lines=17> */
.L_x_7319:
[----:B------:R-:W-:-:S04]  /*5830*/  LOP3.LUT R0, R7, 0x80000000, RZ, 0xc0, !PT ;  /* 0x8000000007007812 */ /* 0x000fc800078ec0ff */
[----:B------:R-:W-:-:S04]  /*5840*/  SHF.R.U32.HI R5, RZ, 0x18, R0 ;  /* 0x00000018ff057819 */ /* 0x000fc80000011600 */
[----:B------:R-:W-:-:S04]  /*5850*/  LOP3.LUT R4, R4, R5, RZ, 0xfc, !PT ;  /* 0x0000000504047212 */ /* 0x000fc800078efcff */
[----:B------:R-:W-:Y:S02]  /*5860*/  PRMT R0, R4, 0x7610, R0 ;  /* 0x0000761004007816 */ /* 0x000fe40000000000 */
.L_x_7318:
[----:B------:R-:W-:Y:S05]  /*5870*/  BSYNC B0 ;  /* 0x0000000000007941 */ /* 0x000fea0003800000 */
.L_x_7317:
[----:B------:R0:W-:Y:S01]  /*5880*/  STG.E.U8 [R2.64], R0 ;  /* 0x0000000002007986 */ /* 0x0001e2000c101124 */
[----:B------:R-:W-:Y:S05]  /*5890*/  BRA `(.L_x_7294) ;  /* 0x000002e000007947 */ /* 0x000fea0003800000 */
.L_x_7311:
        /* <DEDUP_REMOVED lines=22> */
.L_x_7293:
        /* <DEDUP_REMOVED lines=20> */
.L_x_7321:
[----:B------:R-:W-:-:S05]  /*5b40*/  IMAD.MOV.U32 R23, RZ, RZ, RZ ;  /* 0x000000ffff177224 */ /* 0x000fca00078e00ff */
[----:B------:R0:W-:Y:S01]  /*5b50*/  STG.E.64 [R2.64], R22 ;  /* 0x0000001602007986 */ /* 0x0001e2000c101b24 */
[----:B------:R-:W-:Y:S05]  /*5b60*/  BRA `(.L_x_7294) ;  /* 0x0000001000007947 */ /* 0x000fea0003800000 */
.L_x_7320:
[----:B------:R0:W-:Y:S02]  /*5b70*/  STG.E [R2.64], R22 ;  /* 0x0000001602007986 */ /* 0x0001e4000c101924 */
.L_x_7294:
        /* <DEDUP_REMOVED lines=21> */
.L_x_7325:
[----:B------:R0:W-:Y:S01]  /*5cd0*/  STG.E.U8 [R2.64], R24 ;  /* 0x0000001802007986 */ /* 0x0001e2000c101124 */
[----:B------:R-:W-:Y:S05]  /*5ce0*/  BRA `(.L_x_7327) ;  /* 0x00000d5000007947 */ /* 0x000fea0003800000 */
.L_x_7324:
        /* <DEDUP_REMOVED lines=9> */
.L_x_7329:
[----:B------:R0:W-:Y:S01]  /*5d80*/  STG.E [R2.64], R24 ;  /* 0x0000001802007986 */ /* 0x0001e2000c101924 */
[----:B------:R-:W-:Y:S05]  /*5d90*/  BRA `(.L_x_7327) ;  /* 0x00000ca000007947 */ /* 0x000fea0003800000 */
.L_x_7328:
[----:B------:R0:W-:Y:S01]  /*5da0*/  STG.E.U16 [R2.64], R24 ;  /* 0x0000001802007986 */ /* 0x0001e2000c101524 */
[----:B------:R-:W-:Y:S05]  /*5db0*/  BRA `(.L_x_7327) ;  /* 0x00000c8000007947 */ /* 0x000fea0003800000 */
.L_x_7323:
        /* <DEDUP_REMOVED lines=9> */
.L_x_7331:
[----:B------:R-:W0:Y:S02]  /*5e50*/  I2F.S16 R0, R24 ;  /* 0x0000001800007306 */ /* 0x000e240000101400 */
[----:B0-----:R-:W-:-:S05]  /*5e60*/  F2FP.PACK_AB R0, RZ, R0 ;  /* 0x00000000ff00723e */ /* 0x001fca00000000ff */
[----:B------:R0:W-:Y:S01]  /*5e70*/  STG.E.U16 [R2.64], R0 ;  /* 0x0000000002007986 */ /* 0x0001e2000c101524 */
[----:B------:R-:W-:Y:S05]  /*5e80*/  BRA `(.L_x_7327) ;  /* 0x00000bb000007947 */ /* 0x000fea0003800000 */
.L_x_7330:
        /* <DEDUP_REMOVED lines=10> */
.L_x_7333:
[----:B------:R-:W0:Y:S02]  /*5f30*/  I2F.S16 R24, R24 ;  /* 0x0000001800187306 */ /* 0x000e240000101400 */
[----:B0-----:R-:W-:-:S04]  /*5f40*/  F2FP.PACK_AB R5, RZ, R24 ;  /* 0x00000018ff05723e */ /* 0x001fc800000000ff */
[----:B------:R-:W-:-:S05]  /*5f50*/  PRMT R5, R5, 0x5410, RZ ;  /* 0x0000541005057816 */ /* 0x000fca00000000ff */
[----:B------:R0:W-:Y:S01]  /*5f60*/  STG.E [R2.64], R5 ;  /* 0x0000000502007986 */ /* 0x0001e2000c101924 */
[----:B------:R-:W-:Y:S05]  /*5f70*/  BRA `(.L_x_7327) ;  /* 0x00000ac000007947 */ /* 0x000fea0003800000 */
.L_x_7332:
[----:B------:R-:W0:Y:S02]  /*5f80*/  I2F.F64.S16 R24, R24 ;  /* 0x0000001800187312 */ /* 0x000e240000101c00 */
[----:B0-----:R0:W-:Y:S01]  /*5f90*/  STG.E.64 [R2.64], R24 ;  /* 0x0000001802007986 */ /* 0x0011e2000c101b24 */
[----:B------:R-:W-:Y:S05]  /*5fa0*/  BRA `(.L_x_7327) ;  /* 0x00000a9000007947 */ /* 0x000fea0003800000 */
.L_x_7322:
        /* <DEDUP_REMOVED lines=10> */
.L_x_7336:
[----:B------:R-:W0:Y:S01]  /*6050*/  I2F.F64.S16 R4, R24 ;  /* 0x0000001800047312 */ /* 0x000e220000101c00 */
[----:B------:R-:W-:-:S05]  /*6060*/  CS2R R6, SRZ ;  /* 0x0000000000067805 */ /* 0x000fca000001ff00 */
[----:B0-----:R0:W-:Y:S01]  /*6070*/  STG.E.128 [R2.64], R4 ;  /* 0x0000000402007986 */ /* 0x0011e2000c101d24 */
[----:B------:R-:W-:Y:S05]  /*6080*/  BRA `(.L_x_7327) ;  /* 0x000009b000007947 */ /* 0x000fea0003800000 */
.L_x_7335:
        /* <DEDUP_REMOVED lines=21> */
.L_x_7340:
[----:B------:R-:W-:Y:S05]  /*61e0*/  BSYNC B0 ;  /* 0x0000000000007941 */ /* 0x000fea0003800000 */
.L_x_7339:
[----:B------:R-:W-:-:S05]  /*61f0*/  LOP3.LUT R5, R0, R5, RZ, 0xfc, !PT ;  /* 0x0000000500057212 */ /* 0x000fca00078efcff */
[----:B------:R0:W-:Y:S01]  /*6200*/  STG.E.U8 [R2.64], R5 ;  /* 0x0000000502007986 */ /* 0x0001e2000c101124 */
[----:B------:R-:W-:Y:S05]  /*6210*/  BRA `(.L_x_7327) ;  /* 0x0000082000007947 */ /* 0x000fea0003800000 */
.L_x_7338:
        /* <DEDUP_REMOVED lines=13> */
.L_x_7342:
[----:B------:R-:W-:Y:S01]  /*62f0*/  IMAD.MOV.U32 R0, RZ, RZ, 0x7f ;  /* 0x0000007fff007424 */ /* 0x000fe200078e00ff */
[----:B------:R-:W-:-:S04]  /*6300*/  ISETP.GT.U32.AND P0, PT, R4, 0x7f800000, PT ;  /* 0x7f8000000400780c */ /* 0x000fc80003f04070 */
[----:B------:R-:W-:-:S04]  /*6310*/  SEL R0, R0, 0x7c, P0 ;  /* 0x0000007c00007807 */ /* 0x000fc80000000000 */
.L_x_7343:
[----:B------:R-:W-:Y:S05]  /*6320*/  BSYNC B0 ;  /* 0x0000000000007941 */ /* 0x000fea0003800000 */
.L_x_7341:
[----:B------:R-:W-:-:S04]  /*6330*/  LOP3.LUT R4, R5, 0x80000000, RZ, 0xc0, !PT ;  /* 0x8000000005047812 */ /* 0x000fc800078ec0ff */
[----:B------:R-:W-:-:S04]  /*6340*/  SHF.R.U32.HI R5, RZ, 0x18, R4 ;  /* 0x00000018ff057819 */ /* 0x000fc80000011604 */
[----:B------:R-:W-:-:S05]  /*6350*/  LOP3.LUT R5, R0, R5, RZ, 0xfc, !PT ;  /* 0x0000000500057212 */ /* 0x000fca00078efcff */
[----:B------:R0:W-:Y:S01]  /*6360*/  STG.E.U8 [R2.64], R5 ;  /* 0x0000000502007986 */ /* 0x0001e2000c101124 */
[----:B------:R-:W-:Y:S05]  /*6370*/  BRA `(.L_x_7327) ;  /* 0x000006c000007947 */ /* 0x000fea0003800000 */
.L_x_7337:
[----:B------:R-:W0:Y:S02]  /*6380*/  I2F.S16 R0, R24 ;  /* 0x0000001800007306 */ /* 0x000e240000101400 */
[----:B0-----:R-:W-:-:S05]  /*6390*/  F2FP.BF16.PACK_AB R0, RZ, R0 ;  /* 0x00000000ff00723e */ /* 0x001fca00000010ff */
[----:B------:R0:W-:Y:S01]  /*63a0*/  STG.E.U16 [R2.64], R0 ;  /* 0x0000000002007986 */ /* 0x0001e2000c101524 */
[----:B------:R-:W-:Y:S05]  /*63b0*/  BRA `(.L_x_7327) ;  /* 0x0000068000007947 */ /* 0x000fea0003800000 */
.L_x_7334:
        /* <DEDUP_REMOVED lines=10> */
.L_x_7346:
        /* <DEDUP_REMOVED lines=17> */
.L_x_7349:
[----:B------:R-:W-:-:S04]  /*6570*/  LOP3.LUT R0, R7, 0x80000000, RZ, 0xc0, !PT ;  /* 0x8000000007007812 */ /* 0x000fc800078ec0ff */
[----:B------:R-:W-:-:S04]  /*6580*/  SHF.R.U32.HI R5, RZ, 0x18, R0 ;  /* 0x00000018ff057819 */ /* 0x000fc80000011600 */
[----:B------:R-:W-:-:S04]  /*6590*/  LOP3.LUT R4, R4, R5, RZ, 0xfc, !PT ;  /* 0x0000000504047212 */ /* 0x000fc800078efcff */
[----:B------:R-:W-:Y:S02]  /*65a0*/  PRMT R0, R4, 0x7610, R0 ;  /* 0x0000761004007816 */ /* 0x000fe40000000000 */
.L_x_7348:
[----:B------:R-:W-:Y:S05]  /*65b0*/  BSYNC B0 ;  /* 0x0000000000007941 */ /* 0x000fea0003800000 */
.L_x_7347:
[----:B------:R0:W-:Y:S01]  /*65c0*/  STG.E.U8 [R2.64], R0 ;  /* 0x0000000002007986 */ /* 0x0001e2000c101124 */
[----:B------:R-:W-:Y:S05]  /*65d0*/  BRA `(.L_x_7327) ;  /* 0x0000046000007947 */ /* 0x000fea0003800000 */
.L_x_7345:
        /* <DEDUP_REMOVED lines=17> */
.L_x_7352:
[----:B------:R-:W-:-:S04]  /*66f0*/  LOP3.LUT R0, R7, 0x80000000, RZ, 0xc0, !PT ;  /* 0x8000000007007812 */ /* 0x000fc800078ec0ff */
[----:B------:R-:W-:-:S04]  /*6700*/  SHF.R.U32.HI R5, RZ, 0x18, R0 ;  /* 0x00000018ff057819 */ /* 0x000fc80000011600 */
[----:B------:R-:W-:-:S04]  /*6710*/  LOP3.LUT R4, R4, R5, RZ, 0xfc, !PT ;  /* 0x0000000504047212 */ /* 0x000fc800078efcff */
[----:B------:R-:W-:Y:S02]  /*6720*/  PRMT R0, R4, 0x7610, R0 ;  /* 0x0000761004007816 */ /* 0x000fe40000000000 */
.L_x_7351:
[----:B------:R-:W-:Y:S05]  /*6730*/  BSYNC B0 ;  /* 0x0000000000007941 */ /* 0x000fea0003800000 */
.L_x_7350:
[----:B------:R0:W-:Y:S01]  /*6740*/  STG.E.U8 [R2.64], R0 ;  /* 0x0000000002007986 */ /* 0x0001e2000c101124 */
[----:B------:R-:W-:Y:S05]  /*6750*/  BRA `(.L_x_7327) ;  /* 0x000002e000007947 */ /* 0x000fea0003800000 */
.L_x_7344:
        /* <DEDUP_REMOVED lines=22> */
.L_x_7326:
        /* <DEDUP_REMOVED lines=20> */
.L_x_7354:
[----:B------:R-:W-:-:S05]  /*6a00*/  IMAD.MOV.U32 R25, RZ, RZ, RZ ;  /* 0x000000ffff197224 */ /* 0x000fca00078e00ff */
[----:B------:R0:W-:Y:S01]  /*6a10*/  STG.E.64 [R2.64], R24 ;  /* 0x0000001802007986 */ /* 0x0001e2000c101b24 */
[----:B------:R-:W-:Y:S05]  /*6a20*/  BRA `(.L_x_7327) ;  /* 0x0000001000007947 */ /* 0x000fea0003800000 */
.L_x_7353:
[----:B------:R0:W-:Y:S02]  /*6a30*/  STG.E [R2.64], R24 ;  /* 0x0000001802007986 */ /* 0x0001e4000c101924 */
.L_x_7327:
[----:B------:R-:W-:Y:S02]  /*6a40*/  IADD3 R19, R19, 0x80, RZ ;  /* 0x0000008013137810 */ /* 0x000fe40007ffe0ff */
.L_x_7288:
[----:B------:R-:W-:Y:S05]  /*6a50*/  BSYNC B6 ;  /* 0x0000000000067941 */ /* 0x000fea0003800000 */
.L_x_7287:
        /* <DEDUP_REMOVED lines=19> */
.L_x_7358:
[----:B------:R-:W-:Y:S01]  /*6b90*/  STG.E.U8 [R2.64], R26 ;  /* 0x0000001a02007986 */ /* 0x000fe2000c101124 */
[----:B------:R-:W-:Y:S05]  /*6ba0*/  EXIT ;  /* 0x000000000000794d */ /* 0x000fea0003800000 */
.L_x_7357:
        /* <DEDUP_REMOVED lines=9> */
.L_x_7361:
[----:B------:R-:W-:Y:S01]  /*6c40*/  STG.E [R2.64], R26 ;  /* 0x0000001a02007986 */ /* 0x000fe2000c101924 */
[----:B------:R-:W-:Y:S05]  /*6c50*/  EXIT ;  /* 0x000000000000794d */ /* 0x000fea0003800000 */
.L_x_7360:
[----:B------:R-:W-:Y:S01]  /*6c60*/  STG.E.U16 [R2.64], R26 ;  /* 0x0000001a02007986 */ /* 0x000fe2000c101524 */
[----:B------:R-:W-:Y:S05]  /*6c70*/  EXIT ;  /* 0x000000000000794d */ /* 0x000fea0003800000 */
.L_x_7356:
        /* <DEDUP_REMOVED lines=9> */
.L_x_7363:
[----:B------:R-:W0:Y:S02]  /*6d10*/  I2F.S16 R0, R26 ;  /* 0x0000001a00007306 */ /* 0x000e240000101400 */
[----:B0-----:R-:W-:-:S05]  /*6d20*/  F2FP.PACK_AB R0, RZ, R0 ;  /* 0x00000000ff00723e */ /* 0x001fca00000000ff */
[----:B------:R-:W-:Y:S01]  /*6d30*/  STG.E.U16 [R2.64], R0 ;  /* 0x0000000002007986 */ /* 0x000fe2000c101524 */
[----:B------:R-:W-:Y:S05]  /*6d40*/  EXIT ;  /* 0x000000000000794d */ /* 0x000fea0003800000 */
.L_x_7362:
        /* <DEDUP_REMOVED lines=10> */
.L_x_7365:
[----:B------:R-:W0:Y:S02]  /*6df0*/  I2F.S16 R26, R26 ;  /* 0x0000001a001a7306 */ /* 0x000e240000101400 */
[----:B0-----:R-:W-:-:S04]  /*6e00*/  F2FP.PACK_AB R5, RZ, R26 ;  /* 0x0000001aff05723e */ /* 0x001fc800000000ff */
[----:B------:R-:W-:-:S05]  /*6e10*/  PRMT R5, R5, 0x5410, RZ ;  /* 0x0000541005057816 */ /* 0x000fca00000000ff */
[----:B------:R-:W-:Y:S01]  /*6e20*/  STG.E [R2.64], R5 ;  /* 0x0000000502007986 */ /* 0x000fe2000c101924 */
[----:B------:R-:W-:Y:S05]  /*6e30*/  EXIT ;  /* 0x000000000000794d */ /* 0x000fea0003800000 */
.L_x_7364:
[----:B------:R-:W0:Y:S02]  /*6e40*/  I2F.F64.S16 R26, R26 ;  /* 0x0000001a001a7312 */ /* 0x000e240000101c00 */
[----:B0-----:R-:W-:Y:S01]  /*6e50*/  STG.E.64 [R2.64], R26 ;  /* 0x0000001a02007986 */ /* 0x001fe2000c101b24 */
[----:B------:R-:W-:Y:S05]  /*6e60*/  EXIT ;  /* 0x000000000000794d */ /* 0x000fea0003800000 */
.L_x_7355:
        /* <DEDUP_REMOVED lines=10> */
.L_x_7368:
[----:B------:R-:W0:Y:S01]  /*6f10*/  I2F.F64.S16 R4, R26 ;  /* 0x0000001a00047312 */ /* 0x000e220000101c00 */
[----:B------:R-:W-:-:S05]  /*6f20*/  CS2R R6, SRZ ;  /* 0x0000000000067805 */ /* 0x000fca000001ff00 */
[----:B0-----:R-:W-:Y:S01]  /*6f30*/  STG.E.128 [R2.64], R4 ;  /* 0x0000000402007986 */ /* 0x001fe2000c101d24 */
[----:B------:R-:W-:Y:S05]  /*6f40*/  EXIT ;  /* 0x000000000000794d */ /* 0x000fea0003800000 */
.L_x_7367:
        /* <DEDUP_REMOVED lines=21> */
.L_x_7372:
[----:B------:R-:W-:Y:S05]  /*70a0*/  BSYNC B0 ;  /* 0x0000000000007941 */ /* 0x000fea0003800000 */
.L_x_7371:
[----:B------:R-:W-:-:S05]  /*70b0*/  LOP3.LUT R5, R0, R5, RZ, 0xfc, !PT ;  /* 0x0000000500057212 */ /* 0x000fca00078efcff */
[----:B------:R-:W-:Y:S01]  /*70c0*/  STG.E.U8 [R2.64], R5 ;  /* 0x0000000502007986 */ /* 0x000fe2000c101124 */
[----:B------:R-:W-:Y:S05]  /*70d0*/  EXIT ;  /* 0x000000000000794d */ /* 0x000fea0003800000 */
.L_x_7370:
        /* <DEDUP_REMOVED lines=13> */
.L_x_7374:
[----:B------:R-:W-:Y:S01]  /*71b0*/  IMAD.MOV.U32 R0, RZ, RZ, 0x7f ;  /* 0x0000007fff007424 */ /* 0x000fe200078e00ff */
[----:B------:R-:W-:-:S04]  /*71c0*/  ISETP.GT.U32.AND P0, PT, R4, 0x7f800000, PT ;  /* 0x7f8000000400780c */ /* 0x000fc80003f04070 */
[----:B------:R-:W-:-:S04]  /*71d0*/  SEL R0, R0, 0x7c, P0 ;  /* 0x0000007c00007807 */ /* 0x000fc80000000000 */
.L_x_7375:
[----:B------:R-:W-:Y:S05]  /*71e0*/  BSYNC B0 ;  /* 0x0000000000007941 */ /* 0x000fea0003800000 */
.L_x_7373:
[----:B------:R-:W-:-:S04]  /*71f0*/  LOP3.LUT R4, R5, 0x80000000, RZ, 0xc0, !PT ;  /* 0x8000000005047812 */ /* 0x000fc800078ec0ff */
[----:B------:R-:W-:-:S04]  /*7200*/  SHF.R.U32.HI R5, RZ, 0x18, R4 ;  /* 0x00000018ff057819 */ /* 0x000fc80000011604 */
[----:B------:R-:W-:-:S05]  /*7210*/  LOP3.LUT R5, R0, R5, RZ, 0xfc, !PT ;  /* 0x0000000500057212 */ /* 0x000fca00078efcff */
[----:B------:R-:W-:Y:S01]  /*7220*/  STG.E.U8 [R2.64], R5 ;  /* 0x0000000502007986 */ /* 0x000fe2000c101124 */
[----:B------:R-:W-:Y:S05]  /*7230*/  EXIT ;  /* 0x000000000000794d */ /* 0x000fea0003800000 */
.L_x_7369:
[----:B------:R-:W0:Y:S02]  /*7240*/  I2F.S16 R0, R26 ;  /* 0x0000001a00007306 */ /* 0x000e240000101400 */
[----:B0-----:R-:W-:-:S05]  /*7250*/  F2FP.BF16.PACK_AB R0, RZ, R0 ;  /* 0x00000000ff00723e */ /* 0x001fca00000010ff */
[----:B------:R-:W-:Y:S01]  /*7260*/  STG.E.U16 [R2.64], R0 ;  /* 0x0000000002007986 */ /* 0x000fe2000c101524 */
[----:B------:R-:W-:Y:S05]  /*7270*/  EXIT ;  /* 0x000000000000794d */ /* 0x000fea0003800000 */
.L_x_7366:
        /* <DEDUP_REMOVED lines=10> */
.L_x_7378:
        /* <DEDUP_REMOVED lines=17> */
.L_x_7381:
[----:B------:R-:W-:-:S04]  /*7430*/  LOP3.LUT R0, R7, 0x80000000, RZ, 0xc0, !PT ;  /* 0x8000000007007812 */ /* 0x000fc800078ec0ff */
[----:B------:R-:W-:-:S04]  /*7440*/  SHF.R.U32.HI R5, RZ, 0x18, R0 ;  /* 0x00000018ff057819 */ /* 0x000fc80000011600 */
[----:B------:R-:W-:-:S04]  /*7450*/  LOP3.LUT R4, R4, R5, RZ, 0xfc, !PT ;  /* 0x0000000504047212 */ /* 0x000fc800078efcff */
[----:B------:R-:W-:Y:S02]  /*7460*/  PRMT R0, R4, 0x7610, R0 ;  /* 0x0000761004007816 */ /* 0x000fe40000000000 */
.L_x_7380:
[----:B------:R-:W-:Y:S05]  /*7470*/  BSYNC B0 ;  /* 0x0000000000007941 */ /* 0x000fea0003800000 */
.L_x_7379:
[----:B------:R-:W-:Y:S01]  /*7480*/  STG.E.U8 [R2.64], R0 ;  /* 0x0000000002007986 */ /* 0x000fe2000c101124 */
[----:B------:R-:W-:Y:S05]  /*7490*/  EXIT ;  /* 0x000000000000794d */ /* 0x000fea0003800000 */
.L_x_7377:
        /* <DEDUP_REMOVED lines=17> */
.L_x_7384:
[----:B------:R-:W-:-:S04]  /*75b0*/  LOP3.LUT R0, R7, 0x80000000, RZ, 0xc0, !PT ;  /* 0x8000000007007812 */ /* 0x000fc800078ec0ff */
[----:B------:R-:W-:-:S04]  /*75c0*/  SHF.R.U32.HI R5, RZ, 0x18, R0 ;  /* 0x00000018ff057819 */ /* 0x000fc80000011600 */
[----:B------:R-:W-:-:S04]  /*75d0*/  LOP3.LUT R4, R4, R5, RZ, 0xfc, !PT ;  /* 0x0000000504047212 */ /* 0x000fc800078efcff */
[----:B------:R-:W-:Y:S02]  /*75e0*/  PRMT R0, R4, 0x7610, R0 ;  /* 0x0000761004007816 */ /* 0x000fe40000000000 */
.L_x_7383:
[----:B------:R-:W-:Y:S05]  /*75f0*/  BSYNC B0 ;  /* 0x0000000000007941 */ /* 0x000fea0003800000 */
.L_x_7382:
[----:B------:R-:W-:Y:S01]  /*7600*/  STG.E.U8 [R2.64], R0 ;  /* 0x0000000002007986 */ /* 0x000fe2000c101124 */
[----:B------:R-:W-:Y:S05]  /*7610*/  EXIT ;  /* 0x000000000000794d */ /* 0x000fea0003800000 */
.L_x_7376:
        /* <DEDUP_REMOVED lines=22> */
.L_x_7359:
        /* <DEDUP_REMOVED lines=20> */
.L_x_7386:
[----:B------:R-:W-:-:S05]  /*78c0*/  IMAD.MOV.U32 R27, RZ, RZ, RZ ;  /* 0x000000ffff1b7224 */ /* 0x000fca00078e00ff */
[----:B------:R-:W-:Y:S01]  /*78d0*/  STG.E.64 [R2.64], R26 ;  /* 0x0000001a02007986 */ /* 0x000fe2000c101b24 */
[----:B------:R-:W-:Y:S05]  /*78e0*/  EXIT ;  /* 0x000000000000794d */ /* 0x000fea0003800000 */
.L_x_7385:
[----:B------:R-:W-:Y:S01]  /*78f0*/  STG.E [R2.64], R26 ;  /* 0x0000001a02007986 */ /* 0x000fe2000c101924 */
[----:B------:R-:W-:Y:S05]  /*7900*/  EXIT ;  /* 0x000000000000794d */ /* 0x000fea0003800000 */
.L_x_7387:
        /* <DEDUP_REMOVED lines=15> */
.L_x_41872:


//--------------------- .text._ZN2at6native18elementwise_kernelILi128ELi4EZNS0_22gpu_kernel_impl_nocastINS0_13AUnaryFunctorIssbZZZNS0_23logical_xor_kernel_cudaERNS_14TensorIteratorEENKUlvE0_clEvENKUlvE3_clEvEUlssE_EEEEvRNS_18TensorIteratorBaseERKT_EUliE_EEviT1_ --------------------------
	.section	.text._ZN2at6native18elementwise_kernelILi128ELi4EZNS0_22gpu_kernel_impl_nocastINS0_13AUnaryFunctorIssbZZZNS0_23logical_xor_kernel_cudaERNS_14TensorIteratorEENKUlvE0_clEvENKUlvE3_clEvEUlssE_EEEEvRNS_18TensorIteratorBaseERKT_EUliE_EEviT1_,"ax",@progbits
	.sectioninfo	@"SHI_REGISTERS=12"
	.align	128
        .global         _ZN2at6native18elementwise_kernelILi128ELi4EZNS0_22gpu_kernel_impl_nocastINS0_13AUnaryFunctorIssbZZZNS0_23logical_xor_kernel_cudaERNS_14TensorIteratorEENKUlvE0_clEvENKUlvE3_clEvEUlssE_EEEEvRNS_18TensorIteratorBaseERKT_EUliE_EEviT1_
        .type           _ZN2at6native18elementwise_kernelILi128ELi4EZNS0_22gpu_kernel_impl_nocastINS0_13AUnaryFunctorIssbZZZNS0_23logical_xor_kernel_cudaERNS_14TensorIteratorEENKUlvE0_clEvENKUlvE3_clEvEUlssE_EEEEvRNS_18TensorIteratorBaseERKT_EUliE_EEviT1_,@function
        .size           _ZN2at6native18elementwise_kernelILi128ELi4EZNS0_22gpu_kernel_impl_nocastINS0_13AUnaryFunctorIssbZZZNS0_23logical_xor_kernel_cudaERNS_14TensorIteratorEENKUlvE0_clEvENKUlvE3_clEvEUlssE_EEEEvRNS_18TensorIteratorBaseERKT_EUliE_EEviT1_,(.L_x_41873 - _ZN2at6native18elementwise_kernelILi128ELi4EZNS0_22gpu_kernel_impl_nocastINS0_13AUnaryFunctorIssbZZZNS0_23logical_xor_kernel_cudaERNS_14TensorIteratorEENKUlvE0_clEvENKUlvE3_clEvEUlssE_EEEEvRNS_18TensorIteratorBaseERKT_EUliE_EEviT1_)
        .other          _ZN2at6native18elementwise_kernelILi128ELi4EZNS0_22gpu_kernel_impl_nocastINS0_13AUnaryFunctorIssbZZZNS0_23logical_xor_kernel_cudaERNS_14TensorIteratorEENKUlvE0_clEvENKUlvE3_clEvEUlssE_EEEEvRNS_18TensorIteratorBaseERKT_EUliE_EEviT1_,@"STO_CUDA_ENTRY STV_DEFAULT"
_ZN2at6native18elementwise_kernelILi128ELi4EZNS0_22gpu_kernel_impl_nocastINS0_13AUnaryFunctorIssbZZZNS0_23logical_xor_kernel_cudaERNS_14TensorIteratorEENKUlvE0_clEvENKUlvE3_clEvEUlssE_EEEEvRNS_18TensorIteratorBaseERKT_EUliE_EEviT1_:
.text._ZN2at6native18elementwise_kernelILi128ELi4EZNS0_22gpu_kernel_impl_nocastINS0_13AUnaryFunctorIssbZZZNS0_23logical_xor_kernel_cudaERNS_14TensorIteratorEENKUlvE0_clEvENKUlvE3_clEvEUlssE_EEEEvRNS_18TensorIteratorBaseERKT_EUliE_EEviT1_:
        /* <DEDUP_REMOVED lines=235> */
.L_x_7390:
[----:B------:R-:W-:-:S04]  /*0eb0*/  IADD3 R4, P0, R3, c[0x0][0x368], RZ ;  /* 0x0000da0003047a10 */ /* 0x000fc80007f1e0ff */
[----:B------:R-:W-:-:S05]  /*0ec0*/  IADD3.X R5, RZ, c[0x0][0x36c], RZ, P0, !PT ;  /* 0x0000db00ff057a10 */ /* 0x000fca00007fe4ff */
[----:B------:R-:W2:Y:S01]  /*0ed0*/  LDG.E.U16 R4, [R4.64] ;  /* 0x0000000604047981 */ /* 0x000ea2000c1e1500 */
[----:B------:R-:W-:Y:S01]  /*0ee0*/  ULDC.U16 UR4, c[0x0][0x372] ;  /* 0x0000dc8000047ab9 */ /* 0x000fe20000000400 */
[----:B------:R-:W-:Y:S01]  /*0ef0*/  IADD3 R2, P1, R2, c[0x0][0x360], RZ ;  /* 0x0000d80002027a10 */ /* 0x000fe20007f3e0ff */
[----:B------:R-:W-:Y:S01]  /*0f00*/  UPRMT UR4, UR4, 0x9910, URZ ;  /* 0x0000991004047896 */ /* 0x000fe2000800003f */
[----:B------:R-:W-:Y:S02]  /*0f10*/  IADD3 R0, R0, 0x80, RZ ;  /* 0x0000008000007810 */ /* 0x000fe40007ffe0ff */
[----:B------:R-:W-:-:S03]  /*0f20*/  IADD3.X R3, RZ, c[0x0][0x364], RZ, P1, !PT ;  /* 0x0000d900ff037a10 */ /* 0x000fc60000ffe4ff */
[----:B------:R-:W-:-:S04]  /*0f30*/  ISETP.NE.AND P0, PT, RZ, UR4, PT ;  /* 0x00000004ff007c0c */ /* 0x000fc8000bf05270 */
[----:B--2---:R-:W-:-:S04]  /*0f40*/  ISETP.NE.XOR P0, PT, R4, RZ, P0 ;  /* 0x000000ff0400720c */ /* 0x004fc80000705a70 */
[----:B------:R-:W-:-:S05]  /*0f50*/  SEL R7, RZ, 0x1, !P0 ;  /* 0x00000001ff077807 */ /* 0x000fca0004000000 */
[----:B------:R0:W-:Y:S04]  /*0f60*/  STG.E.U8 [R2.64], R7 ;  /* 0x0000000702007986 */ /* 0x0001e8000c101106 */
.L_x_7389:
[----:B------:R-:W-:Y:S05]  /*0f70*/  BSYNC B0 ;  /* 0x0000000000007941 */ /* 0x000fea0003800000 */
.L_x_7388:
        /* <DEDUP_REMOVED lines=230> */
.L_x_7393:
[----:B------:R-:W-:-:S05]  /*1de0*/  IADD3 R4, P0, R3, c[0x0][0x368], RZ ;  /* 0x0000da0003047a10 */ /* 0x000fca0007f1e0ff */
[----:B------:R-:W-:-:S05]  /*1df0*/  IMAD.X R5, RZ, RZ, c[0x0][0x36c], P0 ;  /* 0x0000db00ff057624 */ /* 0x000fca00000e06ff */
        /* <DEDUP_REMOVED lines=239> */
.L_x_7394:
        /* <DEDUP_REMOVED lines=12> */
.L_x_7392:
[----:B------:R-:W-:Y:S05]  /*2db0*/  BSYNC B0 ;  /* 0x0000000000007941 */ /* 0x000fea0003800000 */
.L_x_7391:
        /* <DEDUP_REMOVED lines=229> */
.L_x_7395:
[----:B------:R-:W-:-:S04]  /*3c10*/  IADD3 R4, P0, R3, c[0x0][0x368], RZ ;  /* 0x0000da0003047a10 */ /* 0x000fc80007f1e0ff */
[----:B------:R-:W-:-:S05]  /*3c20*/  IADD3.X R5, RZ, c[0x0][0x36c], RZ, P0, !PT ;  /* 0x0000db00ff057a10 */ /* 0x000fca00007fe4ff */
[----:B------:R-:W2:Y:S01]  /*3c30*/  LDG.E.U16 R4, [R4.64] ;  /* 0x0000000604047981 */ /* 0x000ea2000c1e1500 */
[----:B------:R-:W-:Y:S01]  /*3c40*/  ULDC.U16 UR4, c[0x0][0x372] ;  /* 0x0000dc8000047ab9 */ /* 0x000fe20000000400 */
[----:B------:R-:W-:Y:S01]  /*3c50*/  IADD3 R2, P1, R2, c[0x0][0x360], RZ ;  /* 0x0000d80002027a10 */ /* 0x000fe20007f3e0ff */
[----:B------:R-:W-:-:S03]  /*3c60*/  UPRMT UR4, UR4, 0x9910, URZ ;  /* 0x0000991004047896 */ /* 0x000fc6000800003f */
[----:B------:R-:W-:-:S03]  /*3c70*/  IADD3.X R3, RZ, c[0x0][0x364], RZ, P1, !PT ;  /* 0x0000d900ff037a10 */ /* 0x000fc60000ffe4ff */
[----:B------:R-:W-:-:S04]  /*3c80*/  ISETP.NE.AND P0, PT, RZ, UR4, PT ;  /* 0x00000004ff007c0c */ /* 0x000fc8000bf05270 */
[----:B--2---:R-:W-:-:S04]  /*3c90*/  ISETP.NE.XOR P0, PT, R4, RZ, P0 ;  /* 0x000000ff0400720c */ /* 0x004fc80000705a70 */
[----:B------:R-:W-:-:S05]  /*3ca0*/  SEL R7, RZ, 0x1, !P0 ;  /* 0x00000001ff077807 */ /* 0x000fca0004000000 */
[----:B------:R-:W-:Y:S01]  /*3cb0*/  STG.E.U8 [R2.64], R7 ;  /* 0x0000000702007986 */ /* 0x000fe2000c101106 */
[----:B------:R-:W-:Y:S05]  /*3cc0*/  EXIT ;  /* 0x000000000000794d */ /* 0x000fea0003800000 */
.L_x_7396:
        /* <DEDUP_REMOVED lines=11> */
.L_x_41873:


//--------------------- .text._ZN2at6native27unrolled_elementwise_kernelINS0_13AUnaryFunctorIssbZZZNS0_23logical_xor_kernel_cudaERNS_14TensorIteratorEENKUlvE0_clEvENKUlvE3_clEvEUlssE_EESt5arrayIPcLm2EELi4E23TrivialOffsetCalculatorILi1EjESD_NS0_6memory15LoadWithoutCastENSE_16StoreWithoutCastEEEviT_T0_T2_T3_T4_T5_ --------------------------
	.section	.text._ZN2at6native27unrolled_elementwise_kernelINS0_13AUnaryFunctorIssbZZZNS0_23logical_xor_kernel_cudaERNS_14TensorIteratorEENKUlvE0_clEvENKUlvE3_clEvEUlssE_EESt5arrayIPcLm2EELi4E23TrivialOffsetCalculatorILi1EjESD_NS0_6memory15LoadWithoutCastENSE_16StoreWithoutCastEEEviT_T0_T2_T3_T4_T5_,"ax",@progbits
	.sectioninfo	@"SHI_REGISTERS=19"
	.align	128
        .global         _ZN2at6native27unrolled_elementwise_kernelINS0_13AUnaryFunctorIssbZZZNS0_23logical_xor_kernel_cudaERNS_14TensorIteratorEENKUlvE0_clEvENKUlvE3_clEvEUlssE_EESt5arrayIPcLm2EELi4E23TrivialOffsetCalculatorILi1EjESD_NS0_6memory15LoadWithoutCastENSE_16StoreWithoutCastEEEviT_T0_T2_T3_T4_T5_
        .type           _ZN2at6native27unrolled_elementwise_kernelINS0_13AUnaryFunctorIssbZZZNS0_23logical_xor_kernel_cudaERNS_14TensorIteratorEENKUlvE0_clEvENKUlvE3_clEvEUlssE_EESt5arrayIPcLm2EELi4E23TrivialOffsetCalculatorILi1EjESD_NS0_6memory15LoadWithoutCastENSE_16StoreWithoutCastEEEviT_T0_T2_T3_T4_T5_,@function
        .size           _ZN2at6native27unrolled_elementwise_kernelINS0_13AUnaryFunctorIssbZZZNS0_23logical_xor_kernel_cudaERNS_14TensorIteratorEENKUlvE0_clEvENKUlvE3_clEvEUlssE_EESt5arrayIPcLm2EELi4E23TrivialOffsetCalculatorILi1EjESD_NS0_6memory15LoadWithoutCastENSE_16StoreWithoutCastEEEviT_T0_T2_T3_T4_T5_,(.L_x_41874 - _ZN2at6native27unrolled_elementwise_kernelINS0_13AUnaryFunctorIssbZZZNS0_23logical_xor_kernel_cudaERNS_14TensorIteratorEENKUlvE0_clEvENKUlvE3_clEvEUlssE_EESt5arrayIPcLm2EELi4E23TrivialOffsetCalculatorILi1EjESD_NS0_6memory15LoadWithoutCastENSE_16StoreWithoutCastEEEviT_T0_T2_T3_T4_T5_)
        .other          _ZN2at6native27unrolled_elementwise_kernelINS0_13AUnaryFunctorIssbZZZNS0_23logical_xor_kernel_cudaERNS_14TensorIteratorEENKUlvE0_clEvENKUlvE3_clEvEUlssE_EESt5arrayIPcLm2EELi4E23TrivialOffsetCalculatorILi1EjESD_NS0_6memory15LoadWithoutCastENSE_16StoreWithoutCastEEEviT_T0_T2_T3_T4_T5_,@"STO_CUDA_ENTRY STV_DEFAULT"
_ZN2at6native27unrolled_elementwise_kernelINS0_13AUnaryFunctorIssbZZZNS0_23logical_xor_kernel_cudaERNS_14TensorIteratorEENKUlvE0_clEvENKUlvE3_clEvEUlssE_EESt5arrayIPcLm2EELi4E23TrivialOffsetCalculatorILi1EjESD_NS0_6memory15LoadWithoutCastENSE_16StoreWithoutCastEEEviT_T0_T2_T3_T4_T5_:
.text._ZN2at6native27unrolled_elementwise_kernelINS0_13AUnaryFunctorIssbZZZNS0_23logical_xor_kernel_cudaERNS_14TensorIteratorEENKUlvE0_clEvENKUlvE3_clEvEUlssE_EESt5arrayIPcLm2EELi4E23TrivialOffsetCalculatorILi1EjESD_NS0_6memory15LoadWithoutCastENSE_16StoreWithoutCastEEEviT_T0_T2_T3_T4_T5_:
[----:B------:R-:W-:Y:S02]  /*0000*/  IMAD.MOV.U32 R1, RZ, RZ, c[0x0][0x28] ;  /* 0x00000a00ff017624 */ /* 0x000fe400078e00ff */
[----:B------:R-:W0:Y:S01]  /*0010*/  S2R R0, SR_CTAID.X ;  /* 0x0000000000007919 */ /* 0x000e220000002500 */
[----:B------:R-:W-:Y:S01]  /*0020*/  IMAD.MOV.U32 R3, RZ, RZ, -0x200 ;  /* 0xfffffe00ff037424 */ /* 0x000fe200078e00ff */
[----:B------:R-:W-:Y:S01]  /*0030*/  PRMT R13, RZ, 0x7610, R13 ;  /* 0x00007610ff0d7816 */ /* 0x000fe2000000000d */
[----:B------:R-:W-:Y:S01]  /*0040*/  ULDC.64 UR6, c[0x0][0x118] ;  /* 0x0000460000067ab9 */ /* 0x000fe20000000a00 */
        /* <DEDUP_REMOVED lines=10> */
[----:B------:R0:W2:Y:S05]  /*00f0*/  @!P3 LDG.E.U16 R13, [R4.64] ;  /* 0x00000006040db981 */ /* 0x0000aa000c1e1500 */
[----:B------:R-:W-:Y:S01]  /*0100*/  @!P1 IMAD R6, R0, 0x200, R3 ;  /* 0x0000020000069824 */ /* 0x000fe200078e0203 */
[----:B------:R-:W-:Y:S01]  /*0110*/  @!P1 IADD3 R3, R3, 0x80, RZ ;  /* 0x0000008003039810 */ /* 0x000fe20007ffe0ff */
[----:B------:R-:W-:-:S03]  /*0120*/  @!P1 IMAD.MOV.U32 R7, RZ, RZ, 0x2 ;  /* 0x00000002ff079424 */ /* 0x000fc600078e00ff */
[----:B------:R-:W-:-:S13]  /*0130*/  ISETP.GE.AND P2, PT, R3, R2, PT ;  /* 0x000000020300720c */ /* 0x000fda0003f46270 */
[----:B------:R-:W-:Y:S01]  /*0140*/  @!P2 IMAD R10, R0, 0x200, R3 ;  /* 0x00000200000aa824 */ /* 0x000fe200078e0203 */
[----:B------:R-:W-:-:S04]  /*0150*/  @!P2 IADD3 R3, R3, 0x80, RZ ;  /* 0x000000800303a810 */ /* 0x000fc80007ffe0ff */
[----:B------:R-:W-:Y:S01]  /*0160*/  ISETP.GE.AND P0, PT, R3, R2, PT ;  /* 0x000000020300720c */ /* 0x000fe20003f06270 */
[----:B------:R-:W-:Y:S01]  /*0170*/  @!P2 IMAD.MOV.U32 R11, RZ, RZ, 0x2 ;  /* 0x00000002ff0ba424 */ /* 0x000fe200078e00ff */
[----:B------:R-:W-:Y:S01]  /*0180*/  PRMT R12, RZ, 0x7610, R12 ;  /* 0x00007610ff0c7816 */ /* 0x000fe2000000000c */
[----:B------:R-:W-:Y:S01]  /*0190*/  @!P1 IMAD.WIDE.U32 R6, R6, R7, c[0x0][0x170] ;  /* 0x00005c0006069625 */ /* 0x000fe200078e0007 */
[----:B------:R-:W-:-:S03]  /*01a0*/  PRMT R14, RZ, 0x7610, R14 ;  /* 0x00007610ff0e7816 */ /* 0x000fc6000000000e */
[----:B------:R-:W-:Y:S01]  /*01b0*/  @!P2 IMAD.WIDE.U32 R10, R10, R11, c[0x0][0x170] ;  /* 0x00005c000a0aa625 */ /* 0x000fe200078e000b */
[----:B------:R1:W3:Y:S04]  /*01c0*/  @!P1 LDG.E.U16 R12, [R6.64] ;  /* 0x00000006060c9981 */ /* 0x0002e8000c1e1500 */
[----:B------:R-:W4:Y:S01]  /*01d0*/  @!P2 LDG.E.U16 R14, [R10.64] ;  /* 0x000000060a0ea981 */ /* 0x000f22000c1e1500 */
[----:B------:R-:W-:Y:S02]  /*01e0*/  @!P0 IMAD R8, R0, 0x200, R3 ;  /* 0x0000020000088824 */ /* 0x000fe400078e0203 */
[----:B------:R-:W-:-:S04]  /*01f0*/  @!P0 IMAD.MOV.U32 R9, RZ, RZ, 0x2 ;  /* 0x00000002ff098424 */ /* 0x000fc800078e00ff */
[----:B------:R-:W-:-:S06]  /*0200*/  @!P0 IMAD.WIDE.U32 R8, R8, R9, c[0x0][0x170] ;  /* 0x00005c0008088625 */ /* 0x000fcc00078e0009 */
[----:B------:R4:W5:Y:S01]  /*0210*/  @!P0 LDG.E.U16 R8, [R8.64] ;  /* 0x0000000608088981 */ /* 0x000962000c1e1500 */
[----:B------:R-:W-:Y:S02]  /*0220*/  ULDC.U16 UR4, c[0x0][0x166] ;  /* 0x0000598000047ab9 */ /* 0x000fe40000000400 */
[----:B------:R-:W-:Y:S01]  /*0230*/  UPRMT UR4, UR4, 0x9910, URZ ;  /* 0x0000991004047896 */ /* 0x000fe2000800003f */
[----:B0-----:R-:W-:-:S05]  /*0240*/  @!P3 IMAD R5, R0, 0x200, R15 ;  /* 0x000002000005b824 */ /* 0x001fca00078e020f */
[----:B------:R-:W-:Y:S01]  /*0250*/  ISETP.NE.AND P1, PT, RZ, UR4, PT ;  /* 0x00000004ff007c0c */ /* 0x000fe2000bf25270 */
[----:B------:R-:W-:Y:S02]  /*0260*/  IMAD.MOV.U32 R3, RZ, RZ, R15 ;  /* 0x000000ffff037224 */ /* 0x000fe400078e000f */
[----:B------:R-:W-:-:S05]  /*0270*/  @!P3 IMAD.MOV.U32 R3, RZ, RZ, R16 ;  /* 0x000000ffff03b224 */ /* 0x000fca00078e0010 */
[----:B------:R-:W-:Y:S01]  /*0280*/  ISETP.GE.AND P2, PT, R3, R2, PT ;  /* 0x000000020300720c */ /* 0x000fe20003f46270 */
[----:B------:R-:W-:Y:S01]  /*0290*/  BSSY B0, `(.L_x_7397) ;  /* 0x000001b000007945 */ /* 0x000fe20003800000 */
[----:B--2---:R-:W-:-:S04]  /*02a0*/  PRMT R4, R13, 0x9910, RZ ;  /* 0x000099100d047816 */ /* 0x004fc800000000ff */
[----:B------:R-:W-:Y:S02]  /*02b0*/  ISETP.NE.XOR P5, PT, R4, RZ, P1 ;  /* 0x000000ff0400720c */ /* 0x000fe40000fa5a70 */
[----:B------:R-:W-:Y:S02]  /*02c0*/  @!P3 IADD3 R4, P4, R5, c[0x0][0x168], RZ ;  /* 0x00005a000504ba10 */ /* 0x000fe40007f9e0ff */
[----:B-1----:R-:W-:-:S03]  /*02d0*/  @!P3 SEL R7, RZ, 0x1, !P5 ;  /* 0x00000001ff07b807 */ /* 0x002fc60006800000 */
[----:B------:R-:W-:-:S05]  /*02e0*/  @!P3 IMAD.X R5, RZ, RZ, c[0x0][0x16c], P4 ;  /* 0x00005b00ff05b624 */ /* 0x000fca00020e06ff */
[----:B------:R0:W-:Y:S01]  /*02f0*/  @!P3 STG.E.U8 [R4.64], R7 ;  /* 0x000000070400b986 */ /* 0x0001e2000c101106 */
[----:B---3--:R-:W-:Y:S02]  /*0300*/  PRMT R6, R12, 0x9910, RZ ;  /* 0x000099100c067816 */ /* 0x008fe400000000ff */
[----:B----4-:R-:W-:Y:S02]  /*0310*/  PRMT R9, R14, 0x9910, RZ ;  /* 0x000099100e097816 */ /* 0x010fe400000000ff */
[----:B------:R-:W-:Y:S02]  /*0320*/  ISETP.NE.XOR P4, PT, R6, RZ, P1 ;  /* 0x000000ff0600720c */ /* 0x000fe40000f85a70 */
[----:B------:R-:W-:Y:S02]  /*0330*/  ISETP.NE.XOR P1, PT, R9, RZ, P1 ;  /* 0x000000ff0900720c */ /* 0x000fe40000f25a70 */
[----:B------:R-:W-:Y:S02]  /*0340*/  SEL R9, RZ, 0x1, !P4 ;  /* 0x00000001ff097807 */ /* 0x000fe40006000000 */
[----:B-----5:R-:W-:-:S04]  /*0350*/  ISETP.NE.AND P0, PT, R8, RZ, !P0 ;  /* 0x000000ff0800720c */ /* 0x020fc80004705270 */
[----:B------:R-:W-:Y:S02]  /*0360*/  ISETP.NE.XOR P0, PT, RZ, UR4, P0 ;  /* 0x00000004ff007c0c */ /* 0x000fe40008705a70 */
        /* <DEDUP_REMOVED lines=13> */
.L_x_7398:
[----:B0-----:R-:W-:Y:S05]  /*0440*/  BSYNC B0 ;  /* 0x0000000000007941 */ /* 0x001fea0003800000 */
.L_x_7397:
        /* <DEDUP_REMOVED lines=8> */
.L_x_7399:
        /* <DEDUP_REMOVED lines=11> */
.L_x_41874:


//--------------------- .text._ZN2at6native29vectorized_elementwise_kernelILi2ENS0_13AUnaryFunctorIssbZZZNS0_23logical_xor_kernel_cudaERNS_14TensorIteratorEENKUlvE0_clEvENKUlvE3_clEvEUlssE_EESt5arrayIPcLm2EEEEviT0_T1_ --------------------------
	.section	.text._ZN2at6native29vectorized_elementwise_kernelILi2ENS0_13AUnaryFunctorIssbZZZNS0_23logical_xor_kernel_cudaERNS_14TensorIteratorEENKUlvE0_clEvENKUlvE3_clEvEUlssE_EESt5arrayIPcLm2EEEEviT0_T1_,"ax",@progbits
	.sectioninfo	@"SHI_REGISTERS=26"
	.align	128
        .global         _ZN2at6native29vectorized_elementwise_kernelILi2ENS0_13AUnaryFunctorIssbZZZNS0_23logical_xor_kernel_cudaERNS_14TensorIteratorEENKUlvE0_clEvENKUlvE3_clEvEUlssE_EESt5arrayIPcLm2EEEEviT0_T1_
        .type           _ZN2at6native29vectorized_elementwise_kernelILi2ENS0_13AUnaryFunctorIssbZZZNS0_23logical_xor_kernel_cudaERNS_14TensorIteratorEENKUlvE0_clEvENKUlvE3_clEvEUlssE_EESt5arrayIPcLm2EEEEviT0_T1_,@function
        .size           _ZN2at6native29vectorized_elementwise_kernelILi2ENS0_13AUnaryFunctorIssbZZZNS0_23logical_xor_kernel_cudaERNS_14TensorIteratorEENKUlvE0_clEvENKUlvE3_clEvEUlssE_EESt5arrayIPcLm2EEEEviT0_T1_,(.L_x_41875 - _ZN2at6native29vectorized_elementwise_kernelILi2ENS0_13AUnaryFunctorIssbZZZNS0_23logical_xor_kernel_cudaERNS_14TensorIteratorEENKUlvE0_clEvENKUlvE3_clEvEUlssE_EESt5arrayIPcLm2EEEEviT0_T1_)
        .other          _ZN2at6native29vectorized_elementwise_kernelILi2ENS0_13AUnaryFunctorIssbZZZNS0_23logical_xor_kernel_cudaERNS_14TensorIteratorEENKUlvE0_clEvENKUlvE3_clEvEUlssE_EESt5arrayIPcLm2EEEEviT0_T1_,@"STO_CUDA_ENTRY STV_DEFAULT"
_ZN2at6native29vectorized_elementwise_kernelILi2ENS0_13AUnaryFunctorIssbZZZNS0_23logical_xor_kernel_cudaERNS_14TensorIteratorEENKUlvE0_clEvENKUlvE3_clEvEUlssE_EESt5arrayIPcLm2EEEEviT0_T1_:
.text._ZN2at6native29vectorized_elementwise_kernelILi2ENS0_13AUnaryFunctorIssbZZZNS0_23logical_xor_kernel_cudaERNS_14TensorIteratorEENKUlvE0_clEvENKUlvE3_clEvEUlssE_EESt5arrayIPcLm2EEEEviT0_T1_:
        /* <DEDUP_REMOVED lines=15> */
[----:B------:R-:W-:Y:S01]  /*00f0*/  ULDC.U16 UR4, c[0x0][0x166] ;  /* 0x0000598000047ab9 */ /* 0x000fe20000000400 */
[----:B------:R-:W-:Y:S01]  /*0100*/  IADD3 R2, P0, R0, c[0x0][0x168], RZ ;  /* 0x00005a0000027a10 */ /* 0x000fe20007f1e0ff */
[----:B------:R-:W-:-:S04]  /*0110*/  UPRMT UR4, UR4, 0x9910, URZ ;  /* 0x0000991004047896 */ /* 0x000fc8000800003f */
[----:B------:R-:W-:Y:S02]  /*0120*/  IMAD.X R3, RZ, RZ, c[0x0][0x16c], P0 ;  /* 0x00005b00ff037624 */ /* 0x000fe400000e06ff */
[----:B------:R-:W-:Y:S02]  /*0130*/  ISETP.NE.AND P0, PT, RZ, UR4, PT ;  /* 0x00000004ff007c0c */ /* 0x000fe4000bf05270 */
[----:B------:R-:W-:Y:S01]  /*0140*/  IMAD.WIDE R2, R11, 0x2, R2 ;  /* 0x000000020b027825 */ /* 0x000fe200078e0202 */
[C---:B--2---:R-:W-:Y:S02]  /*0150*/  PRMT R0, R6.reuse, 0x9910, RZ ;  /* 0x0000991006007816 */ /* 0x044fe400000000ff */
[----:B------:R-:W-:Y:S02]  /*0160*/  PRMT R6, R6, 0xbb32, RZ ;  /* 0x0000bb3206067816 */ /* 0x000fe400000000ff */
[C---:B---3--:R-:W-:Y:S02]  /*0170*/  PRMT R5, R7.reuse, 0x9910, RZ ;  /* 0x0000991007057816 */ /* 0x048fe400000000ff */
[----:B------:R-:W-:Y:S01]  /*0180*/  PRMT R7, R7, 0xbb32, RZ ;  /* 0x0000bb3207077816 */ /* 0x000fe200000000ff */
[----:B------:R-:W-:Y:S01]  /*0190*/  IMAD.MOV.U32 R4, RZ, RZ, R6 ;  /* 0x000000ffff047224 */ /* 0x000fe200078e0006 */
[----:B------:R-:W-:Y:S01]  /*01a0*/  ISETP.NE.XOR P1, PT, R0, RZ, P0 ;  /* 0x000000ff0000720c */ /* 0x000fe20000725a70 */
[----:B------:R-:W-:-:S02]  /*01b0*/  IMAD.MOV.U32 R0, RZ, RZ, R5 ;  /* 0x000000ffff007224 */ /* 0x000fc400078e0005 */
[----:B------:R-:W-:Y:S01]  /*01c0*/  IMAD.MOV.U32 R5, RZ, RZ, R7 ;  /* 0x000000ffff057224 */ /* 0x000fe200078e0007 */
[----:B------:R-:W-:Y:S02]  /*01d0*/  ISETP.NE.XOR P6, PT, R4, RZ, P0 ;  /* 0x000000ff0400720c */ /* 0x000fe400007c5a70 */
[C---:B----4-:R-:W-:Y:S02]  /*01e0*/  PRMT R4, R8.reuse, 0x9910, RZ ;  /* 0x0000991008047816 */ /* 0x050fe400000000ff */
[----:B------:R-:W-:Y:S02]  /*01f0*/  PRMT R8, R8, 0xbb32, RZ ;  /* 0x0000bb3208087816 */ /* 0x000fe400000000ff */
[----:B------:R-:W-:Y:S01]  /*0200*/  ISETP.NE.XOR P5, PT, R0, RZ, P0 ;  /* 0x000000ff0000720c */ /* 0x000fe200007a5a70 */
[----:B------:R-:W-:Y:S01]  /*0210*/  IMAD.MOV.U32 R0, RZ, RZ, R4 ;  /* 0x000000ffff007224 */ /* 0x000fe200078e0004 */
[----:B------:R-:W-:Y:S01]  /*0220*/  ISETP.NE.XOR P4, PT, R5, RZ, P0 ;  /* 0x000000ff0500720c */ /* 0x000fe20000785a70 */
[----:B------:R-:W-:Y:S01]  /*0230*/  IMAD.MOV.U32 R4, RZ, RZ, R8 ;  /* 0x000000ffff047224 */ /* 0x000fe200078e0008 */
[----:B-----5:R-:W-:-:S02]  /*0240*/  PRMT R5, R9, 0x9910, RZ ;  /* 0x0000991009057816 */ /* 0x020fc400000000ff */
[----:B------:R-:W-:Y:S02]  /*0250*/  PRMT R6, R9, 0xbb32, RZ ;  /* 0x0000bb3209067816 */ /* 0x000fe400000000ff */
[----:B------:R-:W-:Y:S02]  /*0260*/  ISETP.NE.XOR P3, PT, R0, RZ, P0 ;  /* 0x000000ff0000720c */ /* 0x000fe40000765a70 */
[----:B------:R-:W-:Y:S02]  /*0270*/  SEL R0, RZ, 0x1, !P1 ;  /* 0x00000001ff007807 */ /* 0x000fe40004800000 */
[----:B------:R-:W-:Y:S02]  /*0280*/  ISETP.NE.XOR P2, PT, R4, RZ, P0 ;  /* 0x000000ff0400720c */ /* 0x000fe40000745a70 */
[----:B------:R-:W-:Y:S02]  /*0290*/  ISETP.NE.XOR P1, PT, R5, RZ, P0 ;  /* 0x000000ff0500720c */ /* 0x000fe40000725a70 */
[----:B------:R-:W-:-:S02]  /*02a0*/  ISETP.NE.XOR P0, PT, R6, RZ, P0 ;  /* 0x000000ff0600720c */ /* 0x000fc40000705a70 */
[----:B------:R-:W-:Y:S02]  /*02b0*/  SEL R5, RZ, 0x1, !P6 ;  /* 0x00000001ff057807 */ /* 0x000fe40007000000 */
        /* <DEDUP_REMOVED lines=15> */
.L_x_7400:
[----:B------:R-:W0:Y:S01]  /*03b0*/  S2R R5, SR_TID.X ;  /* 0x0000000000057919 */ /* 0x000e220000002100 */
[----:B------:R-:W-:-:S02]  /*03c0*/  PRMT R6, RZ, 0x7610, R6 ;  /* 0x00007610ff067816 */ /* 0x000fc40000000006 */
[----:B------:R-:W-:Y:S02]  /*03d0*/  PRMT R3, RZ, 0x7610, R3 ;  /* 0x00007610ff037816 */ /* 0x000fe40000000003 */
[C---:B0-----:R-:W-:Y:S01]  /*03e0*/  ISETP.GE.AND P3, PT, R5.reuse, R2, PT ;  /* 0x000000020500720c */ /* 0x041fe20003f66270 */
[----:B------:R-:W-:Y:S01]  /*03f0*/  IMAD.MOV.U32 R7, RZ, RZ, R5 ;  /* 0x000000ffff077224 */ /* 0x000fe200078e0005 */
[----:B------:R-:W-:-:S11]  /*0400*/  IADD3 R22, R5, 0x80, RZ ;  /* 0x0000008005167810 */ /* 0x000fd60007ffe0ff */
[----:B------:R-:W-:Y:S02]  /*0410*/  @!P3 IMAD.MOV.U32 R7, RZ, RZ, R22 ;  /* 0x000000ffff07b224 */ /* 0x000fe400078e0016 */
[----:B------:R-:W-:Y:S02]  /*0420*/  @!P3 IMAD.IADD R8, R0, 0x1, R5 ;  /* 0x000000010008b824 */ /* 0x000fe400078e0205 */
[----:B------:R-:W-:Y:S01]  /*0430*/  @!P3 IMAD.MOV.U32 R9, RZ, RZ, 0x2 ;  /* 0x00000002ff09b424 */ /* 0x000fe200078e00ff */
[----:B------:R-:W-:-:S03]  /*0440*/  ISETP.GE.AND P0, PT, R7, R2, PT ;  /* 0x000000020700720c */ /* 0x000fc60003f06270 */
[----:B------:R-:W-:Y:S01]  /*0450*/  @!P3 IMAD.WIDE.U32 R8, R8, R9, c[0x0][0x170] ;  /* 0x00005c000808b625 */ /* 0x000fe200078e0009 */
[----:B------:R-:W-:-:S04]  /*0460*/  PRMT R4, RZ, 0x7610, R4 ;  /* 0x00007610ff047816 */ /* 0x000fc80000000004 */
[----:B------:R0:W2:Y:S05]  /*0470*/  @!P3 LDG.E.U16 R6, [R8.64] ;  /* 0x000000060806b981 */ /* 0x0000aa000c1e1500 */
[----:B------:R-:W-:Y:S01]  /*0480*/  @!P0 IMAD.IADD R10, R0, 0x1, R7 ;  /* 0x00000001000a8824 */ /* 0x000fe200078e0207 */
[----:B------:R-:W-:Y:S01]  /*0490*/  @!P0 IADD3 R7, R7, 0x80, RZ ;  /* 0x0000008007078810 */ /* 0x000fe20007ffe0ff */
[----:B------:R-:W-:-:S03]  /*04a0*/  @!P0 IMAD.MOV.U32 R11, RZ, RZ, 0x2 ;  /* 0x00000002ff0b8424 */ /* 0x000fc600078e00ff */
[----:B------:R-:W-:Y:S01]  /*04b0*/  ISETP.GE.AND P6, PT, R7, R2, PT ;  /* 0x000000020700720c */ /* 0x000fe20003fc6270 */
[----:B------:R-:W-:-:S05]  /*04c0*/  @!P0 IMAD.WIDE.U32 R10, R10, R11, c[0x0][0x170] ;  /* 0x00005c000a0a8625 */ /* 0x000fca00078e000b */
[----:B------:R1:W3:Y:S07]  /*04d0*/  @!P0 LDG.E.U16 R3, [R10.64] ;  /* 0x000000060a038981 */ /* 0x0002ee000c1e1500 */
[----:B------:R-:W-:Y:S01]  /*04e0*/  @!P6 IMAD.IADD R18, R0, 0x1, R7 ;  /* 0x000000010012e824 */ /* 0x000fe200078e0207 */
[----:B------:R-:W-:Y:S01]  /*04f0*/  @!P6 IADD3 R7, R7, 0x80, RZ ;  /* 0x000000800707e810 */ /* 0x000fe20007ffe0ff */
[----:B------:R-:W-:-:S03]  /*0500*/  @!P6 IMAD.MOV.U32 R19, RZ, RZ, 0x2 ;  /* 0x00000002ff13e424 */ /* 0x000fc600078e00ff */
        /* <DEDUP_REMOVED lines=10> */
[----:B------:R-:W-:-:S04]  /*05b0*/  @!P6 IMAD.WIDE.U32 R18, R18, R19, c[0x0][0x170] ;  /* 0x00005c001212e625 */ /* 0x000fc800078e0013 */
[----:B0-----:R-:W-:Y:S01]  /*05c0*/  @!P4 IMAD.MOV.U32 R9, RZ, RZ, 0x2 ;  /* 0x00000002ff09c424 */ /* 0x001fe200078e00ff */
[----:B------:R0:W4:Y:S07]  /*05d0*/  @!P6 LDG.E.U16 R4, [R18.64] ;  /* 0x000000061204e981 */ /* 0x00012e000c1e1500 */
[----:B------:R-:W-:Y:S01]  /*05e0*/  @!P5 IMAD.IADD R23, R0, 0x1, R7 ;  /* 0x000000010017d824 */ /* 0x000fe200078e0207 */
[----:B------:R-:W-:-:S04]  /*05f0*/  @!P5 IADD3 R7, R7, 0x80, RZ ;  /* 0x000000800707d810 */ /* 0x000fc80007ffe0ff */
[----:B------:R-:W-:Y:S01]  /*0600*/  ISETP.GE.AND P0, PT, R7, R2, PT ;  /* 0x000000020700720c */ /* 0x000fe20003f06270 */
[----:B------:R-:W-:Y:S02]  /*0610*/  @!P1 IMAD.MOV.U32 R17, RZ, RZ, 0x2 ;  /* 0x00000002ff119424 */ /* 0x000fe400078e00ff */
[----:B-1----:R-:W-:Y:S01]  /*0620*/  @!P5 IMAD.MOV.U32 R10, RZ, RZ, 0x2 ;  /* 0x00000002ff0ad424 */ /* 0x002fe200078e00ff */
[----:B------:R-:W-:Y:S01]  /*0630*/  PRMT R13, RZ, 0x7610, R13 ;  /* 0x00007610ff0d7816 */ /* 0x000fe2000000000d */
[----:B------:R-:W-:Y:S01]  /*0640*/  @!P4 IMAD.WIDE.U32 R8, R14, R9, c[0x0][0x170] ;  /* 0x00005c000e08c625 */ /* 0x000fe200078e0009 */
[----:B------:R-:W-:-:S03]  /*0650*/  PRMT R14, RZ, 0x7610, R14 ;  /* 0x00007610ff0e7816 */ /* 0x000fc6000000000e */
[----:B------:R-:W-:Y:S02]  /*0660*/  @!P2 IMAD.MOV.U32 R20, RZ, RZ, 0x2 ;  /* 0x00000002ff14a424 */ /* 0x000fe400078e00ff */
[----:B------:R-:W-:-:S04]  /*0670*/  @!P1 IMAD.WIDE.U32 R16, R16, R17, c[0x0][0x170] ;  /* 0x00005c0010109625 */ /* 0x000fc800078e0011 */
[----:B------:R-:W-:Y:S01]  /*0680*/  @!P5 IMAD.WIDE.U32 R10, R23, R10, c[0x0][0x170] ;  /* 0x00005c00170ad625 */ /* 0x000fe200078e000a */
[----:B------:R-:W-:Y:S01]  /*0690*/  PRMT R12, RZ, 0x7610, R12 ;  /* 0x00007610ff0c7816 */ /* 0x000fe2000000000c */
[----:B------:R1:W5:Y:S02]  /*06a0*/  @!P1 LDG.E.U16 R13, [R16.64] ;  /* 0x00000006100d9981 */ /* 0x000364000c1e1500 */
[----:B------:R-:W-:Y:S02]  /*06b0*/  @!P0 IMAD.IADD R7, R0, 0x1, R7 ;  /* 0x0000000100078824 */ /* 0x000fe400078e0207 */
[----:B0-----:R-:W-:Y:S01]  /*06c0*/  @!P0 IMAD.MOV.U32 R18, RZ, RZ, 0x2 ;  /* 0x00000002ff128424 */ /* 0x001fe200078e00ff */
[----:B------:R-:W5:Y:S01]  /*06d0*/  @!P5 LDG.E.U16 R14, [R10.64] ;  /* 0x000000060a0ed981 */ /* 0x000f62000c1e1500 */
[----:B------:R-:W-:Y:S01]  /*06e0*/  @!P2 IMAD.WIDE.U32 R20, R15, R20, c[0x0][0x170] ;  /* 0x00005c000f14a625 */ /* 0x000fe200078e0014 */
[----:B------:R-:W-:-:S03]  /*06f0*/  PRMT R15, RZ, 0x7610, R15 ;  /* 0x00007610ff0f7816 */ /* 0x000fc6000000000f */
[----:B-1----:R-:W-:Y:S01]  /*0700*/  @!P0 IMAD.WIDE.U32 R16, R7, R18, c[0x0][0x170] ;  /* 0x00005c0007108625 */ /* 0x002fe200078e0012 */
[----:B------:R-:W5:Y:S04]  /*0710*/  @!P2 LDG.E.U16 R12, [R20.64] ;  /* 0x00000006140ca981 */ /* 0x000f68000c1e1500 */
[----:B------:R4:W5:Y:S04]  /*0720*/  @!P4 LDG.E.U16 R15, [R8.64] ;  /* 0x00000006080fc981 */ /* 0x000968000c1e1500 */
[----:B------:R-:W5:Y:S01]  /*0730*/  @!P0 LDG.E.U16 R16, [R16.64] ;  /* 0x0000000610108981 */ /* 0x000f62000c1e1500 */
[----:B------:R-:W-:-:S02]  /*0740*/  ULDC.U16 UR4, c[0x0][0x166] ;  /* 0x0000598000047ab9 */ /* 0x000fc40000000400 */
[----:B------:R-:W-:Y:S01]  /*0750*/  UPRMT UR4, UR4, 0x9910, URZ ;  /* 0x0000991004047896 */ /* 0x000fe2000800003f */
[----:B------:R-:W-:-:S05]  /*0760*/  @!P3 IMAD.IADD R7, R0, 0x1, R5 ;  /* 0x000000010007b824 */ /* 0x000fca00078e0205 */
[----:B------:R-:W-:Y:S01]  /*0770*/  ISETP.NE.AND P1, PT, RZ, UR4, PT ;  /* 0x00000004ff007c0c */ /* 0x000fe2000bf25270 */
[----:B------:R-:W-:Y:S01]  /*0780*/  @!P3 IMAD.MOV.U32 R5, RZ, RZ, R22 ;  /* 0x000000ffff05b224 */ /* 0x000fe200078e0016 */
[----:B------:R-:W-:Y:S01]  /*0790*/  BSSY B0, `(.L_x_7401) ;  /* 0x0000049000007945 */ /* 0x000fe20003800000 */
[----:B------:R-:W-:Y:S01]  /*07a0*/  BSSY B1, `(.L_x_7402) ;  /* 0x0000041000017945 */ /* 0x000fe20003800000 */
[----:B--2---:R-:W-:-:S04]  /*07b0*/  PRMT R6, R6, 0x9910, RZ ;  /* 0x0000991006067816 */ /* 0x004fc800000000ff */
[----:B------:R-:W-:Y:S02]  /*07c0*/  ISETP.NE.XOR P4, PT, R6, RZ, P1 ;  /* 0x000000ff0600720c */ /* 0x000fe40000f85a70 */
[----:B------:R-:W-:Y:S02]  /*07d0*/  @!P3 IADD3 R6, P2, R7, c[0x0][0x168], RZ ;  /* 0x00005a000706ba10 */ /* 0x000fe40007f5e0ff */
[----:B---3--:R-:W-:-:S03]  /*07e0*/  PRMT R3, R3, 0x9910, RZ ;  /* 0x0000991003037816 */ /* 0x008fc600000000ff */
[----:B------:R-:W-:Y:S01]  /*07f0*/  @!P3 IMAD.X R7, RZ, RZ, c[0x0][0x16c], P2 ;  /* 0x00005b00ff07b624 */ /* 0x000fe200010e06ff */
[----:B----4-:R-:W-:Y:S01]  /*0800*/  PRMT R8, R4, 0x9910, RZ ;  /* 0x0000991004087816 */ /* 0x010fe200000000ff */
[----:B------:R-:W-:Y:S01]  /*0810*/  IMAD.MOV.U32 R4, RZ, RZ, R3 ;  /* 0x000000ffff047224 */ /* 0x000fe200078e0003 */
[----:B------:R-:W-:-:S04]  /*0820*/  @!P3 SEL R3, RZ, 0x1, !P4 ;  /* 0x00000001ff03b807 */ /* 0x000fc80006000000 */
[----:B------:R-:W-:Y:S01]  /*0830*/  ISETP.NE.XOR P6, PT, R4, RZ, P1 ;  /* 0x000000ff0400720c */ /* 0x000fe20000fc5a70 */
[----:B------:R0:W-:Y:S01]  /*0840*/  @!P3 STG.E.U8 [R6.64], R3 ;  /* 0x000000030600b986 */ /* 0x0001e2000c101106 */
[----:B------:R-:W-:Y:S02]  /*0850*/  ISETP.NE.XOR P2, PT, R8, RZ, P1 ;  /* 0x000000ff0800720c */ /* 0x000fe40000f45a70 */
[----:B0-----:R-:W-:Y:S02]  /*0860*/  SEL R3, RZ, 0x1, !P6 ;  /* 0x00000001ff037807 */ /* 0x001fe40007000000 */
[----:B------:R-:W-:Y:S02]  /*0870*/  ISETP.GE.AND P6, PT, R5, R2, PT ;  /* 0x000000020500720c */ /* 0x000fe40003fc6270 */
[----:B-----5:R-:W-:Y:S02]  /*0880*/  PRMT R4, R13, 0x9910, RZ ;  /* 0x000099100d047816 */ /* 0x020fe400000000ff */
[----:B------:R-:W-:-:S02]  /*0890*/  PRMT R14, R14, 0x9910, RZ ;  /* 0x000099100e0e7816 */ /* 0x000fc400000000ff */
[----:B------:R-:W-:-:S03]  /*08a0*/  ISETP.NE.XOR P5, PT, R4, RZ, P1 ;  /* 0x000000ff0400720c */ /* 0x000fc60000fa5a70 */
[----:B------:R-:W-:Y:S01]  /*08b0*/  IMAD.MOV.U32 R4, RZ, RZ, R14 ;  /* 0x000000ffff047224 */ /* 0x000fe200078e000e */
[----:B------:R-:W-:Y:S02]  /*08c0*/  PRMT R8, R12, 0x9910, RZ ;  /* 0x000099100c087816 */ /* 0x000fe400000000ff */
[----:B------:R-:W-:Y:S02]  /*08d0*/  PRMT R9, R15, 0x9910, RZ ;  /* 0x000099100f097816 */ /* 0x000fe400000000ff */
[----:B------:R-:W-:Y:S02]  /*08e0*/  ISETP.NE.XOR P4, PT, R8, RZ, P1 ;  /* 0x000000ff0800720c */ /* 0x000fe40000f85a70 */
[----:B------:R-:W-:Y:S02]  /*08f0*/  ISETP.NE.AND P0, PT, R16, RZ, !P0 ;  /* 0x000000ff1000720c */ /* 0x000fe40004705270 */
[----:B------:R-:W-:Y:S02]  /*0900*/  ISETP.NE.XOR P3, PT, R9, RZ, P1 ;  /* 0x000000ff0900720c */ /* 0x000fe40000f65a70 */
[----:B------:R-:W-:-:S02]  /*0910*/  ISETP.NE.XOR P1, PT, R4, RZ, P1 ;  /* 0x000000ff0400720c */ /* 0x000fc40000f25a70 */
[----:B------:R-:W-:Y:S02]  /*0920*/  ISETP.NE.XOR P0, PT, RZ, UR4, P0 ;  /* 0x00000004ff007c0c */ /* 0x000fe40008705a70 */
        /* <DEDUP_REMOVED lines=18> */
.L_x_7403:
[----:B------:R-:W-:-:S13]  /*0a50*/  ISETP.GE.AND P1, PT, R5, R2, PT ;  /* 0x000000020500720c */ /* 0x000fda0003f26270 */
[----:B------:R-:W-:Y:S05]  /*0a60*/  @P1 BRA `(.L_x_7405) ;  /* 0x000000c000001947 */ /* 0x000fea0003800000 */
[----:B0-----:R-:W-:Y:S01]  /*0a70*/  IMAD.IADD R6, R0, 0x1, R5 ;  /* 0x0000000100067824 */ /* 0x001fe200078e0205 */
[----:B------:R-:W-:-:S04]  /*0a80*/  IADD3 R5, R5, 0x80, RZ ;  /* 0x0000008005057810 */ /* 0x000fc80007ffe0ff */
[----:B------:R-:W-:-:S05]  /*0a90*/  IADD3 R6, P1, R6, c[0x0][0x168], RZ ;  /* 0x00005a0006067a10 */ /* 0x000fca0007f3e0ff */
[----:B------:R-:W-:-:S05]  /*0aa0*/  IMAD.X R7, RZ, RZ, c[0x0][0x16c], P1 ;  /* 0x00005b00ff077624 */ /* 0x000fca00008e06ff */
[----:B------:R0:W-:Y:S03]  /*0ab0*/  STG.E.U8 [R6.64], R11 ;  /* 0x0000000b06007986 */ /* 0x0001e6000c101106 */
.L_x_7404:
[----:B------:R-:W-:-:S13]  /*0ac0*/  ISETP.GE.AND P1, PT, R5, R2, PT ;  /* 0x000000020500720c */ /* 0x000fda0003f26270 */
[----:B------:R-:W-:Y:S05]  /*0ad0*/  @P1 BRA `(.L_x_7406) ;  /* 0x000000d000001947 */ /* 0x000fea0003800000 */
[----:B0-----:R-:W-:Y:S01]  /*0ae0*/  IMAD.IADD R6, R0, 0x1, R5 ;  /* 0x0000000100067824 */ /* 0x001fe200078e0205 */
[----:B------:R-:W-:-:S04]  /*0af0*/  IADD3 R5, R5, 0x80, RZ ;  /* 0x0000008005057810 */ /* 0x000fc80007ffe0ff */
[----:B------:R-:W-:-:S05]  /*0b00*/  IADD3 R6, P1, R6, c[0x0][0x168], RZ ;  /* 0x00005a0006067a10 */ /* 0x000fca0007f3e0ff */
[----:B------:R-:W-:-:S05]  /*0b10*/  IMAD.X R7, RZ, RZ, c[0x0][0x16c], P1 ;  /* 0x00005b00ff077624 */ /* 0x000fca00008e06ff */
[----:B------:R0:W-:Y:S03]  /*0b20*/  STG.E.U8 [R6.64], R13 ;  /* 0x0000000d06007986 */ /* 0x0001e6000c101106 */
.L_x_7405:
        /* <DEDUP_REMOVED lines=8> */
.L_x_7406:
[----:B------:R-:W-:Y:S05]  /*0bb0*/  BSYNC B1 ;  /* 0x0000000000017941 */ /* 0x000fea0003800000 */
.L_x_7402:
[----:B------:R-:W-:-:S13]  /*0bc0*/  ISETP.GE.AND P1, PT, R5, R2, PT ;  /* 0x000000020500720c */ /* 0x000fda0003f26270 */
[----:B0-----:R-:W-:Y:S01]  /*0bd0*/  @!P1 IMAD.IADD R6, R0, 0x1, R5 ;  /* 0x0000000100069824 */ /* 0x001fe200078e0205 */
[----:B------:R-:W-:-:S04]  /*0be0*/  @!P1 IADD3 R5, R5, 0x80, RZ ;  /* 0x0000008005059810 */ /* 0x000fc80007ffe0ff */
[----:B------:R-:W-:-:S05]  /*0bf0*/  @!P1 IADD3 R6, P2, R6, c[0x0][0x168], RZ ;  /* 0x00005a0006069a10 */ /* 0x000fca0007f5e0ff */
[----:B------:R-:W-:-:S05]  /*0c00*/  @!P1 IMAD.X R7, RZ, RZ, c[0x0][0x16c], P2 ;  /* 0x00005b00ff079624 */ /* 0x000fca00010e06ff */
[----:B------:R0:W-:Y:S03]  /*0c10*/  @!P1 STG.E.U8 [R6.64], R17 ;  /* 0x0000001106009986 */ /* 0x0001e6000c101106 */
.L_x_7407:
[----:B------:R-:W-:Y:S05]  /*0c20*/  BSYNC B0 ;  /* 0x0000000000007941 */ /* 0x000fea0003800000 */
.L_x_7401:
        /* <DEDUP_REMOVED lines=9> */
.L_x_7408:
        /* <DEDUP_REMOVED lines=12> */
.L_x_41875:


//--------------------- .text._ZN2at6native29vectorized_elementwise_kernelILi4ENS0_13AUnaryFunctorIssbZZZNS0_23logical_xor_kernel_cudaERNS_14TensorIteratorEENKUlvE0_clEvENKUlvE3_clEvEUlssE_EESt5arrayIPcLm2EEEEviT0_T1_ --------------------------
	.section	.text._ZN2at6native29vectorized_elementwise_kernelILi4ENS0_13AUnaryFunctorIssbZZZNS0_23logical_xor_kernel_cudaERNS_14TensorIteratorEENKUlvE0_clEvENKUlvE3_clEvEUlssE_EESt5arrayIPcLm2EEEEviT0_T1_,"ax",@progbits
	.sectioninfo	@"SHI_REGISTERS=26"
	.align	128
        .global         _ZN2at6native29vectorized_elementwise_kernelILi4ENS0_13AUnaryFunctorIssbZZZNS0_23logical_xor_kernel_cudaERNS_14TensorIteratorEENKUlvE0_clEvENKUlvE3_clEvEUlssE_EESt5arrayIPcLm2EEEEviT0_T1_
        .type           _ZN2at6native29vectorized_elementwise_kernelILi4ENS0_13AUnaryFunctorIssbZZZNS0_23logical_xor_kernel_cudaERNS_14TensorIteratorEENKUlvE0_clEvENKUlvE3_clEvEUlssE_EESt5arrayIPcLm2EEEEviT0_T1_,@function
        .size           _ZN2at6native29vectorized_elementwise_kernelILi4ENS0_13AUnaryFunctorIssbZZZNS0_23logical_xor_kernel_cudaERNS_14TensorIteratorEENKUlvE0_clEvENKUlvE3_clEvEUlssE_EESt5arrayIPcLm2EEEEviT0_T1_,(.L_x_41876 - _ZN2at6native29vectorized_elementwise_kernelILi4ENS0_13AUnaryFunctorIssbZZZNS0_23logical_xor_kernel_cudaERNS_14TensorIteratorEENKUlvE0_clEvENKUlvE3_clEvEUlssE_EESt5arrayIPcLm2EEEEviT0_T1_)
        .other          _ZN2at6native29vectorized_elementwise_kernelILi4ENS0_13AUnaryFunctorIssbZZZNS0_23logical_xor_kernel_cudaERNS_14TensorIteratorEENKUlvE0_clEvENKUlvE3_clEvEUlssE_EESt5arrayIPcLm2EEEEviT0_T1_,@"STO_CUDA_ENTRY STV_DEFAULT"
_ZN2at6native29vectorized_elementwise_kernelILi4ENS0_13AUnaryFunctorIssbZZZNS0_23logical_xor_kernel_cudaERNS_14TensorIteratorEENKUlvE0_clEvENKUlvE3_clEvEUlssE_EESt5arrayIPcLm2EEEEviT0_T1_:
.text._ZN2at6native29vectorized_elementwise_kernelILi4ENS0_13AUnaryFunctorIssbZZZNS0_23logical_xor_kernel_cudaERNS_14TensorIteratorEENKUlvE0_clEvENKUlvE3_clEvEUlssE_EESt5arrayIPcLm2EEEEviT0_T1_:
        /* <DEDUP_REMOVED lines=13> */
[----:B------:R-:W-:Y:S02]  /*00d0*/  ULDC.U16 UR4, c[0x0][0x166] ;  /* 0x0000598000047ab9 */ /* 0x000fe40000000400 */
[----:B------:R-:W-:-:S06]  /*00e0*/  UPRMT UR4, UR4, 0x9910, URZ ;  /* 0x0000991004047896 */ /* 0x000fcc000800003f */
[----:B------:R-:W-:Y:S02]  /*00f0*/  ISETP.NE.AND P0, PT, RZ, UR4, PT ;  /* 0x00000004ff007c0c */ /* 0x000fe4000bf05270 */
[----:B--2---:R-:W-:Y:S02]  /*0100*/  PRMT R5, R8, 0x9910, RZ ;  /* 0x0000991008057816 */ /* 0x004fe400000000ff */
[----:B------:R-:W-:Y:S02]  /*0110*/  PRMT R10, R9, 0x9910, RZ ;  /* 0x00009910090a7816 */ /* 0x000fe400000000ff */
[----:B------:R-:W-:Y:S02]  /*0120*/  ISETP.NE.XOR P3, PT, R5, RZ, P0 ;  /* 0x000000ff0500720c */ /* 0x000fe40000765a70 */
[C---:B---3--:R-:W-:Y:S01]  /*0130*/  PRMT R6, R2.reuse, 0x9910, RZ ;  /* 0x0000991002067816 */ /* 0x048fe200000000ff */
[----:B------:R-:W-:Y:S01]  /*0140*/  IMAD.MOV.U32 R5, RZ, RZ, R10 ;  /* 0x000000ffff057224 */ /* 0x000fe200078e000a */
[----:B------:R-:W-:-:S02]  /*0150*/  PRMT R7, R2, 0xbb32, RZ ;  /* 0x0000bb3202077816 */ /* 0x000fc400000000ff */
[----:B------:R-:W-:Y:S02]  /*0160*/  PRMT R9, R9, 0xbb32, RZ ;  /* 0x0000bb3209097816 */ /* 0x000fe400000000ff */
[----:B------:R-:W-:Y:S01]  /*0170*/  ISETP.NE.XOR P2, PT, R5, RZ, P0 ;  /* 0x000000ff0500720c */ /* 0x000fe20000745a70 */
[----:B------:R-:W-:Y:S01]  /*0180*/  IMAD.MOV.U32 R5, RZ, RZ, R6 ;  /* 0x000000ffff057224 */ /* 0x000fe200078e0006 */
[----:B------:R-:W-:Y:S01]  /*0190*/  PRMT R8, R8, 0xbb32, RZ ;  /* 0x0000bb3208087816 */ /* 0x000fe200000000ff */
[----:B------:R-:W-:Y:S02]  /*01a0*/  IMAD.MOV.U32 R6, RZ, RZ, R7 ;  /* 0x000000ffff067224 */ /* 0x000fe400078e0007 */
[----:B------:R-:W-:Y:S01]  /*01b0*/  IMAD.MOV.U32 R2, RZ, RZ, R9 ;  /* 0x000000ffff027224 */ /* 0x000fe200078e0009 */
[----:B------:R-:W-:Y:S02]  /*01c0*/  ISETP.NE.XOR P4, PT, R8, RZ, P0 ;  /* 0x000000ff0800720c */ /* 0x000fe40000785a70 */
[----:B------:R-:W-:-:S02]  /*01d0*/  PRMT R8, R3, 0x9910, RZ ;  /* 0x0000991003087816 */ /* 0x000fc400000000ff */
[----:B------:R-:W-:Y:S02]  /*01e0*/  ISETP.NE.XOR P5, PT, R5, RZ, P0 ;  /* 0x000000ff0500720c */ /* 0x000fe400007a5a70 */
[----:B------:R-:W-:Y:S02]  /*01f0*/  ISETP.NE.XOR P6, PT, R6, RZ, P0 ;  /* 0x000000ff0600720c */ /* 0x000fe400007c5a70 */
[----:B------:R-:W-:Y:S02]  /*0200*/  ISETP.NE.XOR P1, PT, R2, RZ, P0 ;  /* 0x000000ff0200720c */ /* 0x000fe40000725a70 */
[----:B------:R-:W-:Y:S02]  /*0210*/  SEL R2, RZ, 0x1, !P3 ;  /* 0x00000001ff027807 */ /* 0x000fe40005800000 */
[----:B------:R-:W-:Y:S02]  /*0220*/  SEL R5, RZ, 0x1, !P4 ;  /* 0x00000001ff057807 */ /* 0x000fe40006000000 */
[----:B------:R-:W-:-:S02]  /*0230*/  SEL R6, RZ, 0x1, !P5 ;  /* 0x00000001ff067807 */ /* 0x000fc40006800000 */
[----:B------:R-:W-:Y:S02]  /*0240*/  SEL R7, RZ, 0x1, !P6 ;  /* 0x00000001ff077807 */ /* 0x000fe40007000000 */
[----:B------:R-:W-:Y:S02]  /*0250*/  ISETP.NE.XOR P3, PT, R8, RZ, P0 ;  /* 0x000000ff0800720c */ /* 0x000fe40000765a70 */
[----:B------:R-:W-:Y:S02]  /*0260*/  PRMT R3, R3, 0xbb32, RZ ;  /* 0x0000bb3203037816 */ /* 0x000fe400000000ff */
[----:B------:R-:W-:Y:S02]  /*0270*/  PRMT R9, R5, 0x7604, R2 ;  /* 0x0000760405097816 */ /* 0x000fe40000000002 */
[----:B------:R-:W-:Y:S02]  /*0280*/  IADD3 R2, P4, R0, c[0x0][0x168], RZ ;  /* 0x00005a0000027a10 */ /* 0x000fe40007f9e0ff */
[----:B------:R-:W-:-:S02]  /*0290*/  PRMT R6, R7, 0x7604, R6 ;  /* 0x0000760407067816 */ /* 0x000fc40000000006 */
[----:B------:R-:W-:Y:S02]  /*02a0*/  SEL R0, RZ, 0x1, !P2 ;  /* 0x00000001ff007807 */ /* 0x000fe40005000000 */
[----:B------:R-:W-:Y:S02]  /*02b0*/  SEL R5, RZ, 0x1, !P3 ;  /* 0x00000001ff057807 */ /* 0x000fe40005800000 */
[----:B------:R-:W-:Y:S01]  /*02c0*/  ISETP.NE.XOR P0, PT, R3, RZ, P0 ;  /* 0x000000ff0300720c */ /* 0x000fe20000705a70 */
[----:B------:R-:W-:Y:S01]  /*02d0*/  IMAD.X R3, RZ, RZ, c[0x0][0x16c], P4 ;  /* 0x00005b00ff037624 */ /* 0x000fe200020e06ff */
        /* <DEDUP_REMOVED lines=10> */
.L_x_7409:
[----:B------:R-:W0:Y:S01]  /*0380*/  S2R R5, SR_TID.X ;  /* 0x0000000000057919 */ /* 0x000e220000002100 */
[----:B------:R-:W-:Y:S02]  /*0390*/  PRMT R6, RZ, 0x7610, R6 ;  /* 0x00007610ff067816 */ /* 0x000fe40000000006 */
        /* <DEDUP_REMOVED lines=104> */
.L_x_7412:
[----:B------:R-:W-:-:S13]  /*0a20*/  ISETP.GE.AND P1, PT, R5, R2, PT ;  /* 0x000000020500720c */ /* 0x000fda0003f26270 */
[----:B------:R-:W-:Y:S05]  /*0a30*/  @P1 BRA `(.L_x_7414) ;  /* 0x000000c000001947 */ /* 0x000fea0003800000 */
[----:B0-----:R-:W-:Y:S01]  /*0a40*/  IMAD.IADD R6, R0, 0x1, R5 ;  /* 0x0000000100067824 */ /* 0x001fe200078e0205 */
[----:B------:R-:W-:-:S04]  /*0a50*/  IADD3 R5, R5, 0x80, RZ ;  /* 0x0000008005057810 */ /* 0x000fc80007ffe0ff */
[----:B------:R-:W-:-:S05]  /*0a60*/  IADD3 R6, P1, R6, c[0x0][0x168], RZ ;  /* 0x00005a0006067a10 */ /* 0x000fca0007f3e0ff */
[----:B------:R-:W-:-:S05]  /*0a70*/  IMAD.X R7, RZ, RZ, c[0x0][0x16c], P1 ;  /* 0x00005b00ff077624 */ /* 0x000fca00008e06ff */
[----:B------:R0:W-:Y:S03]  /*0a80*/  STG.E.U8 [R6.64], R11 ;  /* 0x0000000b06007986 */ /* 0x0001e6000c101106 */
.L_x_7413:
[----:B------:R-:W-:-:S13]  /*0a90*/  ISETP.GE.AND P1, PT, R5, R2, PT ;  /* 0x000000020500720c */ /* 0x000fda0003f26270 */
[----:B------:R-:W-:Y:S05]  /*0aa0*/  @P1 BRA `(.L_x_7415) ;  /* 0x000000d000001947 */ /* 0x000fea0003800000 */
[----:B0-----:R-:W-:Y:S01]  /*0ab0*/  IMAD.IADD R6, R0, 0x1, R5 ;  /* 0x0000000100067824 */ /* 0x001fe200078e0205 */
[----:B------:R-:W-:-:S04]  /*0ac0*/  IADD3 R5, R5, 0x80, RZ ;  /* 0x0000008005057810 */ /* 0x000fc80007ffe0ff */
[----:B------:R-:W-:-:S05]  /*0ad0*/  IADD3 R6, P1, R6, c[0x0][0x168], RZ ;  /* 0x00005a0006067a10 */ /* 0x000fca0007f3e0ff */
[----:B------:R-:W-:-:S05]  /*0ae0*/  IMAD.X R7, RZ, RZ, c[0x0][0x16c], P1 ;  /* 0x00005b00ff077624 */ /* 0x000fca00008e06ff */
[----:B------:R0:W-:Y:S03]  /*0af0*/  STG.E.U8 [R6.64], R13 ;  /* 0x0000000d06007986 */ /* 0x0001e6000c101106 */
.L_x_7414:
        /* <DEDUP_REMOVED lines=8> */
.L_x_7415:
[----:B------:R-:W-:Y:S05]  /*0b80*/  BSYNC B1 ;  /* 0x0000000000017941 */ /* 0x000fea0003800000 */
.L_x_7411:
[----:B------:R-:W-:-:S13]  /*0b90*/  ISETP.GE.AND P1, PT, R5, R2, PT ;  /* 0x000000020500720c */ /* 0x000fda0003f26270 */
[----:B0-----:R-:W-:Y:S01]  /*0ba0*/  @!P1 IMAD.IADD R6, R0, 0x1, R5 ;  /* 0x0000000100069824 */ /* 0x001fe200078e0205 */
[----:B------:R-:W-:-:S04]  /*0bb0*/  @!P1 IADD3 R5, R5, 0x80, RZ ;  /* 0x0000008005059810 */ /* 0x000fc80007ffe0ff */
[----:B------:R-:W-:-:S05]  /*0bc0*/  @!P1 IADD3 R6, P2, R6, c[0x0][0x168], RZ ;  /* 0x00005a0006069a10 */ /* 0x000fca0007f5e0ff */
[----:B------:R-:W-:-:S05]  /*0bd0*/  @!P1 IMAD.X R7, RZ, RZ, c[0x0][0x16c], P2 ;  /* 0x00005b00ff079624 */ /* 0x000fca00010e06ff */
[----:B------:R0:W-:Y:S03]  /*0be0*/  @!P1 STG.E.U8 [R6.64], R17 ;  /* 0x0000001106009986 */ /* 0x0001e6000c101106 */
.L_x_7416:
[----:B------:R-:W-:Y:S05]  /*0bf0*/  BSYNC B0 ;  /* 0x0000000000007941 */ /* 0x000fea0003800000 */
.L_x_7410:
        /* <DEDUP_REMOVED lines=9> */
.L_x_7417:
        /* <DEDUP_REMOVED lines=15> */
.L_x_41876:


//--------------------- .text._ZN2at6native29vectorized_elementwise_kernelILi8ENS0_13AUnaryFunctorIssbZZZNS0_23logical_xor_kernel_cudaERNS_14TensorIteratorEENKUlvE0_clEvENKUlvE3_clEvEUlssE_EESt5arrayIPcLm2EEEEviT0_T1_ --------------------------
	.section	.text._ZN2at6native29vectorized_elementwise_kernelILi8ENS0_13AUnaryFunctorIssbZZZNS0_23logical_xor_kernel_cudaERNS_14TensorIteratorEENKUlvE0_clEvENKUlvE3_clEvEUlssE_EESt5arrayIPcLm2EEEEviT0_T1_,"ax",@progbits
	.sectioninfo	@"SHI_REGISTERS=4"
	.align	128
        .global         _ZN2at6native29vectorized_elementwise_kernelILi8ENS0_13AUnaryFunctorIssbZZZNS0_23logical_xor_kernel_cudaERNS_14TensorIteratorEENKUlvE0_clEvENKUlvE3_clEvEUlssE_EESt5arrayIPcLm2EEEEviT0_T1_
        .type           _ZN2at6native29vectorized_elementwise_kernelILi8ENS0_13AUnaryFunctorIssbZZZNS0_23logical_xor_kernel_cudaERNS_14TensorIteratorEENKUlvE0_clEvENKUlvE3_clEvEUlssE_EESt5arrayIPcLm2EEEEviT0_T1_,@function
        .size           _ZN2at6native29vectorized_elementwise_kernelILi8ENS0_13AUnaryFunctorIssbZZZNS0_23logical_xor_kernel_cudaERNS_14TensorIteratorEENKUlvE0_clEvENKUlvE3_clEvEUlssE_EESt5arrayIPcLm2EEEEviT0_T1_,(.L_x_41877 - _ZN2at6native29vectorized_elementwise_kernelILi8ENS0_13AUnaryFunctorIssbZZZNS0_23logical_xor_kernel_cudaERNS_14TensorIteratorEENKUlvE0_clEvENKUlvE3_clEvEUlssE_EESt5arrayIPcLm2EEEEviT0_T1_)
        .other          _ZN2at6native29vectorized_elementwise_kernelILi8ENS0_13AUnaryFunctorIssbZZZNS0_23logical_xor_kernel_cudaERNS_14TensorIteratorEENKUlvE0_clEvENKUlvE3_clEvEUlssE_EESt5arrayIPcLm2EEEEviT0_T1_,@"STO_CUDA_ENTRY STV_DEFAULT"
_ZN2at6native29vectorized_elementwise_kernelILi8ENS0_13AUnaryFunctorIssbZZZNS0_23logical_xor_kernel_cudaERNS_14TensorIteratorEENKUlvE0_clEvENKUlvE3_clEvEUlssE_EESt5arrayIPcLm2EEEEviT0_T1_:
.text._ZN2at6native29vectorized_elementwise_kernelILi8ENS0_13AUnaryFunctorIssbZZZNS0_23logical_xor_kernel_cudaERNS_14TensorIteratorEENKUlvE0_clEvENKUlvE3_clEvEUlssE_EESt5arrayIPcLm2EEEEviT0_T1_:
[----:B------:R-:W-:Y:S02]  /*0000*/  MOV R1, c[0x0][0x28] ;  /* 0x00000a0000017a02 */ /* 0x000fe40000000f00 */
[----:B------:R-:W-:Y:S05]  /*0010*/  EXIT ;  /* 0x000000000000794d */ /* 0x000fea0003800000 */
.L_x_7418:
        /* <DEDUP_REMOVED lines=14> */
.L_x_41877:


//--------------------- .text._ZN2at6native18elementwise_kernelILi128ELi4EZNS0_15gpu_kernel_implINS0_13BinaryFunctorIssbZZZNS0_23logical_xor_kernel_cudaERNS_14TensorIteratorEENKUlvE0_clEvENKUlvE3_clEvEUlssE_EEEEvRNS_18TensorIteratorBaseERKT_EUliE_EEviT1_ --------------------------
	.section	.text._ZN2at6native18elementwise_kernelILi128ELi4EZNS0_15gpu_kernel_implINS0_13BinaryFunctorIssbZZZNS0_23logical_xor_kernel_cudaERNS_14TensorIteratorEENKUlvE0_clEvENKUlvE3_clEvEUlssE_EEEEvRNS_18TensorIteratorBaseERKT_EUliE_EEviT1_,"ax",@progbits
	.sectioninfo	@"SHI_REGISTERS=26"
	.align	128
        .global         _ZN2at6native18elementwise_kernelILi128ELi4EZNS0_15gpu_kernel_implINS0_13BinaryFunctorIssbZZZNS0_23logical_xor_kernel_cudaERNS_14TensorIteratorEENKUlvE0_clEvENKUlvE3_clEvEUlssE_EEEEvRNS_18TensorIteratorBaseERKT_EUliE_EEviT1_
        .type           _ZN2at6native18elementwise_kernelILi128ELi4EZNS0_15gpu_kernel_implINS0_13BinaryFunctorIssbZZZNS0_23logical_xor_kernel_cudaERNS_14TensorIteratorEENKUlvE0_clEvENKUlvE3_clEvEUlssE_EEEEvRNS_18TensorIteratorBaseERKT_EUliE_EEviT1_,@function
        .size           _ZN2at6native18elementwise_kernelILi128ELi4EZNS0_15gpu_kernel_implINS0_13BinaryFunctorIssbZZZNS0_23logical_xor_kernel_cudaERNS_14TensorIteratorEENKUlvE0_clEvENKUlvE3_clEvEUlssE_EEEEvRNS_18TensorIteratorBaseERKT_EUliE_EEviT1_,(.L_x_41878 - _ZN2at6native18elementwise_kernelILi128ELi4EZNS0_15gpu_kernel_implINS0_13BinaryFunctorIssbZZZNS0_23logical_xor_kernel_cudaERNS_14TensorIteratorEENKUlvE0_clEvENKUlvE3_clEvEUlssE_EEEEvRNS_18TensorIteratorBaseERKT_EUliE_EEviT1_)
        .other          _ZN2at6native18elementwise_kernelILi128ELi4EZNS0_15gpu_kernel_implINS0_13BinaryFunctorIssbZZZNS0_23logical_xor_kernel_cudaERNS_14TensorIteratorEENKUlvE0_clEvENKUlvE3_clEvEUlssE_EEEEvRNS_18TensorIteratorBaseERKT_EUliE_EEviT1_,@"STO_CUDA_ENTRY STV_DEFAULT"
_ZN2at6native18elementwise_kernelILi128ELi4EZNS0_15gpu_kernel_implINS0_13BinaryFunctorIssbZZZNS0_23logical_xor_kernel_cudaERNS_14TensorIteratorEENKUlvE0_clEvENKUlvE3_clEvEUlssE_EEEEvRNS_18TensorIteratorBaseERKT_EUliE_EEviT1_:
.text._ZN2at6native18elementwise_kernelILi128ELi4EZNS0_15gpu_kernel_implINS0_13BinaryFunctorIssbZZZNS0_23logical_xor_kernel_cudaERNS_14TensorIteratorEENKUlvE0_clEvENKUlvE3_clEvEUlssE_EEEEvRNS_18TensorIteratorBaseERKT_EUliE_EEviT1_:
        /* <DEDUP_REMOVED lines=263> */
.L_x_7421:
        /* <DEDUP_REMOVED lines=18> */
.L_x_7425:
[----:B------:R0:W5:Y:S01]  /*1190*/  LDG.E.U8 R23, [R2.64] ;  /* 0x0000002402177981 */ /* 0x000162000c1e1100 */
[----:B------:R-:W-:Y:S05]  /*11a0*/  BRA `(.L_x_7427) ;  /* 0x00000d8000007947 */ /* 0x000fea0003800000 */
.L_x_7424:
        /* <DEDUP_REMOVED lines=8> */
.L_x_7429:
[----:B------:R0:W5:Y:S01]  /*1230*/  LDG.E.U16 R23, [R2.64] ;  /* 0x0000002402177981 */ /* 0x000162000c1e1500 */
[----:B------:R-:W-:Y:S05]  /*1240*/  BRA `(.L_x_7427) ;  /* 0x00000ce000007947 */ /* 0x000fea0003800000 */
.L_x_7428:
[----:B------:R0:W5:Y:S01]  /*1250*/  LDG.E.U16 R23, [R2.64] ;  /* 0x0000002402177981 */ /* 0x000162000c1e1500 */
[----:B------:R-:W-:Y:S05]  /*1260*/  BRA `(.L_x_7427) ;  /* 0x00000cc000007947 */ /* 0x000fea0003800000 */
.L_x_7423:
        /* <DEDUP_REMOVED lines=9> */
.L_x_7431:
[----:B------:R-:W2:Y:S02]  /*1300*/  LDG.E.U16 R0, [R2.64] ;  /* 0x0000002402007981 */ /* 0x000ea4000c1e1500 */
[----:B--2---:R-:W-:-:S06]  /*1310*/  HADD2.F32 R0, -RZ, R0.H0_H0 ;  /* 0x20000000ff007230 */ /* 0x004fcc0000004100 */
[----:B------:R-:W0:Y:S02]  /*1320*/  F2I.FTZ.TRUNC.NTZ R0, R0 ;  /* 0x0000000000007305 */ /* 0x000e24000021f100 */
[----:B0-----:R-:W-:Y:S01]  /*1330*/  PRMT R23, R0, 0x7610, R23 ;  /* 0x0000761000177816 */ /* 0x001fe20000000017 */
[----:B------:R-:W-:Y:S05]  /*1340*/  BRA `(.L_x_7427) ;  /* 0x00000be000007947 */ /* 0x000fea0003800000 */
.L_x_7430:
        /* <DEDUP_REMOVED lines=9> */
.L_x_7433:
[----:B------:R-:W2:Y:S02]  /*13e0*/  LDG.E.U16 R2, [R2.64] ;  /* 0x0000002402027981 */ /* 0x000ea4000c1e1500 */
[----:B--2---:R-:W-:-:S06]  /*13f0*/  HADD2.F32 R0, -RZ, R2.H0_H0 ;  /* 0x20000002ff007230 */ /* 0x004fcc0000004100 */
[----:B------:R-:W0:Y:S02]  /*1400*/  F2I.FTZ.TRUNC.NTZ R0, R0 ;  /* 0x0000000000007305 */ /* 0x000e24000021f100 */
[----:B0-----:R-:W-:Y:S01]  /*1410*/  PRMT R23, R0, 0x7610, R23 ;  /* 0x0000761000177816 */ /* 0x001fe20000000017 */
[----:B------:R-:W-:Y:S05]  /*1420*/  BRA `(.L_x_7427) ;  /* 0x00000b0000007947 */ /* 0x000fea0003800000 */
.L_x_7432:
[----:B------:R-:W2:Y:S02]  /*1430*/  LDG.E.64 R2, [R2.64] ;  /* 0x0000002402027981 */ /* 0x000ea4000c1e1b00 */
[----:B--2---:R0:W1:Y:S01]  /*1440*/  F2I.F64.TRUNC R23, R2 ;  /* 0x0000000200177311 */ /* 0x004062000030d100 */
[----:B------:R-:W-:Y:S05]  /*1450*/  BRA `(.L_x_7427) ;  /* 0x00000ad000007947 */ /* 0x000fea0003800000 */
.L_x_7422:
        /* <DEDUP_REMOVED lines=12> */
.L_x_7436:
[----:B------:R-:W2:Y:S02]  /*1520*/  LDG.E.64 R2, [R2.64] ;  /* 0x0000002402027981 */ /* 0x000ea4000c1e1b00 */
[----:B--2---:R0:W1:Y:S01]  /*1530*/  F2I.F64.TRUNC R23, R2 ;  /* 0x0000000200177311 */ /* 0x004062000030d100 */
[----:B------:R-:W-:Y:S05]  /*1540*/  BRA `(.L_x_7427) ;  /* 0x000009e000007947 */ /* 0x000fea0003800000 */
.L_x_7435:
        /* <DEDUP_REMOVED lines=28> */
.L_x_7438:
        /* <DEDUP_REMOVED lines=15> */
.L_x_7437:
[----:B------:R-:W2:Y:S02]  /*1800*/  LDG.E.U16 R0, [R2.64] ;  /* 0x0000002402007981 */ /* 0x000ea4000c1e1500 */
[----:B--2---:R-:W-:-:S06]  /*1810*/  PRMT R0, RZ, 0x5410, R0 ;  /* 0x00005410ff007816 */ /* 0x004fcc0000000000 */
[----:B------:R-:W0:Y:S02]  /*1820*/  F2I.FTZ.TRUNC.NTZ R0, R0 ;  /* 0x0000000000007305 */ /* 0x000e24000021f100 */
[----:B0-----:R-:W-:Y:S01]  /*1830*/  PRMT R23, R0, 0x7610, R23 ;  /* 0x0000761000177816 */ /* 0x001fe20000000017 */
[----:B------:R-:W-:Y:S05]  /*1840*/  BRA `(.L_x_7427) ;  /* 0x000006e000007947 */ /* 0x000fea0003800000 */
.L_x_7434:
        /* <DEDUP_REMOVED lines=10> */
.L_x_7441:
        /* <DEDUP_REMOVED lines=21> */
.L_x_7445:
[----:B------:R-:W-:Y:S05]  /*1a40*/  BSYNC B1 ;  /* 0x0000000000017941 */ /* 0x000fea0003800000 */
.L_x_7444:
[----:B------:R-:W-:Y:S01]  /*1a50*/  LEA R3, R0, 0x3b800000, 0x17 ;  /* 0x3b80000000037811 */ /* 0x000fe200078eb8ff */
[----:B------:R-:W-:-:S05]  /*1a60*/  IMAD.SHL.U32 R0, R2, 0x100000, RZ ;  /* 0x0010000002007824 */ /* 0x000fca00078e00ff */
[----:B------:R-:W-:Y:S02]  /*1a70*/  LOP3.LUT R0, R3, R0, R4, 0xfe, !PT ;  /* 0x0000000003007212 */ /* 0x000fe400078efe04 */
.L_x_7443:
[----:B------:R-:W-:Y:S05]  /*1a80*/  BSYNC B0 ;  /* 0x0000000000007941 */ /* 0x000fea0003800000 */
.L_x_7442:
[----:B------:R-:W0:Y:S02]  /*1a90*/  F2I.FTZ.TRUNC.NTZ R0, R0 ;  /* 0x0000000000007305 */ /* 0x000e24000021f100 */
[----:B0-----:R-:W-:Y:S01]  /*1aa0*/  PRMT R23, R0, 0x7610, R23 ;  /* 0x0000761000177816 */ /* 0x001fe20000000017 */
[----:B------:R-:W-:Y:S05]  /*1ab0*/  BRA `(.L_x_7427) ;  /* 0x0000047000007947 */ /* 0x000fea0003800000 */
.L_x_7440:
        /* <DEDUP_REMOVED lines=21> */
.L_x_7449:
[----:B------:R-:W-:Y:S05]  /*1c10*/  BSYNC B1 ;  /* 0x0000000000017941 */ /* 0x000fea0003800000 */
.L_x_7448:
[----:B------:R-:W-:Y:S01]  /*1c20*/  LEA R3, R0, 0x37800000, 0x17 ;  /* 0x3780000000037811 */ /* 0x000fe200078eb8ff */
[----:B------:R-:W-:-:S05]  /*1c30*/  IMAD.SHL.U32 R0, R2, 0x200000, RZ ;  /* 0x0020000002007824 */ /* 0x000fca00078e00ff */
[----:B------:R-:W-:Y:S02]  /*1c40*/  LOP3.LUT R0, R3, R0, R4, 0xfe, !PT ;  /* 0x0000000003007212 */ /* 0x000fe400078efe04 */
.L_x_7447:
[----:B------:R-:W-:Y:S05]  /*1c50*/  BSYNC B0 ;  /* 0x0000000000007941 */ /* 0x000fea0003800000 */
.L_x_7446:
[----:B------:R-:W0:Y:S02]  /*1c60*/  F2I.FTZ.TRUNC.NTZ R0, R0 ;  /* 0x0000000000007305 */ /* 0x000e24000021f100 */
[----:B0-----:R-:W-:Y:S01]  /*1c70*/  PRMT R23, R0, 0x7610, R23 ;  /* 0x0000761000177816 */ /* 0x001fe20000000017 */
[----:B------:R-:W-:Y:S05]  /*1c80*/  BRA `(.L_x_7427) ;  /* 0x000002a000007947 */ /* 0x000fea0003800000 */
.L_x_7439:
        /* <DEDUP_REMOVED lines=14> */
.L_x_7453:
[----:B------:R-:W-:Y:S05]  /*1d70*/  BSYNC B0 ;  /* 0x0000000000007941 */ /* 0x000fea0003800000 */
.L_x_7452:
[----:B------:R-:W0:Y:S02]  /*1d80*/  F2I.FTZ.TRUNC.NTZ R0, R0 ;  /* 0x0000000000007305 */ /* 0x000e24000021f100 */
[----:B0-----:R-:W-:Y:S01]  /*1d90*/  PRMT R23, R0, 0x7610, R23 ;  /* 0x0000761000177816 */ /* 0x001fe20000000017 */
[----:B------:R-:W-:Y:S05]  /*1da0*/  BRA `(.L_x_7427) ;  /* 0x0000018000007947 */ /* 0x000fea0003800000 */
.L_x_7426:
        /* <DEDUP_REMOVED lines=21> */
.L_x_7451:
[----:B------:R0:W5:Y:S01]  /*1f00*/  LDG.E.U16 R23, [R2.64] ;  /* 0x0000002402177981 */ /* 0x000162000c1e1500 */
[----:B------:R-:W-:Y:S05]  /*1f10*/  BRA `(.L_x_7427) ;  /* 0x0000001000007947 */ /* 0x000fea0003800000 */
.L_x_7450:
[----:B------:R0:W5:Y:S02]  /*1f20*/  LDG.E.U16 R23, [R2.64] ;  /* 0x0000002402177981 */ /* 0x000164000c1e1500 */
.L_x_7427:
[----:B------:R-:W2:Y:S01]  /*1f30*/  LDC.U8 R4, c[0x0][0x3e3] ;  /* 0x0000f8c0ff047b82 */ /* 0x000ea20000000000 */
[----:B0-----:R-:W-:-:S05]  /*1f40*/  IADD3 R2, P1, R22, c[0x0][0x3d8], RZ ;  /* 0x0000f60016027a10 */ /* 0x001fca0007f3e0ff */
        /* <DEDUP_REMOVED lines=14> */
.L_x_7457:
[----:B------:R0:W5:Y:S01]  /*2030*/  LDG.E.U8 R0, [R2.64] ;  /* 0x0000002402007981 */ /* 0x000162000c1e1100 */
[----:B------:R-:W-:Y:S05]  /*2040*/  BRA `(.L_x_7459) ;  /* 0x00000d7000007947 */ /* 0x000fea0003800000 */
.L_x_7456:
        /* <DEDUP_REMOVED lines=8> */
.L_x_7461:
[----:B------:R0:W5:Y:S01]  /*20d0*/  LDG.E.U16 R0, [R2.64] ;  /* 0x0000002402007981 */ /* 0x000162000c1e1500 */
[----:B------:R-:W-:Y:S05]  /*20e0*/  BRA `(.L_x_7459) ;  /* 0x00000cd000007947 */ /* 0x000fea0003800000 */
.L_x_7460:
[----:B------:R0:W5:Y:S01]  /*20f0*/  LDG.E.U16 R0, [R2.64] ;  /* 0x0000002402007981 */ /* 0x000162000c1e1500 */
[----:B------:R-:W-:Y:S05]  /*2100*/  BRA `(.L_x_7459) ;  /* 0x00000cb000007947 */ /* 0x000fea0003800000 */
.L_x_7455:
        /* <DEDUP_REMOVED lines=9> */
.L_x_7463:
[----:B------:R-:W2:Y:S02]  /*21a0*/  LDG.E.U16 R4, [R2.64] ;  /* 0x0000002402047981 */ /* 0x000ea4000c1e1500 */
[----:B--2---:R-:W-:-:S06]  /*21b0*/  HADD2.F32 R4, -RZ, R4.H0_H0 ;  /* 0x20000004ff047230 */ /* 0x004fcc0000004100 */
[----:B------:R-:W0:Y:S02]  /*21c0*/  F2I.FTZ.TRUNC.NTZ R4, R4 ;  /* 0x0000000400047305 */ /* 0x000e24000021f100 */
[----:B0-----:R-:W-:Y:S01]  /*21d0*/  PRMT R0, R4, 0x7610, R0 ;  /* 0x0000761004007816 */ /* 0x001fe20000000000 */
[----:B------:R-:W-:Y:S05]  /*21e0*/  BRA `(.L_x_7459) ;  /* 0x00000bd000007947 */ /* 0x000fea0003800000 */
.L_x_7462:
        /* <DEDUP_REMOVED lines=9> */
.L_x_7465:
[----:B------:R-:W2:Y:S02]  /*2280*/  LDG.E.U16 R2, [R2.64] ;  /* 0x0000002402027981 */ /* 0x000ea4000c1e1500 */
[----:B--2---:R-:W-:-:S06]  /*2290*/  HADD2.F32 R4, -RZ, R2.H0_H0 ;  /* 0x20000002ff047230 */ /* 0x004fcc0000004100 */
[----:B------:R-:W0:Y:S02]  /*22a0*/  F2I.FTZ.TRUNC.NTZ R4, R4 ;  /* 0x0000000400047305 */ /* 0x000e24000021f100 */
[----:B0-----:R-:W-:Y:S01]  /*22b0*/  PRMT R0, R4, 0x7610, R0 ;  /* 0x0000761004007816 */ /* 0x001fe20000000000 */
[----:B------:R-:W-:Y:S05]  /*22c0*/  BRA `(.L_x_7459) ;  /* 0x00000af000007947 */ /* 0x000fea0003800000 */
.L_x_7464:
[----:B------:R-:W2:Y:S02]  /*22d0*/  LDG.E.64 R2, [R2.64] ;  /* 0x0000002402027981 */ /* 0x000ea4000c1e1b00 */
[----:B--2---:R0:W2:Y:S01]  /*22e0*/  F2I.F64.TRUNC R0, R2 ;  /* 0x0000000200007311 */ /* 0x0040a2000030d100 */
[----:B------:R-:W-:Y:S05]  /*22f0*/  BRA `(.L_x_7459) ;  /* 0x00000ac000007947 */ /* 0x000fea0003800000 */
.L_x_7454:
        /* <DEDUP_REMOVED lines=12> */
.L_x_7468:
[----:B------:R-:W2:Y:S02]  /*23c0*/  LDG.E.64 R2, [R2.64] ;  /* 0x0000002402027981 */ /* 0x000ea4000c1e1b00 */
[----:B--2---:R0:W2:Y:S01]  /*23d0*/  F2I.F64.TRUNC R0, R2 ;  /* 0x0000000200007311 */ /* 0x0040a2000030d100 */
[----:B------:R-:W-:Y:S05]  /*23e0*/  BRA `(.L_x_7459) ;  /* 0x000009d000007947 */ /* 0x000fea0003800000 */
.L_x_7467:
        /* <DEDUP_REMOVED lines=28> */
.L_x_7470:
        /* <DEDUP_REMOVED lines=15> */
.L_x_7469:
[----:B------:R-:W2:Y:S02]  /*26a0*/  LDG.E.U16 R2, [R2.64] ;  /* 0x0000002402027981 */ /* 0x000ea4000c1e1500 */
[----:B--2---:R-:W-:-:S04]  /*26b0*/  PRMT R2, RZ, 0x5410, R2 ;  /* 0x00005410ff027816 */ /* 0x004fc80000000002 */
[----:B------:R0:W2:Y:S01]  /*26c0*/  F2I.FTZ.TRUNC.NTZ R0, R2 ;  /* 0x0000000200007305 */ /* 0x0000a2000021f100 */
[----:B------:R-:W-:Y:S05]  /*26d0*/  BRA `(.L_x_7459) ;  /* 0x000006e000007947 */ /* 0x000fea0003800000 */
.L_x_7466:
        /* <DEDUP_REMOVED lines=10> */
.L_x_7473:
        /* <DEDUP_REMOVED lines=21> */
.L_x_7477:
[----:B------:R-:W-:Y:S05]  /*28d0*/  BSYNC B1 ;  /* 0x0000000000017941 */ /* 0x000fea0003800000 */
.L_x_7476:
[----:B------:R-:W-:Y:S01]  /*28e0*/  IMAD.SHL.U32 R2, R2, 0x100000, RZ ;  /* 0x0010000002027824 */ /* 0x000fe200078e00ff */
[----:B------:R-:W-:-:S04]  /*28f0*/  LEA R3, R0, 0x3b800000, 0x17 ;  /* 0x3b80000000037811 */ /* 0x000fc800078eb8ff */
[----:B------:R-:W-:Y:S02]  /*2900*/  LOP3.LUT R4, R3, R2, R4, 0xfe, !PT ;  /* 0x0000000203047212 */ /* 0x000fe400078efe04 */
.L_x_7475:
[----:B------:R-:W-:Y:S05]  /*2910*/  BSYNC B0 ;  /* 0x0000000000007941 */ /* 0x000fea0003800000 */
.L_x_7474:
[----:B------:R-:W0:Y:S02]  /*2920*/  F2I.FTZ.TRUNC.NTZ R4, R4 ;  /* 0x0000000400047305 */ /* 0x000e24000021f100 */
[----:B0-----:R-:W-:Y:S01]  /*2930*/  PRMT R0, R4, 0x7610, R0 ;  /* 0x0000761004007816 */ /* 0x001fe20000000000 */
[----:B------:R-:W-:Y:S05]  /*2940*/  BRA `(.L_x_7459) ;  /* 0x0000047000007947 */ /* 0x000fea0003800000 */
.L_x_7472:
        /* <DEDUP_REMOVED lines=21> */
.L_x_7481:
[----:B------:R-:W-:Y:S05]  /*2aa0*/  BSYNC B1 ;  /* 0x0000000000017941 */ /* 0x000fea0003800000 */
.L_x_7480:
[----:B------:R-:W-:Y:S01]  /*2ab0*/  IMAD.SHL.U32 R2, R2, 0x200000, RZ ;  /* 0x0020000002027824 */ /* 0x000fe200078e00ff */
[----:B------:R-:W-:-:S04]  /*2ac0*/  LEA R3, R0, 0x37800000, 0x17 ;  /* 0x3780000000037811 */ /* 0x000fc800078eb8ff */
[----:B------:R-:W-:Y:S02]  /*2ad0*/  LOP3.LUT R4, R3, R2, R4, 0xfe, !PT ;  /* 0x0000000203047212 */ /* 0x000fe400078efe04 */
.L_x_7479:
[----:B------:R-:W-:Y:S05]  /*2ae0*/  BSYNC B0 ;  /* 0x0000000000007941 */ /* 0x000fea0003800000 */
.L_x_7478:
[----:B------:R-:W0:Y:S02]  /*2af0*/  F2I.FTZ.TRUNC.NTZ R4, R4 ;  /* 0x0000000400047305 */ /* 0x000e24000021f100 */
[----:B0-----:R-:W-:Y:S01]  /*2b00*/  PRMT R0, R4, 0x7610, R0 ;  /* 0x0000761004007816 */ /* 0x001fe20000000000 */
[----:B------:R-:W-:Y:S05]  /*2b10*/  BRA `(.L_x_7459) ;  /* 0x000002a000007947 */ /* 0x000fea0003800000 */
.L_x_7471:
        /* <DEDUP_REMOVED lines=14> */
.L_x_7485:
[----:B------:R-:W-:Y:S05]  /*2c00*/  BSYNC B0 ;  /* 0x0000000000007941 */ /* 0x000fea0003800000 */
.L_x_7484:
[----:B------:R-:W0:Y:S02]  /*2c10*/  F2I.FTZ.TRUNC.NTZ R4, R4 ;  /* 0x0000000400047305 */ /* 0x000e24000021f100 */
[----:B0-----:R-:W-:Y:S01]  /*2c20*/  PRMT R0, R4, 0x7610, R0 ;  /* 0x0000761004007816 */ /* 0x001fe20000000000 */
[----:B------:R-:W-:Y:S05]  /*2c30*/  BRA `(.L_x_7459) ;  /* 0x0000018000007947 */ /* 0x000fea0003800000 */
.L_x_7458:
        /* <DEDUP_REMOVED lines=21> */
.L_x_7483:
[----:B------:R0:W5:Y:S01]  /*2d90*/  LDG.E.U16 R0, [R2.64] ;  /* 0x0000002402007981 */ /* 0x000162000c1e1500 */
[----:B------:R-:W-:Y:S05]  /*2da0*/  BRA `(.L_x_7459) ;  /* 0x0000001000007947 */ /* 0x000fea0003800000 */
.L_x_7482:
[----:B------:R0:W5:Y:S02]  /*2db0*/  LDG.E.U16 R0, [R2.64] ;  /* 0x0000002402007981 */ /* 0x000164000c1e1500 */
.L_x_7459:
[----:B------:R-:W3:Y:S01]  /*2dc0*/  LDC.U8 R4, c[0x0][0x3e1] ;  /* 0x0000f840ff047b82 */ /* 0x000ee20000000000 */
[----:B--2--5:R-:W-:Y:S02]  /*2dd0*/  PRMT R0, R0, 0x9910, RZ ;  /* 0x0000991000007816 */ /* 0x024fe400000000ff */
[----:B01----:R-:W-:Y:S02]  /*2de0*/  PRMT R2, R23, 0x9910, RZ ;  /* 0x0000991017027816 */ /* 0x003fe400000000ff */
[----:B------:R-:W-:-:S04]  /*2df0*/  ISETP.NE.AND P0, PT, R0, RZ, PT ;  /* 0x000000ff0000720c */ /* 0x000fc80003f05270 */
[----:B------:R-:W-:-:S04]  /*2e00*/  ISETP.NE.XOR P0, PT, R2, RZ, P0 ;  /* 0x000000ff0200720c */ /* 0x000fc80000705a70 */
[----:B------:R-:W-:Y:S02]  /*2e10*/  SEL R2, RZ, 0x1, !P0 ;  /* 0x00000001ff027807 */ /* 0x000fe40004000000 */
[----:B---3--:R-:W-:-:S05]  /*2e20*/  PRMT R3, R4, 0x9910, RZ ;  /* 0x0000991004037816 */ /* 0x008fca00000000ff */
[----:B------:R-:W-:-:S05]  /*2e30*/  IMAD.MOV.U32 R0, RZ, RZ, R3 ;  /* 0x000000ffff007224 */ /* 0x000fca00078e0003 */
        /* <DEDUP_REMOVED lines=12> */
.L_x_7489:
[----:B------:R0:W-:Y:S01]  /*2f00*/  STG.E.U8 [R16.64], R2 ;  /* 0x0000000210007986 */ /* 0x0001e2000c101124 */
[----:B------:R-:W-:Y:S05]  /*2f10*/  BRA `(.L_x_7491) ;  /* 0x00000d5000007947 */ /* 0x000fea0003800000 */
.L_x_7488:
        /* <DEDUP_REMOVED lines=9> */
.L_x_7493:
[----:B------:R0:W-:Y:S01]  /*2fb0*/  STG.E [R16.64], R2 ;  /* 0x0000000210007986 */ /* 0x0001e2000c101924 */
[----:B------:R-:W-:Y:S05]  /*2fc0*/  BRA `(.L_x_7491) ;  /* 0x00000ca000007947 */ /* 0x000fea0003800000 */
.L_x_7492:
[----:B------:R0:W-:Y:S01]  /*2fd0*/  STG.E.U16 [R16.64], R2 ;  /* 0x0000000210007986 */ /* 0x0001e2000c101524 */
[----:B------:R-:W-:Y:S05]  /*2fe0*/  BRA `(.L_x_7491) ;  /* 0x00000c8000007947 */ /* 0x000fea0003800000 */
.L_x_7487:
        /* <DEDUP_REMOVED lines=9> */
.L_x_7495:
[----:B------:R-:W0:Y:S02]  /*3080*/  I2F.U32 R0, R2 ;  /* 0x0000000200007306 */ /* 0x000e240000201000 */
[----:B0-----:R-:W-:-:S05]  /*3090*/  F2FP.PACK_AB R0, RZ, R0 ;  /* 0x00000000ff00723e */ /* 0x001fca00000000ff */
[----:B------:R0:W-:Y:S01]  /*30a0*/  STG.E.U16 [R16.64], R0 ;  /* 0x0000000010007986 */ /* 0x0001e2000c101524 */
[----:B------:R-:W-:Y:S05]  /*30b0*/  BRA `(.L_x_7491) ;  /* 0x00000bb000007947 */ /* 0x000fea0003800000 */
.L_x_7494:
        /* <DEDUP_REMOVED lines=10> */
.L_x_7497:
[----:B------:R-:W0:Y:S02]  /*3160*/  I2F.U32 R2, R2 ;  /* 0x0000000200027306 */ /* 0x000e240000201000 */
[----:B0-----:R-:W-:-:S04]  /*3170*/  F2FP.PACK_AB R3, RZ, R2 ;  /* 0x00000002ff03723e */ /* 0x001fc800000000ff */
[----:B------:R-:W-:-:S05]  /*3180*/  PRMT R3, R3, 0x5410, RZ ;  /* 0x0000541003037816 */ /* 0x000fca00000000ff */
[----:B------:R0:W-:Y:S01]  /*3190*/  STG.E [R16.64], R3 ;  /* 0x0000000310007986 */ /* 0x0001e2000c101924 */
[----:B------:R-:W-:Y:S05]  /*31a0*/  BRA `(.L_x_7491) ;  /* 0x00000ac000007947 */ /* 0x000fea0003800000 */
.L_x_7496:
[----:B------:R-:W0:Y:S02]  /*31b0*/  I2F.F64.U32 R2, R2 ;  /* 0x0000000200027312 */ /* 0x000e240000201800 */
[----:B0-----:R0:W-:Y:S01]  /*31c0*/  STG.E.64 [R16.64], R2 ;  /* 0x0000000210007986 */ /* 0x0011e2000c101b24 */
[----:B------:R-:W-:Y:S05]  /*31d0*/  BRA `(.L_x_7491) ;  /* 0x00000a9000007947 */ /* 0x000fea0003800000 */
.L_x_7486:
        /* <DEDUP_REMOVED lines=10> */
.L_x_7500:
[----:B------:R-:W0:Y:S01]  /*3280*/  I2F.F64.U32 R4, R2 ;  /* 0x0000000200047312 */ /* 0x000e220000201800 */
[----:B------:R-:W-:-:S05]  /*3290*/  CS2R R6, SRZ ;  /* 0x0000000000067805 */ /* 0x000fca000001ff00 */
[----:B0-----:R0:W-:Y:S01]  /*32a0*/  STG.E.128 [R16.64], R4 ;  /* 0x0000000410007986 */ /* 0x0011e2000c101d24 */
[----:B------:R-:W-:Y:S05]  /*32b0*/  BRA `(.L_x_7491) ;  /* 0x000009b000007947 */ /* 0x000fea0003800000 */
.L_x_7499:
        /* <DEDUP_REMOVED lines=21> */
.L_x_7504:
[----:B------:R-:W-:Y:S05]  /*3410*/  BSYNC B0 ;  /* 0x0000000000007941 */ /* 0x000fea0003800000 */
.L_x_7503:
[----:B------:R-:W-:-:S05]  /*3420*/  LOP3.LUT R3, R0, R3, RZ, 0xfc, !PT ;  /* 0x0000000300037212 */ /* 0x000fca00078efcff */
[----:B------:R0:W-:Y:S01]  /*3430*/  STG.E.U8 [R16.64], R3 ;  /* 0x0000000310007986 */ /* 0x0001e2000c101124 */
[----:B------:R-:W-:Y:S05]  /*3440*/  BRA `(.L_x_7491) ;  /* 0x0000082000007947 */ /* 0x000fea0003800000 */
.L_x_7502:
        /* <DEDUP_REMOVED lines=13> */
.L_x_7506:
[----:B------:R-:W-:Y:S01]  /*3520*/  IMAD.MOV.U32 R0, RZ, RZ, 0x7f ;  /* 0x0000007fff007424 */ /* 0x000fe200078e00ff */
[----:B------:R-:W-:-:S04]  /*3530*/  ISETP.GT.U32.AND P0, PT, R3, 0x7f800000, PT ;  /* 0x7f8000000300780c */ /* 0x000fc80003f04070 */
[----:B------:R-:W-:-:S04]  /*3540*/  SEL R0, R0, 0x7c, P0 ;  /* 0x0000007c00007807 */ /* 0x000fc80000000000 */
.L_x_7507:
[----:B------:R-:W-:Y:S05]  /*3550*/  BSYNC B0 ;  /* 0x0000000000007941 */ /* 0x000fea0003800000 */
.L_x_7505:
[----:B------:R-:W-:-:S04]  /*3560*/  LOP3.LUT R2, R5, 0x80000000, RZ, 0xc0, !PT ;  /* 0x8000000005027812 */ /* 0x000fc800078ec0ff */
[----:B------:R-:W-:-:S04]  /*3570*/  SHF.R.U32.HI R3, RZ, 0x18, R2 ;  /* 0x00000018ff037819 */ /* 0x000fc80000011602 */
[----:B------:R-:W-:-:S05]  /*3580*/  LOP3.LUT R3, R0, R3, RZ, 0xfc, !PT ;  /* 0x0000000300037212 */ /* 0x000fca00078efcff */
[----:B------:R0:W-:Y:S01]  /*3590*/  STG.E.U8 [R16.64], R3 ;  /* 0x0000000310007986 */ /* 0x0001e2000c101124 */
[----:B------:R-:W-:Y:S05]  /*35a0*/  BRA `(.L_x_7491) ;  /* 0x000006c000007947 */ /* 0x000fea0003800000 */
.L_x_7501:
[----:B------:R-:W0:Y:S02]  /*35b0*/  I2F.U32 R0, R2 ;  /* 0x0000000200007306 */ /* 0x000e240000201000 */
[----:B0-----:R-:W-:-:S05]  /*35c0*/  F2FP.BF16.PACK_AB R0, RZ, R0 ;  /* 0x00000000ff00723e */ /* 0x001fca00000010ff */
[----:B------:R0:W-:Y:S01]  /*35d0*/  STG.E.U16 [R16.64], R0 ;  /* 0x0000000010007986 */ /* 0x0001e2000c101524 */
[----:B------:R-:W-:Y:S05]  /*35e0*/  BRA `(.L_x_7491) ;  /* 0x0000068000007947 */ /* 0x000fea0003800000 */
.L_x_7498:
        /* <DEDUP_REMOVED lines=10> */
.L_x_7510:
        /* <DEDUP_REMOVED lines=17> */
.L_x_7513:
[----:B------:R-:W-:-:S04]  /*37a0*/  LOP3.LUT R2, R5, 0x80000000, RZ, 0xc0, !PT ;  /* 0x8000000005027812 */ /* 0x000fc800078ec0ff */
[----:B------:R-:W-:-:S04]  /*37b0*/  SHF.R.U32.HI R3, RZ, 0x18, R2 ;  /* 0x00000018ff037819 */ /* 0x000fc80000011602 */
[----:B------:R-:W-:-:S04]  /*37c0*/  LOP3.LUT R0, R0, R3, RZ, 0xfc, !PT ;  /* 0x0000000300007212 */ /* 0x000fc800078efcff */
[----:B------:R-:W-:Y:S02]  /*37d0*/  PRMT R8, R0, 0x7610, R8 ;  /* 0x0000761000087816 */ /* 0x000fe40000000008 */
.L_x_7512:
[----:B------:R-:W-:Y:S05]  /*37e0*/  BSYNC B0 ;  /* 0x0000000000007941 */ /* 0x000fea0003800000 */
.L_x_7511:
[----:B------:R0:W-:Y:S01]  /*37f0*/  STG.E.U8 [R16.64], R8 ;  /* 0x0000000810007986 */ /* 0x0001e2000c101124 */
[----:B------:R-:W-:Y:S05]  /*3800*/  BRA `(.L_x_7491) ;  /* 0x0000046000007947 */ /* 0x000fea0003800000 */
.L_x_7509:
        /* <DEDUP_REMOVED lines=17> */
.L_x_7516:
[----:B------:R-:W-:-:S04]  /*3920*/  LOP3.LUT R2, R5, 0x80000000, RZ, 0xc0, !PT ;  /* 0x8000000005027812 */ /* 0x000fc800078ec0ff */
[----:B------:R-:W-:-:S04]  /*3930*/  SHF.R.U32.HI R3, RZ, 0x18, R2 ;  /* 0x00000018ff037819 */ /* 0x000fc80000011602 */
[----:B------:R-:W-:-:S04]  /*3940*/  LOP3.LUT R0, R0, R3, RZ, 0xfc, !PT ;  /* 0x0000000300007212 */ /* 0x000fc800078efcff */
[----:B------:R-:W-:Y:S02]  /*3950*/  PRMT R8, R0, 0x7610, R8 ;  /* 0x0000761000087816 */ /* 0x000fe40000000008 */
.L_x_7515:
[----:B------:R-:W-:Y:S05]  /*3960*/  BSYNC B0 ;  /* 0x0000000000007941 */ /* 0x000fea0003800000 */
.L_x_7514:
[----:B------:R0:W-:Y:S01]  /*3970*/  STG.E.U8 [R16.64], R8 ;  /* 0x0000000810007986 */ /* 0x0001e2000c101124 */
[----:B------:R-:W-:Y:S05]  /*3980*/  BRA `(.L_x_7491) ;  /* 0x000002e000007947 */ /* 0x000fea0003800000 */
.L_x_7508:
        /* <DEDUP_REMOVED lines=22> */
.L_x_7490:
        /* <DEDUP_REMOVED lines=20> */
.L_x_7518:
[----:B------:R-:W-:-:S05]  /*3c30*/  IMAD.MOV.U32 R3, RZ, RZ, RZ ;  /* 0x000000ffff037224 */ /* 0x000fca00078e00ff */
[----:B------:R0:W-:Y:S01]  /*3c40*/  STG.E.64 [R16.64], R2 ;  /* 0x0000000210007986 */ /* 0x0001e2000c101b24 */
[----:B------:R-:W-:Y:S05]  /*3c50*/  BRA `(.L_x_7491) ;  /* 0x0000001000007947 */ /* 0x000fea0003800000 */
.L_x_7517:
[----:B------:R0:W-:Y:S02]  /*3c60*/  STG.E [R16.64], R2 ;  /* 0x0000000210007986 */ /* 0x0001e4000c101924 */
.L_x_7491:
[----:B------:R-:W-:-:S05]  /*3c70*/  IMAD R18, R19, 0x200, R18 ;  /* 0x0000020013127824 */ /* 0x000fca00078e0212 */
[----:B------:R-:W-:Y:S02]  /*3c80*/  IADD3 R23, R18, 0x80, RZ ;  /* 0x0000008012177810 */ /* 0x000fe40007ffe0ff */
.L_x_7420:
[----:B------:R-:W-:Y:S05]  /*3c90*/  BSYNC B6 ;  /* 0x0000000000067941 */ /* 0x000fea0003800000 */
.L_x_7419:
        /* <DEDUP_REMOVED lines=258> */
.L_x_7521:
        /* <DEDUP_REMOVED lines=18> */
.L_x_7525:
[----:B------:R0:W5:Y:S01]  /*4de0*/  LDG.E.U8 R19, [R2.64] ;  /* 0x0000002402137981 */ /* 0x000162000c1e1100 */
[----:B------:R-:W-:Y:S05]  /*4df0*/  BRA `(.L_x_7527) ;  /* 0x00000d8000007947 */ /* 0x000fea0003800000 */
.L_x_7524:
        /* <DEDUP_REMOVED lines=8> */
.L_x_7529:
[----:B------:R0:W5:Y:S01]  /*4e80*/  LDG.E.U16 R19, [R2.64] ;  /* 0x0000002402137981 */ /* 0x000162000c1e1500 */
[----:B------:R-:W-:Y:S05]  /*4e90*/  BRA `(.L_x_7527) ;  /* 0x00000ce000007947 */ /* 0x000fea0003800000 */
.L_x_7528:
[----:B------:R0:W5:Y:S01]  /*4ea0*/  LDG.E.U16 R19, [R2.64] ;  /* 0x0000002402137981 */ /* 0x000162000c1e1500 */
[----:B------:R-:W-:Y:S05]  /*4eb0*/  BRA `(.L_x_7527) ;  /* 0x00000cc000007947 */ /* 0x000fea0003800000 */
.L_x_7523:
        /* <DEDUP_REMOVED lines=9> */
.L_x_7531:
[----:B------:R-:W2:Y:S02]  /*4f50*/  LDG.E.U16 R0, [R2.64] ;  /* 0x0000002402007981 */ /* 0x000ea4000c1e1500 */
[----:B--2---:R-:W-:-:S06]  /*4f60*/  HADD2.F32 R0, -RZ, R0.H0_H0 ;  /* 0x20000000ff007230 */ /* 0x004fcc0000004100 */
[----:B------:R-:W0:Y:S02]  /*4f70*/  F2I.FTZ.TRUNC.NTZ R0, R0 ;  /* 0x0000000000007305 */ /* 0x000e24000021f100 */
[----:B0-----:R-:W-:Y:S01]  /*4f80*/  PRMT R19, R0, 0x7610, R19 ;  /* 0x0000761000137816 */ /* 0x001fe20000000013 */
[----:B------:R-:W-:Y:S05]  /*4f90*/  BRA `(.L_x_7527) ;  /* 0x00000be000007947 */ /* 0x000fea0003800000 */
.L_x_7530:
        /* <DEDUP_REMOVED lines=9> */
.L_x_7533:
[----:B------:R-:W2:Y:S02]  /*5030*/  LDG.E.U16 R2, [R2.64] ;  /* 0x0000002402027981 */ /* 0x000ea4000c1e1500 */
[----:B--2---:R-:W-:-:S06]  /*5040*/  HADD2.F32 R0, -RZ, R2.H0_H0 ;  /* 0x20000002ff007230 */ /* 0x004fcc0000004100 */
[----:B------:R-:W0:Y:S02]  /*5050*/  F2I.FTZ.TRUNC.NTZ R0, R0 ;  /* 0x0000000000007305 */ /* 0x000e24000021f100 */
[----:B0-----:R-:W-:Y:S01]  /*5060*/  PRMT R19, R0, 0x7610, R19 ;  /* 0x0000761000137816 */ /* 0x001fe20000000013 */
[----:B------:R-:W-:Y:S05]  /*5070*/  BRA `(.L_x_7527) ;  /* 0x00000b0000007947 */ /* 0x000fea0003800000 */
.L_x_7532:
[----:B------:R-:W2:Y:S02]  /*5080*/  LDG.E.64 R2, [R2.64] ;  /* 0x0000002402027981 */ /* 0x000ea4000c1e1b00 */
[----:B--2---:R0:W1:Y:S01]  /*5090*/  F2I.F64.TRUNC R19, R2 ;  /* 0x0000000200137311 */ /* 0x004062000030d100 */
[----:B------:R-:W-:Y:S05]  /*50a0*/  BRA `(.L_x_7527) ;  /* 0x00000ad000007947 */ /* 0x000fea0003800000 */
.L_x_7522:
        /* <DEDUP_REMOVED lines=12> */
.L_x_7536:
[----:B------:R-:W2:Y:S02]  /*5170*/  LDG.E.64 R2, [R2.64] ;  /* 0x0000002402027981 */ /* 0x000ea4000c1e1b00 */
[----:B--2---:R0:W1:Y:S01]  /*5180*/  F2I.F64.TRUNC R19, R2 ;  /* 0x0000000200137311 */ /* 0x004062000030d100 */
[----:B------:R-:W-:Y:S05]  /*5190*/  BRA `(.L_x_7527) ;  /* 0x000009e000007947 */ /* 0x000fea0003800000 */
.L_x_7535:
        /* <DEDUP_REMOVED lines=28> */
.L_x_7538:
        /* <DEDUP_REMOVED lines=15> */
.L_x_7537:
[----:B------:R-:W2:Y:S02]  /*5450*/  LDG.E.U16 R0, [R2.64] ;  /* 0x0000002402007981 */ /* 0x000ea4000c1e1500 */
[----:B--2---:R-:W-:-:S06]  /*5460*/  PRMT R0, RZ, 0x5410, R0 ;  /* 0x00005410ff007816 */ /* 0x004fcc0000000000 */
[----:B------:R-:W0:Y:S02]  /*5470*/  F2I.FTZ.TRUNC.NTZ R0, R0 ;  /* 0x0000000000007305 */ /* 0x000e24000021f100 */
[----:B0-----:R-:W-:Y:S01]  /*5480*/  PRMT R19, R0, 0x7610, R19 ;  /* 0x0000761000137816 */ /* 0x001fe20000000013 */
[----:B------:R-:W-:Y:S05]  /*5490*/  BRA `(.L_x_7527) ;  /* 0x000006e000007947 */ /* 0x000fea0003800000 */
.L_x_7534:
        /* <DEDUP_REMOVED lines=10> */
.L_x_7541:
        /* <DEDUP_REMOVED lines=21> */
.L_x_7545:
[----:B------:R-:W-:Y:S05]  /*5690*/  BSYNC B1 ;  /* 0x0000000000017941 */ /* 0x000fea0003800000 */
.L_x_7544:
[----:B------:R-:W-:Y:S01]  /*56a0*/  LEA R3, R0, 0x3b800000, 0x17 ;  /* 0x3b80000000037811 */ /* 0x000fe200078eb8ff */
[----:B------:R-:W-:-:S05]  /*56b0*/  IMAD.SHL.U32 R0, R2, 0x100000, RZ ;  /* 0x0010000002007824 */ /* 0x000fca00078e00ff */
[----:B------:R-:W-:Y:S02]  /*56c0*/  LOP3.LUT R0, R3, R0, R4, 0xfe, !PT ;  /* 0x0000000003007212 */ /* 0x000fe400078efe04 */
.L_x_7543:
[----:B------:R-:W-:Y:S05]  /*56d0*/  BSYNC B0 ;  /* 0x0000000000007941 */ /* 0x000fea0003800000 */
.L_x_7542:
[----:B------:R-:W0:Y:S02]  /*56e0*/  F2I.FTZ.TRUNC.NTZ R0, R0 ;  /* 0x0000000000007305 */ /* 0x000e24000021f100 */
[----:B0-----:R-:W-:Y:S01]  /*56f0*/  PRMT R19, R0, 0x7610, R19 ;  /* 0x0000761000137816 */ /* 0x001fe20000000013 */
[----:B------:R-:W-:Y:S05]  /*5700*/  BRA `(.L_x_7527) ;  /* 0x0000047000007947 */ /* 0x000fea0003800000 */
.L_x_7540:
        /* <DEDUP_REMOVED lines=21> */
.L_x_7549:
[----:B------:R-:W-:Y:S05]  /*5860*/  BSYNC B1 ;  /* 0x0000000000017941 */ /* 0x000fea0003800000 */
.L_x_7548:
[----:B------:R-:W-:Y:S01]  /*5870*/  LEA R3, R0, 0x37800000, 0x17 ;  /* 0x3780000000037811 */ /* 0x000fe200078eb8ff */
[----:B------:R-:W-:-:S05]  /*5880*/  IMAD.SHL.U32 R0, R2, 0x200000, RZ ;  /* 0x0020000002007824 */ /* 0x000fca00078e00ff */
[----:B------:R-:W-:Y:S02]  /*5890*/  LOP3.LUT R0, R3, R0, R4, 0xfe, !PT ;  /* 0x0000000003007212 */ /* 0x000fe400078efe04 */
.L_x_7547:
[----:B------:R-:W-:Y:S05]  /*58a0*/  BSYNC B0 ;  /* 0x0000000000007941 */ /* 0x000fea0003800000 */
.L_x_7546:
[----:B------:R-:W0:Y:S02]  /*58b0*/  F2I.FTZ.TRUNC.NTZ R0, R0 ;  /* 0x0000000000007305 */ /* 0x000e24000021f100 */
[----:B0-----:R-:W-:Y:S01]  /*58c0*/  PRMT R19, R0, 0x7610, R19 ;  /* 0x0000761000137816 */ /* 0x001fe20000000013 */
[----:B------:R-:W-:Y:S05]  /*58d0*/  BRA `(.L_x_7527) ;  /* 0x000002a000007947 */ /* 0x000fea0003800000 */
.L_x_7539:
        /* <DEDUP_REMOVED lines=14> */
.L_x_7553:
[----:B------:R-:W-:Y:S05]  /*59c0*/  BSYNC B0 ;  /* 0x0000000000007941 */ /* 0x000fea0003800000 */
.L_x_7552:
[----:B------:R-:W0:Y:S02]  /*59d0*/  F2I.FTZ.TRUNC.NTZ R0, R0 ;  /* 0x0000000000007305 */ /* 0x000e24000021f100 */
[----:B0-----:R-:W-:Y:S01]  /*59e0*/  PRMT R19, R0, 0x7610, R19 ;  /* 0x0000761000137816 */ /* 0x001fe20000000013 */
[----:B------:R-:W-:Y:S05]  /*59f0*/  BRA `(.L_x_7527) ;  /* 0x0000018000007947 */ /* 0x000fea0003800000 */
.L_x_7526:
        /* <DEDUP_REMOVED lines=21> */
.L_x_7551:
[----:B------:R0:W5:Y:S01]  /*5b50*/  LDG.E.U16 R19, [R2.64] ;  /* 0x0000002402137981 */ /* 0x000162000c1e1500 */
[----:B------:R-:W-:Y:S05]  /*5b60*/  BRA `(.L_x_7527) ;  /* 0x0000001000007947 */ /* 0x000fea0003800000 */
.L_x_7550:
[----:B------:R0:W5:Y:S02]  /*5b70*/  LDG.E.U16 R19, [R2.64] ;  /* 0x0000002402137981 */ /* 0x000164000c1e1500 */
.L_x_7527:
        /* <DEDUP_REMOVED lines=16> */
.L_x_7557:
[----:B------:R0:W5:Y:S01]  /*5c80*/  LDG.E.U8 R0, [R2.64] ;  /* 0x0000002402007981 */ /* 0x000162000c1e1100 */
[----:B------:R-:W-:Y:S05]  /*5c90*/  BRA `(.L_x_7559) ;  /* 0x00000d7000007947 */ /* 0x000fea0003800000 */
.L_x_7556:
        /* <DEDUP_REMOVED lines=8> */
.L_x_7561:
[----:B------:R0:W5:Y:S01]  /*5d20*/  LDG.E.U16 R0, [R2.64] ;  /* 0x0000002402007981 */ /* 0x000162000c1e1500 */
[----:B------:R-:W-:Y:S05]  /*5d30*/  BRA `(.L_x_7559) ;  /* 0x00000cd000007947 */ /* 0x000fea0003800000 */
.L_x_7560:
[----:B------:R0:W5:Y:S01]  /*5d40*/  LDG.E.U16 R0, [R2.64] ;  /* 0x0000002402007981 */ /* 0x000162000c1e1500 */
[----:B------:R-:W-:Y:S05]  /*5d50*/  BRA `(.L_x_7559) ;  /* 0x00000cb000007947 */ /* 0x000fea0003800000 */
.L_x_7555:
        /* <DEDUP_REMOVED lines=9> */
.L_x_7563:
[----:B------:R-:W2:Y:S02]  /*5df0*/  LDG.E.U16 R4, [R2.64] ;  /* 0x0000002402047981 */ /* 0x000ea4000c1e1500 */
[----:B--2---:R-:W-:-:S06]  /*5e00*/  HADD2.F32 R4, -RZ, R4.H0_H0 ;  /* 0x20000004ff047230 */ /* 0x004fcc0000004100 */
[----:B------:R-:W0:Y:S02]  /*5e10*/  F2I.FTZ.TRUNC.NTZ R4, R4 ;  /* 0x0000000400047305 */ /* 0x000e24000021f100 */
[----:B0-----:R-:W-:Y:S01]  /*5e20*/  PRMT R0, R4, 0x7610, R0 ;  /* 0x0000761004007816 */ /* 0x001fe20000000000 */
[----:B------:R-:W-:Y:S05]  /*5e30*/  BRA `(.L_x_7559) ;  /* 0x00000bd000007947 */ /* 0x000fea0003800000 */
.L_x_7562:
        /* <DEDUP_REMOVED lines=9> */
.L_x_7565:
[----:B------:R-:W2:Y:S02]  /*5ed0*/  LDG.E.U16 R2, [R2.64] ;  /* 0x0000002402027981 */ /* 0x000ea4000c1e1500 */
[----:B--2---:R-:W-:-:S06]  /*5ee0*/  HADD2.F32 R4, -RZ, R2.H0_H0 ;  /* 0x20000002ff047230 */ /* 0x004fcc0000004100 */
[----:B------:R-:W0:Y:S02]  /*5ef0*/  F2I.FTZ.TRUNC.NTZ R4, R4 ;  /* 0x0000000400047305 */ /* 0x000e24000021f100 */
[----:B0-----:R-:W-:Y:S01]  /*5f00*/  PRMT R0, R4, 0x7610, R0 ;  /* 0x0000761004007816 */ /* 0x001fe20000000000 */
[----:B------:R-:W-:Y:S05]  /*5f10*/  BRA `(.L_x_7559) ;  /* 0x00000af000007947 */ /* 0x000fea0003800000 */
.L_x_7564:
[----:B------:R-:W2:Y:S02]  /*5f20*/  LDG.E.64 R2, [R2.64] ;  /* 0x0000002402027981 */ /* 0x000ea4000c1e1b00 */
[----:B--2---:R0:W2:Y:S01]  /*5f30*/  F2I.F64.TRUNC R0, R2 ;  /* 0x0000000200007311 */ /* 0x0040a2000030d100 */
[----:B------:R-:W-:Y:S05]  /*5f40*/  BRA `(.L_x_7559) ;  /* 0x00000ac000007947 */ /* 0x000fea0003800000 */
.L_x_7554:
        /* <DEDUP_REMOVED lines=12> */
.L_x_7568:
[----:B------:R-:W2:Y:S02]  /*6010*/  LDG.E.64 R2, [R2.64] ;  /* 0x0000002402027981 */ /* 0x000ea4000c1e1b00 */
[----:B--2---:R0:W2:Y:S01]  /*6020*/  F2I.F64.TRUNC R0, R2 ;  /* 0x0000000200007311 */ /* 0x0040a2000030d100 */
[----:B------:R-:W-:Y:S05]  /*6030*/  BRA `(.L_x_7559) ;  /* 0x000009d000007947 */ /* 0x000fea0003800000 */
.L_x_7567:
        /* <DEDUP_REMOVED lines=28> */
.L_x_7570:
        /* <DEDUP_REMOVED lines=15> */
.L_x_7569:
[----:B------:R-:W2:Y:S02]  /*62f0*/  LDG.E.U16 R2, [R2.64] ;  /* 0x0000002402027981 */ /* 0x000ea4000c1e1500 */
[----:B--2---:R-:W-:-:S04]  /*6300*/  PRMT R2, RZ, 0x5410, R2 ;  /* 0x00005410ff027816 */ /* 0x004fc80000000002 */
[----:B------:R0:W2:Y:S01]  /*6310*/  F2I.FTZ.TRUNC.NTZ R0, R2 ;  /* 0x0000000200007305 */ /* 0x0000a2000021f100 */
[----:B------:R-:W-:Y:S05]  /*6320*/  BRA `(.L_x_7559) ;  /* 0x000006e000007947 */ /* 0x000fea0003800000 */
.L_x_7566:
        /* <DEDUP_REMOVED lines=10> */
.L_x_7573:
        /* <DEDUP_REMOVED lines=21> */
.L_x_7577:
[----:B------:R-:W-:Y:S05]  /*6520*/  BSYNC B1 ;  /* 0x0000000000017941 */ /* 0x000fea0003800000 */
.L_x_7576:
[----:B------:R-:W-:Y:S01]  /*6530*/  IMAD.SHL.U32 R2, R2, 0x100000, RZ ;  /* 0x0010000002027824 */ /* 0x000fe200078e00ff */
[----:B------:R-:W-:-:S04]  /*6540*/  LEA R3, R0, 0x3b800000, 0x17 ;  /* 0x3b80000000037811 */ /* 0x000fc800078eb8ff */
[----:B------:R-:W-:Y:S02]  /*6550*/  LOP3.LUT R4, R3, R2, R4, 0xfe, !PT ;  /* 0x0000000203047212 */ /* 0x000fe400078efe04 */
.L_x_7575:
[----:B------:R-:W-:Y:S05]  /*6560*/  BSYNC B0 ;  /* 0x0000000000007941 */ /* 0x000fea0003800000 */
.L_x_7574:
[----:B------:R-:W0:Y:S02]  /*6570*/  F2I.FTZ.TRUNC.NTZ R4, R4 ;  /* 0x0000000400047305 */ /* 0x000e24000021f100 */
[----:B0-----:R-:W-:Y:S01]  /*6580*/  PRMT R0, R4, 0x7610, R0 ;  /* 0x0000761004007816 */ /* 0x001fe20000000000 */
[----:B------:R-:W-:Y:S05]  /*6590*/  BRA `(.L_x_7559) ;  /* 0x0000047000007947 */ /* 0x000fea0003800000 */
.L_x_7572:
        /* <DEDUP_REMOVED lines=21> */
.L_x_7581:
[----:B------:R-:W-:Y:S05]  /*66f0*/  BSYNC B1 ;  /* 0x0000000000017941 */ /* 0x000fea0003800000 */
.L_x_7580:
[----:B------:R-:W-:Y:S01]  /*6700*/  IMAD.SHL.U32 R2, R2, 0x200000, RZ ;  /* 0x0020000002027824 */ /* 0x000fe200078e00ff */
[----:B------:R-:W-:-:S04]  /*6710*/  LEA R3, R0, 0x37800000, 0x17 ;  /* 0x3780000000037811 */ /* 0x000fc800078eb8ff */
[----:B------:R-:W-:Y:S02]  /*6720*/  LOP3.LUT R4, R3, R2, R4, 0xfe, !PT ;  /* 0x0000000203047212 */ /* 0x000fe400078efe04 */
.L_x_7579:
[----:B------:R-:W-:Y:S05]  /*6730*/  BSYNC B0 ;  /* 0x0000000000007941 */ /* 0x000fea0003800000 */
.L_x_7578:
[----:B------:R-:W0:Y:S02]  /*6740*/  F2I.FTZ.TRUNC.NTZ R4, R4 ;  /* 0x0000000400047305 */ /* 0x000e24000021f100 */
[----:B0-----:R-:W-:Y:S01]  /*6750*/  PRMT R0, R4, 0x7610, R0 ;  /* 0x0000761004007816 */ /* 0x001fe20000000000 */
[----:B------:R-:W-:Y:S05]  /*6760*/  BRA `(.L_x_7559) ;  /* 0x000002a000007947 */ /* 0x000fea0003800000 */
.L_x_7571:
        /* <DEDUP_REMOVED lines=14> */
.L_x_7585:
[----:B------:R-:W-:Y:S05]  /*6850*/  BSYNC B0 ;  /* 0x0000000000007941 */ /* 0x000fea0003800000 */
.L_x_7584:
[----:B------:R-:W0:Y:S02]  /*6860*/  F2I.FTZ.TRUNC.NTZ R4, R4 ;  /* 0x0000000400047305 */ /* 0x000e24000021f100 */
[----:B0-----:R-:W-:Y:S01]  /*6870*/  PRMT R0, R4, 0x7610, R0 ;  /* 0x0000761004007816 */ /* 0x001fe20000000000 */
[----:B------:R-:W-:Y:S05]  /*6880*/  BRA `(.L_x_7559) ;  /* 0x0000018000007947 */ /* 0x000fea0003800000 */
.L_x_7558:
        /* <DEDUP_REMOVED lines=21> */
.L_x_7583:
[----:B------:R0:W5:Y:S01]  /*69e0*/  LDG.E.U16 R0, [R2.64] ;  /* 0x0000002402007981 */ /* 0x000162000c1e1500 */
[----:B------:R-:W-:Y:S05]  /*69f0*/  BRA `(.L_x_7559) ;  /* 0x0000001000007947 */ /* 0x000fea0003800000 */
.L_x_7582:
[----:B------:R0:W5:Y:S02]  /*6a00*/  LDG.E.U16 R0, [R2.64] ;  /* 0x0000002402007981 */ /* 0x000164000c1e1500 */
.L_x_7559:
        /* <DEDUP_REMOVED lines=20> */
.L_x_7589:
[----:B------:R0:W-:Y:S01]  /*6b50*/  STG.E.U8 [R16.64], R2 ;  /* 0x0000000210007986 */ /* 0x0001e2000c101124 */
[----:B------:R-:W-:Y:S05]  /*6b60*/  BRA `(.L_x_7591) ;  /* 0x00000d5000007947 */ /* 0x000fea0003800000 */
.L_x_7588:
        /* <DEDUP_REMOVED lines=9> */
.L_x_7593:
[----:B------:R0:W-:Y:S01]  /*6c00*/  STG.E [R16.64], R2 ;  /* 0x0000000210007986 */ /* 0x0001e2000c101924 */
[----:B------:R-:W-:Y:S05]  /*6c10*/  BRA `(.L_x_7591) ;  /* 0x00000ca000007947 */ /* 0x000fea0003800000 */
.L_x_7592:
[----:B------:R0:W-:Y:S01]  /*6c20*/  STG.E.U16 [R16.64], R2 ;  /* 0x0000000210007986 */ /* 0x0001e2000c101524 */
[----:B------:R-:W-:Y:S05]  /*6c30*/  BRA `(.L_x_7591) ;  /* 0x00000c8000007947 */ /* 0x000fea0003800000 */
.L_x_7587:
        /* <DEDUP_REMOVED lines=9> */
.L_x_7595:
[----:B------:R-:W0:Y:S02]  /*6cd0*/  I2F.U32 R0, R2 ;  /* 0x0000000200007306 */ /* 0x000e240000201000 */
[----:B0-----:R-:W-:-:S05]  /*6ce0*/  F2FP.PACK_AB R0, RZ, R0 ;  /* 0x00000000ff00723e */ /* 0x001fca00000000ff */
[----:B------:R0:W-:Y:S01]  /*6cf0*/  STG.E.U16 [R16.64], R0 ;  /* 0x0000000010007986 */ /* 0x0001e2000c101524 */
[----:B------:R-:W-:Y:S05]  /*6d00*/  BRA `(.L_x_7591) ;  /* 0x00000bb000007947 */ /* 0x000fea0003800000 */
.L_x_7594:
        /* <DEDUP_REMOVED lines=10> */
.L_x_7597:
[----:B------:R-:W0:Y:S02]  /*6db0*/  I2F.U32 R2, R2 ;  /* 0x0000000200027306 */ /* 0x000e240000201000 */
[----:B0-----:R-:W-:-:S04]  /*6dc0*/  F2FP.PACK_AB R3, RZ, R2 ;  /* 0x00000002ff03723e */ /* 0x001fc800000000ff */
[----:B------:R-:W-:-:S05]  /*6dd0*/  PRMT R3, R3, 0x5410, RZ ;  /* 0x0000541003037816 */ /* 0x000fca00000000ff */
[----:B------:R0:W-:Y:S01]  /*6de0*/  STG.E [R16.64], R3 ;  /* 0x0000000310007986 */ /* 0x0001e2000c101924 */
[----:B------:R-:W-:Y:S05]  /*6df0*/  BRA `(.L_x_7591) ;  /* 0x00000ac000007947 */ /* 0x000fea0003800000 */
.L_x_7596:
[----:B------:R-:W0:Y:S02]  /*6e00*/  I2F.F64.U32 R2, R2 ;  /* 0x0000000200027312 */ /* 0x000e240000201800 */
[----:B0-----:R0:W-:Y:S01]  /*6e10*/  STG.E.64 [R16.64], R2 ;  /* 0x0000000210007986 */ /* 0x0011e2000c101b24 */
[----:B------:R-:W-:Y:S05]  /*6e20*/  BRA `(.L_x_7591) ;  /* 0x00000a9000007947 */ /* 0x000fea0003800000 */
.L_x_7586:
        /* <DEDUP_REMOVED lines=10> */
.L_x_7600:
[----:B------:R-:W0:Y:S01]  /*6ed0*/  I2F.F64.U32 R4, R2 ;  /* 0x0000000200047312 */ /* 0x000e220000201800 */
[----:B------:R-:W-:-:S05]  /*6ee0*/  CS2R R6, SRZ ;  /* 0x0000000000067805 */ /* 0x000fca000001ff00 */
[----:B0-----:R0:W-:Y:S01]  /*6ef0*/  STG.E.128 [R16.64], R4 ;  /* 0x0000000410007986 */ /* 0x0011e2000c101d24 */
[----:B------:R-:W-:Y:S05]  /*6f00*/  BRA `(.L_x_7591) ;  /* 0x000009b000007947 */ /* 0x000fea0003800000 */
.L_x_7599:
        /* <DEDUP_REMOVED lines=21> */
.L_x_7604:
[----:B------:R-:W-:Y:S05]  /*7060*/  BSYNC B0 ;  /* 0x0000000000007941 */ /* 0x000fea0003800000 */
.L_x_7603:
[----:B------:R-:W-:-:S05]  /*7070*/  LOP3.LUT R3, R0, R3, RZ, 0xfc, !PT ;  /* 0x0000000300037212 */ /* 0x000fca00078efcff */
[----:B------:R0:W-:Y:S01]  /*7080*/  STG.E.U8 [R16.64], R3 ;  /* 0x0000000310007986 */ /* 0x0001e2000c101124 */
[----:B------:R-:W-:Y:S05]  /*7090*/  BRA `(.L_x_7591) ;  /* 0x0000082000007947 */ /* 0x000fea0003800000 */
.L_x_7602:
        /* <DEDUP_REMOVED lines=13> */
.L_x_7606:
[----:B------:R-:W-:Y:S01]  /*7170*/  IMAD.MOV.U32 R0, RZ, RZ, 0x7f ;  /* 0x0000007fff007424 */ /* 0x000fe200078e00ff */
[----:B------:R-:W-:-:S04]  /*7180*/  ISETP.GT.U32.AND P0, PT, R3, 0x7f800000, PT ;  /* 0x7f8000000300780c */ /* 0x000fc80003f04070 */
[----:B------:R-:W-:-:S04]  /*7190*/  SEL R0, R0, 0x7c, P0 ;  /* 0x0000007c00007807 */ /* 0x000fc80000000000 */
.L_x_7607:
[----:B------:R-:W-:Y:S05]  /*71a0*/  BSYNC B0 ;  /* 0x0000000000007941 */ /* 0x000fea0003800000 */
.L_x_7605:
[----:B------:R-:W-:-:S04]  /*71b0*/  LOP3.LUT R2, R5, 0x80000000, RZ, 0xc0, !PT ;  /* 0x8000000005027812 */ /* 0x000fc800078ec0ff */
[----:B------:R-:W-:-:S04]  /*71c0*/  SHF.R.U32.HI R3, RZ, 0x18, R2 ;  /* 0x00000018ff037819 */ /* 0x000fc80000011602 */
[----:B------:R-:W-:-:S05]  /*71d0*/  LOP3.LUT R3, R0, R3, RZ, 0xfc, !PT ;  /* 0x0000000300037212 */ /* 0x000fca00078efcff */
[----:B------:R0:W-:Y:S01]  /*71e0*/  STG.E.U8 [R16.64], R3 ;  /* 0x0000000310007986 */ /* 0x0001e2000c101124 */
[----:B------:R-:W-:Y:S05]  /*71f0*/  BRA `(.L_x_7591) ;  /* 0x000006c000007947 */ /* 0x000fea0003800000 */
.L_x_7601:
[----:B------:R-:W0:Y:S02]  /*7200*/  I2F.U32 R0, R2 ;  /* 0x0000000200007306 */ /* 0x000e240000201000 */
[----:B0-----:R-:W-:-:S05]  /*7210*/  F2FP.BF16.PACK_AB R0, RZ, R0 ;  /* 0x00000000ff00723e */ /* 0x001fca00000010ff */
[----:B------:R0:W-:Y:S01]  /*7220*/  STG.E.U16 [R16.64], R0 ;  /* 0x0000000010007986 */ /* 0x0001e2000c101524 */
[----:B------:R-:W-:Y:S05]  /*7230*/  BRA `(.L_x_7591) ;  /* 0x0000068000007947 */ /* 0x000fea0003800000 */
.L_x_7598:
        /* <DEDUP_REMOVED lines=10> */
.L_x_7610:
        /* <DEDUP_REMOVED lines=17> */
.L_x_7613:
[----:B------:R-:W-:-:S04]  /*73f0*/  LOP3.LUT R2, R5, 0x80000000, RZ, 0xc0, !PT ;  /* 0x8000000005027812 */ /* 0x000fc800078ec0ff */
[----:B------:R-:W-:-:S04]  /*7400*/  SHF.R.U32.HI R3, RZ, 0x18, R2 ;  /* 0x00000018ff037819 */ /* 0x000fc80000011602 */
[----:B------:R-:W-:-:S04]  /*7410*/  LOP3.LUT R0, R0, R3, RZ, 0xfc, !PT ;  /* 0x0000000300007212 */ /* 0x000fc800078efcff */
[----:B------:R-:W-:Y:S02]  /*7420*/  PRMT R8, R0, 0x7610, R8 ;  /* 0x0000761000087816 */ /* 0x000fe40000000008 */
.L_x_7612:
[----:B------:R-:W-:Y:S05]  /*7430*/  BSYNC B0 ;  /* 0x0000000000007941 */ /* 0x000fea0003800000 */
.L_x_7611:
[----:B------:R0:W-:Y:S01]  /*7440*/  STG.E.U8 [R16.64], R8 ;  /* 0x0000000810007986 */ /* 0x0001e2000c101124 */
[----:B------:R-:W-:Y:S05]  /*7450*/  BRA `(.L_x_7591) ;  /* 0x0000046000007947 */ /* 0x000fea0003800000 */
.L_x_7609:
        /* <DEDUP_REMOVED lines=17> */
.L_x_7616:
[----:B------:R-:W-:-:S04]  /*7570*/  LOP3.LUT R2, R5, 0x80000000, RZ, 0xc0, !PT ;  /* 0x8000000005027812 */ /* 0x000fc800078ec0ff */
[----:B------:R-:W-:-:S04]  /*7580*/  SHF.R.U32.HI R3, RZ, 0x18, R2 ;  /* 0x00000018ff037819 */ /* 0x000fc80000011602 */
[----:B------:R-:W-:-:S04]  /*7590*/  LOP3.LUT R0, R0, R3, RZ, 0xfc, !PT ;  /* 0x0000000300007212 */ /* 0x000fc800078efcff */
[----:B------:R-:W-:Y:S02]  /*75a0*/  PRMT R8, R0, 0x7610, R8 ;  /* 0x0000761000087816 */ /* 0x000fe40000000008 */
.L_x_7615:
[----:B------:R-:W-:Y:S05]  /*75b0*/  BSYNC B0 ;  /* 0x0000000000007941 */ /* 0x000fea0003800000 */
.L_x_7614:
[----:B------:R0:W-:Y:S01]  /*75c0*/  STG.E.U8 [R16.64], R8 ;  /* 0x0000000810007986 */ /* 0x0001e2000c101124 */
[----:B------:R-:W-:Y:S05]  /*75d0*/  BRA `(.L_x_7591) ;  /* 0x000002e000007947 */ /* 0x000fea0003800000 */
.L_x_7608:
        /* <DEDUP_REMOVED lines=22> */
.L_x_7590:
        /* <DEDUP_REMOVED lines=20> */
.L_x_7618:
[----:B------:R-:W-:-:S05]  /*7880*/  IMAD.MOV.U32 R3, RZ, RZ, RZ ;  /* 0x000000ffff037224 */ /* 0x000fca00078e00ff */
[----:B------:R0:W-:Y:S01]  /*7890*/  STG.E.64 [R16.64], R2 ;  /* 0x0000000210007986 */ /* 0x0001e2000c101b24 */
[----:B------:R-:W-:Y:S05]  /*78a0*/  BRA `(.L_x_7591) ;  /* 0x0000001000007947 */ /* 0x000fea0003800000 */
.L_x_7617:
[----:B------:R0:W-:Y:S02]  /*78b0*/  STG.E [R16.64], R2 ;  /* 0x0000000210007986 */ /* 0x0001e4000c101924 */
.L_x_7591:
        /* <DEDUP_REMOVED lines=258> */
.L_x_7619:
        /* <DEDUP_REMOVED lines=18> */
.L_x_7623:
[----:B------:R0:W5:Y:S01]  /*8a00*/  LDG.E.U8 R19, [R2.64] ;  /* 0x0000002402137981 */ /* 0x000162000c1e1100 */
[----:B------:R-:W-:Y:S05]  /*8a10*/  BRA `(.L_x_7625) ;  /* 0x00000d8000007947 */ /* 0x000fea0003800000 */
.L_x_7622:
        /* <DEDUP_REMOVED lines=8> */
.L_x_7627:
[----:B------:R0:W5:Y:S01]  /*8aa0*/  LDG.E.U16 R19, [R2.64] ;  /* 0x0000002402137981 */ /* 0x000162000c1e1500 */
[----:B------:R-:W-:Y:S05]  /*8ab0*/  BRA `(.L_x_7625) ;  /* 0x00000ce000007947 */ /* 0x000fea0003800000 */
.L_x_7626:
[----:B------:R0:W5:Y:S01]  /*8ac0*/  LDG.E.U16 R19, [R2.64] ;  /* 0x0000002402137981 */ /* 0x000162000c1e1500 */
[----:B------:R-:W-:Y:S05]  /*8ad0*/  BRA `(.L_x_7625) ;  /* 0x00000cc000007947 */ /* 0x000fea0003800000 */
.L_x_7621:
        /* <DEDUP_REMOVED lines=9> */
.L_x_7629:
[----:B------:R-:W2:Y:S02]  /*8b70*/  LDG.E.U16 R0, [R2.64] ;  /* 0x0000002402007981 */ /* 0x000ea4000c1e1500 */
[----:B--2---:R-:W-:-:S06]  /*8b80*/  HADD2.F32 R0, -RZ, R0.H0_H0 ;  /* 0x20000000ff007230 */ /* 0x004fcc0000004100 */
[----:B------:R-:W0:Y:S02]  /*8b90*/  F2I.FTZ.TRUNC.NTZ R0, R0 ;  /* 0x0000000000007305 */ /* 0x000e24000021f100 */
[----:B0-----:R-:W-:Y:S01]  /*8ba0*/  PRMT R19, R0, 0x7610, R19 ;  /* 0x0000761000137816 */ /* 0x001fe20000000013 */
[----:B------:R-:W-:Y:S05]  /*8bb0*/  BRA `(.L_x_7625) ;  /* 0x00000be000007947 */ /* 0x000fea0003800000 */
.L_x_7628:
        /* <DEDUP_REMOVED lines=9> */
.L_x_7631:
[----:B------:R-:W2:Y:S02]  /*8c50*/  LDG.E.U16 R2, [R2.64] ;  /* 0x0000002402027981 */ /* 0x000ea4000c1e1500 */
[----:B--2---:R-:W-:-:S06]  /*8c60*/  HADD2.F32 R0, -RZ, R2.H0_H0 ;  /* 0x20000002ff007230 */ /* 0x004fcc0000004100 */
[----:B------:R-:W0:Y:S02]  /*8c70*/  F2I.FTZ.TRUNC.NTZ R0, R0 ;  /* 0x0000000000007305 */ /* 0x000e24000021f100 */
[----:B0-----:R-:W-:Y:S01]  /*8c80*/  PRMT R19, R0, 0x7610, R19 ;  /* 0x0000761000137816 */ /* 0x001fe20000000013 */
[----:B------:R-:W-:Y:S05]  /*8c90*/  BRA `(.L_x_7625) ;  /* 0x00000b0000007947 */ /* 0x000fea0003800000 */
.L_x_7630:
[----:B------:R-:W2:Y:S02]  /*8ca0*/  LDG.E.64 R2, [R2.64] ;  /* 0x0000002402027981 */ /* 0x000ea4000c1e1b00 */
[----:B--2---:R0:W1:Y:S01]  /*8cb0*/  F2I.F64.TRUNC R19, R2 ;  /* 0x0000000200137311 */ /* 0x004062000030d100 */
[----:B------:R-:W-:Y:S05]  /*8cc0*/  BRA `(.L_x_7625) ;  /* 0x00000ad000007947 */ /* 0x000fea0003800000 */
.L_x_7620:
        /* <DEDUP_REMOVED lines=12> */
.L_x_7634:
[----:B------:R-:W2:Y:S02]  /*8d90*/  LDG.E.64 R2, [R2.64] ;  /* 0x0000002402027981 */ /* 0x000ea4000c1e1b00 */
[----:B--2---:R0:W1:Y:S01]  /*8da0*/  F2I.F64.TRUNC R19, R2 ;  /* 0x0000000200137311 */ /* 0x004062000030d100 */
[----:B------:R-:W-:Y:S05]  /*8db0*/  BRA `(.L_x_7625) ;  /* 0x000009e000007947 */ /* 0x000fea0003800000 */
.L_x_7633:
        /* <DEDUP_REMOVED lines=28> */
.L_x_7636:
        /* <DEDUP_REMOVED lines=15> */
.L_x_7635:
[----:B------:R-:W2:Y:S02]  /*9070*/  LDG.E.U16 R0, [R2.64] ;  /* 0x0000002402007981 */ /* 0x000ea4000c1e1500 */
[----:B--2---:R-:W-:-:S06]  /*9080*/  PRMT R0, RZ, 0x5410, R0 ;  /* 0x00005410ff007816 */ /* 0x004fcc0000000000 */
[----:B------:R-:W0:Y:S02]  /*9090*/  F2I.FTZ.TRUNC.NTZ R0, R0 ;  /* 0x0000000000007305 */ /* 0x000e24000021f100 */
[----:B0-----:R-:W-:Y:S01]  /*90a0*/  PRMT R19, R0, 0x7610, R19 ;  /* 0x0000761000137816 */ /* 0x001fe20000000013 */
[----:B------:R-:W-:Y:S05]  /*90b0*/  BRA `(.L_x_7625) ;  /* 0x000006e000007947 */ /* 0x000fea0003800000 */
.L_x_7632:
        /* <DEDUP_REMOVED lines=10> */
.L_x_7639:
        /* <DEDUP_REMOVED lines=21> */
.L_x_7643:
[----:B------:R-:W-:Y:S05]  /*92b0*/  BSYNC B1 ;  /* 0x0000000000017941 */ /* 0x000fea0003800000 */
.L_x_7642:
[----:B------:R-:W-:Y:S01]  /*92c0*/  LEA R3, R0, 0x3b800000, 0x17 ;  /* 0x3b80000000037811 */ /* 0x000fe200078eb8ff */
[----:B------:R-:W-:-:S05]  /*92d0*/  IMAD.SHL.U32 R0, R2, 0x100000, RZ ;  /* 0x0010000002007824 */ /* 0x000fca00078e00ff */
[----:B------:R-:W-:Y:S02]  /*92e0*/  LOP3.LUT R0, R3, R0, R4, 0xfe, !PT ;  /* 0x0000000003007212 */ /* 0x000fe400078efe04 */
.L_x_7641:
[----:B------:R-:W-:Y:S05]  /*92f0*/  BSYNC B0 ;  /* 0x0000000000007941 */ /* 0x000fea0003800000 */
.L_x_7640:
[----:B------:R-:W0:Y:S02]  /*9300*/  F2I.FTZ.TRUNC.NTZ R0, R0 ;  /* 0x0000000000007305 */ /* 0x000e24000021f100 */
[----:B0-----:R-:W-:Y:S01]  /*9310*/  PRMT R19, R0, 0x7610, R19 ;  /* 0x0000761000137816 */ /* 0x001fe20000000013 */
[----:B------:R-:W-:Y:S05]  /*9320*/  BRA `(.L_x_7625) ;  /* 0x0000047000007947 */ /* 0x000fea0003800000 */
.L_x_7638:
        /* <DEDUP_REMOVED lines=21> */
.L_x_7647:
[----:B------:R-:W-:Y:S05]  /*9480*/  BSYNC B1 ;  /* 0x0000000000017941 */ /* 0x000fea0003800000 */
.L_x_7646:
[----:B------:R-:W-:Y:S01]  /*9490*/  LEA R3, R0, 0x37800000, 0x17 ;  /* 0x3780000000037811 */ /* 0x000fe200078eb8ff */
[----:B------:R-:W-:-:S05]  /*94a0*/  IMAD.SHL.U32 R0, R2, 0x200000, RZ ;  /* 0x0020000002007824 */ /* 0x000fca00078e00ff */
[----:B------:R-:W-:Y:S02]  /*94b0*/  LOP3.LUT R0, R3, R0, R4, 0xfe, !PT ;  /* 0x0000000003007212 */ /* 0x000fe400078efe04 */
.L_x_7645:
[----:B------:R-:W-:Y:S05]  /*94c0*/  BSYNC B0 ;  /* 0x0000000000007941 */ /* 0x000fea0003800000 */
.L_x_7644:
[----:B------:R-:W0:Y:S02]  /*94d0*/  F2I.FTZ.TRUNC.NTZ R0, R0 ;  /* 0x0000000000007305 */ /* 0x000e24000021f100 */
[----:B0-----:R-:W-:Y:S01]  /*94e0*/  PRMT R19, R0, 0x7610, R19 ;  /* 0x0000761000137816 */ /* 0x001fe20000000013 */
[----:B------:R-:W-:Y:S05]  /*94f0*/  BRA `(.L_x_7625) ;  /* 0x000002a000007947 */ /* 0x000fea0003800000 */
.L_x_7637:
        /* <DEDUP_REMOVED lines=14> */
.L_x_7651:
[----:B------:R-:W-:Y:S05]  /*95e0*/  BSYNC B0 ;  /* 0x0000000000007941 */ /* 0x000fea0003800000 */
.L_x_7650:
[----:B------:R-:W0:Y:S02]  /*95f0*/  F2I.FTZ.TRUNC.NTZ R0, R0 ;  /* 0x0000000000007305 */ /* 0x000e24000021f100 */
[----:B0-----:R-:W-:Y:S01]  /*9600*/  PRMT R19, R0, 0x7610, R19 ;  /* 0x0000761000137816 */ /* 0x001fe20000000013 */
[----:B------:R-:W-:Y:S05]  /*9610*/  BRA `(.L_x_7625) ;  /* 0x0000018000007947 */ /* 0x000fea0003800000 */
.L_x_7624:
        /* <DEDUP_REMOVED lines=21> */
.L_x_7649:
[----:B------:R0:W5:Y:S01]  /*9770*/  LDG.E.U16 R19, [R2.64] ;  /* 0x0000002402137981 */ /* 0x000162000c1e1500 */
[----:B------:R-:W-:Y:S05]  /*9780*/  BRA `(.L_x_7625) ;  /* 0x0000001000007947 */ /* 0x000fea0003800000 */
.L_x_7648:
[----:B------:R0:W5:Y:S02]  /*9790*/  LDG.E.U16 R19, [R2.64] ;  /* 0x0000002402137981 */ /* 0x000164000c1e1500 */
.L_x_7625:
        /* <DEDUP_REMOVED lines=16> */
.L_x_7655:
[----:B------:R0:W5:Y:S01]  /*98a0*/  LDG.E.U8 R0, [R2.64] ;  /* 0x0000002402007981 */ /* 0x000162000c1e1100 */
[----:B------:R-:W-:Y:S05]  /*98b0*/  BRA `(.L_x_7657) ;  /* 0x00000d7000007947 */ /* 0x000fea0003800000 */
.L_x_7654:
        /* <DEDUP_REMOVED lines=8> */
.L_x_7659:
[----:B------:R0:W5:Y:S01]  /*9940*/  LDG.E.U16 R0, [R2.64] ;  /* 0x0000002402007981 */ /* 0x000162000c1e1500 */
[----:B------:R-:W-:Y:S05]  /*9950*/  BRA `(.L_x_7657) ;  /* 0x00000cd000007947 */ /* 0x000fea0003800000 */
.L_x_7658:
[----:B------:R0:W5:Y:S01]  /*9960*/  LDG.E.U16 R0, [R2.64] ;  /* 0x0000002402007981 */ /* 0x000162000c1e1500 */
[----:B------:R-:W-:Y:S05]  /*9970*/  BRA `(.L_x_7657) ;  /* 0x00000cb000007947 */ /* 0x000fea0003800000 */
.L_x_7653:
        /* <DEDUP_REMOVED lines=9> */
.L_x_7661:
[----:B------:R-:W2:Y:S02]  /*9a10*/  LDG.E.U16 R4, [R2.64] ;  /* 0x0000002402047981 */ /* 0x000ea4000c1e1500 */
[----:B--2---:R-:W-:-:S06]  /*9a20*/  HADD2.F32 R4, -RZ, R4.H0_H0 ;  /* 0x20000004ff047230 */ /* 0x004fcc0000004100 */
[----:B------:R-:W0:Y:S02]  /*9a30*/  F2I.FTZ.TRUNC.NTZ R4, R4 ;  /* 0x0000000400047305 */ /* 0x000e24000021f100 */
[----:B0-----:R-:W-:Y:S01]  /*9a40*/  PRMT R0, R4, 0x7610, R0 ;  /* 0x0000761004007816 */ /* 0x001fe20000000000 */
[----:B------:R-:W-:Y:S05]  /*9a50*/  BRA `(.L_x_7657) ;  /* 0x00000bd000007947 */ /* 0x000fea0003800000 */
.L_x_7660:
        /* <DEDUP_REMOVED lines=9> */
.L_x_7663:
[----:B------:R-:W2:Y:S02]  /*9af0*/  LDG.E.U16 R2, [R2.64] ;  /* 0x0000002402027981 */ /* 0x000ea4000c1e1500 */
[----:B--2---:R-:W-:-:S06]  /*9b00*/  HADD2.F32 R4, -RZ, R2.H0_H0 ;  /* 0x20000002ff047230 */ /* 0x004fcc0000004100 */
[----:B------:R-:W0:Y:S02]  /*9b10*/  F2I.FTZ.TRUNC.NTZ R4, R4 ;  /* 0x0000000400047305 */ /* 0x000e24000021f100 */
[----:B0-----:R-:W-:Y:S01]  /*9b20*/  PRMT R0, R4, 0x7610, R0 ;  /* 0x0000761004007816 */ /* 0x001fe20000000000 */
[----:B------:R-:W-:Y:S05]  /*9b30*/  BRA `(.L_x_7657) ;  /* 0x00000af000007947 */ /* 0x000fea0003800000 */
.L_x_7662:
[----:B------:R-:W2:Y:S02]  /*9b40*/  LDG.E.64 R2, [R2.64] ;  /* 0x0000002402027981 */ /* 0x000ea4000c1e1b00 */
[----:B--2---:R0:W2:Y:S01]  /*9b50*/  F2I.F64.TRUNC R0, R2 ;  /* 0x0000000200007311 */ /* 0x0040a2000030d100 */
[----:B------:R-:W-:Y:S05]  /*9b60*/  BRA `(.L_x_7657) ;  /* 0x00000ac000007947 */ /* 0x000fea0003800000 */
.L_x_7652:
        /* <DEDUP_REMOVED lines=12> */
.L_x_7666:
[----:B------:R-:W2:Y:S02]  /*9c30*/  LDG.E.64 R2, [R2.64] ;  /* 0x0000002402027981 */ /* 0x000ea4000c1e1b00 */
[----:B--2---:R0:W2:Y:S01]  /*9c40*/  F2I.F64.TRUNC R0, R2 ;  /* 0x0000000200007311 */ /* 0x0040a2000030d100 */
[----:B------:R-:W-:Y:S05]  /*9c50*/  BRA `(.L_x_7657) ;  /* 0x000009d000007947 */ /* 0x000fea0003800000 */
.L_x_7665:
        /* <DEDUP_REMOVED lines=28> */
.L_x_7668:
        /* <DEDUP_REMOVED lines=15> */
.L_x_7667:
[----:B------:R-:W2:Y:S02]  /*9f10*/  LDG.E.U16 R2, [R2.64] ;  /* 0x0000002402027981 */ /* 0x000ea4000c1e1500 */
[----:B--2---:R-:W-:-:S04]  /*9f20*/  PRMT R2, RZ, 0x5410, R2 ;  /* 0x00005410ff027816 */ /* 0x004fc80000000002 */
[----:B------:R0:W2:Y:S01]  /*9f30*/  F2I.FTZ.TRUNC.NTZ R0, R2 ;  /* 0x0000000200007305 */ /* 0x0000a2000021f100 */
[----:B------:R-:W-:Y:S05]  /*9f40*/  BRA `(.L_x_7657) ;  /* 0x000006e000007947 */ /* 0x000fea0003800000 */
.L_x_7664:
        /* <DEDUP_REMOVED lines=10> */
.L_x_7671:
        /* <DEDUP_REMOVED lines=21> */
.L_x_7675:
[----:B------:R-:W-:Y:S05]  /*a140*/  BSYNC B1 ;  /* 0x0000000000017941 */ /* 0x000fea0003800000 */
.L_x_7674:
[----:B------:R-:W-:Y:S01]  /*a150*/  IMAD.SHL.U32 R2, R2, 0x100000, RZ ;  /* 0x0010000002027824 */ /* 0x000fe200078e00ff */
[----:B------:R-:W-:-:S04]  /*a160*/  LEA R3, R0, 0x3b800000, 0x17 ;  /* 0x3b80000000037811 */ /* 0x000fc800078eb8ff */
[----:B------:R-:W-:Y:S02]  /*a170*/  LOP3.LUT R4, R3, R2, R4, 0xfe, !PT ;  /* 0x0000000203047212 */ /* 0x000fe400078efe04 */
.L_x_7673:
[----:B------:R-:W-:Y:S05]  /*a180*/  BSYNC B0 ;  /* 0x0000000000007941 */ /* 0x000fea0003800000 */
.L_x_7672:
[----:B------:R-:W0:Y:S02]  /*a190*/  F2I.FTZ.TRUNC.NTZ R4, R4 ;  /* 0x0000000400047305 */ /* 0x000e24000021f100 */
[----:B0-----:R-:W-:Y:S01]  /*a1a0*/  PRMT R0, R4, 0x7610, R0 ;  /* 0x0000761004007816 */ /* 0x001fe20000000000 */
[----:B------:R-:W-:Y:S05]  /*a1b0*/  BRA `(.L_x_7657) ;  /* 0x0000047000007947 */ /* 0x000fea0003800000 */
.L_x_7670:
        /* <DEDUP_REMOVED lines=21> */
.L_x_7679:
[----:B------:R-:W-:Y:S05]  /*a310*/  BSYNC B1 ;  /* 0x0000000000017941 */ /* 0x000fea0003800000 */
.L_x_7678:
[----:B------:R-:W-:Y:S01]  /*a320*/  IMAD.SHL.U32 R2, R2, 0x200000, RZ ;  /* 0x0020000002027824 */ /* 0x000fe200078e00ff */
[----:B------:R-:W-:-:S04]  /*a330*/  LEA R3, R0, 0x37800000, 0x17 ;  /* 0x3780000000037811 */ /* 0x000fc800078eb8ff */
[----:B------:R-:W-:Y:S02]  /*a340*/  LOP3.LUT R4, R3, R2, R4, 0xfe, !PT ;  /* 0x0000000203047212 */ /* 0x000fe400078efe04 */
.L_x_7677:
[----:B------:R-:W-:Y:S05]  /*a350*/  BSYNC B0 ;  /* 0x0000000000007941 */ /* 0x000fea0003800000 */
.L_x_7676:
[----:B------:R-:W0:Y:S02]  /*a360*/  F2I.FTZ.TRUNC.NTZ R4, R4 ;  /* 0x0000000400047305 */ /* 0x000e24000021f100 */
[----:B0-----:R-:W-:Y:S01]  /*a370*/  PRMT R0, R4, 0x7610, R0 ;  /* 0x0000761004007816 */ /* 0x001fe20000000000 */
[----:B------:R-:W-:Y:S05]  /*a380*/  BRA `(.L_x_7657) ;  /* 0x000002a000007947 */ /* 0x000fea0003800000 */
.L_x_7669:
        /* <DEDUP_REMOVED lines=14> */
.L_x_7683:
[----:B------:R-:W-:Y:S05]  /*a470*/  BSYNC B0 ;  /* 0x0000000000007941 */ /* 0x000fea0003800000 */
.L_x_7682:
[----:B------:R-:W0:Y:S02]  /*a480*/  F2I.FTZ.TRUNC.NTZ R4, R4 ;  /* 0x0000000400047305 */ /* 0x000e24000021f100 */
[----:B0-----:R-:W-:Y:S01]  /*a490*/  PRMT R0, R4, 0x7610, R0 ;  /* 0x0000761004007816 */ /* 0x001fe20000000000 */
[----:B------:R-:W-:Y:S05]  /*a4a0*/  BRA `(.L_x_7657) ;  /* 0x0000018000007947 */ /* 0x000fea0003800000 */
.L_x_7656:
        /* <DEDUP_REMOVED lines=21> */
.L_x_7681:
[----:B------:R0:W5:Y:S01]  /*a600*/  LDG.E.U16 R0, [R2.64] ;  /* 0x0000002402007981 */ /* 0x000162000c1e1500 */
[----:B------:R-:W-:Y:S05]  /*a610*/  BRA `(.L_x_7657) ;  /* 0x0000001000007947 */ /* 0x000fea0003800000 */
.L_x_7680:
[----:B------:R0:W5:Y:S02]  /*a620*/  LDG.E.U16 R0, [R2.64] ;  /* 0x0000002402007981 */ /* 0x000164000c1e1500 */
.L_x_7657:
        /* <DEDUP_REMOVED lines=20> */
.L_x_7687:
[----:B------:R0:W-:Y:S01]  /*a770*/  STG.E.U8 [R16.64], R2 ;  /* 0x0000000210007986 */ /* 0x0001e2000c101124 */
[----:B------:R-:W-:Y:S05]  /*a780*/  BRA `(.L_x_7689) ;  /* 0x00000d5000007947 */ /* 0x000fea0003800000 */
.L_x_7686:
        /* <DEDUP_REMOVED lines=9> */
.L_x_7691:
[----:B------:R0:W-:Y:S01]  /*a820*/  STG.E [R16.64], R2 ;  /* 0x0000000210007986 */ /* 0x0001e2000c101924 */
[----:B------:R-:W-:Y:S05]  /*a830*/  BRA `(.L_x_7689) ;  /* 0x00000ca000007947 */ /* 0x000fea0003800000 */
.L_x_7690:
[----:B------:R0:W-:Y:S01]  /*a840*/  STG.E.U16 [R16.64], R2 ;  /* 0x0000000210007986 */ /* 0x0001e2000c101524 */
[----:B------:R-:W-:Y:S05]  /*a850*/  BRA `(.L_x_7689) ;  /* 0x00000c8000007947 */ /* 0x000fea0003800000 */
.L_x_7685:
        /* <DEDUP_REMOVED lines=9> */
.L_x_7693:
[----:B------:R-:W0:Y:S02]  /*a8f0*/  I2F.U32 R0, R2 ;  /* 0x0000000200007306 */ /* 0x000e240000201000 */
[----:B0-----:R-:W-:-:S05]  /*a900*/  F2FP.PACK_AB R0, RZ, R0 ;  /* 0x00000000ff00723e */ /* 0x001fca00000000ff */
[----:B------:R0:W-:Y:S01]  /*a910*/  STG.E.U16 [R16.64], R0 ;  /* 0x0000000010007986 */ /* 0x0001e2000c101524 */
[----:B------:R-:W-:Y:S05]  /*a920*/  BRA `(.L_x_7689) ;  /* 0x00000bb000007947 */ /* 0x000fea0003800000 */
.L_x_7692:
        /* <DEDUP_REMOVED lines=10> */
.L_x_7695:
[----:B------:R-:W0:Y:S02]  /*a9d0*/  I2F.U32 R2, R2 ;  /* 0x0000000200027306 */ /* 0x000e240000201000 */
[----:B0-----:R-:W-:-:S04]  /*a9e0*/  F2FP.PACK_AB R3, RZ, R2 ;  /* 0x00000002ff03723e */ /* 0x001fc800000000ff */
[----:B------:R-:W-:-:S05]  /*a9f0*/  PRMT R3, R3, 0x5410, RZ ;  /* 0x0000541003037816 */ /* 0x000fca00000000ff */
[----:B------:R0:W-:Y:S01]  /*aa00*/  STG.E [R16.64], R3 ;  /* 0x0000000310007986 */ /* 0x0001e2000c101924 */
[----:B------:R-:W-:Y:S05]  /*aa10*/  BRA `(.L_x_7689) ;  /* 0x00000ac000007947 */ /* 0x000fea0003800000 */
.L_x_7694:
[----:B------:R-:W0:Y:S02]  /*aa20*/  I2F.F64.U32 R2, R2 ;  /* 0x0000000200027312 */ /* 0x000e240000201800 */
[----:B0-----:R0:W-:Y:S01]  /*aa30*/  STG.E.64 [R16.64], R2 ;  /* 0x0000000210007986 */ /* 0x0011e2000c101b24 */
[----:B------:R-:W-:Y:S05]  /*aa40*/  BRA `(.L_x_7689) ;  /* 0x00000a9000007947 */ /* 0x000fea0003800000 */
.L_x_7684:
        /* <DEDUP_REMOVED lines=10> */
.L_x_7698:
[----:B------:R-:W0:Y:S01]  /*aaf0*/  I2F.F64.U32 R4, R2 ;  /* 0x0000000200047312 */ /* 0x000e220000201800 */
[----:B------:R-:W-:-:S05]  /*ab00*/  CS2R R6, SRZ ;  /* 0x0000000000067805 */ /* 0x000fca000001ff00 */
[----:B0-----:R0:W-:Y:S01]  /*ab10*/  STG.E.128 [R16.64], R4 ;  /* 0x0000000410007986 */ /* 0x0011e2000c101d24 */
[----:B------:R-:W-:Y:S05]  /*ab20*/  BRA `(.L_x_7689) ;  /* 0x000009b000007947 */ /* 0x000fea0003800000 */
.L_x_7697:
        /* <DEDUP_REMOVED lines=21> */
.L_x_7702:
[----:B------:R-:W-:Y:S05]  /*ac80*/  BSYNC B0 ;  /* 0x0000000000007941 */ /* 0x000fea0003800000 */
.L_x_7701:
[----:B------:R-:W-:-:S05]  /*ac90*/  LOP3.LUT R3, R0, R3, RZ, 0xfc, !PT ;  /* 0x0000000300037212 */ /* 0x000fca00078efcff */
[----:B------:R0:W-:Y:S01]  /*aca0*/  STG.E.U8 [R16.64], R3 ;  /* 0x0000000310007986 */ /* 0x0001e2000c101124 */
[----:B------:R-:W-:Y:S05]  /*acb0*/  BRA `(.L_x_7689) ;  /* 0x0000082000007947 */ /* 0x000fea0003800000 */
.L_x_7700:
        /* <DEDUP_REMOVED lines=13> */
.L_x_7704:
[----:B------:R-:W-:Y:S01]  /*ad90*/  IMAD.MOV.U32 R0, RZ, RZ, 0x7f ;  /* 0x0000007fff007424 */ /* 0x000fe200078e00ff */
[----:B------:R-:W-:-:S04]  /*ada0*/  ISETP.GT.U32.AND P0, PT, R3, 0x7f800000, PT ;  /* 0x7f8000000300780c */ /* 0x000fc80003f04070 */
[----:B------:R-:W-:-:S04]  /*adb0*/  SEL R0, R0, 0x7c, P0 ;  /* 0x0000007c00007807 */ /* 0x000fc80000000000 */
.L_x_7705:
[----:B------:R-:W-:Y:S05]  /*adc0*/  BSYNC B0 ;  /* 0x0000000000007941 */ /* 0x000fea0003800000 */
.L_x_7703:
[----:B------:R-:W-:-:S04]  /*add0*/  LOP3.LUT R2, R5, 0x80000000, RZ, 0xc0, !PT ;  /* 0x8000000005027812 */ /* 0x000fc800078ec0ff */
[----:B------:R-:W-:-:S04]  /*ade0*/  SHF.R.U32.HI R3, RZ, 0x18, R2 ;  /* 0x00000018ff037819 */ /* 0x000fc80000011602 */
[----:B------:R-:W-:-:S05]  /*adf0*/  LOP3.LUT R3, R0, R3, RZ, 0xfc, !PT ;  /* 0x0000000300037212 */ /* 0x000fca00078efcff */
[----:B------:R0:W-:Y:S01]  /*ae00*/  STG.E.U8 [R16.64], R3 ;  /* 0x0000000310007986 */ /* 0x0001e2000c101124 */
[----:B------:R-:W-:Y:S05]  /*ae10*/  BRA `(.L_x_7689) ;  /* 0x000006c000007947 */ /* 0x000fea0003800000 */
.L_x_7699:
[----:B------:R-:W0:Y:S02]  /*ae20*/  I2F.U32 R0, R2 ;  /* 0x0000000200007306 */ /* 0x000e240000201000 */
[----:B0-----:R-:W-:-:S05]  /*ae30*/  F2FP.BF16.PACK_AB R0, RZ, R0 ;  /* 0x00000000ff00723e */ /* 0x001fca00000010ff */
[----:B------:R0:W-:Y:S01]  /*ae40*/  STG.E.U16 [R16.64], R0 ;  /* 0x0000000010007986 */ /* 0x0001e2000c101524 */
[----:B------:R-:W-:Y:S05]  /*ae50*/  BRA `(.L_x_7689) ;  /* 0x0000068000007947 */ /* 0x000fea0003800000 */
.L_x_7696:
        /* <DEDUP_REMOVED lines=10> */
.L_x_7708:
        /* <DEDUP_REMOVED lines=17> */
.L_x_7711:
[----:B------:R-:W-:-:S04]  /*b010*/  LOP3.LUT R2, R5, 0x80000000, RZ, 0xc0, !PT ;  /* 0x8000000005027812 */ /* 0x000fc800078ec0ff */
[----:B------:R-:W-:-:S04]  /*b020*/  SHF.R.U32.HI R3, RZ, 0x18, R2 ;  /* 0x00000018ff037819 */ /* 0x000fc80000011602 */
[----:B------:R-:W-:-:S04]  /*b030*/  LOP3.LUT R0, R0, R3, RZ, 0xfc, !PT ;  /* 0x0000000300007212 */ /* 0x000fc800078efcff */
[----:B------:R-:W-:Y:S02]  /*b040*/  PRMT R8, R0, 0x7610, R8 ;  /* 0x0000761000087816 */ /* 0x000fe40000000008 */
.L_x_7710:
[----:B------:R-:W-:Y:S05]  /*b050*/  BSYNC B0 ;  /* 0x0000000000007941 */ /* 0x000fea0003800000 */
.L_x_7709:
[----:B------:R0:W-:Y:S01]  /*b060*/  STG.E.U8 [R16.64], R8 ;  /* 0x0000000810007986 */ /* 0x0001e2000c101124 */
[----:B------:R-:W-:Y:S05]  /*b070*/  BRA `(.L_x_7689) ;  /* 0x0000046000007947 */ /* 0x000fea0003800000 */
.L_x_7707:
        /* <DEDUP_REMOVED lines=17> */
.L_x_7714:
[----:B------:R-:W-:-:S04]  /*b190*/  LOP3.LUT R2, R5, 0x80000000, RZ, 0xc0, !PT ;  /* 0x8000000005027812 */ /* 0x000fc800078ec0ff */
[----:B------:R-:W-:-:S04]  /*b1a0*/  SHF.R.U32.HI R3, RZ, 0x18, R2 ;  /* 0x00000018ff037819 */ /* 0x000fc80000011602 */
[----:B------:R-:W-:-:S04]  /*b1b0*/  LOP3.LUT R0, R0, R3, RZ, 0xfc, !PT ;  /* 0x0000000300007212 */ /* 0x000fc800078efcff */
[----:B------:R-:W-:Y:S02]  /*b1c0*/  PRMT R8, R0, 0x7610, R8 ;  /* 0x0000761000087816 */ /* 0x000fe40000000008 */
.L_x_7713:
[----:B------:R-:W-:Y:S05]  /*b1d0*/  BSYNC B0 ;  /* 0x0000000000007941 */ /* 0x000fea0003800000 */
.L_x_7712:
[----:B------:R0:W-:Y:S01]  /*b1e0*/  STG.E.U8 [R16.64], R8 ;  /* 0x0000000810007986 */ /* 0x0001e2000c101124 */
[----:B------:R-:W-:Y:S05]  /*b1f0*/  BRA `(.L_x_7689) ;  /* 0x000002e000007947 */ /* 0x000fea0003800000 */
.L_x_7706:
        /* <DEDUP_REMOVED lines=22> */
.L_x_7688:
        /* <DEDUP_REMOVED lines=20> */
.L_x_7716:
[----:B------:R-:W-:-:S05]  /*b4a0*/  IMAD.MOV.U32 R3, RZ, RZ, RZ ;  /* 0x000000ffff037224 */ /* 0x000fca00078e00ff */
[----:B------:R0:W-:Y:S01]  /*b4b0*/  STG.E.64 [R16.64], R2 ;  /* 0x0000000210007986 */ /* 0x0001e2000c101b24 */
[----:B------:R-:W-:Y:S05]  /*b4c0*/  BRA `(.L_x_7689) ;  /* 0x0000001000007947 */ /* 0x000fea0003800000 */
.L_x_7715:
[----:B------:R0:W-:Y:S02]  /*b4d0*/  STG.E [R16.64], R2 ;  /* 0x0000000210007986 */ /* 0x0001e4000c101924 */
.L_x_7689:
[----:B------:R-:W-:Y:S02]  /*b4e0*/  IADD3 R23, R23, 0x80, RZ ;  /* 0x0000008017177810 */ /* 0x000fe40007ffe0ff */
.L_x_7520:
[----:B------:R-:W-:Y:S05]  /*b4f0*/  BSYNC B6 ;  /* 0x0000000000067941 */ /* 0x000fea0003800000 */
.L_x_7519:
        /* <DEDUP_REMOVED lines=257> */
.L_x_7717:
        /* <DEDUP_REMOVED lines=18> */
.L_x_7721:
[----:B------:R0:W5:Y:S01]  /*c630*/  LDG.E.U8 R19, [R2.64] ;  /* 0x0000002402137981 */ /* 0x000162000c1e1100 */
[----:B------:R-:W-:Y:S05]  /*c640*/  BRA `(.L_x_7723) ;  /* 0x00000d8000007947 */ /* 0x000fea0003800000 */
.L_x_7720:
        /* <DEDUP_REMOVED lines=8> */
.L_x_7725:
[----:B------:R0:W5:Y:S01]  /*c6d0*/  LDG.E.U16 R19, [R2.64] ;  /* 0x0000002402137981 */ /* 0x000162000c1e1500 */
[----:B------:R-:W-:Y:S05]  /*c6e0*/  BRA `(.L_x_7723) ;  /* 0x00000ce000007947 */ /* 0x000fea0003800000 */
.L_x_7724:
[----:B------:R0:W5:Y:S01]  /*c6f0*/  LDG.E.U16 R19, [R2.64] ;  /* 0x0000002402137981 */ /* 0x000162000c1e1500 */
[----:B------:R-:W-:Y:S05]  /*c700*/  BRA `(.L_x_7723) ;  /* 0x00000cc000007947 */ /* 0x000fea0003800000 */
.L_x_7719:
        /* <DEDUP_REMOVED lines=9> */
.L_x_7727:
[----:B------:R-:W2:Y:S02]  /*c7a0*/  LDG.E.U16 R0, [R2.64] ;  /* 0x0000002402007981 */ /* 0x000ea4000c1e1500 */
[----:B--2---:R-:W-:-:S06]  /*c7b0*/  HADD2.F32 R0, -RZ, R0.H0_H0 ;  /* 0x20000000ff007230 */ /* 0x004fcc0000004100 */
[----:B------:R-:W0:Y:S02]  /*c7c0*/  F2I.FTZ.TRUNC.NTZ R0, R0 ;  /* 0x0000000000007305 */ /* 0x000e24000021f100 */
[----:B0-----:R-:W-:Y:S01]  /*c7d0*/  PRMT R19, R0, 0x7610, R19 ;  /* 0x0000761000137816 */ /* 0x001fe20000000013 */
[----:B------:R-:W-:Y:S05]  /*c7e0*/  BRA `(.L_x_7723) ;  /* 0x00000be000007947 */ /* 0x000fea0003800000 */
.L_x_7726:
        /* <DEDUP_REMOVED lines=9> */
.L_x_7729:
[----:B------:R-:W2:Y:S02]  /*c880*/  LDG.E.U16 R2, [R2.64] ;  /* 0x0000002402027981 */ /* 0x000ea4000c1e1500 */
[----:B--2---:R-:W-:-:S06]  /*c890*/  HADD2.F32 R0, -RZ, R2.H0_H0 ;  /* 0x20000002ff007230 */ /* 0x004fcc0000004100 */
[----:B------:R-:W0:Y:S02]  /*c8a0*/  F2I.FTZ.TRUNC.NTZ R0, R0 ;  /* 0x0000000000007305 */ /* 0x000e24000021f100 */
[----:B0-----:R-:W-:Y:S01]  /*c8b0*/  PRMT R19, R0, 0x7610, R19 ;  /* 0x0000761000137816 */ /* 0x001fe20000000013 */
[----:B------:R-:W-:Y:S05]  /*c8c0*/  BRA `(.L_x_7723) ;  /* 0x00000b0000007947 */ /* 0x000fea0003800000 */
.L_x_7728:
[----:B------:R-:W2:Y:S02]  /*c8d0*/  LDG.E.64 R2, [R2.64] ;  /* 0x0000002402027981 */ /* 0x000ea4000c1e1b00 */
[----:B--2---:R0:W1:Y:S01]  /*c8e0*/  F2I.F64.TRUNC R19, R2 ;  /* 0x0000000200137311 */ /* 0x004062000030d100 */
[----:B------:R-:W-:Y:S05]  /*c8f0*/  BRA `(.L_x_7723) ;  /* 0x00000ad000007947 */ /* 0x000fea0003800000 */
.L_x_7718:
        /* <DEDUP_REMOVED lines=12> */
.L_x_7732:
[----:B------:R-:W2:Y:S02]  /*c9c0*/  LDG.E.64 R2, [R2.64] ;  /* 0x0000002402027981 */ /* 0x000ea4000c1e1b00 */
[----:B--2---:R0:W1:Y:S01]  /*c9d0*/  F2I.F64.TRUNC R19, R2 ;  /* 0x0000000200137311 */ /* 0x004062000030d100 */
[----:B------:R-:W-:Y:S05]  /*c9e0*/  BRA `(.L_x_7723) ;  /* 0x000009e000007947 */ /* 0x000fea0003800000 */
.L_x_7731:
        /* <DEDUP_REMOVED lines=28> */
.L_x_7734:
        /* <DEDUP_REMOVED lines=15> */
.L_x_7733:
[----:B------:R-:W2:Y:S02]  /*cca0*/  LDG.E.U16 R0, [R2.64] ;  /* 0x0000002402007981 */ /* 0x000ea4000c1e1500 */
[----:B--2---:R-:W-:-:S06]  /*ccb0*/  PRMT R0, RZ, 0x5410, R0 ;  /* 0x00005410ff007816 */ /* 0x004fcc0000000000 */
[----:B------:R-:W0:Y:S02]  /*ccc0*/  F2I.FTZ.TRUNC.NTZ R0, R0 ;  /* 0x0000000000007305 */ /* 0x000e24000021f100 */
[----:B0-----:R-:W-:Y:S01]  /*ccd0*/  PRMT R19, R0, 0x7610, R19 ;  /* 0x0000761000137816 */ /* 0x001fe20000000013 */
[----:B------:R-:W-:Y:S05]  /*cce0*/  BRA `(.L_x_7723) ;  /* 0x000006e000007947 */ /* 0x000fea0003800000 */
.L_x_7730:
        /* <DEDUP_REMOVED lines=10> */
.L_x_7737:
        /* <DEDUP_REMOVED lines=21> */
.L_x_7741:
[----:B------:R-:W-:Y:S05]  /*cee0*/  BSYNC B1 ;  /* 0x0000000000017941 */ /* 0x000fea0003800000 */
.L_x_7740:
[----:B------:R-:W-:Y:S01]  /*cef0*/  LEA R3, R0, 0x3b800000, 0x17 ;  /* 0x3b80000000037811 */ /* 0x000fe200078eb8ff */
[----:B------:R-:W-:-:S05]  /*cf00*/  IMAD.SHL.U32 R0, R2, 0x100000, RZ ;  /* 0x0010000002007824 */ /* 0x000fca00078e00ff */
[----:B------:R-:W-:Y:S02]  /*cf10*/  LOP3.LUT R0, R3, R0, R4, 0xfe, !PT ;  /* 0x0000000003007212 */ /* 0x000fe400078efe04 */
.L_x_7739:
[----:B------:R-:W-:Y:S05]  /*cf20*/  BSYNC B0 ;  /* 0x0000000000007941 */ /* 0x000fea0003800000 */
.L_x_7738:
[----:B------:R-:W0:Y:S02]  /*cf30*/  F2I.FTZ.TRUNC.NTZ R0, R0 ;  /* 0x0000000000007305 */ /* 0x000e24000021f100 */
[----:B0-----:R-:W-:Y:S01]  /*cf40*/  PRMT R19, R0, 0x7610, R19 ;  /* 0x0000761000137816 */ /* 0x001fe20000000013 */
[----:B------:R-:W-:Y:S05]  /*cf50*/  BRA `(.L_x_7723) ;  /* 0x0000047000007947 */ /* 0x000fea0003800000 */
.L_x_7736:
        /* <DEDUP_REMOVED lines=21> */
.L_x_7745:
[----:B------:R-:W-:Y:S05]  /*d0b0*/  BSYNC B1 ;  /* 0x0000000000017941 */ /* 0x000fea0003800000 */
.L_x_7744:
[----:B------:R-:W-:Y:S01]  /*d0c0*/  LEA R3, R0, 0x37800000, 0x17 ;  /* 0x3780000000037811 */ /* 0x000fe200078eb8ff */
[----:B------:R-:W-:-:S05]  /*d0d0*/  IMAD.SHL.U32 R0, R2, 0x200000, RZ ;  /* 0x0020000002007824 */ /* 0x000fca00078e00ff */
[----:B------:R-:W-:Y:S02]  /*d0e0*/  LOP3.LUT R0, R3, R0, R4, 0xfe, !PT ;  /* 0x0000000003007212 */ /* 0x000fe400078efe04 */
.L_x_7743:
[----:B------:R-:W-:Y:S05]  /*d0f0*/  BSYNC B0 ;  /* 0x0000000000007941 */ /* 0x000fea0003800000 */
.L_x_7742:
[----:B------:R-:W0:Y:S02]  /*d100*/  F2I.FTZ.TRUNC.NTZ R0, R0 ;  /* 0x0000000000007305 */ /* 0x000e24000021f100 */
[----:B0-----:R-:W-:Y:S01]  /*d110*/  PRMT R19, R0, 0x7610, R19 ;  /* 0x0000761000137816 */ /* 0x001fe20000000013 */
[----:B------:R-:W-:Y:S05]  /*d120*/  BRA `(.L_x_7723) ;  /* 0x000002a000007947 */ /* 0x000fea0003800000 */
.L_x_7735:
        /* <DEDUP_REMOVED lines=14> */
.L_x_7749:
[----:B------:R-:W-:Y:S05]  /*d210*/  BSYNC B0 ;  /* 0x0000000000007941 */ /* 0x000fea0003800000 */
.L_x_7748:
[----:B------:R-:W0:Y:S02]  /*d220*/  F2I.FTZ.TRUNC.NTZ R0, R0 ;  /* 0x0000000000007305 */ /* 0x000e24000021f100 */
[----:B0-----:R-:W-:Y:S01]  /*d230*/  PRMT R19, R0, 0x7610, R19 ;  /* 0x0000761000137816 */ /* 0x001fe20000000013 */
[----:B------:R-:W-:Y:S05]  /*d240*/  BRA `(.L_x_7723) ;  /* 0x0000018000007947 */ /* 0x000fea0003800000 */
.L_x_7722:
        /* <DEDUP_REMOVED lines=21> */
.L_x_7747:
[----:B------:R0:W5:Y:S01]  /*d3a0*/  LDG.E.U16 R19, [R2.64] ;  /* 0x0000002402137981 */ /* 0x000162000c1e1500 */
[----:B------:R-:W-:Y:S05]  /*d3b0*/  BRA `(.L_x_7723) ;  /* 0x0000001000007947 */ /* 0x000fea0003800000 */
.L_x_7746:
[----:B------:R0:W5:Y:S02]  /*d3c0*/  LDG.E.U16 R19, [R2.64] ;  /* 0x0000002402137981 */ /* 0x000164000c1e1500 */
.L_x_7723:
        /* <DEDUP_REMOVED lines=16> */
.L_x_7753:
[----:B------:R0:W5:Y:S01]  /*d4d0*/  LDG.E.U8 R0, [R2.64] ;  /* 0x0000002402007981 */ /* 0x000162000c1e1100 */
[----:B------:R-:W-:Y:S05]  /*d4e0*/  BRA `(.L_x_7755) ;  /* 0x00000d7000007947 */ /* 0x000fea0003800000 */
.L_x_7752:
        /* <DEDUP_REMOVED lines=8> */
.L_x_7757:
[----:B------:R0:W5:Y:S01]  /*d570*/  LDG.E.U16 R0, [R2.64] ;  /* 0x0000002402007981 */ /* 0x000162000c1e1500 */
[----:B------:R-:W-:Y:S05]  /*d580*/  BRA `(.L_x_7755) ;  /* 0x00000cd000007947 */ /* 0x000fea0003800000 */
.L_x_7756:
[----:B------:R0:W5:Y:S01]  /*d590*/  LDG.E.U16 R0, [R2.64] ;  /* 0x0000002402007981 */ /* 0x000162000c1e1500 */
[----:B------:R-:W-:Y:S05]  /*d5a0*/  BRA `(.L_x_7755) ;  /* 0x00000cb000007947 */ /* 0x000fea0003800000 */
.L_x_7751:
        /* <DEDUP_REMOVED lines=9> */
.L_x_7759:
[----:B------:R-:W2:Y:S02]  /*d640*/  LDG.E.U16 R4, [R2.64] ;  /* 0x0000002402047981 */ /* 0x000ea4000c1e1500 */
[----:B--2---:R-:W-:-:S06]  /*d650*/  HADD2.F32 R4, -RZ, R4.H0_H0 ;  /* 0x20000004ff047230 */ /* 0x004fcc0000004100 */
[----:B------:R-:W0:Y:S02]  /*d660*/  F2I.FTZ.TRUNC.NTZ R4, R4 ;  /* 0x0000000400047305 */ /* 0x000e24000021f100 */
[----:B0-----:R-:W-:Y:S01]  /*d670*/  PRMT R0, R4, 0x7610, R0 ;  /* 0x0000761004007816 */ /* 0x001fe20000000000 */
[----:B------:R-:W-:Y:S05]  /*d680*/  BRA `(.L_x_7755) ;  /* 0x00000bd000007947 */ /* 0x000fea0003800000 */
.L_x_7758:
        /* <DEDUP_REMOVED lines=9> */
.L_x_7761:
[----:B------:R-:W2:Y:S02]  /*d720*/  LDG.E.U16 R2, [R2.64] ;  /* 0x0000002402027981 */ /* 0x000ea4000c1e1500 */
[----:B--2---:R-:W-:-:S06]  /*d730*/  HADD2.F32 R4, -RZ, R2.H0_H0 ;  /* 0x20000002ff047230 */ /* 0x004fcc0000004100 */
[----:B------:R-:W0:Y:S02]  /*d740*/  F2I.FTZ.TRUNC.NTZ R4, R4 ;  /* 0x0000000400047305 */ /* 0x000e24000021f100 */
[----:B0-----:R-:W-:Y:S01]  /*d750*/  PRMT R0, R4, 0x7610, R0 ;  /* 0x0000761004007816 */ /* 0x001fe20000000000 */
[----:B------:R-:W-:Y:S05]  /*d760*/  BRA `(.L_x_7755) ;  /* 0x00000af000007947 */ /* 0x000fea0003800000 */
.L_x_7760:
[----:B------:R-:W2:Y:S02]  /*d770*/  LDG.E.64 R2, [R2.64] ;  /* 0x0000002402027981 */ /* 0x000ea4000c1e1b00 */
[----:B--2---:R0:W2:Y:S01]  /*d780*/  F2I.F64.TRUNC R0, R2 ;  /* 0x0000000200007311 */ /* 0x0040a2000030d100 */
[----:B------:R-:W-:Y:S05]  /*d790*/  BRA `(.L_x_7755) ;  /* 0x00000ac000007947 */ /* 0x000fea0003800000 */
.L_x_7750:
        /* <DEDUP_REMOVED lines=12> */
.L_x_7764:
[----:B------:R-:W2:Y:S02]  /*d860*/  LDG.E.64 R2, [R2.64] ;  /* 0x0000002402027981 */ /* 0x000ea4000c1e1b00 */
[----:B--2---:R0:W2:Y:S01]  /*d870*/  F2I.F64.TRUNC R0, R2 ;  /* 0x0000000200007311 */ /* 0x0040a2000030d100 */
[----:B------:R-:W-:Y:S05]  /*d880*/  BRA `(.L_x_7755) ;  /* 0x000009d000007947 */ /* 0x000fea0003800000 */
.L_x_7763:
        /* <DEDUP_REMOVED lines=28> */
.L_x_7766:
        /* <DEDUP_REMOVED lines=15> */
.L_x_7765:
[----:B------:R-:W2:Y:S02]  /*db40*/  LDG.E.U16 R2, [R2.64] ;  /* 0x0000002402027981 */ /* 0x000ea4000c1e1500 */
[----:B--2---:R-:W-:-:S04]  /*db50*/  PRMT R2, RZ, 0x5410, R2 ;  /* 0x00005410ff027816 */ /* 0x004fc80000000002 */
[----:B------:R0:W2:Y:S01]  /*db60*/  F2I.FTZ.TRUNC.NTZ R0, R2 ;  /* 0x0000000200007305 */ /* 0x0000a2000021f100 */
[----:B------:R-:W-:Y:S05]  /*db70*/  BRA `(.L_x_7755) ;  /* 0x000006e000007947 */ /* 0x000fea0003800000 */
.L_x_7762:
        /* <DEDUP_REMOVED lines=10> */
.L_x_7769:
        /* <DEDUP_REMOVED lines=21> */
.L_x_7773:
[----:B------:R-:W-:Y:S05]  /*dd70*/  BSYNC B1 ;  /* 0x0000000000017941 */ /* 0x000fea0003800000 */
.L_x_7772:
[----:B------:R-:W-:Y:S01]  /*dd80*/  IMAD.SHL.U32 R2, R2, 0x100000, RZ ;  /* 0x0010000002027824 */ /* 0x000fe200078e00ff */
[----:B------:R-:W-:-:S04]  /*dd90*/  LEA R3, R0, 0x3b800000, 0x17 ;  /* 0x3b80000000037811 */ /* 0x000fc800078eb8ff */
[----:B------:R-:W-:Y:S02]  /*dda0*/  LOP3.LUT R4, R3, R2, R4, 0xfe, !PT ;  /* 0x0000000203047212 */ /* 0x000fe400078efe04 */
.L_x_7771:
[----:B------:R-:W-:Y:S05]  /*ddb0*/  BSYNC B0 ;  /* 0x0000000000007941 */ /* 0x000fea0003800000 */
.L_x_7770:
[----:B------:R-:W0:Y:S02]  /*ddc0*/  F2I.FTZ.TRUNC.NTZ R4, R4 ;  /* 0x0000000400047305 */ /* 0x000e24000021f100 */
[----:B0-----:R-:W-:Y:S01]  /*ddd0*/  PRMT R0, R4, 0x7610, R0 ;  /* 0x0000761004007816 */ /* 0x001fe20000000000 */
[----:B------:R-:W-:Y:S05]  /*dde0*/  BRA `(.L_x_7755) ;  /* 0x0000047000007947 */ /* 0x000fea0003800000 */
.L_x_7768:
        /* <DEDUP_REMOVED lines=21> */
.L_x_7777:
[----:B------:R-:W-:Y:S05]  /*df40*/  BSYNC B1 ;  /* 0x0000000000017941 */ /* 0x000fea0003800000 */
.L_x_7776:
[----:B------:R-:W-:Y:S01]  /*df50*/  IMAD.SHL.U32 R2, R2, 0x200000, RZ ;  /* 0x0020000002027824 */ /* 0x000fe200078e00ff */
[----:B------:R-:W-:-:S04]  /*df60*/  LEA R3, R0, 0x37800000, 0x17 ;  /* 0x3780000000037811 */ /* 0x000fc800078eb8ff */
[----:B------:R-:W-:Y:S02]  /*df70*/  LOP3.LUT R4, R3, R2, R4, 0xfe, !PT ;  /* 0x0000000203047212 */ /* 0x000fe400078efe04 */
.L_x_7775:
[----:B------:R-:W-:Y:S05]  /*df80*/  BSYNC B0 ;  /* 0x0000000000007941 */ /* 0x000fea0003800000 */
.L_x_7774:
[----:B------:R-:W0:Y:S02]  /*df90*/  F2I.FTZ.TRUNC.NTZ R4, R4 ;  /* 0x0000000400047305 */ /* 0x000e24000021f100 */
[----:B0-----:R-:W-:Y:S01]  /*dfa0*/  PRMT R0, R4, 0x7610, R0 ;  /* 0x0000761004007816 */ /* 0x001fe20000000000 */
[----:B------:R-:W-:Y:S05]  /*dfb0*/  BRA `(.L_x_7755) ;  /* 0x000002a000007947 */ /* 0x000fea0003800000 */
.L_x_7767:
        /* <DEDUP_REMOVED lines=14> */
.L_x_7781:
[----:B------:R-:W-:Y:S05]  /*e0a0*/  BSYNC B0 ;  /* 0x0000000000007941 */ /* 0x000fea0003800000 */
.L_x_7780:
[----:B------:R-:W0:Y:S02]  /*e0b0*/  F2I.FTZ.TRUNC.NTZ R4, R4 ;  /* 0x0000000400047305 */ /* 0x000e24000021f100 */
[----:B0-----:R-:W-:Y:S01]  /*e0c0*/  PRMT R0, R4, 0x7610, R0 ;  /* 0x0000761004007816 */ /* 0x001fe20000000000 */
[----:B------:R-:W-:Y:S05]  /*e0d0*/  BRA `(.L_x_7755) ;  /* 0x0000018000007947 */ /* 0x000fea0003800000 */
.L_x_7754:
        /* <DEDUP_REMOVED lines=21> */
.L_x_7779:
[----:B------:R0:W5:Y:S01]  /*e230*/  LDG.E.U16 R0, [R2.64] ;  /* 0x0000002402007981 */ /* 0x000162000c1e1500 */
[----:B------:R-:W-:Y:S05]  /*e240*/  BRA `(.L_x_7755) ;  /* 0x0000001000007947 */ /* 0x000fea0003800000 */
.L_x_7778:
[----:B------:R0:W5:Y:S02]  /*e250*/  LDG.E.U16 R0, [R2.64] ;  /* 0x0000002402007981 */ /* 0x000164000c1e1500 */
.L_x_7755:
        /* <DEDUP_REMOVED lines=20> */
.L_x_7785:
[----:B------:R-:W-:Y:S01]  /*e3a0*/  STG.E.U8 [R16.64], R2 ;  /* 0x0000000210007986 */ /* 0x000fe2000c101124 */
[----:B------:R-:W-:Y:S05]  /*e3b0*/  EXIT ;  /* 0x000000000000794d */ /* 0x000fea0003800000 */
.L_x_7784:
        /* <DEDUP_REMOVED lines=9> */
.L_x_7788:
[----:B------:R-:W-:Y:S01]  /*e450*/  STG.E [R16.64], R2 ;  /* 0x0000000210007986 */ /* 0x000fe2000c101924 */
[----:B------:R-:W-:Y:S05]  /*e460*/  EXIT ;  /* 0x000000000000794d */ /* 0x000fea0003800000 */
.L_x_7787:
[----:B------:R-:W-:Y:S01]  /*e470*/  STG.E.U16 [R16.64], R2 ;  /* 0x0000000210007986 */ /* 0x000fe2000c101524 */
[----:B------:R-:W-:Y:S05]  /*e480*/  EXIT ;  /* 0x000000000000794d */ /* 0x000fea0003800000 */
.L_x_7783:
        /* <DEDUP_REMOVED lines=9> */
.L_x_7790:
[----:B------:R-:W0:Y:S02]  /*e520*/  I2F.U32 R0, R2 ;  /* 0x0000000200007306 */ /* 0x000e240000201000 */
[----:B0-----:R-:W-:-:S05]  /*e530*/  F2FP.PACK_AB R0, RZ, R0 ;  /* 0x00000000ff00723e */ /* 0x001fca00000000ff */
[----:B------:R-:W-:Y:S01]  /*e540*/  STG.E.U16 [R16.64], R0 ;  /* 0x0000000010007986 */ /* 0x000fe2000c101524 */
[----:B------:R-:W-:Y:S05]  /*e550*/  EXIT ;  /* 0x000000000000794d */ /* 0x000fea0003800000 */
.L_x_7789:
        /* <DEDUP_REMOVED lines=10> */
.L_x_7792:
[----:B------:R-:W0:Y:S02]  /*e600*/  I2F.U32 R2, R2 ;  /* 0x0000000200027306 */ /* 0x000e240000201000 */
[----:B0-----:R-:W-:-:S04]  /*e610*/  F2FP.PACK_AB R3, RZ, R2 ;  /* 0x00000002ff03723e */ /* 0x001fc800000000ff */
[----:B------:R-:W-:-:S05]  /*e620*/  PRMT R3, R3, 0x5410, RZ ;  /* 0x0000541003037816 */ /* 0x000fca00000000ff */
[----:B------:R-:W-:Y:S01]  /*e630*/  STG.E [R16.64], R3 ;  /* 0x0000000310007986 */ /* 0x000fe2000c101924 */
[----:B------:R-:W-:Y:S05]  /*e640*/  EXIT ;  /* 0x000000000000794d */ /* 0x000fea0003800000 */
.L_x_7791:
[----:B------:R-:W0:Y:S02]  /*e650*/  I2F.F64.U32 R2, R2 ;  /* 0x0000000200027312 */ /* 0x000e240000201800 */
[----:B0-----:R-:W-:Y:S01]  /*e660*/  STG.E.64 [R16.64], R2 ;  /* 0x0000000210007986 */ /* 0x001fe2000c101b24 */
[----:B------:R-:W-:Y:S05]  /*e670*/  EXIT ;  /* 0x000000000000794d */ /* 0x000fea0003800000 */
.L_x_7782:
        /* <DEDUP_REMOVED lines=10> */
.L_x_7795:
[----:B------:R-:W0:Y:S01]  /*e720*/  I2F.F64.U32 R4, R2 ;  /* 0x0000000200047312 */ /* 0x000e220000201800 */
[----:B------:R-:W-:-:S05]  /*e730*/  CS2R R6, SRZ ;  /* 0x0000000000067805 */ /* 0x000fca000001ff00 */
[----:B0-----:R-:W-:Y:S01]  /*e740*/  STG.E.128 [R16.64], R4 ;  /* 0x0000000410007986 */ /* 0x001fe2000c101d24 */
[----:B------:R-:W-:Y:S05]  /*e750*/  EXIT ;  /* 0x000000000000794d */ /* 0x000fea0003800000 */
.L_x_7794:
        /* <DEDUP_REMOVED lines=21> */
.L_x_7799:
[----:B------:R-:W-:Y:S05]  /*e8b0*/  BSYNC B0 ;  /* 0x0000000000007941 */ /* 0x000fea0003800000 */
.L_x_7798:
[----:B------:R-:W-:-:S05]  /*e8c0*/  LOP3.LUT R3, R0, R3, RZ, 0xfc, !PT ;  /* 0x0000000300037212 */ /* 0x000fca00078efcff */
[----:B------:R-:W-:Y:S01]  /*e8d0*/  STG.E.U8 [R16.64], R3 ;  /* 0x0000000310007986 */ /* 0x000fe2000c101124 */
[----:B------:R-:W-:Y:S05]  /*e8e0*/  EXIT ;  /* 0x000000000000794d */ /* 0x000fea0003800000 */
.L_x_7797:
        /* <DEDUP_REMOVED lines=13> */
.L_x_7801:
[----:B------:R-:W-:Y:S01]  /*e9c0*/  IMAD.MOV.U32 R0, RZ, RZ, 0x7f ;  /* 0x0000007fff007424 */ /* 0x000fe200078e00ff */
[----:B------:R-:W-:-:S04]  /*e9d0*/  ISETP.GT.U32.AND P0, PT, R3, 0x7f800000, PT ;  /* 0x7f8000000300780c */ /* 0x000fc80003f04070 */
[----:B------:R-:W-:-:S04]  /*e9e0*/  SEL R0, R0, 0x7c, P0 ;  /* 0x0000007c00007807 */ /* 0x000fc80000000000 */
.L_x_7802:
[----:B------:R-:W-:Y:S05]  /*e9f0*/  BSYNC B0 ;  /* 0x0000000000007941 */ /* 0x000fea0003800000 */
.L_x_7800:
[----:B------:R-:W-:-:S04]  /*ea00*/  LOP3.LUT R2, R5, 0x80000000, RZ, 0xc0, !PT ;  /* 0x8000000005027812 */ /* 0x000fc800078ec0ff */
[----:B------:R-:W-:-:S04]  /*ea10*/  SHF.R.U32.HI R3, RZ, 0x18, R2 ;  /* 0x00000018ff037819 */ /* 0x000fc80000011602 */
[----:B------:R-:W-:-:S05]  /*ea20*/  LOP3.LUT R3, R0, R3, RZ, 0xfc, !PT ;  /* 0x0000000300037212 */ /* 0x000fca00078efcff */
[----:B------:R-:W-:Y:S01]  /*ea30*/  STG.E.U8 [R16.64], R3 ;  /* 0x0000000310007986 */ /* 0x000fe2000c101124 */
[----:B------:R-:W-:Y:S05]  /*ea40*/  EXIT ;  /* 0x000000000000794d */ /* 0x000fea0003800000 */
.L_x_7796:
[----:B------:R-:W0:Y:S02]  /*ea50*/  I2F.U32 R0, R2 ;  /* 0x0000000200007306 */ /* 0x000e240000201000 */
[----:B0-----:R-:W-:-:S05]  /*ea60*/  F2FP.BF16.PACK_AB R0, RZ, R0 ;  /* 0x00000000ff00723e */ /* 0x001fca00000010ff */
[----:B------:R-:W-:Y:S01]  /*ea70*/  STG.E.U16 [R16.64], R0 ;  /* 0x0000000010007986 */ /* 0x000fe2000c101524 */
[----:B------:R-:W-:Y:S05]  /*ea80*/  EXIT ;  /* 0x000000000000794d */ /* 0x000fea0003800000 */
.L_x_7793:
        /* <DEDUP_REMOVED lines=10> */
.L_x_7805:
        /* <DEDUP_REMOVED lines=17> */
.L_x_7808:
[----:B------:R-:W-:-:S04]  /*ec40*/  LOP3.LUT R2, R5, 0x80000000, RZ, 0xc0, !PT ;  /* 0x8000000005027812 */ /* 0x000fc800078ec0ff */
[----:B------:R-:W-:-:S04]  /*ec50*/  SHF.R.U32.HI R3, RZ, 0x18, R2 ;  /* 0x00000018ff037819 */ /* 0x000fc80000011602 */
[----:B------:R-:W-:-:S04]  /*ec60*/  LOP3.LUT R0, R0, R3, RZ, 0xfc, !PT ;  /* 0x0000000300007212 */ /* 0x000fc800078efcff */
[----:B------:R-:W-:Y:S02]  /*ec70*/  PRMT R8, R0, 0x7610, R8 ;  /* 0x0000761000087816 */ /* 0x000fe40000000008 */
.L_x_7807:
[----:B------:R-:W-:Y:S05]  /*ec80*/  BSYNC B0 ;  /* 0x0000000000007941 */ /* 0x000fea0003800000 */
.L_x_7806:
[----:B------:R-:W-:Y:S01]  /*ec90*/  STG.E.U8 [R16.64], R8 ;  /* 0x0000000810007986 */ /* 0x000fe2000c101124 */
[----:B------:R-:W-:Y:S05]  /*eca0*/  EXIT ;  /* 0x000000000000794d */ /* 0x000fea0003800000 */
.L_x_7804:
        /* <DEDUP_REMOVED lines=17> */
.L_x_7811:
[----:B------:R-:W-:-:S04]  /*edc0*/  LOP3.LUT R2, R5, 0x80000000, RZ, 0xc0, !PT ;  /* 0x8000000005027812 */ /* 0x000fc800078ec0ff */
[----:B------:R-:W-:-:S04]  /*edd0*/  SHF.R.U32.HI R3, RZ, 0x18, R2 ;  /* 0x00000018ff037819 */ /* 0x000fc80000011602 */
[----:B------:R-:W-:-:S04]  /*ede0*/  LOP3.LUT R0, R0, R3, RZ, 0xfc, !PT ;  /* 0x0000000300007212 */ /* 0x000fc800078efcff */
[----:B------:R-:W-:Y:S02]  /*edf0*/  PRMT R8, R0, 0x7610, R8 ;  /* 0x0000761000087816 */ /* 0x000fe40000000008 */
.L_x_7810:
[----:B------:R-:W-:Y:S05]  /*ee00*/  BSYNC B0 ;  /* 0x0000000000007941 */ /* 0x000fea0003800000 */
.L_x_7809:
[----:B------:R-:W-:Y:S01]  /*ee10*/  STG.E.U8 [R16.64], R8 ;  /* 0x0000000810007986 */ /* 0x000fe2000c101124 */
[----:B------:R-:W-:Y:S05]  /*ee20*/  EXIT ;  /* 0x000000000000794d */ /* 0x000fea0003800000 */
.L_x_7803:
        /* <DEDUP_REMOVED lines=22> */
.L_x_7786:
        /* <DEDUP_REMOVED lines=20> */
.L_x_7813:
[----:B------:R-:W-:-:S05]  /*f0d0*/  IMAD.MOV.U32 R3, RZ, RZ, RZ ;  /* 0x000000ffff037224 */ /* 0x000fca00078e00ff */
[----:B------:R-:W-:Y:S01]  /*f0e0*/  STG.E.64 [R16.64], R2 ;  /* 0x0000000210007986 */ /* 0x000fe2000c101b24 */
[----:B------:R-:W-:Y:S05]  /*f0f0*/  EXIT ;  /* 0x000000000000794d */ /* 0x000fea0003800000 */
.L_x_7812:
[----:B------:R-:W-:Y:S01]  /*f100*/  STG.E [R16.64], R2 ;  /* 0x0000000210007986 */ /* 0x000fe2000c101924 */
[----:B------:R-:W-:Y:S05]  /*f110*/  EXIT ;  /* 0x000000000000794d */ /* 0x000fea0003800000 */
.L_x_7814:
        /* <DEDUP_REMOVED lines=14> */
.L_x_41878:


//--------------------- .text._ZN2at6native27unrolled_elementwise_kernelINS0_13BinaryFunctorIssbZZZNS0_23logical_xor_kernel_cudaERNS_14TensorIteratorEENKUlvE0_clEvENKUlvE3_clEvEUlssE_EESt5arrayIPcLm3EELi4E23TrivialOffsetCalculatorILi2EjESC_ILi1EjENS0_6memory12LoadWithCastILi2EEENSF_13StoreWithCastILi1EEEEEviT_T0_T2_T3_T4_T5_ --------------------------
	.section	.text._ZN2at6native27unrolled_elementwise_kernelINS0_13BinaryFunctorIssbZZZNS0_23logical_xor_kernel_cudaERNS_14TensorIteratorEENKUlvE0_clEvENKUlvE3_clEvEUlssE_EESt5arrayIPcLm3EELi4E23TrivialOffsetCalculatorILi2EjESC_ILi1EjENS0_6memory12LoadWithCastILi2EEENSF_13StoreWithCastILi1EEEEEviT_T0_T2_T3_T4_T5_,"ax",@progbits
	.sectioninfo	@"SHI_REGISTERS=32"
	.align	128
        .global         _ZN2at6native27unrolled_elementwise_kernelINS0_13BinaryFunctorIssbZZZNS0_23logical_xor_kernel_cudaERNS_14TensorIteratorEENKUlvE0_clEvENKUlvE3_clEvEUlssE_EESt5arrayIPcLm3EELi4E23TrivialOffsetCalculatorILi2EjESC_ILi1EjENS0_6memory12LoadWithCastILi2EEENSF_13StoreWithCastILi1EEEEEviT_T0_T2_T3_T4_T5_
        .type           _ZN2at6native27unrolled_elementwise_kernelINS0_13BinaryFunctorIssbZZZNS0_23logical_xor_kernel_cudaERNS_14TensorIteratorEENKUlvE0_clEvENKUlvE3_clEvEUlssE_EESt5arrayIPcLm3EELi4E23TrivialOffsetCalculatorILi2EjESC_ILi1EjENS0_6memory12LoadWithCastILi2EEENSF_13StoreWithCastILi1EEEEEviT_T0_T2_T3_T4_T5_,@function
        .size           _ZN2at6native27unrolled_elementwise_kernelINS0_13BinaryFunctorIssbZZZNS0_23logical_xor_kernel_cudaERNS_14TensorIteratorEENKUlvE0_clEvENKUlvE3_clEvEUlssE_EESt5arrayIPcLm3EELi4E23TrivialOffsetCalculatorILi2EjESC_ILi1EjENS0_6memory12LoadWithCastILi2EEENSF_13StoreWithCastILi1EEEEEviT_T0_T2_T3_T4_T5_,(.L_x_41879 - _ZN2at6native27unrolled_elementwise_kernelINS0_13BinaryFunctorIssbZZZNS0_23logical_xor_kernel_cudaERNS_14TensorIteratorEENKUlvE0_clEvENKUlvE3_clEvEUlssE_EESt5arrayIPcLm3EELi4E23TrivialOffsetCalculatorILi2EjESC_ILi1EjENS0_6memory12LoadWithCastILi2EEENSF_13StoreWithCastILi1EEEEEviT_T0_T2_T3_T4_T5_)
        .other          _ZN2at6native27unrolled_elementwise_kernelINS0_13BinaryFunctorIssbZZZNS0_23logical_xor_kernel_cudaERNS_14TensorIteratorEENKUlvE0_clEvENKUlvE3_clEvEUlssE_EESt5arrayIPcLm3EELi4E23TrivialOffsetCalculatorILi2EjESC_ILi1EjENS0_6memory12LoadWithCastILi2EEENSF_13StoreWithCastILi1EEEEEviT_T0_T2_T3_T4_T5_,@"STO_CUDA_ENTRY STV_DEFAULT"
_ZN2at6native27unrolled_elementwise_kernelINS0_13BinaryFunctorIssbZZZNS0_23logical_xor_kernel_cudaERNS_14TensorIteratorEENKUlvE0_clEvENKUlvE3_clEvEUlssE_EESt5arrayIPcLm3EELi4E23TrivialOffsetCalculatorILi2EjESC_ILi1EjENS0_6memory12LoadWithCastILi2EEENSF_13StoreWithCastILi1EEEEEviT_T0_T2_T3_T4_T5_:
.text._ZN2at6native27unrolled_elementwise_kernelINS0_13BinaryFunctorIssbZZZNS0_23logical_xor_kernel_cudaERNS_14TensorIteratorEENKUlvE0_clEvENKUlvE3_clEvEUlssE_EESt5arrayIPcLm3EELi4E23TrivialOffsetCalculatorILi2EjESC_ILi1EjENS0_6memory12LoadWithCastILi2EEENSF_13StoreWithCastILi1EEEEEviT_T0_T2_T3_T4_T5_:
        /* <DEDUP_REMOVED lines=31> */
.L_x_7820:
[----:B------:R0:W5:Y:S01]  /*01f0*/  LDG.E.U8 R22, [R4.64] ;  /* 0x0000002404167981 */ /* 0x000162000c1e1100 */
[----:B------:R-:W-:Y:S05]  /*0200*/  BRA `(.L_x_7822) ;  /* 0x00000d9000007947 */ /* 0x000fea0003800000 */
.L_x_7819:
        /* <DEDUP_REMOVED lines=8> */
.L_x_7824:
[----:B------:R0:W5:Y:S01]  /*0290*/  LDG.E.U16 R22, [R4.64] ;  /* 0x0000002404167981 */ /* 0x000162000c1e1500 */
[----:B------:R-:W-:Y:S05]  /*02a0*/  BRA `(.L_x_7822) ;  /* 0x00000cf000007947 */ /* 0x000fea0003800000 */
.L_x_7823:
[----:B------:R0:W5:Y:S01]  /*02b0*/  LDG.E.U16 R22, [R4.64] ;  /* 0x0000002404167981 */ /* 0x000162000c1e1500 */
[----:B------:R-:W-:Y:S05]  /*02c0*/  BRA `(.L_x_7822) ;  /* 0x00000cd000007947 */ /* 0x000fea0003800000 */
.L_x_7818:
        /* <DEDUP_REMOVED lines=9> */
.L_x_7826:
[----:B------:R-:W2:Y:S02]  /*0360*/  LDG.E.U16 R0, [R4.64] ;  /* 0x0000002404007981 */ /* 0x000ea4000c1e1500 */
[----:B--2---:R-:W-:-:S06]  /*0370*/  HADD2.F32 R0, -RZ, R0.H0_H0 ;  /* 0x20000000ff007230 */ /* 0x004fcc0000004100 */
[----:B------:R-:W0:Y:S02]  /*0380*/  F2I.FTZ.TRUNC.NTZ R0, R0 ;  /* 0x0000000000007305 */ /* 0x000e24000021f100 */
[----:B0-----:R-:W-:Y:S01]  /*0390*/  PRMT R22, R0, 0x7610, R22 ;  /* 0x0000761000167816 */ /* 0x001fe20000000016 */
[----:B------:R-:W-:Y:S05]  /*03a0*/  BRA `(.L_x_7822) ;  /* 0x00000bf000007947 */ /* 0x000fea0003800000 */
.L_x_7825:
        /* <DEDUP_REMOVED lines=9> */
.L_x_7828:
[----:B------:R-:W2:Y:S02]  /*0440*/  LDG.E.U16 R4, [R4.64] ;  /* 0x0000002404047981 */ /* 0x000ea4000c1e1500 */
[----:B--2---:R-:W-:-:S06]  /*0450*/  HADD2.F32 R0, -RZ, R4.H0_H0 ;  /* 0x20000004ff007230 */ /* 0x004fcc0000004100 */
[----:B------:R-:W0:Y:S02]  /*0460*/  F2I.FTZ.TRUNC.NTZ R0, R0 ;  /* 0x0000000000007305 */ /* 0x000e24000021f100 */
[----:B0-----:R-:W-:Y:S01]  /*0470*/  PRMT R22, R0, 0x7610, R22 ;  /* 0x0000761000167816 */ /* 0x001fe20000000016 */
[----:B------:R-:W-:Y:S05]  /*0480*/  BRA `(.L_x_7822) ;  /* 0x00000b1000007947 */ /* 0x000fea0003800000 */
.L_x_7827:
[----:B------:R-:W2:Y:S02]  /*0490*/  LDG.E.64 R4, [R4.64] ;  /* 0x0000002404047981 */ /* 0x000ea4000c1e1b00 */
[----:B--2---:R0:W1:Y:S01]  /*04a0*/  F2I.F64.TRUNC R22, R4 ;  /* 0x0000000400167311 */ /* 0x004062000030d100 */
[----:B------:R-:W-:Y:S05]  /*04b0*/  BRA `(.L_x_7822) ;  /* 0x00000ae000007947 */ /* 0x000fea0003800000 */
.L_x_7817:
        /* <DEDUP_REMOVED lines=12> */
.L_x_7831:
[----:B------:R-:W2:Y:S02]  /*0580*/  LDG.E.64 R4, [R4.64] ;  /* 0x0000002404047981 */ /* 0x000ea4000c1e1b00 */
[----:B--2---:R0:W1:Y:S01]  /*0590*/  F2I.F64.TRUNC R22, R4 ;  /* 0x0000000400167311 */ /* 0x004062000030d100 */
[----:B------:R-:W-:Y:S05]  /*05a0*/  BRA `(.L_x_7822) ;  /* 0x000009f000007947 */ /* 0x000fea0003800000 */
.L_x_7830:
        /* <DEDUP_REMOVED lines=28> */
.L_x_7833:
        /* <DEDUP_REMOVED lines=12> */
[----:B------:R-:W-:-:S06]  /*0830*/  LOP3.LUT R0, R3, 0x80000000, R0, 0xf8, !PT ;  /* 0x8000000003007812 */ /* 0x000fcc00078ef800 */
[----:B------:R-:W0:Y:S02]  /*0840*/  F2I.FTZ.TRUNC.NTZ R0, R0 ;  /* 0x0000000000007305 */ /* 0x000e24000021f100 */
[----:B0-----:R-:W-:Y:S01]  /*0850*/  PRMT R22, R0, 0x7610, R22 ;  /* 0x0000761000167816 */ /* 0x001fe20000000016 */
[----:B------:R-:W-:Y:S05]  /*0860*/  BRA `(.L_x_7822) ;  /* 0x0000073000007947 */ /* 0x000fea0003800000 */
.L_x_7832:
[----:B------:R-:W2:Y:S02]  /*0870*/  LDG.E.U16 R0, [R4.64] ;  /* 0x0000002404007981 */ /* 0x000ea4000c1e1500 */
[----:B--2---:R-:W-:-:S06]  /*0880*/  PRMT R0, RZ, 0x5410, R0 ;  /* 0x00005410ff007816 */ /* 0x004fcc0000000000 */
[----:B------:R-:W0:Y:S02]  /*0890*/  F2I.FTZ.TRUNC.NTZ R0, R0 ;  /* 0x0000000000007305 */ /* 0x000e24000021f100 */
[----:B0-----:R-:W-:Y:S01]  /*08a0*/  PRMT R22, R0, 0x7610, R22 ;  /* 0x0000761000167816 */ /* 0x001fe20000000016 */
[----:B------:R-:W-:Y:S05]  /*08b0*/  BRA `(.L_x_7822) ;  /* 0x000006e000007947 */ /* 0x000fea0003800000 */
.L_x_7829:
        /* <DEDUP_REMOVED lines=10> */
.L_x_7836:
        /* <DEDUP_REMOVED lines=21> */
.L_x_7840:
[----:B------:R-:W-:Y:S05]  /*0ab0*/  BSYNC B1 ;  /* 0x0000000000017941 */ /* 0x000fea0003800000 */
.L_x_7839:
[----:B------:R-:W-:Y:S01]  /*0ac0*/  LEA R5, R0, 0x3b800000, 0x17 ;  /* 0x3b80000000057811 */ /* 0x000fe200078eb8ff */
[----:B------:R-:W-:-:S05]  /*0ad0*/  IMAD.SHL.U32 R0, R3, 0x100000, RZ ;  /* 0x0010000003007824 */ /* 0x000fca00078e00ff */
[----:B------:R-:W-:Y:S02]  /*0ae0*/  LOP3.LUT R0, R5, R0, R6, 0xfe, !PT ;  /* 0x0000000005007212 */ /* 0x000fe400078efe06 */
.L_x_7838:
[----:B------:R-:W-:Y:S05]  /*0af0*/  BSYNC B0 ;  /* 0x0000000000007941 */ /* 0x000fea0003800000 */
.L_x_7837:
[----:B------:R-:W0:Y:S02]  /*0b00*/  F2I.FTZ.TRUNC.NTZ R0, R0 ;  /* 0x0000000000007305 */ /* 0x000e24000021f100 */
[----:B0-----:R-:W-:Y:S01]  /*0b10*/  PRMT R22, R0, 0x7610, R22 ;  /* 0x0000761000167816 */ /* 0x001fe20000000016 */
[----:B------:R-:W-:Y:S05]  /*0b20*/  BRA `(.L_x_7822) ;  /* 0x0000047000007947 */ /* 0x000fea0003800000 */
.L_x_7835:
        /* <DEDUP_REMOVED lines=21> */
.L_x_7844:
[----:B------:R-:W-:Y:S05]  /*0c80*/  BSYNC B1 ;  /* 0x0000000000017941 */ /* 0x000fea0003800000 */
.L_x_7843:
[----:B------:R-:W-:Y:S01]  /*0c90*/  LEA R5, R0, 0x37800000, 0x17 ;  /* 0x3780000000057811 */ /* 0x000fe200078eb8ff */
[----:B------:R-:W-:-:S05]  /*0ca0*/  IMAD.SHL.U32 R0, R3, 0x200000, RZ ;  /* 0x0020000003007824 */ /* 0x000fca00078e00ff */
[----:B------:R-:W-:Y:S02]  /*0cb0*/  LOP3.LUT R0, R5, R0, R6, 0xfe, !PT ;  /* 0x0000000005007212 */ /* 0x000fe400078efe06 */
.L_x_7842:
[----:B------:R-:W-:Y:S05]  /*0cc0*/  BSYNC B0 ;  /* 0x0000000000007941 */ /* 0x000fea0003800000 */
.L_x_7841:
[----:B------:R-:W0:Y:S02]  /*0cd0*/  F2I.FTZ.TRUNC.NTZ R0, R0 ;  /* 0x0000000000007305 */ /* 0x000e24000021f100 */
[----:B0-----:R-:W-:Y:S01]  /*0ce0*/  PRMT R22, R0, 0x7610, R22 ;  /* 0x0000761000167816 */ /* 0x001fe20000000016 */
[----:B------:R-:W-:Y:S05]  /*0cf0*/  BRA `(.L_x_7822) ;  /* 0x000002a000007947 */ /* 0x000fea0003800000 */
.L_x_7834:
        /* <DEDUP_REMOVED lines=14> */
.L_x_7848:
[----:B------:R-:W-:Y:S05]  /*0de0*/  BSYNC B0 ;  /* 0x0000000000007941 */ /* 0x000fea0003800000 */
.L_x_7847:
[----:B------:R-:W0:Y:S02]  /*0df0*/  F2I.FTZ.TRUNC.NTZ R0, R0 ;  /* 0x0000000000007305 */ /* 0x000e24000021f100 */
[----:B0-----:R-:W-:Y:S01]  /*0e00*/  PRMT R22, R0, 0x7610, R22 ;  /* 0x0000761000167816 */ /* 0x001fe20000000016 */
[----:B------:R-:W-:Y:S05]  /*0e10*/  BRA `(.L_x_7822) ;  /* 0x0000018000007947 */ /* 0x000fea0003800000 */
.L_x_7821:
        /* <DEDUP_REMOVED lines=21> */
.L_x_7846:
[----:B------:R0:W5:Y:S01]  /*0f70*/  LDG.E.U16 R22, [R4.64] ;  /* 0x0000002404167981 */ /* 0x000162000c1e1500 */
[----:B------:R-:W-:Y:S05]  /*0f80*/  BRA `(.L_x_7822) ;  /* 0x0000001000007947 */ /* 0x000fea0003800000 */
.L_x_7845:
[----:B------:R0:W5:Y:S02]  /*0f90*/  LDG.E.U16 R22, [R4.64] ;  /* 0x0000002404167981 */ /* 0x000164000c1e1500 */
.L_x_7822:
        /* <DEDUP_REMOVED lines=16> */
.L_x_7852:
[----:B------:R0:W5:Y:S01]  /*10a0*/  LDG.E.U8 R23, [R4.64] ;  /* 0x0000002404177981 */ /* 0x000162000c1e1100 */
[----:B------:R-:W-:Y:S05]  /*10b0*/  BRA `(.L_x_7854) ;  /* 0x00000d8000007947 */ /* 0x000fea0003800000 */
.L_x_7851:
        /* <DEDUP_REMOVED lines=8> */
.L_x_7856:
[----:B------:R0:W5:Y:S01]  /*1140*/  LDG.E.U16 R23, [R4.64] ;  /* 0x0000002404177981 */ /* 0x000162000c1e1500 */
[----:B------:R-:W-:Y:S05]  /*1150*/  BRA `(.L_x_7854) ;  /* 0x00000ce000007947 */ /* 0x000fea0003800000 */
.L_x_7855:
[----:B------:R0:W5:Y:S01]  /*1160*/  LDG.E.U16 R23, [R4.64] ;  /* 0x0000002404177981 */ /* 0x000162000c1e1500 */
[----:B------:R-:W-:Y:S05]  /*1170*/  BRA `(.L_x_7854) ;  /* 0x00000cc000007947 */ /* 0x000fea0003800000 */
.L_x_7850:
        /* <DEDUP_REMOVED lines=9> */
.L_x_7858:
[----:B------:R-:W2:Y:S02]  /*1210*/  LDG.E.U16 R0, [R4.64] ;  /* 0x0000002404007981 */ /* 0x000ea4000c1e1500 */
[----:B--2---:R-:W-:-:S06]  /*1220*/  HADD2.F32 R0, -RZ, R0.H0_H0 ;  /* 0x20000000ff007230 */ /* 0x004fcc0000004100 */
[----:B------:R-:W0:Y:S02]  /*1230*/  F2I.FTZ.TRUNC.NTZ R0, R0 ;  /* 0x0000000000007305 */ /* 0x000e24000021f100 */
[----:B0-----:R-:W-:Y:S01]  /*1240*/  PRMT R23, R0, 0x7610, R23 ;  /* 0x0000761000177816 */ /* 0x001fe20000000017 */
[----:B------:R-:W-:Y:S05]  /*1250*/  BRA `(.L_x_7854) ;  /* 0x00000be000007947 */ /* 0x000fea0003800000 */
.L_x_7857:
        /* <DEDUP_REMOVED lines=9> */
.L_x_7860:
[----:B------:R-:W2:Y:S02]  /*12f0*/  LDG.E.U16 R4, [R4.64] ;  /* 0x0000002404047981 */ /* 0x000ea4000c1e1500 */
[----:B--2---:R-:W-:-:S06]  /*1300*/  HADD2.F32 R0, -RZ, R4.H0_H0 ;  /* 0x20000004ff007230 */ /* 0x004fcc0000004100 */
[----:B------:R-:W0:Y:S02]  /*1310*/  F2I.FTZ.TRUNC.NTZ R0, R0 ;  /* 0x0000000000007305 */ /* 0x000e24000021f100 */
[----:B0-----:R-:W-:Y:S01]  /*1320*/  PRMT R23, R0, 0x7610, R23 ;  /* 0x0000761000177816 */ /* 0x001fe20000000017 */
[----:B------:R-:W-:Y:S05]  /*1330*/  BRA `(.L_x_7854) ;  /* 0x00000b0000007947 */ /* 0x000fea0003800000 */
.L_x_7859:
[----:B------:R-:W2:Y:S02]  /*1340*/  LDG.E.64 R4, [R4.64] ;  /* 0x0000002404047981 */ /* 0x000ea4000c1e1b00 */
[----:B--2---:R0:W2:Y:S01]  /*1350*/  F2I.F64.TRUNC R23, R4 ;  /* 0x0000000400177311 */ /* 0x0040a2000030d100 */
[----:B------:R-:W-:Y:S05]  /*1360*/  BRA `(.L_x_7854) ;  /* 0x00000ad000007947 */ /* 0x000fea0003800000 */
.L_x_7849:
        /* <DEDUP_REMOVED lines=12> */
.L_x_7863:
[----:B------:R-:W2:Y:S02]  /*1430*/  LDG.E.64 R4, [R4.64] ;  /* 0x0000002404047981 */ /* 0x000ea4000c1e1b00 */
[----:B--2---:R0:W2:Y:S01]  /*1440*/  F2I.F64.TRUNC R23, R4 ;  /* 0x0000000400177311 */ /* 0x0040a2000030d100 */
[----:B------:R-:W-:Y:S05]  /*1450*/  BRA `(.L_x_7854) ;  /* 0x000009e000007947 */ /* 0x000fea0003800000 */
.L_x_7862:
        /* <DEDUP_REMOVED lines=28> */
.L_x_7865:
        /* <DEDUP_REMOVED lines=15> */
.L_x_7864:
[----:B------:R-:W2:Y:S02]  /*1710*/  LDG.E.U16 R0, [R4.64] ;  /* 0x0000002404007981 */ /* 0x000ea4000c1e1500 */
[----:B--2---:R-:W-:-:S06]  /*1720*/  PRMT R0, RZ, 0x5410, R0 ;  /* 0x00005410ff007816 */ /* 0x004fcc0000000000 */
[----:B------:R-:W0:Y:S02]  /*1730*/  F2I.FTZ.TRUNC.NTZ R0, R0 ;  /* 0x0000000000007305 */ /* 0x000e24000021f100 */
[----:B0-----:R-:W-:Y:S01]  /*1740*/  PRMT R23, R0, 0x7610, R23 ;  /* 0x0000761000177816 */ /* 0x001fe20000000017 */
[----:B------:R-:W-:Y:S05]  /*1750*/  BRA `(.L_x_7854) ;  /* 0x000006e000007947 */ /* 0x000fea0003800000 */
.L_x_7861:
        /* <DEDUP_REMOVED lines=10> */
.L_x_7868:
        /* <DEDUP_REMOVED lines=21> */
.L_x_7872:
[----:B------:R-:W-:Y:S05]  /*1950*/  BSYNC B1 ;  /* 0x0000000000017941 */ /* 0x000fea0003800000 */
.L_x_7871:
[----:B------:R-:W-:Y:S01]  /*1960*/  LEA R5, R0, 0x3b800000, 0x17 ;  /* 0x3b80000000057811 */ /* 0x000fe200078eb8ff */
[----:B------:R-:W-:-:S05]  /*1970*/  IMAD.SHL.U32 R0, R3, 0x100000, RZ ;  /* 0x0010000003007824 */ /* 0x000fca00078e00ff */
[----:B------:R-:W-:Y:S02]  /*1980*/  LOP3.LUT R0, R5, R0, R6, 0xfe, !PT ;  /* 0x0000000005007212 */ /* 0x000fe400078efe06 */
.L_x_7870:
[----:B------:R-:W-:Y:S05]  /*1990*/  BSYNC B0 ;  /* 0x0000000000007941 */ /* 0x000fea0003800000 */
.L_x_7869:
[----:B------:R-:W0:Y:S02]  /*19a0*/  F2I.FTZ.TRUNC.NTZ R0, R0 ;  /* 0x0000000000007305 */ /* 0x000e24000021f100 */
[----:B0-----:R-:W-:Y:S01]  /*19b0*/  PRMT R23, R0, 0x7610, R23 ;  /* 0x0000761000177816 */ /* 0x001fe20000000017 */
[----:B------:R-:W-:Y:S05]  /*19c0*/  BRA `(.L_x_7854) ;  /* 0x0000047000007947 */ /* 0x000fea0003800000 */
.L_x_7867:
        /* <DEDUP_REMOVED lines=21> */
.L_x_7876:
[----:B------:R-:W-:Y:S05]  /*1b20*/  BSYNC B1 ;  /* 0x0000000000017941 */ /* 0x000fea0003800000 */
.L_x_7875:
[----:B------:R-:W-:Y:S01]  /*1b30*/  LEA R5, R0, 0x37800000, 0x17 ;  /* 0x3780000000057811 */ /* 0x000fe200078eb8ff */
[----:B------:R-:W-:-:S05]  /*1b40*/  IMAD.SHL.U32 R0, R3, 0x200000, RZ ;  /* 0x0020000003007824 */ /* 0x000fca00078e00ff */
[----:B------:R-:W-:Y:S02]  /*1b50*/  LOP3.LUT R0, R5, R0, R6, 0xfe, !PT ;  /* 0x0000000005007212 */ /* 0x000fe400078efe06 */
.L_x_7874:
[----:B------:R-:W-:Y:S05]  /*1b60*/  BSYNC B0 ;  /* 0x0000000000007941 */ /* 0x000fea0003800000 */
.L_x_7873:
[----:B------:R-:W0:Y:S02]  /*1b70*/  F2I.FTZ.TRUNC.NTZ R0, R0 ;  /* 0x0000000000007305 */ /* 0x000e24000021f100 */
[----:B0-----:R-:W-:Y:S01]  /*1b80*/  PRMT R23, R0, 0x7610, R23 ;  /* 0x0000761000177816 */ /* 0x001fe20000000017 */
[----:B------:R-:W-:Y:S05]  /*1b90*/  BRA `(.L_x_7854) ;  /* 0x000002a000007947 */ /* 0x000fea0003800000 */
.L_x_7866:
        /* <DEDUP_REMOVED lines=14> */
.L_x_7880:
[----:B------:R-:W-:Y:S05]  /*1c80*/  BSYNC B0 ;  /* 0x0000000000007941 */ /* 0x000fea0003800000 */
.L_x_7879:
[----:B------:R-:W0:Y:S02]  /*1c90*/  F2I.FTZ.TRUNC.NTZ R0, R0 ;  /* 0x0000000000007305 */ /* 0x000e24000021f100 */
[----:B0-----:R-:W-:Y:S01]  /*1ca0*/  PRMT R23, R0, 0x7610, R23 ;  /* 0x0000761000177816 */ /* 0x001fe20000000017 */
[----:B------:R-:W-:Y:S05]  /*1cb0*/  BRA `(.L_x_7854) ;  /* 0x0000018000007947 */ /* 0x000fea0003800000 */
.L_x_7853:
        /* <DEDUP_REMOVED lines=21> */
.L_x_7878:
[----:B------:R0:W5:Y:S01]  /*1e10*/  LDG.E.U16 R23, [R4.64] ;  /* 0x0000002404177981 */ /* 0x000162000c1e1500 */
[----:B------:R-:W-:Y:S05]  /*1e20*/  BRA `(.L_x_7854) ;  /* 0x0000001000007947 */ /* 0x000fea0003800000 */
.L_x_7877:
[----:B------:R0:W5:Y:S02]  /*1e30*/  LDG.E.U16 R23, [R4.64] ;  /* 0x0000002404177981 */ /* 0x000164000c1e1500 */
.L_x_7854:
[----:B------:R-:W3:Y:S02]  /*1e40*/  S2R R28, SR_TID.X ;  /* 0x00000000001c7919 */ /* 0x000ee40000002100 */
[----:B---3--:R-:W-:Y:S02]  /*1e50*/  IADD3 R28, R28, 0x80, RZ ;  /* 0x000000801c1c7810 */ /* 0x008fe40007ffe0ff */
.L_x_7816:
[----:B-1-3--:R-:W-:Y:S05]  /*1e60*/  BSYNC B6 ;  /* 0x0000000000067941 */ /* 0x00afea0003800000 */
.L_x_7815:
        /* <DEDUP_REMOVED lines=21> */
.L_x_7886:
[----:B------:R0:W5:Y:S01]  /*1fc0*/  LDG.E.U8 R19, [R4.64] ;  /* 0x0000002404137981 */ /* 0x000162000c1e1100 */
[----:B------:R-:W-:Y:S05]  /*1fd0*/  BRA `(.L_x_7888) ;  /* 0x00000d8000007947 */ /* 0x000fea0003800000 */
.L_x_7885:
        /* <DEDUP_REMOVED lines=8> */
.L_x_7890:
[----:B------:R0:W5:Y:S01]  /*2060*/  LDG.E.U16 R19, [R4.64] ;  /* 0x0000002404137981 */ /* 0x000162000c1e1500 */
[----:B------:R-:W-:Y:S05]  /*2070*/  BRA `(.L_x_7888) ;  /* 0x00000ce000007947 */ /* 0x000fea0003800000 */
.L_x_7889:
[----:B------:R0:W5:Y:S01]  /*2080*/  LDG.E.U16 R19, [R4.64] ;  /* 0x0000002404137981 */ /* 0x000162000c1e1500 */
[----:B------:R-:W-:Y:S05]  /*2090*/  BRA `(.L_x_7888) ;  /* 0x00000cc000007947 */ /* 0x000fea0003800000 */
.L_x_7884:
[----:B------:R-:W-:-:S13]  /*20a0*/  ISETP.GT.AND P0, PT, R0, 0x6, PT ;  /* 0x000000060000780c */ /* 0x000fda0003f04270 */
[----:B------:R-:W-:Y:S05]  /*20b0*/  @P0 BRA `(.L_x_7891) ;  /* 0x000000c000000947 */ /* 0x000fea0003800000 */
[----:B------:R-:W-:-:S13]  /*20c0*/  ISETP.NE.AND P0, PT, R0, 0x5, PT ;  /* 0x000000050000780c */ /* 0x000fda0003f05270 */
[----:B------:R-:W-:Y:S05]  /*20d0*/  @!P0 BRA `(.L_x_7892) ;  /* 0x0000005000008947 */ /* 0x000fea0003800000 */
[----:B------:R-:W-:-:S13]  /*20e0*/  ISETP.NE.AND P0, PT, R0, 0x6, PT ;  /* 0x000000060000780c */ /* 0x000fda0003f05270 */
[----:B------:R-:W-:Y:S05]  /*20f0*/  @P0 BRA `(.L_x_7887) ;  /* 0x00000ae000000947 */ /* 0x000fea0003800000 */
[----:B------:R-:W3:Y:S02]  /*2100*/  LDG.E R4, [R4.64] ;  /* 0x0000002404047981 */ /* 0x000ee4000c1e1900 */
[----:B---3--:R0:W1:Y:S01]  /*2110*/  F2I.FTZ.TRUNC.NTZ R19, R4 ;  /* 0x0000000400137305 */ /* 0x008062000021f100 */
[----:B------:R-:W-:Y:S05]  /*2120*/  BRA `(.L_x_7888) ;  /* 0x00000c3000007947 */ /* 0x000fea0003800000 */
.L_x_7892:
[----:B------:R-:W3:Y:S02]  /*2130*/  LDG.E.U16 R0, [R4.64] ;  /* 0x0000002404007981 */ /* 0x000ee4000c1e1500 */
[----:B---3--:R-:W-:-:S06]  /*2140*/  HADD2.F32 R0, -RZ, R0.H0_H0 ;  /* 0x20000000ff007230 */ /* 0x008fcc0000004100 */
[----:B------:R-:W0:Y:S02]  /*2150*/  F2I.FTZ.TRUNC.NTZ R0, R0 ;  /* 0x0000000000007305 */ /* 0x000e24000021f100 */
[----:B0-----:R-:W-:Y:S01]  /*2160*/  PRMT R19, R0, 0x7610, R19 ;  /* 0x0000761000137816 */ /* 0x001fe20000000013 */
[----:B------:R-:W-:Y:S05]  /*2170*/  BRA `(.L_x_7888) ;  /* 0x00000be000007947 */ /* 0x000fea0003800000 */
.L_x_7891:
[----:B------:R-:W-:-:S13]  /*2180*/  ISETP.NE.AND P0, PT, R0, 0x7, PT ;  /* 0x000000070000780c */ /* 0x000fda0003f05270 */
[----:B------:R-:W-:Y:S05]  /*2190*/  @!P0 BRA `(.L_x_7893) ;  /* 0x000000c000008947 */ /* 0x000fea0003800000 */
[----:B------:R-:W-:-:S13]  /*21a0*/  ISETP.NE.AND P0, PT, R0, 0x8, PT ;  /* 0x000000080000780c */ /* 0x000fda0003f05270 */
[----:B------:R-:W-:Y:S05]  /*21b0*/  @!P0 BRA `(.L_x_7894) ;  /* 0x0000005000008947 */ /* 0x000fea0003800000 */
[----:B------:R-:W-:-:S13]  /*21c0*/  ISETP.NE.AND P0, PT, R0, 0x9, PT ;  /* 0x000000090000780c */ /* 0x000fda0003f05270 */
[----:B------:R-:W-:Y:S05]  /*21d0*/  @P0 BRA `(.L_x_7887) ;  /* 0x00000a0000000947 */ /* 0x000fea0003800000 */
[----:B------:R-:W3:Y:S02]  /*21e0*/  LDG.E R4, [R4.64] ;  /* 0x0000002404047981 */ /* 0x000ee4000c1e1900 */
[----:B---3--:R0:W1:Y:S01]  /*21f0*/  F2I.FTZ.TRUNC.NTZ R19, R4 ;  /* 0x0000000400137305 */ /* 0x008062000021f100 */
[----:B------:R-:W-:Y:S05]  /*2200*/  BRA `(.L_x_7888) ;  /* 0x00000b5000007947 */ /* 0x000fea0003800000 */
.L_x_7894:
[----:B------:R-:W3:Y:S02]  /*2210*/  LDG.E.U16 R4, [R4.64] ;  /* 0x0000002404047981 */ /* 0x000ee4000c1e1500 */
[----:B---3--:R-:W-:-:S06]  /*2220*/  HADD2.F32 R0, -RZ, R4.H0_H0 ;  /* 0x20000004ff007230 */ /* 0x008fcc0000004100 */
[----:B------:R-:W0:Y:S02]  /*2230*/  F2I.FTZ.TRUNC.NTZ R0, R0 ;  /* 0x0000000000007305 */ /* 0x000e24000021f100 */
[----:B0-----:R-:W-:Y:S01]  /*2240*/  PRMT R19, R0, 0x7610, R19 ;  /* 0x0000761000137816 */ /* 0x001fe20000000013 */
[----:B------:R-:W-:Y:S05]  /*2250*/  BRA `(.L_x_7888) ;  /* 0x00000b0000007947 */ /* 0x000fea0003800000 */
.L_x_7893:
[----:B------:R-:W3:Y:S02]  /*2260*/  LDG.E.64 R4, [R4.64] ;  /* 0x0000002404047981 */ /* 0x000ee4000c1e1b00 */
[----:B---3--:R0:W1:Y:S01]  /*2270*/  F2I.F64.TRUNC R19, R4 ;  /* 0x0000000400137311 */ /* 0x008062000030d100 */
[----:B------:R-:W-:Y:S05]  /*2280*/  BRA `(.L_x_7888) ;  /* 0x00000ad000007947 */ /* 0x000fea0003800000 */
.L_x_7883:
        /* <DEDUP_REMOVED lines=12> */
.L_x_7897:
[----:B------:R-:W3:Y:S02]  /*2350*/  LDG.E.64 R4, [R4.64] ;  /* 0x0000002404047981 */ /* 0x000ee4000c1e1b00 */
[----:B---3--:R0:W1:Y:S01]  /*2360*/  F2I.F64.TRUNC R19, R4 ;  /* 0x0000000400137311 */ /* 0x008062000030d100 */
[----:B------:R-:W-:Y:S05]  /*2370*/  BRA `(.L_x_7888) ;  /* 0x000009e000007947 */ /* 0x000fea0003800000 */
.L_x_7896:
        /* <DEDUP_REMOVED lines=28> */
.L_x_7899:
        /* <DEDUP_REMOVED lines=15> */
.L_x_7898:
[----:B------:R-:W3:Y:S02]  /*2630*/  LDG.E.U16 R0, [R4.64] ;  /* 0x0000002404007981 */ /* 0x000ee4000c1e1500 */
[----:B---3--:R-:W-:-:S06]  /*2640*/  PRMT R0, RZ, 0x5410, R0 ;  /* 0x00005410ff007816 */ /* 0x008fcc0000000000 */
[----:B------:R-:W0:Y:S02]  /*2650*/  F2I.FTZ.TRUNC.NTZ R0, R0 ;  /* 0x0000000000007305 */ /* 0x000e24000021f100 */
[----:B0-----:R-:W-:Y:S01]  /*2660*/  PRMT R19, R0, 0x7610, R19 ;  /* 0x0000761000137816 */ /* 0x001fe20000000013 */
[----:B------:R-:W-:Y:S05]  /*2670*/  BRA `(.L_x_7888) ;  /* 0x000006e000007947 */ /* 0x000fea0003800000 */
.L_x_7895:
        /* <DEDUP_REMOVED lines=10> */
.L_x_7902:
        /* <DEDUP_REMOVED lines=21> */
.L_x_7906:
[----:B------:R-:W-:Y:S05]  /*2870*/  BSYNC B1 ;  /* 0x0000000000017941 */ /* 0x000fea0003800000 */
.L_x_7905:
[----:B------:R-:W-:Y:S01]  /*2880*/  LEA R5, R0, 0x3b800000, 0x17 ;  /* 0x3b80000000057811 */ /* 0x000fe200078eb8ff */
[----:B------:R-:W-:-:S05]  /*2890*/  IMAD.SHL.U32 R0, R3, 0x100000, RZ ;  /* 0x0010000003007824 */ /* 0x000fca00078e00ff */
[----:B------:R-:W-:Y:S02]  /*28a0*/  LOP3.LUT R0, R5, R0, R6, 0xfe, !PT ;  /* 0x0000000005007212 */ /* 0x000fe400078efe06 */
.L_x_7904:
[----:B------:R-:W-:Y:S05]  /*28b0*/  BSYNC B0 ;  /* 0x0000000000007941 */ /* 0x000fea0003800000 */
.L_x_7903:
[----:B------:R-:W0:Y:S02]  /*28c0*/  F2I.FTZ.TRUNC.NTZ R0, R0 ;  /* 0x0000000000007305 */ /* 0x000e24000021f100 */
[----:B0-----:R-:W-:Y:S01]  /*28d0*/  PRMT R19, R0, 0x7610, R19 ;  /* 0x0000761000137816 */ /* 0x001fe20000000013 */
[----:B------:R-:W-:Y:S05]  /*28e0*/  BRA `(.L_x_7888) ;  /* 0x0000047000007947 */ /* 0x000fea0003800000 */
.L_x_7901:
        /* <DEDUP_REMOVED lines=21> */
.L_x_7910:
[----:B------:R-:W-:Y:S05]  /*2a40*/  BSYNC B1 ;  /* 0x0000000000017941 */ /* 0x000fea0003800000 */
.L_x_7909:
[----:B------:R-:W-:Y:S01]  /*2a50*/  LEA R5, R0, 0x37800000, 0x17 ;  /* 0x3780000000057811 */ /* 0x000fe200078eb8ff */
[----:B------:R-:W-:-:S05]  /*2a60*/  IMAD.SHL.U32 R0, R3, 0x200000, RZ ;  /* 0x0020000003007824 */ /* 0x000fca00078e00ff */
[----:B------:R-:W-:Y:S02]  /*2a70*/  LOP3.LUT R0, R5, R0, R6, 0xfe, !PT ;  /* 0x0000000005007212 */ /* 0x000fe400078efe06 */
.L_x_7908:
[----:B------:R-:W-:Y:S05]  /*2a80*/  BSYNC B0 ;  /* 0x0000000000007941 */ /* 0x000fea0003800000 */
.L_x_7907:
[----:B------:R-:W0:Y:S02]  /*2a90*/  F2I.FTZ.TRUNC.NTZ R0, R0 ;  /* 0x0000000000007305 */ /* 0x000e24000021f100 */
[----:B0-----:R-:W-:Y:S01]  /*2aa0*/  PRMT R19, R0, 0x7610, R19 ;  /* 0x0000761000137816 */ /* 0x001fe20000000013 */
[----:B------:R-:W-:Y:S05]  /*2ab0*/  BRA `(.L_x_7888) ;  /* 0x000002a000007947 */ /* 0x000fea0003800000 */
.L_x_7900:
        /* <DEDUP_REMOVED lines=14> */
.L_x_7914:
[----:B------:R-:W-:Y:S05]  /*2ba0*/  BSYNC B0 ;  /* 0x0000000000007941 */ /* 0x000fea0003800000 */
.L_x_7913:
[----:B------:R-:W0:Y:S02]  /*2bb0*/  F2I.FTZ.TRUNC.NTZ R0, R0 ;  /* 0x0000000000007305 */ /* 0x000e24000021f100 */
[----:B0-----:R-:W-:Y:S01]  /*2bc0*/  PRMT R19, R0, 0x7610, R19 ;  /* 0x0000761000137816 */ /* 0x001fe20000000013 */
[----:B------:R-:W-:Y:S05]  /*2bd0*/  BRA `(.L_x_7888) ;  /* 0x0000018000007947 */ /* 0x000fea0003800000 */
.L_x_7887:
        /* <DEDUP_REMOVED lines=19> */
[----:B------:R-:W-:Y:S01]  /*2d10*/  PRMT R19, RZ, 0x7610, R19 ;  /* 0x00007610ff137816 */ /* 0x000fe20000000013 */
[----:B------:R-:W-:Y:S05]  /*2d20*/  BRA `(.L_x_7888) ;  /* 0x0000003000007947 */ /* 0x000fea0003800000 */
.L_x_7912:
[----:B------:R0:W5:Y:S01]  /*2d30*/  LDG.E.U16 R19, [R4.64] ;  /* 0x0000002404137981 */ /* 0x000162000c1e1500 */
[----:B------:R-:W-:Y:S05]  /*2d40*/  BRA `(.L_x_7888) ;  /* 0x0000001000007947 */ /* 0x000fea0003800000 */
.L_x_7911:
[----:B------:R0:W5:Y:S02]  /*2d50*/  LDG.E.U16 R19, [R4.64] ;  /* 0x0000002404137981 */ /* 0x000164000c1e1500 */
.L_x_7888:
        /* <DEDUP_REMOVED lines=16> */
.L_x_7918:
[----:B------:R0:W5:Y:S01]  /*2e60*/  LDG.E.U8 R24, [R4.64] ;  /* 0x0000002404187981 */ /* 0x000162000c1e1100 */
[----:B------:R-:W-:Y:S05]  /*2e70*/  BRA `(.L_x_7920) ;  /* 0x00000d8000007947 */ /* 0x000fea0003800000 */
.L_x_7917:
        /* <DEDUP_REMOVED lines=8> */
.L_x_7922:
[----:B------:R0:W5:Y:S01]  /*2f00*/  LDG.E.U16 R24, [R4.64] ;  /* 0x0000002404187981 */ /* 0x000162000c1e1500 */
[----:B------:R-:W-:Y:S05]  /*2f10*/  BRA `(.L_x_7920) ;  /* 0x00000ce000007947 */ /* 0x000fea0003800000 */
.L_x_7921:
[----:B------:R0:W5:Y:S01]  /*2f20*/  LDG.E.U16 R24, [R4.64] ;  /* 0x0000002404187981 */ /* 0x000162000c1e1500 */
[----:B------:R-:W-:Y:S05]  /*2f30*/  BRA `(.L_x_7920) ;  /* 0x00000cc000007947 */ /* 0x000fea0003800000 */
.L_x_7916:
        /* <DEDUP_REMOVED lines=9> */
.L_x_7924:
[----:B------:R-:W3:Y:S02]  /*2fd0*/  LDG.E.U16 R0, [R4.64] ;  /* 0x0000002404007981 */ /* 0x000ee4000c1e1500 */
[----:B---3--:R-:W-:-:S06]  /*2fe0*/  HADD2.F32 R0, -RZ, R0.H0_H0 ;  /* 0x20000000ff007230 */ /* 0x008fcc0000004100 */
[----:B------:R-:W0:Y:S02]  /*2ff0*/  F2I.FTZ.TRUNC.NTZ R0, R0 ;  /* 0x0000000000007305 */ /* 0x000e24000021f100 */
[----:B0-----:R-:W-:Y:S01]  /*3000*/  PRMT R24, R0, 0x7610, R24 ;  /* 0x0000761000187816 */ /* 0x001fe20000000018 */
[----:B------:R-:W-:Y:S05]  /*3010*/  BRA `(.L_x_7920) ;  /* 0x00000be000007947 */ /* 0x000fea0003800000 */
.L_x_7923:
        /* <DEDUP_REMOVED lines=9> */
.L_x_7926:
[----:B------:R-:W3:Y:S02]  /*30b0*/  LDG.E.U16 R4, [R4.64] ;  /* 0x0000002404047981 */ /* 0x000ee4000c1e1500 */
[----:B---3--:R-:W-:-:S06]  /*30c0*/  HADD2.F32 R0, -RZ, R4.H0_H0 ;  /* 0x20000004ff007230 */ /* 0x008fcc0000004100 */
[----:B------:R-:W0:Y:S02]  /*30d0*/  F2I.FTZ.TRUNC.NTZ R0, R0 ;  /* 0x0000000000007305 */ /* 0x000e24000021f100 */
[----:B0-----:R-:W-:Y:S01]  /*30e0*/  PRMT R24, R0, 0x7610, R24 ;  /* 0x0000761000187816 */ /* 0x001fe20000000018 */
[----:B------:R-:W-:Y:S05]  /*30f0*/  BRA `(.L_x_7920) ;  /* 0x00000b0000007947 */ /* 0x000fea0003800000 */
.L_x_7925:
[----:B------:R-:W3:Y:S02]  /*3100*/  LDG.E.64 R4, [R4.64] ;  /* 0x0000002404047981 */ /* 0x000ee4000c1e1b00 */
[----:B---3--:R0:W3:Y:S01]  /*3110*/  F2I.F64.TRUNC R24, R4 ;  /* 0x0000000400187311 */ /* 0x0080e2000030d100 */
[----:B------:R-:W-:Y:S05]  /*3120*/  BRA `(.L_x_7920) ;  /* 0x00000ad000007947 */ /* 0x000fea0003800000 */
.L_x_7915:
        /* <DEDUP_REMOVED lines=12> */
.L_x_7929:
[----:B------:R-:W3:Y:S02]  /*31f0*/  LDG.E.64 R4, [R4.64] ;  /* 0x0000002404047981 */ /* 0x000ee4000c1e1b00 */
[----:B---3--:R0:W3:Y:S01]  /*3200*/  F2I.F64.TRUNC R24, R4 ;  /* 0x0000000400187311 */ /* 0x0080e2000030d100 */
[----:B------:R-:W-:Y:S05]  /*3210*/  BRA `(.L_x_7920) ;  /* 0x000009e000007947 */ /* 0x000fea0003800000 */
.L_x_7928:
        /* <DEDUP_REMOVED lines=28> */
.L_x_7931:
        /* <DEDUP_REMOVED lines=15> */
.L_x_7930:
[----:B------:R-:W3:Y:S02]  /*34d0*/  LDG.E.U16 R0, [R4.64] ;  /* 0x0000002404007981 */ /* 0x000ee4000c1e1500 */
[----:B---3--:R-:W-:-:S06]  /*34e0*/  PRMT R0, RZ, 0x5410, R0 ;  /* 0x00005410ff007816 */ /* 0x008fcc0000000000 */
[----:B------:R-:W0:Y:S02]  /*34f0*/  F2I.FTZ.TRUNC.NTZ R0, R0 ;  /* 0x0000000000007305 */ /* 0x000e24000021f100 */
[----:B0-----:R-:W-:Y:S01]  /*3500*/  PRMT R24, R0, 0x7610, R24 ;  /* 0x0000761000187816 */ /* 0x001fe20000000018 */
[----:B------:R-:W-:Y:S05]  /*3510*/  BRA `(.L_x_7920) ;  /* 0x000006e000007947 */ /* 0x000fea0003800000 */
.L_x_7927:
        /* <DEDUP_REMOVED lines=10> */
.L_x_7934:
        /* <DEDUP_REMOVED lines=21> */
.L_x_7938:
[----:B------:R-:W-:Y:S05]  /*3710*/  BSYNC B1 ;  /* 0x0000000000017941 */ /* 0x000fea0003800000 */
.L_x_7937:
[----:B------:R-:W-:Y:S01]  /*3720*/  LEA R5, R0, 0x3b800000, 0x17 ;  /* 0x3b80000000057811 */ /* 0x000fe200078eb8ff */
[----:B------:R-:W-:-:S05]  /*3730*/  IMAD.SHL.U32 R0, R3, 0x100000, RZ ;  /* 0x0010000003007824 */ /* 0x000fca00078e00ff */
[----:B------:R-:W-:Y:S02]  /*3740*/  LOP3.LUT R0, R5, R0, R6, 0xfe, !PT ;  /* 0x0000000005007212 */ /* 0x000fe400078efe06 */
.L_x_7936:
[----:B------:R-:W-:Y:S05]  /*3750*/  BSYNC B0 ;  /* 0x0000000000007941 */ /* 0x000fea0003800000 */
.L_x_7935:
[----:B------:R-:W0:Y:S02]  /*3760*/  F2I.FTZ.TRUNC.NTZ R0, R0 ;  /* 0x0000000000007305 */ /* 0x000e24000021f100 */
[----:B0-----:R-:W-:Y:S01]  /*3770*/  PRMT R24, R0, 0x7610, R24 ;  /* 0x0000761000187816 */ /* 0x001fe20000000018 */
[----:B------:R-:W-:Y:S05]  /*3780*/  BRA `(.L_x_7920) ;  /* 0x0000047000007947 */ /* 0x000fea0003800000 */
.L_x_7933:
        /* <DEDUP_REMOVED lines=21> */
.L_x_7942:
[----:B------:R-:W-:Y:S05]  /*38e0*/  BSYNC B1 ;  /* 0x0000000000017941 */ /* 0x000fea0003800000 */
.L_x_7941:
[----:B------:R-:W-:Y:S01]  /*38f0*/  LEA R5, R0, 0x37800000, 0x17 ;  /* 0x3780000000057811 */ /* 0x000fe200078eb8ff */
[----:B------:R-:W-:-:S05]  /*3900*/  IMAD.SHL.U32 R0, R3, 0x200000, RZ ;  /* 0x0020000003007824 */ /* 0x000fca00078e00ff */
[----:B------:R-:W-:Y:S02]  /*3910*/  LOP3.LUT R0, R5, R0, R6, 0xfe, !PT ;  /* 0x0000000005007212 */ /* 0x000fe400078efe06 */
.L_x_7940:
[----:B------:R-:W-:Y:S05]  /*3920*/  BSYNC B0 ;  /* 0x0000000000007941 */ /* 0x000fea0003800000 */
.L_x_7939:
[----:B------:R-:W0:Y:S02]  /*3930*/  F2I.FTZ.TRUNC.NTZ R0, R0 ;  /* 0x0000000000007305 */ /* 0x000e24000021f100 */
[----:B0-----:R-:W-:Y:S01]  /*3940*/  PRMT R24, R0, 0x7610, R24 ;  /* 0x0000761000187816 */ /* 0x001fe20000000018 */
[----:B------:R-:W-:Y:S05]  /*3950*/  BRA `(.L_x_7920) ;  /* 0x000002a000007947 */ /* 0x000fea0003800000 */
.L_x_7932:
        /* <DEDUP_REMOVED lines=14> */
.L_x_7946:
[----:B------:R-:W-:Y:S05]  /*3a40*/  BSYNC B0 ;  /* 0x0000000000007941 */ /* 0x000fea0003800000 */
.L_x_7945:
[----:B------:R-:W0:Y:S02]  /*3a50*/  F2I.FTZ.TRUNC.NTZ R0, R0 ;  /* 0x0000000000007305 */ /* 0x000e24000021f100 */
[----:B0-----:R-:W-:Y:S01]  /*3a60*/  PRMT R24, R0, 0x7610, R24 ;  /* 0x0000761000187816 */ /* 0x001fe20000000018 */
[----:B------:R-:W-:Y:S05]  /*3a70*/  BRA `(.L_x_7920) ;  /* 0x0000018000007947 */ /* 0x000fea0003800000 */
.L_x_7919:
        /* <DEDUP_REMOVED lines=19> */
[----:B------:R-:W-:Y:S01]  /*3bb0*/  PRMT R24, RZ, 0x7610, R24 ;  /* 0x00007610ff187816 */ /* 0x000fe20000000018 */
[----:B------:R-:W-:Y:S05]  /*3bc0*/  BRA `(.L_x_7920) ;  /* 0x0000003000007947 */ /* 0x000fea0003800000 */
.L_x_7944:
[----:B------:R0:W5:Y:S01]  /*3bd0*/  LDG.E.U16 R24, [R4.64] ;  /* 0x0000002404187981 */ /* 0x000162000c1e1500 */
[----:B------:R-:W-:Y:S05]  /*3be0*/  BRA `(.L_x_7920) ;  /* 0x0000001000007947 */ /* 0x000fea0003800000 */
.L_x_7943:
[----:B------:R0:W5:Y:S02]  /*3bf0*/  LDG.E.U16 R24, [R4.64] ;  /* 0x0000002404187981 */ /* 0x000164000c1e1500 */
.L_x_7920:
[----:B------:R-:W-:-:S03]  /*3c00*/  IADD3 R28, R28, 0x80, RZ ;  /* 0x000000801c1c7810 */ /* 0x000fc60007ffe0ff */
.L_x_7882:
[----:B------:R-:W-:Y:S05]  /*3c10*/  BSYNC B6 ;  /* 0x0000000000067941 */ /* 0x000fea0003800000 */
.L_x_7881:
[----:B------:R-:W-:Y:S01]  /*3c20*/  ISETP.GE.AND P0, PT, R28, R18, PT ;  /* 0x000000121c00720c */ /* 0x000fe20003f06270 */
[----:B------:R-:W-:Y:S01]  /*3c30*/  BSSY B6, `(.L_x_7947) ;  /* 0x00001db000067945 */ /* 0x000fe20003800000 */
[----:B------:R-:W-:Y:S02]  /*3c40*/  PRMT R25, RZ, 0x7610, R25 ;  /* 0x00007610ff197816 */ /* 0x000fe40000000019 */
        /* <DEDUP_REMOVED lines=20> */
.L_x_7952:
[----:B------:R0:W5:Y:S01]  /*3d90*/  LDG.E.U8 R26, [R4.64] ;  /* 0x00000024041a7981 */ /* 0x000162000c1e1100 */
[----:B------:R-:W-:Y:S05]  /*3da0*/  BRA `(.L_x_7954) ;  /* 0x00000d8000007947 */ /* 0x000fea0003800000 */
.L_x_7951:
        /* <DEDUP_REMOVED lines=8> */
.L_x_7956:
[----:B------:R0:W5:Y:S01]  /*3e30*/  LDG.E.U16 R26, [R4.64] ;  /* 0x00000024041a7981 */ /* 0x000162000c1e1500 */
[----:B------:R-:W-:Y:S05]  /*3e40*/  BRA `(.L_x_7954) ;  /* 0x00000ce000007947 */ /* 0x000fea0003800000 */
.L_x_7955:
[----:B------:R0:W5:Y:S01]  /*3e50*/  LDG.E.U16 R26, [R4.64] ;  /* 0x00000024041a7981 */ /* 0x000162000c1e1500 */
[----:B------:R-:W-:Y:S05]  /*3e60*/  BRA `(.L_x_7954) ;  /* 0x00000cc000007947 */ /* 0x000fea0003800000 */
.L_x_7950:
[----:B------:R-:W-:-:S13]  /*3e70*/  ISETP.GT.AND P0, PT, R0, 0x6, PT ;  /* 0x000000060000780c */ /* 0x000fda0003f04270 */
[----:B------:R-:W-:Y:S05]  /*3e80*/  @P0 BRA `(.L_x_7957) ;  /* 0x000000c000000947 */ /* 0x000fea0003800000 */
[----:B------:R-:W-:-:S13]  /*3e90*/  ISETP.NE.AND P0, PT, R0, 0x5, PT ;  /* 0x000000050000780c */ /* 0x000fda0003f05270 */
[----:B------:R-:W-:Y:S05]  /*3ea0*/  @!P0 BRA `(.L_x_7958) ;  /* 0x0000005000008947 */ /* 0x000fea0003800000 */
[----:B------:R-:W-:-:S13]  /*3eb0*/  ISETP.NE.AND P0, PT, R0, 0x6, PT ;  /* 0x000000060000780c */ /* 0x000fda0003f05270 */
[----:B------:R-:W-:Y:S05]  /*3ec0*/  @P0 BRA `(.L_x_7953) ;  /* 0x00000ae000000947 */ /* 0x000fea0003800000 */
[----:B------:R-:W4:Y:S02]  /*3ed0*/  LDG.E R4, [R4.64] ;  /* 0x0000002404047981 */ /* 0x000f24000c1e1900 */
[----:B----4-:R0:W4:Y:S01]  /*3ee0*/  F2I.FTZ.TRUNC.NTZ R26, R4 ;  /* 0x00000004001a7305 */ /* 0x010122000021f100 */
[----:B------:R-:W-:Y:S05]  /*3ef0*/  BRA `(.L_x_7954) ;  /* 0x00000c3000007947 */ /* 0x000fea0003800000 */
.L_x_7958:
[----:B------:R-:W4:Y:S02]  /*3f00*/  LDG.E.U16 R0, [R4.64] ;  /* 0x0000002404007981 */ /* 0x000f24000c1e1500 */
[----:B----4-:R-:W-:-:S06]  /*3f10*/  HADD2.F32 R0, -RZ, R0.H0_H0 ;  /* 0x20000000ff007230 */ /* 0x010fcc0000004100 */
[----:B------:R-:W0:Y:S02]  /*3f20*/  F2I.FTZ.TRUNC.NTZ R0, R0 ;  /* 0x0000000000007305 */ /* 0x000e24000021f100 */
[----:B0-----:R-:W-:Y:S01]  /*3f30*/  PRMT R26, R0, 0x7610, R26 ;  /* 0x00007610001a7816 */ /* 0x001fe2000000001a */
[----:B------:R-:W-:Y:S05]  /*3f40*/  BRA `(.L_x_7954) ;  /* 0x00000be000007947 */ /* 0x000fea0003800000 */
.L_x_7957:
[----:B------:R-:W-:-:S13]  /*3f50*/  ISETP.NE.AND P0, PT, R0, 0x7, PT ;  /* 0x000000070000780c */ /* 0x000fda0003f05270 */
[----:B------:R-:W-:Y:S05]  /*3f60*/  @!P0 BRA `(.L_x_7959) ;  /* 0x000000c000008947 */ /* 0x000fea0003800000 */
[----:B------:R-:W-:-:S13]  /*3f70*/  ISETP.NE.AND P0, PT, R0, 0x8, PT ;  /* 0x000000080000780c */ /* 0x000fda0003f05270 */
[----:B------:R-:W-:Y:S05]  /*3f80*/  @!P0 BRA `(.L_x_7960) ;  /* 0x0000005000008947 */ /* 0x000fea0003800000 */
[----:B------:R-:W-:-:S13]  /*3f90*/  ISETP.NE.AND P0, PT, R0, 0x9, PT ;  /* 0x000000090000780c */ /* 0x000fda0003f05270 */
[----:B------:R-:W-:Y:S05]  /*3fa0*/  @P0 BRA `(.L_x_7953) ;  /* 0x00000a0000000947 */ /* 0x000fea0003800000 */
[----:B------:R-:W4:Y:S02]  /*3fb0*/  LDG.E R4, [R4.64] ;  /* 0x0000002404047981 */ /* 0x000f24000c1e1900 */
[----:B----4-:R0:W4:Y:S01]  /*3fc0*/  F2I.FTZ.TRUNC.NTZ R26, R4 ;  /* 0x00000004001a7305 */ /* 0x010122000021f100 */
[----:B------:R-:W-:Y:S05]  /*3fd0*/  BRA `(.L_x_7954) ;  /* 0x00000b5000007947 */ /* 0x000fea0003800000 */
.L_x_7960:
[----:B------:R-:W4:Y:S02]  /*3fe0*/  LDG.E.U16 R4, [R4.64] ;  /* 0x0000002404047981 */ /* 0x000f24000c1e1500 */
[----:B----4-:R-:W-:-:S06]  /*3ff0*/  HADD2.F32 R0, -RZ, R4.H0_H0 ;  /* 0x20000004ff007230 */ /* 0x010fcc0000004100 */
[----:B------:R-:W0:Y:S02]  /*4000*/  F2I.FTZ.TRUNC.NTZ R0, R0 ;  /* 0x0000000000007305 */ /* 0x000e24000021f100 */
[----:B0-----:R-:W-:Y:S01]  /*4010*/  PRMT R26, R0, 0x7610, R26 ;  /* 0x00007610001a7816 */ /* 0x001fe2000000001a */
[----:B------:R-:W-:Y:S05]  /*4020*/  BRA `(.L_x_7954) ;  /* 0x00000b0000007947 */ /* 0x000fea0003800000 */
.L_x_7959:
[----:B------:R-:W4:Y:S02]  /*4030*/  LDG.E.64 R4, [R4.64] ;  /* 0x0000002404047981 */ /* 0x000f24000c1e1b00 */
[----:B----4-:R0:W4:Y:S01]  /*4040*/  F2I.F64.TRUNC R26, R4 ;  /* 0x00000004001a7311 */ /* 0x010122000030d100 */
[----:B------:R-:W-:Y:S05]  /*4050*/  BRA `(.L_x_7954) ;  /* 0x00000ad000007947 */ /* 0x000fea0003800000 */
.L_x_7949:
        /* <DEDUP_REMOVED lines=10> */
[----:B------:R-:W-:Y:S01]  /*4100*/  SEL R26, RZ, 0x1, !P0 ;  /* 0x00000001ff1a7807 */ /* 0x000fe20004000000 */
[----:B------:R-:W-:Y:S05]  /*4110*/  BRA `(.L_x_7954) ;  /* 0x00000a1000007947 */ /* 0x000fea0003800000 */
.L_x_7963:
[----:B------:R-:W4:Y:S02]  /*4120*/  LDG.E.64 R4, [R4.64] ;  /* 0x0000002404047981 */ /* 0x000f24000c1e1b00 */
[----:B----4-:R0:W4:Y:S01]  /*4130*/  F2I.F64.TRUNC R26, R4 ;  /* 0x00000004001a7311 */ /* 0x010122000030d100 */
[----:B------:R-:W-:Y:S05]  /*4140*/  BRA `(.L_x_7954) ;  /* 0x000009e000007947 */ /* 0x000fea0003800000 */
.L_x_7962:
        /* <DEDUP_REMOVED lines=28> */
.L_x_7965:
        /* <DEDUP_REMOVED lines=15> */
.L_x_7964:
[----:B------:R-:W4:Y:S02]  /*4400*/  LDG.E.U16 R0, [R4.64] ;  /* 0x0000002404007981 */ /* 0x000f24000c1e1500 */
[----:B----4-:R-:W-:-:S06]  /*4410*/  PRMT R0, RZ, 0x5410, R0 ;  /* 0x00005410ff007816 */ /* 0x010fcc0000000000 */
[----:B------:R-:W0:Y:S02]  /*4420*/  F2I.FTZ.TRUNC.NTZ R0, R0 ;  /* 0x0000000000007305 */ /* 0x000e24000021f100 */
[----:B0-----:R-:W-:Y:S01]  /*4430*/  PRMT R26, R0, 0x7610, R26 ;  /* 0x00007610001a7816 */ /* 0x001fe2000000001a */
[----:B------:R-:W-:Y:S05]  /*4440*/  BRA `(.L_x_7954) ;  /* 0x000006e000007947 */ /* 0x000fea0003800000 */
.L_x_7961:
        /* <DEDUP_REMOVED lines=10> */
.L_x_7968:
        /* <DEDUP_REMOVED lines=21> */
.L_x_7972:
[----:B------:R-:W-:Y:S05]  /*4640*/  BSYNC B1 ;  /* 0x0000000000017941 */ /* 0x000fea0003800000 */
.L_x_7971:
[----:B------:R-:W-:Y:S01]  /*4650*/  LEA R5, R0, 0x3b800000, 0x17 ;  /* 0x3b80000000057811 */ /* 0x000fe200078eb8ff */
[----:B------:R-:W-:-:S05]  /*4660*/  IMAD.SHL.U32 R0, R3, 0x100000, RZ ;  /* 0x0010000003007824 */ /* 0x000fca00078e00ff */
[----:B------:R-:W-:Y:S02]  /*4670*/  LOP3.LUT R0, R5, R0, R6, 0xfe, !PT ;  /* 0x0000000005007212 */ /* 0x000fe400078efe06 */
.L_x_7970:
[----:B------:R-:W-:Y:S05]  /*4680*/  BSYNC B0 ;  /* 0x0000000000007941 */ /* 0x000fea0003800000 */
.L_x_7969:
[----:B------:R-:W0:Y:S02]  /*4690*/  F2I.FTZ.TRUNC.NTZ R0, R0 ;  /* 0x0000000000007305 */ /* 0x000e24000021f100 */
[----:B0-----:R-:W-:Y:S01]  /*46a0*/  PRMT R26, R0, 0x7610, R26 ;  /* 0x00007610001a7816 */ /* 0x001fe2000000001a */
[----:B------:R-:W-:Y:S05]  /*46b0*/  BRA `(.L_x_7954) ;  /* 0x0000047000007947 */ /* 0x000fea0003800000 */
.L_x_7967:
        /* <DEDUP_REMOVED lines=21> */
.L_x_7976:
[----:B------:R-:W-:Y:S05]  /*4810*/  BSYNC B1 ;  /* 0x0000000000017941 */ /* 0x000fea0003800000 */
.L_x_7975:
[----:B------:R-:W-:Y:S01]  /*4820*/  LEA R5, R0, 0x37800000, 0x17 ;  /* 0x3780000000057811 */ /* 0x000fe200078eb8ff */
[----:B------:R-:W-:-:S05]  /*4830*/  IMAD.SHL.U32 R0, R3, 0x200000, RZ ;  /* 0x0020000003007824 */ /* 0x000fca00078e00ff */
[----:B------:R-:W-:Y:S02]  /*4840*/  LOP3.LUT R0, R5, R0, R6, 0xfe, !PT ;  /* 0x0000000005007212 */ /* 0x000fe400078efe06 */
.L_x_7974:
[----:B------:R-:W-:Y:S05]  /*4850*/  BSYNC B0 ;  /* 0x0000000000007941 */ /* 0x000fea0003800000 */
.L_x_7973:
[----:B------:R-:W0:Y:S02]  /*4860*/  F2I.FTZ.TRUNC.NTZ R0, R0 ;  /* 0x0000000000007305 */ /* 0x000e24000021f100 */
[----:B0-----:R-:W-:Y:S01]  /*4870*/  PRMT R26, R0, 0x7610, R26 ;  /* 0x00007610001a7816 */ /* 0x001fe2000000001a */
[----:B------:R-:W-:Y:S05]  /*4880*/  BRA `(.L_x_7954) ;  /* 0x000002a000007947 */ /* 0x000fea0003800000 */
.L_x_7966:
        /* <DEDUP_REMOVED lines=14> */
.L_x_7980:
[----:B------:R-:W-:Y:S05]  /*4970*/  BSYNC B0 ;  /* 0x0000000000007941 */ /* 0x000fea0003800000 */
.L_x_7979:
[----:B------:R-:W0:Y:S02]  /*4980*/  F2I.FTZ.TRUNC.NTZ R0, R0 ;  /* 0x0000000000007305 */ /* 0x000e24000021f100 */
[----:B0-----:R-:W-:Y:S01]  /*4990*/  PRMT R26, R0, 0x7610, R26 ;  /* 0x00007610001a7816 */ /* 0x001fe2000000001a */
[----:B------:R-:W-:Y:S05]  /*49a0*/  BRA `(.L_x_7954) ;  /* 0x0000018000007947 */ /* 0x000fea0003800000 */
.L_x_7953:
        /* <DEDUP_REMOVED lines=19> */
[----:B------:R-:W-:Y:S01]  /*4ae0*/  PRMT R26, RZ, 0x7610, R26 ;  /* 0x00007610ff1a7816 */ /* 0x000fe2000000001a */
[----:B------:R-:W-:Y:S05]  /*4af0*/  BRA `(.L_x_7954) ;  /* 0x0000003000007947 */ /* 0x000fea0003800000 */
.L_x_7978:
[----:B------:R0:W5:Y:S01]  /*4b00*/  LDG.E.U16 R26, [R4.64] ;  /* 0x00000024041a7981 */ /* 0x000162000c1e1500 */
[----:B------:R-:W-:Y:S05]  /*4b10*/  BRA `(.L_x_7954) ;  /* 0x0000001000007947 */ /* 0x000fea0003800000 */
.L_x_7977:
[----:B------:R0:W5:Y:S02]  /*4b20*/  LDG.E.U16 R26, [R4.64] ;  /* 0x00000024041a7981 */ /* 0x000164000c1e1500 */
.L_x_7954:
        /* <DEDUP_REMOVED lines=16> */
.L_x_7984:
[----:B------:R0:W5:Y:S01]  /*4c30*/  LDG.E.U8 R27, [R4.64] ;  /* 0x00000024041b7981 */ /* 0x000162000c1e1100 */
[----:B------:R-:W-:Y:S05]  /*4c40*/  BRA `(.L_x_7986) ;  /* 0x00000d8000007947 */ /* 0x000fea0003800000 */
.L_x_7983:
        /* <DEDUP_REMOVED lines=8> */
.L_x_7988:
[----:B------:R0:W5:Y:S01]  /*4cd0*/  LDG.E.U16 R27, [R4.64] ;  /* 0x00000024041b7981 */ /* 0x000162000c1e1500 */
[----:B------:R-:W-:Y:S05]  /*4ce0*/  BRA `(.L_x_7986) ;  /* 0x00000ce000007947 */ /* 0x000fea0003800000 */
.L_x_7987:
[----:B------:R0:W5:Y:S01]  /*4cf0*/  LDG.E.U16 R27, [R4.64] ;  /* 0x00000024041b7981 */ /* 0x000162000c1e1500 */
[----:B------:R-:W-:Y:S05]  /*4d00*/  BRA `(.L_x_7986) ;  /* 0x00000cc000007947 */ /* 0x000fea0003800000 */
.L_x_7982:
[----:B------:R-:W-:-:S13]  /*4d10*/  ISETP.GT.AND P0, PT, R0, 0x6, PT ;  /* 0x000000060000780c */ /* 0x000fda0003f04270 */
[----:B------:R-:W-:Y:S05]  /*4d20*/  @P0 BRA `(.L_x_7989) ;  /* 0x000000c000000947 */ /* 0x000fea0003800000 */
[----:B------:R-:W-:-:S13]  /*4d30*/  ISETP.NE.AND P0, PT, R0, 0x5, PT ;  /* 0x000000050000780c */ /* 0x000fda0003f05270 */
[----:B------:R-:W-:Y:S05]  /*4d40*/  @!P0 BRA `(.L_x_7990) ;  /* 0x0000005000008947 */ /* 0x000fea0003800000 */
[----:B------:R-:W-:-:S13]  /*4d50*/  ISETP.NE.AND P0, PT, R0, 0x6, PT ;  /* 0x000000060000780c */ /* 0x000fda0003f05270 */
[----:B------:R-:W-:Y:S05]  /*4d60*/  @P0 BRA `(.L_x_7985) ;  /* 0x00000ae000000947 */ /* 0x000fea0003800000 */
[----:B----4-:R-:W4:Y:S02]  /*4d70*/  LDG.E R4, [R4.64] ;  /* 0x0000002404047981 */ /* 0x010f24000c1e1900 */
[----:B----4-:R0:W4:Y:S01]  /*4d80*/  F2I.FTZ.TRUNC.NTZ R27, R4 ;  /* 0x00000004001b7305 */ /* 0x010122000021f100 */
[----:B------:R-:W-:Y:S05]  /*4d90*/  BRA `(.L_x_7986) ;  /* 0x00000c3000007947 */ /* 0x000fea0003800000 */
.L_x_7990:
[----:B----4-:R-:W4:Y:S02]  /*4da0*/  LDG.E.U16 R0, [R4.64] ;  /* 0x0000002404007981 */ /* 0x010f24000c1e1500 */
[----:B----4-:R-:W-:-:S06]  /*4db0*/  HADD2.F32 R0, -RZ, R0.H0_H0 ;  /* 0x20000000ff007230 */ /* 0x010fcc0000004100 */
[----:B------:R-:W0:Y:S02]  /*4dc0*/  F2I.FTZ.TRUNC.NTZ R0, R0 ;  /* 0x0000000000007305 */ /* 0x000e24000021f100 */
[----:B0-----:R-:W-:Y:S01]  /*4dd0*/  PRMT R27, R0, 0x7610, R27 ;  /* 0x00007610001b7816 */ /* 0x001fe2000000001b */
[----:B------:R-:W-:Y:S05]  /*4de0*/  BRA `(.L_x_7986) ;  /* 0x00000be000007947 */ /* 0x000fea0003800000 */
.L_x_7989:
[----:B------:R-:W-:-:S13]  /*4df0*/  ISETP.NE.AND P0, PT, R0, 0x7, PT ;  /* 0x000000070000780c */ /* 0x000fda0003f05270 */
[----:B------:R-:W-:Y:S05]  /*4e00*/  @!P0 BRA `(.L_x_7991) ;  /* 0x000000c000008947 */ /* 0x000fea0003800000 */
[----:B------:R-:W-:-:S13]  /*4e10*/  ISETP.NE.AND P0, PT, R0, 0x8, PT ;  /* 0x000000080000780c */ /* 0x000fda0003f05270 */
[----:B------:R-:W-:Y:S05]  /*4e20*/  @!P0 BRA `(.L_x_7992) ;  /* 0x0000005000008947 */ /* 0x000fea0003800000 */
[----:B------:R-:W-:-:S13]  /*4e30*/  ISETP.NE.AND P0, PT, R0, 0x9, PT ;  /* 0x000000090000780c */ /* 0x000fda0003f05270 */
[----:B------:R-:W-:Y:S05]  /*4e40*/  @P0 BRA `(.L_x_7985) ;  /* 0x00000a0000000947 */ /* 0x000fea0003800000 */
[----:B----4-:R-:W4:Y:S02]  /*4e50*/  LDG.E R4, [R4.64] ;  /* 0x0000002404047981 */ /* 0x010f24000c1e1900 */
[----:B----4-:R0:W4:Y:S01]  /*4e60*/  F2I.FTZ.TRUNC.NTZ R27, R4 ;  /* 0x00000004001b7305 */ /* 0x010122000021f100 */
[----:B------:R-:W-:Y:S05]  /*4e70*/  BRA `(.L_x_7986) ;  /* 0x00000b5000007947 */ /* 0x000fea0003800000 */
.L_x_7992:
[----:B----4-:R-:W4:Y:S02]  /*4e80*/  LDG.E.U16 R4, [R4.64] ;  /* 0x0000002404047981 */ /* 0x010f24000c1e1500 */
[----:B----4-:R-:W-:-:S06]  /*4e90*/  HADD2.F32 R0, -RZ, R4.H0_H0 ;  /* 0x20000004ff007230 */ /* 0x010fcc0000004100 */
[----:B------:R-:W0:Y:S02]  /*4ea0*/  F2I.FTZ.TRUNC.NTZ R0, R0 ;  /* 0x0000000000007305 */ /* 0x000e24000021f100 */
[----:B0-----:R-:W-:Y:S01]  /*4eb0*/  PRMT R27, R0, 0x7610, R27 ;  /* 0x00007610001b7816 */ /* 0x001fe2000000001b */
[----:B------:R-:W-:Y:S05]  /*4ec0*/  BRA `(.L_x_7986) ;  /* 0x00000b0000007947 */ /* 0x000fea0003800000 */
.L_x_7991:
[----:B----4-:R-:W4:Y:S02]  /*4ed0*/  LDG.E.64 R4, [R4.64] ;  /* 0x0000002404047981 */ /* 0x010f24000c1e1b00 */
[----:B----4-:R0:W4:Y:S01]  /*4ee0*/  F2I.F64.TRUNC R27, R4 ;  /* 0x00000004001b7311 */ /* 0x010122000030d100 */
[----:B------:R-:W-:Y:S05]  /*4ef0*/  BRA `(.L_x_7986) ;  /* 0x00000ad000007947 */ /* 0x000fea0003800000 */
.L_x_7981:
        /* <DEDUP_REMOVED lines=10> */
[----:B------:R-:W-:Y:S01]  /*4fa0*/  SEL R27, RZ, 0x1, !P0 ;  /* 0x00000001ff1b7807 */ /* 0x000fe20004000000 */
[----:B------:R-:W-:Y:S05]  /*4fb0*/  BRA `(.L_x_7986) ;  /* 0x00000a1000007947 */ /* 0x000fea0003800000 */
.L_x_7995:
[----:B----4-:R-:W4:Y:S02]  /*4fc0*/  LDG.E.64 R4, [R4.64] ;  /* 0x0000002404047981 */ /* 0x010f24000c1e1b00 */
[----:B----4-:R0:W4:Y:S01]  /*4fd0*/  F2I.F64.TRUNC R27, R4 ;  /* 0x00000004001b7311 */ /* 0x010122000030d100 */
[----:B------:R-:W-:Y:S05]  /*4fe0*/  BRA `(.L_x_7986) ;  /* 0x000009e000007947 */ /* 0x000fea0003800000 */
.L_x_7994:
        /* <DEDUP_REMOVED lines=28> */
.L_x_7997:
        /* <DEDUP_REMOVED lines=15> */
.L_x_7996:
[----:B----4-:R-:W4:Y:S02]  /*52a0*/  LDG.E.U16 R0, [R4.64] ;  /* 0x0000002404007981 */ /* 0x010f24000c1e1500 */
[----:B----4-:R-:W-:-:S06]  /*52b0*/  PRMT R0, RZ, 0x5410, R0 ;  /* 0x00005410ff007816 */ /* 0x010fcc0000000000 */
[----:B------:R-:W0:Y:S02]  /*52c0*/  F2I.FTZ.TRUNC.NTZ R0, R0 ;  /* 0x0000000000007305 */ /* 0x000e24000021f100 */
[----:B0-----:R-:W-:Y:S01]  /*52d0*/  PRMT R27, R0, 0x7610, R27 ;  /* 0x00007610001b7816 */ /* 0x001fe2000000001b */
[----:B------:R-:W-:Y:S05]  /*52e0*/  BRA `(.L_x_7986) ;  /* 0x000006e000007947 */ /* 0x000fea0003800000 */
.L_x_7993:
        /* <DEDUP_REMOVED lines=10> */
.L_x_8000:
        /* <DEDUP_REMOVED lines=21> */
.L_x_8004:
[----:B------:R-:W-:Y:S05]  /*54e0*/  BSYNC B1 ;  /* 0x0000000000017941 */ /* 0x000fea0003800000 */
.L_x_8003:
[----:B------:R-:W-:Y:S01]  /*54f0*/  LEA R5, R0, 0x3b800000, 0x17 ;  /* 0x3b80000000057811 */ /* 0x000fe200078eb8ff */
[----:B------:R-:W-:-:S05]  /*5500*/  IMAD.SHL.U32 R0, R3, 0x100000, RZ ;  /* 0x0010000003007824 */ /* 0x000fca00078e00ff */
[----:B------:R-:W-:Y:S02]  /*5510*/  LOP3.LUT R0, R5, R0, R6, 0xfe, !PT ;  /* 0x0000000005007212 */ /* 0x000fe400078efe06 */
.L_x_8002:
[----:B------:R-:W-:Y:S05]  /*5520*/  BSYNC B0 ;  /* 0x0000000000007941 */ /* 0x000fea0003800000 */
.L_x_8001:
[----:B------:R-:W0:Y:S02]  /*5530*/  F2I.FTZ.TRUNC.NTZ R0, R0 ;  /* 0x0000000000007305 */ /* 0x000e24000021f100 */
[----:B0-----:R-:W-:Y:S01]  /*5540*/  PRMT R27, R0, 0x7610, R27 ;  /* 0x00007610001b7816 */ /* 0x001fe2000000001b */
[----:B------:R-:W-:Y:S05]  /*5550*/  BRA `(.L_x_7986) ;  /* 0x0000047000007947 */ /* 0x000fea0003800000 */
.L_x_7999:
        /* <DEDUP_REMOVED lines=21> */
.L_x_8008:
[----:B------:R-:W-:Y:S05]  /*56b0*/  BSYNC B1 ;  /* 0x0000000000017941 */ /* 0x000fea0003800000 */
.L_x_8007:
[----:B------:R-:W-:Y:S01]  /*56c0*/  LEA R5, R0, 0x37800000, 0x17 ;  /* 0x3780000000057811 */ /* 0x000fe200078eb8ff */
[----:B------:R-:W-:-:S05]  /*56d0*/  IMAD.SHL.U32 R0, R3, 0x200000, RZ ;  /* 0x0020000003007824 */ /* 0x000fca00078e00ff */
[----:B------:R-:W-:Y:S02]  /*56e0*/  LOP3.LUT R0, R5, R0, R6, 0xfe, !PT ;  /* 0x0000000005007212 */ /* 0x000fe400078efe06 */
.L_x_8006:
[----:B------:R-:W-:Y:S05]  /*56f0*/  BSYNC B0 ;  /* 0x0000000000007941 */ /* 0x000fea0003800000 */
.L_x_8005:
[----:B------:R-:W0:Y:S02]  /*5700*/  F2I.FTZ.TRUNC.NTZ R0, R0 ;  /* 0x0000000000007305 */ /* 0x000e24000021f100 */
[----:B0-----:R-:W-:Y:S01]  /*5710*/  PRMT R27, R0, 0x7610, R27 ;  /* 0x00007610001b7816 */ /* 0x001fe2000000001b */
[----:B------:R-:W-:Y:S05]  /*5720*/  BRA `(.L_x_7986) ;  /* 0x000002a000007947 */ /* 0x000fea0003800000 */
.L_x_7998:
        /* <DEDUP_REMOVED lines=14> */
.L_x_8012:
[----:B------:R-:W-:Y:S05]  /*5810*/  BSYNC B0 ;  /* 0x0000000000007941 */ /* 0x000fea0003800000 */
.L_x_8011:
[----:B------:R-:W0:Y:S02]  /*5820*/  F2I.FTZ.TRUNC.NTZ R0, R0 ;  /* 0x0000000000007305 */ /* 0x000e24000021f100 */
[----:B0-----:R-:W-:Y:S01]  /*5830*/  PRMT R27, R0, 0x7610, R27 ;  /* 0x00007610001b7816 */ /* 0x001fe2000000001b */
[----:B------:R-:W-:Y:S05]  /*5840*/  BRA `(.L_x_7986) ;  /* 0x0000018000007947 */ /* 0x000fea0003800000 */
.L_x_7985:
        /* <DEDUP_REMOVED lines=19> */
[----:B------:R-:W-:Y:S01]  /*5980*/  PRMT R27, RZ, 0x7610, R27 ;  /* 0x00007610ff1b7816 */ /* 0x000fe2000000001b */
[----:B------:R-:W-:Y:S05]  /*5990*/  BRA `(.L_x_7986) ;  /* 0x0000003000007947 */ /* 0x000fea0003800000 */
.L_x_8010:
[----:B------:R0:W5:Y:S01]  /*59a0*/  LDG.E.U16 R27, [R4.64] ;  /* 0x00000024041b7981 */ /* 0x000162000c1e1500 */
[----:B------:R-:W-:Y:S05]  /*59b0*/  BRA `(.L_x_7986) ;  /* 0x0000001000007947 */ /* 0x000fea0003800000 */
.L_x_8009:
[----:B------:R0:W5:Y:S02]  /*59c0*/  LDG.E.U16 R27, [R4.64] ;  /* 0x00000024041b7981 */ /* 0x000164000c1e1500 */
.L_x_7986:
[----:B------:R-:W-:-:S03]  /*59d0*/  IADD3 R28, R28, 0x80, RZ ;  /* 0x000000801c1c7810 */ /* 0x000fc60007ffe0ff */
.L_x_7948:
[----:B------:R-:W-:Y:S05]  /*59e0*/  BSYNC B6 ;  /* 0x0000000000067941 */ /* 0x000fea0003800000 */
.L_x_7947:
        /* <DEDUP_REMOVED lines=21> */
.L_x_8018:
[----:B------:R0:W5:Y:S01]  /*5b40*/  LDG.E.U8 R29, [R4.64] ;  /* 0x00000024041d7981 */ /* 0x000162000c1e1100 */
[----:B------:R-:W-:Y:S05]  /*5b50*/  BRA `(.L_x_8020) ;  /* 0x00000d9000007947 */ /* 0x000fea0003800000 */
.L_x_8017:
        /* <DEDUP_REMOVED lines=8> */
.L_x_8022:
[----:B------:R0:W5:Y:S01]  /*5be0*/  LDG.E.U16 R29, [R4.64] ;  /* 0x00000024041d7981 */ /* 0x000162000c1e1500 */
[----:B------:R-:W-:Y:S05]  /*5bf0*/  BRA `(.L_x_8020) ;  /* 0x00000cf000007947 */ /* 0x000fea0003800000 */
.L_x_8021:
[----:B------:R0:W5:Y:S01]  /*5c00*/  LDG.E.U16 R29, [R4.64] ;  /* 0x00000024041d7981 */ /* 0x000162000c1e1500 */
[----:B------:R-:W-:Y:S05]  /*5c10*/  BRA `(.L_x_8020) ;  /* 0x00000cd000007947 */ /* 0x000fea0003800000 */
.L_x_8016:
        /* <DEDUP_REMOVED lines=9> */
.L_x_8024:
[----:B----4-:R-:W4:Y:S02]  /*5cb0*/  LDG.E.U16 R0, [R4.64] ;  /* 0x0000002404007981 */ /* 0x010f24000c1e1500 */
[----:B----4-:R-:W-:-:S06]  /*5cc0*/  HADD2.F32 R0, -RZ, R0.H0_H0 ;  /* 0x20000000ff007230 */ /* 0x010fcc0000004100 */
[----:B------:R-:W0:Y:S02]  /*5cd0*/  F2I.FTZ.TRUNC.NTZ R0, R0 ;  /* 0x0000000000007305 */ /* 0x000e24000021f100 */
[----:B0-----:R-:W-:Y:S01]  /*5ce0*/  PRMT R29, R0, 0x7610, R29 ;  /* 0x00007610001d7816 */ /* 0x001fe2000000001d */
[----:B------:R-:W-:Y:S05]  /*5cf0*/  BRA `(.L_x_8020) ;  /* 0x00000bf000007947 */ /* 0x000fea0003800000 */
.L_x_8023:
        /* <DEDUP_REMOVED lines=9> */
.L_x_8026:
[----:B----4-:R-:W4:Y:S02]  /*5d90*/  LDG.E.U16 R4, [R4.64] ;  /* 0x0000002404047981 */ /* 0x010f24000c1e1500 */
[----:B----4-:R-:W-:-:S06]  /*5da0*/  HADD2.F32 R0, -RZ, R4.H0_H0 ;  /* 0x20000004ff007230 */ /* 0x010fcc0000004100 */
[----:B------:R-:W0:Y:S02]  /*5db0*/  F2I.FTZ.TRUNC.NTZ R0, R0 ;  /* 0x0000000000007305 */ /* 0x000e24000021f100 */
[----:B0-----:R-:W-:Y:S01]  /*5dc0*/  PRMT R29, R0, 0x7610, R29 ;  /* 0x00007610001d7816 */ /* 0x001fe2000000001d */
[----:B------:R-:W-:Y:S05]  /*5dd0*/  BRA `(.L_x_8020) ;  /* 0x00000b1000007947 */ /* 0x000fea0003800000 */
.L_x_8025:
[----:B----4-:R-:W4:Y:S02]  /*5de0*/  LDG.E.64 R2, [R4.64] ;  /* 0x0000002404027981 */ /* 0x010f24000c1e1b00 */
[----:B----4-:R-:W0:Y:S02]  /*5df0*/  F2I.F64.TRUNC R2, R2 ;  /* 0x0000000200027311 */ /* 0x010e24000030d100 */
[----:B0-----:R-:W-:Y:S01]  /*5e00*/  PRMT R29, R2, 0x7610, R29 ;  /* 0x00007610021d7816 */ /* 0x001fe2000000001d */
[----:B------:R-:W-:Y:S05]  /*5e10*/  BRA `(.L_x_8020) ;  /* 0x00000ad000007947 */ /* 0x000fea0003800000 */
.L_x_8015:
        /* <DEDUP_REMOVED lines=12> */
.L_x_8029:
[----:B----4-:R-:W4:Y:S02]  /*5ee0*/  LDG.E.64 R4, [R4.64] ;  /* 0x0000002404047981 */ /* 0x010f24000c1e1b00 */
[----:B----4-:R0:W4:Y:S01]  /*5ef0*/  F2I.F64.TRUNC R29, R4 ;  /* 0x00000004001d7311 */ /* 0x010122000030d100 */
[----:B------:R-:W-:Y:S05]  /*5f00*/  BRA `(.L_x_8020) ;  /* 0x000009e000007947 */ /* 0x000fea0003800000 */
.L_x_8028:
        /* <DEDUP_REMOVED lines=24> */
[----:B------:R-:W-:-:S06]  /*6090*/  LOP3.LUT R3, R3, 0x80000000, R0, 0xf8, !PT ;  /* 0x8000000003037812 */ /* 0x000fcc00078ef800 */
[----:B------:R-:W0:Y:S02]  /*60a0*/  F2I.FTZ.TRUNC.NTZ R3, R3 ;  /* 0x0000000300037305 */ /* 0x000e24000021f100 */
[----:B0-----:R-:W-:Y:S01]  /*60b0*/  PRMT R29, R3, 0x7610, R29 ;  /* 0x00007610031d7816 */ /* 0x001fe2000000001d */
[----:B------:R-:W-:Y:S05]  /*60c0*/  BRA `(.L_x_8020) ;  /* 0x0000082000007947 */ /* 0x000fea0003800000 */
.L_x_8031:
[----:B----4-:R-:W4:Y:S02]  /*60d0*/  LDG.E.U8 R3, [R4.64] ;  /* 0x0000002404037981 */ /* 0x010f24000c1e1100 */
[----:B----4-:R-:W-:-:S05]  /*60e0*/  IMAD.SHL.U32 R0, R3, 0x2000000, RZ ;  /* 0x0200000003007824 */ /* 0x010fca00078e00ff */
        /* <DEDUP_REMOVED lines=13> */
.L_x_8030:
[----:B----4-:R-:W4:Y:S02]  /*61c0*/  LDG.E.U16 R0, [R4.64] ;  /* 0x0000002404007981 */ /* 0x010f24000c1e1500 */
[----:B----4-:R-:W-:-:S06]  /*61d0*/  PRMT R0, RZ, 0x5410, R0 ;  /* 0x00005410ff007816 */ /* 0x010fcc0000000000 */
[----:B------:R-:W0:Y:S02]  /*61e0*/  F2I.FTZ.TRUNC.NTZ R0, R0 ;  /* 0x0000000000007305 */ /* 0x000e24000021f100 */
[----:B0-----:R-:W-:Y:S01]  /*61f0*/  PRMT R29, R0, 0x7610, R29 ;  /* 0x00007610001d7816 */ /* 0x001fe2000000001d */
[----:B------:R-:W-:Y:S05]  /*6200*/  BRA `(.L_x_8020) ;  /* 0x000006e000007947 */ /* 0x000fea0003800000 */
.L_x_8027:
        /* <DEDUP_REMOVED lines=10> */
.L_x_8034:
        /* <DEDUP_REMOVED lines=21> */
.L_x_8038:
[----:B------:R-:W-:Y:S05]  /*6400*/  BSYNC B1 ;  /* 0x0000000000017941 */ /* 0x000fea0003800000 */
.L_x_8037:
[----:B------:R-:W-:Y:S01]  /*6410*/  LEA R3, R0, 0x3b800000, 0x17 ;  /* 0x3b80000000037811 */ /* 0x000fe200078eb8ff */
[----:B------:R-:W-:-:S05]  /*6420*/  IMAD.SHL.U32 R0, R2, 0x100000, RZ ;  /* 0x0010000002007824 */ /* 0x000fca00078e00ff */
[----:B------:R-:W-:Y:S02]  /*6430*/  LOP3.LUT R0, R3, R0, R4, 0xfe, !PT ;  /* 0x0000000003007212 */ /* 0x000fe400078efe04 */
.L_x_8036:
[----:B------:R-:W-:Y:S05]  /*6440*/  BSYNC B0 ;  /* 0x0000000000007941 */ /* 0x000fea0003800000 */
.L_x_8035:
[----:B------:R-:W0:Y:S02]  /*6450*/  F2I.FTZ.TRUNC.NTZ R0, R0 ;  /* 0x0000000000007305 */ /* 0x000e24000021f100 */
[----:B0-----:R-:W-:Y:S01]  /*6460*/  PRMT R29, R0, 0x7610, R29 ;  /* 0x00007610001d7816 */ /* 0x001fe2000000001d */
[----:B------:R-:W-:Y:S05]  /*6470*/  BRA `(.L_x_8020) ;  /* 0x0000047000007947 */ /* 0x000fea0003800000 */
.L_x_8033:
        /* <DEDUP_REMOVED lines=21> */
.L_x_8042:
[----:B------:R-:W-:Y:S05]  /*65d0*/  BSYNC B1 ;  /* 0x0000000000017941 */ /* 0x000fea0003800000 */
.L_x_8041:
[----:B------:R-:W-:Y:S01]  /*65e0*/  LEA R3, R0, 0x37800000, 0x17 ;  /* 0x3780000000037811 */ /* 0x000fe200078eb8ff */
[----:B------:R-:W-:-:S05]  /*65f0*/  IMAD.SHL.U32 R0, R2, 0x200000, RZ ;  /* 0x0020000002007824 */ /* 0x000fca00078e00ff */
[----:B------:R-:W-:Y:S02]  /*6600*/  LOP3.LUT R0, R3, R0, R4, 0xfe, !PT ;  /* 0x0000000003007212 */ /* 0x000fe400078efe04 */
.L_x_8040:
[----:B------:R-:W-:Y:S05]  /*6610*/  BSYNC B0 ;  /* 0x0000000000007941 */ /* 0x000fea0003800000 */
.L_x_8039:
[----:B------:R-:W0:Y:S02]  /*6620*/  F2I.FTZ.TRUNC.NTZ R0, R0 ;  /* 0x0000000000007305 */ /* 0x000e24000021f100 */
[----:B0-----:R-:W-:Y:S01]  /*6630*/  PRMT R29, R0, 0x7610, R29 ;  /* 0x00007610001d7816 */ /* 0x001fe2000000001d */
[----:B------:R-:W-:Y:S05]  /*6640*/  BRA `(.L_x_8020) ;  /* 0x000002a000007947 */ /* 0x000fea0003800000 */
.L_x_8032:
        /* <DEDUP_REMOVED lines=14> */
.L_x_8046:
[----:B------:R-:W-:Y:S05]  /*6730*/  BSYNC B0 ;  /* 0x0000000000007941 */ /* 0x000fea0003800000 */
.L_x_8045:
[----:B------:R-:W0:Y:S02]  /*6740*/  F2I.FTZ.TRUNC.NTZ R0, R0 ;  /* 0x0000000000007305 */ /* 0x000e24000021f100 */
[----:B0-----:R-:W-:Y:S01]  /*6750*/  PRMT R29, R0, 0x7610, R29 ;  /* 0x00007610001d7816 */ /* 0x001fe2000000001d */
[----:B------:R-:W-:Y:S05]  /*6760*/  BRA `(.L_x_8020) ;  /* 0x0000018000007947 */ /* 0x000fea0003800000 */
.L_x_8019:
        /* <DEDUP_REMOVED lines=21> */
.L_x_8044:
[----:B------:R0:W5:Y:S01]  /*68c0*/  LDG.E.U16 R29, [R4.64] ;  /* 0x00000024041d7981 */ /* 0x000162000c1e1500 */
[----:B------:R-:W-:Y:S05]  /*68d0*/  BRA `(.L_x_8020) ;  /* 0x0000001000007947 */ /* 0x000fea0003800000 */
.L_x_8043:
[----:B------:R0:W5:Y:S02]  /*68e0*/  LDG.E.U16 R29, [R4.64] ;  /* 0x00000024041d7981 */ /* 0x000164000c1e1500 */
.L_x_8020:
        /* <DEDUP_REMOVED lines=16> */
.L_x_8050:
[----:B------:R0:W5:Y:S01]  /*69f0*/  LDG.E.U8 R25, [R2.64] ;  /* 0x0000002402197981 */ /* 0x000162000c1e1100 */
[----:B------:R-:W-:Y:S05]  /*6a00*/  BRA `(.L_x_8014) ;  /* 0x00000d7000007947 */ /* 0x000fea0003800000 */
.L_x_8049:
        /* <DEDUP_REMOVED lines=8> */
.L_x_8053:
[----:B------:R0:W5:Y:S01]  /*6a90*/  LDG.E.U16 R25, [R2.64] ;  /* 0x0000002402197981 */ /* 0x000162000c1e1500 */
[----:B------:R-:W-:Y:S05]  /*6aa0*/  BRA `(.L_x_8014) ;  /* 0x00000cd000007947 */ /* 0x000fea0003800000 */
.L_x_8052:
[----:B------:R0:W5:Y:S01]  /*6ab0*/  LDG.E.U16 R25, [R2.64] ;  /* 0x0000002402197981 */ /* 0x000162000c1e1500 */
[----:B------:R-:W-:Y:S05]  /*6ac0*/  BRA `(.L_x_8014) ;  /* 0x00000cb000007947 */ /* 0x000fea0003800000 */
.L_x_8048:
[----:B------:R-:W-:-:S13]  /*6ad0*/  ISETP.GT.AND P0, PT, R0, 0x6, PT ;  /* 0x000000060000780c */ /* 0x000fda0003f04270 */
[----:B------:R-:W-:Y:S05]  /*6ae0*/  @P0 BRA `(.L_x_8054) ;  /* 0x000000c000000947 */ /* 0x000fea0003800000 */
[----:B------:R-:W-:-:S13]  /*6af0*/  ISETP.NE.AND P0, PT, R0, 0x5, PT ;  /* 0x000000050000780c */ /* 0x000fda0003f05270 */
[----:B------:R-:W-:Y:S05]  /*6b00*/  @!P0 BRA `(.L_x_8055) ;  /* 0x0000005000008947 */ /* 0x000fea0003800000 */
[----:B------:R-:W-:-:S13]  /*6b10*/  ISETP.NE.AND P0, PT, R0, 0x6, PT ;  /* 0x000000060000780c */ /* 0x000fda0003f05270 */
[----:B------:R-:W-:Y:S05]  /*6b20*/  @P0 BRA `(.L_x_8051) ;  /* 0x00000ae000000947 */ /* 0x000fea0003800000 */
[----:B----4-:R-:W4:Y:S02]  /*6b30*/  LDG.E R2, [R2.64] ;  /* 0x0000002402027981 */ /* 0x010f24000c1e1900 */
[----:B----4-:R4:W0:Y:S01]  /*6b40*/  F2I.FTZ.TRUNC.NTZ R25, R2 ;  /* 0x0000000200197305 */ /* 0x010822000021f100 */
[----:B------:R-:W-:Y:S05]  /*6b50*/  BRA `(.L_x_8014) ;  /* 0x00000c2000007947 */ /* 0x000fea0003800000 */
.L_x_8055:
[----:B----4-:R-:W4:Y:S02]  /*6b60*/  LDG.E.U16 R0, [R2.64] ;  /* 0x0000002402007981 */ /* 0x010f24000c1e1500 */
[----:B----4-:R-:W-:-:S06]  /*6b70*/  HADD2.F32 R0, -RZ, R0.H0_H0 ;  /* 0x20000000ff007230 */ /* 0x010fcc0000004100 */
[----:B------:R-:W4:Y:S02]  /*6b80*/  F2I.FTZ.TRUNC.NTZ R0, R0 ;  /* 0x0000000000007305 */ /* 0x000f24000021f100 */
[----:B----4-:R-:W-:Y:S01]  /*6b90*/  PRMT R25, R0, 0x7610, R25 ;  /* 0x0000761000197816 */ /* 0x010fe20000000019 */
[----:B------:R-:W-:Y:S05]  /*6ba0*/  BRA `(.L_x_8014) ;  /* 0x00000bd000007947 */ /* 0x000fea0003800000 */
.L_x_8054:
[----:B------:R-:W-:-:S13]  /*6bb0*/  ISETP.NE.AND P0, PT, R0, 0x7, PT ;  /* 0x000000070000780c */ /* 0x000fda0003f05270 */
[----:B------:R-:W-:Y:S05]  /*6bc0*/  @!P0 BRA `(.L_x_8056) ;  /* 0x000000c000008947 */ /* 0x000fea0003800000 */
[----:B------:R-:W-:-:S13]  /*6bd0*/  ISETP.NE.AND P0, PT, R0, 0x8, PT ;  /* 0x000000080000780c */ /* 0x000fda0003f05270 */
[----:B------:R-:W-:Y:S05]  /*6be0*/  @!P0 BRA `(.L_x_8057) ;  /* 0x0000005000008947 */ /* 0x000fea0003800000 */
[----:B------:R-:W-:-:S13]  /*6bf0*/  ISETP.NE.AND P0, PT, R0, 0x9, PT ;  /* 0x000000090000780c */ /* 0x000fda0003f05270 */
[----:B------:R-:W-:Y:S05]  /*6c00*/  @P0 BRA `(.L_x_8051) ;  /* 0x00000a0000000947 */ /* 0x000fea0003800000 */
[----:B----4-:R-:W4:Y:S02]  /*6c10*/  LDG.E R2, [R2.64] ;  /* 0x0000002402027981 */ /* 0x010f24000c1e1900 */
[----:B----4-:R4:W0:Y:S01]  /*6c20*/  F2I.FTZ.TRUNC.NTZ R25, R2 ;  /* 0x0000000200197305 */ /* 0x010822000021f100 */
[----:B------:R-:W-:Y:S05]  /*6c30*/  BRA `(.L_x_8014) ;  /* 0x00000b4000007947 */ /* 0x000fea0003800000 */
.L_x_8057:
[----:B----4-:R-:W4:Y:S02]  /*6c40*/  LDG.E.U16 R2, [R2.64] ;  /* 0x0000002402027981 */ /* 0x010f24000c1e1500 */
[----:B----4-:R-:W-:-:S06]  /*6c50*/  HADD2.F32 R0, -RZ, R2.H0_H0 ;  /* 0x20000002ff007230 */ /* 0x010fcc0000004100 */
[----:B------:R-:W4:Y:S02]  /*6c60*/  F2I.FTZ.TRUNC.NTZ R0, R0 ;  /* 0x0000000000007305 */ /* 0x000f24000021f100 */
[----:B----4-:R-:W-:Y:S01]  /*6c70*/  PRMT R25, R0, 0x7610, R25 ;  /* 0x0000761000197816 */ /* 0x010fe20000000019 */
[----:B------:R-:W-:Y:S05]  /*6c80*/  BRA `(.L_x_8014) ;  /* 0x00000af000007947 */ /* 0x000fea0003800000 */
.L_x_8056:
[----:B----4-:R-:W4:Y:S02]  /*6c90*/  LDG.E.64 R2, [R2.64] ;  /* 0x0000002402027981 */ /* 0x010f24000c1e1b00 */
[----:B----4-:R4:W0:Y:S01]  /*6ca0*/  F2I.F64.TRUNC R25, R2 ;  /* 0x0000000200197311 */ /* 0x010822000030d100 */
[----:B------:R-:W-:Y:S05]  /*6cb0*/  BRA `(.L_x_8014) ;  /* 0x00000ac000007947 */ /* 0x000fea0003800000 */
.L_x_8047:
        /* <DEDUP_REMOVED lines=12> */
.L_x_8060:
[----:B----4-:R-:W4:Y:S02]  /*6d80*/  LDG.E.64 R2, [R2.64] ;  /* 0x0000002402027981 */ /* 0x010f24000c1e1b00 */
[----:B----4-:R4:W0:Y:S01]  /*6d90*/  F2I.F64.TRUNC R25, R2 ;  /* 0x0000000200197311 */ /* 0x010822000030d100 */
[----:B------:R-:W-:Y:S05]  /*6da0*/  BRA `(.L_x_8014) ;  /* 0x000009d000007947 */ /* 0x000fea0003800000 */
.L_x_8059:
        /* <DEDUP_REMOVED lines=9> */
[----:B0-----:R-:W-:-:S04]  /*6e40*/  LOP3.LUT R4, R0, 0x7f000000, RZ, 0xc0, !PT ;  /* 0x7f00000000047812 */ /* 0x001fc800078ec0ff */
        /* <DEDUP_REMOVED lines=18> */
.L_x_8062:
[----:B----4-:R-:W4:Y:S02]  /*6f70*/  LDG.E.U8 R2, [R2.64] ;  /* 0x0000002402027981 */ /* 0x010f24000c1e1100 */
[C---:B----4-:R-:W-:Y:S02]  /*6f80*/  IMAD.SHL.U32 R0, R2.reuse, 0x2000000, RZ ;  /* 0x0200000002007824 */ /* 0x050fe400078e00ff */
[----:B0-----:R-:W-:-:S03]  /*6f90*/  IMAD.SHL.U32 R5, R2, 0x1000000, RZ ;  /* 0x0100000002057824 */ /* 0x001fc600078e00ff */
        /* <DEDUP_REMOVED lines=12> */
.L_x_8061:
[----:B----4-:R-:W4:Y:S02]  /*7060*/  LDG.E.U16 R0, [R2.64] ;  /* 0x0000002402007981 */ /* 0x010f24000c1e1500 */
[----:B----4-:R-:W-:-:S06]  /*7070*/  PRMT R0, RZ, 0x5410, R0 ;  /* 0x00005410ff007816 */ /* 0x010fcc0000000000 */
[----:B------:R-:W4:Y:S02]  /*7080*/  F2I.FTZ.TRUNC.NTZ R0, R0 ;  /* 0x0000000000007305 */ /* 0x000f24000021f100 */
[----:B----4-:R-:W-:Y:S01]  /*7090*/  PRMT R25, R0, 0x7610, R25 ;  /* 0x0000761000197816 */ /* 0x010fe20000000019 */
[----:B------:R-:W-:Y:S05]  /*70a0*/  BRA `(.L_x_8014) ;  /* 0x000006d000007947 */ /* 0x000fea0003800000 */
.L_x_8058:
        /* <DEDUP_REMOVED lines=10> */
.L_x_8065:
        /* <DEDUP_REMOVED lines=13> */
[----:B0-----:R-:W-:-:S06]  /*7220*/  IMAD.U32 R4, R3, -0x80000000, RZ ;  /* 0x8000000003047824 */ /* 0x001fcc00078e00ff */
[----:B------:R-:W-:Y:S05]  /*7230*/  @P0 BRA `(.L_x_8069) ;  /* 0x0000006000000947 */ /* 0x000fea0003800000 */
[----:B------:R-:W0:Y:S02]  /*7240*/  FLO.U32 R3, R2 ;  /* 0x0000000200037300 */ /* 0x000e2400000e0000 */
[----:B0-----:R-:W-:-:S04]  /*7250*/  IADD3 R3, -R3, 0x1f, RZ ;  /* 0x0000001f03037810 */ /* 0x001fc80007ffe1ff */
[----:B------:R-:W-:Y:S02]  /*7260*/  IADD3 R5, R3, -0x1c, RZ ;  /* 0xffffffe403057810 */ /* 0x000fe40007ffe0ff */
[----:B------:R-:W-:Y:S02]  /*7270*/  IADD3 R0, R0, 0x1d, -R3 ;  /* 0x0000001d00007810 */ /* 0x000fe40007ffe803 */
[----:B------:R-:W-:-:S04]  /*7280*/  SHF.L.U32 R5, R2, R5, RZ ;  /* 0x0000000502057219 */ /* 0x000fc800000006ff */
[----:B------:R-:W-:Y:S02]  /*7290*/  LOP3.LUT R2, R5, 0x7, RZ, 0xc0, !PT ;  /* 0x0000000705027812 */ /* 0x000fe400078ec0ff */
.L_x_8069:
[----:B------:R-:W-:Y:S05]  /*72a0*/  BSYNC B1 ;  /* 0x0000000000017941 */ /* 0x000fea0003800000 */
.L_x_8068:
[----:B------:R-:W-:Y:S01]  /*72b0*/  LEA R3, R0, 0x3b800000, 0x17 ;  /* 0x3b80000000037811 */ /* 0x000fe200078eb8ff */
[----:B------:R-:W-:-:S05]  /*72c0*/  IMAD.SHL.U32 R0, R2, 0x100000, RZ ;  /* 0x0010000002007824 */ /* 0x000fca00078e00ff */
[----:B------:R-:W-:Y:S02]  /*72d0*/  LOP3.LUT R0, R3, R0, R4, 0xfe, !PT ;  /* 0x0000000003007212 */ /* 0x000fe400078efe04 */
.L_x_8067:
[----:B------:R-:W-:Y:S05]  /*72e0*/  BSYNC B0 ;  /* 0x0000000000007941 */ /* 0x000fea0003800000 */
.L_x_8066:
[----:B------:R-:W4:Y:S02]  /*72f0*/  F2I.FTZ.TRUNC.NTZ R0, R0 ;  /* 0x0000000000007305 */ /* 0x000f24000021f100 */
[----:B----4-:R-:W-:Y:S01]  /*7300*/  PRMT R25, R0, 0x7610, R25 ;  /* 0x0000761000197816 */ /* 0x010fe20000000019 */
[----:B------:R-:W-:Y:S05]  /*7310*/  BRA `(.L_x_8014) ;  /* 0x0000046000007947 */ /* 0x000fea0003800000 */
.L_x_8064:
        /* <DEDUP_REMOVED lines=21> */
.L_x_8073:
[----:B------:R-:W-:Y:S05]  /*7470*/  BSYNC B1 ;  /* 0x0000000000017941 */ /* 0x000fea0003800000 */
.L_x_8072:
[----:B------:R-:W-:Y:S01]  /*7480*/  LEA R3, R0, 0x37800000, 0x17 ;  /* 0x3780000000037811 */ /* 0x000fe200078eb8ff */
[----:B------:R-:W-:-:S05]  /*7490*/  IMAD.SHL.U32 R0, R2, 0x200000, RZ ;  /* 0x0020000002007824 */ /* 0x000fca00078e00ff */
[----:B------:R-:W-:Y:S02]  /*74a0*/  LOP3.LUT R0, R3, R0, R4, 0xfe, !PT ;  /* 0x0000000003007212 */ /* 0x000fe400078efe04 */
.L_x_8071:
[----:B------:R-:W-:Y:S05]  /*74b0*/  BSYNC B0 ;  /* 0x0000000000007941 */ /* 0x000fea0003800000 */
.L_x_8070:
[----:B------:R-:W4:Y:S02]  /*74c0*/  F2I.FTZ.TRUNC.NTZ R0, R0 ;  /* 0x0000000000007305 */ /* 0x000f24000021f100 */
[----:B----4-:R-:W-:Y:S01]  /*74d0*/  PRMT R25, R0, 0x7610, R25 ;  /* 0x0000761000197816 */ /* 0x010fe20000000019 */
[----:B------:R-:W-:Y:S05]  /*74e0*/  BRA `(.L_x_8014) ;  /* 0x0000029000007947 */ /* 0x000fea0003800000 */
.L_x_8063:
        /* <DEDUP_REMOVED lines=14> */
.L_x_8077:
[----:B------:R-:W-:Y:S05]  /*75d0*/  BSYNC B0 ;  /* 0x0000000000007941 */ /* 0x000fea0003800000 */
.L_x_8076:
[----:B------:R-:W4:Y:S02]  /*75e0*/  F2I.FTZ.TRUNC.NTZ R0, R0 ;  /* 0x0000000000007305 */ /* 0x000f24000021f100 */
[----:B----4-:R-:W-:Y:S01]  /*75f0*/  PRMT R25, R0, 0x7610, R25 ;  /* 0x0000761000197816 */ /* 0x010fe20000000019 */
[----:B------:R-:W-:Y:S05]  /*7600*/  BRA `(.L_x_8014) ;  /* 0x0000017000007947 */ /* 0x000fea0003800000 */
.L_x_8051:
[----:B------:R-:W-:Y:S01]  /*7610*/  MOV R2, 0x0 ;  /* 0x0000000000027802 */ /* 0x000fe20000000f00 */
[----:B0-----:R-:W-:Y:S02]  /*7620*/  IMAD.MOV.U32 R4, RZ, RZ, c[0x4][0x140] ;  /* 0x01005000ff047624 */ /* 0x001fe400078e00ff */
        /* <DEDUP_REMOVED lines=18> */
.L_x_8075:
[----:B------:R0:W5:Y:S01]  /*7750*/  LDG.E.U16 R25, [R2.64] ;  /* 0x0000002402197981 */ /* 0x000162000c1e1500 */
[----:B------:R-:W-:Y:S05]  /*7760*/  BRA `(.L_x_8014) ;  /* 0x0000001000007947 */ /* 0x000fea0003800000 */
.L_x_8074:
[----:B------:R0:W5:Y:S02]  /*7770*/  LDG.E.U16 R25, [R2.64] ;  /* 0x0000002402197981 */ /* 0x000164000c1e1500 */
.L_x_8014:
[----:B------:R-:W-:Y:S05]  /*7780*/  BSYNC B6 ;  /* 0x0000000000067941 */ /* 0x000fea0003800000 */
.L_x_8013:
[----:B------:R-:W4:Y:S02]  /*7790*/  S2R R17, SR_TID.X ;  /* 0x0000000000117919 */ /* 0x000f240000002100 */
[----:B0--345:R-:W-:Y:S01]  /*77a0*/  PRMT R2, R24, 0x9910, RZ ;  /* 0x0000991018027816 */ /* 0x039fe200000000ff */
[----:B------:R-:W-:Y:S01]  /*77b0*/  BSSY B6, `(.L_x_8078) ;  /* 0x0000101000067945 */ /* 0x000fe20003800000 */
[----:B--2---:R-:W-:Y:S02]  /*77c0*/  PRMT R0, R23, 0x9910, RZ ;  /* 0x0000991017007816 */ /* 0x004fe400000000ff */
[----:B------:R-:W-:Y:S02]  /*77d0*/  ISETP.NE.AND P3, PT, R2, RZ, PT ;  /* 0x000000ff0200720c */ /* 0x000fe40003f65270 */
[----:B-1----:R-:W-:Y:S02]  /*77e0*/  PRMT R2, R19, 0x9910, RZ ;  /* 0x0000991013027816 */ /* 0x002fe400000000ff */
[----:B------:R-:W0:Y:S01]  /*77f0*/  LDC.U8 R19, c[0x0][0x190] ;  /* 0x00006400ff137b82 */ /* 0x000e220000000000 */
[----:B------:R-:W-:-:S02]  /*7800*/  PRMT R3, R27, 0x9910, RZ ;  /* 0x000099101b037816 */ /* 0x000fc400000000ff */
[----:B------:R-:W-:Y:S02]  /*7810*/  PRMT R4, R25, 0x9910, RZ ;  /* 0x0000991019047816 */ /* 0x000fe400000000ff */
[----:B------:R-:W-:Y:S02]  /*7820*/  ISETP.NE.AND P2, PT, R0, RZ, PT ;  /* 0x000000ff0000720c */ /* 0x000fe40003f45270 */
[----:B------:R-:W-:Y:S02]  /*7830*/  ISETP.NE.AND P1, PT, R3, RZ, PT ;  /* 0x000000ff0300720c */ /* 0x000fe40003f25270 */
[----:B------:R-:W-:Y:S02]  /*7840*/  ISETP.NE.AND P0, PT, R4, RZ, PT ;  /* 0x000000ff0400720c */ /* 0x000fe40003f05270 */
[----:B------:R-:W-:Y:S02]  /*7850*/  PRMT R0, R22, 0x9910, RZ ;  /* 0x0000991016007816 */ /* 0x000fe400000000ff */
[----:B------:R-:W-:-:S02]  /*7860*/  PRMT R3, R26, 0x9910, RZ ;  /* 0x000099101a037816 */ /* 0x000fc400000000ff */
[----:B------:R-:W-:Y:S02]  /*7870*/  ISETP.GE.AND P4, PT, R17, R18, PT ;  /* 0x000000121100720c */ /* 0x000fe40003f86270 */
[----:B------:R-:W-:Y:S02]  /*7880*/  PRMT R4, R29, 0x9910, RZ ;  /* 0x000099101d047816 */ /* 0x000fe400000000ff */
[----:B------:R-:W-:Y:S02]  /*7890*/  ISETP.NE.XOR P2, PT, R0, RZ, P2 ;  /* 0x000000ff0000720c */ /* 0x000fe40001745a70 */
[----:B------:R-:W-:Y:S02]  /*78a0*/  ISETP.NE.XOR P3, PT, R2, RZ, P3 ;  /* 0x000000ff0200720c */ /* 0x000fe40001f65a70 */
[----:B------:R-:W-:Y:S02]  /*78b0*/  ISETP.NE.XOR P1, PT, R3, RZ, P1 ;  /* 0x000000ff0300720c */ /* 0x000fe40000f25a70 */
[----:B------:R-:W-:-:S02]  /*78c0*/  ISETP.NE.XOR P0, PT, R4, RZ, P0 ;  /* 0x000000ff0400720c */ /* 0x000fc40000705a70 */
[----:B------:R-:W-:Y:S02]  /*78d0*/  SEL R4, RZ, 0x1, !P2 ;  /* 0x00000001ff047807 */ /* 0x000fe40005000000 */
[----:B------:R-:W-:Y:S02]  /*78e0*/  SEL R26, RZ, 0x1, !P3 ;  /* 0x00000001ff1a7807 */ /* 0x000fe40005800000 */
[----:B------:R-:W-:Y:S02]  /*78f0*/  SEL R24, RZ, 0x1, !P1 ;  /* 0x00000001ff187807 */ /* 0x000fe40004800000 */
[----:B------:R-:W-:Y:S01]  /*7900*/  SEL R22, RZ, 0x1, !P0 ;  /* 0x00000001ff167807 */ /* 0x000fe20004000000 */
[----:B------:R-:W-:Y:S05]  /*7910*/  @P4 BRA `(.L_x_8079) ;  /* 0x00000ea000004947 */ /* 0x000fea0003800000 */
[----:B0-----:R-:W-:Y:S01]  /*7920*/  IMAD R0, R16, 0x200, R17 ;  /* 0x0000020010007824 */ /* 0x001fe200078e0211 */
[----:B------:R-:W-:Y:S02]  /*7930*/  PRMT R3, R19, 0x9910, RZ ;  /* 0x0000991013037816 */ /* 0x000fe400000000ff */
[----:B------:R-:W-:Y:S01]  /*7940*/  IADD3 R17, R17, 0x80, RZ ;  /* 0x0000008011117810 */ /* 0x000fe20007ffe0ff */
[----:B------:R-:W-:-:S02]  /*7950*/  IMAD R2, R0, c[0x0][0x194], RZ ;  /* 0x0000650000027a24 */ /* 0x000fc400078e02ff */
        /* <DEDUP_REMOVED lines=15> */
.L_x_8083:
[----:B------:R0:W-:Y:S01]  /*7a50*/  STG.E.U8 [R2.64], R4 ;  /* 0x0000000402007986 */ /* 0x0001e2000c101124 */
[----:B------:R-:W-:Y:S05]  /*7a60*/  BRA `(.L_x_8079) ;  /* 0x00000d5000007947 */ /* 0x000fea0003800000 */
.L_x_8082:
        /* <DEDUP_REMOVED lines=9> */
.L_x_8086:
[----:B------:R0:W-:Y:S01]  /*7b00*/  STG.E [R2.64], R4 ;  /* 0x0000000402007986 */ /* 0x0001e2000c101924 */
[----:B------:R-:W-:Y:S05]  /*7b10*/  BRA `(.L_x_8079) ;  /* 0x00000ca000007947 */ /* 0x000fea0003800000 */
.L_x_8085:
[----:B------:R0:W-:Y:S01]  /*7b20*/  STG.E.U16 [R2.64], R4 ;  /* 0x0000000402007986 */ /* 0x0001e2000c101524 */
[----:B------:R-:W-:Y:S05]  /*7b30*/  BRA `(.L_x_8079) ;  /* 0x00000c8000007947 */ /* 0x000fea0003800000 */
.L_x_8081:
        /* <DEDUP_REMOVED lines=9> */
.L_x_8088:
[----:B------:R-:W0:Y:S02]  /*7bd0*/  I2F.S16 R0, R4 ;  /* 0x0000000400007306 */ /* 0x000e240000101400 */
[----:B0-----:R-:W-:-:S05]  /*7be0*/  F2FP.PACK_AB R0, RZ, R0 ;  /* 0x00000000ff00723e */ /* 0x001fca00000000ff */
[----:B------:R0:W-:Y:S01]  /*7bf0*/  STG.E.U16 [R2.64], R0 ;  /* 0x0000000002007986 */ /* 0x0001e2000c101524 */
[----:B------:R-:W-:Y:S05]  /*7c00*/  BRA `(.L_x_8079) ;  /* 0x00000bb000007947 */ /* 0x000fea0003800000 */
.L_x_8087:
        /* <DEDUP_REMOVED lines=10> */
.L_x_8090:
[----:B------:R-:W0:Y:S02]  /*7cb0*/  I2F.S16 R4, R4 ;  /* 0x0000000400047306 */ /* 0x000e240000101400 */
[----:B0-----:R-:W-:-:S04]  /*7cc0*/  F2FP.PACK_AB R5, RZ, R4 ;  /* 0x00000004ff05723e */ /* 0x001fc800000000ff */
[----:B------:R-:W-:-:S05]  /*7cd0*/  PRMT R5, R5, 0x5410, RZ ;  /* 0x0000541005057816 */ /* 0x000fca00000000ff */
[----:B------:R0:W-:Y:S01]  /*7ce0*/  STG.E [R2.64], R5 ;  /* 0x0000000502007986 */ /* 0x0001e2000c101924 */
[----:B------:R-:W-:Y:S05]  /*7cf0*/  BRA `(.L_x_8079) ;  /* 0x00000ac000007947 */ /* 0x000fea0003800000 */
.L_x_8089:
[----:B------:R-:W0:Y:S02]  /*7d00*/  I2F.F64.S16 R4, R4 ;  /* 0x0000000400047312 */ /* 0x000e240000101c00 */
[----:B0-----:R0:W-:Y:S01]  /*7d10*/  STG.E.64 [R2.64], R4 ;  /* 0x0000000402007986 */ /* 0x0011e2000c101b24 */
[----:B------:R-:W-:Y:S05]  /*7d20*/  BRA `(.L_x_8079) ;  /* 0x00000a9000007947 */ /* 0x000fea0003800000 */
.L_x_8080:
        /* <DEDUP_REMOVED lines=10> */
.L_x_8093:
[----:B------:R-:W0:Y:S01]  /*7dd0*/  I2F.F64.S16 R4, R4 ;  /* 0x0000000400047312 */ /* 0x000e220000101c00 */
[----:B------:R-:W-:-:S05]  /*7de0*/  CS2R R6, SRZ ;  /* 0x0000000000067805 */ /* 0x000fca000001ff00 */
[----:B0-----:R0:W-:Y:S01]  /*7df0*/  STG.E.128 [R2.64], R4 ;  /* 0x0000000402007986 */ /* 0x0011e2000c101d24 */
[----:B------:R-:W-:Y:S05]  /*7e00*/  BRA `(.L_x_8079) ;  /* 0x000009b000007947 */ /* 0x000fea0003800000 */
.L_x_8092:
        /* <DEDUP_REMOVED lines=21> */
.L_x_8097:
[----:B------:R-:W-:Y:S05]  /*7f60*/  BSYNC B0 ;  /* 0x0000000000007941 */ /* 0x000fea0003800000 */
.L_x_8096:
[----:B------:R-:W-:-:S05]  /*7f70*/  LOP3.LUT R5, R0, R5, RZ, 0xfc, !PT ;  /* 0x0000000500057212 */ /* 0x000fca00078efcff */
[----:B------:R0:W-:Y:S01]  /*7f80*/  STG.E.U8 [R2.64], R5 ;  /* 0x0000000502007986 */ /* 0x0001e2000c101124 */
[----:B------:R-:W-:Y:S05]  /*7f90*/  BRA `(.L_x_8079) ;  /* 0x0000082000007947 */ /* 0x000fea0003800000 */
.L_x_8095:
        /* <DEDUP_REMOVED lines=13> */
.L_x_8099:
[----:B------:R-:W-:Y:S01]  /*8070*/  IMAD.MOV.U32 R0, RZ, RZ, 0x7f ;  /* 0x0000007fff007424 */ /* 0x000fe200078e00ff */
[----:B------:R-:W-:-:S04]  /*8080*/  ISETP.GT.U32.AND P0, PT, R5, 0x7f800000, PT ;  /* 0x7f8000000500780c */ /* 0x000fc80003f04070 */
[----:B------:R-:W-:-:S04]  /*8090*/  SEL R0, R0, 0x7c, P0 ;  /* 0x0000007c00007807 */ /* 0x000fc80000000000 */
.L_x_8100:
[----:B------:R-:W-:Y:S05]  /*80a0*/  BSYNC B0 ;  /* 0x0000000000007941 */ /* 0x000fea0003800000 */
.L_x_8098:
[----:B------:R-:W-:-:S04]  /*80b0*/  LOP3.LUT R4, R7, 0x80000000, RZ, 0xc0, !PT ;  /* 0x8000000007047812 */ /* 0x000fc800078ec0ff */
[----:B------:R-:W-:-:S04]  /*80c0*/  SHF.R.U32.HI R5, RZ, 0x18, R4 ;  /* 0x00000018ff057819 */ /* 0x000fc80000011604 */
[----:B------:R-:W-:-:S05]  /*80d0*/  LOP3.LUT R5, R0, R5, RZ, 0xfc, !PT ;  /* 0x0000000500057212 */ /* 0x000fca00078efcff */
[----:B------:R0:W-:Y:S01]  /*80e0*/  STG.E.U8 [R2.64], R5 ;  /* 0x0000000502007986 */ /* 0x0001e2000c101124 */
[----:B------:R-:W-:Y:S05]  /*80f0*/  BRA `(.L_x_8079) ;  /* 0x000006c000007947 */ /* 0x000fea0003800000 */
.L_x_8094:
[----:B------:R-:W0:Y:S02]  /*8100*/  I2F.S16 R0, R4 ;  /* 0x0000000400007306 */ /* 0x000e240000101400 */
[----:B0-----:R-:W-:-:S05]  /*8110*/  F2FP.BF16.PACK_AB R0, RZ, R0 ;  /* 0x00000000ff00723e */ /* 0x001fca00000010ff */
[----:B------:R0:W-:Y:S01]  /*8120*/  STG.E.U16 [R2.64], R0 ;  /* 0x0000000002007986 */ /* 0x0001e2000c101524 */
[----:B------:R-:W-:Y:S05]  /*8130*/  BRA `(.L_x_8079) ;  /* 0x0000068000007947 */ /* 0x000fea0003800000 */
.L_x_8091:
        /* <DEDUP_REMOVED lines=10> */
.L_x_8103:
        /* <DEDUP_REMOVED lines=17> */
.L_x_8106:
[----:B------:R-:W-:-:S04]  /*82f0*/  LOP3.LUT R0, R7, 0x80000000, RZ, 0xc0, !PT ;  /* 0x8000000007007812 */ /* 0x000fc800078ec0ff */
[----:B------:R-:W-:-:S04]  /*8300*/  SHF.R.U32.HI R5, RZ, 0x18, R0 ;  /* 0x00000018ff057819 */ /* 0x000fc80000011600 */
[----:B------:R-:W-:-:S04]  /*8310*/  LOP3.LUT R4, R4, R5, RZ, 0xfc, !PT ;  /* 0x0000000504047212 */ /* 0x000fc800078efcff */
[----:B------:R-:W-:Y:S02]  /*8320*/  PRMT R0, R4, 0x7610, R0 ;  /* 0x0000761004007816 */ /* 0x000fe40000000000 */
.L_x_8105:
[----:B------:R-:W-:Y:S05]  /*8330*/  BSYNC B0 ;  /* 0x0000000000007941 */ /* 0x000fea0003800000 */
.L_x_8104:
[----:B------:R0:W-:Y:S01]  /*8340*/  STG.E.U8 [R2.64], R0 ;  /* 0x0000000002007986 */ /* 0x0001e2000c101124 */
[----:B------:R-:W-:Y:S05]  /*8350*/  BRA `(.L_x_8079) ;  /* 0x0000046000007947 */ /* 0x000fea0003800000 */
.L_x_8102:
        /* <DEDUP_REMOVED lines=17> */
.L_x_8109:
[----:B------:R-:W-:-:S04]  /*8470*/  LOP3.LUT R0, R7, 0x80000000, RZ, 0xc0, !PT ;  /* 0x8000000007007812 */ /* 0x000fc800078ec0ff */
[----:B------:R-:W-:-:S04]  /*8480*/  SHF.R.U32.HI R5, RZ, 0x18, R0 ;  /* 0x00000018ff057819 */ /* 0x000fc80000011600 */
[----:B------:R-:W-:-:S04]  /*8490*/  LOP3.LUT R4, R4, R5, RZ, 0xfc, !PT ;  /* 0x0000000504047212 */ /* 0x000fc800078efcff */
[----:B------:R-:W-:Y:S02]  /*84a0*/  PRMT R0, R4, 0x7610, R0 ;  /* 0x0000761004007816 */ /* 0x000fe40000000000 */
.L_x_8108:
[----:B------:R-:W-:Y:S05]  /*84b0*/  BSYNC B0 ;  /* 0x0000000000007941 */ /* 0x000fea0003800000 */
.L_x_8107:
[----:B------:R0:W-:Y:S01]  /*84c0*/  STG.E.U8 [R2.64], R0 ;  /* 0x0000000002007986 */ /* 0x0001e2000c101124 */
[----:B------:R-:W-:Y:S05]  /*84d0*/  BRA `(.L_x_8079) ;  /* 0x000002e000007947 */ /* 0x000fea0003800000 */
.L_x_8101:
        /* <DEDUP_REMOVED lines=22> */
.L_x_8084:
        /* <DEDUP_REMOVED lines=20> */
.L_x_8111:
[----:B------:R-:W-:-:S05]  /*8780*/  IMAD.MOV.U32 R5, RZ, RZ, RZ ;  /* 0x000000ffff057224 */ /* 0x000fca00078e00ff */
[----:B------:R0:W-:Y:S01]  /*8790*/  STG.E.64 [R2.64], R4 ;  /* 0x0000000402007986 */ /* 0x0001e2000c101b24 */
[----:B------:R-:W-:Y:S05]  /*87a0*/  BRA `(.L_x_8079) ;  /* 0x0000001000007947 */ /* 0x000fea0003800000 */
.L_x_8110:
[----:B------:R0:W-:Y:S02]  /*87b0*/  STG.E [R2.64], R4 ;  /* 0x0000000402007986 */ /* 0x0001e4000c101924 */
.L_x_8079:
[----:B0-----:R-:W-:Y:S05]  /*87c0*/  BSYNC B6 ;  /* 0x0000000000067941 */ /* 0x001fea0003800000 */
.L_x_8078:
        /* <DEDUP_REMOVED lines=21> */
.L_x_8117:
[----:B------:R0:W-:Y:S01]  /*8920*/  STG.E.U8 [R2.64], R26 ;  /* 0x0000001a02007986 */ /* 0x0001e2000c101124 */
[----:B------:R-:W-:Y:S05]  /*8930*/  BRA `(.L_x_8119) ;  /* 0x00000d5000007947 */ /* 0x000fea0003800000 */
.L_x_8116:
        /* <DEDUP_REMOVED lines=9> */
.L_x_8121:
[----:B------:R0:W-:Y:S01]  /*89d0*/  STG.E [R2.64], R26 ;  /* 0x0000001a02007986 */ /* 0x0001e2000c101924 */
[----:B------:R-:W-:Y:S05]  /*89e0*/  BRA `(.L_x_8119) ;  /* 0x00000ca000007947 */ /* 0x000fea0003800000 */
.L_x_8120:
[----:B------:R0:W-:Y:S01]  /*89f0*/  STG.E.U16 [R2.64], R26 ;  /* 0x0000001a02007986 */ /* 0x0001e2000c101524 */
[----:B------:R-:W-:Y:S05]  /*8a00*/  BRA `(.L_x_8119) ;  /* 0x00000c8000007947 */ /* 0x000fea0003800000 */
.L_x_8115:
        /* <DEDUP_REMOVED lines=9> */
.L_x_8123:
[----:B------:R-:W0:Y:S02]  /*8aa0*/  I2F.S16 R0, R26 ;  /* 0x0000001a00007306 */ /* 0x000e240000101400 */
[----:B0-----:R-:W-:-:S05]  /*8ab0*/  F2FP.PACK_AB R0, RZ, R0 ;  /* 0x00000000ff00723e */ /* 0x001fca00000000ff */
[----:B------:R0:W-:Y:S01]  /*8ac0*/  STG.E.U16 [R2.64], R0 ;  /* 0x0000000002007986 */ /* 0x0001e2000c101524 */
[----:B------:R-:W-:Y:S05]  /*8ad0*/  BRA `(.L_x_8119) ;  /* 0x00000bb000007947 */ /* 0x000fea0003800000 */
.L_x_8122:
        /* <DEDUP_REMOVED lines=10> */
.L_x_8125:
[----:B------:R-:W0:Y:S02]  /*8b80*/  I2F.S16 R26, R26 ;  /* 0x0000001a001a7306 */ /* 0x000e240000101400 */
[----:B0-----:R-:W-:-:S04]  /*8b90*/  F2FP.PACK_AB R5, RZ, R26 ;  /* 0x0000001aff05723e */ /* 0x001fc800000000ff */
[----:B------:R-:W-:-:S05]  /*8ba0*/  PRMT R5, R5, 0x5410, RZ ;  /* 0x0000541005057816 */ /* 0x000fca00000000ff */
[----:B------:R0:W-:Y:S01]  /*8bb0*/  STG.E [R2.64], R5 ;  /* 0x0000000502007986 */ /* 0x0001e2000c101924 */
[----:B------:R-:W-:Y:S05]  /*8bc0*/  BRA `(.L_x_8119) ;  /* 0x00000ac000007947 */ /* 0x000fea0003800000 */
.L_x_8124:
[----:B------:R-:W0:Y:S02]  /*8bd0*/  I2F.F64.S16 R26, R26 ;  /* 0x0000001a001a7312 */ /* 0x000e240000101c00 */
[----:B0-----:R0:W-:Y:S01]  /*8be0*/  STG.E.64 [R2.64], R26 ;  /* 0x0000001a02007986 */ /* 0x0011e2000c101b24 */
[----:B------:R-:W-:Y:S05]  /*8bf0*/  BRA `(.L_x_8119) ;  /* 0x00000a9000007947 */ /* 0x000fea0003800000 */
.L_x_8114:
        /* <DEDUP_REMOVED lines=10> */
.L_x_8128:
[----:B------:R-:W0:Y:S01]  /*8ca0*/  I2F.F64.S16 R4, R26 ;  /* 0x0000001a00047312 */ /* 0x000e220000101c00 */
[----:B------:R-:W-:-:S05]  /*8cb0*/  CS2R R6, SRZ ;  /* 0x0000000000067805 */ /* 0x000fca000001ff00 */
[----:B0-----:R0:W-:Y:S01]  /*8cc0*/  STG.E.128 [R2.64], R4 ;  /* 0x0000000402007986 */ /* 0x0011e2000c101d24 */
[----:B------:R-:W-:Y:S05]  /*8cd0*/  BRA `(.L_x_8119) ;  /* 0x000009b000007947 */ /* 0x000fea0003800000 */
.L_x_8127:
        /* <DEDUP_REMOVED lines=21> */
.L_x_8132:
[----:B------:R-:W-:Y:S05]  /*8e30*/  BSYNC B0 ;  /* 0x0000000000007941 */ /* 0x000fea0003800000 */
.L_x_8131:
[----:B------:R-:W-:-:S05]  /*8e40*/  LOP3.LUT R5, R0, R5, RZ, 0xfc, !PT ;  /* 0x0000000500057212 */ /* 0x000fca00078efcff */
[----:B------:R0:W-:Y:S01]  /*8e50*/  STG.E.U8 [R2.64], R5 ;  /* 0x0000000502007986 */ /* 0x0001e2000c101124 */
[----:B------:R-:W-:Y:S05]  /*8e60*/  BRA `(.L_x_8119) ;  /* 0x0000082000007947 */ /* 0x000fea0003800000 */
.L_x_8130:
        /* <DEDUP_REMOVED lines=13> */
.L_x_8134:
[----:B------:R-:W-:Y:S01]  /*8f40*/  IMAD.MOV.U32 R0, RZ, RZ, 0x7f ;  /* 0x0000007fff007424 */ /* 0x000fe200078e00ff */
[----:B------:R-:W-:-:S04]  /*8f50*/  ISETP.GT.U32.AND P0, PT, R4, 0x7f800000, PT ;  /* 0x7f8000000400780c */ /* 0x000fc80003f04070 */
[----:B------:R-:W-:-:S04]  /*8f60*/  SEL R0, R0, 0x7c, P0 ;  /* 0x0000007c00007807 */ /* 0x000fc80000000000 */
.L_x_8135:
[----:B------:R-:W-:Y:S05]  /*8f70*/  BSYNC B0 ;  /* 0x0000000000007941 */ /* 0x000fea0003800000 */
.L_x_8133:
[----:B------:R-:W-:-:S04]  /*8f80*/  LOP3.LUT R4, R5, 0x80000000, RZ, 0xc0, !PT ;  /* 0x8000000005047812 */ /* 0x000fc800078ec0ff */
[----:B------:R-:W-:-:S04]  /*8f90*/  SHF.R.U32.HI R5, RZ, 0x18, R4 ;  /* 0x00000018ff057819 */ /* 0x000fc80000011604 */
[----:B------:R-:W-:-:S05]  /*8fa0*/  LOP3.LUT R5, R0, R5, RZ, 0xfc, !PT ;  /* 0x0000000500057212 */ /* 0x000fca00078efcff */
[----:B------:R0:W-:Y:S01]  /*8fb0*/  STG.E.U8 [R2.64], R5 ;  /* 0x0000000502007986 */ /* 0x0001e2000c101124 */
[----:B------:R-:W-:Y:S05]  /*8fc0*/  BRA `(.L_x_8119) ;  /* 0x000006c000007947 */ /* 0x000fea0003800000 */
.L_x_8129:
[----:B------:R-:W0:Y:S02]  /*8fd0*/  I2F.S16 R0, R26 ;  /* 0x0000001a00007306 */ /* 0x000e240000101400 */
[----:B0-----:R-:W-:-:S05]  /*8fe0*/  F2FP.BF16.PACK_AB R0, RZ, R0 ;  /* 0x00000000ff00723e */ /* 0x001fca00000010ff */
[----:B------:R0:W-:Y:S01]  /*8ff0*/  STG.E.U16 [R2.64], R0 ;  /* 0x0000000002007986 */ /* 0x0001e2000c101524 */
[----:B------:R-:W-:Y:S05]  /*9000*/  BRA `(.L_x_8119) ;  /* 0x0000068000007947 */ /* 0x000fea0003800000 */
.L_x_8126:
        /* <DEDUP_REMOVED lines=10> */
.L_x_8138:
        /* <DEDUP_REMOVED lines=17> */
.L_x_8141:
[----:B------:R-:W-:-:S04]  /*91c0*/  LOP3.LUT R0, R7, 0x80000000, RZ, 0xc0, !PT ;  /* 0x8000000007007812 */ /* 0x000fc800078ec0ff */
[----:B------:R-:W-:-:S04]  /*91d0*/  SHF.R.U32.HI R5, RZ, 0x18, R0 ;  /* 0x00000018ff057819 */ /* 0x000fc80000011600 */
[----:B------:R-:W-:-:S04]  /*91e0*/  LOP3.LUT R4, R4, R5, RZ, 0xfc, !PT ;  /* 0x0000000504047212 */ /* 0x000fc800078efcff */
[----:B------:R-:W-:Y:S02]  /*91f0*/  PRMT R0, R4, 0x7610, R0 ;  /* 0x0000761004007816 */ /* 0x000fe40000000000 */
.L_x_8140:
[----:B------:R-:W-:Y:S05]  /*9200*/  BSYNC B0 ;  /* 0x0000000000007941 */ /* 0x000fea0003800000 */
.L_x_8139:
[----:B------:R0:W-:Y:S01]  /*9210*/  STG.E.U8 [R2.64], R0 ;  /* 0x0000000002007986 */ /* 0x0001e2000c101124 */
[----:B------:R-:W-:Y:S05]  /*9220*/  BRA `(.L_x_8119) ;  /* 0x0000046000007947 */ /* 0x000fea0003800000 */
.L_x_8137:
        /* <DEDUP_REMOVED lines=17> */
.L_x_8144:
[----:B------:R-:W-:-:S04]  /*9340*/  LOP3.LUT R0, R7, 0x80000000, RZ, 0xc0, !PT ;  /* 0x8000000007007812 */ /* 0x000fc800078ec0ff */
[----:B------:R-:W-:-:S04]  /*9350*/  SHF.R.U32.HI R5, RZ, 0x18, R0 ;  /* 0x00000018ff057819 */ /* 0x000fc80000011600 */
[----:B------:R-:W-:-:S04]  /*9360*/  LOP3.LUT R4, R4, R5, RZ, 0xfc, !PT ;  /* 0x0000000504047212 */ /* 0x000fc800078efcff */
[----:B------:R-:W-:Y:S02]  /*9370*/  PRMT R0, R4, 0x7610, R0 ;  /* 0x0000761004007816 */ /* 0x000fe40000000000 */
.L_x_8143:
[----:B------:R-:W-:Y:S05]  /*9380*/  BSYNC B0 ;  /* 0x0000000000007941 */ /* 0x000fea0003800000 */
.L_x_8142:
[----:B------:R0:W-:Y:S01]  /*9390*/  STG.E.U8 [R2.64], R0 ;  /* 0x0000000002007986 */ /* 0x0001e2000c101124 */
[----:B------:R-:W-:Y:S05]  /*93a0*/  BRA `(.L_x_8119) ;  /* 0x000002e000007947 */ /* 0x000fea0003800000 */
.L_x_8136:
        /* <DEDUP_REMOVED lines=22> */
.L_x_8118:
        /* <DEDUP_REMOVED lines=20> */
.L_x_8146:
[----:B------:R-:W-:-:S05]  /*9650*/  IMAD.MOV.U32 R27, RZ, RZ, RZ ;  /* 0x000000ffff1b7224 */ /* 0x000fca00078e00ff */
[----:B------:R0:W-:Y:S01]  /*9660*/  STG.E.64 [R2.64], R26 ;  /* 0x0000001a02007986 */ /* 0x0001e2000c101b24 */
[----:B------:R-:W-:Y:S05]  /*9670*/  BRA `(.L_x_8119) ;  /* 0x0000001000007947 */ /* 0x000fea0003800000 */
.L_x_8145:
[----:B------:R0:W-:Y:S02]  /*9680*/  STG.E [R2.64], R26 ;  /* 0x0000001a02007986 */ /* 0x0001e4000c101924 */
.L_x_8119:
        /* <DEDUP_REMOVED lines=21> */
.L_x_8150:
[----:B------:R0:W-:Y:S01]  /*97e0*/  STG.E.U8 [R2.64], R24 ;  /* 0x0000001802007986 */ /* 0x0001e2000c101124 */
[----:B------:R-:W-:Y:S05]  /*97f0*/  BRA `(.L_x_8152) ;  /* 0x00000d5000007947 */ /* 0x000fea0003800000 */
.L_x_8149:
        /* <DEDUP_REMOVED lines=9> */
.L_x_8154:
[----:B------:R0:W-:Y:S01]  /*9890*/  STG.E [R2.64], R24 ;  /* 0x0000001802007986 */ /* 0x0001e2000c101924 */
[----:B------:R-:W-:Y:S05]  /*98a0*/  BRA `(.L_x_8152) ;  /* 0x00000ca000007947 */ /* 0x000fea0003800000 */
.L_x_8153:
[----:B------:R0:W-:Y:S01]  /*98b0*/  STG.E.U16 [R2.64], R24 ;  /* 0x0000001802007986 */ /* 0x0001e2000c101524 */
[----:B------:R-:W-:Y:S05]  /*98c0*/  BRA `(.L_x_8152) ;  /* 0x00000c8000007947 */ /* 0x000fea0003800000 */
.L_x_8148:
        /* <DEDUP_REMOVED lines=9> */
.L_x_8156:
[----:B------:R-:W0:Y:S02]  /*9960*/  I2F.S16 R0, R24 ;  /* 0x0000001800007306 */ /* 0x000e240000101400 */
[----:B0-----:R-:W-:-:S05]  /*9970*/  F2FP.PACK_AB R0, RZ, R0 ;  /* 0x00000000ff00723e */ /* 0x001fca00000000ff */
[----:B------:R0:W-:Y:S01]  /*9980*/  STG.E.U16 [R2.64], R0 ;  /* 0x0000000002007986 */ /* 0x0001e2000c101524 */
[----:B------:R-:W-:Y:S05]  /*9990*/  BRA `(.L_x_8152) ;  /* 0x00000bb000007947 */ /* 0x000fea0003800000 */
.L_x_8155:
        /* <DEDUP_REMOVED lines=10> */
.L_x_8158:
[----:B------:R-:W0:Y:S02]  /*9a40*/  I2F.S16 R24, R24 ;  /* 0x0000001800187306 */ /* 0x000e240000101400 */
[----:B0-----:R-:W-:-:S04]  /*9a50*/  F2FP.PACK_AB R5, RZ, R24 ;  /* 0x00000018ff05723e */ /* 0x001fc800000000ff */
[----:B------:R-:W-:-:S05]  /*9a60*/  PRMT R5, R5, 0x5410, RZ ;  /* 0x0000541005057816 */ /* 0x000fca00000000ff */
[----:B------:R0:W-:Y:S01]  /*9a70*/  STG.E [R2.64], R5 ;  /* 0x0000000502007986 */ /* 0x0001e2000c101924 */
[----:B------:R-:W-:Y:S05]  /*9a80*/  BRA `(.L_x_8152) ;  /* 0x00000ac000007947 */ /* 0x000fea0003800000 */
.L_x_8157:
[----:B------:R-:W0:Y:S02]  /*9a90*/  I2F.F64.S16 R24, R24 ;  /* 0x0000001800187312 */ /* 0x000e240000101c00 */
[----:B0-----:R0:W-:Y:S01]  /*9aa0*/  STG.E.64 [R2.64], R24 ;  /* 0x0000001802007986 */ /* 0x0011e2000c101b24 */
[----:B------:R-:W-:Y:S05]  /*9ab0*/  BRA `(.L_x_8152) ;  /* 0x00000a9000007947 */ /* 0x000fea0003800000 */
.L_x_8147:
        /* <DEDUP_REMOVED lines=10> */
.L_x_8161:
[----:B------:R-:W0:Y:S01]  /*9b60*/  I2F.F64.S16 R24, R24 ;  /* 0x0000001800187312 */ /* 0x000e220000101c00 */
[----:B------:R-:W-:-:S05]  /*9b70*/  CS2R R26, SRZ ;  /* 0x00000000001a7805 */ /* 0x000fca000001ff00 */
[----:B0-----:R0:W-:Y:S01]  /*9b80*/  STG.E.128 [R2.64], R24 ;  /* 0x0000001802007986 */ /* 0x0011e2000c101d24 */
[----:B------:R-:W-:Y:S05]  /*9b90*/  BRA `(.L_x_8152) ;  /* 0x000009b000007947 */ /* 0x000fea0003800000 */
.L_x_8160:
        /* <DEDUP_REMOVED lines=21> */
.L_x_8165:
[----:B------:R-:W-:Y:S05]  /*9cf0*/  BSYNC B0 ;  /* 0x0000000000007941 */ /* 0x000fea0003800000 */
.L_x_8164:
[----:B------:R-:W-:-:S05]  /*9d00*/  LOP3.LUT R5, R0, R5, RZ, 0xfc, !PT ;  /* 0x0000000500057212 */ /* 0x000fca00078efcff */
[----:B------:R0:W-:Y:S01]  /*9d10*/  STG.E.U8 [R2.64], R5 ;  /* 0x0000000502007986 */ /* 0x0001e2000c101124 */
[----:B------:R-:W-:Y:S05]  /*9d20*/  BRA `(.L_x_8152) ;  /* 0x0000082000007947 */ /* 0x000fea0003800000 */
.L_x_8163:
        /* <DEDUP_REMOVED lines=13> */
.L_x_8167:
[----:B------:R-:W-:Y:S01]  /*9e00*/  IMAD.MOV.U32 R0, RZ, RZ, 0x7f ;  /* 0x0000007fff007424 */ /* 0x000fe200078e00ff */
[----:B------:R-:W-:-:S04]  /*9e10*/  ISETP.GT.U32.AND P0, PT, R4, 0x7f800000, PT ;  /* 0x7f8000000400780c */ /* 0x000fc80003f04070 */
[----:B------:R-:W-:-:S04]  /*9e20*/  SEL R0, R0, 0x7c, P0 ;  /* 0x0000007c00007807 */ /* 0x000fc80000000000 */
.L_x_8168:
[----:B------:R-:W-:Y:S05]  /*9e30*/  BSYNC B0 ;  /* 0x0000000000007941 */ /* 0x000fea0003800000 */
.L_x_8166:
[----:B------:R-:W-:-:S04]  /*9e40*/  LOP3.LUT R4, R5, 0x80000000, RZ, 0xc0, !PT ;  /* 0x8000000005047812 */ /* 0x000fc800078ec0ff */
[----:B------:R-:W-:-:S04]  /*9e50*/  SHF.R.U32.HI R5, RZ, 0x18, R4 ;  /* 0x00000018ff057819 */ /* 0x000fc80000011604 */
[----:B------:R-:W-:-:S05]  /*9e60*/  LOP3.LUT R5, R0, R5, RZ, 0xfc, !PT ;  /* 0x0000000500057212 */ /* 0x000fca00078efcff */
[----:B------:R0:W-:Y:S01]  /*9e70*/  STG.E.U8 [R2.64], R5 ;  /* 0x0000000502007986 */ /* 0x0001e2000c101124 */
[----:B------:R-:W-:Y:S05]  /*9e80*/  BRA `(.L_x_8152) ;  /* 0x000006c000007947 */ /* 0x000fea0003800000 */
.L_x_8162:
[----:B------:R-:W0:Y:S02]  /*9e90*/  I2F.S16 R0, R24 ;  /* 0x0000001800007306 */ /* 0x000e240000101400 */
[----:B0-----:R-:W-:-:S05]  /*9ea0*/  F2FP.BF16.PACK_AB R0, RZ, R0 ;  /* 0x00000000ff00723e */ /* 0x001fca00000010ff */
[----:B------:R0:W-:Y:S01]  /*9eb0*/  STG.E.U16 [R2.64], R0 ;  /* 0x0000000002007986 */ /* 0x0001e2000c101524 */
[----:B------:R-:W-:Y:S05]  /*9ec0*/  BRA `(.L_x_8152) ;  /* 0x0000068000007947 */ /* 0x000fea0003800000 */
.L_x_8159:
        /* <DEDUP_REMOVED lines=10> */
.L_x_8171:
        /* <DEDUP_REMOVED lines=17> */
.L_x_8174:
[----:B------:R-:W-:-:S04]  /*a080*/  LOP3.LUT R0, R7, 0x80000000, RZ, 0xc0, !PT ;  /* 0x8000000007007812 */ /* 0x000fc800078ec0ff */
[----:B------:R-:W-:-:S04]  /*a090*/  SHF.R.U32.HI R5, RZ, 0x18, R0 ;  /* 0x00000018ff057819 */ /* 0x000fc80000011600 */
[----:B------:R-:W-:-:S04]  /*a0a0*/  LOP3.LUT R4, R4, R5, RZ, 0xfc, !PT ;  /* 0x0000000504047212 */ /* 0x000fc800078efcff */
[----:B------:R-:W-:Y:S02]  /*a0b0*/  PRMT R0, R4, 0x7610, R0 ;  /* 0x0000761004007816 */ /* 0x000fe40000000000 */
.L_x_8173:
[----:B------:R-:W-:Y:S05]  /*a0c0*/  BSYNC B0 ;  /* 0x0000000000007941 */ /* 0x000fea0003800000 */
.L_x_8172:
[----:B------:R0:W-:Y:S01]  /*a0d0*/  STG.E.U8 [R2.64], R0 ;  /* 0x0000000002007986 */ /* 0x0001e2000c101124 */
[----:B------:R-:W-:Y:S05]  /*a0e0*/  BRA `(.L_x_8152) ;  /* 0x0000046000007947 */ /* 0x000fea0003800000 */
.L_x_8170:
        /* <DEDUP_REMOVED lines=17> */
.L_x_8177:
[----:B------:R-:W-:-:S04]  /*a200*/  LOP3.LUT R0, R7, 0x80000000, RZ, 0xc0, !PT ;  /* 0x8000000007007812 */ /* 0x000fc800078ec0ff */
[----:B------:R-:W-:-:S04]  /*a210*/  SHF.R.U32.HI R5, RZ, 0x18, R0 ;  /* 0x00000018ff057819 */ /* 0x000fc80000011600 */
[----:B------:R-:W-:-:S04]  /*a220*/  LOP3.LUT R4, R4, R5, RZ, 0xfc, !PT ;  /* 0x0000000504047212 */ /* 0x000fc800078efcff */
[----:B------:R-:W-:Y:S02]  /*a230*/  PRMT R0, R4, 0x7610, R0 ;  /* 0x0000761004007816 */ /* 0x000fe40000000000 */
.L_x_8176:
[----:B------:R-:W-:Y:S05]  /*a240*/  BSYNC B0 ;  /* 0x0000000000007941 */ /* 0x000fea0003800000 */
.L_x_8175:
[----:B------:R0:W-:Y:S01]  /*a250*/  STG.E.U8 [R2.64], R0 ;  /* 0x0000000002007986 */ /* 0x0001e2000c101124 */
[----:B------:R-:W-:Y:S05]  /*a260*/  BRA `(.L_x_8152) ;  /* 0x000002e000007947 */ /* 0x000fea0003800000 */
.L_x_8169:
        /* <DEDUP_REMOVED lines=22> */
.L_x_8151:
        /* <DEDUP_REMOVED lines=20> */
.L_x_8179:
[----:B------:R-:W-:-:S05]  /*a510*/  IMAD.MOV.U32 R25, RZ, RZ, RZ ;  /* 0x000000ffff197224 */ /* 0x000fca00078e00ff */
[----:B------:R0:W-:Y:S01]  /*a520*/  STG.E.64 [R2.64], R24 ;  /* 0x0000001802007986 */ /* 0x0001e2000c101b24 */
[----:B------:R-:W-:Y:S05]  /*a530*/  BRA `(.L_x_8152) ;  /* 0x0000001000007947 */ /* 0x000fea0003800000 */
.L_x_8178:
[----:B------:R0:W-:Y:S02]  /*a540*/  STG.E [R2.64], R24 ;  /* 0x0000001802007986 */ /* 0x0001e4000c101924 */
.L_x_8152:
[----:B------:R-:W-:Y:S02]  /*a550*/  IADD3 R17, R17, 0x80, RZ ;  /* 0x0000008011117810 */ /* 0x000fe40007ffe0ff */
.L_x_8113:
[----:B------:R-:W-:Y:S05]  /*a560*/  BSYNC B6 ;  /* 0x0000000000067941 */ /* 0x000fea0003800000 */
.L_x_8112:
        /* <DEDUP_REMOVED lines=19> */
.L_x_8183:
[----:B------:R-:W-:Y:S01]  /*a6a0*/  STG.E.U8 [R2.64], R22 ;  /* 0x0000001602007986 */ /* 0x000fe2000c101124 */
[----:B------:R-:W-:Y:S05]  /*a6b0*/  EXIT ;  /* 0x000000000000794d */ /* 0x000fea0003800000 */
.L_x_8182:
        /* <DEDUP_REMOVED lines=9> */
.L_x_8186:
[----:B------:R-:W-:Y:S01]  /*a750*/  STG.E [R2.64], R22 ;  /* 0x0000001602007986 */ /* 0x000fe2000c101924 */
[----:B------:R-:W-:Y:S05]  /*a760*/  EXIT ;  /* 0x000000000000794d */ /* 0x000fea0003800000 */
.L_x_8185:
[----:B------:R-:W-:Y:S01]  /*a770*/  STG.E.U16 [R2.64], R22 ;  /* 0x0000001602007986 */ /* 0x000fe2000c101524 */
[----:B------:R-:W-:Y:S05]  /*a780*/  EXIT ;  /* 0x000000000000794d */ /* 0x000fea0003800000 */
.L_x_8181:
        /* <DEDUP_REMOVED lines=9> */
.L_x_8188:
[----:B------:R-:W0:Y:S02]  /*a820*/  I2F.S16 R0, R22 ;  /* 0x0000001600007306 */ /* 0x000e240000101400 */
[----:B0-----:R-:W-:-:S05]  /*a830*/  F2FP.PACK_AB R0, RZ, R0 ;  /* 0x00000000ff00723e */ /* 0x001fca00000000ff */
[----:B------:R-:W-:Y:S01]  /*a840*/  STG.E.U16 [R2.64], R0 ;  /* 0x0000000002007986 */ /* 0x000fe2000c101524 */
[----:B------:R-:W-:Y:S05]  /*a850*/  EXIT ;  /* 0x000000000000794d */ /* 0x000fea0003800000 */
.L_x_8187:
        /* <DEDUP_REMOVED lines=10> */
.L_x_8190:
[----:B------:R-:W0:Y:S02]  /*a900*/  I2F.S16 R22, R22 ;  /* 0x0000001600167306 */ /* 0x000e240000101400 */
[----:B0-----:R-:W-:-:S04]  /*a910*/  F2FP.PACK_AB R5, RZ, R22 ;  /* 0x00000016ff05723e */ /* 0x001fc800000000ff */
[----:B------:R-:W-:-:S05]  /*a920*/  PRMT R5, R5, 0x5410, RZ ;  /* 0x0000541005057816 */ /* 0x000fca00000000ff */
[----:B------:R-:W-:Y:S01]  /*a930*/  STG.E [R2.64], R5 ;  /* 0x0000000502007986 */ /* 0x000fe2000c101924 */
[----:B------:R-:W-:Y:S05]  /*a940*/  EXIT ;  /* 0x000000000000794d */ /* 0x000fea0003800000 */
.L_x_8189:
[----:B------:R-:W0:Y:S02]  /*a950*/  I2F.F64.S16 R22, R22 ;  /* 0x0000001600167312 */ /* 0x000e240000101c00 */
[----:B0-----:R-:W-:Y:S01]  /*a960*/  STG.E.64 [R2.64], R22 ;  /* 0x0000001602007986 */ /* 0x001fe2000c101b24 */
[----:B------:R-:W-:Y:S05]  /*a970*/  EXIT ;  /* 0x000000000000794d */ /* 0x000fea0003800000 */
.L_x_8180:
        /* <DEDUP_REMOVED lines=10> */
.L_x_8193:
[----:B------:R-:W0:Y:S01]  /*aa20*/  I2F.F64.S16 R4, R22 ;  /* 0x0000001600047312 */ /* 0x000e220000101c00 */
[----:B------:R-:W-:-:S05]  /*aa30*/  CS2R R6, SRZ ;  /* 0x0000000000067805 */ /* 0x000fca000001ff00 */
[----:B0-----:R-:W-:Y:S01]  /*aa40*/  STG.E.128 [R2.64], R4 ;  /* 0x0000000402007986 */ /* 0x001fe2000c101d24 */
[----:B------:R-:W-:Y:S05]  /*aa50*/  EXIT ;  /* 0x000000000000794d */ /* 0x000fea0003800000 */
.L_x_8192:
        /* <DEDUP_REMOVED lines=21> */
.L_x_8197:
[----:B------:R-:W-:Y:S05]  /*abb0*/  BSYNC B0 ;  /* 0x0000000000007941 */ /* 0x000fea0003800000 */
.L_x_8196:
[----:B------:R-:W-:-:S05]  /*abc0*/  LOP3.LUT R5, R0, R5, RZ, 0xfc, !PT ;  /* 0x0000000500057212 */ /* 0x000fca00078efcff */
[----:B------:R-:W-:Y:S01]  /*abd0*/  STG.E.U8 [R2.64], R5 ;  /* 0x0000000502007986 */ /* 0x000fe2000c101124 */
[----:B------:R-:W-:Y:S05]  /*abe0*/  EXIT ;  /* 0x000000000000794d */ /* 0x000fea0003800000 */
.L_x_8195:
        /* <DEDUP_REMOVED lines=13> */
.L_x_8199:
[----:B------:R-:W-:Y:S01]  /*acc0*/  IMAD.MOV.U32 R0, RZ, RZ, 0x7f ;  /* 0x0000007fff007424 */ /* 0x000fe200078e00ff */
[----:B------:R-:W-:-:S04]  /*acd0*/  ISETP.GT.U32.AND P0, PT, R4, 0x7f800000, PT ;  /* 0x7f8000000400780c */ /* 0x000fc80003f04070 */
[----:B------:R-:W-:-:S04]  /*ace0*/  SEL R0, R0, 0x7c, P0 ;  /* 0x0000007c00007807 */ /* 0x000fc80000000000 */
.L_x_8200:
[----:B------:R-:W-:Y:S05]  /*acf0*/  BSYNC B0 ;  /* 0x0000000000007941 */ /* 0x000fea0003800000 */
.L_x_8198:
[----:B------:R-:W-:-:S04]  /*ad00*/  LOP3.LUT R4, R5, 0x80000000, RZ, 0xc0, !PT ;  /* 0x8000000005047812 */ /* 0x000fc800078ec0ff */
[----:B------:R-:W-:-:S04]  /*ad10*/  SHF.R.U32.HI R5, RZ, 0x18, R4 ;  /* 0x00000018ff057819 */ /* 0x000fc80000011604 */
[----:B------:R-:W-:-:S05]  /*ad20*/  LOP3.LUT R5, R0, R5, RZ, 0xfc, !PT ;  /* 0x0000000500057212 */ /* 0x000fca00078efcff */
[----:B------:R-:W-:Y:S01]  /*ad30*/  STG.E.U8 [R2.64], R5 ;  /* 0x0000000502007986 */ /* 0x000fe2000c101124 */
[----:B------:R-:W-:Y:S05]  /*ad40*/  EXIT ;  /* 0x000000000000794d */ /* 0x000fea0003800000 */
.L_x_8194:
[----:B------:R-:W0:Y:S02]  /*ad50*/  I2F.S16 R0, R22 ;  /* 0x0000001600007306 */ /* 0x000e240000101400 */
[----:B0-----:R-:W-:-:S05]  /*ad60*/  F2FP.BF16.PACK_AB R0, RZ, R0 ;  /* 0x00000000ff00723e */ /* 0x001fca00000010ff */
[----:B------:R-:W-:Y:S01]  /*ad70*/  STG.E.U16 [R2.64], R0 ;  /* 0x0000000002007986 */ /* 0x000fe2000c101524 */
[----:B------:R-:W-:Y:S05]  /*ad80*/  EXIT ;  /* 0x000000000000794d */ /* 0x000fea0003800000 */
.L_x_8191:
        /* <DEDUP_REMOVED lines=10> */
.L_x_8203:
        /* <DEDUP_REMOVED lines=17> */
.L_x_8206:
[----:B------:R-:W-:-:S04]  /*af40*/  LOP3.LUT R0, R7, 0x80000000, RZ, 0xc0, !PT ;  /* 0x8000000007007812 */ /* 0x000fc800078ec0ff */
[----:B------:R-:W-:-:S04]  /*af50*/  SHF.R.U32.HI R5, RZ, 0x18, R0 ;  /* 0x00000018ff057819 */ /* 0x000fc80000011600 */
[----:B------:R-:W-:-:S04]  /*af60*/  LOP3.LUT R4, R4, R5, RZ, 0xfc, !PT ;  /* 0x0000000504047212 */ /* 0x000fc800078efcff */
[----:B------:R-:W-:Y:S02]  /*af70*/  PRMT R0, R4, 0x7610, R0 ;  /* 0x0000761004007816 */ /* 0x000fe40000000000 */
.L_x_8205:
[----:B------:R-:W-:Y:S05]  /*af80*/  BSYNC B0 ;  /* 0x0000000000007941 */ /* 0x000fea0003800000 */
.L_x_8204:
[----:B------:R-:W-:Y:S01]  /*af90*/  STG.E.U8 [R2.64], R0 ;  /* 0x0000000002007986 */ /* 0x000fe2000c101124 */
[----:B------:R-:W-:Y:S05]  /*afa0*/  EXIT ;  /* 0x000000000000794d */ /* 0x000fea0003800000 */
.L_x_8202:
        /* <DEDUP_REMOVED lines=17> */
.L_x_8209:
[----:B------:R-:W-:-:S04]  /*b0c0*/  LOP3.LUT R0, R7, 0x80000000, RZ, 0xc0, !PT ;  /* 0x8000000007007812 */ /* 0x000fc800078ec0ff */
[----:B------:R-:W-:-:S04]  /*b0d0*/  SHF.R.U32.HI R5, RZ, 0x18, R0 ;  /* 0x00000018ff057819 */ /* 0x000fc80000011600 */
[----:B------:R-:W-:-:S04]  /*b0e0*/  LOP3.LUT R4, R4, R5, RZ, 0xfc, !PT ;  /* 0x0000000504047212 */ /* 0x000fc800078efcff */
[----:B------:R-:W-:Y:S02]  /*b0f0*/  PRMT R0, R4, 0x7610, R0 ;  /* 0x0000761004007816 */ /* 0x000fe40000000000 */
.L_x_8208:
[----:B------:R-:W-:Y:S05]  /*b100*/  BSYNC B0 ;  /* 0x0000000000007941 */ /* 0x000fea0003800000 */
.L_x_8207:
[----:B------:R-:W-:Y:S01]  /*b110*/  STG.E.U8 [R2.64], R0 ;  /* 0x0000000002007986 */ /* 0x000fe2000c101124 */
[----:B------:R-:W-:Y:S05]  /*b120*/  EXIT ;  /* 0x000000000000794d */ /* 0x000fea0003800000 */
.L_x_8201:
        /* <DEDUP_REMOVED lines=22> */
.L_x_8184:
        /* <DEDUP_REMOVED lines=20> */
.L_x_8211:
[----:B------:R-:W-:-:S05]  /*b3d0*/  IMAD.MOV.U32 R23, RZ, RZ, RZ ;  /* 0x000000ffff177224 */ /* 0x000fca00078e00ff */
[----:B------:R-:W-:Y:S01]  /*b3e0*/  STG.E.64 [R2.64], R22 ;  /* 0x0000001602007986 */ /* 0x000fe2000c101b24 */
[----:B------:R-:W-:Y:S05]  /*b3f0*/  EXIT ;  /* 0x000000000000794d */ /* 0x000fea0003800000 */
.L_x_8210:
[----:B------:R-:W-:Y:S01]  /*b400*/  STG.E [R2.64], R22 ;  /* 0x0000001602007986 */ /* 0x000fe2000c101924 */
[----:B------:R-:W-:Y:S05]  /*b410*/  EXIT ;  /* 0x000000000000794d */ /* 0x000fea0003800000 */
.L_x_8212:
        /* <DEDUP_REMOVED lines=14> */
.L_x_41879:


//--------------------- .text._ZN2at6native18elementwise_kernelILi128ELi4EZNS0_22gpu_kernel_impl_nocastINS0_13BinaryFunctorIssbZZZNS0_23logical_xor_kernel_cudaERNS_14TensorIteratorEENKUlvE0_clEvENKUlvE3_clEvEUlssE_EEEEvRNS_18TensorIteratorBaseERKT_EUliE_EEviT1_ --------------------------
	.section	.text._ZN2at6native18elementwise_kernelILi128ELi4EZNS0_22gpu_kernel_impl_nocastINS0_13BinaryFunctorIssbZZZNS0_23logical_xor_kernel_cudaERNS_14TensorIteratorEENKUlvE0_clEvENKUlvE3_clEvEUlssE_EEEEvRNS_18TensorIteratorBaseERKT_EUliE_EEviT1_,"ax",@progbits
	.sectioninfo	@"SHI_REGISTERS=12"
	.align	128
        .global         _ZN2at6native18elementwise_kernelILi128ELi4EZNS0_22gpu_kernel_impl_nocastINS0_13BinaryFunctorIssbZZZNS0_23logical_xor_kernel_cudaERNS_14TensorIteratorEENKUlvE0_clEvENKUlvE3_clEvEUlssE_EEEEvRNS_18TensorIteratorBaseERKT_EUliE_EEviT1_
        .type           _ZN2at6native18elementwise_kernelILi128ELi4EZNS0_22gpu_kernel_impl_nocastINS0_13BinaryFunctorIssbZZZNS0_23logical_xor_kernel_cudaERNS_14TensorIteratorEENKUlvE0_clEvENKUlvE3_clEvEUlssE_EEEEvRNS_18TensorIteratorBaseERKT_EUliE_EEviT1_,@function
        .size           _ZN2at6native18elementwise_kernelILi128ELi4EZNS0_22gpu_kernel_impl_nocastINS0_13BinaryFunctorIssbZZZNS0_23logical_xor_kernel_cudaERNS_14TensorIteratorEENKUlvE0_clEvENKUlvE3_clEvEUlssE_EEEEvRNS_18TensorIteratorBaseERKT_EUliE_EEviT1_,(.L_x_41880 - _ZN2at6native18elementwise_kernelILi128ELi4EZNS0_22gpu_kernel_impl_nocastINS0_13BinaryFunctorIssbZZZNS0_23logical_xor_kernel_cudaERNS_14TensorIteratorEENKUlvE0_clEvENKUlvE3_clEvEUlssE_EEEEvRNS_18TensorIteratorBaseERKT_EUliE_EEviT1_)
        .other          _ZN2at6native18elementwise_kernelILi128ELi4EZNS0_22gpu_kernel_impl_nocastINS0_13BinaryFunctorIssbZZZNS0_23logical_xor_kernel_cudaERNS_14TensorIteratorEENKUlvE0_clEvENKUlvE3_clEvEUlssE_EEEEvRNS_18TensorIteratorBaseERKT_EUliE_EEviT1_,@"STO_CUDA_ENTRY STV_DEFAULT"
_ZN2at6native18elementwise_kernelILi128ELi4EZNS0_22gpu_kernel_impl_nocastINS0_13BinaryFunctorIssbZZZNS0_23logical_xor_kernel_cudaERNS_14TensorIteratorEENKUlvE0_clEvENKUlvE3_clEvEUlssE_EEEEvRNS_18TensorIteratorBaseERKT_EUliE_EEviT1_:
.text._ZN2at6native18elementwise_kernelILi128ELi4EZNS0_22gpu_kernel_impl_nocastINS0_13BinaryFunctorIssbZZZNS0_23logical_xor_kernel_cudaERNS_14TensorIteratorEENKUlvE0_clEvENKUlvE3_clEvEUlssE_EEEEvRNS_18TensorIteratorBaseERKT_EUliE_EEviT1_:
        /* <DEDUP_REMOVED lines=261> */
.L_x_8215:
        /* <DEDUP_REMOVED lines=9> */
[----:B--2---:R-:W-:-:S04]  /*10e0*/  ISETP.NE.AND P0, PT, R6, RZ, PT ;  /* 0x000000ff0600720c */ /* 0x004fc80003f05270 */
[----:B---3--:R-:W-:-:S04]  /*10f0*/  ISETP.NE.XOR P0, PT, R4, RZ, P0 ;  /* 0x000000ff0400720c */ /* 0x008fc80000705a70 */
[----:B------:R-:W-:-:S05]  /*1100*/  SEL R9, RZ, 0x1, !P0 ;  /* 0x00000001ff097807 */ /* 0x000fca0004000000 */
[----:B------:R0:W-:Y:S04]  /*1110*/  STG.E.U8 [R2.64], R9 ;  /* 0x0000000902007986 */ /* 0x0001e8000c101104 */
.L_x_8214:
[----:B------:R-:W-:Y:S05]  /*1120*/  BSYNC B0 ;  /* 0x0000000000007941 */ /* 0x000fea0003800000 */
.L_x_8213:
        /* <DEDUP_REMOVED lines=256> */
.L_x_8218:
        /* <DEDUP_REMOVED lines=268> */
.L_x_8219:
        /* <DEDUP_REMOVED lines=13> */
.L_x_8217:
[----:B------:R-:W-:Y:S05]  /*32c0*/  BSYNC B0 ;  /* 0x0000000000007941 */ /* 0x000fea0003800000 */
.L_x_8216:
        /* <DEDUP_REMOVED lines=255> */
.L_x_8220:
        /* <DEDUP_REMOVED lines=8> */
[----:B--2---:R-:W-:-:S04]  /*4340*/  ISETP.NE.AND P0, PT, R6, RZ, PT ;  /* 0x000000ff0600720c */ /* 0x004fc80003f05270 */
[----:B---3--:R-:W-:-:S04]  /*4350*/  ISETP.NE.XOR P0, PT, R4, RZ, P0 ;  /* 0x000000ff0400720c */ /* 0x008fc80000705a70 */
[----:B------:R-:W-:-:S05]  /*4360*/  SEL R9, RZ, 0x1, !P0 ;  /* 0x00000001ff097807 */ /* 0x000fca0004000000 */
[----:B------:R-:W-:Y:S01]  /*4370*/  STG.E.U8 [R2.64], R9 ;  /* 0x0000000902007986 */ /* 0x000fe2000c101104 */
[----:B------:R-:W-:Y:S05]  /*4380*/  EXIT ;  /* 0x000000000000794d */ /* 0x000fea0003800000 */
.L_x_8221:
        /* <DEDUP_REMOVED lines=15> */
.L_x_41880:


//--------------------- .text._ZN2at6native27unrolled_elementwise_kernelINS0_13BinaryFunctorIssbZZZNS0_23logical_xor_kernel_cudaERNS_14TensorIteratorEENKUlvE0_clEvENKUlvE3_clEvEUlssE_EESt5arrayIPcLm3EELi4E23TrivialOffsetCalculatorILi2EjESC_ILi1EjENS0_6memory15LoadWithoutCastENSF_16StoreWithoutCastEEEviT_T0_T2_T3_T4_T5_ --------------------------
	.section	.text._ZN2at6native27unrolled_elementwise_kernelINS0_13BinaryFunctorIssbZZZNS0_23logical_xor_kernel_cudaERNS_14TensorIteratorEENKUlvE0_clEvENKUlvE3_clEvEUlssE_EESt5arrayIPcLm3EELi4E23TrivialOffsetCalculatorILi2EjESC_ILi1EjENS0_6memory15LoadWithoutCastENSF_16StoreWithoutCastEEEviT_T0_T2_T3_T4_T5_,"ax",@progbits
	.sectioninfo	@"SHI_REGISTERS=24"
	.align	128
        .global         _ZN2at6native27unrolled_elementwise_kernelINS0_13BinaryFunctorIssbZZZNS0_23logical_xor_kernel_cudaERNS_14TensorIteratorEENKUlvE0_clEvENKUlvE3_clEvEUlssE_EESt5arrayIPcLm3EELi4E23TrivialOffsetCalculatorILi2EjESC_ILi1EjENS0_6memory15LoadWithoutCastENSF_16StoreWithoutCastEEEviT_T0_T2_T3_T4_T5_
        .type           _ZN2at6native27unrolled_elementwise_kernelINS0_13BinaryFunctorIssbZZZNS0_23logical_xor_kernel_cudaERNS_14TensorIteratorEENKUlvE0_clEvENKUlvE3_clEvEUlssE_EESt5arrayIPcLm3EELi4E23TrivialOffsetCalculatorILi2EjESC_ILi1EjENS0_6memory15LoadWithoutCastENSF_16StoreWithoutCastEEEviT_T0_T2_T3_T4_T5_,@function
        .size           _ZN2at6native27unrolled_elementwise_kernelINS0_13BinaryFunctorIssbZZZNS0_23logical_xor_kernel_cudaERNS_14TensorIteratorEENKUlvE0_clEvENKUlvE3_clEvEUlssE_EESt5arrayIPcLm3EELi4E23TrivialOffsetCalculatorILi2EjESC_ILi1EjENS0_6memory15LoadWithoutCastENSF_16StoreWithoutCastEEEviT_T0_T2_T3_T4_T5_,(.L_x_41881 - _ZN2at6native27unrolled_elementwise_kernelINS0_13BinaryFunctorIssbZZZNS0_23logical_xor_kernel_cudaERNS_14TensorIteratorEENKUlvE0_clEvENKUlvE3_clEvEUlssE_EESt5arrayIPcLm3EELi4E23TrivialOffsetCalculatorILi2EjESC_ILi1EjENS0_6memory15LoadWithoutCastENSF_16StoreWithoutCastEEEviT_T0_T2_T3_T4_T5_)
        .other          _ZN2at6native27unrolled_elementwise_kernelINS0_13BinaryFunctorIssbZZZNS0_23logical_xor_kernel_cudaERNS_14TensorIteratorEENKUlvE0_clEvENKUlvE3_clEvEUlssE_EESt5arrayIPcLm3EELi4E23TrivialOffsetCalculatorILi2EjESC_ILi1EjENS0_6memory15LoadWithoutCastENSF_16StoreWithoutCastEEEviT_T0_T2_T3_T4_T5_,@"STO_CUDA_ENTRY STV_DEFAULT"
_ZN2at6native27unrolled_elementwise_kernelINS0_13BinaryFunctorIssbZZZNS0_23logical_xor_kernel_cudaERNS_14TensorIteratorEENKUlvE0_clEvENKUlvE3_clEvEUlssE_EESt5arrayIPcLm3EELi4E23TrivialOffsetCalculatorILi2EjESC_ILi1EjENS0_6memory15LoadWithoutCastENSF_16StoreWithoutCastEEEviT_T0_T2_T3_T4_T5_:
.text._ZN2at6native27unrolled_elementwise_kernelINS0_13BinaryFunctorIssbZZZNS0_23logical_xor_kernel_cudaERNS_14TensorIteratorEENKUlvE0_clEvENKUlvE3_clEvEUlssE_EESt5arrayIPcLm3EELi4E23TrivialOffsetCalculatorILi2EjESC_ILi1EjENS0_6memory15LoadWithoutCastENSF_16StoreWithoutCastEEEviT_T0_T2_T3_T4_T5_:
        /* <DEDUP_REMOVED lines=18> */
[----:B------:R-:W-:-:S03]  /*0120*/  @!P3 IMAD.WIDE.U32 R12, R12, R13, c[0x0][0x170] ;  /* 0x00005c000c0cb625 */ /* 0x000fc600078e000d */
[----:B------:R-:W-:Y:S02]  /*0130*/  ISETP.GE.AND P1, PT, R11, R2, PT ;  /* 0x000000020b00720c */ /* 0x000fe40003f26270 */
[----:B------:R1:W3:Y:S01]  /*0140*/  @!P3 LDG.E.U16 R5, [R12.64] ;  /* 0x000000040c05b981 */ /* 0x0002e2000c1e1500 */
[----:B------:R-:W-:Y:S01]  /*0150*/  @!P0 IMAD.MOV.U32 R19, RZ, RZ, 0x2 ;  /* 0x00000002ff138424 */ /* 0x000fe200078e00ff */
[----:B------:R-:W-:Y:S02]  /*0160*/  PRMT R7, RZ, 0x7610, R7 ;  /* 0x00007610ff077816 */ /* 0x000fe40000000007 */
[----:B------:R-:W-:Y:S01]  /*0170*/  PRMT R6, RZ, 0x7610, R6 ;  /* 0x00007610ff067816 */ /* 0x000fe20000000006 */
[----:B------:R-:W-:-:S05]  /*0180*/  @!P0 IMAD.WIDE.U32 R14, R18, R19, c[0x0][0x178] ;  /* 0x00005e00120e8625 */ /* 0x000fca00078e0013 */
[----:B------:R4:W3:Y:S01]  /*0190*/  @!P0 LDG.E.U16 R7, [R14.64] ;  /* 0x000000040e078981 */ /* 0x0008e2000c1e1500 */
[----:B------:R-:W-:Y:S02]  /*01a0*/  @!P1 IMAD R20, R0, 0x200, R11 ;  /* 0x0000020000149824 */ /* 0x000fe400078e020b */
[----:B------:R-:W-:-:S04]  /*01b0*/  @!P1 IMAD.MOV.U32 R21, RZ, RZ, 0x2 ;  /* 0x00000002ff159424 */ /* 0x000fc800078e00ff */
[----:B------:R-:W-:-:S05]  /*01c0*/  @!P1 IMAD.WIDE.U32 R16, R20, R21, c[0x0][0x178] ;  /* 0x00005e0014109625 */ /* 0x000fca00078e0015 */
[----:B------:R1:W3:Y:S01]  /*01d0*/  @!P1 LDG.E.U16 R6, [R16.64] ;  /* 0x0000000410069981 */ /* 0x0002e2000c1e1500 */
[----:B------:R-:W-:Y:S01]  /*01e0*/  PRMT R10, RZ, 0x7610, R10 ;  /* 0x00007610ff0a7816 */ /* 0x000fe2000000000a */
[----:B------:R-:W-:Y:S01]  /*01f0*/  @!P0 IMAD.WIDE.U32 R18, R18, R19, c[0x0][0x170] ;  /* 0x00005c0012128625 */ /* 0x000fe200078e0013 */
[----:B0-----:R-:W-:-:S03]  /*0200*/  PRMT R9, RZ, 0x7610, R9 ;  /* 0x00007610ff097816 */ /* 0x001fc60000000009 */
[----:B------:R-:W-:Y:S01]  /*0210*/  @!P1 IMAD.WIDE.U32 R20, R20, R21, c[0x0][0x170] ;  /* 0x00005c0014149625 */ /* 0x000fe200078e0015 */
[----:B------:R-:W3:Y:S04]  /*0220*/  @!P0 LDG.E.U16 R10, [R18.64] ;  /* 0x00000004120a8981 */ /* 0x000ee8000c1e1500 */
[----:B------:R-:W3:Y:S01]  /*0230*/  @!P1 LDG.E.U16 R9, [R20.64] ;  /* 0x0000000414099981 */ /* 0x000ee2000c1e1500 */
[----:B------:R-:W-:-:S04]  /*0240*/  @!P1 IADD3 R11, R11, 0x80, RZ ;  /* 0x000000800b0b9810 */ /* 0x000fc80007ffe0ff */
[----:B------:R-:W-:Y:S01]  /*0250*/  ISETP.GE.AND P0, PT, R11, R2, PT ;  /* 0x000000020b00720c */ /* 0x000fe20003f06270 */
[----:B-1----:R-:W-:-:S12]  /*0260*/  IMAD.MOV.U32 R13, RZ, RZ, R3 ;  /* 0x000000ffff0d7224 */ /* 0x002fd800078e0003 */
[----:B------:R-:W-:Y:S02]  /*0270*/  @!P0 IMAD R11, R0, 0x200, R11 ;  /* 0x00000200000b8824 */ /* 0x000fe400078e020b */
[----:B------:R-:W-:-:S04]  /*0280*/  @!P0 IMAD.MOV.U32 R12, RZ, RZ, 0x2 ;  /* 0x00000002ff0c8424 */ /* 0x000fc800078e00ff */
[----:B----4-:R-:W-:-:S04]  /*0290*/  @!P0 IMAD.WIDE.U32 R14, R11, R12, c[0x0][0x170] ;  /* 0x00005c000b0e8625 */ /* 0x010fc800078e000c */
[----:B------:R-:W-:Y:S01]  /*02a0*/  @!P0 IMAD.WIDE.U32 R16, R11, R12, c[0x0][0x178] ;  /* 0x00005e000b108625 */ /* 0x000fe200078e000c */
[----:B------:R-:W-:Y:S01]  /*02b0*/  IADD3 R12, R3, 0x80, RZ ;  /* 0x00000080030c7810 */ /* 0x000fe20007ffe0ff */
[----:B------:R0:W5:Y:S04]  /*02c0*/  @!P0 LDG.E.U16 R8, [R14.64] ;  /* 0x000000040e088981 */ /* 0x000168000c1e1500 */
[----:B------:R1:W5:Y:S01]  /*02d0*/  @!P0 LDG.E.U16 R11, [R16.64] ;  /* 0x00000004100b8981 */ /* 0x000362000c1e1500 */
[----:B------:R-:W-:-:S05]  /*02e0*/  @!P3 IMAD.MOV.U32 R13, RZ, RZ, R12 ;  /* 0x000000ffff0db224 */ /* 0x000fca00078e000c */
[----:B------:R-:W-:Y:S01]  /*02f0*/  ISETP.GE.AND P4, PT, R13, R2, PT ;  /* 0x000000020d00720c */ /* 0x000fe20003f86270 */
[----:B------:R-:W-:Y:S01]  /*0300*/  BSSY B0, `(.L_x_8222) ;  /* 0x0000022000007945 */ /* 0x000fe20003800000 */
[----:B--2---:R-:W-:-:S04]  /*0310*/  PRMT R4, R4, 0x9910, RZ ;  /* 0x0000991004047816 */ /* 0x004fc800000000ff */
[----:B------:R-:W-:Y:S01]  /*0320*/  ISETP.NE.AND P1, PT, R4, RZ, PT ;  /* 0x000000ff0400720c */ /* 0x000fe20003f25270 */
[----:B------:R-:W-:-:S05]  /*0330*/  @!P3 IMAD R4, R0, 0x200, R3 ;  /* 0x000002000004b824 */ /* 0x000fca00078e0203 */
[----:B------:R-:W-:Y:S02]  /*0340*/  @!P3 IADD3 R4, P6, R4, c[0x0][0x168], RZ ;  /* 0x00005a000404ba10 */ /* 0x000fe40007fde0ff */
[----:B---3--:R-:W-:-:S04]  /*0350*/  PRMT R5, R5, 0x9910, RZ ;  /* 0x0000991005057816 */ /* 0x008fc800000000ff */
[----:B------:R-:W-:Y:S01]  /*0360*/  ISETP.NE.XOR P5, PT, R5, RZ, P1 ;  /* 0x000000ff0500720c */ /* 0x000fe20000fa5a70 */
[----:B------:R-:W-:-:S03]  /*0370*/  @!P3 IMAD.X R5, RZ, RZ, c[0x0][0x16c], P6 ;  /* 0x00005b00ff05b624 */ /* 0x000fc600030e06ff */
[----:B------:R-:W-:Y:S02]  /*0380*/  @!P3 SEL R3, RZ, 0x1, !P5 ;  /* 0x00000001ff03b807 */ /* 0x000fe40006800000 */
[----:B------:R-:W-:-:S03]  /*0390*/  PRMT R7, R7, 0x9910, RZ ;  /* 0x0000991007077816 */ /* 0x000fc600000000ff */
[----:B------:R1:W-:Y:S01]  /*03a0*/  @!P3 STG.E.U8 [R4.64], R3 ;  /* 0x000000030400b986 */ /* 0x0003e2000c101104 */
[----:B------:R-:W-:Y:S01]  /*03b0*/  PRMT R12, R6, 0x9910, RZ ;  /* 0x00009910060c7816 */ /* 0x000fe200000000ff */
[----:B------:R-:W-:-:S04]  /*03c0*/  IMAD.MOV.U32 R6, RZ, RZ, R7 ;  /* 0x000000ffff067224 */ /* 0x000fc800078e0007 */
[----:B------:R-:W-:Y:S01]  /*03d0*/  IMAD.MOV.U32 R7, RZ, RZ, R12 ;  /* 0x000000ffff077224 */ /* 0x000fe200078e000c */
[----:B------:R-:W-:Y:S02]  /*03e0*/  ISETP.NE.AND P2, PT, R6, RZ, PT ;  /* 0x000000ff0600720c */ /* 0x000fe40003f45270 */
[----:B------:R-:W-:Y:S02]  /*03f0*/  PRMT R6, R10, 0x9910, RZ ;  /* 0x000099100a067816 */ /* 0x000fe400000000ff */
[----:B------:R-:W-:Y:S02]  /*0400*/  ISETP.NE.AND P1, PT, R7, RZ, PT ;  /* 0x000000ff0700720c */ /* 0x000fe40003f25270 */
[----:B------:R-:W-:Y:S02]  /*0410*/  PRMT R7, R9, 0x9910, RZ ;  /* 0x0000991009077816 */ /* 0x000fe400000000ff */
[----:B------:R-:W-:Y:S02]  /*0420*/  ISETP.NE.XOR P2, PT, R6, RZ, P2 ;  /* 0x000000ff0600720c */ /* 0x000fe40001745a70 */
[----:B------:R-:W-:-:S02]  /*0430*/  ISETP.NE.XOR P1, PT, R7, RZ, P1 ;  /* 0x000000ff0700720c */ /* 0x000fc40000f25a70 */
[----:B------:R-:W-:Y:S02]  /*0440*/  SEL R9, RZ, 0x1, !P2 ;  /* 0x00000001ff097807 */ /* 0x000fe40005000000 */
[----:B0-----:R-:W-:Y:S01]  /*0450*/  SEL R15, RZ, 0x1, !P1 ;  /* 0x00000001ff0f7807 */ /* 0x001fe20004800000 */
        /* <DEDUP_REMOVED lines=12> */
.L_x_8223:
[----:B-1----:R-:W-:Y:S05]  /*0520*/  BSYNC B0 ;  /* 0x0000000000007941 */ /* 0x002fea0003800000 */
.L_x_8222:
        /* <DEDUP_REMOVED lines=8> */
[----:B0-----:R-:W-:-:S05]  /*05b0*/  SEL R5, RZ, 0x1, !P0 ;  /* 0x00000001ff057807 */ /* 0x001fca0004000000 */
[----:B------:R-:W-:Y:S01]  /*05c0*/  STG.E.U8 [R2.64], R5 ;  /* 0x0000000502007986 */ /* 0x000fe2000c101104 */
[----:B------:R-:W-:Y:S05]  /*05d0*/  EXIT ;  /* 0x000000000000794d */ /* 0x000fea0003800000 */
.L_x_8224:
        /* <DEDUP_REMOVED lines=10> */
.L_x_41881:


//--------------------- .text._ZN2at6native29vectorized_elementwise_kernelILi2ENS0_13BinaryFunctorIssbZZZNS0_23logical_xor_kernel_cudaERNS_14TensorIteratorEENKUlvE0_clEvENKUlvE3_clEvEUlssE_EESt5arrayIPcLm3EEEEviT0_T1_ --------------------------
	.section	.text._ZN2at6native29vectorized_elementwise_kernelILi2ENS0_13BinaryFunctorIssbZZZNS0_23logical_xor_kernel_cudaERNS_14TensorIteratorEENKUlvE0_clEvENKUlvE3_clEvEUlssE_EESt5arrayIPcLm3EEEEviT0_T1_,"ax",@progbits
	.sectioninfo	@"SHI_REGISTERS=32"
	.align	128
        .global         _ZN2at6native29vectorized_elementwise_kernelILi2ENS0_13BinaryFunctorIssbZZZNS0_23logical_xor_kernel_cudaERNS_14TensorIteratorEENKUlvE0_clEvENKUlvE3_clEvEUlssE_EESt5arrayIPcLm3EEEEviT0_T1_
        .type           _ZN2at6native29vectorized_elementwise_kernelILi2ENS0_13BinaryFunctorIssbZZZNS0_23logical_xor_kernel_cudaERNS_14TensorIteratorEENKUlvE0_clEvENKUlvE3_clEvEUlssE_EESt5arrayIPcLm3EEEEviT0_T1_,@function
        .size           _ZN2at6native29vectorized_elementwise_kernelILi2ENS0_13BinaryFunctorIssbZZZNS0_23logical_xor_kernel_cudaERNS_14TensorIteratorEENKUlvE0_clEvENKUlvE3_clEvEUlssE_EESt5arrayIPcLm3EEEEviT0_T1_,(.L_x_41882 - _ZN2at6native29vectorized_elementwise_kernelILi2ENS0_13BinaryFunctorIssbZZZNS0_23logical_xor_kernel_cudaERNS_14TensorIteratorEENKUlvE0_clEvENKUlvE3_clEvEUlssE_EESt5arrayIPcLm3EEEEviT0_T1_)
        .other          _ZN2at6native29vectorized_elementwise_kernelILi2ENS0_13BinaryFunctorIssbZZZNS0_23logical_xor_kernel_cudaERNS_14TensorIteratorEENKUlvE0_clEvENKUlvE3_clEvEUlssE_EESt5arrayIPcLm3EEEEviT0_T1_,@"STO_CUDA_ENTRY STV_DEFAULT"
_ZN2at6native29vectorized_elementwise_kernelILi2ENS0_13BinaryFunctorIssbZZZNS0_23logical_xor_kernel_cudaERNS_14TensorIteratorEENKUlvE0_clEvENKUlvE3_clEvEUlssE_EESt5arrayIPcLm3EEEEviT0_T1_:
.text._ZN2at6native29vectorized_elementwise_kernelILi2ENS0_13BinaryFunctorIssbZZZNS0_23logical_xor_kernel_cudaERNS_14TensorIteratorEENKUlvE0_clEvENKUlvE3_clEvEUlssE_EESt5arrayIPcLm3EEEEviT0_T1_:
        /* <DEDUP_REMOVED lines=12> */
[----:B------:R-:W2:Y:S04]  /*00c0*/  LDG.E R13, [R10.64] ;  /* 0x000000040a0d7981 */ /* 0x000ea8000c1e1900 */
[----:B------:R-:W3:Y:S01]  /*00d0*/  LDG.E R14, [R10.64+0x200] ;  /* 0x000200040a0e7981 */ /* 0x000ee2000c1e1900 */
[----:B------:R-:W-:-:S03]  /*00e0*/  IMAD.WIDE.U32 R8, R17, 0x4, R4 ;  /* 0x0000000411087825 */ /* 0x000fc600078e0004 */
[----:B------:R0:W4:Y:S04]  /*00f0*/  LDG.E R5, [R10.64+0x400] ;  /* 0x000400040a057981 */ /* 0x000128000c1e1900 */
[----:B------:R-:W5:Y:S04]  /*0100*/  LDG.E R12, [R8.64] ;  /* 0x00000004080c7981 */ /* 0x000f68000c1e1900 */
[----:B------:R1:W4:Y:S04]  /*0110*/  LDG.E R7, [R8.64+0x200] ;  /* 0x0002000408077981 */ /* 0x000328000c1e1900 */
[----:B------:R0:W4:Y:S04]  /*0120*/  LDG.E R6, [R10.64+0x600] ;  /* 0x000600040a067981 */ /* 0x000128000c1e1900 */
[----:B------:R1:W4:Y:S04]  /*0130*/  LDG.E R0, [R8.64+0x400] ;  /* 0x0004000408007981 */ /* 0x000328000c1e1900 */
[----:B------:R1:W4:Y:S01]  /*0140*/  LDG.E R4, [R8.64+0x600] ;  /* 0x0006000408047981 */ /* 0x000322000c1e1900 */
[----:B------:R-:W-:-:S05]  /*0150*/  IADD3 R2, P0, R3, c[0x0][0x168], RZ ;  /* 0x00005a0003027a10 */ /* 0x000fca0007f1e0ff */
[----:B------:R-:W-:-:S04]  /*0160*/  IMAD.X R3, RZ, RZ, c[0x0][0x16c], P0 ;  /* 0x00005b00ff037624 */ /* 0x000fc800000e06ff */
[----:B------:R-:W-:Y:S01]  /*0170*/  IMAD.WIDE R2, R17, 0x2, R2 ;  /* 0x0000000211027825 */ /* 0x000fe200078e0202 */
[----:B--2---:R-:W-:-:S04]  /*0180*/  PRMT R15, R13, 0x9910, RZ ;  /* 0x000099100d0f7816 */ /* 0x004fc800000000ff */
[----:B------:R-:W-:Y:S02]  /*0190*/  ISETP.NE.AND P5, PT, R15, RZ, PT ;  /* 0x000000ff0f00720c */ /* 0x000fe40003fa5270 */
[----:B------:R-:W-:Y:S02]  /*01a0*/  PRMT R15, R13, 0xbb32, RZ ;  /* 0x0000bb320d0f7816 */ /* 0x000fe400000000ff */
[----:B---3--:R-:W-:Y:S02]  /*01b0*/  PRMT R16, R14, 0x9910, RZ ;  /* 0x000099100e107816 */ /* 0x008fe400000000ff */
[----:B-----5:R-:W-:-:S03]  /*01c0*/  PRMT R13, R12, 0x9910, RZ ;  /* 0x000099100c0d7816 */ /* 0x020fc600000000ff */
[----:B-1----:R-:W-:Y:S02]  /*01d0*/  IMAD.MOV.U32 R8, RZ, RZ, R16 ;  /* 0x000000ffff087224 */ /* 0x002fe400078e0010 */
[----:B0-----:R-:W-:Y:S01]  /*01e0*/  IMAD.MOV.U32 R10, RZ, RZ, R13 ;  /* 0x000000ffff0a7224 */ /* 0x001fe200078e000d */
[----:B------:R-:W-:Y:S01]  /*01f0*/  PRMT R12, R12, 0xbb32, RZ ;  /* 0x0000bb320c0c7816 */ /* 0x000fe200000000ff */
[----:B------:R-:W-:Y:S01]  /*0200*/  IMAD.MOV.U32 R11, RZ, RZ, R15 ;  /* 0x000000ffff0b7224 */ /* 0x000fe200078e000f */
[----:B------:R-:W-:Y:S02]  /*0210*/  PRMT R9, R14, 0xbb32, RZ ;  /* 0x0000bb320e097816 */ /* 0x000fe400000000ff */
[----:B------:R-:W-:Y:S02]  /*0220*/  ISETP.NE.XOR P5, PT, R10, RZ, P5 ;  /* 0x000000ff0a00720c */ /* 0x000fe40002fa5a70 */
[----:B----4-:R-:W-:Y:S02]  /*0230*/  PRMT R10, R7, 0xbb32, RZ ;  /* 0x0000bb32070a7816 */ /* 0x010fe400000000ff */
[----:B------:R-:W-:-:S02]  /*0240*/  ISETP.NE.AND P1, PT, R8, RZ, PT ;  /* 0x000000ff0800720c */ /* 0x000fc40003f25270 */
[----:B------:R-:W-:Y:S01]  /*0250*/  PRMT R8, R7, 0x9910, RZ ;  /* 0x0000991007087816 */ /* 0x000fe200000000ff */
[----:B------:R-:W-:Y:S01]  /*0260*/  IMAD.MOV.U32 R7, RZ, RZ, R12 ;  /* 0x000000ffff077224 */ /* 0x000fe200078e000c */
[----:B------:R-:W-:Y:S01]  /*0270*/  ISETP.NE.AND P2, PT, R9, RZ, PT ;  /* 0x000000ff0900720c */ /* 0x000fe20003f45270 */
[----:B------:R-:W-:Y:S01]  /*0280*/  IMAD.MOV.U32 R9, RZ, RZ, R10 ;  /* 0x000000ffff097224 */ /* 0x000fe200078e000a */
[----:B------:R-:W-:Y:S02]  /*0290*/  ISETP.NE.AND P0, PT, R11, RZ, PT ;  /* 0x000000ff0b00720c */ /* 0x000fe40003f05270 */
[----:B------:R-:W-:Y:S02]  /*02a0*/  ISETP.NE.XOR P1, PT, R8, RZ, P1 ;  /* 0x000000ff0800720c */ /* 0x000fe40000f25a70 */
[----:B------:R-:W-:Y:S02]  /*02b0*/  ISETP.NE.XOR P0, PT, R7, RZ, P0 ;  /* 0x000000ff0700720c */ /* 0x000fe40000705a70 */
[----:B------:R-:W-:-:S02]  /*02c0*/  PRMT R7, R5, 0x9910, RZ ;  /* 0x0000991005077816 */ /* 0x000fc400000000ff */
[----:B------:R-:W-:Y:S02]  /*02d0*/  ISETP.NE.XOR P2, PT, R9, RZ, P2 ;  /* 0x000000ff0900720c */ /* 0x000fe40001745a70 */
[----:B------:R-:W-:Y:S02]  /*02e0*/  PRMT R8, R5, 0xbb32, RZ ;  /* 0x0000bb3205087816 */ /* 0x000fe400000000ff */
[C---:B------:R-:W-:Y:S02]  /*02f0*/  PRMT R9, R6.reuse, 0x9910, RZ ;  /* 0x0000991006097816 */ /* 0x040fe400000000ff */
[----:B------:R-:W-:Y:S01]  /*0300*/  PRMT R10, R6, 0xbb32, RZ ;  /* 0x0000bb32060a7816 */ /* 0x000fe200000000ff */
[----:B------:R-:W-:Y:S02]  /*0310*/  IMAD.MOV.U32 R5, RZ, RZ, R7 ;  /* 0x000000ffff057224 */ /* 0x000fe400078e0007 */
[----:B------:R-:W-:Y:S02]  /*0320*/  IMAD.MOV.U32 R6, RZ, RZ, R8 ;  /* 0x000000ffff067224 */ /* 0x000fe400078e0008 */
[----:B------:R-:W-:-:S02]  /*0330*/  IMAD.MOV.U32 R7, RZ, RZ, R9 ;  /* 0x000000ffff077224 */ /* 0x000fc400078e0009 */
[----:B------:R-:W-:Y:S01]  /*0340*/  IMAD.MOV.U32 R8, RZ, RZ, R10 ;  /* 0x000000ffff087224 */ /* 0x000fe200078e000a */
[----:B------:R-:W-:Y:S02]  /*0350*/  ISETP.NE.AND P6, PT, R5, RZ, PT ;  /* 0x000000ff0500720c */ /* 0x000fe40003fc5270 */
[----:B------:R-:W-:Y:S02]  /*0360*/  ISETP.NE.AND P3, PT, R6, RZ, PT ;  /* 0x000000ff0600720c */ /* 0x000fe40003f65270 */
[----:B------:R-:W-:Y:S02]  /*0370*/  ISETP.NE.AND P4, PT, R7, RZ, PT ;  /* 0x000000ff0700720c */ /* 0x000fe40003f85270 */
[----:B------:R-:W-:Y:S02]  /*0380*/  SEL R5, RZ, 0x1, !P5 ;  /* 0x00000001ff057807 */ /* 0x000fe40006800000 */
[----:B------:R-:W-:Y:S02]  /*0390*/  ISETP.NE.AND P5, PT, R8, RZ, PT ;  /* 0x000000ff0800720c */ /* 0x000fe40003fa5270 */
[----:B------:R-:W-:-:S02]  /*03a0*/  PRMT R6, R0, 0x9910, RZ ;  /* 0x0000991000067816 */ /* 0x000fc400000000ff */
[----:B------:R-:W-:Y:S02]  /*03b0*/  PRMT R7, R0, 0xbb32, RZ ;  /* 0x0000bb3200077816 */ /* 0x000fe400000000ff */
[C---:B------:R-:W-:Y:S02]  /*03c0*/  PRMT R8, R4.reuse, 0x9910, RZ ;  /* 0x0000991004087816 */ /* 0x040fe400000000ff */
[----:B------:R-:W-:Y:S01]  /*03d0*/  PRMT R9, R4, 0xbb32, RZ ;  /* 0x0000bb3204097816 */ /* 0x000fe200000000ff */
[----:B------:R-:W-:Y:S02]  /*03e0*/  IMAD.MOV.U32 R0, RZ, RZ, R6 ;  /* 0x000000ffff007224 */ /* 0x000fe400078e0006 */
[----:B------:R-:W-:Y:S02]  /*03f0*/  IMAD.MOV.U32 R4, RZ, RZ, R7 ;  /* 0x000000ffff047224 */ /* 0x000fe400078e0007 */
[----:B------:R-:W-:Y:S02]  /*0400*/  IMAD.MOV.U32 R6, RZ, RZ, R8 ;  /* 0x000000ffff067224 */ /* 0x000fe400078e0008 */
[----:B------:R-:W-:Y:S01]  /*0410*/  IMAD.MOV.U32 R7, RZ, RZ, R9 ;  /* 0x000000ffff077224 */ /* 0x000fe200078e0009 */
        /* <DEDUP_REMOVED lines=13> */
[----:B------:R-:W-:Y:S02]  /*04f0*/  PRMT R9, R9, 0x7604, R6 ;  /* 0x0000760409097816 */ /* 0x000fe40000000006 */
[----:B------:R-:W-:Y:S01]  /*0500*/  PRMT R11, R11, 0x7604, R8 ;  /* 0x000076040b0b7816 */ /* 0x000fe20000000008 */
[----:B------:R-:W-:Y:S04]  /*0510*/  STG.E.U16 [R2.64], R5 ;  /* 0x0000000502007986 */ /* 0x000fe8000c101504 */
[----:B------:R-:W-:Y:S04]  /*0520*/  STG.E.U16 [R2.64+0x100], R7 ;  /* 0x0001000702007986 */ /* 0x000fe8000c101504 */
[----:B------:R-:W-:Y:S04]  /*0530*/  STG.E.U16 [R2.64+0x200], R9 ;  /* 0x0002000902007986 */ /* 0x000fe8000c101504 */
[----:B------:R-:W-:Y:S01]  /*0540*/  STG.E.U16 [R2.64+0x300], R11 ;  /* 0x0003000b02007986 */ /* 0x000fe2000c101504 */
[----:B------:R-:W-:Y:S05]  /*0550*/  EXIT ;  /* 0x000000000000794d */ /* 0x000fea0003800000 */
.L_x_8225:
[----:B------:R-:W0:Y:S01]  /*0560*/  S2R R4, SR_TID.X ;  /* 0x0000000000047919 */ /* 0x000e220000002100 */
[----:B------:R-:W-:-:S02]  /*0570*/  PRMT R7, RZ, 0x7610, R7 ;  /* 0x00007610ff077816 */ /* 0x000fc40000000007 */
        /* <DEDUP_REMOVED lines=8> */
[----:B------:R-:W-:Y:S01]  /*0600*/  @!P6 IMAD.WIDE.U32 R16, R20, R21, c[0x0][0x170] ;  /* 0x00005c001410e625 */ /* 0x000fe200078e0015 */
[----:B------:R-:W-:-:S03]  /*0610*/  PRMT R8, RZ, 0x7610, R8 ;  /* 0x00007610ff087816 */ /* 0x000fc60000000008 */
[----:B------:R-:W-:Y:S01]  /*0620*/  @!P6 IMAD.WIDE.U32 R20, R20, R21, c[0x0][0x178] ;  /* 0x00005e001414e625 */ /* 0x000fe200078e0015 */
[----:B------:R0:W2:Y:S04]  /*0630*/  @!P6 LDG.E.U16 R2, [R16.64] ;  /* 0x000000041002e981 */ /* 0x0000a8000c1e1500 */
[----:B------:R1:W3:Y:S03]  /*0640*/  @!P6 LDG.E.U16 R6, [R20.64] ;  /* 0x000000041406e981 */ /* 0x0002e6000c1e1500 */
[----:B------:R-:W-:Y:S01]  /*0650*/  @!P2 IMAD.IADD R18, R3, 0x1, R0 ;  /* 0x000000010312a824 */ /* 0x000fe200078e0200 */
[----:B------:R-:W-:Y:S01]  /*0660*/  @!P2 IADD3 R0, R0, 0x80, RZ ;  /* 0x000000800000a810 */ /* 0x000fe20007ffe0ff */
[----:B------:R-:W-:-:S03]  /*0670*/  @!P2 IMAD.MOV.U32 R19, RZ, RZ, 0x2 ;  /* 0x00000002ff13a424 */ /* 0x000fc600078e00ff */
[----:B------:R-:W-:Y:S01]  /*0680*/  ISETP.GE.AND P3, PT, R0, R5, PT ;  /* 0x000000050000720c */ /* 0x000fe20003f66270 */
[----:B------:R-:W-:-:S12]  /*0690*/  @!P2 IMAD.WIDE.U32 R22, R18, R19, c[0x0][0x170] ;  /* 0x00005c001216a625 */ /* 0x000fd800078e0013 */
[C---:B------:R-:W-:Y:S01]  /*06a0*/  @!P3 IMAD.IADD R14, R3.reuse, 0x1, R0 ;  /* 0x00000001030eb824 */ /* 0x040fe200078e0200 */
[----:B------:R-:W-:Y:S01]  /*06b0*/  @!P3 IADD3 R0, R0, 0x80, RZ ;  /* 0x000000800000b810 */ /* 0x000fe20007ffe0ff */
[----:B------:R-:W-:Y:S01]  /*06c0*/  @!P2 IMAD.WIDE.U32 R18, R18, R19, c[0x0][0x178] ;  /* 0x00005e001212a625 */ /* 0x000fe200078e0013 */
[----:B------:R4:W5:Y:S02]  /*06d0*/  @!P2 LDG.E.U16 R7, [R22.64] ;  /* 0x000000041607a981 */ /* 0x000964000c1e1500 */
[C---:B------:R-:W-:Y:S02]  /*06e0*/  ISETP.GE.AND P4, PT, R0.reuse, R5, PT ;  /* 0x000000050000720c */ /* 0x040fe40003f86270 */
[----:B------:R0:W5:Y:S11]  /*06f0*/  @!P2 LDG.E.U16 R8, [R18.64] ;  /* 0x000000041208a981 */ /* 0x000176000c1e1500 */
        /* <DEDUP_REMOVED lines=10> */
[CC--:B0-----:R-:W-:Y:S01]  /*07a0*/  @!P4 IMAD.WIDE.U32 R16, R12.reuse, R13.reuse, c[0x0][0x178] ;  /* 0x00005e000c10c625 */ /* 0x0c1fe200078e000d */
[----:B-1----:R-:W-:Y:S02]  /*07b0*/  PRMT R20, RZ, 0x7610, R20 ;  /* 0x00007610ff147816 */ /* 0x002fe40000000014 */
[----:B------:R-:W-:Y:S01]  /*07c0*/  PRMT R21, RZ, 0x7610, R21 ;  /* 0x00007610ff157816 */ /* 0x000fe20000000015 */
[----:B----4-:R-:W-:Y:S02]  /*07d0*/  @!P0 IMAD.MOV.U32 R23, RZ, RZ, 0x2 ;  /* 0x00000002ff178424 */ /* 0x010fe400078e00ff */
[----:B------:R-:W-:Y:S01]  /*07e0*/  @!P4 IMAD.WIDE.U32 R12, R12, R13, c[0x0][0x170] ;  /* 0x00005c000c0cc625 */ /* 0x000fe200078e000d */
[----:B------:R-:W-:Y:S01]  /*07f0*/  PRMT R22, RZ, 0x7610, R22 ;  /* 0x00007610ff167816 */ /* 0x000fe20000000016 */
[----:B------:R0:W4:Y:S02]  /*0800*/  @!P4 LDG.E.U16 R20, [R16.64] ;  /* 0x000000041014c981 */ /* 0x000124000c1e1500 */
[----:B------:R-:W-:-:S02]  /*0810*/  @!P3 IMAD.MOV.U32 R15, RZ, RZ, 0x2 ;  /* 0x00000002ff0fb424 */ /* 0x000fc400078e00ff */
[----:B------:R-:W-:Y:S01]  /*0820*/  @!P2 IMAD.IADD R25, R3, 0x1, R0 ;  /* 0x000000010319a824 */ /* 0x000fe200078e0200 */
[----:B------:R-:W-:Y:S01]  /*0830*/  @!P2 IADD3 R0, R0, 0x80, RZ ;  /* 0x000000800000a810 */ /* 0x000fe20007ffe0ff */
[----:B------:R-:W-:Y:S01]  /*0840*/  @!P0 IMAD.WIDE.U32 R18, R24, R23, c[0x0][0x178] ;  /* 0x00005e0018128625 */ /* 0x000fe200078e0017 */
[----:B------:R-:W-:Y:S01]  /*0850*/  PRMT R9, RZ, 0x7610, R9 ;  /* 0x00007610ff097816 */ /* 0x000fe20000000009 */
[----:B------:R1:W4:Y:S01]  /*0860*/  @!P4 LDG.E.U16 R21, [R12.64] ;  /* 0x000000040c15c981 */ /* 0x000322000c1e1500 */
[----:B------:R-:W-:Y:S01]  /*0870*/  PRMT R11, RZ, 0x7610, R11 ;  /* 0x00007610ff0b7816 */ /* 0x000fe2000000000b */
[----:B------:R-:W-:Y:S01]  /*0880*/  @!P3 IMAD.WIDE.U32 R26, R14, R15, c[0x0][0x178] ;  /* 0x00005e000e1ab625 */ /* 0x000fe200078e000f */
[----:B------:R-:W-:Y:S01]  /*0890*/  ISETP.GE.AND P4, PT, R0, R5, PT ;  /* 0x000000050000720c */ /* 0x000fe20003f86270 */
[----:B------:R0:W4:Y:S02]  /*08a0*/  @!P0 LDG.E.U16 R22, [R18.64] ;  /* 0x0000000412168981 */ /* 0x000124000c1e1500 */
[----:B------:R-:W-:-:S02]  /*08b0*/  @!P3 IMAD.WIDE.U32 R14, R14, R15, c[0x0][0x170] ;  /* 0x00005c000e0eb625 */ /* 0x000fc400078e000f */
[----:B------:R1:W4:Y:S04]  /*08c0*/  @!P3 LDG.E.U16 R9, [R26.64] ;  /* 0x000000041a09b981 */ /* 0x000328000c1e1500 */
[----:B------:R1:W4:Y:S01]  /*08d0*/  @!P3 LDG.E.U16 R11, [R14.64] ;  /* 0x000000040e0bb981 */ /* 0x000322000c1e1500 */
[----:B0-----:R-:W-:Y:S01]  /*08e0*/  @!P1 IMAD.MOV.U32 R19, RZ, RZ, 0x2 ;  /* 0x00000002ff139424 */ /* 0x001fe200078e00ff */
[----:B-1----:R-:W-:-:S03]  /*08f0*/  PRMT R27, RZ, 0x7610, R27 ;  /* 0x00007610ff1b7816 */ /* 0x002fc6000000001b */
[----:B------:R-:W-:Y:S01]  /*0900*/  @!P1 IMAD.WIDE.U32 R14, R10, R19, c[0x0][0x178] ;  /* 0x00005e000a0e9625 */ /* 0x000fe200078e0013 */
[----:B------:R-:W-:-:S03]  /*0910*/  PRMT R26, RZ, 0x7610, R26 ;  /* 0x00007610ff1a7816 */ /* 0x000fc6000000001a */
[----:B------:R-:W-:Y:S01]  /*0920*/  @!P0 IMAD.WIDE.U32 R12, R24, R23, c[0x0][0x170] ;  /* 0x00005c00180c8625 */ /* 0x000fe200078e0017 */
[----:B------:R0:W4:Y:S04]  /*0930*/  @!P1 LDG.E.U16 R27, [R14.64] ;  /* 0x000000040e1b9981 */ /* 0x000128000c1e1500 */
[----:B------:R1:W4:Y:S01]  /*0940*/  @!P0 LDG.E.U16 R26, [R12.64] ;  /* 0x000000040c1a8981 */ /* 0x000322000c1e1500 */
[----:B0-----:R-:W-:Y:S02]  /*0950*/  @!P4 IMAD.IADD R14, R3, 0x1, R0 ;  /* 0x00000001030ec824 */ /* 0x001fe400078e0200 */
[----:B------:R-:W-:-:S04]  /*0960*/  @!P4 IMAD.MOV.U32 R15, RZ, RZ, 0x2 ;  /* 0x00000002ff0fc424 */ /* 0x000fc800078e00ff */
[----:B-1----:R-:W-:-:S04]  /*0970*/  @!P4 IMAD.WIDE.U32 R12, R14, R15, c[0x0][0x170] ;  /* 0x00005c000e0cc625 */ /* 0x002fc800078e000f */
[----:B------:R-:W-:Y:S01]  /*0980*/  @!P4 IMAD.WIDE.U32 R14, R14, R15, c[0x0][0x178] ;  /* 0x00005e000e0ec625 */ /* 0x000fe200078e000f */
[----:B------:R-:W-:Y:S01]  /*0990*/  PRMT R28, RZ, 0x7610, R28 ;  /* 0x00007610ff1c7816 */ /* 0x000fe2000000001c */
[----:B------:R0:W4:Y:S02]  /*09a0*/  @!P4 LDG.E.U16 R12, [R12.64] ;  /* 0x000000040c0cc981 */ /* 0x000124000c1e1500 */
[----:B------:R-:W-:Y:S02]  /*09b0*/  @!P2 IMAD.MOV.U32 R29, RZ, RZ, 0x2 ;  /* 0x00000002ff1da424 */ /* 0x000fe400078e00ff */
[----:B------:R-:W4:Y:S02]  /*09c0*/  @!P4 LDG.E.U16 R14, [R14.64] ;  /* 0x000000040e0ec981 */ /* 0x000f24000c1e1500 */
[CC--:B------:R-:W-:Y:S01]  /*09d0*/  @!P2 IMAD.WIDE.U32 R16, R25.reuse, R29.reuse, c[0x0][0x178] ;  /* 0x00005e001910a625 */ /* 0x0c0fe200078e001d */
[----:B------:R-:W-:Y:S02]  /*09e0*/  PRMT R0, RZ, 0x7610, R0 ;  /* 0x00007610ff007816 */ /* 0x000fe40000000000 */
[----:B------:R-:W-:Y:S01]  /*09f0*/  PRMT R23, RZ, 0x7610, R23 ;  /* 0x00007610ff177816 */ /* 0x000fe20000000017 */
[----:B------:R-:W-:Y:S01]  /*0a00*/  @!P2 IMAD.WIDE.U32 R24, R25, R29, c[0x0][0x170] ;  /* 0x00005c001918a625 */ /* 0x000fe200078e001d */
[----:B------:R3:W4:Y:S03]  /*0a10*/  @!P2 LDG.E.U16 R28, [R16.64] ;  /* 0x00000004101ca981 */ /* 0x000726000c1e1500 */
[----:B------:R-:W-:Y:S01]  /*0a20*/  @!P1 IMAD.WIDE.U32 R18, R10, R19, c[0x0][0x170] ;  /* 0x00005c000a129625 */ /* 0x000fe200078e0013 */
[----:B------:R-:W4:Y:S04]  /*0a30*/  @!P2 LDG.E.U16 R0, [R24.64] ;  /* 0x000000041800a981 */ /* 0x000f28000c1e1500 */
[----:B------:R-:W4:Y:S01]  /*0a40*/  @!P1 LDG.E.U16 R23, [R18.64] ;  /* 0x0000000412179981 */ /* 0x000f22000c1e1500 */
[----:B------:R-:W-:Y:S01]  /*0a50*/  IADD3 R10, R4, 0x80, RZ ;  /* 0x00000080040a7810 */ /* 0x000fe20007ffe0ff */
[----:B------:R-:W-:Y:S01]  /*0a60*/  BSSY B0, `(.L_x_8226) ;  /* 0x0000060000007945 */ /* 0x000fe20003800000 */
[----:B------:R-:W-:Y:S01]  /*0a70*/  BSSY B1, `(.L_x_8227) ;  /* 0x0000058000017945 */ /* 0x000fe20003800000 */
[----:B--2---:R-:W-:-:S02]  /*0a80*/  PRMT R2, R2, 0x9910, RZ ;  /* 0x0000991002027816 */ /* 0x004fc400000000ff */
[----:B---3--:R-:W-:-:S04]  /*0a90*/  PRMT R16, R6, 0x9910, RZ ;  /* 0x0000991006107816 */ /* 0x008fc800000000ff */
[----:B------:R-:W-:-:S04]  /*0aa0*/  ISETP.NE.AND P0, PT, R16, RZ, PT ;  /* 0x000000ff1000720c */ /* 0x000fc80003f05270 */
[----:B------:R-:W-:Y:S01]  /*0ab0*/  ISETP.NE.XOR P0, PT, R2, RZ, P0 ;  /* 0x000000ff0200720c */ /* 0x000fe20000705a70 */
[----:B------:R-:W-:Y:S01]  /*0ac0*/  IMAD.MOV.U32 R6, RZ, RZ, R4 ;  /* 0x000000ffff067224 */ /* 0x000fe200078e0004 */
[----:B-----5:R-:W-:-:S04]  /*0ad0*/  PRMT R8, R8, 0x9910, RZ ;  /* 0x0000991008087816 */ /* 0x020fc800000000ff */
[----:B------:R-:W-:Y:S01]  /*0ae0*/  ISETP.NE.AND P2, PT, R8, RZ, PT ;  /* 0x000000ff0800720c */ /* 0x000fe20003f45270 */
[----:B------:R-:W-:Y:S01]  /*0af0*/  @!P6 IMAD.MOV.U32 R6, RZ, RZ, R10 ;  /* 0x000000ffff06e224 */ /* 0x000fe200078e000a */
[----:B------:R-:W-:-:S04]  /*0b00*/  PRMT R7, R7, 0x9910, RZ ;  /* 0x0000991007077816 */ /* 0x000fc800000000ff */
[----:B------:R-:W-:Y:S02]  /*0b10*/  ISETP.NE.XOR P2, PT, R7, RZ, P2 ;  /* 0x000000ff0700720c */ /* 0x000fe40001745a70 */
[----:B------:R-:W-:Y:S02]  /*0b20*/  @!P6 SEL R7, RZ, 0x1, !P0 ;  /* 0x00000001ff07e807 */ /* 0x000fe40004000000 */
[----:B----4-:R-:W-:-:S05]  /*0b30*/  PRMT R20, R20, 0x9910, RZ ;  /* 0x0000991014147816 */ /* 0x010fca00000000ff */
[----:B------:R-:W-:Y:S01]  /*0b40*/  IMAD.MOV.U32 R2, RZ, RZ, R20 ;  /* 0x000000ffff027224 */ /* 0x000fe200078e0014 */
[----:B------:R-:W-:Y:S02]  /*0b50*/  PRMT R9, R9, 0x9910, RZ ;  /* 0x0000991009097816 */ /* 0x000fe400000000ff */
[----:B------:R-:W-:-:S03]  /*0b60*/  PRMT R11, R11, 0x9910, RZ ;  /* 0x000099100b0b7816 */ /* 0x000fc600000000ff */
[----:B------:R-:W-:Y:S01]  /*0b70*/  IMAD.MOV.U32 R8, RZ, RZ, R9 ;  /* 0x000000ffff087224 */ /* 0x000fe200078e0009 */
[----:B------:R-:W-:Y:S01]  /*0b80*/  ISETP.NE.AND P1, PT, R2, RZ, PT ;  /* 0x000000ff0200720c */ /* 0x000fe20003f25270 */
[----:B------:R-:W-:-:S03]  /*0b90*/  IMAD.MOV.U32 R2, RZ, RZ, R11 ;  /* 0x000000ffff027224 */ /* 0x000fc600078e000b */
[----:B------:R-:W-:Y:S01]  /*0ba0*/  ISETP.NE.AND P5, PT, R8, RZ, PT ;  /* 0x000000ff0800720c */ /* 0x000fe20003fa5270 */
[----:B------:R-:W-:Y:S01]  /*0bb0*/  @!P6 IMAD.IADD R8, R3, 0x1, R4 ;  /* 0x000000010308e824 */ /* 0x000fe200078e0204 */
[----:B------:R-:W-:Y:S02]  /*0bc0*/  PRMT R21, R21, 0x9910, RZ ;  /* 0x0000991015157816 */ /* 0x000fe400000000ff */
[----:B------:R-:W-:Y:S02]  /*0bd0*/  ISETP.NE.XOR P5, PT, R2, RZ, P5 ;  /* 0x000000ff0200720c */ /* 0x000fe40002fa5a70 */
[----:B------:R-:W-:Y:S01]  /*0be0*/  PRMT R22, R22, 0x9910, RZ ;  /* 0x0000991016167816 */ /* 0x000fe200000000ff */
[----:B------:R-:W-:Y:S01]  /*0bf0*/  IMAD.MOV.U32 R4, RZ, RZ, R21 ;  /* 0x000000ffff047224 */ /* 0x000fe200078e0015 */
[----:B0-----:R-:W-:Y:S02]  /*0c00*/  SEL R13, RZ, 0x1, !P5 ;  /* 0x00000001ff0d7807 */ /* 0x001fe40006800000 */
[----:B------:R-:W-:Y:S01]  /*0c10*/  @!P6 IADD3 R8, P3, R8, c[0x0][0x168], RZ ;  /* 0x00005a000808ea10 */ /* 0x000fe20007f7e0ff */
[----:B------:R-:W-:Y:S01]  /*0c20*/  IMAD.MOV.U32 R2, RZ, RZ, R22 ;  /* 0x000000ffff027224 */ /* 0x000fe200078e0016 */
[----:B------:R-:W-:-:S02]  /*0c30*/  PRMT R27, R27, 0x9910, RZ ;  /* 0x000099101b1b7816 */ /* 0x000fc400000000ff */
[----:B------:R-:W-:Y:S01]  /*0c40*/  ISETP.NE.XOR P1, PT, R4, RZ, P1 ;  /* 0x000000ff0400720c */ /* 0x000fe20000f25a70 */
[----:B------:R-:W-:Y:S01]  /*0c50*/  @!P6 IMAD.X R9, RZ, RZ, c[0x0][0x16c], P3 ;  /* 0x00005b00ff09e624 */ /* 0x000fe200018e06ff */
[----:B------:R-:W-:Y:S01]  /*0c60*/  ISETP.NE.AND P3, PT, R2, RZ, PT ;  /* 0x000000ff0200720c */ /* 0x000fe20003f65270 */
[----:B------:R-:W-:Y:S01]  /*0c70*/  IMAD.MOV.U32 R2, RZ, RZ, R27 ;  /* 0x000000ffff027224 */ /* 0x000fe200078e001b */
[----:B------:R-:W-:Y:S02]  /*0c80*/  PRMT R26, R26, 0x9910, RZ ;  /* 0x000099101a1a7816 */ /* 0x000fe400000000ff */
[----:B------:R-:W-:Y:S02]  /*0c90*/  SEL R11, RZ, 0x1, !P2 ;  /* 0x00000001ff0b7807 */ /* 0x000fe40005000000 */
[----:B------:R-:W-:Y:S02]  /*0ca0*/  ISETP.NE.AND P5, PT, R12, RZ, !P4 ;  /* 0x000000ff0c00720c */ /* 0x000fe400067a5270 */
[----:B------:R-:W-:-:S04]  /*0cb0*/  ISETP.NE.AND P4, PT, R14, RZ, !P4 ;  /* 0x000000ff0e00720c */ /* 0x000fc80006785270 */
[----:B------:R-:W-:Y:S02]  /*0cc0*/  PLOP3.LUT P4, PT, P5, P4, PT, 0x28, 0x0 ;  /* 0x000000000000781c */ /* 0x000fe40002f88570 */
[----:B------:R-:W-:Y:S02]  /*0cd0*/  ISETP.GE.AND P5, PT, R6, R5, PT ;  /* 0x000000050600720c */ /* 0x000fe40003fa6270 */
[----:B------:R-:W-:Y:S02]  /*0ce0*/  PRMT R4, R28, 0x9910, RZ ;  /* 0x000099101c047816 */ /* 0x000fe400000000ff */
[----:B------:R-:W-:Y:S02]  /*0cf0*/  ISETP.NE.AND P0, PT, R2, RZ, PT ;  /* 0x000000ff0200720c */ /* 0x000fe40003f05270 */
[----:B------:R-:W-:Y:S02]  /*0d00*/  ISETP.NE.AND P2, PT, R4, RZ, PT ;  /* 0x000000ff0400720c */ /* 0x000fe40003f45270 */
[----:B------:R-:W-:Y:S01]  /*0d10*/  PRMT R4, R0, 0x9910, RZ ;  /* 0x0000991000047816 */ /* 0x000fe200000000ff */
[----:B------:R-:W-:Y:S01]  /*0d20*/  IMAD.MOV.U32 R0, RZ, RZ, R26 ;  /* 0x000000ffff007224 */ /* 0x000fe200078e001a */
[----:B------:R-:W-:-:S02]  /*0d30*/  PRMT R2, R23, 0x9910, RZ ;  /* 0x0000991017027816 */ /* 0x000fc400000000ff */
[----:B------:R-:W-:Y:S02]  /*0d40*/  ISETP.NE.XOR P2, PT, R4, RZ, P2 ;  /* 0x000000ff0400720c */ /* 0x000fe40001745a70 */
[----:B------:R-:W-:Y:S02]  /*0d50*/  ISETP.NE.XOR P3, PT, R0, RZ, P3 ;  /* 0x000000ff0000720c */ /* 0x000fe40001f65a70 */
[----:B------:R-:W-:Y:S01]  /*0d60*/  ISETP.NE.XOR P0, PT, R2, RZ, P0 ;  /* 0x000000ff0200720c */ /* 0x000fe20000705a70 */
[----:B------:R0:W-:Y:S01]  /*0d70*/  @!P6 STG.E.U8 [R8.64], R7 ;  /* 0x000000070800e986 */ /* 0x0001e2000c101104 */
[----:B------:R-:W-:Y:S02]  /*0d80*/  SEL R15, RZ, 0x1, !P3 ;  /* 0x00000001ff0f7807 */ /* 0x000fe40005800000 */
[----:B------:R-:W-:Y:S02]  /*0d90*/  SEL R17, RZ, 0x1, !P0 ;  /* 0x00000001ff117807 */ /* 0x000fe40004000000 */
[----:B------:R-:W-:-:S02]  /*0da0*/  SEL R19, RZ, 0x1, !P2 ;  /* 0x00000001ff137807 */ /* 0x000fc40005000000 */
[----:B0-----:R-:W-:Y:S01]  /*0db0*/  SEL R7, RZ, 0x1, !P1 ;  /* 0x00000001ff077807 */ /* 0x001fe20004800000 */
        /* <DEDUP_REMOVED lines=13> */
.L_x_8228:
[----:B------:R-:W-:-:S13]  /*0e90*/  ISETP.GE.AND P0, PT, R6, R5, PT ;  /* 0x000000050600720c */ /* 0x000fda0003f06270 */
[----:B------:R-:W-:Y:S05]  /*0ea0*/  @P0 BRA `(.L_x_8230) ;  /* 0x000000c000000947 */ /* 0x000fea0003800000 */
[----:B0-----:R-:W-:Y:S01]  /*0eb0*/  IMAD.IADD R8, R3, 0x1, R6 ;  /* 0x0000000103087824 */ /* 0x001fe200078e0206 */
[----:B------:R-:W-:-:S04]  /*0ec0*/  IADD3 R6, R6, 0x80, RZ ;  /* 0x0000008006067810 */ /* 0x000fc80007ffe0ff */
[----:B------:R-:W-:-:S05]  /*0ed0*/  IADD3 R8, P0, R8, c[0x0][0x168], RZ ;  /* 0x00005a0008087a10 */ /* 0x000fca0007f1e0ff */
[----:B------:R-:W-:-:S05]  /*0ee0*/  IMAD.X R9, RZ, RZ, c[0x0][0x16c], P0 ;  /* 0x00005b00ff097624 */ /* 0x000fca00000e06ff */
[----:B------:R0:W-:Y:S03]  /*0ef0*/  STG.E.U8 [R8.64], R7 ;  /* 0x0000000708007986 */ /* 0x0001e6000c101104 */
.L_x_8229:
[----:B------:R-:W-:-:S13]  /*0f00*/  ISETP.GE.AND P0, PT, R6, R5, PT ;  /* 0x000000050600720c */ /* 0x000fda0003f06270 */
[----:B------:R-:W-:Y:S05]  /*0f10*/  @P0 BRA `(.L_x_8231) ;  /* 0x000000d000000947 */ /* 0x000fea0003800000 */
[----:B0-----:R-:W-:Y:S01]  /*0f20*/  IMAD.IADD R8, R3, 0x1, R6 ;  /* 0x0000000103087824 */ /* 0x001fe200078e0206 */
[----:B------:R-:W-:-:S04]  /*0f30*/  IADD3 R6, R6, 0x80, RZ ;  /* 0x0000008006067810 */ /* 0x000fc80007ffe0ff */
[----:B------:R-:W-:-:S05]  /*0f40*/  IADD3 R8, P0, R8, c[0x0][0x168], RZ ;  /* 0x00005a0008087a10 */ /* 0x000fca0007f1e0ff */
[----:B------:R-:W-:-:S05]  /*0f50*/  IMAD.X R9, RZ, RZ, c[0x0][0x16c], P0 ;  /* 0x00005b00ff097624 */ /* 0x000fca00000e06ff */
[----:B------:R0:W-:Y:S03]  /*0f60*/  STG.E.U8 [R8.64], R15 ;  /* 0x0000000f08007986 */ /* 0x0001e6000c101104 */
.L_x_8230:
        /* <DEDUP_REMOVED lines=8> */
.L_x_8231:
[----:B------:R-:W-:Y:S05]  /*0ff0*/  BSYNC B1 ;  /* 0x0000000000017941 */ /* 0x000fea0003800000 */
.L_x_8227:
[----:B------:R-:W-:-:S13]  /*1000*/  ISETP.GE.AND P0, PT, R6, R5, PT ;  /* 0x000000050600720c */ /* 0x000fda0003f06270 */
[----:B0-----:R-:W-:Y:S01]  /*1010*/  @!P0 IMAD.IADD R8, R3, 0x1, R6 ;  /* 0x0000000103088824 */ /* 0x001fe200078e0206 */
[----:B------:R-:W-:-:S04]  /*1020*/  @!P0 IADD3 R6, R6, 0x80, RZ ;  /* 0x0000008006068810 */ /* 0x000fc80007ffe0ff */
[----:B------:R-:W-:-:S05]  /*1030*/  @!P0 IADD3 R8, P1, R8, c[0x0][0x168], RZ ;  /* 0x00005a0008088a10 */ /* 0x000fca0007f3e0ff */
[----:B------:R-:W-:-:S05]  /*1040*/  @!P0 IMAD.X R9, RZ, RZ, c[0x0][0x16c], P1 ;  /* 0x00005b00ff098624 */ /* 0x000fca00008e06ff */
[----:B------:R0:W-:Y:S03]  /*1050*/  @!P0 STG.E.U8 [R8.64], R19 ;  /* 0x0000001308008986 */ /* 0x0001e6000c101104 */
.L_x_8232:
[----:B------:R-:W-:Y:S05]  /*1060*/  BSYNC B0 ;  /* 0x0000000000007941 */ /* 0x000fea0003800000 */
.L_x_8226:
        /* <DEDUP_REMOVED lines=9> */
.L_x_8233:
        /* <DEDUP_REMOVED lines=16> */
.L_x_41882:


//--------------------- .text._ZN2at6native29vectorized_elementwise_kernelILi4ENS0_13BinaryFunctorIssbZZZNS0_23logical_xor_kernel_cudaERNS_14TensorIteratorEENKUlvE0_clEvENKUlvE3_clEvEUlssE_EESt5arrayIPcLm3EEEEviT0_T1_ --------------------------
	.section	.text._ZN2at6native29vectorized_elementwise_kernelILi4ENS0_13BinaryFunctorIssbZZZNS0_23logical_xor_kernel_cudaERNS_14TensorIteratorEENKUlvE0_clEvENKUlvE3_clEvEUlssE_EESt5arrayIPcLm3EEEEviT0_T1_,"ax",@progbits
	.sectioninfo	@"SHI_REGISTERS=32"
	.align	128
        .global         _ZN2at6native29vectorized_elementwise_kernelILi4ENS0_13BinaryFunctorIssbZZZNS0_23logical_xor_kernel_cudaERNS_14TensorIteratorEENKUlvE0_clEvENKUlvE3_clEvEUlssE_EESt5arrayIPcLm3EEEEviT0_T1_
        .type           _ZN2at6native29vectorized_elementwise_kernelILi4ENS0_13BinaryFunctorIssbZZZNS0_23logical_xor_kernel_cudaERNS_14TensorIteratorEENKUlvE0_clEvENKUlvE3_clEvEUlssE_EESt5arrayIPcLm3EEEEviT0_T1_,@function
        .size           _ZN2at6native29vectorized_elementwise_kernelILi4ENS0_13BinaryFunctorIssbZZZNS0_23logical_xor_kernel_cudaERNS_14TensorIteratorEENKUlvE0_clEvENKUlvE3_clEvEUlssE_EESt5arrayIPcLm3EEEEviT0_T1_,(.L_x_41883 - _ZN2at6native29vectorized_elementwise_kernelILi4ENS0_13BinaryFunctorIssbZZZNS0_23logical_xor_kernel_cudaERNS_14TensorIteratorEENKUlvE0_clEvENKUlvE3_clEvEUlssE_EESt5arrayIPcLm3EEEEviT0_T1_)
        .other          _ZN2at6native29vectorized_elementwise_kernelILi4ENS0_13BinaryFunctorIssbZZZNS0_23logical_xor_kernel_cudaERNS_14TensorIteratorEENKUlvE0_clEvENKUlvE3_clEvEUlssE_EESt5arrayIPcLm3EEEEviT0_T1_,@"STO_CUDA_ENTRY STV_DEFAULT"
_ZN2at6native29vectorized_elementwise_kernelILi4ENS0_13BinaryFunctorIssbZZZNS0_23logical_xor_kernel_cudaERNS_14TensorIteratorEENKUlvE0_clEvENKUlvE3_clEvEUlssE_EESt5arrayIPcLm3EEEEviT0_T1_:
.text._ZN2at6native29vectorized_elementwise_kernelILi4ENS0_13BinaryFunctorIssbZZZNS0_23logical_xor_kernel_cudaERNS_14TensorIteratorEENKUlvE0_clEvENKUlvE3_clEvEUlssE_EESt5arrayIPcLm3EEEEviT0_T1_:
        /* <DEDUP_REMOVED lines=16> */
[----:B------:R4:W5:Y:S01]  /*0100*/  LDG.E.64 R4, [R10.64+0x400] ;  /* 0x000400040a047981 */ /* 0x000962000c1e1b00 */
[----:B--2---:R-:W-:Y:S02]  /*0110*/  PRMT R2, R14, 0x9910, RZ ;  /* 0x000099100e027816 */ /* 0x004fe400000000ff */
[----:B------:R-:W-:Y:S02]  /*0120*/  PRMT R17, R15, 0xbb32, RZ ;  /* 0x0000bb320f117816 */ /* 0x000fe400000000ff */
[----:B------:R-:W-:-:S03]  /*0130*/  ISETP.NE.AND P0, PT, R2, RZ, PT ;  /* 0x000000ff0200720c */ /* 0x000fc60003f05270 */
[----:B------:R-:W-:Y:S01]  /*0140*/  IMAD.MOV.U32 R2, RZ, RZ, R17 ;  /* 0x000000ffff027224 */ /* 0x000fe200078e0011 */
[----:B------:R-:W-:Y:S02]  /*0150*/  PRMT R16, R15, 0x9910, RZ ;  /* 0x000099100f107816 */ /* 0x000fe400000000ff */
[----:B----4-:R-:W-:Y:S02]  /*0160*/  PRMT R10, R8, 0x9910, RZ ;  /* 0x00009910080a7816 */ /* 0x010fe400000000ff */
[----:B------:R-:W-:Y:S02]  /*0170*/  ISETP.NE.AND P5, PT, R2, RZ, PT ;  /* 0x000000ff0200720c */ /* 0x000fe40003fa5270 */
[----:B------:R-:W-:Y:S01]  /*0180*/  PRMT R14, R14, 0xbb32, RZ ;  /* 0x0000bb320e0e7816 */ /* 0x000fe200000000ff */
[----:B------:R-:W-:Y:S01]  /*0190*/  IMAD.MOV.U32 R2, RZ, RZ, R10 ;  /* 0x000000ffff027224 */ /* 0x000fe200078e000a */
[C---:B------:R-:W-:Y:S01]  /*01a0*/  PRMT R11, R9.reuse, 0x9910, RZ ;  /* 0x00009910090b7816 */ /* 0x040fe200000000ff */
[----:B------:R-:W-:Y:S01]  /*01b0*/  IMAD.MOV.U32 R15, RZ, RZ, R16 ;  /* 0x000000ffff0f7224 */ /* 0x000fe200078e0010 */
[----:B------:R-:W-:-:S02]  /*01c0*/  PRMT R10, R9, 0xbb32, RZ ;  /* 0x0000bb32090a7816 */ /* 0x000fc400000000ff */
[----:B------:R-:W-:Y:S02]  /*01d0*/  ISETP.NE.AND P1, PT, R14, RZ, PT ;  /* 0x000000ff0e00720c */ /* 0x000fe40003f25270 */
[----:B------:R-:W-:Y:S01]  /*01e0*/  PRMT R8, R8, 0xbb32, RZ ;  /* 0x0000bb3208087816 */ /* 0x000fe200000000ff */
[----:B------:R-:W-:Y:S01]  /*01f0*/  IMAD.MOV.U32 R9, RZ, RZ, R11 ;  /* 0x000000ffff097224 */ /* 0x000fe200078e000b */
[----:B------:R-:W-:Y:S01]  /*0200*/  ISETP.NE.XOR P2, PT, R2, RZ, P0 ;  /* 0x000000ff0200720c */ /* 0x000fe20000745a70 */
[----:B------:R-:W-:Y:S01]  /*0210*/  IMAD.MOV.U32 R2, RZ, RZ, R10 ;  /* 0x000000ffff027224 */ /* 0x000fe200078e000a */
[----:B------:R-:W-:Y:S02]  /*0220*/  ISETP.NE.AND P4, PT, R15, RZ, PT ;  /* 0x000000ff0f00720c */ /* 0x000fe40003f85270 */
[----:B------:R-:W-:Y:S02]  /*0230*/  ISETP.NE.XOR P3, PT, R8, RZ, P1 ;  /* 0x000000ff0800720c */ /* 0x000fe40000f65a70 */
[----:B------:R-:W-:-:S02]  /*0240*/  ISETP.NE.XOR P0, PT, R9, RZ, P4 ;  /* 0x000000ff0900720c */ /* 0x000fc40002705a70 */
[----:B---3--:R-:W-:Y:S02]  /*0250*/  PRMT R8, R6, 0x9910, RZ ;  /* 0x0000991006087816 */ /* 0x008fe400000000ff */
[----:B------:R-:W-:Y:S02]  /*0260*/  ISETP.NE.XOR P1, PT, R2, RZ, P5 ;  /* 0x000000ff0200720c */ /* 0x000fe40002f25a70 */
[----:B------:R-:W-:Y:S02]  /*0270*/  SEL R2, RZ, 0x1, !P2 ;  /* 0x00000001ff027807 */ /* 0x000fe40005000000 */
[----:B------:R-:W-:Y:S02]  /*0280*/  SEL R9, RZ, 0x1, !P3 ;  /* 0x00000001ff097807 */ /* 0x000fe40005800000 */
[----:B------:R-:W-:Y:S02]  /*0290*/  PRMT R6, R6, 0xbb32, RZ ;  /* 0x0000bb3206067816 */ /* 0x000fe400000000ff */
[----:B------:R-:W-:-:S02]  /*02a0*/  PRMT R10, R7, 0x9910, RZ ;  /* 0x00009910070a7816 */ /* 0x000fc400000000ff */
[----:B------:R-:W-:Y:S01]  /*02b0*/  PRMT R9, R9, 0x7604, R2 ;  /* 0x0000760409097816 */ /* 0x000fe20000000002 */
[----:B------:R-:W-:Y:S01]  /*02c0*/  IMAD.MOV.U32 R2, RZ, RZ, R6 ;  /* 0x000000ffff027224 */ /* 0x000fe200078e0006 */
[----:B------:R-:W-:Y:S01]  /*02d0*/  ISETP.NE.AND P3, PT, R8, RZ, PT ;  /* 0x000000ff0800720c */ /* 0x000fe20003f65270 */
[----:B------:R-:W-:Y:S01]  /*02e0*/  IMAD.MOV.U32 R6, RZ, RZ, R10 ;  /* 0x000000ffff067224 */ /* 0x000fe200078e000a */
[C---:B-----5:R-:W-:Y:S02]  /*02f0*/  PRMT R8, R4.reuse, 0x9910, RZ ;  /* 0x0000991004087816 */ /* 0x060fe400000000ff */
[----:B------:R-:W-:Y:S02]  /*0300*/  PRMT R4, R4, 0xbb32, RZ ;  /* 0x0000bb3204047816 */ /* 0x000fe400000000ff */
[----:B------:R-:W-:Y:S02]  /*0310*/  ISETP.NE.AND P2, PT, R6, RZ, PT ;  /* 0x000000ff0600720c */ /* 0x000fe40003f45270 */
[----:B------:R-:W-:Y:S01]  /*0320*/  ISETP.NE.AND P4, PT, R2, RZ, PT ;  /* 0x000000ff0200720c */ /* 0x000fe20003f85270 */
[----:B------:R-:W-:Y:S01]  /*0330*/  IMAD.MOV.U32 R2, RZ, RZ, R8 ;  /* 0x000000ffff027224 */ /* 0x000fe200078e0008 */
[----:B------:R-:W-:-:S02]  /*0340*/  PRMT R6, R5, 0x9910, RZ ;  /* 0x0000991005067816 */ /* 0x000fc400000000ff */
[----:B------:R-:W-:Y:S02]  /*0350*/  PRMT R7, R7, 0xbb32, RZ ;  /* 0x0000bb3207077816 */ /* 0x000fe400000000ff */
[----:B------:R-:W-:Y:S01]  /*0360*/  ISETP.NE.XOR P4, PT, R4, RZ, P4 ;  /* 0x000000ff0400720c */ /* 0x000fe20002785a70 */
[----:B------:R-:W-:Y:S01]  /*0370*/  IMAD.MOV.U32 R4, RZ, RZ, R6 ;  /* 0x000000ffff047224 */ /* 0x000fe200078e0006 */
[----:B------:R-:W-:Y:S01]  /*0380*/  ISETP.NE.XOR P3, PT, R2, RZ, P3 ;  /* 0x000000ff0200720c */ /* 0x000fe20001f65a70 */
[----:B------:R-:W-:Y:S01]  /*0390*/  IMAD.MOV.U32 R6, RZ, RZ, R7 ;  /* 0x000000ffff067224 */ /* 0x000fe200078e0007 */
[----:B------:R-:W-:Y:S02]  /*03a0*/  PRMT R5, R5, 0xbb32, RZ ;  /* 0x0000bb3205057816 */ /* 0x000fe400000000ff */
[----:B------:R-:W-:Y:S02]  /*03b0*/  SEL R2, RZ, 0x1, !P3 ;  /* 0x00000001ff027807 */ /* 0x000fe40005800000 */
[----:B------:R-:W-:-:S02]  /*03c0*/  SEL R7, RZ, 0x1, !P4 ;  /* 0x00000001ff077807 */ /* 0x000fc40006000000 */
[----:B------:R-:W-:Y:S01]  /*03d0*/  ISETP.NE.AND P3, PT, R6, RZ, PT ;  /* 0x000000ff0600720c */ /* 0x000fe20003f65270 */
[----:B------:R-:W-:Y:S01]  /*03e0*/  IMAD.MOV.U32 R6, RZ, RZ, R5 ;  /* 0x000000ffff067224 */ /* 0x000fe200078e0005 */
[----:B------:R-:W-:Y:S02]  /*03f0*/  ISETP.NE.XOR P2, PT, R4, RZ, P2 ;  /* 0x000000ff0400720c */ /* 0x000fe40001745a70 */
[----:B------:R-:W-:Y:S02]  /*0400*/  PRMT R8, R7, 0x7604, R2 ;  /* 0x0000760407087816 */ /* 0x000fe40000000002 */
[----:B------:R-:W-:Y:S02]  /*0410*/  IADD3 R2, P4, R3, c[0x0][0x168], RZ ;  /* 0x00005a0003027a10 */ /* 0x000fe40007f9e0ff */
[----:B------:R-:W-:Y:S02]  /*0420*/  SEL R4, RZ, 0x1, !P0 ;  /* 0x00000001ff047807 */ /* 0x000fe40004000000 */
[----:B------:R-:W-:-:S02]  /*0430*/  SEL R5, RZ, 0x1, !P2 ;  /* 0x00000001ff057807 */ /* 0x000fc40005000000 */
[----:B------:R-:W-:Y:S01]  /*0440*/  ISETP.NE.XOR P3, PT, R6, RZ, P3 ;  /* 0x000000ff0600720c */ /* 0x000fe20001f65a70 */
        /* <DEDUP_REMOVED lines=11> */
.L_x_8234:
[----:B------:R-:W0:Y:S01]  /*0500*/  S2R R4, SR_TID.X ;  /* 0x0000000000047919 */ /* 0x000e220000002100 */
[----:B------:R-:W-:Y:S02]  /*0510*/  PRMT R7, RZ, 0x7610, R7 ;  /* 0x00007610ff077816 */ /* 0x000fe40000000007 */
[----:B------:R-:W-:Y:S02]  /*0520*/  PRMT R2, RZ, 0x7610, R2 ;  /* 0x00007610ff027816 */ /* 0x000fe40000000002 */
[----:B------:R-:W-:-:S02]  /*0530*/  PRMT R6, RZ, 0x7610, R6 ;  /* 0x00007610ff067816 */ /* 0x000fc40000000006 */
        /* <DEDUP_REMOVED lines=143> */
.L_x_8237:
[----:B------:R-:W-:-:S13]  /*0e30*/  ISETP.GE.AND P0, PT, R6, R5, PT ;  /* 0x000000050600720c */ /* 0x000fda0003f06270 */
[----:B------:R-:W-:Y:S05]  /*0e40*/  @P0 BRA `(.L_x_8239) ;  /* 0x000000c000000947 */ /* 0x000fea0003800000 */
[----:B0-----:R-:W-:Y:S01]  /*0e50*/  IMAD.IADD R8, R3, 0x1, R6 ;  /* 0x0000000103087824 */ /* 0x001fe200078e0206 */
[----:B------:R-:W-:-:S04]  /*0e60*/  IADD3 R6, R6, 0x80, RZ ;  /* 0x0000008006067810 */ /* 0x000fc80007ffe0ff */
[----:B------:R-:W-:-:S05]  /*0e70*/  IADD3 R8, P0, R8, c[0x0][0x168], RZ ;  /* 0x00005a0008087a10 */ /* 0x000fca0007f1e0ff */
[----:B------:R-:W-:-:S05]  /*0e80*/  IMAD.X R9, RZ, RZ, c[0x0][0x16c], P0 ;  /* 0x00005b00ff097624 */ /* 0x000fca00000e06ff */
[----:B------:R0:W-:Y:S03]  /*0e90*/  STG.E.U8 [R8.64], R7 ;  /* 0x0000000708007986 */ /* 0x0001e6000c101104 */
.L_x_8238:
[----:B------:R-:W-:-:S13]  /*0ea0*/  ISETP.GE.AND P0, PT, R6, R5, PT ;  /* 0x000000050600720c */ /* 0x000fda0003f06270 */
[----:B------:R-:W-:Y:S05]  /*0eb0*/  @P0 BRA `(.L_x_8240) ;  /* 0x000000d000000947 */ /* 0x000fea0003800000 */
[----:B0-----:R-:W-:Y:S01]  /*0ec0*/  IMAD.IADD R8, R3, 0x1, R6 ;  /* 0x0000000103087824 */ /* 0x001fe200078e0206 */
[----:B------:R-:W-:-:S04]  /*0ed0*/  IADD3 R6, R6, 0x80, RZ ;  /* 0x0000008006067810 */ /* 0x000fc80007ffe0ff */
[----:B------:R-:W-:-:S05]  /*0ee0*/  IADD3 R8, P0, R8, c[0x0][0x168], RZ ;  /* 0x00005a0008087a10 */ /* 0x000fca0007f1e0ff */
[----:B------:R-:W-:-:S05]  /*0ef0*/  IMAD.X R9, RZ, RZ, c[0x0][0x16c], P0 ;  /* 0x00005b00ff097624 */ /* 0x000fca00000e06ff */
[----:B------:R0:W-:Y:S03]  /*0f00*/  STG.E.U8 [R8.64], R15 ;  /* 0x0000000f08007986 */ /* 0x0001e6000c101104 */
.L_x_8239:
        /* <DEDUP_REMOVED lines=8> */
.L_x_8240:
[----:B------:R-:W-:Y:S05]  /*0f90*/  BSYNC B1 ;  /* 0x0000000000017941 */ /* 0x000fea0003800000 */
.L_x_8236:
[----:B------:R-:W-:-:S13]  /*0fa0*/  ISETP.GE.AND P0, PT, R6, R5, PT ;  /* 0x000000050600720c */ /* 0x000fda0003f06270 */
[----:B0-----:R-:W-:Y:S01]  /*0fb0*/  @!P0 IMAD.IADD R8, R3, 0x1, R6 ;  /* 0x0000000103088824 */ /* 0x001fe200078e0206 */
[----:B------:R-:W-:-:S04]  /*0fc0*/  @!P0 IADD3 R6, R6, 0x80, RZ ;  /* 0x0000008006068810 */ /* 0x000fc80007ffe0ff */
[----:B------:R-:W-:-:S05]  /*0fd0*/  @!P0 IADD3 R8, P1, R8, c[0x0][0x168], RZ ;  /* 0x00005a0008088a10 */ /* 0x000fca0007f3e0ff */
[----:B------:R-:W-:-:S05]  /*0fe0*/  @!P0 IMAD.X R9, RZ, RZ, c[0x0][0x16c], P1 ;  /* 0x00005b00ff098624 */ /* 0x000fca00008e06ff */
[----:B------:R0:W-:Y:S03]  /*0ff0*/  @!P0 STG.E.U8 [R8.64], R19 ;  /* 0x0000001308008986 */ /* 0x0001e6000c101104 */
.L_x_8241:
[----:B------:R-:W-:Y:S05]  /*1000*/  BSYNC B0 ;  /* 0x0000000000007941 */ /* 0x000fea0003800000 */
.L_x_8235:
        /* <DEDUP_REMOVED lines=9> */
.L_x_8242:
        /* <DEDUP_REMOVED lines=14> */
.L_x_41883:


//--------------------- .text._ZN2at6native29vectorized_elementwise_kernelILi8ENS0_13BinaryFunctorIssbZZZNS0_23logical_xor_kernel_cudaERNS_14TensorIteratorEENKUlvE0_clEvENKUlvE3_clEvEUlssE_EESt5arrayIPcLm3EEEEviT0_T1_ --------------------------
	.section	.text._ZN2at6native29vectorized_elementwise_kernelILi8ENS0_13BinaryFunctorIssbZZZNS0_23logical_xor_kernel_cudaERNS_14TensorIteratorEENKUlvE0_clEvENKUlvE3_clEvEUlssE_EESt5arrayIPcLm3EEEEviT0_T1_,"ax",@progbits
	.sectioninfo	@"SHI_REGISTERS=4"
	.align	128
        .global         _ZN2at6native29vectorized_elementwise_kernelILi8ENS0_13BinaryFunctorIssbZZZNS0_23logical_xor_kernel_cudaERNS_14TensorIteratorEENKUlvE0_clEvENKUlvE3_clEvEUlssE_EESt5arrayIPcLm3EEEEviT0_T1_
        .type           _ZN2at6native29vectorized_elementwise_kernelILi8ENS0_13BinaryFunctorIssbZZZNS0_23logical_xor_kernel_cudaERNS_14TensorIteratorEENKUlvE0_clEvENKUlvE3_clEvEUlssE_EESt5arrayIPcLm3EEEEviT0_T1_,@function
        .size           _ZN2at6native29vectorized_elementwise_kernelILi8ENS0_13BinaryFunctorIssbZZZNS0_23logical_xor_kernel_cudaERNS_14TensorIteratorEENKUlvE0_clEvENKUlvE3_clEvEUlssE_EESt5arrayIPcLm3EEEEviT0_T1_,(.L_x_41884 - _ZN2at6native29vectorized_elementwise_kernelILi8ENS0_13BinaryFunctorIssbZZZNS0_23logical_xor_kernel_cudaERNS_14TensorIteratorEENKUlvE0_clEvENKUlvE3_clEvEUlssE_EESt5arrayIPcLm3EEEEviT0_T1_)
        .other          _ZN2at6native29vectorized_elementwise_kernelILi8ENS0_13BinaryFunctorIssbZZZNS0_23logical_xor_kernel_cudaERNS_14TensorIteratorEENKUlvE0_clEvENKUlvE3_clEvEUlssE_EESt5arrayIPcLm3EEEEviT0_T1_,@"STO_CUDA_ENTRY STV_DEFAULT"
_ZN2at6native29vectorized_elementwise_kernelILi8ENS0_13BinaryFunctorIssbZZZNS0_23logical_xor_kernel_cudaERNS_14TensorIteratorEENKUlvE0_clEvENKUlvE3_clEvEUlssE_EESt5arrayIPcLm3EEEEviT0_T1_:
.text._ZN2at6native29vectorized_elementwise_kernelILi8ENS0_13BinaryFunctorIssbZZZNS0_23logical_xor_kernel_cudaERNS_14TensorIteratorEENKUlvE0_clEvENKUlvE3_clEvEUlssE_EESt5arrayIPcLm3EEEEviT0_T1_:
[----:B------:R-:W-:Y:S02]  /*0000*/  MOV R1, c[0x0][0x28] ;  /* 0x00000a0000017a02 */ /* 0x000fe40000000f00 */
[----:B------:R-:W-:Y:S05]  /*0010*/  EXIT ;  /* 0x000000000000794d */ /* 0x000fea0003800000 */
.L_x_8243:
        /* <DEDUP_REMOVED lines=14> */
.L_x_41884:


//--------------------- .text._ZN2at6native18elementwise_kernelILi128ELi4EZNS0_15gpu_kernel_implINS0_13AUnaryFunctorIllbZZZNS0_23logical_xor_kernel_cudaERNS_14TensorIteratorEENKUlvE0_clEvENKUlvE2_clEvEUlllE_EEEEvRNS_18TensorIteratorBaseERKT_EUliE_EEviT1_ --------------------------
	.section	.text._ZN2at6native18elementwise_kernelILi128ELi4EZNS0_15gpu_kernel_implINS0_13AUnaryFunctorIllbZZZNS0_23logical_xor_kernel_cudaERNS_14TensorIteratorEENKUlvE0_clEvENKUlvE2_clEvEUlllE_EEEEvRNS_18TensorIteratorBaseERKT_EUliE_EEviT1_,"ax",@progbits
	.sectioninfo	@"SHI_REGISTERS=26"
	.align	128
        .global         _ZN2at6native18elementwise_kernelILi128ELi4EZNS0_15gpu_kernel_implINS0_13AUnaryFunctorIllbZZZNS0_23logical_xor_kernel_cudaERNS_14TensorIteratorEENKUlvE0_clEvENKUlvE2_clEvEUlllE_EEEEvRNS_18TensorIteratorBaseERKT_EUliE_EEviT1_
        .type           _ZN2at6native18elementwise_kernelILi128ELi4EZNS0_15gpu_kernel_implINS0_13AUnaryFunctorIllbZZZNS0_23logical_xor_kernel_cudaERNS_14TensorIteratorEENKUlvE0_clEvENKUlvE2_clEvEUlllE_EEEEvRNS_18TensorIteratorBaseERKT_EUliE_EEviT1_,@function
        .size           _ZN2at6native18elementwise_kernelILi128ELi4EZNS0_15gpu_kernel_implINS0_13AUnaryFunctorIllbZZZNS0_23logical_xor_kernel_cudaERNS_14TensorIteratorEENKUlvE0_clEvENKUlvE2_clEvEUlllE_EEEEvRNS_18TensorIteratorBaseERKT_EUliE_EEviT1_,(.L_x_41885 - _ZN2at6native18elementwise_kernelILi128ELi4EZNS0_15gpu_kernel_implINS0_13AUnaryFunctorIllbZZZNS0_23logical_xor_kernel_cudaERNS_14TensorIteratorEENKUlvE0_clEvENKUlvE2_clEvEUlllE_EEEEvRNS_18TensorIteratorBaseERKT_EUliE_EEviT1_)
        .other          _ZN2at6native18elementwise_kernelILi128ELi4EZNS0_15gpu_kernel_implINS0_13AUnaryFunctorIllbZZZNS0_23logical_xor_kernel_cudaERNS_14TensorIteratorEENKUlvE0_clEvENKUlvE2_clEvEUlllE_EEEEvRNS_18TensorIteratorBaseERKT_EUliE_EEviT1_,@"STO_CUDA_ENTRY STV_DEFAULT"
_ZN2at6native18elementwise_kernelILi128ELi4EZNS0_15gpu_kernel_implINS0_13AUnaryFunctorIllbZZZNS0_23logical_xor_kernel_cudaERNS_14TensorIteratorEENKUlvE0_clEvENKUlvE2_clEvEUlllE_EEEEvRNS_18TensorIteratorBaseERKT_EUliE_EEviT1_:
.text._ZN2at6native18elementwise_kernelILi128ELi4EZNS0_15gpu_kernel_implINS0_13AUnaryFunctorIllbZZZNS0_23logical_xor_kernel_cudaERNS_14TensorIteratorEENKUlvE0_clEvENKUlvE2_clEvEUlllE_EEEEvRNS_18TensorIteratorBaseERKT_EUliE_EEviT1_:
        /* <DEDUP_REMOVED lines=237> */
.L_x_8246:
        /* <DEDUP_REMOVED lines=17> */
[----:B--2---:R-:W-:Y:S01]  /*0fe0*/  SHF.R.S32.HI R3, RZ, 0x1f, R2 ;  /* 0x0000001fff037819 */ /* 0x004fe20000011402 */
[----:B------:R-:W-:Y:S05]  /*0ff0*/  BRA `(.L_x_8252) ;  /* 0x00000d8000007947 */ /* 0x000fea0003800000 */
.L_x_8250:
[----:B------:R0:W5:Y:S01]  /*1000*/  LDG.E.U8 R2, [R4.64] ;  /* 0x0000002404027981 */ /* 0x000162000c1e1100 */
[----:B------:R-:W-:Y:S01]  /*1010*/  IMAD.MOV.U32 R3, RZ, RZ, RZ ;  /* 0x000000ffff037224 */ /* 0x000fe200078e00ff */
[----:B------:R-:W-:Y:S05]  /*1020*/  BRA `(.L_x_8252) ;  /* 0x00000d5000007947 */ /* 0x000fea0003800000 */
.L_x_8249:
[----:B------:R-:W-:-:S13]  /*1030*/  ISETP.NE.AND P0, PT, R2, 0x2, PT ;  /* 0x000000020200780c */ /* 0x000fda0003f05270 */
[----:B------:R-:W-:Y:S05]  /*1040*/  @!P0 BRA `(.L_x_8253) ;  /* 0x0000009000008947 */ /* 0x000fea0003800000 */
[----:B------:R-:W-:-:S13]  /*1050*/  ISETP.NE.AND P0, PT, R2, 0x3, PT ;  /* 0x000000030200780c */ /* 0x000fda0003f05270 */
[----:B------:R-:W-:Y:S05]  /*1060*/  @!P0 BRA `(.L_x_8254) ;  /* 0x0000004000008947 */ /* 0x000fea0003800000 */
[----:B------:R-:W-:-:S13]  /*1070*/  ISETP.NE.AND P0, PT, R2, 0x4, PT ;  /* 0x000000040200780c */ /* 0x000fda0003f05270 */
[----:B------:R-:W-:Y:S05]  /*1080*/  @P0 BRA `(.L_x_8251) ;  /* 0x00000b6000000947 */ /* 0x000fea0003800000 */
[----:B------:R0:W5:Y:S01]  /*1090*/  LDG.E.64 R2, [R4.64] ;  /* 0x0000002404027981 */ /* 0x000162000c1e1b00 */
[----:B------:R-:W-:Y:S05]  /*10a0*/  BRA `(.L_x_8252) ;  /* 0x00000cd000007947 */ /* 0x000fea0003800000 */
.L_x_8254:
[----:B------:R-:W2:Y:S02]  /*10b0*/  LDG.E R2, [R4.64] ;  /* 0x0000002404027981 */ /* 0x000ea4000c1e1900 */
[----:B--2---:R-:W-:Y:S01]  /*10c0*/  SHF.R.S32.HI R3, RZ, 0x1f, R2 ;  /* 0x0000001fff037819 */ /* 0x004fe20000011402 */
[----:B------:R-:W-:Y:S05]  /*10d0*/  BRA `(.L_x_8252) ;  /* 0x00000ca000007947 */ /* 0x000fea0003800000 */
.L_x_8253:
[----:B------:R-:W2:Y:S02]  /*10e0*/  LDG.E.S16 R2, [R4.64] ;  /* 0x0000002404027981 */ /* 0x000ea4000c1e1700 */
[----:B--2---:R-:W-:Y:S01]  /*10f0*/  SHF.R.S32.HI R3, RZ, 0x1f, R2 ;  /* 0x0000001fff037819 */ /* 0x004fe20000011402 */
[----:B------:R-:W-:Y:S05]  /*1100*/  BRA `(.L_x_8252) ;  /* 0x00000c7000007947 */ /* 0x000fea0003800000 */
.L_x_8248:
[----:B------:R-:W-:-:S13]  /*1110*/  ISETP.GT.AND P0, PT, R2, 0x6, PT ;  /* 0x000000060200780c */ /* 0x000fda0003f04270 */
[----:B------:R-:W-:Y:S05]  /*1120*/  @P0 BRA `(.L_x_8255) ;  /* 0x000000b000000947 */ /* 0x000fea0003800000 */
[----:B------:R-:W-:-:S13]  /*1130*/  ISETP.NE.AND P0, PT, R2, 0x5, PT ;  /* 0x000000050200780c */ /* 0x000fda0003f05270 */
[----:B------:R-:W-:Y:S05]  /*1140*/  @!P0 BRA `(.L_x_8256) ;  /* 0x0000005000008947 */ /* 0x000fea0003800000 */
[----:B------:R-:W-:-:S13]  /*1150*/  ISETP.NE.AND P0, PT, R2, 0x6, PT ;  /* 0x000000060200780c */ /* 0x000fda0003f05270 */
[----:B------:R-:W-:Y:S05]  /*1160*/  @P0 BRA `(.L_x_8251) ;  /* 0x00000a8000000947 */ /* 0x000fea0003800000 */
[----:B------:R-:W2:Y:S02]  /*1170*/  LDG.E R2, [R4.64] ;  /* 0x0000002404027981 */ /* 0x000ea4000c1e1900 */
[----:B--2---:R-:W0:Y:S01]  /*1180*/  F2I.S64.TRUNC R2, R2 ;  /* 0x0000000200027311 */ /* 0x004e22000020d900 */
[----:B------:R-:W-:Y:S05]  /*1190*/  BRA `(.L_x_8252) ;  /* 0x00000be000007947 */ /* 0x000fea0003800000 */
.L_x_8256:
[----:B------:R-:W2:Y:S02]  /*11a0*/  LDG.E.U16 R4, [R4.64] ;  /* 0x0000002404047981 */ /* 0x000ea4000c1e1500 */
[----:B--2---:R-:W-:-:S06]  /*11b0*/  HADD2.F32 R2, -RZ, R4.H0_H0 ;  /* 0x20000004ff027230 */ /* 0x004fcc0000004100 */
[----:B------:R-:W0:Y:S01]  /*11c0*/  F2I.S64.TRUNC R2, R2 ;  /* 0x0000000200027311 */ /* 0x000e22000020d900 */
[----:B------:R-:W-:Y:S05]  /*11d0*/  BRA `(.L_x_8252) ;  /* 0x00000ba000007947 */ /* 0x000fea0003800000 */
.L_x_8255:
[----:B------:R-:W-:-:S13]  /*11e0*/  ISETP.NE.AND P0, PT, R2, 0x7, PT ;  /* 0x000000070200780c */ /* 0x000fda0003f05270 */
[----:B------:R-:W-:Y:S05]  /*11f0*/  @!P0 BRA `(.L_x_8257) ;  /* 0x000000b000008947 */ /* 0x000fea0003800000 */
[----:B------:R-:W-:-:S13]  /*1200*/  ISETP.NE.AND P0, PT, R2, 0x8, PT ;  /* 0x000000080200780c */ /* 0x000fda0003f05270 */
[----:B------:R-:W-:Y:S05]  /*1210*/  @!P0 BRA `(.L_x_8258) ;  /* 0x0000005000008947 */ /* 0x000fea0003800000 */
[----:B------:R-:W-:-:S13]  /*1220*/  ISETP.NE.AND P0, PT, R2, 0x9, PT ;  /* 0x000000090200780c */ /* 0x000fda0003f05270 */
[----:B------:R-:W-:Y:S05]  /*1230*/  @P0 BRA `(.L_x_8251) ;  /* 0x000009b000000947 */ /* 0x000fea0003800000 */
[----:B------:R-:W2:Y:S02]  /*1240*/  LDG.E R2, [R4.64] ;  /* 0x0000002404027981 */ /* 0x000ea4000c1e1900 */
[----:B--2---:R-:W0:Y:S01]  /*1250*/  F2I.S64.TRUNC R2, R2 ;  /* 0x0000000200027311 */ /* 0x004e22000020d900 */
[----:B------:R-:W-:Y:S05]  /*1260*/  BRA `(.L_x_8252) ;  /* 0x00000b1000007947 */ /* 0x000fea0003800000 */
.L_x_8258:
[----:B------:R-:W2:Y:S02]  /*1270*/  LDG.E.U16 R4, [R4.64] ;  /* 0x0000002404047981 */ /* 0x000ea4000c1e1500 */
[----:B--2---:R-:W-:-:S06]  /*1280*/  HADD2.F32 R2, -RZ, R4.H0_H0 ;  /* 0x20000004ff027230 */ /* 0x004fcc0000004100 */
[----:B------:R-:W0:Y:S01]  /*1290*/  F2I.S64.TRUNC R2, R2 ;  /* 0x0000000200027311 */ /* 0x000e22000020d900 */
[----:B------:R-:W-:Y:S05]  /*12a0*/  BRA `(.L_x_8252) ;  /* 0x00000ad000007947 */ /* 0x000fea0003800000 */
.L_x_8257:
[----:B------:R-:W2:Y:S02]  /*12b0*/  LDG.E.64 R2, [R4.64] ;  /* 0x0000002404027981 */ /* 0x000ea4000c1e1b00 */
[----:B--2---:R-:W0:Y:S01]  /*12c0*/  F2I.S64.F64.TRUNC R2, R2 ;  /* 0x0000000200027311 */ /* 0x004e22000030d900 */
[----:B------:R-:W-:Y:S05]  /*12d0*/  BRA `(.L_x_8252) ;  /* 0x00000aa000007947 */ /* 0x000fea0003800000 */
.L_x_8247:
        /* <DEDUP_REMOVED lines=11> */
[----:B------:R-:W-:Y:S01]  /*1390*/  SEL R2, RZ, 0x1, !P0 ;  /* 0x00000001ff027807 */ /* 0x000fe20004000000 */
[----:B------:R-:W-:Y:S05]  /*13a0*/  BRA `(.L_x_8252) ;  /* 0x000009d000007947 */ /* 0x000fea0003800000 */
.L_x_8261:
[----:B------:R-:W2:Y:S02]  /*13b0*/  LDG.E.64 R2, [R4.64] ;  /* 0x0000002404027981 */ /* 0x000ea4000c1e1b00 */
[----:B--2---:R-:W0:Y:S01]  /*13c0*/  F2I.S64.F64.TRUNC R2, R2 ;  /* 0x0000000200027311 */ /* 0x004e22000030d900 */
[----:B------:R-:W-:Y:S05]  /*13d0*/  BRA `(.L_x_8252) ;  /* 0x000009a000007947 */ /* 0x000fea0003800000 */
.L_x_8260:
        /* <DEDUP_REMOVED lines=25> */
[----:B------:R-:W0:Y:S01]  /*1570*/  F2I.S64.TRUNC R2, R3 ;  /* 0x0000000300027311 */ /* 0x000e22000020d900 */
[----:B------:R-:W-:Y:S05]  /*1580*/  BRA `(.L_x_8252) ;  /* 0x000007f000007947 */ /* 0x000fea0003800000 */
.L_x_8263:
        /* <DEDUP_REMOVED lines=12> */
[----:B------:R-:W0:Y:S01]  /*1650*/  F2I.S64.TRUNC R2, R2 ;  /* 0x0000000200027311 */ /* 0x000e22000020d900 */
[----:B------:R-:W-:Y:S05]  /*1660*/  BRA `(.L_x_8252) ;  /* 0x0000071000007947 */ /* 0x000fea0003800000 */
.L_x_8262:
[----:B------:R-:W2:Y:S02]  /*1670*/  LDG.E.U16 R2, [R4.64] ;  /* 0x0000002404027981 */ /* 0x000ea4000c1e1500 */
[----:B--2---:R-:W-:-:S06]  /*1680*/  PRMT R2, RZ, 0x5410, R2 ;  /* 0x00005410ff027816 */ /* 0x004fcc0000000002 */
[----:B------:R-:W0:Y:S01]  /*1690*/  F2I.S64.TRUNC R2, R2 ;  /* 0x0000000200027311 */ /* 0x000e22000020d900 */
[----:B------:R-:W-:Y:S05]  /*16a0*/  BRA `(.L_x_8252) ;  /* 0x000006d000007947 */ /* 0x000fea0003800000 */
.L_x_8259:
        /* <DEDUP_REMOVED lines=9> */
[----:B------:R-:W-:Y:S01]  /*1740*/  IMAD.MOV.U32 R3, RZ, RZ, RZ ;  /* 0x000000ffff037224 */ /* 0x000fe200078e00ff */
[----:B------:R-:W-:Y:S05]  /*1750*/  BRA `(.L_x_8252) ;  /* 0x0000062000007947 */ /* 0x000fea0003800000 */
.L_x_8266:
        /* <DEDUP_REMOVED lines=21> */
.L_x_8270:
[----:B------:R-:W-:Y:S05]  /*18b0*/  BSYNC B1 ;  /* 0x0000000000017941 */ /* 0x000fea0003800000 */
.L_x_8269:
[----:B------:R-:W-:Y:S01]  /*18c0*/  IMAD.SHL.U32 R2, R2, 0x100000, RZ ;  /* 0x0010000002027824 */ /* 0x000fe200078e00ff */
[----:B------:R-:W-:-:S04]  /*18d0*/  LEA R3, R0, 0x3b800000, 0x17 ;  /* 0x3b80000000037811 */ /* 0x000fc800078eb8ff */
[----:B------:R-:W-:Y:S02]  /*18e0*/  LOP3.LUT R2, R3, R2, R4, 0xfe, !PT ;  /* 0x0000000203027212 */ /* 0x000fe400078efe04 */
.L_x_8268:
[----:B------:R-:W-:Y:S05]  /*18f0*/  BSYNC B0 ;  /* 0x0000000000007941 */ /* 0x000fea0003800000 */
.L_x_8267:
[----:B------:R-:W0:Y:S01]  /*1900*/  F2I.S64.TRUNC R2, R2 ;  /* 0x0000000200027311 */ /* 0x000e22000020d900 */
[----:B------:R-:W-:Y:S05]  /*1910*/  BRA `(.L_x_8252) ;  /* 0x0000046000007947 */ /* 0x000fea0003800000 */
.L_x_8265:
        /* <DEDUP_REMOVED lines=21> */
.L_x_8274:
[----:B------:R-:W-:Y:S05]  /*1a70*/  BSYNC B1 ;  /* 0x0000000000017941 */ /* 0x000fea0003800000 */
.L_x_8273:
[----:B------:R-:W-:Y:S01]  /*1a80*/  IMAD.SHL.U32 R2, R2, 0x200000, RZ ;  /* 0x0020000002027824 */ /* 0x000fe200078e00ff */
[----:B------:R-:W-:-:S04]  /*1a90*/  LEA R3, R0, 0x37800000, 0x17 ;  /* 0x3780000000037811 */ /* 0x000fc800078eb8ff */
[----:B------:R-:W-:Y:S02]  /*1aa0*/  LOP3.LUT R2, R3, R2, R4, 0xfe, !PT ;  /* 0x0000000203027212 */ /* 0x000fe400078efe04 */
.L_x_8272:
[----:B------:R-:W-:Y:S05]  /*1ab0*/  BSYNC B0 ;  /* 0x0000000000007941 */ /* 0x000fea0003800000 */
.L_x_8271:
[----:B------:R-:W0:Y:S01]  /*1ac0*/  F2I.S64.TRUNC R2, R2 ;  /* 0x0000000200027311 */ /* 0x000e22000020d900 */
[----:B------:R-:W-:Y:S05]  /*1ad0*/  BRA `(.L_x_8252) ;  /* 0x000002a000007947 */ /* 0x000fea0003800000 */
.L_x_8264:
        /* <DEDUP_REMOVED lines=14> */
.L_x_8278:
[----:B------:R-:W-:Y:S05]  /*1bc0*/  BSYNC B0 ;  /* 0x0000000000007941 */ /* 0x000fea0003800000 */
.L_x_8277:
[----:B------:R-:W0:Y:S01]  /*1bd0*/  F2I.S64.TRUNC R2, R2 ;  /* 0x0000000200027311 */ /* 0x000e22000020d900 */
[----:B------:R-:W-:Y:S05]  /*1be0*/  BRA `(.L_x_8252) ;  /* 0x0000019000007947 */ /* 0x000fea0003800000 */
.L_x_8251:
        /* <DEDUP_REMOVED lines=19> */
[----:B------:R-:W-:Y:S01]  /*1d20*/  CS2R R2, SRZ ;  /* 0x0000000000027805 */ /* 0x000fe2000001ff00 */
[----:B------:R-:W-:Y:S05]  /*1d30*/  BRA `(.L_x_8252) ;  /* 0x0000004000007947 */ /* 0x000fea0003800000 */
.L_x_8276:
[----:B------:R0:W5:Y:S01]  /*1d40*/  LDG.E.64 R2, [R4.64] ;  /* 0x0000002404027981 */ /* 0x000162000c1e1b00 */
[----:B------:R-:W-:Y:S05]  /*1d50*/  BRA `(.L_x_8252) ;  /* 0x0000002000007947 */ /* 0x000fea0003800000 */
.L_x_8275:
[----:B------:R0:W5:Y:S01]  /*1d60*/  LDG.E R2, [R4.64] ;  /* 0x0000002404027981 */ /* 0x000162000c1e1900 */
[----:B------:R-:W-:-:S03]  /*1d70*/  IMAD.MOV.U32 R3, RZ, RZ, RZ ;  /* 0x000000ffff037224 */ /* 0x000fc600078e00ff */
.L_x_8252:
[----:B0-----:R-:W0:Y:S01]  /*1d80*/  LDC.U8 R4, c[0x0][0x380] ;  /* 0x0000e000ff047b82 */ /* 0x001e220000000000 */
[----:B------:R-:W-:Y:S02]  /*1d90*/  ISETP.NE.U32.AND P0, PT, RZ, c[0x0][0x378], PT ;  /* 0x0000de00ff007a0c */ /* 0x000fe40003f05070 */
[----:B-----5:R-:W-:Y:S02]  /*1da0*/  ISETP.NE.U32.AND P1, PT, R2, RZ, PT ;  /* 0x000000ff0200720c */ /* 0x020fe40003f25070 */
[----:B------:R-:W-:-:S04]  /*1db0*/  ISETP.NE.AND.EX P0, PT, RZ, c[0x0][0x37c], PT, P0 ;  /* 0x0000df00ff007a0c */ /* 0x000fc80003f05300 */
[----:B------:R-:W-:-:S04]  /*1dc0*/  ISETP.NE.XOR.EX P0, PT, R3, RZ, P0, P1 ;  /* 0x000000ff0300720c */ /* 0x000fc80000705b10 */
        /* <DEDUP_REMOVED lines=14> */
.L_x_8282:
[----:B------:R0:W-:Y:S01]  /*1eb0*/  STG.E.U8 [R16.64], R2 ;  /* 0x0000000210007986 */ /* 0x0001e2000c101124 */
[----:B------:R-:W-:Y:S05]  /*1ec0*/  BRA `(.L_x_8284) ;  /* 0x00000d5000007947 */ /* 0x000fea0003800000 */
.L_x_8281:
        /* <DEDUP_REMOVED lines=9> */
.L_x_8286:
[----:B------:R0:W-:Y:S01]  /*1f60*/  STG.E [R16.64], R2 ;  /* 0x0000000210007986 */ /* 0x0001e2000c101924 */
[----:B------:R-:W-:Y:S05]  /*1f70*/  BRA `(.L_x_8284) ;  /* 0x00000ca000007947 */ /* 0x000fea0003800000 */
.L_x_8285:
[----:B------:R0:W-:Y:S01]  /*1f80*/  STG.E.U16 [R16.64], R2 ;  /* 0x0000000210007986 */ /* 0x0001e2000c101524 */
[----:B------:R-:W-:Y:S05]  /*1f90*/  BRA `(.L_x_8284) ;  /* 0x00000c8000007947 */ /* 0x000fea0003800000 */
.L_x_8280:
        /* <DEDUP_REMOVED lines=9> */
.L_x_8288:
[----:B------:R-:W0:Y:S02]  /*2030*/  I2F.U32 R0, R2 ;  /* 0x0000000200007306 */ /* 0x000e240000201000 */
[----:B0-----:R-:W-:-:S05]  /*2040*/  F2FP.PACK_AB R0, RZ, R0 ;  /* 0x00000000ff00723e */ /* 0x001fca00000000ff */
[----:B------:R0:W-:Y:S01]  /*2050*/  STG.E.U16 [R16.64], R0 ;  /* 0x0000000010007986 */ /* 0x0001e2000c101524 */
[----:B------:R-:W-:Y:S05]  /*2060*/  BRA `(.L_x_8284) ;  /* 0x00000bb000007947 */ /* 0x000fea0003800000 */
.L_x_8287:
        /* <DEDUP_REMOVED lines=10> */
.L_x_8290:
[----:B------:R-:W0:Y:S02]  /*2110*/  I2F.U32 R2, R2 ;  /* 0x0000000200027306 */ /* 0x000e240000201000 */
[----:B0-----:R-:W-:-:S04]  /*2120*/  F2FP.PACK_AB R3, RZ, R2 ;  /* 0x00000002ff03723e */ /* 0x001fc800000000ff */
[----:B------:R-:W-:-:S05]  /*2130*/  PRMT R3, R3, 0x5410, RZ ;  /* 0x0000541003037816 */ /* 0x000fca00000000ff */
[----:B------:R0:W-:Y:S01]  /*2140*/  STG.E [R16.64], R3 ;  /* 0x0000000310007986 */ /* 0x0001e2000c101924 */
[----:B------:R-:W-:Y:S05]  /*2150*/  BRA `(.L_x_8284) ;  /* 0x00000ac000007947 */ /* 0x000fea0003800000 */
.L_x_8289:
[----:B------:R-:W0:Y:S02]  /*2160*/  I2F.F64.U32 R2, R2 ;  /* 0x0000000200027312 */ /* 0x000e240000201800 */
[----:B0-----:R0:W-:Y:S01]  /*2170*/  STG.E.64 [R16.64], R2 ;  /* 0x0000000210007986 */ /* 0x0011e2000c101b24 */
[----:B------:R-:W-:Y:S05]  /*2180*/  BRA `(.L_x_8284) ;  /* 0x00000a9000007947 */ /* 0x000fea0003800000 */
.L_x_8279:
        /* <DEDUP_REMOVED lines=10> */
.L_x_8293:
[----:B------:R-:W0:Y:S01]  /*2230*/  I2F.F64.U32 R4, R2 ;  /* 0x0000000200047312 */ /* 0x000e220000201800 */
[----:B------:R-:W-:-:S05]  /*2240*/  CS2R R6, SRZ ;  /* 0x0000000000067805 */ /* 0x000fca000001ff00 */
[----:B0-----:R0:W-:Y:S01]  /*2250*/  STG.E.128 [R16.64], R4 ;  /* 0x0000000410007986 */ /* 0x0011e2000c101d24 */
[----:B------:R-:W-:Y:S05]  /*2260*/  BRA `(.L_x_8284) ;  /* 0x000009b000007947 */ /* 0x000fea0003800000 */
.L_x_8292:
        /* <DEDUP_REMOVED lines=21> */
.L_x_8297:
[----:B------:R-:W-:Y:S05]  /*23c0*/  BSYNC B0 ;  /* 0x0000000000007941 */ /* 0x000fea0003800000 */
.L_x_8296:
[----:B------:R-:W-:-:S05]  /*23d0*/  LOP3.LUT R3, R0, R3, RZ, 0xfc, !PT ;  /* 0x0000000300037212 */ /* 0x000fca00078efcff */
[----:B------:R0:W-:Y:S01]  /*23e0*/  STG.E.U8 [R16.64], R3 ;  /* 0x0000000310007986 */ /* 0x0001e2000c101124 */
[----:B------:R-:W-:Y:S05]  /*23f0*/  BRA `(.L_x_8284) ;  /* 0x0000082000007947 */ /* 0x000fea0003800000 */
.L_x_8295:
        /* <DEDUP_REMOVED lines=13> */
.L_x_8299:
[----:B------:R-:W-:Y:S01]  /*24d0*/  IMAD.MOV.U32 R0, RZ, RZ, 0x7f ;  /* 0x0000007fff007424 */ /* 0x000fe200078e00ff */
[----:B------:R-:W-:-:S04]  /*24e0*/  ISETP.GT.U32.AND P0, PT, R3, 0x7f800000, PT ;  /* 0x7f8000000300780c */ /* 0x000fc80003f04070 */
[----:B------:R-:W-:-:S04]  /*24f0*/  SEL R0, R0, 0x7c, P0 ;  /* 0x0000007c00007807 */ /* 0x000fc80000000000 */
.L_x_8300:
[----:B------:R-:W-:Y:S05]  /*2500*/  BSYNC B0 ;  /* 0x0000000000007941 */ /* 0x000fea0003800000 */
.L_x_8298:
[----:B------:R-:W-:-:S04]  /*2510*/  LOP3.LUT R2, R5, 0x80000000, RZ, 0xc0, !PT ;  /* 0x8000000005027812 */ /* 0x000fc800078ec0ff */
[----:B------:R-:W-:-:S04]  /*2520*/  SHF.R.U32.HI R3, RZ, 0x18, R2 ;  /* 0x00000018ff037819 */ /* 0x000fc80000011602 */
[----:B------:R-:W-:-:S05]  /*2530*/  LOP3.LUT R3, R0, R3, RZ, 0xfc, !PT ;  /* 0x0000000300037212 */ /* 0x000fca00078efcff */
[----:B------:R0:W-:Y:S01]  /*2540*/  STG.E.U8 [R16.64], R3 ;  /* 0x0000000310007986 */ /* 0x0001e2000c101124 */
[----:B------:R-:W-:Y:S05]  /*2550*/  BRA `(.L_x_8284) ;  /* 0x000006c000007947 */ /* 0x000fea0003800000 */
.L_x_8294:
[----:B------:R-:W0:Y:S02]  /*2560*/  I2F.U32 R0, R2 ;  /* 0x0000000200007306 */ /* 0x000e240000201000 */
[----:B0-----:R-:W-:-:S05]  /*2570*/  F2FP.BF16.PACK_AB R0, RZ, R0 ;  /* 0x00000000ff00723e */ /* 0x001fca00000010ff */
[----:B------:R0:W-:Y:S01]  /*2580*/  STG.E.U16 [R16.64], R0 ;  /* 0x0000000010007986 */ /* 0x0001e2000c101524 */
[----:B------:R-:W-:Y:S05]  /*2590*/  BRA `(.L_x_8284) ;  /* 0x0000068000007947 */ /* 0x000fea0003800000 */
.L_x_8291:
        /* <DEDUP_REMOVED lines=10> */
.L_x_8303:
        /* <DEDUP_REMOVED lines=17> */
.L_x_8306:
[----:B------:R-:W-:-:S04]  /*2750*/  LOP3.LUT R2, R5, 0x80000000, RZ, 0xc0, !PT ;  /* 0x8000000005027812 */ /* 0x000fc800078ec0ff */
[----:B------:R-:W-:-:S04]  /*2760*/  SHF.R.U32.HI R3, RZ, 0x18, R2 ;  /* 0x00000018ff037819 */ /* 0x000fc80000011602 */
[----:B------:R-:W-:-:S04]  /*2770*/  LOP3.LUT R0, R0, R3, RZ, 0xfc, !PT ;  /* 0x0000000300007212 */ /* 0x000fc800078efcff */
[----:B------:R-:W-:Y:S02]  /*2780*/  PRMT R8, R0, 0x7610, R8 ;  /* 0x0000761000087816 */ /* 0x000fe40000000008 */
.L_x_8305:
[----:B------:R-:W-:Y:S05]  /*2790*/  BSYNC B0 ;  /* 0x0000000000007941 */ /* 0x000fea0003800000 */
.L_x_8304:
[----:B------:R0:W-:Y:S01]  /*27a0*/  STG.E.U8 [R16.64], R8 ;  /* 0x0000000810007986 */ /* 0x0001e2000c101124 */
[----:B------:R-:W-:Y:S05]  /*27b0*/  BRA `(.L_x_8284) ;  /* 0x0000046000007947 */ /* 0x000fea0003800000 */
.L_x_8302:
        /* <DEDUP_REMOVED lines=17> */
.L_x_8309:
[----:B------:R-:W-:-:S04]  /*28d0*/  LOP3.LUT R2, R5, 0x80000000, RZ, 0xc0, !PT ;  /* 0x8000000005027812 */ /* 0x000fc800078ec0ff */
[----:B------:R-:W-:-:S04]  /*28e0*/  SHF.R.U32.HI R3, RZ, 0x18, R2 ;  /* 0x00000018ff037819 */ /* 0x000fc80000011602 */
[----:B------:R-:W-:-:S04]  /*28f0*/  LOP3.LUT R0, R0, R3, RZ, 0xfc, !PT ;  /* 0x0000000300007212 */ /* 0x000fc800078efcff */
[----:B------:R-:W-:Y:S02]  /*2900*/  PRMT R8, R0, 0x7610, R8 ;  /* 0x0000761000087816 */ /* 0x000fe40000000008 */
.L_x_8308:
[----:B------:R-:W-:Y:S05]  /*2910*/  BSYNC B0 ;  /* 0x0000000000007941 */ /* 0x000fea0003800000 */
.L_x_8307:
[----:B------:R0:W-:Y:S01]  /*2920*/  STG.E.U8 [R16.64], R8 ;  /* 0x0000000810007986 */ /* 0x0001e2000c101124 */
[----:B------:R-:W-:Y:S05]  /*2930*/  BRA `(.L_x_8284) ;  /* 0x000002e000007947 */ /* 0x000fea0003800000 */
.L_x_8301:
        /* <DEDUP_REMOVED lines=22> */
.L_x_8283:
        /* <DEDUP_REMOVED lines=20> */
.L_x_8311:
[----:B------:R-:W-:-:S05]  /*2be0*/  IMAD.MOV.U32 R3, RZ, RZ, RZ ;  /* 0x000000ffff037224 */ /* 0x000fca00078e00ff */
[----:B------:R0:W-:Y:S01]  /*2bf0*/  STG.E.64 [R16.64], R2 ;  /* 0x0000000210007986 */ /* 0x0001e2000c101b24 */
[----:B------:R-:W-:Y:S05]  /*2c00*/  BRA `(.L_x_8284) ;  /* 0x0000001000007947 */ /* 0x000fea0003800000 */
.L_x_8310:
[----:B------:R0:W-:Y:S02]  /*2c10*/  STG.E [R16.64], R2 ;  /* 0x0000000210007986 */ /* 0x0001e4000c101924 */
.L_x_8284:
[----:B------:R-:W-:-:S05]  /*2c20*/  IMAD R18, R18, 0x200, R23 ;  /* 0x0000020012127824 */ /* 0x000fca00078e0217 */
[----:B------:R-:W-:Y:S02]  /*2c30*/  IADD3 R19, R18, 0x80, RZ ;  /* 0x0000008012137810 */ /* 0x000fe40007ffe0ff */
.L_x_8245:
[----:B------:R-:W-:Y:S05]  /*2c40*/  BSYNC B6 ;  /* 0x0000000000067941 */ /* 0x000fea0003800000 */
.L_x_8244:
        /* <DEDUP_REMOVED lines=231> */
.L_x_8314:
        /* <DEDUP_REMOVED lines=19> */
.L_x_8318:
[----:B------:R0:W5:Y:S01]  /*3bf0*/  LDG.E.U8 R2, [R4.64] ;  /* 0x0000002404027981 */ /* 0x000162000c1e1100 */
[----:B------:R-:W-:Y:S01]  /*3c00*/  IMAD.MOV.U32 R3, RZ, RZ, RZ ;  /* 0x000000ffff037224 */ /* 0x000fe200078e00ff */
[----:B------:R-:W-:Y:S05]  /*3c10*/  BRA `(.L_x_8320) ;  /* 0x00000d5000007947 */ /* 0x000fea0003800000 */
.L_x_8317:
        /* <DEDUP_REMOVED lines=8> */
.L_x_8322:
[----:B------:R-:W2:Y:S02]  /*3ca0*/  LDG.E R2, [R4.64] ;  /* 0x0000002404027981 */ /* 0x000ea4000c1e1900 */
[----:B--2---:R-:W-:Y:S01]  /*3cb0*/  SHF.R.S32.HI R3, RZ, 0x1f, R2 ;  /* 0x0000001fff037819 */ /* 0x004fe20000011402 */
[----:B------:R-:W-:Y:S05]  /*3cc0*/  BRA `(.L_x_8320) ;  /* 0x00000ca000007947 */ /* 0x000fea0003800000 */
.L_x_8321:
[----:B------:R-:W2:Y:S02]  /*3cd0*/  LDG.E.S16 R2, [R4.64] ;  /* 0x0000002404027981 */ /* 0x000ea4000c1e1700 */
[----:B--2---:R-:W-:Y:S01]  /*3ce0*/  SHF.R.S32.HI R3, RZ, 0x1f, R2 ;  /* 0x0000001fff037819 */ /* 0x004fe20000011402 */
[----:B------:R-:W-:Y:S05]  /*3cf0*/  BRA `(.L_x_8320) ;  /* 0x00000c7000007947 */ /* 0x000fea0003800000 */
.L_x_8316:
        /* <DEDUP_REMOVED lines=9> */
.L_x_8324:
[----:B------:R-:W2:Y:S02]  /*3d90*/  LDG.E.U16 R4, [R4.64] ;  /* 0x0000002404047981 */ /* 0x000ea4000c1e1500 */
[----:B--2---:R-:W-:-:S06]  /*3da0*/  HADD2.F32 R2, -RZ, R4.H0_H0 ;  /* 0x20000004ff027230 */ /* 0x004fcc0000004100 */
[----:B------:R-:W0:Y:S01]  /*3db0*/  F2I.S64.TRUNC R2, R2 ;  /* 0x0000000200027311 */ /* 0x000e22000020d900 */
[----:B------:R-:W-:Y:S05]  /*3dc0*/  BRA `(.L_x_8320) ;  /* 0x00000ba000007947 */ /* 0x000fea0003800000 */
.L_x_8323:
        /* <DEDUP_REMOVED lines=9> */
.L_x_8326:
[----:B------:R-:W2:Y:S02]  /*3e60*/  LDG.E.U16 R4, [R4.64] ;  /* 0x0000002404047981 */ /* 0x000ea4000c1e1500 */
[----:B--2---:R-:W-:-:S06]  /*3e70*/  HADD2.F32 R2, -RZ, R4.H0_H0 ;  /* 0x20000004ff027230 */ /* 0x004fcc0000004100 */
[----:B------:R-:W0:Y:S01]  /*3e80*/  F2I.S64.TRUNC R2, R2 ;  /* 0x0000000200027311 */ /* 0x000e22000020d900 */
[----:B------:R-:W-:Y:S05]  /*3e90*/  BRA `(.L_x_8320) ;  /* 0x00000ad000007947 */ /* 0x000fea0003800000 */
.L_x_8325:
[----:B------:R-:W2:Y:S02]  /*3ea0*/  LDG.E.64 R2, [R4.64] ;  /* 0x0000002404027981 */ /* 0x000ea4000c1e1b00 */
[----:B--2---:R-:W0:Y:S01]  /*3eb0*/  F2I.S64.F64.TRUNC R2, R2 ;  /* 0x0000000200027311 */ /* 0x004e22000030d900 */
[----:B------:R-:W-:Y:S05]  /*3ec0*/  BRA `(.L_x_8320) ;  /* 0x00000aa000007947 */ /* 0x000fea0003800000 */
.L_x_8315:
        /* <DEDUP_REMOVED lines=13> */
.L_x_8329:
[----:B------:R-:W2:Y:S02]  /*3fa0*/  LDG.E.64 R2, [R4.64] ;  /* 0x0000002404027981 */ /* 0x000ea4000c1e1b00 */
[----:B--2---:R-:W0:Y:S01]  /*3fb0*/  F2I.S64.F64.TRUNC R2, R2 ;  /* 0x0000000200027311 */ /* 0x004e22000030d900 */
[----:B------:R-:W-:Y:S05]  /*3fc0*/  BRA `(.L_x_8320) ;  /* 0x000009a000007947 */ /* 0x000fea0003800000 */
.L_x_8328:
        /* <DEDUP_REMOVED lines=27> */
.L_x_8331:
        /* <DEDUP_REMOVED lines=14> */
.L_x_8330:
[----:B------:R-:W2:Y:S02]  /*4260*/  LDG.E.U16 R2, [R4.64] ;  /* 0x0000002404027981 */ /* 0x000ea4000c1e1500 */
[----:B--2---:R-:W-:-:S06]  /*4270*/  PRMT R2, RZ, 0x5410, R2 ;  /* 0x00005410ff027816 */ /* 0x004fcc0000000002 */
[----:B------:R-:W0:Y:S01]  /*4280*/  F2I.S64.TRUNC R2, R2 ;  /* 0x0000000200027311 */ /* 0x000e22000020d900 */
[----:B------:R-:W-:Y:S05]  /*4290*/  BRA `(.L_x_8320) ;  /* 0x000006d000007947 */ /* 0x000fea0003800000 */
.L_x_8327:
        /* <DEDUP_REMOVED lines=11> */
.L_x_8334:
        /* <DEDUP_REMOVED lines=21> */
.L_x_8338:
[----:B------:R-:W-:Y:S05]  /*44a0*/  BSYNC B1 ;  /* 0x0000000000017941 */ /* 0x000fea0003800000 */
.L_x_8337:
[----:B------:R-:W-:Y:S01]  /*44b0*/  IMAD.SHL.U32 R2, R2, 0x100000, RZ ;  /* 0x0010000002027824 */ /* 0x000fe200078e00ff */
[----:B------:R-:W-:-:S04]  /*44c0*/  LEA R3, R0, 0x3b800000, 0x17 ;  /* 0x3b80000000037811 */ /* 0x000fc800078eb8ff */
[----:B------:R-:W-:Y:S02]  /*44d0*/  LOP3.LUT R2, R3, R2, R4, 0xfe, !PT ;  /* 0x0000000203027212 */ /* 0x000fe400078efe04 */
.L_x_8336:
[----:B------:R-:W-:Y:S05]  /*44e0*/  BSYNC B0 ;  /* 0x0000000000007941 */ /* 0x000fea0003800000 */
.L_x_8335:
[----:B------:R-:W0:Y:S01]  /*44f0*/  F2I.S64.TRUNC R2, R2 ;  /* 0x0000000200027311 */ /* 0x000e22000020d900 */
[----:B------:R-:W-:Y:S05]  /*4500*/  BRA `(.L_x_8320) ;  /* 0x0000046000007947 */ /* 0x000fea0003800000 */
.L_x_8333:
        /* <DEDUP_REMOVED lines=21> */
.L_x_8342:
[----:B------:R-:W-:Y:S05]  /*4660*/  BSYNC B1 ;  /* 0x0000000000017941 */ /* 0x000fea0003800000 */
.L_x_8341:
[----:B------:R-:W-:Y:S01]  /*4670*/  IMAD.SHL.U32 R2, R2, 0x200000, RZ ;  /* 0x0020000002027824 */ /* 0x000fe200078e00ff */
[----:B------:R-:W-:-:S04]  /*4680*/  LEA R3, R0, 0x37800000, 0x17 ;  /* 0x3780000000037811 */ /* 0x000fc800078eb8ff */
[----:B------:R-:W-:Y:S02]  /*4690*/  LOP3.LUT R2, R3, R2, R4, 0xfe, !PT ;  /* 0x0000000203027212 */ /* 0x000fe400078efe04 */
.L_x_8340:
[----:B------:R-:W-:Y:S05]  /*46a0*/  BSYNC B0 ;  /* 0x0000000000007941 */ /* 0x000fea0003800000 */
.L_x_8339:
[----:B------:R-:W0:Y:S01]  /*46b0*/  F2I.S64.TRUNC R2, R2 ;  /* 0x0000000200027311 */ /* 0x000e22000020d900 */
[----:B------:R-:W-:Y:S05]  /*46c0*/  BRA `(.L_x_8320) ;  /* 0x000002a000007947 */ /* 0x000fea0003800000 */
.L_x_8332:
        /* <DEDUP_REMOVED lines=14> */
.L_x_8346:
[----:B------:R-:W-:Y:S05]  /*47b0*/  BSYNC B0 ;  /* 0x0000000000007941 */ /* 0x000fea0003800000 */
.L_x_8345:
[----:B------:R-:W0:Y:S01]  /*47c0*/  F2I.S64.TRUNC R2, R2 ;  /* 0x0000000200027311 */ /* 0x000e22000020d900 */
[----:B------:R-:W-:Y:S05]  /*47d0*/  BRA `(.L_x_8320) ;  /* 0x0000019000007947 */ /* 0x000fea0003800000 */
.L_x_8319:
        /* <DEDUP_REMOVED lines=21> */
.L_x_8344:
[----:B------:R0:W5:Y:S01]  /*4930*/  LDG.E.64 R2, [R4.64] ;  /* 0x0000002404027981 */ /* 0x000162000c1e1b00 */
[----:B------:R-:W-:Y:S05]  /*4940*/  BRA `(.L_x_8320) ;  /* 0x0000002000007947 */ /* 0x000fea0003800000 */
.L_x_8343:
[----:B------:R0:W5:Y:S01]  /*4950*/  LDG.E R2, [R4.64] ;  /* 0x0000002404027981 */ /* 0x000162000c1e1900 */
[----:B------:R-:W-:-:S03]  /*4960*/  IMAD.MOV.U32 R3, RZ, RZ, RZ ;  /* 0x000000ffff037224 */ /* 0x000fc600078e00ff */
.L_x_8320:
        /* <DEDUP_REMOVED lines=19> */
.L_x_8350:
[----:B------:R0:W-:Y:S01]  /*4aa0*/  STG.E.U8 [R16.64], R2 ;  /* 0x0000000210007986 */ /* 0x0001e2000c101124 */
[----:B------:R-:W-:Y:S05]  /*4ab0*/  BRA `(.L_x_8352) ;  /* 0x00000d5000007947 */ /* 0x000fea0003800000 */
.L_x_8349:
        /* <DEDUP_REMOVED lines=9> */
.L_x_8354:
[----:B------:R0:W-:Y:S01]  /*4b50*/  STG.E [R16.64], R2 ;  /* 0x0000000210007986 */ /* 0x0001e2000c101924 */
[----:B------:R-:W-:Y:S05]  /*4b60*/  BRA `(.L_x_8352) ;  /* 0x00000ca000007947 */ /* 0x000fea0003800000 */
.L_x_8353:
[----:B------:R0:W-:Y:S01]  /*4b70*/  STG.E.U16 [R16.64], R2 ;  /* 0x0000000210007986 */ /* 0x0001e2000c101524 */
[----:B------:R-:W-:Y:S05]  /*4b80*/  BRA `(.L_x_8352) ;  /* 0x00000c8000007947 */ /* 0x000fea0003800000 */
.L_x_8348:
        /* <DEDUP_REMOVED lines=9> */
.L_x_8356:
[----:B------:R-:W0:Y:S02]  /*4c20*/  I2F.U32 R0, R2 ;  /* 0x0000000200007306 */ /* 0x000e240000201000 */
[----:B0-----:R-:W-:-:S05]  /*4c30*/  F2FP.PACK_AB R0, RZ, R0 ;  /* 0x00000000ff00723e */ /* 0x001fca00000000ff */
[----:B------:R0:W-:Y:S01]  /*4c40*/  STG.E.U16 [R16.64], R0 ;  /* 0x0000000010007986 */ /* 0x0001e2000c101524 */
[----:B------:R-:W-:Y:S05]  /*4c50*/  BRA `(.L_x_8352) ;  /* 0x00000bb000007947 */ /* 0x000fea0003800000 */
.L_x_8355:
        /* <DEDUP_REMOVED lines=10> */
.L_x_8358:
[----:B------:R-:W0:Y:S02]  /*4d00*/  I2F.U32 R2, R2 ;  /* 0x0000000200027306 */ /* 0x000e240000201000 */
[----:B0-----:R-:W-:-:S04]  /*4d10*/  F2FP.PACK_AB R3, RZ, R2 ;  /* 0x00000002ff03723e */ /* 0x001fc800000000ff */
[----:B------:R-:W-:-:S05]  /*4d20*/  PRMT R3, R3, 0x5410, RZ ;  /* 0x0000541003037816 */ /* 0x000fca00000000ff */
[----:B------:R0:W-:Y:S01]  /*4d30*/  STG.E [R16.64], R3 ;  /* 0x0000000310007986 */ /* 0x0001e2000c101924 */
[----:B------:R-:W-:Y:S05]  /*4d40*/  BRA `(.L_x_8352) ;  /* 0x00000ac000007947 */ /* 0x000fea0003800000 */
.L_x_8357:
[----:B------:R-:W0:Y:S02]  /*4d50*/  I2F.F64.U32 R2, R2 ;  /* 0x0000000200027312 */ /* 0x000e240000201800 */
[----:B0-----:R0:W-:Y:S01]  /*4d60*/  STG.E.64 [R16.64], R2 ;  /* 0x0000000210007986 */ /* 0x0011e2000c101b24 */
[----:B------:R-:W-:Y:S05]  /*4d70*/  BRA `(.L_x_8352) ;  /* 0x00000a9000007947 */ /* 0x000fea0003800000 */
.L_x_8347:
        /* <DEDUP_REMOVED lines=10> */
.L_x_8361:
[----:B------:R-:W0:Y:S01]  /*4e20*/  I2F.F64.U32 R4, R2 ;  /* 0x0000000200047312 */ /* 0x000e220000201800 */
[----:B------:R-:W-:-:S05]  /*4e30*/  CS2R R6, SRZ ;  /* 0x0000000000067805 */ /* 0x000fca000001ff00 */
[----:B0-----:R0:W-:Y:S01]  /*4e40*/  STG.E.128 [R16.64], R4 ;  /* 0x0000000410007986 */ /* 0x0011e2000c101d24 */
[----:B------:R-:W-:Y:S05]  /*4e50*/  BRA `(.L_x_8352) ;  /* 0x000009b000007947 */ /* 0x000fea0003800000 */
.L_x_8360:
        /* <DEDUP_REMOVED lines=21> */
.L_x_8365:
[----:B------:R-:W-:Y:S05]  /*4fb0*/  BSYNC B0 ;  /* 0x0000000000007941 */ /* 0x000fea0003800000 */
.L_x_8364:
[----:B------:R-:W-:-:S05]  /*4fc0*/  LOP3.LUT R3, R0, R3, RZ, 0xfc, !PT ;  /* 0x0000000300037212 */ /* 0x000fca00078efcff */
[----:B------:R0:W-:Y:S01]  /*4fd0*/  STG.E.U8 [R16.64], R3 ;  /* 0x0000000310007986 */ /* 0x0001e2000c101124 */
[----:B------:R-:W-:Y:S05]  /*4fe0*/  BRA `(.L_x_8352) ;  /* 0x0000082000007947 */ /* 0x000fea0003800000 */
.L_x_8363:
        /* <DEDUP_REMOVED lines=13> */
.L_x_8367:
[----:B------:R-:W-:Y:S01]  /*50c0*/  IMAD.MOV.U32 R0, RZ, RZ, 0x7f ;  /* 0x0000007fff007424 */ /* 0x000fe200078e00ff */
[----:B------:R-:W-:-:S04]  /*50d0*/  ISETP.GT.U32.AND P0, PT, R3, 0x7f800000, PT ;  /* 0x7f8000000300780c */ /* 0x000fc80003f04070 */
[----:B------:R-:W-:-:S04]  /*50e0*/  SEL R0, R0, 0x7c, P0 ;  /* 0x0000007c00007807 */ /* 0x000fc80000000000 */
.L_x_8368:
[----:B------:R-:W-:Y:S05]  /*50f0*/  BSYNC B0 ;  /* 0x0000000000007941 */ /* 0x000fea0003800000 */
.L_x_8366:
[----:B------:R-:W-:-:S04]  /*5100*/  LOP3.LUT R2, R5, 0x80000000, RZ, 0xc0, !PT ;  /* 0x8000000005027812 */ /* 0x000fc800078ec0ff */
[----:B------:R-:W-:-:S04]  /*5110*/  SHF.R.U32.HI R3, RZ, 0x18, R2 ;  /* 0x00000018ff037819 */ /* 0x000fc80000011602 */
[----:B------:R-:W-:-:S05]  /*5120*/  LOP3.LUT R3, R0, R3, RZ, 0xfc, !PT ;  /* 0x0000000300037212 */ /* 0x000fca00078efcff */
[----:B------:R0:W-:Y:S01]  /*5130*/  STG.E.U8 [R16.64], R3 ;  /* 0x0000000310007986 */ /* 0x0001e2000c101124 */
[----:B------:R-:W-:Y:S05]  /*5140*/  BRA `(.L_x_8352) ;  /* 0x000006c000007947 */ /* 0x000fea0003800000 */
.L_x_8362:
[----:B------:R-:W0:Y:S02]  /*5150*/  I2F.U32 R0, R2 ;  /* 0x0000000200007306 */ /* 0x000e240000201000 */
[----:B0-----:R-:W-:-:S05]  /*5160*/  F2FP.BF16.PACK_AB R0, RZ, R0 ;  /* 0x00000000ff00723e */ /* 0x001fca00000010ff */
[----:B------:R0:W-:Y:S01]  /*5170*/  STG.E.U16 [R16.64], R0 ;  /* 0x0000000010007986 */ /* 0x0001e2000c101524 */
[----:B------:R-:W-:Y:S05]  /*5180*/  BRA `(.L_x_8352) ;  /* 0x0000068000007947 */ /* 0x000fea0003800000 */
.L_x_8359:
        /* <DEDUP_REMOVED lines=10> */
.L_x_8371:
        /* <DEDUP_REMOVED lines=17> */
.L_x_8374:
[----:B------:R-:W-:-:S04]  /*5340*/  LOP3.LUT R2, R5, 0x80000000, RZ, 0xc0, !PT ;  /* 0x8000000005027812 */ /* 0x000fc800078ec0ff */
[----:B------:R-:W-:-:S04]  /*5350*/  SHF.R.U32.HI R3, RZ, 0x18, R2 ;  /* 0x00000018ff037819 */ /* 0x000fc80000011602 */
[----:B------:R-:W-:-:S04]  /*5360*/  LOP3.LUT R0, R0, R3, RZ, 0xfc, !PT ;  /* 0x0000000300007212 */ /* 0x000fc800078efcff */
[----:B------:R-:W-:Y:S02]  /*5370*/  PRMT R8, R0, 0x7610, R8 ;  /* 0x0000761000087816 */ /* 0x000fe40000000008 */
.L_x_8373:
[----:B------:R-:W-:Y:S05]  /*5380*/  BSYNC B0 ;  /* 0x0000000000007941 */ /* 0x000fea0003800000 */
.L_x_8372:
[----:B------:R0:W-:Y:S01]  /*5390*/  STG.E.U8 [R16.64], R8 ;  /* 0x0000000810007986 */ /* 0x0001e2000c101124 */
[----:B------:R-:W-:Y:S05]  /*53a0*/  BRA `(.L_x_8352) ;  /* 0x0000046000007947 */ /* 0x000fea0003800000 */
.L_x_8370:
        /* <DEDUP_REMOVED lines=17> */
.L_x_8377:
[----:B------:R-:W-:-:S04]  /*54c0*/  LOP3.LUT R2, R5, 0x80000000, RZ, 0xc0, !PT ;  /* 0x8000000005027812 */ /* 0x000fc800078ec0ff */
[----:B------:R-:W-:-:S04]  /*54d0*/  SHF.R.U32.HI R3, RZ, 0x18, R2 ;  /* 0x00000018ff037819 */ /* 0x000fc80000011602 */
[----:B------:R-:W-:-:S04]  /*54e0*/  LOP3.LUT R0, R0, R3, RZ, 0xfc, !PT ;  /* 0x0000000300007212 */ /* 0x000fc800078efcff */
[----:B------:R-:W-:Y:S02]  /*54f0*/  PRMT R8, R0, 0x7610, R8 ;  /* 0x0000761000087816 */ /* 0x000fe40000000008 */
.L_x_8376:
[----:B------:R-:W-:Y:S05]  /*5500*/  BSYNC B0 ;  /* 0x0000000000007941 */ /* 0x000fea0003800000 */
.L_x_8375:
[----:B------:R0:W-:Y:S01]  /*5510*/  STG.E.U8 [R16.64], R8 ;  /* 0x0000000810007986 */ /* 0x0001e2000c101124 */
[----:B------:R-:W-:Y:S05]  /*5520*/  BRA `(.L_x_8352) ;  /* 0x000002e000007947 */ /* 0x000fea0003800000 */
.L_x_8369:
        /* <DEDUP_REMOVED lines=22> */
.L_x_8351:
        /* <DEDUP_REMOVED lines=20> */
.L_x_8379:
[----:B------:R-:W-:-:S05]  /*57d0*/  IMAD.MOV.U32 R3, RZ, RZ, RZ ;  /* 0x000000ffff037224 */ /* 0x000fca00078e00ff */
[----:B------:R0:W-:Y:S01]  /*57e0*/  STG.E.64 [R16.64], R2 ;  /* 0x0000000210007986 */ /* 0x0001e2000c101b24 */
[----:B------:R-:W-:Y:S05]  /*57f0*/  BRA `(.L_x_8352) ;  /* 0x0000001000007947 */ /* 0x000fea0003800000 */
.L_x_8378:
[----:B------:R0:W-:Y:S02]  /*5800*/  STG.E [R16.64], R2 ;  /* 0x0000000210007986 */ /* 0x0001e4000c101924 */
.L_x_8352:
        /* <DEDUP_REMOVED lines=231> */
.L_x_8380:
        /* <DEDUP_REMOVED lines=19> */
.L_x_8384:
[----:B------:R0:W5:Y:S01]  /*67b0*/  LDG.E.U8 R2, [R4.64] ;  /* 0x0000002404027981 */ /* 0x000162000c1e1100 */
[----:B------:R-:W-:Y:S01]  /*67c0*/  IMAD.MOV.U32 R3, RZ, RZ, RZ ;  /* 0x000000ffff037224 */ /* 0x000fe200078e00ff */
[----:B------:R-:W-:Y:S05]  /*67d0*/  BRA `(.L_x_8386) ;  /* 0x00000d5000007947 */ /* 0x000fea0003800000 */
.L_x_8383:
        /* <DEDUP_REMOVED lines=8> */
.L_x_8388:
[----:B------:R-:W2:Y:S02]  /*6860*/  LDG.E R2, [R4.64] ;  /* 0x0000002404027981 */ /* 0x000ea4000c1e1900 */
[----:B--2---:R-:W-:Y:S01]  /*6870*/  SHF.R.S32.HI R3, RZ, 0x1f, R2 ;  /* 0x0000001fff037819 */ /* 0x004fe20000011402 */
[----:B------:R-:W-:Y:S05]  /*6880*/  BRA `(.L_x_8386) ;  /* 0x00000ca000007947 */ /* 0x000fea0003800000 */
.L_x_8387:
[----:B------:R-:W2:Y:S02]  /*6890*/  LDG.E.S16 R2, [R4.64] ;  /* 0x0000002404027981 */ /* 0x000ea4000c1e1700 */
[----:B--2---:R-:W-:Y:S01]  /*68a0*/  SHF.R.S32.HI R3, RZ, 0x1f, R2 ;  /* 0x0000001fff037819 */ /* 0x004fe20000011402 */
[----:B------:R-:W-:Y:S05]  /*68b0*/  BRA `(.L_x_8386) ;  /* 0x00000c7000007947 */ /* 0x000fea0003800000 */
.L_x_8382:
        /* <DEDUP_REMOVED lines=9> */
.L_x_8390:
[----:B------:R-:W2:Y:S02]  /*6950*/  LDG.E.U16 R4, [R4.64] ;  /* 0x0000002404047981 */ /* 0x000ea4000c1e1500 */
[----:B--2---:R-:W-:-:S06]  /*6960*/  HADD2.F32 R2, -RZ, R4.H0_H0 ;  /* 0x20000004ff027230 */ /* 0x004fcc0000004100 */
[----:B------:R-:W0:Y:S01]  /*6970*/  F2I.S64.TRUNC R2, R2 ;  /* 0x0000000200027311 */ /* 0x000e22000020d900 */
[----:B------:R-:W-:Y:S05]  /*6980*/  BRA `(.L_x_8386) ;  /* 0x00000ba000007947 */ /* 0x000fea0003800000 */
.L_x_8389:
        /* <DEDUP_REMOVED lines=9> */
.L_x_8392:
[----:B------:R-:W2:Y:S02]  /*6a20*/  LDG.E.U16 R4, [R4.64] ;  /* 0x0000002404047981 */ /* 0x000ea4000c1e1500 */
[----:B--2---:R-:W-:-:S06]  /*6a30*/  HADD2.F32 R2, -RZ, R4.H0_H0 ;  /* 0x20000004ff027230 */ /* 0x004fcc0000004100 */
[----:B------:R-:W0:Y:S01]  /*6a40*/  F2I.S64.TRUNC R2, R2 ;  /* 0x0000000200027311 */ /* 0x000e22000020d900 */
[----:B------:R-:W-:Y:S05]  /*6a50*/  BRA `(.L_x_8386) ;  /* 0x00000ad000007947 */ /* 0x000fea0003800000 */
.L_x_8391:
[----:B------:R-:W2:Y:S02]  /*6a60*/  LDG.E.64 R2, [R4.64] ;  /* 0x0000002404027981 */ /* 0x000ea4000c1e1b00 */
[----:B--2---:R-:W0:Y:S01]  /*6a70*/  F2I.S64.F64.TRUNC R2, R2 ;  /* 0x0000000200027311 */ /* 0x004e22000030d900 */
[----:B------:R-:W-:Y:S05]  /*6a80*/  BRA `(.L_x_8386) ;  /* 0x00000aa000007947 */ /* 0x000fea0003800000 */
.L_x_8381:
        /* <DEDUP_REMOVED lines=13> */
.L_x_8395:
[----:B------:R-:W2:Y:S02]  /*6b60*/  LDG.E.64 R2, [R4.64] ;  /* 0x0000002404027981 */ /* 0x000ea4000c1e1b00 */
[----:B--2---:R-:W0:Y:S01]  /*6b70*/  F2I.S64.F64.TRUNC R2, R2 ;  /* 0x0000000200027311 */ /* 0x004e22000030d900 */
[----:B------:R-:W-:Y:S05]  /*6b80*/  BRA `(.L_x_8386) ;  /* 0x000009a000007947 */ /* 0x000fea0003800000 */
.L_x_8394:
        /* <DEDUP_REMOVED lines=27> */
.L_x_8397:
        /* <DEDUP_REMOVED lines=14> */
.L_x_8396:
[----:B------:R-:W2:Y:S02]  /*6e20*/  LDG.E.U16 R2, [R4.64] ;  /* 0x0000002404027981 */ /* 0x000ea4000c1e1500 */
[----:B--2---:R-:W-:-:S06]  /*6e30*/  PRMT R2, RZ, 0x5410, R2 ;  /* 0x00005410ff027816 */ /* 0x004fcc0000000002 */
[----:B------:R-:W0:Y:S01]  /*6e40*/  F2I.S64.TRUNC R2, R2 ;  /* 0x0000000200027311 */ /* 0x000e22000020d900 */
[----:B------:R-:W-:Y:S05]  /*6e50*/  BRA `(.L_x_8386) ;  /* 0x000006d000007947 */ /* 0x000fea0003800000 */
.L_x_8393:
        /* <DEDUP_REMOVED lines=11> */
.L_x_8400:
        /* <DEDUP_REMOVED lines=21> */
.L_x_8404:
[----:B------:R-:W-:Y:S05]  /*7060*/  BSYNC B1 ;  /* 0x0000000000017941 */ /* 0x000fea0003800000 */
.L_x_8403:
[----:B------:R-:W-:Y:S01]  /*7070*/  IMAD.SHL.U32 R2, R2, 0x100000, RZ ;  /* 0x0010000002027824 */ /* 0x000fe200078e00ff */
[----:B------:R-:W-:-:S04]  /*7080*/  LEA R3, R0, 0x3b800000, 0x17 ;  /* 0x3b80000000037811 */ /* 0x000fc800078eb8ff */
[----:B------:R-:W-:Y:S02]  /*7090*/  LOP3.LUT R2, R3, R2, R4, 0xfe, !PT ;  /* 0x0000000203027212 */ /* 0x000fe400078efe04 */
.L_x_8402:
[----:B------:R-:W-:Y:S05]  /*70a0*/  BSYNC B0 ;  /* 0x0000000000007941 */ /* 0x000fea0003800000 */
.L_x_8401:
[----:B------:R-:W0:Y:S01]  /*70b0*/  F2I.S64.TRUNC R2, R2 ;  /* 0x0000000200027311 */ /* 0x000e22000020d900 */
[----:B------:R-:W-:Y:S05]  /*70c0*/  BRA `(.L_x_8386) ;  /* 0x0000046000007947 */ /* 0x000fea0003800000 */
.L_x_8399:
        /* <DEDUP_REMOVED lines=21> */
.L_x_8408:
[----:B------:R-:W-:Y:S05]  /*7220*/  BSYNC B1 ;  /* 0x0000000000017941 */ /* 0x000fea0003800000 */
.L_x_8407:
[----:B------:R-:W-:Y:S01]  /*7230*/  IMAD.SHL.U32 R2, R2, 0x200000, RZ ;  /* 0x0020000002027824 */ /* 0x000fe200078e00ff */
[----:B------:R-:W-:-:S04]  /*7240*/  LEA R3, R0, 0x37800000, 0x17 ;  /* 0x3780000000037811 */ /* 0x000fc800078eb8ff */
[----:B------:R-:W-:Y:S02]  /*7250*/  LOP3.LUT R2, R3, R2, R4, 0xfe, !PT ;  /* 0x0000000203027212 */ /* 0x000fe400078efe04 */
.L_x_8406:
[----:B------:R-:W-:Y:S05]  /*7260*/  BSYNC B0 ;  /* 0x0000000000007941 */ /* 0x000fea0003800000 */
.L_x_8405:
[----:B------:R-:W0:Y:S01]  /*7270*/  F2I.S64.TRUNC R2, R2 ;  /* 0x0000000200027311 */ /* 0x000e22000020d900 */
[----:B------:R-:W-:Y:S05]  /*7280*/  BRA `(.L_x_8386) ;  /* 0x000002a000007947 */ /* 0x000fea0003800000 */
.L_x_8398:
        /* <DEDUP_REMOVED lines=14> */
.L_x_8412:
[----:B------:R-:W-:Y:S05]  /*7370*/  BSYNC B0 ;  /* 0x0000000000007941 */ /* 0x000fea0003800000 */
.L_x_8411:
[----:B------:R-:W0:Y:S01]  /*7380*/  F2I.S64.TRUNC R2, R2 ;  /* 0x0000000200027311 */ /* 0x000e22000020d900 */
[----:B------:R-:W-:Y:S05]  /*7390*/  BRA `(.L_x_8386) ;  /* 0x0000019000007947 */ /* 0x000fea0003800000 */
.L_x_8385:
        /* <DEDUP_REMOVED lines=21> */
.L_x_8410:
[----:B------:R0:W5:Y:S01]  /*74f0*/  LDG.E.64 R2, [R4.64] ;  /* 0x0000002404027981 */ /* 0x000162000c1e1b00 */
[----:B------:R-:W-:Y:S05]  /*7500*/  BRA `(.L_x_8386) ;  /* 0x0000002000007947 */ /* 0x000fea0003800000 */
.L_x_8409:
[----:B------:R0:W5:Y:S01]  /*7510*/  LDG.E R2, [R4.64] ;  /* 0x0000002404027981 */ /* 0x000162000c1e1900 */
[----:B------:R-:W-:-:S03]  /*7520*/  IMAD.MOV.U32 R3, RZ, RZ, RZ ;  /* 0x000000ffff037224 */ /* 0x000fc600078e00ff */
.L_x_8386:
        /* <DEDUP_REMOVED lines=19> */
.L_x_8416:
[----:B------:R0:W-:Y:S01]  /*7660*/  STG.E.U8 [R16.64], R2 ;  /* 0x0000000210007986 */ /* 0x0001e2000c101124 */
[----:B------:R-:W-:Y:S05]  /*7670*/  BRA `(.L_x_8418) ;  /* 0x00000d5000007947 */ /* 0x000fea0003800000 */
.L_x_8415:
        /* <DEDUP_REMOVED lines=9> */
.L_x_8420:
[----:B------:R0:W-:Y:S01]  /*7710*/  STG.E [R16.64], R2 ;  /* 0x0000000210007986 */ /* 0x0001e2000c101924 */
[----:B------:R-:W-:Y:S05]  /*7720*/  BRA `(.L_x_8418) ;  /* 0x00000ca000007947 */ /* 0x000fea0003800000 */
.L_x_8419:
[----:B------:R0:W-:Y:S01]  /*7730*/  STG.E.U16 [R16.64], R2 ;  /* 0x0000000210007986 */ /* 0x0001e2000c101524 */
[----:B------:R-:W-:Y:S05]  /*7740*/  BRA `(.L_x_8418) ;  /* 0x00000c8000007947 */ /* 0x000fea0003800000 */
.L_x_8414:
        /* <DEDUP_REMOVED lines=9> */
.L_x_8422:
[----:B------:R-:W0:Y:S02]  /*77e0*/  I2F.U32 R0, R2 ;  /* 0x0000000200007306 */ /* 0x000e240000201000 */
[----:B0-----:R-:W-:-:S05]  /*77f0*/  F2FP.PACK_AB R0, RZ, R0 ;  /* 0x00000000ff00723e */ /* 0x001fca00000000ff */
[----:B------:R0:W-:Y:S01]  /*7800*/  STG.E.U16 [R16.64], R0 ;  /* 0x0000000010007986 */ /* 0x0001e2000c101524 */
[----:B------:R-:W-:Y:S05]  /*7810*/  BRA `(.L_x_8418) ;  /* 0x00000bb000007947 */ /* 0x000fea0003800000 */
.L_x_8421:
        /* <DEDUP_REMOVED lines=10> */
.L_x_8424:
[----:B------:R-:W0:Y:S02]  /*78c0*/  I2F.U32 R2, R2 ;  /* 0x0000000200027306 */ /* 0x000e240000201000 */
[----:B0-----:R-:W-:-:S04]  /*78d0*/  F2FP.PACK_AB R3, RZ, R2 ;  /* 0x00000002ff03723e */ /* 0x001fc800000000ff */
[----:B------:R-:W-:-:S05]  /*78e0*/  PRMT R3, R3, 0x5410, RZ ;  /* 0x0000541003037816 */ /* 0x000fca00000000ff */
[----:B------:R0:W-:Y:S01]  /*78f0*/  STG.E [R16.64], R3 ;  /* 0x0000000310007986 */ /* 0x0001e2000c101924 */
[----:B------:R-:W-:Y:S05]  /*7900*/  BRA `(.L_x_8418) ;  /* 0x00000ac000007947 */ /* 0x000fea0003800000 */
.L_x_8423:
[----:B------:R-:W0:Y:S02]  /*7910*/  I2F.F64.U32 R2, R2 ;  /* 0x0000000200027312 */ /* 0x000e240000201800 */
[----:B0-----:R0:W-:Y:S01]  /*7920*/  STG.E.64 [R16.64], R2 ;  /* 0x0000000210007986 */ /* 0x0011e2000c101b24 */
[----:B------:R-:W-:Y:S05]  /*7930*/  BRA `(.L_x_8418) ;  /* 0x00000a9000007947 */ /* 0x000fea0003800000 */
.L_x_8413:
        /* <DEDUP_REMOVED lines=10> */
.L_x_8427:
[----:B------:R-:W0:Y:S01]  /*79e0*/  I2F.F64.U32 R4, R2 ;  /* 0x0000000200047312 */ /* 0x000e220000201800 */
[----:B------:R-:W-:-:S05]  /*79f0*/  CS2R R6, SRZ ;  /* 0x0000000000067805 */ /* 0x000fca000001ff00 */
[----:B0-----:R0:W-:Y:S01]  /*7a00*/  STG.E.128 [R16.64], R4 ;  /* 0x0000000410007986 */ /* 0x0011e2000c101d24 */
[----:B------:R-:W-:Y:S05]  /*7a10*/  BRA `(.L_x_8418) ;  /* 0x000009b000007947 */ /* 0x000fea0003800000 */
.L_x_8426:
        /* <DEDUP_REMOVED lines=21> */
.L_x_8431:
[----:B------:R-:W-:Y:S05]  /*7b70*/  BSYNC B0 ;  /* 0x0000000000007941 */ /* 0x000fea0003800000 */
.L_x_8430:
[----:B------:R-:W-:-:S05]  /*7b80*/  LOP3.LUT R3, R0, R3, RZ, 0xfc, !PT ;  /* 0x0000000300037212 */ /* 0x000fca00078efcff */
[----:B------:R0:W-:Y:S01]  /*7b90*/  STG.E.U8 [R16.64], R3 ;  /* 0x0000000310007986 */ /* 0x0001e2000c101124 */
[----:B------:R-:W-:Y:S05]  /*7ba0*/  BRA `(.L_x_8418) ;  /* 0x0000082000007947 */ /* 0x000fea0003800000 */
.L_x_8429:
        /* <DEDUP_REMOVED lines=13> */
.L_x_8433:
[----:B------:R-:W-:Y:S01]  /*7c80*/  IMAD.MOV.U32 R0, RZ, RZ, 0x7f ;  /* 0x0000007fff007424 */ /* 0x000fe200078e00ff */
[----:B------:R-:W-:-:S04]  /*7c90*/  ISETP.GT.U32.AND P0, PT, R3, 0x7f800000, PT ;  /* 0x7f8000000300780c */ /* 0x000fc80003f04070 */
[----:B------:R-:W-:-:S04]  /*7ca0*/  SEL R0, R0, 0x7c, P0 ;  /* 0x0000007c00007807 */ /* 0x000fc80000000000 */
.L_x_8434:
[----:B------:R-:W-:Y:S05]  /*7cb0*/  BSYNC B0 ;  /* 0x0000000000007941 */ /* 0x000fea0003800000 */
.L_x_8432:
[----:B------:R-:W-:-:S04]  /*7cc0*/  LOP3.LUT R2, R5, 0x80000000, RZ, 0xc0, !PT ;  /* 0x8000000005027812 */ /* 0x000fc800078ec0ff */
[----:B------:R-:W-:-:S04]  /*7cd0*/  SHF.R.U32.HI R3, RZ, 0x18, R2 ;  /* 0x00000018ff037819 */ /* 0x000fc80000011602 */
[----:B------:R-:W-:-:S05]  /*7ce0*/  LOP3.LUT R3, R0, R3, RZ, 0xfc, !PT ;  /* 0x0000000300037212 */ /* 0x000fca00078efcff */
[----:B------:R0:W-:Y:S01]  /*7cf0*/  STG.E.U8 [R16.64], R3 ;  /* 0x0000000310007986 */ /* 0x0001e2000c101124 */
[----:B------:R-:W-:Y:S05]  /*7d00*/  BRA `(.L_x_8418) ;  /* 0x000006c000007947 */ /* 0x000fea0003800000 */
.L_x_8428:
[----:B------:R-:W0:Y:S02]  /*7d10*/  I2F.U32 R0, R2 ;  /* 0x0000000200007306 */ /* 0x000e240000201000 */
[----:B0-----:R-:W-:-:S05]  /*7d20*/  F2FP.BF16.PACK_AB R0, RZ, R0 ;  /* 0x00000000ff00723e */ /* 0x001fca00000010ff */
[----:B------:R0:W-:Y:S01]  /*7d30*/  STG.E.U16 [R16.64], R0 ;  /* 0x0000000010007986 */ /* 0x0001e2000c101524 */
[----:B------:R-:W-:Y:S05]  /*7d40*/  BRA `(.L_x_8418) ;  /* 0x0000068000007947 */ /* 0x000fea0003800000 */
.L_x_8425:
        /* <DEDUP_REMOVED lines=10> */
.L_x_8437:
        /* <DEDUP_REMOVED lines=17> */
.L_x_8440:
[----:B------:R-:W-:-:S04]  /*7f00*/  LOP3.LUT R2, R5, 0x80000000, RZ, 0xc0, !PT ;  /* 0x8000000005027812 */ /* 0x000fc800078ec0ff */
[----:B------:R-:W-:-:S04]  /*7f10*/  SHF.R.U32.HI R3, RZ, 0x18, R2 ;  /* 0x00000018ff037819 */ /* 0x000fc80000011602 */
[----:B------:R-:W-:-:S04]  /*7f20*/  LOP3.LUT R0, R0, R3, RZ, 0xfc, !PT ;  /* 0x0000000300007212 */ /* 0x000fc800078efcff */
[----:B------:R-:W-:Y:S02]  /*7f30*/  PRMT R8, R0, 0x7610, R8 ;  /* 0x0000761000087816 */ /* 0x000fe40000000008 */
.L_x_8439:
[----:B------:R-:W-:Y:S05]  /*7f40*/  BSYNC B0 ;  /* 0x0000000000007941 */ /* 0x000fea0003800000 */
.L_x_8438:
[----:B------:R0:W-:Y:S01]  /*7f50*/  STG.E.U8 [R16.64], R8 ;  /* 0x0000000810007986 */ /* 0x0001e2000c101124 */
[----:B------:R-:W-:Y:S05]  /*7f60*/  BRA `(.L_x_8418) ;  /* 0x0000046000007947 */ /* 0x000fea0003800000 */
.L_x_8436:
        /* <DEDUP_REMOVED lines=17> */
.L_x_8443:
[----:B------:R-:W-:-:S04]  /*8080*/  LOP3.LUT R2, R5, 0x80000000, RZ, 0xc0, !PT ;  /* 0x8000000005027812 */ /* 0x000fc800078ec0ff */
[----:B------:R-:W-:-:S04]  /*8090*/  SHF.R.U32.HI R3, RZ, 0x18, R2 ;  /* 0x00000018ff037819 */ /* 0x000fc80000011602 */
[----:B------:R-:W-:-:S04]  /*80a0*/  LOP3.LUT R0, R0, R3, RZ, 0xfc, !PT ;  /* 0x0000000300007212 */ /* 0x000fc800078efcff */
[----:B------:R-:W-:Y:S02]  /*80b0*/  PRMT R8, R0, 0x7610, R8 ;  /* 0x0000761000087816 */ /* 0x000fe40000000008 */
.L_x_8442:
[----:B------:R-:W-:Y:S05]  /*80c0*/  BSYNC B0 ;  /* 0x0000000000007941 */ /* 0x000fea0003800000 */
.L_x_8441:
[----:B------:R0:W-:Y:S01]  /*80d0*/  STG.E.U8 [R16.64], R8 ;  /* 0x0000000810007986 */ /* 0x0001e2000c101124 */
[----:B------:R-:W-:Y:S05]  /*80e0*/  BRA `(.L_x_8418) ;  /* 0x000002e000007947 */ /* 0x000fea0003800000 */
.L_x_8435:
        /* <DEDUP_REMOVED lines=22> */
.L_x_8417:
        /* <DEDUP_REMOVED lines=20> */
.L_x_8445:
[----:B------:R-:W-:-:S05]  /*8390*/  IMAD.MOV.U32 R3, RZ, RZ, RZ ;  /* 0x000000ffff037224 */ /* 0x000fca00078e00ff */
[----:B------:R0:W-:Y:S01]  /*83a0*/  STG.E.64 [R16.64], R2 ;  /* 0x0000000210007986 */ /* 0x0001e2000c101b24 */
[----:B------:R-:W-:Y:S05]  /*83b0*/  BRA `(.L_x_8418) ;  /* 0x0000001000007947 */ /* 0x000fea0003800000 */
.L_x_8444:
[----:B------:R0:W-:Y:S02]  /*83c0*/  STG.E [R16.64], R2 ;  /* 0x0000000210007986 */ /* 0x0001e4000c101924 */
.L_x_8418:
[----:B------:R-:W-:Y:S02]  /*83d0*/  IADD3 R19, R19, 0x80, RZ ;  /* 0x0000008013137810 */ /* 0x000fe40007ffe0ff */
.L_x_8313:
[----:B------:R-:W-:Y:S05]  /*83e0*/  BSYNC B6 ;  /* 0x0000000000067941 */ /* 0x000fea0003800000 */
.L_x_8312:
        /* <DEDUP_REMOVED lines=230> */
.L_x_8446:
        /* <DEDUP_REMOVED lines=19> */
.L_x_8450:
[----:B------:R0:W5:Y:S01]  /*9380*/  LDG.E.U8 R2, [R4.64] ;  /* 0x0000002404027981 */ /* 0x000162000c1e1100 */
[----:B------:R-:W-:Y:S01]  /*9390*/  IMAD.MOV.U32 R3, RZ, RZ, RZ ;  /* 0x000000ffff037224 */ /* 0x000fe200078e00ff */
[----:B------:R-:W-:Y:S05]  /*93a0*/  BRA `(.L_x_8452) ;  /* 0x00000d5000007947 */ /* 0x000fea0003800000 */
.L_x_8449:
        /* <DEDUP_REMOVED lines=8> */
.L_x_8454:
[----:B------:R-:W2:Y:S02]  /*9430*/  LDG.E R2, [R4.64] ;  /* 0x0000002404027981 */ /* 0x000ea4000c1e1900 */
[----:B--2---:R-:W-:Y:S01]  /*9440*/  SHF.R.S32.HI R3, RZ, 0x1f, R2 ;  /* 0x0000001fff037819 */ /* 0x004fe20000011402 */
[----:B------:R-:W-:Y:S05]  /*9450*/  BRA `(.L_x_8452) ;  /* 0x00000ca000007947 */ /* 0x000fea0003800000 */
.L_x_8453:
[----:B------:R-:W2:Y:S02]  /*9460*/  LDG.E.S16 R2, [R4.64] ;  /* 0x0000002404027981 */ /* 0x000ea4000c1e1700 */
[----:B--2---:R-:W-:Y:S01]  /*9470*/  SHF.R.S32.HI R3, RZ, 0x1f, R2 ;  /* 0x0000001fff037819 */ /* 0x004fe20000011402 */
[----:B------:R-:W-:Y:S05]  /*9480*/  BRA `(.L_x_8452) ;  /* 0x00000c7000007947 */ /* 0x000fea0003800000 */
.L_x_8448:
        /* <DEDUP_REMOVED lines=9> */
.L_x_8456:
[----:B------:R-:W2:Y:S02]  /*9520*/  LDG.E.U16 R4, [R4.64] ;  /* 0x0000002404047981 */ /* 0x000ea4000c1e1500 */
[----:B--2---:R-:W-:-:S06]  /*9530*/  HADD2.F32 R2, -RZ, R4.H0_H0 ;  /* 0x20000004ff027230 */ /* 0x004fcc0000004100 */
[----:B------:R-:W0:Y:S01]  /*9540*/  F2I.S64.TRUNC R2, R2 ;  /* 0x0000000200027311 */ /* 0x000e22000020d900 */
[----:B------:R-:W-:Y:S05]  /*9550*/  BRA `(.L_x_8452) ;  /* 0x00000ba000007947 */ /* 0x000fea0003800000 */
.L_x_8455:
        /* <DEDUP_REMOVED lines=9> */
.L_x_8458:
[----:B------:R-:W2:Y:S02]  /*95f0*/  LDG.E.U16 R4, [R4.64] ;  /* 0x0000002404047981 */ /* 0x000ea4000c1e1500 */
[----:B--2---:R-:W-:-:S06]  /*9600*/  HADD2.F32 R2, -RZ, R4.H0_H0 ;  /* 0x20000004ff027230 */ /* 0x004fcc0000004100 */
[----:B------:R-:W0:Y:S01]  /*9610*/  F2I.S64.TRUNC R2, R2 ;  /* 0x0000000200027311 */ /* 0x000e22000020d900 */
[----:B------:R-:W-:Y:S05]  /*9620*/  BRA `(.L_x_8452) ;  /* 0x00000ad000007947 */ /* 0x000fea0003800000 */
.L_x_8457:
[----:B------:R-:W2:Y:S02]  /*9630*/  LDG.E.64 R2, [R4.64] ;  /* 0x0000002404027981 */ /* 0x000ea4000c1e1b00 */
[----:B--2---:R-:W0:Y:S01]  /*9640*/  F2I.S64.F64.TRUNC R2, R2 ;  /* 0x0000000200027311 */ /* 0x004e22000030d900 */
[----:B------:R-:W-:Y:S05]  /*9650*/  BRA `(.L_x_8452) ;  /* 0x00000aa000007947 */ /* 0x000fea0003800000 */
.L_x_8447:
        /* <DEDUP_REMOVED lines=13> */
.L_x_8461:
[----:B------:R-:W2:Y:S02]  /*9730*/  LDG.E.64 R2, [R4.64] ;  /* 0x0000002404027981 */ /* 0x000ea4000c1e1b00 */
[----:B--2---:R-:W0:Y:S01]  /*9740*/  F2I.S64.F64.TRUNC R2, R2 ;  /* 0x0000000200027311 */ /* 0x004e22000030d900 */
[----:B------:R-:W-:Y:S05]  /*9750*/  BRA `(.L_x_8452) ;  /* 0x000009a000007947 */ /* 0x000fea0003800000 */
.L_x_8460:
        /* <DEDUP_REMOVED lines=27> */
.L_x_8463:
        /* <DEDUP_REMOVED lines=14> */
.L_x_8462:
[----:B------:R-:W2:Y:S02]  /*99f0*/  LDG.E.U16 R2, [R4.64] ;  /* 0x0000002404027981 */ /* 0x000ea4000c1e1500 */
[----:B--2---:R-:W-:-:S06]  /*9a00*/  PRMT R2, RZ, 0x5410, R2 ;  /* 0x00005410ff027816 */ /* 0x004fcc0000000002 */
[----:B------:R-:W0:Y:S01]  /*9a10*/  F2I.S64.TRUNC R2, R2 ;  /* 0x0000000200027311 */ /* 0x000e22000020d900 */
[----:B------:R-:W-:Y:S05]  /*9a20*/  BRA `(.L_x_8452) ;  /* 0x000006d000007947 */ /* 0x000fea0003800000 */
.L_x_8459:
        /* <DEDUP_REMOVED lines=11> */
.L_x_8466:
        /* <DEDUP_REMOVED lines=21> */
.L_x_8470:
[----:B------:R-:W-:Y:S05]  /*9c30*/  BSYNC B1 ;  /* 0x0000000000017941 */ /* 0x000fea0003800000 */
.L_x_8469:
[----:B------:R-:W-:Y:S01]  /*9c40*/  IMAD.SHL.U32 R2, R2, 0x100000, RZ ;  /* 0x0010000002027824 */ /* 0x000fe200078e00ff */
[----:B------:R-:W-:-:S04]  /*9c50*/  LEA R3, R0, 0x3b800000, 0x17 ;  /* 0x3b80000000037811 */ /* 0x000fc800078eb8ff */
[----:B------:R-:W-:Y:S02]  /*9c60*/  LOP3.LUT R2, R3, R2, R4, 0xfe, !PT ;  /* 0x0000000203027212 */ /* 0x000fe400078efe04 */
.L_x_8468:
[----:B------:R-:W-:Y:S05]  /*9c70*/  BSYNC B0 ;  /* 0x0000000000007941 */ /* 0x000fea0003800000 */
.L_x_8467:
[----:B------:R-:W0:Y:S01]  /*9c80*/  F2I.S64.TRUNC R2, R2 ;  /* 0x0000000200027311 */ /* 0x000e22000020d900 */
[----:B------:R-:W-:Y:S05]  /*9c90*/  BRA `(.L_x_8452) ;  /* 0x0000046000007947 */ /* 0x000fea0003800000 */
.L_x_8465:
        /* <DEDUP_REMOVED lines=21> */
.L_x_8474:
[----:B------:R-:W-:Y:S05]  /*9df0*/  BSYNC B1 ;  /* 0x0000000000017941 */ /* 0x000fea0003800000 */
.L_x_8473:
[----:B------:R-:W-:Y:S01]  /*9e00*/  IMAD.SHL.U32 R2, R2, 0x200000, RZ ;  /* 0x0020000002027824 */ /* 0x000fe200078e00ff */
[----:B------:R-:W-:-:S04]  /*9e10*/  LEA R3, R0, 0x37800000, 0x17 ;  /* 0x3780000000037811 */ /* 0x000fc800078eb8ff */
[----:B------:R-:W-:Y:S02]  /*9e20*/  LOP3.LUT R2, R3, R2, R4, 0xfe, !PT ;  /* 0x0000000203027212 */ /* 0x000fe400078efe04 */
.L_x_8472:
[----:B------:R-:W-:Y:S05]  /*9e30*/  BSYNC B0 ;  /* 0x0000000000007941 */ /* 0x000fea0003800000 */
.L_x_8471:
[----:B------:R-:W0:Y:S01]  /*9e40*/  F2I.S64.TRUNC R2, R2 ;  /* 0x0000000200027311 */ /* 0x000e22000020d900 */
[----:B------:R-:W-:Y:S05]  /*9e50*/  BRA `(.L_x_8452) ;  /* 0x000002a000007947 */ /* 0x000fea0003800000 */
.L_x_8464:
        /* <DEDUP_REMOVED lines=14> */
.L_x_8478:
[----:B------:R-:W-:Y:S05]  /*9f40*/  BSYNC B0 ;  /* 0x0000000000007941 */ /* 0x000fea0003800000 */
.L_x_8477:
[----:B------:R-:W0:Y:S01]  /*9f50*/  F2I.S64.TRUNC R2, R2 ;  /* 0x0000000200027311 */ /* 0x000e22000020d900 */
[----:B------:R-:W-:Y:S05]  /*9f60*/  BRA `(.L_x_8452) ;  /* 0x0000019000007947 */ /* 0x000fea0003800000 */
.L_x_8451:
        /* <DEDUP_REMOVED lines=21> */
.L_x_8476:
[----:B------:R0:W5:Y:S01]  /*a0c0*/  LDG.E.64 R2, [R4.64] ;  /* 0x0000002404027981 */ /* 0x000162000c1e1b00 */
[----:B------:R-:W-:Y:S05]  /*a0d0*/  BRA `(.L_x_8452) ;  /* 0x0000002000007947 */ /* 0x000fea0003800000 */
.L_x_8475:
[----:B------:R0:W5:Y:S01]  /*a0e0*/  LDG.E R2, [R4.64] ;  /* 0x0000002404027981 */ /* 0x000162000c1e1900 */
[----:B------:R-:W-:-:S03]  /*a0f0*/  IMAD.MOV.U32 R3, RZ, RZ, RZ ;  /* 0x000000ffff037224 */ /* 0x000fc600078e00ff */
.L_x_8452:
        /* <DEDUP_REMOVED lines=19> */
.L_x_8482:
[----:B------:R-:W-:Y:S01]  /*a230*/  STG.E.U8 [R16.64], R2 ;  /* 0x0000000210007986 */ /* 0x000fe2000c101124 */
[----:B------:R-:W-:Y:S05]  /*a240*/  EXIT ;  /* 0x000000000000794d */ /* 0x000fea0003800000 */
.L_x_8481:
        /* <DEDUP_REMOVED lines=9> */
.L_x_8485:
[----:B------:R-:W-:Y:S01]  /*a2e0*/  STG.E [R16.64], R2 ;  /* 0x0000000210007986 */ /* 0x000fe2000c101924 */
[----:B------:R-:W-:Y:S05]  /*a2f0*/  EXIT ;  /* 0x000000000000794d */ /* 0x000fea0003800000 */
.L_x_8484:
[----:B------:R-:W-:Y:S01]  /*a300*/  STG.E.U16 [R16.64], R2 ;  /* 0x0000000210007986 */ /* 0x000fe2000c101524 */
[----:B------:R-:W-:Y:S05]  /*a310*/  EXIT ;  /* 0x000000000000794d */ /* 0x000fea0003800000 */
.L_x_8480:
        /* <DEDUP_REMOVED lines=9> */
.L_x_8487:
[----:B------:R-:W0:Y:S02]  /*a3b0*/  I2F.U32 R0, R2 ;  /* 0x0000000200007306 */ /* 0x000e240000201000 */
[----:B0-----:R-:W-:-:S05]  /*a3c0*/  F2FP.PACK_AB R0, RZ, R0 ;  /* 0x00000000ff00723e */ /* 0x001fca00000000ff */
[----:B------:R-:W-:Y:S01]  /*a3d0*/  STG.E.U16 [R16.64], R0 ;  /* 0x0000000010007986 */ /* 0x000fe2000c101524 */
[----:B------:R-:W-:Y:S05]  /*a3e0*/  EXIT ;  /* 0x000000000000794d */ /* 0x000fea0003800000 */
.L_x_8486:
        /* <DEDUP_REMOVED lines=10> */
.L_x_8489:
[----:B------:R-:W0:Y:S02]  /*a490*/  I2F.U32 R2, R2 ;  /* 0x0000000200027306 */ /* 0x000e240000201000 */
[----:B0-----:R-:W-:-:S04]  /*a4a0*/  F2FP.PACK_AB R3, RZ, R2 ;  /* 0x00000002ff03723e */ /* 0x001fc800000000ff */
[----:B------:R-:W-:-:S05]  /*a4b0*/  PRMT R3, R3, 0x5410, RZ ;  /* 0x0000541003037816 */ /* 0x000fca00000000ff */
[----:B------:R-:W-:Y:S01]  /*a4c0*/  STG.E [R16.64], R3 ;  /* 0x0000000310007986 */ /* 0x000fe2000c101924 */
[----:B------:R-:W-:Y:S05]  /*a4d0*/  EXIT ;  /* 0x000000000000794d */ /* 0x000fea0003800000 */
.L_x_8488:
[----:B------:R-:W0:Y:S02]  /*a4e0*/  I2F.F64.U32 R2, R2 ;  /* 0x0000000200027312 */ /* 0x000e240000201800 */
[----:B0-----:R-:W-:Y:S01]  /*a4f0*/  STG.E.64 [R16.64], R2 ;  /* 0x0000000210007986 */ /* 0x001fe2000c101b24 */
[----:B------:R-:W-:Y:S05]  /*a500*/  EXIT ;  /* 0x000000000000794d */ /* 0x000fea0003800000 */
.L_x_8479:
        /* <DEDUP_REMOVED lines=10> */
.L_x_8492:
[----:B------:R-:W0:Y:S01]  /*a5b0*/  I2F.F64.U32 R4, R2 ;  /* 0x0000000200047312 */ /* 0x000e220000201800 */
[----:B------:R-:W-:-:S05]  /*a5c0*/  CS2R R6, SRZ ;  /* 0x0000000000067805 */ /* 0x000fca000001ff00 */
[----:B0-----:R-:W-:Y:S01]  /*a5d0*/  STG.E.128 [R16.64], R4 ;  /* 0x0000000410007986 */ /* 0x001fe2000c101d24 */
[----:B------:R-:W-:Y:S05]  /*a5e0*/  EXIT ;  /* 0x000000000000794d */ /* 0x000fea0003800000 */
.L_x_8491:
        /* <DEDUP_REMOVED lines=21> */
.L_x_8496:
[----:B------:R-:W-:Y:S05]  /*a740*/  BSYNC B0 ;  /* 0x0000000000007941 */ /* 0x000fea0003800000 */
.L_x_8495:
[----:B------:R-:W-:-:S05]  /*a750*/  LOP3.LUT R3, R0, R3, RZ, 0xfc, !PT ;  /* 0x0000000300037212 */ /* 0x000fca00078efcff */
[----:B------:R-:W-:Y:S01]  /*a760*/  STG.E.U8 [R16.64], R3 ;  /* 0x0000000310007986 */ /* 0x000fe2000c101124 */
[----:B------:R-:W-:Y:S05]  /*a770*/  EXIT ;  /* 0x000000000000794d */ /* 0x000fea0003800000 */
.L_x_8494:
        /* <DEDUP_REMOVED lines=13> */
.L_x_8498:
[----:B------:R-:W-:Y:S01]  /*a850*/  IMAD.MOV.U32 R0, RZ, RZ, 0x7f ;  /* 0x0000007fff007424 */ /* 0x000fe200078e00ff */
[----:B------:R-:W-:-:S04]  /*a860*/  ISETP.GT.U32.AND P0, PT, R3, 0x7f800000, PT ;  /* 0x7f8000000300780c */ /* 0x000fc80003f04070 */
[----:B------:R-:W-:-:S04]  /*a870*/  SEL R0, R0, 0x7c, P0 ;  /* 0x0000007c00007807 */ /* 0x000fc80000000000 */
.L_x_8499:
[----:B------:R-:W-:Y:S05]  /*a880*/  BSYNC B0 ;  /* 0x0000000000007941 */ /* 0x000fea0003800000 */
.L_x_8497:
[----:B------:R-:W-:-:S04]  /*a890*/  LOP3.LUT R2, R5, 0x80000000, RZ, 0xc0, !PT ;  /* 0x8000000005027812 */ /* 0x000fc800078ec0ff */
[----:B------:R-:W-:-:S04]  /*a8a0*/  SHF.R.U32.HI R3, RZ, 0x18, R2 ;  /* 0x00000018ff037819 */ /* 0x000fc80000011602 */
[----:B------:R-:W-:-:S05]  /*a8b0*/  LOP3.LUT R3, R0, R3, RZ, 0xfc, !PT ;  /* 0x0000000300037212 */ /* 0x000fca00078efcff */
[----:B------:R-:W-:Y:S01]  /*a8c0*/  STG.E.U8 [R16.64], R3 ;  /* 0x0000000310007986 */ /* 0x000fe2000c101124 */
[----:B------:R-:W-:Y:S05]  /*a8d0*/  EXIT ;  /* 0x000000000000794d */ /* 0x000fea0003800000 */
.L_x_8493:
[----:B------:R-:W0:Y:S02]  /*a8e0*/  I2F.U32 R0, R2 ;  /* 0x0000000200007306 */ /* 0x000e240000201000 */
[----:B0-----:R-:W-:-:S05]  /*a8f0*/  F2FP.BF16.PACK_AB R0, RZ, R0 ;  /* 0x00000000ff00723e */ /* 0x001fca00000010ff */
[----:B------:R-:W-:Y:S01]  /*a900*/  STG.E.U16 [R16.64], R0 ;  /* 0x0000000010007986 */ /* 0x000fe2000c101524 */
[----:B------:R-:W-:Y:S05]  /*a910*/  EXIT ;  /* 0x000000000000794d */ /* 0x000fea0003800000 */
.L_x_8490:
        /* <DEDUP_REMOVED lines=10> */
.L_x_8502:
        /* <DEDUP_REMOVED lines=17> */
.L_x_8505:
[----:B------:R-:W-:-:S04]  /*aad0*/  LOP3.LUT R2, R5, 0x80000000, RZ, 0xc0, !PT ;  /* 0x8000000005027812 */ /* 0x000fc800078ec0ff */
[----:B------:R-:W-:-:S04]  /*aae0*/  SHF.R.U32.HI R3, RZ, 0x18, R2 ;  /* 0x00000018ff037819 */ /* 0x000fc80000011602 */
[----:B------:R-:W-:-:S04]  /*aaf0*/  LOP3.LUT R0, R0, R3, RZ, 0xfc, !PT ;  /* 0x0000000300007212 */ /* 0x000fc800078efcff */
[----:B------:R-:W-:Y:S02]  /*ab00*/  PRMT R8, R0, 0x7610, R8 ;  /* 0x0000761000087816 */ /* 0x000fe40000000008 */
.L_x_8504:
[----:B------:R-:W-:Y:S05]  /*ab10*/  BSYNC B0 ;  /* 0x0000000000007941 */ /* 0x000fea0003800000 */
.L_x_8503:
[----:B------:R-:W-:Y:S01]  /*ab20*/  STG.E.U8 [R16.64], R8 ;  /* 0x0000000810007986 */ /* 0x000fe2000c101124 */
[----:B------:R-:W-:Y:S05]  /*ab30*/  EXIT ;  /* 0x000000000000794d */ /* 0x000fea0003800000 */
.L_x_8501:
        /* <DEDUP_REMOVED lines=17> */
.L_x_8508:
[----:B------:R-:W-:-:S04]  /*ac50*/  LOP3.LUT R2, R5, 0x80000000, RZ, 0xc0, !PT ;  /* 0x8000000005027812 */ /* 0x000fc800078ec0ff */
[----:B------:R-:W-:-:S04]  /*ac60*/  SHF.R.U32.HI R3, RZ, 0x18, R2 ;  /* 0x00000018ff037819 */ /* 0x000fc80000011602 */
[----:B------:R-:W-:-:S04]  /*ac70*/  LOP3.LUT R0, R0, R3, RZ, 0xfc, !PT ;  /* 0x0000000300007212 */ /* 0x000fc800078efcff */
[----:B------:R-:W-:Y:S02]  /*ac80*/  PRMT R8, R0, 0x7610, R8 ;  /* 0x0000761000087816 */ /* 0x000fe40000000008 */
.L_x_8507:
[----:B------:R-:W-:Y:S05]  /*ac90*/  BSYNC B0 ;  /* 0x0000000000007941 */ /* 0x000fea0003800000 */
.L_x_8506:
[----:B------:R-:W-:Y:S01]  /*aca0*/  STG.E.U8 [R16.64], R8 ;  /* 0x0000000810007986 */ /* 0x000fe2000c101124 */
[----:B------:R-:W-:Y:S05]  /*acb0*/  EXIT ;  /* 0x000000000000794d */ /* 0x000fea0003800000 */
.L_x_8500:
        /* <DEDUP_REMOVED lines=22> */
.L_x_8483:
        /* <DEDUP_REMOVED lines=20> */
.L_x_8510:
[----:B------:R-:W-:-:S05]  /*af60*/  IMAD.MOV.U32 R3, RZ, RZ, RZ ;  /* 0x000000ffff037224 */ /* 0x000fca00078e00ff */
[----:B------:R-:W-:Y:S01]  /*af70*/  STG.E.64 [R16.64], R2 ;  /* 0x0000000210007986 */ /* 0x000fe2000c101b24 */
[----:B------:R-:W-:Y:S05]  /*af80*/  EXIT ;  /* 0x000000000000794d */ /* 0x000fea0003800000 */
.L_x_8509:
[----:B------:R-:W-:Y:S01]  /*af90*/  STG.E [R16.64], R2 ;  /* 0x0000000210007986 */ /* 0x000fe2000c101924 */
[----:B------:R-:W-:Y:S05]  /*afa0*/  EXIT ;  /* 0x000000000000794d */ /* 0x000fea0003800000 */
.L_x_8511:
        /* <DEDUP_REMOVED lines=13> */
.L_x_41885:


//--------------------- .text._ZN2at6native27unrolled_elementwise_kernelINS0_13AUnaryFunctorIllbZZZNS0_23logical_xor_kernel_cudaERNS_14TensorIteratorEENKUlvE0_clEvENKUlvE2_clEvEUlllE_EESt5arrayIPcLm2EELi4E23TrivialOffsetCalculatorILi1EjESD_NS0_6memory12LoadWithCastILi1EEENSE_13StoreWithCastILi1EEEEEviT_T0_T2_T3_T4_T5_ --------------------------
	.section	.text._ZN2at6native27unrolled_elementwise_kernelINS0_13AUnaryFunctorIllbZZZNS0_23logical_xor_kernel_cudaERNS_14TensorIteratorEENKUlvE0_clEvENKUlvE2_clEvEUlllE_EESt5arrayIPcLm2EELi4E23TrivialOffsetCalculatorILi1EjESD_NS0_6memory12LoadWithCastILi1EEENSE_13StoreWithCastILi1EEEEEviT_T0_T2_T3_T4_T5_,"ax",@progbits
	.sectioninfo	@"SHI_REGISTERS=31"
	.align	128
        .global         _ZN2at6native27unrolled_elementwise_kernelINS0_13AUnaryFunctorIllbZZZNS0_23logical_xor_kernel_cudaERNS_14TensorIteratorEENKUlvE0_clEvENKUlvE2_clEvEUlllE_EESt5arrayIPcLm2EELi4E23TrivialOffsetCalculatorILi1EjESD_NS0_6memory12LoadWithCastILi1EEENSE_13StoreWithCastILi1EEEEEviT_T0_T2_T3_T4_T5_
        .type           _ZN2at6native27unrolled_elementwise_kernelINS0_13AUnaryFunctorIllbZZZNS0_23logical_xor_kernel_cudaERNS_14TensorIteratorEENKUlvE0_clEvENKUlvE2_clEvEUlllE_EESt5arrayIPcLm2EELi4E23TrivialOffsetCalculatorILi1EjESD_NS0_6memory12LoadWithCastILi1EEENSE_13StoreWithCastILi1EEEEEviT_T0_T2_T3_T4_T5_,@function
        .size           _ZN2at6native27unrolled_elementwise_kernelINS0_13AUnaryFunctorIllbZZZNS0_23logical_xor_kernel_cudaERNS_14TensorIteratorEENKUlvE0_clEvENKUlvE2_clEvEUlllE_EESt5arrayIPcLm2EELi4E23TrivialOffsetCalculatorILi1EjESD_NS0_6memory12LoadWithCastILi1EEENSE_13StoreWithCastILi1EEEEEviT_T0_T2_T3_T4_T5_,(.L_x_41886 - _ZN2at6native27unrolled_elementwise_kernelINS0_13AUnaryFunctorIllbZZZNS0_23logical_xor_kernel_cudaERNS_14TensorIteratorEENKUlvE0_clEvENKUlvE2_clEvEUlllE_EESt5arrayIPcLm2EELi4E23TrivialOffsetCalculatorILi1EjESD_NS0_6memory12LoadWithCastILi1EEENSE_13StoreWithCastILi1EEEEEviT_T0_T2_T3_T4_T5_)
        .other          _ZN2at6native27unrolled_elementwise_kernelINS0_13AUnaryFunctorIllbZZZNS0_23logical_xor_kernel_cudaERNS_14TensorIteratorEENKUlvE0_clEvENKUlvE2_clEvEUlllE_EESt5arrayIPcLm2EELi4E23TrivialOffsetCalculatorILi1EjESD_NS0_6memory12LoadWithCastILi1EEENSE_13StoreWithCastILi1EEEEEviT_T0_T2_T3_T4_T5_,@"STO_CUDA_ENTRY STV_DEFAULT"
_ZN2at6native27unrolled_elementwise_kernelINS0_13AUnaryFunctorIllbZZZNS0_23logical_xor_kernel_cudaERNS_14TensorIteratorEENKUlvE0_clEvENKUlvE2_clEvEUlllE_EESt5arrayIPcLm2EELi4E23TrivialOffsetCalculatorILi1EjESD_NS0_6memory12LoadWithCastILi1EEENSE_13StoreWithCastILi1EEEEEviT_T0_T2_T3_T4_T5_:
.text._ZN2at6native27unrolled_elementwise_kernelINS0_13AUnaryFunctorIllbZZZNS0_23logical_xor_kernel_cudaERNS_14TensorIteratorEENKUlvE0_clEvENKUlvE2_clEvEUlllE_EESt5arrayIPcLm2EELi4E23TrivialOffsetCalculatorILi1EjESD_NS0_6memory12LoadWithCastILi1EEENSE_13StoreWithCastILi1EEEEEviT_T0_T2_T3_T4_T5_:
        /* <DEDUP_REMOVED lines=30> */
.L_x_8517:
[----:B------:R0:W5:Y:S01]  /*01e0*/  LDG.E.U8 R22, [R4.64] ;  /* 0x0000002404167981 */ /* 0x000162000c1e1100 */
[----:B------:R-:W-:Y:S01]  /*01f0*/  IMAD.MOV.U32 R23, RZ, RZ, RZ ;  /* 0x000000ffff177224 */ /* 0x000fe200078e00ff */
[----:B------:R-:W-:Y:S05]  /*0200*/  BRA `(.L_x_8519) ;  /* 0x00000d6000007947 */ /* 0x000fea0003800000 */
.L_x_8516:
        /* <DEDUP_REMOVED lines=8> */
.L_x_8521:
[----:B------:R-:W2:Y:S02]  /*0290*/  LDG.E R22, [R4.64] ;  /* 0x0000002404167981 */ /* 0x000ea4000c1e1900 */
[----:B--2---:R-:W-:Y:S01]  /*02a0*/  SHF.R.S32.HI R23, RZ, 0x1f, R22 ;  /* 0x0000001fff177819 */ /* 0x004fe20000011416 */
[----:B------:R-:W-:Y:S05]  /*02b0*/  BRA `(.L_x_8519) ;  /* 0x00000cb000007947 */ /* 0x000fea0003800000 */
.L_x_8520:
[----:B------:R-:W2:Y:S02]  /*02c0*/  LDG.E.S16 R22, [R4.64] ;  /* 0x0000002404167981 */ /* 0x000ea4000c1e1700 */
[----:B--2---:R-:W-:Y:S01]  /*02d0*/  SHF.R.S32.HI R23, RZ, 0x1f, R22 ;  /* 0x0000001fff177819 */ /* 0x004fe20000011416 */
[----:B------:R-:W-:Y:S05]  /*02e0*/  BRA `(.L_x_8519) ;  /* 0x00000c8000007947 */ /* 0x000fea0003800000 */
.L_x_8515:
[----:B------:R-:W-:-:S13]  /*02f0*/  ISETP.GT.AND P0, PT, R0, 0x6, PT ;  /* 0x000000060000780c */ /* 0x000fda0003f04270 */
[----:B------:R-:W-:Y:S05]  /*0300*/  @P0 BRA `(.L_x_8522) ;  /* 0x000000b000000947 */ /* 0x000fea0003800000 */
[----:B------:R-:W-:-:S13]  /*0310*/  ISETP.NE.AND P0, PT, R0, 0x5, PT ;  /* 0x000000050000780c */ /* 0x000fda0003f05270 */
[----:B------:R-:W-:Y:S05]  /*0320*/  @!P0 BRA `(.L_x_8523) ;  /* 0x0000005000008947 */ /* 0x000fea0003800000 */
[----:B------:R-:W-:-:S13]  /*0330*/  ISETP.NE.AND P0, PT, R0, 0x6, PT ;  /* 0x000000060000780c */ /* 0x000fda0003f05270 */
[----:B------:R-:W-:Y:S05]  /*0340*/  @P0 BRA `(.L_x_8518) ;  /* 0x00000a9000000947 */ /* 0x000fea0003800000 */
[----:B------:R-:W2:Y:S02]  /*0350*/  LDG.E R4, [R4.64] ;  /* 0x0000002404047981 */ /* 0x000ea4000c1e1900 */
[----:B--2---:R0:W1:Y:S01]  /*0360*/  F2I.S64.TRUNC R22, R4 ;  /* 0x0000000400167311 */ /* 0x004062000020d900 */
[----:B------:R-:W-:Y:S05]  /*0370*/  BRA `(.L_x_8519) ;  /* 0x00000bf000007947 */ /* 0x000fea0003800000 */
.L_x_8523:
[----:B------:R-:W2:Y:S02]  /*0380*/  LDG.E.U16 R4, [R4.64] ;  /* 0x0000002404047981 */ /* 0x000ea4000c1e1500 */
[----:B--2---:R-:W-:-:S06]  /*0390*/  HADD2.F32 R22, -RZ, R4.H0_H0 ;  /* 0x20000004ff167230 */ /* 0x004fcc0000004100 */
[----:B------:R-:W0:Y:S01]  /*03a0*/  F2I.S64.TRUNC R22, R22 ;  /* 0x0000001600167311 */ /* 0x000e22000020d900 */
[----:B------:R-:W-:Y:S05]  /*03b0*/  BRA `(.L_x_8519) ;  /* 0x00000bb000007947 */ /* 0x000fea0003800000 */
.L_x_8522:
[----:B------:R-:W-:-:S13]  /*03c0*/  ISETP.NE.AND P0, PT, R0, 0x7, PT ;  /* 0x000000070000780c */ /* 0x000fda0003f05270 */
[----:B------:R-:W-:Y:S05]  /*03d0*/  @!P0 BRA `(.L_x_8524) ;  /* 0x000000b000008947 */ /* 0x000fea0003800000 */
[----:B------:R-:W-:-:S13]  /*03e0*/  ISETP.NE.AND P0, PT, R0, 0x8, PT ;  /* 0x000000080000780c */ /* 0x000fda0003f05270 */
[----:B------:R-:W-:Y:S05]  /*03f0*/  @!P0 BRA `(.L_x_8525) ;  /* 0x0000005000008947 */ /* 0x000fea0003800000 */
[----:B------:R-:W-:-:S13]  /*0400*/  ISETP.NE.AND P0, PT, R0, 0x9, PT ;  /* 0x000000090000780c */ /* 0x000fda0003f05270 */
[----:B------:R-:W-:Y:S05]  /*0410*/  @P0 BRA `(.L_x_8518) ;  /* 0x000009c000000947 */ /* 0x000fea0003800000 */
[----:B------:R-:W2:Y:S02]  /*0420*/  LDG.E R4, [R4.64] ;  /* 0x0000002404047981 */ /* 0x000ea4000c1e1900 */
[----:B--2---:R0:W1:Y:S01]  /*0430*/  F2I.S64.TRUNC R22, R4 ;  /* 0x0000000400167311 */ /* 0x004062000020d900 */
[----:B------:R-:W-:Y:S05]  /*0440*/  BRA `(.L_x_8519) ;  /* 0x00000b2000007947 */ /* 0x000fea0003800000 */
.L_x_8525:
[----:B------:R-:W2:Y:S02]  /*0450*/  LDG.E.U16 R4, [R4.64] ;  /* 0x0000002404047981 */ /* 0x000ea4000c1e1500 */
[----:B--2---:R-:W-:-:S06]  /*0460*/  HADD2.F32 R22, -RZ, R4.H0_H0 ;  /* 0x20000004ff167230 */ /* 0x004fcc0000004100 */
[----:B------:R-:W0:Y:S01]  /*0470*/  F2I.S64.TRUNC R22, R22 ;  /* 0x0000001600167311 */ /* 0x000e22000020d900 */
[----:B------:R-:W-:Y:S05]  /*0480*/  BRA `(.L_x_8519) ;  /* 0x00000ae000007947 */ /* 0x000fea0003800000 */
.L_x_8524:
[----:B------:R-:W2:Y:S02]  /*0490*/  LDG.E.64 R4, [R4.64] ;  /* 0x0000002404047981 */ /* 0x000ea4000c1e1b00 */
[----:B--2---:R0:W1:Y:S01]  /*04a0*/  F2I.S64.F64.TRUNC R22, R4 ;  /* 0x0000000400167311 */ /* 0x004062000030d900 */
[----:B------:R-:W-:Y:S05]  /*04b0*/  BRA `(.L_x_8519) ;  /* 0x00000ab000007947 */ /* 0x000fea0003800000 */
.L_x_8514:
        /* <DEDUP_REMOVED lines=13> */
.L_x_8528:
[----:B------:R-:W2:Y:S02]  /*0590*/  LDG.E.64 R4, [R4.64] ;  /* 0x0000002404047981 */ /* 0x000ea4000c1e1b00 */
[----:B--2---:R0:W1:Y:S01]  /*05a0*/  F2I.S64.F64.TRUNC R22, R4 ;  /* 0x0000000400167311 */ /* 0x004062000030d900 */
[----:B------:R-:W-:Y:S05]  /*05b0*/  BRA `(.L_x_8519) ;  /* 0x000009b000007947 */ /* 0x000fea0003800000 */
.L_x_8527:
        /* <DEDUP_REMOVED lines=25> */
[----:B------:R0:W1:Y:S01]  /*0750*/  F2I.S64.TRUNC R22, R7 ;  /* 0x0000000700167311 */ /* 0x000062000020d900 */
[----:B------:R-:W-:Y:S05]  /*0760*/  BRA `(.L_x_8519) ;  /* 0x0000080000007947 */ /* 0x000fea0003800000 */
.L_x_8530:
        /* <DEDUP_REMOVED lines=13> */
[----:B------:R0:W1:Y:S01]  /*0840*/  F2I.S64.TRUNC R22, R0 ;  /* 0x0000000000167311 */ /* 0x000062000020d900 */
[----:B------:R-:W-:Y:S05]  /*0850*/  BRA `(.L_x_8519) ;  /* 0x0000071000007947 */ /* 0x000fea0003800000 */
.L_x_8529:
[----:B------:R-:W2:Y:S02]  /*0860*/  LDG.E.U16 R22, [R4.64] ;  /* 0x0000002404167981 */ /* 0x000ea4000c1e1500 */
[----:B--2---:R-:W-:-:S06]  /*0870*/  PRMT R22, RZ, 0x5410, R22 ;  /* 0x00005410ff167816 */ /* 0x004fcc0000000016 */
[----:B------:R-:W0:Y:S01]  /*0880*/  F2I.S64.TRUNC R22, R22 ;  /* 0x0000001600167311 */ /* 0x000e22000020d900 */
[----:B------:R-:W-:Y:S05]  /*0890*/  BRA `(.L_x_8519) ;  /* 0x000006d000007947 */ /* 0x000fea0003800000 */
.L_x_8526:
        /* <DEDUP_REMOVED lines=11> */
.L_x_8533:
        /* <DEDUP_REMOVED lines=21> */
.L_x_8537:
[----:B------:R-:W-:Y:S05]  /*0aa0*/  BSYNC B1 ;  /* 0x0000000000017941 */ /* 0x000fea0003800000 */
.L_x_8536:
[----:B------:R-:W-:Y:S01]  /*0ab0*/  IMAD.SHL.U32 R3, R3, 0x100000, RZ ;  /* 0x0010000003037824 */ /* 0x000fe200078e00ff */
[----:B------:R-:W-:-:S04]  /*0ac0*/  LEA R5, R0, 0x3b800000, 0x17 ;  /* 0x3b80000000057811 */ /* 0x000fc800078eb8ff */
[----:B------:R-:W-:Y:S02]  /*0ad0*/  LOP3.LUT R22, R5, R3, R22, 0xfe, !PT ;  /* 0x0000000305167212 */ /* 0x000fe400078efe16 */
.L_x_8535:
[----:B------:R-:W-:Y:S05]  /*0ae0*/  BSYNC B0 ;  /* 0x0000000000007941 */ /* 0x000fea0003800000 */
.L_x_8534:
[----:B------:R-:W0:Y:S01]  /*0af0*/  F2I.S64.TRUNC R22, R22 ;  /* 0x0000001600167311 */ /* 0x000e22000020d900 */
[----:B------:R-:W-:Y:S05]  /*0b00*/  BRA `(.L_x_8519) ;  /* 0x0000046000007947 */ /* 0x000fea0003800000 */
.L_x_8532:
        /* <DEDUP_REMOVED lines=21> */
.L_x_8541:
[----:B------:R-:W-:Y:S05]  /*0c60*/  BSYNC B1 ;  /* 0x0000000000017941 */ /* 0x000fea0003800000 */
.L_x_8540:
[----:B------:R-:W-:Y:S01]  /*0c70*/  IMAD.SHL.U32 R3, R3, 0x200000, RZ ;  /* 0x0020000003037824 */ /* 0x000fe200078e00ff */
[----:B------:R-:W-:-:S04]  /*0c80*/  LEA R5, R0, 0x37800000, 0x17 ;  /* 0x3780000000057811 */ /* 0x000fc800078eb8ff */
[----:B------:R-:W-:Y:S02]  /*0c90*/  LOP3.LUT R22, R5, R3, R22, 0xfe, !PT ;  /* 0x0000000305167212 */ /* 0x000fe400078efe16 */
.L_x_8539:
[----:B------:R-:W-:Y:S05]  /*0ca0*/  BSYNC B0 ;  /* 0x0000000000007941 */ /* 0x000fea0003800000 */
.L_x_8538:
[----:B------:R-:W0:Y:S01]  /*0cb0*/  F2I.S64.TRUNC R22, R22 ;  /* 0x0000001600167311 */ /* 0x000e22000020d900 */
[----:B------:R-:W-:Y:S05]  /*0cc0*/  BRA `(.L_x_8519) ;  /* 0x000002a000007947 */ /* 0x000fea0003800000 */
.L_x_8531:
        /* <DEDUP_REMOVED lines=14> */
.L_x_8545:
[----:B------:R-:W-:Y:S05]  /*0db0*/  BSYNC B0 ;  /* 0x0000000000007941 */ /* 0x000fea0003800000 */
.L_x_8544:
[----:B------:R-:W0:Y:S01]  /*0dc0*/  F2I.S64.TRUNC R22, R22 ;  /* 0x0000001600167311 */ /* 0x000e22000020d900 */
[----:B------:R-:W-:Y:S05]  /*0dd0*/  BRA `(.L_x_8519) ;  /* 0x0000019000007947 */ /* 0x000fea0003800000 */
.L_x_8518:
        /* <DEDUP_REMOVED lines=21> */
.L_x_8543:
[----:B------:R0:W5:Y:S01]  /*0f30*/  LDG.E.64 R22, [R4.64] ;  /* 0x0000002404167981 */ /* 0x000162000c1e1b00 */
[----:B------:R-:W-:Y:S05]  /*0f40*/  BRA `(.L_x_8519) ;  /* 0x0000002000007947 */ /* 0x000fea0003800000 */
.L_x_8542:
[----:B------:R0:W5:Y:S01]  /*0f50*/  LDG.E R22, [R4.64] ;  /* 0x0000002404167981 */ /* 0x000162000c1e1900 */
[----:B------:R-:W-:-:S03]  /*0f60*/  IMAD.MOV.U32 R23, RZ, RZ, RZ ;  /* 0x000000ffff177224 */ /* 0x000fc600078e00ff */
.L_x_8519:
[----:B------:R-:W2:Y:S02]  /*0f70*/  S2R R28, SR_TID.X ;  /* 0x00000000001c7919 */ /* 0x000ea40000002100 */
[----:B--2---:R-:W-:Y:S02]  /*0f80*/  IADD3 R28, R28, 0x80, RZ ;  /* 0x000000801c1c7810 */ /* 0x004fe40007ffe0ff */
.L_x_8513:
[----:B-1----:R-:W-:Y:S05]  /*0f90*/  BSYNC B6 ;  /* 0x0000000000067941 */ /* 0x002fea0003800000 */
.L_x_8512:
        /* <DEDUP_REMOVED lines=22> */
.L_x_8551:
[----:B------:R0:W5:Y:S01]  /*1100*/  LDG.E.U8 R24, [R4.64] ;  /* 0x0000002404187981 */ /* 0x000162000c1e1100 */
[----:B------:R-:W-:Y:S01]  /*1110*/  IMAD.MOV.U32 R25, RZ, RZ, RZ ;  /* 0x000000ffff197224 */ /* 0x000fe200078e00ff */
[----:B------:R-:W-:Y:S05]  /*1120*/  BRA `(.L_x_8553) ;  /* 0x00000d5000007947 */ /* 0x000fea0003800000 */
.L_x_8550:
        /* <DEDUP_REMOVED lines=8> */
.L_x_8555:
[----:B------:R-:W2:Y:S02]  /*11b0*/  LDG.E R24, [R4.64] ;  /* 0x0000002404187981 */ /* 0x000ea4000c1e1900 */
[----:B--2---:R-:W-:Y:S01]  /*11c0*/  SHF.R.S32.HI R25, RZ, 0x1f, R24 ;  /* 0x0000001fff197819 */ /* 0x004fe20000011418 */
[----:B------:R-:W-:Y:S05]  /*11d0*/  BRA `(.L_x_8553) ;  /* 0x00000ca000007947 */ /* 0x000fea0003800000 */
.L_x_8554:
[----:B------:R-:W2:Y:S02]  /*11e0*/  LDG.E.S16 R24, [R4.64] ;  /* 0x0000002404187981 */ /* 0x000ea4000c1e1700 */
[----:B--2---:R-:W-:Y:S01]  /*11f0*/  SHF.R.S32.HI R25, RZ, 0x1f, R24 ;  /* 0x0000001fff197819 */ /* 0x004fe20000011418 */
[----:B------:R-:W-:Y:S05]  /*1200*/  BRA `(.L_x_8553) ;  /* 0x00000c7000007947 */ /* 0x000fea0003800000 */
.L_x_8549:
        /* <DEDUP_REMOVED lines=9> */
.L_x_8557:
[----:B------:R-:W2:Y:S02]  /*12a0*/  LDG.E.U16 R4, [R4.64] ;  /* 0x0000002404047981 */ /* 0x000ea4000c1e1500 */
[----:B--2---:R-:W-:-:S06]  /*12b0*/  HADD2.F32 R24, -RZ, R4.H0_H0 ;  /* 0x20000004ff187230 */ /* 0x004fcc0000004100 */
[----:B------:R-:W0:Y:S01]  /*12c0*/  F2I.S64.TRUNC R24, R24 ;  /* 0x0000001800187311 */ /* 0x000e22000020d900 */
[----:B------:R-:W-:Y:S05]  /*12d0*/  BRA `(.L_x_8553) ;  /* 0x00000ba000007947 */ /* 0x000fea0003800000 */
.L_x_8556:
        /* <DEDUP_REMOVED lines=9> */
.L_x_8559:
[----:B------:R-:W2:Y:S02]  /*1370*/  LDG.E.U16 R4, [R4.64] ;  /* 0x0000002404047981 */ /* 0x000ea4000c1e1500 */
[----:B--2---:R-:W-:-:S06]  /*1380*/  HADD2.F32 R24, -RZ, R4.H0_H0 ;  /* 0x20000004ff187230 */ /* 0x004fcc0000004100 */
[----:B------:R-:W0:Y:S01]  /*1390*/  F2I.S64.TRUNC R24, R24 ;  /* 0x0000001800187311 */ /* 0x000e22000020d900 */
[----:B------:R-:W-:Y:S05]  /*13a0*/  BRA `(.L_x_8553) ;  /* 0x00000ad000007947 */ /* 0x000fea0003800000 */
.L_x_8558:
[----:B------:R-:W2:Y:S02]  /*13b0*/  LDG.E.64 R4, [R4.64] ;  /* 0x0000002404047981 */ /* 0x000ea4000c1e1b00 */
[----:B--2---:R0:W1:Y:S01]  /*13c0*/  F2I.S64.F64.TRUNC R24, R4 ;  /* 0x0000000400187311 */ /* 0x004062000030d900 */
[----:B------:R-:W-:Y:S05]  /*13d0*/  BRA `(.L_x_8553) ;  /* 0x00000aa000007947 */ /* 0x000fea0003800000 */
.L_x_8548:
        /* <DEDUP_REMOVED lines=13> */
.L_x_8562:
[----:B------:R-:W2:Y:S02]  /*14b0*/  LDG.E.64 R4, [R4.64] ;  /* 0x0000002404047981 */ /* 0x000ea4000c1e1b00 */
[----:B--2---:R0:W1:Y:S01]  /*14c0*/  F2I.S64.F64.TRUNC R24, R4 ;  /* 0x0000000400187311 */ /* 0x004062000030d900 */
[----:B------:R-:W-:Y:S05]  /*14d0*/  BRA `(.L_x_8553) ;  /* 0x000009a000007947 */ /* 0x000fea0003800000 */
.L_x_8561:
        /* <DEDUP_REMOVED lines=27> */
.L_x_8564:
        /* <DEDUP_REMOVED lines=14> */
.L_x_8563:
[----:B------:R-:W2:Y:S02]  /*1770*/  LDG.E.U16 R24, [R4.64] ;  /* 0x0000002404187981 */ /* 0x000ea4000c1e1500 */
[----:B--2---:R-:W-:-:S06]  /*1780*/  PRMT R24, RZ, 0x5410, R24 ;  /* 0x00005410ff187816 */ /* 0x004fcc0000000018 */
[----:B------:R-:W0:Y:S01]  /*1790*/  F2I.S64.TRUNC R24, R24 ;  /* 0x0000001800187311 */ /* 0x000e22000020d900 */
[----:B------:R-:W-:Y:S05]  /*17a0*/  BRA `(.L_x_8553) ;  /* 0x000006d000007947 */ /* 0x000fea0003800000 */
.L_x_8560:
        /* <DEDUP_REMOVED lines=11> */
.L_x_8567:
        /* <DEDUP_REMOVED lines=21> */
.L_x_8571:
[----:B------:R-:W-:Y:S05]  /*19b0*/  BSYNC B1 ;  /* 0x0000000000017941 */ /* 0x000fea0003800000 */
.L_x_8570:
[----:B------:R-:W-:Y:S01]  /*19c0*/  IMAD.SHL.U32 R3, R3, 0x100000, RZ ;  /* 0x0010000003037824 */ /* 0x000fe200078e00ff */
[----:B------:R-:W-:-:S04]  /*19d0*/  LEA R5, R0, 0x3b800000, 0x17 ;  /* 0x3b80000000057811 */ /* 0x000fc800078eb8ff */
[----:B------:R-:W-:Y:S02]  /*19e0*/  LOP3.LUT R24, R5, R3, R24, 0xfe, !PT ;  /* 0x0000000305187212 */ /* 0x000fe400078efe18 */
.L_x_8569:
[----:B------:R-:W-:Y:S05]  /*19f0*/  BSYNC B0 ;  /* 0x0000000000007941 */ /* 0x000fea0003800000 */
.L_x_8568:
[----:B------:R-:W0:Y:S01]  /*1a00*/  F2I.S64.TRUNC R24, R24 ;  /* 0x0000001800187311 */ /* 0x000e22000020d900 */
[----:B------:R-:W-:Y:S05]  /*1a10*/  BRA `(.L_x_8553) ;  /* 0x0000046000007947 */ /* 0x000fea0003800000 */
.L_x_8566:
        /* <DEDUP_REMOVED lines=21> */
.L_x_8575:
[----:B------:R-:W-:Y:S05]  /*1b70*/  BSYNC B1 ;  /* 0x0000000000017941 */ /* 0x000fea0003800000 */
.L_x_8574:
[----:B------:R-:W-:Y:S01]  /*1b80*/  IMAD.SHL.U32 R3, R3, 0x200000, RZ ;  /* 0x0020000003037824 */ /* 0x000fe200078e00ff */
[----:B------:R-:W-:-:S04]  /*1b90*/  LEA R5, R0, 0x37800000, 0x17 ;  /* 0x3780000000057811 */ /* 0x000fc800078eb8ff */
[----:B------:R-:W-:Y:S02]  /*1ba0*/  LOP3.LUT R24, R5, R3, R24, 0xfe, !PT ;  /* 0x0000000305187212 */ /* 0x000fe400078efe18 */
.L_x_8573:
[----:B------:R-:W-:Y:S05]  /*1bb0*/  BSYNC B0 ;  /* 0x0000000000007941 */ /* 0x000fea0003800000 */
.L_x_8572:
[----:B------:R-:W0:Y:S01]  /*1bc0*/  F2I.S64.TRUNC R24, R24 ;  /* 0x0000001800187311 */ /* 0x000e22000020d900 */
[----:B------:R-:W-:Y:S05]  /*1bd0*/  BRA `(.L_x_8553) ;  /* 0x000002a000007947 */ /* 0x000fea0003800000 */
.L_x_8565:
        /* <DEDUP_REMOVED lines=14> */
.L_x_8579:
[----:B------:R-:W-:Y:S05]  /*1cc0*/  BSYNC B0 ;  /* 0x0000000000007941 */ /* 0x000fea0003800000 */
.L_x_8578:
[----:B------:R-:W0:Y:S01]  /*1cd0*/  F2I.S64.TRUNC R24, R24 ;  /* 0x0000001800187311 */ /* 0x000e22000020d900 */
[----:B------:R-:W-:Y:S05]  /*1ce0*/  BRA `(.L_x_8553) ;  /* 0x0000019000007947 */ /* 0x000fea0003800000 */
.L_x_8552:
        /* <DEDUP_REMOVED lines=19> */
[----:B------:R-:W-:Y:S01]  /*1e20*/  CS2R R24, SRZ ;  /* 0x0000000000187805 */ /* 0x000fe2000001ff00 */
[----:B------:R-:W-:Y:S05]  /*1e30*/  BRA `(.L_x_8553) ;  /* 0x0000004000007947 */ /* 0x000fea0003800000 */
.L_x_8577:
[----:B------:R0:W5:Y:S01]  /*1e40*/  LDG.E.64 R24, [R4.64] ;  /* 0x0000002404187981 */ /* 0x000162000c1e1b00 */
[----:B------:R-:W-:Y:S05]  /*1e50*/  BRA `(.L_x_8553) ;  /* 0x0000002000007947 */ /* 0x000fea0003800000 */
.L_x_8576:
[----:B------:R0:W5:Y:S01]  /*1e60*/  LDG.E R24, [R4.64] ;  /* 0x0000002404187981 */ /* 0x000162000c1e1900 */
[----:B------:R-:W-:-:S03]  /*1e70*/  IMAD.MOV.U32 R25, RZ, RZ, RZ ;  /* 0x000000ffff197224 */ /* 0x000fc600078e00ff */
.L_x_8553:
[----:B------:R-:W-:-:S04]  /*1e80*/  IADD3 R28, R28, 0x80, RZ ;  /* 0x000000801c1c7810 */ /* 0x000fc80007ffe0ff */
.L_x_8547:
[----:B------:R-:W-:Y:S05]  /*1e90*/  BSYNC B6 ;  /* 0x0000000000067941 */ /* 0x000fea0003800000 */
.L_x_8546:
        /* <DEDUP_REMOVED lines=24> */
.L_x_8585:
[----:B------:R0:W5:Y:S01]  /*2020*/  LDG.E.U8 R16, [R4.64] ;  /* 0x0000002404107981 */ /* 0x000162000c1e1100 */
[----:B------:R-:W-:Y:S01]  /*2030*/  IMAD.MOV.U32 R17, RZ, RZ, RZ ;  /* 0x000000ffff117224 */ /* 0x000fe200078e00ff */
[----:B------:R-:W-:Y:S05]  /*2040*/  BRA `(.L_x_8587) ;  /* 0x00000d5000007947 */ /* 0x000fea0003800000 */
.L_x_8584:
        /* <DEDUP_REMOVED lines=8> */
.L_x_8589:
[----:B------:R-:W2:Y:S02]  /*20d0*/  LDG.E R16, [R4.64] ;  /* 0x0000002404107981 */ /* 0x000ea4000c1e1900 */
[----:B--2---:R-:W-:Y:S01]  /*20e0*/  SHF.R.S32.HI R17, RZ, 0x1f, R16 ;  /* 0x0000001fff117819 */ /* 0x004fe20000011410 */
[----:B------:R-:W-:Y:S05]  /*20f0*/  BRA `(.L_x_8587) ;  /* 0x00000ca000007947 */ /* 0x000fea0003800000 */
.L_x_8588:
[----:B------:R-:W2:Y:S02]  /*2100*/  LDG.E.S16 R16, [R4.64] ;  /* 0x0000002404107981 */ /* 0x000ea4000c1e1700 */
[----:B--2---:R-:W-:Y:S01]  /*2110*/  SHF.R.S32.HI R17, RZ, 0x1f, R16 ;  /* 0x0000001fff117819 */ /* 0x004fe20000011410 */
[----:B------:R-:W-:Y:S05]  /*2120*/  BRA `(.L_x_8587) ;  /* 0x00000c7000007947 */ /* 0x000fea0003800000 */
.L_x_8583:
[----:B------:R-:W-:-:S13]  /*2130*/  ISETP.GT.AND P0, PT, R0, 0x6, PT ;  /* 0x000000060000780c */ /* 0x000fda0003f04270 */
[----:B------:R-:W-:Y:S05]  /*2140*/  @P0 BRA `(.L_x_8590) ;  /* 0x000000b000000947 */ /* 0x000fea0003800000 */
[----:B------:R-:W-:-:S13]  /*2150*/  ISETP.NE.AND P0, PT, R0, 0x5, PT ;  /* 0x000000050000780c */ /* 0x000fda0003f05270 */
[----:B------:R-:W-:Y:S05]  /*2160*/  @!P0 BRA `(.L_x_8591) ;  /* 0x0000005000008947 */ /* 0x000fea0003800000 */
[----:B------:R-:W-:-:S13]  /*2170*/  ISETP.NE.AND P0, PT, R0, 0x6, PT ;  /* 0x000000060000780c */ /* 0x000fda0003f05270 */
[----:B------:R-:W-:Y:S05]  /*2180*/  @P0 BRA `(.L_x_8586) ;  /* 0x00000a8000000947 */ /* 0x000fea0003800000 */
[----:B------:R-:W2:Y:S02]  /*2190*/  LDG.E R4, [R4.64] ;  /* 0x0000002404047981 */ /* 0x000ea4000c1e1900 */
[----:B--2---:R0:W2:Y:S01]  /*21a0*/  F2I.S64.TRUNC R16, R4 ;  /* 0x0000000400107311 */ /* 0x0040a2000020d900 */
[----:B------:R-:W-:Y:S05]  /*21b0*/  BRA `(.L_x_8587) ;  /* 0x00000be000007947 */ /* 0x000fea0003800000 */
.L_x_8591:
[----:B------:R-:W2:Y:S02]  /*21c0*/  LDG.E.U16 R4, [R4.64] ;  /* 0x0000002404047981 */ /* 0x000ea4000c1e1500 */
[----:B--2---:R-:W-:-:S06]  /*21d0*/  HADD2.F32 R16, -RZ, R4.H0_H0 ;  /* 0x20000004ff107230 */ /* 0x004fcc0000004100 */
[----:B------:R-:W0:Y:S01]  /*21e0*/  F2I.S64.TRUNC R16, R16 ;  /* 0x0000001000107311 */ /* 0x000e22000020d900 */
[----:B------:R-:W-:Y:S05]  /*21f0*/  BRA `(.L_x_8587) ;  /* 0x00000ba000007947 */ /* 0x000fea0003800000 */
.L_x_8590:
[----:B------:R-:W-:-:S13]  /*2200*/  ISETP.NE.AND P0, PT, R0, 0x7, PT ;  /* 0x000000070000780c */ /* 0x000fda0003f05270 */
[----:B------:R-:W-:Y:S05]  /*2210*/  @!P0 BRA `(.L_x_8592) ;  /* 0x000000b000008947 */ /* 0x000fea0003800000 */
[----:B------:R-:W-:-:S13]  /*2220*/  ISETP.NE.AND P0, PT, R0, 0x8, PT ;  /* 0x000000080000780c */ /* 0x000fda0003f05270 */
[----:B------:R-:W-:Y:S05]  /*2230*/  @!P0 BRA `(.L_x_8593) ;  /* 0x0000005000008947 */ /* 0x000fea0003800000 */
[----:B------:R-:W-:-:S13]  /*2240*/  ISETP.NE.AND P0, PT, R0, 0x9, PT ;  /* 0x000000090000780c */ /* 0x000fda0003f05270 */
[----:B------:R-:W-:Y:S05]  /*2250*/  @P0 BRA `(.L_x_8586) ;  /* 0x000009b000000947 */ /* 0x000fea0003800000 */
[----:B------:R-:W2:Y:S02]  /*2260*/  LDG.E R4, [R4.64] ;  /* 0x0000002404047981 */ /* 0x000ea4000c1e1900 */
[----:B--2---:R0:W2:Y:S01]  /*2270*/  F2I.S64.TRUNC R16, R4 ;  /* 0x0000000400107311 */ /* 0x0040a2000020d900 */
[----:B------:R-:W-:Y:S05]  /*2280*/  BRA `(.L_x_8587) ;  /* 0x00000b1000007947 */ /* 0x000fea0003800000 */
.L_x_8593:
[----:B------:R-:W2:Y:S02]  /*2290*/  LDG.E.U16 R4, [R4.64] ;  /* 0x0000002404047981 */ /* 0x000ea4000c1e1500 */
[----:B--2---:R-:W-:-:S06]  /*22a0*/  HADD2.F32 R16, -RZ, R4.H0_H0 ;  /* 0x20000004ff107230 */ /* 0x004fcc0000004100 */
[----:B------:R-:W0:Y:S01]  /*22b0*/  F2I.S64.TRUNC R16, R16 ;  /* 0x0000001000107311 */ /* 0x000e22000020d900 */
[----:B------:R-:W-:Y:S05]  /*22c0*/  BRA `(.L_x_8587) ;  /* 0x00000ad000007947 */ /* 0x000fea0003800000 */
.L_x_8592:
[----:B------:R-:W2:Y:S02]  /*22d0*/  LDG.E.64 R4, [R4.64] ;  /* 0x0000002404047981 */ /* 0x000ea4000c1e1b00 */
[----:B--2---:R0:W2:Y:S01]  /*22e0*/  F2I.S64.F64.TRUNC R16, R4 ;  /* 0x0000000400107311 */ /* 0x0040a2000030d900 */
[----:B------:R-:W-:Y:S05]  /*22f0*/  BRA `(.L_x_8587) ;  /* 0x00000aa000007947 */ /* 0x000fea0003800000 */
.L_x_8582:
        /* <DEDUP_REMOVED lines=13> */
.L_x_8596:
[----:B------:R-:W2:Y:S02]  /*23d0*/  LDG.E.64 R4, [R4.64] ;  /* 0x0000002404047981 */ /* 0x000ea4000c1e1b00 */
[----:B--2---:R0:W2:Y:S01]  /*23e0*/  F2I.S64.F64.TRUNC R16, R4 ;  /* 0x0000000400107311 */ /* 0x0040a2000030d900 */
[----:B------:R-:W-:Y:S05]  /*23f0*/  BRA `(.L_x_8587) ;  /* 0x000009a000007947 */ /* 0x000fea0003800000 */
.L_x_8595:
        /* <DEDUP_REMOVED lines=25> */
[----:B------:R0:W2:Y:S01]  /*2590*/  F2I.S64.TRUNC R16, R7 ;  /* 0x0000000700107311 */ /* 0x0000a2000020d900 */
[----:B------:R-:W-:Y:S05]  /*25a0*/  BRA `(.L_x_8587) ;  /* 0x000007f000007947 */ /* 0x000fea0003800000 */
.L_x_8598:
        /* <DEDUP_REMOVED lines=12> */
[----:B------:R0:W2:Y:S01]  /*2670*/  F2I.S64.TRUNC R16, R0 ;  /* 0x0000000000107311 */ /* 0x0000a2000020d900 */
[----:B------:R-:W-:Y:S05]  /*2680*/  BRA `(.L_x_8587) ;  /* 0x0000071000007947 */ /* 0x000fea0003800000 */
.L_x_8597:
[----:B------:R-:W2:Y:S02]  /*2690*/  LDG.E.U16 R16, [R4.64] ;  /* 0x0000002404107981 */ /* 0x000ea4000c1e1500 */
[----:B--2---:R-:W-:-:S06]  /*26a0*/  PRMT R16, RZ, 0x5410, R16 ;  /* 0x00005410ff107816 */ /* 0x004fcc0000000010 */
[----:B------:R-:W0:Y:S01]  /*26b0*/  F2I.S64.TRUNC R16, R16 ;  /* 0x0000001000107311 */ /* 0x000e22000020d900 */
[----:B------:R-:W-:Y:S05]  /*26c0*/  BRA `(.L_x_8587) ;  /* 0x000006d000007947 */ /* 0x000fea0003800000 */
.L_x_8594:
        /* <DEDUP_REMOVED lines=11> */
.L_x_8601:
        /* <DEDUP_REMOVED lines=21> */
.L_x_8605:
[----:B------:R-:W-:Y:S05]  /*28d0*/  BSYNC B1 ;  /* 0x0000000000017941 */ /* 0x000fea0003800000 */
.L_x_8604:
[----:B------:R-:W-:Y:S01]  /*28e0*/  IMAD.SHL.U32 R3, R3, 0x100000, RZ ;  /* 0x0010000003037824 */ /* 0x000fe200078e00ff */
[----:B------:R-:W-:-:S04]  /*28f0*/  LEA R5, R0, 0x3b800000, 0x17 ;  /* 0x3b80000000057811 */ /* 0x000fc800078eb8ff */
[----:B------:R-:W-:Y:S02]  /*2900*/  LOP3.LUT R16, R5, R3, R16, 0xfe, !PT ;  /* 0x0000000305107212 */ /* 0x000fe400078efe10 */
.L_x_8603:
[----:B------:R-:W-:Y:S05]  /*2910*/  BSYNC B0 ;  /* 0x0000000000007941 */ /* 0x000fea0003800000 */
.L_x_8602:
[----:B------:R-:W0:Y:S01]  /*2920*/  F2I.S64.TRUNC R16, R16 ;  /* 0x0000001000107311 */ /* 0x000e22000020d900 */
[----:B------:R-:W-:Y:S05]  /*2930*/  BRA `(.L_x_8587) ;  /* 0x0000046000007947 */ /* 0x000fea0003800000 */
.L_x_8600:
        /* <DEDUP_REMOVED lines=21> */
.L_x_8609:
[----:B------:R-:W-:Y:S05]  /*2a90*/  BSYNC B1 ;  /* 0x0000000000017941 */ /* 0x000fea0003800000 */
.L_x_8608:
[----:B------:R-:W-:Y:S01]  /*2aa0*/  IMAD.SHL.U32 R3, R3, 0x200000, RZ ;  /* 0x0020000003037824 */ /* 0x000fe200078e00ff */
[----:B------:R-:W-:-:S04]  /*2ab0*/  LEA R5, R0, 0x37800000, 0x17 ;  /* 0x3780000000057811 */ /* 0x000fc800078eb8ff */
[----:B------:R-:W-:Y:S02]  /*2ac0*/  LOP3.LUT R16, R5, R3, R16, 0xfe, !PT ;  /* 0x0000000305107212 */ /* 0x000fe400078efe10 */
.L_x_8607:
[----:B------:R-:W-:Y:S05]  /*2ad0*/  BSYNC B0 ;  /* 0x0000000000007941 */ /* 0x000fea0003800000 */
.L_x_8606:
[----:B------:R-:W0:Y:S01]  /*2ae0*/  F2I.S64.TRUNC R16, R16 ;  /* 0x0000001000107311 */ /* 0x000e22000020d900 */
[----:B------:R-:W-:Y:S05]  /*2af0*/  BRA `(.L_x_8587) ;  /* 0x000002a000007947 */ /* 0x000fea0003800000 */
.L_x_8599:
        /* <DEDUP_REMOVED lines=14> */
.L_x_8613:
[----:B------:R-:W-:Y:S05]  /*2be0*/  BSYNC B0 ;  /* 0x0000000000007941 */ /* 0x000fea0003800000 */
.L_x_8612:
[----:B------:R-:W0:Y:S01]  /*2bf0*/  F2I.S64.TRUNC R16, R16 ;  /* 0x0000001000107311 */ /* 0x000e22000020d900 */
[----:B------:R-:W-:Y:S05]  /*2c00*/  BRA `(.L_x_8587) ;  /* 0x0000019000007947 */ /* 0x000fea0003800000 */
.L_x_8586:
        /* <DEDUP_REMOVED lines=19> */
[----:B------:R-:W-:Y:S01]  /*2d40*/  CS2R R16, SRZ ;  /* 0x0000000000107805 */ /* 0x000fe2000001ff00 */
[----:B------:R-:W-:Y:S05]  /*2d50*/  BRA `(.L_x_8587) ;  /* 0x0000004000007947 */ /* 0x000fea0003800000 */
.L_x_8611:
[----:B------:R0:W5:Y:S01]  /*2d60*/  LDG.E.64 R16, [R4.64] ;  /* 0x0000002404107981 */ /* 0x000162000c1e1b00 */
[----:B------:R-:W-:Y:S05]  /*2d70*/  BRA `(.L_x_8587) ;  /* 0x0000002000007947 */ /* 0x000fea0003800000 */
.L_x_8610:
[----:B------:R0:W5:Y:S01]  /*2d80*/  LDG.E R16, [R4.64] ;  /* 0x0000002404107981 */ /* 0x000162000c1e1900 */
[----:B------:R-:W-:-:S03]  /*2d90*/  IMAD.MOV.U32 R17, RZ, RZ, RZ ;  /* 0x000000ffff117224 */ /* 0x000fc600078e00ff */
.L_x_8587:
[----:B------:R-:W-:-:S04]  /*2da0*/  IADD3 R28, R28, 0x80, RZ ;  /* 0x000000801c1c7810 */ /* 0x000fc80007ffe0ff */
.L_x_8581:
[----:B------:R-:W-:Y:S05]  /*2db0*/  BSYNC B6 ;  /* 0x0000000000067941 */ /* 0x000fea0003800000 */
.L_x_8580:
        /* <DEDUP_REMOVED lines=19> */
[----:B---3--:R-:W-:Y:S01]  /*2ef0*/  SHF.R.S32.HI R19, RZ, 0x1f, R18 ;  /* 0x0000001fff137819 */ /* 0x008fe20000011412 */
[----:B------:R-:W-:Y:S05]  /*2f00*/  BRA `(.L_x_8615) ;  /* 0x00000d7000007947 */ /* 0x000fea0003800000 */
.L_x_8619:
[----:B------:R0:W5:Y:S01]  /*2f10*/  LDG.E.U8 R18, [R4.64] ;  /* 0x0000002404127981 */ /* 0x000162000c1e1100 */
[----:B------:R-:W-:Y:S01]  /*2f20*/  IMAD.MOV.U32 R19, RZ, RZ, RZ ;  /* 0x000000ffff137224 */ /* 0x000fe200078e00ff */
[----:B------:R-:W-:Y:S05]  /*2f30*/  BRA `(.L_x_8615) ;  /* 0x00000d4000007947 */ /* 0x000fea0003800000 */
.L_x_8618:
        /* <DEDUP_REMOVED lines=8> */
.L_x_8622:
[----:B------:R-:W3:Y:S02]  /*2fc0*/  LDG.E R18, [R4.64] ;  /* 0x0000002404127981 */ /* 0x000ee4000c1e1900 */
[----:B---3--:R-:W-:Y:S01]  /*2fd0*/  SHF.R.S32.HI R19, RZ, 0x1f, R18 ;  /* 0x0000001fff137819 */ /* 0x008fe20000011412 */
[----:B------:R-:W-:Y:S05]  /*2fe0*/  BRA `(.L_x_8615) ;  /* 0x00000c9000007947 */ /* 0x000fea0003800000 */
.L_x_8621:
[----:B------:R-:W3:Y:S02]  /*2ff0*/  LDG.E.S16 R18, [R4.64] ;  /* 0x0000002404127981 */ /* 0x000ee4000c1e1700 */
[----:B---3--:R-:W-:Y:S01]  /*3000*/  SHF.R.S32.HI R19, RZ, 0x1f, R18 ;  /* 0x0000001fff137819 */ /* 0x008fe20000011412 */
[----:B------:R-:W-:Y:S05]  /*3010*/  BRA `(.L_x_8615) ;  /* 0x00000c6000007947 */ /* 0x000fea0003800000 */
.L_x_8617:
[----:B------:R-:W-:-:S13]  /*3020*/  ISETP.GT.AND P0, PT, R0, 0x6, PT ;  /* 0x000000060000780c */ /* 0x000fda0003f04270 */
[----:B------:R-:W-:Y:S05]  /*3030*/  @P0 BRA `(.L_x_8623) ;  /* 0x000000b000000947 */ /* 0x000fea0003800000 */
[----:B------:R-:W-:-:S13]  /*3040*/  ISETP.NE.AND P0, PT, R0, 0x5, PT ;  /* 0x000000050000780c */ /* 0x000fda0003f05270 */
[----:B------:R-:W-:Y:S05]  /*3050*/  @!P0 BRA `(.L_x_8624) ;  /* 0x0000005000008947 */ /* 0x000fea0003800000 */
[----:B------:R-:W-:-:S13]  /*3060*/  ISETP.NE.AND P0, PT, R0, 0x6, PT ;  /* 0x000000060000780c */ /* 0x000fda0003f05270 */
[----:B------:R-:W-:Y:S05]  /*3070*/  @P0 BRA `(.L_x_8620) ;  /* 0x00000a8000000947 */ /* 0x000fea0003800000 */
[----:B------:R-:W3:Y:S02]  /*3080*/  LDG.E R4, [R4.64] ;  /* 0x0000002404047981 */ /* 0x000ee4000c1e1900 */
[----:B---3--:R0:W3:Y:S01]  /*3090*/  F2I.S64.TRUNC R18, R4 ;  /* 0x0000000400127311 */ /* 0x0080e2000020d900 */
[----:B------:R-:W-:Y:S05]  /*30a0*/  BRA `(.L_x_8615) ;  /* 0x00000bd000007947 */ /* 0x000fea0003800000 */
.L_x_8624:
[----:B------:R-:W3:Y:S02]  /*30b0*/  LDG.E.U16 R4, [R4.64] ;  /* 0x0000002404047981 */ /* 0x000ee4000c1e1500 */
[----:B---3--:R-:W-:-:S06]  /*30c0*/  HADD2.F32 R18, -RZ, R4.H0_H0 ;  /* 0x20000004ff127230 */ /* 0x008fcc0000004100 */
[----:B------:R-:W0:Y:S01]  /*30d0*/  F2I.S64.TRUNC R18, R18 ;  /* 0x0000001200127311 */ /* 0x000e22000020d900 */
[----:B------:R-:W-:Y:S05]  /*30e0*/  BRA `(.L_x_8615) ;  /* 0x00000b9000007947 */ /* 0x000fea0003800000 */
.L_x_8623:
[----:B------:R-:W-:-:S13]  /*30f0*/  ISETP.NE.AND P0, PT, R0, 0x7, PT ;  /* 0x000000070000780c */ /* 0x000fda0003f05270 */
[----:B------:R-:W-:Y:S05]  /*3100*/  @!P0 BRA `(.L_x_8625) ;  /* 0x000000b000008947 */ /* 0x000fea0003800000 */
[----:B------:R-:W-:-:S13]  /*3110*/  ISETP.NE.AND P0, PT, R0, 0x8, PT ;  /* 0x000000080000780c */ /* 0x000fda0003f05270 */
[----:B------:R-:W-:Y:S05]  /*3120*/  @!P0 BRA `(.L_x_8626) ;  /* 0x0000005000008947 */ /* 0x000fea0003800000 */
[----:B------:R-:W-:-:S13]  /*3130*/  ISETP.NE.AND P0, PT, R0, 0x9, PT ;  /* 0x000000090000780c */ /* 0x000fda0003f05270 */
[----:B------:R-:W-:Y:S05]  /*3140*/  @P0 BRA `(.L_x_8620) ;  /* 0x000009b000000947 */ /* 0x000fea0003800000 */
[----:B------:R-:W3:Y:S02]  /*3150*/  LDG.E R4, [R4.64] ;  /* 0x0000002404047981 */ /* 0x000ee4000c1e1900 */
[----:B---3--:R0:W3:Y:S01]  /*3160*/  F2I.S64.TRUNC R18, R4 ;  /* 0x0000000400127311 */ /* 0x0080e2000020d900 */
[----:B------:R-:W-:Y:S05]  /*3170*/  BRA `(.L_x_8615) ;  /* 0x00000b0000007947 */ /* 0x000fea0003800000 */
.L_x_8626:
[----:B------:R-:W3:Y:S02]  /*3180*/  LDG.E.U16 R4, [R4.64] ;  /* 0x0000002404047981 */ /* 0x000ee4000c1e1500 */
[----:B---3--:R-:W-:-:S06]  /*3190*/  HADD2.F32 R18, -RZ, R4.H0_H0 ;  /* 0x20000004ff127230 */ /* 0x008fcc0000004100 */
[----:B------:R-:W0:Y:S01]  /*31a0*/  F2I.S64.TRUNC R18, R18 ;  /* 0x0000001200127311 */ /* 0x000e22000020d900 */
[----:B------:R-:W-:Y:S05]  /*31b0*/  BRA `(.L_x_8615) ;  /* 0x00000ac000007947 */ /* 0x000fea0003800000 */
.L_x_8625:
[----:B------:R-:W3:Y:S02]  /*31c0*/  LDG.E.64 R4, [R4.64] ;  /* 0x0000002404047981 */ /* 0x000ee4000c1e1b00 */
[----:B---3--:R0:W3:Y:S01]  /*31d0*/  F2I.S64.F64.TRUNC R18, R4 ;  /* 0x0000000400127311 */ /* 0x0080e2000030d900 */
[----:B------:R-:W-:Y:S05]  /*31e0*/  BRA `(.L_x_8615) ;  /* 0x00000a9000007947 */ /* 0x000fea0003800000 */
.L_x_8616:
        /* <DEDUP_REMOVED lines=11> */
[----:B------:R-:W-:Y:S01]  /*32a0*/  SEL R18, RZ, 0x1, !P0 ;  /* 0x00000001ff127807 */ /* 0x000fe20004000000 */
[----:B------:R-:W-:Y:S05]  /*32b0*/  BRA `(.L_x_8615) ;  /* 0x000009c000007947 */ /* 0x000fea0003800000 */
.L_x_8629:
[----:B------:R-:W3:Y:S02]  /*32c0*/  LDG.E.64 R4, [R4.64] ;  /* 0x0000002404047981 */ /* 0x000ee4000c1e1b00 */
[----:B---3--:R0:W3:Y:S01]  /*32d0*/  F2I.S64.F64.TRUNC R18, R4 ;  /* 0x0000000400127311 */ /* 0x0080e2000030d900 */
[----:B------:R-:W-:Y:S05]  /*32e0*/  BRA `(.L_x_8615) ;  /* 0x0000099000007947 */ /* 0x000fea0003800000 */
.L_x_8628:
        /* <DEDUP_REMOVED lines=25> */
[----:B------:R0:W3:Y:S01]  /*3480*/  F2I.S64.TRUNC R18, R3 ;  /* 0x0000000300127311 */ /* 0x0000e2000020d900 */
[----:B------:R-:W-:Y:S05]  /*3490*/  BRA `(.L_x_8615) ;  /* 0x000007e000007947 */ /* 0x000fea0003800000 */
.L_x_8631:
        /* <DEDUP_REMOVED lines=12> */
[----:B------:R0:W3:Y:S01]  /*3560*/  F2I.S64.TRUNC R18, R2 ;  /* 0x0000000200127311 */ /* 0x0000e2000020d900 */
[----:B------:R-:W-:Y:S05]  /*3570*/  BRA `(.L_x_8615) ;  /* 0x0000070000007947 */ /* 0x000fea0003800000 */
.L_x_8630:
[----:B------:R-:W3:Y:S02]  /*3580*/  LDG.E.U16 R18, [R4.64] ;  /* 0x0000002404127981 */ /* 0x000ee4000c1e1500 */
[----:B---3--:R-:W-:-:S06]  /*3590*/  PRMT R18, RZ, 0x5410, R18 ;  /* 0x00005410ff127816 */ /* 0x008fcc0000000012 */
[----:B------:R-:W0:Y:S01]  /*35a0*/  F2I.S64.TRUNC R18, R18 ;  /* 0x0000001200127311 */ /* 0x000e22000020d900 */
[----:B------:R-:W-:Y:S05]  /*35b0*/  BRA `(.L_x_8615) ;  /* 0x000006c000007947 */ /* 0x000fea0003800000 */
.L_x_8627:
        /* <DEDUP_REMOVED lines=11> */
.L_x_8634:
        /* <DEDUP_REMOVED lines=21> */
.L_x_8638:
[----:B------:R-:W-:Y:S05]  /*37c0*/  BSYNC B1 ;  /* 0x0000000000017941 */ /* 0x000fea0003800000 */
.L_x_8637:
[----:B------:R-:W-:Y:S01]  /*37d0*/  IMAD.SHL.U32 R2, R2, 0x100000, RZ ;  /* 0x0010000002027824 */ /* 0x000fe200078e00ff */
[----:B------:R-:W-:-:S04]  /*37e0*/  LEA R3, R0, 0x3b800000, 0x17 ;  /* 0x3b80000000037811 */ /* 0x000fc800078eb8ff */
[----:B------:R-:W-:Y:S02]  /*37f0*/  LOP3.LUT R18, R3, R2, R18, 0xfe, !PT ;  /* 0x0000000203127212 */ /* 0x000fe400078efe12 */
.L_x_8636:
[----:B------:R-:W-:Y:S05]  /*3800*/  BSYNC B0 ;  /* 0x0000000000007941 */ /* 0x000fea0003800000 */
.L_x_8635:
[----:B------:R-:W0:Y:S01]  /*3810*/  F2I.S64.TRUNC R18, R18 ;  /* 0x0000001200127311 */ /* 0x000e22000020d900 */
[----:B------:R-:W-:Y:S05]  /*3820*/  BRA `(.L_x_8615) ;  /* 0x0000045000007947 */ /* 0x000fea0003800000 */
.L_x_8633:
        /* <DEDUP_REMOVED lines=21> */
.L_x_8642:
[----:B------:R-:W-:Y:S05]  /*3980*/  BSYNC B1 ;  /* 0x0000000000017941 */ /* 0x000fea0003800000 */
.L_x_8641:
[----:B------:R-:W-:Y:S01]  /*3990*/  IMAD.SHL.U32 R2, R2, 0x200000, RZ ;  /* 0x0020000002027824 */ /* 0x000fe200078e00ff */
[----:B------:R-:W-:-:S04]  /*39a0*/  LEA R3, R0, 0x37800000, 0x17 ;  /* 0x3780000000037811 */ /* 0x000fc800078eb8ff */
[----:B------:R-:W-:Y:S02]  /*39b0*/  LOP3.LUT R18, R3, R2, R18, 0xfe, !PT ;  /* 0x0000000203127212 */ /* 0x000fe400078efe12 */
.L_x_8640:
[----:B------:R-:W-:Y:S05]  /*39c0*/  BSYNC B0 ;  /* 0x0000000000007941 */ /* 0x000fea0003800000 */
.L_x_8639:
[----:B------:R-:W0:Y:S01]  /*39d0*/  F2I.S64.TRUNC R18, R18 ;  /* 0x0000001200127311 */ /* 0x000e22000020d900 */
[----:B------:R-:W-:Y:S05]  /*39e0*/  BRA `(.L_x_8615) ;  /* 0x0000029000007947 */ /* 0x000fea0003800000 */
.L_x_8632:
        /* <DEDUP_REMOVED lines=14> */
.L_x_8646:
[----:B------:R-:W-:Y:S05]  /*3ad0*/  BSYNC B0 ;  /* 0x0000000000007941 */ /* 0x000fea0003800000 */
.L_x_8645:
[----:B------:R-:W0:Y:S01]  /*3ae0*/  F2I.S64.TRUNC R18, R18 ;  /* 0x0000001200127311 */ /* 0x000e22000020d900 */
[----:B------:R-:W-:Y:S05]  /*3af0*/  BRA `(.L_x_8615) ;  /* 0x0000018000007947 */ /* 0x000fea0003800000 */
.L_x_8620:
        /* <DEDUP_REMOVED lines=20> */
.L_x_8644:
[----:B------:R0:W5:Y:S01]  /*3c40*/  LDG.E.64 R18, [R4.64] ;  /* 0x0000002404127981 */ /* 0x000162000c1e1b00 */
[----:B------:R-:W-:Y:S05]  /*3c50*/  BRA `(.L_x_8615) ;  /* 0x0000002000007947 */ /* 0x000fea0003800000 */
.L_x_8643:
[----:B------:R0:W5:Y:S01]  /*3c60*/  LDG.E R18, [R4.64] ;  /* 0x0000002404127981 */ /* 0x000162000c1e1900 */
[----:B------:R-:W-:-:S03]  /*3c70*/  IMAD.MOV.U32 R19, RZ, RZ, RZ ;  /* 0x000000ffff137224 */ /* 0x000fc600078e00ff */
.L_x_8615:
[----:B------:R-:W-:Y:S05]  /*3c80*/  BSYNC B6 ;  /* 0x0000000000067941 */ /* 0x000fea0003800000 */
.L_x_8614:
[----:B0-----:R-:W0:Y:S01]  /*3c90*/  S2R R2, SR_TID.X ;  /* 0x0000000000027919 */ /* 0x001e220000002100 */
[----:B------:R-:W-:Y:S01]  /*3ca0*/  ISETP.NE.U32.AND P0, PT, RZ, c[0x0][0x170], PT ;  /* 0x00005c00ff007a0c */ /* 0x000fe20003f05070 */
[----:B------:R-:W4:Y:S01]  /*3cb0*/  LDC.U8 R28, c[0x0][0x194] ;  /* 0x00006500ff1c7b82 */ /* 0x000f220000000000 */
[----:B-----5:R-:W-:Y:S01]  /*3cc0*/  ISETP.NE.U32.AND P3, PT, R22, RZ, PT ;  /* 0x000000ff1600720c */ /* 0x020fe20003f65070 */
[----:B------:R-:W-:Y:S01]  /*3cd0*/  BSSY B6, `(.L_x_8647) ;  /* 0x0000111000067945 */ /* 0x000fe20003800000 */
[----:B------:R-:W-:Y:S02]  /*3ce0*/  ISETP.NE.AND.EX P0, PT, RZ, c[0x0][0x174], PT, P0 ;  /* 0x00005d00ff007a0c */ /* 0x000fe40003f05300 */
[----:B-1----:R-:W-:Y:S02]  /*3cf0*/  ISETP.NE.U32.AND P4, PT, R24, RZ, PT ;  /* 0x000000ff1800720c */ /* 0x002fe40003f85070 */
[----:B--2---:R-:W-:-:S02]  /*3d00*/  ISETP.NE.U32.AND P1, PT, R16, RZ, PT ;  /* 0x000000ff1000720c */ /* 0x004fc40003f25070 */
[----:B---3--:R-:W-:Y:S02]  /*3d10*/  ISETP.NE.U32.AND P2, PT, R18, RZ, PT ;  /* 0x000000ff1200720c */ /* 0x008fe40003f45070 */
[----:B------:R-:W-:Y:S02]  /*3d20*/  ISETP.NE.XOR.EX P3, PT, R23, RZ, P0, P3 ;  /* 0x000000ff1700720c */ /* 0x000fe40000765b30 */
[----:B------:R-:W-:Y:S02]  /*3d30*/  ISETP.NE.XOR.EX P4, PT, R25, RZ, P0, P4 ;  /* 0x000000ff1900720c */ /* 0x000fe40000785b40 */
[----:B------:R-:W-:Y:S02]  /*3d40*/  ISETP.NE.XOR.EX P1, PT, R17, RZ, P0, P1 ;  /* 0x000000ff1100720c */ /* 0x000fe40000725b10 */
[----:B------:R-:W-:Y:S02]  /*3d50*/  ISETP.NE.XOR.EX P2, PT, R19, RZ, P0, P2 ;  /* 0x000000ff1300720c */ /* 0x000fe40000745b20 */
[----:B------:R-:W-:-:S02]  /*3d60*/  SEL R11, RZ, 0x1, !P3 ;  /* 0x00000001ff0b7807 */ /* 0x000fc40005800000 */
[----:B------:R-:W-:Y:S02]  /*3d70*/  SEL R22, RZ, 0x1, !P4 ;  /* 0x00000001ff167807 */ /* 0x000fe40006000000 */
[----:B0-----:R-:W-:Y:S02]  /*3d80*/  ISETP.GE.AND P0, PT, R2, R26, PT ;  /* 0x0000001a0200720c */ /* 0x001fe40003f06270 */
[----:B------:R-:W-:Y:S02]  /*3d90*/  SEL R18, RZ, 0x1, !P1 ;  /* 0x00000001ff127807 */ /* 0x000fe40004800000 */
[----:B------:R-:W-:-:S09]  /*3da0*/  SEL R16, RZ, 0x1, !P2 ;  /* 0x00000001ff107807 */ /* 0x000fd20005000000 */
        /* <DEDUP_REMOVED lines=21> */
.L_x_8652:
[----:B------:R0:W-:Y:S01]  /*3f00*/  STG.E.U8 [R8.64], R11 ;  /* 0x0000000b08007986 */ /* 0x0001e2000c101124 */
[----:B------:R-:W-:Y:S01]  /*3f10*/  IMAD.MOV.U32 R2, RZ, RZ, R17 ;  /* 0x000000ffff027224 */ /* 0x000fe200078e0011 */
[----:B------:R-:W-:Y:S05]  /*3f20*/  BRA `(.L_x_8648) ;  /* 0x00000eb000007947 */ /* 0x000fea0003800000 */
.L_x_8651:
        /* <DEDUP_REMOVED lines=11> */
.L_x_8655:
[----:B------:R0:W-:Y:S01]  /*3fe0*/  STG.E [R8.64], R11 ;  /* 0x0000000b08007986 */ /* 0x0001e2000c101924 */
[----:B------:R-:W-:Y:S01]  /*3ff0*/  IMAD.MOV.U32 R2, RZ, RZ, R17 ;  /* 0x000000ffff027224 */ /* 0x000fe200078e0011 */
[----:B------:R-:W-:Y:S05]  /*4000*/  BRA `(.L_x_8648) ;  /* 0x00000dd000007947 */ /* 0x000fea0003800000 */
.L_x_8654:
[----:B------:R0:W-:Y:S01]  /*4010*/  STG.E.U16 [R8.64], R11 ;  /* 0x0000000b08007986 */ /* 0x0001e2000c101524 */
[----:B------:R-:W-:Y:S01]  /*4020*/  IMAD.MOV.U32 R2, RZ, RZ, R17 ;  /* 0x000000ffff027224 */ /* 0x000fe200078e0011 */
[----:B------:R-:W-:Y:S05]  /*4030*/  BRA `(.L_x_8648) ;  /* 0x00000da000007947 */ /* 0x000fea0003800000 */
.L_x_8650:
        /* <DEDUP_REMOVED lines=10> */
.L_x_8657:
[----:B------:R-:W0:Y:S01]  /*40e0*/  I2F.S16 R0, R11 ;  /* 0x0000000b00007306 */ /* 0x000e220000101400 */
[----:B------:R-:W-:Y:S01]  /*40f0*/  IMAD.MOV.U32 R2, RZ, RZ, R17 ;  /* 0x000000ffff027224 */ /* 0x000fe200078e0011 */
[----:B0-----:R-:W-:-:S05]  /*4100*/  F2FP.PACK_AB R0, RZ, R0 ;  /* 0x00000000ff00723e */ /* 0x001fca00000000ff */
[----:B------:R0:W-:Y:S01]  /*4110*/  STG.E.U16 [R8.64], R0 ;  /* 0x0000000008007986 */ /* 0x0001e2000c101524 */
[----:B------:R-:W-:Y:S05]  /*4120*/  BRA `(.L_x_8648) ;  /* 0x00000cb000007947 */ /* 0x000fea0003800000 */
.L_x_8656:
        /* <DEDUP_REMOVED lines=11> */
.L_x_8659:
[----:B------:R-:W0:Y:S01]  /*41e0*/  I2F.S16 R11, R11 ;  /* 0x0000000b000b7306 */ /* 0x000e220000101400 */
[----:B------:R-:W-:Y:S01]  /*41f0*/  IMAD.MOV.U32 R2, RZ, RZ, R17 ;  /* 0x000000ffff027224 */ /* 0x000fe200078e0011 */
[----:B0-----:R-:W-:-:S04]  /*4200*/  F2FP.PACK_AB R3, RZ, R11 ;  /* 0x0000000bff03723e */ /* 0x001fc800000000ff */
[----:B------:R-:W-:-:S05]  /*4210*/  PRMT R3, R3, 0x5410, RZ ;  /* 0x0000541003037816 */ /* 0x000fca00000000ff */
[----:B------:R0:W-:Y:S01]  /*4220*/  STG.E [R8.64], R3 ;  /* 0x0000000308007986 */ /* 0x0001e2000c101924 */
[----:B------:R-:W-:Y:S05]  /*4230*/  BRA `(.L_x_8648) ;  /* 0x00000ba000007947 */ /* 0x000fea0003800000 */
.L_x_8658:
[----:B------:R-:W0:Y:S01]  /*4240*/  I2F.F64.S16 R4, R11 ;  /* 0x0000000b00047312 */ /* 0x000e220000101c00 */
[----:B------:R-:W-:Y:S01]  /*4250*/  IMAD.MOV.U32 R2, RZ, RZ, R17 ;  /* 0x000000ffff027224 */ /* 0x000fe200078e0011 */
[----:B0-----:R0:W-:Y:S01]  /*4260*/  STG.E.64 [R8.64], R4 ;  /* 0x0000000408007986 */ /* 0x0011e2000c101b24 */
[----:B------:R-:W-:Y:S05]  /*4270*/  BRA `(.L_x_8648) ;  /* 0x00000b6000007947 */ /* 0x000fea0003800000 */
.L_x_8649:
        /* <DEDUP_REMOVED lines=11> */
.L_x_8662:
[----:B------:R-:W0:Y:S01]  /*4330*/  I2F.F64.S16 R4, R11 ;  /* 0x0000000b00047312 */ /* 0x000e220000101c00 */
[----:B------:R-:W-:Y:S01]  /*4340*/  CS2R R6, SRZ ;  /* 0x0000000000067805 */ /* 0x000fe2000001ff00 */
[----:B------:R-:W-:-:S04]  /*4350*/  IMAD.MOV.U32 R2, RZ, RZ, R17 ;  /* 0x000000ffff027224 */ /* 0x000fc800078e0011 */
[----:B0-----:R0:W-:Y:S01]  /*4360*/  STG.E.128 [R8.64], R4 ;  /* 0x0000000408007986 */ /* 0x0011e2000c101d24 */
[----:B------:R-:W-:Y:S05]  /*4370*/  BRA `(.L_x_8648) ;  /* 0x00000a6000007947 */ /* 0x000fea0003800000 */
.L_x_8661:
        /* <DEDUP_REMOVED lines=21> */
.L_x_8666:
[----:B------:R-:W-:Y:S05]  /*44d0*/  BSYNC B0 ;  /* 0x0000000000007941 */ /* 0x000fea0003800000 */
.L_x_8665:
[----:B------:R-:W-:Y:S01]  /*44e0*/  LOP3.LUT R3, R0, R3, RZ, 0xfc, !PT ;  /* 0x0000000300037212 */ /* 0x000fe200078efcff */
[----:B------:R-:W-:-:S04]  /*44f0*/  IMAD.MOV.U32 R2, RZ, RZ, R17 ;  /* 0x000000ffff027224 */ /* 0x000fc800078e0011 */
[----:B------:R0:W-:Y:S01]  /*4500*/  STG.E.U8 [R8.64], R3 ;  /* 0x0000000308007986 */ /* 0x0001e2000c101124 */
[----:B------:R-:W-:Y:S05]  /*4510*/  BRA `(.L_x_8648) ;  /* 0x000008c000007947 */ /* 0x000fea0003800000 */
.L_x_8664:
        /* <DEDUP_REMOVED lines=13> */
.L_x_8668:
[----:B------:R-:W-:Y:S01]  /*45f0*/  IMAD.MOV.U32 R0, RZ, RZ, 0x7f ;  /* 0x0000007fff007424 */ /* 0x000fe200078e00ff */
[----:B------:R-:W-:-:S04]  /*4600*/  ISETP.GT.U32.AND P0, PT, R2, 0x7f800000, PT ;  /* 0x7f8000000200780c */ /* 0x000fc80003f04070 */
[----:B------:R-:W-:-:S04]  /*4610*/  SEL R0, R0, 0x7c, P0 ;  /* 0x0000007c00007807 */ /* 0x000fc80000000000 */
.L_x_8669:
[----:B------:R-:W-:Y:S05]  /*4620*/  BSYNC B0 ;  /* 0x0000000000007941 */ /* 0x000fea0003800000 */
.L_x_8667:
[----:B------:R-:W-:-:S04]  /*4630*/  LOP3.LUT R2, R11, 0x80000000, RZ, 0xc0, !PT ;  /* 0x800000000b027812 */ /* 0x000fc800078ec0ff */
[----:B------:R-:W-:Y:S01]  /*4640*/  SHF.R.U32.HI R3, RZ, 0x18, R2 ;  /* 0x00000018ff037819 */ /* 0x000fe20000011602 */
[----:B------:R-:W-:-:S03]  /*4650*/  IMAD.MOV.U32 R2, RZ, RZ, R17 ;  /* 0x000000ffff027224 */ /* 0x000fc600078e0011 */
[----:B------:R-:W-:-:S05]  /*4660*/  LOP3.LUT R3, R0, R3, RZ, 0xfc, !PT ;  /* 0x0000000300037212 */ /* 0x000fca00078efcff */
[----:B------:R0:W-:Y:S01]  /*4670*/  STG.E.U8 [R8.64], R3 ;  /* 0x0000000308007986 */ /* 0x0001e2000c101124 */
[----:B------:R-:W-:Y:S05]  /*4680*/  BRA `(.L_x_8648) ;  /* 0x0000075000007947 */ /* 0x000fea0003800000 */
.L_x_8663:
[----:B------:R-:W0:Y:S01]  /*4690*/  I2F.S16 R0, R11 ;  /* 0x0000000b00007306 */ /* 0x000e220000101400 */
[----:B------:R-:W-:Y:S01]  /*46a0*/  IMAD.MOV.U32 R2, RZ, RZ, R17 ;  /* 0x000000ffff027224 */ /* 0x000fe200078e0011 */
[----:B0-----:R-:W-:-:S05]  /*46b0*/  F2FP.BF16.PACK_AB R0, RZ, R0 ;  /* 0x00000000ff00723e */ /* 0x001fca00000010ff */
[----:B------:R0:W-:Y:S01]  /*46c0*/  STG.E.U16 [R8.64], R0 ;  /* 0x0000000008007986 */ /* 0x0001e2000c101524 */
[----:B------:R-:W-:Y:S05]  /*46d0*/  BRA `(.L_x_8648) ;  /* 0x0000070000007947 */ /* 0x000fea0003800000 */
.L_x_8660:
        /* <DEDUP_REMOVED lines=11> */
.L_x_8672:
        /* <DEDUP_REMOVED lines=17> */
.L_x_8675:
[----:B------:R-:W-:-:S04]  /*48a0*/  LOP3.LUT R2, R11, 0x80000000, RZ, 0xc0, !PT ;  /* 0x800000000b027812 */ /* 0x000fc800078ec0ff */
[----:B------:R-:W-:-:S04]  /*48b0*/  SHF.R.U32.HI R3, RZ, 0x18, R2 ;  /* 0x00000018ff037819 */ /* 0x000fc80000011602 */
[----:B------:R-:W-:-:S04]  /*48c0*/  LOP3.LUT R0, R0, R3, RZ, 0xfc, !PT ;  /* 0x0000000300007212 */ /* 0x000fc800078efcff */
[----:B------:R-:W-:Y:S02]  /*48d0*/  PRMT R4, R0, 0x7610, R4 ;  /* 0x0000761000047816 */ /* 0x000fe40000000004 */
.L_x_8674:
[----:B------:R-:W-:Y:S05]  /*48e0*/  BSYNC B0 ;  /* 0x0000000000007941 */ /* 0x000fea0003800000 */
.L_x_8673:
[----:B------:R0:W-:Y:S01]  /*48f0*/  STG.E.U8 [R8.64], R4 ;  /* 0x0000000408007986 */ /* 0x0001e2000c101124 */
[----:B------:R-:W-:Y:S01]  /*4900*/  IMAD.MOV.U32 R2, RZ, RZ, R17 ;  /* 0x000000ffff027224 */ /* 0x000fe200078e0011 */
[----:B------:R-:W-:Y:S05]  /*4910*/  BRA `(.L_x_8648) ;  /* 0x000004c000007947 */ /* 0x000fea0003800000 */
.L_x_8671:
        /* <DEDUP_REMOVED lines=17> */
.L_x_8678:
[----:B------:R-:W-:-:S04]  /*4a30*/  LOP3.LUT R2, R11, 0x80000000, RZ, 0xc0, !PT ;  /* 0x800000000b027812 */ /* 0x000fc800078ec0ff */
[----:B------:R-:W-:-:S04]  /*4a40*/  SHF.R.U32.HI R3, RZ, 0x18, R2 ;  /* 0x00000018ff037819 */ /* 0x000fc80000011602 */
[----:B------:R-:W-:-:S04]  /*4a50*/  LOP3.LUT R0, R0, R3, RZ, 0xfc, !PT ;  /* 0x0000000300007212 */ /* 0x000fc800078efcff */
[----:B------:R-:W-:Y:S02]  /*4a60*/  PRMT R4, R0, 0x7610, R4 ;  /* 0x0000761000047816 */ /* 0x000fe40000000004 */
.L_x_8677:
[----:B------:R-:W-:Y:S05]  /*4a70*/  BSYNC B0 ;  /* 0x0000000000007941 */ /* 0x000fea0003800000 */
.L_x_8676:
[----:B------:R0:W-:Y:S01]  /*4a80*/  STG.E.U8 [R8.64], R4 ;  /* 0x0000000408007986 */ /* 0x0001e2000c101124 */
[----:B------:R-:W-:Y:S01]  /*4a90*/  IMAD.MOV.U32 R2, RZ, RZ, R17 ;  /* 0x000000ffff027224 */ /* 0x000fe200078e0011 */
[----:B------:R-:W-:Y:S05]  /*4aa0*/  BRA `(.L_x_8648) ;  /* 0x0000033000007947 */ /* 0x000fea0003800000 */
.L_x_8670:
        /* <DEDUP_REMOVED lines=23> */
.L_x_8653:
        /* <DEDUP_REMOVED lines=21> */
.L_x_8680:
[----:B------:R-:W-:Y:S02]  /*4d70*/  IMAD.MOV.U32 R4, RZ, RZ, R11 ;  /* 0x000000ffff047224 */ /* 0x000fe400078e000b */
[----:B------:R-:W-:Y:S02]  /*4d80*/  IMAD.MOV.U32 R5, RZ, RZ, RZ ;  /* 0x000000ffff057224 */ /* 0x000fe400078e00ff */
[----:B------:R-:W-:-:S03]  /*4d90*/  IMAD.MOV.U32 R2, RZ, RZ, R17 ;  /* 0x000000ffff027224 */ /* 0x000fc600078e0011 */
[----:B------:R0:W-:Y:S01]  /*4da0*/  STG.E.64 [R8.64], R4 ;  /* 0x0000000408007986 */ /* 0x0001e2000c101b24 */
[----:B------:R-:W-:Y:S05]  /*4db0*/  BRA `(.L_x_8648) ;  /* 0x0000002000007947 */ /* 0x000fea0003800000 */
.L_x_8679:
[----:B------:R0:W-:Y:S01]  /*4dc0*/  STG.E [R8.64], R11 ;  /* 0x0000000b08007986 */ /* 0x0001e2000c101924 */
[----:B------:R-:W-:-:S03]  /*4dd0*/  IMAD.MOV.U32 R2, RZ, RZ, R17 ;  /* 0x000000ffff027224 */ /* 0x000fc600078e0011 */
.L_x_8648:
[----:B----4-:R-:W-:Y:S05]  /*4de0*/  BSYNC B6 ;  /* 0x0000000000067941 */ /* 0x010fea0003800000 */
.L_x_8647:
        /* <DEDUP_REMOVED lines=21> */
.L_x_8686:
[----:B------:R0:W-:Y:S01]  /*4f40*/  STG.E.U8 [R8.64], R22 ;  /* 0x0000001608007986 */ /* 0x0001e2000c101124 */
[----:B------:R-:W-:Y:S05]  /*4f50*/  BRA `(.L_x_8688) ;  /* 0x00000d5000007947 */ /* 0x000fea0003800000 */
.L_x_8685:
        /* <DEDUP_REMOVED lines=9> */
.L_x_8690:
[----:B------:R0:W-:Y:S01]  /*4ff0*/  STG.E [R8.64], R22 ;  /* 0x0000001608007986 */ /* 0x0001e2000c101924 */
[----:B------:R-:W-:Y:S05]  /*5000*/  BRA `(.L_x_8688) ;  /* 0x00000ca000007947 */ /* 0x000fea0003800000 */
.L_x_8689:
[----:B------:R0:W-:Y:S01]  /*5010*/  STG.E.U16 [R8.64], R22 ;  /* 0x0000001608007986 */ /* 0x0001e2000c101524 */
[----:B------:R-:W-:Y:S05]  /*5020*/  BRA `(.L_x_8688) ;  /* 0x00000c8000007947 */ /* 0x000fea0003800000 */
.L_x_8684:
        /* <DEDUP_REMOVED lines=9> */
.L_x_8692:
[----:B------:R-:W0:Y:S02]  /*50c0*/  I2F.S16 R0, R22 ;  /* 0x0000001600007306 */ /* 0x000e240000101400 */
[----:B0-----:R-:W-:-:S05]  /*50d0*/  F2FP.PACK_AB R0, RZ, R0 ;  /* 0x00000000ff00723e */ /* 0x001fca00000000ff */
[----:B------:R0:W-:Y:S01]  /*50e0*/  STG.E.U16 [R8.64], R0 ;  /* 0x0000000008007986 */ /* 0x0001e2000c101524 */
[----:B------:R-:W-:Y:S05]  /*50f0*/  BRA `(.L_x_8688) ;  /* 0x00000bb000007947 */ /* 0x000fea0003800000 */
.L_x_8691:
        /* <DEDUP_REMOVED lines=10> */
.L_x_8694:
[----:B------:R-:W0:Y:S02]  /*51a0*/  I2F.S16 R22, R22 ;  /* 0x0000001600167306 */ /* 0x000e240000101400 */
[----:B0-----:R-:W-:-:S04]  /*51b0*/  F2FP.PACK_AB R3, RZ, R22 ;  /* 0x00000016ff03723e */ /* 0x001fc800000000ff */
[----:B------:R-:W-:-:S05]  /*51c0*/  PRMT R3, R3, 0x5410, RZ ;  /* 0x0000541003037816 */ /* 0x000fca00000000ff */
[----:B------:R0:W-:Y:S01]  /*51d0*/  STG.E [R8.64], R3 ;  /* 0x0000000308007986 */ /* 0x0001e2000c101924 */
[----:B------:R-:W-:Y:S05]  /*51e0*/  BRA `(.L_x_8688) ;  /* 0x00000ac000007947 */ /* 0x000fea0003800000 */
.L_x_8693:
[----:B------:R-:W0:Y:S02]  /*51f0*/  I2F.F64.S16 R22, R22 ;  /* 0x0000001600167312 */ /* 0x000e240000101c00 */
[----:B0-----:R0:W-:Y:S01]  /*5200*/  STG.E.64 [R8.64], R22 ;  /* 0x0000001608007986 */ /* 0x0011e2000c101b24 */
[----:B------:R-:W-:Y:S05]  /*5210*/  BRA `(.L_x_8688) ;  /* 0x00000a9000007947 */ /* 0x000fea0003800000 */
.L_x_8683:
        /* <DEDUP_REMOVED lines=10> */
.L_x_8697:
[----:B------:R-:W0:Y:S01]  /*52c0*/  I2F.F64.S16 R4, R22 ;  /* 0x0000001600047312 */ /* 0x000e220000101c00 */
[----:B------:R-:W-:-:S05]  /*52d0*/  CS2R R6, SRZ ;  /* 0x0000000000067805 */ /* 0x000fca000001ff00 */
[----:B0-----:R0:W-:Y:S01]  /*52e0*/  STG.E.128 [R8.64], R4 ;  /* 0x0000000408007986 */ /* 0x0011e2000c101d24 */
[----:B------:R-:W-:Y:S05]  /*52f0*/  BRA `(.L_x_8688) ;  /* 0x000009b000007947 */ /* 0x000fea0003800000 */
.L_x_8696:
        /* <DEDUP_REMOVED lines=21> */
.L_x_8701:
[----:B------:R-:W-:Y:S05]  /*5450*/  BSYNC B0 ;  /* 0x0000000000007941 */ /* 0x000fea0003800000 */
.L_x_8700:
[----:B------:R-:W-:-:S05]  /*5460*/  LOP3.LUT R5, R0, R5, RZ, 0xfc, !PT ;  /* 0x0000000500057212 */ /* 0x000fca00078efcff */
[----:B------:R0:W-:Y:S01]  /*5470*/  STG.E.U8 [R8.64], R5 ;  /* 0x0000000508007986 */ /* 0x0001e2000c101124 */
[----:B------:R-:W-:Y:S05]  /*5480*/  BRA `(.L_x_8688) ;  /* 0x0000082000007947 */ /* 0x000fea0003800000 */
.L_x_8699:
        /* <DEDUP_REMOVED lines=13> */
.L_x_8703:
[----:B------:R-:W-:Y:S01]  /*5560*/  IMAD.MOV.U32 R0, RZ, RZ, 0x7f ;  /* 0x0000007fff007424 */ /* 0x000fe200078e00ff */
[----:B------:R-:W-:-:S04]  /*5570*/  ISETP.GT.U32.AND P0, PT, R3, 0x7f800000, PT ;  /* 0x7f8000000300780c */ /* 0x000fc80003f04070 */
[----:B------:R-:W-:-:S04]  /*5580*/  SEL R0, R0, 0x7c, P0 ;  /* 0x0000007c00007807 */ /* 0x000fc80000000000 */
.L_x_8704:
[----:B------:R-:W-:Y:S05]  /*5590*/  BSYNC B0 ;  /* 0x0000000000007941 */ /* 0x000fea0003800000 */
.L_x_8702:
[----:B------:R-:W-:-:S04]  /*55a0*/  LOP3.LUT R3, R5, 0x80000000, RZ, 0xc0, !PT ;  /* 0x8000000005037812 */ /* 0x000fc800078ec0ff */
[----:B------:R-:W-:-:S04]  /*55b0*/  SHF.R.U32.HI R3, RZ, 0x18, R3 ;  /* 0x00000018ff037819 */ /* 0x000fc80000011603 */
[----:B------:R-:W-:-:S05]  /*55c0*/  LOP3.LUT R3, R0, R3, RZ, 0xfc, !PT ;  /* 0x0000000300037212 */ /* 0x000fca00078efcff */
[----:B------:R0:W-:Y:S01]  /*55d0*/  STG.E.U8 [R8.64], R3 ;  /* 0x0000000308007986 */ /* 0x0001e2000c101124 */
[----:B------:R-:W-:Y:S05]  /*55e0*/  BRA `(.L_x_8688) ;  /* 0x000006c000007947 */ /* 0x000fea0003800000 */
.L_x_8698:
[----:B------:R-:W0:Y:S02]  /*55f0*/  I2F.S16 R0, R22 ;  /* 0x0000001600007306 */ /* 0x000e240000101400 */
[----:B0-----:R-:W-:-:S05]  /*5600*/  F2FP.BF16.PACK_AB R0, RZ, R0 ;  /* 0x00000000ff00723e */ /* 0x001fca00000010ff */
[----:B------:R0:W-:Y:S01]  /*5610*/  STG.E.U16 [R8.64], R0 ;  /* 0x0000000008007986 */ /* 0x0001e2000c101524 */
[----:B------:R-:W-:Y:S05]  /*5620*/  BRA `(.L_x_8688) ;  /* 0x0000068000007947 */ /* 0x000fea0003800000 */
.L_x_8695:
        /* <DEDUP_REMOVED lines=10> */
.L_x_8707:
        /* <DEDUP_REMOVED lines=17> */
.L_x_8710:
[----:B------:R-:W-:-:S04]  /*57e0*/  LOP3.LUT R3, R5, 0x80000000, RZ, 0xc0, !PT ;  /* 0x8000000005037812 */ /* 0x000fc800078ec0ff */
[----:B------:R-:W-:-:S04]  /*57f0*/  SHF.R.U32.HI R3, RZ, 0x18, R3 ;  /* 0x00000018ff037819 */ /* 0x000fc80000011603 */
[----:B------:R-:W-:-:S04]  /*5800*/  LOP3.LUT R0, R0, R3, RZ, 0xfc, !PT ;  /* 0x0000000300007212 */ /* 0x000fc800078efcff */
[----:B------:R-:W-:Y:S02]  /*5810*/  PRMT R4, R0, 0x7610, R4 ;  /* 0x0000761000047816 */ /* 0x000fe40000000004 */
.L_x_8709:
[----:B------:R-:W-:Y:S05]  /*5820*/  BSYNC B0 ;  /* 0x0000000000007941 */ /* 0x000fea0003800000 */
.L_x_8708:
[----:B------:R0:W-:Y:S01]  /*5830*/  STG.E.U8 [R8.64], R4 ;  /* 0x0000000408007986 */ /* 0x0001e2000c101124 */
[----:B------:R-:W-:Y:S05]  /*5840*/  BRA `(.L_x_8688) ;  /* 0x0000046000007947 */ /* 0x000fea0003800000 */
.L_x_8706:
        /* <DEDUP_REMOVED lines=17> */
.L_x_8713:
[----:B------:R-:W-:-:S04]  /*5960*/  LOP3.LUT R3, R5, 0x80000000, RZ, 0xc0, !PT ;  /* 0x8000000005037812 */ /* 0x000fc800078ec0ff */
[----:B------:R-:W-:-:S04]  /*5970*/  SHF.R.U32.HI R3, RZ, 0x18, R3 ;  /* 0x00000018ff037819 */ /* 0x000fc80000011603 */
[----:B------:R-:W-:-:S04]  /*5980*/  LOP3.LUT R0, R0, R3, RZ, 0xfc, !PT ;  /* 0x0000000300007212 */ /* 0x000fc800078efcff */
[----:B------:R-:W-:Y:S02]  /*5990*/  PRMT R4, R0, 0x7610, R4 ;  /* 0x0000761000047816 */ /* 0x000fe40000000004 */
.L_x_8712:
[----:B------:R-:W-:Y:S05]  /*59a0*/  BSYNC B0 ;  /* 0x0000000000007941 */ /* 0x000fea0003800000 */
.L_x_8711:
[----:B------:R0:W-:Y:S01]  /*59b0*/  STG.E.U8 [R8.64], R4 ;  /* 0x0000000408007986 */ /* 0x0001e2000c101124 */
[----:B------:R-:W-:Y:S05]  /*59c0*/  BRA `(.L_x_8688) ;  /* 0x000002e000007947 */ /* 0x000fea0003800000 */
.L_x_8705:
        /* <DEDUP_REMOVED lines=22> */
.L_x_8687:
        /* <DEDUP_REMOVED lines=20> */
.L_x_8715:
[----:B------:R-:W-:-:S05]  /*5c70*/  IMAD.MOV.U32 R23, RZ, RZ, RZ ;  /* 0x000000ffff177224 */ /* 0x000fca00078e00ff */
[----:B------:R0:W-:Y:S01]  /*5c80*/  STG.E.64 [R8.64], R22 ;  /* 0x0000001608007986 */ /* 0x0001e2000c101b24 */
[----:B------:R-:W-:Y:S05]  /*5c90*/  BRA `(.L_x_8688) ;  /* 0x0000001000007947 */ /* 0x000fea0003800000 */
.L_x_8714:
[----:B------:R0:W-:Y:S02]  /*5ca0*/  STG.E [R8.64], R22 ;  /* 0x0000001608007986 */ /* 0x0001e4000c101924 */
.L_x_8688:
        /* <DEDUP_REMOVED lines=21> */
.L_x_8719:
[----:B------:R0:W-:Y:S01]  /*5e00*/  STG.E.U8 [R8.64], R18 ;  /* 0x0000001208007986 */ /* 0x0001e2000c101124 */
[----:B------:R-:W-:Y:S05]  /*5e10*/  BRA `(.L_x_8721) ;  /* 0x00000d5000007947 */ /* 0x000fea0003800000 */
.L_x_8718:
        /* <DEDUP_REMOVED lines=9> */
.L_x_8723:
[----:B------:R0:W-:Y:S01]  /*5eb0*/  STG.E [R8.64], R18 ;  /* 0x0000001208007986 */ /* 0x0001e2000c101924 */
[----:B------:R-:W-:Y:S05]  /*5ec0*/  BRA `(.L_x_8721) ;  /* 0x00000ca000007947 */ /* 0x000fea0003800000 */
.L_x_8722:
[----:B------:R0:W-:Y:S01]  /*5ed0*/  STG.E.U16 [R8.64], R18 ;  /* 0x0000001208007986 */ /* 0x0001e2000c101524 */
[----:B------:R-:W-:Y:S05]  /*5ee0*/  BRA `(.L_x_8721) ;  /* 0x00000c8000007947 */ /* 0x000fea0003800000 */
.L_x_8717:
        /* <DEDUP_REMOVED lines=9> */
.L_x_8725:
[----:B------:R-:W0:Y:S02]  /*5f80*/  I2F.S16 R0, R18 ;  /* 0x0000001200007306 */ /* 0x000e240000101400 */
[----:B0-----:R-:W-:-:S05]  /*5f90*/  F2FP.PACK_AB R0, RZ, R0 ;  /* 0x00000000ff00723e */ /* 0x001fca00000000ff */
[----:B------:R0:W-:Y:S01]  /*5fa0*/  STG.E.U16 [R8.64], R0 ;  /* 0x0000000008007986 */ /* 0x0001e2000c101524 */
[----:B------:R-:W-:Y:S05]  /*5fb0*/  BRA `(.L_x_8721) ;  /* 0x00000bb000007947 */ /* 0x000fea0003800000 */
.L_x_8724:
        /* <DEDUP_REMOVED lines=10> */
.L_x_8727:
[----:B------:R-:W0:Y:S02]  /*6060*/  I2F.S16 R18, R18 ;  /* 0x0000001200127306 */ /* 0x000e240000101400 */
[----:B0-----:R-:W-:-:S04]  /*6070*/  F2FP.PACK_AB R3, RZ, R18 ;  /* 0x00000012ff03723e */ /* 0x001fc800000000ff */
[----:B------:R-:W-:-:S05]  /*6080*/  PRMT R3, R3, 0x5410, RZ ;  /* 0x0000541003037816 */ /* 0x000fca00000000ff */
[----:B------:R0:W-:Y:S01]  /*6090*/  STG.E [R8.64], R3 ;  /* 0x0000000308007986 */ /* 0x0001e2000c101924 */
[----:B------:R-:W-:Y:S05]  /*60a0*/  BRA `(.L_x_8721) ;  /* 0x00000ac000007947 */ /* 0x000fea0003800000 */
.L_x_8726:
[----:B------:R-:W0:Y:S02]  /*60b0*/  I2F.F64.S16 R18, R18 ;  /* 0x0000001200127312 */ /* 0x000e240000101c00 */
[----:B0-----:R0:W-:Y:S01]  /*60c0*/  STG.E.64 [R8.64], R18 ;  /* 0x0000001208007986 */ /* 0x0011e2000c101b24 */
[----:B------:R-:W-:Y:S05]  /*60d0*/  BRA `(.L_x_8721) ;  /* 0x00000a9000007947 */ /* 0x000fea0003800000 */
.L_x_8716:
        /* <DEDUP_REMOVED lines=10> */
.L_x_8730:
[----:B------:R-:W0:Y:S01]  /*6180*/  I2F.F64.S16 R4, R18 ;  /* 0x0000001200047312 */ /* 0x000e220000101c00 */
[----:B------:R-:W-:-:S05]  /*6190*/  CS2R R6, SRZ ;  /* 0x0000000000067805 */ /* 0x000fca000001ff00 */
[----:B0-----:R0:W-:Y:S01]  /*61a0*/  STG.E.128 [R8.64], R4 ;  /* 0x0000000408007986 */ /* 0x0011e2000c101d24 */
[----:B------:R-:W-:Y:S05]  /*61b0*/  BRA `(.L_x_8721) ;  /* 0x000009b000007947 */ /* 0x000fea0003800000 */
.L_x_8729:
        /* <DEDUP_REMOVED lines=21> */
.L_x_8734:
[----:B------:R-:W-:Y:S05]  /*6310*/  BSYNC B0 ;  /* 0x0000000000007941 */ /* 0x000fea0003800000 */
.L_x_8733:
[----:B------:R-:W-:-:S05]  /*6320*/  LOP3.LUT R5, R0, R5, RZ, 0xfc, !PT ;  /* 0x0000000500057212 */ /* 0x000fca00078efcff */
[----:B------:R0:W-:Y:S01]  /*6330*/  STG.E.U8 [R8.64], R5 ;  /* 0x0000000508007986 */ /* 0x0001e2000c101124 */
[----:B------:R-:W-:Y:S05]  /*6340*/  BRA `(.L_x_8721) ;  /* 0x0000082000007947 */ /* 0x000fea0003800000 */
.L_x_8732:
        /* <DEDUP_REMOVED lines=13> */
.L_x_8736:
[----:B------:R-:W-:Y:S01]  /*6420*/  IMAD.MOV.U32 R0, RZ, RZ, 0x7f ;  /* 0x0000007fff007424 */ /* 0x000fe200078e00ff */
[----:B------:R-:W-:-:S04]  /*6430*/  ISETP.GT.U32.AND P0, PT, R3, 0x7f800000, PT ;  /* 0x7f8000000300780c */ /* 0x000fc80003f04070 */
[----:B------:R-:W-:-:S04]  /*6440*/  SEL R0, R0, 0x7c, P0 ;  /* 0x0000007c00007807 */ /* 0x000fc80000000000 */
.L_x_8737:
[----:B------:R-:W-:Y:S05]  /*6450*/  BSYNC B0 ;  /* 0x0000000000007941 */ /* 0x000fea0003800000 */
.L_x_8735:
[----:B------:R-:W-:-:S04]  /*6460*/  LOP3.LUT R3, R5, 0x80000000, RZ, 0xc0, !PT ;  /* 0x8000000005037812 */ /* 0x000fc800078ec0ff */
[----:B------:R-:W-:-:S04]  /*6470*/  SHF.R.U32.HI R3, RZ, 0x18, R3 ;  /* 0x00000018ff037819 */ /* 0x000fc80000011603 */
[----:B------:R-:W-:-:S05]  /*6480*/  LOP3.LUT R3, R0, R3, RZ, 0xfc, !PT ;  /* 0x0000000300037212 */ /* 0x000fca00078efcff */
[----:B------:R0:W-:Y:S01]  /*6490*/  STG.E.U8 [R8.64], R3 ;  /* 0x0000000308007986 */ /* 0x0001e2000c101124 */
[----:B------:R-:W-:Y:S05]  /*64a0*/  BRA `(.L_x_8721) ;  /* 0x000006c000007947 */ /* 0x000fea0003800000 */
.L_x_8731:
[----:B------:R-:W0:Y:S02]  /*64b0*/  I2F.S16 R0, R18 ;  /* 0x0000001200007306 */ /* 0x000e240000101400 */
[----:B0-----:R-:W-:-:S05]  /*64c0*/  F2FP.BF16.PACK_AB R0, RZ, R0 ;  /* 0x00000000ff00723e */ /* 0x001fca00000010ff */
[----:B------:R0:W-:Y:S01]  /*64d0*/  STG.E.U16 [R8.64], R0 ;  /* 0x0000000008007986 */ /* 0x0001e2000c101524 */
[----:B------:R-:W-:Y:S05]  /*64e0*/  BRA `(.L_x_8721) ;  /* 0x0000068000007947 */ /* 0x000fea0003800000 */
.L_x_8728:
        /* <DEDUP_REMOVED lines=10> */
.L_x_8740:
        /* <DEDUP_REMOVED lines=17> */
.L_x_8743:
[----:B------:R-:W-:-:S04]  /*66a0*/  LOP3.LUT R3, R5, 0x80000000, RZ, 0xc0, !PT ;  /* 0x8000000005037812 */ /* 0x000fc800078ec0ff */
[----:B------:R-:W-:-:S04]  /*66b0*/  SHF.R.U32.HI R3, RZ, 0x18, R3 ;  /* 0x00000018ff037819 */ /* 0x000fc80000011603 */
[----:B------:R-:W-:-:S04]  /*66c0*/  LOP3.LUT R0, R0, R3, RZ, 0xfc, !PT ;  /* 0x0000000300007212 */ /* 0x000fc800078efcff */
[----:B------:R-:W-:Y:S02]  /*66d0*/  PRMT R4, R0, 0x7610, R4 ;  /* 0x0000761000047816 */ /* 0x000fe40000000004 */
.L_x_8742:
[----:B------:R-:W-:Y:S05]  /*66e0*/  BSYNC B0 ;  /* 0x0000000000007941 */ /* 0x000fea0003800000 */
.L_x_8741:
[----:B------:R0:W-:Y:S01]  /*66f0*/  STG.E.U8 [R8.64], R4 ;  /* 0x0000000408007986 */ /* 0x0001e2000c101124 */
[----:B------:R-:W-:Y:S05]  /*6700*/  BRA `(.L_x_8721) ;  /* 0x0000046000007947 */ /* 0x000fea0003800000 */
.L_x_8739:
        /* <DEDUP_REMOVED lines=17> */
.L_x_8746:
[----:B------:R-:W-:-:S04]  /*6820*/  LOP3.LUT R3, R5, 0x80000000, RZ, 0xc0, !PT ;  /* 0x8000000005037812 */ /* 0x000fc800078ec0ff */
[----:B------:R-:W-:-:S04]  /*6830*/  SHF.R.U32.HI R3, RZ, 0x18, R3 ;  /* 0x00000018ff037819 */ /* 0x000fc80000011603 */
[----:B------:R-:W-:-:S04]  /*6840*/  LOP3.LUT R0, R0, R3, RZ, 0xfc, !PT ;  /* 0x0000000300007212 */ /* 0x000fc800078efcff */
[----:B------:R-:W-:Y:S02]  /*6850*/  PRMT R4, R0, 0x7610, R4 ;  /* 0x0000761000047816 */ /* 0x000fe40000000004 */
.L_x_8745:
[----:B------:R-:W-:Y:S05]  /*6860*/  BSYNC B0 ;  /* 0x0000000000007941 */ /* 0x000fea0003800000 */
.L_x_8744:
[----:B------:R0:W-:Y:S01]  /*6870*/  STG.E.U8 [R8.64], R4 ;  /* 0x0000000408007986 */ /* 0x0001e2000c101124 */
[----:B------:R-:W-:Y:S05]  /*6880*/  BRA `(.L_x_8721) ;  /* 0x000002e000007947 */ /* 0x000fea0003800000 */
.L_x_8738:
        /* <DEDUP_REMOVED lines=22> */
.L_x_8720:
        /* <DEDUP_REMOVED lines=20> */
.L_x_8748:
[----:B------:R-:W-:-:S05]  /*6b30*/  IMAD.MOV.U32 R19, RZ, RZ, RZ ;  /* 0x000000ffff137224 */ /* 0x000fca00078e00ff */
[----:B------:R0:W-:Y:S01]  /*6b40*/  STG.E.64 [R8.64], R18 ;  /* 0x0000001208007986 */ /* 0x0001e2000c101b24 */
[----:B------:R-:W-:Y:S05]  /*6b50*/  BRA `(.L_x_8721) ;  /* 0x0000001000007947 */ /* 0x000fea0003800000 */
.L_x_8747:
[----:B------:R0:W-:Y:S02]  /*6b60*/  STG.E [R8.64], R18 ;  /* 0x0000001208007986 */ /* 0x0001e4000c101924 */
.L_x_8721:
[----:B------:R-:W-:Y:S02]  /*6b70*/  IADD3 R2, R2, 0x80, RZ ;  /* 0x0000008002027810 */ /* 0x000fe40007ffe0ff */
.L_x_8682:
[----:B------:R-:W-:Y:S05]  /*6b80*/  BSYNC B6 ;  /* 0x0000000000067941 */ /* 0x000fea0003800000 */
.L_x_8681:
        /* <DEDUP_REMOVED lines=19> */
.L_x_8752:
[----:B------:R-:W-:Y:S01]  /*6cc0*/  STG.E.U8 [R2.64], R16 ;  /* 0x0000001002007986 */ /* 0x000fe2000c101124 */
[----:B------:R-:W-:Y:S05]  /*6cd0*/  EXIT ;  /* 0x000000000000794d */ /* 0x000fea0003800000 */
.L_x_8751:
        /* <DEDUP_REMOVED lines=9> */
.L_x_8755:
[----:B------:R-:W-:Y:S01]  /*6d70*/  STG.E [R2.64], R16 ;  /* 0x0000001002007986 */ /* 0x000fe2000c101924 */
[----:B------:R-:W-:Y:S05]  /*6d80*/  EXIT ;  /* 0x000000000000794d */ /* 0x000fea0003800000 */
.L_x_8754:
[----:B------:R-:W-:Y:S01]  /*6d90*/  STG.E.U16 [R2.64], R16 ;  /* 0x0000001002007986 */ /* 0x000fe2000c101524 */
[----:B------:R-:W-:Y:S05]  /*6da0*/  EXIT ;  /* 0x000000000000794d */ /* 0x000fea0003800000 */
.L_x_8750:
        /* <DEDUP_REMOVED lines=9> */
.L_x_8757:
[----:B------:R-:W0:Y:S02]  /*6e40*/  I2F.S16 R0, R16 ;  /* 0x0000001000007306 */ /* 0x000e240000101400 */
[----:B0-----:R-:W-:-:S05]  /*6e50*/  F2FP.PACK_AB R0, RZ, R0 ;  /* 0x00000000ff00723e */ /* 0x001fca00000000ff */
[----:B------:R-:W-:Y:S01]  /*6e60*/  STG.E.U16 [R2.64], R0 ;  /* 0x0000000002007986 */ /* 0x000fe2000c101524 */
[----:B------:R-:W-:Y:S05]  /*6e70*/  EXIT ;  /* 0x000000000000794d */ /* 0x000fea0003800000 */
.L_x_8756:
        /* <DEDUP_REMOVED lines=10> */
.L_x_8759:
[----:B------:R-:W0:Y:S02]  /*6f20*/  I2F.S16 R16, R16 ;  /* 0x0000001000107306 */ /* 0x000e240000101400 */
[----:B0-----:R-:W-:-:S04]  /*6f30*/  F2FP.PACK_AB R5, RZ, R16 ;  /* 0x00000010ff05723e */ /* 0x001fc800000000ff */
[----:B------:R-:W-:-:S05]  /*6f40*/  PRMT R5, R5, 0x5410, RZ ;  /* 0x0000541005057816 */ /* 0x000fca00000000ff */
[----:B------:R-:W-:Y:S01]  /*6f50*/  STG.E [R2.64], R5 ;  /* 0x0000000502007986 */ /* 0x000fe2000c101924 */
[----:B------:R-:W-:Y:S05]  /*6f60*/  EXIT ;  /* 0x000000000000794d */ /* 0x000fea0003800000 */
.L_x_8758:
[----:B------:R-:W0:Y:S02]  /*6f70*/  I2F.F64.S16 R16, R16 ;  /* 0x0000001000107312 */ /* 0x000e240000101c00 */
[----:B0-----:R-:W-:Y:S01]  /*6f80*/  STG.E.64 [R2.64], R16 ;  /* 0x0000001002007986 */ /* 0x001fe2000c101b24 */
[----:B------:R-:W-:Y:S05]  /*6f90*/  EXIT ;  /* 0x000000000000794d */ /* 0x000fea0003800000 */
.L_x_8749:
        /* <DEDUP_REMOVED lines=10> */
.L_x_8762:
[----:B------:R-:W0:Y:S01]  /*7040*/  I2F.F64.S16 R16, R16 ;  /* 0x0000001000107312 */ /* 0x000e220000101c00 */
[----:B------:R-:W-:-:S05]  /*7050*/  CS2R R18, SRZ ;  /* 0x0000000000127805 */ /* 0x000fca000001ff00 */
[----:B0-----:R-:W-:Y:S01]  /*7060*/  STG.E.128 [R2.64], R16 ;  /* 0x0000001002007986 */ /* 0x001fe2000c101d24 */
[----:B------:R-:W-:Y:S05]  /*7070*/  EXIT ;  /* 0x000000000000794d */ /* 0x000fea0003800000 */
.L_x_8761:
        /* <DEDUP_REMOVED lines=21> */
.L_x_8766:
[----:B------:R-:W-:Y:S05]  /*71d0*/  BSYNC B0 ;  /* 0x0000000000007941 */ /* 0x000fea0003800000 */
.L_x_8765:
[----:B------:R-:W-:-:S05]  /*71e0*/  LOP3.LUT R5, R0, R5, RZ, 0xfc, !PT ;  /* 0x0000000500057212 */ /* 0x000fca00078efcff */
[----:B------:R-:W-:Y:S01]  /*71f0*/  STG.E.U8 [R2.64], R5 ;  /* 0x0000000502007986 */ /* 0x000fe2000c101124 */
[----:B------:R-:W-:Y:S05]  /*7200*/  EXIT ;  /* 0x000000000000794d */ /* 0x000fea0003800000 */
.L_x_8764:
        /* <DEDUP_REMOVED lines=13> */
.L_x_8768:
[----:B------:R-:W-:Y:S01]  /*72e0*/  IMAD.MOV.U32 R0, RZ, RZ, 0x7f ;  /* 0x0000007fff007424 */ /* 0x000fe200078e00ff */
[----:B------:R-:W-:-:S04]  /*72f0*/  ISETP.GT.U32.AND P0, PT, R4, 0x7f800000, PT ;  /* 0x7f8000000400780c */ /* 0x000fc80003f04070 */
[----:B------:R-:W-:-:S04]  /*7300*/  SEL R0, R0, 0x7c, P0 ;  /* 0x0000007c00007807 */ /* 0x000fc80000000000 */
.L_x_8769:
[----:B------:R-:W-:Y:S05]  /*7310*/  BSYNC B0 ;  /* 0x0000000000007941 */ /* 0x000fea0003800000 */
.L_x_8767:
[----:B------:R-:W-:-:S04]  /*7320*/  LOP3.LUT R4, R5, 0x80000000, RZ, 0xc0, !PT ;  /* 0x8000000005047812 */ /* 0x000fc800078ec0ff */
[----:B------:R-:W-:-:S04]  /*7330*/  SHF.R.U32.HI R5, RZ, 0x18, R4 ;  /* 0x00000018ff057819 */ /* 0x000fc80000011604 */
[----:B------:R-:W-:-:S05]  /*7340*/  LOP3.LUT R5, R0, R5, RZ, 0xfc, !PT ;  /* 0x0000000500057212 */ /* 0x000fca00078efcff */
[----:B------:R-:W-:Y:S01]  /*7350*/  STG.E.U8 [R2.64], R5 ;  /* 0x0000000502007986 */ /* 0x000fe2000c101124 */
[----:B------:R-:W-:Y:S05]  /*7360*/  EXIT ;  /* 0x000000000000794d */ /* 0x000fea0003800000 */
.L_x_8763:
[----:B------:R-:W0:Y:S02]  /*7370*/  I2F.S16 R0, R16 ;  /* 0x0000001000007306 */ /* 0x000e240000101400 */
[----:B0-----:R-:W-:-:S05]  /*7380*/  F2FP.BF16.PACK_AB R0, RZ, R0 ;  /* 0x00000000ff00723e */ /* 0x001fca00000010ff */
[----:B------:R-:W-:Y:S01]  /*7390*/  STG.E.U16 [R2.64], R0 ;  /* 0x0000000002007986 */ /* 0x000fe2000c101524 */
[----:B------:R-:W-:Y:S05]  /*73a0*/  EXIT ;  /* 0x000000000000794d */ /* 0x000fea0003800000 */
.L_x_8760:
        /* <DEDUP_REMOVED lines=10> */
.L_x_8772:
        /* <DEDUP_REMOVED lines=17> */
.L_x_8775:
[----:B------:R-:W-:-:S04]  /*7560*/  LOP3.LUT R0, R7, 0x80000000, RZ, 0xc0, !PT ;  /* 0x8000000007007812 */ /* 0x000fc800078ec0ff */
[----:B------:R-:W-:-:S04]  /*7570*/  SHF.R.U32.HI R5, RZ, 0x18, R0 ;  /* 0x00000018ff057819 */ /* 0x000fc80000011600 */
[----:B------:R-:W-:-:S04]  /*7580*/  LOP3.LUT R4, R4, R5, RZ, 0xfc, !PT ;  /* 0x0000000504047212 */ /* 0x000fc800078efcff */
[----:B------:R-:W-:Y:S02]  /*7590*/  PRMT R0, R4, 0x7610, R0 ;  /* 0x0000761004007816 */ /* 0x000fe40000000000 */
.L_x_8774:
[----:B------:R-:W-:Y:S05]  /*75a0*/  BSYNC B0 ;  /* 0x0000000000007941 */ /* 0x000fea0003800000 */
.L_x_8773:
[----:B------:R-:W-:Y:S01]  /*75b0*/  STG.E.U8 [R2.64], R0 ;  /* 0x0000000002007986 */ /* 0x000fe2000c101124 */
[----:B------:R-:W-:Y:S05]  /*75c0*/  EXIT ;  /* 0x000000000000794d */ /* 0x000fea0003800000 */
.L_x_8771:
        /* <DEDUP_REMOVED lines=17> */
.L_x_8778:
[----:B------:R-:W-:-:S04]  /*76e0*/  LOP3.LUT R0, R7, 0x80000000, RZ, 0xc0, !PT ;  /* 0x8000000007007812 */ /* 0x000fc800078ec0ff */
[----:B------:R-:W-:-:S04]  /*76f0*/  SHF.R.U32.HI R5, RZ, 0x18, R0 ;  /* 0x00000018ff057819 */ /* 0x000fc80000011600 */
[----:B------:R-:W-:-:S04]  /*7700*/  LOP3.LUT R4, R4, R5, RZ, 0xfc, !PT ;  /* 0x0000000504047212 */ /* 0x000fc800078efcff */
[----:B------:R-:W-:Y:S02]  /*7710*/  PRMT R0, R4, 0x7610, R0 ;  /* 0x0000761004007816 */ /* 0x000fe40000000000 */
.L_x_8777:
[----:B------:R-:W-:Y:S05]  /*7720*/  BSYNC B0 ;  /* 0x0000000000007941 */ /* 0x000fea0003800000 */
.L_x_8776:
[----:B------:R-:W-:Y:S01]  /*7730*/  STG.E.U8 [R2.64], R0 ;  /* 0x0000000002007986 */ /* 0x000fe2000c101124 */
[----:B------:R-:W-:Y:S05]  /*7740*/  EXIT ;  /* 0x000000000000794d */ /* 0x000fea0003800000 */
.L_x_8770:
        /* <DEDUP_REMOVED lines=22> */
.L_x_8753:
        /* <DEDUP_REMOVED lines=20> */
.L_x_8780:
[----:B------:R-:W-:-:S05]  /*79f0*/  IMAD.MOV.U32 R17, RZ, RZ, RZ ;  /* 0x000000ffff117224 */ /* 0x000fca00078e00ff */
[----:B------:R-:W-:Y:S01]  /*7a00*/  STG.E.64 [R2.64], R16 ;  /* 0x0000001002007986 */ /* 0x000fe2000c101b24 */
[----:B------:R-:W-:Y:S05]  /*7a10*/  EXIT ;  /* 0x000000000000794d */ /* 0x000fea0003800000 */
.L_x_8779:
[----:B------:R-:W-:Y:S01]  /*7a20*/  STG.E [R2.64], R16 ;  /* 0x0000001002007986 */ /* 0x000fe2000c101924 */
[----:B------:R-:W-:Y:S05]  /*7a30*/  EXIT ;  /* 0x000000000000794d */ /* 0x000fea0003800000 */
.L_x_8781:
        /* <DEDUP_REMOVED lines=12> */
.L_x_41886:


//--------------------- .text._ZN2at6native18elementwise_kernelILi128ELi4EZNS0_22gpu_kernel_impl_nocastINS0_13AUnaryFunctorIllbZZZNS0_23logical_xor_kernel_cudaERNS_14TensorIteratorEENKUlvE0_clEvENKUlvE2_clEvEUlllE_EEEEvRNS_18TensorIteratorBaseERKT_EUliE_EEviT1_ --------------------------
	.section	.text._ZN2at6native18elementwise_kernelILi128ELi4EZNS0_22gpu_kernel_impl_nocastINS0_13AUnaryFunctorIllbZZZNS0_23logical_xor_kernel_cudaERNS_14TensorIteratorEENKUlvE0_clEvENKUlvE2_clEvEUlllE_EEEEvRNS_18TensorIteratorBaseERKT_EUliE_EEviT1_,"ax",@progbits
	.sectioninfo	@"SHI_REGISTERS=12"
	.align	128
        .global         _ZN2at6native18elementwise_kernelILi128ELi4EZNS0_22gpu_kernel_impl_nocastINS0_13AUnaryFunctorIllbZZZNS0_23logical_xor_kernel_cudaERNS_14TensorIteratorEENKUlvE0_clEvENKUlvE2_clEvEUlllE_EEEEvRNS_18TensorIteratorBaseERKT_EUliE_EEviT1_
        .type           _ZN2at6native18elementwise_kernelILi128ELi4EZNS0_22gpu_kernel_impl_nocastINS0_13AUnaryFunctorIllbZZZNS0_23logical_xor_kernel_cudaERNS_14TensorIteratorEENKUlvE0_clEvENKUlvE2_clEvEUlllE_EEEEvRNS_18TensorIteratorBaseERKT_EUliE_EEviT1_,@function
        .size           _ZN2at6native18elementwise_kernelILi128ELi4EZNS0_22gpu_kernel_impl_nocastINS0_13AUnaryFunctorIllbZZZNS0_23logical_xor_kernel_cudaERNS_14TensorIteratorEENKUlvE0_clEvENKUlvE2_clEvEUlllE_EEEEvRNS_18TensorIteratorBaseERKT_EUliE_EEviT1_,(.L_x_41887 - _ZN2at6native18elementwise_kernelILi128ELi4EZNS0_22gpu_kernel_impl_nocastINS0_13AUnaryFunctorIllbZZZNS0_23logical_xor_kernel_cudaERNS_14TensorIteratorEENKUlvE0_clEvENKUlvE2_clEvEUlllE_EEEEvRNS_18TensorIteratorBaseERKT_EUliE_EEviT1_)
        .other          _ZN2at6native18elementwise_kernelILi128ELi4EZNS0_22gpu_kernel_impl_nocastINS0_13AUnaryFunctorIllbZZZNS0_23logical_xor_kernel_cudaERNS_14TensorIteratorEENKUlvE0_clEvENKUlvE2_clEvEUlllE_EEEEvRNS_18TensorIteratorBaseERKT_EUliE_EEviT1_,@"STO_CUDA_ENTRY STV_DEFAULT"
_ZN2at6native18elementwise_kernelILi128ELi4EZNS0_22gpu_kernel_impl_nocastINS0_13AUnaryFunctorIllbZZZNS0_23logical_xor_kernel_cudaERNS_14TensorIteratorEENKUlvE0_clEvENKUlvE2_clEvEUlllE_EEEEvRNS_18TensorIteratorBaseERKT_EUliE_EEviT1_:
.text._ZN2at6native18elementwise_kernelILi128ELi4EZNS0_22gpu_kernel_impl_nocastINS0_13AUnaryFunctorIllbZZZNS0_23logical_xor_kernel_cudaERNS_14TensorIteratorEENKUlvE0_clEvENKUlvE2_clEvEUlllE_EEEEvRNS_18TensorIteratorBaseERKT_EUliE_EEviT1_:
        /* <DEDUP_REMOVED lines=235> */
.L_x_8784:
[----:B------:R-:W-:-:S04]  /*0eb0*/  IADD3 R4, P0, R3, c[0x0][0x368], RZ ;  /* 0x0000da0003047a10 */ /* 0x000fc80007f1e0ff */
[----:B------:R-:W-:-:S06]  /*0ec0*/  IADD3.X R5, RZ, c[0x0][0x36c], RZ, P0, !PT ;  /* 0x0000db00ff057a10 */ /* 0x000fcc00007fe4ff */
[----:B------:R-:W2:Y:S01]  /*0ed0*/  LDG.E.64 R4, [R4.64] ;  /* 0x0000000404047981 */ /* 0x000ea2000c1e1b00 */
[----:B------:R-:W-:Y:S02]  /*0ee0*/  ISETP.NE.U32.AND P0, PT, RZ, c[0x0][0x378], PT ;  /* 0x0000de00ff007a0c */ /* 0x000fe40003f05070 */
[----:B------:R-:W-:Y:S02]  /*0ef0*/  IADD3 R2, P1, R2, c[0x0][0x360], RZ ;  /* 0x0000d80002027a10 */ /* 0x000fe40007f3e0ff */
[----:B------:R-:W-:Y:S02]  /*0f00*/  ISETP.NE.AND.EX P0, PT, RZ, c[0x0][0x37c], PT, P0 ;  /* 0x0000df00ff007a0c */ /* 0x000fe40003f05300 */
[----:B------:R-:W-:Y:S01]  /*0f10*/  IADD3 R0, R0, 0x80, RZ ;  /* 0x0000008000007810 */ /* 0x000fe20007ffe0ff */
[----:B------:R-:W-:Y:S01]  /*0f20*/  IMAD.X R3, RZ, RZ, c[0x0][0x364], P1 ;  /* 0x0000d900ff037624 */ /* 0x000fe200008e06ff */
[----:B--2---:R-:W-:-:S04]  /*0f30*/  ISETP.NE.U32.AND P2, PT, R4, RZ, PT ;  /* 0x000000ff0400720c */ /* 0x004fc80003f45070 */
[----:B------:R-:W-:-:S04]  /*0f40*/  ISETP.NE.XOR.EX P0, PT, R5, RZ, P0, P2 ;  /* 0x000000ff0500720c */ /* 0x000fc80000705b20 */
[----:B------:R-:W-:-:S05]  /*0f50*/  SEL R7, RZ, 0x1, !P0 ;  /* 0x00000001ff077807 */ /* 0x000fca0004000000 */
[----:B------:R0:W-:Y:S04]  /*0f60*/  STG.E.U8 [R2.64], R7 ;  /* 0x0000000702007986 */ /* 0x0001e8000c101104 */
.L_x_8783:
[----:B------:R-:W-:Y:S05]  /*0f70*/  BSYNC B0 ;  /* 0x0000000000007941 */ /* 0x000fea0003800000 */
.L_x_8782:
        /* <DEDUP_REMOVED lines=230> */
.L_x_8787:
[----:B------:R-:W-:-:S04]  /*1de0*/  IADD3 R4, P0, R3, c[0x0][0x368], RZ ;  /* 0x0000da0003047a10 */ /* 0x000fc80007f1e0ff */
[----:B------:R-:W-:-:S06]  /*1df0*/  IADD3.X R5, RZ, c[0x0][0x36c], RZ, P0, !PT ;  /* 0x0000db00ff057a10 */ /* 0x000fcc00007fe4ff */
[----:B------:R-:W2:Y:S01]  /*1e00*/  LDG.E.64 R4, [R4.64] ;  /* 0x0000000404047981 */ /* 0x000ea2000c1e1b00 */
[----:B------:R-:W-:Y:S02]  /*1e10*/  ISETP.NE.U32.AND P0, PT, RZ, c[0x0][0x378], PT ;  /* 0x0000de00ff007a0c */ /* 0x000fe40003f05070 */
[----:B------:R-:W-:Y:S02]  /*1e20*/  IADD3 R2, P1, R2, c[0x0][0x360], RZ ;  /* 0x0000d80002027a10 */ /* 0x000fe40007f3e0ff */
[----:B------:R-:W-:Y:S02]  /*1e30*/  ISETP.NE.AND.EX P2, PT, RZ, c[0x0][0x37c], PT, P0 ;  /* 0x0000df00ff007a0c */ /* 0x000fe40003f45300 */
[----:B------:R-:W-:Y:S02]  /*1e40*/  IADD3.X R3, RZ, c[0x0][0x364], RZ, P1, !PT ;  /* 0x0000d900ff037a10 */ /* 0x000fe40000ffe4ff */
[----:B------:R-:W-:Y:S02]  /*1e50*/  IADD3 R0, R0, 0x80, RZ ;  /* 0x0000008000007810 */ /* 0x000fe40007ffe0ff */
[----:B--2---:R-:W-:-:S04]  /*1e60*/  ISETP.NE.U32.AND P0, PT, R4, RZ, PT ;  /* 0x000000ff0400720c */ /* 0x004fc80003f05070 */
[----:B------:R-:W-:-:S04]  /*1e70*/  ISETP.NE.XOR.EX P0, PT, R5, RZ, P2, P0 ;  /* 0x000000ff0500720c */ /* 0x000fc80001705b00 */
        /* <DEDUP_REMOVED lines=231> */
.L_x_8788:
        /* <DEDUP_REMOVED lines=10> */
[----:B------:R-:W-:-:S05]  /*2d90*/  SEL R7, RZ, 0x1, !P0 ;  /* 0x00000001ff077807 */ /* 0x000fca0004000000 */
[----:B------:R0:W-:Y:S04]  /*2da0*/  STG.E.U8 [R2.64], R7 ;  /* 0x0000000702007986 */ /* 0x0001e8000c101104 */
.L_x_8786:
[----:B------:R-:W-:Y:S05]  /*2db0*/  BSYNC B0 ;  /* 0x0000000000007941 */ /* 0x000fea0003800000 */
.L_x_8785:
        /* <DEDUP_REMOVED lines=229> */
.L_x_8789:
[----:B------:R-:W-:-:S04]  /*3c10*/  IADD3 R4, P0, R3, c[0x0][0x368], RZ ;  /* 0x0000da0003047a10 */ /* 0x000fc80007f1e0ff */
[----:B------:R-:W-:-:S06]  /*3c20*/  IADD3.X R5, RZ, c[0x0][0x36c], RZ, P0, !PT ;  /* 0x0000db00ff057a10 */ /* 0x000fcc00007fe4ff */
[----:B------:R-:W2:Y:S01]  /*3c30*/  LDG.E.64 R4, [R4.64] ;  /* 0x0000000404047981 */ /* 0x000ea2000c1e1b00 */
[----:B------:R-:W-:Y:S02]  /*3c40*/  ISETP.NE.U32.AND P0, PT, RZ, c[0x0][0x378], PT ;  /* 0x0000de00ff007a0c */ /* 0x000fe40003f05070 */
[----:B------:R-:W-:Y:S02]  /*3c50*/  IADD3 R2, P1, R2, c[0x0][0x360], RZ ;  /* 0x0000d80002027a10 */ /* 0x000fe40007f3e0ff */
[----:B------:R-:W-:Y:S02]  /*3c60*/  ISETP.NE.AND.EX P2, PT, RZ, c[0x0][0x37c], PT, P0 ;  /* 0x0000df00ff007a0c */ /* 0x000fe40003f45300 */
[----:B------:R-:W-:Y:S02]  /*3c70*/  IADD3.X R3, RZ, c[0x0][0x364], RZ, P1, !PT ;  /* 0x0000d900ff037a10 */ /* 0x000fe40000ffe4ff */
[----:B--2---:R-:W-:-:S04]  /*3c80*/  ISETP.NE.U32.AND P0, PT, R4, RZ, PT ;  /* 0x000000ff0400720c */ /* 0x004fc80003f05070 */
[----:B------:R-:W-:-:S04]  /*3c90*/  ISETP.NE.XOR.EX P0, PT, R5, RZ, P2, P0 ;  /* 0x000000ff0500720c */ /* 0x000fc80001705b00 */
[----:B------:R-:W-:-:S05]  /*3ca0*/  SEL R7, RZ, 0x1, !P0 ;  /* 0x00000001ff077807 */ /* 0x000fca0004000000 */
[----:B------:R-:W-:Y:S01]  /*3cb0*/  STG.E.U8 [R2.64], R7 ;  /* 0x0000000702007986 */ /* 0x000fe2000c101104 */
[----:B------:R-:W-:Y:S05]  /*3cc0*/  EXIT ;  /* 0x000000000000794d */ /* 0x000fea0003800000 */
.L_x_8790:
        /* <DEDUP_REMOVED lines=11> */
.L_x_41887:


//--------------------- .text._ZN2at6native27unrolled_elementwise_kernelINS0_13AUnaryFunctorIllbZZZNS0_23logical_xor_kernel_cudaERNS_14TensorIteratorEENKUlvE0_clEvENKUlvE2_clEvEUlllE_EESt5arrayIPcLm2EELi4E23TrivialOffsetCalculatorILi1EjESD_NS0_6memory15LoadWithoutCastENSE_16StoreWithoutCastEEEviT_T0_T2_T3_T4_T5_ --------------------------
	.section	.text._ZN2at6native27unrolled_elementwise_kernelINS0_13AUnaryFunctorIllbZZZNS0_23logical_xor_kernel_cudaERNS_14TensorIteratorEENKUlvE0_clEvENKUlvE2_clEvEUlllE_EESt5arrayIPcLm2EELi4E23TrivialOffsetCalculatorILi1EjESD_NS0_6memory15LoadWithoutCastENSE_16StoreWithoutCastEEEviT_T0_T2_T3_T4_T5_,"ax",@progbits
	.sectioninfo	@"SHI_REGISTERS=16"
	.align	128
        .global         _ZN2at6native27unrolled_elementwise_kernelINS0_13AUnaryFunctorIllbZZZNS0_23logical_xor_kernel_cudaERNS_14TensorIteratorEENKUlvE0_clEvENKUlvE2_clEvEUlllE_EESt5arrayIPcLm2EELi4E23TrivialOffsetCalculatorILi1EjESD_NS0_6memory15LoadWithoutCastENSE_16StoreWithoutCastEEEviT_T0_T2_T3_T4_T5_
        .type           _ZN2at6native27unrolled_elementwise_kernelINS0_13AUnaryFunctorIllbZZZNS0_23logical_xor_kernel_cudaERNS_14TensorIteratorEENKUlvE0_clEvENKUlvE2_clEvEUlllE_EESt5arrayIPcLm2EELi4E23TrivialOffsetCalculatorILi1EjESD_NS0_6memory15LoadWithoutCastENSE_16StoreWithoutCastEEEviT_T0_T2_T3_T4_T5_,@function
        .size           _ZN2at6native27unrolled_elementwise_kernelINS0_13AUnaryFunctorIllbZZZNS0_23logical_xor_kernel_cudaERNS_14TensorIteratorEENKUlvE0_clEvENKUlvE2_clEvEUlllE_EESt5arrayIPcLm2EELi4E23TrivialOffsetCalculatorILi1EjESD_NS0_6memory15LoadWithoutCastENSE_16StoreWithoutCastEEEviT_T0_T2_T3_T4_T5_,(.L_x_41888 - _ZN2at6native27unrolled_elementwise_kernelINS0_13AUnaryFunctorIllbZZZNS0_23logical_xor_kernel_cudaERNS_14TensorIteratorEENKUlvE0_clEvENKUlvE2_clEvEUlllE_EESt5arrayIPcLm2EELi4E23TrivialOffsetCalculatorILi1EjESD_NS0_6memory15LoadWithoutCastENSE_16StoreWithoutCastEEEviT_T0_T2_T3_T4_T5_)
        .other          _ZN2at6native27unrolled_elementwise_kernelINS0_13AUnaryFunctorIllbZZZNS0_23logical_xor_kernel_cudaERNS_14TensorIteratorEENKUlvE0_clEvENKUlvE2_clEvEUlllE_EESt5arrayIPcLm2EELi4E23TrivialOffsetCalculatorILi1EjESD_NS0_6memory15LoadWithoutCastENSE_16StoreWithoutCastEEEviT_T0_T2_T3_T4_T5_,@"STO_CUDA_ENTRY STV_DEFAULT"
_ZN2at6native27unrolled_elementwise_kernelINS0_13AUnaryFunctorIllbZZZNS0_23logical_xor_kernel_cudaERNS_14TensorIteratorEENKUlvE0_clEvENKUlvE2_clEvEUlllE_EESt5arrayIPcLm2EELi4E23TrivialOffsetCalculatorILi1EjESD_NS0_6memory15LoadWithoutCastENSE_16StoreWithoutCastEEEviT_T0_T2_T3_T4_T5_:
.text._ZN2at6native27unrolled_elementwise_kernelINS0_13AUnaryFunctorIllbZZZNS0_23logical_xor_kernel_cudaERNS_14TensorIteratorEENKUlvE0_clEvENKUlvE2_clEvEUlllE_EESt5arrayIPcLm2EELi4E23TrivialOffsetCalculatorILi1EjESD_NS0_6memory15LoadWithoutCastENSE_16StoreWithoutCastEEEviT_T0_T2_T3_T4_T5_:
        /* <DEDUP_REMOVED lines=25> */
[----:B------:R-:W-:Y:S02]  /*0190*/  @!P0 IADD3 R5, R5, 0x80, RZ ;  /* 0x0000008005058810 */ /* 0x000fe40007ffe0ff */
[----:B------:R-:W-:Y:S02]  /*01a0*/  PLOP3.LUT P3, PT, PT, PT, PT, 0x8, 0x0 ;  /* 0x000000000000781c */ /* 0x000fe40003f6e170 */
[----:B------:R-:W-:-:S13]  /*01b0*/  ISETP.GE.AND P4, PT, R5, R0, PT ;  /* 0x000000000500720c */ /* 0x000fda0003f86270 */
[----:B------:R-:W-:Y:S02]  /*01c0*/  @!P4 IMAD R4, R2, 0x200, R5 ;  /* 0x000002000204c824 */ /* 0x000fe400078e0205 */
[----:B------:R-:W-:-:S04]  /*01d0*/  @!P4 IMAD.MOV.U32 R5, RZ, RZ, 0x8 ;  /* 0x00000008ff05c424 */ /* 0x000fc800078e00ff */
[----:B------:R-:W-:-:S06]  /*01e0*/  @!P4 IMAD.WIDE.U32 R4, R4, R5, c[0x0][0x180] ;  /* 0x000060000404c625 */ /* 0x000fcc00078e0005 */
[----:B------:R-:W5:Y:S01]  /*01f0*/  @!P4 LDG.E.64 R4, [R4.64] ;  /* 0x000000040404c981 */ /* 0x000f62000c1e1b00 */
[----:B------:R-:W-:Y:S01]  /*0200*/  BSSY B0, `(.L_x_8791) ;  /* 0x0000022000007945 */ /* 0x000fe20003800000 */
[----:B--2---:R-:W-:-:S04]  /*0210*/  @!P5 ISETP.NE.U32.AND P2, PT, R6, RZ, PT ;  /* 0x000000ff0600d20c */ /* 0x004fc80003f45070 */
[----:B------:R-:W-:Y:S02]  /*0220*/  @!P5 ISETP.NE.AND.EX P3, PT, R7, RZ, PT, P2 ;  /* 0x000000ff0700d20c */ /* 0x000fe40003f65320 */
[----:B------:R-:W-:Y:S01]  /*0230*/  PLOP3.LUT P2, PT, PT, PT, PT, 0x8, 0x0 ;  /* 0x000000000000781c */ /* 0x000fe20003f4e170 */
[----:B------:R-:W-:Y:S01]  /*0240*/  @!P5 IMAD R6, R2, 0x200, R3 ;  /* 0x000002000206d824 */ /* 0x000fe200078e0203 */
[----:B---3--:R-:W-:-:S04]  /*0250*/  @!P1 ISETP.NE.U32.AND P6, PT, R8, RZ, PT ;  /* 0x000000ff0800920c */ /* 0x008fc80003fc5070 */
[----:B------:R-:W-:Y:S02]  /*0260*/  @!P1 ISETP.NE.AND.EX P2, PT, R9, RZ, PT, P6 ;  /* 0x000000ff0900920c */ /* 0x000fe40003f45360 */
[----:B------:R-:W-:Y:S02]  /*0270*/  PLOP3.LUT P1, PT, PT, PT, PT, 0x8, 0x0 ;  /* 0x000000000000781c */ /* 0x000fe40003f2e170 */
[----:B----4-:R-:W-:-:S04]  /*0280*/  @!P0 ISETP.NE.U32.AND P6, PT, R10, RZ, PT ;  /* 0x000000ff0a00820c */ /* 0x010fc80003fc5070 */
[----:B------:R-:W-:Y:S02]  /*0290*/  @!P0 ISETP.NE.AND.EX P1, PT, R11, RZ, PT, P6 ;  /* 0x000000ff0b00820c */ /* 0x000fe40003f25360 */
[----:B------:R-:W-:Y:S02]  /*02a0*/  ISETP.NE.U32.AND P0, PT, RZ, c[0x0][0x170], PT ;  /* 0x00005c00ff007a0c */ /* 0x000fe40003f05070 */
[----:B------:R-:W-:Y:S02]  /*02b0*/  @!P5 IADD3 R6, P6, R6, c[0x0][0x178], RZ ;  /* 0x00005e000606da10 */ /* 0x000fe40007fde0ff */
[----:B------:R-:W-:-:S03]  /*02c0*/  ISETP.NE.XOR.EX P3, PT, RZ, c[0x0][0x174], P3, P0 ;  /* 0x00005d00ff007a0c */ /* 0x000fc60001f65b00 */
[----:B------:R-:W-:Y:S01]  /*02d0*/  @!P5 IMAD.X R7, RZ, RZ, c[0x0][0x17c], P6 ;  /* 0x00005f00ff07d624 */ /* 0x000fe200030e06ff */
[----:B------:R-:W-:Y:S01]  /*02e0*/  @!P5 SEL R9, RZ, 0x1, !P3 ;  /* 0x00000001ff09d807 */ /* 0x000fe20005800000 */
[----:B------:R-:W-:-:S04]  /*02f0*/  @!P5 IMAD.MOV.U32 R3, RZ, RZ, R12 ;  /* 0x000000ffff03d224 */ /* 0x000fc800078e000c */
[----:B------:R0:W-:Y:S01]  /*0300*/  @!P5 STG.E.U8 [R6.64], R9 ;  /* 0x000000090600d986 */ /* 0x0001e2000c101104 */
[----:B------:R-:W-:Y:S02]  /*0310*/  ISETP.GE.AND P3, PT, R3, R0, PT ;  /* 0x000000000300720c */ /* 0x000fe40003f66270 */
[----:B------:R-:W-:Y:S02]  /*0320*/  ISETP.NE.XOR.EX P2, PT, RZ, c[0x0][0x174], P2, P0 ;  /* 0x00005d00ff007a0c */ /* 0x000fe40001745b00 */
[----:B------:R-:W-:Y:S02]  /*0330*/  ISETP.NE.XOR.EX P1, PT, RZ, c[0x0][0x174], P1, P0 ;  /* 0x00005d00ff007a0c */ /* 0x000fe40000f25b00 */
[----:B------:R-:W-:Y:S02]  /*0340*/  SEL R11, RZ, 0x1, !P2 ;  /* 0x00000001ff0b7807 */ /* 0x000fe40005000000 */
[----:B------:R-:W-:-:S05]  /*0350*/  SEL R13, RZ, 0x1, !P1 ;  /* 0x00000001ff0d7807 */ /* 0x000fca0004800000 */
        /* <DEDUP_REMOVED lines=12> */
.L_x_8792:
[----:B0-----:R-:W-:Y:S05]  /*0420*/  BSYNC B0 ;  /* 0x0000000000007941 */ /* 0x001fea0003800000 */
.L_x_8791:
[----:B------:R-:W-:Y:S02]  /*0430*/  ISETP.GE.AND P2, PT, R3, R0, PT ;  /* 0x000000000300720c */ /* 0x000fe40003f46270 */
[----:B-----5:R-:W-:Y:S02]  /*0440*/  @!P4 ISETP.NE.U32.AND P3, PT, R4, RZ, PT ;  /* 0x000000ff0400c20c */ /* 0x020fe40003f65070 */
[----:B------:R-:W-:Y:S02]  /*0450*/  PLOP3.LUT P1, PT, PT, PT, PT, 0x8, 0x0 ;  /* 0x000000000000781c */ /* 0x000fe40003f2e170 */
[----:B------:R-:W-:-:S07]  /*0460*/  @!P4 ISETP.NE.AND.EX P1, PT, R5, RZ, PT, P3 ;  /* 0x000000ff0500c20c */ /* 0x000fce0003f25330 */
[----:B------:R-:W-:Y:S06]  /*0470*/  @P2 EXIT ;  /* 0x000000000000294d */ /* 0x000fec0003800000 */
[----:B------:R-:W-:Y:S01]  /*0480*/  IMAD R2, R2, 0x200, R3 ;  /* 0x0000020002027824 */ /* 0x000fe200078e0203 */
[----:B------:R-:W-:-:S04]  /*0490*/  ISETP.NE.XOR.EX P1, PT, RZ, c[0x0][0x174], P1, P0 ;  /* 0x00005d00ff007a0c */ /* 0x000fc80000f25b00 */
[----:B------:R-:W-:Y:S02]  /*04a0*/  IADD3 R2, P2, R2, c[0x0][0x178], RZ ;  /* 0x00005e0002027a10 */ /* 0x000fe40007f5e0ff */
[----:B------:R-:W-:-:S03]  /*04b0*/  SEL R5, RZ, 0x1, !P1 ;  /* 0x00000001ff057807 */ /* 0x000fc60004800000 */
[----:B------:R-:W-:-:S05]  /*04c0*/  IMAD.X R3, RZ, RZ, c[0x0][0x17c], P2 ;  /* 0x00005f00ff037624 */ /* 0x000fca00010e06ff */
[----:B------:R-:W-:Y:S01]  /*04d0*/  STG.E.U8 [R2.64], R5 ;  /* 0x0000000502007986 */ /* 0x000fe2000c101104 */
[----:B------:R-:W-:Y:S05]  /*04e0*/  EXIT ;  /* 0x000000000000794d */ /* 0x000fea0003800000 */
.L_x_8793:
        /* <DEDUP_REMOVED lines=9> */
.L_x_41888:


//--------------------- .text._ZN2at6native29vectorized_elementwise_kernelILi2ENS0_13AUnaryFunctorIllbZZZNS0_23logical_xor_kernel_cudaERNS_14TensorIteratorEENKUlvE0_clEvENKUlvE2_clEvEUlllE_EESt5arrayIPcLm2EEEEviT0_T1_ --------------------------
	.section	.text._ZN2at6native29vectorized_elementwise_kernelILi2ENS0_13AUnaryFunctorIllbZZZNS0_23logical_xor_kernel_cudaERNS_14TensorIteratorEENKUlvE0_clEvENKUlvE2_clEvEUlllE_EESt5arrayIPcLm2EEEEviT0_T1_,"ax",@progbits
	.sectioninfo	@"SHI_REGISTERS=30"
	.align	128
        .global         _ZN2at6native29vectorized_elementwise_kernelILi2ENS0_13AUnaryFunctorIllbZZZNS0_23logical_xor_kernel_cudaERNS_14TensorIteratorEENKUlvE0_clEvENKUlvE2_clEvEUlllE_EESt5arrayIPcLm2EEEEviT0_T1_
        .type           _ZN2at6native29vectorized_elementwise_kernelILi2ENS0_13AUnaryFunctorIllbZZZNS0_23logical_xor_kernel_cudaERNS_14TensorIteratorEENKUlvE0_clEvENKUlvE2_clEvEUlllE_EESt5arrayIPcLm2EEEEviT0_T1_,@function
        .size           _ZN2at6native29vectorized_elementwise_kernelILi2ENS0_13AUnaryFunctorIllbZZZNS0_23logical_xor_kernel_cudaERNS_14TensorIteratorEENKUlvE0_clEvENKUlvE2_clEvEUlllE_EESt5arrayIPcLm2EEEEviT0_T1_,(.L_x_41889 - _ZN2at6native29vectorized_elementwise_kernelILi2ENS0_13AUnaryFunctorIllbZZZNS0_23logical_xor_kernel_cudaERNS_14TensorIteratorEENKUlvE0_clEvENKUlvE2_clEvEUlllE_EESt5arrayIPcLm2EEEEviT0_T1_)
        .other          _ZN2at6native29vectorized_elementwise_kernelILi2ENS0_13AUnaryFunctorIllbZZZNS0_23logical_xor_kernel_cudaERNS_14TensorIteratorEENKUlvE0_clEvENKUlvE2_clEvEUlllE_EESt5arrayIPcLm2EEEEviT0_T1_,@"STO_CUDA_ENTRY STV_DEFAULT"
_ZN2at6native29vectorized_elementwise_kernelILi2ENS0_13AUnaryFunctorIllbZZZNS0_23logical_xor_kernel_cudaERNS_14TensorIteratorEENKUlvE0_clEvENKUlvE2_clEvEUlllE_EESt5arrayIPcLm2EEEEviT0_T1_:
.text._ZN2at6native29vectorized_elementwise_kernelILi2ENS0_13AUnaryFunctorIllbZZZNS0_23logical_xor_kernel_cudaERNS_14TensorIteratorEENKUlvE0_clEvENKUlvE2_clEvEUlllE_EESt5arrayIPcLm2EEEEviT0_T1_:
        /* <DEDUP_REMOVED lines=15> */
[----:B------:R-:W-:-:S02]  /*00f0*/  ISETP.NE.U32.AND P4, PT, RZ, c[0x0][0x170], PT ;  /* 0x00005c00ff007a0c */ /* 0x000fc40003f85070 */
[----:B------:R-:W-:Y:S02]  /*0100*/  IADD3 R2, P0, R0, c[0x0][0x178], RZ ;  /* 0x00005e0000027a10 */ /* 0x000fe40007f1e0ff */
[----:B------:R-:W-:-:S03]  /*0110*/  ISETP.NE.AND.EX P4, PT, RZ, c[0x0][0x174], PT, P4 ;  /* 0x00005d00ff007a0c */ /* 0x000fc60003f85340 */
[----:B------:R-:W-:-:S04]  /*0120*/  IMAD.X R3, RZ, RZ, c[0x0][0x17c], P0 ;  /* 0x00005f00ff037624 */ /* 0x000fc800000e06ff */
[----:B------:R-:W-:Y:S01]  /*0130*/  IMAD.WIDE R2, R23, 0x2, R2 ;  /* 0x0000000217027825 */ /* 0x000fe200078e0202 */
[----:B--2---:R-:W-:Y:S02]  /*0140*/  ISETP.NE.U32.AND P2, PT, R16, RZ, PT ;  /* 0x000000ff1000720c */ /* 0x004fe40003f45070 */
[----:B------:R-:W-:Y:S02]  /*0150*/  ISETP.NE.U32.AND P1, PT, R18, RZ, PT ;  /* 0x000000ff1200720c */ /* 0x000fe40003f25070 */
[----:B---3--:R-:W-:Y:S02]  /*0160*/  ISETP.NE.U32.AND P0, PT, R4, RZ, PT ;  /* 0x000000ff0400720c */ /* 0x008fe40003f05070 */
[----:B------:R-:W-:Y:S02]  /*0170*/  ISETP.NE.XOR.EX P2, PT, R17, RZ, P4, P2 ;  /* 0x000000ff1100720c */ /* 0x000fe40002745b20 */
[----:B------:R-:W-:Y:S02]  /*0180*/  ISETP.NE.XOR.EX P1, PT, R19, RZ, P4, P1 ;  /* 0x000000ff1300720c */ /* 0x000fe40002725b10 */
[----:B------:R-:W-:-:S02]  /*0190*/  ISETP.NE.XOR.EX P0, PT, R5, RZ, P4, P0 ;  /* 0x000000ff0500720c */ /* 0x000fc40002705b00 */
[----:B------:R-:W-:Y:S02]  /*01a0*/  SEL R0, RZ, 0x1, !P2 ;  /* 0x00000001ff007807 */ /* 0x000fe40005000000 */
[----:B------:R-:W-:Y:S02]  /*01b0*/  SEL R5, RZ, 0x1, !P1 ;  /* 0x00000001ff057807 */ /* 0x000fe40004800000 */
[----:B------:R-:W-:Y:S02]  /*01c0*/  ISETP.NE.U32.AND P3, PT, R6, RZ, PT ;  /* 0x000000ff0600720c */ /* 0x000fe40003f65070 */
[----:B----4-:R-:W-:Y:S02]  /*01d0*/  ISETP.NE.U32.AND P6, PT, R8, RZ, PT ;  /* 0x000000ff0800720c */ /* 0x010fe40003fc5070 */
[----:B------:R-:W-:Y:S02]  /*01e0*/  ISETP.NE.U32.AND P5, PT, R10, RZ, PT ;  /* 0x000000ff0a00720c */ /* 0x000fe40003fa5070 */
[----:B-----5:R-:W-:-:S02]  /*01f0*/  ISETP.NE.U32.AND P2, PT, R12, RZ, PT ;  /* 0x000000ff0c00720c */ /* 0x020fc40003f45070 */
[----:B------:R-:W-:Y:S02]  /*0200*/  ISETP.NE.U32.AND P1, PT, R14, RZ, PT ;  /* 0x000000ff0e00720c */ /* 0x000fe40003f25070 */
[----:B------:R-:W-:Y:S02]  /*0210*/  ISETP.NE.XOR.EX P3, PT, R7, RZ, P4, P3 ;  /* 0x000000ff0700720c */ /* 0x000fe40002765b30 */
[----:B------:R-:W-:Y:S02]  /*0220*/  ISETP.NE.XOR.EX P6, PT, R9, RZ, P4, P6 ;  /* 0x000000ff0900720c */ /* 0x000fe400027c5b60 */
[----:B------:R-:W-:Y:S02]  /*0230*/  ISETP.NE.XOR.EX P5, PT, R11, RZ, P4, P5 ;  /* 0x000000ff0b00720c */ /* 0x000fe400027a5b50 */
[----:B------:R-:W-:Y:S02]  /*0240*/  ISETP.NE.XOR.EX P2, PT, R13, RZ, P4, P2 ;  /* 0x000000ff0d00720c */ /* 0x000fe40002745b20 */
[----:B------:R-:W-:-:S02]  /*0250*/  ISETP.NE.XOR.EX P1, PT, R15, RZ, P4, P1 ;  /* 0x000000ff0f00720c */ /* 0x000fc40002725b10 */
        /* <DEDUP_REMOVED lines=15> */
.L_x_8794:
[----:B------:R-:W0:Y:S01]  /*0350*/  S2R R13, SR_TID.X ;  /* 0x00000000000d7919 */ /* 0x000e220000002100 */
[----:B------:R-:W-:Y:S01]  /*0360*/  CS2R R22, SRZ ;  /* 0x0000000000167805 */ /* 0x000fe2000001ff00 */
[C---:B0-----:R-:W-:Y:S01]  /*0370*/  ISETP.GE.AND P5, PT, R13.reuse, R12, PT ;  /* 0x0000000c0d00720c */ /* 0x041fe20003fa6270 */
[----:B------:R-:W-:Y:S01]  /*0380*/  IMAD.MOV.U32 R9, RZ, RZ, R13 ;  /* 0x000000ffff097224 */ /* 0x000fe200078e000d */
[----:B------:R-:W-:-:S11]  /*0390*/  IADD3 R24, R13, 0x80, RZ ;  /* 0x000000800d187810 */ /* 0x000fd60007ffe0ff */
[----:B------:R-:W-:-:S05]  /*03a0*/  @!P5 IMAD.MOV.U32 R9, RZ, RZ, R24 ;  /* 0x000000ffff09d224 */ /* 0x000fca00078e0018 */
[----:B------:R-:W-:-:S13]  /*03b0*/  ISETP.GE.AND P1, PT, R9, R12, PT ;  /* 0x0000000c0900720c */ /* 0x000fda0003f26270 */
[----:B------:R-:W-:Y:S01]  /*03c0*/  @!P1 IMAD.IADD R4, R0, 0x1, R9 ;  /* 0x0000000100049824 */ /* 0x000fe200078e0209 */
[----:B------:R-:W-:Y:S01]  /*03d0*/  @!P1 IADD3 R9, R9, 0x80, RZ ;  /* 0x0000008009099810 */ /* 0x000fe20007ffe0ff */
[----:B------:R-:W-:-:S03]  /*03e0*/  @!P1 IMAD.MOV.U32 R5, RZ, RZ, 0x8 ;  /* 0x00000008ff059424 */ /* 0x000fc600078e00ff */
[----:B------:R-:W-:Y:S01]  /*03f0*/  ISETP.GE.AND P4, PT, R9, R12, PT ;  /* 0x0000000c0900720c */ /* 0x000fe20003f86270 */
[----:B------:R-:W-:-:S05]  /*0400*/  @!P1 IMAD.WIDE.U32 R4, R4, R5, c[0x0][0x180] ;  /* 0x0000600004049625 */ /* 0x000fca00078e0005 */
[----:B------:R0:W2:Y:S07]  /*0410*/  @!P1 LDG.E.64 R22, [R4.64] ;  /* 0x0000000404169981 */ /* 0x0000ae000c1e1b00 */
        /* <DEDUP_REMOVED lines=13> */
[----:B------:R-:W-:-:S04]  /*04f0*/  @!P0 IMAD.WIDE.U32 R6, R6, R7, c[0x0][0x180] ;  /* 0x0000600006068625 */ /* 0x000fc800078e0007 */
[----:B------:R-:W-:Y:S02]  /*0500*/  @!P2 IMAD.MOV.U32 R3, RZ, RZ, 0x8 ;  /* 0x00000008ff03a424 */ /* 0x000fe400078e00ff */
[----:B------:R-:W3:Y:S06]  /*0510*/  @!P0 LDG.E.64 R6, [R6.64] ;  /* 0x0000000406068981 */ /* 0x000eec000c1e1b00 */
[----:B------:R-:W-:Y:S01]  /*0520*/  @!P3 IMAD.IADD R18, R0, 0x1, R9 ;  /* 0x000000010012b824 */ /* 0x000fe200078e0209 */
[----:B------:R-:W-:-:S04]  /*0530*/  @!P3 IADD3 R9, R9, 0x80, RZ ;  /* 0x000000800909b810 */ /* 0x000fc80007ffe0ff */
[----:B------:R-:W-:Y:S01]  /*0540*/  ISETP.GE.AND P1, PT, R9, R12, PT ;  /* 0x0000000c0900720c */ /* 0x000fe20003f26270 */
[----:B------:R-:W-:-:S04]  /*0550*/  @!P2 IMAD.WIDE.U32 R2, R2, R3, c[0x0][0x180] ;  /* 0x000060000202a625 */ /* 0x000fc800078e0003 */
[----:B------:R-:W-:Y:S02]  /*0560*/  @!P3 IMAD.MOV.U32 R19, RZ, RZ, 0x8 ;  /* 0x00000008ff13b424 */ /* 0x000fe400078e00ff */
[----:B------:R-:W4:Y:S02]  /*0570*/  @!P2 LDG.E.64 R2, [R2.64] ;  /* 0x000000040202a981 */ /* 0x000f24000c1e1b00 */
[----:B------:R-:W-:-:S04]  /*0580*/  @!P3 IMAD.WIDE.U32 R18, R18, R19, c[0x0][0x180] ;  /* 0x000060001212b625 */ /* 0x000fc800078e0013 */
[----:B------:R-:W-:Y:S01]  /*0590*/  @!P1 IMAD.IADD R8, R0, 0x1, R9 ;  /* 0x0000000100089824 */ /* 0x000fe200078e0209 */
[----:B0-----:R0:W5:Y:S01]  /*05a0*/  @!P3 LDG.E.64 R4, [R18.64] ;  /* 0x000000041204b981 */ /* 0x001162000c1e1b00 */
[----:B------:R-:W-:-:S04]  /*05b0*/  @!P1 IMAD.MOV.U32 R9, RZ, RZ, 0x8 ;  /* 0x00000008ff099424 */ /* 0x000fc800078e00ff */
[----:B------:R-:W-:Y:S01]  /*05c0*/  @!P1 IMAD.WIDE.U32 R8, R8, R9, c[0x0][0x180] ;  /* 0x0000600008089625 */ /* 0x000fe200078e0009 */
[----:B------:R-:W-:-:S03]  /*05d0*/  CS2R R10, SRZ ;  /* 0x00000000000a7805 */ /* 0x000fc6000001ff00 */
[----:B------:R-:W-:Y:S02]  /*05e0*/  @!P5 IMAD.IADD R20, R0, 0x1, R13 ;  /* 0x000000010014d824 */ /* 0x000fe400078e020d */
[----:B------:R-:W2:Y:S01]  /*05f0*/  @!P1 LDG.E.64 R8, [R8.64] ;  /* 0x0000000408089981 */ /* 0x000ea2000c1e1b00 */
[----:B------:R-:W-:-:S04]  /*0600*/  @!P5 IMAD.MOV.U32 R21, RZ, RZ, 0x8 ;  /* 0x00000008ff15d424 */ /* 0x000fc800078e00ff */
[----:B------:R-:W-:-:S05]  /*0610*/  @!P5 IMAD.WIDE.U32 R20, R20, R21, c[0x0][0x180] ;  /* 0x000060001414d625 */ /* 0x000fca00078e0015 */
[----:B------:R-:W2:Y:S01]  /*0620*/  @!P5 LDG.E.64 R10, [R20.64] ;  /* 0x00000004140ad981 */ /* 0x000ea2000c1e1b00 */
[----:B------:R-:W-:Y:S01]  /*0630*/  @!P4 IMAD.MOV.U32 R26, RZ, RZ, 0x8 ;  /* 0x00000008ff1ac424 */ /* 0x000fe200078e00ff */
[----:B------:R-:W-:-:S03]  /*0640*/  CS2R R14, SRZ ;  /* 0x00000000000e7805 */ /* 0x000fc6000001ff00 */
[----:B------:R-:W-:Y:S01]  /*0650*/  @!P4 IMAD.WIDE.U32 R26, R17, R26, c[0x0][0x180] ;  /* 0x00006000111ac625 */ /* 0x000fe200078e001a */
[----:B0-----:R-:W-:-:S03]  /*0660*/  CS2R R18, SRZ ;  /* 0x0000000000127805 */ /* 0x001fc6000001ff00 */
[----:B------:R-:W-:Y:S01]  /*0670*/  @!P6 IMAD.MOV.U32 R17, RZ, RZ, 0x8 ;  /* 0x00000008ff11e424 */ /* 0x000fe200078e00ff */
[----:B------:R-:W2:Y:S03]  /*0680*/  @!P4 LDG.E.64 R14, [R26.64] ;  /* 0x000000041a0ec981 */ /* 0x000ea6000c1e1b00 */
[----:B------:R-:W-:-:S05]  /*0690*/  @!P6 IMAD.WIDE.U32 R16, R16, R17, c[0x0][0x180] ;  /* 0x000060001010e625 */ /* 0x000fca00078e0011 */
[----:B------:R0:W2:Y:S01]  /*06a0*/  @!P6 LDG.E.64 R18, [R16.64] ;  /* 0x000000041012e981 */ /* 0x0000a2000c1e1b00 */
[----:B------:R-:W-:Y:S01]  /*06b0*/  PLOP3.LUT P4, PT, PT, PT, PT, 0x8, 0x0 ;  /* 0x000000000000781c */ /* 0x000fe20003f8e170 */
[----:B------:R-:W-:Y:S01]  /*06c0*/  BSSY B0, `(.L_x_8795) ;  /* 0x0000057000007945 */ /* 0x000fe20003800000 */
[----:B------:R-:W-:Y:S01]  /*06d0*/  BSSY B1, `(.L_x_8796) ;  /* 0x000004f000017945 */ /* 0x000fe20003800000 */
[----:B---3--:R-:W-:-:S04]  /*06e0*/  @!P0 ISETP.NE.U32.AND P6, PT, R6, RZ, PT ;  /* 0x000000ff0600820c */ /* 0x008fc80003fc5070 */
[----:B------:R-:W-:Y:S02]  /*06f0*/  @!P0 ISETP.NE.AND.EX P4, PT, R7, RZ, PT, P6 ;  /* 0x000000ff0700820c */ /* 0x000fe40003f85360 */
[----:B------:R-:W-:Y:S02]  /*0700*/  PLOP3.LUT P0, PT, PT, PT, PT, 0x8, 0x0 ;  /* 0x000000000000781c */ /* 0x000fe40003f0e170 */
[----:B----4-:R-:W-:-:S04]  /*0710*/  @!P2 ISETP.NE.U32.AND P6, PT, R2, RZ, PT ;  /* 0x000000ff0200a20c */ /* 0x010fc80003fc5070 */
[----:B------:R-:W-:Y:S02]  /*0720*/  @!P2 ISETP.NE.AND.EX P0, PT, R3, RZ, PT, P6 ;  /* 0x000000ff0300a20c */ /* 0x000fe40003f05360 */
[----:B-----5:R-:W-:Y:S02]  /*0730*/  @!P3 ISETP.NE.U32.AND P6, PT, R4, RZ, PT ;  /* 0x000000ff0400b20c */ /* 0x020fe40003fc5070 */
[----:B------:R-:W-:Y:S01]  /*0740*/  PLOP3.LUT P2, PT, PT, PT, PT, 0x8, 0x0 ;  /* 0x000000000000781c */ /* 0x000fe20003f4e170 */
[----:B------:R-:W-:Y:S01]  /*0750*/  @!P5 IMAD.IADD R2, R0, 0x1, R13 ;  /* 0x000000010002d824 */ /* 0x000fe200078e020d */
[----:B------:R-:W-:Y:S02]  /*0760*/  @!P3 ISETP.NE.AND.EX P2, PT, R5, RZ, PT, P6 ;  /* 0x000000ff0500b20c */ /* 0x000fe40003f45360 */
[----:B------:R-:W-:Y:S02]  /*0770*/  PLOP3.LUT P3, PT, PT, PT, PT, 0x8, 0x0 ;  /* 0x000000000000781c */ /* 0x000fe40003f6e170 */
[----:B--2---:R-:W-:-:S04]  /*0780*/  @!P1 ISETP.NE.U32.AND P6, PT, R8, RZ, PT ;  /* 0x000000ff0800920c */ /* 0x004fc80003fc5070 */
[----:B------:R-:W-:Y:S02]  /*0790*/  @!P1 ISETP.NE.AND.EX P3, PT, R9, RZ, PT, P6 ;  /* 0x000000ff0900920c */ /* 0x000fe40003f65360 */
[----:B------:R-:W-:Y:S02]  /*07a0*/  @!P5 IADD3 R2, P6, R2, c[0x0][0x178], RZ ;  /* 0x00005e000202da10 */ /* 0x000fe40007fde0ff */
[----:B------:R-:W-:Y:S02]  /*07b0*/  ISETP.NE.U32.AND P1, PT, RZ, c[0x0][0x170], PT ;  /* 0x00005c00ff007a0c */ /* 0x000fe40003f25070 */
[----:B------:R-:W-:Y:S01]  /*07c0*/  P2R R6, PR, RZ, 0x1 ;  /* 0x00000001ff067803 */ /* 0x000fe20000000000 */
[----:B------:R-:W-:Y:S01]  /*07d0*/  @!P5 IMAD.X R3, RZ, RZ, c[0x0][0x17c], P6 ;  /* 0x00005f00ff03d624 */ /* 0x000fe200030e06ff */
[----:B------:R-:W-:Y:S02]  /*07e0*/  ISETP.NE.AND.EX P0, PT, RZ, c[0x0][0x174], PT, P1 ;  /* 0x00005d00ff007a0c */ /* 0x000fe40003f05310 */
[----:B------:R-:W-:-:S04]  /*07f0*/  ISETP.NE.U32.AND P6, PT, R10, RZ, PT ;  /* 0x000000ff0a00720c */ /* 0x000fc80003fc5070 */
[----:B------:R-:W-:-:S04]  /*0800*/  ISETP.NE.XOR.EX P6, PT, R11, RZ, P0, P6 ;  /* 0x000000ff0b00720c */ /* 0x000fc800007c5b60 */
[----:B------:R-:W-:Y:S02]  /*0810*/  @!P5 SEL R5, RZ, 0x1, !P6 ;  /* 0x00000001ff05d807 */ /* 0x000fe40007000000 */
[----:B------:R-:W-:Y:S02]  /*0820*/  ISETP.NE.U32.AND P6, PT, R22, RZ, PT ;  /* 0x000000ff1600720c */ /* 0x000fe40003fc5070 */
[----:B0-----:R-:W-:Y:S02]  /*0830*/  P2R R16, PR, RZ, 0x10 ;  /* 0x00000010ff107803 */ /* 0x001fe40000000000 */
[----:B------:R-:W-:Y:S02]  /*0840*/  ISETP.NE.XOR.EX P4, PT, R23, RZ, P0, P6 ;  /* 0x000000ff1700720c */ /* 0x000fe40000785b60 */
[----:B------:R-:W-:-:S04]  /*0850*/  ISETP.NE.U32.AND P6, PT, R14, RZ, PT ;  /* 0x000000ff0e00720c */ /* 0x000fc80003fc5070 */
[----:B------:R-:W-:Y:S02]  /*0860*/  ISETP.NE.XOR.EX P1, PT, R15, RZ, P0, P6 ;  /* 0x000000ff0f00720c */ /* 0x000fe40000725b60 */
[----:B------:R-:W-:Y:S01]  /*0870*/  ISETP.NE.U32.AND P6, PT, R18, RZ, PT ;  /* 0x000000ff1200720c */ /* 0x000fe20003fc5070 */
[----:B------:R-:W-:Y:S01]  /*0880*/  @!P5 IMAD.MOV.U32 R13, RZ, RZ, R24 ;  /* 0x000000ffff0dd224 */ /* 0x000fe200078e0018 */
[----:B------:R-:W-:Y:S02]  /*0890*/  SEL R7, RZ, 0x1, !P4 ;  /* 0x00000001ff077807 */ /* 0x000fe40006000000 */
[----:B------:R-:W-:Y:S02]  /*08a0*/  ISETP.NE.XOR.EX P6, PT, R19, RZ, P0, P6 ;  /* 0x000000ff1300720c */ /* 0x000fe400007c5b60 */
[----:B------:R-:W-:Y:S02]  /*08b0*/  SEL R9, RZ, 0x1, !P1 ;  /* 0x00000001ff097807 */ /* 0x000fe40004800000 */
[----:B------:R-:W-:-:S02]  /*08c0*/  ISETP.NE.AND P0, PT, R6, RZ, PT ;  /* 0x000000ff0600720c */ /* 0x000fc40003f05270 */
[----:B------:R-:W-:Y:S02]  /*08d0*/  ISETP.NE.AND P4, PT, R16, RZ, PT ;  /* 0x000000ff1000720c */ /* 0x000fe40003f85270 */
[----:B------:R-:W-:-:S04]  /*08e0*/  ISETP.NE.U32.AND P1, PT, RZ, c[0x0][0x170], PT ;  /* 0x00005c00ff007a0c */ /* 0x000fc80003f25070 */
[----:B------:R-:W-:Y:S02]  /*08f0*/  ISETP.NE.XOR.EX P4, PT, RZ, c[0x0][0x174], P4, P1 ;  /* 0x00005d00ff007a0c */ /* 0x000fe40002785b10 */
[----:B------:R-:W-:Y:S02]  /*0900*/  ISETP.NE.XOR.EX P0, PT, RZ, c[0x0][0x174], P0, P1 ;  /* 0x00005d00ff007a0c */ /* 0x000fe40000705b10 */
[----:B------:R-:W-:Y:S02]  /*0910*/  ISETP.NE.XOR.EX P2, PT, RZ, c[0x0][0x174], P2, P1 ;  /* 0x00005d00ff007a0c */ /* 0x000fe40001745b10 */
[----:B------:R-:W-:Y:S02]  /*0920*/  ISETP.NE.XOR.EX P3, PT, RZ, c[0x0][0x174], P3, P1 ;  /* 0x00005d00ff007a0c */ /* 0x000fe40001f65b10 */
[----:B------:R-:W-:Y:S01]  /*0930*/  ISETP.GE.AND P1, PT, R13, R12, PT ;  /* 0x0000000c0d00720c */ /* 0x000fe20003f26270 */
[----:B------:R0:W-:Y:S01]  /*0940*/  @!P5 STG.E.U8 [R2.64], R5 ;  /* 0x000000050200d986 */ /* 0x0001e2000c101104 */
[----:B------:R-:W-:-:S02]  /*0950*/  SEL R11, RZ, 0x1, !P6 ;  /* 0x00000001ff0b7807 */ /* 0x000fc40007000000 */
        /* <DEDUP_REMOVED lines=16> */
.L_x_8797:
[----:B------:R-:W-:-:S13]  /*0a60*/  ISETP.GE.AND P0, PT, R13, R12, PT ;  /* 0x0000000c0d00720c */ /* 0x000fda0003f06270 */
[----:B------:R-:W-:Y:S05]  /*0a70*/  @P0 BRA `(.L_x_8799) ;  /* 0x000000c000000947 */ /* 0x000fea0003800000 */
[----:B0-----:R-:W-:Y:S01]  /*0a80*/  IMAD.IADD R2, R0, 0x1, R13 ;  /* 0x0000000100027824 */ /* 0x001fe200078e020d */
[----:B------:R-:W-:-:S04]  /*0a90*/  IADD3 R13, R13, 0x80, RZ ;  /* 0x000000800d0d7810 */ /* 0x000fc80007ffe0ff */
[----:B------:R-:W-:-:S05]  /*0aa0*/  IADD3 R2, P0, R2, c[0x0][0x178], RZ ;  /* 0x00005e0002027a10 */ /* 0x000fca0007f1e0ff */
[----:B------:R-:W-:-:S05]  /*0ab0*/  IMAD.X R3, RZ, RZ, c[0x0][0x17c], P0 ;  /* 0x00005f00ff037624 */ /* 0x000fca00000e06ff */
[----:B------:R0:W-:Y:S03]  /*0ac0*/  STG.E.U8 [R2.64], R11 ;  /* 0x0000000b02007986 */ /* 0x0001e6000c101104 */
.L_x_8798:
[----:B------:R-:W-:-:S13]  /*0ad0*/  ISETP.GE.AND P0, PT, R13, R12, PT ;  /* 0x0000000c0d00720c */ /* 0x000fda0003f06270 */
[----:B------:R-:W-:Y:S05]  /*0ae0*/  @P0 BRA `(.L_x_8800) ;  /* 0x000000d000000947 */ /* 0x000fea0003800000 */
[----:B0-----:R-:W-:Y:S01]  /*0af0*/  IMAD.IADD R2, R0, 0x1, R13 ;  /* 0x0000000100027824 */ /* 0x001fe200078e020d */
[----:B------:R-:W-:-:S04]  /*0b00*/  IADD3 R13, R13, 0x80, RZ ;  /* 0x000000800d0d7810 */ /* 0x000fc80007ffe0ff */
[----:B------:R-:W-:-:S05]  /*0b10*/  IADD3 R2, P0, R2, c[0x0][0x178], RZ ;  /* 0x00005e0002027a10 */ /* 0x000fca0007f1e0ff */
[----:B------:R-:W-:-:S05]  /*0b20*/  IMAD.X R3, RZ, RZ, c[0x0][0x17c], P0 ;  /* 0x00005f00ff037624 */ /* 0x000fca00000e06ff */
[----:B------:R0:W-:Y:S03]  /*0b30*/  STG.E.U8 [R2.64], R15 ;  /* 0x0000000f02007986 */ /* 0x0001e6000c101104 */
.L_x_8799:
        /* <DEDUP_REMOVED lines=8> */
.L_x_8800:
[----:B------:R-:W-:Y:S05]  /*0bc0*/  BSYNC B1 ;  /* 0x0000000000017941 */ /* 0x000fea0003800000 */
.L_x_8796:
[----:B------:R-:W-:-:S13]  /*0bd0*/  ISETP.GE.AND P0, PT, R13, R12, PT ;  /* 0x0000000c0d00720c */ /* 0x000fda0003f06270 */
[----:B0-----:R-:W-:Y:S01]  /*0be0*/  @!P0 IMAD.IADD R2, R0, 0x1, R13 ;  /* 0x0000000100028824 */ /* 0x001fe200078e020d */
[----:B------:R-:W-:-:S04]  /*0bf0*/  @!P0 IADD3 R13, R13, 0x80, RZ ;  /* 0x000000800d0d8810 */ /* 0x000fc80007ffe0ff */
[----:B------:R-:W-:-:S05]  /*0c00*/  @!P0 IADD3 R2, P1, R2, c[0x0][0x178], RZ ;  /* 0x00005e0002028a10 */ /* 0x000fca0007f3e0ff */
[----:B------:R-:W-:-:S05]  /*0c10*/  @!P0 IMAD.X R3, RZ, RZ, c[0x0][0x17c], P1 ;  /* 0x00005f00ff038624 */ /* 0x000fca00008e06ff */
[----:B------:R0:W-:Y:S03]  /*0c20*/  @!P0 STG.E.U8 [R2.64], R5 ;  /* 0x0000000502008986 */ /* 0x0001e6000c101104 */
.L_x_8801:
[----:B------:R-:W-:Y:S05]  /*0c30*/  BSYNC B0 ;  /* 0x0000000000007941 */ /* 0x000fea0003800000 */
.L_x_8795:
        /* <DEDUP_REMOVED lines=9> */
.L_x_8802:
        /* <DEDUP_REMOVED lines=11> */
.L_x_41889:


//--------------------- .text._ZN2at6native29vectorized_elementwise_kernelILi4ENS0_13AUnaryFunctorIllbZZZNS0_23logical_xor_kernel_cudaERNS_14TensorIteratorEENKUlvE0_clEvENKUlvE2_clEvEUlllE_EESt5arrayIPcLm2EEEEviT0_T1_ --------------------------
	.section	.text._ZN2at6native29vectorized_elementwise_kernelILi4ENS0_13AUnaryFunctorIllbZZZNS0_23logical_xor_kernel_cudaERNS_14TensorIteratorEENKUlvE0_clEvENKUlvE2_clEvEUlllE_EESt5arrayIPcLm2EEEEviT0_T1_,"ax",@progbits
	.sectioninfo	@"SHI_REGISTERS=30"
	.align	128
        .global         _ZN2at6native29vectorized_elementwise_kernelILi4ENS0_13AUnaryFunctorIllbZZZNS0_23logical_xor_kernel_cudaERNS_14TensorIteratorEENKUlvE0_clEvENKUlvE2_clEvEUlllE_EESt5arrayIPcLm2EEEEviT0_T1_
        .type           _ZN2at6native29vectorized_elementwise_kernelILi4ENS0_13AUnaryFunctorIllbZZZNS0_23logical_xor_kernel_cudaERNS_14TensorIteratorEENKUlvE0_clEvENKUlvE2_clEvEUlllE_EESt5arrayIPcLm2EEEEviT0_T1_,@function
        .size           _ZN2at6native29vectorized_elementwise_kernelILi4ENS0_13AUnaryFunctorIllbZZZNS0_23logical_xor_kernel_cudaERNS_14TensorIteratorEENKUlvE0_clEvENKUlvE2_clEvEUlllE_EESt5arrayIPcLm2EEEEviT0_T1_,(.L_x_41890 - _ZN2at6native29vectorized_elementwise_kernelILi4ENS0_13AUnaryFunctorIllbZZZNS0_23logical_xor_kernel_cudaERNS_14TensorIteratorEENKUlvE0_clEvENKUlvE2_clEvEUlllE_EESt5arrayIPcLm2EEEEviT0_T1_)
        .other          _ZN2at6native29vectorized_elementwise_kernelILi4ENS0_13AUnaryFunctorIllbZZZNS0_23logical_xor_kernel_cudaERNS_14TensorIteratorEENKUlvE0_clEvENKUlvE2_clEvEUlllE_EESt5arrayIPcLm2EEEEviT0_T1_,@"STO_CUDA_ENTRY STV_DEFAULT"
_ZN2at6native29vectorized_elementwise_kernelILi4ENS0_13AUnaryFunctorIllbZZZNS0_23logical_xor_kernel_cudaERNS_14TensorIteratorEENKUlvE0_clEvENKUlvE2_clEvEUlllE_EESt5arrayIPcLm2EEEEviT0_T1_:
.text._ZN2at6native29vectorized_elementwise_kernelILi4ENS0_13AUnaryFunctorIllbZZZNS0_23logical_xor_kernel_cudaERNS_14TensorIteratorEENKUlvE0_clEvENKUlvE2_clEvEUlllE_EESt5arrayIPcLm2EEEEviT0_T1_:
        /* <DEDUP_REMOVED lines=15> */
[----:B------:R-:W-:-:S04]  /*00f0*/  ISETP.NE.U32.AND P0, PT, RZ, c[0x0][0x170], PT ;  /* 0x00005c00ff007a0c */ /* 0x000fc80003f05070 */
[----:B------:R-:W-:Y:S02]  /*0100*/  ISETP.NE.AND.EX P0, PT, RZ, c[0x0][0x174], PT, P0 ;  /* 0x00005d00ff007a0c */ /* 0x000fe40003f05300 */
[----:B--2---:R-:W-:Y:S02]  /*0110*/  ISETP.NE.U32.AND P1, PT, R16, RZ, PT ;  /* 0x000000ff1000720c */ /* 0x004fe40003f25070 */
[----:B------:R-:W-:Y:S02]  /*0120*/  ISETP.NE.U32.AND P2, PT, R18, RZ, PT ;  /* 0x000000ff1200720c */ /* 0x000fe40003f45070 */
[----:B------:R-:W-:Y:S02]  /*0130*/  ISETP.NE.XOR.EX P1, PT, R17, RZ, P0, P1 ;  /* 0x000000ff1100720c */ /* 0x000fe40000725b10 */
[----:B------:R-:W-:Y:S02]  /*0140*/  ISETP.NE.XOR.EX P2, PT, R19, RZ, P0, P2 ;  /* 0x000000ff1300720c */ /* 0x000fe40000745b20 */
[----:B------:R-:W-:-:S02]  /*0150*/  SEL R3, RZ, 0x1, !P1 ;  /* 0x00000001ff037807 */ /* 0x000fc40004800000 */
[----:B------:R-:W-:Y:S02]  /*0160*/  SEL R16, RZ, 0x1, !P2 ;  /* 0x00000001ff107807 */ /* 0x000fe40005000000 */
[----:B---3--:R-:W-:Y:S02]  /*0170*/  ISETP.NE.U32.AND P1, PT, R4, RZ, PT ;  /* 0x000000ff0400720c */ /* 0x008fe40003f25070 */
[----:B------:R-:W-:Y:S02]  /*0180*/  ISETP.NE.U32.AND P2, PT, R6, RZ, PT ;  /* 0x000000ff0600720c */ /* 0x000fe40003f45070 */
[----:B------:R-:W-:Y:S02]  /*0190*/  ISETP.NE.XOR.EX P1, PT, R5, RZ, P0, P1 ;  /* 0x000000ff0500720c */ /* 0x000fe40000725b10 */
[----:B------:R-:W-:Y:S02]  /*01a0*/  ISETP.NE.XOR.EX P2, PT, R7, RZ, P0, P2 ;  /* 0x000000ff0700720c */ /* 0x000fe40000745b20 */
[----:B----4-:R-:W-:-:S02]  /*01b0*/  ISETP.NE.U32.AND P3, PT, R8, RZ, PT ;  /* 0x000000ff0800720c */ /* 0x010fc40003f65070 */
[----:B------:R-:W-:Y:S02]  /*01c0*/  ISETP.NE.U32.AND P4, PT, R10, RZ, PT ;  /* 0x000000ff0a00720c */ /* 0x000fe40003f85070 */
[----:B-----5:R-:W-:Y:S02]  /*01d0*/  ISETP.NE.U32.AND P5, PT, R12, RZ, PT ;  /* 0x000000ff0c00720c */ /* 0x020fe40003fa5070 */
[----:B------:R-:W-:Y:S02]  /*01e0*/  PRMT R17, R16, 0x7604, R3 ;  /* 0x0000760410117816 */ /* 0x000fe40000000003 */
[----:B------:R-:W-:Y:S02]  /*01f0*/  SEL R3, RZ, 0x1, !P1 ;  /* 0x00000001ff037807 */ /* 0x000fe40004800000 */
[----:B------:R-:W-:Y:S02]  /*0200*/  SEL R4, RZ, 0x1, !P2 ;  /* 0x00000001ff047807 */ /* 0x000fe40005000000 */
[----:B------:R-:W-:-:S02]  /*0210*/  ISETP.NE.XOR.EX P2, PT, R9, RZ, P0, P3 ;  /* 0x000000ff0900720c */ /* 0x000fc40000745b30 */
[----:B------:R-:W-:Y:S02]  /*0220*/  ISETP.NE.XOR.EX P1, PT, R11, RZ, P0, P4 ;  /* 0x000000ff0b00720c */ /* 0x000fe40000725b40 */
[----:B------:R-:W-:Y:S02]  /*0230*/  ISETP.NE.XOR.EX P3, PT, R13, RZ, P0, P5 ;  /* 0x000000ff0d00720c */ /* 0x000fe40000765b50 */
[----:B------:R-:W-:Y:S02]  /*0240*/  ISETP.NE.U32.AND P4, PT, R14, RZ, PT ;  /* 0x000000ff0e00720c */ /* 0x000fe40003f85070 */
[----:B------:R-:W-:Y:S02]  /*0250*/  PRMT R6, R4, 0x7604, R3 ;  /* 0x0000760404067816 */ /* 0x000fe40000000003 */
[----:B------:R-:W-:Y:S02]  /*0260*/  IADD3 R4, P5, R0, c[0x0][0x178], RZ ;  /* 0x00005e0000047a10 */ /* 0x000fe40007fbe0ff */
[----:B------:R-:W-:-:S02]  /*0270*/  SEL R0, RZ, 0x1, !P2 ;  /* 0x00000001ff007807 */ /* 0x000fc40005000000 */
[----:B------:R-:W-:Y:S01]  /*0280*/  SEL R3, RZ, 0x1, !P3 ;  /* 0x00000001ff037807 */ /* 0x000fe20005800000 */
[----:B------:R-:W-:Y:S01]  /*0290*/  IMAD.X R5, RZ, RZ, c[0x0][0x17c], P5 ;  /* 0x00005f00ff057624 */ /* 0x000fe200028e06ff */
[----:B------:R-:W-:Y:S02]  /*02a0*/  ISETP.NE.XOR.EX P0, PT, R15, RZ, P0, P4 ;  /* 0x000000ff0f00720c */ /* 0x000fe40000705b40 */
[----:B------:R-:W-:Y:S02]  /*02b0*/  PRMT R17, R0, 0x7054, R17 ;  /* 0x0000705400117816 */ /* 0x000fe40000000011 */
[----:B------:R-:W-:Y:S01]  /*02c0*/  PRMT R7, R3, 0x7054, R6 ;  /* 0x0000705403077816 */ /* 0x000fe20000000006 */
[----:B------:R-:W-:Y:S01]  /*02d0*/  IMAD.WIDE R2, R2, 0x4, R4 ;  /* 0x0000000402027825 */ /* 0x000fe200078e0204 */
[----:B------:R-:W-:Y:S02]  /*02e0*/  SEL R0, RZ, 0x1, !P1 ;  /* 0x00000001ff007807 */ /* 0x000fe40004800000 */
[----:B------:R-:W-:-:S02]  /*02f0*/  SEL R6, RZ, 0x1, !P0 ;  /* 0x00000001ff067807 */ /* 0x000fc40004000000 */
[----:B------:R-:W-:Y:S02]  /*0300*/  PRMT R17, R0, 0x654, R17 ;  /* 0x0000065400117816 */ /* 0x000fe40000000011 */
[----:B------:R-:W-:-:S03]  /*0310*/  PRMT R7, R6, 0x654, R7 ;  /* 0x0000065406077816 */ /* 0x000fc60000000007 */
[----:B------:R-:W-:Y:S04]  /*0320*/  STG.E [R2.64], R17 ;  /* 0x0000001102007986 */ /* 0x000fe8000c101904 */
[----:B------:R-:W-:Y:S01]  /*0330*/  STG.E [R2.64+0x200], R7 ;  /* 0x0002000702007986 */ /* 0x000fe2000c101904 */
[----:B------:R-:W-:Y:S05]  /*0340*/  EXIT ;  /* 0x000000000000794d */ /* 0x000fea0003800000 */
.L_x_8803:
        /* <DEDUP_REMOVED lines=113> */
.L_x_8806:
[----:B------:R-:W-:-:S13]  /*0a60*/  ISETP.GE.AND P0, PT, R13, R12, PT ;  /* 0x0000000c0d00720c */ /* 0x000fda0003f06270 */
[----:B------:R-:W-:Y:S05]  /*0a70*/  @P0 BRA `(.L_x_8808) ;  /* 0x000000c000000947 */ /* 0x000fea0003800000 */
[----:B0-----:R-:W-:Y:S01]  /*0a80*/  IMAD.IADD R2, R0, 0x1, R13 ;  /* 0x0000000100027824 */ /* 0x001fe200078e020d */
[----:B------:R-:W-:-:S04]  /*0a90*/  IADD3 R13, R13, 0x80, RZ ;  /* 0x000000800d0d7810 */ /* 0x000fc80007ffe0ff */
[----:B------:R-:W-:-:S05]  /*0aa0*/  IADD3 R2, P0, R2, c[0x0][0x178], RZ ;  /* 0x00005e0002027a10 */ /* 0x000fca0007f1e0ff */
[----:B------:R-:W-:-:S05]  /*0ab0*/  IMAD.X R3, RZ, RZ, c[0x0][0x17c], P0 ;  /* 0x00005f00ff037624 */ /* 0x000fca00000e06ff */
[----:B------:R0:W-:Y:S03]  /*0ac0*/  STG.E.U8 [R2.64], R11 ;  /* 0x0000000b02007986 */ /* 0x0001e6000c101104 */
.L_x_8807:
[----:B------:R-:W-:-:S13]  /*0ad0*/  ISETP.GE.AND P0, PT, R13, R12, PT ;  /* 0x0000000c0d00720c */ /* 0x000fda0003f06270 */
[----:B------:R-:W-:Y:S05]  /*0ae0*/  @P0 BRA `(.L_x_8809) ;  /* 0x000000d000000947 */ /* 0x000fea0003800000 */
[----:B0-----:R-:W-:Y:S01]  /*0af0*/  IMAD.IADD R2, R0, 0x1, R13 ;  /* 0x0000000100027824 */ /* 0x001fe200078e020d */
[----:B------:R-:W-:-:S04]  /*0b00*/  IADD3 R13, R13, 0x80, RZ ;  /* 0x000000800d0d7810 */ /* 0x000fc80007ffe0ff */
[----:B------:R-:W-:-:S05]  /*0b10*/  IADD3 R2, P0, R2, c[0x0][0x178], RZ ;  /* 0x00005e0002027a10 */ /* 0x000fca0007f1e0ff */
[----:B------:R-:W-:-:S05]  /*0b20*/  IMAD.X R3, RZ, RZ, c[0x0][0x17c], P0 ;  /* 0x00005f00ff037624 */ /* 0x000fca00000e06ff */
[----:B------:R0:W-:Y:S03]  /*0b30*/  STG.E.U8 [R2.64], R15 ;  /* 0x0000000f02007986 */ /* 0x0001e6000c101104 */
.L_x_8808:
        /* <DEDUP_REMOVED lines=8> */
.L_x_8809:
[----:B------:R-:W-:Y:S05]  /*0bc0*/  BSYNC B1 ;  /* 0x0000000000017941 */ /* 0x000fea0003800000 */
.L_x_8805:
[----:B------:R-:W-:-:S13]  /*0bd0*/  ISETP.GE.AND P0, PT, R13, R12, PT ;  /* 0x0000000c0d00720c */ /* 0x000fda0003f06270 */
[----:B0-----:R-:W-:Y:S01]  /*0be0*/  @!P0 IMAD.IADD R2, R0, 0x1, R13 ;  /* 0x0000000100028824 */ /* 0x001fe200078e020d */
[----:B------:R-:W-:-:S04]  /*0bf0*/  @!P0 IADD3 R13, R13, 0x80, RZ ;  /* 0x000000800d0d8810 */ /* 0x000fc80007ffe0ff */
[----:B------:R-:W-:-:S05]  /*0c00*/  @!P0 IADD3 R2, P1, R2, c[0x0][0x178], RZ ;  /* 0x00005e0002028a10 */ /* 0x000fca0007f3e0ff */
[----:B------:R-:W-:-:S05]  /*0c10*/  @!P0 IMAD.X R3, RZ, RZ, c[0x0][0x17c], P1 ;  /* 0x00005f00ff038624 */ /* 0x000fca00008e06ff */
[----:B------:R0:W-:Y:S03]  /*0c20*/  @!P0 STG.E.U8 [R2.64], R5 ;  /* 0x0000000502008986 */ /* 0x0001e6000c101104 */
.L_x_8810:
[----:B------:R-:W-:Y:S05]  /*0c30*/  BSYNC B0 ;  /* 0x0000000000007941 */ /* 0x000fea0003800000 */
.L_x_8804:
        /* <DEDUP_REMOVED lines=9> */
.L_x_8811:
        /* <DEDUP_REMOVED lines=11> */
.L_x_41890:


//--------------------- .text._ZN2at6native29vectorized_elementwise_kernelILi8ENS0_13AUnaryFunctorIllbZZZNS0_23logical_xor_kernel_cudaERNS_14TensorIteratorEENKUlvE0_clEvENKUlvE2_clEvEUlllE_EESt5arrayIPcLm2EEEEviT0_T1_ --------------------------
	.section	.text._ZN2at6native29vectorized_elementwise_kernelILi8ENS0_13AUnaryFunctorIllbZZZNS0_23logical_xor_kernel_cudaERNS_14TensorIteratorEENKUlvE0_clEvENKUlvE2_clEvEUlllE_EESt5arrayIPcLm2EEEEviT0_T1_,"ax",@progbits
	.sectioninfo	@"SHI_REGISTERS=4"
	.align	128
        .global         _ZN2at6native29vectorized_elementwise_kernelILi8ENS0_13AUnaryFunctorIllbZZZNS0_23logical_xor_kernel_cudaERNS_14TensorIteratorEENKUlvE0_clEvENKUlvE2_clEvEUlllE_EESt5arrayIPcLm2EEEEviT0_T1_
        .type           _ZN2at6native29vectorized_elementwise_kernelILi8ENS0_13AUnaryFunctorIllbZZZNS0_23logical_xor_kernel_cudaERNS_14TensorIteratorEENKUlvE0_clEvENKUlvE2_clEvEUlllE_EESt5arrayIPcLm2EEEEviT0_T1_,@function
        .size           _ZN2at6native29vectorized_elementwise_kernelILi8ENS0_13AUnaryFunctorIllbZZZNS0_23logical_xor_kernel_cudaERNS_14TensorIteratorEENKUlvE0_clEvENKUlvE2_clEvEUlllE_EESt5arrayIPcLm2EEEEviT0_T1_,(.L_x_41891 - _ZN2at6native29vectorized_elementwise_kernelILi8ENS0_13AUnaryFunctorIllbZZZNS0_23logical_xor_kernel_cudaERNS_14TensorIteratorEENKUlvE0_clEvENKUlvE2_clEvEUlllE_EESt5arrayIPcLm2EEEEviT0_T1_)
        .other          _ZN2at6native29vectorized_elementwise_kernelILi8ENS0_13AUnaryFunctorIllbZZZNS0_23logical_xor_kernel_cudaERNS_14TensorIteratorEENKUlvE0_clEvENKUlvE2_clEvEUlllE_EESt5arrayIPcLm2EEEEviT0_T1_,@"STO_CUDA_ENTRY STV_DEFAULT"
_ZN2at6native29vectorized_elementwise_kernelILi8ENS0_13AUnaryFunctorIllbZZZNS0_23logical_xor_kernel_cudaERNS_14TensorIteratorEENKUlvE0_clEvENKUlvE2_clEvEUlllE_EESt5arrayIPcLm2EEEEviT0_T1_:
.text._ZN2at6native29vectorized_elementwise_kernelILi8ENS0_13AUnaryFunctorIllbZZZNS0_23logical_xor_kernel_cudaERNS_14TensorIteratorEENKUlvE0_clEvENKUlvE2_clEvEUlllE_EESt5arrayIPcLm2EEEEviT0_T1_:
[----:B------:R-:W-:Y:S02]  /*0000*/  MOV R1, c[0x0][0x28] ;  /* 0x00000a0000017a02 */ /* 0x000fe40000000f00 */
[----:B------:R-:W-:Y:S05]  /*0010*/  EXIT ;  /* 0x000000000000794d */ /* 0x000fea0003800000 */
.L_x_8812:
        /* <DEDUP_REMOVED lines=14> */
.L_x_41891:


//--------------------- .text._ZN2at6native18elementwise_kernelILi128ELi4EZNS0_15gpu_kernel_implINS0_13BinaryFunctorIllbZZZNS0_23logical_xor_kernel_cudaERNS_14TensorIteratorEENKUlvE0_clEvENKUlvE2_clEvEUlllE_EEEEvRNS_18TensorIteratorBaseERKT_EUliE_EEviT1_ --------------------------
	.section	.text._ZN2at6native18elementwise_kernelILi128ELi4EZNS0_15gpu_kernel_implINS0_13BinaryFunctorIllbZZZNS0_23logical_xor_kernel_cudaERNS_14TensorIteratorEENKUlvE0_clEvENKUlvE2_clEvEUlllE_EEEEvRNS_18TensorIteratorBaseERKT_EUliE_EEviT1_,"ax",@progbits
	.sectioninfo	@"SHI_REGISTERS=28"
	.align	128
        .global         _ZN2at6native18elementwise_kernelILi128ELi4EZNS0_15gpu_kernel_implINS0_13BinaryFunctorIllbZZZNS0_23logical_xor_kernel_cudaERNS_14TensorIteratorEENKUlvE0_clEvENKUlvE2_clEvEUlllE_EEEEvRNS_18TensorIteratorBaseERKT_EUliE_EEviT1_
        .type           _ZN2at6native18elementwise_kernelILi128ELi4EZNS0_15gpu_kernel_implINS0_13BinaryFunctorIllbZZZNS0_23logical_xor_kernel_cudaERNS_14TensorIteratorEENKUlvE0_clEvENKUlvE2_clEvEUlllE_EEEEvRNS_18TensorIteratorBaseERKT_EUliE_EEviT1_,@function
        .size           _ZN2at6native18elementwise_kernelILi128ELi4EZNS0_15gpu_kernel_implINS0_13BinaryFunctorIllbZZZNS0_23logical_xor_kernel_cudaERNS_14TensorIteratorEENKUlvE0_clEvENKUlvE2_clEvEUlllE_EEEEvRNS_18TensorIteratorBaseERKT_EUliE_EEviT1_,(.L_x_41892 - _ZN2at6native18elementwise_kernelILi128ELi4EZNS0_15gpu_kernel_implINS0_13BinaryFunctorIllbZZZNS0_23logical_xor_kernel_cudaERNS_14TensorIteratorEENKUlvE0_clEvENKUlvE2_clEvEUlllE_EEEEvRNS_18TensorIteratorBaseERKT_EUliE_EEviT1_)
        .other          _ZN2at6native18elementwise_kernelILi128ELi4EZNS0_15gpu_kernel_implINS0_13BinaryFunctorIllbZZZNS0_23logical_xor_kernel_cudaERNS_14TensorIteratorEENKUlvE0_clEvENKUlvE2_clEvEUlllE_EEEEvRNS_18TensorIteratorBaseERKT_EUliE_EEviT1_,@"STO_CUDA_ENTRY STV_DEFAULT"
_ZN2at6native18elementwise_kernelILi128ELi4EZNS0_15gpu_kernel_implINS0_13BinaryFunctorIllbZZZNS0_23logical_xor_kernel_cudaERNS_14TensorIteratorEENKUlvE0_clEvENKUlvE2_clEvEUlllE_EEEEvRNS_18TensorIteratorBaseERKT_EUliE_EEviT1_:
.text._ZN2at6native18elementwise_kernelILi128ELi4EZNS0_15gpu_kernel_implINS0_13BinaryFunctorIllbZZZNS0_23logical_xor_kernel_cudaERNS_14TensorIteratorEENKUlvE0_clEvENKUlvE2_clEvEUlllE_EEEEvRNS_18TensorIteratorBaseERKT_EUliE_EEviT1_:
        /* <DEDUP_REMOVED lines=264> */
.L_x_8815:
        /* <DEDUP_REMOVED lines=19> */
.L_x_8819:
[----:B------:R0:W5:Y:S01]  /*11b0*/  LDG.E.U8 R18, [R2.64] ;  /* 0x0000002402127981 */ /* 0x000162000c1e1100 */
[----:B------:R-:W-:Y:S01]  /*11c0*/  IMAD.MOV.U32 R19, RZ, RZ, RZ ;  /* 0x000000ffff137224 */ /* 0x000fe200078e00ff */
[----:B------:R-:W-:Y:S05]  /*11d0*/  BRA `(.L_x_8821) ;  /* 0x00000d5000007947 */ /* 0x000fea0003800000 */
.L_x_8818:
        /* <DEDUP_REMOVED lines=8> */
.L_x_8823:
[----:B------:R-:W2:Y:S02]  /*1260*/  LDG.E R18, [R2.64] ;  /* 0x0000002402127981 */ /* 0x000ea4000c1e1900 */
[----:B--2---:R-:W-:Y:S01]  /*1270*/  SHF.R.S32.HI R19, RZ, 0x1f, R18 ;  /* 0x0000001fff137819 */ /* 0x004fe20000011412 */
[----:B------:R-:W-:Y:S05]  /*1280*/  BRA `(.L_x_8821) ;  /* 0x00000ca000007947 */ /* 0x000fea0003800000 */
.L_x_8822:
[----:B------:R-:W2:Y:S02]  /*1290*/  LDG.E.S16 R18, [R2.64] ;  /* 0x0000002402127981 */ /* 0x000ea4000c1e1700 */
[----:B--2---:R-:W-:Y:S01]  /*12a0*/  SHF.R.S32.HI R19, RZ, 0x1f, R18 ;  /* 0x0000001fff137819 */ /* 0x004fe20000011412 */
[----:B------:R-:W-:Y:S05]  /*12b0*/  BRA `(.L_x_8821) ;  /* 0x00000c7000007947 */ /* 0x000fea0003800000 */
.L_x_8817:
        /* <DEDUP_REMOVED lines=9> */
.L_x_8825:
[----:B------:R-:W2:Y:S02]  /*1350*/  LDG.E.U16 R2, [R2.64] ;  /* 0x0000002402027981 */ /* 0x000ea4000c1e1500 */
[----:B--2---:R-:W-:-:S06]  /*1360*/  HADD2.F32 R18, -RZ, R2.H0_H0 ;  /* 0x20000002ff127230 */ /* 0x004fcc0000004100 */
[----:B------:R-:W0:Y:S01]  /*1370*/  F2I.S64.TRUNC R18, R18 ;  /* 0x0000001200127311 */ /* 0x000e22000020d900 */
[----:B------:R-:W-:Y:S05]  /*1380*/  BRA `(.L_x_8821) ;  /* 0x00000ba000007947 */ /* 0x000fea0003800000 */
.L_x_8824:
        /* <DEDUP_REMOVED lines=9> */
.L_x_8827:
[----:B------:R-:W2:Y:S02]  /*1420*/  LDG.E.U16 R2, [R2.64] ;  /* 0x0000002402027981 */ /* 0x000ea4000c1e1500 */
[----:B--2---:R-:W-:-:S06]  /*1430*/  HADD2.F32 R18, -RZ, R2.H0_H0 ;  /* 0x20000002ff127230 */ /* 0x004fcc0000004100 */
[----:B------:R-:W0:Y:S01]  /*1440*/  F2I.S64.TRUNC R18, R18 ;  /* 0x0000001200127311 */ /* 0x000e22000020d900 */
[----:B------:R-:W-:Y:S05]  /*1450*/  BRA `(.L_x_8821) ;  /* 0x00000ad000007947 */ /* 0x000fea0003800000 */
.L_x_8826:
[----:B------:R-:W2:Y:S02]  /*1460*/  LDG.E.64 R2, [R2.64] ;  /* 0x0000002402027981 */ /* 0x000ea4000c1e1b00 */
[----:B--2---:R0:W1:Y:S01]  /*1470*/  F2I.S64.F64.TRUNC R18, R2 ;  /* 0x0000000200127311 */ /* 0x004062000030d900 */
[----:B------:R-:W-:Y:S05]  /*1480*/  BRA `(.L_x_8821) ;  /* 0x00000aa000007947 */ /* 0x000fea0003800000 */
.L_x_8816:
        /* <DEDUP_REMOVED lines=13> */
.L_x_8830:
[----:B------:R-:W2:Y:S02]  /*1560*/  LDG.E.64 R2, [R2.64] ;  /* 0x0000002402027981 */ /* 0x000ea4000c1e1b00 */
[----:B--2---:R0:W1:Y:S01]  /*1570*/  F2I.S64.F64.TRUNC R18, R2 ;  /* 0x0000000200127311 */ /* 0x004062000030d900 */
[----:B------:R-:W-:Y:S05]  /*1580*/  BRA `(.L_x_8821) ;  /* 0x000009a000007947 */ /* 0x000fea0003800000 */
.L_x_8829:
        /* <DEDUP_REMOVED lines=27> */
.L_x_8832:
        /* <DEDUP_REMOVED lines=12> */
[----:B------:R0:W1:Y:S01]  /*1800*/  F2I.S64.TRUNC R18, R4 ;  /* 0x0000000400127311 */ /* 0x000062000020d900 */
[----:B------:R-:W-:Y:S05]  /*1810*/  BRA `(.L_x_8821) ;  /* 0x0000071000007947 */ /* 0x000fea0003800000 */
.L_x_8831:
[----:B------:R-:W2:Y:S02]  /*1820*/  LDG.E.U16 R18, [R2.64] ;  /* 0x0000002402127981 */ /* 0x000ea4000c1e1500 */
[----:B--2---:R-:W-:-:S06]  /*1830*/  PRMT R18, RZ, 0x5410, R18 ;  /* 0x00005410ff127816 */ /* 0x004fcc0000000012 */
[----:B------:R-:W0:Y:S01]  /*1840*/  F2I.S64.TRUNC R18, R18 ;  /* 0x0000001200127311 */ /* 0x000e22000020d900 */
[----:B------:R-:W-:Y:S05]  /*1850*/  BRA `(.L_x_8821) ;  /* 0x000006d000007947 */ /* 0x000fea0003800000 */
.L_x_8828:
        /* <DEDUP_REMOVED lines=11> */
.L_x_8835:
        /* <DEDUP_REMOVED lines=21> */
.L_x_8839:
[----:B------:R-:W-:Y:S05]  /*1a60*/  BSYNC B1 ;  /* 0x0000000000017941 */ /* 0x000fea0003800000 */
.L_x_8838:
[----:B------:R-:W-:Y:S01]  /*1a70*/  IMAD.SHL.U32 R2, R2, 0x100000, RZ ;  /* 0x0010000002027824 */ /* 0x000fe200078e00ff */
[----:B------:R-:W-:-:S04]  /*1a80*/  LEA R3, R0, 0x3b800000, 0x17 ;  /* 0x3b80000000037811 */ /* 0x000fc800078eb8ff */
[----:B------:R-:W-:Y:S02]  /*1a90*/  LOP3.LUT R18, R3, R2, R18, 0xfe, !PT ;  /* 0x0000000203127212 */ /* 0x000fe400078efe12 */
.L_x_8837:
[----:B------:R-:W-:Y:S05]  /*1aa0*/  BSYNC B0 ;  /* 0x0000000000007941 */ /* 0x000fea0003800000 */
.L_x_8836:
[----:B------:R-:W0:Y:S01]  /*1ab0*/  F2I.S64.TRUNC R18, R18 ;  /* 0x0000001200127311 */ /* 0x000e22000020d900 */
[----:B------:R-:W-:Y:S05]  /*1ac0*/  BRA `(.L_x_8821) ;  /* 0x0000046000007947 */ /* 0x000fea0003800000 */
.L_x_8834:
        /* <DEDUP_REMOVED lines=21> */
.L_x_8843:
[----:B------:R-:W-:Y:S05]  /*1c20*/  BSYNC B1 ;  /* 0x0000000000017941 */ /* 0x000fea0003800000 */
.L_x_8842:
[----:B------:R-:W-:Y:S01]  /*1c30*/  IMAD.SHL.U32 R2, R2, 0x200000, RZ ;  /* 0x0020000002027824 */ /* 0x000fe200078e00ff */
[----:B------:R-:W-:-:S04]  /*1c40*/  LEA R3, R0, 0x37800000, 0x17 ;  /* 0x3780000000037811 */ /* 0x000fc800078eb8ff */
[----:B------:R-:W-:Y:S02]  /*1c50*/  LOP3.LUT R18, R3, R2, R18, 0xfe, !PT ;  /* 0x0000000203127212 */ /* 0x000fe400078efe12 */
.L_x_8841:
[----:B------:R-:W-:Y:S05]  /*1c60*/  BSYNC B0 ;  /* 0x0000000000007941 */ /* 0x000fea0003800000 */
.L_x_8840:
[----:B------:R-:W0:Y:S01]  /*1c70*/  F2I.S64.TRUNC R18, R18 ;  /* 0x0000001200127311 */ /* 0x000e22000020d900 */
[----:B------:R-:W-:Y:S05]  /*1c80*/  BRA `(.L_x_8821) ;  /* 0x000002a000007947 */ /* 0x000fea0003800000 */
.L_x_8833:
        /* <DEDUP_REMOVED lines=14> */
.L_x_8847:
[----:B------:R-:W-:Y:S05]  /*1d70*/  BSYNC B0 ;  /* 0x0000000000007941 */ /* 0x000fea0003800000 */
.L_x_8846:
[----:B------:R-:W0:Y:S01]  /*1d80*/  F2I.S64.TRUNC R18, R18 ;  /* 0x0000001200127311 */ /* 0x000e22000020d900 */
[----:B------:R-:W-:Y:S05]  /*1d90*/  BRA `(.L_x_8821) ;  /* 0x0000019000007947 */ /* 0x000fea0003800000 */
.L_x_8820:
        /* <DEDUP_REMOVED lines=21> */
.L_x_8845:
[----:B------:R0:W5:Y:S01]  /*1ef0*/  LDG.E.64 R18, [R2.64] ;  /* 0x0000002402127981 */ /* 0x000162000c1e1b00 */
[----:B------:R-:W-:Y:S05]  /*1f00*/  BRA `(.L_x_8821) ;  /* 0x0000002000007947 */ /* 0x000fea0003800000 */
.L_x_8844:
[----:B------:R0:W5:Y:S01]  /*1f10*/  LDG.E R18, [R2.64] ;  /* 0x0000002402127981 */ /* 0x000162000c1e1900 */
[----:B------:R-:W-:-:S03]  /*1f20*/  IMAD.MOV.U32 R19, RZ, RZ, RZ ;  /* 0x000000ffff137224 */ /* 0x000fc600078e00ff */
.L_x_8821:
        /* <DEDUP_REMOVED lines=17> */
.L_x_8851:
[----:B------:R0:W5:Y:S01]  /*2040*/  LDG.E.U8 R2, [R4.64] ;  /* 0x0000002404027981 */ /* 0x000162000c1e1100 */
[----:B------:R-:W-:Y:S01]  /*2050*/  IMAD.MOV.U32 R3, RZ, RZ, RZ ;  /* 0x000000ffff037224 */ /* 0x000fe200078e00ff */
[----:B------:R-:W-:Y:S05]  /*2060*/  BRA `(.L_x_8853) ;  /* 0x00000d5000007947 */ /* 0x000fea0003800000 */
.L_x_8850:
        /* <DEDUP_REMOVED lines=8> */
.L_x_8855:
[----:B------:R-:W2:Y:S02]  /*20f0*/  LDG.E R2, [R4.64] ;  /* 0x0000002404027981 */ /* 0x000ea4000c1e1900 */
[----:B--2---:R-:W-:Y:S01]  /*2100*/  SHF.R.S32.HI R3, RZ, 0x1f, R2 ;  /* 0x0000001fff037819 */ /* 0x004fe20000011402 */
[----:B------:R-:W-:Y:S05]  /*2110*/  BRA `(.L_x_8853) ;  /* 0x00000ca000007947 */ /* 0x000fea0003800000 */
.L_x_8854:
[----:B------:R-:W2:Y:S02]  /*2120*/  LDG.E.S16 R2, [R4.64] ;  /* 0x0000002404027981 */ /* 0x000ea4000c1e1700 */
[----:B--2---:R-:W-:Y:S01]  /*2130*/  SHF.R.S32.HI R3, RZ, 0x1f, R2 ;  /* 0x0000001fff037819 */ /* 0x004fe20000011402 */
[----:B------:R-:W-:Y:S05]  /*2140*/  BRA `(.L_x_8853) ;  /* 0x00000c7000007947 */ /* 0x000fea0003800000 */
.L_x_8849:
        /* <DEDUP_REMOVED lines=9> */
.L_x_8857:
[----:B------:R-:W2:Y:S02]  /*21e0*/  LDG.E.U16 R4, [R4.64] ;  /* 0x0000002404047981 */ /* 0x000ea4000c1e1500 */
[----:B--2---:R-:W-:-:S06]  /*21f0*/  HADD2.F32 R2, -RZ, R4.H0_H0 ;  /* 0x20000004ff027230 */ /* 0x004fcc0000004100 */
[----:B------:R-:W0:Y:S01]  /*2200*/  F2I.S64.TRUNC R2, R2 ;  /* 0x0000000200027311 */ /* 0x000e22000020d900 */
[----:B------:R-:W-:Y:S05]  /*2210*/  BRA `(.L_x_8853) ;  /* 0x00000ba000007947 */ /* 0x000fea0003800000 */
.L_x_8856:
        /* <DEDUP_REMOVED lines=9> */
.L_x_8859:
[----:B------:R-:W2:Y:S02]  /*22b0*/  LDG.E.U16 R4, [R4.64] ;  /* 0x0000002404047981 */ /* 0x000ea4000c1e1500 */
[----:B--2---:R-:W-:-:S06]  /*22c0*/  HADD2.F32 R2, -RZ, R4.H0_H0 ;  /* 0x20000004ff027230 */ /* 0x004fcc0000004100 */
[----:B------:R-:W0:Y:S01]  /*22d0*/  F2I.S64.TRUNC R2, R2 ;  /* 0x0000000200027311 */ /* 0x000e22000020d900 */
[----:B------:R-:W-:Y:S05]  /*22e0*/  BRA `(.L_x_8853) ;  /* 0x00000ad000007947 */ /* 0x000fea0003800000 */
.L_x_8858:
[----:B------:R-:W2:Y:S02]  /*22f0*/  LDG.E.64 R2, [R4.64] ;  /* 0x0000002404027981 */ /* 0x000ea4000c1e1b00 */
[----:B--2---:R-:W0:Y:S01]  /*2300*/  F2I.S64.F64.TRUNC R2, R2 ;  /* 0x0000000200027311 */ /* 0x004e22000030d900 */
[----:B------:R-:W-:Y:S05]  /*2310*/  BRA `(.L_x_8853) ;  /* 0x00000aa000007947 */ /* 0x000fea0003800000 */
.L_x_8848:
        /* <DEDUP_REMOVED lines=13> */
.L_x_8862:
[----:B------:R-:W2:Y:S02]  /*23f0*/  LDG.E.64 R2, [R4.64] ;  /* 0x0000002404027981 */ /* 0x000ea4000c1e1b00 */
[----:B--2---:R-:W0:Y:S01]  /*2400*/  F2I.S64.F64.TRUNC R2, R2 ;  /* 0x0000000200027311 */ /* 0x004e22000030d900 */
[----:B------:R-:W-:Y:S05]  /*2410*/  BRA `(.L_x_8853) ;  /* 0x000009a000007947 */ /* 0x000fea0003800000 */
.L_x_8861:
        /* <DEDUP_REMOVED lines=27> */
.L_x_8864:
        /* <DEDUP_REMOVED lines=14> */
.L_x_8863:
[----:B------:R-:W2:Y:S02]  /*26b0*/  LDG.E.U16 R2, [R4.64] ;  /* 0x0000002404027981 */ /* 0x000ea4000c1e1500 */
[----:B--2---:R-:W-:-:S06]  /*26c0*/  PRMT R2, RZ, 0x5410, R2 ;  /* 0x00005410ff027816 */ /* 0x004fcc0000000002 */
[----:B------:R-:W0:Y:S01]  /*26d0*/  F2I.S64.TRUNC R2, R2 ;  /* 0x0000000200027311 */ /* 0x000e22000020d900 */
[----:B------:R-:W-:Y:S05]  /*26e0*/  BRA `(.L_x_8853) ;  /* 0x000006d000007947 */ /* 0x000fea0003800000 */
.L_x_8860:
        /* <DEDUP_REMOVED lines=11> */
.L_x_8867:
        /* <DEDUP_REMOVED lines=21> */
.L_x_8871:
[----:B------:R-:W-:Y:S05]  /*28f0*/  BSYNC B1 ;  /* 0x0000000000017941 */ /* 0x000fea0003800000 */
.L_x_8870:
[----:B------:R-:W-:Y:S01]  /*2900*/  IMAD.SHL.U32 R2, R2, 0x100000, RZ ;  /* 0x0010000002027824 */ /* 0x000fe200078e00ff */
[----:B------:R-:W-:-:S04]  /*2910*/  LEA R3, R0, 0x3b800000, 0x17 ;  /* 0x3b80000000037811 */ /* 0x000fc800078eb8ff */
[----:B------:R-:W-:Y:S02]  /*2920*/  LOP3.LUT R2, R3, R2, R4, 0xfe, !PT ;  /* 0x0000000203027212 */ /* 0x000fe400078efe04 */
.L_x_8869:
[----:B------:R-:W-:Y:S05]  /*2930*/  BSYNC B0 ;  /* 0x0000000000007941 */ /* 0x000fea0003800000 */
.L_x_8868:
[----:B------:R-:W0:Y:S01]  /*2940*/  F2I.S64.TRUNC R2, R2 ;  /* 0x0000000200027311 */ /* 0x000e22000020d900 */
[----:B------:R-:W-:Y:S05]  /*2950*/  BRA `(.L_x_8853) ;  /* 0x0000046000007947 */ /* 0x000fea0003800000 */
.L_x_8866:
        /* <DEDUP_REMOVED lines=21> */
.L_x_8875:
[----:B------:R-:W-:Y:S05]  /*2ab0*/  BSYNC B1 ;  /* 0x0000000000017941 */ /* 0x000fea0003800000 */
.L_x_8874:
[----:B------:R-:W-:Y:S01]  /*2ac0*/  IMAD.SHL.U32 R2, R2, 0x200000, RZ ;  /* 0x0020000002027824 */ /* 0x000fe200078e00ff */
[----:B------:R-:W-:-:S04]  /*2ad0*/  LEA R3, R0, 0x37800000, 0x17 ;  /* 0x3780000000037811 */ /* 0x000fc800078eb8ff */
[----:B------:R-:W-:Y:S02]  /*2ae0*/  LOP3.LUT R2, R3, R2, R4, 0xfe, !PT ;  /* 0x0000000203027212 */ /* 0x000fe400078efe04 */
.L_x_8873:
[----:B------:R-:W-:Y:S05]  /*2af0*/  BSYNC B0 ;  /* 0x0000000000007941 */ /* 0x000fea0003800000 */
.L_x_8872:
[----:B------:R-:W0:Y:S01]  /*2b00*/  F2I.S64.TRUNC R2, R2 ;  /* 0x0000000200027311 */ /* 0x000e22000020d900 */
[----:B------:R-:W-:Y:S05]  /*2b10*/  BRA `(.L_x_8853) ;  /* 0x000002a000007947 */ /* 0x000fea0003800000 */
.L_x_8865:
        /* <DEDUP_REMOVED lines=14> */
.L_x_8879:
[----:B------:R-:W-:Y:S05]  /*2c00*/  BSYNC B0 ;  /* 0x0000000000007941 */ /* 0x000fea0003800000 */
.L_x_8878:
[----:B------:R-:W0:Y:S01]  /*2c10*/  F2I.S64.TRUNC R2, R2 ;  /* 0x0000000200027311 */ /* 0x000e22000020d900 */
[----:B------:R-:W-:Y:S05]  /*2c20*/  BRA `(.L_x_8853) ;  /* 0x0000019000007947 */ /* 0x000fea0003800000 */
.L_x_8852:
        /* <DEDUP_REMOVED lines=21> */
.L_x_8877:
[----:B------:R0:W5:Y:S01]  /*2d80*/  LDG.E.64 R2, [R4.64] ;  /* 0x0000002404027981 */ /* 0x000162000c1e1b00 */
[----:B------:R-:W-:Y:S05]  /*2d90*/  BRA `(.L_x_8853) ;  /* 0x0000002000007947 */ /* 0x000fea0003800000 */
.L_x_8876:
[----:B------:R0:W5:Y:S01]  /*2da0*/  LDG.E R2, [R4.64] ;  /* 0x0000002404027981 */ /* 0x000162000c1e1900 */
[----:B------:R-:W-:-:S03]  /*2db0*/  IMAD.MOV.U32 R3, RZ, RZ, RZ ;  /* 0x000000ffff037224 */ /* 0x000fc600078e00ff */
.L_x_8853:
[----:B0-----:R-:W0:Y:S01]  /*2dc0*/  LDC.U8 R4, c[0x0][0x3e1] ;  /* 0x0000f840ff047b82 */ /* 0x001e220000000000 */
[----:B-----5:R-:W-:Y:S02]  /*2dd0*/  ISETP.NE.U32.AND P0, PT, R2, RZ, PT ;  /* 0x000000ff0200720c */ /* 0x020fe40003f05070 */
[----:B-1----:R-:W-:Y:S02]  /*2de0*/  ISETP.NE.U32.AND P1, PT, R18, RZ, PT ;  /* 0x000000ff1200720c */ /* 0x002fe40003f25070 */
[----:B------:R-:W-:-:S04]  /*2df0*/  ISETP.NE.AND.EX P0, PT, R3, RZ, PT, P0 ;  /* 0x000000ff0300720c */ /* 0x000fc80003f05300 */
        /* <DEDUP_REMOVED lines=15> */
.L_x_8883:
[----:B------:R0:W-:Y:S01]  /*2ef0*/  STG.E.U8 [R16.64], R2 ;  /* 0x0000000210007986 */ /* 0x0001e2000c101124 */
[----:B------:R-:W-:Y:S05]  /*2f00*/  BRA `(.L_x_8885) ;  /* 0x00000d5000007947 */ /* 0x000fea0003800000 */
.L_x_8882:
        /* <DEDUP_REMOVED lines=9> */
.L_x_8887:
[----:B------:R0:W-:Y:S01]  /*2fa0*/  STG.E [R16.64], R2 ;  /* 0x0000000210007986 */ /* 0x0001e2000c101924 */
[----:B------:R-:W-:Y:S05]  /*2fb0*/  BRA `(.L_x_8885) ;  /* 0x00000ca000007947 */ /* 0x000fea0003800000 */
.L_x_8886:
[----:B------:R0:W-:Y:S01]  /*2fc0*/  STG.E.U16 [R16.64], R2 ;  /* 0x0000000210007986 */ /* 0x0001e2000c101524 */
[----:B------:R-:W-:Y:S05]  /*2fd0*/  BRA `(.L_x_8885) ;  /* 0x00000c8000007947 */ /* 0x000fea0003800000 */
.L_x_8881:
        /* <DEDUP_REMOVED lines=9> */
.L_x_8889:
[----:B------:R-:W0:Y:S02]  /*3070*/  I2F.U32 R0, R2 ;  /* 0x0000000200007306 */ /* 0x000e240000201000 */
[----:B0-----:R-:W-:-:S05]  /*3080*/  F2FP.PACK_AB R0, RZ, R0 ;  /* 0x00000000ff00723e */ /* 0x001fca00000000ff */
[----:B------:R0:W-:Y:S01]  /*3090*/  STG.E.U16 [R16.64], R0 ;  /* 0x0000000010007986 */ /* 0x0001e2000c101524 */
[----:B------:R-:W-:Y:S05]  /*30a0*/  BRA `(.L_x_8885) ;  /* 0x00000bb000007947 */ /* 0x000fea0003800000 */
.L_x_8888:
        /* <DEDUP_REMOVED lines=10> */
.L_x_8891:
[----:B------:R-:W0:Y:S02]  /*3150*/  I2F.U32 R2, R2 ;  /* 0x0000000200027306 */ /* 0x000e240000201000 */
[----:B0-----:R-:W-:-:S04]  /*3160*/  F2FP.PACK_AB R3, RZ, R2 ;  /* 0x00000002ff03723e */ /* 0x001fc800000000ff */
[----:B------:R-:W-:-:S05]  /*3170*/  PRMT R3, R3, 0x5410, RZ ;  /* 0x0000541003037816 */ /* 0x000fca00000000ff */
[----:B------:R0:W-:Y:S01]  /*3180*/  STG.E [R16.64], R3 ;  /* 0x0000000310007986 */ /* 0x0001e2000c101924 */
[----:B------:R-:W-:Y:S05]  /*3190*/  BRA `(.L_x_8885) ;  /* 0x00000ac000007947 */ /* 0x000fea0003800000 */
.L_x_8890:
[----:B------:R-:W0:Y:S02]  /*31a0*/  I2F.F64.U32 R2, R2 ;  /* 0x0000000200027312 */ /* 0x000e240000201800 */
[----:B0-----:R0:W-:Y:S01]  /*31b0*/  STG.E.64 [R16.64], R2 ;  /* 0x0000000210007986 */ /* 0x0011e2000c101b24 */
[----:B------:R-:W-:Y:S05]  /*31c0*/  BRA `(.L_x_8885) ;  /* 0x00000a9000007947 */ /* 0x000fea0003800000 */
.L_x_8880:
        /* <DEDUP_REMOVED lines=10> */
.L_x_8894:
[----:B------:R-:W0:Y:S01]  /*3270*/  I2F.F64.U32 R4, R2 ;  /* 0x0000000200047312 */ /* 0x000e220000201800 */
[----:B------:R-:W-:-:S05]  /*3280*/  CS2R R6, SRZ ;  /* 0x0000000000067805 */ /* 0x000fca000001ff00 */
[----:B0-----:R0:W-:Y:S01]  /*3290*/  STG.E.128 [R16.64], R4 ;  /* 0x0000000410007986 */ /* 0x0011e2000c101d24 */
[----:B------:R-:W-:Y:S05]  /*32a0*/  BRA `(.L_x_8885) ;  /* 0x000009b000007947 */ /* 0x000fea0003800000 */
.L_x_8893:
        /* <DEDUP_REMOVED lines=21> */
.L_x_8898:
[----:B------:R-:W-:Y:S05]  /*3400*/  BSYNC B0 ;  /* 0x0000000000007941 */ /* 0x000fea0003800000 */
.L_x_8897:
[----:B------:R-:W-:-:S05]  /*3410*/  LOP3.LUT R3, R0, R3, RZ, 0xfc, !PT ;  /* 0x0000000300037212 */ /* 0x000fca00078efcff */
[----:B------:R0:W-:Y:S01]  /*3420*/  STG.E.U8 [R16.64], R3 ;  /* 0x0000000310007986 */ /* 0x0001e2000c101124 */
[----:B------:R-:W-:Y:S05]  /*3430*/  BRA `(.L_x_8885) ;  /* 0x0000082000007947 */ /* 0x000fea0003800000 */
.L_x_8896:
        /* <DEDUP_REMOVED lines=13> */
.L_x_8900:
[----:B------:R-:W-:Y:S01]  /*3510*/  IMAD.MOV.U32 R0, RZ, RZ, 0x7f ;  /* 0x0000007fff007424 */ /* 0x000fe200078e00ff */
[----:B------:R-:W-:-:S04]  /*3520*/  ISETP.GT.U32.AND P0, PT, R3, 0x7f800000, PT ;  /* 0x7f8000000300780c */ /* 0x000fc80003f04070 */
[----:B------:R-:W-:-:S04]  /*3530*/  SEL R0, R0, 0x7c, P0 ;  /* 0x0000007c00007807 */ /* 0x000fc80000000000 */
.L_x_8901:
[----:B------:R-:W-:Y:S05]  /*3540*/  BSYNC B0 ;  /* 0x0000000000007941 */ /* 0x000fea0003800000 */
.L_x_8899:
[----:B------:R-:W-:-:S04]  /*3550*/  LOP3.LUT R2, R5, 0x80000000, RZ, 0xc0, !PT ;  /* 0x8000000005027812 */ /* 0x000fc800078ec0ff */
[----:B------:R-:W-:-:S04]  /*3560*/  SHF.R.U32.HI R3, RZ, 0x18, R2 ;  /* 0x00000018ff037819 */ /* 0x000fc80000011602 */
[----:B------:R-:W-:-:S05]  /*3570*/  LOP3.LUT R3, R0, R3, RZ, 0xfc, !PT ;  /* 0x0000000300037212 */ /* 0x000fca00078efcff */
[----:B------:R0:W-:Y:S01]  /*3580*/  STG.E.U8 [R16.64], R3 ;  /* 0x0000000310007986 */ /* 0x0001e2000c101124 */
[----:B------:R-:W-:Y:S05]  /*3590*/  BRA `(.L_x_8885) ;  /* 0x000006c000007947 */ /* 0x000fea0003800000 */
.L_x_8895:
[----:B------:R-:W0:Y:S02]  /*35a0*/  I2F.U32 R0, R2 ;  /* 0x0000000200007306 */ /* 0x000e240000201000 */
[----:B0-----:R-:W-:-:S05]  /*35b0*/  F2FP.BF16.PACK_AB R0, RZ, R0 ;  /* 0x00000000ff00723e */ /* 0x001fca00000010ff */
[----:B------:R0:W-:Y:S01]  /*35c0*/  STG.E.U16 [R16.64], R0 ;  /* 0x0000000010007986 */ /* 0x0001e2000c101524 */
[----:B------:R-:W-:Y:S05]  /*35d0*/  BRA `(.L_x_8885) ;  /* 0x0000068000007947 */ /* 0x000fea0003800000 */
.L_x_8892:
        /* <DEDUP_REMOVED lines=10> */
.L_x_8904:
        /* <DEDUP_REMOVED lines=17> */
.L_x_8907:
[----:B------:R-:W-:-:S04]  /*3790*/  LOP3.LUT R2, R5, 0x80000000, RZ, 0xc0, !PT ;  /* 0x8000000005027812 */ /* 0x000fc800078ec0ff */
[----:B------:R-:W-:-:S04]  /*37a0*/  SHF.R.U32.HI R3, RZ, 0x18, R2 ;  /* 0x00000018ff037819 */ /* 0x000fc80000011602 */
[----:B------:R-:W-:-:S04]  /*37b0*/  LOP3.LUT R0, R0, R3, RZ, 0xfc, !PT ;  /* 0x0000000300007212 */ /* 0x000fc800078efcff */
[----:B------:R-:W-:Y:S02]  /*37c0*/  PRMT R8, R0, 0x7610, R8 ;  /* 0x0000761000087816 */ /* 0x000fe40000000008 */
.L_x_8906:
[----:B------:R-:W-:Y:S05]  /*37d0*/  BSYNC B0 ;  /* 0x0000000000007941 */ /* 0x000fea0003800000 */
.L_x_8905:
[----:B------:R0:W-:Y:S01]  /*37e0*/  STG.E.U8 [R16.64], R8 ;  /* 0x0000000810007986 */ /* 0x0001e2000c101124 */
[----:B------:R-:W-:Y:S05]  /*37f0*/  BRA `(.L_x_8885) ;  /* 0x0000046000007947 */ /* 0x000fea0003800000 */
.L_x_8903:
        /* <DEDUP_REMOVED lines=17> */
.L_x_8910:
[----:B------:R-:W-:-:S04]  /*3910*/  LOP3.LUT R2, R5, 0x80000000, RZ, 0xc0, !PT ;  /* 0x8000000005027812 */ /* 0x000fc800078ec0ff */
[----:B------:R-:W-:-:S04]  /*3920*/  SHF.R.U32.HI R3, RZ, 0x18, R2 ;  /* 0x00000018ff037819 */ /* 0x000fc80000011602 */
[----:B------:R-:W-:-:S04]  /*3930*/  LOP3.LUT R0, R0, R3, RZ, 0xfc, !PT ;  /* 0x0000000300007212 */ /* 0x000fc800078efcff */
[----:B------:R-:W-:Y:S02]  /*3940*/  PRMT R8, R0, 0x7610, R8 ;  /* 0x0000761000087816 */ /* 0x000fe40000000008 */
.L_x_8909:
[----:B------:R-:W-:Y:S05]  /*3950*/  BSYNC B0 ;  /* 0x0000000000007941 */ /* 0x000fea0003800000 */
.L_x_8908:
[----:B------:R0:W-:Y:S01]  /*3960*/  STG.E.U8 [R16.64], R8 ;  /* 0x0000000810007986 */ /* 0x0001e2000c101124 */
[----:B------:R-:W-:Y:S05]  /*3970*/  BRA `(.L_x_8885) ;  /* 0x000002e000007947 */ /* 0x000fea0003800000 */
.L_x_8902:
        /* <DEDUP_REMOVED lines=22> */
.L_x_8884:
        /* <DEDUP_REMOVED lines=20> */
.L_x_8912:
[----:B------:R-:W-:-:S05]  /*3c20*/  IMAD.MOV.U32 R3, RZ, RZ, RZ ;  /* 0x000000ffff037224 */ /* 0x000fca00078e00ff */
[----:B------:R0:W-:Y:S01]  /*3c30*/  STG.E.64 [R16.64], R2 ;  /* 0x0000000210007986 */ /* 0x0001e2000c101b24 */
[----:B------:R-:W-:Y:S05]  /*3c40*/  BRA `(.L_x_8885) ;  /* 0x0000001000007947 */ /* 0x000fea0003800000 */
.L_x_8911:
[----:B------:R0:W-:Y:S02]  /*3c50*/  STG.E [R16.64], R2 ;  /* 0x0000000210007986 */ /* 0x0001e4000c101924 */
.L_x_8885:
[----:B------:R-:W-:-:S05]  /*3c60*/  IMAD R22, R22, 0x200, R25 ;  /* 0x0000020016167824 */ /* 0x000fca00078e0219 */
[----:B------:R-:W-:Y:S02]  /*3c70*/  IADD3 R23, R22, 0x80, RZ ;  /* 0x0000008016177810 */ /* 0x000fe40007ffe0ff */
.L_x_8814:
[----:B------:R-:W-:Y:S05]  /*3c80*/  BSYNC B6 ;  /* 0x0000000000067941 */ /* 0x000fea0003800000 */
.L_x_8813:
        /* <DEDUP_REMOVED lines=258> */
.L_x_8915:
        /* <DEDUP_REMOVED lines=19> */
.L_x_8919:
[----:B------:R0:W5:Y:S01]  /*4de0*/  LDG.E.U8 R18, [R2.64] ;  /* 0x0000002402127981 */ /* 0x000162000c1e1100 */
[----:B------:R-:W-:Y:S01]  /*4df0*/  IMAD.MOV.U32 R19, RZ, RZ, RZ ;  /* 0x000000ffff137224 */ /* 0x000fe200078e00ff */
[----:B------:R-:W-:Y:S05]  /*4e00*/  BRA `(.L_x_8921) ;  /* 0x00000d5000007947 */ /* 0x000fea0003800000 */
.L_x_8918:
        /* <DEDUP_REMOVED lines=8> */
.L_x_8923:
[----:B------:R-:W2:Y:S02]  /*4e90*/  LDG.E R18, [R2.64] ;  /* 0x0000002402127981 */ /* 0x000ea4000c1e1900 */
[----:B--2---:R-:W-:Y:S01]  /*4ea0*/  SHF.R.S32.HI R19, RZ, 0x1f, R18 ;  /* 0x0000001fff137819 */ /* 0x004fe20000011412 */
[----:B------:R-:W-:Y:S05]  /*4eb0*/  BRA `(.L_x_8921) ;  /* 0x00000ca000007947 */ /* 0x000fea0003800000 */
.L_x_8922:
[----:B------:R-:W2:Y:S02]  /*4ec0*/  LDG.E.S16 R18, [R2.64] ;  /* 0x0000002402127981 */ /* 0x000ea4000c1e1700 */
[----:B--2---:R-:W-:Y:S01]  /*4ed0*/  SHF.R.S32.HI R19, RZ, 0x1f, R18 ;  /* 0x0000001fff137819 */ /* 0x004fe20000011412 */
[----:B------:R-:W-:Y:S05]  /*4ee0*/  BRA `(.L_x_8921) ;  /* 0x00000c7000007947 */ /* 0x000fea0003800000 */
.L_x_8917:
        /* <DEDUP_REMOVED lines=9> */
.L_x_8925:
[----:B------:R-:W2:Y:S02]  /*4f80*/  LDG.E.U16 R2, [R2.64] ;  /* 0x0000002402027981 */ /* 0x000ea4000c1e1500 */
[----:B--2---:R-:W-:-:S06]  /*4f90*/  HADD2.F32 R18, -RZ, R2.H0_H0 ;  /* 0x20000002ff127230 */ /* 0x004fcc0000004100 */
[----:B------:R-:W0:Y:S01]  /*4fa0*/  F2I.S64.TRUNC R18, R18 ;  /* 0x0000001200127311 */ /* 0x000e22000020d900 */
[----:B------:R-:W-:Y:S05]  /*4fb0*/  BRA `(.L_x_8921) ;  /* 0x00000ba000007947 */ /* 0x000fea0003800000 */
.L_x_8924:
        /* <DEDUP_REMOVED lines=9> */
.L_x_8927:
[----:B------:R-:W2:Y:S02]  /*5050*/  LDG.E.U16 R2, [R2.64] ;  /* 0x0000002402027981 */ /* 0x000ea4000c1e1500 */
[----:B--2---:R-:W-:-:S06]  /*5060*/  HADD2.F32 R18, -RZ, R2.H0_H0 ;  /* 0x20000002ff127230 */ /* 0x004fcc0000004100 */
[----:B------:R-:W0:Y:S01]  /*5070*/  F2I.S64.TRUNC R18, R18 ;  /* 0x0000001200127311 */ /* 0x000e22000020d900 */
[----:B------:R-:W-:Y:S05]  /*5080*/  BRA `(.L_x_8921) ;  /* 0x00000ad000007947 */ /* 0x000fea0003800000 */
.L_x_8926:
[----:B------:R-:W2:Y:S02]  /*5090*/  LDG.E.64 R2, [R2.64] ;  /* 0x0000002402027981 */ /* 0x000ea4000c1e1b00 */
[----:B--2---:R0:W1:Y:S01]  /*50a0*/  F2I.S64.F64.TRUNC R18, R2 ;  /* 0x0000000200127311 */ /* 0x004062000030d900 */
[----:B------:R-:W-:Y:S05]  /*50b0*/  BRA `(.L_x_8921) ;  /* 0x00000aa000007947 */ /* 0x000fea0003800000 */
.L_x_8916:
        /* <DEDUP_REMOVED lines=13> */
.L_x_8930:
[----:B------:R-:W2:Y:S02]  /*5190*/  LDG.E.64 R2, [R2.64] ;  /* 0x0000002402027981 */ /* 0x000ea4000c1e1b00 */
[----:B--2---:R0:W1:Y:S01]  /*51a0*/  F2I.S64.F64.TRUNC R18, R2 ;  /* 0x0000000200127311 */ /* 0x004062000030d900 */
[----:B------:R-:W-:Y:S05]  /*51b0*/  BRA `(.L_x_8921) ;  /* 0x000009a000007947 */ /* 0x000fea0003800000 */
.L_x_8929:
        /* <DEDUP_REMOVED lines=27> */
.L_x_8932:
        /* <DEDUP_REMOVED lines=14> */
.L_x_8931:
[----:B------:R-:W2:Y:S02]  /*5450*/  LDG.E.U16 R18, [R2.64] ;  /* 0x0000002402127981 */ /* 0x000ea4000c1e1500 */
[----:B--2---:R-:W-:-:S06]  /*5460*/  PRMT R18, RZ, 0x5410, R18 ;  /* 0x00005410ff127816 */ /* 0x004fcc0000000012 */
[----:B------:R-:W0:Y:S01]  /*5470*/  F2I.S64.TRUNC R18, R18 ;  /* 0x0000001200127311 */ /* 0x000e22000020d900 */
[----:B------:R-:W-:Y:S05]  /*5480*/  BRA `(.L_x_8921) ;  /* 0x000006d000007947 */ /* 0x000fea0003800000 */
.L_x_8928:
        /* <DEDUP_REMOVED lines=11> */
.L_x_8935:
        /* <DEDUP_REMOVED lines=21> */
.L_x_8939:
[----:B------:R-:W-:Y:S05]  /*5690*/  BSYNC B1 ;  /* 0x0000000000017941 */ /* 0x000fea0003800000 */
.L_x_8938:
[----:B------:R-:W-:Y:S01]  /*56a0*/  IMAD.SHL.U32 R2, R2, 0x100000, RZ ;  /* 0x0010000002027824 */ /* 0x000fe200078e00ff */
[----:B------:R-:W-:-:S04]  /*56b0*/  LEA R3, R0, 0x3b800000, 0x17 ;  /* 0x3b80000000037811 */ /* 0x000fc800078eb8ff */
[----:B------:R-:W-:Y:S02]  /*56c0*/  LOP3.LUT R18, R3, R2, R18, 0xfe, !PT ;  /* 0x0000000203127212 */ /* 0x000fe400078efe12 */
.L_x_8937:
[----:B------:R-:W-:Y:S05]  /*56d0*/  BSYNC B0 ;  /* 0x0000000000007941 */ /* 0x000fea0003800000 */
.L_x_8936:
[----:B------:R-:W0:Y:S01]  /*56e0*/  F2I.S64.TRUNC R18, R18 ;  /* 0x0000001200127311 */ /* 0x000e22000020d900 */
[----:B------:R-:W-:Y:S05]  /*56f0*/  BRA `(.L_x_8921) ;  /* 0x0000046000007947 */ /* 0x000fea0003800000 */
.L_x_8934:
        /* <DEDUP_REMOVED lines=21> */
.L_x_8943:
[----:B------:R-:W-:Y:S05]  /*5850*/  BSYNC B1 ;  /* 0x0000000000017941 */ /* 0x000fea0003800000 */
.L_x_8942:
[----:B------:R-:W-:Y:S01]  /*5860*/  IMAD.SHL.U32 R2, R2, 0x200000, RZ ;  /* 0x0020000002027824 */ /* 0x000fe200078e00ff */
[----:B------:R-:W-:-:S04]  /*5870*/  LEA R3, R0, 0x37800000, 0x17 ;  /* 0x3780000000037811 */ /* 0x000fc800078eb8ff */
[----:B------:R-:W-:Y:S02]  /*5880*/  LOP3.LUT R18, R3, R2, R18, 0xfe, !PT ;  /* 0x0000000203127212 */ /* 0x000fe400078efe12 */
.L_x_8941:
[----:B------:R-:W-:Y:S05]  /*5890*/  BSYNC B0 ;  /* 0x0000000000007941 */ /* 0x000fea0003800000 */
.L_x_8940:
[----:B------:R-:W0:Y:S01]  /*58a0*/  F2I.S64.TRUNC R18, R18 ;  /* 0x0000001200127311 */ /* 0x000e22000020d900 */
[----:B------:R-:W-:Y:S05]  /*58b0*/  BRA `(.L_x_8921) ;  /* 0x000002a000007947 */ /* 0x000fea0003800000 */
.L_x_8933:
        /* <DEDUP_REMOVED lines=14> */
.L_x_8947:
[----:B------:R-:W-:Y:S05]  /*59a0*/  BSYNC B0 ;  /* 0x0000000000007941 */ /* 0x000fea0003800000 */
.L_x_8946:
[----:B------:R-:W0:Y:S01]  /*59b0*/  F2I.S64.TRUNC R18, R18 ;  /* 0x0000001200127311 */ /* 0x000e22000020d900 */
[----:B------:R-:W-:Y:S05]  /*59c0*/  BRA `(.L_x_8921) ;  /* 0x0000019000007947 */ /* 0x000fea0003800000 */
.L_x_8920:
        /* <DEDUP_REMOVED lines=21> */
.L_x_8945:
[----:B------:R0:W5:Y:S01]  /*5b20*/  LDG.E.64 R18, [R2.64] ;  /* 0x0000002402127981 */ /* 0x000162000c1e1b00 */
[----:B------:R-:W-:Y:S05]  /*5b30*/  BRA `(.L_x_8921) ;  /* 0x0000002000007947 */ /* 0x000fea0003800000 */
.L_x_8944:
[----:B------:R0:W5:Y:S01]  /*5b40*/  LDG.E R18, [R2.64] ;  /* 0x0000002402127981 */ /* 0x000162000c1e1900 */
[----:B------:R-:W-:-:S03]  /*5b50*/  IMAD.MOV.U32 R19, RZ, RZ, RZ ;  /* 0x000000ffff137224 */ /* 0x000fc600078e00ff */
.L_x_8921:
        /* <DEDUP_REMOVED lines=17> */
.L_x_8951:
[----:B------:R0:W5:Y:S01]  /*5c70*/  LDG.E.U8 R2, [R4.64] ;  /* 0x0000002404027981 */ /* 0x000162000c1e1100 */
[----:B------:R-:W-:Y:S01]  /*5c80*/  IMAD.MOV.U32 R3, RZ, RZ, RZ ;  /* 0x000000ffff037224 */ /* 0x000fe200078e00ff */
[----:B------:R-:W-:Y:S05]  /*5c90*/  BRA `(.L_x_8953) ;  /* 0x00000d5000007947 */ /* 0x000fea0003800000 */
.L_x_8950:
        /* <DEDUP_REMOVED lines=8> */
.L_x_8955:
[----:B------:R-:W2:Y:S02]  /*5d20*/  LDG.E R2, [R4.64] ;  /* 0x0000002404027981 */ /* 0x000ea4000c1e1900 */
[----:B--2---:R-:W-:Y:S01]  /*5d30*/  SHF.R.S32.HI R3, RZ, 0x1f, R2 ;  /* 0x0000001fff037819 */ /* 0x004fe20000011402 */
[----:B------:R-:W-:Y:S05]  /*5d40*/  BRA `(.L_x_8953) ;  /* 0x00000ca000007947 */ /* 0x000fea0003800000 */
.L_x_8954:
[----:B------:R-:W2:Y:S02]  /*5d50*/  LDG.E.S16 R2, [R4.64] ;  /* 0x0000002404027981 */ /* 0x000ea4000c1e1700 */
[----:B--2---:R-:W-:Y:S01]  /*5d60*/  SHF.R.S32.HI R3, RZ, 0x1f, R2 ;  /* 0x0000001fff037819 */ /* 0x004fe20000011402 */
[----:B------:R-:W-:Y:S05]  /*5d70*/  BRA `(.L_x_8953) ;  /* 0x00000c7000007947 */ /* 0x000fea0003800000 */
.L_x_8949:
        /* <DEDUP_REMOVED lines=9> */
.L_x_8957:
[----:B------:R-:W2:Y:S02]  /*5e10*/  LDG.E.U16 R4, [R4.64] ;  /* 0x0000002404047981 */ /* 0x000ea4000c1e1500 */
[----:B--2---:R-:W-:-:S06]  /*5e20*/  HADD2.F32 R2, -RZ, R4.H0_H0 ;  /* 0x20000004ff027230 */ /* 0x004fcc0000004100 */
[----:B------:R-:W0:Y:S01]  /*5e30*/  F2I.S64.TRUNC R2, R2 ;  /* 0x0000000200027311 */ /* 0x000e22000020d900 */
[----:B------:R-:W-:Y:S05]  /*5e40*/  BRA `(.L_x_8953) ;  /* 0x00000ba000007947 */ /* 0x000fea0003800000 */
.L_x_8956:
        /* <DEDUP_REMOVED lines=9> */
.L_x_8959:
[----:B------:R-:W2:Y:S02]  /*5ee0*/  LDG.E.U16 R4, [R4.64] ;  /* 0x0000002404047981 */ /* 0x000ea4000c1e1500 */
[----:B--2---:R-:W-:-:S06]  /*5ef0*/  HADD2.F32 R2, -RZ, R4.H0_H0 ;  /* 0x20000004ff027230 */ /* 0x004fcc0000004100 */
[----:B------:R-:W0:Y:S01]  /*5f00*/  F2I.S64.TRUNC R2, R2 ;  /* 0x0000000200027311 */ /* 0x000e22000020d900 */
[----:B------:R-:W-:Y:S05]  /*5f10*/  BRA `(.L_x_8953) ;  /* 0x00000ad000007947 */ /* 0x000fea0003800000 */
.L_x_8958:
[----:B------:R-:W2:Y:S02]  /*5f20*/  LDG.E.64 R2, [R4.64] ;  /* 0x0000002404027981 */ /* 0x000ea4000c1e1b00 */
[----:B--2---:R-:W0:Y:S01]  /*5f30*/  F2I.S64.F64.TRUNC R2, R2 ;  /* 0x0000000200027311 */ /* 0x004e22000030d900 */
[----:B------:R-:W-:Y:S05]  /*5f40*/  BRA `(.L_x_8953) ;  /* 0x00000aa000007947 */ /* 0x000fea0003800000 */
.L_x_8948:
        /* <DEDUP_REMOVED lines=13> */
.L_x_8962:
[----:B------:R-:W2:Y:S02]  /*6020*/  LDG.E.64 R2, [R4.64] ;  /* 0x0000002404027981 */ /* 0x000ea4000c1e1b00 */
[----:B--2---:R-:W0:Y:S01]  /*6030*/  F2I.S64.F64.TRUNC R2, R2 ;  /* 0x0000000200027311 */ /* 0x004e22000030d900 */
[----:B------:R-:W-:Y:S05]  /*6040*/  BRA `(.L_x_8953) ;  /* 0x000009a000007947 */ /* 0x000fea0003800000 */
.L_x_8961:
        /* <DEDUP_REMOVED lines=27> */
.L_x_8964:
        /* <DEDUP_REMOVED lines=14> */
.L_x_8963:
[----:B------:R-:W2:Y:S02]  /*62e0*/  LDG.E.U16 R2, [R4.64] ;  /* 0x0000002404027981 */ /* 0x000ea4000c1e1500 */
[----:B--2---:R-:W-:-:S06]  /*62f0*/  PRMT R2, RZ, 0x5410, R2 ;  /* 0x00005410ff027816 */ /* 0x004fcc0000000002 */
[----:B------:R-:W0:Y:S01]  /*6300*/  F2I.S64.TRUNC R2, R2 ;  /* 0x0000000200027311 */ /* 0x000e22000020d900 */
[----:B------:R-:W-:Y:S05]  /*6310*/  BRA `(.L_x_8953) ;  /* 0x000006d000007947 */ /* 0x000fea0003800000 */
.L_x_8960:
        /* <DEDUP_REMOVED lines=11> */
.L_x_8967:
        /* <DEDUP_REMOVED lines=21> */
.L_x_8971:
[----:B------:R-:W-:Y:S05]  /*6520*/  BSYNC B1 ;  /* 0x0000000000017941 */ /* 0x000fea0003800000 */
.L_x_8970:
[----:B------:R-:W-:Y:S01]  /*6530*/  IMAD.SHL.U32 R2, R2, 0x100000, RZ ;  /* 0x0010000002027824 */ /* 0x000fe200078e00ff */
[----:B------:R-:W-:-:S04]  /*6540*/  LEA R3, R0, 0x3b800000, 0x17 ;  /* 0x3b80000000037811 */ /* 0x000fc800078eb8ff */
[----:B------:R-:W-:Y:S02]  /*6550*/  LOP3.LUT R2, R3, R2, R4, 0xfe, !PT ;  /* 0x0000000203027212 */ /* 0x000fe400078efe04 */
.L_x_8969:
[----:B------:R-:W-:Y:S05]  /*6560*/  BSYNC B0 ;  /* 0x0000000000007941 */ /* 0x000fea0003800000 */
.L_x_8968:
[----:B------:R-:W0:Y:S01]  /*6570*/  F2I.S64.TRUNC R2, R2 ;  /* 0x0000000200027311 */ /* 0x000e22000020d900 */
[----:B------:R-:W-:Y:S05]  /*6580*/  BRA `(.L_x_8953) ;  /* 0x0000046000007947 */ /* 0x000fea0003800000 */
.L_x_8966:
        /* <DEDUP_REMOVED lines=21> */
.L_x_8975:
[----:B------:R-:W-:Y:S05]  /*66e0*/  BSYNC B1 ;  /* 0x0000000000017941 */ /* 0x000fea0003800000 */
.L_x_8974:
[----:B------:R-:W-:Y:S01]  /*66f0*/  IMAD.SHL.U32 R2, R2, 0x200000, RZ ;  /* 0x0020000002027824 */ /* 0x000fe200078e00ff */
[----:B------:R-:W-:-:S04]  /*6700*/  LEA R3, R0, 0x37800000, 0x17 ;  /* 0x3780000000037811 */ /* 0x000fc800078eb8ff */
[----:B------:R-:W-:Y:S02]  /*6710*/  LOP3.LUT R2, R3, R2, R4, 0xfe, !PT ;  /* 0x0000000203027212 */ /* 0x000fe400078efe04 */
.L_x_8973:
[----:B------:R-:W-:Y:S05]  /*6720*/  BSYNC B0 ;  /* 0x0000000000007941 */ /* 0x000fea0003800000 */
.L_x_8972:
[----:B------:R-:W0:Y:S01]  /*6730*/  F2I.S64.TRUNC R2, R2 ;  /* 0x0000000200027311 */ /* 0x000e22000020d900 */
[----:B------:R-:W-:Y:S05]  /*6740*/  BRA `(.L_x_8953) ;  /* 0x000002a000007947 */ /* 0x000fea0003800000 */
.L_x_8965:
        /* <DEDUP_REMOVED lines=14> */
.L_x_8979:
[----:B------:R-:W-:Y:S05]  /*6830*/  BSYNC B0 ;  /* 0x0000000000007941 */ /* 0x000fea0003800000 */
.L_x_8978:
[----:B------:R-:W0:Y:S01]  /*6840*/  F2I.S64.TRUNC R2, R2 ;  /* 0x0000000200027311 */ /* 0x000e22000020d900 */
[----:B------:R-:W-:Y:S05]  /*6850*/  BRA `(.L_x_8953) ;  /* 0x0000019000007947 */ /* 0x000fea0003800000 */
.L_x_8952:
        /* <DEDUP_REMOVED lines=21> */
.L_x_8977:
[----:B------:R0:W5:Y:S01]  /*69b0*/  LDG.E.64 R2, [R4.64] ;  /* 0x0000002404027981 */ /* 0x000162000c1e1b00 */
[----:B------:R-:W-:Y:S05]  /*69c0*/  BRA `(.L_x_8953) ;  /* 0x0000002000007947 */ /* 0x000fea0003800000 */
.L_x_8976:
[----:B------:R0:W5:Y:S01]  /*69d0*/  LDG.E R2, [R4.64] ;  /* 0x0000002404027981 */ /* 0x000162000c1e1900 */
[----:B------:R-:W-:-:S03]  /*69e0*/  IMAD.MOV.U32 R3, RZ, RZ, RZ ;  /* 0x000000ffff037224 */ /* 0x000fc600078e00ff */
.L_x_8953:
        /* <DEDUP_REMOVED lines=19> */
.L_x_8983:
[----:B------:R0:W-:Y:S01]  /*6b20*/  STG.E.U8 [R16.64], R2 ;  /* 0x0000000210007986 */ /* 0x0001e2000c101124 */
[----:B------:R-:W-:Y:S05]  /*6b30*/  BRA `(.L_x_8985) ;  /* 0x00000d5000007947 */ /* 0x000fea0003800000 */
.L_x_8982:
        /* <DEDUP_REMOVED lines=9> */
.L_x_8987:
[----:B------:R0:W-:Y:S01]  /*6bd0*/  STG.E [R16.64], R2 ;  /* 0x0000000210007986 */ /* 0x0001e2000c101924 */
[----:B------:R-:W-:Y:S05]  /*6be0*/  BRA `(.L_x_8985) ;  /* 0x00000ca000007947 */ /* 0x000fea0003800000 */
.L_x_8986:
[----:B------:R0:W-:Y:S01]  /*6bf0*/  STG.E.U16 [R16.64], R2 ;  /* 0x0000000210007986 */ /* 0x0001e2000c101524 */
[----:B------:R-:W-:Y:S05]  /*6c00*/  BRA `(.L_x_8985) ;  /* 0x00000c8000007947 */ /* 0x000fea0003800000 */
.L_x_8981:
        /* <DEDUP_REMOVED lines=9> */
.L_x_8989:
[----:B------:R-:W0:Y:S02]  /*6ca0*/  I2F.U32 R0, R2 ;  /* 0x0000000200007306 */ /* 0x000e240000201000 */
[----:B0-----:R-:W-:-:S05]  /*6cb0*/  F2FP.PACK_AB R0, RZ, R0 ;  /* 0x00000000ff00723e */ /* 0x001fca00000000ff */
[----:B------:R0:W-:Y:S01]  /*6cc0*/  STG.E.U16 [R16.64], R0 ;  /* 0x0000000010007986 */ /* 0x0001e2000c101524 */
[----:B------:R-:W-:Y:S05]  /*6cd0*/  BRA `(.L_x_8985) ;  /* 0x00000bb000007947 */ /* 0x000fea0003800000 */
.L_x_8988:
        /* <DEDUP_REMOVED lines=10> */
.L_x_8991:
[----:B------:R-:W0:Y:S02]  /*6d80*/  I2F.U32 R2, R2 ;  /* 0x0000000200027306 */ /* 0x000e240000201000 */
[----:B0-----:R-:W-:-:S04]  /*6d90*/  F2FP.PACK_AB R3, RZ, R2 ;  /* 0x00000002ff03723e */ /* 0x001fc800000000ff */
[----:B------:R-:W-:-:S05]  /*6da0*/  PRMT R3, R3, 0x5410, RZ ;  /* 0x0000541003037816 */ /* 0x000fca00000000ff */
[----:B------:R0:W-:Y:S01]  /*6db0*/  STG.E [R16.64], R3 ;  /* 0x0000000310007986 */ /* 0x0001e2000c101924 */
[----:B------:R-:W-:Y:S05]  /*6dc0*/  BRA `(.L_x_8985) ;  /* 0x00000ac000007947 */ /* 0x000fea0003800000 */
.L_x_8990:
[----:B------:R-:W0:Y:S02]  /*6dd0*/  I2F.F64.U32 R2, R2 ;  /* 0x0000000200027312 */ /* 0x000e240000201800 */
[----:B0-----:R0:W-:Y:S01]  /*6de0*/  STG.E.64 [R16.64], R2 ;  /* 0x0000000210007986 */ /* 0x0011e2000c101b24 */
[----:B------:R-:W-:Y:S05]  /*6df0*/  BRA `(.L_x_8985) ;  /* 0x00000a9000007947 */ /* 0x000fea0003800000 */
.L_x_8980:
        /* <DEDUP_REMOVED lines=10> */
.L_x_8994:
[----:B------:R-:W0:Y:S01]  /*6ea0*/  I2F.F64.U32 R4, R2 ;  /* 0x0000000200047312 */ /* 0x000e220000201800 */
[----:B------:R-:W-:-:S05]  /*6eb0*/  CS2R R6, SRZ ;  /* 0x0000000000067805 */ /* 0x000fca000001ff00 */
[----:B0-----:R0:W-:Y:S01]  /*6ec0*/  STG.E.128 [R16.64], R4 ;  /* 0x0000000410007986 */ /* 0x0011e2000c101d24 */
[----:B------:R-:W-:Y:S05]  /*6ed0*/  BRA `(.L_x_8985) ;  /* 0x000009b000007947 */ /* 0x000fea0003800000 */
.L_x_8993:
        /* <DEDUP_REMOVED lines=21> */
.L_x_8998:
[----:B------:R-:W-:Y:S05]  /*7030*/  BSYNC B0 ;  /* 0x0000000000007941 */ /* 0x000fea0003800000 */
.L_x_8997:
[----:B------:R-:W-:-:S05]  /*7040*/  LOP3.LUT R3, R0, R3, RZ, 0xfc, !PT ;  /* 0x0000000300037212 */ /* 0x000fca00078efcff */
[----:B------:R0:W-:Y:S01]  /*7050*/  STG.E.U8 [R16.64], R3 ;  /* 0x0000000310007986 */ /* 0x0001e2000c101124 */
[----:B------:R-:W-:Y:S05]  /*7060*/  BRA `(.L_x_8985) ;  /* 0x0000082000007947 */ /* 0x000fea0003800000 */
.L_x_8996:
        /* <DEDUP_REMOVED lines=13> */
.L_x_9000:
[----:B------:R-:W-:Y:S01]  /*7140*/  IMAD.MOV.U32 R0, RZ, RZ, 0x7f ;  /* 0x0000007fff007424 */ /* 0x000fe200078e00ff */
[----:B------:R-:W-:-:S04]  /*7150*/  ISETP.GT.U32.AND P0, PT, R3, 0x7f800000, PT ;  /* 0x7f8000000300780c */ /* 0x000fc80003f04070 */
[----:B------:R-:W-:-:S04]  /*7160*/  SEL R0, R0, 0x7c, P0 ;  /* 0x0000007c00007807 */ /* 0x000fc80000000000 */
.L_x_9001:
[----:B------:R-:W-:Y:S05]  /*7170*/  BSYNC B0 ;  /* 0x0000000000007941 */ /* 0x000fea0003800000 */
.L_x_8999:
[----:B------:R-:W-:-:S04]  /*7180*/  LOP3.LUT R2, R5, 0x80000000, RZ, 0xc0, !PT ;  /* 0x8000000005027812 */ /* 0x000fc800078ec0ff */
[----:B------:R-:W-:-:S04]  /*7190*/  SHF.R.U32.HI R3, RZ, 0x18, R2 ;  /* 0x00000018ff037819 */ /* 0x000fc80000011602 */
[----:B------:R-:W-:-:S05]  /*71a0*/  LOP3.LUT R3, R0, R3, RZ, 0xfc, !PT ;  /* 0x0000000300037212 */ /* 0x000fca00078efcff */
[----:B------:R0:W-:Y:S01]  /*71b0*/  STG.E.U8 [R16.64], R3 ;  /* 0x0000000310007986 */ /* 0x0001e2000c101124 */
[----:B------:R-:W-:Y:S05]  /*71c0*/  BRA `(.L_x_8985) ;  /* 0x000006c000007947 */ /* 0x000fea0003800000 */
.L_x_8995:
[----:B------:R-:W0:Y:S02]  /*71d0*/  I2F.U32 R0, R2 ;  /* 0x0000000200007306 */ /* 0x000e240000201000 */
[----:B0-----:R-:W-:-:S05]  /*71e0*/  F2FP.BF16.PACK_AB R0, RZ, R0 ;  /* 0x00000000ff00723e */ /* 0x001fca00000010ff */
[----:B------:R0:W-:Y:S01]  /*71f0*/  STG.E.U16 [R16.64], R0 ;  /* 0x0000000010007986 */ /* 0x0001e2000c101524 */
[----:B------:R-:W-:Y:S05]  /*7200*/  BRA `(.L_x_8985) ;  /* 0x0000068000007947 */ /* 0x000fea0003800000 */
.L_x_8992:
        /* <DEDUP_REMOVED lines=10> */
.L_x_9004:
        /* <DEDUP_REMOVED lines=17> */
.L_x_9007:
[----:B------:R-:W-:-:S04]  /*73c0*/  LOP3.LUT R2, R5, 0x80000000, RZ, 0xc0, !PT ;  /* 0x8000000005027812 */ /* 0x000fc800078ec0ff */
[----:B------:R-:W-:-:S04]  /*73d0*/  SHF.R.U32.HI R3, RZ, 0x18, R2 ;  /* 0x00000018ff037819 */ /* 0x000fc80000011602 */
[----:B------:R-:W-:-:S04]  /*73e0*/  LOP3.LUT R0, R0, R3, RZ, 0xfc, !PT ;  /* 0x0000000300007212 */ /* 0x000fc800078efcff */
[----:B------:R-:W-:Y:S02]  /*73f0*/  PRMT R8, R0, 0x7610, R8 ;  /* 0x0000761000087816 */ /* 0x000fe40000000008 */
.L_x_9006:
[----:B------:R-:W-:Y:S05]  /*7400*/  BSYNC B0 ;  /* 0x0000000000007941 */ /* 0x000fea0003800000 */
.L_x_9005:
[----:B------:R0:W-:Y:S01]  /*7410*/  STG.E.U8 [R16.64], R8 ;  /* 0x0000000810007986 */ /* 0x0001e2000c101124 */
[----:B------:R-:W-:Y:S05]  /*7420*/  BRA `(.L_x_8985) ;  /* 0x0000046000007947 */ /* 0x000fea0003800000 */
.L_x_9003:
        /* <DEDUP_REMOVED lines=17> */
.L_x_9010:
[----:B------:R-:W-:-:S04]  /*7540*/  LOP3.LUT R2, R5, 0x80000000, RZ, 0xc0, !PT ;  /* 0x8000000005027812 */ /* 0x000fc800078ec0ff */
[----:B------:R-:W-:-:S04]  /*7550*/  SHF.R.U32.HI R3, RZ, 0x18, R2 ;  /* 0x00000018ff037819 */ /* 0x000fc80000011602 */
[----:B------:R-:W-:-:S04]  /*7560*/  LOP3.LUT R0, R0, R3, RZ, 0xfc, !PT ;  /* 0x0000000300007212 */ /* 0x000fc800078efcff */
[----:B------:R-:W-:Y:S02]  /*7570*/  PRMT R8, R0, 0x7610, R8 ;  /* 0x0000761000087816 */ /* 0x000fe40000000008 */
.L_x_9009:
[----:B------:R-:W-:Y:S05]  /*7580*/  BSYNC B0 ;  /* 0x0000000000007941 */ /* 0x000fea0003800000 */
.L_x_9008:
[----:B------:R0:W-:Y:S01]  /*7590*/  STG.E.U8 [R16.64], R8 ;  /* 0x0000000810007986 */ /* 0x0001e2000c101124 */
[----:B------:R-:W-:Y:S05]  /*75a0*/  BRA `(.L_x_8985) ;  /* 0x000002e000007947 */ /* 0x000fea0003800000 */
.L_x_9002:
        /* <DEDUP_REMOVED lines=22> */
.L_x_8984:
        /* <DEDUP_REMOVED lines=20> */
.L_x_9012:
[----:B------:R-:W-:-:S05]  /*7850*/  IMAD.MOV.U32 R3, RZ, RZ, RZ ;  /* 0x000000ffff037224 */ /* 0x000fca00078e00ff */
[----:B------:R0:W-:Y:S01]  /*7860*/  STG.E.64 [R16.64], R2 ;  /* 0x0000000210007986 */ /* 0x0001e2000c101b24 */
[----:B------:R-:W-:Y:S05]  /*7870*/  BRA `(.L_x_8985) ;  /* 0x0000001000007947 */ /* 0x000fea0003800000 */
.L_x_9011:
[----:B------:R0:W-:Y:S02]  /*7880*/  STG.E [R16.64], R2 ;  /* 0x0000000210007986 */ /* 0x0001e4000c101924 */
.L_x_8985:
        /* <DEDUP_REMOVED lines=258> */
.L_x_9013:
        /* <DEDUP_REMOVED lines=19> */
.L_x_9017:
[----:B------:R0:W5:Y:S01]  /*89e0*/  LDG.E.U8 R18, [R2.64] ;  /* 0x0000002402127981 */ /* 0x000162000c1e1100 */
[----:B------:R-:W-:Y:S01]  /*89f0*/  IMAD.MOV.U32 R19, RZ, RZ, RZ ;  /* 0x000000ffff137224 */ /* 0x000fe200078e00ff */
[----:B------:R-:W-:Y:S05]  /*8a00*/  BRA `(.L_x_9019) ;  /* 0x00000d5000007947 */ /* 0x000fea0003800000 */
.L_x_9016:
        /* <DEDUP_REMOVED lines=8> */
.L_x_9021:
[----:B------:R-:W2:Y:S02]  /*8a90*/  LDG.E R18, [R2.64] ;  /* 0x0000002402127981 */ /* 0x000ea4000c1e1900 */
[----:B--2---:R-:W-:Y:S01]  /*8aa0*/  SHF.R.S32.HI R19, RZ, 0x1f, R18 ;  /* 0x0000001fff137819 */ /* 0x004fe20000011412 */
[----:B------:R-:W-:Y:S05]  /*8ab0*/  BRA `(.L_x_9019) ;  /* 0x00000ca000007947 */ /* 0x000fea0003800000 */
.L_x_9020:
[----:B------:R-:W2:Y:S02]  /*8ac0*/  LDG.E.S16 R18, [R2.64] ;  /* 0x0000002402127981 */ /* 0x000ea4000c1e1700 */
[----:B--2---:R-:W-:Y:S01]  /*8ad0*/  SHF.R.S32.HI R19, RZ, 0x1f, R18 ;  /* 0x0000001fff137819 */ /* 0x004fe20000011412 */
[----:B------:R-:W-:Y:S05]  /*8ae0*/  BRA `(.L_x_9019) ;  /* 0x00000c7000007947 */ /* 0x000fea0003800000 */
.L_x_9015:
        /* <DEDUP_REMOVED lines=9> */
.L_x_9023:
[----:B------:R-:W2:Y:S02]  /*8b80*/  LDG.E.U16 R2, [R2.64] ;  /* 0x0000002402027981 */ /* 0x000ea4000c1e1500 */
[----:B--2---:R-:W-:-:S06]  /*8b90*/  HADD2.F32 R18, -RZ, R2.H0_H0 ;  /* 0x20000002ff127230 */ /* 0x004fcc0000004100 */
[----:B------:R-:W0:Y:S01]  /*8ba0*/  F2I.S64.TRUNC R18, R18 ;  /* 0x0000001200127311 */ /* 0x000e22000020d900 */
[----:B------:R-:W-:Y:S05]  /*8bb0*/  BRA `(.L_x_9019) ;  /* 0x00000ba000007947 */ /* 0x000fea0003800000 */
.L_x_9022:
        /* <DEDUP_REMOVED lines=9> */
.L_x_9025:
[----:B------:R-:W2:Y:S02]  /*8c50*/  LDG.E.U16 R2, [R2.64] ;  /* 0x0000002402027981 */ /* 0x000ea4000c1e1500 */
[----:B--2---:R-:W-:-:S06]  /*8c60*/  HADD2.F32 R18, -RZ, R2.H0_H0 ;  /* 0x20000002ff127230 */ /* 0x004fcc0000004100 */
[----:B------:R-:W0:Y:S01]  /*8c70*/  F2I.S64.TRUNC R18, R18 ;  /* 0x0000001200127311 */ /* 0x000e22000020d900 */
[----:B------:R-:W-:Y:S05]  /*8c80*/  BRA `(.L_x_9019) ;  /* 0x00000ad000007947 */ /* 0x000fea0003800000 */
.L_x_9024:
[----:B------:R-:W2:Y:S02]  /*8c90*/  LDG.E.64 R2, [R2.64] ;  /* 0x0000002402027981 */ /* 0x000ea4000c1e1b00 */
[----:B--2---:R0:W1:Y:S01]  /*8ca0*/  F2I.S64.F64.TRUNC R18, R2 ;  /* 0x0000000200127311 */ /* 0x004062000030d900 */
[----:B------:R-:W-:Y:S05]  /*8cb0*/  BRA `(.L_x_9019) ;  /* 0x00000aa000007947 */ /* 0x000fea0003800000 */
.L_x_9014:
        /* <DEDUP_REMOVED lines=13> */
.L_x_9028:
[----:B------:R-:W2:Y:S02]  /*8d90*/  LDG.E.64 R2, [R2.64] ;  /* 0x0000002402027981 */ /* 0x000ea4000c1e1b00 */
[----:B--2---:R0:W1:Y:S01]  /*8da0*/  F2I.S64.F64.TRUNC R18, R2 ;  /* 0x0000000200127311 */ /* 0x004062000030d900 */
[----:B------:R-:W-:Y:S05]  /*8db0*/  BRA `(.L_x_9019) ;  /* 0x000009a000007947 */ /* 0x000fea0003800000 */
.L_x_9027:
        /* <DEDUP_REMOVED lines=27> */
.L_x_9030:
        /* <DEDUP_REMOVED lines=14> */
.L_x_9029:
[----:B------:R-:W2:Y:S02]  /*9050*/  LDG.E.U16 R18, [R2.64] ;  /* 0x0000002402127981 */ /* 0x000ea4000c1e1500 */
[----:B--2---:R-:W-:-:S06]  /*9060*/  PRMT R18, RZ, 0x5410, R18 ;  /* 0x00005410ff127816 */ /* 0x004fcc0000000012 */
[----:B------:R-:W0:Y:S01]  /*9070*/  F2I.S64.TRUNC R18, R18 ;  /* 0x0000001200127311 */ /* 0x000e22000020d900 */
[----:B------:R-:W-:Y:S05]  /*9080*/  BRA `(.L_x_9019) ;  /* 0x000006d000007947 */ /* 0x000fea0003800000 */
.L_x_9026:
        /* <DEDUP_REMOVED lines=11> */
.L_x_9033:
        /* <DEDUP_REMOVED lines=21> */
.L_x_9037:
[----:B------:R-:W-:Y:S05]  /*9290*/  BSYNC B1 ;  /* 0x0000000000017941 */ /* 0x000fea0003800000 */
.L_x_9036:
[----:B------:R-:W-:Y:S01]  /*92a0*/  IMAD.SHL.U32 R2, R2, 0x100000, RZ ;  /* 0x0010000002027824 */ /* 0x000fe200078e00ff */
[----:B------:R-:W-:-:S04]  /*92b0*/  LEA R3, R0, 0x3b800000, 0x17 ;  /* 0x3b80000000037811 */ /* 0x000fc800078eb8ff */
[----:B------:R-:W-:Y:S02]  /*92c0*/  LOP3.LUT R18, R3, R2, R18, 0xfe, !PT ;  /* 0x0000000203127212 */ /* 0x000fe400078efe12 */
.L_x_9035:
[----:B------:R-:W-:Y:S05]  /*92d0*/  BSYNC B0 ;  /* 0x0000000000007941 */ /* 0x000fea0003800000 */
.L_x_9034:
[----:B------:R-:W0:Y:S01]  /*92e0*/  F2I.S64.TRUNC R18, R18 ;  /* 0x0000001200127311 */ /* 0x000e22000020d900 */
[----:B------:R-:W-:Y:S05]  /*92f0*/  BRA `(.L_x_9019) ;  /* 0x0000046000007947 */ /* 0x000fea0003800000 */
.L_x_9032:
        /* <DEDUP_REMOVED lines=21> */
.L_x_9041:
[----:B------:R-:W-:Y:S05]  /*9450*/  BSYNC B1 ;  /* 0x0000000000017941 */ /* 0x000fea0003800000 */
.L_x_9040:
[----:B------:R-:W-:Y:S01]  /*9460*/  IMAD.SHL.U32 R2, R2, 0x200000, RZ ;  /* 0x0020000002027824 */ /* 0x000fe200078e00ff */
[----:B------:R-:W-:-:S04]  /*9470*/  LEA R3, R0, 0x37800000, 0x17 ;  /* 0x3780000000037811 */ /* 0x000fc800078eb8ff */
[----:B------:R-:W-:Y:S02]  /*9480*/  LOP3.LUT R18, R3, R2, R18, 0xfe, !PT ;  /* 0x0000000203127212 */ /* 0x000fe400078efe12 */
.L_x_9039:
[----:B------:R-:W-:Y:S05]  /*9490*/  BSYNC B0 ;  /* 0x0000000000007941 */ /* 0x000fea0003800000 */
.L_x_9038:
[----:B------:R-:W0:Y:S01]  /*94a0*/  F2I.S64.TRUNC R18, R18 ;  /* 0x0000001200127311 */ /* 0x000e22000020d900 */
[----:B------:R-:W-:Y:S05]  /*94b0*/  BRA `(.L_x_9019) ;  /* 0x000002a000007947 */ /* 0x000fea0003800000 */
.L_x_9031:
        /* <DEDUP_REMOVED lines=14> */
.L_x_9045:
[----:B------:R-:W-:Y:S05]  /*95a0*/  BSYNC B0 ;  /* 0x0000000000007941 */ /* 0x000fea0003800000 */
.L_x_9044:
[----:B------:R-:W0:Y:S01]  /*95b0*/  F2I.S64.TRUNC R18, R18 ;  /* 0x0000001200127311 */ /* 0x000e22000020d900 */
[----:B------:R-:W-:Y:S05]  /*95c0*/  BRA `(.L_x_9019) ;  /* 0x0000019000007947 */ /* 0x000fea0003800000 */
.L_x_9018:
        /* <DEDUP_REMOVED lines=21> */
.L_x_9043:
[----:B------:R0:W5:Y:S01]  /*9720*/  LDG.E.64 R18, [R2.64] ;  /* 0x0000002402127981 */ /* 0x000162000c1e1b00 */
[----:B------:R-:W-:Y:S05]  /*9730*/  BRA `(.L_x_9019) ;  /* 0x0000002000007947 */ /* 0x000fea0003800000 */
.L_x_9042:
[----:B------:R0:W5:Y:S01]  /*9740*/  LDG.E R18, [R2.64] ;  /* 0x0000002402127981 */ /* 0x000162000c1e1900 */
[----:B------:R-:W-:-:S03]  /*9750*/  IMAD.MOV.U32 R19, RZ, RZ, RZ ;  /* 0x000000ffff137224 */ /* 0x000fc600078e00ff */
.L_x_9019:
        /* <DEDUP_REMOVED lines=17> */
.L_x_9049:
[----:B------:R0:W5:Y:S01]  /*9870*/  LDG.E.U8 R2, [R4.64] ;  /* 0x0000002404027981 */ /* 0x000162000c1e1100 */
[----:B------:R-:W-:Y:S01]  /*9880*/  IMAD.MOV.U32 R3, RZ, RZ, RZ ;  /* 0x000000ffff037224 */ /* 0x000fe200078e00ff */
[----:B------:R-:W-:Y:S05]  /*9890*/  BRA `(.L_x_9051) ;  /* 0x00000d5000007947 */ /* 0x000fea0003800000 */
.L_x_9048:
        /* <DEDUP_REMOVED lines=8> */
.L_x_9053:
[----:B------:R-:W2:Y:S02]  /*9920*/  LDG.E R2, [R4.64] ;  /* 0x0000002404027981 */ /* 0x000ea4000c1e1900 */
[----:B--2---:R-:W-:Y:S01]  /*9930*/  SHF.R.S32.HI R3, RZ, 0x1f, R2 ;  /* 0x0000001fff037819 */ /* 0x004fe20000011402 */
[----:B------:R-:W-:Y:S05]  /*9940*/  BRA `(.L_x_9051) ;  /* 0x00000ca000007947 */ /* 0x000fea0003800000 */
.L_x_9052:
[----:B------:R-:W2:Y:S02]  /*9950*/  LDG.E.S16 R2, [R4.64] ;  /* 0x0000002404027981 */ /* 0x000ea4000c1e1700 */
[----:B--2---:R-:W-:Y:S01]  /*9960*/  SHF.R.S32.HI R3, RZ, 0x1f, R2 ;  /* 0x0000001fff037819 */ /* 0x004fe20000011402 */
[----:B------:R-:W-:Y:S05]  /*9970*/  BRA `(.L_x_9051) ;  /* 0x00000c7000007947 */ /* 0x000fea0003800000 */
.L_x_9047:
        /* <DEDUP_REMOVED lines=9> */
.L_x_9055:
[----:B------:R-:W2:Y:S02]  /*9a10*/  LDG.E.U16 R4, [R4.64] ;  /* 0x0000002404047981 */ /* 0x000ea4000c1e1500 */
[----:B--2---:R-:W-:-:S06]  /*9a20*/  HADD2.F32 R2, -RZ, R4.H0_H0 ;  /* 0x20000004ff027230 */ /* 0x004fcc0000004100 */
[----:B------:R-:W0:Y:S01]  /*9a30*/  F2I.S64.TRUNC R2, R2 ;  /* 0x0000000200027311 */ /* 0x000e22000020d900 */
[----:B------:R-:W-:Y:S05]  /*9a40*/  BRA `(.L_x_9051) ;  /* 0x00000ba000007947 */ /* 0x000fea0003800000 */
.L_x_9054:
        /* <DEDUP_REMOVED lines=9> */
.L_x_9057:
[----:B------:R-:W2:Y:S02]  /*9ae0*/  LDG.E.U16 R4, [R4.64] ;  /* 0x0000002404047981 */ /* 0x000ea4000c1e1500 */
[----:B--2---:R-:W-:-:S06]  /*9af0*/  HADD2.F32 R2, -RZ, R4.H0_H0 ;  /* 0x20000004ff027230 */ /* 0x004fcc0000004100 */
[----:B------:R-:W0:Y:S01]  /*9b00*/  F2I.S64.TRUNC R2, R2 ;  /* 0x0000000200027311 */ /* 0x000e22000020d900 */
[----:B------:R-:W-:Y:S05]  /*9b10*/  BRA `(.L_x_9051) ;  /* 0x00000ad000007947 */ /* 0x000fea0003800000 */
.L_x_9056:
[----:B------:R-:W2:Y:S02]  /*9b20*/  LDG.E.64 R2, [R4.64] ;  /* 0x0000002404027981 */ /* 0x000ea4000c1e1b00 */
[----:B--2---:R-:W0:Y:S01]  /*9b30*/  F2I.S64.F64.TRUNC R2, R2 ;  /* 0x0000000200027311 */ /* 0x004e22000030d900 */
[----:B------:R-:W-:Y:S05]  /*9b40*/  BRA `(.L_x_9051) ;  /* 0x00000aa000007947 */ /* 0x000fea0003800000 */
.L_x_9046:
        /* <DEDUP_REMOVED lines=13> */
.L_x_9060:
[----:B------:R-:W2:Y:S02]  /*9c20*/  LDG.E.64 R2, [R4.64] ;  /* 0x0000002404027981 */ /* 0x000ea4000c1e1b00 */
[----:B--2---:R-:W0:Y:S01]  /*9c30*/  F2I.S64.F64.TRUNC R2, R2 ;  /* 0x0000000200027311 */ /* 0x004e22000030d900 */
[----:B------:R-:W-:Y:S05]  /*9c40*/  BRA `(.L_x_9051) ;  /* 0x000009a000007947 */ /* 0x000fea0003800000 */
.L_x_9059:
        /* <DEDUP_REMOVED lines=27> */
.L_x_9062:
        /* <DEDUP_REMOVED lines=14> */
.L_x_9061:
[----:B------:R-:W2:Y:S02]  /*9ee0*/  LDG.E.U16 R2, [R4.64] ;  /* 0x0000002404027981 */ /* 0x000ea4000c1e1500 */
[----:B--2---:R-:W-:-:S06]  /*9ef0*/  PRMT R2, RZ, 0x5410, R2 ;  /* 0x00005410ff027816 */ /* 0x004fcc0000000002 */
[----:B------:R-:W0:Y:S01]  /*9f00*/  F2I.S64.TRUNC R2, R2 ;  /* 0x0000000200027311 */ /* 0x000e22000020d900 */
[----:B------:R-:W-:Y:S05]  /*9f10*/  BRA `(.L_x_9051) ;  /* 0x000006d000007947 */ /* 0x000fea0003800000 */
.L_x_9058:
        /* <DEDUP_REMOVED lines=11> */
.L_x_9065:
        /* <DEDUP_REMOVED lines=21> */
.L_x_9069:
[----:B------:R-:W-:Y:S05]  /*a120*/  BSYNC B1 ;  /* 0x0000000000017941 */ /* 0x000fea0003800000 */
.L_x_9068:
[----:B------:R-:W-:Y:S01]  /*a130*/  IMAD.SHL.U32 R2, R2, 0x100000, RZ ;  /* 0x0010000002027824 */ /* 0x000fe200078e00ff */
[----:B------:R-:W-:-:S04]  /*a140*/  LEA R3, R0, 0x3b800000, 0x17 ;  /* 0x3b80000000037811 */ /* 0x000fc800078eb8ff */
[----:B------:R-:W-:Y:S02]  /*a150*/  LOP3.LUT R2, R3, R2, R4, 0xfe, !PT ;  /* 0x0000000203027212 */ /* 0x000fe400078efe04 */
.L_x_9067:
[----:B------:R-:W-:Y:S05]  /*a160*/  BSYNC B0 ;  /* 0x0000000000007941 */ /* 0x000fea0003800000 */
.L_x_9066:
[----:B------:R-:W0:Y:S01]  /*a170*/  F2I.S64.TRUNC R2, R2 ;  /* 0x0000000200027311 */ /* 0x000e22000020d900 */
[----:B------:R-:W-:Y:S05]  /*a180*/  BRA `(.L_x_9051) ;  /* 0x0000046000007947 */ /* 0x000fea0003800000 */
.L_x_9064:
        /* <DEDUP_REMOVED lines=21> */
.L_x_9073:
[----:B------:R-:W-:Y:S05]  /*a2e0*/  BSYNC B1 ;  /* 0x0000000000017941 */ /* 0x000fea0003800000 */
.L_x_9072:
[----:B------:R-:W-:Y:S01]  /*a2f0*/  IMAD.SHL.U32 R2, R2, 0x200000, RZ ;  /* 0x0020000002027824 */ /* 0x000fe200078e00ff */
[----:B------:R-:W-:-:S04]  /*a300*/  LEA R3, R0, 0x37800000, 0x17 ;  /* 0x3780000000037811 */ /* 0x000fc800078eb8ff */
[----:B------:R-:W-:Y:S02]  /*a310*/  LOP3.LUT R2, R3, R2, R4, 0xfe, !PT ;  /* 0x0000000203027212 */ /* 0x000fe400078efe04 */
.L_x_9071:
[----:B------:R-:W-:Y:S05]  /*a320*/  BSYNC B0 ;  /* 0x0000000000007941 */ /* 0x000fea0003800000 */
.L_x_9070:
[----:B------:R-:W0:Y:S01]  /*a330*/  F2I.S64.TRUNC R2, R2 ;  /* 0x0000000200027311 */ /* 0x000e22000020d900 */
[----:B------:R-:W-:Y:S05]  /*a340*/  BRA `(.L_x_9051) ;  /* 0x000002a000007947 */ /* 0x000fea0003800000 */
.L_x_9063:
        /* <DEDUP_REMOVED lines=14> */
.L_x_9077:
[----:B------:R-:W-:Y:S05]  /*a430*/  BSYNC B0 ;  /* 0x0000000000007941 */ /* 0x000fea0003800000 */
.L_x_9076:
[----:B------:R-:W0:Y:S01]  /*a440*/  F2I.S64.TRUNC R2, R2 ;  /* 0x0000000200027311 */ /* 0x000e22000020d900 */
[----:B------:R-:W-:Y:S05]  /*a450*/  BRA `(.L_x_9051) ;  /* 0x0000019000007947 */ /* 0x000fea0003800000 */
.L_x_9050:
        /* <DEDUP_REMOVED lines=21> */
.L_x_9075:
[----:B------:R0:W5:Y:S01]  /*a5b0*/  LDG.E.64 R2, [R4.64] ;  /* 0x0000002404027981 */ /* 0x000162000c1e1b00 */
[----:B------:R-:W-:Y:S05]  /*a5c0*/  BRA `(.L_x_9051) ;  /* 0x0000002000007947 */ /* 0x000fea0003800000 */
.L_x_9074:
[----:B------:R0:W5:Y:S01]  /*a5d0*/  LDG.E R2, [R4.64] ;  /* 0x0000002404027981 */ /* 0x000162000c1e1900 */
[----:B------:R-:W-:-:S03]  /*a5e0*/  IMAD.MOV.U32 R3, RZ, RZ, RZ ;  /* 0x000000ffff037224 */ /* 0x000fc600078e00ff */
.L_x_9051:
        /* <DEDUP_REMOVED lines=19> */
.L_x_9081:
[----:B------:R0:W-:Y:S01]  /*a720*/  STG.E.U8 [R16.64], R2 ;  /* 0x0000000210007986 */ /* 0x0001e2000c101124 */
[----:B------:R-:W-:Y:S05]  /*a730*/  BRA `(.L_x_9083) ;  /* 0x00000d5000007947 */ /* 0x000fea0003800000 */
.L_x_9080:
        /* <DEDUP_REMOVED lines=9> */
.L_x_9085:
[----:B------:R0:W-:Y:S01]  /*a7d0*/  STG.E [R16.64], R2 ;  /* 0x0000000210007986 */ /* 0x0001e2000c101924 */
[----:B------:R-:W-:Y:S05]  /*a7e0*/  BRA `(.L_x_9083) ;  /* 0x00000ca000007947 */ /* 0x000fea0003800000 */
.L_x_9084:
[----:B------:R0:W-:Y:S01]  /*a7f0*/  STG.E.U16 [R16.64], R2 ;  /* 0x0000000210007986 */ /* 0x0001e2000c101524 */
[----:B------:R-:W-:Y:S05]  /*a800*/  BRA `(.L_x_9083) ;  /* 0x00000c8000007947 */ /* 0x000fea0003800000 */
.L_x_9079:
        /* <DEDUP_REMOVED lines=9> */
.L_x_9087:
[----:B------:R-:W0:Y:S02]  /*a8a0*/  I2F.U32 R0, R2 ;  /* 0x0000000200007306 */ /* 0x000e240000201000 */
[----:B0-----:R-:W-:-:S05]  /*a8b0*/  F2FP.PACK_AB R0, RZ, R0 ;  /* 0x00000000ff00723e */ /* 0x001fca00000000ff */
[----:B------:R0:W-:Y:S01]  /*a8c0*/  STG.E.U16 [R16.64], R0 ;  /* 0x0000000010007986 */ /* 0x0001e2000c101524 */
[----:B------:R-:W-:Y:S05]  /*a8d0*/  BRA `(.L_x_9083) ;  /* 0x00000bb000007947 */ /* 0x000fea0003800000 */
.L_x_9086:
        /* <DEDUP_REMOVED lines=10> */
.L_x_9089:
[----:B------:R-:W0:Y:S02]  /*a980*/  I2F.U32 R2, R2 ;  /* 0x0000000200027306 */ /* 0x000e240000201000 */
[----:B0-----:R-:W-:-:S04]  /*a990*/  F2FP.PACK_AB R3, RZ, R2 ;  /* 0x00000002ff03723e */ /* 0x001fc800000000ff */
[----:B------:R-:W-:-:S05]  /*a9a0*/  PRMT R3, R3, 0x5410, RZ ;  /* 0x0000541003037816 */ /* 0x000fca00000000ff */
[----:B------:R0:W-:Y:S01]  /*a9b0*/  STG.E [R16.64], R3 ;  /* 0x0000000310007986 */ /* 0x0001e2000c101924 */
[----:B------:R-:W-:Y:S05]  /*a9c0*/  BRA `(.L_x_9083) ;  /* 0x00000ac000007947 */ /* 0x000fea0003800000 */
.L_x_9088:
[----:B------:R-:W0:Y:S02]  /*a9d0*/  I2F.F64.U32 R2, R2 ;  /* 0x0000000200027312 */ /* 0x000e240000201800 */
[----:B0-----:R0:W-:Y:S01]  /*a9e0*/  STG.E.64 [R16.64], R2 ;  /* 0x0000000210007986 */ /* 0x0011e2000c101b24 */
[----:B------:R-:W-:Y:S05]  /*a9f0*/  BRA `(.L_x_9083) ;  /* 0x00000a9000007947 */ /* 0x000fea0003800000 */
.L_x_9078:
        /* <DEDUP_REMOVED lines=10> */
.L_x_9092:
[----:B------:R-:W0:Y:S01]  /*aaa0*/  I2F.F64.U32 R4, R2 ;  /* 0x0000000200047312 */ /* 0x000e220000201800 */
[----:B------:R-:W-:-:S05]  /*aab0*/  CS2R R6, SRZ ;  /* 0x0000000000067805 */ /* 0x000fca000001ff00 */
[----:B0-----:R0:W-:Y:S01]  /*aac0*/  STG.E.128 [R16.64], R4 ;  /* 0x0000000410007986 */ /* 0x0011e2000c101d24 */
[----:B------:R-:W-:Y:S05]  /*aad0*/  BRA `(.L_x_9083) ;  /* 0x000009b000007947 */ /* 0x000fea0003800000 */
.L_x_9091:
        /* <DEDUP_REMOVED lines=21> */
.L_x_9096:
[----:B------:R-:W-:Y:S05]  /*ac30*/  BSYNC B0 ;  /* 0x0000000000007941 */ /* 0x000fea0003800000 */
.L_x_9095:
[----:B------:R-:W-:-:S05]  /*ac40*/  LOP3.LUT R3, R0, R3, RZ, 0xfc, !PT ;  /* 0x0000000300037212 */ /* 0x000fca00078efcff */
[----:B------:R0:W-:Y:S01]  /*ac50*/  STG.E.U8 [R16.64], R3 ;  /* 0x0000000310007986 */ /* 0x0001e2000c101124 */
[----:B------:R-:W-:Y:S05]  /*ac60*/  BRA `(.L_x_9083) ;  /* 0x0000082000007947 */ /* 0x000fea0003800000 */
.L_x_9094:
        /* <DEDUP_REMOVED lines=13> */
.L_x_9098:
[----:B------:R-:W-:Y:S01]  /*ad40*/  IMAD.MOV.U32 R0, RZ, RZ, 0x7f ;  /* 0x0000007fff007424 */ /* 0x000fe200078e00ff */
[----:B------:R-:W-:-:S04]  /*ad50*/  ISETP.GT.U32.AND P0, PT, R3, 0x7f800000, PT ;  /* 0x7f8000000300780c */ /* 0x000fc80003f04070 */
[----:B------:R-:W-:-:S04]  /*ad60*/  SEL R0, R0, 0x7c, P0 ;  /* 0x0000007c00007807 */ /* 0x000fc80000000000 */
.L_x_9099:
[----:B------:R-:W-:Y:S05]  /*ad70*/  BSYNC B0 ;  /* 0x0000000000007941 */ /* 0x000fea0003800000 */
.L_x_9097:
[----:B------:R-:W-:-:S04]  /*ad80*/  LOP3.LUT R2, R5, 0x80000000, RZ, 0xc0, !PT ;  /* 0x8000000005027812 */ /* 0x000fc800078ec0ff */
[----:B------:R-:W-:-:S04]  /*ad90*/  SHF.R.U32.HI R3, RZ, 0x18, R2 ;  /* 0x00000018ff037819 */ /* 0x000fc80000011602 */
[----:B------:R-:W-:-:S05]  /*ada0*/  LOP3.LUT R3, R0, R3, RZ, 0xfc, !PT ;  /* 0x0000000300037212 */ /* 0x000fca00078efcff */
[----:B------:R0:W-:Y:S01]  /*adb0*/  STG.E.U8 [R16.64], R3 ;  /* 0x0000000310007986 */ /* 0x0001e2000c101124 */
[----:B------:R-:W-:Y:S05]  /*adc0*/  BRA `(.L_x_9083) ;  /* 0x000006c000007947 */ /* 0x000fea0003800000 */
.L_x_9093:
[----:B------:R-:W0:Y:S02]  /*add0*/  I2F.U32 R0, R2 ;  /* 0x0000000200007306 */ /* 0x000e240000201000 */
[----:B0-----:R-:W-:-:S05]  /*ade0*/  F2FP.BF16.PACK_AB R0, RZ, R0 ;  /* 0x00000000ff00723e */ /* 0x001fca00000010ff */
[----:B------:R0:W-:Y:S01]  /*adf0*/  STG.E.U16 [R16.64], R0 ;  /* 0x0000000010007986 */ /* 0x0001e2000c101524 */
[----:B------:R-:W-:Y:S05]  /*ae00*/  BRA `(.L_x_9083) ;  /* 0x0000068000007947 */ /* 0x000fea0003800000 */
.L_x_9090:
        /* <DEDUP_REMOVED lines=10> */
.L_x_9102:
        /* <DEDUP_REMOVED lines=17> */
.L_x_9105:
[----:B------:R-:W-:-:S04]  /*afc0*/  LOP3.LUT R2, R5, 0x80000000, RZ, 0xc0, !PT ;  /* 0x8000000005027812 */ /* 0x000fc800078ec0ff */
[----:B------:R-:W-:-:S04]  /*afd0*/  SHF.R.U32.HI R3, RZ, 0x18, R2 ;  /* 0x00000018ff037819 */ /* 0x000fc80000011602 */
[----:B------:R-:W-:-:S04]  /*afe0*/  LOP3.LUT R0, R0, R3, RZ, 0xfc, !PT ;  /* 0x0000000300007212 */ /* 0x000fc800078efcff */
[----:B------:R-:W-:Y:S02]  /*aff0*/  PRMT R8, R0, 0x7610, R8 ;  /* 0x0000761000087816 */ /* 0x000fe40000000008 */
.L_x_9104:
[----:B------:R-:W-:Y:S05]  /*b000*/  BSYNC B0 ;  /* 0x0000000000007941 */ /* 0x000fea0003800000 */
.L_x_9103:
[----:B------:R0:W-:Y:S01]  /*b010*/  STG.E.U8 [R16.64], R8 ;  /* 0x0000000810007986 */ /* 0x0001e2000c101124 */
[----:B------:R-:W-:Y:S05]  /*b020*/  BRA `(.L_x_9083) ;  /* 0x0000046000007947 */ /* 0x000fea0003800000 */
.L_x_9101:
        /* <DEDUP_REMOVED lines=17> */
.L_x_9108:
[----:B------:R-:W-:-:S04]  /*b140*/  LOP3.LUT R2, R5, 0x80000000, RZ, 0xc0, !PT ;  /* 0x8000000005027812 */ /* 0x000fc800078ec0ff */
[----:B------:R-:W-:-:S04]  /*b150*/  SHF.R.U32.HI R3, RZ, 0x18, R2 ;  /* 0x00000018ff037819 */ /* 0x000fc80000011602 */
[----:B------:R-:W-:-:S04]  /*b160*/  LOP3.LUT R0, R0, R3, RZ, 0xfc, !PT ;  /* 0x0000000300007212 */ /* 0x000fc800078efcff */
[----:B------:R-:W-:Y:S02]  /*b170*/  PRMT R8, R0, 0x7610, R8 ;  /* 0x0000761000087816 */ /* 0x000fe40000000008 */
.L_x_9107:
[----:B------:R-:W-:Y:S05]  /*b180*/  BSYNC B0 ;  /* 0x0000000000007941 */ /* 0x000fea0003800000 */
.L_x_9106:
[----:B------:R0:W-:Y:S01]  /*b190*/  STG.E.U8 [R16.64], R8 ;  /* 0x0000000810007986 */ /* 0x0001e2000c101124 */
[----:B------:R-:W-:Y:S05]  /*b1a0*/  BRA `(.L_x_9083) ;  /* 0x000002e000007947 */ /* 0x000fea0003800000 */
.L_x_9100:
        /* <DEDUP_REMOVED lines=22> */
.L_x_9082:
        /* <DEDUP_REMOVED lines=20> */
.L_x_9110:
[----:B------:R-:W-:-:S05]  /*b450*/  IMAD.MOV.U32 R3, RZ, RZ, RZ ;  /* 0x000000ffff037224 */ /* 0x000fca00078e00ff */
[----:B------:R0:W-:Y:S01]  /*b460*/  STG.E.64 [R16.64], R2 ;  /* 0x0000000210007986 */ /* 0x0001e2000c101b24 */
[----:B------:R-:W-:Y:S05]  /*b470*/  BRA `(.L_x_9083) ;  /* 0x0000001000007947 */ /* 0x000fea0003800000 */
.L_x_9109:
[----:B------:R0:W-:Y:S02]  /*b480*/  STG.E [R16.64], R2 ;  /* 0x0000000210007986 */ /* 0x0001e4000c101924 */
.L_x_9083:
[----:B------:R-:W-:Y:S02]  /*b490*/  IADD3 R23, R23, 0x80, RZ ;  /* 0x0000008017177810 */ /* 0x000fe40007ffe0ff */
.L_x_8914:
[----:B------:R-:W-:Y:S05]  /*b4a0*/  BSYNC B6 ;  /* 0x0000000000067941 */ /* 0x000fea0003800000 */
.L_x_8913:
        /* <DEDUP_REMOVED lines=257> */
.L_x_9111:
        /* <DEDUP_REMOVED lines=19> */
.L_x_9115:
[----:B------:R0:W5:Y:S01]  /*c5f0*/  LDG.E.U8 R18, [R2.64] ;  /* 0x0000002402127981 */ /* 0x000162000c1e1100 */
[----:B------:R-:W-:Y:S01]  /*c600*/  IMAD.MOV.U32 R19, RZ, RZ, RZ ;  /* 0x000000ffff137224 */ /* 0x000fe200078e00ff */
[----:B------:R-:W-:Y:S05]  /*c610*/  BRA `(.L_x_9117) ;  /* 0x00000d5000007947 */ /* 0x000fea0003800000 */
.L_x_9114:
        /* <DEDUP_REMOVED lines=8> */
.L_x_9119:
[----:B------:R-:W2:Y:S02]  /*c6a0*/  LDG.E R18, [R2.64] ;  /* 0x0000002402127981 */ /* 0x000ea4000c1e1900 */
[----:B--2---:R-:W-:Y:S01]  /*c6b0*/  SHF.R.S32.HI R19, RZ, 0x1f, R18 ;  /* 0x0000001fff137819 */ /* 0x004fe20000011412 */
[----:B------:R-:W-:Y:S05]  /*c6c0*/  BRA `(.L_x_9117) ;  /* 0x00000ca000007947 */ /* 0x000fea0003800000 */
.L_x_9118:
[----:B------:R-:W2:Y:S02]  /*c6d0*/  LDG.E.S16 R18, [R2.64] ;  /* 0x0000002402127981 */ /* 0x000ea4000c1e1700 */
[----:B--2---:R-:W-:Y:S01]  /*c6e0*/  SHF.R.S32.HI R19, RZ, 0x1f, R18 ;  /* 0x0000001fff137819 */ /* 0x004fe20000011412 */
[----:B------:R-:W-:Y:S05]  /*c6f0*/  BRA `(.L_x_9117) ;  /* 0x00000c7000007947 */ /* 0x000fea0003800000 */
.L_x_9113:
        /* <DEDUP_REMOVED lines=9> */
.L_x_9121:
[----:B------:R-:W2:Y:S02]  /*c790*/  LDG.E.U16 R2, [R2.64] ;  /* 0x0000002402027981 */ /* 0x000ea4000c1e1500 */
[----:B--2---:R-:W-:-:S06]  /*c7a0*/  HADD2.F32 R18, -RZ, R2.H0_H0 ;  /* 0x20000002ff127230 */ /* 0x004fcc0000004100 */
[----:B------:R-:W0:Y:S01]  /*c7b0*/  F2I.S64.TRUNC R18, R18 ;  /* 0x0000001200127311 */ /* 0x000e22000020d900 */
[----:B------:R-:W-:Y:S05]  /*c7c0*/  BRA `(.L_x_9117) ;  /* 0x00000ba000007947 */ /* 0x000fea0003800000 */
.L_x_9120:
        /* <DEDUP_REMOVED lines=9> */
.L_x_9123:
[----:B------:R-:W2:Y:S02]  /*c860*/  LDG.E.U16 R2, [R2.64] ;  /* 0x0000002402027981 */ /* 0x000ea4000c1e1500 */
[----:B--2---:R-:W-:-:S06]  /*c870*/  HADD2.F32 R18, -RZ, R2.H0_H0 ;  /* 0x20000002ff127230 */ /* 0x004fcc0000004100 */
[----:B------:R-:W0:Y:S01]  /*c880*/  F2I.S64.TRUNC R18, R18 ;  /* 0x0000001200127311 */ /* 0x000e22000020d900 */
[----:B------:R-:W-:Y:S05]  /*c890*/  BRA `(.L_x_9117) ;  /* 0x00000ad000007947 */ /* 0x000fea0003800000 */
.L_x_9122:
[----:B------:R-:W2:Y:S02]  /*c8a0*/  LDG.E.64 R2, [R2.64] ;  /* 0x0000002402027981 */ /* 0x000ea4000c1e1b00 */
[----:B--2---:R0:W1:Y:S01]  /*c8b0*/  F2I.S64.F64.TRUNC R18, R2 ;  /* 0x0000000200127311 */ /* 0x004062000030d900 */
[----:B------:R-:W-:Y:S05]  /*c8c0*/  BRA `(.L_x_9117) ;  /* 0x00000aa000007947 */ /* 0x000fea0003800000 */
.L_x_9112:
        /* <DEDUP_REMOVED lines=13> */
.L_x_9126:
[----:B------:R-:W2:Y:S02]  /*c9a0*/  LDG.E.64 R2, [R2.64] ;  /* 0x0000002402027981 */ /* 0x000ea4000c1e1b00 */
[----:B--2---:R0:W1:Y:S01]  /*c9b0*/  F2I.S64.F64.TRUNC R18, R2 ;  /* 0x0000000200127311 */ /* 0x004062000030d900 */
[----:B------:R-:W-:Y:S05]  /*c9c0*/  BRA `(.L_x_9117) ;  /* 0x000009a000007947 */ /* 0x000fea0003800000 */
.L_x_9125:
        /* <DEDUP_REMOVED lines=27> */
.L_x_9128:
        /* <DEDUP_REMOVED lines=14> */
.L_x_9127:
[----:B------:R-:W2:Y:S02]  /*cc60*/  LDG.E.U16 R18, [R2.64] ;  /* 0x0000002402127981 */ /* 0x000ea4000c1e1500 */
[----:B--2---:R-:W-:-:S06]  /*cc70*/  PRMT R18, RZ, 0x5410, R18 ;  /* 0x00005410ff127816 */ /* 0x004fcc0000000012 */
[----:B------:R-:W0:Y:S01]  /*cc80*/  F2I.S64.TRUNC R18, R18 ;  /* 0x0000001200127311 */ /* 0x000e22000020d900 */
[----:B------:R-:W-:Y:S05]  /*cc90*/  BRA `(.L_x_9117) ;  /* 0x000006d000007947 */ /* 0x000fea0003800000 */
.L_x_9124:
        /* <DEDUP_REMOVED lines=11> */
.L_x_9131:
        /* <DEDUP_REMOVED lines=21> */
.L_x_9135:
[----:B------:R-:W-:Y:S05]  /*cea0*/  BSYNC B1 ;  /* 0x0000000000017941 */ /* 0x000fea0003800000 */
.L_x_9134:
[----:B------:R-:W-:Y:S01]  /*ceb0*/  IMAD.SHL.U32 R2, R2, 0x100000, RZ ;  /* 0x0010000002027824 */ /* 0x000fe200078e00ff */
[----:B------:R-:W-:-:S04]  /*cec0*/  LEA R3, R0, 0x3b800000, 0x17 ;  /* 0x3b80000000037811 */ /* 0x000fc800078eb8ff */
[----:B------:R-:W-:Y:S02]  /*ced0*/  LOP3.LUT R18, R3, R2, R18, 0xfe, !PT ;  /* 0x0000000203127212 */ /* 0x000fe400078efe12 */
.L_x_9133:
[----:B------:R-:W-:Y:S05]  /*cee0*/  BSYNC B0 ;  /* 0x0000000000007941 */ /* 0x000fea0003800000 */
.L_x_9132:
[----:B------:R-:W0:Y:S01]  /*cef0*/  F2I.S64.TRUNC R18, R18 ;  /* 0x0000001200127311 */ /* 0x000e22000020d900 */
[----:B------:R-:W-:Y:S05]  /*cf00*/  BRA `(.L_x_9117) ;  /* 0x0000046000007947 */ /* 0x000fea0003800000 */
.L_x_9130:
        /* <DEDUP_REMOVED lines=21> */
.L_x_9139:
[----:B------:R-:W-:Y:S05]  /*d060*/  BSYNC B1 ;  /* 0x0000000000017941 */ /* 0x000fea0003800000 */
.L_x_9138:
[----:B------:R-:W-:Y:S01]  /*d070*/  IMAD.SHL.U32 R2, R2, 0x200000, RZ ;  /* 0x0020000002027824 */ /* 0x000fe200078e00ff */
[----:B------:R-:W-:-:S04]  /*d080*/  LEA R3, R0, 0x37800000, 0x17 ;  /* 0x3780000000037811 */ /* 0x000fc800078eb8ff */
[----:B------:R-:W-:Y:S02]  /*d090*/  LOP3.LUT R18, R3, R2, R18, 0xfe, !PT ;  /* 0x0000000203127212 */ /* 0x000fe400078efe12 */
.L_x_9137:
[----:B------:R-:W-:Y:S05]  /*d0a0*/  BSYNC B0 ;  /* 0x0000000000007941 */ /* 0x000fea0003800000 */
.L_x_9136:
[----:B------:R-:W0:Y:S01]  /*d0b0*/  F2I.S64.TRUNC R18, R18 ;  /* 0x0000001200127311 */ /* 0x000e22000020d900 */
[----:B------:R-:W-:Y:S05]  /*d0c0*/  BRA `(.L_x_9117) ;  /* 0x000002a000007947 */ /* 0x000fea0003800000 */
.L_x_9129:
        /* <DEDUP_REMOVED lines=14> */
.L_x_9143:
[----:B------:R-:W-:Y:S05]  /*d1b0*/  BSYNC B0 ;  /* 0x0000000000007941 */ /* 0x000fea0003800000 */
.L_x_9142:
[----:B------:R-:W0:Y:S01]  /*d1c0*/  F2I.S64.TRUNC R18, R18 ;  /* 0x0000001200127311 */ /* 0x000e22000020d900 */
[----:B------:R-:W-:Y:S05]  /*d1d0*/  BRA `(.L_x_9117) ;  /* 0x0000019000007947 */ /* 0x000fea0003800000 */
.L_x_9116:
        /* <DEDUP_REMOVED lines=21> */
.L_x_9141:
[----:B------:R0:W5:Y:S01]  /*d330*/  LDG.E.64 R18, [R2.64] ;  /* 0x0000002402127981 */ /* 0x000162000c1e1b00 */
[----:B------:R-:W-:Y:S05]  /*d340*/  BRA `(.L_x_9117) ;  /* 0x0000002000007947 */ /* 0x000fea0003800000 */
.L_x_9140:
[----:B------:R0:W5:Y:S01]  /*d350*/  LDG.E R18, [R2.64] ;  /* 0x0000002402127981 */ /* 0x000162000c1e1900 */
[----:B------:R-:W-:-:S03]  /*d360*/  IMAD.MOV.U32 R19, RZ, RZ, RZ ;  /* 0x000000ffff137224 */ /* 0x000fc600078e00ff */
.L_x_9117:
        /* <DEDUP_REMOVED lines=17> */
.L_x_9147:
[----:B------:R0:W5:Y:S01]  /*d480*/  LDG.E.U8 R2, [R22.64] ;  /* 0x0000002416027981 */ /* 0x000162000c1e1100 */
[----:B------:R-:W-:Y:S01]  /*d490*/  IMAD.MOV.U32 R3, RZ, RZ, RZ ;  /* 0x000000ffff037224 */ /* 0x000fe200078e00ff */
[----:B------:R-:W-:Y:S05]  /*d4a0*/  BRA `(.L_x_9149) ;  /* 0x00000d5000007947 */ /* 0x000fea0003800000 */
.L_x_9146:
        /* <DEDUP_REMOVED lines=8> */
.L_x_9151:
[----:B------:R-:W2:Y:S02]  /*d530*/  LDG.E R2, [R22.64] ;  /* 0x0000002416027981 */ /* 0x000ea4000c1e1900 */
[----:B--2---:R-:W-:Y:S01]  /*d540*/  SHF.R.S32.HI R3, RZ, 0x1f, R2 ;  /* 0x0000001fff037819 */ /* 0x004fe20000011402 */
[----:B------:R-:W-:Y:S05]  /*d550*/  BRA `(.L_x_9149) ;  /* 0x00000ca000007947 */ /* 0x000fea0003800000 */
.L_x_9150:
[----:B------:R-:W2:Y:S02]  /*d560*/  LDG.E.S16 R2, [R22.64] ;  /* 0x0000002416027981 */ /* 0x000ea4000c1e1700 */
[----:B--2---:R-:W-:Y:S01]  /*d570*/  SHF.R.S32.HI R3, RZ, 0x1f, R2 ;  /* 0x0000001fff037819 */ /* 0x004fe20000011402 */
[----:B------:R-:W-:Y:S05]  /*d580*/  BRA `(.L_x_9149) ;  /* 0x00000c7000007947 */ /* 0x000fea0003800000 */
.L_x_9145:
        /* <DEDUP_REMOVED lines=9> */
.L_x_9153:
[----:B------:R-:W2:Y:S02]  /*d620*/  LDG.E.U16 R22, [R22.64] ;  /* 0x0000002416167981 */ /* 0x000ea4000c1e1500 */
[----:B--2---:R-:W-:-:S06]  /*d630*/  HADD2.F32 R2, -RZ, R22.H0_H0 ;  /* 0x20000016ff027230 */ /* 0x004fcc0000004100 */
[----:B------:R-:W0:Y:S01]  /*d640*/  F2I.S64.TRUNC R2, R2 ;  /* 0x0000000200027311 */ /* 0x000e22000020d900 */
[----:B------:R-:W-:Y:S05]  /*d650*/  BRA `(.L_x_9149) ;  /* 0x00000ba000007947 */ /* 0x000fea0003800000 */
.L_x_9152:
        /* <DEDUP_REMOVED lines=9> */
.L_x_9155:
[----:B------:R-:W2:Y:S02]  /*d6f0*/  LDG.E.U16 R22, [R22.64] ;  /* 0x0000002416167981 */ /* 0x000ea4000c1e1500 */
[----:B--2---:R-:W-:-:S06]  /*d700*/  HADD2.F32 R2, -RZ, R22.H0_H0 ;  /* 0x20000016ff027230 */ /* 0x004fcc0000004100 */
[----:B------:R-:W0:Y:S01]  /*d710*/  F2I.S64.TRUNC R2, R2 ;  /* 0x0000000200027311 */ /* 0x000e22000020d900 */
[----:B------:R-:W-:Y:S05]  /*d720*/  BRA `(.L_x_9149) ;  /* 0x00000ad000007947 */ /* 0x000fea0003800000 */
.L_x_9154:
[----:B------:R-:W2:Y:S02]  /*d730*/  LDG.E.64 R2, [R22.64] ;  /* 0x0000002416027981 */ /* 0x000ea4000c1e1b00 */
[----:B--2---:R-:W0:Y:S01]  /*d740*/  F2I.S64.F64.TRUNC R2, R2 ;  /* 0x0000000200027311 */ /* 0x004e22000030d900 */
[----:B------:R-:W-:Y:S05]  /*d750*/  BRA `(.L_x_9149) ;  /* 0x00000aa000007947 */ /* 0x000fea0003800000 */
.L_x_9144:
        /* <DEDUP_REMOVED lines=13> */
.L_x_9158:
[----:B------:R-:W2:Y:S02]  /*d830*/  LDG.E.64 R2, [R22.64] ;  /* 0x0000002416027981 */ /* 0x000ea4000c1e1b00 */
[----:B--2---:R-:W0:Y:S01]  /*d840*/  F2I.S64.F64.TRUNC R2, R2 ;  /* 0x0000000200027311 */ /* 0x004e22000030d900 */
[----:B------:R-:W-:Y:S05]  /*d850*/  BRA `(.L_x_9149) ;  /* 0x000009a000007947 */ /* 0x000fea0003800000 */
.L_x_9157:
        /* <DEDUP_REMOVED lines=27> */
.L_x_9160:
        /* <DEDUP_REMOVED lines=14> */
.L_x_9159:
[----:B------:R-:W2:Y:S02]  /*daf0*/  LDG.E.U16 R2, [R22.64] ;  /* 0x0000002416027981 */ /* 0x000ea4000c1e1500 */
[----:B--2---:R-:W-:-:S06]  /*db00*/  PRMT R2, RZ, 0x5410, R2 ;  /* 0x00005410ff027816 */ /* 0x004fcc0000000002 */
[----:B------:R-:W0:Y:S01]  /*db10*/  F2I.S64.TRUNC R2, R2 ;  /* 0x0000000200027311 */ /* 0x000e22000020d900 */
[----:B------:R-:W-:Y:S05]  /*db20*/  BRA `(.L_x_9149) ;  /* 0x000006d000007947 */ /* 0x000fea0003800000 */
.L_x_9156:
        /* <DEDUP_REMOVED lines=11> */
.L_x_9163:
        /* <DEDUP_REMOVED lines=21> */
.L_x_9167:
[----:B------:R-:W-:Y:S05]  /*dd30*/  BSYNC B1 ;  /* 0x0000000000017941 */ /* 0x000fea0003800000 */
.L_x_9166:
[----:B------:R-:W-:Y:S01]  /*dd40*/  IMAD.SHL.U32 R2, R2, 0x100000, RZ ;  /* 0x0010000002027824 */ /* 0x000fe200078e00ff */
[----:B------:R-:W-:-:S04]  /*dd50*/  LEA R3, R0, 0x3b800000, 0x17 ;  /* 0x3b80000000037811 */ /* 0x000fc800078eb8ff */
[----:B------:R-:W-:Y:S02]  /*dd60*/  LOP3.LUT R2, R3, R2, R4, 0xfe, !PT ;  /* 0x0000000203027212 */ /* 0x000fe400078efe04 */
.L_x_9165:
[----:B------:R-:W-:Y:S05]  /*dd70*/  BSYNC B0 ;  /* 0x0000000000007941 */ /* 0x000fea0003800000 */
.L_x_9164:
[----:B------:R-:W0:Y:S01]  /*dd80*/  F2I.S64.TRUNC R2, R2 ;  /* 0x0000000200027311 */ /* 0x000e22000020d900 */
[----:B------:R-:W-:Y:S05]  /*dd90*/  BRA `(.L_x_9149) ;  /* 0x0000046000007947 */ /* 0x000fea0003800000 */
.L_x_9162:
        /* <DEDUP_REMOVED lines=21> */
.L_x_9171:
[----:B------:R-:W-:Y:S05]  /*def0*/  BSYNC B1 ;  /* 0x0000000000017941 */ /* 0x000fea0003800000 */
.L_x_9170:
[----:B------:R-:W-:Y:S01]  /*df00*/  IMAD.SHL.U32 R2, R2, 0x200000, RZ ;  /* 0x0020000002027824 */ /* 0x000fe200078e00ff */
[----:B------:R-:W-:-:S04]  /*df10*/  LEA R3, R0, 0x37800000, 0x17 ;  /* 0x3780000000037811 */ /* 0x000fc800078eb8ff */
[----:B------:R-:W-:Y:S02]  /*df20*/  LOP3.LUT R2, R3, R2, R4, 0xfe, !PT ;  /* 0x0000000203027212 */ /* 0x000fe400078efe04 */
.L_x_9169:
[----:B------:R-:W-:Y:S05]  /*df30*/  BSYNC B0 ;  /* 0x0000000000007941 */ /* 0x000fea0003800000 */
.L_x_9168:
[----:B------:R-:W0:Y:S01]  /*df40*/  F2I.S64.TRUNC R2, R2 ;  /* 0x0000000200027311 */ /* 0x000e22000020d900 */
[----:B------:R-:W-:Y:S05]  /*df50*/  BRA `(.L_x_9149) ;  /* 0x000002a000007947 */ /* 0x000fea0003800000 */
.L_x_9161:
        /* <DEDUP_REMOVED lines=14> */
.L_x_9175:
[----:B------:R-:W-:Y:S05]  /*e040*/  BSYNC B0 ;  /* 0x0000000000007941 */ /* 0x000fea0003800000 */
.L_x_9174:
[----:B------:R-:W0:Y:S01]  /*e050*/  F2I.S64.TRUNC R2, R2 ;  /* 0x0000000200027311 */ /* 0x000e22000020d900 */
[----:B------:R-:W-:Y:S05]  /*e060*/  BRA `(.L_x_9149) ;  /* 0x0000019000007947 */ /* 0x000fea0003800000 */
.L_x_9148:
        /* <DEDUP_REMOVED lines=21> */
.L_x_9173:
[----:B------:R0:W5:Y:S01]  /*e1c0*/  LDG.E.64 R2, [R22.64] ;  /* 0x0000002416027981 */ /* 0x000162000c1e1b00 */
[----:B------:R-:W-:Y:S05]  /*e1d0*/  BRA `(.L_x_9149) ;  /* 0x0000002000007947 */ /* 0x000fea0003800000 */
.L_x_9172:
[----:B------:R0:W5:Y:S01]  /*e1e0*/  LDG.E R2, [R22.64] ;  /* 0x0000002416027981 */ /* 0x000162000c1e1900 */
[----:B------:R-:W-:-:S03]  /*e1f0*/  IMAD.MOV.U32 R3, RZ, RZ, RZ ;  /* 0x000000ffff037224 */ /* 0x000fc600078e00ff */
.L_x_9149:
[----:B------:R-:W2:Y:S01]  /*e200*/  LDC.U8 R4, c[0x0][0x3e1] ;  /* 0x0000f840ff047b82 */ /* 0x000ea20000000000 */
[----:B0----5:R-:W-:Y:S02]  /*e210*/  ISETP.NE.U32.AND P0, PT, R2, RZ, PT ;  /* 0x000000ff0200720c */ /* 0x021fe40003f05070 */
[----:B-1----:R-:W-:Y:S02]  /*e220*/  ISETP.NE.U32.AND P1, PT, R18, RZ, PT ;  /* 0x000000ff1200720c */ /* 0x002fe40003f25070 */
[----:B------:R-:W-:-:S04]  /*e230*/  ISETP.NE.AND.EX P0, PT, R3, RZ, PT, P0 ;  /* 0x000000ff0300720c */ /* 0x000fc80003f05300 */
[----:B------:R-:W-:-:S04]  /*e240*/  ISETP.NE.XOR.EX P0, PT, R19, RZ, P0, P1 ;  /* 0x000000ff1300720c */ /* 0x000fc80000705b10 */
[----:B------:R-:W-:Y:S02]  /*e250*/  SEL R2, RZ, 0x1, !P0 ;  /* 0x00000001ff027807 */ /* 0x000fe40004000000 */
        /* <DEDUP_REMOVED lines=13> */
.L_x_9179:
[----:B------:R-:W-:Y:S01]  /*e330*/  STG.E.U8 [R16.64], R2 ;  /* 0x0000000210007986 */ /* 0x000fe2000c101124 */
[----:B------:R-:W-:Y:S05]  /*e340*/  EXIT ;  /* 0x000000000000794d */ /* 0x000fea0003800000 */
.L_x_9178:
        /* <DEDUP_REMOVED lines=9> */
.L_x_9182:
[----:B------:R-:W-:Y:S01]  /*e3e0*/  STG.E [R16.64], R2 ;  /* 0x0000000210007986 */ /* 0x000fe2000c101924 */
[----:B------:R-:W-:Y:S05]  /*e3f0*/  EXIT ;  /* 0x000000000000794d */ /* 0x000fea0003800000 */
.L_x_9181:
[----:B------:R-:W-:Y:S01]  /*e400*/  STG.E.U16 [R16.64], R2 ;  /* 0x0000000210007986 */ /* 0x000fe2000c101524 */
[----:B------:R-:W-:Y:S05]  /*e410*/  EXIT ;  /* 0x000000000000794d */ /* 0x000fea0003800000 */
.L_x_9177:
        /* <DEDUP_REMOVED lines=9> */
.L_x_9184:
[----:B------:R-:W0:Y:S02]  /*e4b0*/  I2F.U32 R0, R2 ;  /* 0x0000000200007306 */ /* 0x000e240000201000 */
[----:B0-----:R-:W-:-:S05]  /*e4c0*/  F2FP.PACK_AB R0, RZ, R0 ;  /* 0x00000000ff00723e */ /* 0x001fca00000000ff */
[----:B------:R-:W-:Y:S01]  /*e4d0*/  STG.E.U16 [R16.64], R0 ;  /* 0x0000000010007986 */ /* 0x000fe2000c101524 */
[----:B------:R-:W-:Y:S05]  /*e4e0*/  EXIT ;  /* 0x000000000000794d */ /* 0x000fea0003800000 */
.L_x_9183:
        /* <DEDUP_REMOVED lines=10> */
.L_x_9186:
[----:B------:R-:W0:Y:S02]  /*e590*/  I2F.U32 R2, R2 ;  /* 0x0000000200027306 */ /* 0x000e240000201000 */
[----:B0-----:R-:W-:-:S04]  /*e5a0*/  F2FP.PACK_AB R3, RZ, R2 ;  /* 0x00000002ff03723e */ /* 0x001fc800000000ff */
[----:B------:R-:W-:-:S05]  /*e5b0*/  PRMT R3, R3, 0x5410, RZ ;  /* 0x0000541003037816 */ /* 0x000fca00000000ff */
[----:B------:R-:W-:Y:S01]  /*e5c0*/  STG.E [R16.64], R3 ;  /* 0x0000000310007986 */ /* 0x000fe2000c101924 */
[----:B------:R-:W-:Y:S05]  /*e5d0*/  EXIT ;  /* 0x000000000000794d */ /* 0x000fea0003800000 */
.L_x_9185:
[----:B------:R-:W0:Y:S02]  /*e5e0*/  I2F.F64.U32 R2, R2 ;  /* 0x0000000200027312 */ /* 0x000e240000201800 */
[----:B0-----:R-:W-:Y:S01]  /*e5f0*/  STG.E.64 [R16.64], R2 ;  /* 0x0000000210007986 */ /* 0x001fe2000c101b24 */
[----:B------:R-:W-:Y:S05]  /*e600*/  EXIT ;  /* 0x000000000000794d */ /* 0x000fea0003800000 */
.L_x_9176:
        /* <DEDUP_REMOVED lines=10> */
.L_x_9189:
[----:B------:R-:W0:Y:S01]  /*e6b0*/  I2F.F64.U32 R4, R2 ;  /* 0x0000000200047312 */ /* 0x000e220000201800 */
[----:B------:R-:W-:-:S05]  /*e6c0*/  CS2R R6, SRZ ;  /* 0x0000000000067805 */ /* 0x000fca000001ff00 */
[----:B0-----:R-:W-:Y:S01]  /*e6d0*/  STG.E.128 [R16.64], R4 ;  /* 0x0000000410007986 */ /* 0x001fe2000c101d24 */
[----:B------:R-:W-:Y:S05]  /*e6e0*/  EXIT ;  /* 0x000000000000794d */ /* 0x000fea0003800000 */
.L_x_9188:
        /* <DEDUP_REMOVED lines=21> */
.L_x_9193:
[----:B------:R-:W-:Y:S05]  /*e840*/  BSYNC B0 ;  /* 0x0000000000007941 */ /* 0x000fea0003800000 */
.L_x_9192:
[----:B------:R-:W-:-:S05]  /*e850*/  LOP3.LUT R3, R0, R3, RZ, 0xfc, !PT ;  /* 0x0000000300037212 */ /* 0x000fca00078efcff */
[----:B------:R-:W-:Y:S01]  /*e860*/  STG.E.U8 [R16.64], R3 ;  /* 0x0000000310007986 */ /* 0x000fe2000c101124 */
[----:B------:R-:W-:Y:S05]  /*e870*/  EXIT ;  /* 0x000000000000794d */ /* 0x000fea0003800000 */
.L_x_9191:
        /* <DEDUP_REMOVED lines=13> */
.L_x_9195:
[----:B------:R-:W-:Y:S01]  /*e950*/  IMAD.MOV.U32 R0, RZ, RZ, 0x7f ;  /* 0x0000007fff007424 */ /* 0x000fe200078e00ff */
[----:B------:R-:W-:-:S04]  /*e960*/  ISETP.GT.U32.AND P0, PT, R3, 0x7f800000, PT ;  /* 0x7f8000000300780c */ /* 0x000fc80003f04070 */
[----:B------:R-:W-:-:S04]  /*e970*/  SEL R0, R0, 0x7c, P0 ;  /* 0x0000007c00007807 */ /* 0x000fc80000000000 */
.L_x_9196:
[----:B------:R-:W-:Y:S05]  /*e980*/  BSYNC B0 ;  /* 0x0000000000007941 */ /* 0x000fea0003800000 */
.L_x_9194:
[----:B------:R-:W-:-:S04]  /*e990*/  LOP3.LUT R2, R5, 0x80000000, RZ, 0xc0, !PT ;  /* 0x8000000005027812 */ /* 0x000fc800078ec0ff */
[----:B------:R-:W-:-:S04]  /*e9a0*/  SHF.R.U32.HI R3, RZ, 0x18, R2 ;  /* 0x00000018ff037819 */ /* 0x000fc80000011602 */
[----:B------:R-:W-:-:S05]  /*e9b0*/  LOP3.LUT R3, R0, R3, RZ, 0xfc, !PT ;  /* 0x0000000300037212 */ /* 0x000fca00078efcff */
[----:B------:R-:W-:Y:S01]  /*e9c0*/  STG.E.U8 [R16.64], R3 ;  /* 0x0000000310007986 */ /* 0x000fe2000c101124 */
[----:B------:R-:W-:Y:S05]  /*e9d0*/  EXIT ;  /* 0x000000000000794d */ /* 0x000fea0003800000 */
.L_x_9190:
[----:B------:R-:W0:Y:S02]  /*e9e0*/  I2F.U32 R0, R2 ;  /* 0x0000000200007306 */ /* 0x000e240000201000 */
[----:B0-----:R-:W-:-:S05]  /*e9f0*/  F2FP.BF16.PACK_AB R0, RZ, R0 ;  /* 0x00000000ff00723e */ /* 0x001fca00000010ff */
[----:B------:R-:W-:Y:S01]  /*ea00*/  STG.E.U16 [R16.64], R0 ;  /* 0x0000000010007986 */ /* 0x000fe2000c101524 */
[----:B------:R-:W-:Y:S05]  /*ea10*/  EXIT ;  /* 0x000000000000794d */ /* 0x000fea0003800000 */
.L_x_9187:
        /* <DEDUP_REMOVED lines=10> */
.L_x_9199:
        /* <DEDUP_REMOVED lines=17> */
.L_x_9202:
[----:B------:R-:W-:-:S04]  /*ebd0*/  LOP3.LUT R2, R5, 0x80000000, RZ, 0xc0, !PT ;  /* 0x8000000005027812 */ /* 0x000fc800078ec0ff */
[----:B------:R-:W-:-:S04]  /*ebe0*/  SHF.R.U32.HI R3, RZ, 0x18, R2 ;  /* 0x00000018ff037819 */ /* 0x000fc80000011602 */
[----:B------:R-:W-:-:S04]  /*ebf0*/  LOP3.LUT R0, R0, R3, RZ, 0xfc, !PT ;  /* 0x0000000300007212 */ /* 0x000fc800078efcff */
[----:B------:R-:W-:Y:S02]  /*ec00*/  PRMT R8, R0, 0x7610, R8 ;  /* 0x0000761000087816 */ /* 0x000fe40000000008 */
.L_x_9201:
[----:B------:R-:W-:Y:S05]  /*ec10*/  BSYNC B0 ;  /* 0x0000000000007941 */ /* 0x000fea0003800000 */
.L_x_9200:
[----:B------:R-:W-:Y:S01]  /*ec20*/  STG.E.U8 [R16.64], R8 ;  /* 0x0000000810007986 */ /* 0x000fe2000c101124 */
[----:B------:R-:W-:Y:S05]  /*ec30*/  EXIT ;  /* 0x000000000000794d */ /* 0x000fea0003800000 */
.L_x_9198:
        /* <DEDUP_REMOVED lines=17> */
.L_x_9205:
[----:B------:R-:W-:-:S04]  /*ed50*/  LOP3.LUT R2, R5, 0x80000000, RZ, 0xc0, !PT ;  /* 0x8000000005027812 */ /* 0x000fc800078ec0ff */
[----:B------:R-:W-:-:S04]  /*ed60*/  SHF.R.U32.HI R3, RZ, 0x18, R2 ;  /* 0x00000018ff037819 */ /* 0x000fc80000011602 */
[----:B------:R-:W-:-:S04]  /*ed70*/  LOP3.LUT R0, R0, R3, RZ, 0xfc, !PT ;  /* 0x0000000300007212 */ /* 0x000fc800078efcff */
[----:B------:R-:W-:Y:S02]  /*ed80*/  PRMT R8, R0, 0x7610, R8 ;  /* 0x0000761000087816 */ /* 0x000fe40000000008 */
.L_x_9204:
[----:B------:R-:W-:Y:S05]  /*ed90*/  BSYNC B0 ;  /* 0x0000000000007941 */ /* 0x000fea0003800000 */
.L_x_9203:
[----:B------:R-:W-:Y:S01]  /*eda0*/  STG.E.U8 [R16.64], R8 ;  /* 0x0000000810007986 */ /* 0x000fe2000c101124 */
[----:B------:R-:W-:Y:S05]  /*edb0*/  EXIT ;  /* 0x000000000000794d */ /* 0x000fea0003800000 */
.L_x_9197:
        /* <DEDUP_REMOVED lines=22> */
.L_x_9180:
        /* <DEDUP_REMOVED lines=20> */
.L_x_9207:
[----:B------:R-:W-:-:S05]  /*f060*/  IMAD.MOV.U32 R3, RZ, RZ, RZ ;  /* 0x000000ffff037224 */ /* 0x000fca00078e00ff */
[----:B------:R-:W-:Y:S01]  /*f070*/  STG.E.64 [R16.64], R2 ;  /* 0x0000000210007986 */ /* 0x000fe2000c101b24 */
[----:B------:R-:W-:Y:S05]  /*f080*/  EXIT ;  /* 0x000000000000794d */ /* 0x000fea0003800000 */
.L_x_9206:
[----:B------:R-:W-:Y:S01]  /*f090*/  STG.E [R16.64], R2 ;  /* 0x0000000210007986 */ /* 0x000fe2000c101924 */
[----:B------:R-:W-:Y:S05]  /*f0a0*/  EXIT ;  /* 0x000000000000794d */ /* 0x000fea0003800000 */
.L_x_9208:
        /* <DEDUP_REMOVED lines=13> */
.L_x_41892:


//--------------------- .text._ZN2at6native27unrolled_elementwise_kernelINS0_13BinaryFunctorIllbZZZNS0_23logical_xor_kernel_cudaERNS_14TensorIteratorEENKUlvE0_clEvENKUlvE2_clEvEUlllE_EESt5arrayIPcLm3EELi4E23TrivialOffsetCalculatorILi2EjESC_ILi1EjENS0_6memory12LoadWithCastILi2EEENSF_13StoreWithCastILi1EEEEEviT_T0_T2_T3_T4_T5_ --------------------------
	.section	.text._ZN2at6native27unrolled_elementwise_kernelINS0_13BinaryFunctorIllbZZZNS0_23logical_xor_kernel_cudaERNS_14TensorIteratorEENKUlvE0_clEvENKUlvE2_clEvEUlllE_EESt5arrayIPcLm3EELi4E23TrivialOffsetCalculatorILi2EjESC_ILi1EjENS0_6memory12LoadWithCastILi2EEENSF_13StoreWithCastILi1EEEEEviT_T0_T2_T3_T4_T5_,"ax",@progbits
	.sectioninfo	@"SHI_REGISTERS=40"
	.align	128
        .global         _ZN2at6native27unrolled_elementwise_kernelINS0_13BinaryFunctorIllbZZZNS0_23logical_xor_kernel_cudaERNS_14TensorIteratorEENKUlvE0_clEvENKUlvE2_clEvEUlllE_EESt5arrayIPcLm3EELi4E23TrivialOffsetCalculatorILi2EjESC_ILi1EjENS0_6memory12LoadWithCastILi2EEENSF_13StoreWithCastILi1EEEEEviT_T0_T2_T3_T4_T5_
        .type           _ZN2at6native27unrolled_elementwise_kernelINS0_13BinaryFunctorIllbZZZNS0_23logical_xor_kernel_cudaERNS_14TensorIteratorEENKUlvE0_clEvENKUlvE2_clEvEUlllE_EESt5arrayIPcLm3EELi4E23TrivialOffsetCalculatorILi2EjESC_ILi1EjENS0_6memory12LoadWithCastILi2EEENSF_13StoreWithCastILi1EEEEEviT_T0_T2_T3_T4_T5_,@function
        .size           _ZN2at6native27unrolled_elementwise_kernelINS0_13BinaryFunctorIllbZZZNS0_23logical_xor_kernel_cudaERNS_14TensorIteratorEENKUlvE0_clEvENKUlvE2_clEvEUlllE_EESt5arrayIPcLm3EELi4E23TrivialOffsetCalculatorILi2EjESC_ILi1EjENS0_6memory12LoadWithCastILi2EEENSF_13StoreWithCastILi1EEEEEviT_T0_T2_T3_T4_T5_,(.L_x_41893 - _ZN2at6native27unrolled_elementwise_kernelINS0_13BinaryFunctorIllbZZZNS0_23logical_xor_kernel_cudaERNS_14TensorIteratorEENKUlvE0_clEvENKUlvE2_clEvEUlllE_EESt5arrayIPcLm3EELi4E23TrivialOffsetCalculatorILi2EjESC_ILi1EjENS0_6memory12LoadWithCastILi2EEENSF_13StoreWithCastILi1EEEEEviT_T0_T2_T3_T4_T5_)
        .other          _ZN2at6native27unrolled_elementwise_kernelINS0_13BinaryFunctorIllbZZZNS0_23logical_xor_kernel_cudaERNS_14TensorIteratorEENKUlvE0_clEvENKUlvE2_clEvEUlllE_EESt5arrayIPcLm3EELi4E23TrivialOffsetCalculatorILi2EjESC_ILi1EjENS0_6memory12LoadWithCastILi2EEENSF_13StoreWithCastILi1EEEEEviT_T0_T2_T3_T4_T5_,@"STO_CUDA_ENTRY STV_DEFAULT"
_ZN2at6native27unrolled_elementwise_kernelINS0_13BinaryFunctorIllbZZZNS0_23logical_xor_kernel_cudaERNS_14TensorIteratorEENKUlvE0_clEvENKUlvE2_clEvEUlllE_EESt5arrayIPcLm3EELi4E23TrivialOffsetCalculatorILi2EjESC_ILi1EjENS0_6memory12LoadWithCastILi2EEENSF_13StoreWithCastILi1EEEEEviT_T0_T2_T3_T4_T5_:
.text._ZN2at6native27unrolled_elementwise_kernelINS0_13BinaryFunctorIllbZZZNS0_23logical_xor_kernel_cudaERNS_14TensorIteratorEENKUlvE0_clEvENKUlvE2_clEvEUlllE_EESt5arrayIPcLm3EELi4E23TrivialOffsetCalculatorILi2EjESC_ILi1EjENS0_6memory12LoadWithCastILi2EEENSF_13StoreWithCastILi1EEEEEviT_T0_T2_T3_T4_T5_:
        /* <DEDUP_REMOVED lines=32> */
.L_x_9214:
[----:B------:R0:W5:Y:S01]  /*0200*/  LDG.E.U8 R30, [R2.64] ;  /* 0x00000024021e7981 */ /* 0x000162000c1e1100 */
[----:B------:R-:W-:Y:S01]  /*0210*/  IMAD.MOV.U32 R31, RZ, RZ, RZ ;  /* 0x000000ffff1f7224 */ /* 0x000fe200078e00ff */
[----:B------:R-:W-:Y:S05]  /*0220*/  BRA `(.L_x_9216) ;  /* 0x00000d6000007947 */ /* 0x000fea0003800000 */
.L_x_9213:
        /* <DEDUP_REMOVED lines=8> */
.L_x_9218:
[----:B------:R-:W2:Y:S02]  /*02b0*/  LDG.E R30, [R2.64] ;  /* 0x00000024021e7981 */ /* 0x000ea4000c1e1900 */
[----:B--2---:R-:W-:Y:S01]  /*02c0*/  SHF.R.S32.HI R31, RZ, 0x1f, R30 ;  /* 0x0000001fff1f7819 */ /* 0x004fe2000001141e */
[----:B------:R-:W-:Y:S05]  /*02d0*/  BRA `(.L_x_9216) ;  /* 0x00000cb000007947 */ /* 0x000fea0003800000 */
.L_x_9217:
[----:B------:R-:W2:Y:S02]  /*02e0*/  LDG.E.S16 R30, [R2.64] ;  /* 0x00000024021e7981 */ /* 0x000ea4000c1e1700 */
[----:B--2---:R-:W-:Y:S01]  /*02f0*/  SHF.R.S32.HI R31, RZ, 0x1f, R30 ;  /* 0x0000001fff1f7819 */ /* 0x004fe2000001141e */
[----:B------:R-:W-:Y:S05]  /*0300*/  BRA `(.L_x_9216) ;  /* 0x00000c8000007947 */ /* 0x000fea0003800000 */
.L_x_9212:
        /* <DEDUP_REMOVED lines=9> */
.L_x_9220:
[----:B------:R-:W2:Y:S02]  /*03a0*/  LDG.E.U16 R2, [R2.64] ;  /* 0x0000002402027981 */ /* 0x000ea4000c1e1500 */
[----:B--2---:R-:W-:-:S06]  /*03b0*/  HADD2.F32 R30, -RZ, R2.H0_H0 ;  /* 0x20000002ff1e7230 */ /* 0x004fcc0000004100 */
[----:B------:R-:W0:Y:S01]  /*03c0*/  F2I.S64.TRUNC R30, R30 ;  /* 0x0000001e001e7311 */ /* 0x000e22000020d900 */
[----:B------:R-:W-:Y:S05]  /*03d0*/  BRA `(.L_x_9216) ;  /* 0x00000bb000007947 */ /* 0x000fea0003800000 */
.L_x_9219:
        /* <DEDUP_REMOVED lines=9> */
.L_x_9222:
[----:B------:R-:W2:Y:S02]  /*0470*/  LDG.E.U16 R2, [R2.64] ;  /* 0x0000002402027981 */ /* 0x000ea4000c1e1500 */
[----:B--2---:R-:W-:-:S06]  /*0480*/  HADD2.F32 R30, -RZ, R2.H0_H0 ;  /* 0x20000002ff1e7230 */ /* 0x004fcc0000004100 */
[----:B------:R-:W0:Y:S01]  /*0490*/  F2I.S64.TRUNC R30, R30 ;  /* 0x0000001e001e7311 */ /* 0x000e22000020d900 */
[----:B------:R-:W-:Y:S05]  /*04a0*/  BRA `(.L_x_9216) ;  /* 0x00000ae000007947 */ /* 0x000fea0003800000 */
.L_x_9221:
[----:B------:R-:W2:Y:S02]  /*04b0*/  LDG.E.64 R2, [R2.64] ;  /* 0x0000002402027981 */ /* 0x000ea4000c1e1b00 */
[----:B--2---:R0:W1:Y:S01]  /*04c0*/  F2I.S64.F64.TRUNC R30, R2 ;  /* 0x00000002001e7311 */ /* 0x004062000030d900 */
[----:B------:R-:W-:Y:S05]  /*04d0*/  BRA `(.L_x_9216) ;  /* 0x00000ab000007947 */ /* 0x000fea0003800000 */
.L_x_9211:
        /* <DEDUP_REMOVED lines=13> */
.L_x_9225:
[----:B------:R-:W2:Y:S02]  /*05b0*/  LDG.E.64 R2, [R2.64] ;  /* 0x0000002402027981 */ /* 0x000ea4000c1e1b00 */
[----:B--2---:R0:W1:Y:S01]  /*05c0*/  F2I.S64.F64.TRUNC R30, R2 ;  /* 0x00000002001e7311 */ /* 0x004062000030d900 */
[----:B------:R-:W-:Y:S05]  /*05d0*/  BRA `(.L_x_9216) ;  /* 0x000009b000007947 */ /* 0x000fea0003800000 */
.L_x_9224:
        /* <DEDUP_REMOVED lines=27> */
.L_x_9227:
        /* <DEDUP_REMOVED lines=15> */
.L_x_9226:
[----:B------:R-:W2:Y:S02]  /*0880*/  LDG.E.U16 R30, [R2.64] ;  /* 0x00000024021e7981 */ /* 0x000ea4000c1e1500 */
[----:B--2---:R-:W-:-:S06]  /*0890*/  PRMT R30, RZ, 0x5410, R30 ;  /* 0x00005410ff1e7816 */ /* 0x004fcc000000001e */
[----:B------:R-:W0:Y:S01]  /*08a0*/  F2I.S64.TRUNC R30, R30 ;  /* 0x0000001e001e7311 */ /* 0x000e22000020d900 */
[----:B------:R-:W-:Y:S05]  /*08b0*/  BRA `(.L_x_9216) ;  /* 0x000006d000007947 */ /* 0x000fea0003800000 */
.L_x_9223:
        /* <DEDUP_REMOVED lines=11> */
.L_x_9230:
        /* <DEDUP_REMOVED lines=21> */
.L_x_9234:
[----:B------:R-:W-:Y:S05]  /*0ac0*/  BSYNC B1 ;  /* 0x0000000000017941 */ /* 0x000fea0003800000 */
.L_x_9233:
[----:B------:R-:W-:Y:S01]  /*0ad0*/  IMAD.SHL.U32 R2, R2, 0x100000, RZ ;  /* 0x0010000002027824 */ /* 0x000fe200078e00ff */
[----:B------:R-:W-:-:S04]  /*0ae0*/  LEA R3, R0, 0x3b800000, 0x17 ;  /* 0x3b80000000037811 */ /* 0x000fc800078eb8ff */
[----:B------:R-:W-:Y:S02]  /*0af0*/  LOP3.LUT R30, R3, R2, R30, 0xfe, !PT ;  /* 0x00000002031e7212 */ /* 0x000fe400078efe1e */
.L_x_9232:
[----:B------:R-:W-:Y:S05]  /*0b00*/  BSYNC B0 ;  /* 0x0000000000007941 */ /* 0x000fea0003800000 */
.L_x_9231:
[----:B------:R-:W0:Y:S01]  /*0b10*/  F2I.S64.TRUNC R30, R30 ;  /* 0x0000001e001e7311 */ /* 0x000e22000020d900 */
[----:B------:R-:W-:Y:S05]  /*0b20*/  BRA `(.L_x_9216) ;  /* 0x0000046000007947 */ /* 0x000fea0003800000 */
.L_x_9229:
        /* <DEDUP_REMOVED lines=21> */
.L_x_9238:
[----:B------:R-:W-:Y:S05]  /*0c80*/  BSYNC B1 ;  /* 0x0000000000017941 */ /* 0x000fea0003800000 */
.L_x_9237:
[----:B------:R-:W-:Y:S01]  /*0c90*/  IMAD.SHL.U32 R2, R2, 0x200000, RZ ;  /* 0x0020000002027824 */ /* 0x000fe200078e00ff */
[----:B------:R-:W-:-:S04]  /*0ca0*/  LEA R3, R0, 0x37800000, 0x17 ;  /* 0x3780000000037811 */ /* 0x000fc800078eb8ff */
[----:B------:R-:W-:Y:S02]  /*0cb0*/  LOP3.LUT R30, R3, R2, R30, 0xfe, !PT ;  /* 0x00000002031e7212 */ /* 0x000fe400078efe1e */
.L_x_9236:
[----:B------:R-:W-:Y:S05]  /*0cc0*/  BSYNC B0 ;  /* 0x0000000000007941 */ /* 0x000fea0003800000 */
.L_x_9235:
[----:B------:R-:W0:Y:S01]  /*0cd0*/  F2I.S64.TRUNC R30, R30 ;  /* 0x0000001e001e7311 */ /* 0x000e22000020d900 */
[----:B------:R-:W-:Y:S05]  /*0ce0*/  BRA `(.L_x_9216) ;  /* 0x000002a000007947 */ /* 0x000fea0003800000 */
.L_x_9228:
        /* <DEDUP_REMOVED lines=14> */
.L_x_9242:
[----:B------:R-:W-:Y:S05]  /*0dd0*/  BSYNC B0 ;  /* 0x0000000000007941 */ /* 0x000fea0003800000 */
.L_x_9241:
[----:B------:R-:W0:Y:S01]  /*0de0*/  F2I.S64.TRUNC R30, R30 ;  /* 0x0000001e001e7311 */ /* 0x000e22000020d900 */
[----:B------:R-:W-:Y:S05]  /*0df0*/  BRA `(.L_x_9216) ;  /* 0x0000019000007947 */ /* 0x000fea0003800000 */
.L_x_9215:
        /* <DEDUP_REMOVED lines=21> */
.L_x_9240:
[----:B------:R0:W5:Y:S01]  /*0f50*/  LDG.E.64 R30, [R2.64] ;  /* 0x00000024021e7981 */ /* 0x000162000c1e1b00 */
[----:B------:R-:W-:Y:S05]  /*0f60*/  BRA `(.L_x_9216) ;  /* 0x0000002000007947 */ /* 0x000fea0003800000 */
.L_x_9239:
[----:B------:R0:W5:Y:S01]  /*0f70*/  LDG.E R30, [R2.64] ;  /* 0x00000024021e7981 */ /* 0x000162000c1e1900 */
[----:B------:R-:W-:-:S03]  /*0f80*/  IMAD.MOV.U32 R31, RZ, RZ, RZ ;  /* 0x000000ffff1f7224 */ /* 0x000fc600078e00ff */
.L_x_9216:
        /* <DEDUP_REMOVED lines=17> */
.L_x_9246:
[----:B------:R0:W5:Y:S01]  /*10a0*/  LDG.E.U8 R28, [R2.64] ;  /* 0x00000024021c7981 */ /* 0x000162000c1e1100 */
[----:B------:R-:W-:Y:S01]  /*10b0*/  IMAD.MOV.U32 R29, RZ, RZ, RZ ;  /* 0x000000ffff1d7224 */ /* 0x000fe200078e00ff */
[----:B------:R-:W-:Y:S05]  /*10c0*/  BRA `(.L_x_9248) ;  /* 0x00000d5000007947 */ /* 0x000fea0003800000 */
.L_x_9245:
        /* <DEDUP_REMOVED lines=8> */
.L_x_9250:
[----:B------:R-:W2:Y:S02]  /*1150*/  LDG.E R28, [R2.64] ;  /* 0x00000024021c7981 */ /* 0x000ea4000c1e1900 */
[----:B--2---:R-:W-:Y:S01]  /*1160*/  SHF.R.S32.HI R29, RZ, 0x1f, R28 ;  /* 0x0000001fff1d7819 */ /* 0x004fe2000001141c */
[----:B------:R-:W-:Y:S05]  /*1170*/  BRA `(.L_x_9248) ;  /* 0x00000ca000007947 */ /* 0x000fea0003800000 */
.L_x_9249:
[----:B------:R-:W2:Y:S02]  /*1180*/  LDG.E.S16 R28, [R2.64] ;  /* 0x00000024021c7981 */ /* 0x000ea4000c1e1700 */
[----:B--2---:R-:W-:Y:S01]  /*1190*/  SHF.R.S32.HI R29, RZ, 0x1f, R28 ;  /* 0x0000001fff1d7819 */ /* 0x004fe2000001141c */
[----:B------:R-:W-:Y:S05]  /*11a0*/  BRA `(.L_x_9248) ;  /* 0x00000c7000007947 */ /* 0x000fea0003800000 */
.L_x_9244:
        /* <DEDUP_REMOVED lines=9> */
.L_x_9252:
[----:B------:R-:W2:Y:S02]  /*1240*/  LDG.E.U16 R2, [R2.64] ;  /* 0x0000002402027981 */ /* 0x000ea4000c1e1500 */
[----:B--2---:R-:W-:-:S06]  /*1250*/  HADD2.F32 R28, -RZ, R2.H0_H0 ;  /* 0x20000002ff1c7230 */ /* 0x004fcc0000004100 */
[----:B------:R-:W0:Y:S01]  /*1260*/  F2I.S64.TRUNC R28, R28 ;  /* 0x0000001c001c7311 */ /* 0x000e22000020d900 */
[----:B------:R-:W-:Y:S05]  /*1270*/  BRA `(.L_x_9248) ;  /* 0x00000ba000007947 */ /* 0x000fea0003800000 */
.L_x_9251:
        /* <DEDUP_REMOVED lines=9> */
.L_x_9254:
[----:B------:R-:W2:Y:S02]  /*1310*/  LDG.E.U16 R2, [R2.64] ;  /* 0x0000002402027981 */ /* 0x000ea4000c1e1500 */
[----:B--2---:R-:W-:-:S06]  /*1320*/  HADD2.F32 R28, -RZ, R2.H0_H0 ;  /* 0x20000002ff1c7230 */ /* 0x004fcc0000004100 */
[----:B------:R-:W0:Y:S01]  /*1330*/  F2I.S64.TRUNC R28, R28 ;  /* 0x0000001c001c7311 */ /* 0x000e22000020d900 */
[----:B------:R-:W-:Y:S05]  /*1340*/  BRA `(.L_x_9248) ;  /* 0x00000ad000007947 */ /* 0x000fea0003800000 */
.L_x_9253:
[----:B------:R-:W2:Y:S02]  /*1350*/  LDG.E.64 R2, [R2.64] ;  /* 0x0000002402027981 */ /* 0x000ea4000c1e1b00 */
[----:B--2---:R0:W2:Y:S01]  /*1360*/  F2I.S64.F64.TRUNC R28, R2 ;  /* 0x00000002001c7311 */ /* 0x0040a2000030d900 */
[----:B------:R-:W-:Y:S05]  /*1370*/  BRA `(.L_x_9248) ;  /* 0x00000aa000007947 */ /* 0x000fea0003800000 */
.L_x_9243:
        /* <DEDUP_REMOVED lines=13> */
.L_x_9257:
[----:B------:R-:W2:Y:S02]  /*1450*/  LDG.E.64 R2, [R2.64] ;  /* 0x0000002402027981 */ /* 0x000ea4000c1e1b00 */
[----:B--2---:R0:W2:Y:S01]  /*1460*/  F2I.S64.F64.TRUNC R28, R2 ;  /* 0x00000002001c7311 */ /* 0x0040a2000030d900 */
[----:B------:R-:W-:Y:S05]  /*1470*/  BRA `(.L_x_9248) ;  /* 0x000009a000007947 */ /* 0x000fea0003800000 */
.L_x_9256:
        /* <DEDUP_REMOVED lines=27> */
.L_x_9259:
        /* <DEDUP_REMOVED lines=12> */
[----:B------:R0:W2:Y:S01]  /*16f0*/  F2I.S64.TRUNC R28, R4 ;  /* 0x00000004001c7311 */ /* 0x0000a2000020d900 */
[----:B------:R-:W-:Y:S05]  /*1700*/  BRA `(.L_x_9248) ;  /* 0x0000071000007947 */ /* 0x000fea0003800000 */
.L_x_9258:
[----:B------:R-:W2:Y:S02]  /*1710*/  LDG.E.U16 R28, [R2.64] ;  /* 0x00000024021c7981 */ /* 0x000ea4000c1e1500 */
[----:B--2---:R-:W-:-:S06]  /*1720*/  PRMT R28, RZ, 0x5410, R28 ;  /* 0x00005410ff1c7816 */ /* 0x004fcc000000001c */
[----:B------:R-:W0:Y:S01]  /*1730*/  F2I.S64.TRUNC R28, R28 ;  /* 0x0000001c001c7311 */ /* 0x000e22000020d900 */
[----:B------:R-:W-:Y:S05]  /*1740*/  BRA `(.L_x_9248) ;  /* 0x000006d000007947 */ /* 0x000fea0003800000 */
.L_x_9255:
        /* <DEDUP_REMOVED lines=11> */
.L_x_9262:
        /* <DEDUP_REMOVED lines=21> */
.L_x_9266:
[----:B------:R-:W-:Y:S05]  /*1950*/  BSYNC B1 ;  /* 0x0000000000017941 */ /* 0x000fea0003800000 */
.L_x_9265:
[----:B------:R-:W-:Y:S01]  /*1960*/  IMAD.SHL.U32 R2, R2, 0x100000, RZ ;  /* 0x0010000002027824 */ /* 0x000fe200078e00ff */
[----:B------:R-:W-:-:S04]  /*1970*/  LEA R3, R0, 0x3b800000, 0x17 ;  /* 0x3b80000000037811 */ /* 0x000fc800078eb8ff */
[----:B------:R-:W-:Y:S02]  /*1980*/  LOP3.LUT R28, R3, R2, R28, 0xfe, !PT ;  /* 0x00000002031c7212 */ /* 0x000fe400078efe1c */
.L_x_9264:
[----:B------:R-:W-:Y:S05]  /*1990*/  BSYNC B0 ;  /* 0x0000000000007941 */ /* 0x000fea0003800000 */
.L_x_9263:
[----:B------:R-:W0:Y:S01]  /*19a0*/  F2I.S64.TRUNC R28, R28 ;  /* 0x0000001c001c7311 */ /* 0x000e22000020d900 */
[----:B------:R-:W-:Y:S05]  /*19b0*/  BRA `(.L_x_9248) ;  /* 0x0000046000007947 */ /* 0x000fea0003800000 */
.L_x_9261:
        /* <DEDUP_REMOVED lines=21> */
.L_x_9270:
[----:B------:R-:W-:Y:S05]  /*1b10*/  BSYNC B1 ;  /* 0x0000000000017941 */ /* 0x000fea0003800000 */
.L_x_9269:
[----:B------:R-:W-:Y:S01]  /*1b20*/  IMAD.SHL.U32 R2, R2, 0x200000, RZ ;  /* 0x0020000002027824 */ /* 0x000fe200078e00ff */
[----:B------:R-:W-:-:S04]  /*1b30*/  LEA R3, R0, 0x37800000, 0x17 ;  /* 0x3780000000037811 */ /* 0x000fc800078eb8ff */
[----:B------:R-:W-:Y:S02]  /*1b40*/  LOP3.LUT R28, R3, R2, R28, 0xfe, !PT ;  /* 0x00000002031c7212 */ /* 0x000fe400078efe1c */
.L_x_9268:
[----:B------:R-:W-:Y:S05]  /*1b50*/  BSYNC B0 ;  /* 0x0000000000007941 */ /* 0x000fea0003800000 */
.L_x_9267:
[----:B------:R-:W0:Y:S01]  /*1b60*/  F2I.S64.TRUNC R28, R28 ;  /* 0x0000001c001c7311 */ /* 0x000e22000020d900 */
[----:B------:R-:W-:Y:S05]  /*1b70*/  BRA `(.L_x_9248) ;  /* 0x000002a000007947 */ /* 0x000fea0003800000 */
.L_x_9260:
        /* <DEDUP_REMOVED lines=14> */
.L_x_9274:
[----:B------:R-:W-:Y:S05]  /*1c60*/  BSYNC B0 ;  /* 0x0000000000007941 */ /* 0x000fea0003800000 */
.L_x_9273:
[----:B------:R-:W0:Y:S01]  /*1c70*/  F2I.S64.TRUNC R28, R28 ;  /* 0x0000001c001c7311 */ /* 0x000e22000020d900 */
[----:B------:R-:W-:Y:S05]  /*1c80*/  BRA `(.L_x_9248) ;  /* 0x0000019000007947 */ /* 0x000fea0003800000 */
.L_x_9247:
        /* <DEDUP_REMOVED lines=21> */
.L_x_9272:
[----:B------:R0:W5:Y:S01]  /*1de0*/  LDG.E.64 R28, [R2.64] ;  /* 0x00000024021c7981 */ /* 0x000162000c1e1b00 */
[----:B------:R-:W-:Y:S05]  /*1df0*/  BRA `(.L_x_9248) ;  /* 0x0000002000007947 */ /* 0x000fea0003800000 */
.L_x_9271:
[----:B------:R0:W5:Y:S01]  /*1e00*/  LDG.E R28, [R2.64] ;  /* 0x00000024021c7981 */ /* 0x000162000c1e1900 */
[----:B------:R-:W-:-:S03]  /*1e10*/  IMAD.MOV.U32 R29, RZ, RZ, RZ ;  /* 0x000000ffff1d7224 */ /* 0x000fc600078e00ff */
.L_x_9248:
[----:B0-----:R-:W0:Y:S02]  /*1e20*/  S2R R2, SR_TID.X ;  /* 0x0000000000027919 */ /* 0x001e240000002100 */
[----:B0-----:R-:W-:Y:S02]  /*1e30*/  IADD3 R2, R2, 0x80, RZ ;  /* 0x0000008002027810 */ /* 0x001fe40007ffe0ff */
.L_x_9210:
[----:B-1-3--:R-:W-:Y:S05]  /*1e40*/  BSYNC B6 ;  /* 0x0000000000067941 */ /* 0x00afea0003800000 */
.L_x_9209:
        /* <DEDUP_REMOVED lines=22> */
.L_x_9280:
[----:B------:R0:W5:Y:S01]  /*1fb0*/  LDG.E.U8 R32, [R4.64] ;  /* 0x0000002404207981 */ /* 0x000162000c1e1100 */
[----:B------:R-:W-:Y:S01]  /*1fc0*/  IMAD.MOV.U32 R33, RZ, RZ, RZ ;  /* 0x000000ffff217224 */ /* 0x000fe200078e00ff */
[----:B------:R-:W-:Y:S05]  /*1fd0*/  BRA `(.L_x_9282) ;  /* 0x00000d5000007947 */ /* 0x000fea0003800000 */
.L_x_9279:
        /* <DEDUP_REMOVED lines=8> */
.L_x_9284:
[----:B------:R-:W3:Y:S02]  /*2060*/  LDG.E R32, [R4.64] ;  /* 0x0000002404207981 */ /* 0x000ee4000c1e1900 */
[----:B---3--:R-:W-:Y:S01]  /*2070*/  SHF.R.S32.HI R33, RZ, 0x1f, R32 ;  /* 0x0000001fff217819 */ /* 0x008fe20000011420 */
[----:B------:R-:W-:Y:S05]  /*2080*/  BRA `(.L_x_9282) ;  /* 0x00000ca000007947 */ /* 0x000fea0003800000 */
.L_x_9283:
[----:B------:R-:W3:Y:S02]  /*2090*/  LDG.E.S16 R32, [R4.64] ;  /* 0x0000002404207981 */ /* 0x000ee4000c1e1700 */
[----:B---3--:R-:W-:Y:S01]  /*20a0*/  SHF.R.S32.HI R33, RZ, 0x1f, R32 ;  /* 0x0000001fff217819 */ /* 0x008fe20000011420 */
[----:B------:R-:W-:Y:S05]  /*20b0*/  BRA `(.L_x_9282) ;  /* 0x00000c7000007947 */ /* 0x000fea0003800000 */
.L_x_9278:
[----:B------:R-:W-:-:S13]  /*20c0*/  ISETP.GT.AND P0, PT, R0, 0x6, PT ;  /* 0x000000060000780c */ /* 0x000fda0003f04270 */
[----:B------:R-:W-:Y:S05]  /*20d0*/  @P0 BRA `(.L_x_9285) ;  /* 0x000000b000000947 */ /* 0x000fea0003800000 */
[----:B------:R-:W-:-:S13]  /*20e0*/  ISETP.NE.AND P0, PT, R0, 0x5, PT ;  /* 0x000000050000780c */ /* 0x000fda0003f05270 */
[----:B------:R-:W-:Y:S05]  /*20f0*/  @!P0 BRA `(.L_x_9286) ;  /* 0x0000005000008947 */ /* 0x000fea0003800000 */
[----:B------:R-:W-:-:S13]  /*2100*/  ISETP.NE.AND P0, PT, R0, 0x6, PT ;  /* 0x000000060000780c */ /* 0x000fda0003f05270 */
[----:B------:R-:W-:Y:S05]  /*2110*/  @P0 BRA `(.L_x_9281) ;  /* 0x00000a8000000947 */ /* 0x000fea0003800000 */
[----:B------:R-:W3:Y:S02]  /*2120*/  LDG.E R4, [R4.64] ;  /* 0x0000002404047981 */ /* 0x000ee4000c1e1900 */
[----:B---3--:R0:W1:Y:S01]  /*2130*/  F2I.S64.TRUNC R32, R4 ;  /* 0x0000000400207311 */ /* 0x008062000020d900 */
[----:B------:R-:W-:Y:S05]  /*2140*/  BRA `(.L_x_9282) ;  /* 0x00000be000007947 */ /* 0x000fea0003800000 */
.L_x_9286:
[----:B------:R-:W3:Y:S02]  /*2150*/  LDG.E.U16 R4, [R4.64] ;  /* 0x0000002404047981 */ /* 0x000ee4000c1e1500 */
[----:B---3--:R-:W-:-:S06]  /*2160*/  HADD2.F32 R32, -RZ, R4.H0_H0 ;  /* 0x20000004ff207230 */ /* 0x008fcc0000004100 */
[----:B------:R-:W0:Y:S01]  /*2170*/  F2I.S64.TRUNC R32, R32 ;  /* 0x0000002000207311 */ /* 0x000e22000020d900 */
[----:B------:R-:W-:Y:S05]  /*2180*/  BRA `(.L_x_9282) ;  /* 0x00000ba000007947 */ /* 0x000fea0003800000 */
.L_x_9285:
[----:B------:R-:W-:-:S13]  /*2190*/  ISETP.NE.AND P0, PT, R0, 0x7, PT ;  /* 0x000000070000780c */ /* 0x000fda0003f05270 */
[----:B------:R-:W-:Y:S05]  /*21a0*/  @!P0 BRA `(.L_x_9287) ;  /* 0x000000b000008947 */ /* 0x000fea0003800000 */
[----:B------:R-:W-:-:S13]  /*21b0*/  ISETP.NE.AND P0, PT, R0, 0x8, PT ;  /* 0x000000080000780c */ /* 0x000fda0003f05270 */
[----:B------:R-:W-:Y:S05]  /*21c0*/  @!P0 BRA `(.L_x_9288) ;  /* 0x0000005000008947 */ /* 0x000fea0003800000 */
[----:B------:R-:W-:-:S13]  /*21d0*/  ISETP.NE.AND P0, PT, R0, 0x9, PT ;  /* 0x000000090000780c */ /* 0x000fda0003f05270 */
[----:B------:R-:W-:Y:S05]  /*21e0*/  @P0 BRA `(.L_x_9281) ;  /* 0x000009b000000947 */ /* 0x000fea0003800000 */
[----:B------:R-:W3:Y:S02]  /*21f0*/  LDG.E R4, [R4.64] ;  /* 0x0000002404047981 */ /* 0x000ee4000c1e1900 */
[----:B---3--:R0:W1:Y:S01]  /*2200*/  F2I.S64.TRUNC R32, R4 ;  /* 0x0000000400207311 */ /* 0x008062000020d900 */
[----:B------:R-:W-:Y:S05]  /*2210*/  BRA `(.L_x_9282) ;  /* 0x00000b1000007947 */ /* 0x000fea0003800000 */
.L_x_9288:
[----:B------:R-:W3:Y:S02]  /*2220*/  LDG.E.U16 R4, [R4.64] ;  /* 0x0000002404047981 */ /* 0x000ee4000c1e1500 */
[----:B---3--:R-:W-:-:S06]  /*2230*/  HADD2.F32 R32, -RZ, R4.H0_H0 ;  /* 0x20000004ff207230 */ /* 0x008fcc0000004100 */
[----:B------:R-:W0:Y:S01]  /*2240*/  F2I.S64.TRUNC R32, R32 ;  /* 0x0000002000207311 */ /* 0x000e22000020d900 */
[----:B------:R-:W-:Y:S05]  /*2250*/  BRA `(.L_x_9282) ;  /* 0x00000ad000007947 */ /* 0x000fea0003800000 */
.L_x_9287:
[----:B------:R-:W3:Y:S02]  /*2260*/  LDG.E.64 R4, [R4.64] ;  /* 0x0000002404047981 */ /* 0x000ee4000c1e1b00 */
[----:B---3--:R0:W1:Y:S01]  /*2270*/  F2I.S64.F64.TRUNC R32, R4 ;  /* 0x0000000400207311 */ /* 0x008062000030d900 */
[----:B------:R-:W-:Y:S05]  /*2280*/  BRA `(.L_x_9282) ;  /* 0x00000aa000007947 */ /* 0x000fea0003800000 */
.L_x_9277:
        /* <DEDUP_REMOVED lines=13> */
.L_x_9291:
[----:B------:R-:W3:Y:S02]  /*2360*/  LDG.E.64 R4, [R4.64] ;  /* 0x0000002404047981 */ /* 0x000ee4000c1e1b00 */
[----:B---3--:R0:W1:Y:S01]  /*2370*/  F2I.S64.F64.TRUNC R32, R4 ;  /* 0x0000000400207311 */ /* 0x008062000030d900 */
[----:B------:R-:W-:Y:S05]  /*2380*/  BRA `(.L_x_9282) ;  /* 0x000009a000007947 */ /* 0x000fea0003800000 */
.L_x_9290:
        /* <DEDUP_REMOVED lines=27> */
.L_x_9293:
        /* <DEDUP_REMOVED lines=14> */
.L_x_9292:
[----:B------:R-:W3:Y:S02]  /*2620*/  LDG.E.U16 R32, [R4.64] ;  /* 0x0000002404207981 */ /* 0x000ee4000c1e1500 */
[----:B---3--:R-:W-:-:S06]  /*2630*/  PRMT R32, RZ, 0x5410, R32 ;  /* 0x00005410ff207816 */ /* 0x008fcc0000000020 */
[----:B------:R-:W0:Y:S01]  /*2640*/  F2I.S64.TRUNC R32, R32 ;  /* 0x0000002000207311 */ /* 0x000e22000020d900 */
[----:B------:R-:W-:Y:S05]  /*2650*/  BRA `(.L_x_9282) ;  /* 0x000006d000007947 */ /* 0x000fea0003800000 */
.L_x_9289:
        /* <DEDUP_REMOVED lines=11> */
.L_x_9296:
        /* <DEDUP_REMOVED lines=21> */
.L_x_9300:
[----:B------:R-:W-:Y:S05]  /*2860*/  BSYNC B1 ;  /* 0x0000000000017941 */ /* 0x000fea0003800000 */
.L_x_9299:
[----:B------:R-:W-:Y:S01]  /*2870*/  IMAD.SHL.U32 R3, R3, 0x100000, RZ ;  /* 0x0010000003037824 */ /* 0x000fe200078e00ff */
[----:B------:R-:W-:-:S04]  /*2880*/  LEA R5, R0, 0x3b800000, 0x17 ;  /* 0x3b80000000057811 */ /* 0x000fc800078eb8ff */
[----:B------:R-:W-:Y:S02]  /*2890*/  LOP3.LUT R32, R5, R3, R32, 0xfe, !PT ;  /* 0x0000000305207212 */ /* 0x000fe400078efe20 */
.L_x_9298:
[----:B------:R-:W-:Y:S05]  /*28a0*/  BSYNC B0 ;  /* 0x0000000000007941 */ /* 0x000fea0003800000 */
.L_x_9297:
[----:B------:R-:W0:Y:S01]  /*28b0*/  F2I.S64.TRUNC R32, R32 ;  /* 0x0000002000207311 */ /* 0x000e22000020d900 */
[----:B------:R-:W-:Y:S05]  /*28c0*/  BRA `(.L_x_9282) ;  /* 0x0000046000007947 */ /* 0x000fea0003800000 */
.L_x_9295:
        /* <DEDUP_REMOVED lines=21> */
.L_x_9304:
[----:B------:R-:W-:Y:S05]  /*2a20*/  BSYNC B1 ;  /* 0x0000000000017941 */ /* 0x000fea0003800000 */
.L_x_9303:
[----:B------:R-:W-:Y:S01]  /*2a30*/  IMAD.SHL.U32 R3, R3, 0x200000, RZ ;  /* 0x0020000003037824 */ /* 0x000fe200078e00ff */
[----:B------:R-:W-:-:S04]  /*2a40*/  LEA R5, R0, 0x37800000, 0x17 ;  /* 0x3780000000057811 */ /* 0x000fc800078eb8ff */
[----:B------:R-:W-:Y:S02]  /*2a50*/  LOP3.LUT R32, R5, R3, R32, 0xfe, !PT ;  /* 0x0000000305207212 */ /* 0x000fe400078efe20 */
.L_x_9302:
[----:B------:R-:W-:Y:S05]  /*2a60*/  BSYNC B0 ;  /* 0x0000000000007941 */ /* 0x000fea0003800000 */
.L_x_9301:
[----:B------:R-:W0:Y:S01]  /*2a70*/  F2I.S64.TRUNC R32, R32 ;  /* 0x0000002000207311 */ /* 0x000e22000020d900 */
[----:B------:R-:W-:Y:S05]  /*2a80*/  BRA `(.L_x_9282) ;  /* 0x000002a000007947 */ /* 0x000fea0003800000 */
.L_x_9294:
        /* <DEDUP_REMOVED lines=14> */
.L_x_9308:
[----:B------:R-:W-:Y:S05]  /*2b70*/  BSYNC B0 ;  /* 0x0000000000007941 */ /* 0x000fea0003800000 */
.L_x_9307:
[----:B------:R-:W0:Y:S01]  /*2b80*/  F2I.S64.TRUNC R32, R32 ;  /* 0x0000002000207311 */ /* 0x000e22000020d900 */
[----:B------:R-:W-:Y:S05]  /*2b90*/  BRA `(.L_x_9282) ;  /* 0x0000019000007947 */ /* 0x000fea0003800000 */
.L_x_9281:
        /* <DEDUP_REMOVED lines=19> */
[----:B------:R-:W-:Y:S01]  /*2cd0*/  CS2R R32, SRZ ;  /* 0x0000000000207805 */ /* 0x000fe2000001ff00 */
[----:B------:R-:W-:Y:S05]  /*2ce0*/  BRA `(.L_x_9282) ;  /* 0x0000004000007947 */ /* 0x000fea0003800000 */
.L_x_9306:
[----:B------:R0:W5:Y:S01]  /*2cf0*/  LDG.E.64 R32, [R4.64] ;  /* 0x0000002404207981 */ /* 0x000162000c1e1b00 */
[----:B------:R-:W-:Y:S05]  /*2d00*/  BRA `(.L_x_9282) ;  /* 0x0000002000007947 */ /* 0x000fea0003800000 */
.L_x_9305:
[----:B------:R0:W5:Y:S01]  /*2d10*/  LDG.E R32, [R4.64] ;  /* 0x0000002404207981 */ /* 0x000162000c1e1900 */
[----:B------:R-:W-:-:S03]  /*2d20*/  IMAD.MOV.U32 R33, RZ, RZ, RZ ;  /* 0x000000ffff217224 */ /* 0x000fc600078e00ff */
.L_x_9282:
        /* <DEDUP_REMOVED lines=17> */
.L_x_9312:
[----:B------:R0:W5:Y:S01]  /*2e40*/  LDG.E.U8 R26, [R4.64] ;  /* 0x00000024041a7981 */ /* 0x000162000c1e1100 */
[----:B------:R-:W-:Y:S01]  /*2e50*/  IMAD.MOV.U32 R27, RZ, RZ, RZ ;  /* 0x000000ffff1b7224 */ /* 0x000fe200078e00ff */
[----:B------:R-:W-:Y:S05]  /*2e60*/  BRA `(.L_x_9314) ;  /* 0x00000d5000007947 */ /* 0x000fea0003800000 */
.L_x_9311:
        /* <DEDUP_REMOVED lines=8> */
.L_x_9316:
[----:B------:R-:W3:Y:S02]  /*2ef0*/  LDG.E R26, [R4.64] ;  /* 0x00000024041a7981 */ /* 0x000ee4000c1e1900 */
[----:B---3--:R-:W-:Y:S01]  /*2f00*/  SHF.R.S32.HI R27, RZ, 0x1f, R26 ;  /* 0x0000001fff1b7819 */ /* 0x008fe2000001141a */
[----:B------:R-:W-:Y:S05]  /*2f10*/  BRA `(.L_x_9314) ;  /* 0x00000ca000007947 */ /* 0x000fea0003800000 */
.L_x_9315:
[----:B------:R-:W3:Y:S02]  /*2f20*/  LDG.E.S16 R26, [R4.64] ;  /* 0x00000024041a7981 */ /* 0x000ee4000c1e1700 */
[----:B---3--:R-:W-:Y:S01]  /*2f30*/  SHF.R.S32.HI R27, RZ, 0x1f, R26 ;  /* 0x0000001fff1b7819 */ /* 0x008fe2000001141a */
[----:B------:R-:W-:Y:S05]  /*2f40*/  BRA `(.L_x_9314) ;  /* 0x00000c7000007947 */ /* 0x000fea0003800000 */
.L_x_9310:
        /* <DEDUP_REMOVED lines=9> */
.L_x_9318:
[----:B------:R-:W3:Y:S02]  /*2fe0*/  LDG.E.U16 R4, [R4.64] ;  /* 0x0000002404047981 */ /* 0x000ee4000c1e1500 */
[----:B---3--:R-:W-:-:S06]  /*2ff0*/  HADD2.F32 R26, -RZ, R4.H0_H0 ;  /* 0x20000004ff1a7230 */ /* 0x008fcc0000004100 */
[----:B------:R-:W0:Y:S01]  /*3000*/  F2I.S64.TRUNC R26, R26 ;  /* 0x0000001a001a7311 */ /* 0x000e22000020d900 */
[----:B------:R-:W-:Y:S05]  /*3010*/  BRA `(.L_x_9314) ;  /* 0x00000ba000007947 */ /* 0x000fea0003800000 */
.L_x_9317:
        /* <DEDUP_REMOVED lines=9> */
.L_x_9320:
[----:B------:R-:W3:Y:S02]  /*30b0*/  LDG.E.U16 R4, [R4.64] ;  /* 0x0000002404047981 */ /* 0x000ee4000c1e1500 */
[----:B---3--:R-:W-:-:S06]  /*30c0*/  HADD2.F32 R26, -RZ, R4.H0_H0 ;  /* 0x20000004ff1a7230 */ /* 0x008fcc0000004100 */
[----:B------:R-:W0:Y:S01]  /*30d0*/  F2I.S64.TRUNC R26, R26 ;  /* 0x0000001a001a7311 */ /* 0x000e22000020d900 */
[----:B------:R-:W-:Y:S05]  /*30e0*/  BRA `(.L_x_9314) ;  /* 0x00000ad000007947 */ /* 0x000fea0003800000 */
.L_x_9319:
[----:B------:R-:W3:Y:S02]  /*30f0*/  LDG.E.64 R4, [R4.64] ;  /* 0x0000002404047981 */ /* 0x000ee4000c1e1b00 */
[----:B---3--:R0:W3:Y:S01]  /*3100*/  F2I.S64.F64.TRUNC R26, R4 ;  /* 0x00000004001a7311 */ /* 0x0080e2000030d900 */
[----:B------:R-:W-:Y:S05]  /*3110*/  BRA `(.L_x_9314) ;  /* 0x00000aa000007947 */ /* 0x000fea0003800000 */
.L_x_9309:
        /* <DEDUP_REMOVED lines=13> */
.L_x_9323:
[----:B------:R-:W3:Y:S02]  /*31f0*/  LDG.E.64 R4, [R4.64] ;  /* 0x0000002404047981 */ /* 0x000ee4000c1e1b00 */
[----:B---3--:R0:W3:Y:S01]  /*3200*/  F2I.S64.F64.TRUNC R26, R4 ;  /* 0x00000004001a7311 */ /* 0x0080e2000030d900 */
[----:B------:R-:W-:Y:S05]  /*3210*/  BRA `(.L_x_9314) ;  /* 0x000009a000007947 */ /* 0x000fea0003800000 */
.L_x_9322:
        /* <DEDUP_REMOVED lines=25> */
[----:B------:R0:W3:Y:S01]  /*33b0*/  F2I.S64.TRUNC R26, R7 ;  /* 0x00000007001a7311 */ /* 0x0000e2000020d900 */
[----:B------:R-:W-:Y:S05]  /*33c0*/  BRA `(.L_x_9314) ;  /* 0x000007f000007947 */ /* 0x000fea0003800000 */
.L_x_9325:
        /* <DEDUP_REMOVED lines=12> */
[----:B------:R0:W3:Y:S01]  /*3490*/  F2I.S64.TRUNC R26, R0 ;  /* 0x00000000001a7311 */ /* 0x0000e2000020d900 */
[----:B------:R-:W-:Y:S05]  /*34a0*/  BRA `(.L_x_9314) ;  /* 0x0000071000007947 */ /* 0x000fea0003800000 */
.L_x_9324:
[----:B------:R-:W3:Y:S02]  /*34b0*/  LDG.E.U16 R26, [R4.64] ;  /* 0x00000024041a7981 */ /* 0x000ee4000c1e1500 */
[----:B---3--:R-:W-:-:S06]  /*34c0*/  PRMT R26, RZ, 0x5410, R26 ;  /* 0x00005410ff1a7816 */ /* 0x008fcc000000001a */
[----:B------:R-:W0:Y:S01]  /*34d0*/  F2I.S64.TRUNC R26, R26 ;  /* 0x0000001a001a7311 */ /* 0x000e22000020d900 */
[----:B------:R-:W-:Y:S05]  /*34e0*/  BRA `(.L_x_9314) ;  /* 0x000006d000007947 */ /* 0x000fea0003800000 */
.L_x_9321:
        /* <DEDUP_REMOVED lines=11> */
.L_x_9328:
        /* <DEDUP_REMOVED lines=21> */
.L_x_9332:
[----:B------:R-:W-:Y:S05]  /*36f0*/  BSYNC B1 ;  /* 0x0000000000017941 */ /* 0x000fea0003800000 */
.L_x_9331:
[----:B------:R-:W-:Y:S01]  /*3700*/  IMAD.SHL.U32 R3, R3, 0x100000, RZ ;  /* 0x0010000003037824 */ /* 0x000fe200078e00ff */
[----:B------:R-:W-:-:S04]  /*3710*/  LEA R5, R0, 0x3b800000, 0x17 ;  /* 0x3b80000000057811 */ /* 0x000fc800078eb8ff */
[----:B------:R-:W-:Y:S02]  /*3720*/  LOP3.LUT R26, R5, R3, R26, 0xfe, !PT ;  /* 0x00000003051a7212 */ /* 0x000fe400078efe1a */
.L_x_9330:
[----:B------:R-:W-:Y:S05]  /*3730*/  BSYNC B0 ;  /* 0x0000000000007941 */ /* 0x000fea0003800000 */
.L_x_9329:
[----:B------:R-:W0:Y:S01]  /*3740*/  F2I.S64.TRUNC R26, R26 ;  /* 0x0000001a001a7311 */ /* 0x000e22000020d900 */
[----:B------:R-:W-:Y:S05]  /*3750*/  BRA `(.L_x_9314) ;  /* 0x0000046000007947 */ /* 0x000fea0003800000 */
.L_x_9327:
        /* <DEDUP_REMOVED lines=21> */
.L_x_9336:
[----:B------:R-:W-:Y:S05]  /*38b0*/  BSYNC B1 ;  /* 0x0000000000017941 */ /* 0x000fea0003800000 */
.L_x_9335:
[----:B------:R-:W-:Y:S01]  /*38c0*/  IMAD.SHL.U32 R3, R3, 0x200000, RZ ;  /* 0x0020000003037824 */ /* 0x000fe200078e00ff */
[----:B------:R-:W-:-:S04]  /*38d0*/  LEA R5, R0, 0x37800000, 0x17 ;  /* 0x3780000000057811 */ /* 0x000fc800078eb8ff */
[----:B------:R-:W-:Y:S02]  /*38e0*/  LOP3.LUT R26, R5, R3, R26, 0xfe, !PT ;  /* 0x00000003051a7212 */ /* 0x000fe400078efe1a */
.L_x_9334:
[----:B------:R-:W-:Y:S05]  /*38f0*/  BSYNC B0 ;  /* 0x0000000000007941 */ /* 0x000fea0003800000 */
.L_x_9333:
[----:B------:R-:W0:Y:S01]  /*3900*/  F2I.S64.TRUNC R26, R26 ;  /* 0x0000001a001a7311 */ /* 0x000e22000020d900 */
[----:B------:R-:W-:Y:S05]  /*3910*/  BRA `(.L_x_9314) ;  /* 0x000002a000007947 */ /* 0x000fea0003800000 */
.L_x_9326:
        /* <DEDUP_REMOVED lines=14> */
.L_x_9340:
[----:B------:R-:W-:Y:S05]  /*3a00*/  BSYNC B0 ;  /* 0x0000000000007941 */ /* 0x000fea0003800000 */
.L_x_9339:
[----:B------:R-:W0:Y:S01]  /*3a10*/  F2I.S64.TRUNC R26, R26 ;  /* 0x0000001a001a7311 */ /* 0x000e22000020d900 */
[----:B------:R-:W-:Y:S05]  /*3a20*/  BRA `(.L_x_9314) ;  /* 0x0000019000007947 */ /* 0x000fea0003800000 */
.L_x_9313:
        /* <DEDUP_REMOVED lines=19> */
[----:B------:R-:W-:Y:S01]  /*3b60*/  CS2R R26, SRZ ;  /* 0x00000000001a7805 */ /* 0x000fe2000001ff00 */
[----:B------:R-:W-:Y:S05]  /*3b70*/  BRA `(.L_x_9314) ;  /* 0x0000004000007947 */ /* 0x000fea0003800000 */
.L_x_9338:
[----:B------:R0:W5:Y:S01]  /*3b80*/  LDG.E.64 R26, [R4.64] ;  /* 0x00000024041a7981 */ /* 0x000162000c1e1b00 */
[----:B------:R-:W-:Y:S05]  /*3b90*/  BRA `(.L_x_9314) ;  /* 0x0000002000007947 */ /* 0x000fea0003800000 */
.L_x_9337:
[----:B------:R0:W5:Y:S01]  /*3ba0*/  LDG.E R26, [R4.64] ;  /* 0x00000024041a7981 */ /* 0x000162000c1e1900 */
[----:B------:R-:W-:-:S03]  /*3bb0*/  IMAD.MOV.U32 R27, RZ, RZ, RZ ;  /* 0x000000ffff1b7224 */ /* 0x000fc600078e00ff */
.L_x_9314:
[----:B------:R-:W-:-:S04]  /*3bc0*/  IADD3 R2, R2, 0x80, RZ ;  /* 0x0000008002027810 */ /* 0x000fc80007ffe0ff */
.L_x_9276:
[----:B------:R-:W-:Y:S05]  /*3bd0*/  BSYNC B6 ;  /* 0x0000000000067941 */ /* 0x000fea0003800000 */
.L_x_9275:
        /* <DEDUP_REMOVED lines=22> */
[----:B----4-:R-:W-:Y:S01]  /*3d40*/  SHF.R.S32.HI R23, RZ, 0x1f, R22 ;  /* 0x0000001fff177819 */ /* 0x010fe20000011416 */
[----:B------:R-:W-:Y:S05]  /*3d50*/  BRA `(.L_x_9348) ;  /* 0x00000d8000007947 */ /* 0x000fea0003800000 */
.L_x_9346:
[----:B------:R0:W5:Y:S01]  /*3d60*/  LDG.E.U8 R22, [R4.64] ;  /* 0x0000002404167981 */ /* 0x000162000c1e1100 */
[----:B------:R-:W-:Y:S01]  /*3d70*/  IMAD.MOV.U32 R23, RZ, RZ, RZ ;  /* 0x000000ffff177224 */ /* 0x000fe200078e00ff */
[----:B------:R-:W-:Y:S05]  /*3d80*/  BRA `(.L_x_9348) ;  /* 0x00000d5000007947 */ /* 0x000fea0003800000 */
.L_x_9345:
        /* <DEDUP_REMOVED lines=8> */
.L_x_9350:
[----:B------:R-:W4:Y:S02]  /*3e10*/  LDG.E R22, [R4.64] ;  /* 0x0000002404167981 */ /* 0x000f24000c1e1900 */
[----:B----4-:R-:W-:Y:S01]  /*3e20*/  SHF.R.S32.HI R23, RZ, 0x1f, R22 ;  /* 0x0000001fff177819 */ /* 0x010fe20000011416 */
[----:B------:R-:W-:Y:S05]  /*3e30*/  BRA `(.L_x_9348) ;  /* 0x00000ca000007947 */ /* 0x000fea0003800000 */
.L_x_9349:
[----:B------:R-:W4:Y:S02]  /*3e40*/  LDG.E.S16 R22, [R4.64] ;  /* 0x0000002404167981 */ /* 0x000f24000c1e1700 */
[----:B----4-:R-:W-:Y:S01]  /*3e50*/  SHF.R.S32.HI R23, RZ, 0x1f, R22 ;  /* 0x0000001fff177819 */ /* 0x010fe20000011416 */
[----:B------:R-:W-:Y:S05]  /*3e60*/  BRA `(.L_x_9348) ;  /* 0x00000c7000007947 */ /* 0x000fea0003800000 */
.L_x_9344:
[----:B------:R-:W-:-:S13]  /*3e70*/  ISETP.GT.AND P0, PT, R0, 0x6, PT ;  /* 0x000000060000780c */ /* 0x000fda0003f04270 */
[----:B------:R-:W-:Y:S05]  /*3e80*/  @P0 BRA `(.L_x_9351) ;  /* 0x000000b000000947 */ /* 0x000fea0003800000 */
[----:B------:R-:W-:-:S13]  /*3e90*/  ISETP.NE.AND P0, PT, R0, 0x5, PT ;  /* 0x000000050000780c */ /* 0x000fda0003f05270 */
[----:B------:R-:W-:Y:S05]  /*3ea0*/  @!P0 BRA `(.L_x_9352) ;  /* 0x0000005000008947 */ /* 0x000fea0003800000 */
[----:B------:R-:W-:-:S13]  /*3eb0*/  ISETP.NE.AND P0, PT, R0, 0x6, PT ;  /* 0x000000060000780c */ /* 0x000fda0003f05270 */
[----:B------:R-:W-:Y:S05]  /*3ec0*/  @P0 BRA `(.L_x_9347) ;  /* 0x00000a8000000947 */ /* 0x000fea0003800000 */
[----:B------:R-:W4:Y:S02]  /*3ed0*/  LDG.E R4, [R4.64] ;  /* 0x0000002404047981 */ /* 0x000f24000c1e1900 */
[----:B----4-:R0:W4:Y:S01]  /*3ee0*/  F2I.S64.TRUNC R22, R4 ;  /* 0x0000000400167311 */ /* 0x010122000020d900 */
[----:B------:R-:W-:Y:S05]  /*3ef0*/  BRA `(.L_x_9348) ;  /* 0x00000be000007947 */ /* 0x000fea0003800000 */
.L_x_9352:
[----:B------:R-:W4:Y:S02]  /*3f00*/  LDG.E.U16 R4, [R4.64] ;  /* 0x0000002404047981 */ /* 0x000f24000c1e1500 */
[----:B----4-:R-:W-:-:S06]  /*3f10*/  HADD2.F32 R22, -RZ, R4.H0_H0 ;  /* 0x20000004ff167230 */ /* 0x010fcc0000004100 */
[----:B------:R-:W0:Y:S01]  /*3f20*/  F2I.S64.TRUNC R22, R22 ;  /* 0x0000001600167311 */ /* 0x000e22000020d900 */
[----:B------:R-:W-:Y:S05]  /*3f30*/  BRA `(.L_x_9348) ;  /* 0x00000ba000007947 */ /* 0x000fea0003800000 */
.L_x_9351:
[----:B------:R-:W-:-:S13]  /*3f40*/  ISETP.NE.AND P0, PT, R0, 0x7, PT ;  /* 0x000000070000780c */ /* 0x000fda0003f05270 */
[----:B------:R-:W-:Y:S05]  /*3f50*/  @!P0 BRA `(.L_x_9353) ;  /* 0x000000b000008947 */ /* 0x000fea0003800000 */
[----:B------:R-:W-:-:S13]  /*3f60*/  ISETP.NE.AND P0, PT, R0, 0x8, PT ;  /* 0x000000080000780c */ /* 0x000fda0003f05270 */
[----:B------:R-:W-:Y:S05]  /*3f70*/  @!P0 BRA `(.L_x_9354) ;  /* 0x0000005000008947 */ /* 0x000fea0003800000 */
[----:B------:R-:W-:-:S13]  /*3f80*/  ISETP.NE.AND P0, PT, R0, 0x9, PT ;  /* 0x000000090000780c */ /* 0x000fda0003f05270 */
[----:B------:R-:W-:Y:S05]  /*3f90*/  @P0 BRA `(.L_x_9347) ;  /* 0x000009b000000947 */ /* 0x000fea0003800000 */
[----:B------:R-:W4:Y:S02]  /*3fa0*/  LDG.E R4, [R4.64] ;  /* 0x0000002404047981 */ /* 0x000f24000c1e1900 */
[----:B----4-:R0:W4:Y:S01]  /*3fb0*/  F2I.S64.TRUNC R22, R4 ;  /* 0x0000000400167311 */ /* 0x010122000020d900 */
[----:B------:R-:W-:Y:S05]  /*3fc0*/  BRA `(.L_x_9348) ;  /* 0x00000b1000007947 */ /* 0x000fea0003800000 */
.L_x_9354:
[----:B------:R-:W4:Y:S02]  /*3fd0*/  LDG.E.U16 R4, [R4.64] ;  /* 0x0000002404047981 */ /* 0x000f24000c1e1500 */
[----:B----4-:R-:W-:-:S06]  /*3fe0*/  HADD2.F32 R22, -RZ, R4.H0_H0 ;  /* 0x20000004ff167230 */ /* 0x010fcc0000004100 */
[----:B------:R-:W0:Y:S01]  /*3ff0*/  F2I.S64.TRUNC R22, R22 ;  /* 0x0000001600167311 */ /* 0x000e22000020d900 */
[----:B------:R-:W-:Y:S05]  /*4000*/  BRA `(.L_x_9348) ;  /* 0x00000ad000007947 */ /* 0x000fea0003800000 */
.L_x_9353:
[----:B------:R-:W4:Y:S02]  /*4010*/  LDG.E.64 R4, [R4.64] ;  /* 0x0000002404047981 */ /* 0x000f24000c1e1b00 */
[----:B----4-:R0:W4:Y:S01]  /*4020*/  F2I.S64.F64.TRUNC R22, R4 ;  /* 0x0000000400167311 */ /* 0x010122000030d900 */
[----:B------:R-:W-:Y:S05]  /*4030*/  BRA `(.L_x_9348) ;  /* 0x00000aa000007947 */ /* 0x000fea0003800000 */
.L_x_9343:
        /* <DEDUP_REMOVED lines=11> */
[----:B------:R-:W-:Y:S01]  /*40f0*/  SEL R22, RZ, 0x1, !P0 ;  /* 0x00000001ff167807 */ /* 0x000fe20004000000 */
[----:B------:R-:W-:Y:S05]  /*4100*/  BRA `(.L_x_9348) ;  /* 0x000009d000007947 */ /* 0x000fea0003800000 */
.L_x_9357:
[----:B------:R-:W4:Y:S02]  /*4110*/  LDG.E.64 R4, [R4.64] ;  /* 0x0000002404047981 */ /* 0x000f24000c1e1b00 */
[----:B----4-:R0:W4:Y:S01]  /*4120*/  F2I.S64.F64.TRUNC R22, R4 ;  /* 0x0000000400167311 */ /* 0x010122000030d900 */
[----:B------:R-:W-:Y:S05]  /*4130*/  BRA `(.L_x_9348) ;  /* 0x000009a000007947 */ /* 0x000fea0003800000 */
.L_x_9356:
        /* <DEDUP_REMOVED lines=25> */
[----:B------:R0:W4:Y:S01]  /*42d0*/  F2I.S64.TRUNC R22, R7 ;  /* 0x0000000700167311 */ /* 0x000122000020d900 */
[----:B------:R-:W-:Y:S05]  /*42e0*/  BRA `(.L_x_9348) ;  /* 0x000007f000007947 */ /* 0x000fea0003800000 */
.L_x_9359:
        /* <DEDUP_REMOVED lines=12> */
[----:B------:R0:W4:Y:S01]  /*43b0*/  F2I.S64.TRUNC R22, R0 ;  /* 0x0000000000167311 */ /* 0x000122000020d900 */
[----:B------:R-:W-:Y:S05]  /*43c0*/  BRA `(.L_x_9348) ;  /* 0x0000071000007947 */ /* 0x000fea0003800000 */
.L_x_9358:
[----:B------:R-:W4:Y:S02]  /*43d0*/  LDG.E.U16 R22, [R4.64] ;  /* 0x0000002404167981 */ /* 0x000f24000c1e1500 */
[----:B----4-:R-:W-:-:S06]  /*43e0*/  PRMT R22, RZ, 0x5410, R22 ;  /* 0x00005410ff167816 */ /* 0x010fcc0000000016 */
[----:B------:R-:W0:Y:S01]  /*43f0*/  F2I.S64.TRUNC R22, R22 ;  /* 0x0000001600167311 */ /* 0x000e22000020d900 */
[----:B------:R-:W-:Y:S05]  /*4400*/  BRA `(.L_x_9348) ;  /* 0x000006d000007947 */ /* 0x000fea0003800000 */
.L_x_9355:
        /* <DEDUP_REMOVED lines=11> */
.L_x_9362:
        /* <DEDUP_REMOVED lines=21> */
.L_x_9366:
[----:B------:R-:W-:Y:S05]  /*4610*/  BSYNC B1 ;  /* 0x0000000000017941 */ /* 0x000fea0003800000 */
.L_x_9365:
[----:B------:R-:W-:Y:S01]  /*4620*/  IMAD.SHL.U32 R3, R3, 0x100000, RZ ;  /* 0x0010000003037824 */ /* 0x000fe200078e00ff */
[----:B------:R-:W-:-:S04]  /*4630*/  LEA R5, R0, 0x3b800000, 0x17 ;  /* 0x3b80000000057811 */ /* 0x000fc800078eb8ff */
[----:B------:R-:W-:Y:S02]  /*4640*/  LOP3.LUT R22, R5, R3, R22, 0xfe, !PT ;  /* 0x0000000305167212 */ /* 0x000fe400078efe16 */
.L_x_9364:
[----:B------:R-:W-:Y:S05]  /*4650*/  BSYNC B0 ;  /* 0x0000000000007941 */ /* 0x000fea0003800000 */
.L_x_9363:
[----:B------:R-:W0:Y:S01]  /*4660*/  F2I.S64.TRUNC R22, R22 ;  /* 0x0000001600167311 */ /* 0x000e22000020d900 */
[----:B------:R-:W-:Y:S05]  /*4670*/  BRA `(.L_x_9348) ;  /* 0x0000046000007947 */ /* 0x000fea0003800000 */
.L_x_9361:
        /* <DEDUP_REMOVED lines=21> */
.L_x_9370:
[----:B------:R-:W-:Y:S05]  /*47d0*/  BSYNC B1 ;  /* 0x0000000000017941 */ /* 0x000fea0003800000 */
.L_x_9369:
[----:B------:R-:W-:Y:S01]  /*47e0*/  IMAD.SHL.U32 R3, R3, 0x200000, RZ ;  /* 0x0020000003037824 */ /* 0x000fe200078e00ff */
[----:B------:R-:W-:-:S04]  /*47f0*/  LEA R5, R0, 0x37800000, 0x17 ;  /* 0x3780000000057811 */ /* 0x000fc800078eb8ff */
[----:B------:R-:W-:Y:S02]  /*4800*/  LOP3.LUT R22, R5, R3, R22, 0xfe, !PT ;  /* 0x0000000305167212 */ /* 0x000fe400078efe16 */
.L_x_9368:
[----:B------:R-:W-:Y:S05]  /*4810*/  BSYNC B0 ;  /* 0x0000000000007941 */ /* 0x000fea0003800000 */
.L_x_9367:
[----:B------:R-:W0:Y:S01]  /*4820*/  F2I.S64.TRUNC R22, R22 ;  /* 0x0000001600167311 */ /* 0x000e22000020d900 */
[----:B------:R-:W-:Y:S05]  /*4830*/  BRA `(.L_x_9348) ;  /* 0x000002a000007947 */ /* 0x000fea0003800000 */
.L_x_9360:
        /* <DEDUP_REMOVED lines=14> */
.L_x_9374:
[----:B------:R-:W-:Y:S05]  /*4920*/  BSYNC B0 ;  /* 0x0000000000007941 */ /* 0x000fea0003800000 */
.L_x_9373:
[----:B------:R-:W0:Y:S01]  /*4930*/  F2I.S64.TRUNC R22, R22 ;  /* 0x0000001600167311 */ /* 0x000e22000020d900 */
[----:B------:R-:W-:Y:S05]  /*4940*/  BRA `(.L_x_9348) ;  /* 0x0000019000007947 */ /* 0x000fea0003800000 */
.L_x_9347:
        /* <DEDUP_REMOVED lines=19> */
[----:B------:R-:W-:Y:S01]  /*4a80*/  CS2R R22, SRZ ;  /* 0x0000000000167805 */ /* 0x000fe2000001ff00 */
[----:B------:R-:W-:Y:S05]  /*4a90*/  BRA `(.L_x_9348) ;  /* 0x0000004000007947 */ /* 0x000fea0003800000 */
.L_x_9372:
[----:B------:R0:W5:Y:S01]  /*4aa0*/  LDG.E.64 R22, [R4.64] ;  /* 0x0000002404167981 */ /* 0x000162000c1e1b00 */
[----:B------:R-:W-:Y:S05]  /*4ab0*/  BRA `(.L_x_9348) ;  /* 0x0000002000007947 */ /* 0x000fea0003800000 */
.L_x_9371:
[----:B------:R0:W5:Y:S01]  /*4ac0*/  LDG.E R22, [R4.64] ;  /* 0x0000002404167981 */ /* 0x000162000c1e1900 */
[----:B------:R-:W-:-:S03]  /*4ad0*/  IMAD.MOV.U32 R23, RZ, RZ, RZ ;  /* 0x000000ffff177224 */ /* 0x000fc600078e00ff */
.L_x_9348:
        /* <DEDUP_REMOVED lines=15> */
[----:B----4-:R-:W-:Y:S01]  /*4bd0*/  SHF.R.S32.HI R17, RZ, 0x1f, R16 ;  /* 0x0000001fff117819 */ /* 0x010fe20000011410 */
[----:B------:R-:W-:Y:S05]  /*4be0*/  BRA `(.L_x_9380) ;  /* 0x00000d8000007947 */ /* 0x000fea0003800000 */
.L_x_9378:
[----:B------:R0:W5:Y:S01]  /*4bf0*/  LDG.E.U8 R16, [R4.64] ;  /* 0x0000002404107981 */ /* 0x000162000c1e1100 */
[----:B------:R-:W-:Y:S01]  /*4c00*/  IMAD.MOV.U32 R17, RZ, RZ, RZ ;  /* 0x000000ffff117224 */ /* 0x000fe200078e00ff */
[----:B------:R-:W-:Y:S05]  /*4c10*/  BRA `(.L_x_9380) ;  /* 0x00000d5000007947 */ /* 0x000fea0003800000 */
.L_x_9377:
        /* <DEDUP_REMOVED lines=8> */
.L_x_9382:
[----:B----4-:R-:W4:Y:S02]  /*4ca0*/  LDG.E R16, [R4.64] ;  /* 0x0000002404107981 */ /* 0x010f24000c1e1900 */
[----:B----4-:R-:W-:Y:S01]  /*4cb0*/  SHF.R.S32.HI R17, RZ, 0x1f, R16 ;  /* 0x0000001fff117819 */ /* 0x010fe20000011410 */
[----:B------:R-:W-:Y:S05]  /*4cc0*/  BRA `(.L_x_9380) ;  /* 0x00000ca000007947 */ /* 0x000fea0003800000 */
.L_x_9381:
[----:B----4-:R-:W4:Y:S02]  /*4cd0*/  LDG.E.S16 R16, [R4.64] ;  /* 0x0000002404107981 */ /* 0x010f24000c1e1700 */
[----:B----4-:R-:W-:Y:S01]  /*4ce0*/  SHF.R.S32.HI R17, RZ, 0x1f, R16 ;  /* 0x0000001fff117819 */ /* 0x010fe20000011410 */
[----:B------:R-:W-:Y:S05]  /*4cf0*/  BRA `(.L_x_9380) ;  /* 0x00000c7000007947 */ /* 0x000fea0003800000 */
.L_x_9376:
[----:B------:R-:W-:-:S13]  /*4d00*/  ISETP.GT.AND P0, PT, R0, 0x6, PT ;  /* 0x000000060000780c */ /* 0x000fda0003f04270 */
[----:B------:R-:W-:Y:S05]  /*4d10*/  @P0 BRA `(.L_x_9383) ;  /* 0x000000b000000947 */ /* 0x000fea0003800000 */
[----:B------:R-:W-:-:S13]  /*4d20*/  ISETP.NE.AND P0, PT, R0, 0x5, PT ;  /* 0x000000050000780c */ /* 0x000fda0003f05270 */
[----:B------:R-:W-:Y:S05]  /*4d30*/  @!P0 BRA `(.L_x_9384) ;  /* 0x0000005000008947 */ /* 0x000fea0003800000 */
[----:B------:R-:W-:-:S13]  /*4d40*/  ISETP.NE.AND P0, PT, R0, 0x6, PT ;  /* 0x000000060000780c */ /* 0x000fda0003f05270 */
[----:B------:R-:W-:Y:S05]  /*4d50*/  @P0 BRA `(.L_x_9379) ;  /* 0x00000a8000000947 */ /* 0x000fea0003800000 */
[----:B----4-:R-:W4:Y:S02]  /*4d60*/  LDG.E R4, [R4.64] ;  /* 0x0000002404047981 */ /* 0x010f24000c1e1900 */
[----:B----4-:R0:W4:Y:S01]  /*4d70*/  F2I.S64.TRUNC R16, R4 ;  /* 0x0000000400107311 */ /* 0x010122000020d900 */
[----:B------:R-:W-:Y:S05]  /*4d80*/  BRA `(.L_x_9380) ;  /* 0x00000be000007947 */ /* 0x000fea0003800000 */
.L_x_9384:
[----:B----4-:R-:W4:Y:S02]  /*4d90*/  LDG.E.U16 R4, [R4.64] ;  /* 0x0000002404047981 */ /* 0x010f24000c1e1500 */
[----:B----4-:R-:W-:-:S06]  /*4da0*/  HADD2.F32 R16, -RZ, R4.H0_H0 ;  /* 0x20000004ff107230 */ /* 0x010fcc0000004100 */
[----:B------:R-:W0:Y:S01]  /*4db0*/  F2I.S64.TRUNC R16, R16 ;  /* 0x0000001000107311 */ /* 0x000e22000020d900 */
[----:B------:R-:W-:Y:S05]  /*4dc0*/  BRA `(.L_x_9380) ;  /* 0x00000ba000007947 */ /* 0x000fea0003800000 */
.L_x_9383:
[----:B------:R-:W-:-:S13]  /*4dd0*/  ISETP.NE.AND P0, PT, R0, 0x7, PT ;  /* 0x000000070000780c */ /* 0x000fda0003f05270 */
[----:B------:R-:W-:Y:S05]  /*4de0*/  @!P0 BRA `(.L_x_9385) ;  /* 0x000000b000008947 */ /* 0x000fea0003800000 */
[----:B------:R-:W-:-:S13]  /*4df0*/  ISETP.NE.AND P0, PT, R0, 0x8, PT ;  /* 0x000000080000780c */ /* 0x000fda0003f05270 */
[----:B------:R-:W-:Y:S05]  /*4e00*/  @!P0 BRA `(.L_x_9386) ;  /* 0x0000005000008947 */ /* 0x000fea0003800000 */
[----:B------:R-:W-:-:S13]  /*4e10*/  ISETP.NE.AND P0, PT, R0, 0x9, PT ;  /* 0x000000090000780c */ /* 0x000fda0003f05270 */
[----:B------:R-:W-:Y:S05]  /*4e20*/  @P0 BRA `(.L_x_9379) ;  /* 0x000009b000000947 */ /* 0x000fea0003800000 */
[----:B----4-:R-:W4:Y:S02]  /*4e30*/  LDG.E R4, [R4.64] ;  /* 0x0000002404047981 */ /* 0x010f24000c1e1900 */
[----:B----4-:R0:W4:Y:S01]  /*4e40*/  F2I.S64.TRUNC R16, R4 ;  /* 0x0000000400107311 */ /* 0x010122000020d900 */
[----:B------:R-:W-:Y:S05]  /*4e50*/  BRA `(.L_x_9380) ;  /* 0x00000b1000007947 */ /* 0x000fea0003800000 */
.L_x_9386:
[----:B----4-:R-:W4:Y:S02]  /*4e60*/  LDG.E.U16 R4, [R4.64] ;  /* 0x0000002404047981 */ /* 0x010f24000c1e1500 */
[----:B----4-:R-:W-:-:S06]  /*4e70*/  HADD2.F32 R16, -RZ, R4.H0_H0 ;  /* 0x20000004ff107230 */ /* 0x010fcc0000004100 */
[----:B------:R-:W0:Y:S01]  /*4e80*/  F2I.S64.TRUNC R16, R16 ;  /* 0x0000001000107311 */ /* 0x000e22000020d900 */
[----:B------:R-:W-:Y:S05]  /*4e90*/  BRA `(.L_x_9380) ;  /* 0x00000ad000007947 */ /* 0x000fea0003800000 */
.L_x_9385:
[----:B----4-:R-:W4:Y:S02]  /*4ea0*/  LDG.E.64 R4, [R4.64] ;  /* 0x0000002404047981 */ /* 0x010f24000c1e1b00 */
[----:B----4-:R0:W4:Y:S01]  /*4eb0*/  F2I.S64.F64.TRUNC R16, R4 ;  /* 0x0000000400107311 */ /* 0x010122000030d900 */
[----:B------:R-:W-:Y:S05]  /*4ec0*/  BRA `(.L_x_9380) ;  /* 0x00000aa000007947 */ /* 0x000fea0003800000 */
.L_x_9375:
        /* <DEDUP_REMOVED lines=11> */
[----:B------:R-:W-:Y:S01]  /*4f80*/  SEL R16, RZ, 0x1, !P0 ;  /* 0x00000001ff107807 */ /* 0x000fe20004000000 */
[----:B------:R-:W-:Y:S05]  /*4f90*/  BRA `(.L_x_9380) ;  /* 0x000009d000007947 */ /* 0x000fea0003800000 */
.L_x_9389:
[----:B----4-:R-:W4:Y:S02]  /*4fa0*/  LDG.E.64 R4, [R4.64] ;  /* 0x0000002404047981 */ /* 0x010f24000c1e1b00 */
[----:B----4-:R0:W4:Y:S01]  /*4fb0*/  F2I.S64.F64.TRUNC R16, R4 ;  /* 0x0000000400107311 */ /* 0x010122000030d900 */
[----:B------:R-:W-:Y:S05]  /*4fc0*/  BRA `(.L_x_9380) ;  /* 0x000009a000007947 */ /* 0x000fea0003800000 */
.L_x_9388:
        /* <DEDUP_REMOVED lines=27> */
.L_x_9391:
        /* <DEDUP_REMOVED lines=14> */
.L_x_9390:
[----:B----4-:R-:W4:Y:S02]  /*5260*/  LDG.E.U16 R16, [R4.64] ;  /* 0x0000002404107981 */ /* 0x010f24000c1e1500 */
[----:B----4-:R-:W-:-:S06]  /*5270*/  PRMT R16, RZ, 0x5410, R16 ;  /* 0x00005410ff107816 */ /* 0x010fcc0000000010 */
[----:B------:R-:W0:Y:S01]  /*5280*/  F2I.S64.TRUNC R16, R16 ;  /* 0x0000001000107311 */ /* 0x000e22000020d900 */
[----:B------:R-:W-:Y:S05]  /*5290*/  BRA `(.L_x_9380) ;  /* 0x000006d000007947 */ /* 0x000fea0003800000 */
.L_x_9387:
        /* <DEDUP_REMOVED lines=11> */
.L_x_9394:
        /* <DEDUP_REMOVED lines=21> */
.L_x_9398:
[----:B------:R-:W-:Y:S05]  /*54a0*/  BSYNC B1 ;  /* 0x0000000000017941 */ /* 0x000fea0003800000 */
.L_x_9397:
[----:B------:R-:W-:Y:S01]  /*54b0*/  IMAD.SHL.U32 R3, R3, 0x100000, RZ ;  /* 0x0010000003037824 */ /* 0x000fe200078e00ff */
[----:B------:R-:W-:-:S04]  /*54c0*/  LEA R5, R0, 0x3b800000, 0x17 ;  /* 0x3b80000000057811 */ /* 0x000fc800078eb8ff */
[----:B------:R-:W-:Y:S02]  /*54d0*/  LOP3.LUT R16, R5, R3, R16, 0xfe, !PT ;  /* 0x0000000305107212 */ /* 0x000fe400078efe10 */
.L_x_9396:
[----:B------:R-:W-:Y:S05]  /*54e0*/  BSYNC B0 ;  /* 0x0000000000007941 */ /* 0x000fea0003800000 */
.L_x_9395:
[----:B------:R-:W0:Y:S01]  /*54f0*/  F2I.S64.TRUNC R16, R16 ;  /* 0x0000001000107311 */ /* 0x000e22000020d900 */
[----:B------:R-:W-:Y:S05]  /*5500*/  BRA `(.L_x_9380) ;  /* 0x0000046000007947 */ /* 0x000fea0003800000 */
.L_x_9393:
        /* <DEDUP_REMOVED lines=21> */
.L_x_9402:
[----:B------:R-:W-:Y:S05]  /*5660*/  BSYNC B1 ;  /* 0x0000000000017941 */ /* 0x000fea0003800000 */
.L_x_9401:
[----:B------:R-:W-:Y:S01]  /*5670*/  IMAD.SHL.U32 R3, R3, 0x200000, RZ ;  /* 0x0020000003037824 */ /* 0x000fe200078e00ff */
[----:B------:R-:W-:-:S04]  /*5680*/  LEA R5, R0, 0x37800000, 0x17 ;  /* 0x3780000000057811 */ /* 0x000fc800078eb8ff */
[----:B------:R-:W-:Y:S02]  /*5690*/  LOP3.LUT R16, R5, R3, R16, 0xfe, !PT ;  /* 0x0000000305107212 */ /* 0x000fe400078efe10 */
.L_x_9400:
[----:B------:R-:W-:Y:S05]  /*56a0*/  BSYNC B0 ;  /* 0x0000000000007941 */ /* 0x000fea0003800000 */
.L_x_9399:
[----:B------:R-:W0:Y:S01]  /*56b0*/  F2I.S64.TRUNC R16, R16 ;  /* 0x0000001000107311 */ /* 0x000e22000020d900 */
[----:B------:R-:W-:Y:S05]  /*56c0*/  BRA `(.L_x_9380) ;  /* 0x000002a000007947 */ /* 0x000fea0003800000 */
.L_x_9392:
        /* <DEDUP_REMOVED lines=14> */
.L_x_9406:
[----:B------:R-:W-:Y:S05]  /*57b0*/  BSYNC B0 ;  /* 0x0000000000007941 */ /* 0x000fea0003800000 */
.L_x_9405:
[----:B------:R-:W0:Y:S01]  /*57c0*/  F2I.S64.TRUNC R16, R16 ;  /* 0x0000001000107311 */ /* 0x000e22000020d900 */
[----:B------:R-:W-:Y:S05]  /*57d0*/  BRA `(.L_x_9380) ;  /* 0x0000019000007947 */ /* 0x000fea0003800000 */
.L_x_9379:
        /* <DEDUP_REMOVED lines=19> */
[----:B------:R-:W-:Y:S01]  /*5910*/  CS2R R16, SRZ ;  /* 0x0000000000107805 */ /* 0x000fe2000001ff00 */
[----:B------:R-:W-:Y:S05]  /*5920*/  BRA `(.L_x_9380) ;  /* 0x0000004000007947 */ /* 0x000fea0003800000 */
.L_x_9404:
[----:B------:R0:W5:Y:S01]  /*5930*/  LDG.E.64 R16, [R4.64] ;  /* 0x0000002404107981 */ /* 0x000162000c1e1b00 */
[----:B------:R-:W-:Y:S05]  /*5940*/  BRA `(.L_x_9380) ;  /* 0x0000002000007947 */ /* 0x000fea0003800000 */
.L_x_9403:
[----:B------:R0:W5:Y:S01]  /*5950*/  LDG.E R16, [R4.64] ;  /* 0x0000002404107981 */ /* 0x000162000c1e1900 */
[----:B------:R-:W-:-:S03]  /*5960*/  IMAD.MOV.U32 R17, RZ, RZ, RZ ;  /* 0x000000ffff117224 */ /* 0x000fc600078e00ff */
.L_x_9380:
[----:B------:R-:W-:-:S04]  /*5970*/  IADD3 R2, R2, 0x80, RZ ;  /* 0x0000008002027810 */ /* 0x000fc80007ffe0ff */
.L_x_9342:
[----:B------:R-:W-:Y:S05]  /*5980*/  BSYNC B6 ;  /* 0x0000000000067941 */ /* 0x000fea0003800000 */
.L_x_9341:
        /* <DEDUP_REMOVED lines=22> */
.L_x_9412:
[----:B------:R0:W5:Y:S01]  /*5af0*/  LDG.E.U8 R18, [R4.64] ;  /* 0x0000002404127981 */ /* 0x000162000c1e1100 */
[----:B------:R-:W-:Y:S01]  /*5b00*/  IMAD.MOV.U32 R19, RZ, RZ, RZ ;  /* 0x000000ffff137224 */ /* 0x000fe200078e00ff */
[----:B------:R-:W-:Y:S05]  /*5b10*/  BRA `(.L_x_9414) ;  /* 0x00000d5000007947 */ /* 0x000fea0003800000 */
.L_x_9411:
        /* <DEDUP_REMOVED lines=8> */
.L_x_9416:
[----:B----4-:R-:W4:Y:S02]  /*5ba0*/  LDG.E R18, [R4.64] ;  /* 0x0000002404127981 */ /* 0x010f24000c1e1900 */
[----:B----4-:R-:W-:Y:S01]  /*5bb0*/  SHF.R.S32.HI R19, RZ, 0x1f, R18 ;  /* 0x0000001fff137819 */ /* 0x010fe20000011412 */
[----:B------:R-:W-:Y:S05]  /*5bc0*/  BRA `(.L_x_9414) ;  /* 0x00000ca000007947 */ /* 0x000fea0003800000 */
.L_x_9415:
[----:B----4-:R-:W4:Y:S02]  /*5bd0*/  LDG.E.S16 R18, [R4.64] ;  /* 0x0000002404127981 */ /* 0x010f24000c1e1700 */
[----:B----4-:R-:W-:Y:S01]  /*5be0*/  SHF.R.S32.HI R19, RZ, 0x1f, R18 ;  /* 0x0000001fff137819 */ /* 0x010fe20000011412 */
[----:B------:R-:W-:Y:S05]  /*5bf0*/  BRA `(.L_x_9414) ;  /* 0x00000c7000007947 */ /* 0x000fea0003800000 */
.L_x_9410:
        /* <DEDUP_REMOVED lines=9> */
.L_x_9418:
[----:B----4-:R-:W4:Y:S02]  /*5c90*/  LDG.E.U16 R4, [R4.64] ;  /* 0x0000002404047981 */ /* 0x010f24000c1e1500 */
[----:B----4-:R-:W-:-:S06]  /*5ca0*/  HADD2.F32 R18, -RZ, R4.H0_H0 ;  /* 0x20000004ff127230 */ /* 0x010fcc0000004100 */
[----:B------:R-:W0:Y:S01]  /*5cb0*/  F2I.S64.TRUNC R18, R18 ;  /* 0x0000001200127311 */ /* 0x000e22000020d900 */
[----:B------:R-:W-:Y:S05]  /*5cc0*/  BRA `(.L_x_9414) ;  /* 0x00000ba000007947 */ /* 0x000fea0003800000 */
.L_x_9417:
        /* <DEDUP_REMOVED lines=9> */
.L_x_9420:
[----:B----4-:R-:W4:Y:S02]  /*5d60*/  LDG.E.U16 R4, [R4.64] ;  /* 0x0000002404047981 */ /* 0x010f24000c1e1500 */
[----:B----4-:R-:W-:-:S06]  /*5d70*/  HADD2.F32 R18, -RZ, R4.H0_H0 ;  /* 0x20000004ff127230 */ /* 0x010fcc0000004100 */
[----:B------:R-:W0:Y:S01]  /*5d80*/  F2I.S64.TRUNC R18, R18 ;  /* 0x0000001200127311 */ /* 0x000e22000020d900 */
[----:B------:R-:W-:Y:S05]  /*5d90*/  BRA `(.L_x_9414) ;  /* 0x00000ad000007947 */ /* 0x000fea0003800000 */
.L_x_9419:
[----:B----4-:R-:W4:Y:S02]  /*5da0*/  LDG.E.64 R4, [R4.64] ;  /* 0x0000002404047981 */ /* 0x010f24000c1e1b00 */
[----:B----4-:R0:W4:Y:S01]  /*5db0*/  F2I.S64.F64.TRUNC R18, R4 ;  /* 0x0000000400127311 */ /* 0x010122000030d900 */
[----:B------:R-:W-:Y:S05]  /*5dc0*/  BRA `(.L_x_9414) ;  /* 0x00000aa000007947 */ /* 0x000fea0003800000 */
.L_x_9409:
        /* <DEDUP_REMOVED lines=13> */
.L_x_9423:
[----:B----4-:R-:W4:Y:S02]  /*5ea0*/  LDG.E.64 R4, [R4.64] ;  /* 0x0000002404047981 */ /* 0x010f24000c1e1b00 */
[----:B----4-:R0:W4:Y:S01]  /*5eb0*/  F2I.S64.F64.TRUNC R18, R4 ;  /* 0x0000000400127311 */ /* 0x010122000030d900 */
[----:B------:R-:W-:Y:S05]  /*5ec0*/  BRA `(.L_x_9414) ;  /* 0x000009a000007947 */ /* 0x000fea0003800000 */
.L_x_9422:
        /* <DEDUP_REMOVED lines=27> */
.L_x_9425:
        /* <DEDUP_REMOVED lines=14> */
.L_x_9424:
[----:B----4-:R-:W4:Y:S02]  /*6160*/  LDG.E.U16 R18, [R4.64] ;  /* 0x0000002404127981 */ /* 0x010f24000c1e1500 */
[----:B----4-:R-:W-:-:S06]  /*6170*/  PRMT R18, RZ, 0x5410, R18 ;  /* 0x00005410ff127816 */ /* 0x010fcc0000000012 */
[----:B------:R-:W0:Y:S01]  /*6180*/  F2I.S64.TRUNC R18, R18 ;  /* 0x0000001200127311 */ /* 0x000e22000020d900 */
[----:B------:R-:W-:Y:S05]  /*6190*/  BRA `(.L_x_9414) ;  /* 0x000006d000007947 */ /* 0x000fea0003800000 */
.L_x_9421:
        /* <DEDUP_REMOVED lines=11> */
.L_x_9428:
        /* <DEDUP_REMOVED lines=21> */
.L_x_9432:
[----:B------:R-:W-:Y:S05]  /*63a0*/  BSYNC B1 ;  /* 0x0000000000017941 */ /* 0x000fea0003800000 */
.L_x_9431:
[----:B------:R-:W-:Y:S01]  /*63b0*/  IMAD.SHL.U32 R3, R3, 0x100000, RZ ;  /* 0x0010000003037824 */ /* 0x000fe200078e00ff */
[----:B------:R-:W-:-:S04]  /*63c0*/  LEA R5, R0, 0x3b800000, 0x17 ;  /* 0x3b80000000057811 */ /* 0x000fc800078eb8ff */
[----:B------:R-:W-:Y:S02]  /*63d0*/  LOP3.LUT R18, R5, R3, R18, 0xfe, !PT ;  /* 0x0000000305127212 */ /* 0x000fe400078efe12 */
.L_x_9430:
[----:B------:R-:W-:Y:S05]  /*63e0*/  BSYNC B0 ;  /* 0x0000000000007941 */ /* 0x000fea0003800000 */
.L_x_9429:
[----:B------:R-:W0:Y:S01]  /*63f0*/  F2I.S64.TRUNC R18, R18 ;  /* 0x0000001200127311 */ /* 0x000e22000020d900 */
[----:B------:R-:W-:Y:S05]  /*6400*/  BRA `(.L_x_9414) ;  /* 0x0000046000007947 */ /* 0x000fea0003800000 */
.L_x_9427:
        /* <DEDUP_REMOVED lines=21> */
.L_x_9436:
[----:B------:R-:W-:Y:S05]  /*6560*/  BSYNC B1 ;  /* 0x0000000000017941 */ /* 0x000fea0003800000 */
.L_x_9435:
[----:B------:R-:W-:Y:S01]  /*6570*/  IMAD.SHL.U32 R3, R3, 0x200000, RZ ;  /* 0x0020000003037824 */ /* 0x000fe200078e00ff */
[----:B------:R-:W-:-:S04]  /*6580*/  LEA R5, R0, 0x37800000, 0x17 ;  /* 0x3780000000057811 */ /* 0x000fc800078eb8ff */
[----:B------:R-:W-:Y:S02]  /*6590*/  LOP3.LUT R18, R5, R3, R18, 0xfe, !PT ;  /* 0x0000000305127212 */ /* 0x000fe400078efe12 */
.L_x_9434:
[----:B------:R-:W-:Y:S05]  /*65a0*/  BSYNC B0 ;  /* 0x0000000000007941 */ /* 0x000fea0003800000 */
.L_x_9433:
[----:B------:R-:W0:Y:S01]  /*65b0*/  F2I.S64.TRUNC R18, R18 ;  /* 0x0000001200127311 */ /* 0x000e22000020d900 */
[----:B------:R-:W-:Y:S05]  /*65c0*/  BRA `(.L_x_9414) ;  /* 0x000002a000007947 */ /* 0x000fea0003800000 */
.L_x_9426:
        /* <DEDUP_REMOVED lines=14> */
.L_x_9440:
[----:B------:R-:W-:Y:S05]  /*66b0*/  BSYNC B0 ;  /* 0x0000000000007941 */ /* 0x000fea0003800000 */
.L_x_9439:
[----:B------:R-:W0:Y:S01]  /*66c0*/  F2I.S64.TRUNC R18, R18 ;  /* 0x0000001200127311 */ /* 0x000e22000020d900 */
[----:B------:R-:W-:Y:S05]  /*66d0*/  BRA `(.L_x_9414) ;  /* 0x0000019000007947 */ /* 0x000fea0003800000 */
.L_x_9413:
        /* <DEDUP_REMOVED lines=21> */
.L_x_9438:
[----:B------:R0:W5:Y:S01]  /*6830*/  LDG.E.64 R18, [R4.64] ;  /* 0x0000002404127981 */ /* 0x000162000c1e1b00 */
[----:B------:R-:W-:Y:S05]  /*6840*/  BRA `(.L_x_9414) ;  /* 0x0000002000007947 */ /* 0x000fea0003800000 */
.L_x_9437:
[----:B------:R0:W5:Y:S01]  /*6850*/  LDG.E R18, [R4.64] ;  /* 0x0000002404127981 */ /* 0x000162000c1e1900 */
[----:B------:R-:W-:-:S03]  /*6860*/  IMAD.MOV.U32 R19, RZ, RZ, RZ ;  /* 0x000000ffff137224 */ /* 0x000fc600078e00ff */
.L_x_9414:
        /* <DEDUP_REMOVED lines=17> */
.L_x_9444:
[----:B------:R0:W5:Y:S01]  /*6980*/  LDG.E.U8 R24, [R2.64] ;  /* 0x0000002402187981 */ /* 0x000162000c1e1100 */
[----:B------:R-:W-:Y:S01]  /*6990*/  IMAD.MOV.U32 R25, RZ, RZ, RZ ;  /* 0x000000ffff197224 */ /* 0x000fe200078e00ff */
[----:B------:R-:W-:Y:S05]  /*69a0*/  BRA `(.L_x_9408) ;  /* 0x00000d4000007947 */ /* 0x000fea0003800000 */
.L_x_9443:
        /* <DEDUP_REMOVED lines=8> */
.L_x_9447:
[----:B----4-:R-:W4:Y:S02]  /*6a30*/  LDG.E R24, [R2.64] ;  /* 0x0000002402187981 */ /* 0x010f24000c1e1900 */
[----:B----4-:R-:W-:Y:S01]  /*6a40*/  SHF.R.S32.HI R25, RZ, 0x1f, R24 ;  /* 0x0000001fff197819 */ /* 0x010fe20000011418 */
[----:B------:R-:W-:Y:S05]  /*6a50*/  BRA `(.L_x_9408) ;  /* 0x00000c9000007947 */ /* 0x000fea0003800000 */
.L_x_9446:
[----:B----4-:R-:W4:Y:S02]  /*6a60*/  LDG.E.S16 R24, [R2.64] ;  /* 0x0000002402187981 */ /* 0x010f24000c1e1700 */
[----:B----4-:R-:W-:Y:S01]  /*6a70*/  SHF.R.S32.HI R25, RZ, 0x1f, R24 ;  /* 0x0000001fff197819 */ /* 0x010fe20000011418 */
[----:B------:R-:W-:Y:S05]  /*6a80*/  BRA `(.L_x_9408) ;  /* 0x00000c6000007947 */ /* 0x000fea0003800000 */
.L_x_9442:
        /* <DEDUP_REMOVED lines=9> */
.L_x_9449:
[----:B----4-:R-:W4:Y:S02]  /*6b20*/  LDG.E.U16 R2, [R2.64] ;  /* 0x0000002402027981 */ /* 0x010f24000c1e1500 */
[----:B----4-:R-:W-:-:S06]  /*6b30*/  HADD2.F32 R24, -RZ, R2.H0_H0 ;  /* 0x20000002ff187230 */ /* 0x010fcc0000004100 */
[----:B------:R-:W0:Y:S01]  /*6b40*/  F2I.S64.TRUNC R24, R24 ;  /* 0x0000001800187311 */ /* 0x000e22000020d900 */
[----:B------:R-:W-:Y:S05]  /*6b50*/  BRA `(.L_x_9408) ;  /* 0x00000b9000007947 */ /* 0x000fea0003800000 */
.L_x_9448:
        /* <DEDUP_REMOVED lines=9> */
.L_x_9451:
[----:B----4-:R-:W4:Y:S02]  /*6bf0*/  LDG.E.U16 R2, [R2.64] ;  /* 0x0000002402027981 */ /* 0x010f24000c1e1500 */
[----:B----4-:R-:W-:-:S06]  /*6c00*/  HADD2.F32 R24, -RZ, R2.H0_H0 ;  /* 0x20000002ff187230 */ /* 0x010fcc0000004100 */
[----:B------:R-:W0:Y:S01]  /*6c10*/  F2I.S64.TRUNC R24, R24 ;  /* 0x0000001800187311 */ /* 0x000e22000020d900 */
[----:B------:R-:W-:Y:S05]  /*6c20*/  BRA `(.L_x_9408) ;  /* 0x00000ac000007947 */ /* 0x000fea0003800000 */
.L_x_9450:
[----:B----4-:R-:W4:Y:S02]  /*6c30*/  LDG.E.64 R2, [R2.64] ;  /* 0x0000002402027981 */ /* 0x010f24000c1e1b00 */
[----:B----4-:R0:W4:Y:S01]  /*6c40*/  F2I.S64.F64.TRUNC R24, R2 ;  /* 0x0000000200187311 */ /* 0x010122000030d900 */
[----:B------:R-:W-:Y:S05]  /*6c50*/  BRA `(.L_x_9408) ;  /* 0x00000a9000007947 */ /* 0x000fea0003800000 */
.L_x_9441:
        /* <DEDUP_REMOVED lines=13> */
.L_x_9454:
[----:B----4-:R-:W4:Y:S02]  /*6d30*/  LDG.E.64 R2, [R2.64] ;  /* 0x0000002402027981 */ /* 0x010f24000c1e1b00 */
[----:B----4-:R0:W4:Y:S01]  /*6d40*/  F2I.S64.F64.TRUNC R24, R2 ;  /* 0x0000000200187311 */ /* 0x010122000030d900 */
[----:B------:R-:W-:Y:S05]  /*6d50*/  BRA `(.L_x_9408) ;  /* 0x0000099000007947 */ /* 0x000fea0003800000 */
.L_x_9453:
        /* <DEDUP_REMOVED lines=27> */
.L_x_9456:
        /* <DEDUP_REMOVED lines=12> */
[----:B------:R0:W4:Y:S01]  /*6fd0*/  F2I.S64.TRUNC R24, R4 ;  /* 0x0000000400187311 */ /* 0x000122000020d900 */
[----:B------:R-:W-:Y:S05]  /*6fe0*/  BRA `(.L_x_9408) ;  /* 0x0000070000007947 */ /* 0x000fea0003800000 */
.L_x_9455:
[----:B----4-:R-:W4:Y:S02]  /*6ff0*/  LDG.E.U16 R24, [R2.64] ;  /* 0x0000002402187981 */ /* 0x010f24000c1e1500 */
[----:B----4-:R-:W-:-:S06]  /*7000*/  PRMT R24, RZ, 0x5410, R24 ;  /* 0x00005410ff187816 */ /* 0x010fcc0000000018 */
[----:B------:R-:W0:Y:S01]  /*7010*/  F2I.S64.TRUNC R24, R24 ;  /* 0x0000001800187311 */ /* 0x000e22000020d900 */
[----:B------:R-:W-:Y:S05]  /*7020*/  BRA `(.L_x_9408) ;  /* 0x000006c000007947 */ /* 0x000fea0003800000 */
.L_x_9452:
        /* <DEDUP_REMOVED lines=11> */
.L_x_9459:
        /* <DEDUP_REMOVED lines=21> */
.L_x_9463:
[----:B------:R-:W-:Y:S05]  /*7230*/  BSYNC B1 ;  /* 0x0000000000017941 */ /* 0x000fea0003800000 */
.L_x_9462:
[----:B------:R-:W-:Y:S01]  /*7240*/  IMAD.SHL.U32 R2, R2, 0x100000, RZ ;  /* 0x0010000002027824 */ /* 0x000fe200078e00ff */
[----:B------:R-:W-:-:S04]  /*7250*/  LEA R3, R0, 0x3b800000, 0x17 ;  /* 0x3b80000000037811 */ /* 0x000fc800078eb8ff */
[----:B------:R-:W-:Y:S02]  /*7260*/  LOP3.LUT R24, R3, R2, R24, 0xfe, !PT ;  /* 0x0000000203187212 */ /* 0x000fe400078efe18 */
.L_x_9461:
[----:B------:R-:W-:Y:S05]  /*7270*/  BSYNC B0 ;  /* 0x0000000000007941 */ /* 0x000fea0003800000 */
.L_x_9460:
[----:B------:R-:W0:Y:S01]  /*7280*/  F2I.S64.TRUNC R24, R24 ;  /* 0x0000001800187311 */ /* 0x000e22000020d900 */
[----:B------:R-:W-:Y:S05]  /*7290*/  BRA `(.L_x_9408) ;  /* 0x0000045000007947 */ /* 0x000fea0003800000 */
.L_x_9458:
        /* <DEDUP_REMOVED lines=21> */
.L_x_9467:
[----:B------:R-:W-:Y:S05]  /*73f0*/  BSYNC B1 ;  /* 0x0000000000017941 */ /* 0x000fea0003800000 */
.L_x_9466:
[----:B------:R-:W-:Y:S01]  /*7400*/  IMAD.SHL.U32 R2, R2, 0x200000, RZ ;  /* 0x0020000002027824 */ /* 0x000fe200078e00ff */
[----:B------:R-:W-:-:S04]  /*7410*/  LEA R3, R0, 0x37800000, 0x17 ;  /* 0x3780000000037811 */ /* 0x000fc800078eb8ff */
[----:B------:R-:W-:Y:S02]  /*7420*/  LOP3.LUT R24, R3, R2, R24, 0xfe, !PT ;  /* 0x0000000203187212 */ /* 0x000fe400078efe18 */
.L_x_9465:
[----:B------:R-:W-:Y:S05]  /*7430*/  BSYNC B0 ;  /* 0x0000000000007941 */ /* 0x000fea0003800000 */
.L_x_9464:
[----:B------:R-:W0:Y:S01]  /*7440*/  F2I.S64.TRUNC R24, R24 ;  /* 0x0000001800187311 */ /* 0x000e22000020d900 */
[----:B------:R-:W-:Y:S05]  /*7450*/  BRA `(.L_x_9408) ;  /* 0x0000029000007947 */ /* 0x000fea0003800000 */
.L_x_9457:
        /* <DEDUP_REMOVED lines=14> */
.L_x_9471:
[----:B------:R-:W-:Y:S05]  /*7540*/  BSYNC B0 ;  /* 0x0000000000007941 */ /* 0x000fea0003800000 */
.L_x_9470:
[----:B------:R-:W0:Y:S01]  /*7550*/  F2I.S64.TRUNC R24, R24 ;  /* 0x0000001800187311 */ /* 0x000e22000020d900 */
[----:B------:R-:W-:Y:S05]  /*7560*/  BRA `(.L_x_9408) ;  /* 0x0000018000007947 */ /* 0x000fea0003800000 */
.L_x_9445:
        /* <DEDUP_REMOVED lines=20> */
.L_x_9469:
[----:B------:R0:W5:Y:S01]  /*76b0*/  LDG.E.64 R24, [R2.64] ;  /* 0x0000002402187981 */ /* 0x000162000c1e1b00 */
[----:B------:R-:W-:Y:S05]  /*76c0*/  BRA `(.L_x_9408) ;  /* 0x0000002000007947 */ /* 0x000fea0003800000 */
.L_x_9468:
[----:B------:R0:W5:Y:S01]  /*76d0*/  LDG.E R24, [R2.64] ;  /* 0x0000002402187981 */ /* 0x000162000c1e1900 */
[----:B------:R-:W-:-:S03]  /*76e0*/  IMAD.MOV.U32 R25, RZ, RZ, RZ ;  /* 0x000000ffff197224 */ /* 0x000fc600078e00ff */
.L_x_9408:
[----:B------:R-:W-:Y:S05]  /*76f0*/  BSYNC B6 ;  /* 0x0000000000067941 */ /* 0x000fea0003800000 */
.L_x_9407:
[----:B------:R-:W4:Y:S01]  /*7700*/  S2R R35, SR_TID.X ;  /* 0x0000000000237919 */ /* 0x000f220000002100 */
[----:B--2--5:R-:W-:Y:S01]  /*7710*/  ISETP.NE.U32.AND P2, PT, R28, RZ, PT ;  /* 0x000000ff1c00720c */ /* 0x024fe20003f45070 */
[----:B------:R-:W-:Y:S01]  /*7720*/  BSSY B6, `(.L_x_9472) ;  /* 0x0000101000067945 */ /* 0x000fe20003800000 */
[----:B------:R-:W-:Y:S02]  /*7730*/  ISETP.NE.U32.AND P3, PT, R30, RZ, PT ;  /* 0x000000ff1e00720c */ /* 0x000fe40003f65070 */
[----:B------:R-:W-:Y:S02]  /*7740*/  ISETP.NE.AND.EX P2, PT, R29, RZ, PT, P2 ;  /* 0x000000ff1d00720c */ /* 0x000fe40003f45320 */
[----:B0---4-:R-:W-:Y:S02]  /*7750*/  ISETP.NE.U32.AND P1, PT, R24, RZ, PT ;  /* 0x000000ff1800720c */ /* 0x011fe40003f25070 */
[----:B------:R-:W-:-:S02]  /*7760*/  ISETP.NE.U32.AND P0, PT, R16, RZ, PT ;  /* 0x000000ff1000720c */ /* 0x000fc40003f05070 */
[----:B------:R-:W-:Y:S01]  /*7770*/  ISETP.NE.XOR.EX P2, PT, R31, RZ, P2, P3 ;  /* 0x000000ff1f00720c */ /* 0x000fe20001745b30 */
[----:B------:R-:W0:Y:S01]  /*7780*/  LDC.U8 R16, c[0x0][0x190] ;  /* 0x00006400ff107b82 */ /* 0x000e220000000000 */
[----:B------:R-:W-:Y:S02]  /*7790*/  ISETP.NE.AND.EX P1, PT, R25, RZ, PT, P1 ;  /* 0x000000ff1900720c */ /* 0x000fe40003f25310 */
[----:B------:R-:W-:Y:S02]  /*77a0*/  ISETP.NE.U32.AND P3, PT, R18, RZ, PT ;  /* 0x000000ff1200720c */ /* 0x000fe40003f65070 */
[----:B---3--:R-:W-:Y:S02]  /*77b0*/  ISETP.NE.U32.AND P4, PT, R26, RZ, PT ;  /* 0x000000ff1a00720c */ /* 0x008fe40003f85070 */
[----:B------:R-:W-:Y:S02]  /*77c0*/  ISETP.NE.XOR.EX P1, PT, R19, RZ, P1, P3 ;  /* 0x000000ff1300720c */ /* 0x000fe40000f25b30 */
[----:B------:R-:W-:-:S02]  /*77d0*/  ISETP.NE.AND.EX P4, PT, R27, RZ, PT, P4 ;  /* 0x000000ff1b00720c */ /* 0x000fc40003f85340 */
[----:B------:R-:W-:Y:S02]  /*77e0*/  ISETP.NE.AND.EX P0, PT, R17, RZ, PT, P0 ;  /* 0x000000ff1100720c */ /* 0x000fe40003f05300 */
[----:B------:R-:W-:Y:S02]  /*77f0*/  ISETP.GE.AND P3, PT, R35, R34, PT ;  /* 0x000000222300720c */ /* 0x000fe40003f66270 */
[----:B-1----:R-:W-:Y:S02]  /*7800*/  ISETP.NE.U32.AND P6, PT, R32, RZ, PT ;  /* 0x000000ff2000720c */ /* 0x002fe40003fc5070 */
[----:B------:R-:W-:Y:S02]  /*7810*/  ISETP.NE.U32.AND P5, PT, R22, RZ, PT ;  /* 0x000000ff1600720c */ /* 0x000fe40003fa5070 */
[----:B------:R-:W-:Y:S02]  /*7820*/  ISETP.NE.XOR.EX P4, PT, R33, RZ, P4, P6 ;  /* 0x000000ff2100720c */ /* 0x000fe40002785b60 */
[----:B------:R-:W-:-:S02]  /*7830*/  ISETP.NE.XOR.EX P0, PT, R23, RZ, P0, P5 ;  /* 0x000000ff1700720c */ /* 0x000fc40000705b50 */
        /* <DEDUP_REMOVED lines=24> */
.L_x_9477:
[----:B------:R0:W-:Y:S01]  /*79c0*/  STG.E.U8 [R2.64], R4 ;  /* 0x0000000402007986 */ /* 0x0001e2000c101124 */
[----:B------:R-:W-:Y:S05]  /*79d0*/  BRA `(.L_x_9473) ;  /* 0x00000d5000007947 */ /* 0x000fea0003800000 */
.L_x_9476:
        /* <DEDUP_REMOVED lines=9> */
.L_x_9480:
[----:B------:R0:W-:Y:S01]  /*7a70*/  STG.E [R2.64], R4 ;  /* 0x0000000402007986 */ /* 0x0001e2000c101924 */
[----:B------:R-:W-:Y:S05]  /*7a80*/  BRA `(.L_x_9473) ;  /* 0x00000ca000007947 */ /* 0x000fea0003800000 */
.L_x_9479:
[----:B------:R0:W-:Y:S01]  /*7a90*/  STG.E.U16 [R2.64], R4 ;  /* 0x0000000402007986 */ /* 0x0001e2000c101524 */
[----:B------:R-:W-:Y:S05]  /*7aa0*/  BRA `(.L_x_9473) ;  /* 0x00000c8000007947 */ /* 0x000fea0003800000 */
.L_x_9475:
        /* <DEDUP_REMOVED lines=9> */
.L_x_9482:
[----:B------:R-:W0:Y:S02]  /*7b40*/  I2F.S16 R0, R4 ;  /* 0x0000000400007306 */ /* 0x000e240000101400 */
[----:B0-----:R-:W-:-:S05]  /*7b50*/  F2FP.PACK_AB R0, RZ, R0 ;  /* 0x00000000ff00723e */ /* 0x001fca00000000ff */
[----:B------:R0:W-:Y:S01]  /*7b60*/  STG.E.U16 [R2.64], R0 ;  /* 0x0000000002007986 */ /* 0x0001e2000c101524 */
[----:B------:R-:W-:Y:S05]  /*7b70*/  BRA `(.L_x_9473) ;  /* 0x00000bb000007947 */ /* 0x000fea0003800000 */
.L_x_9481:
        /* <DEDUP_REMOVED lines=10> */
.L_x_9484:
[----:B------:R-:W0:Y:S02]  /*7c20*/  I2F.S16 R4, R4 ;  /* 0x0000000400047306 */ /* 0x000e240000101400 */
[----:B0-----:R-:W-:-:S04]  /*7c30*/  F2FP.PACK_AB R5, RZ, R4 ;  /* 0x00000004ff05723e */ /* 0x001fc800000000ff */
[----:B------:R-:W-:-:S05]  /*7c40*/  PRMT R5, R5, 0x5410, RZ ;  /* 0x0000541005057816 */ /* 0x000fca00000000ff */
[----:B------:R0:W-:Y:S01]  /*7c50*/  STG.E [R2.64], R5 ;  /* 0x0000000502007986 */ /* 0x0001e2000c101924 */
[----:B------:R-:W-:Y:S05]  /*7c60*/  BRA `(.L_x_9473) ;  /* 0x00000ac000007947 */ /* 0x000fea0003800000 */
.L_x_9483:
[----:B------:R-:W0:Y:S02]  /*7c70*/  I2F.F64.S16 R4, R4 ;  /* 0x0000000400047312 */ /* 0x000e240000101c00 */
[----:B0-----:R0:W-:Y:S01]  /*7c80*/  STG.E.64 [R2.64], R4 ;  /* 0x0000000402007986 */ /* 0x0011e2000c101b24 */
[----:B------:R-:W-:Y:S05]  /*7c90*/  BRA `(.L_x_9473) ;  /* 0x00000a9000007947 */ /* 0x000fea0003800000 */
.L_x_9474:
        /* <DEDUP_REMOVED lines=10> */
.L_x_9487:
[----:B------:R-:W0:Y:S01]  /*7d40*/  I2F.F64.S16 R4, R4 ;  /* 0x0000000400047312 */ /* 0x000e220000101c00 */
[----:B------:R-:W-:-:S05]  /*7d50*/  CS2R R6, SRZ ;  /* 0x0000000000067805 */ /* 0x000fca000001ff00 */
[----:B0-----:R0:W-:Y:S01]  /*7d60*/  STG.E.128 [R2.64], R4 ;  /* 0x0000000402007986 */ /* 0x0011e2000c101d24 */
[----:B------:R-:W-:Y:S05]  /*7d70*/  BRA `(.L_x_9473) ;  /* 0x000009b000007947 */ /* 0x000fea0003800000 */
.L_x_9486:
        /* <DEDUP_REMOVED lines=21> */
.L_x_9491:
[----:B------:R-:W-:Y:S05]  /*7ed0*/  BSYNC B0 ;  /* 0x0000000000007941 */ /* 0x000fea0003800000 */
.L_x_9490:
[----:B------:R-:W-:-:S05]  /*7ee0*/  LOP3.LUT R5, R0, R5, RZ, 0xfc, !PT ;  /* 0x0000000500057212 */ /* 0x000fca00078efcff */
[----:B------:R0:W-:Y:S01]  /*7ef0*/  STG.E.U8 [R2.64], R5 ;  /* 0x0000000502007986 */ /* 0x0001e2000c101124 */
[----:B------:R-:W-:Y:S05]  /*7f00*/  BRA `(.L_x_9473) ;  /* 0x0000082000007947 */ /* 0x000fea0003800000 */
.L_x_9489:
        /* <DEDUP_REMOVED lines=13> */
.L_x_9493:
[----:B------:R-:W-:Y:S01]  /*7fe0*/  IMAD.MOV.U32 R0, RZ, RZ, 0x7f ;  /* 0x0000007fff007424 */ /* 0x000fe200078e00ff */
[----:B------:R-:W-:-:S04]  /*7ff0*/  ISETP.GT.U32.AND P0, PT, R5, 0x7f800000, PT ;  /* 0x7f8000000500780c */ /* 0x000fc80003f04070 */
[----:B------:R-:W-:-:S04]  /*8000*/  SEL R0, R0, 0x7c, P0 ;  /* 0x0000007c00007807 */ /* 0x000fc80000000000 */
.L_x_9494:
[----:B------:R-:W-:Y:S05]  /*8010*/  BSYNC B0 ;  /* 0x0000000000007941 */ /* 0x000fea0003800000 */
.L_x_9492:
[----:B------:R-:W-:-:S04]  /*8020*/  LOP3.LUT R4, R7, 0x80000000, RZ, 0xc0, !PT ;  /* 0x8000000007047812 */ /* 0x000fc800078ec0ff */
[----:B------:R-:W-:-:S04]  /*8030*/  SHF.R.U32.HI R5, RZ, 0x18, R4 ;  /* 0x00000018ff057819 */ /* 0x000fc80000011604 */
[----:B------:R-:W-:-:S05]  /*8040*/  LOP3.LUT R5, R0, R5, RZ, 0xfc, !PT ;  /* 0x0000000500057212 */ /* 0x000fca00078efcff */
[----:B------:R0:W-:Y:S01]  /*8050*/  STG.E.U8 [R2.64], R5 ;  /* 0x0000000502007986 */ /* 0x0001e2000c101124 */
[----:B------:R-:W-:Y:S05]  /*8060*/  BRA `(.L_x_9473) ;  /* 0x000006c000007947 */ /* 0x000fea0003800000 */
.L_x_9488:
[----:B------:R-:W0:Y:S02]  /*8070*/  I2F.S16 R0, R4 ;  /* 0x0000000400007306 */ /* 0x000e240000101400 */
[----:B0-----:R-:W-:-:S05]  /*8080*/  F2FP.BF16.PACK_AB R0, RZ, R0 ;  /* 0x00000000ff00723e */ /* 0x001fca00000010ff */
[----:B------:R0:W-:Y:S01]  /*8090*/  STG.E.U16 [R2.64], R0 ;  /* 0x0000000002007986 */ /* 0x0001e2000c101524 */
[----:B------:R-:W-:Y:S05]  /*80a0*/  BRA `(.L_x_9473) ;  /* 0x0000068000007947 */ /* 0x000fea0003800000 */
.L_x_9485:
        /* <DEDUP_REMOVED lines=10> */
.L_x_9497:
        /* <DEDUP_REMOVED lines=17> */
.L_x_9500:
[----:B------:R-:W-:-:S04]  /*8260*/  LOP3.LUT R0, R7, 0x80000000, RZ, 0xc0, !PT ;  /* 0x8000000007007812 */ /* 0x000fc800078ec0ff */
[----:B------:R-:W-:-:S04]  /*8270*/  SHF.R.U32.HI R5, RZ, 0x18, R0 ;  /* 0x00000018ff057819 */ /* 0x000fc80000011600 */
[----:B------:R-:W-:-:S04]  /*8280*/  LOP3.LUT R4, R4, R5, RZ, 0xfc, !PT ;  /* 0x0000000504047212 */ /* 0x000fc800078efcff */
[----:B------:R-:W-:Y:S02]  /*8290*/  PRMT R0, R4, 0x7610, R0 ;  /* 0x0000761004007816 */ /* 0x000fe40000000000 */
.L_x_9499:
[----:B------:R-:W-:Y:S05]  /*82a0*/  BSYNC B0 ;  /* 0x0000000000007941 */ /* 0x000fea0003800000 */
.L_x_9498:
[----:B------:R0:W-:Y:S01]  /*82b0*/  STG.E.U8 [R2.64], R0 ;  /* 0x0000000002007986 */ /* 0x0001e2000c101124 */
[----:B------:R-:W-:Y:S05]  /*82c0*/  BRA `(.L_x_9473) ;  /* 0x0000046000007947 */ /* 0x000fea0003800000 */
.L_x_9496:
        /* <DEDUP_REMOVED lines=17> */
.L_x_9503:
[----:B------:R-:W-:-:S04]  /*83e0*/  LOP3.LUT R0, R7, 0x80000000, RZ, 0xc0, !PT ;  /* 0x8000000007007812 */ /* 0x000fc800078ec0ff */
[----:B------:R-:W-:-:S04]  /*83f0*/  SHF.R.U32.HI R5, RZ, 0x18, R0 ;  /* 0x00000018ff057819 */ /* 0x000fc80000011600 */
[----:B------:R-:W-:-:S04]  /*8400*/  LOP3.LUT R4, R4, R5, RZ, 0xfc, !PT ;  /* 0x0000000504047212 */ /* 0x000fc800078efcff */
[----:B------:R-:W-:Y:S02]  /*8410*/  PRMT R0, R4, 0x7610, R0 ;  /* 0x0000761004007816 */ /* 0x000fe40000000000 */
.L_x_9502:
[----:B------:R-:W-:Y:S05]  /*8420*/  BSYNC B0 ;  /* 0x0000000000007941 */ /* 0x000fea0003800000 */
.L_x_9501:
[----:B------:R0:W-:Y:S01]  /*8430*/  STG.E.U8 [R2.64], R0 ;  /* 0x0000000002007986 */ /* 0x0001e2000c101124 */
[----:B------:R-:W-:Y:S05]  /*8440*/  BRA `(.L_x_9473) ;  /* 0x000002e000007947 */ /* 0x000fea0003800000 */
.L_x_9495:
        /* <DEDUP_REMOVED lines=22> */
.L_x_9478:
        /* <DEDUP_REMOVED lines=20> */
.L_x_9505:
[----:B------:R-:W-:-:S05]  /*86f0*/  IMAD.MOV.U32 R5, RZ, RZ, RZ ;  /* 0x000000ffff057224 */ /* 0x000fca00078e00ff */
[----:B------:R0:W-:Y:S01]  /*8700*/  STG.E.64 [R2.64], R4 ;  /* 0x0000000402007986 */ /* 0x0001e2000c101b24 */
[----:B------:R-:W-:Y:S05]  /*8710*/  BRA `(.L_x_9473) ;  /* 0x0000001000007947 */ /* 0x000fea0003800000 */
.L_x_9504:
[----:B------:R0:W-:Y:S02]  /*8720*/  STG.E [R2.64], R4 ;  /* 0x0000000402007986 */ /* 0x0001e4000c101924 */
.L_x_9473:
[----:B0-----:R-:W-:Y:S05]  /*8730*/  BSYNC B6 ;  /* 0x0000000000067941 */ /* 0x001fea0003800000 */
.L_x_9472:
        /* <DEDUP_REMOVED lines=21> */
.L_x_9511:
[----:B------:R0:W-:Y:S01]  /*8890*/  STG.E.U8 [R2.64], R24 ;  /* 0x0000001802007986 */ /* 0x0001e2000c101124 */
[----:B------:R-:W-:Y:S05]  /*88a0*/  BRA `(.L_x_9513) ;  /* 0x00000d5000007947 */ /* 0x000fea0003800000 */
.L_x_9510:
        /* <DEDUP_REMOVED lines=9> */
.L_x_9515:
[----:B------:R0:W-:Y:S01]  /*8940*/  STG.E [R2.64], R24 ;  /* 0x0000001802007986 */ /* 0x0001e2000c101924 */
[----:B------:R-:W-:Y:S05]  /*8950*/  BRA `(.L_x_9513) ;  /* 0x00000ca000007947 */ /* 0x000fea0003800000 */
.L_x_9514:
[----:B------:R0:W-:Y:S01]  /*8960*/  STG.E.U16 [R2.64], R24 ;  /* 0x0000001802007986 */ /* 0x0001e2000c101524 */
[----:B------:R-:W-:Y:S05]  /*8970*/  BRA `(.L_x_9513) ;  /* 0x00000c8000007947 */ /* 0x000fea0003800000 */
.L_x_9509:
        /* <DEDUP_REMOVED lines=9> */
.L_x_9517:
[----:B------:R-:W0:Y:S02]  /*8a10*/  I2F.S16 R0, R24 ;  /* 0x0000001800007306 */ /* 0x000e240000101400 */
[----:B0-----:R-:W-:-:S05]  /*8a20*/  F2FP.PACK_AB R0, RZ, R0 ;  /* 0x00000000ff00723e */ /* 0x001fca00000000ff */
[----:B------:R0:W-:Y:S01]  /*8a30*/  STG.E.U16 [R2.64], R0 ;  /* 0x0000000002007986 */ /* 0x0001e2000c101524 */
[----:B------:R-:W-:Y:S05]  /*8a40*/  BRA `(.L_x_9513) ;  /* 0x00000bb000007947 */ /* 0x000fea0003800000 */
.L_x_9516:
        /* <DEDUP_REMOVED lines=10> */
.L_x_9519:
[----:B------:R-:W0:Y:S02]  /*8af0*/  I2F.S16 R24, R24 ;  /* 0x0000001800187306 */ /* 0x000e240000101400 */
[----:B0-----:R-:W-:-:S04]  /*8b00*/  F2FP.PACK_AB R5, RZ, R24 ;  /* 0x00000018ff05723e */ /* 0x001fc800000000ff */
[----:B------:R-:W-:-:S05]  /*8b10*/  PRMT R5, R5, 0x5410, RZ ;  /* 0x0000541005057816 */ /* 0x000fca00000000ff */
[----:B------:R0:W-:Y:S01]  /*8b20*/  STG.E [R2.64], R5 ;  /* 0x0000000502007986 */ /* 0x0001e2000c101924 */
[----:B------:R-:W-:Y:S05]  /*8b30*/  BRA `(.L_x_9513) ;  /* 0x00000ac000007947 */ /* 0x000fea0003800000 */
.L_x_9518:
[----:B------:R-:W0:Y:S02]  /*8b40*/  I2F.F64.S16 R24, R24 ;  /* 0x0000001800187312 */ /* 0x000e240000101c00 */
[----:B0-----:R0:W-:Y:S01]  /*8b50*/  STG.E.64 [R2.64], R24 ;  /* 0x0000001802007986 */ /* 0x0011e2000c101b24 */
[----:B------:R-:W-:Y:S05]  /*8b60*/  BRA `(.L_x_9513) ;  /* 0x00000a9000007947 */ /* 0x000fea0003800000 */
.L_x_9508:
        /* <DEDUP_REMOVED lines=10> */
.L_x_9522:
[----:B------:R-:W0:Y:S01]  /*8c10*/  I2F.F64.S16 R24, R24 ;  /* 0x0000001800187312 */ /* 0x000e220000101c00 */
[----:B------:R-:W-:-:S05]  /*8c20*/  CS2R R26, SRZ ;  /* 0x00000000001a7805 */ /* 0x000fca000001ff00 */
[----:B0-----:R0:W-:Y:S01]  /*8c30*/  STG.E.128 [R2.64], R24 ;  /* 0x0000001802007986 */ /* 0x0011e2000c101d24 */
[----:B------:R-:W-:Y:S05]  /*8c40*/  BRA `(.L_x_9513) ;  /* 0x000009b000007947 */ /* 0x000fea0003800000 */
.L_x_9521:
        /* <DEDUP_REMOVED lines=21> */
.L_x_9526:
[----:B------:R-:W-:Y:S05]  /*8da0*/  BSYNC B0 ;  /* 0x0000000000007941 */ /* 0x000fea0003800000 */
.L_x_9525:
[----:B------:R-:W-:-:S05]  /*8db0*/  LOP3.LUT R5, R0, R5, RZ, 0xfc, !PT ;  /* 0x0000000500057212 */ /* 0x000fca00078efcff */
[----:B------:R0:W-:Y:S01]  /*8dc0*/  STG.E.U8 [R2.64], R5 ;  /* 0x0000000502007986 */ /* 0x0001e2000c101124 */
[----:B------:R-:W-:Y:S05]  /*8dd0*/  BRA `(.L_x_9513) ;  /* 0x0000082000007947 */ /* 0x000fea0003800000 */
.L_x_9524:
        /* <DEDUP_REMOVED lines=13> */
.L_x_9528:
[----:B------:R-:W-:Y:S01]  /*8eb0*/  IMAD.MOV.U32 R0, RZ, RZ, 0x7f ;  /* 0x0000007fff007424 */ /* 0x000fe200078e00ff */
[----:B------:R-:W-:-:S04]  /*8ec0*/  ISETP.GT.U32.AND P0, PT, R4, 0x7f800000, PT ;  /* 0x7f8000000400780c */ /* 0x000fc80003f04070 */
[----:B------:R-:W-:-:S04]  /*8ed0*/  SEL R0, R0, 0x7c, P0 ;  /* 0x0000007c00007807 */ /* 0x000fc80000000000 */
.L_x_9529:
[----:B------:R-:W-:Y:S05]  /*8ee0*/  BSYNC B0 ;  /* 0x0000000000007941 */ /* 0x000fea0003800000 */
.L_x_9527:
[----:B------:R-:W-:-:S04]  /*8ef0*/  LOP3.LUT R4, R5, 0x80000000, RZ, 0xc0, !PT ;  /* 0x8000000005047812 */ /* 0x000fc800078ec0ff */
[----:B------:R-:W-:-:S04]  /*8f00*/  SHF.R.U32.HI R5, RZ, 0x18, R4 ;  /* 0x00000018ff057819 */ /* 0x000fc80000011604 */
[----:B------:R-:W-:-:S05]  /*8f10*/  LOP3.LUT R5, R0, R5, RZ, 0xfc, !PT ;  /* 0x0000000500057212 */ /* 0x000fca00078efcff */
[----:B------:R0:W-:Y:S01]  /*8f20*/  STG.E.U8 [R2.64], R5 ;  /* 0x0000000502007986 */ /* 0x0001e2000c101124 */
[----:B------:R-:W-:Y:S05]  /*8f30*/  BRA `(.L_x_9513) ;  /* 0x000006c000007947 */ /* 0x000fea0003800000 */
.L_x_9523:
[----:B------:R-:W0:Y:S02]  /*8f40*/  I2F.S16 R0, R24 ;  /* 0x0000001800007306 */ /* 0x000e240000101400 */
[----:B0-----:R-:W-:-:S05]  /*8f50*/  F2FP.BF16.PACK_AB R0, RZ, R0 ;  /* 0x00000000ff00723e */ /* 0x001fca00000010ff */
[----:B------:R0:W-:Y:S01]  /*8f60*/  STG.E.U16 [R2.64], R0 ;  /* 0x0000000002007986 */ /* 0x0001e2000c101524 */
[----:B------:R-:W-:Y:S05]  /*8f70*/  BRA `(.L_x_9513) ;  /* 0x0000068000007947 */ /* 0x000fea0003800000 */
.L_x_9520:
        /* <DEDUP_REMOVED lines=10> */
.L_x_9532:
        /* <DEDUP_REMOVED lines=17> */
.L_x_9535:
[----:B------:R-:W-:-:S04]  /*9130*/  LOP3.LUT R0, R7, 0x80000000, RZ, 0xc0, !PT ;  /* 0x8000000007007812 */ /* 0x000fc800078ec0ff */
[----:B------:R-:W-:-:S04]  /*9140*/  SHF.R.U32.HI R5, RZ, 0x18, R0 ;  /* 0x00000018ff057819 */ /* 0x000fc80000011600 */
[----:B------:R-:W-:-:S04]  /*9150*/  LOP3.LUT R4, R4, R5, RZ, 0xfc, !PT ;  /* 0x0000000504047212 */ /* 0x000fc800078efcff */
[----:B------:R-:W-:Y:S02]  /*9160*/  PRMT R0, R4, 0x7610, R0 ;  /* 0x0000761004007816 */ /* 0x000fe40000000000 */
.L_x_9534:
[----:B------:R-:W-:Y:S05]  /*9170*/  BSYNC B0 ;  /* 0x0000000000007941 */ /* 0x000fea0003800000 */
.L_x_9533:
[----:B------:R0:W-:Y:S01]  /*9180*/  STG.E.U8 [R2.64], R0 ;  /* 0x0000000002007986 */ /* 0x0001e2000c101124 */
[----:B------:R-:W-:Y:S05]  /*9190*/  BRA `(.L_x_9513) ;  /* 0x0000046000007947 */ /* 0x000fea0003800000 */
.L_x_9531:
        /* <DEDUP_REMOVED lines=17> */
.L_x_9538:
[----:B------:R-:W-:-:S04]  /*92b0*/  LOP3.LUT R0, R7, 0x80000000, RZ, 0xc0, !PT ;  /* 0x8000000007007812 */ /* 0x000fc800078ec0ff */
[----:B------:R-:W-:-:S04]  /*92c0*/  SHF.R.U32.HI R5, RZ, 0x18, R0 ;  /* 0x00000018ff057819 */ /* 0x000fc80000011600 */
[----:B------:R-:W-:-:S04]  /*92d0*/  LOP3.LUT R4, R4, R5, RZ, 0xfc, !PT ;  /* 0x0000000504047212 */ /* 0x000fc800078efcff */
[----:B------:R-:W-:Y:S02]  /*92e0*/  PRMT R0, R4, 0x7610, R0 ;  /* 0x0000761004007816 */ /* 0x000fe40000000000 */
.L_x_9537:
[----:B------:R-:W-:Y:S05]  /*92f0*/  BSYNC B0 ;  /* 0x0000000000007941 */ /* 0x000fea0003800000 */
.L_x_9536:
[----:B------:R0:W-:Y:S01]  /*9300*/  STG.E.U8 [R2.64], R0 ;  /* 0x0000000002007986 */ /* 0x0001e2000c101124 */
[----:B------:R-:W-:Y:S05]  /*9310*/  BRA `(.L_x_9513) ;  /* 0x000002e000007947 */ /* 0x000fea0003800000 */
.L_x_9530:
        /* <DEDUP_REMOVED lines=22> */
.L_x_9512:
        /* <DEDUP_REMOVED lines=20> */
.L_x_9540:
[----:B------:R-:W-:-:S05]  /*95c0*/  IMAD.MOV.U32 R25, RZ, RZ, RZ ;  /* 0x000000ffff197224 */ /* 0x000fca00078e00ff */
[----:B------:R0:W-:Y:S01]  /*95d0*/  STG.E.64 [R2.64], R24 ;  /* 0x0000001802007986 */ /* 0x0001e2000c101b24 */
[----:B------:R-:W-:Y:S05]  /*95e0*/  BRA `(.L_x_9513) ;  /* 0x0000001000007947 */ /* 0x000fea0003800000 */
.L_x_9539:
[----:B------:R0:W-:Y:S02]  /*95f0*/  STG.E [R2.64], R24 ;  /* 0x0000001802007986 */ /* 0x0001e4000c101924 */
.L_x_9513:
        /* <DEDUP_REMOVED lines=21> */
.L_x_9544:
[----:B------:R0:W-:Y:S01]  /*9750*/  STG.E.U8 [R2.64], R22 ;  /* 0x0000001602007986 */ /* 0x0001e2000c101124 */
[----:B------:R-:W-:Y:S05]  /*9760*/  BRA `(.L_x_9546) ;  /* 0x00000d5000007947 */ /* 0x000fea0003800000 */
.L_x_9543:
        /* <DEDUP_REMOVED lines=9> */
.L_x_9548:
[----:B------:R0:W-:Y:S01]  /*9800*/  STG.E [R2.64], R22 ;  /* 0x0000001602007986 */ /* 0x0001e2000c101924 */
[----:B------:R-:W-:Y:S05]  /*9810*/  BRA `(.L_x_9546) ;  /* 0x00000ca000007947 */ /* 0x000fea0003800000 */
.L_x_9547:
[----:B------:R0:W-:Y:S01]  /*9820*/  STG.E.U16 [R2.64], R22 ;  /* 0x0000001602007986 */ /* 0x0001e2000c101524 */
[----:B------:R-:W-:Y:S05]  /*9830*/  BRA `(.L_x_9546) ;  /* 0x00000c8000007947 */ /* 0x000fea0003800000 */
.L_x_9542:
        /* <DEDUP_REMOVED lines=9> */
.L_x_9550:
[----:B------:R-:W0:Y:S02]  /*98d0*/  I2F.S16 R0, R22 ;  /* 0x0000001600007306 */ /* 0x000e240000101400 */
[----:B0-----:R-:W-:-:S05]  /*98e0*/  F2FP.PACK_AB R0, RZ, R0 ;  /* 0x00000000ff00723e */ /* 0x001fca00000000ff */
[----:B------:R0:W-:Y:S01]  /*98f0*/  STG.E.U16 [R2.64], R0 ;  /* 0x0000000002007986 */ /* 0x0001e2000c101524 */
[----:B------:R-:W-:Y:S05]  /*9900*/  BRA `(.L_x_9546) ;  /* 0x00000bb000007947 */ /* 0x000fea0003800000 */
.L_x_9549:
        /* <DEDUP_REMOVED lines=10> */
.L_x_9552:
[----:B------:R-:W0:Y:S02]  /*99b0*/  I2F.S16 R22, R22 ;  /* 0x0000001600167306 */ /* 0x000e240000101400 */
[----:B0-----:R-:W-:-:S04]  /*99c0*/  F2FP.PACK_AB R5, RZ, R22 ;  /* 0x00000016ff05723e */ /* 0x001fc800000000ff */
[----:B------:R-:W-:-:S05]  /*99d0*/  PRMT R5, R5, 0x5410, RZ ;  /* 0x0000541005057816 */ /* 0x000fca00000000ff */
[----:B------:R0:W-:Y:S01]  /*99e0*/  STG.E [R2.64], R5 ;  /* 0x0000000502007986 */ /* 0x0001e2000c101924 */
[----:B------:R-:W-:Y:S05]  /*99f0*/  BRA `(.L_x_9546) ;  /* 0x00000ac000007947 */ /* 0x000fea0003800000 */
.L_x_9551:
[----:B------:R-:W0:Y:S02]  /*9a00*/  I2F.F64.S16 R22, R22 ;  /* 0x0000001600167312 */ /* 0x000e240000101c00 */
[----:B0-----:R0:W-:Y:S01]  /*9a10*/  STG.E.64 [R2.64], R22 ;  /* 0x0000001602007986 */ /* 0x0011e2000c101b24 */
[----:B------:R-:W-:Y:S05]  /*9a20*/  BRA `(.L_x_9546) ;  /* 0x00000a9000007947 */ /* 0x000fea0003800000 */
.L_x_9541:
        /* <DEDUP_REMOVED lines=10> */
.L_x_9555:
[----:B------:R-:W0:Y:S01]  /*9ad0*/  I2F.F64.S16 R4, R22 ;  /* 0x0000001600047312 */ /* 0x000e220000101c00 */
[----:B------:R-:W-:-:S05]  /*9ae0*/  CS2R R6, SRZ ;  /* 0x0000000000067805 */ /* 0x000fca000001ff00 */
[----:B0-----:R0:W-:Y:S01]  /*9af0*/  STG.E.128 [R2.64], R4 ;  /* 0x0000000402007986 */ /* 0x0011e2000c101d24 */
[----:B------:R-:W-:Y:S05]  /*9b00*/  BRA `(.L_x_9546) ;  /* 0x000009b000007947 */ /* 0x000fea0003800000 */
.L_x_9554:
        /* <DEDUP_REMOVED lines=21> */
.L_x_9559:
[----:B------:R-:W-:Y:S05]  /*9c60*/  BSYNC B0 ;  /* 0x0000000000007941 */ /* 0x000fea0003800000 */
.L_x_9558:
[----:B------:R-:W-:-:S05]  /*9c70*/  LOP3.LUT R5, R0, R5, RZ, 0xfc, !PT ;  /* 0x0000000500057212 */ /* 0x000fca00078efcff */
[----:B------:R0:W-:Y:S01]  /*9c80*/  STG.E.U8 [R2.64], R5 ;  /* 0x0000000502007986 */ /* 0x0001e2000c101124 */
[----:B------:R-:W-:Y:S05]  /*9c90*/  BRA `(.L_x_9546) ;  /* 0x0000082000007947 */ /* 0x000fea0003800000 */
.L_x_9557:
        /* <DEDUP_REMOVED lines=13> */
.L_x_9561:
[----:B------:R-:W-:Y:S01]  /*9d70*/  IMAD.MOV.U32 R0, RZ, RZ, 0x7f ;  /* 0x0000007fff007424 */ /* 0x000fe200078e00ff */
[----:B------:R-:W-:-:S04]  /*9d80*/  ISETP.GT.U32.AND P0, PT, R4, 0x7f800000, PT ;  /* 0x7f8000000400780c */ /* 0x000fc80003f04070 */
[----:B------:R-:W-:-:S04]  /*9d90*/  SEL R0, R0, 0x7c, P0 ;  /* 0x0000007c00007807 */ /* 0x000fc80000000000 */
.L_x_9562:
[----:B------:R-:W-:Y:S05]  /*9da0*/  BSYNC B0 ;  /* 0x0000000000007941 */ /* 0x000fea0003800000 */
.L_x_9560:
[----:B------:R-:W-:-:S04]  /*9db0*/  LOP3.LUT R4, R5, 0x80000000, RZ, 0xc0, !PT ;  /* 0x8000000005047812 */ /* 0x000fc800078ec0ff */
[----:B------:R-:W-:-:S04]  /*9dc0*/  SHF.R.U32.HI R5, RZ, 0x18, R4 ;  /* 0x00000018ff057819 */ /* 0x000fc80000011604 */
[----:B------:R-:W-:-:S05]  /*9dd0*/  LOP3.LUT R5, R0, R5, RZ, 0xfc, !PT ;  /* 0x0000000500057212 */ /* 0x000fca00078efcff */
[----:B------:R0:W-:Y:S01]  /*9de0*/  STG.E.U8 [R2.64], R5 ;  /* 0x0000000502007986 */ /* 0x0001e2000c101124 */
[----:B------:R-:W-:Y:S05]  /*9df0*/  BRA `(.L_x_9546) ;  /* 0x000006c000007947 */ /* 0x000fea0003800000 */
.L_x_9556:
[----:B------:R-:W0:Y:S02]  /*9e00*/  I2F.S16 R0, R22 ;  /* 0x0000001600007306 */ /* 0x000e240000101400 */
[----:B0-----:R-:W-:-:S05]  /*9e10*/  F2FP.BF16.PACK_AB R0, RZ, R0 ;  /* 0x00000000ff00723e */ /* 0x001fca00000010ff */
[----:B------:R0:W-:Y:S01]  /*9e20*/  STG.E.U16 [R2.64], R0 ;  /* 0x0000000002007986 */ /* 0x0001e2000c101524 */
[----:B------:R-:W-:Y:S05]  /*9e30*/  BRA `(.L_x_9546) ;  /* 0x0000068000007947 */ /* 0x000fea0003800000 */
.L_x_9553:
        /* <DEDUP_REMOVED lines=10> */
.L_x_9565:
        /* <DEDUP_REMOVED lines=17> */
.L_x_9568:
[----:B------:R-:W-:-:S04]  /*9ff0*/  LOP3.LUT R0, R7, 0x80000000, RZ, 0xc0, !PT ;  /* 0x8000000007007812 */ /* 0x000fc800078ec0ff */
[----:B------:R-:W-:-:S04]  /*a000*/  SHF.R.U32.HI R5, RZ, 0x18, R0 ;  /* 0x00000018ff057819 */ /* 0x000fc80000011600 */
[----:B------:R-:W-:-:S04]  /*a010*/  LOP3.LUT R4, R4, R5, RZ, 0xfc, !PT ;  /* 0x0000000504047212 */ /* 0x000fc800078efcff */
[----:B------:R-:W-:Y:S02]  /*a020*/  PRMT R0, R4, 0x7610, R0 ;  /* 0x0000761004007816 */ /* 0x000fe40000000000 */
.L_x_9567:
[----:B------:R-:W-:Y:S05]  /*a030*/  BSYNC B0 ;  /* 0x0000000000007941 */ /* 0x000fea0003800000 */
.L_x_9566:
[----:B------:R0:W-:Y:S01]  /*a040*/  STG.E.U8 [R2.64], R0 ;  /* 0x0000000002007986 */ /* 0x0001e2000c101124 */
[----:B------:R-:W-:Y:S05]  /*a050*/  BRA `(.L_x_9546) ;  /* 0x0000046000007947 */ /* 0x000fea0003800000 */
.L_x_9564:
        /* <DEDUP_REMOVED lines=17> */
.L_x_9571:
[----:B------:R-:W-:-:S04]  /*a170*/  LOP3.LUT R0, R7, 0x80000000, RZ, 0xc0, !PT ;  /* 0x8000000007007812 */ /* 0x000fc800078ec0ff */
[----:B------:R-:W-:-:S04]  /*a180*/  SHF.R.U32.HI R5, RZ, 0x18, R0 ;  /* 0x00000018ff057819 */ /* 0x000fc80000011600 */
[----:B------:R-:W-:-:S04]  /*a190*/  LOP3.LUT R4, R4, R5, RZ, 0xfc, !PT ;  /* 0x0000000504047212 */ /* 0x000fc800078efcff */
[----:B------:R-:W-:Y:S02]  /*a1a0*/  PRMT R0, R4, 0x7610, R0 ;  /* 0x0000761004007816 */ /* 0x000fe40000000000 */
.L_x_9570:
[----:B------:R-:W-:Y:S05]  /*a1b0*/  BSYNC B0 ;  /* 0x0000000000007941 */ /* 0x000fea0003800000 */
.L_x_9569:
[----:B------:R0:W-:Y:S01]  /*a1c0*/  STG.E.U8 [R2.64], R0 ;  /* 0x0000000002007986 */ /* 0x0001e2000c101124 */
[----:B------:R-:W-:Y:S05]  /*a1d0*/  BRA `(.L_x_9546) ;  /* 0x000002e000007947 */ /* 0x000fea0003800000 */
.L_x_9563:
        /* <DEDUP_REMOVED lines=22> */
.L_x_9545:
        /* <DEDUP_REMOVED lines=20> */
.L_x_9573:
[----:B------:R-:W-:-:S05]  /*a480*/  IMAD.MOV.U32 R23, RZ, RZ, RZ ;  /* 0x000000ffff177224 */ /* 0x000fca00078e00ff */
[----:B------:R0:W-:Y:S01]  /*a490*/  STG.E.64 [R2.64], R22 ;  /* 0x0000001602007986 */ /* 0x0001e2000c101b24 */
[----:B------:R-:W-:Y:S05]  /*a4a0*/  BRA `(.L_x_9546) ;  /* 0x0000001000007947 */ /* 0x000fea0003800000 */
.L_x_9572:
[----:B------:R0:W-:Y:S02]  /*a4b0*/  STG.E [R2.64], R22 ;  /* 0x0000001602007986 */ /* 0x0001e4000c101924 */
.L_x_9546:
[----:B------:R-:W-:Y:S02]  /*a4c0*/  IADD3 R35, R35, 0x80, RZ ;  /* 0x0000008023237810 */ /* 0x000fe40007ffe0ff */
.L_x_9507:
[----:B------:R-:W-:Y:S05]  /*a4d0*/  BSYNC B6 ;  /* 0x0000000000067941 */ /* 0x000fea0003800000 */
.L_x_9506:
        /* <DEDUP_REMOVED lines=19> */
.L_x_9577:
[----:B------:R-:W-:Y:S01]  /*a610*/  STG.E.U8 [R2.64], R18 ;  /* 0x0000001202007986 */ /* 0x000fe2000c101124 */
[----:B------:R-:W-:Y:S05]  /*a620*/  EXIT ;  /* 0x000000000000794d */ /* 0x000fea0003800000 */
.L_x_9576:
        /* <DEDUP_REMOVED lines=9> */
.L_x_9580:
[----:B------:R-:W-:Y:S01]  /*a6c0*/  STG.E [R2.64], R18 ;  /* 0x0000001202007986 */ /* 0x000fe2000c101924 */
[----:B------:R-:W-:Y:S05]  /*a6d0*/  EXIT ;  /* 0x000000000000794d */ /* 0x000fea0003800000 */
.L_x_9579:
[----:B------:R-:W-:Y:S01]  /*a6e0*/  STG.E.U16 [R2.64], R18 ;  /* 0x0000001202007986 */ /* 0x000fe2000c101524 */
[----:B------:R-:W-:Y:S05]  /*a6f0*/  EXIT ;  /* 0x000000000000794d */ /* 0x000fea0003800000 */
.L_x_9575:
        /* <DEDUP_REMOVED lines=9> */
.L_x_9582:
[----:B------:R-:W0:Y:S02]  /*a790*/  I2F.S16 R0, R18 ;  /* 0x0000001200007306 */ /* 0x000e240000101400 */
[----:B0-----:R-:W-:-:S05]  /*a7a0*/  F2FP.PACK_AB R0, RZ, R0 ;  /* 0x00000000ff00723e */ /* 0x001fca00000000ff */
[----:B------:R-:W-:Y:S01]  /*a7b0*/  STG.E.U16 [R2.64], R0 ;  /* 0x0000000002007986 */ /* 0x000fe2000c101524 */
[----:B------:R-:W-:Y:S05]  /*a7c0*/  EXIT ;  /* 0x000000000000794d */ /* 0x000fea0003800000 */
.L_x_9581:
        /* <DEDUP_REMOVED lines=10> */
.L_x_9584:
[----:B------:R-:W0:Y:S02]  /*a870*/  I2F.S16 R18, R18 ;  /* 0x0000001200127306 */ /* 0x000e240000101400 */
[----:B0-----:R-:W-:-:S04]  /*a880*/  F2FP.PACK_AB R5, RZ, R18 ;  /* 0x00000012ff05723e */ /* 0x001fc800000000ff */
[----:B------:R-:W-:-:S05]  /*a890*/  PRMT R5, R5, 0x5410, RZ ;  /* 0x0000541005057816 */ /* 0x000fca00000000ff */
[----:B------:R-:W-:Y:S01]  /*a8a0*/  STG.E [R2.64], R5 ;  /* 0x0000000502007986 */ /* 0x000fe2000c101924 */
[----:B------:R-:W-:Y:S05]  /*a8b0*/  EXIT ;  /* 0x000000000000794d */ /* 0x000fea0003800000 */
.L_x_9583:
[----:B------:R-:W0:Y:S02]  /*a8c0*/  I2F.F64.S16 R18, R18 ;  /* 0x0000001200127312 */ /* 0x000e240000101c00 */
[----:B0-----:R-:W-:Y:S01]  /*a8d0*/  STG.E.64 [R2.64], R18 ;  /* 0x0000001202007986 */ /* 0x001fe2000c101b24 */
[----:B------:R-:W-:Y:S05]  /*a8e0*/  EXIT ;  /* 0x000000000000794d */ /* 0x000fea0003800000 */
.L_x_9574:
        /* <DEDUP_REMOVED lines=10> */
.L_x_9587:
[----:B------:R-:W0:Y:S01]  /*a990*/  I2F.F64.S16 R4, R18 ;  /* 0x0000001200047312 */ /* 0x000e220000101c00 */
[----:B------:R-:W-:-:S05]  /*a9a0*/  CS2R R6, SRZ ;  /* 0x0000000000067805 */ /* 0x000fca000001ff00 */
[----:B0-----:R-:W-:Y:S01]  /*a9b0*/  STG.E.128 [R2.64], R4 ;  /* 0x0000000402007986 */ /* 0x001fe2000c101d24 */
[----:B------:R-:W-:Y:S05]  /*a9c0*/  EXIT ;  /* 0x000000000000794d */ /* 0x000fea0003800000 */
.L_x_9586:
        /* <DEDUP_REMOVED lines=21> */
.L_x_9591:
[----:B------:R-:W-:Y:S05]  /*ab20*/  BSYNC B0 ;  /* 0x0000000000007941 */ /* 0x000fea0003800000 */
.L_x_9590:
[----:B------:R-:W-:-:S05]  /*ab30*/  LOP3.LUT R5, R0, R5, RZ, 0xfc, !PT ;  /* 0x0000000500057212 */ /* 0x000fca00078efcff */
[----:B------:R-:W-:Y:S01]  /*ab40*/  STG.E.U8 [R2.64], R5 ;  /* 0x0000000502007986 */ /* 0x000fe2000c101124 */
[----:B------:R-:W-:Y:S05]  /*ab50*/  EXIT ;  /* 0x000000000000794d */ /* 0x000fea0003800000 */
.L_x_9589:
        /* <DEDUP_REMOVED lines=13> */
.L_x_9593:
[----:B------:R-:W-:Y:S01]  /*ac30*/  IMAD.MOV.U32 R0, RZ, RZ, 0x7f ;  /* 0x0000007fff007424 */ /* 0x000fe200078e00ff */
[----:B------:R-:W-:-:S04]  /*ac40*/  ISETP.GT.U32.AND P0, PT, R4, 0x7f800000, PT ;  /* 0x7f8000000400780c */ /* 0x000fc80003f04070 */
[----:B------:R-:W-:-:S04]  /*ac50*/  SEL R0, R0, 0x7c, P0 ;  /* 0x0000007c00007807 */ /* 0x000fc80000000000 */
.L_x_9594:
[----:B------:R-:W-:Y:S05]  /*ac60*/  BSYNC B0 ;  /* 0x0000000000007941 */ /* 0x000fea0003800000 */
.L_x_9592:
[----:B------:R-:W-:-:S04]  /*ac70*/  LOP3.LUT R4, R5, 0x80000000, RZ, 0xc0, !PT ;  /* 0x8000000005047812 */ /* 0x000fc800078ec0ff */
[----:B------:R-:W-:-:S04]  /*ac80*/  SHF.R.U32.HI R5, RZ, 0x18, R4 ;  /* 0x00000018ff057819 */ /* 0x000fc80000011604 */
[----:B------:R-:W-:-:S05]  /*ac90*/  LOP3.LUT R5, R0, R5, RZ, 0xfc, !PT ;  /* 0x0000000500057212 */ /* 0x000fca00078efcff */
[----:B------:R-:W-:Y:S01]  /*aca0*/  STG.E.U8 [R2.64], R5 ;  /* 0x0000000502007986 */ /* 0x000fe2000c101124 */
[----:B------:R-:W-:Y:S05]  /*acb0*/  EXIT ;  /* 0x000000000000794d */ /* 0x000fea0003800000 */
.L_x_9588:
[----:B------:R-:W0:Y:S02]  /*acc0*/  I2F.S16 R0, R18 ;  /* 0x0000001200007306 */ /* 0x000e240000101400 */
[----:B0-----:R-:W-:-:S05]  /*acd0*/  F2FP.BF16.PACK_AB R0, RZ, R0 ;  /* 0x00000000ff00723e */ /* 0x001fca00000010ff */
[----:B------:R-:W-:Y:S01]  /*ace0*/  STG.E.U16 [R2.64], R0 ;  /* 0x0000000002007986 */ /* 0x000fe2000c101524 */
[----:B------:R-:W-:Y:S05]  /*acf0*/  EXIT ;  /* 0x000000000000794d */ /* 0x000fea0003800000 */
.L_x_9585:
        /* <DEDUP_REMOVED lines=10> */
.L_x_9597:
        /* <DEDUP_REMOVED lines=17> */
.L_x_9600:
[----:B------:R-:W-:-:S04]  /*aeb0*/  LOP3.LUT R0, R7, 0x80000000, RZ, 0xc0, !PT ;  /* 0x8000000007007812 */ /* 0x000fc800078ec0ff */
[----:B------:R-:W-:-:S04]  /*aec0*/  SHF.R.U32.HI R5, RZ, 0x18, R0 ;  /* 0x00000018ff057819 */ /* 0x000fc80000011600 */
[----:B------:R-:W-:-:S04]  /*aed0*/  LOP3.LUT R4, R4, R5, RZ, 0xfc, !PT ;  /* 0x0000000504047212 */ /* 0x000fc800078efcff */
[----:B------:R-:W-:Y:S02]  /*aee0*/  PRMT R0, R4, 0x7610, R0 ;  /* 0x0000761004007816 */ /* 0x000fe40000000000 */
.L_x_9599:
[----:B------:R-:W-:Y:S05]  /*aef0*/  BSYNC B0 ;  /* 0x0000000000007941 */ /* 0x000fea0003800000 */
.L_x_9598:
[----:B------:R-:W-:Y:S01]  /*af00*/  STG.E.U8 [R2.64], R0 ;  /* 0x0000000002007986 */ /* 0x000fe2000c101124 */
[----:B------:R-:W-:Y:S05]  /*af10*/  EXIT ;  /* 0x000000000000794d */ /* 0x000fea0003800000 */
.L_x_9596:
        /* <DEDUP_REMOVED lines=17> */
.L_x_9603:
[----:B------:R-:W-:-:S04]  /*b030*/  LOP3.LUT R0, R7, 0x80000000, RZ, 0xc0, !PT ;  /* 0x8000000007007812 */ /* 0x000fc800078ec0ff */
[----:B------:R-:W-:-:S04]  /*b040*/  SHF.R.U32.HI R5, RZ, 0x18, R0 ;  /* 0x00000018ff057819 */ /* 0x000fc80000011600 */
[----:B------:R-:W-:-:S04]  /*b050*/  LOP3.LUT R4, R4, R5, RZ, 0xfc, !PT ;  /* 0x0000000504047212 */ /* 0x000fc800078efcff */
[----:B------:R-:W-:Y:S02]  /*b060*/  PRMT R0, R4, 0x7610, R0 ;  /* 0x0000761004007816 */ /* 0x000fe40000000000 */
.L_x_9602:
[----:B------:R-:W-:Y:S05]  /*b070*/  BSYNC B0 ;  /* 0x0000000000007941 */ /* 0x000fea0003800000 */
.L_x_9601:
[----:B------:R-:W-:Y:S01]  /*b080*/  STG.E.U8 [R2.64], R0 ;  /* 0x0000000002007986 */ /* 0x000fe2000c101124 */
[----:B------:R-:W-:Y:S05]  /*b090*/  EXIT ;  /* 0x000000000000794d */ /* 0x000fea0003800000 */
.L_x_9595:
        /* <DEDUP_REMOVED lines=22> */
.L_x_9578:
        /* <DEDUP_REMOVED lines=20> */
.L_x_9605:
[----:B------:R-:W-:-:S05]  /*b340*/  IMAD.MOV.U32 R19, RZ, RZ, RZ ;  /* 0x000000ffff137224 */ /* 0x000fca00078e00ff */
[----:B------:R-:W-:Y:S01]  /*b350*/  STG.E.64 [R2.64], R18 ;  /* 0x0000001202007986 */ /* 0x000fe2000c101b24 */
[----:B------:R-:W-:Y:S05]  /*b360*/  EXIT ;  /* 0x000000000000794d */ /* 0x000fea0003800000 */
.L_x_9604:
[----:B------:R-:W-:Y:S01]  /*b370*/  STG.E [R2.64], R18 ;  /* 0x0000001202007986 */ /* 0x000fe2000c101924 */
[----:B------:R-:W-:Y:S05]  /*b380*/  EXIT ;  /* 0x000000000000794d */ /* 0x000fea0003800000 */
.L_x_9606:
        /* <DEDUP_REMOVED lines=15> */
.L_x_41893:


//--------------------- .text._ZN2at6native18elementwise_kernelILi128ELi4EZNS0_22gpu_kernel_impl_nocastINS0_13BinaryFunctorIllbZZZNS0_23logical_xor_kernel_cudaERNS_14TensorIteratorEENKUlvE0_clEvENKUlvE2_clEvEUlllE_EEEEvRNS_18TensorIteratorBaseERKT_EUliE_EEviT1_ --------------------------
	.section	.text._ZN2at6native18elementwise_kernelILi128ELi4EZNS0_22gpu_kernel_impl_nocastINS0_13BinaryFunctorIllbZZZNS0_23logical_xor_kernel_cudaERNS_14TensorIteratorEENKUlvE0_clEvENKUlvE2_clEvEUlllE_EEEEvRNS_18TensorIteratorBaseERKT_EUliE_EEviT1_,"ax",@progbits
	.sectioninfo	@"SHI_REGISTERS=14"
	.align	128
        .global         _ZN2at6native18elementwise_kernelILi128ELi4EZNS0_22gpu_kernel_impl_nocastINS0_13BinaryFunctorIllbZZZNS0_23logical_xor_kernel_cudaERNS_14TensorIteratorEENKUlvE0_clEvENKUlvE2_clEvEUlllE_EEEEvRNS_18TensorIteratorBaseERKT_EUliE_EEviT1_
        .type           _ZN2at6native18elementwise_kernelILi128ELi4EZNS0_22gpu_kernel_impl_nocastINS0_13BinaryFunctorIllbZZZNS0_23logical_xor_kernel_cudaERNS_14TensorIteratorEENKUlvE0_clEvENKUlvE2_clEvEUlllE_EEEEvRNS_18TensorIteratorBaseERKT_EUliE_EEviT1_,@function
        .size           _ZN2at6native18elementwise_kernelILi128ELi4EZNS0_22gpu_kernel_impl_nocastINS0_13BinaryFunctorIllbZZZNS0_23logical_xor_kernel_cudaERNS_14TensorIteratorEENKUlvE0_clEvENKUlvE2_clEvEUlllE_EEEEvRNS_18TensorIteratorBaseERKT_EUliE_EEviT1_,(.L_x_41894 - _ZN2at6native18elementwise_kernelILi128ELi4EZNS0_22gpu_kernel_impl_nocastINS0_13BinaryFunctorIllbZZZNS0_23logical_xor_kernel_cudaERNS_14TensorIteratorEENKUlvE0_clEvENKUlvE2_clEvEUlllE_EEEEvRNS_18TensorIteratorBaseERKT_EUliE_EEviT1_)
        .other          _ZN2at6native18elementwise_kernelILi128ELi4EZNS0_22gpu_kernel_impl_nocastINS0_13BinaryFunctorIllbZZZNS0_23logical_xor_kernel_cudaERNS_14TensorIteratorEENKUlvE0_clEvENKUlvE2_clEvEUlllE_EEEEvRNS_18TensorIteratorBaseERKT_EUliE_EEviT1_,@"STO_CUDA_ENTRY STV_DEFAULT"
_ZN2at6native18elementwise_kernelILi128ELi4EZNS0_22gpu_kernel_impl_nocastINS0_13BinaryFunctorIllbZZZNS0_23logical_xor_kernel_cudaERNS_14TensorIteratorEENKUlvE0_clEvENKUlvE2_clEvEUlllE_EEEEvRNS_18TensorIteratorBaseERKT_EUliE_EEviT1_:
.text._ZN2at6native18elementwise_kernelILi128ELi4EZNS0_22gpu_kernel_impl_nocastINS0_13BinaryFunctorIllbZZZNS0_23logical_xor_kernel_cudaERNS_14TensorIteratorEENKUlvE0_clEvENKUlvE2_clEvEUlllE_EEEEvRNS_18TensorIteratorBaseERKT_EUliE_EEviT1_:
        /* <DEDUP_REMOVED lines=262> */
.L_x_9609:
        /* <DEDUP_REMOVED lines=8> */
[----:B------:R-:W-:Y:S02]  /*10e0*/  IADD3.X R9, RZ, c[0x0][0x3cc], RZ, P2, !PT ;  /* 0x0000f300ff097a10 */ /* 0x000fe400017fe4ff */
[----:B--2---:R-:W-:-:S02]  /*10f0*/  ISETP.NE.U32.AND P1, PT, R6, RZ, PT ;  /* 0x000000ff0600720c */ /* 0x004fc40003f25070 */
[----:B---3--:R-:W-:Y:S02]  /*1100*/  ISETP.NE.U32.AND P0, PT, R4, RZ, PT ;  /* 0x000000ff0400720c */ /* 0x008fe40003f05070 */
[----:B------:R-:W-:-:S04]  /*1110*/  ISETP.NE.AND.EX P1, PT, R7, RZ, PT, P1 ;  /* 0x000000ff0700720c */ /* 0x000fc80003f25310 */
[----:B------:R-:W-:-:S04]  /*1120*/  ISETP.NE.XOR.EX P0, PT, R5, RZ, P1, P0 ;  /* 0x000000ff0500720c */ /* 0x000fc80000f05b00 */
[----:B------:R-:W-:-:S05]  /*1130*/  SEL R11, RZ, 0x1, !P0 ;  /* 0x00000001ff0b7807 */ /* 0x000fca0004000000 */
[----:B------:R0:W-:Y:S04]  /*1140*/  STG.E.U8 [R8.64], R11 ;  /* 0x0000000b08007986 */ /* 0x0001e8000c101104 */
.L_x_9608:
[----:B------:R-:W-:Y:S05]  /*1150*/  BSYNC B0 ;  /* 0x0000000000007941 */ /* 0x000fea0003800000 */
.L_x_9607:
[----:B------:R-:W-:Y:S01]  /*1160*/  ISETP.GE.AND P0, PT, R3, c[0x0][0x160], PT ;  /* 0x0000580003007a0c */ /* 0x000fe20003f06270 */
[----:B------:R-:W-:-:S12]  /*1170*/  BSSY B0, `(.L_x_9610) ;  /* 0x000021c000007945 */ /* 0x000fd80003800000 */
[----:B------:R-:W-:Y:S05]  /*1180*/  @P0 BRA `(.L_x_9611) ;  /* 0x000021a000000947 */ /* 0x000fea0003800000 */
[----:B------:R-:W-:Y:S01]  /*1190*/  ISETP.NE.AND P0, PT, RZ, c[0x0][0x168], PT ;  /* 0x00005a00ff007a0c */ /* 0x000fe20003f05270 */
[----:B------:R-:W-:Y:S01]  /*11a0*/  HFMA2.MMA R4, -RZ, RZ, 0, 0 ;  /* 0x00000000ff047435 */ /* 0x000fe200000001ff */
[----:B------:R-:W-:Y:S01]  /*11b0*/  MOV R2, RZ ;  /* 0x000000ff00027202 */ /* 0x000fe20000000f00 */
[----:B------:R-:W-:-:S10]  /*11c0*/  HFMA2.MMA R0, -RZ, RZ, 0, 0 ;  /* 0x00000000ff007435 */ /* 0x000fd400000001ff */
        /* <DEDUP_REMOVED lines=249> */
.L_x_9612:
        /* <DEDUP_REMOVED lines=8> */
[----:B------:R-:W-:Y:S02]  /*21e0*/  IADD3.X R9, RZ, c[0x0][0x3cc], RZ, P2, !PT ;  /* 0x0000f300ff097a10 */ /* 0x000fe400017fe4ff */
[----:B--2---:R-:W-:-:S02]  /*21f0*/  ISETP.NE.U32.AND P1, PT, R6, RZ, PT ;  /* 0x000000ff0600720c */ /* 0x004fc40003f25070 */
[----:B---3--:R-:W-:Y:S02]  /*2200*/  ISETP.NE.U32.AND P0, PT, R4, RZ, PT ;  /* 0x000000ff0400720c */ /* 0x008fe40003f05070 */
[----:B------:R-:W-:-:S04]  /*2210*/  ISETP.NE.AND.EX P1, PT, R7, RZ, PT, P1 ;  /* 0x000000ff0700720c */ /* 0x000fc80003f25310 */
[----:B------:R-:W-:-:S04]  /*2220*/  ISETP.NE.XOR.EX P0, PT, R5, RZ, P1, P0 ;  /* 0x000000ff0500720c */ /* 0x000fc80000f05b00 */
[----:B------:R-:W-:Y:S02]  /*2230*/  SEL R11, RZ, 0x1, !P0 ;  /* 0x00000001ff0b7807 */ /* 0x000fe40004000000 */
[----:B------:R-:W-:-:S03]  /*2240*/  ISETP.GE.AND P0, PT, R3, c[0x0][0x160], PT ;  /* 0x0000580003007a0c */ /* 0x000fc60003f06270 */
[----:B------:R0:W-:Y:S10]  /*2250*/  STG.E.U8 [R8.64], R11 ;  /* 0x0000000b08007986 */ /* 0x0001f4000c101104 */
        /* <DEDUP_REMOVED lines=254> */
.L_x_9613:
        /* <DEDUP_REMOVED lines=15> */
.L_x_9611:
[----:B------:R-:W-:Y:S05]  /*3330*/  BSYNC B0 ;  /* 0x0000000000007941 */ /* 0x000fea0003800000 */
.L_x_9610:
[----:B------:R-:W-:-:S13]  /*3340*/  ISETP.GE.AND P0, PT, R3, c[0x0][0x160], PT ;  /* 0x0000580003007a0c */ /* 0x000fda0003f06270 */
[----:B------:R-:W-:Y:S05]  /*3350*/  @P0 EXIT ;  /* 0x000000000000094d */ /* 0x000fea0003800000 */
        /* <DEDUP_REMOVED lines=253> */
.L_x_9614:
[----:B------:R-:W-:Y:S02]  /*4330*/  IADD3 R4, P1, R4, c[0x0][0x3d8], RZ ;  /* 0x0000f60004047a10 */ /* 0x000fe40007f3e0ff */
[----:B------:R-:W-:Y:S02]  /*4340*/  IADD3 R2, P0, R2, c[0x0][0x3d0], RZ ;  /* 0x0000f40002027a10 */ /* 0x000fe40007f1e0ff */
[----:B------:R-:W-:Y:S02]  /*4350*/  IADD3.X R5, RZ, c[0x0][0x3dc], RZ, P1, !PT ;  /* 0x0000f700ff057a10 */ /* 0x000fe40000ffe4ff */
[----:B------:R-:W-:-:S04]  /*4360*/  IADD3.X R3, RZ, c[0x0][0x3d4], RZ, P0, !PT ;  /* 0x0000f500ff037a10 */ /* 0x000fc800007fe4ff */
[----:B------:R-:W2:Y:S04]  /*4370*/  LDG.E.64 R4, [R4.64] ;  /* 0x0000000404047981 */ /* 0x000ea8000c1e1b00 */
[----:B------:R-:W3:Y:S01]  /*4380*/  LDG.E.64 R2, [R2.64] ;  /* 0x0000000402027981 */ /* 0x000ee2000c1e1b00 */
[----:B------:R-:W-:-:S04]  /*4390*/  IADD3 R6, P2, R0, c[0x0][0x3c8], RZ ;  /* 0x0000f20000067a10 */ /* 0x000fc80007f5e0ff */
[----:B------:R-:W-:Y:S02]  /*43a0*/  IADD3.X R7, RZ, c[0x0][0x3cc], RZ, P2, !PT ;  /* 0x0000f300ff077a10 */ /* 0x000fe400017fe4ff */
[----:B--2---:R-:W-:Y:S02]  /*43b0*/  ISETP.NE.U32.AND P1, PT, R4, RZ, PT ;  /* 0x000000ff0400720c */ /* 0x004fe40003f25070 */
[----:B---3--:R-:W-:Y:S02]  /*43c0*/  ISETP.NE.U32.AND P0, PT, R2, RZ, PT ;  /* 0x000000ff0200720c */ /* 0x008fe40003f05070 */
[----:B------:R-:W-:-:S04]  /*43d0*/  ISETP.NE.AND.EX P1, PT, R5, RZ, PT, P1 ;  /* 0x000000ff0500720c */ /* 0x000fc80003f25310 */
[----:B------:R-:W-:-:S04]  /*43e0*/  ISETP.NE.XOR.EX P0, PT, R3, RZ, P1, P0 ;  /* 0x000000ff0300720c */ /* 0x000fc80000f05b00 */
[----:B0-----:R-:W-:-:S05]  /*43f0*/  SEL R9, RZ, 0x1, !P0 ;  /* 0x00000001ff097807 */ /* 0x001fca0004000000 */
[----:B------:R-:W-:Y:S01]  /*4400*/  STG.E.U8 [R6.64], R9 ;  /* 0x0000000906007986 */ /* 0x000fe2000c101104 */
[----:B------:R-:W-:Y:S05]  /*4410*/  EXIT ;  /* 0x000000000000794d */ /* 0x000fea0003800000 */
.L_x_9615:
        /* <DEDUP_REMOVED lines=14> */
.L_x_41894:


//--------------------- .text._ZN2at6native27unrolled_elementwise_kernelINS0_13BinaryFunctorIllbZZZNS0_23logical_xor_kernel_cudaERNS_14TensorIteratorEENKUlvE0_clEvENKUlvE2_clEvEUlllE_EESt5arrayIPcLm3EELi4E23TrivialOffsetCalculatorILi2EjESC_ILi1EjENS0_6memory15LoadWithoutCastENSF_16StoreWithoutCastEEEviT_T0_T2_T3_T4_T5_ --------------------------
	.section	.text._ZN2at6native27unrolled_elementwise_kernelINS0_13BinaryFunctorIllbZZZNS0_23logical_xor_kernel_cudaERNS_14TensorIteratorEENKUlvE0_clEvENKUlvE2_clEvEUlllE_EESt5arrayIPcLm3EELi4E23TrivialOffsetCalculatorILi2EjESC_ILi1EjENS0_6memory15LoadWithoutCastENSF_16StoreWithoutCastEEEviT_T0_T2_T3_T4_T5_,"ax",@progbits
	.sectioninfo	@"SHI_REGISTERS=20"
	.align	128
        .global         _ZN2at6native27unrolled_elementwise_kernelINS0_13BinaryFunctorIllbZZZNS0_23logical_xor_kernel_cudaERNS_14TensorIteratorEENKUlvE0_clEvENKUlvE2_clEvEUlllE_EESt5arrayIPcLm3EELi4E23TrivialOffsetCalculatorILi2EjESC_ILi1EjENS0_6memory15LoadWithoutCastENSF_16StoreWithoutCastEEEviT_T0_T2_T3_T4_T5_
        .type           _ZN2at6native27unrolled_elementwise_kernelINS0_13BinaryFunctorIllbZZZNS0_23logical_xor_kernel_cudaERNS_14TensorIteratorEENKUlvE0_clEvENKUlvE2_clEvEUlllE_EESt5arrayIPcLm3EELi4E23TrivialOffsetCalculatorILi2EjESC_ILi1EjENS0_6memory15LoadWithoutCastENSF_16StoreWithoutCastEEEviT_T0_T2_T3_T4_T5_,@function
        .size           _ZN2at6native27unrolled_elementwise_kernelINS0_13BinaryFunctorIllbZZZNS0_23logical_xor_kernel_cudaERNS_14TensorIteratorEENKUlvE0_clEvENKUlvE2_clEvEUlllE_EESt5arrayIPcLm3EELi4E23TrivialOffsetCalculatorILi2EjESC_ILi1EjENS0_6memory15LoadWithoutCastENSF_16StoreWithoutCastEEEviT_T0_T2_T3_T4_T5_,(.L_x_41895 - _ZN2at6native27unrolled_elementwise_kernelINS0_13BinaryFunctorIllbZZZNS0_23logical_xor_kernel_cudaERNS_14TensorIteratorEENKUlvE0_clEvENKUlvE2_clEvEUlllE_EESt5arrayIPcLm3EELi4E23TrivialOffsetCalculatorILi2EjESC_ILi1EjENS0_6memory15LoadWithoutCastENSF_16StoreWithoutCastEEEviT_T0_T2_T3_T4_T5_)
        .other          _ZN2at6native27unrolled_elementwise_kernelINS0_13BinaryFunctorIllbZZZNS0_23logical_xor_kernel_cudaERNS_14TensorIteratorEENKUlvE0_clEvENKUlvE2_clEvEUlllE_EESt5arrayIPcLm3EELi4E23TrivialOffsetCalculatorILi2EjESC_ILi1EjENS0_6memory15LoadWithoutCastENSF_16StoreWithoutCastEEEviT_T0_T2_T3_T4_T5_,@"STO_CUDA_ENTRY STV_DEFAULT"
_ZN2at6native27unrolled_elementwise_kernelINS0_13BinaryFunctorIllbZZZNS0_23logical_xor_kernel_cudaERNS_14TensorIteratorEENKUlvE0_clEvENKUlvE2_clEvEUlllE_EESt5arrayIPcLm3EELi4E23TrivialOffsetCalculatorILi2EjESC_ILi1EjENS0_6memory15LoadWithoutCastENSF_16StoreWithoutCastEEEviT_T0_T2_T3_T4_T5_:
.text._ZN2at6native27unrolled_elementwise_kernelINS0_13BinaryFunctorIllbZZZNS0_23logical_xor_kernel_cudaERNS_14TensorIteratorEENKUlvE0_clEvENKUlvE2_clEvEUlllE_EESt5arrayIPcLm3EELi4E23TrivialOffsetCalculatorILi2EjESC_ILi1EjENS0_6memory15LoadWithoutCastENSF_16StoreWithoutCastEEEviT_T0_T2_T3_T4_T5_:
        /* <DEDUP_REMOVED lines=12> */
[----:B------:R-:W-:-:S06]  /*00c0*/  @!P0 IMAD.WIDE.U32 R6, R10, R11, c[0x0][0x178] ;  /* 0x00005e000a068625 */ /* 0x000fcc00078e000b */
[----:B------:R-:W2:Y:S06]  /*00d0*/  @!P0 LDG.E.64 R6, [R6.64] ;  /* 0x0000000406068981 */ /* 0x000eac000c1e1b00 */
[----:B------:R-:W-:Y:S01]  /*00e0*/  @!P4 IMAD R12, R0, 0x200, R5 ;  /* 0x00000200000cc824 */ /* 0x000fe200078e0205 */
[----:B------:R-:W-:Y:S01]  /*00f0*/  @!P4 IADD3 R5, R5, 0x80, RZ ;  /* 0x000000800505c810 */ /* 0x000fe20007ffe0ff */
[----:B------:R-:W-:-:S03]  /*0100*/  @!P4 IMAD.MOV.U32 R13, RZ, RZ, 0x8 ;  /* 0x00000008ff0dc424 */ /* 0x000fc600078e00ff */
[----:B------:R-:W-:Y:S01]  /*0110*/  ISETP.GE.AND P1, PT, R5, R2, PT ;  /* 0x000000020500720c */ /* 0x000fe20003f26270 */
[----:B------:R-:W-:-:S06]  /*0120*/  @!P4 IMAD.WIDE.U32 R8, R12, R13, c[0x0][0x170] ;  /* 0x00005c000c08c625 */ /* 0x000fcc00078e000d */
[----:B------:R-:W3:Y:S01]  /*0130*/  @!P4 LDG.E.64 R8, [R8.64] ;  /* 0x000000040808c981 */ /* 0x000ee2000c1e1b00 */
[----:B------:R-:W-:Y:S01]  /*0140*/  @!P4 IMAD.WIDE.U32 R12, R12, R13, c[0x0][0x178] ;  /* 0x00005e000c0cc625 */ /* 0x000fe200078e000d */
[----:B------:R-:W-:-:S04]  /*0150*/  PLOP3.LUT P6, PT, PT, PT, PT, 0x8, 0x0 ;  /* 0x000000000000781c */ /* 0x000fc80003fce170 */
[----:B------:R-:W-:Y:S01]  /*0160*/  @!P1 IMAD R4, R0, 0x200, R5 ;  /* 0x0000020000049824 */ /* 0x000fe200078e0205 */
[----:B------:R-:W4:Y:S01]  /*0170*/  @!P4 LDG.E.64 R12, [R12.64] ;  /* 0x000000040c0cc981 */ /* 0x000f22000c1e1b00 */
[----:B------:R-:W-:Y:S02]  /*0180*/  @!P1 IMAD.MOV.U32 R17, RZ, RZ, 0x8 ;  /* 0x00000008ff119424 */ /* 0x000fe400078e00ff */
[----:B------:R-:W-:-:S04]  /*0190*/  @!P0 IMAD.WIDE.U32 R10, R10, R11, c[0x0][0x170] ;  /* 0x00005c000a0a8625 */ /* 0x000fc800078e000b */
[----:B------:R-:W-:Y:S02]  /*01a0*/  @!P1 IMAD.WIDE.U32 R14, R4, R17, c[0x0][0x170] ;  /* 0x00005c00040e9625 */ /* 0x000fe400078e0011 */
[----:B------:R-:W4:Y:S04]  /*01b0*/  @!P0 LDG.E.64 R10, [R10.64] ;  /* 0x000000040a0a8981 */ /* 0x000f28000c1e1b00 */
[----:B------:R-:W4:Y:S01]  /*01c0*/  @!P1 LDG.E.64 R14, [R14.64] ;  /* 0x000000040e0e9981 */ /* 0x000f22000c1e1b00 */
[----:B---3--:R-:W-:-:S04]  /*01d0*/  @!P4 ISETP.NE.U32.AND P5, PT, R8, RZ, PT ;  /* 0x000000ff0800c20c */ /* 0x008fc80003fa5070 */
[----:B------:R-:W-:Y:S01]  /*01e0*/  @!P4 ISETP.NE.AND.EX P6, PT, R9, RZ, PT, P5 ;  /* 0x000000ff0900c20c */ /* 0x000fe20003fc5350 */
[----:B------:R-:W-:-:S06]  /*01f0*/  @!P1 IMAD.WIDE.U32 R8, R4, R17, c[0x0][0x178] ;  /* 0x00005e0004089625 */ /* 0x000fcc00078e0011 */
[----:B------:R-:W3:Y:S01]  /*0200*/  @!P1 LDG.E.64 R8, [R8.64] ;  /* 0x0000000408089981 */ /* 0x000ee2000c1e1b00 */
[----:B--2---:R-:W-:Y:S02]  /*0210*/  @!P0 ISETP.NE.U32.AND P3, PT, R6, RZ, PT ;  /* 0x000000ff0600820c */ /* 0x004fe40003f65070 */
[----:B------:R-:W-:Y:S02]  /*0220*/  PLOP3.LUT P2, PT, PT, PT, PT, 0x8, 0x0 ;  /* 0x000000000000781c */ /* 0x000fe40003f4e170 */
[----:B------:R-:W-:Y:S02]  /*0230*/  @!P0 ISETP.NE.AND.EX P2, PT, R7, RZ, PT, P3 ;  /* 0x000000ff0700820c */ /* 0x000fe40003f45330 */
[----:B----4-:R-:W-:Y:S02]  /*0240*/  @!P4 ISETP.NE.U32.AND P5, PT, R12, RZ, PT ;  /* 0x000000ff0c00c20c */ /* 0x010fe40003fa5070 */
[----:B------:R-:W-:Y:S02]  /*0250*/  PLOP3.LUT P3, PT, PT, PT, PT, 0x8, 0x0 ;  /* 0x000000000000781c */ /* 0x000fe40003f6e170 */
[----:B------:R-:W-:-:S02]  /*0260*/  @!P4 ISETP.NE.AND.EX P3, PT, R13, RZ, PT, P5 ;  /* 0x000000ff0d00c20c */ /* 0x000fc40003f65350 */
[----:B------:R-:W-:Y:S02]  /*0270*/  @!P0 ISETP.NE.U32.AND P5, PT, R10, RZ, PT ;  /* 0x000000ff0a00820c */ /* 0x000fe40003fa5070 */
[----:B------:R-:W-:Y:S02]  /*0280*/  P2R R7, PR, RZ, 0x40 ;  /* 0x00000040ff077803 */ /* 0x000fe40000000000 */
[----:B------:R-:W-:Y:S02]  /*0290*/  @!P1 ISETP.NE.U32.AND P6, PT, R14, RZ, PT ;  /* 0x000000ff0e00920c */ /* 0x000fe40003fc5070 */
[----:B------:R-:W-:Y:S02]  /*02a0*/  P2R R6, PR, RZ, 0x4 ;  /* 0x00000004ff067803 */ /* 0x000fe40000000000 */
[----:B------:R-:W-:Y:S02]  /*02b0*/  PLOP3.LUT P4, PT, PT, PT, PT, 0x8, 0x0 ;  /* 0x000000000000781c */ /* 0x000fe40003f8e170 */
[----:B------:R-:W-:-:S02]  /*02c0*/  @!P0 ISETP.NE.AND.EX P4, PT, R11, RZ, PT, P5 ;  /* 0x000000ff0b00820c */ /* 0x000fc40003f85350 */
[----:B------:R-:W-:Y:S02]  /*02d0*/  PLOP3.LUT P5, PT, PT, PT, PT, 0x8, 0x0 ;  /* 0x000000000000781c */ /* 0x000fe40003fae170 */
[----:B------:R-:W-:Y:S02]  /*02e0*/  @!P1 IADD3 R5, R5, 0x80, RZ ;  /* 0x0000008005059810 */ /* 0x000fe40007ffe0ff */
[----:B------:R-:W-:Y:S02]  /*02f0*/  @!P1 ISETP.NE.AND.EX P5, PT, R15, RZ, PT, P6 ;  /* 0x000000ff0f00920c */ /* 0x000fe40003fa5360 */
[----:B------:R-:W-:Y:S01]  /*0300*/  PLOP3.LUT P6, PT, PT, PT, PT, 0x8, 0x0 ;  /* 0x000000000000781c */ /* 0x000fe20003fce170 */
[----:B------:R-:W-:Y:S01]  /*0310*/  BSSY B0, `(.L_x_9616) ;  /* 0x0000026000007945 */ /* 0x000fe20003800000 */
[----:B---3--:R-:W-:-:S04]  /*0320*/  @!P1 ISETP.NE.U32.AND P2, PT, R8, RZ, PT ;  /* 0x000000ff0800920c */ /* 0x008fc80003f45070 */
[----:B------:R-:W-:Y:S02]  /*0330*/  @!P1 ISETP.NE.AND.EX P6, PT, R9, RZ, PT, P2 ;  /* 0x000000ff0900920c */ /* 0x000fe40003fc5320 */
[----:B------:R-:W-:Y:S02]  /*0340*/  ISETP.GE.AND P1, PT, R5, R2, PT ;  /* 0x000000020500720c */ /* 0x000fe40003f26270 */
[----:B------:R-:W-:Y:S01]  /*0350*/  ISETP.NE.AND P2, PT, R6, RZ, PT ;  /* 0x000000ff0600720c */ /* 0x000fe20003f45270 */
[----:B------:R-:W-:Y:S01]  /*0360*/  @!P0 IMAD R9, R0, 0x200, R3 ;  /* 0x0000020000098824 */ /* 0x000fe200078e0203 */
[----:B------:R-:W-:Y:S02]  /*0370*/  IADD3 R8, R3, 0x80, RZ ;  /* 0x0000008003087810 */ /* 0x000fe40007ffe0ff */
[----:B------:R-:W-:Y:S02]  /*0380*/  PLOP3.LUT P2, PT, P4, P2, PT, 0x28, 0x0 ;  /* 0x000000000000781c */ /* 0x000fe40002744570 */
[----:B------:R-:W-:Y:S01]  /*0390*/  ISETP.NE.AND P4, PT, R7, RZ, PT ;  /* 0x000000ff0700720c */ /* 0x000fe20003f85270 */
[----:B------:R-:W-:-:S03]  /*03a0*/  @!P0 IMAD.MOV.U32 R3, RZ, RZ, R8 ;  /* 0x000000ffff038224 */ /* 0x000fc600078e0008 */
[----:B------:R-:W-:Y:S01]  /*03b0*/  PLOP3.LUT P3, PT, P4, P3, PT, 0x28, 0x0 ;  /* 0x000000000000781c */ /* 0x000fe20002766570 */
[----:B------:R-:W-:Y:S02]  /*03c0*/  @!P1 IMAD R6, R0, 0x200, R5 ;  /* 0x0000020000069824 */ /* 0x000fe400078e0205 */
[----:B------:R-:W-:Y:S01]  /*03d0*/  @!P1 IMAD.MOV.U32 R7, RZ, RZ, 0x8 ;  /* 0x00000008ff079424 */ /* 0x000fe200078e00ff */
[----:B------:R-:W-:-:S03]  /*03e0*/  @!P0 IADD3 R8, P4, R9, c[0x0][0x168], RZ ;  /* 0x00005a0009088a10 */ /* 0x000fc60007f9e0ff */
[----:B------:R-:W-:Y:S01]  /*03f0*/  @!P1 IMAD.WIDE.U32 R4, R6, R7, c[0x0][0x170] ;  /* 0x00005c0006049625 */ /* 0x000fe200078e0007 */
[----:B------:R-:W-:-:S03]  /*0400*/  @!P0 SEL R11, RZ, 0x1, !P2 ;  /* 0x00000001ff0b8807 */ /* 0x000fc60005000000 */
[----:B------:R-:W-:Y:S02]  /*0410*/  @!P1 IMAD.WIDE.U32 R6, R6, R7, c[0x0][0x178] ;  /* 0x00005e0006069625 */ /* 0x000fe400078e0007 */
[----:B------:R-:W5:Y:S02]  /*0420*/  @!P1 LDG.E.64 R4, [R4.64] ;  /* 0x0000000404049981 */ /* 0x000f64000c1e1b00 */
[----:B------:R-:W-:Y:S02]  /*0430*/  @!P0 IMAD.X R9, RZ, RZ, c[0x0][0x16c], P4 ;  /* 0x00005b00ff098624 */ /* 0x000fe400020e06ff */
[----:B------:R-:W5:Y:S04]  /*0440*/  @!P1 LDG.E.64 R6, [R6.64] ;  /* 0x0000000406069981 */ /* 0x000f68000c1e1b00 */
[----:B------:R0:W-:Y:S01]  /*0450*/  @!P0 STG.E.U8 [R8.64], R11 ;  /* 0x0000000b08008986 */ /* 0x0001e2000c101104 */
[----:B------:R-:W-:-:S02]  /*0460*/  ISETP.GE.AND P2, PT, R3, R2, PT ;  /* 0x000000020300720c */ /* 0x000fc40003f46270 */
[----:B------:R-:W-:Y:S02]  /*0470*/  PLOP3.LUT P5, PT, P5, P6, PT, 0x28, 0x0 ;  /* 0x000000000000781c */ /* 0x000fe40002fac570 */
[----:B------:R-:W-:Y:S02]  /*0480*/  PLOP3.LUT P4, PT, PT, PT, PT, 0x8, 0x0 ;  /* 0x000000000000781c */ /* 0x000fe40003f8e170 */
        /* <DEDUP_REMOVED lines=14> */
.L_x_9617:
[----:B0-----:R-:W-:Y:S05]  /*0570*/  BSYNC B0 ;  /* 0x0000000000007941 */ /* 0x001fea0003800000 */
.L_x_9616:
[----:B------:R-:W-:Y:S02]  /*0580*/  ISETP.GE.AND P2, PT, R3, R2, PT ;  /* 0x000000020300720c */ /* 0x000fe40003f46270 */
[----:B-----5:R-:W-:Y:S02]  /*0590*/  @!P1 ISETP.NE.U32.AND P3, PT, R4, RZ, PT ;  /* 0x000000ff0400920c */ /* 0x020fe40003f65070 */
[----:B------:R-:W-:Y:S02]  /*05a0*/  @!P1 ISETP.NE.U32.AND P5, PT, R6, RZ, PT ;  /* 0x000000ff0600920c */ /* 0x000fe40003fa5070 */
[----:B------:R-:W-:Y:S02]  /*05b0*/  PLOP3.LUT P0, PT, PT, PT, PT, 0x8, 0x0 ;  /* 0x000000000000781c */ /* 0x000fe40003f0e170 */
[----:B------:R-:W-:Y:S02]  /*05c0*/  @!P1 ISETP.NE.AND.EX P4, PT, R5, RZ, PT, P3 ;  /* 0x000000ff0500920c */ /* 0x000fe40003f85330 */
[----:B------:R-:W-:-:S03]  /*05d0*/  @!P1 ISETP.NE.AND.EX P0, PT, R7, RZ, PT, P5 ;  /* 0x000000ff0700920c */ /* 0x000fc60003f05350 */
[----:B------:R-:W-:Y:S10]  /*05e0*/  @P2 EXIT ;  /* 0x000000000000294d */ /* 0x000ff40003800000 */
[----:B------:R-:W-:Y:S01]  /*05f0*/  IMAD R3, R0, 0x200, R3 ;  /* 0x0000020000037824 */ /* 0x000fe200078e0203 */
[----:B------:R-:W-:-:S04]  /*0600*/  PLOP3.LUT P0, PT, P4, P0, PT, 0x28, 0x0 ;  /* 0x000000000000781c */ /* 0x000fc80002700570 */
[----:B------:R-:W-:Y:S02]  /*0610*/  IADD3 R2, P1, R3, c[0x0][0x168], RZ ;  /* 0x00005a0003027a10 */ /* 0x000fe40007f3e0ff */
[----:B------:R-:W-:-:S03]  /*0620*/  SEL R5, RZ, 0x1, !P0 ;  /* 0x00000001ff057807 */ /* 0x000fc60004000000 */
[----:B------:R-:W-:-:S05]  /*0630*/  IMAD.X R3, RZ, RZ, c[0x0][0x16c], P1 ;  /* 0x00005b00ff037624 */ /* 0x000fca00008e06ff */
[----:B------:R-:W-:Y:S01]  /*0640*/  STG.E.U8 [R2.64], R5 ;  /* 0x0000000502007986 */ /* 0x000fe2000c101104 */
[----:B------:R-:W-:Y:S05]  /*0650*/  EXIT ;  /* 0x000000000000794d */ /* 0x000fea0003800000 */
.L_x_9618:
        /* <DEDUP_REMOVED lines=10> */
.L_x_41895:


//--------------------- .text._ZN2at6native29vectorized_elementwise_kernelILi2ENS0_13BinaryFunctorIllbZZZNS0_23logical_xor_kernel_cudaERNS_14TensorIteratorEENKUlvE0_clEvENKUlvE2_clEvEUlllE_EESt5arrayIPcLm3EEEEviT0_T1_ --------------------------
	.section	.text._ZN2at6native29vectorized_elementwise_kernelILi2ENS0_13BinaryFunctorIllbZZZNS0_23logical_xor_kernel_cudaERNS_14TensorIteratorEENKUlvE0_clEvENKUlvE2_clEvEUlllE_EESt5arrayIPcLm3EEEEviT0_T1_,"ax",@progbits
	.sectioninfo	@"SHI_REGISTERS=31"
	.align	128
        .global         _ZN2at6native29vectorized_elementwise_kernelILi2ENS0_13BinaryFunctorIllbZZZNS0_23logical_xor_kernel_cudaERNS_14TensorIteratorEENKUlvE0_clEvENKUlvE2_clEvEUlllE_EESt5arrayIPcLm3EEEEviT0_T1_
        .type           _ZN2at6native29vectorized_elementwise_kernelILi2ENS0_13BinaryFunctorIllbZZZNS0_23logical_xor_kernel_cudaERNS_14TensorIteratorEENKUlvE0_clEvENKUlvE2_clEvEUlllE_EESt5arrayIPcLm3EEEEviT0_T1_,@function
        .size           _ZN2at6native29vectorized_elementwise_kernelILi2ENS0_13BinaryFunctorIllbZZZNS0_23logical_xor_kernel_cudaERNS_14TensorIteratorEENKUlvE0_clEvENKUlvE2_clEvEUlllE_EESt5arrayIPcLm3EEEEviT0_T1_,(.L_x_41896 - _ZN2at6native29vectorized_elementwise_kernelILi2ENS0_13BinaryFunctorIllbZZZNS0_23logical_xor_kernel_cudaERNS_14TensorIteratorEENKUlvE0_clEvENKUlvE2_clEvEUlllE_EESt5arrayIPcLm3EEEEviT0_T1_)
        .other          _ZN2at6native29vectorized_elementwise_kernelILi2ENS0_13BinaryFunctorIllbZZZNS0_23logical_xor_kernel_cudaERNS_14TensorIteratorEENKUlvE0_clEvENKUlvE2_clEvEUlllE_EESt5arrayIPcLm3EEEEviT0_T1_,@"STO_CUDA_ENTRY STV_DEFAULT"
_ZN2at6native29vectorized_elementwise_kernelILi2ENS0_13BinaryFunctorIllbZZZNS0_23logical_xor_kernel_cudaERNS_14TensorIteratorEENKUlvE0_clEvENKUlvE2_clEvEUlllE_EESt5arrayIPcLm3EEEEviT0_T1_:
.text._ZN2at6native29vectorized_elementwise_kernelILi2ENS0_13BinaryFunctorIllbZZZNS0_23logical_xor_kernel_cudaERNS_14TensorIteratorEENKUlvE0_clEvENKUlvE2_clEvEUlllE_EESt5arrayIPcLm3EEEEviT0_T1_:
        /* <DEDUP_REMOVED lines=12> */
[----:B------:R0:W2:Y:S01]  /*00c0*/  LDG.E.128 R20, [R24.64] ;  /* 0x0000000418147981 */ /* 0x0000a2000c1e1d00 */
[----:B------:R-:W-:-:S03]  /*00d0*/  IMAD.WIDE.U32 R2, R0, 0x10, R2 ;  /* 0x0000001000027825 */ /* 0x000fc600078e0002 */
[----:B------:R0:W3:Y:S04]  /*00e0*/  LDG.E.128 R8, [R24.64+0x800] ;  /* 0x0008000418087981 */ /* 0x0000e8000c1e1d00 */
[----:B------:R-:W4:Y:S04]  /*00f0*/  LDG.E.128 R4, [R2.64] ;  /* 0x0000000402047981 */ /* 0x000f28000c1e1d00 */
[----:B------:R-:W5:Y:S04]  /*0100*/  LDG.E.128 R12, [R2.64+0x800] ;  /* 0x00080004020c7981 */ /* 0x000f68000c1e1d00 */
[----:B------:R0:W3:Y:S04]  /*0110*/  LDG.E.128 R16, [R24.64+0x1000] ;  /* 0x0010000418107981 */ /* 0x0000e8000c1e1d00 */
[----:B0-----:R-:W5:Y:S01]  /*0120*/  LDG.E.128 R24, [R24.64+0x1800] ;  /* 0x0018000418187981 */ /* 0x001f62000c1e1d00 */
[----:B--2---:R-:W-:-:S02]  /*0130*/  ISETP.NE.U32.AND P1, PT, R20, RZ, PT ;  /* 0x000000ff1400720c */ /* 0x004fc40003f25070 */
[----:B------:R-:W-:Y:S02]  /*0140*/  ISETP.NE.U32.AND P2, PT, R22, RZ, PT ;  /* 0x000000ff1600720c */ /* 0x000fe40003f45070 */
[----:B------:R-:W-:Y:S02]  /*0150*/  ISETP.NE.AND.EX P1, PT, R21, RZ, PT, P1 ;  /* 0x000000ff1500720c */ /* 0x000fe40003f25310 */
[----:B------:R-:W-:Y:S02]  /*0160*/  ISETP.NE.AND.EX P2, PT, R23, RZ, PT, P2 ;  /* 0x000000ff1700720c */ /* 0x000fe40003f45320 */
[----:B------:R-:W2:Y:S01]  /*0170*/  LDG.E.128 R20, [R2.64+0x1000] ;  /* 0x0010000402147981 */ /* 0x000ea2000c1e1d00 */
[----:B----4-:R-:W-:-:S04]  /*0180*/  ISETP.NE.U32.AND P0, PT, R6, RZ, PT ;  /* 0x000000ff0600720c */ /* 0x010fc80003f05070 */
[----:B------:R-:W-:Y:S02]  /*0190*/  ISETP.NE.XOR.EX P2, PT, R7, RZ, P2, P0 ;  /* 0x000000ff0700720c */ /* 0x000fe40001745b00 */
[----:B------:R-:W-:-:S04]  /*01a0*/  ISETP.NE.U32.AND P0, PT, R4, RZ, PT ;  /* 0x000000ff0400720c */ /* 0x000fc80003f05070 */
[----:B------:R-:W-:Y:S02]  /*01b0*/  ISETP.NE.XOR.EX P1, PT, R5, RZ, P1, P0 ;  /* 0x000000ff0500720c */ /* 0x000fe40000f25b00 */
[----:B------:R0:W4:Y:S01]  /*01c0*/  LDG.E.128 R4, [R2.64+0x1800] ;  /* 0x0018000402047981 */ /* 0x000122000c1e1d00 */
[----:B---3--:R-:W-:Y:S02]  /*01d0*/  ISETP.NE.U32.AND P0, PT, R8, RZ, PT ;  /* 0x000000ff0800720c */ /* 0x008fe40003f05070 */
[----:B------:R-:W-:Y:S02]  /*01e0*/  ISETP.NE.U32.AND P3, PT, R10, RZ, PT ;  /* 0x000000ff0a00720c */ /* 0x000fe40003f65070 */
[----:B------:R-:W-:Y:S02]  /*01f0*/  ISETP.NE.AND.EX P0, PT, R9, RZ, PT, P0 ;  /* 0x000000ff0900720c */ /* 0x000fe40003f05300 */
[----:B-----5:R-:W-:Y:S02]  /*0200*/  ISETP.NE.U32.AND P6, PT, R12, RZ, PT ;  /* 0x000000ff0c00720c */ /* 0x020fe40003fc5070 */
[----:B------:R-:W-:-:S02]  /*0210*/  ISETP.NE.AND.EX P3, PT, R11, RZ, PT, P3 ;  /* 0x000000ff0b00720c */ /* 0x000fc40003f65330 */
[----:B------:R-:W-:Y:S02]  /*0220*/  ISETP.NE.U32.AND P5, PT, R14, RZ, PT ;  /* 0x000000ff0e00720c */ /* 0x000fe40003fa5070 */
[----:B------:R-:W-:Y:S02]  /*0230*/  ISETP.NE.U32.AND P4, PT, R16, RZ, PT ;  /* 0x000000ff1000720c */ /* 0x000fe40003f85070 */
[----:B------:R-:W-:Y:S02]  /*0240*/  ISETP.NE.XOR.EX P0, PT, R13, RZ, P0, P6 ;  /* 0x000000ff0d00720c */ /* 0x000fe40000705b60 */
[----:B------:R-:W-:Y:S02]  /*0250*/  ISETP.NE.XOR.EX P3, PT, R15, RZ, P3, P5 ;  /* 0x000000ff0f00720c */ /* 0x000fe40001f65b50 */
[----:B------:R-:W-:Y:S02]  /*0260*/  ISETP.NE.AND.EX P4, PT, R17, RZ, PT, P4 ;  /* 0x000000ff1100720c */ /* 0x000fe40003f85340 */
[----:B------:R-:W-:-:S04]  /*0270*/  ISETP.NE.U32.AND P5, PT, R18, RZ, PT ;  /* 0x000000ff1200720c */ /* 0x000fc80003fa5070 */
[----:B------:R-:W-:Y:S02]  /*0280*/  ISETP.NE.AND.EX P5, PT, R19, RZ, PT, P5 ;  /* 0x000000ff1300720c */ /* 0x000fe40003fa5350 */
[----:B------:R-:W-:Y:S02]  /*0290*/  SEL R9, RZ, 0x1, !P2 ;  /* 0x00000001ff097807 */ /* 0x000fe40005000000 */
[----:B------:R-:W-:Y:S02]  /*02a0*/  ISETP.NE.U32.AND P2, PT, R24, RZ, PT ;  /* 0x000000ff1800720c */ /* 0x000fe40003f45070 */
[----:B------:R-:W-:Y:S02]  /*02b0*/  SEL R8, RZ, 0x1, !P1 ;  /* 0x00000001ff087807 */ /* 0x000fe40004800000 */
[----:B------:R-:W-:Y:S02]  /*02c0*/  ISETP.NE.AND.EX P2, PT, R25, RZ, PT, P2 ;  /* 0x000000ff1900720c */ /* 0x000fe40003f45320 */
[----:B------:R-:W-:-:S04]  /*02d0*/  ISETP.NE.U32.AND P1, PT, R26, RZ, PT ;  /* 0x000000ff1a00720c */ /* 0x000fc80003f25070 */
[----:B------:R-:W-:Y:S02]  /*02e0*/  ISETP.NE.AND.EX P1, PT, R27, RZ, PT, P1 ;  /* 0x000000ff1b00720c */ /* 0x000fe40003f25310 */
[----:B------:R-:W-:Y:S02]  /*02f0*/  PRMT R9, R9, 0x7604, R8 ;  /* 0x0000760409097816 */ /* 0x000fe40000000008 */
[----:B--2---:R-:W-:-:S04]  /*0300*/  ISETP.NE.U32.AND P6, PT, R20, RZ, PT ;  /* 0x000000ff1400720c */ /* 0x004fc80003fc5070 */
[----:B------:R-:W-:Y:S02]  /*0310*/  ISETP.NE.XOR.EX P4, PT, R21, RZ, P4, P6 ;  /* 0x000000ff1500720c */ /* 0x000fe40002785b60 */
[----:B------:R-:W-:-:S04]  /*0320*/  ISETP.NE.U32.AND P6, PT, R22, RZ, PT ;  /* 0x000000ff1600720c */ /* 0x000fc80003fc5070 */
[----:B------:R-:W-:Y:S02]  /*0330*/  ISETP.NE.XOR.EX P5, PT, R23, RZ, P5, P6 ;  /* 0x000000ff1700720c */ /* 0x000fe40002fa5b60 */
[----:B0-----:R-:W-:-:S05]  /*0340*/  IADD3 R2, P6, R28, c[0x0][0x168], RZ ;  /* 0x00005a001c027a10 */ /* 0x001fca0007fde0ff */
[----:B------:R-:W-:Y:S01]  /*0350*/  IMAD.X R3, RZ, RZ, c[0x0][0x16c], P6 ;  /* 0x00005b00ff037624 */ /* 0x000fe200030e06ff */
[----:B----4-:R-:W-:-:S04]  /*0360*/  ISETP.NE.U32.AND P6, PT, R4, RZ, PT ;  /* 0x000000ff0400720c */ /* 0x010fc80003fc5070 */
[----:B------:R-:W-:Y:S02]  /*0370*/  ISETP.NE.XOR.EX P2, PT, R5, RZ, P2, P6 ;  /* 0x000000ff0500720c */ /* 0x000fe40001745b60 */
[----:B------:R-:W-:Y:S01]  /*0380*/  ISETP.NE.U32.AND P6, PT, R6, RZ, PT ;  /* 0x000000ff0600720c */ /* 0x000fe20003fc5070 */
[----:B------:R-:W-:-:S03]  /*0390*/  IMAD.WIDE R2, R0, 0x2, R2 ;  /* 0x0000000200027825 */ /* 0x000fc600078e0202 */
[----:B------:R-:W-:Y:S02]  /*03a0*/  ISETP.NE.XOR.EX P1, PT, R7, RZ, P1, P6 ;  /* 0x000000ff0700720c */ /* 0x000fe40000f25b60 */
        /* <DEDUP_REMOVED lines=14> */
.L_x_9619:
        /* <DEDUP_REMOVED lines=17> */
[----:B------:R-:W-:-:S06]  /*05a0*/  @!P1 IMAD.WIDE.U32 R2, R8, R9, c[0x0][0x170] ;  /* 0x00005c0008029625 */ /* 0x000fcc00078e0009 */
[----:B------:R-:W2:Y:S01]  /*05b0*/  @!P1 LDG.E.64 R2, [R2.64] ;  /* 0x0000000402029981 */ /* 0x000ea2000c1e1b00 */
[----:B------:R-:W-:-:S06]  /*05c0*/  @!P1 IMAD.WIDE.U32 R8, R8, R9, c[0x0][0x178] ;  /* 0x00005e0008089625 */ /* 0x000fcc00078e0009 */
[----:B------:R-:W3:Y:S01]  /*05d0*/  @!P1 LDG.E.64 R8, [R8.64] ;  /* 0x0000000408089981 */ /* 0x000ee2000c1e1b00 */
[----:B------:R-:W-:Y:S02]  /*05e0*/  PLOP3.LUT P6, PT, PT, PT, PT, 0x8, 0x0 ;  /* 0x000000000000781c */ /* 0x000fe40003fce170 */
[----:B------:R-:W-:Y:S02]  /*05f0*/  @!P1 IADD3 R7, R7, 0x80, RZ ;  /* 0x0000008007079810 */ /* 0x000fe40007ffe0ff */
[----:B--2---:R-:W-:-:S04]  /*0600*/  @!P1 ISETP.NE.U32.AND P2, PT, R2, RZ, PT ;  /* 0x000000ff0200920c */ /* 0x004fc80003f45070 */
[----:B------:R-:W-:Y:S02]  /*0610*/  @!P1 ISETP.NE.AND.EX P6, PT, R3, RZ, PT, P2 ;  /* 0x000000ff0300920c */ /* 0x000fe40003fc5320 */
[----:B---3--:R-:W-:-:S11]  /*0620*/  @!P1 ISETP.NE.U32.AND P2, PT, R8, RZ, PT ;  /* 0x000000ff0800920c */ /* 0x008fd60003f45070 */
[----:B------:R-:W-:Y:S02]  /*0630*/  P2R R3, PR, RZ, 0x40 ;  /* 0x00000040ff037803 */ /* 0x000fe40000000000 */
[----:B------:R-:W-:Y:S02]  /*0640*/  PLOP3.LUT P6, PT, PT, PT, PT, 0x8, 0x0 ;  /* 0x000000000000781c */ /* 0x000fe40003fce170 */
[----:B------:R-:W-:Y:S02]  /*0650*/  @!P1 ISETP.NE.AND.EX P6, PT, R9, RZ, PT, P2 ;  /* 0x000000ff0900920c */ /* 0x000fe40003fc5320 */
[----:B------:R-:W-:-:S11]  /*0660*/  ISETP.GE.AND P1, PT, R7, R0, PT ;  /* 0x000000000700720c */ /* 0x000fd60003f26270 */
[----:B------:R-:W-:Y:S02]  /*0670*/  P2R R6, PR, RZ, 0x40 ;  /* 0x00000040ff067803 */ /* 0x000fe40000000000 */
[----:B------:R-:W-:Y:S02]  /*0680*/  @!P1 IMAD.IADD R10, R28, 0x1, R7 ;  /* 0x000000011c0a9824 */ /* 0x000fe400078e0207 */
[----:B------:R-:W-:-:S04]  /*0690*/  @!P1 IMAD.MOV.U32 R11, RZ, RZ, 0x8 ;  /* 0x00000008ff0b9424 */ /* 0x000fc800078e00ff */
[----:B------:R-:W-:-:S06]  /*06a0*/  @!P1 IMAD.WIDE.U32 R8, R10, R11, c[0x0][0x170] ;  /* 0x00005c000a089625 */ /* 0x000fcc00078e000b */
[----:B------:R-:W2:Y:S01]  /*06b0*/  @!P1 LDG.E.64 R8, [R8.64] ;  /* 0x0000000408089981 */ /* 0x000ea2000c1e1b00 */
[----:B------:R-:W-:Y:S01]  /*06c0*/  @!P1 IMAD.WIDE.U32 R10, R10, R11, c[0x0][0x178] ;  /* 0x00005e000a0a9625 */ /* 0x000fe200078e000b */
[----:B------:R-:W-:-:S05]  /*06d0*/  PLOP3.LUT P6, PT, PT, PT, PT, 0x8, 0x0 ;  /* 0x000000000000781c */ /* 0x000fca0003fce170 */
[----:B------:R-:W3:Y:S01]  /*06e0*/  @!P1 LDG.E.64 R10, [R10.64] ;  /* 0x000000040a0a9981 */ /* 0x000ee2000c1e1b00 */
[----:B------:R-:W-:Y:S02]  /*06f0*/  @!P1 IADD3 R7, R7, 0x80, RZ ;  /* 0x0000008007079810 */ /* 0x000fe40007ffe0ff */
[----:B--2---:R-:W-:-:S04]  /*0700*/  @!P1 ISETP.NE.U32.AND P2, PT, R8, RZ, PT ;  /* 0x000000ff0800920c */ /* 0x004fc80003f45070 */
[----:B------:R-:W-:Y:S02]  /*0710*/  @!P1 ISETP.NE.AND.EX P6, PT, R9, RZ, PT, P2 ;  /* 0x000000ff0900920c */ /* 0x000fe40003fc5320 */
[----:B---3--:R-:W-:-:S11]  /*0720*/  @!P1 ISETP.NE.U32.AND P2, PT, R10, RZ, PT ;  /* 0x000000ff0a00920c */ /* 0x008fd60003f45070 */
[----:B------:R-:W-:Y:S02]  /*0730*/  P2R R2, PR, RZ, 0x40 ;  /* 0x00000040ff027803 */ /* 0x000fe40000000000 */
[----:B------:R-:W-:Y:S02]  /*0740*/  PLOP3.LUT P6, PT, PT, PT, PT, 0x8, 0x0 ;  /* 0x000000000000781c */ /* 0x000fe40003fce170 */
[----:B------:R-:W-:Y:S02]  /*0750*/  @!P1 ISETP.NE.AND.EX P6, PT, R11, RZ, PT, P2 ;  /* 0x000000ff0b00920c */ /* 0x000fe40003fc5320 */
[----:B------:R-:W-:-:S13]  /*0760*/  ISETP.GE.AND P1, PT, R7, R0, PT ;  /* 0x000000000700720c */ /* 0x000fda0003f26270 */
[----:B------:R-:W-:Y:S02]  /*0770*/  @!P1 IMAD.IADD R5, R28, 0x1, R7 ;  /* 0x000000011c059824 */ /* 0x000fe400078e0207 */
[----:B------:R-:W-:-:S04]  /*0780*/  @!P1 IMAD.MOV.U32 R14, RZ, RZ, 0x8 ;  /* 0x00000008ff0e9424 */ /* 0x000fc800078e00ff */
[----:B------:R-:W-:-:S06]  /*0790*/  @!P1 IMAD.WIDE.U32 R8, R5, R14, c[0x0][0x170] ;  /* 0x00005c0005089625 */ /* 0x000fcc00078e000e */
[----:B------:R-:W2:Y:S01]  /*07a0*/  @!P1 LDG.E.64 R8, [R8.64] ;  /* 0x0000000408089981 */ /* 0x000ea2000c1e1b00 */
[----:B------:R-:W-:-:S06]  /*07b0*/  @!P1 IMAD.WIDE.U32 R10, R5, R14, c[0x0][0x178] ;  /* 0x00005e00050a9625 */ /* 0x000fcc00078e000e */
[----:B------:R-:W3:Y:S01]  /*07c0*/  @!P1 LDG.E.64 R10, [R10.64] ;  /* 0x000000040a0a9981 */ /* 0x000ee2000c1e1b00 */
[----:B------:R-:W-:Y:S02]  /*07d0*/  P2R R13, PR, RZ, 0x40 ;  /* 0x00000040ff0d7803 */ /* 0x000fe40000000000 */
[----:B------:R-:W-:Y:S02]  /*07e0*/  PLOP3.LUT P6, PT, PT, PT, PT, 0x8, 0x0 ;  /* 0x000000000000781c */ /* 0x000fe40003fce170 */
[----:B------:R-:W-:Y:S02]  /*07f0*/  @!P1 IADD3 R7, R7, 0x80, RZ ;  /* 0x0000008007079810 */ /* 0x000fe40007ffe0ff */
[----:B--2---:R-:W-:-:S04]  /*0800*/  @!P1 ISETP.NE.U32.AND P2, PT, R8, RZ, PT ;  /* 0x000000ff0800920c */ /* 0x004fc80003f45070 */
[----:B------:R-:W-:Y:S02]  /*0810*/  @!P1 ISETP.NE.AND.EX P6, PT, R9, RZ, PT, P2 ;  /* 0x000000ff0900920c */ /* 0x000fe40003fc5320 */
[----:B---3--:R-:W-:-:S11]  /*0820*/  @!P1 ISETP.NE.U32.AND P2, PT, R10, RZ, PT ;  /* 0x000000ff0a00920c */ /* 0x008fd60003f45070 */
[----:B------:R-:W-:Y:S02]  /*0830*/  P2R R5, PR, RZ, 0x40 ;  /* 0x00000040ff057803 */ /* 0x000fe40000000000 */
[----:B------:R-:W-:Y:S02]  /*0840*/  PLOP3.LUT P6, PT, PT, PT, PT, 0x8, 0x0 ;  /* 0x000000000000781c */ /* 0x000fe40003fce170 */
[----:B------:R-:W-:-:S13]  /*0850*/  @!P1 ISETP.NE.AND.EX P6, PT, R11, RZ, PT, P2 ;  /* 0x000000ff0b00920c */ /* 0x000fda0003fc5320 */
[----:B------:R-:W-:Y:S02]  /*0860*/  P2R R10, PR, RZ, 0x40 ;  /* 0x00000040ff0a7803 */ /* 0x000fe40000000000 */
[----:B------:R-:W-:-:S13]  /*0870*/  ISETP.GE.AND P6, PT, R7, R0, PT ;  /* 0x000000000700720c */ /* 0x000fda0003fc6270 */
[----:B------:R-:W-:Y:S02]  /*0880*/  @!P6 IMAD.IADD R14, R28, 0x1, R7 ;  /* 0x000000011c0ee824 */ /* 0x000fe400078e0207 */
[----:B------:R-:W-:-:S04]  /*0890*/  @!P6 IMAD.MOV.U32 R15, RZ, RZ, 0x8 ;  /* 0x00000008ff0fe424 */ /* 0x000fc800078e00ff */
[----:B------:R-:W-:-:S06]  /*08a0*/  @!P6 IMAD.WIDE.U32 R8, R14, R15, c[0x0][0x170] ;  /* 0x00005c000e08e625 */ /* 0x000fcc00078e000f */
[----:B------:R-:W2:Y:S01]  /*08b0*/  @!P6 LDG.E.64 R8, [R8.64] ;  /* 0x000000040808e981 */ /* 0x000ea2000c1e1b00 */
[----:B------:R-:W-:-:S06]  /*08c0*/  @!P6 IMAD.WIDE.U32 R14, R14, R15, c[0x0][0x178] ;  /* 0x00005e000e0ee625 */ /* 0x000fcc00078e000f */
[----:B------:R-:W3:Y:S01]  /*08d0*/  @!P6 LDG.E.64 R14, [R14.64] ;  /* 0x000000040e0ee981 */ /* 0x000ee2000c1e1b00 */
[----:B------:R-:W-:Y:S01]  /*08e0*/  PLOP3.LUT P1, PT, PT, PT, PT, 0x8, 0x0 ;  /* 0x000000000000781c */ /* 0x000fe20003f2e170 */
[----:B------:R-:W-:Y:S02]  /*08f0*/  @!P4 IMAD.MOV.U32 R17, RZ, RZ, 0x8 ;  /* 0x00000008ff11c424 */ /* 0x000fe400078e00ff */
[----:B------:R-:W-:-:S04]  /*0900*/  @!P3 IMAD.MOV.U32 R21, RZ, RZ, 0x8 ;  /* 0x00000008ff15b424 */ /* 0x000fc800078e00ff */
[----:B------:R-:W-:-:S04]  /*0910*/  @!P3 IMAD.WIDE.U32 R18, R20, R21, c[0x0][0x170] ;  /* 0x00005c001412b625 */ /* 0x000fc800078e0015 */
[----:B------:R-:W-:-:S04]  /*0920*/  @!P3 IMAD.WIDE.U32 R20, R20, R21, c[0x0][0x178] ;  /* 0x00005e001414b625 */ /* 0x000fc800078e0015 */
[----:B------:R-:W-:Y:S01]  /*0930*/  @!P0 IMAD.MOV.U32 R23, RZ, RZ, 0x8 ;  /* 0x00000008ff178424 */ /* 0x000fe200078e00ff */
[----:B--2---:R-:W-:-:S04]  /*0940*/  @!P6 ISETP.NE.U32.AND P2, PT, R8, RZ, PT ;  /* 0x000000ff0800e20c */ /* 0x004fc80003f45070 */
[----:B------:R-:W-:Y:S02]  /*0950*/  @!P6 ISETP.NE.AND.EX P1, PT, R9, RZ, PT, P2 ;  /* 0x000000ff0900e20c */ /* 0x000fe40003f25320 */
[----:B------:R-:W-:-:S11]  /*0960*/  PLOP3.LUT P2, PT, PT, PT, PT, 0x8, 0x0 ;  /* 0x000000000000781c */ /* 0x000fd60003f4e170 */
[----:B------:R-:W-:Y:S02]  /*0970*/  P2R R24, PR, RZ, 0x2 ;  /* 0x00000002ff187803 */ /* 0x000fe40000000000 */
[----:B---3--:R-:W-:-:S04]  /*0980*/  @!P6 ISETP.NE.U32.AND P1, PT, R14, RZ, PT ;  /* 0x000000ff0e00e20c */ /* 0x008fc80003f25070 */
[----:B------:R-:W-:Y:S01]  /*0990*/  @!P6 ISETP.NE.AND.EX P2, PT, R15, RZ, PT, P1 ;  /* 0x000000ff0f00e20c */ /* 0x000fe20003f45310 */
[----:B------:R-:W-:Y:S01]  /*09a0*/  CS2R R8, SRZ ;  /* 0x0000000000087805 */ /* 0x000fe2000001ff00 */
[----:B------:R-:W-:-:S11]  /*09b0*/  ISETP.NE.AND P1, PT, R10, RZ, PT ;  /* 0x000000ff0a00720c */ /* 0x000fd60003f25270 */
[----:B------:R-:W-:Y:S02]  /*09c0*/  P2R R25, PR, RZ, 0x4 ;  /* 0x00000004ff197803 */ /* 0x000fe40000000000 */
[----:B------:R-:W-:Y:S01]  /*09d0*/  ISETP.NE.AND P2, PT, R13, RZ, PT ;  /* 0x000000ff0d00720c */ /* 0x000fe20003f45270 */
[----:B------:R-:W-:-:S03]  /*09e0*/  @!P5 IMAD.MOV.U32 R13, RZ, RZ, 0x8 ;  /* 0x00000008ff0dd424 */ /* 0x000fc600078e00ff */
[----:B------:R-:W-:Y:S02]  /*09f0*/  P2R R26, PR, RZ, 0x4 ;  /* 0x00000004ff1a7803 */ /* 0x000fe40000000000 */
[----:B------:R-:W-:Y:S01]  /*0a00*/  ISETP.NE.AND P2, PT, R6, RZ, PT ;  /* 0x000000ff0600720c */ /* 0x000fe20003f45270 */
[----:B------:R-:W-:Y:S01]  /*0a10*/  @!P5 IMAD.WIDE.U32 R10, R12, R13, c[0x0][0x170] ;  /* 0x00005c000c0ad625 */ /* 0x000fe200078e000d */
[----:B------:R-:W-:-:S03]  /*0a20*/  CS2R R6, SRZ ;  /* 0x0000000000067805 */ /* 0x000fc6000001ff00 */
[----:B------:R-:W-:-:S03]  /*0a30*/  @!P5 IMAD.WIDE.U32 R12, R12, R13, c[0x0][0x178] ;  /* 0x00005e000c0cd625 */ /* 0x000fc600078e000d */
[----:B------:R0:W2:Y:S01]  /*0a40*/  @!P5 LDG.E.64 R6, [R10.64] ;  /* 0x000000040a06d981 */ /* 0x0000a2000c1e1b00 */
[----:B------:R-:W-:-:S03]  /*0a50*/  @!P4 IMAD.WIDE.U32 R14, R16, R17, c[0x0][0x170] ;  /* 0x00005c00100ec625 */ /* 0x000fc600078e0011 */
[----:B------:R1:W3:Y:S01]  /*0a60*/  @!P5 LDG.E.64 R8, [R12.64] ;  /* 0x000000040c08d981 */ /* 0x0002e2000c1e1b00 */
[----:B------:R-:W-:Y:S01]  /*0a70*/  @!P4 IMAD.WIDE.U32 R16, R16, R17, c[0x0][0x178] ;  /* 0x00005e001010c625 */ /* 0x000fe200078e0011 */
[----:B0-----:R-:W-:Y:S01]  /*0a80*/  CS2R R10, SRZ ;  /* 0x00000000000a7805 */ /* 0x001fe2000001ff00 */
[----:B-1----:R-:W-:-:S05]  /*0a90*/  CS2R R12, SRZ ;  /* 0x00000000000c7805 */ /* 0x002fca000001ff00 */
[----:B------:R0:W4:Y:S04]  /*0aa0*/  @!P4 LDG.E.64 R10, [R14.64] ;  /* 0x000000040e0ac981 */ /* 0x000128000c1e1b00 */
[----:B------:R1:W5:Y:S01]  /*0ab0*/  @!P4 LDG.E.64 R12, [R16.64] ;  /* 0x00000004100cc981 */ /* 0x000362000c1e1b00 */
[----:B0-----:R-:W-:Y:S01]  /*0ac0*/  CS2R R14, SRZ ;  /* 0x00000000000e7805 */ /* 0x001fe2000001ff00 */
[----:B-1----:R-:W-:-:S05]  /*0ad0*/  CS2R R16, SRZ ;  /* 0x0000000000107805 */ /* 0x002fca000001ff00 */
[----:B------:R0:W2:Y:S04]  /*0ae0*/  @!P3 LDG.E.64 R14, [R18.64] ;  /* 0x00000004120eb981 */ /* 0x0000a8000c1e1b00 */
[----:B------:R1:W2:Y:S01]  /*0af0*/  @!P3 LDG.E.64 R16, [R20.64] ;  /* 0x000000041410b981 */ /* 0x0002a2000c1e1b00 */
[----:B0-----:R-:W-:Y:S01]  /*0b00*/  CS2R R18, SRZ ;  /* 0x0000000000127805 */ /* 0x001fe2000001ff00 */
[----:B-1----:R-:W-:-:S05]  /*0b10*/  @!P0 IMAD.WIDE.U32 R20, R22, R23, c[0x0][0x178] ;  /* 0x00005e0016148625 */ /* 0x002fca00078e0017 */
[----:B------:R0:W2:Y:S01]  /*0b20*/  @!P0 LDG.E.64 R18, [R20.64] ;  /* 0x0000000414128981 */ /* 0x0000a2000c1e1b00 */
[----:B------:R-:W-:Y:S01]  /*0b30*/  @!P0 IMAD.WIDE.U32 R22, R22, R23, c[0x0][0x170] ;  /* 0x00005c0016168625 */ /* 0x000fe200078e0017 */
[----:B0-----:R-:W-:-:S06]  /*0b40*/  CS2R R20, SRZ ;  /* 0x0000000000147805 */ /* 0x001fcc000001ff00 */
[----:B------:R-:W3:Y:S01]  /*0b50*/  @!P0 LDG.E.64 R20, [R22.64] ;  /* 0x0000000416148981 */ /* 0x000ee2000c1e1b00 */
[----:B------:R-:W-:Y:S01]  /*0b60*/  P2R R27, PR, RZ, 0x4 ;  /* 0x00000004ff1b7803 */ /* 0x000fe20000000000 */
[----:B------:R-:W-:Y:S01]  /*0b70*/  BSSY B0, `(.L_x_9620) ;  /* 0x0000056000007945 */ /* 0x000fe20003800000 */
[----:B------:R-:W-:Y:S01]  /*0b80*/  BSSY B1, `(.L_x_9621) ;  /* 0x000004e000017945 */ /* 0x000fe20003800000 */
[----:B----4-:R-:W-:Y:S02]  /*0b90*/  ISETP.NE.U32.AND P5, PT, R10, RZ, PT ;  /* 0x000000ff0a00720c */ /* 0x010fe40003fa5070 */
[----:B--2---:R-:W-:-:S04]  /*0ba0*/  ISETP.NE.U32.AND P3, PT, R18, RZ, PT ;  /* 0x000000ff1200720c */ /* 0x004fc80003f65070 */
[----:B------:R-:W-:Y:S02]  /*0bb0*/  ISETP.NE.AND.EX P3, PT, R19, RZ, PT, P3 ;  /* 0x000000ff1300720c */ /* 0x000fe40003f65330 */
[----:B---3--:R-:W-:-:S04]  /*0bc0*/  ISETP.NE.U32.AND P4, PT, R20, RZ, PT ;  /* 0x000000ff1400720c */ /* 0x008fc80003f85070 */
[----:B------:R-:W-:Y:S02]  /*0bd0*/  ISETP.NE.XOR.EX P2, PT, R21, RZ, P3, P4 ;  /* 0x000000ff1500720c */ /* 0x000fe40001f45b40 */
[----:B------:R-:W-:Y:S02]  /*0be0*/  ISETP.NE.U32.AND P4, PT, R8, RZ, PT ;  /* 0x000000ff0800720c */ /* 0x000fe40003f85070 */
[----:B------:R-:W-:Y:S02]  /*0bf0*/  ISETP.NE.U32.AND P3, PT, R6, RZ, PT ;  /* 0x000000ff0600720c */ /* 0x000fe40003f65070 */
[----:B------:R-:W-:-:S04]  /*0c00*/  ISETP.NE.AND.EX P4, PT, R9, RZ, PT, P4 ;  /* 0x000000ff0900720c */ /* 0x000fc80003f85340 */
[----:B------:R-:W-:Y:S02]  /*0c10*/  ISETP.NE.XOR.EX P4, PT, R7, RZ, P4, P3 ;  /* 0x000000ff0700720c */ /* 0x000fe40002785b30 */
[----:B-----5:R-:W-:-:S04]  /*0c20*/  ISETP.NE.U32.AND P3, PT, R12, RZ, PT ;  /* 0x000000ff0c00720c */ /* 0x020fc80003f65070 */
[----:B------:R-:W-:-:S04]  /*0c30*/  ISETP.NE.AND.EX P3, PT, R13, RZ, PT, P3 ;  /* 0x000000ff0d00720c */ /* 0x000fc80003f65330 */
[----:B------:R-:W-:Y:S02]  /*0c40*/  ISETP.NE.XOR.EX P3, PT, R11, RZ, P3, P5 ;  /* 0x000000ff0b00720c */ /* 0x000fe40001f65b50 */
[----:B------:R-:W-:Y:S01]  /*0c50*/  ISETP.NE.U32.AND P5, PT, R16, RZ, PT ;  /* 0x000000ff1000720c */ /* 0x000fe20003fa5070 */
[----:B------:R-:W-:Y:S01]  /*0c60*/  @!P0 IMAD.IADD R6, R28, 0x1, R4 ;  /* 0x000000011c068824 */ /* 0x000fe200078e0204 */
[----:B------:R-:W-:Y:S02]  /*0c70*/  ISETP.NE.U32.AND P6, PT, R14, RZ, PT ;  /* 0x000000ff0e00720c */ /* 0x000fe40003fc5070 */
[----:B------:R-:W-:Y:S02]  /*0c80*/  ISETP.NE.AND.EX P5, PT, R17, RZ, PT, P5 ;  /* 0x000000ff1100720c */ /* 0x000fe40003fa5350 */
[----:B------:R-:W-:Y:S02]  /*0c90*/  SEL R11, RZ, 0x1, !P4 ;  /* 0x00000001ff0b7807 */ /* 0x000fe40006000000 */
[----:B------:R-:W-:-:S02]  /*0ca0*/  ISETP.NE.XOR.EX P5, PT, R15, RZ, P5, P6 ;  /* 0x000000ff0f00720c */ /* 0x000fc40002fa5b60 */
[----:B------:R-:W-:Y:S02]  /*0cb0*/  @!P0 IADD3 R6, P6, R6, c[0x0][0x168], RZ ;  /* 0x00005a0006068a10 */ /* 0x000fe40007fde0ff */
[----:B------:R-:W-:Y:S02]  /*0cc0*/  ISETP.NE.AND P4, PT, R2, RZ, PT ;  /* 0x000000ff0200720c */ /* 0x000fe40003f85270 */
[----:B------:R-:W-:Y:S01]  /*0cd0*/  IADD3 R2, R4, 0x80, RZ ;  /* 0x0000008004027810 */ /* 0x000fe20007ffe0ff */
[----:B------:R-:W-:Y:S01]  /*0ce0*/  @!P0 IMAD.X R7, RZ, RZ, c[0x0][0x16c], P6 ;  /* 0x00005b00ff078624 */ /* 0x000fe200030e06ff */
[----:B------:R-:W-:Y:S01]  /*0cf0*/  ISETP.NE.AND P6, PT, R5, RZ, PT ;  /* 0x000000ff0500720c */ /* 0x000fe20003fc5270 */
[----:B------:R-:W-:Y:S01]  /*0d00*/  IMAD.MOV.U32 R5, RZ, RZ, R4 ;  /* 0x000000ffff057224 */ /* 0x000fe200078e0004 */
[----:B------:R-:W-:Y:S01]  /*0d10*/  @!P0 SEL R9, RZ, 0x1, !P2 ;  /* 0x00000001ff098807 */ /* 0x000fe20005000000 */
[----:B------:R-:W-:Y:S01]  /*0d20*/  @!P0 IMAD.MOV.U32 R5, RZ, RZ, R2 ;  /* 0x000000ffff058224 */ /* 0x000fe200078e0002 */
[----:B------:R-:W-:-:S03]  /*0d30*/  SEL R13, RZ, 0x1, !P3 ;  /* 0x00000001ff0d7807 */ /* 0x000fc60005800000 */
[----:B------:R0:W-:Y:S01]  /*0d40*/  @!P0 STG.E.U8 [R6.64], R9 ;  /* 0x0000000906008986 */ /* 0x0001e2000c101104 */
[----:B------:R-:W-:Y:S02]  /*0d50*/  ISETP.GE.AND P0, PT, R5, R0, PT ;  /* 0x000000000500720c */ /* 0x000fe40003f06270 */
[----:B------:R-:W-:Y:S02]  /*0d60*/  ISETP.NE.AND P2, PT, R27, RZ, PT ;  /* 0x000000ff1b00720c */ /* 0x000fe40003f45270 */
[----:B------:R-:W-:-:S04]  /*0d70*/  ISETP.NE.AND P3, PT, R3, RZ, PT ;  /* 0x000000ff0300720c */ /* 0x000fc80003f65270 */
[----:B------:R-:W-:Y:S02]  /*0d80*/  PLOP3.LUT P3, PT, P3, P2, PT, 0x28, 0x0 ;  /* 0x000000000000781c */ /* 0x000fe40001f64570 */
[----:B------:R-:W-:Y:S02]  /*0d90*/  ISETP.NE.AND P2, PT, R26, RZ, PT ;  /* 0x000000ff1a00720c */ /* 0x000fe40003f45270 */
[----:B------:R-:W-:Y:S02]  /*0da0*/  PLOP3.LUT P6, PT, P6, P1, PT, 0x28, 0x0 ;  /* 0x000000000000781c */ /* 0x000fe400037c2570 */
[----:B------:R-:W-:Y:S02]  /*0db0*/  PLOP3.LUT P4, PT, P4, P2, PT, 0x28, 0x0 ;  /* 0x000000000000781c */ /* 0x000fe40002784570 */
[----:B------:R-:W-:Y:S02]  /*0dc0*/  ISETP.NE.AND P2, PT, R25, RZ, PT ;  /* 0x000000ff1900720c */ /* 0x000fe40003f45270 */
[----:B------:R-:W-:-:S02]  /*0dd0*/  ISETP.NE.AND P1, PT, R24, RZ, PT ;  /* 0x000000ff1800720c */ /* 0x000fc40003f25270 */
[----:B------:R-:W-:Y:S02]  /*0de0*/  SEL R15, RZ, 0x1, !P5 ;  /* 0x00000001ff0f7807 */ /* 0x000fe40006800000 */
[----:B------:R-:W-:Y:S02]  /*0df0*/  PLOP3.LUT P1, PT, P1, P2, PT, 0x28, 0x0 ;  /* 0x000000000000781c */ /* 0x000fe40000f24570 */
[----:B------:R-:W-:Y:S02]  /*0e00*/  SEL R17, RZ, 0x1, !P3 ;  /* 0x00000001ff117807 */ /* 0x000fe40005800000 */
[----:B------:R-:W-:Y:S02]  /*0e10*/  SEL R19, RZ, 0x1, !P4 ;  /* 0x00000001ff137807 */ /* 0x000fe40006000000 */
[----:B------:R-:W-:Y:S01]  /*0e20*/  SEL R21, RZ, 0x1, !P6 ;  /* 0x00000001ff157807 */ /* 0x000fe20007000000 */
        /* <DEDUP_REMOVED lines=13> */
.L_x_9622:
[----:B0-----:R-:W-:-:S13]  /*0f00*/  ISETP.GE.AND P0, PT, R5, R0, PT ;  /* 0x000000000500720c */ /* 0x001fda0003f06270 */
[----:B------:R-:W-:Y:S05]  /*0f10*/  @P0 BRA `(.L_x_9624) ;  /* 0x000000c000000947 */ /* 0x000fea0003800000 */
[----:B------:R-:W-:Y:S01]  /*0f20*/  IMAD.IADD R2, R28, 0x1, R5 ;  /* 0x000000011c027824 */ /* 0x000fe200078e0205 */
[----:B------:R-:W-:-:S04]  /*0f30*/  IADD3 R5, R5, 0x80, RZ ;  /* 0x0000008005057810 */ /* 0x000fc80007ffe0ff */
[----:B------:R-:W-:-:S05]  /*0f40*/  IADD3 R2, P0, R2, c[0x0][0x168], RZ ;  /* 0x00005a0002027a10 */ /* 0x000fca0007f1e0ff */
[----:B------:R-:W-:-:S05]  /*0f50*/  IMAD.X R3, RZ, RZ, c[0x0][0x16c], P0 ;  /* 0x00005b00ff037624 */ /* 0x000fca00000e06ff */
[----:B------:R0:W-:Y:S03]  /*0f60*/  STG.E.U8 [R2.64], R15 ;  /* 0x0000000f02007986 */ /* 0x0001e6000c101104 */
.L_x_9623:
[----:B------:R-:W-:-:S13]  /*0f70*/  ISETP.GE.AND P0, PT, R5, R0, PT ;  /* 0x000000000500720c */ /* 0x000fda0003f06270 */
[----:B------:R-:W-:Y:S05]  /*0f80*/  @P0 BRA `(.L_x_9625) ;  /* 0x000000d000000947 */ /* 0x000fea0003800000 */
[----:B0-----:R-:W-:Y:S01]  /*0f90*/  IMAD.IADD R2, R28, 0x1, R5 ;  /* 0x000000011c027824 */ /* 0x001fe200078e0205 */
[----:B------:R-:W-:-:S04]  /*0fa0*/  IADD3 R5, R5, 0x80, RZ ;  /* 0x0000008005057810 */ /* 0x000fc80007ffe0ff */
[----:B------:R-:W-:-:S05]  /*0fb0*/  IADD3 R2, P0, R2, c[0x0][0x168], RZ ;  /* 0x00005a0002027a10 */ /* 0x000fca0007f1e0ff */
[----:B------:R-:W-:-:S05]  /*0fc0*/  IMAD.X R3, RZ, RZ, c[0x0][0x16c], P0 ;  /* 0x00005b00ff037624 */ /* 0x000fca00000e06ff */
[----:B------:R0:W-:Y:S03]  /*0fd0*/  STG.E.U8 [R2.64], R17 ;  /* 0x0000001102007986 */ /* 0x0001e6000c101104 */
.L_x_9624:
        /* <DEDUP_REMOVED lines=8> */
.L_x_9625:
[----:B------:R-:W-:Y:S05]  /*1060*/  BSYNC B1 ;  /* 0x0000000000017941 */ /* 0x000fea0003800000 */
.L_x_9621:
[----:B------:R-:W-:-:S13]  /*1070*/  ISETP.GE.AND P0, PT, R5, R0, PT ;  /* 0x000000000500720c */ /* 0x000fda0003f06270 */
[----:B0-----:R-:W-:Y:S01]  /*1080*/  @!P0 IMAD.IADD R2, R28, 0x1, R5 ;  /* 0x000000011c028824 */ /* 0x001fe200078e0205 */
[----:B------:R-:W-:-:S04]  /*1090*/  @!P0 IADD3 R5, R5, 0x80, RZ ;  /* 0x0000008005058810 */ /* 0x000fc80007ffe0ff */
[----:B------:R-:W-:-:S05]  /*10a0*/  @!P0 IADD3 R2, P2, R2, c[0x0][0x168], RZ ;  /* 0x00005a0002028a10 */ /* 0x000fca0007f5e0ff */
[----:B------:R-:W-:-:S05]  /*10b0*/  @!P0 IMAD.X R3, RZ, RZ, c[0x0][0x16c], P2 ;  /* 0x00005b00ff038624 */ /* 0x000fca00010e06ff */
[----:B------:R0:W-:Y:S03]  /*10c0*/  @!P0 STG.E.U8 [R2.64], R21 ;  /* 0x0000001502008986 */ /* 0x0001e6000c101104 */
.L_x_9626:
[----:B------:R-:W-:Y:S05]  /*10d0*/  BSYNC B0 ;  /* 0x0000000000007941 */ /* 0x000fea0003800000 */
.L_x_9620:
[----:B------:R-:W-:Y:S01]  /*10e0*/  WARPSYNC 0xffffffff ;  /* 0xffffffff00007948 */ /* 0x000fe20003800000 */
[----:B------:R-:W-:-:S13]  /*10f0*/  ISETP.GE.AND P0, PT, R5, R0, PT ;  /* 0x000000000500720c */ /* 0x000fda0003f06270 */
[----:B------:R-:W-:Y:S05]  /*1100*/  @P0 EXIT ;  /* 0x000000000000094d */ /* 0x000fea0003800000 */
[----:B0-----:R-:W-:Y:S01]  /*1110*/  IMAD.IADD R2, R28, 0x1, R5 ;  /* 0x000000011c027824 */ /* 0x001fe200078e0205 */
[----:B------:R-:W-:-:S04]  /*1120*/  SEL R5, RZ, 0x1, !P1 ;  /* 0x00000001ff057807 */ /* 0x000fc80004800000 */
[----:B------:R-:W-:-:S05]  /*1130*/  IADD3 R2, P0, R2, c[0x0][0x168], RZ ;  /* 0x00005a0002027a10 */ /* 0x000fca0007f1e0ff */
[----:B------:R-:W-:-:S05]  /*1140*/  IMAD.X R3, RZ, RZ, c[0x0][0x16c], P0 ;  /* 0x00005b00ff037624 */ /* 0x000fca00000e06ff */
[----:B------:R-:W-:Y:S01]  /*1150*/  STG.E.U8 [R2.64], R5 ;  /* 0x0000000502007986 */ /* 0x000fe2000c101104 */
[----:B------:R-:W-:Y:S05]  /*1160*/  EXIT ;  /* 0x000000000000794d */ /* 0x000fea0003800000 */
.L_x_9627:
        /* <DEDUP_REMOVED lines=9> */
.L_x_41896:


//--------------------- .text._ZN2at6native29vectorized_elementwise_kernelILi4ENS0_13BinaryFunctorIllbZZZNS0_23logical_xor_kernel_cudaERNS_14TensorIteratorEENKUlvE0_clEvENKUlvE2_clEvEUlllE_EESt5arrayIPcLm3EEEEviT0_T1_ --------------------------
	.section	.text._ZN2at6native29vectorized_elementwise_kernelILi4ENS0_13BinaryFunctorIllbZZZNS0_23logical_xor_kernel_cudaERNS_14TensorIteratorEENKUlvE0_clEvENKUlvE2_clEvEUlllE_EESt5arrayIPcLm3EEEEviT0_T1_,"ax",@progbits
	.sectioninfo	@"SHI_REGISTERS=31"
	.align	128
        .global         _ZN2at6native29vectorized_elementwise_kernelILi4ENS0_13BinaryFunctorIllbZZZNS0_23logical_xor_kernel_cudaERNS_14TensorIteratorEENKUlvE0_clEvENKUlvE2_clEvEUlllE_EESt5arrayIPcLm3EEEEviT0_T1_
        .type           _ZN2at6native29vectorized_elementwise_kernelILi4ENS0_13BinaryFunctorIllbZZZNS0_23logical_xor_kernel_cudaERNS_14TensorIteratorEENKUlvE0_clEvENKUlvE2_clEvEUlllE_EESt5arrayIPcLm3EEEEviT0_T1_,@function
        .size           _ZN2at6native29vectorized_elementwise_kernelILi4ENS0_13BinaryFunctorIllbZZZNS0_23logical_xor_kernel_cudaERNS_14TensorIteratorEENKUlvE0_clEvENKUlvE2_clEvEUlllE_EESt5arrayIPcLm3EEEEviT0_T1_,(.L_x_41897 - _ZN2at6native29vectorized_elementwise_kernelILi4ENS0_13BinaryFunctorIllbZZZNS0_23logical_xor_kernel_cudaERNS_14TensorIteratorEENKUlvE0_clEvENKUlvE2_clEvEUlllE_EESt5arrayIPcLm3EEEEviT0_T1_)
        .other          _ZN2at6native29vectorized_elementwise_kernelILi4ENS0_13BinaryFunctorIllbZZZNS0_23logical_xor_kernel_cudaERNS_14TensorIteratorEENKUlvE0_clEvENKUlvE2_clEvEUlllE_EESt5arrayIPcLm3EEEEviT0_T1_,@"STO_CUDA_ENTRY STV_DEFAULT"
_ZN2at6native29vectorized_elementwise_kernelILi4ENS0_13BinaryFunctorIllbZZZNS0_23logical_xor_kernel_cudaERNS_14TensorIteratorEENKUlvE0_clEvENKUlvE2_clEvEUlllE_EESt5arrayIPcLm3EEEEviT0_T1_:
.text._ZN2at6native29vectorized_elementwise_kernelILi4ENS0_13BinaryFunctorIllbZZZNS0_23logical_xor_kernel_cudaERNS_14TensorIteratorEENKUlvE0_clEvENKUlvE2_clEvEUlllE_EESt5arrayIPcLm3EEEEviT0_T1_:
        /* <DEDUP_REMOVED lines=13> */
[----:B------:R0:W2:Y:S04]  /*00d0*/  LDG.E.128 R20, [R24.64] ;  /* 0x0000000418147981 */ /* 0x0000a8000c1e1d00 */
[----:B------:R-:W3:Y:S04]  /*00e0*/  LDG.E.128 R4, [R2.64] ;  /* 0x0000000402047981 */ /* 0x000ee8000c1e1d00 */
[----:B------:R0:W4:Y:S04]  /*00f0*/  LDG.E.128 R8, [R24.64+0x10] ;  /* 0x0000100418087981 */ /* 0x000128000c1e1d00 */
[----:B------:R-:W5:Y:S04]  /*0100*/  LDG.E.128 R12, [R2.64+0x10] ;  /* 0x00001004020c7981 */ /* 0x000f68000c1e1d00 */
[----:B------:R0:W4:Y:S04]  /*0110*/  LDG.E.128 R16, [R24.64+0x1000] ;  /* 0x0010000418107981 */ /* 0x000128000c1e1d00 */
[----:B0-----:R-:W5:Y:S01]  /*0120*/  LDG.E.128 R24, [R24.64+0x1010] ;  /* 0x0010100418187981 */ /* 0x001f62000c1e1d00 */
[----:B--2---:R-:W-:-:S02]  /*0130*/  ISETP.NE.U32.AND P1, PT, R22, RZ, PT ;  /* 0x000000ff1600720c */ /* 0x004fc40003f25070 */
[----:B------:R-:W-:Y:S02]  /*0140*/  ISETP.NE.U32.AND P0, PT, R20, RZ, PT ;  /* 0x000000ff1400720c */ /* 0x000fe40003f05070 */
[----:B------:R-:W-:Y:S02]  /*0150*/  ISETP.NE.AND.EX P1, PT, R23, RZ, PT, P1 ;  /* 0x000000ff1700720c */ /* 0x000fe40003f25310 */
[----:B---3--:R-:W-:Y:S02]  /*0160*/  ISETP.NE.U32.AND P2, PT, R6, RZ, PT ;  /* 0x000000ff0600720c */ /* 0x008fe40003f45070 */
[----:B------:R-:W-:Y:S02]  /*0170*/  ISETP.NE.AND.EX P0, PT, R21, RZ, PT, P0 ;  /* 0x000000ff1500720c */ /* 0x000fe40003f05300 */
[----:B------:R-:W2:Y:S01]  /*0180*/  LDG.E.128 R20, [R2.64+0x1000] ;  /* 0x0010000402147981 */ /* 0x000ea2000c1e1d00 */
[----:B------:R-:W-:Y:S02]  /*0190*/  ISETP.NE.XOR.EX P1, PT, R7, RZ, P1, P2 ;  /* 0x000000ff0700720c */ /* 0x000fe40000f25b20 */
[----:B------:R-:W-:-:S04]  /*01a0*/  ISETP.NE.U32.AND P2, PT, R4, RZ, PT ;  /* 0x000000ff0400720c */ /* 0x000fc80003f45070 */
[----:B------:R-:W-:Y:S02]  /*01b0*/  ISETP.NE.XOR.EX P2, PT, R5, RZ, P0, P2 ;  /* 0x000000ff0500720c */ /* 0x000fe40000745b20 */
[----:B------:R0:W3:Y:S01]  /*01c0*/  LDG.E.128 R4, [R2.64+0x1010] ;  /* 0x0010100402047981 */ /* 0x0000e2000c1e1d00 */
[----:B----4-:R-:W-:Y:S02]  /*01d0*/  ISETP.NE.U32.AND P0, PT, R8, RZ, PT ;  /* 0x000000ff0800720c */ /* 0x010fe40003f05070 */
[----:B-----5:R-:W-:Y:S02]  /*01e0*/  ISETP.NE.U32.AND P3, PT, R12, RZ, PT ;  /* 0x000000ff0c00720c */ /* 0x020fe40003f65070 */
[----:B------:R-:W-:Y:S02]  /*01f0*/  ISETP.NE.AND.EX P0, PT, R9, RZ, PT, P0 ;  /* 0x000000ff0900720c */ /* 0x000fe40003f05300 */
[----:B------:R-:W-:Y:S02]  /*0200*/  SEL R8, RZ, 0x1, !P2 ;  /* 0x00000001ff087807 */ /* 0x000fe40005000000 */
[----:B------:R-:W-:-:S02]  /*0210*/  ISETP.NE.U32.AND P2, PT, R18, RZ, PT ;  /* 0x000000ff1200720c */ /* 0x000fc40003f45070 */
[----:B------:R-:W-:Y:S02]  /*0220*/  ISETP.NE.U32.AND P5, PT, R16, RZ, PT ;  /* 0x000000ff1000720c */ /* 0x000fe40003fa5070 */
[----:B------:R-:W-:Y:S02]  /*0230*/  ISETP.NE.XOR.EX P0, PT, R13, RZ, P0, P3 ;  /* 0x000000ff0d00720c */ /* 0x000fe40000705b30 */
[----:B------:R-:W-:Y:S02]  /*0240*/  ISETP.NE.AND.EX P2, PT, R19, RZ, PT, P2 ;  /* 0x000000ff1300720c */ /* 0x000fe40003f45320 */
[----:B------:R-:W-:Y:S02]  /*0250*/  ISETP.NE.AND.EX P5, PT, R17, RZ, PT, P5 ;  /* 0x000000ff1100720c */ /* 0x000fe40003fa5350 */
[----:B------:R-:W-:Y:S02]  /*0260*/  SEL R9, RZ, 0x1, !P1 ;  /* 0x00000001ff097807 */ /* 0x000fe40004800000 */
[----:B------:R-:W-:-:S02]  /*0270*/  ISETP.NE.U32.AND P1, PT, R10, RZ, PT ;  /* 0x000000ff0a00720c */ /* 0x000fc40003f25070 */
[----:B------:R-:W-:Y:S02]  /*0280*/  ISETP.NE.U32.AND P4, PT, R24, RZ, PT ;  /* 0x000000ff1800720c */ /* 0x000fe40003f85070 */
[----:B------:R-:W-:Y:S02]  /*0290*/  ISETP.NE.AND.EX P1, PT, R11, RZ, PT, P1 ;  /* 0x000000ff0b00720c */ /* 0x000fe40003f25310 */
[----:B------:R-:W-:Y:S02]  /*02a0*/  ISETP.NE.AND.EX P4, PT, R25, RZ, PT, P4 ;  /* 0x000000ff1900720c */ /* 0x000fe40003f85340 */
[----:B------:R-:W-:Y:S02]  /*02b0*/  PRMT R8, R9, 0x7604, R8 ;  /* 0x0000760409087816 */ /* 0x000fe40000000008 */
[----:B--2---:R-:W-:Y:S02]  /*02c0*/  ISETP.NE.U32.AND P3, PT, R22, RZ, PT ;  /* 0x000000ff1600720c */ /* 0x004fe40003f65070 */
[----:B------:R-:W-:-:S02]  /*02d0*/  ISETP.NE.U32.AND P6, PT, R20, RZ, PT ;  /* 0x000000ff1400720c */ /* 0x000fc40003fc5070 */
[----:B------:R-:W-:Y:S02]  /*02e0*/  ISETP.NE.XOR.EX P3, PT, R23, RZ, P2, P3 ;  /* 0x000000ff1700720c */ /* 0x000fe40001765b30 */
[----:B------:R-:W-:Y:S02]  /*02f0*/  ISETP.NE.XOR.EX P5, PT, R21, RZ, P5, P6 ;  /* 0x000000ff1500720c */ /* 0x000fe40002fa5b60 */
[----:B0-----:R-:W-:Y:S02]  /*0300*/  SEL R3, RZ, 0x1, !P3 ;  /* 0x00000001ff037807 */ /* 0x001fe40005800000 */
[----:B------:R-:W-:Y:S02]  /*0310*/  ISETP.NE.U32.AND P2, PT, R14, RZ, PT ;  /* 0x000000ff0e00720c */ /* 0x000fe40003f45070 */
[----:B------:R-:W-:Y:S02]  /*0320*/  SEL R2, RZ, 0x1, !P5 ;  /* 0x00000001ff027807 */ /* 0x000fe40006800000 */
[----:B---3--:R-:W-:-:S02]  /*0330*/  ISETP.NE.U32.AND P3, PT, R4, RZ, PT ;  /* 0x000000ff0400720c */ /* 0x008fc40003f65070 */
[----:B------:R-:W-:Y:S02]  /*0340*/  ISETP.NE.U32.AND P5, PT, R26, RZ, PT ;  /* 0x000000ff1a00720c */ /* 0x000fe40003fa5070 */
[----:B------:R-:W-:Y:S02]  /*0350*/  ISETP.NE.XOR.EX P1, PT, R15, RZ, P1, P2 ;  /* 0x000000ff0f00720c */ /* 0x000fe40000f25b20 */
[----:B------:R-:W-:Y:S02]  /*0360*/  ISETP.NE.XOR.EX P3, PT, R5, RZ, P4, P3 ;  /* 0x000000ff0500720c */ /* 0x000fe40002765b30 */
[----:B------:R-:W-:Y:S02]  /*0370*/  ISETP.NE.AND.EX P2, PT, R27, RZ, PT, P5 ;  /* 0x000000ff1b00720c */ /* 0x000fe40003f45350 */
[----:B------:R-:W-:Y:S02]  /*0380*/  ISETP.NE.U32.AND P4, PT, R6, RZ, PT ;  /* 0x000000ff0600720c */ /* 0x000fe40003f85070 */
[----:B------:R-:W-:-:S02]  /*0390*/  PRMT R9, R3, 0x7604, R2 ;  /* 0x0000760403097816 */ /* 0x000fc40000000002 */
[----:B------:R-:W-:Y:S02]  /*03a0*/  IADD3 R2, P5, R28, c[0x0][0x168], RZ ;  /* 0x00005a001c027a10 */ /* 0x000fe40007fbe0ff */
[----:B------:R-:W-:Y:S02]  /*03b0*/  SEL R5, RZ, 0x1, !P0 ;  /* 0x00000001ff057807 */ /* 0x000fe40004000000 */
[----:B------:R-:W-:Y:S02]  /*03c0*/  SEL R4, RZ, 0x1, !P3 ;  /* 0x00000001ff047807 */ /* 0x000fe40005800000 */
[----:B------:R-:W-:Y:S01]  /*03d0*/  ISETP.NE.XOR.EX P2, PT, R7, RZ, P2, P4 ;  /* 0x000000ff0700720c */ /* 0x000fe20001745b40 */
        /* <DEDUP_REMOVED lines=11> */
.L_x_9628:
        /* <DEDUP_REMOVED lines=167> */
.L_x_9631:
[----:B0-----:R-:W-:-:S13]  /*0f00*/  ISETP.GE.AND P0, PT, R5, R0, PT ;  /* 0x000000000500720c */ /* 0x001fda0003f06270 */
[----:B------:R-:W-:Y:S05]  /*0f10*/  @P0 BRA `(.L_x_9633) ;  /* 0x000000c000000947 */ /* 0x000fea0003800000 */
[----:B------:R-:W-:Y:S01]  /*0f20*/  IMAD.IADD R2, R28, 0x1, R5 ;  /* 0x000000011c027824 */ /* 0x000fe200078e0205 */
[----:B------:R-:W-:-:S04]  /*0f30*/  IADD3 R5, R5, 0x80, RZ ;  /* 0x0000008005057810 */ /* 0x000fc80007ffe0ff */
[----:B------:R-:W-:-:S05]  /*0f40*/  IADD3 R2, P0, R2, c[0x0][0x168], RZ ;  /* 0x00005a0002027a10 */ /* 0x000fca0007f1e0ff */
[----:B------:R-:W-:-:S05]  /*0f50*/  IMAD.X R3, RZ, RZ, c[0x0][0x16c], P0 ;  /* 0x00005b00ff037624 */ /* 0x000fca00000e06ff */
[----:B------:R0:W-:Y:S03]  /*0f60*/  STG.E.U8 [R2.64], R15 ;  /* 0x0000000f02007986 */ /* 0x0001e6000c101104 */
.L_x_9632:
[----:B------:R-:W-:-:S13]  /*0f70*/  ISETP.GE.AND P0, PT, R5, R0, PT ;  /* 0x000000000500720c */ /* 0x000fda0003f06270 */
[----:B------:R-:W-:Y:S05]  /*0f80*/  @P0 BRA `(.L_x_9634) ;  /* 0x000000d000000947 */ /* 0x000fea0003800000 */
[----:B0-----:R-:W-:Y:S01]  /*0f90*/  IMAD.IADD R2, R28, 0x1, R5 ;  /* 0x000000011c027824 */ /* 0x001fe200078e0205 */
[----:B------:R-:W-:-:S04]  /*0fa0*/  IADD3 R5, R5, 0x80, RZ ;  /* 0x0000008005057810 */ /* 0x000fc80007ffe0ff */
[----:B------:R-:W-:-:S05]  /*0fb0*/  IADD3 R2, P0, R2, c[0x0][0x168], RZ ;  /* 0x00005a0002027a10 */ /* 0x000fca0007f1e0ff */
[----:B------:R-:W-:-:S05]  /*0fc0*/  IMAD.X R3, RZ, RZ, c[0x0][0x16c], P0 ;  /* 0x00005b00ff037624 */ /* 0x000fca00000e06ff */
[----:B------:R0:W-:Y:S03]  /*0fd0*/  STG.E.U8 [R2.64], R17 ;  /* 0x0000001102007986 */ /* 0x0001e6000c101104 */
.L_x_9633:
        /* <DEDUP_REMOVED lines=8> */
.L_x_9634:
[----:B------:R-:W-:Y:S05]  /*1060*/  BSYNC B1 ;  /* 0x0000000000017941 */ /* 0x000fea0003800000 */
.L_x_9630:
[----:B------:R-:W-:-:S13]  /*1070*/  ISETP.GE.AND P0, PT, R5, R0, PT ;  /* 0x000000000500720c */ /* 0x000fda0003f06270 */
[----:B0-----:R-:W-:Y:S01]  /*1080*/  @!P0 IMAD.IADD R2, R28, 0x1, R5 ;  /* 0x000000011c028824 */ /* 0x001fe200078e0205 */
[----:B------:R-:W-:-:S04]  /*1090*/  @!P0 IADD3 R5, R5, 0x80, RZ ;  /* 0x0000008005058810 */ /* 0x000fc80007ffe0ff */
[----:B------:R-:W-:-:S05]  /*10a0*/  @!P0 IADD3 R2, P2, R2, c[0x0][0x168], RZ ;  /* 0x00005a0002028a10 */ /* 0x000fca0007f5e0ff */
[----:B------:R-:W-:-:S05]  /*10b0*/  @!P0 IMAD.X R3, RZ, RZ, c[0x0][0x16c], P2 ;  /* 0x00005b00ff038624 */ /* 0x000fca00010e06ff */
[----:B------:R0:W-:Y:S03]  /*10c0*/  @!P0 STG.E.U8 [R2.64], R21 ;  /* 0x0000001502008986 */ /* 0x0001e6000c101104 */
.L_x_9635:
[----:B------:R-:W-:Y:S05]  /*10d0*/  BSYNC B0 ;  /* 0x0000000000007941 */ /* 0x000fea0003800000 */
.L_x_9629:
        /* <DEDUP_REMOVED lines=9> */
.L_x_9636:
        /* <DEDUP_REMOVED lines=9> */
.L_x_41897:


//--------------------- .text._ZN2at6native29vectorized_elementwise_kernelILi8ENS0_13BinaryFunctorIllbZZZNS0_23logical_xor_kernel_cudaERNS_14TensorIteratorEENKUlvE0_clEvENKUlvE2_clEvEUlllE_EESt5arrayIPcLm3EEEEviT0_T1_ --------------------------
	.section	.text._ZN2at6native29vectorized_elementwise_kernelILi8ENS0_13BinaryFunctorIllbZZZNS0_23logical_xor_kernel_cudaERNS_14TensorIteratorEENKUlvE0_clEvENKUlvE2_clEvEUlllE_EESt5arrayIPcLm3EEEEviT0_T1_,"ax",@progbits
	.sectioninfo	@"SHI_REGISTERS=4"
	.align	128
        .global         _ZN2at6native29vectorized_elementwise_kernelILi8ENS0_13BinaryFunctorIllbZZZNS0_23logical_xor_kernel_cudaERNS_14TensorIteratorEENKUlvE0_clEvENKUlvE2_clEvEUlllE_EESt5arrayIPcLm3EEEEviT0_T1_
        .type           _ZN2at6native29vectorized_elementwise_kernelILi8ENS0_13BinaryFunctorIllbZZZNS0_23logical_xor_kernel_cudaERNS_14TensorIteratorEENKUlvE0_clEvENKUlvE2_clEvEUlllE_EESt5arrayIPcLm3EEEEviT0_T1_,@function
        .size           _ZN2at6native29vectorized_elementwise_kernelILi8ENS0_13BinaryFunctorIllbZZZNS0_23logical_xor_kernel_cudaERNS_14TensorIteratorEENKUlvE0_clEvENKUlvE2_clEvEUlllE_EESt5arrayIPcLm3EEEEviT0_T1_,(.L_x_41898 - _ZN2at6native29vectorized_elementwise_kernelILi8ENS0_13BinaryFunctorIllbZZZNS0_23logical_xor_kernel_cudaERNS_14TensorIteratorEENKUlvE0_clEvENKUlvE2_clEvEUlllE_EESt5arrayIPcLm3EEEEviT0_T1_)
        .other          _ZN2at6native29vectorized_elementwise_kernelILi8ENS0_13BinaryFunctorIllbZZZNS0_23logical_xor_kernel_cudaERNS_14TensorIteratorEENKUlvE0_clEvENKUlvE2_clEvEUlllE_EESt5arrayIPcLm3EEEEviT0_T1_,@"STO_CUDA_ENTRY STV_DEFAULT"
_ZN2at6native29vectorized_elementwise_kernelILi8ENS0_13BinaryFunctorIllbZZZNS0_23logical_xor_kernel_cudaERNS_14TensorIteratorEENKUlvE0_clEvENKUlvE2_clEvEUlllE_EESt5arrayIPcLm3EEEEviT0_T1_:
.text._ZN2at6native29vectorized_elementwise_kernelILi8ENS0_13BinaryFunctorIllbZZZNS0_23logical_xor_kernel_cudaERNS_14TensorIteratorEENKUlvE0_clEvENKUlvE2_clEvEUlllE_EESt5arrayIPcLm3EEEEviT0_T1_:
[----:B------:R-:W-:Y:S02]  /*0000*/  MOV R1, c[0x0][0x28] ;  /* 0x00000a0000017a02 */ /* 0x000fe40000000f00 */
[----:B------:R-:W-:Y:S05]  /*0010*/  EXIT ;  /* 0x000000000000794d */ /* 0x000fea0003800000 */
.L_x_9637:
        /* <DEDUP_REMOVED lines=14> */
.L_x_41898:


//--------------------- .text._ZN2at6native18elementwise_kernelILi128ELi4EZNS0_15gpu_kernel_implINS0_13AUnaryFunctorIiibZZZNS0_23logical_xor_kernel_cudaERNS_14TensorIteratorEENKUlvE0_clEvENKUlvE1_clEvEUliiE_EEEEvRNS_18TensorIteratorBaseERKT_EUliE_EEviT1_ --------------------------
	.section	.text._ZN2at6native18elementwise_kernelILi128ELi4EZNS0_15gpu_kernel_implINS0_13AUnaryFunctorIiibZZZNS0_23logical_xor_kernel_cudaERNS_14TensorIteratorEENKUlvE0_clEvENKUlvE1_clEvEUliiE_EEEEvRNS_18TensorIteratorBaseERKT_EUliE_EEviT1_,"ax",@progbits
	.sectioninfo	@"SHI_REGISTERS=26"
	.align	128
        .global         _ZN2at6native18elementwise_kernelILi128ELi4EZNS0_15gpu_kernel_implINS0_13AUnaryFunctorIiibZZZNS0_23logical_xor_kernel_cudaERNS_14TensorIteratorEENKUlvE0_clEvENKUlvE1_clEvEUliiE_EEEEvRNS_18TensorIteratorBaseERKT_EUliE_EEviT1_
        .type           _ZN2at6native18elementwise_kernelILi128ELi4EZNS0_15gpu_kernel_implINS0_13AUnaryFunctorIiibZZZNS0_23logical_xor_kernel_cudaERNS_14TensorIteratorEENKUlvE0_clEvENKUlvE1_clEvEUliiE_EEEEvRNS_18TensorIteratorBaseERKT_EUliE_EEviT1_,@function
        .size           _ZN2at6native18elementwise_kernelILi128ELi4EZNS0_15gpu_kernel_implINS0_13AUnaryFunctorIiibZZZNS0_23logical_xor_kernel_cudaERNS_14TensorIteratorEENKUlvE0_clEvENKUlvE1_clEvEUliiE_EEEEvRNS_18TensorIteratorBaseERKT_EUliE_EEviT1_,(.L_x_41899 - _ZN2at6native18elementwise_kernelILi128ELi4EZNS0_15gpu_kernel_implINS0_13AUnaryFunctorIiibZZZNS0_23logical_xor_kernel_cudaERNS_14TensorIteratorEENKUlvE0_clEvENKUlvE1_clEvEUliiE_EEEEvRNS_18TensorIteratorBaseERKT_EUliE_EEviT1_)
        .other          _ZN2at6native18elementwise_kernelILi128ELi4EZNS0_15gpu_kernel_implINS0_13AUnaryFunctorIiibZZZNS0_23logical_xor_kernel_cudaERNS_14TensorIteratorEENKUlvE0_clEvENKUlvE1_clEvEUliiE_EEEEvRNS_18TensorIteratorBaseERKT_EUliE_EEviT1_,@"STO_CUDA_ENTRY STV_DEFAULT"
_ZN2at6native18elementwise_kernelILi128ELi4EZNS0_15gpu_kernel_implINS0_13AUnaryFunctorIiibZZZNS0_23logical_xor_kernel_cudaERNS_14TensorIteratorEENKUlvE0_clEvENKUlvE1_clEvEUliiE_EEEEvRNS_18TensorIteratorBaseERKT_EUliE_EEviT1_:
.text._ZN2at6native18elementwise_kernelILi128ELi4EZNS0_15gpu_kernel_implINS0_13AUnaryFunctorIiibZZZNS0_23logical_xor_kernel_cudaERNS_14TensorIteratorEENKUlvE0_clEvENKUlvE1_clEvEUliiE_EEEEvRNS_18TensorIteratorBaseERKT_EUliE_EEviT1_:
        /* <DEDUP_REMOVED lines=237> */
.L_x_9640:
        /* <DEDUP_REMOVED lines=18> */
.L_x_9644:
[----:B------:R0:W5:Y:S01]  /*0ff0*/  LDG.E.U8 R19, [R2.64] ;  /* 0x0000002402137981 */ /* 0x000162000c1e1100 */
[----:B------:R-:W-:Y:S05]  /*1000*/  BRA `(.L_x_9646) ;  /* 0x00000d0000007947 */ /* 0x000fea0003800000 */
.L_x_9643:
        /* <DEDUP_REMOVED lines=8> */
.L_x_9648:
[----:B------:R0:W5:Y:S01]  /*1090*/  LDG.E R19, [R2.64] ;  /* 0x0000002402137981 */ /* 0x000162000c1e1900 */
[----:B------:R-:W-:Y:S05]  /*10a0*/  BRA `(.L_x_9646) ;  /* 0x00000c6000007947 */ /* 0x000fea0003800000 */
.L_x_9647:
[----:B------:R0:W5:Y:S01]  /*10b0*/  LDG.E.S16 R19, [R2.64] ;  /* 0x0000002402137981 */ /* 0x000162000c1e1700 */
[----:B------:R-:W-:Y:S05]  /*10c0*/  BRA `(.L_x_9646) ;  /* 0x00000c4000007947 */ /* 0x000fea0003800000 */
.L_x_9642:
        /* <DEDUP_REMOVED lines=9> */
.L_x_9650:
[----:B------:R-:W2:Y:S02]  /*1160*/  LDG.E.U16 R2, [R2.64] ;  /* 0x0000002402027981 */ /* 0x000ea4000c1e1500 */
[----:B--2---:R-:W-:-:S06]  /*1170*/  HADD2.F32 R19, -RZ, R2.H0_H0 ;  /* 0x20000002ff137230 */ /* 0x004fcc0000004100 */
[----:B------:R-:W0:Y:S01]  /*1180*/  F2I.FTZ.TRUNC.NTZ R19, R19 ;  /* 0x0000001300137305 */ /* 0x000e22000021f100 */
[----:B------:R-:W-:Y:S05]  /*1190*/  BRA `(.L_x_9646) ;  /* 0x00000b7000007947 */ /* 0x000fea0003800000 */
.L_x_9649:
        /* <DEDUP_REMOVED lines=9> */
.L_x_9652:
[----:B------:R-:W2:Y:S02]  /*1230*/  LDG.E.U16 R2, [R2.64] ;  /* 0x0000002402027981 */ /* 0x000ea4000c1e1500 */
[----:B--2---:R-:W-:-:S06]  /*1240*/  HADD2.F32 R19, -RZ, R2.H0_H0 ;  /* 0x20000002ff137230 */ /* 0x004fcc0000004100 */
[----:B------:R-:W0:Y:S01]  /*1250*/  F2I.FTZ.TRUNC.NTZ R19, R19 ;  /* 0x0000001300137305 */ /* 0x000e22000021f100 */
[----:B------:R-:W-:Y:S05]  /*1260*/  BRA `(.L_x_9646) ;  /* 0x00000aa000007947 */ /* 0x000fea0003800000 */
.L_x_9651:
[----:B------:R-:W2:Y:S02]  /*1270*/  LDG.E.64 R2, [R2.64] ;  /* 0x0000002402027981 */ /* 0x000ea4000c1e1b00 */
[----:B--2---:R0:W1:Y:S01]  /*1280*/  F2I.F64.TRUNC R19, R2 ;  /* 0x0000000200137311 */ /* 0x004062000030d100 */
[----:B------:R-:W-:Y:S05]  /*1290*/  BRA `(.L_x_9646) ;  /* 0x00000a7000007947 */ /* 0x000fea0003800000 */
.L_x_9641:
        /* <DEDUP_REMOVED lines=12> */
.L_x_9655:
[----:B------:R-:W2:Y:S02]  /*1360*/  LDG.E.64 R2, [R2.64] ;  /* 0x0000002402027981 */ /* 0x000ea4000c1e1b00 */
[----:B--2---:R0:W1:Y:S01]  /*1370*/  F2I.F64.TRUNC R19, R2 ;  /* 0x0000000200137311 */ /* 0x004062000030d100 */
[----:B------:R-:W-:Y:S05]  /*1380*/  BRA `(.L_x_9646) ;  /* 0x0000098000007947 */ /* 0x000fea0003800000 */
.L_x_9654:
        /* <DEDUP_REMOVED lines=25> */
[----:B------:R0:W1:Y:S01]  /*1520*/  F2I.FTZ.TRUNC.NTZ R19, R5 ;  /* 0x0000000500137305 */ /* 0x000062000021f100 */
[----:B------:R-:W-:Y:S05]  /*1530*/  BRA `(.L_x_9646) ;  /* 0x000007d000007947 */ /* 0x000fea0003800000 */
.L_x_9657:
        /* <DEDUP_REMOVED lines=12> */
[----:B------:R0:W1:Y:S01]  /*1600*/  F2I.FTZ.TRUNC.NTZ R19, R4 ;  /* 0x0000000400137305 */ /* 0x000062000021f100 */
[----:B------:R-:W-:Y:S05]  /*1610*/  BRA `(.L_x_9646) ;  /* 0x000006f000007947 */ /* 0x000fea0003800000 */
.L_x_9656:
[----:B------:R-:W2:Y:S02]  /*1620*/  LDG.E.U16 R19, [R2.64] ;  /* 0x0000002402137981 */ /* 0x000ea4000c1e1500 */
[----:B--2---:R-:W-:-:S06]  /*1630*/  PRMT R19, RZ, 0x5410, R19 ;  /* 0x00005410ff137816 */ /* 0x004fcc0000000013 */
[----:B------:R-:W0:Y:S01]  /*1640*/  F2I.FTZ.TRUNC.NTZ R19, R19 ;  /* 0x0000001300137305 */ /* 0x000e22000021f100 */
[----:B------:R-:W-:Y:S05]  /*1650*/  BRA `(.L_x_9646) ;  /* 0x000006b000007947 */ /* 0x000fea0003800000 */
.L_x_9653:
        /* <DEDUP_REMOVED lines=10> */
.L_x_9660:
        /* <DEDUP_REMOVED lines=21> */
.L_x_9664:
[----:B------:R-:W-:Y:S05]  /*1850*/  BSYNC B1 ;  /* 0x0000000000017941 */ /* 0x000fea0003800000 */
.L_x_9663:
[----:B------:R-:W-:Y:S01]  /*1860*/  IMAD.SHL.U32 R2, R2, 0x100000, RZ ;  /* 0x0010000002027824 */ /* 0x000fe200078e00ff */
[----:B------:R-:W-:-:S04]  /*1870*/  LEA R0, R0, 0x3b800000, 0x17 ;  /* 0x3b80000000007811 */ /* 0x000fc800078eb8ff */
[----:B------:R-:W-:Y:S02]  /*1880*/  LOP3.LUT R19, R0, R2, R19, 0xfe, !PT ;  /* 0x0000000200137212 */ /* 0x000fe400078efe13 */
.L_x_9662:
[----:B------:R-:W-:Y:S05]  /*1890*/  BSYNC B0 ;  /* 0x0000000000007941 */ /* 0x000fea0003800000 */
.L_x_9661:
[----:B------:R-:W0:Y:S01]  /*18a0*/  F2I.FTZ.TRUNC.NTZ R19, R19 ;  /* 0x0000001300137305 */ /* 0x000e22000021f100 */
[----:B------:R-:W-:Y:S05]  /*18b0*/  BRA `(.L_x_9646) ;  /* 0x0000045000007947 */ /* 0x000fea0003800000 */
.L_x_9659:
        /* <DEDUP_REMOVED lines=21> */
.L_x_9668:
[----:B------:R-:W-:Y:S05]  /*1a10*/  BSYNC B1 ;  /* 0x0000000000017941 */ /* 0x000fea0003800000 */
.L_x_9667:
[----:B------:R-:W-:Y:S01]  /*1a20*/  IMAD.SHL.U32 R2, R2, 0x200000, RZ ;  /* 0x0020000002027824 */ /* 0x000fe200078e00ff */
[----:B------:R-:W-:-:S04]  /*1a30*/  LEA R0, R0, 0x37800000, 0x17 ;  /* 0x3780000000007811 */ /* 0x000fc800078eb8ff */
[----:B------:R-:W-:Y:S02]  /*1a40*/  LOP3.LUT R19, R0, R2, R19, 0xfe, !PT ;  /* 0x0000000200137212 */ /* 0x000fe400078efe13 */
.L_x_9666:
[----:B------:R-:W-:Y:S05]  /*1a50*/  BSYNC B0 ;  /* 0x0000000000007941 */ /* 0x000fea0003800000 */
.L_x_9665:
[----:B------:R-:W0:Y:S01]  /*1a60*/  F2I.FTZ.TRUNC.NTZ R19, R19 ;  /* 0x0000001300137305 */ /* 0x000e22000021f100 */
[----:B------:R-:W-:Y:S05]  /*1a70*/  BRA `(.L_x_9646) ;  /* 0x0000029000007947 */ /* 0x000fea0003800000 */
.L_x_9658:
        /* <DEDUP_REMOVED lines=14> */
.L_x_9672:
[----:B------:R-:W-:Y:S05]  /*1b60*/  BSYNC B0 ;  /* 0x0000000000007941 */ /* 0x000fea0003800000 */
.L_x_9671:
[----:B------:R-:W0:Y:S01]  /*1b70*/  F2I.FTZ.TRUNC.NTZ R19, R19 ;  /* 0x0000001300137305 */ /* 0x000e22000021f100 */
[----:B------:R-:W-:Y:S05]  /*1b80*/  BRA `(.L_x_9646) ;  /* 0x0000018000007947 */ /* 0x000fea0003800000 */
.L_x_9645:
        /* <DEDUP_REMOVED lines=11> */
[----:B------:R-:W-:-:S02]  /*1c40*/  IMAD.MOV.U32 R19, RZ, RZ, RZ ;  /* 0x000000ffff137224 */ /* 0x000fc400078e00ff */
[----:B------:R-:W-:Y:S01]  /*1c50*/  LEPC R14 ;  /* 0x00000000000e734e */ /* 0x000fe20000000000 */
[----:B------:R-:W-:-:S02]  /*1c60*/  MOV R9, 0x1cd0 ;  /* 0x00001cd000097802 */ /* 0x000fc40000000f00 */
[----:B------:R-:W-:Y:S02]  /*1c70*/  MOV R20, 0x1c50 ;  /* 0x00001c5000147802 */ /* 0x000fe40000000f00 */
[----:B------:R-:W-:Y:S02]  /*1c80*/  MOV R21, 0x0 ;  /* 0x0000000000157802 */ /* 0x000fe40000000f00 */
[----:B------:R-:W-:Y:S02]  /*1c90*/  MOV R0, 0x0 ;  /* 0x0000000000007802 */ /* 0x000fe40000000f00 */
[----:B------:R-:W-:-:S04]  /*1ca0*/  IADD3 R20, P0, P1, -R20, R9, R14 ;  /* 0x0000000914147210 */ /* 0x000fc8000791e10e */
[----:B------:R-:W-:-:S04]  /*1cb0*/  IADD3.X R21, ~R0, R21, R15, P0, P1 ;  /* 0x0000001500157210 */ /* 0x000fc800007e250f */
[----:B0-----:R-:W-:Y:S05]  /*1cc0*/  CALL.ABS.NOINC R2 ;  /* 0x0000000002007343 */ /* 0x001fea0003c00000 */
[----:B------:R-:W-:Y:S05]  /*1cd0*/  BRA `(.L_x_9646) ;  /* 0x0000003000007947 */ /* 0x000fea0003800000 */
.L_x_9670:
[----:B------:R0:W5:Y:S01]  /*1ce0*/  LDG.E R19, [R2.64] ;  /* 0x0000002402137981 */ /* 0x000162000c1e1900 */
[----:B------:R-:W-:Y:S05]  /*1cf0*/  BRA `(.L_x_9646) ;  /* 0x0000001000007947 */ /* 0x000fea0003800000 */
.L_x_9669:
[----:B------:R0:W5:Y:S02]  /*1d00*/  LDG.E R19, [R2.64] ;  /* 0x0000002402137981 */ /* 0x000164000c1e1900 */
.L_x_9646:
[----:B0-----:R-:W0:Y:S01]  /*1d10*/  LDC.U8 R3, c[0x0][0x378] ;  /* 0x0000de00ff037b82 */ /* 0x001e220000000000 */
[----:B------:R-:W-:-:S04]  /*1d20*/  ISETP.NE.AND P0, PT, RZ, c[0x0][0x374], PT ;  /* 0x0000dd00ff007a0c */ /* 0x000fc80003f05270 */
[----:B-1---5:R-:W-:-:S04]  /*1d30*/  ISETP.NE.XOR P0, PT, R19, RZ, P0 ;  /* 0x000000ff1300720c */ /* 0x022fc80000705a70 */
        /* <DEDUP_REMOVED lines=14> */
.L_x_9676:
[----:B------:R0:W-:Y:S01]  /*1e20*/  STG.E.U8 [R16.64], R2 ;  /* 0x0000000210007986 */ /* 0x0001e2000c101124 */
[----:B------:R-:W-:Y:S05]  /*1e30*/  BRA `(.L_x_9678) ;  /* 0x00000d5000007947 */ /* 0x000fea0003800000 */
.L_x_9675:
        /* <DEDUP_REMOVED lines=9> */
.L_x_9680:
[----:B------:R0:W-:Y:S01]  /*1ed0*/  STG.E [R16.64], R2 ;  /* 0x0000000210007986 */ /* 0x0001e2000c101924 */
[----:B------:R-:W-:Y:S05]  /*1ee0*/  BRA `(.L_x_9678) ;  /* 0x00000ca000007947 */ /* 0x000fea0003800000 */
.L_x_9679:
[----:B------:R0:W-:Y:S01]  /*1ef0*/  STG.E.U16 [R16.64], R2 ;  /* 0x0000000210007986 */ /* 0x0001e2000c101524 */
[----:B------:R-:W-:Y:S05]  /*1f00*/  BRA `(.L_x_9678) ;  /* 0x00000c8000007947 */ /* 0x000fea0003800000 */
.L_x_9674:
        /* <DEDUP_REMOVED lines=9> */
.L_x_9682:
[----:B------:R-:W0:Y:S02]  /*1fa0*/  I2F.U32 R0, R2 ;  /* 0x0000000200007306 */ /* 0x000e240000201000 */
[----:B0-----:R-:W-:-:S05]  /*1fb0*/  F2FP.PACK_AB R0, RZ, R0 ;  /* 0x00000000ff00723e */ /* 0x001fca00000000ff */
[----:B------:R0:W-:Y:S01]  /*1fc0*/  STG.E.U16 [R16.64], R0 ;  /* 0x0000000010007986 */ /* 0x0001e2000c101524 */
[----:B------:R-:W-:Y:S05]  /*1fd0*/  BRA `(.L_x_9678) ;  /* 0x00000bb000007947 */ /* 0x000fea0003800000 */
.L_x_9681:
        /* <DEDUP_REMOVED lines=10> */
.L_x_9684:
[----:B------:R-:W0:Y:S02]  /*2080*/  I2F.U32 R2, R2 ;  /* 0x0000000200027306 */ /* 0x000e240000201000 */
[----:B0-----:R-:W-:-:S04]  /*2090*/  F2FP.PACK_AB R3, RZ, R2 ;  /* 0x00000002ff03723e */ /* 0x001fc800000000ff */
[----:B------:R-:W-:-:S05]  /*20a0*/  PRMT R3, R3, 0x5410, RZ ;  /* 0x0000541003037816 */ /* 0x000fca00000000ff */
[----:B------:R0:W-:Y:S01]  /*20b0*/  STG.E [R16.64], R3 ;  /* 0x0000000310007986 */ /* 0x0001e2000c101924 */
[----:B------:R-:W-:Y:S05]  /*20c0*/  BRA `(.L_x_9678) ;  /* 0x00000ac000007947 */ /* 0x000fea0003800000 */
.L_x_9683:
[----:B------:R-:W0:Y:S02]  /*20d0*/  I2F.F64.U32 R2, R2 ;  /* 0x0000000200027312 */ /* 0x000e240000201800 */
[----:B0-----:R0:W-:Y:S01]  /*20e0*/  STG.E.64 [R16.64], R2 ;  /* 0x0000000210007986 */ /* 0x0011e2000c101b24 */
[----:B------:R-:W-:Y:S05]  /*20f0*/  BRA `(.L_x_9678) ;  /* 0x00000a9000007947 */ /* 0x000fea0003800000 */
.L_x_9673:
        /* <DEDUP_REMOVED lines=10> */
.L_x_9687:
[----:B------:R-:W0:Y:S01]  /*21a0*/  I2F.F64.U32 R4, R2 ;  /* 0x0000000200047312 */ /* 0x000e220000201800 */
[----:B------:R-:W-:-:S05]  /*21b0*/  CS2R R6, SRZ ;  /* 0x0000000000067805 */ /* 0x000fca000001ff00 */
[----:B0-----:R0:W-:Y:S01]  /*21c0*/  STG.E.128 [R16.64], R4 ;  /* 0x0000000410007986 */ /* 0x0011e2000c101d24 */
[----:B------:R-:W-:Y:S05]  /*21d0*/  BRA `(.L_x_9678) ;  /* 0x000009b000007947 */ /* 0x000fea0003800000 */
.L_x_9686:
        /* <DEDUP_REMOVED lines=21> */
.L_x_9691:
[----:B------:R-:W-:Y:S05]  /*2330*/  BSYNC B0 ;  /* 0x0000000000007941 */ /* 0x000fea0003800000 */
.L_x_9690:
[----:B------:R-:W-:-:S05]  /*2340*/  LOP3.LUT R3, R0, R3, RZ, 0xfc, !PT ;  /* 0x0000000300037212 */ /* 0x000fca00078efcff */
[----:B------:R0:W-:Y:S01]  /*2350*/  STG.E.U8 [R16.64], R3 ;  /* 0x0000000310007986 */ /* 0x0001e2000c101124 */
[----:B------:R-:W-:Y:S05]  /*2360*/  BRA `(.L_x_9678) ;  /* 0x0000082000007947 */ /* 0x000fea0003800000 */
.L_x_9689:
        /* <DEDUP_REMOVED lines=13> */
.L_x_9693:
[----:B------:R-:W-:Y:S01]  /*2440*/  IMAD.MOV.U32 R0, RZ, RZ, 0x7f ;  /* 0x0000007fff007424 */ /* 0x000fe200078e00ff */
[----:B------:R-:W-:-:S04]  /*2450*/  ISETP.GT.U32.AND P0, PT, R3, 0x7f800000, PT ;  /* 0x7f8000000300780c */ /* 0x000fc80003f04070 */
[----:B------:R-:W-:-:S04]  /*2460*/  SEL R0, R0, 0x7c, P0 ;  /* 0x0000007c00007807 */ /* 0x000fc80000000000 */
.L_x_9694:
[----:B------:R-:W-:Y:S05]  /*2470*/  BSYNC B0 ;  /* 0x0000000000007941 */ /* 0x000fea0003800000 */
.L_x_9692:
[----:B------:R-:W-:-:S04]  /*2480*/  LOP3.LUT R2, R5, 0x80000000, RZ, 0xc0, !PT ;  /* 0x8000000005027812 */ /* 0x000fc800078ec0ff */
[----:B------:R-:W-:-:S04]  /*2490*/  SHF.R.U32.HI R3, RZ, 0x18, R2 ;  /* 0x00000018ff037819 */ /* 0x000fc80000011602 */
[----:B------:R-:W-:-:S05]  /*24a0*/  LOP3.LUT R3, R0, R3, RZ, 0xfc, !PT ;  /* 0x0000000300037212 */ /* 0x000fca00078efcff */
[----:B------:R0:W-:Y:S01]  /*24b0*/  STG.E.U8 [R16.64], R3 ;  /* 0x0000000310007986 */ /* 0x0001e2000c101124 */
[----:B------:R-:W-:Y:S05]  /*24c0*/  BRA `(.L_x_9678) ;  /* 0x000006c000007947 */ /* 0x000fea0003800000 */
.L_x_9688:
[----:B------:R-:W0:Y:S02]  /*24d0*/  I2F.U32 R0, R2 ;  /* 0x0000000200007306 */ /* 0x000e240000201000 */
[----:B0-----:R-:W-:-:S05]  /*24e0*/  F2FP.BF16.PACK_AB R0, RZ, R0 ;  /* 0x00000000ff00723e */ /* 0x001fca00000010ff */
[----:B------:R0:W-:Y:S01]  /*24f0*/  STG.E.U16 [R16.64], R0 ;  /* 0x0000000010007986 */ /* 0x0001e2000c101524 */
[----:B------:R-:W-:Y:S05]  /*2500*/  BRA `(.L_x_9678) ;  /* 0x0000068000007947 */ /* 0x000fea0003800000 */
.L_x_9685:
        /* <DEDUP_REMOVED lines=10> */
.L_x_9697:
        /* <DEDUP_REMOVED lines=17> */
.L_x_9700:
[----:B------:R-:W-:-:S04]  /*26c0*/  LOP3.LUT R2, R5, 0x80000000, RZ, 0xc0, !PT ;  /* 0x8000000005027812 */ /* 0x000fc800078ec0ff */
[----:B------:R-:W-:-:S04]  /*26d0*/  SHF.R.U32.HI R3, RZ, 0x18, R2 ;  /* 0x00000018ff037819 */ /* 0x000fc80000011602 */
[----:B------:R-:W-:-:S04]  /*26e0*/  LOP3.LUT R0, R0, R3, RZ, 0xfc, !PT ;  /* 0x0000000300007212 */ /* 0x000fc800078efcff */
[----:B------:R-:W-:Y:S02]  /*26f0*/  PRMT R8, R0, 0x7610, R8 ;  /* 0x0000761000087816 */ /* 0x000fe40000000008 */
.L_x_9699:
[----:B------:R-:W-:Y:S05]  /*2700*/  BSYNC B0 ;  /* 0x0000000000007941 */ /* 0x000fea0003800000 */
.L_x_9698:
[----:B------:R0:W-:Y:S01]  /*2710*/  STG.E.U8 [R16.64], R8 ;  /* 0x0000000810007986 */ /* 0x0001e2000c101124 */
[----:B------:R-:W-:Y:S05]  /*2720*/  BRA `(.L_x_9678) ;  /* 0x0000046000007947 */ /* 0x000fea0003800000 */
.L_x_9696:
        /* <DEDUP_REMOVED lines=17> */
.L_x_9703:
[----:B------:R-:W-:-:S04]  /*2840*/  LOP3.LUT R2, R5, 0x80000000, RZ, 0xc0, !PT ;  /* 0x8000000005027812 */ /* 0x000fc800078ec0ff */
[----:B------:R-:W-:-:S04]  /*2850*/  SHF.R.U32.HI R3, RZ, 0x18, R2 ;  /* 0x00000018ff037819 */ /* 0x000fc80000011602 */
[----:B------:R-:W-:-:S04]  /*2860*/  LOP3.LUT R0, R0, R3, RZ, 0xfc, !PT ;  /* 0x0000000300007212 */ /* 0x000fc800078efcff */
[----:B------:R-:W-:Y:S02]  /*2870*/  PRMT R8, R0, 0x7610, R8 ;  /* 0x0000761000087816 */ /* 0x000fe40000000008 */
.L_x_9702:
[----:B------:R-:W-:Y:S05]  /*2880*/  BSYNC B0 ;  /* 0x0000000000007941 */ /* 0x000fea0003800000 */
.L_x_9701:
[----:B------:R0:W-:Y:S01]  /*2890*/  STG.E.U8 [R16.64], R8 ;  /* 0x0000000810007986 */ /* 0x0001e2000c101124 */
[----:B------:R-:W-:Y:S05]  /*28a0*/  BRA `(.L_x_9678) ;  /* 0x000002e000007947 */ /* 0x000fea0003800000 */
.L_x_9695:
        /* <DEDUP_REMOVED lines=22> */
.L_x_9677:
        /* <DEDUP_REMOVED lines=20> */
.L_x_9705:
[----:B------:R-:W-:-:S05]  /*2b50*/  IMAD.MOV.U32 R3, RZ, RZ, RZ ;  /* 0x000000ffff037224 */ /* 0x000fca00078e00ff */
[----:B------:R0:W-:Y:S01]  /*2b60*/  STG.E.64 [R16.64], R2 ;  /* 0x0000000210007986 */ /* 0x0001e2000c101b24 */
[----:B------:R-:W-:Y:S05]  /*2b70*/  BRA `(.L_x_9678) ;  /* 0x0000001000007947 */ /* 0x000fea0003800000 */
.L_x_9704:
[----:B------:R0:W-:Y:S02]  /*2b80*/  STG.E [R16.64], R2 ;  /* 0x0000000210007986 */ /* 0x0001e4000c101924 */
.L_x_9678:
[----:B------:R-:W-:-:S05]  /*2b90*/  IMAD R18, R18, 0x200, R23 ;  /* 0x0000020012127824 */ /* 0x000fca00078e0217 */
[----:B------:R-:W-:Y:S02]  /*2ba0*/  IADD3 R19, R18, 0x80, RZ ;  /* 0x0000008012137810 */ /* 0x000fe40007ffe0ff */
.L_x_9639:
[----:B------:R-:W-:Y:S05]  /*2bb0*/  BSYNC B6 ;  /* 0x0000000000067941 */ /* 0x000fea0003800000 */
.L_x_9638:
        /* <DEDUP_REMOVED lines=231> */
.L_x_9708:
        /* <DEDUP_REMOVED lines=18> */
.L_x_9712:
[----:B------:R0:W5:Y:S01]  /*3b50*/  LDG.E.U8 R18, [R2.64] ;  /* 0x0000002402127981 */ /* 0x000162000c1e1100 */
[----:B------:R-:W-:Y:S05]  /*3b60*/  BRA `(.L_x_9714) ;  /* 0x00000d0000007947 */ /* 0x000fea0003800000 */
.L_x_9711:
        /* <DEDUP_REMOVED lines=8> */
.L_x_9716:
[----:B------:R0:W5:Y:S01]  /*3bf0*/  LDG.E R18, [R2.64] ;  /* 0x0000002402127981 */ /* 0x000162000c1e1900 */
[----:B------:R-:W-:Y:S05]  /*3c00*/  BRA `(.L_x_9714) ;  /* 0x00000c6000007947 */ /* 0x000fea0003800000 */
.L_x_9715:
[----:B------:R0:W5:Y:S01]  /*3c10*/  LDG.E.S16 R18, [R2.64] ;  /* 0x0000002402127981 */ /* 0x000162000c1e1700 */
[----:B------:R-:W-:Y:S05]  /*3c20*/  BRA `(.L_x_9714) ;  /* 0x00000c4000007947 */ /* 0x000fea0003800000 */
.L_x_9710:
        /* <DEDUP_REMOVED lines=9> */
.L_x_9718:
[----:B------:R-:W2:Y:S02]  /*3cc0*/  LDG.E.U16 R2, [R2.64] ;  /* 0x0000002402027981 */ /* 0x000ea4000c1e1500 */
[----:B--2---:R-:W-:-:S06]  /*3cd0*/  HADD2.F32 R18, -RZ, R2.H0_H0 ;  /* 0x20000002ff127230 */ /* 0x004fcc0000004100 */
[----:B------:R-:W0:Y:S01]  /*3ce0*/  F2I.FTZ.TRUNC.NTZ R18, R18 ;  /* 0x0000001200127305 */ /* 0x000e22000021f100 */
[----:B------:R-:W-:Y:S05]  /*3cf0*/  BRA `(.L_x_9714) ;  /* 0x00000b7000007947 */ /* 0x000fea0003800000 */
.L_x_9717:
        /* <DEDUP_REMOVED lines=9> */
.L_x_9720:
[----:B------:R-:W2:Y:S02]  /*3d90*/  LDG.E.U16 R2, [R2.64] ;  /* 0x0000002402027981 */ /* 0x000ea4000c1e1500 */
[----:B--2---:R-:W-:-:S06]  /*3da0*/  HADD2.F32 R18, -RZ, R2.H0_H0 ;  /* 0x20000002ff127230 */ /* 0x004fcc0000004100 */
[----:B------:R-:W0:Y:S01]  /*3db0*/  F2I.FTZ.TRUNC.NTZ R18, R18 ;  /* 0x0000001200127305 */ /* 0x000e22000021f100 */
[----:B------:R-:W-:Y:S05]  /*3dc0*/  BRA `(.L_x_9714) ;  /* 0x00000aa000007947 */ /* 0x000fea0003800000 */
.L_x_9719:
[----:B------:R-:W2:Y:S02]  /*3dd0*/  LDG.E.64 R2, [R2.64] ;  /* 0x0000002402027981 */ /* 0x000ea4000c1e1b00 */
[----:B--2---:R0:W1:Y:S01]  /*3de0*/  F2I.F64.TRUNC R18, R2 ;  /* 0x0000000200127311 */ /* 0x004062000030d100 */
[----:B------:R-:W-:Y:S05]  /*3df0*/  BRA `(.L_x_9714) ;  /* 0x00000a7000007947 */ /* 0x000fea0003800000 */
.L_x_9709:
        /* <DEDUP_REMOVED lines=12> */
.L_x_9723:
[----:B------:R-:W2:Y:S02]  /*3ec0*/  LDG.E.64 R2, [R2.64] ;  /* 0x0000002402027981 */ /* 0x000ea4000c1e1b00 */
[----:B--2---:R0:W1:Y:S01]  /*3ed0*/  F2I.F64.TRUNC R18, R2 ;  /* 0x0000000200127311 */ /* 0x004062000030d100 */
[----:B------:R-:W-:Y:S05]  /*3ee0*/  BRA `(.L_x_9714) ;  /* 0x0000098000007947 */ /* 0x000fea0003800000 */
.L_x_9722:
        /* <DEDUP_REMOVED lines=27> */
.L_x_9725:
        /* <DEDUP_REMOVED lines=14> */
.L_x_9724:
[----:B------:R-:W2:Y:S02]  /*4180*/  LDG.E.U16 R18, [R2.64] ;  /* 0x0000002402127981 */ /* 0x000ea4000c1e1500 */
[----:B--2---:R-:W-:-:S06]  /*4190*/  PRMT R18, RZ, 0x5410, R18 ;  /* 0x00005410ff127816 */ /* 0x004fcc0000000012 */
[----:B------:R-:W0:Y:S01]  /*41a0*/  F2I.FTZ.TRUNC.NTZ R18, R18 ;  /* 0x0000001200127305 */ /* 0x000e22000021f100 */
[----:B------:R-:W-:Y:S05]  /*41b0*/  BRA `(.L_x_9714) ;  /* 0x000006b000007947 */ /* 0x000fea0003800000 */
.L_x_9721:
        /* <DEDUP_REMOVED lines=10> */
.L_x_9728:
        /* <DEDUP_REMOVED lines=21> */
.L_x_9732:
[----:B------:R-:W-:Y:S05]  /*43b0*/  BSYNC B1 ;  /* 0x0000000000017941 */ /* 0x000fea0003800000 */
.L_x_9731:
[----:B------:R-:W-:Y:S01]  /*43c0*/  IMAD.SHL.U32 R2, R2, 0x100000, RZ ;  /* 0x0010000002027824 */ /* 0x000fe200078e00ff */
[----:B------:R-:W-:-:S04]  /*43d0*/  LEA R3, R0, 0x3b800000, 0x17 ;  /* 0x3b80000000037811 */ /* 0x000fc800078eb8ff */
[----:B------:R-:W-:Y:S02]  /*43e0*/  LOP3.LUT R18, R3, R2, R18, 0xfe, !PT ;  /* 0x0000000203127212 */ /* 0x000fe400078efe12 */
.L_x_9730:
[----:B------:R-:W-:Y:S05]  /*43f0*/  BSYNC B0 ;  /* 0x0000000000007941 */ /* 0x000fea0003800000 */
.L_x_9729:
[----:B------:R-:W0:Y:S01]  /*4400*/  F2I.FTZ.TRUNC.NTZ R18, R18 ;  /* 0x0000001200127305 */ /* 0x000e22000021f100 */
[----:B------:R-:W-:Y:S05]  /*4410*/  BRA `(.L_x_9714) ;  /* 0x0000045000007947 */ /* 0x000fea0003800000 */
.L_x_9727:
        /* <DEDUP_REMOVED lines=21> */
.L_x_9736:
[----:B------:R-:W-:Y:S05]  /*4570*/  BSYNC B1 ;  /* 0x0000000000017941 */ /* 0x000fea0003800000 */
.L_x_9735:
[----:B------:R-:W-:Y:S01]  /*4580*/  IMAD.SHL.U32 R2, R2, 0x200000, RZ ;  /* 0x0020000002027824 */ /* 0x000fe200078e00ff */
[----:B------:R-:W-:-:S04]  /*4590*/  LEA R3, R0, 0x37800000, 0x17 ;  /* 0x3780000000037811 */ /* 0x000fc800078eb8ff */
[----:B------:R-:W-:Y:S02]  /*45a0*/  LOP3.LUT R18, R3, R2, R18, 0xfe, !PT ;  /* 0x0000000203127212 */ /* 0x000fe400078efe12 */
.L_x_9734:
[----:B------:R-:W-:Y:S05]  /*45b0*/  BSYNC B0 ;  /* 0x0000000000007941 */ /* 0x000fea0003800000 */
.L_x_9733:
[----:B------:R-:W0:Y:S01]  /*45c0*/  F2I.FTZ.TRUNC.NTZ R18, R18 ;  /* 0x0000001200127305 */ /* 0x000e22000021f100 */
[----:B------:R-:W-:Y:S05]  /*45d0*/  BRA `(.L_x_9714) ;  /* 0x0000029000007947 */ /* 0x000fea0003800000 */
.L_x_9726:
        /* <DEDUP_REMOVED lines=14> */
.L_x_9740:
[----:B------:R-:W-:Y:S05]  /*46c0*/  BSYNC B0 ;  /* 0x0000000000007941 */ /* 0x000fea0003800000 */
.L_x_9739:
[----:B------:R-:W0:Y:S01]  /*46d0*/  F2I.FTZ.TRUNC.NTZ R18, R18 ;  /* 0x0000001200127305 */ /* 0x000e22000021f100 */
[----:B------:R-:W-:Y:S05]  /*46e0*/  BRA `(.L_x_9714) ;  /* 0x0000018000007947 */ /* 0x000fea0003800000 */
.L_x_9713:
        /* <DEDUP_REMOVED lines=21> */
.L_x_9738:
[----:B------:R0:W5:Y:S01]  /*4840*/  LDG.E R18, [R2.64] ;  /* 0x0000002402127981 */ /* 0x000162000c1e1900 */
[----:B------:R-:W-:Y:S05]  /*4850*/  BRA `(.L_x_9714) ;  /* 0x0000001000007947 */ /* 0x000fea0003800000 */
.L_x_9737:
[----:B------:R0:W5:Y:S02]  /*4860*/  LDG.E R18, [R2.64] ;  /* 0x0000002402127981 */ /* 0x000164000c1e1900 */
.L_x_9714:
        /* <DEDUP_REMOVED lines=17> */
.L_x_9744:
[----:B------:R0:W-:Y:S01]  /*4980*/  STG.E.U8 [R16.64], R2 ;  /* 0x0000000210007986 */ /* 0x0001e2000c101124 */
[----:B------:R-:W-:Y:S05]  /*4990*/  BRA `(.L_x_9746) ;  /* 0x00000d5000007947 */ /* 0x000fea0003800000 */
.L_x_9743:
        /* <DEDUP_REMOVED lines=9> */
.L_x_9748:
[----:B------:R0:W-:Y:S01]  /*4a30*/  STG.E [R16.64], R2 ;  /* 0x0000000210007986 */ /* 0x0001e2000c101924 */
[----:B------:R-:W-:Y:S05]  /*4a40*/  BRA `(.L_x_9746) ;  /* 0x00000ca000007947 */ /* 0x000fea0003800000 */
.L_x_9747:
[----:B------:R0:W-:Y:S01]  /*4a50*/  STG.E.U16 [R16.64], R2 ;  /* 0x0000000210007986 */ /* 0x0001e2000c101524 */
[----:B------:R-:W-:Y:S05]  /*4a60*/  BRA `(.L_x_9746) ;  /* 0x00000c8000007947 */ /* 0x000fea0003800000 */
.L_x_9742:
        /* <DEDUP_REMOVED lines=9> */
.L_x_9750:
[----:B------:R-:W0:Y:S02]  /*4b00*/  I2F.U32 R0, R2 ;  /* 0x0000000200007306 */ /* 0x000e240000201000 */
[----:B0-----:R-:W-:-:S05]  /*4b10*/  F2FP.PACK_AB R0, RZ, R0 ;  /* 0x00000000ff00723e */ /* 0x001fca00000000ff */
[----:B------:R0:W-:Y:S01]  /*4b20*/  STG.E.U16 [R16.64], R0 ;  /* 0x0000000010007986 */ /* 0x0001e2000c101524 */
[----:B------:R-:W-:Y:S05]  /*4b30*/  BRA `(.L_x_9746) ;  /* 0x00000bb000007947 */ /* 0x000fea0003800000 */
.L_x_9749:
        /* <DEDUP_REMOVED lines=10> */
.L_x_9752:
[----:B------:R-:W0:Y:S02]  /*4be0*/  I2F.U32 R2, R2 ;  /* 0x0000000200027306 */ /* 0x000e240000201000 */
[----:B0-----:R-:W-:-:S04]  /*4bf0*/  F2FP.PACK_AB R3, RZ, R2 ;  /* 0x00000002ff03723e */ /* 0x001fc800000000ff */
[----:B------:R-:W-:-:S05]  /*4c00*/  PRMT R3, R3, 0x5410, RZ ;  /* 0x0000541003037816 */ /* 0x000fca00000000ff */
[----:B------:R0:W-:Y:S01]  /*4c10*/  STG.E [R16.64], R3 ;  /* 0x0000000310007986 */ /* 0x0001e2000c101924 */
[----:B------:R-:W-:Y:S05]  /*4c20*/  BRA `(.L_x_9746) ;  /* 0x00000ac000007947 */ /* 0x000fea0003800000 */
.L_x_9751:
[----:B------:R-:W0:Y:S02]  /*4c30*/  I2F.F64.U32 R2, R2 ;  /* 0x0000000200027312 */ /* 0x000e240000201800 */
[----:B0-----:R0:W-:Y:S01]  /*4c40*/  STG.E.64 [R16.64], R2 ;  /* 0x0000000210007986 */ /* 0x0011e2000c101b24 */
[----:B------:R-:W-:Y:S05]  /*4c50*/  BRA `(.L_x_9746) ;  /* 0x00000a9000007947 */ /* 0x000fea0003800000 */
.L_x_9741:
        /* <DEDUP_REMOVED lines=10> */
.L_x_9755:
[----:B------:R-:W0:Y:S01]  /*4d00*/  I2F.F64.U32 R4, R2 ;  /* 0x0000000200047312 */ /* 0x000e220000201800 */
[----:B------:R-:W-:-:S05]  /*4d10*/  CS2R R6, SRZ ;  /* 0x0000000000067805 */ /* 0x000fca000001ff00 */
[----:B0-----:R0:W-:Y:S01]  /*4d20*/  STG.E.128 [R16.64], R4 ;  /* 0x0000000410007986 */ /* 0x0011e2000c101d24 */
[----:B------:R-:W-:Y:S05]  /*4d30*/  BRA `(.L_x_9746) ;  /* 0x000009b000007947 */ /* 0x000fea0003800000 */
.L_x_9754:
        /* <DEDUP_REMOVED lines=21> */
.L_x_9759:
[----:B------:R-:W-:Y:S05]  /*4e90*/  BSYNC B0 ;  /* 0x0000000000007941 */ /* 0x000fea0003800000 */
.L_x_9758:
[----:B------:R-:W-:-:S05]  /*4ea0*/  LOP3.LUT R3, R0, R3, RZ, 0xfc, !PT ;  /* 0x0000000300037212 */ /* 0x000fca00078efcff */
[----:B------:R0:W-:Y:S01]  /*4eb0*/  STG.E.U8 [R16.64], R3 ;  /* 0x0000000310007986 */ /* 0x0001e2000c101124 */
[----:B------:R-:W-:Y:S05]  /*4ec0*/  BRA `(.L_x_9746) ;  /* 0x0000082000007947 */ /* 0x000fea0003800000 */
.L_x_9757:
        /* <DEDUP_REMOVED lines=13> */
.L_x_9761:
[----:B------:R-:W-:Y:S01]  /*4fa0*/  IMAD.MOV.U32 R0, RZ, RZ, 0x7f ;  /* 0x0000007fff007424 */ /* 0x000fe200078e00ff */
[----:B------:R-:W-:-:S04]  /*4fb0*/  ISETP.GT.U32.AND P0, PT, R3, 0x7f800000, PT ;  /* 0x7f8000000300780c */ /* 0x000fc80003f04070 */
[----:B------:R-:W-:-:S04]  /*4fc0*/  SEL R0, R0, 0x7c, P0 ;  /* 0x0000007c00007807 */ /* 0x000fc80000000000 */
.L_x_9762:
[----:B------:R-:W-:Y:S05]  /*4fd0*/  BSYNC B0 ;  /* 0x0000000000007941 */ /* 0x000fea0003800000 */
.L_x_9760:
[----:B------:R-:W-:-:S04]  /*4fe0*/  LOP3.LUT R2, R5, 0x80000000, RZ, 0xc0, !PT ;  /* 0x8000000005027812 */ /* 0x000fc800078ec0ff */
[----:B------:R-:W-:-:S04]  /*4ff0*/  SHF.R.U32.HI R3, RZ, 0x18, R2 ;  /* 0x00000018ff037819 */ /* 0x000fc80000011602 */
[----:B------:R-:W-:-:S05]  /*5000*/  LOP3.LUT R3, R0, R3, RZ, 0xfc, !PT ;  /* 0x0000000300037212 */ /* 0x000fca00078efcff */
[----:B------:R0:W-:Y:S01]  /*5010*/  STG.E.U8 [R16.64], R3 ;  /* 0x0000000310007986 */ /* 0x0001e2000c101124 */
[----:B------:R-:W-:Y:S05]  /*5020*/  BRA `(.L_x_9746) ;  /* 0x000006c000007947 */ /* 0x000fea0003800000 */
.L_x_9756:
[----:B------:R-:W0:Y:S02]  /*5030*/  I2F.U32 R0, R2 ;  /* 0x0000000200007306 */ /* 0x000e240000201000 */
[----:B0-----:R-:W-:-:S05]  /*5040*/  F2FP.BF16.PACK_AB R0, RZ, R0 ;  /* 0x00000000ff00723e */ /* 0x001fca00000010ff */
[----:B------:R0:W-:Y:S01]  /*5050*/  STG.E.U16 [R16.64], R0 ;  /* 0x0000000010007986 */ /* 0x0001e2000c101524 */
[----:B------:R-:W-:Y:S05]  /*5060*/  BRA `(.L_x_9746) ;  /* 0x0000068000007947 */ /* 0x000fea0003800000 */
.L_x_9753:
        /* <DEDUP_REMOVED lines=10> */
.L_x_9765:
        /* <DEDUP_REMOVED lines=17> */
.L_x_9768:
[----:B------:R-:W-:-:S04]  /*5220*/  LOP3.LUT R2, R5, 0x80000000, RZ, 0xc0, !PT ;  /* 0x8000000005027812 */ /* 0x000fc800078ec0ff */
[----:B------:R-:W-:-:S04]  /*5230*/  SHF.R.U32.HI R3, RZ, 0x18, R2 ;  /* 0x00000018ff037819 */ /* 0x000fc80000011602 */
[----:B------:R-:W-:-:S04]  /*5240*/  LOP3.LUT R0, R0, R3, RZ, 0xfc, !PT ;  /* 0x0000000300007212 */ /* 0x000fc800078efcff */
[----:B------:R-:W-:Y:S02]  /*5250*/  PRMT R8, R0, 0x7610, R8 ;  /* 0x0000761000087816 */ /* 0x000fe40000000008 */
.L_x_9767:
[----:B------:R-:W-:Y:S05]  /*5260*/  BSYNC B0 ;  /* 0x0000000000007941 */ /* 0x000fea0003800000 */
.L_x_9766:
[----:B------:R0:W-:Y:S01]  /*5270*/  STG.E.U8 [R16.64], R8 ;  /* 0x0000000810007986 */ /* 0x0001e2000c101124 */
[----:B------:R-:W-:Y:S05]  /*5280*/  BRA `(.L_x_9746) ;  /* 0x0000046000007947 */ /* 0x000fea0003800000 */
.L_x_9764:
        /* <DEDUP_REMOVED lines=17> */
.L_x_9771:
[----:B------:R-:W-:-:S04]  /*53a0*/  LOP3.LUT R2, R5, 0x80000000, RZ, 0xc0, !PT ;  /* 0x8000000005027812 */ /* 0x000fc800078ec0ff */
[----:B------:R-:W-:-:S04]  /*53b0*/  SHF.R.U32.HI R3, RZ, 0x18, R2 ;  /* 0x00000018ff037819 */ /* 0x000fc80000011602 */
[----:B------:R-:W-:-:S04]  /*53c0*/  LOP3.LUT R0, R0, R3, RZ, 0xfc, !PT ;  /* 0x0000000300007212 */ /* 0x000fc800078efcff */
[----:B------:R-:W-:Y:S02]  /*53d0*/  PRMT R8, R0, 0x7610, R8 ;  /* 0x0000761000087816 */ /* 0x000fe40000000008 */
.L_x_9770:
[----:B------:R-:W-:Y:S05]  /*53e0*/  BSYNC B0 ;  /* 0x0000000000007941 */ /* 0x000fea0003800000 */
.L_x_9769:
[----:B------:R0:W-:Y:S01]  /*53f0*/  STG.E.U8 [R16.64], R8 ;  /* 0x0000000810007986 */ /* 0x0001e2000c101124 */
[----:B------:R-:W-:Y:S05]  /*5400*/  BRA `(.L_x_9746) ;  /* 0x000002e000007947 */ /* 0x000fea0003800000 */
.L_x_9763:
        /* <DEDUP_REMOVED lines=22> */
.L_x_9745:
        /* <DEDUP_REMOVED lines=20> */
.L_x_9773:
[----:B------:R-:W-:-:S05]  /*56b0*/  IMAD.MOV.U32 R3, RZ, RZ, RZ ;  /* 0x000000ffff037224 */ /* 0x000fca00078e00ff */
[----:B------:R0:W-:Y:S01]  /*56c0*/  STG.E.64 [R16.64], R2 ;  /* 0x0000000210007986 */ /* 0x0001e2000c101b24 */
[----:B------:R-:W-:Y:S05]  /*56d0*/  BRA `(.L_x_9746) ;  /* 0x0000001000007947 */ /* 0x000fea0003800000 */
.L_x_9772:
[----:B------:R0:W-:Y:S02]  /*56e0*/  STG.E [R16.64], R2 ;  /* 0x0000000210007986 */ /* 0x0001e4000c101924 */
.L_x_9746:
        /* <DEDUP_REMOVED lines=231> */
.L_x_9774:
        /* <DEDUP_REMOVED lines=18> */
.L_x_9778:
[----:B------:R0:W5:Y:S01]  /*6680*/  LDG.E.U8 R18, [R2.64] ;  /* 0x0000002402127981 */ /* 0x000162000c1e1100 */
[----:B------:R-:W-:Y:S05]  /*6690*/  BRA `(.L_x_9780) ;  /* 0x00000d0000007947 */ /* 0x000fea0003800000 */
.L_x_9777:
        /* <DEDUP_REMOVED lines=8> */
.L_x_9782:
[----:B------:R0:W5:Y:S01]  /*6720*/  LDG.E R18, [R2.64] ;  /* 0x0000002402127981 */ /* 0x000162000c1e1900 */
[----:B------:R-:W-:Y:S05]  /*6730*/  BRA `(.L_x_9780) ;  /* 0x00000c6000007947 */ /* 0x000fea0003800000 */
.L_x_9781:
[----:B------:R0:W5:Y:S01]  /*6740*/  LDG.E.S16 R18, [R2.64] ;  /* 0x0000002402127981 */ /* 0x000162000c1e1700 */
[----:B------:R-:W-:Y:S05]  /*6750*/  BRA `(.L_x_9780) ;  /* 0x00000c4000007947 */ /* 0x000fea0003800000 */
.L_x_9776:
        /* <DEDUP_REMOVED lines=9> */
.L_x_9784:
[----:B------:R-:W2:Y:S02]  /*67f0*/  LDG.E.U16 R2, [R2.64] ;  /* 0x0000002402027981 */ /* 0x000ea4000c1e1500 */
[----:B--2---:R-:W-:-:S06]  /*6800*/  HADD2.F32 R18, -RZ, R2.H0_H0 ;  /* 0x20000002ff127230 */ /* 0x004fcc0000004100 */
[----:B------:R-:W0:Y:S01]  /*6810*/  F2I.FTZ.TRUNC.NTZ R18, R18 ;  /* 0x0000001200127305 */ /* 0x000e22000021f100 */
[----:B------:R-:W-:Y:S05]  /*6820*/  BRA `(.L_x_9780) ;  /* 0x00000b7000007947 */ /* 0x000fea0003800000 */
.L_x_9783:
        /* <DEDUP_REMOVED lines=9> */
.L_x_9786:
[----:B------:R-:W2:Y:S02]  /*68c0*/  LDG.E.U16 R2, [R2.64] ;  /* 0x0000002402027981 */ /* 0x000ea4000c1e1500 */
[----:B--2---:R-:W-:-:S06]  /*68d0*/  HADD2.F32 R18, -RZ, R2.H0_H0 ;  /* 0x20000002ff127230 */ /* 0x004fcc0000004100 */
[----:B------:R-:W0:Y:S01]  /*68e0*/  F2I.FTZ.TRUNC.NTZ R18, R18 ;  /* 0x0000001200127305 */ /* 0x000e22000021f100 */
[----:B------:R-:W-:Y:S05]  /*68f0*/  BRA `(.L_x_9780) ;  /* 0x00000aa000007947 */ /* 0x000fea0003800000 */
.L_x_9785:
[----:B------:R-:W2:Y:S02]  /*6900*/  LDG.E.64 R2, [R2.64] ;  /* 0x0000002402027981 */ /* 0x000ea4000c1e1b00 */
[----:B--2---:R0:W1:Y:S01]  /*6910*/  F2I.F64.TRUNC R18, R2 ;  /* 0x0000000200127311 */ /* 0x004062000030d100 */
[----:B------:R-:W-:Y:S05]  /*6920*/  BRA `(.L_x_9780) ;  /* 0x00000a7000007947 */ /* 0x000fea0003800000 */
.L_x_9775:
        /* <DEDUP_REMOVED lines=12> */
.L_x_9789:
[----:B------:R-:W2:Y:S02]  /*69f0*/  LDG.E.64 R2, [R2.64] ;  /* 0x0000002402027981 */ /* 0x000ea4000c1e1b00 */
[----:B--2---:R0:W1:Y:S01]  /*6a00*/  F2I.F64.TRUNC R18, R2 ;  /* 0x0000000200127311 */ /* 0x004062000030d100 */
[----:B------:R-:W-:Y:S05]  /*6a10*/  BRA `(.L_x_9780) ;  /* 0x0000098000007947 */ /* 0x000fea0003800000 */
.L_x_9788:
        /* <DEDUP_REMOVED lines=27> */
.L_x_9791:
        /* <DEDUP_REMOVED lines=14> */
.L_x_9790:
[----:B------:R-:W2:Y:S02]  /*6cb0*/  LDG.E.U16 R18, [R2.64] ;  /* 0x0000002402127981 */ /* 0x000ea4000c1e1500 */
[----:B--2---:R-:W-:-:S06]  /*6cc0*/  PRMT R18, RZ, 0x5410, R18 ;  /* 0x00005410ff127816 */ /* 0x004fcc0000000012 */
[----:B------:R-:W0:Y:S01]  /*6cd0*/  F2I.FTZ.TRUNC.NTZ R18, R18 ;  /* 0x0000001200127305 */ /* 0x000e22000021f100 */
[----:B------:R-:W-:Y:S05]  /*6ce0*/  BRA `(.L_x_9780) ;  /* 0x000006b000007947 */ /* 0x000fea0003800000 */
.L_x_9787:
        /* <DEDUP_REMOVED lines=10> */
.L_x_9794:
        /* <DEDUP_REMOVED lines=21> */
.L_x_9798:
[----:B------:R-:W-:Y:S05]  /*6ee0*/  BSYNC B1 ;  /* 0x0000000000017941 */ /* 0x000fea0003800000 */
.L_x_9797:
[----:B------:R-:W-:Y:S01]  /*6ef0*/  IMAD.SHL.U32 R2, R2, 0x100000, RZ ;  /* 0x0010000002027824 */ /* 0x000fe200078e00ff */
[----:B------:R-:W-:-:S04]  /*6f00*/  LEA R3, R0, 0x3b800000, 0x17 ;  /* 0x3b80000000037811 */ /* 0x000fc800078eb8ff */
[----:B------:R-:W-:Y:S02]  /*6f10*/  LOP3.LUT R18, R3, R2, R18, 0xfe, !PT ;  /* 0x0000000203127212 */ /* 0x000fe400078efe12 */
.L_x_9796:
[----:B------:R-:W-:Y:S05]  /*6f20*/  BSYNC B0 ;  /* 0x0000000000007941 */ /* 0x000fea0003800000 */
.L_x_9795:
[----:B------:R-:W0:Y:S01]  /*6f30*/  F2I.FTZ.TRUNC.NTZ R18, R18 ;  /* 0x0000001200127305 */ /* 0x000e22000021f100 */
[----:B------:R-:W-:Y:S05]  /*6f40*/  BRA `(.L_x_9780) ;  /* 0x0000045000007947 */ /* 0x000fea0003800000 */
.L_x_9793:
        /* <DEDUP_REMOVED lines=21> */
.L_x_9802:
[----:B------:R-:W-:Y:S05]  /*70a0*/  BSYNC B1 ;  /* 0x0000000000017941 */ /* 0x000fea0003800000 */
.L_x_9801:
[----:B------:R-:W-:Y:S01]  /*70b0*/  IMAD.SHL.U32 R2, R2, 0x200000, RZ ;  /* 0x0020000002027824 */ /* 0x000fe200078e00ff */
[----:B------:R-:W-:-:S04]  /*70c0*/  LEA R3, R0, 0x37800000, 0x17 ;  /* 0x3780000000037811 */ /* 0x000fc800078eb8ff */
[----:B------:R-:W-:Y:S02]  /*70d0*/  LOP3.LUT R18, R3, R2, R18, 0xfe, !PT ;  /* 0x0000000203127212 */ /* 0x000fe400078efe12 */
.L_x_9800:
[----:B------:R-:W-:Y:S05]  /*70e0*/  BSYNC B0 ;  /* 0x0000000000007941 */ /* 0x000fea0003800000 */
.L_x_9799:
[----:B------:R-:W0:Y:S01]  /*70f0*/  F2I.FTZ.TRUNC.NTZ R18, R18 ;  /* 0x0000001200127305 */ /* 0x000e22000021f100 */
[----:B------:R-:W-:Y:S05]  /*7100*/  BRA `(.L_x_9780) ;  /* 0x0000029000007947 */ /* 0x000fea0003800000 */
.L_x_9792:
        /* <DEDUP_REMOVED lines=14> */
.L_x_9806:
[----:B------:R-:W-:Y:S05]  /*71f0*/  BSYNC B0 ;  /* 0x0000000000007941 */ /* 0x000fea0003800000 */
.L_x_9805:
[----:B------:R-:W0:Y:S01]  /*7200*/  F2I.FTZ.TRUNC.NTZ R18, R18 ;  /* 0x0000001200127305 */ /* 0x000e22000021f100 */
[----:B------:R-:W-:Y:S05]  /*7210*/  BRA `(.L_x_9780) ;  /* 0x0000018000007947 */ /* 0x000fea0003800000 */
.L_x_9779:
        /* <DEDUP_REMOVED lines=21> */
.L_x_9804:
[----:B------:R0:W5:Y:S01]  /*7370*/  LDG.E R18, [R2.64] ;  /* 0x0000002402127981 */ /* 0x000162000c1e1900 */
[----:B------:R-:W-:Y:S05]  /*7380*/  BRA `(.L_x_9780) ;  /* 0x0000001000007947 */ /* 0x000fea0003800000 */
.L_x_9803:
[----:B------:R0:W5:Y:S02]  /*7390*/  LDG.E R18, [R2.64] ;  /* 0x0000002402127981 */ /* 0x000164000c1e1900 */
.L_x_9780:
        /* <DEDUP_REMOVED lines=17> */
.L_x_9810:
[----:B------:R0:W-:Y:S01]  /*74b0*/  STG.E.U8 [R16.64], R2 ;  /* 0x0000000210007986 */ /* 0x0001e2000c101124 */
[----:B------:R-:W-:Y:S05]  /*74c0*/  BRA `(.L_x_9812) ;  /* 0x00000d5000007947 */ /* 0x000fea0003800000 */
.L_x_9809:
        /* <DEDUP_REMOVED lines=9> */
.L_x_9814:
[----:B------:R0:W-:Y:S01]  /*7560*/  STG.E [R16.64], R2 ;  /* 0x0000000210007986 */ /* 0x0001e2000c101924 */
[----:B------:R-:W-:Y:S05]  /*7570*/  BRA `(.L_x_9812) ;  /* 0x00000ca000007947 */ /* 0x000fea0003800000 */
.L_x_9813:
[----:B------:R0:W-:Y:S01]  /*7580*/  STG.E.U16 [R16.64], R2 ;  /* 0x0000000210007986 */ /* 0x0001e2000c101524 */
[----:B------:R-:W-:Y:S05]  /*7590*/  BRA `(.L_x_9812) ;  /* 0x00000c8000007947 */ /* 0x000fea0003800000 */
.L_x_9808:
        /* <DEDUP_REMOVED lines=9> */
.L_x_9816:
[----:B------:R-:W0:Y:S02]  /*7630*/  I2F.U32 R0, R2 ;  /* 0x0000000200007306 */ /* 0x000e240000201000 */
[----:B0-----:R-:W-:-:S05]  /*7640*/  F2FP.PACK_AB R0, RZ, R0 ;  /* 0x00000000ff00723e */ /* 0x001fca00000000ff */
[----:B------:R0:W-:Y:S01]  /*7650*/  STG.E.U16 [R16.64], R0 ;  /* 0x0000000010007986 */ /* 0x0001e2000c101524 */
[----:B------:R-:W-:Y:S05]  /*7660*/  BRA `(.L_x_9812) ;  /* 0x00000bb000007947 */ /* 0x000fea0003800000 */
.L_x_9815:
        /* <DEDUP_REMOVED lines=10> */
.L_x_9818:
[----:B------:R-:W0:Y:S02]  /*7710*/  I2F.U32 R2, R2 ;  /* 0x0000000200027306 */ /* 0x000e240000201000 */
[----:B0-----:R-:W-:-:S04]  /*7720*/  F2FP.PACK_AB R3, RZ, R2 ;  /* 0x00000002ff03723e */ /* 0x001fc800000000ff */
[----:B------:R-:W-:-:S05]  /*7730*/  PRMT R3, R3, 0x5410, RZ ;  /* 0x0000541003037816 */ /* 0x000fca00000000ff */
[----:B------:R0:W-:Y:S01]  /*7740*/  STG.E [R16.64], R3 ;  /* 0x0000000310007986 */ /* 0x0001e2000c101924 */
[----:B------:R-:W-:Y:S05]  /*7750*/  BRA `(.L_x_9812) ;  /* 0x00000ac000007947 */ /* 0x000fea0003800000 */
.L_x_9817:
[----:B------:R-:W0:Y:S02]  /*7760*/  I2F.F64.U32 R2, R2 ;  /* 0x0000000200027312 */ /* 0x000e240000201800 */
[----:B0-----:R0:W-:Y:S01]  /*7770*/  STG.E.64 [R16.64], R2 ;  /* 0x0000000210007986 */ /* 0x0011e2000c101b24 */
[----:B------:R-:W-:Y:S05]  /*7780*/  BRA `(.L_x_9812) ;  /* 0x00000a9000007947 */ /* 0x000fea0003800000 */
.L_x_9807:
        /* <DEDUP_REMOVED lines=10> */
.L_x_9821:
[----:B------:R-:W0:Y:S01]  /*7830*/  I2F.F64.U32 R4, R2 ;  /* 0x0000000200047312 */ /* 0x000e220000201800 */
[----:B------:R-:W-:-:S05]  /*7840*/  CS2R R6, SRZ ;  /* 0x0000000000067805 */ /* 0x000fca000001ff00 */
[----:B0-----:R0:W-:Y:S01]  /*7850*/  STG.E.128 [R16.64], R4 ;  /* 0x0000000410007986 */ /* 0x0011e2000c101d24 */
[----:B------:R-:W-:Y:S05]  /*7860*/  BRA `(.L_x_9812) ;  /* 0x000009b000007947 */ /* 0x000fea0003800000 */
.L_x_9820:
        /* <DEDUP_REMOVED lines=21> */
.L_x_9825:
[----:B------:R-:W-:Y:S05]  /*79c0*/  BSYNC B0 ;  /* 0x0000000000007941 */ /* 0x000fea0003800000 */
.L_x_9824:
[----:B------:R-:W-:-:S05]  /*79d0*/  LOP3.LUT R3, R0, R3, RZ, 0xfc, !PT ;  /* 0x0000000300037212 */ /* 0x000fca00078efcff */
[----:B------:R0:W-:Y:S01]  /*79e0*/  STG.E.U8 [R16.64], R3 ;  /* 0x0000000310007986 */ /* 0x0001e2000c101124 */
[----:B------:R-:W-:Y:S05]  /*79f0*/  BRA `(.L_x_9812) ;  /* 0x0000082000007947 */ /* 0x000fea0003800000 */
.L_x_9823:
        /* <DEDUP_REMOVED lines=13> */
.L_x_9827:
[----:B------:R-:W-:Y:S01]  /*7ad0*/  IMAD.MOV.U32 R0, RZ, RZ, 0x7f ;  /* 0x0000007fff007424 */ /* 0x000fe200078e00ff */
[----:B------:R-:W-:-:S04]  /*7ae0*/  ISETP.GT.U32.AND P0, PT, R3, 0x7f800000, PT ;  /* 0x7f8000000300780c */ /* 0x000fc80003f04070 */
[----:B------:R-:W-:-:S04]  /*7af0*/  SEL R0, R0, 0x7c, P0 ;  /* 0x0000007c00007807 */ /* 0x000fc80000000000 */
.L_x_9828:
[----:B------:R-:W-:Y:S05]  /*7b00*/  BSYNC B0 ;  /* 0x0000000000007941 */ /* 0x000fea0003800000 */
.L_x_9826:
[----:B------:R-:W-:-:S04]  /*7b10*/  LOP3.LUT R2, R5, 0x80000000, RZ, 0xc0, !PT ;  /* 0x8000000005027812 */ /* 0x000fc800078ec0ff */
[----:B------:R-:W-:-:S04]  /*7b20*/  SHF.R.U32.HI R3, RZ, 0x18, R2 ;  /* 0x00000018ff037819 */ /* 0x000fc80000011602 */
[----:B------:R-:W-:-:S05]  /*7b30*/  LOP3.LUT R3, R0, R3, RZ, 0xfc, !PT ;  /* 0x0000000300037212 */ /* 0x000fca00078efcff */
[----:B------:R0:W-:Y:S01]  /*7b40*/  STG.E.U8 [R16.64], R3 ;  /* 0x0000000310007986 */ /* 0x0001e2000c101124 */
[----:B------:R-:W-:Y:S05]  /*7b50*/  BRA `(.L_x_9812) ;  /* 0x000006c000007947 */ /* 0x000fea0003800000 */
.L_x_9822:
[----:B------:R-:W0:Y:S02]  /*7b60*/  I2F.U32 R0, R2 ;  /* 0x0000000200007306 */ /* 0x000e240000201000 */
[----:B0-----:R-:W-:-:S05]  /*7b70*/  F2FP.BF16.PACK_AB R0, RZ, R0 ;  /* 0x00000000ff00723e */ /* 0x001fca00000010ff */
[----:B------:R0:W-:Y:S01]  /*7b80*/  STG.E.U16 [R16.64], R0 ;  /* 0x0000000010007986 */ /* 0x0001e2000c101524 */
[----:B------:R-:W-:Y:S05]  /*7b90*/  BRA `(.L_x_9812) ;  /* 0x0000068000007947 */ /* 0x000fea0003800000 */
.L_x_9819:
        /* <DEDUP_REMOVED lines=10> */
.L_x_9831:
        /* <DEDUP_REMOVED lines=17> */
.L_x_9834:
[----:B------:R-:W-:-:S04]  /*7d50*/  LOP3.LUT R2, R5, 0x80000000, RZ, 0xc0, !PT ;  /* 0x8000000005027812 */ /* 0x000fc800078ec0ff */
[----:B------:R-:W-:-:S04]  /*7d60*/  SHF.R.U32.HI R3, RZ, 0x18, R2 ;  /* 0x00000018ff037819 */ /* 0x000fc80000011602 */
[----:B------:R-:W-:-:S04]  /*7d70*/  LOP3.LUT R0, R0, R3, RZ, 0xfc, !PT ;  /* 0x0000000300007212 */ /* 0x000fc800078efcff */
[----:B------:R-:W-:Y:S02]  /*7d80*/  PRMT R8, R0, 0x7610, R8 ;  /* 0x0000761000087816 */ /* 0x000fe40000000008 */
.L_x_9833:
[----:B------:R-:W-:Y:S05]  /*7d90*/  BSYNC B0 ;  /* 0x0000000000007941 */ /* 0x000fea0003800000 */
.L_x_9832:
[----:B------:R0:W-:Y:S01]  /*7da0*/  STG.E.U8 [R16.64], R8 ;  /* 0x0000000810007986 */ /* 0x0001e2000c101124 */
[----:B------:R-:W-:Y:S05]  /*7db0*/  BRA `(.L_x_9812) ;  /* 0x0000046000007947 */ /* 0x000fea0003800000 */
.L_x_9830:
        /* <DEDUP_REMOVED lines=17> */
.L_x_9837:
[----:B------:R-:W-:-:S04]  /*7ed0*/  LOP3.LUT R2, R5, 0x80000000, RZ, 0xc0, !PT ;  /* 0x8000000005027812 */ /* 0x000fc800078ec0ff */
[----:B------:R-:W-:-:S04]  /*7ee0*/  SHF.R.U32.HI R3, RZ, 0x18, R2 ;  /* 0x00000018ff037819 */ /* 0x000fc80000011602 */
[----:B------:R-:W-:-:S04]  /*7ef0*/  LOP3.LUT R0, R0, R3, RZ, 0xfc, !PT ;  /* 0x0000000300007212 */ /* 0x000fc800078efcff */
[----:B------:R-:W-:Y:S02]  /*7f00*/  PRMT R8, R0, 0x7610, R8 ;  /* 0x0000761000087816 */ /* 0x000fe40000000008 */
.L_x_9836:
[----:B------:R-:W-:Y:S05]  /*7f10*/  BSYNC B0 ;  /* 0x0000000000007941 */ /* 0x000fea0003800000 */
.L_x_9835:
[----:B------:R0:W-:Y:S01]  /*7f20*/  STG.E.U8 [R16.64], R8 ;  /* 0x0000000810007986 */ /* 0x0001e2000c101124 */
[----:B------:R-:W-:Y:S05]  /*7f30*/  BRA `(.L_x_9812) ;  /* 0x000002e000007947 */ /* 0x000fea0003800000 */
.L_x_9829:
        /* <DEDUP_REMOVED lines=22> */
.L_x_9811:
        /* <DEDUP_REMOVED lines=20> */
.L_x_9839:
[----:B------:R-:W-:-:S05]  /*81e0*/  IMAD.MOV.U32 R3, RZ, RZ, RZ ;  /* 0x000000ffff037224 */ /* 0x000fca00078e00ff */
[----:B------:R0:W-:Y:S01]  /*81f0*/  STG.E.64 [R16.64], R2 ;  /* 0x0000000210007986 */ /* 0x0001e2000c101b24 */
[----:B------:R-:W-:Y:S05]  /*8200*/  BRA `(.L_x_9812) ;  /* 0x0000001000007947 */ /* 0x000fea0003800000 */
.L_x_9838:
[----:B------:R0:W-:Y:S02]  /*8210*/  STG.E [R16.64], R2 ;  /* 0x0000000210007986 */ /* 0x0001e4000c101924 */
.L_x_9812:
[----:B------:R-:W-:Y:S02]  /*8220*/  IADD3 R19, R19, 0x80, RZ ;  /* 0x0000008013137810 */ /* 0x000fe40007ffe0ff */
.L_x_9707:
[----:B------:R-:W-:Y:S05]  /*8230*/  BSYNC B6 ;  /* 0x0000000000067941 */ /* 0x000fea0003800000 */
.L_x_9706:
        /* <DEDUP_REMOVED lines=230> */
.L_x_9840:
        /* <DEDUP_REMOVED lines=18> */
.L_x_9844:
[----:B------:R0:W5:Y:S01]  /*91c0*/  LDG.E.U8 R18, [R2.64] ;  /* 0x0000002402127981 */ /* 0x000162000c1e1100 */
[----:B------:R-:W-:Y:S05]  /*91d0*/  BRA `(.L_x_9846) ;  /* 0x00000d0000007947 */ /* 0x000fea0003800000 */
.L_x_9843:
        /* <DEDUP_REMOVED lines=8> */
.L_x_9848:
[----:B------:R0:W5:Y:S01]  /*9260*/  LDG.E R18, [R2.64] ;  /* 0x0000002402127981 */ /* 0x000162000c1e1900 */
[----:B------:R-:W-:Y:S05]  /*9270*/  BRA `(.L_x_9846) ;  /* 0x00000c6000007947 */ /* 0x000fea0003800000 */
.L_x_9847:
[----:B------:R0:W5:Y:S01]  /*9280*/  LDG.E.S16 R18, [R2.64] ;  /* 0x0000002402127981 */ /* 0x000162000c1e1700 */
[----:B------:R-:W-:Y:S05]  /*9290*/  BRA `(.L_x_9846) ;  /* 0x00000c4000007947 */ /* 0x000fea0003800000 */
.L_x_9842:
        /* <DEDUP_REMOVED lines=9> */
.L_x_9850:
[----:B------:R-:W2:Y:S02]  /*9330*/  LDG.E.U16 R2, [R2.64] ;  /* 0x0000002402027981 */ /* 0x000ea4000c1e1500 */
[----:B--2---:R-:W-:-:S06]  /*9340*/  HADD2.F32 R18, -RZ, R2.H0_H0 ;  /* 0x20000002ff127230 */ /* 0x004fcc0000004100 */
[----:B------:R-:W0:Y:S01]  /*9350*/  F2I.FTZ.TRUNC.NTZ R18, R18 ;  /* 0x0000001200127305 */ /* 0x000e22000021f100 */
[----:B------:R-:W-:Y:S05]  /*9360*/  BRA `(.L_x_9846) ;  /* 0x00000b7000007947 */ /* 0x000fea0003800000 */
.L_x_9849:
        /* <DEDUP_REMOVED lines=9> */
.L_x_9852:
[----:B------:R-:W2:Y:S02]  /*9400*/  LDG.E.U16 R2, [R2.64] ;  /* 0x0000002402027981 */ /* 0x000ea4000c1e1500 */
[----:B--2---:R-:W-:-:S06]  /*9410*/  HADD2.F32 R18, -RZ, R2.H0_H0 ;  /* 0x20000002ff127230 */ /* 0x004fcc0000004100 */
[----:B------:R-:W0:Y:S01]  /*9420*/  F2I.FTZ.TRUNC.NTZ R18, R18 ;  /* 0x0000001200127305 */ /* 0x000e22000021f100 */
[----:B------:R-:W-:Y:S05]  /*9430*/  BRA `(.L_x_9846) ;  /* 0x00000aa000007947 */ /* 0x000fea0003800000 */
.L_x_9851:
[----:B------:R-:W2:Y:S02]  /*9440*/  LDG.E.64 R18, [R2.64] ;  /* 0x0000002402127981 */ /* 0x000ea4000c1e1b00 */
[----:B--2---:R0:W1:Y:S01]  /*9450*/  F2I.F64.TRUNC R18, R18 ;  /* 0x0000001200127311 */ /* 0x004062000030d100 */
[----:B------:R-:W-:Y:S05]  /*9460*/  BRA `(.L_x_9846) ;  /* 0x00000a7000007947 */ /* 0x000fea0003800000 */
.L_x_9841:
        /* <DEDUP_REMOVED lines=12> */
.L_x_9855:
[----:B------:R-:W2:Y:S02]  /*9530*/  LDG.E.64 R2, [R2.64] ;  /* 0x0000002402027981 */ /* 0x000ea4000c1e1b00 */
[----:B--2---:R0:W1:Y:S01]  /*9540*/  F2I.F64.TRUNC R18, R2 ;  /* 0x0000000200127311 */ /* 0x004062000030d100 */
[----:B------:R-:W-:Y:S05]  /*9550*/  BRA `(.L_x_9846) ;  /* 0x0000098000007947 */ /* 0x000fea0003800000 */
.L_x_9854:
        /* <DEDUP_REMOVED lines=27> */
.L_x_9857:
        /* <DEDUP_REMOVED lines=14> */
.L_x_9856:
[----:B------:R-:W2:Y:S02]  /*97f0*/  LDG.E.U16 R18, [R2.64] ;  /* 0x0000002402127981 */ /* 0x000ea4000c1e1500 */
[----:B--2---:R-:W-:-:S06]  /*9800*/  PRMT R18, RZ, 0x5410, R18 ;  /* 0x00005410ff127816 */ /* 0x004fcc0000000012 */
[----:B------:R-:W0:Y:S01]  /*9810*/  F2I.FTZ.TRUNC.NTZ R18, R18 ;  /* 0x0000001200127305 */ /* 0x000e22000021f100 */
[----:B------:R-:W-:Y:S05]  /*9820*/  BRA `(.L_x_9846) ;  /* 0x000006b000007947 */ /* 0x000fea0003800000 */
.L_x_9853:
        /* <DEDUP_REMOVED lines=10> */
.L_x_9860:
        /* <DEDUP_REMOVED lines=21> */
.L_x_9864:
[----:B------:R-:W-:Y:S05]  /*9a20*/  BSYNC B1 ;  /* 0x0000000000017941 */ /* 0x000fea0003800000 */
.L_x_9863:
[----:B------:R-:W-:Y:S01]  /*9a30*/  IMAD.SHL.U32 R2, R2, 0x100000, RZ ;  /* 0x0010000002027824 */ /* 0x000fe200078e00ff */
[----:B------:R-:W-:-:S04]  /*9a40*/  LEA R3, R0, 0x3b800000, 0x17 ;  /* 0x3b80000000037811 */ /* 0x000fc800078eb8ff */
[----:B------:R-:W-:Y:S02]  /*9a50*/  LOP3.LUT R18, R3, R2, R18, 0xfe, !PT ;  /* 0x0000000203127212 */ /* 0x000fe400078efe12 */
.L_x_9862:
[----:B------:R-:W-:Y:S05]  /*9a60*/  BSYNC B0 ;  /* 0x0000000000007941 */ /* 0x000fea0003800000 */
.L_x_9861:
[----:B------:R-:W0:Y:S01]  /*9a70*/  F2I.FTZ.TRUNC.NTZ R18, R18 ;  /* 0x0000001200127305 */ /* 0x000e22000021f100 */
[----:B------:R-:W-:Y:S05]  /*9a80*/  BRA `(.L_x_9846) ;  /* 0x0000045000007947 */ /* 0x000fea0003800000 */
.L_x_9859:
        /* <DEDUP_REMOVED lines=21> */
.L_x_9868:
[----:B------:R-:W-:Y:S05]  /*9be0*/  BSYNC B1 ;  /* 0x0000000000017941 */ /* 0x000fea0003800000 */
.L_x_9867:
[----:B------:R-:W-:Y:S01]  /*9bf0*/  IMAD.SHL.U32 R2, R2, 0x200000, RZ ;  /* 0x0020000002027824 */ /* 0x000fe200078e00ff */
[----:B------:R-:W-:-:S04]  /*9c00*/  LEA R3, R0, 0x37800000, 0x17 ;  /* 0x3780000000037811 */ /* 0x000fc800078eb8ff */
[----:B------:R-:W-:Y:S02]  /*9c10*/  LOP3.LUT R18, R3, R2, R18, 0xfe, !PT ;  /* 0x0000000203127212 */ /* 0x000fe400078efe12 */
.L_x_9866:
[----:B------:R-:W-:Y:S05]  /*9c20*/  BSYNC B0 ;  /* 0x0000000000007941 */ /* 0x000fea0003800000 */
.L_x_9865:
[----:B------:R-:W0:Y:S01]  /*9c30*/  F2I.FTZ.TRUNC.NTZ R18, R18 ;  /* 0x0000001200127305 */ /* 0x000e22000021f100 */
[----:B------:R-:W-:Y:S05]  /*9c40*/  BRA `(.L_x_9846) ;  /* 0x0000029000007947 */ /* 0x000fea0003800000 */
.L_x_9858:
        /* <DEDUP_REMOVED lines=14> */
.L_x_9872:
[----:B------:R-:W-:Y:S05]  /*9d30*/  BSYNC B0 ;  /* 0x0000000000007941 */ /* 0x000fea0003800000 */
.L_x_9871:
[----:B------:R-:W0:Y:S01]  /*9d40*/  F2I.FTZ.TRUNC.NTZ R18, R18 ;  /* 0x0000001200127305 */ /* 0x000e22000021f100 */
[----:B------:R-:W-:Y:S05]  /*9d50*/  BRA `(.L_x_9846) ;  /* 0x0000018000007947 */ /* 0x000fea0003800000 */
.L_x_9845:
        /* <DEDUP_REMOVED lines=21> */
.L_x_9870:
[----:B------:R0:W5:Y:S01]  /*9eb0*/  LDG.E R18, [R2.64] ;  /* 0x0000002402127981 */ /* 0x000162000c1e1900 */
[----:B------:R-:W-:Y:S05]  /*9ec0*/  BRA `(.L_x_9846) ;  /* 0x0000001000007947 */ /* 0x000fea0003800000 */
.L_x_9869:
[----:B------:R0:W5:Y:S02]  /*9ed0*/  LDG.E R18, [R2.64] ;  /* 0x0000002402127981 */ /* 0x000164000c1e1900 */
.L_x_9846:
        /* <DEDUP_REMOVED lines=17> */
.L_x_9876:
[----:B------:R-:W-:Y:S01]  /*9ff0*/  STG.E.U8 [R16.64], R2 ;  /* 0x0000000210007986 */ /* 0x000fe2000c101124 */
[----:B------:R-:W-:Y:S05]  /*a000*/  EXIT ;  /* 0x000000000000794d */ /* 0x000fea0003800000 */
.L_x_9875:
        /* <DEDUP_REMOVED lines=9> */
.L_x_9879:
[----:B------:R-:W-:Y:S01]  /*a0a0*/  STG.E [R16.64], R2 ;  /* 0x0000000210007986 */ /* 0x000fe2000c101924 */
[----:B------:R-:W-:Y:S05]  /*a0b0*/  EXIT ;  /* 0x000000000000794d */ /* 0x000fea0003800000 */
.L_x_9878:
[----:B------:R-:W-:Y:S01]  /*a0c0*/  STG.E.U16 [R16.64], R2 ;  /* 0x0000000210007986 */ /* 0x000fe2000c101524 */
[----:B------:R-:W-:Y:S05]  /*a0d0*/  EXIT ;  /* 0x000000000000794d */ /* 0x000fea0003800000 */
.L_x_9874:
        /* <DEDUP_REMOVED lines=9> */
.L_x_9881:
[----:B------:R-:W0:Y:S02]  /*a170*/  I2F.U32 R0, R2 ;  /* 0x0000000200007306 */ /* 0x000e240000201000 */
[----:B0-----:R-:W-:-:S05]  /*a180*/  F2FP.PACK_AB R0, RZ, R0 ;  /* 0x00000000ff00723e */ /* 0x001fca00000000ff */
[----:B------:R-:W-:Y:S01]  /*a190*/  STG.E.U16 [R16.64], R0 ;  /* 0x0000000010007986 */ /* 0x000fe2000c101524 */
[----:B------:R-:W-:Y:S05]  /*a1a0*/  EXIT ;  /* 0x000000000000794d */ /* 0x000fea0003800000 */
.L_x_9880:
        /* <DEDUP_REMOVED lines=10> */
.L_x_9883:
[----:B------:R-:W0:Y:S02]  /*a250*/  I2F.U32 R2, R2 ;  /* 0x0000000200027306 */ /* 0x000e240000201000 */
[----:B0-----:R-:W-:-:S04]  /*a260*/  F2FP.PACK_AB R3, RZ, R2 ;  /* 0x00000002ff03723e */ /* 0x001fc800000000ff */
[----:B------:R-:W-:-:S05]  /*a270*/  PRMT R3, R3, 0x5410, RZ ;  /* 0x0000541003037816 */ /* 0x000fca00000000ff */
[----:B------:R-:W-:Y:S01]  /*a280*/  STG.E [R16.64], R3 ;  /* 0x0000000310007986 */ /* 0x000fe2000c101924 */
[----:B------:R-:W-:Y:S05]  /*a290*/  EXIT ;  /* 0x000000000000794d */ /* 0x000fea0003800000 */
.L_x_9882:
[----:B------:R-:W0:Y:S02]  /*a2a0*/  I2F.F64.U32 R2, R2 ;  /* 0x0000000200027312 */ /* 0x000e240000201800 */
[----:B0-----:R-:W-:Y:S01]  /*a2b0*/  STG.E.64 [R16.64], R2 ;  /* 0x0000000210007986 */ /* 0x001fe2000c101b24 */
[----:B------:R-:W-:Y:S05]  /*a2c0*/  EXIT ;  /* 0x000000000000794d */ /* 0x000fea0003800000 */
.L_x_9873:
        /* <DEDUP_REMOVED lines=10> */
.L_x_9886:
[----:B------:R-:W0:Y:S01]  /*a370*/  I2F.F64.U32 R4, R2 ;  /* 0x0000000200047312 */ /* 0x000e220000201800 */
[----:B------:R-:W-:-:S05]  /*a380*/  CS2R R6, SRZ ;  /* 0x0000000000067805 */ /* 0x000fca000001ff00 */
[----:B0-----:R-:W-:Y:S01]  /*a390*/  STG.E.128 [R16.64], R4 ;  /* 0x0000000410007986 */ /* 0x001fe2000c101d24 */
[----:B------:R-:W-:Y:S05]  /*a3a0*/  EXIT ;  /* 0x000000000000794d */ /* 0x000fea0003800000 */
.L_x_9885:
        /* <DEDUP_REMOVED lines=21> */
.L_x_9890:
[----:B------:R-:W-:Y:S05]  /*a500*/  BSYNC B0 ;  /* 0x0000000000007941 */ /* 0x000fea0003800000 */
.L_x_9889:
[----:B------:R-:W-:-:S05]  /*a510*/  LOP3.LUT R3, R0, R3, RZ, 0xfc, !PT ;  /* 0x0000000300037212 */ /* 0x000fca00078efcff */
[----:B------:R-:W-:Y:S01]  /*a520*/  STG.E.U8 [R16.64], R3 ;  /* 0x0000000310007986 */ /* 0x000fe2000c101124 */
[----:B------:R-:W-:Y:S05]  /*a530*/  EXIT ;  /* 0x000000000000794d */ /* 0x000fea0003800000 */
.L_x_9888:
        /* <DEDUP_REMOVED lines=13> */
.L_x_9892:
[----:B------:R-:W-:Y:S01]  /*a610*/  IMAD.MOV.U32 R0, RZ, RZ, 0x7f ;  /* 0x0000007fff007424 */ /* 0x000fe200078e00ff */
[----:B------:R-:W-:-:S04]  /*a620*/  ISETP.GT.U32.AND P0, PT, R3, 0x7f800000, PT ;  /* 0x7f8000000300780c */ /* 0x000fc80003f04070 */
[----:B------:R-:W-:-:S04]  /*a630*/  SEL R0, R0, 0x7c, P0 ;  /* 0x0000007c00007807 */ /* 0x000fc80000000000 */
.L_x_9893:
[----:B------:R-:W-:Y:S05]  /*a640*/  BSYNC B0 ;  /* 0x0000000000007941 */ /* 0x000fea0003800000 */
.L_x_9891:
[----:B------:R-:W-:-:S04]  /*a650*/  LOP3.LUT R2, R5, 0x80000000, RZ, 0xc0, !PT ;  /* 0x8000000005027812 */ /* 0x000fc800078ec0ff */
[----:B------:R-:W-:-:S04]  /*a660*/  SHF.R.U32.HI R3, RZ, 0x18, R2 ;  /* 0x00000018ff037819 */ /* 0x000fc80000011602 */
[----:B------:R-:W-:-:S05]  /*a670*/  LOP3.LUT R3, R0, R3, RZ, 0xfc, !PT ;  /* 0x0000000300037212 */ /* 0x000fca00078efcff */
[----:B------:R-:W-:Y:S01]  /*a680*/  STG.E.U8 [R16.64], R3 ;  /* 0x0000000310007986 */ /* 0x000fe2000c101124 */
[----:B------:R-:W-:Y:S05]  /*a690*/  EXIT ;  /* 0x000000000000794d */ /* 0x000fea0003800000 */
.L_x_9887:
[----:B------:R-:W0:Y:S02]  /*a6a0*/  I2F.U32 R0, R2 ;  /* 0x0000000200007306 */ /* 0x000e240000201000 */
[----:B0-----:R-:W-:-:S05]  /*a6b0*/  F2FP.BF16.PACK_AB R0, RZ, R0 ;  /* 0x00000000ff00723e */ /* 0x001fca00000010ff */
[----:B------:R-:W-:Y:S01]  /*a6c0*/  STG.E.U16 [R16.64], R0 ;  /* 0x0000000010007986 */ /* 0x000fe2000c101524 */
[----:B------:R-:W-:Y:S05]  /*a6d0*/  EXIT ;  /* 0x000000000000794d */ /* 0x000fea0003800000 */
.L_x_9884:
        /* <DEDUP_REMOVED lines=10> */
.L_x_9896:
        /* <DEDUP_REMOVED lines=17> */
.L_x_9899:
[----:B------:R-:W-:-:S04]  /*a890*/  LOP3.LUT R2, R5, 0x80000000, RZ, 0xc0, !PT ;  /* 0x8000000005027812 */ /* 0x000fc800078ec0ff */
[----:B------:R-:W-:-:S04]  /*a8a0*/  SHF.R.U32.HI R3, RZ, 0x18, R2 ;  /* 0x00000018ff037819 */ /* 0x000fc80000011602 */
[----:B------:R-:W-:-:S04]  /*a8b0*/  LOP3.LUT R0, R0, R3, RZ, 0xfc, !PT ;  /* 0x0000000300007212 */ /* 0x000fc800078efcff */
[----:B------:R-:W-:Y:S02]  /*a8c0*/  PRMT R8, R0, 0x7610, R8 ;  /* 0x0000761000087816 */ /* 0x000fe40000000008 */
.L_x_9898:
[----:B------:R-:W-:Y:S05]  /*a8d0*/  BSYNC B0 ;  /* 0x0000000000007941 */ /* 0x000fea0003800000 */
.L_x_9897:
[----:B------:R-:W-:Y:S01]  /*a8e0*/  STG.E.U8 [R16.64], R8 ;  /* 0x0000000810007986 */ /* 0x000fe2000c101124 */
[----:B------:R-:W-:Y:S05]  /*a8f0*/  EXIT ;  /* 0x000000000000794d */ /* 0x000fea0003800000 */
.L_x_9895:
        /* <DEDUP_REMOVED lines=17> */
.L_x_9902:
[----:B------:R-:W-:-:S04]  /*aa10*/  LOP3.LUT R2, R5, 0x80000000, RZ, 0xc0, !PT ;  /* 0x8000000005027812 */ /* 0x000fc800078ec0ff */
[----:B------:R-:W-:-:S04]  /*aa20*/  SHF.R.U32.HI R3, RZ, 0x18, R2 ;  /* 0x00000018ff037819 */ /* 0x000fc80000011602 */
[----:B------:R-:W-:-:S04]  /*aa30*/  LOP3.LUT R0, R0, R3, RZ, 0xfc, !PT ;  /* 0x0000000300007212 */ /* 0x000fc800078efcff */
[----:B------:R-:W-:Y:S02]  /*aa40*/  PRMT R8, R0, 0x7610, R8 ;  /* 0x0000761000087816 */ /* 0x000fe40000000008 */
.L_x_9901:
[----:B------:R-:W-:Y:S05]  /*aa50*/  BSYNC B0 ;  /* 0x0000000000007941 */ /* 0x000fea0003800000 */
.L_x_9900:
[----:B------:R-:W-:Y:S01]  /*aa60*/  STG.E.U8 [R16.64], R8 ;  /* 0x0000000810007986 */ /* 0x000fe2000c101124 */
[----:B------:R-:W-:Y:S05]  /*aa70*/  EXIT ;  /* 0x000000000000794d */ /* 0x000fea0003800000 */
.L_x_9894:
        /* <DEDUP_REMOVED lines=22> */
.L_x_9877:
        /* <DEDUP_REMOVED lines=20> */
.L_x_9904:
[----:B------:R-:W-:-:S05]  /*ad20*/  IMAD.MOV.U32 R3, RZ, RZ, RZ ;  /* 0x000000ffff037224 */ /* 0x000fca00078e00ff */
[----:B------:R-:W-:Y:S01]  /*ad30*/  STG.E.64 [R16.64], R2 ;  /* 0x0000000210007986 */ /* 0x000fe2000c101b24 */
[----:B------:R-:W-:Y:S05]  /*ad40*/  EXIT ;  /* 0x000000000000794d */ /* 0x000fea0003800000 */
.L_x_9903:
[----:B------:R-:W-:Y:S01]  /*ad50*/  STG.E [R16.64], R2 ;  /* 0x0000000210007986 */ /* 0x000fe2000c101924 */
[----:B------:R-:W-:Y:S05]  /*ad60*/  EXIT ;  /* 0x000000000000794d */ /* 0x000fea0003800000 */
.L_x_9905:
        /* <DEDUP_REMOVED lines=9> */
.L_x_41899:


//--------------------- .text._ZN2at6native27unrolled_elementwise_kernelINS0_13AUnaryFunctorIiibZZZNS0_23logical_xor_kernel_cudaERNS_14TensorIteratorEENKUlvE0_clEvENKUlvE1_clEvEUliiE_EESt5arrayIPcLm2EELi4E23TrivialOffsetCalculatorILi1EjESD_NS0_6memory12LoadWithCastILi1EEENSE_13StoreWithCastILi1EEEEEviT_T0_T2_T3_T4_T5_ --------------------------
	.section	.text._ZN2at6native27unrolled_elementwise_kernelINS0_13AUnaryFunctorIiibZZZNS0_23logical_xor_kernel_cudaERNS_14TensorIteratorEENKUlvE0_clEvENKUlvE1_clEvEUliiE_EESt5arrayIPcLm2EELi4E23TrivialOffsetCalculatorILi1EjESD_NS0_6memory12LoadWithCastILi1EEENSE_13StoreWithCastILi1EEEEEviT_T0_T2_T3_T4_T5_,"ax",@progbits
	.sectioninfo	@"SHI_REGISTERS=30"
	.align	128
        .global         _ZN2at6native27unrolled_elementwise_kernelINS0_13AUnaryFunctorIiibZZZNS0_23logical_xor_kernel_cudaERNS_14TensorIteratorEENKUlvE0_clEvENKUlvE1_clEvEUliiE_EESt5arrayIPcLm2EELi4E23TrivialOffsetCalculatorILi1EjESD_NS0_6memory12LoadWithCastILi1EEENSE_13StoreWithCastILi1EEEEEviT_T0_T2_T3_T4_T5_
        .type           _ZN2at6native27unrolled_elementwise_kernelINS0_13AUnaryFunctorIiibZZZNS0_23logical_xor_kernel_cudaERNS_14TensorIteratorEENKUlvE0_clEvENKUlvE1_clEvEUliiE_EESt5arrayIPcLm2EELi4E23TrivialOffsetCalculatorILi1EjESD_NS0_6memory12LoadWithCastILi1EEENSE_13StoreWithCastILi1EEEEEviT_T0_T2_T3_T4_T5_,@function
        .size           _ZN2at6native27unrolled_elementwise_kernelINS0_13AUnaryFunctorIiibZZZNS0_23logical_xor_kernel_cudaERNS_14TensorIteratorEENKUlvE0_clEvENKUlvE1_clEvEUliiE_EESt5arrayIPcLm2EELi4E23TrivialOffsetCalculatorILi1EjESD_NS0_6memory12LoadWithCastILi1EEENSE_13StoreWithCastILi1EEEEEviT_T0_T2_T3_T4_T5_,(.L_x_41900 - _ZN2at6native27unrolled_elementwise_kernelINS0_13AUnaryFunctorIiibZZZNS0_23logical_xor_kernel_cudaERNS_14TensorIteratorEENKUlvE0_clEvENKUlvE1_clEvEUliiE_EESt5arrayIPcLm2EELi4E23TrivialOffsetCalculatorILi1EjESD_NS0_6memory12LoadWithCastILi1EEENSE_13StoreWithCastILi1EEEEEviT_T0_T2_T3_T4_T5_)
        .other          _ZN2at6native27unrolled_elementwise_kernelINS0_13AUnaryFunctorIiibZZZNS0_23logical_xor_kernel_cudaERNS_14TensorIteratorEENKUlvE0_clEvENKUlvE1_clEvEUliiE_EESt5arrayIPcLm2EELi4E23TrivialOffsetCalculatorILi1EjESD_NS0_6memory12LoadWithCastILi1EEENSE_13StoreWithCastILi1EEEEEviT_T0_T2_T3_T4_T5_,@"STO_CUDA_ENTRY STV_DEFAULT"
_ZN2at6native27unrolled_elementwise_kernelINS0_13AUnaryFunctorIiibZZZNS0_23logical_xor_kernel_cudaERNS_14TensorIteratorEENKUlvE0_clEvENKUlvE1_clEvEUliiE_EESt5arrayIPcLm2EELi4E23TrivialOffsetCalculatorILi1EjESD_NS0_6memory12LoadWithCastILi1EEENSE_13StoreWithCastILi1EEEEEviT_T0_T2_T3_T4_T5_:
.text._ZN2at6native27unrolled_elementwise_kernelINS0_13AUnaryFunctorIiibZZZNS0_23logical_xor_kernel_cudaERNS_14TensorIteratorEENKUlvE0_clEvENKUlvE1_clEvEUliiE_EESt5arrayIPcLm2EELi4E23TrivialOffsetCalculatorILi1EjESD_NS0_6memory12LoadWithCastILi1EEENSE_13StoreWithCastILi1EEEEEviT_T0_T2_T3_T4_T5_:
[----:B------:R-:W-:Y:S02]  /*0000*/  IMAD.MOV.U32 R1, RZ, RZ, c[0x0][0x28] ;  /* 0x00000a00ff017624 */ /* 0x000fe400078e00ff */
[----:B------:R-:W0:Y:S01]  /*0010*/  S2R R16, SR_CTAID.X ;  /* 0x0000000000107919 */ /* 0x000e220000002500 */
[----:B------:R-:W-:Y:S01]  /*0020*/  IMAD.MOV.U32 R3, RZ, RZ, -0x200 ;  /* 0xfffffe00ff037424 */ /* 0x000fe200078e00ff */
[----:B------:R-:W1:Y:S01]  /*0030*/  LDC.U8 R18, c[0x0][0x184] ;  /* 0x00006100ff127b82 */ /* 0x000e620000000000 */
[----:B------:R-:W-:Y:S01]  /*0040*/  ULDC.64 UR36, c[0x0][0x118] ;  /* 0x0000460000247ab9 */ /* 0x000fe20000000a00 */
[----:B------:R-:W2:Y:S01]  /*0050*/  S2R R17, SR_TID.X ;  /* 0x0000000000117919 */ /* 0x000ea20000002100 */
[----:B------:R-:W-:Y:S01]  /*0060*/  BSSY B6, `(.L_x_9906) ;  /* 0x00000ec000067945 */ /* 0x000fe20003800000 */
[----:B------:R-:W-:Y:S02]  /*0070*/  IMAD.MOV.U32 R19, RZ, RZ, RZ ;  /* 0x000000ffff137224 */ /* 0x000fe400078e00ff */
[----:B------:R-:W-:Y:S02]  /*0080*/  IMAD.MOV.U32 R23, RZ, RZ, RZ ;  /* 0x000000ffff177224 */ /* 0x000fe400078e00ff */
        /* <DEDUP_REMOVED lines=20> */
.L_x_9911:
[----:B------:R0:W5:Y:S01]  /*01d0*/  LDG.E.U8 R23, [R2.64] ;  /* 0x0000002402177981 */ /* 0x000162000c1e1100 */
[----:B------:R-:W-:Y:S05]  /*01e0*/  BRA `(.L_x_9913) ;  /* 0x00000d1000007947 */ /* 0x000fea0003800000 */
.L_x_9910:
        /* <DEDUP_REMOVED lines=8> */
.L_x_9915:
[----:B------:R0:W5:Y:S01]  /*0270*/  LDG.E R23, [R2.64] ;  /* 0x0000002402177981 */ /* 0x000162000c1e1900 */
[----:B------:R-:W-:Y:S05]  /*0280*/  BRA `(.L_x_9913) ;  /* 0x00000c7000007947 */ /* 0x000fea0003800000 */
.L_x_9914:
[----:B------:R0:W5:Y:S01]  /*0290*/  LDG.E.S16 R23, [R2.64] ;  /* 0x0000002402177981 */ /* 0x000162000c1e1700 */
[----:B------:R-:W-:Y:S05]  /*02a0*/  BRA `(.L_x_9913) ;  /* 0x00000c5000007947 */ /* 0x000fea0003800000 */
.L_x_9909:
        /* <DEDUP_REMOVED lines=9> */
.L_x_9917:
[----:B------:R-:W2:Y:S02]  /*0340*/  LDG.E.U16 R2, [R2.64] ;  /* 0x0000002402027981 */ /* 0x000ea4000c1e1500 */
[----:B--2---:R-:W-:-:S06]  /*0350*/  HADD2.F32 R23, -RZ, R2.H0_H0 ;  /* 0x20000002ff177230 */ /* 0x004fcc0000004100 */
[----:B------:R-:W0:Y:S01]  /*0360*/  F2I.FTZ.TRUNC.NTZ R23, R23 ;  /* 0x0000001700177305 */ /* 0x000e22000021f100 */
[----:B------:R-:W-:Y:S05]  /*0370*/  BRA `(.L_x_9913) ;  /* 0x00000b8000007947 */ /* 0x000fea0003800000 */
.L_x_9916:
        /* <DEDUP_REMOVED lines=9> */
.L_x_9919:
[----:B------:R-:W2:Y:S02]  /*0410*/  LDG.E.U16 R2, [R2.64] ;  /* 0x0000002402027981 */ /* 0x000ea4000c1e1500 */
[----:B--2---:R-:W-:-:S06]  /*0420*/  HADD2.F32 R23, -RZ, R2.H0_H0 ;  /* 0x20000002ff177230 */ /* 0x004fcc0000004100 */
[----:B------:R-:W0:Y:S01]  /*0430*/  F2I.FTZ.TRUNC.NTZ R23, R23 ;  /* 0x0000001700177305 */ /* 0x000e22000021f100 */
[----:B------:R-:W-:Y:S05]  /*0440*/  BRA `(.L_x_9913) ;  /* 0x00000ab000007947 */ /* 0x000fea0003800000 */
.L_x_9918:
[----:B------:R-:W2:Y:S02]  /*0450*/  LDG.E.64 R2, [R2.64] ;  /* 0x0000002402027981 */ /* 0x000ea4000c1e1b00 */
[----:B--2---:R0:W1:Y:S01]  /*0460*/  F2I.F64.TRUNC R23, R2 ;  /* 0x0000000200177311 */ /* 0x004062000030d100 */
[----:B------:R-:W-:Y:S05]  /*0470*/  BRA `(.L_x_9913) ;  /* 0x00000a8000007947 */ /* 0x000fea0003800000 */
.L_x_9908:
        /* <DEDUP_REMOVED lines=12> */
.L_x_9922:
[----:B------:R-:W2:Y:S02]  /*0540*/  LDG.E.64 R2, [R2.64] ;  /* 0x0000002402027981 */ /* 0x000ea4000c1e1b00 */
[----:B--2---:R0:W1:Y:S01]  /*0550*/  F2I.F64.TRUNC R23, R2 ;  /* 0x0000000200177311 */ /* 0x004062000030d100 */
[----:B------:R-:W-:Y:S05]  /*0560*/  BRA `(.L_x_9913) ;  /* 0x0000099000007947 */ /* 0x000fea0003800000 */
.L_x_9921:
        /* <DEDUP_REMOVED lines=27> */
.L_x_9924:
        /* <DEDUP_REMOVED lines=15> */
.L_x_9923:
[----:B------:R-:W2:Y:S02]  /*0810*/  LDG.E.U16 R23, [R2.64] ;  /* 0x0000002402177981 */ /* 0x000ea4000c1e1500 */
[----:B--2---:R-:W-:-:S06]  /*0820*/  PRMT R23, RZ, 0x5410, R23 ;  /* 0x00005410ff177816 */ /* 0x004fcc0000000017 */
[----:B------:R-:W0:Y:S01]  /*0830*/  F2I.FTZ.TRUNC.NTZ R23, R23 ;  /* 0x0000001700177305 */ /* 0x000e22000021f100 */
[----:B------:R-:W-:Y:S05]  /*0840*/  BRA `(.L_x_9913) ;  /* 0x000006b000007947 */ /* 0x000fea0003800000 */
.L_x_9920:
        /* <DEDUP_REMOVED lines=10> */
.L_x_9927:
        /* <DEDUP_REMOVED lines=21> */
.L_x_9931:
[----:B------:R-:W-:Y:S05]  /*0a40*/  BSYNC B1 ;  /* 0x0000000000017941 */ /* 0x000fea0003800000 */
.L_x_9930:
[----:B------:R-:W-:Y:S01]  /*0a50*/  IMAD.SHL.U32 R2, R2, 0x100000, RZ ;  /* 0x0010000002027824 */ /* 0x000fe200078e00ff */
[----:B------:R-:W-:-:S04]  /*0a60*/  LEA R0, R0, 0x3b800000, 0x17 ;  /* 0x3b80000000007811 */ /* 0x000fc800078eb8ff */
[----:B------:R-:W-:Y:S02]  /*0a70*/  LOP3.LUT R23, R0, R2, R23, 0xfe, !PT ;  /* 0x0000000200177212 */ /* 0x000fe400078efe17 */
.L_x_9929:
[----:B------:R-:W-:Y:S05]  /*0a80*/  BSYNC B0 ;  /* 0x0000000000007941 */ /* 0x000fea0003800000 */
.L_x_9928:
[----:B------:R-:W0:Y:S01]  /*0a90*/  F2I.FTZ.TRUNC.NTZ R23, R23 ;  /* 0x0000001700177305 */ /* 0x000e22000021f100 */
[----:B------:R-:W-:Y:S05]  /*0aa0*/  BRA `(.L_x_9913) ;  /* 0x0000045000007947 */ /* 0x000fea0003800000 */
.L_x_9926:
        /* <DEDUP_REMOVED lines=21> */
.L_x_9935:
[----:B------:R-:W-:Y:S05]  /*0c00*/  BSYNC B1 ;  /* 0x0000000000017941 */ /* 0x000fea0003800000 */
.L_x_9934:
[----:B------:R-:W-:Y:S01]  /*0c10*/  IMAD.SHL.U32 R2, R2, 0x200000, RZ ;  /* 0x0020000002027824 */ /* 0x000fe200078e00ff */
[----:B------:R-:W-:-:S04]  /*0c20*/  LEA R0, R0, 0x37800000, 0x17 ;  /* 0x3780000000007811 */ /* 0x000fc800078eb8ff */
[----:B------:R-:W-:Y:S02]  /*0c30*/  LOP3.LUT R23, R0, R2, R23, 0xfe, !PT ;  /* 0x0000000200177212 */ /* 0x000fe400078efe17 */
.L_x_9933:
[----:B------:R-:W-:Y:S05]  /*0c40*/  BSYNC B0 ;  /* 0x0000000000007941 */ /* 0x000fea0003800000 */
.L_x_9932:
[----:B------:R-:W0:Y:S01]  /*0c50*/  F2I.FTZ.TRUNC.NTZ R23, R23 ;  /* 0x0000001700177305 */ /* 0x000e22000021f100 */
[----:B------:R-:W-:Y:S05]  /*0c60*/  BRA `(.L_x_9913) ;  /* 0x0000029000007947 */ /* 0x000fea0003800000 */
.L_x_9925:
        /* <DEDUP_REMOVED lines=14> */
.L_x_9939:
[----:B------:R-:W-:Y:S05]  /*0d50*/  BSYNC B0 ;  /* 0x0000000000007941 */ /* 0x000fea0003800000 */
.L_x_9938:
[----:B------:R-:W0:Y:S01]  /*0d60*/  F2I.FTZ.TRUNC.NTZ R23, R23 ;  /* 0x0000001700177305 */ /* 0x000e22000021f100 */
[----:B------:R-:W-:Y:S05]  /*0d70*/  BRA `(.L_x_9913) ;  /* 0x0000018000007947 */ /* 0x000fea0003800000 */
.L_x_9912:
        /* <DEDUP_REMOVED lines=21> */
.L_x_9937:
[----:B------:R0:W5:Y:S01]  /*0ed0*/  LDG.E R23, [R2.64] ;  /* 0x0000002402177981 */ /* 0x000162000c1e1900 */
[----:B------:R-:W-:Y:S05]  /*0ee0*/  BRA `(.L_x_9913) ;  /* 0x0000001000007947 */ /* 0x000fea0003800000 */
.L_x_9936:
[----:B------:R0:W5:Y:S02]  /*0ef0*/  LDG.E R23, [R2.64] ;  /* 0x0000002402177981 */ /* 0x000164000c1e1900 */
.L_x_9913:
[----:B------:R-:W2:Y:S02]  /*0f00*/  S2R R17, SR_TID.X ;  /* 0x0000000000117919 */ /* 0x000ea40000002100 */
[----:B--2---:R-:W-:Y:S02]  /*0f10*/  IADD3 R17, R17, 0x80, RZ ;  /* 0x0000008011117810 */ /* 0x004fe40007ffe0ff */
.L_x_9907:
[----:B-1----:R-:W-:Y:S05]  /*0f20*/  BSYNC B6 ;  /* 0x0000000000067941 */ /* 0x002fea0003800000 */
.L_x_9906:
        /* <DEDUP_REMOVED lines=21> */
.L_x_9945:
[----:B------:R0:W5:Y:S01]  /*1080*/  LDG.E.U8 R19, [R2.64] ;  /* 0x0000002402137981 */ /* 0x000162000c1e1100 */
[----:B------:R-:W-:Y:S05]  /*1090*/  BRA `(.L_x_9947) ;  /* 0x00000d0000007947 */ /* 0x000fea0003800000 */
.L_x_9944:
        /* <DEDUP_REMOVED lines=8> */
.L_x_9949:
[----:B------:R0:W5:Y:S01]  /*1120*/  LDG.E R19, [R2.64] ;  /* 0x0000002402137981 */ /* 0x000162000c1e1900 */
[----:B------:R-:W-:Y:S05]  /*1130*/  BRA `(.L_x_9947) ;  /* 0x00000c6000007947 */ /* 0x000fea0003800000 */
.L_x_9948:
[----:B------:R0:W5:Y:S01]  /*1140*/  LDG.E.S16 R19, [R2.64] ;  /* 0x0000002402137981 */ /* 0x000162000c1e1700 */
[----:B------:R-:W-:Y:S05]  /*1150*/  BRA `(.L_x_9947) ;  /* 0x00000c4000007947 */ /* 0x000fea0003800000 */
.L_x_9943:
        /* <DEDUP_REMOVED lines=9> */
.L_x_9951:
[----:B------:R-:W2:Y:S02]  /*11f0*/  LDG.E.U16 R2, [R2.64] ;  /* 0x0000002402027981 */ /* 0x000ea4000c1e1500 */
[----:B--2---:R-:W-:-:S06]  /*1200*/  HADD2.F32 R19, -RZ, R2.H0_H0 ;  /* 0x20000002ff137230 */ /* 0x004fcc0000004100 */
[----:B------:R-:W0:Y:S01]  /*1210*/  F2I.FTZ.TRUNC.NTZ R19, R19 ;  /* 0x0000001300137305 */ /* 0x000e22000021f100 */
[----:B------:R-:W-:Y:S05]  /*1220*/  BRA `(.L_x_9947) ;  /* 0x00000b7000007947 */ /* 0x000fea0003800000 */
.L_x_9950:
        /* <DEDUP_REMOVED lines=9> */
.L_x_9953:
[----:B------:R-:W2:Y:S02]  /*12c0*/  LDG.E.U16 R2, [R2.64] ;  /* 0x0000002402027981 */ /* 0x000ea4000c1e1500 */
[----:B--2---:R-:W-:-:S06]  /*12d0*/  HADD2.F32 R19, -RZ, R2.H0_H0 ;  /* 0x20000002ff137230 */ /* 0x004fcc0000004100 */
[----:B------:R-:W0:Y:S01]  /*12e0*/  F2I.FTZ.TRUNC.NTZ R19, R19 ;  /* 0x0000001300137305 */ /* 0x000e22000021f100 */
[----:B------:R-:W-:Y:S05]  /*12f0*/  BRA `(.L_x_9947) ;  /* 0x00000aa000007947 */ /* 0x000fea0003800000 */
.L_x_9952:
[----:B------:R-:W2:Y:S02]  /*1300*/  LDG.E.64 R2, [R2.64] ;  /* 0x0000002402027981 */ /* 0x000ea4000c1e1b00 */
[----:B--2---:R0:W1:Y:S01]  /*1310*/  F2I.F64.TRUNC R19, R2 ;  /* 0x0000000200137311 */ /* 0x004062000030d100 */
[----:B------:R-:W-:Y:S05]  /*1320*/  BRA `(.L_x_9947) ;  /* 0x00000a7000007947 */ /* 0x000fea0003800000 */
.L_x_9942:
        /* <DEDUP_REMOVED lines=12> */
.L_x_9956:
[----:B------:R-:W2:Y:S02]  /*13f0*/  LDG.E.64 R2, [R2.64] ;  /* 0x0000002402027981 */ /* 0x000ea4000c1e1b00 */
[----:B--2---:R0:W1:Y:S01]  /*1400*/  F2I.F64.TRUNC R19, R2 ;  /* 0x0000000200137311 */ /* 0x004062000030d100 */
[----:B------:R-:W-:Y:S05]  /*1410*/  BRA `(.L_x_9947) ;  /* 0x0000098000007947 */ /* 0x000fea0003800000 */
.L_x_9955:
        /* <DEDUP_REMOVED lines=27> */
.L_x_9958:
        /* <DEDUP_REMOVED lines=14> */
.L_x_9957:
[----:B------:R-:W2:Y:S02]  /*16b0*/  LDG.E.U16 R19, [R2.64] ;  /* 0x0000002402137981 */ /* 0x000ea4000c1e1500 */
[----:B--2---:R-:W-:-:S06]  /*16c0*/  PRMT R19, RZ, 0x5410, R19 ;  /* 0x00005410ff137816 */ /* 0x004fcc0000000013 */
[----:B------:R-:W0:Y:S01]  /*16d0*/  F2I.FTZ.TRUNC.NTZ R19, R19 ;  /* 0x0000001300137305 */ /* 0x000e22000021f100 */
[----:B------:R-:W-:Y:S05]  /*16e0*/  BRA `(.L_x_9947) ;  /* 0x000006b000007947 */ /* 0x000fea0003800000 */
.L_x_9954:
        /* <DEDUP_REMOVED lines=10> */
.L_x_9961:
        /* <DEDUP_REMOVED lines=21> */
.L_x_9965:
[----:B------:R-:W-:Y:S05]  /*18e0*/  BSYNC B1 ;  /* 0x0000000000017941 */ /* 0x000fea0003800000 */
.L_x_9964:
[----:B------:R-:W-:Y:S01]  /*18f0*/  IMAD.SHL.U32 R2, R2, 0x100000, RZ ;  /* 0x0010000002027824 */ /* 0x000fe200078e00ff */
[----:B------:R-:W-:-:S04]  /*1900*/  LEA R0, R0, 0x3b800000, 0x17 ;  /* 0x3b80000000007811 */ /* 0x000fc800078eb8ff */
[----:B------:R-:W-:Y:S02]  /*1910*/  LOP3.LUT R19, R0, R2, R19, 0xfe, !PT ;  /* 0x0000000200137212 */ /* 0x000fe400078efe13 */
.L_x_9963:
[----:B------:R-:W-:Y:S05]  /*1920*/  BSYNC B0 ;  /* 0x0000000000007941 */ /* 0x000fea0003800000 */
.L_x_9962:
[----:B------:R-:W0:Y:S01]  /*1930*/  F2I.FTZ.TRUNC.NTZ R19, R19 ;  /* 0x0000001300137305 */ /* 0x000e22000021f100 */
[----:B------:R-:W-:Y:S05]  /*1940*/  BRA `(.L_x_9947) ;  /* 0x0000045000007947 */ /* 0x000fea0003800000 */
.L_x_9960:
        /* <DEDUP_REMOVED lines=21> */
.L_x_9969:
[----:B------:R-:W-:Y:S05]  /*1aa0*/  BSYNC B1 ;  /* 0x0000000000017941 */ /* 0x000fea0003800000 */
.L_x_9968:
[----:B------:R-:W-:Y:S01]  /*1ab0*/  IMAD.SHL.U32 R2, R2, 0x200000, RZ ;  /* 0x0020000002027824 */ /* 0x000fe200078e00ff */
[----:B------:R-:W-:-:S04]  /*1ac0*/  LEA R0, R0, 0x37800000, 0x17 ;  /* 0x3780000000007811 */ /* 0x000fc800078eb8ff */
[----:B------:R-:W-:Y:S02]  /*1ad0*/  LOP3.LUT R19, R0, R2, R19, 0xfe, !PT ;  /* 0x0000000200137212 */ /* 0x000fe400078efe13 */
.L_x_9967:
[----:B------:R-:W-:Y:S05]  /*1ae0*/  BSYNC B0 ;  /* 0x0000000000007941 */ /* 0x000fea0003800000 */
.L_x_9966:
[----:B------:R-:W0:Y:S01]  /*1af0*/  F2I.FTZ.TRUNC.NTZ R19, R19 ;  /* 0x0000001300137305 */ /* 0x000e22000021f100 */
[----:B------:R-:W-:Y:S05]  /*1b00*/  BRA `(.L_x_9947) ;  /* 0x0000029000007947 */ /* 0x000fea0003800000 */
.L_x_9959:
        /* <DEDUP_REMOVED lines=14> */
.L_x_9973:
[----:B------:R-:W-:Y:S05]  /*1bf0*/  BSYNC B0 ;  /* 0x0000000000007941 */ /* 0x000fea0003800000 */
.L_x_9972:
[----:B------:R-:W0:Y:S01]  /*1c00*/  F2I.FTZ.TRUNC.NTZ R19, R19 ;  /* 0x0000001300137305 */ /* 0x000e22000021f100 */
[----:B------:R-:W-:Y:S05]  /*1c10*/  BRA `(.L_x_9947) ;  /* 0x0000018000007947 */ /* 0x000fea0003800000 */
.L_x_9946:
        /* <DEDUP_REMOVED lines=19> */
[----:B0----5:R-:W-:Y:S05]  /*1d50*/  CALL.ABS.NOINC R2 ;  /* 0x0000000002007343 */ /* 0x021fea0003c00000 */
[----:B------:R-:W-:Y:S05]  /*1d60*/  BRA `(.L_x_9947) ;  /* 0x0000003000007947 */ /* 0x000fea0003800000 */
.L_x_9971:
[----:B------:R0:W5:Y:S01]  /*1d70*/  LDG.E R19, [R2.64] ;  /* 0x0000002402137981 */ /* 0x000162000c1e1900 */
[----:B------:R-:W-:Y:S05]  /*1d80*/  BRA `(.L_x_9947) ;  /* 0x0000001000007947 */ /* 0x000fea0003800000 */
.L_x_9970:
[----:B------:R0:W5:Y:S02]  /*1d90*/  LDG.E R19, [R2.64] ;  /* 0x0000002402137981 */ /* 0x000164000c1e1900 */
.L_x_9947:
[----:B------:R-:W-:-:S03]  /*1da0*/  IADD3 R17, R17, 0x80, RZ ;  /* 0x0000008011117810 */ /* 0x000fc60007ffe0ff */
.L_x_9941:
[----:B------:R-:W-:Y:S05]  /*1db0*/  BSYNC B6 ;  /* 0x0000000000067941 */ /* 0x000fea0003800000 */
.L_x_9940:
[----:B------:R-:W-:Y:S01]  /*1dc0*/  ISETP.GE.AND P0, PT, R17, R22, PT ;  /* 0x000000161100720c */ /* 0x000fe20003f06270 */
[----:B------:R-:W-:Y:S01]  /*1dd0*/  BSSY B6, `(.L_x_9974) ;  /* 0x00000e8000067945 */ /* 0x000fe20003800000 */
[----:B------:R-:W-:-:S11]  /*1de0*/  CS2R R24, SRZ ;  /* 0x0000000000187805 */ /* 0x000fd6000001ff00 */
        /* <DEDUP_REMOVED lines=19> */
.L_x_9979:
[----:B------:R0:W5:Y:S01]  /*1f20*/  LDG.E.U8 R25, [R2.64] ;  /* 0x0000002402197981 */ /* 0x000162000c1e1100 */
[----:B------:R-:W-:Y:S05]  /*1f30*/  BRA `(.L_x_9981) ;  /* 0x00000d0000007947 */ /* 0x000fea0003800000 */
.L_x_9978:
        /* <DEDUP_REMOVED lines=8> */
.L_x_9983:
[----:B------:R0:W5:Y:S01]  /*1fc0*/  LDG.E R25, [R2.64] ;  /* 0x0000002402197981 */ /* 0x000162000c1e1900 */
[----:B------:R-:W-:Y:S05]  /*1fd0*/  BRA `(.L_x_9981) ;  /* 0x00000c6000007947 */ /* 0x000fea0003800000 */
.L_x_9982:
[----:B------:R0:W5:Y:S01]  /*1fe0*/  LDG.E.S16 R25, [R2.64] ;  /* 0x0000002402197981 */ /* 0x000162000c1e1700 */
[----:B------:R-:W-:Y:S05]  /*1ff0*/  BRA `(.L_x_9981) ;  /* 0x00000c4000007947 */ /* 0x000fea0003800000 */
.L_x_9977:
        /* <DEDUP_REMOVED lines=9> */
.L_x_9985:
[----:B------:R-:W2:Y:S02]  /*2090*/  LDG.E.U16 R2, [R2.64] ;  /* 0x0000002402027981 */ /* 0x000ea4000c1e1500 */
[----:B--2---:R-:W-:-:S06]  /*20a0*/  HADD2.F32 R25, -RZ, R2.H0_H0 ;  /* 0x20000002ff197230 */ /* 0x004fcc0000004100 */
[----:B------:R-:W0:Y:S01]  /*20b0*/  F2I.FTZ.TRUNC.NTZ R25, R25 ;  /* 0x0000001900197305 */ /* 0x000e22000021f100 */
[----:B------:R-:W-:Y:S05]  /*20c0*/  BRA `(.L_x_9981) ;  /* 0x00000b7000007947 */ /* 0x000fea0003800000 */
.L_x_9984:
        /* <DEDUP_REMOVED lines=9> */
.L_x_9987:
[----:B------:R-:W2:Y:S02]  /*2160*/  LDG.E.U16 R2, [R2.64] ;  /* 0x0000002402027981 */ /* 0x000ea4000c1e1500 */
[----:B--2---:R-:W-:-:S06]  /*2170*/  HADD2.F32 R25, -RZ, R2.H0_H0 ;  /* 0x20000002ff197230 */ /* 0x004fcc0000004100 */
[----:B------:R-:W0:Y:S01]  /*2180*/  F2I.FTZ.TRUNC.NTZ R25, R25 ;  /* 0x0000001900197305 */ /* 0x000e22000021f100 */
[----:B------:R-:W-:Y:S05]  /*2190*/  BRA `(.L_x_9981) ;  /* 0x00000aa000007947 */ /* 0x000fea0003800000 */
.L_x_9986:
[----:B------:R-:W2:Y:S02]  /*21a0*/  LDG.E.64 R2, [R2.64] ;  /* 0x0000002402027981 */ /* 0x000ea4000c1e1b00 */
[----:B--2---:R0:W2:Y:S01]  /*21b0*/  F2I.F64.TRUNC R25, R2 ;  /* 0x0000000200197311 */ /* 0x0040a2000030d100 */
[----:B------:R-:W-:Y:S05]  /*21c0*/  BRA `(.L_x_9981) ;  /* 0x00000a7000007947 */ /* 0x000fea0003800000 */
.L_x_9976:
        /* <DEDUP_REMOVED lines=12> */
.L_x_9990:
[----:B------:R-:W2:Y:S02]  /*2290*/  LDG.E.64 R2, [R2.64] ;  /* 0x0000002402027981 */ /* 0x000ea4000c1e1b00 */
[----:B--2---:R0:W2:Y:S01]  /*22a0*/  F2I.F64.TRUNC R25, R2 ;  /* 0x0000000200197311 */ /* 0x0040a2000030d100 */
[----:B------:R-:W-:Y:S05]  /*22b0*/  BRA `(.L_x_9981) ;  /* 0x0000098000007947 */ /* 0x000fea0003800000 */
.L_x_9989:
        /* <DEDUP_REMOVED lines=25> */
[----:B------:R0:W2:Y:S01]  /*2450*/  F2I.FTZ.TRUNC.NTZ R25, R5 ;  /* 0x0000000500197305 */ /* 0x0000a2000021f100 */
[----:B------:R-:W-:Y:S05]  /*2460*/  BRA `(.L_x_9981) ;  /* 0x000007d000007947 */ /* 0x000fea0003800000 */
.L_x_9992:
        /* <DEDUP_REMOVED lines=12> */
[----:B------:R0:W2:Y:S01]  /*2530*/  F2I.FTZ.TRUNC.NTZ R25, R4 ;  /* 0x0000000400197305 */ /* 0x0000a2000021f100 */
[----:B------:R-:W-:Y:S05]  /*2540*/  BRA `(.L_x_9981) ;  /* 0x000006f000007947 */ /* 0x000fea0003800000 */
.L_x_9991:
[----:B------:R-:W2:Y:S02]  /*2550*/  LDG.E.U16 R25, [R2.64] ;  /* 0x0000002402197981 */ /* 0x000ea4000c1e1500 */
[----:B--2---:R-:W-:-:S06]  /*2560*/  PRMT R25, RZ, 0x5410, R25 ;  /* 0x00005410ff197816 */ /* 0x004fcc0000000019 */
[----:B------:R-:W0:Y:S01]  /*2570*/  F2I.FTZ.TRUNC.NTZ R25, R25 ;  /* 0x0000001900197305 */ /* 0x000e22000021f100 */
[----:B------:R-:W-:Y:S05]  /*2580*/  BRA `(.L_x_9981) ;  /* 0x000006b000007947 */ /* 0x000fea0003800000 */
.L_x_9988:
        /* <DEDUP_REMOVED lines=10> */
.L_x_9995:
        /* <DEDUP_REMOVED lines=21> */
.L_x_9999:
[----:B------:R-:W-:Y:S05]  /*2780*/  BSYNC B1 ;  /* 0x0000000000017941 */ /* 0x000fea0003800000 */
.L_x_9998:
[----:B------:R-:W-:Y:S01]  /*2790*/  IMAD.SHL.U32 R2, R2, 0x100000, RZ ;  /* 0x0010000002027824 */ /* 0x000fe200078e00ff */
[----:B------:R-:W-:-:S04]  /*27a0*/  LEA R0, R0, 0x3b800000, 0x17 ;  /* 0x3b80000000007811 */ /* 0x000fc800078eb8ff */
[----:B------:R-:W-:Y:S02]  /*27b0*/  LOP3.LUT R25, R0, R2, R25, 0xfe, !PT ;  /* 0x0000000200197212 */ /* 0x000fe400078efe19 */
.L_x_9997:
[----:B------:R-:W-:Y:S05]  /*27c0*/  BSYNC B0 ;  /* 0x0000000000007941 */ /* 0x000fea0003800000 */
.L_x_9996:
[----:B------:R-:W0:Y:S01]  /*27d0*/  F2I.FTZ.TRUNC.NTZ R25, R25 ;  /* 0x0000001900197305 */ /* 0x000e22000021f100 */
[----:B------:R-:W-:Y:S05]  /*27e0*/  BRA `(.L_x_9981) ;  /* 0x0000045000007947 */ /* 0x000fea0003800000 */
.L_x_9994:
        /* <DEDUP_REMOVED lines=21> */
.L_x_10003:
[----:B------:R-:W-:Y:S05]  /*2940*/  BSYNC B1 ;  /* 0x0000000000017941 */ /* 0x000fea0003800000 */
.L_x_10002:
[----:B------:R-:W-:Y:S01]  /*2950*/  IMAD.SHL.U32 R2, R2, 0x200000, RZ ;  /* 0x0020000002027824 */ /* 0x000fe200078e00ff */
[----:B------:R-:W-:-:S04]  /*2960*/  LEA R0, R0, 0x37800000, 0x17 ;  /* 0x3780000000007811 */ /* 0x000fc800078eb8ff */
[----:B------:R-:W-:Y:S02]  /*2970*/  LOP3.LUT R25, R0, R2, R25, 0xfe, !PT ;  /* 0x0000000200197212 */ /* 0x000fe400078efe19 */
.L_x_10001:
[----:B------:R-:W-:Y:S05]  /*2980*/  BSYNC B0 ;  /* 0x0000000000007941 */ /* 0x000fea0003800000 */
.L_x_10000:
[----:B------:R-:W0:Y:S01]  /*2990*/  F2I.FTZ.TRUNC.NTZ R25, R25 ;  /* 0x0000001900197305 */ /* 0x000e22000021f100 */
[----:B------:R-:W-:Y:S05]  /*29a0*/  BRA `(.L_x_9981) ;  /* 0x0000029000007947 */ /* 0x000fea0003800000 */
.L_x_9993:
        /* <DEDUP_REMOVED lines=14> */
.L_x_10007:
[----:B------:R-:W-:Y:S05]  /*2a90*/  BSYNC B0 ;  /* 0x0000000000007941 */ /* 0x000fea0003800000 */
.L_x_10006:
[----:B------:R-:W0:Y:S01]  /*2aa0*/  F2I.FTZ.TRUNC.NTZ R25, R25 ;  /* 0x0000001900197305 */ /* 0x000e22000021f100 */
[----:B------:R-:W-:Y:S05]  /*2ab0*/  BRA `(.L_x_9981) ;  /* 0x0000018000007947 */ /* 0x000fea0003800000 */
.L_x_9980:
        /* <DEDUP_REMOVED lines=19> */
[----:B01---5:R-:W-:Y:S05]  /*2bf0*/  CALL.ABS.NOINC R2 ;  /* 0x0000000002007343 */ /* 0x023fea0003c00000 */
[----:B------:R-:W-:Y:S05]  /*2c00*/  BRA `(.L_x_9981) ;  /* 0x0000003000007947 */ /* 0x000fea0003800000 */
.L_x_10005:
[----:B------:R0:W5:Y:S01]  /*2c10*/  LDG.E R25, [R2.64] ;  /* 0x0000002402197981 */ /* 0x000162000c1e1900 */
[----:B------:R-:W-:Y:S05]  /*2c20*/  BRA `(.L_x_9981) ;  /* 0x0000001000007947 */ /* 0x000fea0003800000 */
.L_x_10004:
[----:B------:R0:W5:Y:S02]  /*2c30*/  LDG.E R25, [R2.64] ;  /* 0x0000002402197981 */ /* 0x000164000c1e1900 */
.L_x_9981:
[----:B------:R-:W-:-:S03]  /*2c40*/  IADD3 R17, R17, 0x80, RZ ;  /* 0x0000008011117810 */ /* 0x000fc60007ffe0ff */
.L_x_9975:
[----:B------:R-:W-:Y:S05]  /*2c50*/  BSYNC B6 ;  /* 0x0000000000067941 */ /* 0x000fea0003800000 */
.L_x_9974:
        /* <DEDUP_REMOVED lines=20> */
.L_x_10013:
[----:B------:R0:W5:Y:S01]  /*2da0*/  LDG.E.U8 R24, [R2.64] ;  /* 0x0000002402187981 */ /* 0x000162000c1e1100 */
[----:B------:R-:W-:Y:S05]  /*2db0*/  BRA `(.L_x_10009) ;  /* 0x00000cf000007947 */ /* 0x000fea0003800000 */
.L_x_10012:
        /* <DEDUP_REMOVED lines=8> */
.L_x_10016:
[----:B------:R0:W5:Y:S01]  /*2e40*/  LDG.E R24, [R2.64] ;  /* 0x0000002402187981 */ /* 0x000162000c1e1900 */
[----:B------:R-:W-:Y:S05]  /*2e50*/  BRA `(.L_x_10009) ;  /* 0x00000c5000007947 */ /* 0x000fea0003800000 */
.L_x_10015:
[----:B------:R0:W5:Y:S01]  /*2e60*/  LDG.E.S16 R24, [R2.64] ;  /* 0x0000002402187981 */ /* 0x000162000c1e1700 */
[----:B------:R-:W-:Y:S05]  /*2e70*/  BRA `(.L_x_10009) ;  /* 0x00000c3000007947 */ /* 0x000fea0003800000 */
.L_x_10011:
        /* <DEDUP_REMOVED lines=9> */
.L_x_10018:
[----:B------:R-:W3:Y:S02]  /*2f10*/  LDG.E.U16 R2, [R2.64] ;  /* 0x0000002402027981 */ /* 0x000ee4000c1e1500 */
[----:B---3--:R-:W-:-:S06]  /*2f20*/  HADD2.F32 R24, -RZ, R2.H0_H0 ;  /* 0x20000002ff187230 */ /* 0x008fcc0000004100 */
[----:B------:R-:W0:Y:S01]  /*2f30*/  F2I.FTZ.TRUNC.NTZ R24, R24 ;  /* 0x0000001800187305 */ /* 0x000e22000021f100 */
[----:B------:R-:W-:Y:S05]  /*2f40*/  BRA `(.L_x_10009) ;  /* 0x00000b6000007947 */ /* 0x000fea0003800000 */
.L_x_10017:
        /* <DEDUP_REMOVED lines=9> */
.L_x_10020:
[----:B------:R-:W3:Y:S02]  /*2fe0*/  LDG.E.U16 R2, [R2.64] ;  /* 0x0000002402027981 */ /* 0x000ee4000c1e1500 */
[----:B---3--:R-:W-:-:S06]  /*2ff0*/  HADD2.F32 R24, -RZ, R2.H0_H0 ;  /* 0x20000002ff187230 */ /* 0x008fcc0000004100 */
[----:B------:R-:W0:Y:S01]  /*3000*/  F2I.FTZ.TRUNC.NTZ R24, R24 ;  /* 0x0000001800187305 */ /* 0x000e22000021f100 */
[----:B------:R-:W-:Y:S05]  /*3010*/  BRA `(.L_x_10009) ;  /* 0x00000a9000007947 */ /* 0x000fea0003800000 */
.L_x_10019:
[----:B------:R-:W3:Y:S02]  /*3020*/  LDG.E.64 R2, [R2.64] ;  /* 0x0000002402027981 */ /* 0x000ee4000c1e1b00 */
[----:B---3--:R0:W3:Y:S01]  /*3030*/  F2I.F64.TRUNC R24, R2 ;  /* 0x0000000200187311 */ /* 0x0080e2000030d100 */
[----:B------:R-:W-:Y:S05]  /*3040*/  BRA `(.L_x_10009) ;  /* 0x00000a6000007947 */ /* 0x000fea0003800000 */
.L_x_10010:
        /* <DEDUP_REMOVED lines=12> */
.L_x_10023:
[----:B------:R-:W3:Y:S02]  /*3110*/  LDG.E.64 R2, [R2.64] ;  /* 0x0000002402027981 */ /* 0x000ee4000c1e1b00 */
[----:B---3--:R0:W3:Y:S01]  /*3120*/  F2I.F64.TRUNC R24, R2 ;  /* 0x0000000200187311 */ /* 0x0080e2000030d100 */
[----:B------:R-:W-:Y:S05]  /*3130*/  BRA `(.L_x_10009) ;  /* 0x0000097000007947 */ /* 0x000fea0003800000 */
.L_x_10022:
        /* <DEDUP_REMOVED lines=25> */
[----:B------:R0:W3:Y:S01]  /*32d0*/  F2I.FTZ.TRUNC.NTZ R24, R5 ;  /* 0x0000000500187305 */ /* 0x0000e2000021f100 */
[----:B------:R-:W-:Y:S05]  /*32e0*/  BRA `(.L_x_10009) ;  /* 0x000007c000007947 */ /* 0x000fea0003800000 */
.L_x_10025:
        /* <DEDUP_REMOVED lines=12> */
[----:B------:R0:W3:Y:S01]  /*33b0*/  F2I.FTZ.TRUNC.NTZ R24, R4 ;  /* 0x0000000400187305 */ /* 0x0000e2000021f100 */
[----:B------:R-:W-:Y:S05]  /*33c0*/  BRA `(.L_x_10009) ;  /* 0x000006e000007947 */ /* 0x000fea0003800000 */
.L_x_10024:
[----:B------:R-:W3:Y:S02]  /*33d0*/  LDG.E.U16 R24, [R2.64] ;  /* 0x0000002402187981 */ /* 0x000ee4000c1e1500 */
[----:B---3--:R-:W-:-:S06]  /*33e0*/  PRMT R24, RZ, 0x5410, R24 ;  /* 0x00005410ff187816 */ /* 0x008fcc0000000018 */
[----:B------:R-:W0:Y:S01]  /*33f0*/  F2I.FTZ.TRUNC.NTZ R24, R24 ;  /* 0x0000001800187305 */ /* 0x000e22000021f100 */
[----:B------:R-:W-:Y:S05]  /*3400*/  BRA `(.L_x_10009) ;  /* 0x000006a000007947 */ /* 0x000fea0003800000 */
.L_x_10021:
        /* <DEDUP_REMOVED lines=10> */
.L_x_10028:
        /* <DEDUP_REMOVED lines=21> */
.L_x_10032:
[----:B------:R-:W-:Y:S05]  /*3600*/  BSYNC B1 ;  /* 0x0000000000017941 */ /* 0x000fea0003800000 */
.L_x_10031:
[----:B------:R-:W-:Y:S01]  /*3610*/  IMAD.SHL.U32 R2, R2, 0x100000, RZ ;  /* 0x0010000002027824 */ /* 0x000fe200078e00ff */
[----:B------:R-:W-:-:S04]  /*3620*/  LEA R3, R0, 0x3b800000, 0x17 ;  /* 0x3b80000000037811 */ /* 0x000fc800078eb8ff */
[----:B------:R-:W-:Y:S02]  /*3630*/  LOP3.LUT R24, R3, R2, R24, 0xfe, !PT ;  /* 0x0000000203187212 */ /* 0x000fe400078efe18 */
.L_x_10030:
[----:B------:R-:W-:Y:S05]  /*3640*/  BSYNC B0 ;  /* 0x0000000000007941 */ /* 0x000fea0003800000 */
.L_x_10029:
[----:B------:R-:W0:Y:S01]  /*3650*/  F2I.FTZ.TRUNC.NTZ R24, R24 ;  /* 0x0000001800187305 */ /* 0x000e22000021f100 */
[----:B------:R-:W-:Y:S05]  /*3660*/  BRA `(.L_x_10009) ;  /* 0x0000044000007947 */ /* 0x000fea0003800000 */
.L_x_10027:
        /* <DEDUP_REMOVED lines=21> */
.L_x_10036:
[----:B------:R-:W-:Y:S05]  /*37c0*/  BSYNC B1 ;  /* 0x0000000000017941 */ /* 0x000fea0003800000 */
.L_x_10035:
[----:B------:R-:W-:Y:S01]  /*37d0*/  IMAD.SHL.U32 R2, R2, 0x200000, RZ ;  /* 0x0020000002027824 */ /* 0x000fe200078e00ff */
[----:B------:R-:W-:-:S04]  /*37e0*/  LEA R3, R0, 0x37800000, 0x17 ;  /* 0x3780000000037811 */ /* 0x000fc800078eb8ff */
[----:B------:R-:W-:Y:S02]  /*37f0*/  LOP3.LUT R24, R3, R2, R24, 0xfe, !PT ;  /* 0x0000000203187212 */ /* 0x000fe400078efe18 */
.L_x_10034:
[----:B------:R-:W-:Y:S05]  /*3800*/  BSYNC B0 ;  /* 0x0000000000007941 */ /* 0x000fea0003800000 */
.L_x_10033:
[----:B------:R-:W0:Y:S01]  /*3810*/  F2I.FTZ.TRUNC.NTZ R24, R24 ;  /* 0x0000001800187305 */ /* 0x000e22000021f100 */
[----:B------:R-:W-:Y:S05]  /*3820*/  BRA `(.L_x_10009) ;  /* 0x0000028000007947 */ /* 0x000fea0003800000 */
.L_x_10026:
        /* <DEDUP_REMOVED lines=14> */
.L_x_10040:
[----:B------:R-:W-:Y:S05]  /*3910*/  BSYNC B0 ;  /* 0x0000000000007941 */ /* 0x000fea0003800000 */
.L_x_10039:
[----:B------:R-:W0:Y:S01]  /*3920*/  F2I.FTZ.TRUNC.NTZ R24, R24 ;  /* 0x0000001800187305 */ /* 0x000e22000021f100 */
[----:B------:R-:W-:Y:S05]  /*3930*/  BRA `(.L_x_10009) ;  /* 0x0000017000007947 */ /* 0x000fea0003800000 */
.L_x_10014:
        /* <DEDUP_REMOVED lines=20> */
.L_x_10038:
[----:B------:R0:W5:Y:S01]  /*3a80*/  LDG.E R24, [R2.64] ;  /* 0x0000002402187981 */ /* 0x000162000c1e1900 */
[----:B------:R-:W-:Y:S05]  /*3a90*/  BRA `(.L_x_10009) ;  /* 0x0000001000007947 */ /* 0x000fea0003800000 */
.L_x_10037:
[----:B------:R0:W5:Y:S02]  /*3aa0*/  LDG.E R24, [R2.64] ;  /* 0x0000002402187981 */ /* 0x000164000c1e1900 */
.L_x_10009:
[----:B------:R-:W-:Y:S05]  /*3ab0*/  BSYNC B6 ;  /* 0x0000000000067941 */ /* 0x000fea0003800000 */
.L_x_10008:
[----:B------:R-:W4:Y:S01]  /*3ac0*/  S2R R27, SR_TID.X ;  /* 0x00000000001b7919 */ /* 0x000f220000002100 */
[----:B------:R-:W3:Y:S01]  /*3ad0*/  LDC.U8 R17, c[0x0][0x18c] ;  /* 0x00006300ff117b82 */ /* 0x000ee20000000000 */
[----:B------:R-:W-:Y:S01]  /*3ae0*/  ISETP.NE.AND P0, PT, RZ, c[0x0][0x168], PT ;  /* 0x00005a00ff007a0c */ /* 0x000fe20003f05270 */
[----:B------:R-:W-:Y:S03]  /*3af0*/  BSSY B6, `(.L_x_10041) ;  /* 0x00000f5000067945 */ /* 0x000fe60003800000 */
[----:B0----5:R-:W-:Y:S02]  /*3b00*/  ISETP.NE.XOR P3, PT, R23, RZ, P0 ;  /* 0x000000ff1700720c */ /* 0x021fe40000765a70 */
[----:B-1----:R-:W-:Y:S02]  /*3b10*/  ISETP.NE.XOR P2, PT, R19, RZ, P0 ;  /* 0x000000ff1300720c */ /* 0x002fe40000745a70 */
[----:B--2---:R-:W-:-:S02]  /*3b20*/  ISETP.NE.XOR P1, PT, R25, RZ, P0 ;  /* 0x000000ff1900720c */ /* 0x004fc40000725a70 */
[----:B---3--:R-:W-:Y:S02]  /*3b30*/  ISETP.NE.XOR P0, PT, R24, RZ, P0 ;  /* 0x000000ff1800720c */ /* 0x008fe40000705a70 */
[----:B------:R-:W-:Y:S02]  /*3b40*/  SEL R4, RZ, 0x1, !P3 ;  /* 0x00000001ff047807 */ /* 0x000fe40005800000 */
[----:B------:R-:W-:Y:S02]  /*3b50*/  SEL R26, RZ, 0x1, !P2 ;  /* 0x00000001ff1a7807 */ /* 0x000fe40005000000 */
[----:B------:R-:W-:Y:S02]  /*3b60*/  SEL R24, RZ, 0x1, !P1 ;  /* 0x00000001ff187807 */ /* 0x000fe40004800000 */
[----:B------:R-:W-:Y:S02]  /*3b70*/  SEL R18, RZ, 0x1, !P0 ;  /* 0x00000001ff127807 */ /* 0x000fe40004000000 */
[----:B----4-:R-:W-:-:S13]  /*3b80*/  ISETP.GE.AND P4, PT, R27, R22, PT ;  /* 0x000000161b00720c */ /* 0x010fda0003f86270 */
[----:B------:R-:W-:Y:S05]  /*3b90*/  @P4 BRA `(.L_x_10042) ;  /* 0x00000ea000004947 */ /* 0x000fea0003800000 */
[----:B------:R-:W-:Y:S01]  /*3ba0*/  IMAD R0, R16, 0x200, R27 ;  /* 0x0000020010007824 */ /* 0x000fe200078e021b */
        /* <DEDUP_REMOVED lines=18> */
.L_x_10046:
[----:B------:R0:W-:Y:S01]  /*3cd0*/  STG.E.U8 [R2.64], R4 ;  /* 0x0000000402007986 */ /* 0x0001e2000c101124 */
[----:B------:R-:W-:Y:S05]  /*3ce0*/  BRA `(.L_x_10042) ;  /* 0x00000d5000007947 */ /* 0x000fea0003800000 */
.L_x_10045:
        /* <DEDUP_REMOVED lines=9> */
.L_x_10049:
[----:B------:R0:W-:Y:S01]  /*3d80*/  STG.E [R2.64], R4 ;  /* 0x0000000402007986 */ /* 0x0001e2000c101924 */
[----:B------:R-:W-:Y:S05]  /*3d90*/  BRA `(.L_x_10042) ;  /* 0x00000ca000007947 */ /* 0x000fea0003800000 */
.L_x_10048:
[----:B------:R0:W-:Y:S01]  /*3da0*/  STG.E.U16 [R2.64], R4 ;  /* 0x0000000402007986 */ /* 0x0001e2000c101524 */
[----:B------:R-:W-:Y:S05]  /*3db0*/  BRA `(.L_x_10042) ;  /* 0x00000c8000007947 */ /* 0x000fea0003800000 */
.L_x_10044:
        /* <DEDUP_REMOVED lines=9> */
.L_x_10051:
[----:B------:R-:W0:Y:S02]  /*3e50*/  I2F.S16 R0, R4 ;  /* 0x0000000400007306 */ /* 0x000e240000101400 */
[----:B0-----:R-:W-:-:S05]  /*3e60*/  F2FP.PACK_AB R0, RZ, R0 ;  /* 0x00000000ff00723e */ /* 0x001fca00000000ff */
[----:B------:R0:W-:Y:S01]  /*3e70*/  STG.E.U16 [R2.64], R0 ;  /* 0x0000000002007986 */ /* 0x0001e2000c101524 */
[----:B------:R-:W-:Y:S05]  /*3e80*/  BRA `(.L_x_10042) ;  /* 0x00000bb000007947 */ /* 0x000fea0003800000 */
.L_x_10050:
        /* <DEDUP_REMOVED lines=10> */
.L_x_10053:
[----:B------:R-:W0:Y:S02]  /*3f30*/  I2F.S16 R4, R4 ;  /* 0x0000000400047306 */ /* 0x000e240000101400 */
[----:B0-----:R-:W-:-:S04]  /*3f40*/  F2FP.PACK_AB R5, RZ, R4 ;  /* 0x00000004ff05723e */ /* 0x001fc800000000ff */
[----:B------:R-:W-:-:S05]  /*3f50*/  PRMT R5, R5, 0x5410, RZ ;  /* 0x0000541005057816 */ /* 0x000fca00000000ff */
[----:B------:R0:W-:Y:S01]  /*3f60*/  STG.E [R2.64], R5 ;  /* 0x0000000502007986 */ /* 0x0001e2000c101924 */
[----:B------:R-:W-:Y:S05]  /*3f70*/  BRA `(.L_x_10042) ;  /* 0x00000ac000007947 */ /* 0x000fea0003800000 */
.L_x_10052:
[----:B------:R-:W0:Y:S02]  /*3f80*/  I2F.F64.S16 R4, R4 ;  /* 0x0000000400047312 */ /* 0x000e240000101c00 */
[----:B0-----:R0:W-:Y:S01]  /*3f90*/  STG.E.64 [R2.64], R4 ;  /* 0x0000000402007986 */ /* 0x0011e2000c101b24 */
[----:B------:R-:W-:Y:S05]  /*3fa0*/  BRA `(.L_x_10042) ;  /* 0x00000a9000007947 */ /* 0x000fea0003800000 */
.L_x_10043:
        /* <DEDUP_REMOVED lines=10> */
.L_x_10056:
[----:B------:R-:W0:Y:S01]  /*4050*/  I2F.F64.S16 R4, R4 ;  /* 0x0000000400047312 */ /* 0x000e220000101c00 */
[----:B------:R-:W-:-:S05]  /*4060*/  CS2R R6, SRZ ;  /* 0x0000000000067805 */ /* 0x000fca000001ff00 */
[----:B0-----:R0:W-:Y:S01]  /*4070*/  STG.E.128 [R2.64], R4 ;  /* 0x0000000402007986 */ /* 0x0011e2000c101d24 */
[----:B------:R-:W-:Y:S05]  /*4080*/  BRA `(.L_x_10042) ;  /* 0x000009b000007947 */ /* 0x000fea0003800000 */
.L_x_10055:
        /* <DEDUP_REMOVED lines=21> */
.L_x_10060:
[----:B------:R-:W-:Y:S05]  /*41e0*/  BSYNC B0 ;  /* 0x0000000000007941 */ /* 0x000fea0003800000 */
.L_x_10059:
[----:B------:R-:W-:-:S05]  /*41f0*/  LOP3.LUT R5, R0, R5, RZ, 0xfc, !PT ;  /* 0x0000000500057212 */ /* 0x000fca00078efcff */
[----:B------:R0:W-:Y:S01]  /*4200*/  STG.E.U8 [R2.64], R5 ;  /* 0x0000000502007986 */ /* 0x0001e2000c101124 */
[----:B------:R-:W-:Y:S05]  /*4210*/  BRA `(.L_x_10042) ;  /* 0x0000082000007947 */ /* 0x000fea0003800000 */
.L_x_10058:
        /* <DEDUP_REMOVED lines=13> */
.L_x_10062:
[----:B------:R-:W-:Y:S01]  /*42f0*/  IMAD.MOV.U32 R0, RZ, RZ, 0x7f ;  /* 0x0000007fff007424 */ /* 0x000fe200078e00ff */
[----:B------:R-:W-:-:S04]  /*4300*/  ISETP.GT.U32.AND P0, PT, R5, 0x7f800000, PT ;  /* 0x7f8000000500780c */ /* 0x000fc80003f04070 */
[----:B------:R-:W-:-:S04]  /*4310*/  SEL R0, R0, 0x7c, P0 ;  /* 0x0000007c00007807 */ /* 0x000fc80000000000 */
.L_x_10063:
[----:B------:R-:W-:Y:S05]  /*4320*/  BSYNC B0 ;  /* 0x0000000000007941 */ /* 0x000fea0003800000 */
.L_x_10061:
[----:B------:R-:W-:-:S04]  /*4330*/  LOP3.LUT R4, R7, 0x80000000, RZ, 0xc0, !PT ;  /* 0x8000000007047812 */ /* 0x000fc800078ec0ff */
[----:B------:R-:W-:-:S04]  /*4340*/  SHF.R.U32.HI R5, RZ, 0x18, R4 ;  /* 0x00000018ff057819 */ /* 0x000fc80000011604 */
[----:B------:R-:W-:-:S05]  /*4350*/  LOP3.LUT R5, R0, R5, RZ, 0xfc, !PT ;  /* 0x0000000500057212 */ /* 0x000fca00078efcff */
[----:B------:R0:W-:Y:S01]  /*4360*/  STG.E.U8 [R2.64], R5 ;  /* 0x0000000502007986 */ /* 0x0001e2000c101124 */
[----:B------:R-:W-:Y:S05]  /*4370*/  BRA `(.L_x_10042) ;  /* 0x000006c000007947 */ /* 0x000fea0003800000 */
.L_x_10057:
[----:B------:R-:W0:Y:S02]  /*4380*/  I2F.S16 R0, R4 ;  /* 0x0000000400007306 */ /* 0x000e240000101400 */
[----:B0-----:R-:W-:-:S05]  /*4390*/  F2FP.BF16.PACK_AB R0, RZ, R0 ;  /* 0x00000000ff00723e */ /* 0x001fca00000010ff */
[----:B------:R0:W-:Y:S01]  /*43a0*/  STG.E.U16 [R2.64], R0 ;  /* 0x0000000002007986 */ /* 0x0001e2000c101524 */
[----:B------:R-:W-:Y:S05]  /*43b0*/  BRA `(.L_x_10042) ;  /* 0x0000068000007947 */ /* 0x000fea0003800000 */
.L_x_10054:
        /* <DEDUP_REMOVED lines=10> */
.L_x_10066:
        /* <DEDUP_REMOVED lines=17> */
.L_x_10069:
[----:B------:R-:W-:-:S04]  /*4570*/  LOP3.LUT R0, R7, 0x80000000, RZ, 0xc0, !PT ;  /* 0x8000000007007812 */ /* 0x000fc800078ec0ff */
[----:B------:R-:W-:-:S04]  /*4580*/  SHF.R.U32.HI R5, RZ, 0x18, R0 ;  /* 0x00000018ff057819 */ /* 0x000fc80000011600 */
[----:B------:R-:W-:-:S04]  /*4590*/  LOP3.LUT R4, R4, R5, RZ, 0xfc, !PT ;  /* 0x0000000504047212 */ /* 0x000fc800078efcff */
[----:B------:R-:W-:Y:S02]  /*45a0*/  PRMT R0, R4, 0x7610, R0 ;  /* 0x0000761004007816 */ /* 0x000fe40000000000 */
.L_x_10068:
[----:B------:R-:W-:Y:S05]  /*45b0*/  BSYNC B0 ;  /* 0x0000000000007941 */ /* 0x000fea0003800000 */
.L_x_10067:
[----:B------:R0:W-:Y:S01]  /*45c0*/  STG.E.U8 [R2.64], R0 ;  /* 0x0000000002007986 */ /* 0x0001e2000c101124 */
[----:B------:R-:W-:Y:S05]  /*45d0*/  BRA `(.L_x_10042) ;  /* 0x0000046000007947 */ /* 0x000fea0003800000 */
.L_x_10065:
        /* <DEDUP_REMOVED lines=17> */
.L_x_10072:
[----:B------:R-:W-:-:S04]  /*46f0*/  LOP3.LUT R0, R7, 0x80000000, RZ, 0xc0, !PT ;  /* 0x8000000007007812 */ /* 0x000fc800078ec0ff */
[----:B------:R-:W-:-:S04]  /*4700*/  SHF.R.U32.HI R5, RZ, 0x18, R0 ;  /* 0x00000018ff057819 */ /* 0x000fc80000011600 */
[----:B------:R-:W-:-:S04]  /*4710*/  LOP3.LUT R4, R4, R5, RZ, 0xfc, !PT ;  /* 0x0000000504047212 */ /* 0x000fc800078efcff */
[----:B------:R-:W-:Y:S02]  /*4720*/  PRMT R0, R4, 0x7610, R0 ;  /* 0x0000761004007816 */ /* 0x000fe40000000000 */
.L_x_10071:
[----:B------:R-:W-:Y:S05]  /*4730*/  BSYNC B0 ;  /* 0x0000000000007941 */ /* 0x000fea0003800000 */
.L_x_10070:
[----:B------:R0:W-:Y:S01]  /*4740*/  STG.E.U8 [R2.64], R0 ;  /* 0x0000000002007986 */ /* 0x0001e2000c101124 */
[----:B------:R-:W-:Y:S05]  /*4750*/  BRA `(.L_x_10042) ;  /* 0x000002e000007947 */ /* 0x000fea0003800000 */
.L_x_10064:
        /* <DEDUP_REMOVED lines=22> */
.L_x_10047:
        /* <DEDUP_REMOVED lines=20> */
.L_x_10074:
[----:B------:R-:W-:-:S05]  /*4a00*/  IMAD.MOV.U32 R5, RZ, RZ, RZ ;  /* 0x000000ffff057224 */ /* 0x000fca00078e00ff */
[----:B------:R0:W-:Y:S01]  /*4a10*/  STG.E.64 [R2.64], R4 ;  /* 0x0000000402007986 */ /* 0x0001e2000c101b24 */
[----:B------:R-:W-:Y:S05]  /*4a20*/  BRA `(.L_x_10042) ;  /* 0x0000001000007947 */ /* 0x000fea0003800000 */
.L_x_10073:
[----:B------:R0:W-:Y:S02]  /*4a30*/  STG.E [R2.64], R4 ;  /* 0x0000000402007986 */ /* 0x0001e4000c101924 */
.L_x_10042:
[----:B------:R-:W-:Y:S05]  /*4a40*/  BSYNC B6 ;  /* 0x0000000000067941 */ /* 0x000fea0003800000 */
.L_x_10041:
        /* <DEDUP_REMOVED lines=21> */
.L_x_10080:
[----:B------:R0:W-:Y:S01]  /*4ba0*/  STG.E.U8 [R2.64], R26 ;  /* 0x0000001a02007986 */ /* 0x0001e2000c101124 */
[----:B------:R-:W-:Y:S05]  /*4bb0*/  BRA `(.L_x_10082) ;  /* 0x00000d7000007947 */ /* 0x000fea0003800000 */
.L_x_10079:
        /* <DEDUP_REMOVED lines=10> */
.L_x_10084:
[----:B------:R0:W-:Y:S01]  /*4c60*/  STG.E [R2.64], R26 ;  /* 0x0000001a02007986 */ /* 0x0001e2000c101924 */
[----:B------:R-:W-:Y:S05]  /*4c70*/  BRA `(.L_x_10082) ;  /* 0x00000cb000007947 */ /* 0x000fea0003800000 */
.L_x_10083:
[----:B------:R0:W-:Y:S01]  /*4c80*/  STG.E.U16 [R2.64], R26 ;  /* 0x0000001a02007986 */ /* 0x0001e2000c101524 */
[----:B------:R-:W-:Y:S05]  /*4c90*/  BRA `(.L_x_10082) ;  /* 0x00000c9000007947 */ /* 0x000fea0003800000 */
.L_x_10078:
        /* <DEDUP_REMOVED lines=9> */
.L_x_10086:
[----:B------:R-:W0:Y:S02]  /*4d30*/  I2F.S16 R0, R26 ;  /* 0x0000001a00007306 */ /* 0x000e240000101400 */
[----:B0-----:R-:W-:-:S05]  /*4d40*/  F2FP.PACK_AB R0, RZ, R0 ;  /* 0x00000000ff00723e */ /* 0x001fca00000000ff */
[----:B------:R0:W-:Y:S01]  /*4d50*/  STG.E.U16 [R2.64], R0 ;  /* 0x0000000002007986 */ /* 0x0001e2000c101524 */
[----:B------:R-:W-:Y:S05]  /*4d60*/  BRA `(.L_x_10082) ;  /* 0x00000bc000007947 */ /* 0x000fea0003800000 */
.L_x_10085:
        /* <DEDUP_REMOVED lines=10> */
.L_x_10088:
[----:B------:R-:W0:Y:S02]  /*4e10*/  I2F.S16 R26, R26 ;  /* 0x0000001a001a7306 */ /* 0x000e240000101400 */
[----:B0-----:R-:W-:-:S04]  /*4e20*/  F2FP.PACK_AB R5, RZ, R26 ;  /* 0x0000001aff05723e */ /* 0x001fc800000000ff */
[----:B------:R-:W-:-:S05]  /*4e30*/  PRMT R5, R5, 0x5410, RZ ;  /* 0x0000541005057816 */ /* 0x000fca00000000ff */
[----:B------:R0:W-:Y:S01]  /*4e40*/  STG.E [R2.64], R5 ;  /* 0x0000000502007986 */ /* 0x0001e2000c101924 */
[----:B------:R-:W-:Y:S05]  /*4e50*/  BRA `(.L_x_10082) ;  /* 0x00000ad000007947 */ /* 0x000fea0003800000 */
.L_x_10087:
[----:B------:R-:W0:Y:S02]  /*4e60*/  I2F.F64.S16 R4, R26 ;  /* 0x0000001a00047312 */ /* 0x000e240000101c00 */
[----:B0-----:R0:W-:Y:S01]  /*4e70*/  STG.E.64 [R2.64], R4 ;  /* 0x0000000402007986 */ /* 0x0011e2000c101b24 */
[----:B------:R-:W-:Y:S05]  /*4e80*/  BRA `(.L_x_10082) ;  /* 0x00000aa000007947 */ /* 0x000fea0003800000 */
.L_x_10077:
        /* <DEDUP_REMOVED lines=10> */
.L_x_10091:
[----:B------:R-:W0:Y:S01]  /*4f30*/  I2F.F64.S16 R4, R26 ;  /* 0x0000001a00047312 */ /* 0x000e220000101c00 */
[----:B------:R-:W-:-:S05]  /*4f40*/  CS2R R6, SRZ ;  /* 0x0000000000067805 */ /* 0x000fca000001ff00 */
[----:B0-----:R0:W-:Y:S01]  /*4f50*/  STG.E.128 [R2.64], R4 ;  /* 0x0000000402007986 */ /* 0x0011e2000c101d24 */
[----:B------:R-:W-:Y:S05]  /*4f60*/  BRA `(.L_x_10082) ;  /* 0x000009c000007947 */ /* 0x000fea0003800000 */
.L_x_10090:
        /* <DEDUP_REMOVED lines=21> */
.L_x_10095:
[----:B------:R-:W-:Y:S05]  /*50c0*/  BSYNC B0 ;  /* 0x0000000000007941 */ /* 0x000fea0003800000 */
.L_x_10094:
[----:B------:R-:W-:-:S05]  /*50d0*/  LOP3.LUT R5, R0, R5, RZ, 0xfc, !PT ;  /* 0x0000000500057212 */ /* 0x000fca00078efcff */
[----:B------:R0:W-:Y:S01]  /*50e0*/  STG.E.U8 [R2.64], R5 ;  /* 0x0000000502007986 */ /* 0x0001e2000c101124 */
[----:B------:R-:W-:Y:S05]  /*50f0*/  BRA `(.L_x_10082) ;  /* 0x0000083000007947 */ /* 0x000fea0003800000 */
.L_x_10093:
        /* <DEDUP_REMOVED lines=13> */
.L_x_10097:
[----:B------:R-:W-:Y:S01]  /*51d0*/  IMAD.MOV.U32 R0, RZ, RZ, 0x7f ;  /* 0x0000007fff007424 */ /* 0x000fe200078e00ff */
[----:B------:R-:W-:-:S04]  /*51e0*/  ISETP.GT.U32.AND P0, PT, R4, 0x7f800000, PT ;  /* 0x7f8000000400780c */ /* 0x000fc80003f04070 */
[----:B------:R-:W-:-:S04]  /*51f0*/  SEL R0, R0, 0x7c, P0 ;  /* 0x0000007c00007807 */ /* 0x000fc80000000000 */
.L_x_10098:
[----:B------:R-:W-:Y:S05]  /*5200*/  BSYNC B0 ;  /* 0x0000000000007941 */ /* 0x000fea0003800000 */
.L_x_10096:
[----:B------:R-:W-:-:S04]  /*5210*/  LOP3.LUT R4, R5, 0x80000000, RZ, 0xc0, !PT ;  /* 0x8000000005047812 */ /* 0x000fc800078ec0ff */
[----:B------:R-:W-:-:S04]  /*5220*/  SHF.R.U32.HI R5, RZ, 0x18, R4 ;  /* 0x00000018ff057819 */ /* 0x000fc80000011604 */
[----:B------:R-:W-:-:S05]  /*5230*/  LOP3.LUT R5, R0, R5, RZ, 0xfc, !PT ;  /* 0x0000000500057212 */ /* 0x000fca00078efcff */
[----:B------:R0:W-:Y:S01]  /*5240*/  STG.E.U8 [R2.64], R5 ;  /* 0x0000000502007986 */ /* 0x0001e2000c101124 */
[----:B------:R-:W-:Y:S05]  /*5250*/  BRA `(.L_x_10082) ;  /* 0x000006d000007947 */ /* 0x000fea0003800000 */
.L_x_10092:
[----:B------:R-:W0:Y:S02]  /*5260*/  I2F.S16 R0, R26 ;  /* 0x0000001a00007306 */ /* 0x000e240000101400 */
[----:B0-----:R-:W-:-:S05]  /*5270*/  F2FP.BF16.PACK_AB R0, RZ, R0 ;  /* 0x00000000ff00723e */ /* 0x001fca00000010ff */
[----:B------:R0:W-:Y:S01]  /*5280*/  STG.E.U16 [R2.64], R0 ;  /* 0x0000000002007986 */ /* 0x0001e2000c101524 */
[----:B------:R-:W-:Y:S05]  /*5290*/  BRA `(.L_x_10082) ;  /* 0x0000069000007947 */ /* 0x000fea0003800000 */
.L_x_10089:
        /* <DEDUP_REMOVED lines=10> */
.L_x_10101:
        /* <DEDUP_REMOVED lines=17> */
.L_x_10104:
[----:B------:R-:W-:-:S04]  /*5450*/  LOP3.LUT R0, R7, 0x80000000, RZ, 0xc0, !PT ;  /* 0x8000000007007812 */ /* 0x000fc800078ec0ff */
[----:B------:R-:W-:-:S04]  /*5460*/  SHF.R.U32.HI R5, RZ, 0x18, R0 ;  /* 0x00000018ff057819 */ /* 0x000fc80000011600 */
[----:B------:R-:W-:-:S04]  /*5470*/  LOP3.LUT R4, R4, R5, RZ, 0xfc, !PT ;  /* 0x0000000504047212 */ /* 0x000fc800078efcff */
[----:B------:R-:W-:Y:S02]  /*5480*/  PRMT R0, R4, 0x7610, R0 ;  /* 0x0000761004007816 */ /* 0x000fe40000000000 */
.L_x_10103:
[----:B------:R-:W-:Y:S05]  /*5490*/  BSYNC B0 ;  /* 0x0000000000007941 */ /* 0x000fea0003800000 */
.L_x_10102:
[----:B------:R0:W-:Y:S01]  /*54a0*/  STG.E.U8 [R2.64], R0 ;  /* 0x0000000002007986 */ /* 0x0001e2000c101124 */
[----:B------:R-:W-:Y:S05]  /*54b0*/  BRA `(.L_x_10082) ;  /* 0x0000047000007947 */ /* 0x000fea0003800000 */
.L_x_10100:
        /* <DEDUP_REMOVED lines=17> */
.L_x_10107:
[----:B------:R-:W-:-:S04]  /*55d0*/  LOP3.LUT R0, R7, 0x80000000, RZ, 0xc0, !PT ;  /* 0x8000000007007812 */ /* 0x000fc800078ec0ff */
[----:B------:R-:W-:-:S04]  /*55e0*/  SHF.R.U32.HI R5, RZ, 0x18, R0 ;  /* 0x00000018ff057819 */ /* 0x000fc80000011600 */
[----:B------:R-:W-:-:S04]  /*55f0*/  LOP3.LUT R4, R4, R5, RZ, 0xfc, !PT ;  /* 0x0000000504047212 */ /* 0x000fc800078efcff */
[----:B------:R-:W-:Y:S02]  /*5600*/  PRMT R0, R4, 0x7610, R0 ;  /* 0x0000761004007816 */ /* 0x000fe40000000000 */
.L_x_10106:
[----:B------:R-:W-:Y:S05]  /*5610*/  BSYNC B0 ;  /* 0x0000000000007941 */ /* 0x000fea0003800000 */
.L_x_10105:
[----:B------:R0:W-:Y:S01]  /*5620*/  STG.E.U8 [R2.64], R0 ;  /* 0x0000000002007986 */ /* 0x0001e2000c101124 */
[----:B------:R-:W-:Y:S05]  /*5630*/  BRA `(.L_x_10082) ;  /* 0x000002f000007947 */ /* 0x000fea0003800000 */
.L_x_10099:
        /* <DEDUP_REMOVED lines=22> */
.L_x_10081:
        /* <DEDUP_REMOVED lines=20> */
.L_x_10109:
[----:B------:R-:W-:Y:S02]  /*58e0*/  IMAD.MOV.U32 R4, RZ, RZ, R26 ;  /* 0x000000ffff047224 */ /* 0x000fe400078e001a */
[----:B------:R-:W-:-:S05]  /*58f0*/  IMAD.MOV.U32 R5, RZ, RZ, RZ ;  /* 0x000000ffff057224 */ /* 0x000fca00078e00ff */
[----:B------:R0:W-:Y:S01]  /*5900*/  STG.E.64 [R2.64], R4 ;  /* 0x0000000402007986 */ /* 0x0001e2000c101b24 */
[----:B------:R-:W-:Y:S05]  /*5910*/  BRA `(.L_x_10082) ;  /* 0x0000001000007947 */ /* 0x000fea0003800000 */
.L_x_10108:
[----:B------:R0:W-:Y:S02]  /*5920*/  STG.E [R2.64], R26 ;  /* 0x0000001a02007986 */ /* 0x0001e4000c101924 */
.L_x_10082:
        /* <DEDUP_REMOVED lines=21> */
.L_x_10113:
[----:B------:R0:W-:Y:S01]  /*5a80*/  STG.E.U8 [R2.64], R24 ;  /* 0x0000001802007986 */ /* 0x0001e2000c101124 */
[----:B------:R-:W-:Y:S05]  /*5a90*/  BRA `(.L_x_10115) ;  /* 0x00000d5000007947 */ /* 0x000fea0003800000 */
.L_x_10112:
        /* <DEDUP_REMOVED lines=9> */
.L_x_10117:
[----:B------:R0:W-:Y:S01]  /*5b30*/  STG.E [R2.64], R24 ;  /* 0x0000001802007986 */ /* 0x0001e2000c101924 */
[----:B------:R-:W-:Y:S05]  /*5b40*/  BRA `(.L_x_10115) ;  /* 0x00000ca000007947 */ /* 0x000fea0003800000 */
.L_x_10116:
[----:B------:R0:W-:Y:S01]  /*5b50*/  STG.E.U16 [R2.64], R24 ;  /* 0x0000001802007986 */ /* 0x0001e2000c101524 */
[----:B------:R-:W-:Y:S05]  /*5b60*/  BRA `(.L_x_10115) ;  /* 0x00000c8000007947 */ /* 0x000fea0003800000 */
.L_x_10111:
        /* <DEDUP_REMOVED lines=9> */
.L_x_10119:
[----:B------:R-:W0:Y:S02]  /*5c00*/  I2F.S16 R0, R24 ;  /* 0x0000001800007306 */ /* 0x000e240000101400 */
[----:B0-----:R-:W-:-:S05]  /*5c10*/  F2FP.PACK_AB R0, RZ, R0 ;  /* 0x00000000ff00723e */ /* 0x001fca00000000ff */
[----:B------:R0:W-:Y:S01]  /*5c20*/  STG.E.U16 [R2.64], R0 ;  /* 0x0000000002007986 */ /* 0x0001e2000c101524 */
[----:B------:R-:W-:Y:S05]  /*5c30*/  BRA `(.L_x_10115) ;  /* 0x00000bb000007947 */ /* 0x000fea0003800000 */
.L_x_10118:
        /* <DEDUP_REMOVED lines=10> */
.L_x_10121:
[----:B------:R-:W0:Y:S02]  /*5ce0*/  I2F.S16 R24, R24 ;  /* 0x0000001800187306 */ /* 0x000e240000101400 */
[----:B0-----:R-:W-:-:S04]  /*5cf0*/  F2FP.PACK_AB R5, RZ, R24 ;  /* 0x00000018ff05723e */ /* 0x001fc800000000ff */
[----:B------:R-:W-:-:S05]  /*5d00*/  PRMT R5, R5, 0x5410, RZ ;  /* 0x0000541005057816 */ /* 0x000fca00000000ff */
[----:B------:R0:W-:Y:S01]  /*5d10*/  STG.E [R2.64], R5 ;  /* 0x0000000502007986 */ /* 0x0001e2000c101924 */
[----:B------:R-:W-:Y:S05]  /*5d20*/  BRA `(.L_x_10115) ;  /* 0x00000ac000007947 */ /* 0x000fea0003800000 */
.L_x_10120:
[----:B------:R-:W0:Y:S02]  /*5d30*/  I2F.F64.S16 R24, R24 ;  /* 0x0000001800187312 */ /* 0x000e240000101c00 */
[----:B0-----:R0:W-:Y:S01]  /*5d40*/  STG.E.64 [R2.64], R24 ;  /* 0x0000001802007986 */ /* 0x0011e2000c101b24 */
[----:B------:R-:W-:Y:S05]  /*5d50*/  BRA `(.L_x_10115) ;  /* 0x00000a9000007947 */ /* 0x000fea0003800000 */
.L_x_10110:
        /* <DEDUP_REMOVED lines=10> */
.L_x_10124:
[----:B------:R-:W0:Y:S01]  /*5e00*/  I2F.F64.S16 R4, R24 ;  /* 0x0000001800047312 */ /* 0x000e220000101c00 */
[----:B------:R-:W-:-:S05]  /*5e10*/  CS2R R6, SRZ ;  /* 0x0000000000067805 */ /* 0x000fca000001ff00 */
[----:B0-----:R0:W-:Y:S01]  /*5e20*/  STG.E.128 [R2.64], R4 ;  /* 0x0000000402007986 */ /* 0x0011e2000c101d24 */
[----:B------:R-:W-:Y:S05]  /*5e30*/  BRA `(.L_x_10115) ;  /* 0x000009b000007947 */ /* 0x000fea0003800000 */
.L_x_10123:
        /* <DEDUP_REMOVED lines=21> */
.L_x_10128:
[----:B------:R-:W-:Y:S05]  /*5f90*/  BSYNC B0 ;  /* 0x0000000000007941 */ /* 0x000fea0003800000 */
.L_x_10127:
[----:B------:R-:W-:-:S05]  /*5fa0*/  LOP3.LUT R5, R0, R5, RZ, 0xfc, !PT ;  /* 0x0000000500057212 */ /* 0x000fca00078efcff */
[----:B------:R0:W-:Y:S01]  /*5fb0*/  STG.E.U8 [R2.64], R5 ;  /* 0x0000000502007986 */ /* 0x0001e2000c101124 */
[----:B------:R-:W-:Y:S05]  /*5fc0*/  BRA `(.L_x_10115) ;  /* 0x0000082000007947 */ /* 0x000fea0003800000 */
.L_x_10126:
        /* <DEDUP_REMOVED lines=13> */
.L_x_10130:
[----:B------:R-:W-:Y:S01]  /*60a0*/  IMAD.MOV.U32 R0, RZ, RZ, 0x7f ;  /* 0x0000007fff007424 */ /* 0x000fe200078e00ff */
[----:B------:R-:W-:-:S04]  /*60b0*/  ISETP.GT.U32.AND P0, PT, R4, 0x7f800000, PT ;  /* 0x7f8000000400780c */ /* 0x000fc80003f04070 */
[----:B------:R-:W-:-:S04]  /*60c0*/  SEL R0, R0, 0x7c, P0 ;  /* 0x0000007c00007807 */ /* 0x000fc80000000000 */
.L_x_10131:
[----:B------:R-:W-:Y:S05]  /*60d0*/  BSYNC B0 ;  /* 0x0000000000007941 */ /* 0x000fea0003800000 */
.L_x_10129:
[----:B------:R-:W-:-:S04]  /*60e0*/  LOP3.LUT R4, R5, 0x80000000, RZ, 0xc0, !PT ;  /* 0x8000000005047812 */ /* 0x000fc800078ec0ff */
[----:B------:R-:W-:-:S04]  /*60f0*/  SHF.R.U32.HI R5, RZ, 0x18, R4 ;  /* 0x00000018ff057819 */ /* 0x000fc80000011604 */
[----:B------:R-:W-:-:S05]  /*6100*/  LOP3.LUT R5, R0, R5, RZ, 0xfc, !PT ;  /* 0x0000000500057212 */ /* 0x000fca00078efcff */
[----:B------:R0:W-:Y:S01]  /*6110*/  STG.E.U8 [R2.64], R5 ;  /* 0x0000000502007986 */ /* 0x0001e2000c101124 */
[----:B------:R-:W-:Y:S05]  /*6120*/  BRA `(.L_x_10115) ;  /* 0x000006c000007947 */ /* 0x000fea0003800000 */
.L_x_10125:
[----:B------:R-:W0:Y:S02]  /*6130*/  I2F.S16 R0, R24 ;  /* 0x0000001800007306 */ /* 0x000e240000101400 */
[----:B0-----:R-:W-:-:S05]  /*6140*/  F2FP.BF16.PACK_AB R0, RZ, R0 ;  /* 0x00000000ff00723e */ /* 0x001fca00000010ff */
[----:B------:R0:W-:Y:S01]  /*6150*/  STG.E.U16 [R2.64], R0 ;  /* 0x0000000002007986 */ /* 0x0001e2000c101524 */
[----:B------:R-:W-:Y:S05]  /*6160*/  BRA `(.L_x_10115) ;  /* 0x0000068000007947 */ /* 0x000fea0003800000 */
.L_x_10122:
        /* <DEDUP_REMOVED lines=10> */
.L_x_10134:
        /* <DEDUP_REMOVED lines=17> */
.L_x_10137:
[----:B------:R-:W-:-:S04]  /*6320*/  LOP3.LUT R0, R7, 0x80000000, RZ, 0xc0, !PT ;  /* 0x8000000007007812 */ /* 0x000fc800078ec0ff */
[----:B------:R-:W-:-:S04]  /*6330*/  SHF.R.U32.HI R5, RZ, 0x18, R0 ;  /* 0x00000018ff057819 */ /* 0x000fc80000011600 */
[----:B------:R-:W-:-:S04]  /*6340*/  LOP3.LUT R4, R4, R5, RZ, 0xfc, !PT ;  /* 0x0000000504047212 */ /* 0x000fc800078efcff */
[----:B------:R-:W-:Y:S02]  /*6350*/  PRMT R0, R4, 0x7610, R0 ;  /* 0x0000761004007816 */ /* 0x000fe40000000000 */
.L_x_10136:
[----:B------:R-:W-:Y:S05]  /*6360*/  BSYNC B0 ;  /* 0x0000000000007941 */ /* 0x000fea0003800000 */
.L_x_10135:
[----:B------:R0:W-:Y:S01]  /*6370*/  STG.E.U8 [R2.64], R0 ;  /* 0x0000000002007986 */ /* 0x0001e2000c101124 */
[----:B------:R-:W-:Y:S05]  /*6380*/  BRA `(.L_x_10115) ;  /* 0x0000046000007947 */ /* 0x000fea0003800000 */
.L_x_10133:
        /* <DEDUP_REMOVED lines=17> */
.L_x_10140:
[----:B------:R-:W-:-:S04]  /*64a0*/  LOP3.LUT R0, R7, 0x80000000, RZ, 0xc0, !PT ;  /* 0x8000000007007812 */ /* 0x000fc800078ec0ff */
[----:B------:R-:W-:-:S04]  /*64b0*/  SHF.R.U32.HI R5, RZ, 0x18, R0 ;  /* 0x00000018ff057819 */ /* 0x000fc80000011600 */
[----:B------:R-:W-:-:S04]  /*64c0*/  LOP3.LUT R4, R4, R5, RZ, 0xfc, !PT ;  /* 0x0000000504047212 */ /* 0x000fc800078efcff */
[----:B------:R-:W-:Y:S02]  /*64d0*/  PRMT R0, R4, 0x7610, R0 ;  /* 0x0000761004007816 */ /* 0x000fe40000000000 */
.L_x_10139:
[----:B------:R-:W-:Y:S05]  /*64e0*/  BSYNC B0 ;  /* 0x0000000000007941 */ /* 0x000fea0003800000 */
.L_x_10138:
[----:B------:R0:W-:Y:S01]  /*64f0*/  STG.E.U8 [R2.64], R0 ;  /* 0x0000000002007986 */ /* 0x0001e2000c101124 */
[----:B------:R-:W-:Y:S05]  /*6500*/  BRA `(.L_x_10115) ;  /* 0x000002e000007947 */ /* 0x000fea0003800000 */
.L_x_10132:
        /* <DEDUP_REMOVED lines=22> */
.L_x_10114:
        /* <DEDUP_REMOVED lines=20> */
.L_x_10142:
[----:B------:R-:W-:-:S05]  /*67b0*/  IMAD.MOV.U32 R25, RZ, RZ, RZ ;  /* 0x000000ffff197224 */ /* 0x000fca00078e00ff */
[----:B------:R0:W-:Y:S01]  /*67c0*/  STG.E.64 [R2.64], R24 ;  /* 0x0000001802007986 */ /* 0x0001e2000c101b24 */
[----:B------:R-:W-:Y:S05]  /*67d0*/  BRA `(.L_x_10115) ;  /* 0x0000001000007947 */ /* 0x000fea0003800000 */
.L_x_10141:
[----:B------:R0:W-:Y:S02]  /*67e0*/  STG.E [R2.64], R24 ;  /* 0x0000001802007986 */ /* 0x0001e4000c101924 */
.L_x_10115:
[----:B------:R-:W-:Y:S02]  /*67f0*/  IADD3 R27, R27, 0x80, RZ ;  /* 0x000000801b1b7810 */ /* 0x000fe40007ffe0ff */
.L_x_10076:
[----:B------:R-:W-:Y:S05]  /*6800*/  BSYNC B6 ;  /* 0x0000000000067941 */ /* 0x000fea0003800000 */
.L_x_10075:
        /* <DEDUP_REMOVED lines=19> */
.L_x_10146:
[----:B------:R-:W-:Y:S01]  /*6940*/  STG.E.U8 [R2.64], R18 ;  /* 0x0000001202007986 */ /* 0x000fe2000c101124 */
[----:B------:R-:W-:Y:S05]  /*6950*/  EXIT ;  /* 0x000000000000794d */ /* 0x000fea0003800000 */
.L_x_10145:
        /* <DEDUP_REMOVED lines=9> */
.L_x_10149:
[----:B------:R-:W-:Y:S01]  /*69f0*/  STG.E [R2.64], R18 ;  /* 0x0000001202007986 */ /* 0x000fe2000c101924 */
[----:B------:R-:W-:Y:S05]  /*6a00*/  EXIT ;  /* 0x000000000000794d */ /* 0x000fea0003800000 */
.L_x_10148:
[----:B------:R-:W-:Y:S01]  /*6a10*/  STG.E.U16 [R2.64], R18 ;  /* 0x0000001202007986 */ /* 0x000fe2000c101524 */
[----:B------:R-:W-:Y:S05]  /*6a20*/  EXIT ;  /* 0x000000000000794d */ /* 0x000fea0003800000 */
.L_x_10144:
        /* <DEDUP_REMOVED lines=9> */
.L_x_10151:
[----:B------:R-:W0:Y:S02]  /*6ac0*/  I2F.S16 R0, R18 ;  /* 0x0000001200007306 */ /* 0x000e240000101400 */
[----:B0-----:R-:W-:-:S05]  /*6ad0*/  F2FP.PACK_AB R0, RZ, R0 ;  /* 0x00000000ff00723e */ /* 0x001fca00000000ff */
[----:B------:R-:W-:Y:S01]  /*6ae0*/  STG.E.U16 [R2.64], R0 ;  /* 0x0000000002007986 */ /* 0x000fe2000c101524 */
[----:B------:R-:W-:Y:S05]  /*6af0*/  EXIT ;  /* 0x000000000000794d */ /* 0x000fea0003800000 */
.L_x_10150:
        /* <DEDUP_REMOVED lines=10> */
.L_x_10153:
[----:B------:R-:W0:Y:S02]  /*6ba0*/  I2F.S16 R18, R18 ;  /* 0x0000001200127306 */ /* 0x000e240000101400 */
[----:B0-----:R-:W-:-:S04]  /*6bb0*/  F2FP.PACK_AB R5, RZ, R18 ;  /* 0x00000012ff05723e */ /* 0x001fc800000000ff */
[----:B------:R-:W-:-:S05]  /*6bc0*/  PRMT R5, R5, 0x5410, RZ ;  /* 0x0000541005057816 */ /* 0x000fca00000000ff */
[----:B------:R-:W-:Y:S01]  /*6bd0*/  STG.E [R2.64], R5 ;  /* 0x0000000502007986 */ /* 0x000fe2000c101924 */
[----:B------:R-:W-:Y:S05]  /*6be0*/  EXIT ;  /* 0x000000000000794d */ /* 0x000fea0003800000 */
.L_x_10152:
[----:B------:R-:W0:Y:S02]  /*6bf0*/  I2F.F64.S16 R18, R18 ;  /* 0x0000001200127312 */ /* 0x000e240000101c00 */
[----:B0-----:R-:W-:Y:S01]  /*6c00*/  STG.E.64 [R2.64], R18 ;  /* 0x0000001202007986 */ /* 0x001fe2000c101b24 */
[----:B------:R-:W-:Y:S05]  /*6c10*/  EXIT ;  /* 0x000000000000794d */ /* 0x000fea0003800000 */
.L_x_10143:
        /* <DEDUP_REMOVED lines=10> */
.L_x_10156:
[----:B------:R-:W0:Y:S01]  /*6cc0*/  I2F.F64.S16 R4, R18 ;  /* 0x0000001200047312 */ /* 0x000e220000101c00 */
[----:B------:R-:W-:-:S05]  /*6cd0*/  CS2R R6, SRZ ;  /* 0x0000000000067805 */ /* 0x000fca000001ff00 */
[----:B0-----:R-:W-:Y:S01]  /*6ce0*/  STG.E.128 [R2.64], R4 ;  /* 0x0000000402007986 */ /* 0x001fe2000c101d24 */
[----:B------:R-:W-:Y:S05]  /*6cf0*/  EXIT ;  /* 0x000000000000794d */ /* 0x000fea0003800000 */
.L_x_10155:
        /* <DEDUP_REMOVED lines=21> */
.L_x_10160:
[----:B------:R-:W-:Y:S05]  /*6e50*/  BSYNC B0 ;  /* 0x0000000000007941 */ /* 0x000fea0003800000 */
.L_x_10159:
[----:B------:R-:W-:-:S05]  /*6e60*/  LOP3.LUT R5, R0, R5, RZ, 0xfc, !PT ;  /* 0x0000000500057212 */ /* 0x000fca00078efcff */
[----:B------:R-:W-:Y:S01]  /*6e70*/  STG.E.U8 [R2.64], R5 ;  /* 0x0000000502007986 */ /* 0x000fe2000c101124 */
[----:B------:R-:W-:Y:S05]  /*6e80*/  EXIT ;  /* 0x000000000000794d */ /* 0x000fea0003800000 */
.L_x_10158:
        /* <DEDUP_REMOVED lines=13> */
.L_x_10162:
[----:B------:R-:W-:Y:S01]  /*6f60*/  IMAD.MOV.U32 R0, RZ, RZ, 0x7f ;  /* 0x0000007fff007424 */ /* 0x000fe200078e00ff */
[----:B------:R-:W-:-:S04]  /*6f70*/  ISETP.GT.U32.AND P0, PT, R4, 0x7f800000, PT ;  /* 0x7f8000000400780c */ /* 0x000fc80003f04070 */
[----:B------:R-:W-:-:S04]  /*6f80*/  SEL R0, R0, 0x7c, P0 ;  /* 0x0000007c00007807 */ /* 0x000fc80000000000 */
.L_x_10163:
[----:B------:R-:W-:Y:S05]  /*6f90*/  BSYNC B0 ;  /* 0x0000000000007941 */ /* 0x000fea0003800000 */
.L_x_10161:
[----:B------:R-:W-:-:S04]  /*6fa0*/  LOP3.LUT R4, R5, 0x80000000, RZ, 0xc0, !PT ;  /* 0x8000000005047812 */ /* 0x000fc800078ec0ff */
[----:B------:R-:W-:-:S04]  /*6fb0*/  SHF.R.U32.HI R5, RZ, 0x18, R4 ;  /* 0x00000018ff057819 */ /* 0x000fc80000011604 */
[----:B------:R-:W-:-:S05]  /*6fc0*/  LOP3.LUT R5, R0, R5, RZ, 0xfc, !PT ;  /* 0x0000000500057212 */ /* 0x000fca00078efcff */
[----:B------:R-:W-:Y:S01]  /*6fd0*/  STG.E.U8 [R2.64], R5 ;  /* 0x0000000502007986 */ /* 0x000fe2000c101124 */
[----:B------:R-:W-:Y:S05]  /*6fe0*/  EXIT ;  /* 0x000000000000794d */ /* 0x000fea0003800000 */
.L_x_10157:
[----:B------:R-:W0:Y:S02]  /*6ff0*/  I2F.S16 R0, R18 ;  /* 0x0000001200007306 */ /* 0x000e240000101400 */
[----:B0-----:R-:W-:-:S05]  /*7000*/  F2FP.BF16.PACK_AB R0, RZ, R0 ;  /* 0x00000000ff00723e */ /* 0x001fca00000010ff */
[----:B------:R-:W-:Y:S01]  /*7010*/  STG.E.U16 [R2.64], R0 ;  /* 0x0000000002007986 */ /* 0x000fe2000c101524 */
[----:B------:R-:W-:Y:S05]  /*7020*/  EXIT ;  /* 0x000000000000794d */ /* 0x000fea0003800000 */
.L_x_10154:
        /* <DEDUP_REMOVED lines=10> */
.L_x_10166:
        /* <DEDUP_REMOVED lines=17> */
.L_x_10169:
[----:B------:R-:W-:-:S04]  /*71e0*/  LOP3.LUT R0, R7, 0x80000000, RZ, 0xc0, !PT ;  /* 0x8000000007007812 */ /* 0x000fc800078ec0ff */
[----:B------:R-:W-:-:S04]  /*71f0*/  SHF.R.U32.HI R5, RZ, 0x18, R0 ;  /* 0x00000018ff057819 */ /* 0x000fc80000011600 */
[----:B------:R-:W-:-:S04]  /*7200*/  LOP3.LUT R4, R4, R5, RZ, 0xfc, !PT ;  /* 0x0000000504047212 */ /* 0x000fc800078efcff */
[----:B------:R-:W-:Y:S02]  /*7210*/  PRMT R0, R4, 0x7610, R0 ;  /* 0x0000761004007816 */ /* 0x000fe40000000000 */
.L_x_10168:
[----:B------:R-:W-:Y:S05]  /*7220*/  BSYNC B0 ;  /* 0x0000000000007941 */ /* 0x000fea0003800000 */
.L_x_10167:
[----:B------:R-:W-:Y:S01]  /*7230*/  STG.E.U8 [R2.64], R0 ;  /* 0x0000000002007986 */ /* 0x000fe2000c101124 */
[----:B------:R-:W-:Y:S05]  /*7240*/  EXIT ;  /* 0x000000000000794d */ /* 0x000fea0003800000 */
.L_x_10165:
        /* <DEDUP_REMOVED lines=17> */
.L_x_10172:
[----:B------:R-:W-:-:S04]  /*7360*/  LOP3.LUT R0, R7, 0x80000000, RZ, 0xc0, !PT ;  /* 0x8000000007007812 */ /* 0x000fc800078ec0ff */
[----:B------:R-:W-:-:S04]  /*7370*/  SHF.R.U32.HI R5, RZ, 0x18, R0 ;  /* 0x00000018ff057819 */ /* 0x000fc80000011600 */
[----:B------:R-:W-:-:S04]  /*7380*/  LOP3.LUT R4, R4, R5, RZ, 0xfc, !PT ;  /* 0x0000000504047212 */ /* 0x000fc800078efcff */
[----:B------:R-:W-:Y:S02]  /*7390*/  PRMT R0, R4, 0x7610, R0 ;  /* 0x0000761004007816 */ /* 0x000fe40000000000 */
.L_x_10171:
[----:B------:R-:W-:Y:S05]  /*73a0*/  BSYNC B0 ;  /* 0x0000000000007941 */ /* 0x000fea0003800000 */
.L_x_10170:
[----:B------:R-:W-:Y:S01]  /*73b0*/  STG.E.U8 [R2.64], R0 ;  /* 0x0000000002007986 */ /* 0x000fe2000c101124 */
[----:B------:R-:W-:Y:S05]  /*73c0*/  EXIT ;  /* 0x000000000000794d */ /* 0x000fea0003800000 */
.L_x_10164:
        /* <DEDUP_REMOVED lines=22> */
.L_x_10147:
        /* <DEDUP_REMOVED lines=20> */
.L_x_10174:
[----:B------:R-:W-:-:S05]  /*7670*/  IMAD.MOV.U32 R19, RZ, RZ, RZ ;  /* 0x000000ffff137224 */ /* 0x000fca00078e00ff */
[----:B------:R-:W-:Y:S01]  /*7680*/  STG.E.64 [R2.64], R18 ;  /* 0x0000001202007986 */ /* 0x000fe2000c101b24 */
[----:B------:R-:W-:Y:S05]  /*7690*/  EXIT ;  /* 0x000000000000794d */ /* 0x000fea0003800000 */
.L_x_10173:
[----:B------:R-:W-:Y:S01]  /*76a0*/  STG.E [R2.64], R18 ;  /* 0x0000001202007986 */ /* 0x000fe2000c101924 */
[----:B------:R-:W-:Y:S05]  /*76b0*/  EXIT ;  /* 0x000000000000794d */ /* 0x000fea0003800000 */
.L_x_10175:
        /* <DEDUP_REMOVED lines=12> */
.L_x_41900:


//--------------------- .text._ZN2at6native18elementwise_kernelILi128ELi4EZNS0_22gpu_kernel_impl_nocastINS0_13AUnaryFunctorIiibZZZNS0_23logical_xor_kernel_cudaERNS_14TensorIteratorEENKUlvE0_clEvENKUlvE1_clEvEUliiE_EEEEvRNS_18TensorIteratorBaseERKT_EUliE_EEviT1_ --------------------------
	.section	.text._ZN2at6native18elementwise_kernelILi128ELi4EZNS0_22gpu_kernel_impl_nocastINS0_13AUnaryFunctorIiibZZZNS0_23logical_xor_kernel_cudaERNS_14TensorIteratorEENKUlvE0_clEvENKUlvE1_clEvEUliiE_EEEEvRNS_18TensorIteratorBaseERKT_EUliE_EEviT1_,"ax",@progbits
	.sectioninfo	@"SHI_REGISTERS=12"
	.align	128
        .global         _ZN2at6native18elementwise_kernelILi128ELi4EZNS0_22gpu_kernel_impl_nocastINS0_13AUnaryFunctorIiibZZZNS0_23logical_xor_kernel_cudaERNS_14TensorIteratorEENKUlvE0_clEvENKUlvE1_clEvEUliiE_EEEEvRNS_18TensorIteratorBaseERKT_EUliE_EEviT1_
        .type           _ZN2at6native18elementwise_kernelILi128ELi4EZNS0_22gpu_kernel_impl_nocastINS0_13AUnaryFunctorIiibZZZNS0_23logical_xor_kernel_cudaERNS_14TensorIteratorEENKUlvE0_clEvENKUlvE1_clEvEUliiE_EEEEvRNS_18TensorIteratorBaseERKT_EUliE_EEviT1_,@function
        .size           _ZN2at6native18elementwise_kernelILi128ELi4EZNS0_22gpu_kernel_impl_nocastINS0_13AUnaryFunctorIiibZZZNS0_23logical_xor_kernel_cudaERNS_14TensorIteratorEENKUlvE0_clEvENKUlvE1_clEvEUliiE_EEEEvRNS_18TensorIteratorBaseERKT_EUliE_EEviT1_,(.L_x_41901 - _ZN2at6native18elementwise_kernelILi128ELi4EZNS0_22gpu_kernel_impl_nocastINS0_13AUnaryFunctorIiibZZZNS0_23logical_xor_kernel_cudaERNS_14TensorIteratorEENKUlvE0_clEvENKUlvE1_clEvEUliiE_EEEEvRNS_18TensorIteratorBaseERKT_EUliE_EEviT1_)
        .other          _ZN2at6native18elementwise_kernelILi128ELi4EZNS0_22gpu_kernel_impl_nocastINS0_13AUnaryFunctorIiibZZZNS0_23logical_xor_kernel_cudaERNS_14TensorIteratorEENKUlvE0_clEvENKUlvE1_clEvEUliiE_EEEEvRNS_18TensorIteratorBaseERKT_EUliE_EEviT1_,@"STO_CUDA_ENTRY STV_DEFAULT"
_ZN2at6native18elementwise_kernelILi128ELi4EZNS0_22gpu_kernel_impl_nocastINS0_13AUnaryFunctorIiibZZZNS0_23logical_xor_kernel_cudaERNS_14TensorIteratorEENKUlvE0_clEvENKUlvE1_clEvEUliiE_EEEEvRNS_18TensorIteratorBaseERKT_EUliE_EEviT1_:
.text._ZN2at6native18elementwise_kernelILi128ELi4EZNS0_22gpu_kernel_impl_nocastINS0_13AUnaryFunctorIiibZZZNS0_23logical_xor_kernel_cudaERNS_14TensorIteratorEENKUlvE0_clEvENKUlvE1_clEvEUliiE_EEEEvRNS_18TensorIteratorBaseERKT_EUliE_EEviT1_:
        /* <DEDUP_REMOVED lines=235> */
.L_x_10178:
[----:B------:R-:W-:-:S04]  /*0eb0*/  IADD3 R4, P0, R3, c[0x0][0x368], RZ ;  /* 0x0000da0003047a10 */ /* 0x000fc80007f1e0ff */
[----:B------:R-:W-:-:S05]  /*0ec0*/  IADD3.X R5, RZ, c[0x0][0x36c], RZ, P0, !PT ;  /* 0x0000db00ff057a10 */ /* 0x000fca00007fe4ff */
[----:B------:R-:W2:Y:S01]  /*0ed0*/  LDG.E R4, [R4.64] ;  /* 0x0000000404047981 */ /* 0x000ea2000c1e1900 */
[----:B------:R-:W-:Y:S02]  /*0ee0*/  ISETP.NE.AND P0, PT, RZ, c[0x0][0x374], PT ;  /* 0x0000dd00ff007a0c */ /* 0x000fe40003f05270 */
[----:B------:R-:W-:Y:S02]  /*0ef0*/  IADD3 R2, P1, R2, c[0x0][0x360], RZ ;  /* 0x0000d80002027a10 */ /* 0x000fe40007f3e0ff */
[----:B------:R-:W-:Y:S02]  /*0f00*/  IADD3 R0, R0, 0x80, RZ ;  /* 0x0000008000007810 */ /* 0x000fe40007ffe0ff */
[----:B------:R-:W-:Y:S02]  /*0f10*/  IADD3.X R3, RZ, c[0x0][0x364], RZ, P1, !PT ;  /* 0x0000d900ff037a10 */ /* 0x000fe40000ffe4ff */
[----:B--2---:R-:W-:-:S04]  /*0f20*/  ISETP.NE.XOR P0, PT, R4, RZ, P0 ;  /* 0x000000ff0400720c */ /* 0x004fc80000705a70 */
[----:B------:R-:W-:-:S05]  /*0f30*/  SEL R7, RZ, 0x1, !P0 ;  /* 0x00000001ff077807 */ /* 0x000fca0004000000 */
[----:B------:R0:W-:Y:S04]  /*0f40*/  STG.E.U8 [R2.64], R7 ;  /* 0x0000000702007986 */ /* 0x0001e8000c101104 */
.L_x_10177:
[----:B------:R-:W-:Y:S05]  /*0f50*/  BSYNC B0 ;  /* 0x0000000000007941 */ /* 0x000fea0003800000 */
.L_x_10176:
        /* <DEDUP_REMOVED lines=230> */
.L_x_10181:
[----:B------:R-:W-:-:S05]  /*1dc0*/  IADD3 R4, P0, R3, c[0x0][0x368], RZ ;  /* 0x0000da0003047a10 */ /* 0x000fca0007f1e0ff */
[----:B------:R-:W-:-:S05]  /*1dd0*/  IMAD.X R5, RZ, RZ, c[0x0][0x36c], P0 ;  /* 0x0000db00ff057624 */ /* 0x000fca00000e06ff */
[----:B------:R-:W2:Y:S01]  /*1de0*/  LDG.E R4, [R4.64] ;  /* 0x0000000404047981 */ /* 0x000ea2000c1e1900 */
[----:B------:R-:W-:Y:S02]  /*1df0*/  ISETP.NE.AND P0, PT, RZ, c[0x0][0x374], PT ;  /* 0x0000dd00ff007a0c */ /* 0x000fe40003f05270 */
        /* <DEDUP_REMOVED lines=235> */
.L_x_10182:
        /* <DEDUP_REMOVED lines=10> */
.L_x_10180:
[----:B------:R-:W-:Y:S05]  /*2d50*/  BSYNC B0 ;  /* 0x0000000000007941 */ /* 0x000fea0003800000 */
.L_x_10179:
        /* <DEDUP_REMOVED lines=229> */
.L_x_10183:
[----:B------:R-:W-:-:S04]  /*3bb0*/  IADD3 R4, P0, R3, c[0x0][0x368], RZ ;  /* 0x0000da0003047a10 */ /* 0x000fc80007f1e0ff */
[----:B------:R-:W-:-:S05]  /*3bc0*/  IADD3.X R5, RZ, c[0x0][0x36c], RZ, P0, !PT ;  /* 0x0000db00ff057a10 */ /* 0x000fca00007fe4ff */
[----:B------:R-:W2:Y:S01]  /*3bd0*/  LDG.E R4, [R4.64] ;  /* 0x0000000404047981 */ /* 0x000ea2000c1e1900 */
[----:B------:R-:W-:Y:S02]  /*3be0*/  ISETP.NE.AND P0, PT, RZ, c[0x0][0x374], PT ;  /* 0x0000dd00ff007a0c */ /* 0x000fe40003f05270 */
[----:B------:R-:W-:-:S04]  /*3bf0*/  IADD3 R2, P1, R2, c[0x0][0x360], RZ ;  /* 0x0000d80002027a10 */ /* 0x000fc80007f3e0ff */
[----:B------:R-:W-:Y:S02]  /*3c00*/  IADD3.X R3, RZ, c[0x0][0x364], RZ, P1, !PT ;  /* 0x0000d900ff037a10 */ /* 0x000fe40000ffe4ff */
[----:B--2---:R-:W-:-:S04]  /*3c10*/  ISETP.NE.XOR P0, PT, R4, RZ, P0 ;  /* 0x000000ff0400720c */ /* 0x004fc80000705a70 */
[----:B------:R-:W-:-:S05]  /*3c20*/  SEL R7, RZ, 0x1, !P0 ;  /* 0x00000001ff077807 */ /* 0x000fca0004000000 */
[----:B------:R-:W-:Y:S01]  /*3c30*/  STG.E.U8 [R2.64], R7 ;  /* 0x0000000702007986 */ /* 0x000fe2000c101104 */
[----:B------:R-:W-:Y:S05]  /*3c40*/  EXIT ;  /* 0x000000000000794d */ /* 0x000fea0003800000 */
.L_x_10184:
        /* <DEDUP_REMOVED lines=11> */
.L_x_41901:


//--------------------- .text._ZN2at6native27unrolled_elementwise_kernelINS0_13AUnaryFunctorIiibZZZNS0_23logical_xor_kernel_cudaERNS_14TensorIteratorEENKUlvE0_clEvENKUlvE1_clEvEUliiE_EESt5arrayIPcLm2EELi4E23TrivialOffsetCalculatorILi1EjESD_NS0_6memory15LoadWithoutCastENSE_16StoreWithoutCastEEEviT_T0_T2_T3_T4_T5_ --------------------------
	.section	.text._ZN2at6native27unrolled_elementwise_kernelINS0_13AUnaryFunctorIiibZZZNS0_23logical_xor_kernel_cudaERNS_14TensorIteratorEENKUlvE0_clEvENKUlvE1_clEvEUliiE_EESt5arrayIPcLm2EELi4E23TrivialOffsetCalculatorILi1EjESD_NS0_6memory15LoadWithoutCastENSE_16StoreWithoutCastEEEviT_T0_T2_T3_T4_T5_,"ax",@progbits
	.sectioninfo	@"SHI_REGISTERS=16"
	.align	128
        .global         _ZN2at6native27unrolled_elementwise_kernelINS0_13AUnaryFunctorIiibZZZNS0_23logical_xor_kernel_cudaERNS_14TensorIteratorEENKUlvE0_clEvENKUlvE1_clEvEUliiE_EESt5arrayIPcLm2EELi4E23TrivialOffsetCalculatorILi1EjESD_NS0_6memory15LoadWithoutCastENSE_16StoreWithoutCastEEEviT_T0_T2_T3_T4_T5_
        .type           _ZN2at6native27unrolled_elementwise_kernelINS0_13AUnaryFunctorIiibZZZNS0_23logical_xor_kernel_cudaERNS_14TensorIteratorEENKUlvE0_clEvENKUlvE1_clEvEUliiE_EESt5arrayIPcLm2EELi4E23TrivialOffsetCalculatorILi1EjESD_NS0_6memory15LoadWithoutCastENSE_16StoreWithoutCastEEEviT_T0_T2_T3_T4_T5_,@function
        .size           _ZN2at6native27unrolled_elementwise_kernelINS0_13AUnaryFunctorIiibZZZNS0_23logical_xor_kernel_cudaERNS_14TensorIteratorEENKUlvE0_clEvENKUlvE1_clEvEUliiE_EESt5arrayIPcLm2EELi4E23TrivialOffsetCalculatorILi1EjESD_NS0_6memory15LoadWithoutCastENSE_16StoreWithoutCastEEEviT_T0_T2_T3_T4_T5_,(.L_x_41902 - _ZN2at6native27unrolled_elementwise_kernelINS0_13AUnaryFunctorIiibZZZNS0_23logical_xor_kernel_cudaERNS_14TensorIteratorEENKUlvE0_clEvENKUlvE1_clEvEUliiE_EESt5arrayIPcLm2EELi4E23TrivialOffsetCalculatorILi1EjESD_NS0_6memory15LoadWithoutCastENSE_16StoreWithoutCastEEEviT_T0_T2_T3_T4_T5_)
        .other          _ZN2at6native27unrolled_elementwise_kernelINS0_13AUnaryFunctorIiibZZZNS0_23logical_xor_kernel_cudaERNS_14TensorIteratorEENKUlvE0_clEvENKUlvE1_clEvEUliiE_EESt5arrayIPcLm2EELi4E23TrivialOffsetCalculatorILi1EjESD_NS0_6memory15LoadWithoutCastENSE_16StoreWithoutCastEEEviT_T0_T2_T3_T4_T5_,@"STO_CUDA_ENTRY STV_DEFAULT"
_ZN2at6native27unrolled_elementwise_kernelINS0_13AUnaryFunctorIiibZZZNS0_23logical_xor_kernel_cudaERNS_14TensorIteratorEENKUlvE0_clEvENKUlvE1_clEvEUliiE_EESt5arrayIPcLm2EELi4E23TrivialOffsetCalculatorILi1EjESD_NS0_6memory15LoadWithoutCastENSE_16StoreWithoutCastEEEviT_T0_T2_T3_T4_T5_:
.text._ZN2at6native27unrolled_elementwise_kernelINS0_13AUnaryFunctorIiibZZZNS0_23logical_xor_kernel_cudaERNS_14TensorIteratorEENKUlvE0_clEvENKUlvE1_clEvEUliiE_EESt5arrayIPcLm2EELi4E23TrivialOffsetCalculatorILi1EjESD_NS0_6memory15LoadWithoutCastENSE_16StoreWithoutCastEEEviT_T0_T2_T3_T4_T5_:
        /* <DEDUP_REMOVED lines=14> */
[----:B------:R0:W2:Y:S04]  /*00e0*/  @!P4 LDG.E R4, [R4.64] ;  /* 0x000000040404c981 */ /* 0x0000a8000c1e1900 */
[----:B------:R-:W-:Y:S01]  /*00f0*/  @!P1 IMAD R6, R0, 0x200, R3 ;  /* 0x0000020000069824 */ /* 0x000fe200078e0203 */
[----:B------:R-:W-:Y:S01]  /*0100*/  @!P1 IADD3 R3, R3, 0x80, RZ ;  /* 0x0000008003039810 */ /* 0x000fe20007ffe0ff */
[----:B------:R-:W-:-:S03]  /*0110*/  @!P1 IMAD.MOV.U32 R7, RZ, RZ, 0x4 ;  /* 0x00000004ff079424 */ /* 0x000fc600078e00ff */
[----:B------:R-:W-:Y:S01]  /*0120*/  ISETP.GE.AND P3, PT, R3, R2, PT ;  /* 0x000000020300720c */ /* 0x000fe20003f66270 */
[----:B------:R-:W-:-:S06]  /*0130*/  @!P1 IMAD.WIDE.U32 R6, R6, R7, c[0x0][0x178] ;  /* 0x00005e0006069625 */ /* 0x000fcc00078e0007 */
[----:B------:R1:W3:Y:S06]  /*0140*/  @!P1 LDG.E R6, [R6.64] ;  /* 0x0000000406069981 */ /* 0x0002ec000c1e1900 */
[----:B------:R-:W-:Y:S02]  /*0150*/  @!P3 IMAD R10, R0, 0x200, R3 ;  /* 0x00000200000ab824 */ /* 0x000fe400078e0203 */
[----:B------:R-:W-:-:S04]  /*0160*/  @!P3 IMAD.MOV.U32 R11, RZ, RZ, 0x4 ;  /* 0x00000004ff0bb424 */ /* 0x000fc800078e00ff */
[----:B------:R-:W-:-:S06]  /*0170*/  @!P3 IMAD.WIDE.U32 R10, R10, R11, c[0x0][0x178] ;  /* 0x00005e000a0ab625 */ /* 0x000fcc00078e000b */
[----:B------:R-:W4:Y:S01]  /*0180*/  @!P3 LDG.E R10, [R10.64] ;  /* 0x000000040a0ab981 */ /* 0x000f22000c1e1900 */
[----:B------:R-:W-:-:S04]  /*0190*/  @!P3 IADD3 R3, R3, 0x80, RZ ;  /* 0x000000800303b810 */ /* 0x000fc80007ffe0ff */
[----:B------:R-:W-:Y:S01]  /*01a0*/  ISETP.GE.AND P0, PT, R3, R2, PT ;  /* 0x000000020300720c */ /* 0x000fe20003f06270 */
[----:B0-----:R-:W-:-:S12]  /*01b0*/  @!P4 IMAD R5, R0, 0x200, R13 ;  /* 0x000002000005c824 */ /* 0x001fd800078e020d */
[----:B------:R-:W-:Y:S02]  /*01c0*/  @!P0 IMAD R8, R0, 0x200, R3 ;  /* 0x0000020000088824 */ /* 0x000fe400078e0203 */
[----:B------:R-:W-:-:S04]  /*01d0*/  @!P0 IMAD.MOV.U32 R9, RZ, RZ, 0x4 ;  /* 0x00000004ff098424 */ /* 0x000fc800078e00ff */
[----:B------:R-:W-:-:S04]  /*01e0*/  @!P0 IMAD.WIDE.U32 R8, R8, R9, c[0x0][0x178] ;  /* 0x00005e0008088625 */ /* 0x000fc800078e0009 */
[----:B------:R-:W-:Y:S02]  /*01f0*/  IMAD.MOV.U32 R3, RZ, RZ, R13 ;  /* 0x000000ffff037224 */ /* 0x000fe400078e000d */
[----:B------:R0:W5:Y:S01]  /*0200*/  @!P0 LDG.E R8, [R8.64] ;  /* 0x0000000408088981 */ /* 0x000162000c1e1900 */
[----:B------:R-:W-:-:S05]  /*0210*/  @!P4 IMAD.MOV.U32 R3, RZ, RZ, R12 ;  /* 0x000000ffff03c224 */ /* 0x000fca00078e000c */
[----:B------:R-:W-:Y:S01]  /*0220*/  ISETP.GE.AND P6, PT, R3, R2, PT ;  /* 0x000000020300720c */ /* 0x000fe20003fc6270 */
[----:B------:R-:W-:Y:S01]  /*0230*/  BSSY B0, `(.L_x_10185) ;  /* 0x0000019000007945 */ /* 0x000fe20003800000 */
[----:B--2---:R-:W-:Y:S02]  /*0240*/  ISETP.NE.AND P2, PT, R4, RZ, !P4 ;  /* 0x000000ff0400720c */ /* 0x004fe40006745270 */
[----:B------:R-:W-:Y:S02]  /*0250*/  @!P4 IADD3 R4, P5, R5, c[0x0][0x170], RZ ;  /* 0x00005c000504ca10 */ /* 0x000fe40007fbe0ff */
[----:B------:R-:W-:-:S03]  /*0260*/  ISETP.NE.XOR P2, PT, RZ, c[0x0][0x168], P2 ;  /* 0x00005a00ff007a0c */ /* 0x000fc60001745a70 */
[----:B------:R-:W-:Y:S01]  /*0270*/  @!P4 IMAD.X R5, RZ, RZ, c[0x0][0x174], P5 ;  /* 0x00005d00ff05c624 */ /* 0x000fe200028e06ff */
[----:B-1----:R-:W-:-:S05]  /*0280*/  @!P4 SEL R7, RZ, 0x1, !P2 ;  /* 0x00000001ff07c807 */ /* 0x002fca0005000000 */
[----:B------:R1:W-:Y:S01]  /*0290*/  @!P4 STG.E.U8 [R4.64], R7 ;  /* 0x000000070400c986 */ /* 0x0003e2000c101104 */
[----:B---3--:R-:W-:-:S04]  /*02a0*/  ISETP.NE.AND P1, PT, R6, RZ, !P1 ;  /* 0x000000ff0600720c */ /* 0x008fc80004f25270 */
[----:B------:R-:W-:-:S04]  /*02b0*/  ISETP.NE.XOR P1, PT, RZ, c[0x0][0x168], P1 ;  /* 0x00005a00ff007a0c */ /* 0x000fc80000f25a70 */
[----:B0-----:R-:W-:Y:S02]  /*02c0*/  SEL R9, RZ, 0x1, !P1 ;  /* 0x00000001ff097807 */ /* 0x001fe40004800000 */
[----:B----4-:R-:W-:-:S04]  /*02d0*/  ISETP.NE.AND P3, PT, R10, RZ, !P3 ;  /* 0x000000ff0a00720c */ /* 0x010fc80005f65270 */
[----:B------:R-:W-:-:S04]  /*02e0*/  ISETP.NE.XOR P3, PT, RZ, c[0x0][0x168], P3 ;  /* 0x00005a00ff007a0c */ /* 0x000fc80001f65a70 */
        /* <DEDUP_REMOVED lines=13> */
.L_x_10186:
[----:B-1----:R-:W-:Y:S05]  /*03c0*/  BSYNC B0 ;  /* 0x0000000000007941 */ /* 0x002fea0003800000 */
.L_x_10185:
[----:B------:R-:W-:-:S13]  /*03d0*/  ISETP.GE.AND P1, PT, R3, R2, PT ;  /* 0x000000020300720c */ /* 0x000fda0003f26270 */
[----:B------:R-:W-:Y:S05]  /*03e0*/  @P1 EXIT ;  /* 0x000000000000194d */ /* 0x000fea0003800000 */
[----:B------:R-:W-:Y:S01]  /*03f0*/  IMAD R3, R0, 0x200, R3 ;  /* 0x0000020000037824 */ /* 0x000fe200078e0203 */
[----:B-----5:R-:W-:-:S04]  /*0400*/  ISETP.NE.AND P0, PT, R8, RZ, !P0 ;  /* 0x000000ff0800720c */ /* 0x020fc80004705270 */
[----:B------:R-:W-:Y:S02]  /*0410*/  IADD3 R2, P1, R3, c[0x0][0x170], RZ ;  /* 0x00005c0003027a10 */ /* 0x000fe40007f3e0ff */
[----:B------:R-:W-:-:S03]  /*0420*/  ISETP.NE.XOR P0, PT, RZ, c[0x0][0x168], P0 ;  /* 0x00005a00ff007a0c */ /* 0x000fc60000705a70 */
[----:B------:R-:W-:Y:S01]  /*0430*/  IMAD.X R3, RZ, RZ, c[0x0][0x174], P1 ;  /* 0x00005d00ff037624 */ /* 0x000fe200008e06ff */
[----:B0-----:R-:W-:-:S05]  /*0440*/  SEL R5, RZ, 0x1, !P0 ;  /* 0x00000001ff057807 */ /* 0x001fca0004000000 */
[----:B------:R-:W-:Y:S01]  /*0450*/  STG.E.U8 [R2.64], R5 ;  /* 0x0000000502007986 */ /* 0x000fe2000c101104 */
[----:B------:R-:W-:Y:S05]  /*0460*/  EXIT ;  /* 0x000000000000794d */ /* 0x000fea0003800000 */
.L_x_10187:
        /* <DEDUP_REMOVED lines=9> */
.L_x_41902:


//--------------------- .text._ZN2at6native29vectorized_elementwise_kernelILi2ENS0_13AUnaryFunctorIiibZZZNS0_23logical_xor_kernel_cudaERNS_14TensorIteratorEENKUlvE0_clEvENKUlvE1_clEvEUliiE_EESt5arrayIPcLm2EEEEviT0_T1_ --------------------------
	.section	.text._ZN2at6native29vectorized_elementwise_kernelILi2ENS0_13AUnaryFunctorIiibZZZNS0_23logical_xor_kernel_cudaERNS_14TensorIteratorEENKUlvE0_clEvENKUlvE1_clEvEUliiE_EESt5arrayIPcLm2EEEEviT0_T1_,"ax",@progbits
	.sectioninfo	@"SHI_REGISTERS=29"
	.align	128
        .global         _ZN2at6native29vectorized_elementwise_kernelILi2ENS0_13AUnaryFunctorIiibZZZNS0_23logical_xor_kernel_cudaERNS_14TensorIteratorEENKUlvE0_clEvENKUlvE1_clEvEUliiE_EESt5arrayIPcLm2EEEEviT0_T1_
        .type           _ZN2at6native29vectorized_elementwise_kernelILi2ENS0_13AUnaryFunctorIiibZZZNS0_23logical_xor_kernel_cudaERNS_14TensorIteratorEENKUlvE0_clEvENKUlvE1_clEvEUliiE_EESt5arrayIPcLm2EEEEviT0_T1_,@function
        .size           _ZN2at6native29vectorized_elementwise_kernelILi2ENS0_13AUnaryFunctorIiibZZZNS0_23logical_xor_kernel_cudaERNS_14TensorIteratorEENKUlvE0_clEvENKUlvE1_clEvEUliiE_EESt5arrayIPcLm2EEEEviT0_T1_,(.L_x_41903 - _ZN2at6native29vectorized_elementwise_kernelILi2ENS0_13AUnaryFunctorIiibZZZNS0_23logical_xor_kernel_cudaERNS_14TensorIteratorEENKUlvE0_clEvENKUlvE1_clEvEUliiE_EESt5arrayIPcLm2EEEEviT0_T1_)
        .other          _ZN2at6native29vectorized_elementwise_kernelILi2ENS0_13AUnaryFunctorIiibZZZNS0_23logical_xor_kernel_cudaERNS_14TensorIteratorEENKUlvE0_clEvENKUlvE1_clEvEUliiE_EESt5arrayIPcLm2EEEEviT0_T1_,@"STO_CUDA_ENTRY STV_DEFAULT"
_ZN2at6native29vectorized_elementwise_kernelILi2ENS0_13AUnaryFunctorIiibZZZNS0_23logical_xor_kernel_cudaERNS_14TensorIteratorEENKUlvE0_clEvENKUlvE1_clEvEUliiE_EESt5arrayIPcLm2EEEEviT0_T1_:
.text._ZN2at6native29vectorized_elementwise_kernelILi2ENS0_13AUnaryFunctorIiibZZZNS0_23logical_xor_kernel_cudaERNS_14TensorIteratorEENKUlvE0_clEvENKUlvE1_clEvEUliiE_EESt5arrayIPcLm2EEEEviT0_T1_:
        /* <DEDUP_REMOVED lines=12> */
[----:B------:R-:W3:Y:S04]  /*00c0*/  LDG.E.64 R6, [R4.64+0x400] ;  /* 0x0004000404067981 */ /* 0x000ee8000c1e1b00 */
[----:B------:R-:W4:Y:S04]  /*00d0*/  LDG.E.64 R8, [R4.64+0x800] ;  /* 0x0008000404087981 */ /* 0x000f28000c1e1b00 */
[----:B------:R-:W5:Y:S01]  /*00e0*/  LDG.E.64 R10, [R4.64+0xc00] ;  /* 0x000c0004040a7981 */ /* 0x000f62000c1e1b00 */
[----:B------:R-:W-:-:S05]  /*00f0*/  IADD3 R2, P0, R0, c[0x0][0x170], RZ ;  /* 0x00005c0000027a10 */ /* 0x000fca0007f1e0ff */
[----:B------:R-:W-:Y:S01]  /*0100*/  IMAD.X R3, RZ, RZ, c[0x0][0x174], P0 ;  /* 0x00005d00ff037624 */ /* 0x000fe200000e06ff */
[----:B------:R-:W-:-:S03]  /*0110*/  ISETP.NE.AND P0, PT, RZ, c[0x0][0x168], PT ;  /* 0x00005a00ff007a0c */ /* 0x000fc60003f05270 */
[----:B------:R-:W-:Y:S01]  /*0120*/  IMAD.WIDE R2, R13, 0x2, R2 ;  /* 0x000000020d027825 */ /* 0x000fe200078e0202 */
[----:B--2---:R-:W-:Y:S02]  /*0130*/  ISETP.NE.XOR P1, PT, R14, RZ, P0 ;  /* 0x000000ff0e00720c */ /* 0x004fe40000725a70 */
[----:B------:R-:W-:Y:S02]  /*0140*/  ISETP.NE.XOR P6, PT, R15, RZ, P0 ;  /* 0x000000ff0f00720c */ /* 0x000fe400007c5a70 */
[----:B------:R-:W-:Y:S02]  /*0150*/  SEL R0, RZ, 0x1, !P1 ;  /* 0x00000001ff007807 */ /* 0x000fe40004800000 */
[----:B---3--:R-:W-:Y:S02]  /*0160*/  ISETP.NE.XOR P5, PT, R6, RZ, P0 ;  /* 0x000000ff0600720c */ /* 0x008fe400007a5a70 */
[----:B------:R-:W-:Y:S02]  /*0170*/  ISETP.NE.XOR P4, PT, R7, RZ, P0 ;  /* 0x000000ff0700720c */ /* 0x000fe40000785a70 */
[----:B----4-:R-:W-:-:S02]  /*0180*/  ISETP.NE.XOR P3, PT, R8, RZ, P0 ;  /* 0x000000ff0800720c */ /* 0x010fc40000765a70 */
[----:B------:R-:W-:Y:S02]  /*0190*/  ISETP.NE.XOR P2, PT, R9, RZ, P0 ;  /* 0x000000ff0900720c */ /* 0x000fe40000745a70 */
[----:B-----5:R-:W-:Y:S02]  /*01a0*/  ISETP.NE.XOR P1, PT, R10, RZ, P0 ;  /* 0x000000ff0a00720c */ /* 0x020fe40000725a70 */
        /* <DEDUP_REMOVED lines=17> */
.L_x_10188:
[----:B------:R-:W0:Y:S01]  /*02c0*/  S2R R7, SR_TID.X ;  /* 0x0000000000077919 */ /* 0x000e220000002100 */
[----:B------:R-:W-:-:S02]  /*02d0*/  IMAD.MOV.U32 R18, RZ, RZ, RZ ;  /* 0x000000ffff127224 */ /* 0x000fc400078e00ff */
[----:B------:R-:W-:Y:S01]  /*02e0*/  IMAD.MOV.U32 R3, RZ, RZ, RZ ;  /* 0x000000ffff037224 */ /* 0x000fe200078e00ff */
[C---:B0-----:R-:W-:Y:S01]  /*02f0*/  ISETP.GE.AND P5, PT, R7.reuse, R2, PT ;  /* 0x000000020700720c */ /* 0x041fe20003fa6270 */
[----:B------:R-:W-:Y:S01]  /*0300*/  IMAD.MOV.U32 R15, RZ, RZ, R7 ;  /* 0x000000ffff0f7224 */ /* 0x000fe200078e0007 */
[----:B------:R-:W-:-:S11]  /*0310*/  IADD3 R20, R7, 0x80, RZ ;  /* 0x0000008007147810 */ /* 0x000fd60007ffe0ff */
[----:B------:R-:W-:Y:S02]  /*0320*/  @!P5 IMAD.MOV.U32 R15, RZ, RZ, R20 ;  /* 0x000000ffff0fd224 */ /* 0x000fe400078e0014 */
[----:B------:R-:W-:Y:S02]  /*0330*/  @!P5 IMAD.IADD R4, R0, 0x1, R7 ;  /* 0x000000010004d824 */ /* 0x000fe400078e0207 */
[----:B------:R-:W-:Y:S01]  /*0340*/  @!P5 IMAD.MOV.U32 R5, RZ, RZ, 0x4 ;  /* 0x00000004ff05d424 */ /* 0x000fe200078e00ff */
[----:B------:R-:W-:-:S03]  /*0350*/  ISETP.GE.AND P4, PT, R15, R2, PT ;  /* 0x000000020f00720c */ /* 0x000fc60003f86270 */
[----:B------:R-:W-:-:S05]  /*0360*/  @!P5 IMAD.WIDE.U32 R4, R4, R5, c[0x0][0x178] ;  /* 0x00005e000404d625 */ /* 0x000fca00078e0005 */
[----:B------:R0:W2:Y:S05]  /*0370*/  @!P5 LDG.E R18, [R4.64] ;  /* 0x000000040412d981 */ /* 0x0000aa000c1e1900 */
[----:B------:R-:W-:Y:S01]  /*0380*/  @!P4 IMAD.IADD R8, R0, 0x1, R15 ;  /* 0x000000010008c824 */ /* 0x000fe200078e020f */
[----:B------:R-:W-:Y:S01]  /*0390*/  @!P4 IADD3 R15, R15, 0x80, RZ ;  /* 0x000000800f0fc810 */ /* 0x000fe20007ffe0ff */
[----:B------:R-:W-:-:S03]  /*03a0*/  @!P4 IMAD.MOV.U32 R9, RZ, RZ, 0x4 ;  /* 0x00000004ff09c424 */ /* 0x000fc600078e00ff */
[----:B------:R-:W-:Y:S01]  /*03b0*/  ISETP.GE.AND P3, PT, R15, R2, PT ;  /* 0x000000020f00720c */ /* 0x000fe20003f66270 */
[----:B------:R-:W-:-:S05]  /*03c0*/  @!P4 IMAD.WIDE.U32 R8, R8, R9, c[0x0][0x178] ;  /* 0x00005e000808c625 */ /* 0x000fca00078e0009 */
[----:B------:R1:W3:Y:S07]  /*03d0*/  @!P4 LDG.E R3, [R8.64] ;  /* 0x000000040803c981 */ /* 0x0002ee000c1e1900 */
        /* <DEDUP_REMOVED lines=16> */
[----:B------:R-:W-:Y:S02]  /*04e0*/  @!P6 IMAD.MOV.U32 R21, RZ, RZ, 0x4 ;  /* 0x00000004ff15e424 */ /* 0x000fe400078e00ff */
[----:B------:R-:W-:Y:S02]  /*04f0*/  @!P0 IMAD.MOV.U32 R22, RZ, RZ, 0x4 ;  /* 0x00000004ff168424 */ /* 0x000fe400078e00ff */
[----:B------:R-:W-:Y:S02]  /*0500*/  @!P2 IMAD.MOV.U32 R23, RZ, RZ, 0x4 ;  /* 0x00000004ff17a424 */ /* 0x000fe400078e00ff */
[----:B------:R-:W-:Y:S02]  /*0510*/  @!P1 IMAD.MOV.U32 R24, RZ, RZ, 0x4 ;  /* 0x00000004ff189424 */ /* 0x000fe400078e00ff */
[----:B------:R-:W-:Y:S02]  /*0520*/  IMAD.MOV.U32 R6, RZ, RZ, RZ ;  /* 0x000000ffff067224 */ /* 0x000fe400078e00ff */
[----:B------:R-:W-:-:S04]  /*0530*/  @!P3 IMAD.WIDE.U32 R16, R16, R17, c[0x0][0x178] ;  /* 0x00005e001010b625 */ /* 0x000fc800078e0011 */
[----:B------:R-:W-:Y:S01]  /*0540*/  @!P4 IMAD.IADD R19, R0, 0x1, R15 ;  /* 0x000000010013c824 */ /* 0x000fe200078e020f */
[----:B------:R4:W5:Y:S01]  /*0550*/  @!P3 LDG.E R6, [R16.64] ;  /* 0x000000041006b981 */ /* 0x000962000c1e1900 */
[----:B0-----:R-:W-:-:S04]  /*0560*/  @!P6 IMAD.WIDE.U32 R4, R14, R21, c[0x0][0x178] ;  /* 0x00005e000e04e625 */ /* 0x001fc800078e0015 */
[----:B-1----:R-:W-:-:S04]  /*0570*/  @!P0 IMAD.WIDE.U32 R8, R11, R22, c[0x0][0x178] ;  /* 0x00005e000b088625 */ /* 0x002fc800078e0016 */
[----:B------:R-:W-:Y:S02]  /*0580*/  @!P4 IMAD.MOV.U32 R26, RZ, RZ, 0x4 ;  /* 0x00000004ff1ac424 */ /* 0x000fe400078e00ff */
[----:B------:R-:W-:Y:S01]  /*0590*/  @!P2 IMAD.WIDE.U32 R10, R10, R23, c[0x0][0x178] ;  /* 0x00005e000a0aa625 */ /* 0x000fe200078e0017 */
[----:B------:R0:W5:Y:S03]  /*05a0*/  @!P0 LDG.E R8, [R8.64] ;  /* 0x0000000408088981 */ /* 0x000166000c1e1900 */
[----:B------:R-:W-:Y:S02]  /*05b0*/  @!P1 IMAD.WIDE.U32 R14, R13, R24, c[0x0][0x178] ;  /* 0x00005e000d0e9625 */ /* 0x000fe400078e0018 */
[----:B------:R-:W5:Y:S02]  /*05c0*/  @!P2 LDG.E R10, [R10.64] ;  /* 0x000000040a0aa981 */ /* 0x000f64000c1e1900 */
[----:B------:R-:W-:-:S02]  /*05d0*/  IMAD.MOV.U32 R12, RZ, RZ, RZ ;  /* 0x000000ffff0c7224 */ /* 0x000fc400078e00ff */
[----:B----4-:R-:W-:Y:S01]  /*05e0*/  @!P4 IMAD.WIDE.U32 R16, R19, R26, c[0x0][0x178] ;  /* 0x00005e001310c625 */ /* 0x010fe200078e001a */
[----:B------:R-:W4:Y:S04]  /*05f0*/  @!P1 LDG.E R14, [R14.64] ;  /* 0x000000040e0e9981 */ /* 0x000f28000c1e1900 */
[----:B------:R-:W4:Y:S04]  /*0600*/  @!P6 LDG.E R12, [R4.64] ;  /* 0x00000004040ce981 */ /* 0x000f28000c1e1900 */
[----:B------:R-:W4:Y:S01]  /*0610*/  @!P4 LDG.E R16, [R16.64] ;  /* 0x000000041010c981 */ /* 0x000f22000c1e1900 */
[----:B------:R-:W-:Y:S01]  /*0620*/  ISETP.NE.AND P3, PT, RZ, c[0x0][0x168], PT ;  /* 0x00005a00ff007a0c */ /* 0x000fe20003f65270 */
[----:B------:R-:W-:Y:S01]  /*0630*/  BSSY B0, `(.L_x_10189) ;  /* 0x0000045000007945 */ /* 0x000fe20003800000 */
[----:B------:R-:W-:Y:S02]  /*0640*/  BSSY B1, `(.L_x_10190) ;  /* 0x000003d000017945 */ /* 0x000fe40003800000 */
[----:B--2---:R-:W-:Y:S01]  /*0650*/  ISETP.NE.XOR P6, PT, R18, RZ, P3 ;  /* 0x000000ff1200720c */ /* 0x004fe20001fc5a70 */
[----:B------:R-:W-:-:S03]  /*0660*/  @!P5 IMAD.IADD R18, R0, 0x1, R7 ;  /* 0x000000010012d824 */ /* 0x000fc600078e0207 */
[----:B------:R-:W-:Y:S02]  /*0670*/  @!P5 SEL R13, RZ, 0x1, !P6 ;  /* 0x00000001ff0dd807 */ /* 0x000fe40007000000 */
[----:B------:R-:W-:Y:S01]  /*0680*/  @!P5 IADD3 R18, P6, R18, c[0x0][0x170], RZ ;  /* 0x00005c001212da10 */ /* 0x000fe20007fde0ff */
[----:B------:R-:W-:-:S04]  /*0690*/  @!P5 IMAD.MOV.U32 R7, RZ, RZ, R20 ;  /* 0x000000ffff07d224 */ /* 0x000fc800078e0014 */
[----:B------:R-:W-:Y:S01]  /*06a0*/  @!P5 IMAD.X R19, RZ, RZ, c[0x0][0x174], P6 ;  /* 0x00005d00ff13d624 */ /* 0x000fe200030e06ff */
[----:B---3--:R-:W-:-:S04]  /*06b0*/  ISETP.NE.XOR P6, PT, R3, RZ, P3 ;  /* 0x000000ff0300720c */ /* 0x008fc80001fc5a70 */
[----:B------:R-:W-:Y:S02]  /*06c0*/  SEL R3, RZ, 0x1, !P6 ;  /* 0x00000001ff037807 */ /* 0x000fe40007000000 */
[----:B------:R-:W-:Y:S01]  /*06d0*/  ISETP.GE.AND P6, PT, R7, R2, PT ;  /* 0x000000020700720c */ /* 0x000fe20003fc6270 */
[----:B------:R1:W-:Y:S01]  /*06e0*/  @!P5 STG.E.U8 [R18.64], R13 ;  /* 0x0000000d1200d986 */ /* 0x0003e2000c101104 */
[----:B-----5:R-:W-:-:S04]  /*06f0*/  ISETP.NE.XOR P5, PT, R6, RZ, P3 ;  /* 0x000000ff0600720c */ /* 0x020fc80001fa5a70 */
[----:B0-----:R-:W-:Y:S02]  /*0700*/  SEL R9, RZ, 0x1, !P5 ;  /* 0x00000001ff097807 */ /* 0x001fe40006800000 */
[----:B------:R-:W-:Y:S02]  /*0710*/  ISETP.NE.AND P0, PT, R8, RZ, !P0 ;  /* 0x000000ff0800720c */ /* 0x000fe40004705270 */
[----:B------:R-:W-:Y:S02]  /*0720*/  ISETP.NE.AND P2, PT, R10, RZ, !P2 ;  /* 0x000000ff0a00720c */ /* 0x000fe40005745270 */
[----:B----4-:R-:W-:Y:S02]  /*0730*/  ISETP.NE.AND P1, PT, R14, RZ, !P1 ;  /* 0x000000ff0e00720c */ /* 0x010fe40004f25270 */
[----:B------:R-:W-:Y:S02]  /*0740*/  ISETP.NE.XOR P0, PT, RZ, c[0x0][0x168], P0 ;  /* 0x00005a00ff007a0c */ /* 0x000fe40000705a70 */
[----:B------:R-:W-:-:S02]  /*0750*/  ISETP.NE.XOR P3, PT, R12, RZ, P3 ;  /* 0x000000ff0c00720c */ /* 0x000fc40001f65a70 */
[----:B------:R-:W-:Y:S02]  /*0760*/  ISETP.NE.XOR P2, PT, RZ, c[0x0][0x168], P2 ;  /* 0x00005a00ff007a0c */ /* 0x000fe40001745a70 */
[----:B------:R-:W-:Y:S02]  /*0770*/  ISETP.NE.AND P4, PT, R16, RZ, !P4 ;  /* 0x000000ff1000720c */ /* 0x000fe40006785270 */
[----:B------:R-:W-:Y:S02]  /*0780*/  ISETP.NE.XOR P1, PT, RZ, c[0x0][0x168], P1 ;  /* 0x00005a00ff007a0c */ /* 0x000fe40000f25a70 */
[----:B------:R-:W-:Y:S02]  /*0790*/  ISETP.NE.XOR P4, PT, RZ, c[0x0][0x168], P4 ;  /* 0x00005a00ff007a0c */ /* 0x000fe40002785a70 */
[----:B------:R-:W-:Y:S02]  /*07a0*/  SEL R11, RZ, 0x1, !P3 ;  /* 0x00000001ff0b7807 */ /* 0x000fe40005800000 */
[----:B-1----:R-:W-:-:S02]  /*07b0*/  SEL R13, RZ, 0x1, !P0 ;  /* 0x00000001ff0d7807 */ /* 0x002fc40004000000 */
        /* <DEDUP_REMOVED lines=15> */
.L_x_10191:
[----:B------:R-:W-:-:S13]  /*08b0*/  ISETP.GE.AND P0, PT, R7, R2, PT ;  /* 0x000000020700720c */ /* 0x000fda0003f06270 */
[----:B------:R-:W-:Y:S05]  /*08c0*/  @P0 BRA `(.L_x_10193) ;  /* 0x000000c000000947 */ /* 0x000fea0003800000 */
[----:B0-----:R-:W-:Y:S01]  /*08d0*/  IMAD.IADD R4, R0, 0x1, R7 ;  /* 0x0000000100047824 */ /* 0x001fe200078e0207 */
[----:B------:R-:W-:-:S04]  /*08e0*/  IADD3 R7, R7, 0x80, RZ ;  /* 0x0000008007077810 */ /* 0x000fc80007ffe0ff */
[----:B------:R-:W-:-:S05]  /*08f0*/  IADD3 R4, P0, R4, c[0x0][0x170], RZ ;  /* 0x00005c0004047a10 */ /* 0x000fca0007f1e0ff */
[----:B------:R-:W-:-:S05]  /*0900*/  IMAD.X R5, RZ, RZ, c[0x0][0x174], P0 ;  /* 0x00005d00ff057624 */ /* 0x000fca00000e06ff */
[----:B------:R0:W-:Y:S03]  /*0910*/  STG.E.U8 [R4.64], R11 ;  /* 0x0000000b04007986 */ /* 0x0001e6000c101104 */
.L_x_10192:
[----:B------:R-:W-:-:S13]  /*0920*/  ISETP.GE.AND P0, PT, R7, R2, PT ;  /* 0x000000020700720c */ /* 0x000fda0003f06270 */
[----:B------:R-:W-:Y:S05]  /*0930*/  @P0 BRA `(.L_x_10194) ;  /* 0x000000d000000947 */ /* 0x000fea0003800000 */
[----:B0-----:R-:W-:Y:S01]  /*0940*/  IMAD.IADD R4, R0, 0x1, R7 ;  /* 0x0000000100047824 */ /* 0x001fe200078e0207 */
[----:B------:R-:W-:-:S04]  /*0950*/  IADD3 R7, R7, 0x80, RZ ;  /* 0x0000008007077810 */ /* 0x000fc80007ffe0ff */
[----:B------:R-:W-:-:S05]  /*0960*/  IADD3 R4, P0, R4, c[0x0][0x170], RZ ;  /* 0x00005c0004047a10 */ /* 0x000fca0007f1e0ff */
[----:B------:R-:W-:-:S05]  /*0970*/  IMAD.X R5, RZ, RZ, c[0x0][0x174], P0 ;  /* 0x00005d00ff057624 */ /* 0x000fca00000e06ff */
[----:B------:R0:W-:Y:S03]  /*0980*/  STG.E.U8 [R4.64], R13 ;  /* 0x0000000d04007986 */ /* 0x0001e6000c101104 */
.L_x_10193:
        /* <DEDUP_REMOVED lines=8> */
.L_x_10194:
[----:B------:R-:W-:Y:S05]  /*0a10*/  BSYNC B1 ;  /* 0x0000000000017941 */ /* 0x000fea0003800000 */
.L_x_10190:
[----:B------:R-:W-:-:S13]  /*0a20*/  ISETP.GE.AND P0, PT, R7, R2, PT ;  /* 0x000000020700720c */ /* 0x000fda0003f06270 */
[----:B0-----:R-:W-:Y:S01]  /*0a30*/  @!P0 IMAD.IADD R4, R0, 0x1, R7 ;  /* 0x0000000100048824 */ /* 0x001fe200078e0207 */
[----:B------:R-:W-:-:S04]  /*0a40*/  @!P0 IADD3 R7, R7, 0x80, RZ ;  /* 0x0000008007078810 */ /* 0x000fc80007ffe0ff */
[----:B------:R-:W-:-:S05]  /*0a50*/  @!P0 IADD3 R4, P1, R4, c[0x0][0x170], RZ ;  /* 0x00005c0004048a10 */ /* 0x000fca0007f3e0ff */
[----:B------:R-:W-:-:S05]  /*0a60*/  @!P0 IMAD.X R5, RZ, RZ, c[0x0][0x174], P1 ;  /* 0x00005d00ff058624 */ /* 0x000fca00008e06ff */
[----:B------:R0:W-:Y:S03]  /*0a70*/  @!P0 STG.E.U8 [R4.64], R17 ;  /* 0x0000001104008986 */ /* 0x0001e6000c101104 */
.L_x_10195:
[----:B------:R-:W-:Y:S05]  /*0a80*/  BSYNC B0 ;  /* 0x0000000000007941 */ /* 0x000fea0003800000 */
.L_x_10189:
        /* <DEDUP_REMOVED lines=9> */
.L_x_10196:
        /* <DEDUP_REMOVED lines=14> */
.L_x_41903:


//--------------------- .text._ZN2at6native29vectorized_elementwise_kernelILi4ENS0_13AUnaryFunctorIiibZZZNS0_23logical_xor_kernel_cudaERNS_14TensorIteratorEENKUlvE0_clEvENKUlvE1_clEvEUliiE_EESt5arrayIPcLm2EEEEviT0_T1_ --------------------------
	.section	.text._ZN2at6native29vectorized_elementwise_kernelILi4ENS0_13AUnaryFunctorIiibZZZNS0_23logical_xor_kernel_cudaERNS_14TensorIteratorEENKUlvE0_clEvENKUlvE1_clEvEUliiE_EESt5arrayIPcLm2EEEEviT0_T1_,"ax",@progbits
	.sectioninfo	@"SHI_REGISTERS=29"
	.align	128
        .global         _ZN2at6native29vectorized_elementwise_kernelILi4ENS0_13AUnaryFunctorIiibZZZNS0_23logical_xor_kernel_cudaERNS_14TensorIteratorEENKUlvE0_clEvENKUlvE1_clEvEUliiE_EESt5arrayIPcLm2EEEEviT0_T1_
        .type           _ZN2at6native29vectorized_elementwise_kernelILi4ENS0_13AUnaryFunctorIiibZZZNS0_23logical_xor_kernel_cudaERNS_14TensorIteratorEENKUlvE0_clEvENKUlvE1_clEvEUliiE_EESt5arrayIPcLm2EEEEviT0_T1_,@function
        .size           _ZN2at6native29vectorized_elementwise_kernelILi4ENS0_13AUnaryFunctorIiibZZZNS0_23logical_xor_kernel_cudaERNS_14TensorIteratorEENKUlvE0_clEvENKUlvE1_clEvEUliiE_EESt5arrayIPcLm2EEEEviT0_T1_,(.L_x_41904 - _ZN2at6native29vectorized_elementwise_kernelILi4ENS0_13AUnaryFunctorIiibZZZNS0_23logical_xor_kernel_cudaERNS_14TensorIteratorEENKUlvE0_clEvENKUlvE1_clEvEUliiE_EESt5arrayIPcLm2EEEEviT0_T1_)
        .other          _ZN2at6native29vectorized_elementwise_kernelILi4ENS0_13AUnaryFunctorIiibZZZNS0_23logical_xor_kernel_cudaERNS_14TensorIteratorEENKUlvE0_clEvENKUlvE1_clEvEUliiE_EESt5arrayIPcLm2EEEEviT0_T1_,@"STO_CUDA_ENTRY STV_DEFAULT"
_ZN2at6native29vectorized_elementwise_kernelILi4ENS0_13AUnaryFunctorIiibZZZNS0_23logical_xor_kernel_cudaERNS_14TensorIteratorEENKUlvE0_clEvENKUlvE1_clEvEUliiE_EESt5arrayIPcLm2EEEEviT0_T1_:
.text._ZN2at6native29vectorized_elementwise_kernelILi4ENS0_13AUnaryFunctorIiibZZZNS0_23logical_xor_kernel_cudaERNS_14TensorIteratorEENKUlvE0_clEvENKUlvE1_clEvEUliiE_EESt5arrayIPcLm2EEEEviT0_T1_:
        /* <DEDUP_REMOVED lines=13> */
[----:B------:R-:W-:-:S04]  /*00d0*/  ISETP.NE.AND P0, PT, RZ, c[0x0][0x168], PT ;  /* 0x00005a00ff007a0c */ /* 0x000fc80003f05270 */
[----:B--2---:R-:W-:Y:S02]  /*00e0*/  ISETP.NE.XOR P2, PT, R8, RZ, P0 ;  /* 0x000000ff0800720c */ /* 0x004fe40000745a70 */
[----:B------:R-:W-:Y:S02]  /*00f0*/  ISETP.NE.XOR P3, PT, R9, RZ, P0 ;  /* 0x000000ff0900720c */ /* 0x000fe40000765a70 */
[----:B---3--:R-:W-:Y:S02]  /*0100*/  ISETP.NE.XOR P4, PT, R4, RZ, P0 ;  /* 0x000000ff0400720c */ /* 0x008fe40000785a70 */
[----:B------:R-:W-:Y:S02]  /*0110*/  ISETP.NE.XOR P5, PT, R5, RZ, P0 ;  /* 0x000000ff0500720c */ /* 0x000fe400007a5a70 */
[----:B------:R-:W-:Y:S02]  /*0120*/  SEL R4, RZ, 0x1, !P2 ;  /* 0x00000001ff047807 */ /* 0x000fe40005000000 */
[----:B------:R-:W-:-:S02]  /*0130*/  SEL R5, RZ, 0x1, !P3 ;  /* 0x00000001ff057807 */ /* 0x000fc40005800000 */
[----:B------:R-:W-:Y:S02]  /*0140*/  ISETP.NE.XOR P1, PT, R10, RZ, P0 ;  /* 0x000000ff0a00720c */ /* 0x000fe40000725a70 */
[----:B------:R-:W-:Y:S02]  /*0150*/  SEL R8, RZ, 0x1, !P4 ;  /* 0x00000001ff087807 */ /* 0x000fe40006000000 */
[----:B------:R-:W-:Y:S02]  /*0160*/  SEL R9, RZ, 0x1, !P5 ;  /* 0x00000001ff097807 */ /* 0x000fe40006800000 */
[----:B------:R-:W-:Y:S02]  /*0170*/  ISETP.NE.XOR P3, PT, R6, RZ, P0 ;  /* 0x000000ff0600720c */ /* 0x000fe40000765a70 */
[----:B------:R-:W-:Y:S02]  /*0180*/  PRMT R5, R5, 0x7604, R4 ;  /* 0x0000760405057816 */ /* 0x000fe40000000004 */
[----:B------:R-:W-:-:S02]  /*0190*/  IADD3 R2, P4, R0, c[0x0][0x170], RZ ;  /* 0x00005c0000027a10 */ /* 0x000fc40007f9e0ff */
[----:B------:R-:W-:Y:S02]  /*01a0*/  ISETP.NE.XOR P2, PT, R11, RZ, P0 ;  /* 0x000000ff0b00720c */ /* 0x000fe40000745a70 */
[----:B------:R-:W-:Y:S01]  /*01b0*/  PRMT R9, R9, 0x7604, R8 ;  /* 0x0000760409097816 */ /* 0x000fe20000000008 */
[----:B------:R-:W-:Y:S01]  /*01c0*/  IMAD.X R3, RZ, RZ, c[0x0][0x174], P4 ;  /* 0x00005d00ff037624 */ /* 0x000fe200020e06ff */
[----:B------:R-:W-:Y:S02]  /*01d0*/  SEL R0, RZ, 0x1, !P1 ;  /* 0x00000001ff007807 */ /* 0x000fe40004800000 */
[----:B------:R-:W-:Y:S01]  /*01e0*/  SEL R4, RZ, 0x1, !P3 ;  /* 0x00000001ff047807 */ /* 0x000fe20005800000 */
[----:B------:R-:W-:Y:S01]  /*01f0*/  IMAD.WIDE R2, R13, 0x4, R2 ;  /* 0x000000040d027825 */ /* 0x000fe200078e0202 */
[----:B------:R-:W-:Y:S02]  /*0200*/  ISETP.NE.XOR P0, PT, R7, RZ, P0 ;  /* 0x000000ff0700720c */ /* 0x000fe40000705a70 */
[----:B------:R-:W-:-:S02]  /*0210*/  PRMT R5, R0, 0x7054, R5 ;  /* 0x0000705400057816 */ /* 0x000fc40000000005 */
[----:B------:R-:W-:Y:S02]  /*0220*/  PRMT R9, R4, 0x7054, R9 ;  /* 0x0000705404097816 */ /* 0x000fe40000000009 */
[----:B------:R-:W-:Y:S02]  /*0230*/  SEL R0, RZ, 0x1, !P2 ;  /* 0x00000001ff007807 */ /* 0x000fe40005000000 */
[----:B------:R-:W-:Y:S02]  /*0240*/  SEL R4, RZ, 0x1, !P0 ;  /* 0x00000001ff047807 */ /* 0x000fe40004000000 */
[----:B------:R-:W-:Y:S02]  /*0250*/  PRMT R5, R0, 0x654, R5 ;  /* 0x0000065400057816 */ /* 0x000fe40000000005 */
[----:B------:R-:W-:-:S03]  /*0260*/  PRMT R9, R4, 0x654, R9 ;  /* 0x0000065404097816 */ /* 0x000fc60000000009 */
[----:B------:R-:W-:Y:S04]  /*0270*/  STG.E [R2.64], R5 ;  /* 0x0000000502007986 */ /* 0x000fe8000c101904 */
[----:B------:R-:W-:Y:S01]  /*0280*/  STG.E [R2.64+0x200], R9 ;  /* 0x0002000902007986 */ /* 0x000fe2000c101904 */
[----:B------:R-:W-:Y:S05]  /*0290*/  EXIT ;  /* 0x000000000000794d */ /* 0x000fea0003800000 */
.L_x_10197:
[----:B------:R-:W0:Y:S01]  /*02a0*/  S2R R7, SR_TID.X ;  /* 0x0000000000077919 */ /* 0x000e220000002100 */
[----:B------:R-:W-:Y:S02]  /*02b0*/  IMAD.MOV.U32 R18, RZ, RZ, RZ ;  /* 0x000000ffff127224 */ /* 0x000fe400078e00ff */
        /* <DEDUP_REMOVED lines=93> */
.L_x_10200:
[----:B------:R-:W-:-:S13]  /*0890*/  ISETP.GE.AND P0, PT, R7, R2, PT ;  /* 0x000000020700720c */ /* 0x000fda0003f06270 */
[----:B------:R-:W-:Y:S05]  /*08a0*/  @P0 BRA `(.L_x_10202) ;  /* 0x000000c000000947 */ /* 0x000fea0003800000 */
[----:B0-----:R-:W-:Y:S01]  /*08b0*/  IMAD.IADD R4, R0, 0x1, R7 ;  /* 0x0000000100047824 */ /* 0x001fe200078e0207 */
[----:B------:R-:W-:-:S04]  /*08c0*/  IADD3 R7, R7, 0x80, RZ ;  /* 0x0000008007077810 */ /* 0x000fc80007ffe0ff */
[----:B------:R-:W-:-:S05]  /*08d0*/  IADD3 R4, P0, R4, c[0x0][0x170], RZ ;  /* 0x00005c0004047a10 */ /* 0x000fca0007f1e0ff */
[----:B------:R-:W-:-:S05]  /*08e0*/  IMAD.X R5, RZ, RZ, c[0x0][0x174], P0 ;  /* 0x00005d00ff057624 */ /* 0x000fca00000e06ff */
[----:B------:R0:W-:Y:S03]  /*08f0*/  STG.E.U8 [R4.64], R11 ;  /* 0x0000000b04007986 */ /* 0x0001e6000c101104 */
.L_x_10201:
[----:B------:R-:W-:-:S13]  /*0900*/  ISETP.GE.AND P0, PT, R7, R2, PT ;  /* 0x000000020700720c */ /* 0x000fda0003f06270 */
[----:B------:R-:W-:Y:S05]  /*0910*/  @P0 BRA `(.L_x_10203) ;  /* 0x000000d000000947 */ /* 0x000fea0003800000 */
[----:B0-----:R-:W-:Y:S01]  /*0920*/  IMAD.IADD R4, R0, 0x1, R7 ;  /* 0x0000000100047824 */ /* 0x001fe200078e0207 */
[----:B------:R-:W-:-:S04]  /*0930*/  IADD3 R7, R7, 0x80, RZ ;  /* 0x0000008007077810 */ /* 0x000fc80007ffe0ff */
[----:B------:R-:W-:-:S05]  /*0940*/  IADD3 R4, P0, R4, c[0x0][0x170], RZ ;  /* 0x00005c0004047a10 */ /* 0x000fca0007f1e0ff */
[----:B------:R-:W-:-:S05]  /*0950*/  IMAD.X R5, RZ, RZ, c[0x0][0x174], P0 ;  /* 0x00005d00ff057624 */ /* 0x000fca00000e06ff */
[----:B------:R0:W-:Y:S03]  /*0960*/  STG.E.U8 [R4.64], R13 ;  /* 0x0000000d04007986 */ /* 0x0001e6000c101104 */
.L_x_10202:
        /* <DEDUP_REMOVED lines=8> */
.L_x_10203:
[----:B------:R-:W-:Y:S05]  /*09f0*/  BSYNC B1 ;  /* 0x0000000000017941 */ /* 0x000fea0003800000 */
.L_x_10199:
[----:B------:R-:W-:-:S13]  /*0a00*/  ISETP.GE.AND P0, PT, R7, R2, PT ;  /* 0x000000020700720c */ /* 0x000fda0003f06270 */
[----:B0-----:R-:W-:Y:S01]  /*0a10*/  @!P0 IMAD.IADD R4, R0, 0x1, R7 ;  /* 0x0000000100048824 */ /* 0x001fe200078e0207 */
[----:B------:R-:W-:-:S04]  /*0a20*/  @!P0 IADD3 R7, R7, 0x80, RZ ;  /* 0x0000008007078810 */ /* 0x000fc80007ffe0ff */
[----:B------:R-:W-:-:S05]  /*0a30*/  @!P0 IADD3 R4, P1, R4, c[0x0][0x170], RZ ;  /* 0x00005c0004048a10 */ /* 0x000fca0007f3e0ff */
[----:B------:R-:W-:-:S05]  /*0a40*/  @!P0 IMAD.X R5, RZ, RZ, c[0x0][0x174], P1 ;  /* 0x00005d00ff058624 */ /* 0x000fca00008e06ff */
[----:B------:R0:W-:Y:S03]  /*0a50*/  @!P0 STG.E.U8 [R4.64], R17 ;  /* 0x0000001104008986 */ /* 0x0001e6000c101104 */
.L_x_10204:
[----:B------:R-:W-:Y:S05]  /*0a60*/  BSYNC B0 ;  /* 0x0000000000007941 */ /* 0x000fea0003800000 */
.L_x_10198:
        /* <DEDUP_REMOVED lines=9> */
.L_x_10205:
        /* <DEDUP_REMOVED lines=16> */
.L_x_41904:


//--------------------- .text._ZN2at6native29vectorized_elementwise_kernelILi8ENS0_13AUnaryFunctorIiibZZZNS0_23logical_xor_kernel_cudaERNS_14TensorIteratorEENKUlvE0_clEvENKUlvE1_clEvEUliiE_EESt5arrayIPcLm2EEEEviT0_T1_ --------------------------
	.section	.text._ZN2at6native29vectorized_elementwise_kernelILi8ENS0_13AUnaryFunctorIiibZZZNS0_23logical_xor_kernel_cudaERNS_14TensorIteratorEENKUlvE0_clEvENKUlvE1_clEvEUliiE_EESt5arrayIPcLm2EEEEviT0_T1_,"ax",@progbits
	.sectioninfo	@"SHI_REGISTERS=4"
	.align	128
        .global         _ZN2at6native29vectorized_elementwise_kernelILi8ENS0_13AUnaryFunctorIiibZZZNS0_23logical_xor_kernel_cudaERNS_14TensorIteratorEENKUlvE0_clEvENKUlvE1_clEvEUliiE_EESt5arrayIPcLm2EEEEviT0_T1_
        .type           _ZN2at6native29vectorized_elementwise_kernelILi8ENS0_13AUnaryFunctorIiibZZZNS0_23logical_xor_kernel_cudaERNS_14TensorIteratorEENKUlvE0_clEvENKUlvE1_clEvEUliiE_EESt5arrayIPcLm2EEEEviT0_T1_,@function
        .size           _ZN2at6native29vectorized_elementwise_kernelILi8ENS0_13AUnaryFunctorIiibZZZNS0_23logical_xor_kernel_cudaERNS_14TensorIteratorEENKUlvE0_clEvENKUlvE1_clEvEUliiE_EESt5arrayIPcLm2EEEEviT0_T1_,(.L_x_41905 - _ZN2at6native29vectorized_elementwise_kernelILi8ENS0_13AUnaryFunctorIiibZZZNS0_23logical_xor_kernel_cudaERNS_14TensorIteratorEENKUlvE0_clEvENKUlvE1_clEvEUliiE_EESt5arrayIPcLm2EEEEviT0_T1_)
        .other          _ZN2at6native29vectorized_elementwise_kernelILi8ENS0_13AUnaryFunctorIiibZZZNS0_23logical_xor_kernel_cudaERNS_14TensorIteratorEENKUlvE0_clEvENKUlvE1_clEvEUliiE_EESt5arrayIPcLm2EEEEviT0_T1_,@"STO_CUDA_ENTRY STV_DEFAULT"
_ZN2at6native29vectorized_elementwise_kernelILi8ENS0_13AUnaryFunctorIiibZZZNS0_23logical_xor_kernel_cudaERNS_14TensorIteratorEENKUlvE0_clEvENKUlvE1_clEvEUliiE_EESt5arrayIPcLm2EEEEviT0_T1_:
.text._ZN2at6native29vectorized_elementwise_kernelILi8ENS0_13AUnaryFunctorIiibZZZNS0_23logical_xor_kernel_cudaERNS_14TensorIteratorEENKUlvE0_clEvENKUlvE1_clEvEUliiE_EESt5arrayIPcLm2EEEEviT0_T1_:
[----:B------:R-:W-:Y:S02]  /*0000*/  MOV R1, c[0x0][0x28] ;  /* 0x00000a0000017a02 */ /* 0x000fe40000000f00 */
[----:B------:R-:W-:Y:S05]  /*0010*/  EXIT ;  /* 0x000000000000794d */ /* 0x000fea0003800000 */
.L_x_10206:
        /* <DEDUP_REMOVED lines=14> */
.L_x_41905:


//--------------------- .text._ZN2at6native18elementwise_kernelILi128ELi4EZNS0_15gpu_kernel_implINS0_13BinaryFunctorIiibZZZNS0_23logical_xor_kernel_cudaERNS_14TensorIteratorEENKUlvE0_clEvENKUlvE1_clEvEUliiE_EEEEvRNS_18TensorIteratorBaseERKT_EUliE_EEviT1_ --------------------------
	.section	.text._ZN2at6native18elementwise_kernelILi128ELi4EZNS0_15gpu_kernel_implINS0_13BinaryFunctorIiibZZZNS0_23logical_xor_kernel_cudaERNS_14TensorIteratorEENKUlvE0_clEvENKUlvE1_clEvEUliiE_EEEEvRNS_18TensorIteratorBaseERKT_EUliE_EEviT1_,"ax",@progbits
	.sectioninfo	@"SHI_REGISTERS=27"
	.align	128
        .global         _ZN2at6native18elementwise_kernelILi128ELi4EZNS0_15gpu_kernel_implINS0_13BinaryFunctorIiibZZZNS0_23logical_xor_kernel_cudaERNS_14TensorIteratorEENKUlvE0_clEvENKUlvE1_clEvEUliiE_EEEEvRNS_18TensorIteratorBaseERKT_EUliE_EEviT1_
        .type           _ZN2at6native18elementwise_kernelILi128ELi4EZNS0_15gpu_kernel_implINS0_13BinaryFunctorIiibZZZNS0_23logical_xor_kernel_cudaERNS_14TensorIteratorEENKUlvE0_clEvENKUlvE1_clEvEUliiE_EEEEvRNS_18TensorIteratorBaseERKT_EUliE_EEviT1_,@function
        .size           _ZN2at6native18elementwise_kernelILi128ELi4EZNS0_15gpu_kernel_implINS0_13BinaryFunctorIiibZZZNS0_23logical_xor_kernel_cudaERNS_14TensorIteratorEENKUlvE0_clEvENKUlvE1_clEvEUliiE_EEEEvRNS_18TensorIteratorBaseERKT_EUliE_EEviT1_,(.L_x_41906 - _ZN2at6native18elementwise_kernelILi128ELi4EZNS0_15gpu_kernel_implINS0_13BinaryFunctorIiibZZZNS0_23logical_xor_kernel_cudaERNS_14TensorIteratorEENKUlvE0_clEvENKUlvE1_clEvEUliiE_EEEEvRNS_18TensorIteratorBaseERKT_EUliE_EEviT1_)
        .other          _ZN2at6native18elementwise_kernelILi128ELi4EZNS0_15gpu_kernel_implINS0_13BinaryFunctorIiibZZZNS0_23logical_xor_kernel_cudaERNS_14TensorIteratorEENKUlvE0_clEvENKUlvE1_clEvEUliiE_EEEEvRNS_18TensorIteratorBaseERKT_EUliE_EEviT1_,@"STO_CUDA_ENTRY STV_DEFAULT"
_ZN2at6native18elementwise_kernelILi128ELi4EZNS0_15gpu_kernel_implINS0_13BinaryFunctorIiibZZZNS0_23logical_xor_kernel_cudaERNS_14TensorIteratorEENKUlvE0_clEvENKUlvE1_clEvEUliiE_EEEEvRNS_18TensorIteratorBaseERKT_EUliE_EEviT1_:
.text._ZN2at6native18elementwise_kernelILi128ELi4EZNS0_15gpu_kernel_implINS0_13BinaryFunctorIiibZZZNS0_23logical_xor_kernel_cudaERNS_14TensorIteratorEENKUlvE0_clEvENKUlvE1_clEvEUliiE_EEEEvRNS_18TensorIteratorBaseERKT_EUliE_EEviT1_:
        /* <DEDUP_REMOVED lines=263> */
.L_x_10209:
        /* <DEDUP_REMOVED lines=18> */
.L_x_10213:
[----:B------:R0:W5:Y:S01]  /*1190*/  LDG.E.U8 R22, [R2.64] ;  /* 0x0000002402167981 */ /* 0x000162000c1e1100 */
[----:B------:R-:W-:Y:S05]  /*11a0*/  BRA `(.L_x_10215) ;  /* 0x00000d0000007947 */ /* 0x000fea0003800000 */
.L_x_10212:
        /* <DEDUP_REMOVED lines=8> */
.L_x_10217:
[----:B------:R0:W5:Y:S01]  /*1230*/  LDG.E R22, [R2.64] ;  /* 0x0000002402167981 */ /* 0x000162000c1e1900 */
[----:B------:R-:W-:Y:S05]  /*1240*/  BRA `(.L_x_10215) ;  /* 0x00000c6000007947 */ /* 0x000fea0003800000 */
.L_x_10216:
[----:B------:R0:W5:Y:S01]  /*1250*/  LDG.E.S16 R22, [R2.64] ;  /* 0x0000002402167981 */ /* 0x000162000c1e1700 */
[----:B------:R-:W-:Y:S05]  /*1260*/  BRA `(.L_x_10215) ;  /* 0x00000c4000007947 */ /* 0x000fea0003800000 */
.L_x_10211:
        /* <DEDUP_REMOVED lines=9> */
.L_x_10219:
[----:B------:R-:W2:Y:S02]  /*1300*/  LDG.E.U16 R2, [R2.64] ;  /* 0x0000002402027981 */ /* 0x000ea4000c1e1500 */
[----:B--2---:R-:W-:-:S06]  /*1310*/  HADD2.F32 R22, -RZ, R2.H0_H0 ;  /* 0x20000002ff167230 */ /* 0x004fcc0000004100 */
[----:B------:R-:W0:Y:S01]  /*1320*/  F2I.FTZ.TRUNC.NTZ R22, R22 ;  /* 0x0000001600167305 */ /* 0x000e22000021f100 */
[----:B------:R-:W-:Y:S05]  /*1330*/  BRA `(.L_x_10215) ;  /* 0x00000b7000007947 */ /* 0x000fea0003800000 */
.L_x_10218:
        /* <DEDUP_REMOVED lines=9> */
.L_x_10221:
[----:B------:R-:W2:Y:S02]  /*13d0*/  LDG.E.U16 R2, [R2.64] ;  /* 0x0000002402027981 */ /* 0x000ea4000c1e1500 */
[----:B--2---:R-:W-:-:S06]  /*13e0*/  HADD2.F32 R22, -RZ, R2.H0_H0 ;  /* 0x20000002ff167230 */ /* 0x004fcc0000004100 */
[----:B------:R-:W0:Y:S01]  /*13f0*/  F2I.FTZ.TRUNC.NTZ R22, R22 ;  /* 0x0000001600167305 */ /* 0x000e22000021f100 */
[----:B------:R-:W-:Y:S05]  /*1400*/  BRA `(.L_x_10215) ;  /* 0x00000aa000007947 */ /* 0x000fea0003800000 */
.L_x_10220:
[----:B------:R-:W2:Y:S02]  /*1410*/  LDG.E.64 R22, [R2.64] ;  /* 0x0000002402167981 */ /* 0x000ea4000c1e1b00 */
[----:B--2---:R0:W1:Y:S01]  /*1420*/  F2I.F64.TRUNC R22, R22 ;  /* 0x0000001600167311 */ /* 0x004062000030d100 */
[----:B------:R-:W-:Y:S05]  /*1430*/  BRA `(.L_x_10215) ;  /* 0x00000a7000007947 */ /* 0x000fea0003800000 */
.L_x_10210:
        /* <DEDUP_REMOVED lines=12> */
.L_x_10224:
[----:B------:R-:W2:Y:S02]  /*1500*/  LDG.E.64 R2, [R2.64] ;  /* 0x0000002402027981 */ /* 0x000ea4000c1e1b00 */
[----:B--2---:R0:W1:Y:S01]  /*1510*/  F2I.F64.TRUNC R22, R2 ;  /* 0x0000000200167311 */ /* 0x004062000030d100 */
[----:B------:R-:W-:Y:S05]  /*1520*/  BRA `(.L_x_10215) ;  /* 0x0000098000007947 */ /* 0x000fea0003800000 */
.L_x_10223:
        /* <DEDUP_REMOVED lines=27> */
.L_x_10226:
        /* <DEDUP_REMOVED lines=14> */
.L_x_10225:
[----:B------:R-:W2:Y:S02]  /*17c0*/  LDG.E.U16 R22, [R2.64] ;  /* 0x0000002402167981 */ /* 0x000ea4000c1e1500 */
[----:B--2---:R-:W-:-:S06]  /*17d0*/  PRMT R22, RZ, 0x5410, R22 ;  /* 0x00005410ff167816 */ /* 0x004fcc0000000016 */
[----:B------:R-:W0:Y:S01]  /*17e0*/  F2I.FTZ.TRUNC.NTZ R22, R22 ;  /* 0x0000001600167305 */ /* 0x000e22000021f100 */
[----:B------:R-:W-:Y:S05]  /*17f0*/  BRA `(.L_x_10215) ;  /* 0x000006b000007947 */ /* 0x000fea0003800000 */
.L_x_10222:
        /* <DEDUP_REMOVED lines=10> */
.L_x_10229:
        /* <DEDUP_REMOVED lines=21> */
.L_x_10233:
[----:B------:R-:W-:Y:S05]  /*19f0*/  BSYNC B1 ;  /* 0x0000000000017941 */ /* 0x000fea0003800000 */
.L_x_10232:
[----:B------:R-:W-:Y:S01]  /*1a00*/  IMAD.SHL.U32 R2, R2, 0x100000, RZ ;  /* 0x0010000002027824 */ /* 0x000fe200078e00ff */
[----:B------:R-:W-:-:S04]  /*1a10*/  LEA R3, R0, 0x3b800000, 0x17 ;  /* 0x3b80000000037811 */ /* 0x000fc800078eb8ff */
[----:B------:R-:W-:Y:S02]  /*1a20*/  LOP3.LUT R22, R3, R2, R22, 0xfe, !PT ;  /* 0x0000000203167212 */ /* 0x000fe400078efe16 */
.L_x_10231:
[----:B------:R-:W-:Y:S05]  /*1a30*/  BSYNC B0 ;  /* 0x0000000000007941 */ /* 0x000fea0003800000 */
.L_x_10230:
[----:B------:R-:W0:Y:S01]  /*1a40*/  F2I.FTZ.TRUNC.NTZ R22, R22 ;  /* 0x0000001600167305 */ /* 0x000e22000021f100 */
[----:B------:R-:W-:Y:S05]  /*1a50*/  BRA `(.L_x_10215) ;  /* 0x0000045000007947 */ /* 0x000fea0003800000 */
.L_x_10228:
        /* <DEDUP_REMOVED lines=21> */
.L_x_10237:
[----:B------:R-:W-:Y:S05]  /*1bb0*/  BSYNC B1 ;  /* 0x0000000000017941 */ /* 0x000fea0003800000 */
.L_x_10236:
[----:B------:R-:W-:Y:S01]  /*1bc0*/  IMAD.SHL.U32 R2, R2, 0x200000, RZ ;  /* 0x0020000002027824 */ /* 0x000fe200078e00ff */
[----:B------:R-:W-:-:S04]  /*1bd0*/  LEA R3, R0, 0x37800000, 0x17 ;  /* 0x3780000000037811 */ /* 0x000fc800078eb8ff */
[----:B------:R-:W-:Y:S02]  /*1be0*/  LOP3.LUT R22, R3, R2, R22, 0xfe, !PT ;  /* 0x0000000203167212 */ /* 0x000fe400078efe16 */
.L_x_10235:
[----:B------:R-:W-:Y:S05]  /*1bf0*/  BSYNC B0 ;  /* 0x0000000000007941 */ /* 0x000fea0003800000 */
.L_x_10234:
[----:B------:R-:W0:Y:S01]  /*1c00*/  F2I.FTZ.TRUNC.NTZ R22, R22 ;  /* 0x0000001600167305 */ /* 0x000e22000021f100 */
[----:B------:R-:W-:Y:S05]  /*1c10*/  BRA `(.L_x_10215) ;  /* 0x0000029000007947 */ /* 0x000fea0003800000 */
.L_x_10227:
        /* <DEDUP_REMOVED lines=14> */
.L_x_10241:
[----:B------:R-:W-:Y:S05]  /*1d00*/  BSYNC B0 ;  /* 0x0000000000007941 */ /* 0x000fea0003800000 */
.L_x_10240:
[----:B------:R-:W0:Y:S01]  /*1d10*/  F2I.FTZ.TRUNC.NTZ R22, R22 ;  /* 0x0000001600167305 */ /* 0x000e22000021f100 */
[----:B------:R-:W-:Y:S05]  /*1d20*/  BRA `(.L_x_10215) ;  /* 0x0000018000007947 */ /* 0x000fea0003800000 */
.L_x_10214:
        /* <DEDUP_REMOVED lines=21> */
.L_x_10239:
[----:B------:R0:W5:Y:S01]  /*1e80*/  LDG.E R22, [R2.64] ;  /* 0x0000002402167981 */ /* 0x000162000c1e1900 */
[----:B------:R-:W-:Y:S05]  /*1e90*/  BRA `(.L_x_10215) ;  /* 0x0000001000007947 */ /* 0x000fea0003800000 */
.L_x_10238:
[----:B------:R0:W5:Y:S02]  /*1ea0*/  LDG.E R22, [R2.64] ;  /* 0x0000002402167981 */ /* 0x000164000c1e1900 */
.L_x_10215:
        /* <DEDUP_REMOVED lines=16> */
.L_x_10245:
[----:B------:R0:W5:Y:S01]  /*1fb0*/  LDG.E.U8 R23, [R2.64] ;  /* 0x0000002402177981 */ /* 0x000162000c1e1100 */
[----:B------:R-:W-:Y:S05]  /*1fc0*/  BRA `(.L_x_10247) ;  /* 0x00000d0000007947 */ /* 0x000fea0003800000 */
.L_x_10244:
        /* <DEDUP_REMOVED lines=8> */
.L_x_10249:
[----:B------:R0:W5:Y:S01]  /*2050*/  LDG.E R23, [R2.64] ;  /* 0x0000002402177981 */ /* 0x000162000c1e1900 */
[----:B------:R-:W-:Y:S05]  /*2060*/  BRA `(.L_x_10247) ;  /* 0x00000c6000007947 */ /* 0x000fea0003800000 */
.L_x_10248:
[----:B------:R0:W5:Y:S01]  /*2070*/  LDG.E.S16 R23, [R2.64] ;  /* 0x0000002402177981 */ /* 0x000162000c1e1700 */
[----:B------:R-:W-:Y:S05]  /*2080*/  BRA `(.L_x_10247) ;  /* 0x00000c4000007947 */ /* 0x000fea0003800000 */
.L_x_10243:
        /* <DEDUP_REMOVED lines=9> */
.L_x_10251:
[----:B------:R-:W2:Y:S02]  /*2120*/  LDG.E.U16 R2, [R2.64] ;  /* 0x0000002402027981 */ /* 0x000ea4000c1e1500 */
[----:B--2---:R-:W-:-:S06]  /*2130*/  HADD2.F32 R23, -RZ, R2.H0_H0 ;  /* 0x20000002ff177230 */ /* 0x004fcc0000004100 */
[----:B------:R-:W0:Y:S01]  /*2140*/  F2I.FTZ.TRUNC.NTZ R23, R23 ;  /* 0x0000001700177305 */ /* 0x000e22000021f100 */
[----:B------:R-:W-:Y:S05]  /*2150*/  BRA `(.L_x_10247) ;  /* 0x00000b7000007947 */ /* 0x000fea0003800000 */
.L_x_10250:
        /* <DEDUP_REMOVED lines=9> */
.L_x_10253:
[----:B------:R-:W2:Y:S02]  /*21f0*/  LDG.E.U16 R2, [R2.64] ;  /* 0x0000002402027981 */ /* 0x000ea4000c1e1500 */
[----:B--2---:R-:W-:-:S06]  /*2200*/  HADD2.F32 R23, -RZ, R2.H0_H0 ;  /* 0x20000002ff177230 */ /* 0x004fcc0000004100 */
[----:B------:R-:W0:Y:S01]  /*2210*/  F2I.FTZ.TRUNC.NTZ R23, R23 ;  /* 0x0000001700177305 */ /* 0x000e22000021f100 */
[----:B------:R-:W-:Y:S05]  /*2220*/  BRA `(.L_x_10247) ;  /* 0x00000aa000007947 */ /* 0x000fea0003800000 */
.L_x_10252:
[----:B------:R-:W2:Y:S02]  /*2230*/  LDG.E.64 R2, [R2.64] ;  /* 0x0000002402027981 */ /* 0x000ea4000c1e1b00 */
[----:B--2---:R0:W2:Y:S01]  /*2240*/  F2I.F64.TRUNC R23, R2 ;  /* 0x0000000200177311 */ /* 0x0040a2000030d100 */
[----:B------:R-:W-:Y:S05]  /*2250*/  BRA `(.L_x_10247) ;  /* 0x00000a7000007947 */ /* 0x000fea0003800000 */
.L_x_10242:
        /* <DEDUP_REMOVED lines=12> */
.L_x_10256:
[----:B------:R-:W2:Y:S02]  /*2320*/  LDG.E.64 R2, [R2.64] ;  /* 0x0000002402027981 */ /* 0x000ea4000c1e1b00 */
[----:B--2---:R0:W2:Y:S01]  /*2330*/  F2I.F64.TRUNC R23, R2 ;  /* 0x0000000200177311 */ /* 0x0040a2000030d100 */
[----:B------:R-:W-:Y:S05]  /*2340*/  BRA `(.L_x_10247) ;  /* 0x0000098000007947 */ /* 0x000fea0003800000 */
.L_x_10255:
        /* <DEDUP_REMOVED lines=27> */
.L_x_10258:
        /* <DEDUP_REMOVED lines=14> */
.L_x_10257:
[----:B------:R-:W2:Y:S02]  /*25e0*/  LDG.E.U16 R23, [R2.64] ;  /* 0x0000002402177981 */ /* 0x000ea4000c1e1500 */
[----:B--2---:R-:W-:-:S06]  /*25f0*/  PRMT R23, RZ, 0x5410, R23 ;  /* 0x00005410ff177816 */ /* 0x004fcc0000000017 */
[----:B------:R-:W0:Y:S01]  /*2600*/  F2I.FTZ.TRUNC.NTZ R23, R23 ;  /* 0x0000001700177305 */ /* 0x000e22000021f100 */
[----:B------:R-:W-:Y:S05]  /*2610*/  BRA `(.L_x_10247) ;  /* 0x000006b000007947 */ /* 0x000fea0003800000 */
.L_x_10254:
        /* <DEDUP_REMOVED lines=10> */
.L_x_10261:
        /* <DEDUP_REMOVED lines=21> */
.L_x_10265:
[----:B------:R-:W-:Y:S05]  /*2810*/  BSYNC B1 ;  /* 0x0000000000017941 */ /* 0x000fea0003800000 */
.L_x_10264:
[----:B------:R-:W-:Y:S01]  /*2820*/  IMAD.SHL.U32 R2, R2, 0x100000, RZ ;  /* 0x0010000002027824 */ /* 0x000fe200078e00ff */
[----:B------:R-:W-:-:S04]  /*2830*/  LEA R0, R0, 0x3b800000, 0x17 ;  /* 0x3b80000000007811 */ /* 0x000fc800078eb8ff */
[----:B------:R-:W-:Y:S02]  /*2840*/  LOP3.LUT R23, R0, R2, R23, 0xfe, !PT ;  /* 0x0000000200177212 */ /* 0x000fe400078efe17 */
.L_x_10263:
[----:B------:R-:W-:Y:S05]  /*2850*/  BSYNC B0 ;  /* 0x0000000000007941 */ /* 0x000fea0003800000 */
.L_x_10262:
[----:B------:R-:W0:Y:S01]  /*2860*/  F2I.FTZ.TRUNC.NTZ R23, R23 ;  /* 0x0000001700177305 */ /* 0x000e22000021f100 */
[----:B------:R-:W-:Y:S05]  /*2870*/  BRA `(.L_x_10247) ;  /* 0x0000045000007947 */ /* 0x000fea0003800000 */
.L_x_10260:
        /* <DEDUP_REMOVED lines=21> */
.L_x_10269:
[----:B------:R-:W-:Y:S05]  /*29d0*/  BSYNC B1 ;  /* 0x0000000000017941 */ /* 0x000fea0003800000 */
.L_x_10268:
[----:B------:R-:W-:Y:S01]  /*29e0*/  IMAD.SHL.U32 R2, R2, 0x200000, RZ ;  /* 0x0020000002027824 */ /* 0x000fe200078e00ff */
[----:B------:R-:W-:-:S04]  /*29f0*/  LEA R0, R0, 0x37800000, 0x17 ;  /* 0x3780000000007811 */ /* 0x000fc800078eb8ff */
[----:B------:R-:W-:Y:S02]  /*2a00*/  LOP3.LUT R23, R0, R2, R23, 0xfe, !PT ;  /* 0x0000000200177212 */ /* 0x000fe400078efe17 */
.L_x_10267:
[----:B------:R-:W-:Y:S05]  /*2a10*/  BSYNC B0 ;  /* 0x0000000000007941 */ /* 0x000fea0003800000 */
.L_x_10266:
[----:B------:R-:W0:Y:S01]  /*2a20*/  F2I.FTZ.TRUNC.NTZ R23, R23 ;  /* 0x0000001700177305 */ /* 0x000e22000021f100 */
[----:B------:R-:W-:Y:S05]  /*2a30*/  BRA `(.L_x_10247) ;  /* 0x0000029000007947 */ /* 0x000fea0003800000 */
.L_x_10259:
        /* <DEDUP_REMOVED lines=14> */
.L_x_10273:
[----:B------:R-:W-:Y:S05]  /*2b20*/  BSYNC B0 ;  /* 0x0000000000007941 */ /* 0x000fea0003800000 */
.L_x_10272:
[----:B------:R-:W0:Y:S01]  /*2b30*/  F2I.FTZ.TRUNC.NTZ R23, R23 ;  /* 0x0000001700177305 */ /* 0x000e22000021f100 */
[----:B------:R-:W-:Y:S05]  /*2b40*/  BRA `(.L_x_10247) ;  /* 0x0000018000007947 */ /* 0x000fea0003800000 */
.L_x_10246:
        /* <DEDUP_REMOVED lines=21> */
.L_x_10271:
[----:B------:R0:W5:Y:S01]  /*2ca0*/  LDG.E R23, [R2.64] ;  /* 0x0000002402177981 */ /* 0x000162000c1e1900 */
[----:B------:R-:W-:Y:S05]  /*2cb0*/  BRA `(.L_x_10247) ;  /* 0x0000001000007947 */ /* 0x000fea0003800000 */
.L_x_10270:
[----:B------:R0:W5:Y:S02]  /*2cc0*/  LDG.E R23, [R2.64] ;  /* 0x0000002402177981 */ /* 0x000164000c1e1900 */
.L_x_10247:
[----:B0-----:R-:W0:Y:S01]  /*2cd0*/  LDC.U8 R3, c[0x0][0x3e1] ;  /* 0x0000f840ff037b82 */ /* 0x001e220000000000 */
[----:B--2--5:R-:W-:-:S04]  /*2ce0*/  ISETP.NE.AND P0, PT, R23, RZ, PT ;  /* 0x000000ff1700720c */ /* 0x024fc80003f05270 */
[----:B-1----:R-:W-:-:S04]  /*2cf0*/  ISETP.NE.XOR P0, PT, R22, RZ, P0 ;  /* 0x000000ff1600720c */ /* 0x002fc80000705a70 */
        /* <DEDUP_REMOVED lines=14> */
.L_x_10277:
[----:B------:R0:W-:Y:S01]  /*2de0*/  STG.E.U8 [R16.64], R2 ;  /* 0x0000000210007986 */ /* 0x0001e2000c101124 */
[----:B------:R-:W-:Y:S05]  /*2df0*/  BRA `(.L_x_10279) ;  /* 0x00000d5000007947 */ /* 0x000fea0003800000 */
.L_x_10276:
        /* <DEDUP_REMOVED lines=9> */
.L_x_10281:
[----:B------:R0:W-:Y:S01]  /*2e90*/  STG.E [R16.64], R2 ;  /* 0x0000000210007986 */ /* 0x0001e2000c101924 */
[----:B------:R-:W-:Y:S05]  /*2ea0*/  BRA `(.L_x_10279) ;  /* 0x00000ca000007947 */ /* 0x000fea0003800000 */
.L_x_10280:
[----:B------:R0:W-:Y:S01]  /*2eb0*/  STG.E.U16 [R16.64], R2 ;  /* 0x0000000210007986 */ /* 0x0001e2000c101524 */
[----:B------:R-:W-:Y:S05]  /*2ec0*/  BRA `(.L_x_10279) ;  /* 0x00000c8000007947 */ /* 0x000fea0003800000 */
.L_x_10275:
        /* <DEDUP_REMOVED lines=9> */
.L_x_10283:
[----:B------:R-:W0:Y:S02]  /*2f60*/  I2F.U32 R0, R2 ;  /* 0x0000000200007306 */ /* 0x000e240000201000 */
[----:B0-----:R-:W-:-:S05]  /*2f70*/  F2FP.PACK_AB R0, RZ, R0 ;  /* 0x00000000ff00723e */ /* 0x001fca00000000ff */
[----:B------:R0:W-:Y:S01]  /*2f80*/  STG.E.U16 [R16.64], R0 ;  /* 0x0000000010007986 */ /* 0x0001e2000c101524 */
[----:B------:R-:W-:Y:S05]  /*2f90*/  BRA `(.L_x_10279) ;  /* 0x00000bb000007947 */ /* 0x000fea0003800000 */
.L_x_10282:
        /* <DEDUP_REMOVED lines=10> */
.L_x_10285:
[----:B------:R-:W0:Y:S02]  /*3040*/  I2F.U32 R2, R2 ;  /* 0x0000000200027306 */ /* 0x000e240000201000 */
[----:B0-----:R-:W-:-:S04]  /*3050*/  F2FP.PACK_AB R3, RZ, R2 ;  /* 0x00000002ff03723e */ /* 0x001fc800000000ff */
[----:B------:R-:W-:-:S05]  /*3060*/  PRMT R3, R3, 0x5410, RZ ;  /* 0x0000541003037816 */ /* 0x000fca00000000ff */
[----:B------:R0:W-:Y:S01]  /*3070*/  STG.E [R16.64], R3 ;  /* 0x0000000310007986 */ /* 0x0001e2000c101924 */
[----:B------:R-:W-:Y:S05]  /*3080*/  BRA `(.L_x_10279) ;  /* 0x00000ac000007947 */ /* 0x000fea0003800000 */
.L_x_10284:
[----:B------:R-:W0:Y:S02]  /*3090*/  I2F.F64.U32 R2, R2 ;  /* 0x0000000200027312 */ /* 0x000e240000201800 */
[----:B0-----:R0:W-:Y:S01]  /*30a0*/  STG.E.64 [R16.64], R2 ;  /* 0x0000000210007986 */ /* 0x0011e2000c101b24 */
[----:B------:R-:W-:Y:S05]  /*30b0*/  BRA `(.L_x_10279) ;  /* 0x00000a9000007947 */ /* 0x000fea0003800000 */
.L_x_10274:
        /* <DEDUP_REMOVED lines=10> */
.L_x_10288:
[----:B------:R-:W0:Y:S01]  /*3160*/  I2F.F64.U32 R4, R2 ;  /* 0x0000000200047312 */ /* 0x000e220000201800 */
[----:B------:R-:W-:-:S05]  /*3170*/  CS2R R6, SRZ ;  /* 0x0000000000067805 */ /* 0x000fca000001ff00 */
[----:B0-----:R0:W-:Y:S01]  /*3180*/  STG.E.128 [R16.64], R4 ;  /* 0x0000000410007986 */ /* 0x0011e2000c101d24 */
[----:B------:R-:W-:Y:S05]  /*3190*/  BRA `(.L_x_10279) ;  /* 0x000009b000007947 */ /* 0x000fea0003800000 */
.L_x_10287:
        /* <DEDUP_REMOVED lines=21> */
.L_x_10292:
[----:B------:R-:W-:Y:S05]  /*32f0*/  BSYNC B0 ;  /* 0x0000000000007941 */ /* 0x000fea0003800000 */
.L_x_10291:
[----:B------:R-:W-:-:S05]  /*3300*/  LOP3.LUT R3, R0, R3, RZ, 0xfc, !PT ;  /* 0x0000000300037212 */ /* 0x000fca00078efcff */
[----:B------:R0:W-:Y:S01]  /*3310*/  STG.E.U8 [R16.64], R3 ;  /* 0x0000000310007986 */ /* 0x0001e2000c101124 */
[----:B------:R-:W-:Y:S05]  /*3320*/  BRA `(.L_x_10279) ;  /* 0x0000082000007947 */ /* 0x000fea0003800000 */
.L_x_10290:
        /* <DEDUP_REMOVED lines=13> */
.L_x_10294:
[----:B------:R-:W-:Y:S01]  /*3400*/  IMAD.MOV.U32 R0, RZ, RZ, 0x7f ;  /* 0x0000007fff007424 */ /* 0x000fe200078e00ff */
[----:B------:R-:W-:-:S04]  /*3410*/  ISETP.GT.U32.AND P0, PT, R3, 0x7f800000, PT ;  /* 0x7f8000000300780c */ /* 0x000fc80003f04070 */
[----:B------:R-:W-:-:S04]  /*3420*/  SEL R0, R0, 0x7c, P0 ;  /* 0x0000007c00007807 */ /* 0x000fc80000000000 */
.L_x_10295:
[----:B------:R-:W-:Y:S05]  /*3430*/  BSYNC B0 ;  /* 0x0000000000007941 */ /* 0x000fea0003800000 */
.L_x_10293:
[----:B------:R-:W-:-:S04]  /*3440*/  LOP3.LUT R2, R5, 0x80000000, RZ, 0xc0, !PT ;  /* 0x8000000005027812 */ /* 0x000fc800078ec0ff */
[----:B------:R-:W-:-:S04]  /*3450*/  SHF.R.U32.HI R3, RZ, 0x18, R2 ;  /* 0x00000018ff037819 */ /* 0x000fc80000011602 */
[----:B------:R-:W-:-:S05]  /*3460*/  LOP3.LUT R3, R0, R3, RZ, 0xfc, !PT ;  /* 0x0000000300037212 */ /* 0x000fca00078efcff */
[----:B------:R0:W-:Y:S01]  /*3470*/  STG.E.U8 [R16.64], R3 ;  /* 0x0000000310007986 */ /* 0x0001e2000c101124 */
[----:B------:R-:W-:Y:S05]  /*3480*/  BRA `(.L_x_10279) ;  /* 0x000006c000007947 */ /* 0x000fea0003800000 */
.L_x_10289:
[----:B------:R-:W0:Y:S02]  /*3490*/  I2F.U32 R0, R2 ;  /* 0x0000000200007306 */ /* 0x000e240000201000 */
[----:B0-----:R-:W-:-:S05]  /*34a0*/  F2FP.BF16.PACK_AB R0, RZ, R0 ;  /* 0x00000000ff00723e */ /* 0x001fca00000010ff */
[----:B------:R0:W-:Y:S01]  /*34b0*/  STG.E.U16 [R16.64], R0 ;  /* 0x0000000010007986 */ /* 0x0001e2000c101524 */
[----:B------:R-:W-:Y:S05]  /*34c0*/  BRA `(.L_x_10279) ;  /* 0x0000068000007947 */ /* 0x000fea0003800000 */
.L_x_10286:
        /* <DEDUP_REMOVED lines=10> */
.L_x_10298:
        /* <DEDUP_REMOVED lines=17> */
.L_x_10301:
[----:B------:R-:W-:-:S04]  /*3680*/  LOP3.LUT R2, R5, 0x80000000, RZ, 0xc0, !PT ;  /* 0x8000000005027812 */ /* 0x000fc800078ec0ff */
[----:B------:R-:W-:-:S04]  /*3690*/  SHF.R.U32.HI R3, RZ, 0x18, R2 ;  /* 0x00000018ff037819 */ /* 0x000fc80000011602 */
[----:B------:R-:W-:-:S04]  /*36a0*/  LOP3.LUT R0, R0, R3, RZ, 0xfc, !PT ;  /* 0x0000000300007212 */ /* 0x000fc800078efcff */
[----:B------:R-:W-:Y:S02]  /*36b0*/  PRMT R8, R0, 0x7610, R8 ;  /* 0x0000761000087816 */ /* 0x000fe40000000008 */
.L_x_10300:
[----:B------:R-:W-:Y:S05]  /*36c0*/  BSYNC B0 ;  /* 0x0000000000007941 */ /* 0x000fea0003800000 */
.L_x_10299:
[----:B------:R0:W-:Y:S01]  /*36d0*/  STG.E.U8 [R16.64], R8 ;  /* 0x0000000810007986 */ /* 0x0001e2000c101124 */
[----:B------:R-:W-:Y:S05]  /*36e0*/  BRA `(.L_x_10279) ;  /* 0x0000046000007947 */ /* 0x000fea0003800000 */
.L_x_10297:
        /* <DEDUP_REMOVED lines=17> */
.L_x_10304:
[----:B------:R-:W-:-:S04]  /*3800*/  LOP3.LUT R2, R5, 0x80000000, RZ, 0xc0, !PT ;  /* 0x8000000005027812 */ /* 0x000fc800078ec0ff */
[----:B------:R-:W-:-:S04]  /*3810*/  SHF.R.U32.HI R3, RZ, 0x18, R2 ;  /* 0x00000018ff037819 */ /* 0x000fc80000011602 */
[----:B------:R-:W-:-:S04]  /*3820*/  LOP3.LUT R0, R0, R3, RZ, 0xfc, !PT ;  /* 0x0000000300007212 */ /* 0x000fc800078efcff */
[----:B------:R-:W-:Y:S02]  /*3830*/  PRMT R8, R0, 0x7610, R8 ;  /* 0x0000761000087816 */ /* 0x000fe40000000008 */
.L_x_10303:
[----:B------:R-:W-:Y:S05]  /*3840*/  BSYNC B0 ;  /* 0x0000000000007941 */ /* 0x000fea0003800000 */
.L_x_10302:
[----:B------:R0:W-:Y:S01]  /*3850*/  STG.E.U8 [R16.64], R8 ;  /* 0x0000000810007986 */ /* 0x0001e2000c101124 */
[----:B------:R-:W-:Y:S05]  /*3860*/  BRA `(.L_x_10279) ;  /* 0x000002e000007947 */ /* 0x000fea0003800000 */
.L_x_10296:
        /* <DEDUP_REMOVED lines=22> */
.L_x_10278:
        /* <DEDUP_REMOVED lines=20> */
.L_x_10306:
[----:B------:R-:W-:-:S05]  /*3b10*/  IMAD.MOV.U32 R3, RZ, RZ, RZ ;  /* 0x000000ffff037224 */ /* 0x000fca00078e00ff */
[----:B------:R0:W-:Y:S01]  /*3b20*/  STG.E.64 [R16.64], R2 ;  /* 0x0000000210007986 */ /* 0x0001e2000c101b24 */
[----:B------:R-:W-:Y:S05]  /*3b30*/  BRA `(.L_x_10279) ;  /* 0x0000001000007947 */ /* 0x000fea0003800000 */
.L_x_10305:
[----:B------:R0:W-:Y:S02]  /*3b40*/  STG.E [R16.64], R2 ;  /* 0x0000000210007986 */ /* 0x0001e4000c101924 */
.L_x_10279:
[----:B------:R-:W-:-:S05]  /*3b50*/  IMAD R18, R19, 0x200, R18 ;  /* 0x0000020013127824 */ /* 0x000fca00078e0212 */
[----:B------:R-:W-:Y:S02]  /*3b60*/  IADD3 R23, R18, 0x80, RZ ;  /* 0x0000008012177810 */ /* 0x000fe40007ffe0ff */
.L_x_10208:
[----:B------:R-:W-:Y:S05]  /*3b70*/  BSYNC B6 ;  /* 0x0000000000067941 */ /* 0x000fea0003800000 */
.L_x_10207:
        /* <DEDUP_REMOVED lines=258> */
.L_x_10309:
        /* <DEDUP_REMOVED lines=18> */
.L_x_10313:
[----:B------:R0:W5:Y:S01]  /*4cc0*/  LDG.E.U8 R18, [R2.64] ;  /* 0x0000002402127981 */ /* 0x000162000c1e1100 */
[----:B------:R-:W-:Y:S05]  /*4cd0*/  BRA `(.L_x_10315) ;  /* 0x00000d0000007947 */ /* 0x000fea0003800000 */
.L_x_10312:
        /* <DEDUP_REMOVED lines=8> */
.L_x_10317:
[----:B------:R0:W5:Y:S01]  /*4d60*/  LDG.E R18, [R2.64] ;  /* 0x0000002402127981 */ /* 0x000162000c1e1900 */
[----:B------:R-:W-:Y:S05]  /*4d70*/  BRA `(.L_x_10315) ;  /* 0x00000c6000007947 */ /* 0x000fea0003800000 */
.L_x_10316:
[----:B------:R0:W5:Y:S01]  /*4d80*/  LDG.E.S16 R18, [R2.64] ;  /* 0x0000002402127981 */ /* 0x000162000c1e1700 */
[----:B------:R-:W-:Y:S05]  /*4d90*/  BRA `(.L_x_10315) ;  /* 0x00000c4000007947 */ /* 0x000fea0003800000 */
.L_x_10311:
        /* <DEDUP_REMOVED lines=9> */
.L_x_10319:
[----:B------:R-:W2:Y:S02]  /*4e30*/  LDG.E.U16 R2, [R2.64] ;  /* 0x0000002402027981 */ /* 0x000ea4000c1e1500 */
[----:B--2---:R-:W-:-:S06]  /*4e40*/  HADD2.F32 R18, -RZ, R2.H0_H0 ;  /* 0x20000002ff127230 */ /* 0x004fcc0000004100 */
[----:B------:R-:W0:Y:S01]  /*4e50*/  F2I.FTZ.TRUNC.NTZ R18, R18 ;  /* 0x0000001200127305 */ /* 0x000e22000021f100 */
[----:B------:R-:W-:Y:S05]  /*4e60*/  BRA `(.L_x_10315) ;  /* 0x00000b7000007947 */ /* 0x000fea0003800000 */
.L_x_10318:
        /* <DEDUP_REMOVED lines=9> */
.L_x_10321:
[----:B------:R-:W2:Y:S02]  /*4f00*/  LDG.E.U16 R2, [R2.64] ;  /* 0x0000002402027981 */ /* 0x000ea4000c1e1500 */
[----:B--2---:R-:W-:-:S06]  /*4f10*/  HADD2.F32 R18, -RZ, R2.H0_H0 ;  /* 0x20000002ff127230 */ /* 0x004fcc0000004100 */
[----:B------:R-:W0:Y:S01]  /*4f20*/  F2I.FTZ.TRUNC.NTZ R18, R18 ;  /* 0x0000001200127305 */ /* 0x000e22000021f100 */
[----:B------:R-:W-:Y:S05]  /*4f30*/  BRA `(.L_x_10315) ;  /* 0x00000aa000007947 */ /* 0x000fea0003800000 */
.L_x_10320:
[----:B------:R-:W2:Y:S02]  /*4f40*/  LDG.E.64 R2, [R2.64] ;  /* 0x0000002402027981 */ /* 0x000ea4000c1e1b00 */
[----:B--2---:R0:W1:Y:S01]  /*4f50*/  F2I.F64.TRUNC R18, R2 ;  /* 0x0000000200127311 */ /* 0x004062000030d100 */
[----:B------:R-:W-:Y:S05]  /*4f60*/  BRA `(.L_x_10315) ;  /* 0x00000a7000007947 */ /* 0x000fea0003800000 */
.L_x_10310:
        /* <DEDUP_REMOVED lines=12> */
.L_x_10324:
[----:B------:R-:W2:Y:S02]  /*5030*/  LDG.E.64 R2, [R2.64] ;  /* 0x0000002402027981 */ /* 0x000ea4000c1e1b00 */
[----:B--2---:R0:W1:Y:S01]  /*5040*/  F2I.F64.TRUNC R18, R2 ;  /* 0x0000000200127311 */ /* 0x004062000030d100 */
[----:B------:R-:W-:Y:S05]  /*5050*/  BRA `(.L_x_10315) ;  /* 0x0000098000007947 */ /* 0x000fea0003800000 */
.L_x_10323:
        /* <DEDUP_REMOVED lines=27> */
.L_x_10326:
        /* <DEDUP_REMOVED lines=14> */
.L_x_10325:
[----:B------:R-:W2:Y:S02]  /*52f0*/  LDG.E.U16 R18, [R2.64] ;  /* 0x0000002402127981 */ /* 0x000ea4000c1e1500 */
[----:B--2---:R-:W-:-:S06]  /*5300*/  PRMT R18, RZ, 0x5410, R18 ;  /* 0x00005410ff127816 */ /* 0x004fcc0000000012 */
[----:B------:R-:W0:Y:S01]  /*5310*/  F2I.FTZ.TRUNC.NTZ R18, R18 ;  /* 0x0000001200127305 */ /* 0x000e22000021f100 */
[----:B------:R-:W-:Y:S05]  /*5320*/  BRA `(.L_x_10315) ;  /* 0x000006b000007947 */ /* 0x000fea0003800000 */
.L_x_10322:
        /* <DEDUP_REMOVED lines=10> */
.L_x_10329:
        /* <DEDUP_REMOVED lines=21> */
.L_x_10333:
[----:B------:R-:W-:Y:S05]  /*5520*/  BSYNC B1 ;  /* 0x0000000000017941 */ /* 0x000fea0003800000 */
.L_x_10332:
[----:B------:R-:W-:Y:S01]  /*5530*/  IMAD.SHL.U32 R2, R2, 0x100000, RZ ;  /* 0x0010000002027824 */ /* 0x000fe200078e00ff */
[----:B------:R-:W-:-:S04]  /*5540*/  LEA R3, R0, 0x3b800000, 0x17 ;  /* 0x3b80000000037811 */ /* 0x000fc800078eb8ff */
[----:B------:R-:W-:Y:S02]  /*5550*/  LOP3.LUT R18, R3, R2, R18, 0xfe, !PT ;  /* 0x0000000203127212 */ /* 0x000fe400078efe12 */
.L_x_10331:
[----:B------:R-:W-:Y:S05]  /*5560*/  BSYNC B0 ;  /* 0x0000000000007941 */ /* 0x000fea0003800000 */
.L_x_10330:
[----:B------:R-:W0:Y:S01]  /*5570*/  F2I.FTZ.TRUNC.NTZ R18, R18 ;  /* 0x0000001200127305 */ /* 0x000e22000021f100 */
[----:B------:R-:W-:Y:S05]  /*5580*/  BRA `(.L_x_10315) ;  /* 0x0000045000007947 */ /* 0x000fea0003800000 */
.L_x_10328:
        /* <DEDUP_REMOVED lines=21> */
.L_x_10337:
[----:B------:R-:W-:Y:S05]  /*56e0*/  BSYNC B1 ;  /* 0x0000000000017941 */ /* 0x000fea0003800000 */
.L_x_10336:
[----:B------:R-:W-:Y:S01]  /*56f0*/  IMAD.SHL.U32 R2, R2, 0x200000, RZ ;  /* 0x0020000002027824 */ /* 0x000fe200078e00ff */
[----:B------:R-:W-:-:S04]  /*5700*/  LEA R3, R0, 0x37800000, 0x17 ;  /* 0x3780000000037811 */ /* 0x000fc800078eb8ff */
[----:B------:R-:W-:Y:S02]  /*5710*/  LOP3.LUT R18, R3, R2, R18, 0xfe, !PT ;  /* 0x0000000203127212 */ /* 0x000fe400078efe12 */
.L_x_10335:
[----:B------:R-:W-:Y:S05]  /*5720*/  BSYNC B0 ;  /* 0x0000000000007941 */ /* 0x000fea0003800000 */
.L_x_10334:
[----:B------:R-:W0:Y:S01]  /*5730*/  F2I.FTZ.TRUNC.NTZ R18, R18 ;  /* 0x0000001200127305 */ /* 0x000e22000021f100 */
[----:B------:R-:W-:Y:S05]  /*5740*/  BRA `(.L_x_10315) ;  /* 0x0000029000007947 */ /* 0x000fea0003800000 */
.L_x_10327:
        /* <DEDUP_REMOVED lines=14> */
.L_x_10341:
[----:B------:R-:W-:Y:S05]  /*5830*/  BSYNC B0 ;  /* 0x0000000000007941 */ /* 0x000fea0003800000 */
.L_x_10340:
[----:B------:R-:W0:Y:S01]  /*5840*/  F2I.FTZ.TRUNC.NTZ R18, R18 ;  /* 0x0000001200127305 */ /* 0x000e22000021f100 */
[----:B------:R-:W-:Y:S05]  /*5850*/  BRA `(.L_x_10315) ;  /* 0x0000018000007947 */ /* 0x000fea0003800000 */
.L_x_10314:
        /* <DEDUP_REMOVED lines=21> */
.L_x_10339:
[----:B------:R0:W5:Y:S01]  /*59b0*/  LDG.E R18, [R2.64] ;  /* 0x0000002402127981 */ /* 0x000162000c1e1900 */
[----:B------:R-:W-:Y:S05]  /*59c0*/  BRA `(.L_x_10315) ;  /* 0x0000001000007947 */ /* 0x000fea0003800000 */
.L_x_10338:
[----:B------:R0:W5:Y:S02]  /*59d0*/  LDG.E R18, [R2.64] ;  /* 0x0000002402127981 */ /* 0x000164000c1e1900 */
.L_x_10315:
        /* <DEDUP_REMOVED lines=16> */
.L_x_10345:
[----:B------:R0:W5:Y:S01]  /*5ae0*/  LDG.E.U8 R19, [R2.64] ;  /* 0x0000002402137981 */ /* 0x000162000c1e1100 */
[----:B------:R-:W-:Y:S05]  /*5af0*/  BRA `(.L_x_10347) ;  /* 0x00000d0000007947 */ /* 0x000fea0003800000 */
.L_x_10344:
        /* <DEDUP_REMOVED lines=8> */
.L_x_10349:
[----:B------:R0:W5:Y:S01]  /*5b80*/  LDG.E R19, [R2.64] ;  /* 0x0000002402137981 */ /* 0x000162000c1e1900 */
[----:B------:R-:W-:Y:S05]  /*5b90*/  BRA `(.L_x_10347) ;  /* 0x00000c6000007947 */ /* 0x000fea0003800000 */
.L_x_10348:
[----:B------:R0:W5:Y:S01]  /*5ba0*/  LDG.E.S16 R19, [R2.64] ;  /* 0x0000002402137981 */ /* 0x000162000c1e1700 */
[----:B------:R-:W-:Y:S05]  /*5bb0*/  BRA `(.L_x_10347) ;  /* 0x00000c4000007947 */ /* 0x000fea0003800000 */
.L_x_10343:
        /* <DEDUP_REMOVED lines=9> */
.L_x_10351:
[----:B------:R-:W2:Y:S02]  /*5c50*/  LDG.E.U16 R2, [R2.64] ;  /* 0x0000002402027981 */ /* 0x000ea4000c1e1500 */
[----:B--2---:R-:W-:-:S06]  /*5c60*/  HADD2.F32 R19, -RZ, R2.H0_H0 ;  /* 0x20000002ff137230 */ /* 0x004fcc0000004100 */
[----:B------:R-:W0:Y:S01]  /*5c70*/  F2I.FTZ.TRUNC.NTZ R19, R19 ;  /* 0x0000001300137305 */ /* 0x000e22000021f100 */
[----:B------:R-:W-:Y:S05]  /*5c80*/  BRA `(.L_x_10347) ;  /* 0x00000b7000007947 */ /* 0x000fea0003800000 */
.L_x_10350:
        /* <DEDUP_REMOVED lines=9> */
.L_x_10353:
[----:B------:R-:W2:Y:S02]  /*5d20*/  LDG.E.U16 R2, [R2.64] ;  /* 0x0000002402027981 */ /* 0x000ea4000c1e1500 */
[----:B--2---:R-:W-:-:S06]  /*5d30*/  HADD2.F32 R19, -RZ, R2.H0_H0 ;  /* 0x20000002ff137230 */ /* 0x004fcc0000004100 */
[----:B------:R-:W0:Y:S01]  /*5d40*/  F2I.FTZ.TRUNC.NTZ R19, R19 ;  /* 0x0000001300137305 */ /* 0x000e22000021f100 */
[----:B------:R-:W-:Y:S05]  /*5d50*/  BRA `(.L_x_10347) ;  /* 0x00000aa000007947 */ /* 0x000fea0003800000 */
.L_x_10352:
[----:B------:R-:W2:Y:S02]  /*5d60*/  LDG.E.64 R2, [R2.64] ;  /* 0x0000002402027981 */ /* 0x000ea4000c1e1b00 */
[----:B--2---:R0:W2:Y:S01]  /*5d70*/  F2I.F64.TRUNC R19, R2 ;  /* 0x0000000200137311 */ /* 0x0040a2000030d100 */
[----:B------:R-:W-:Y:S05]  /*5d80*/  BRA `(.L_x_10347) ;  /* 0x00000a7000007947 */ /* 0x000fea0003800000 */
.L_x_10342:
        /* <DEDUP_REMOVED lines=12> */
.L_x_10356:
[----:B------:R-:W2:Y:S02]  /*5e50*/  LDG.E.64 R2, [R2.64] ;  /* 0x0000002402027981 */ /* 0x000ea4000c1e1b00 */
[----:B--2---:R0:W2:Y:S01]  /*5e60*/  F2I.F64.TRUNC R19, R2 ;  /* 0x0000000200137311 */ /* 0x0040a2000030d100 */
[----:B------:R-:W-:Y:S05]  /*5e70*/  BRA `(.L_x_10347) ;  /* 0x0000098000007947 */ /* 0x000fea0003800000 */
.L_x_10355:
        /* <DEDUP_REMOVED lines=27> */
.L_x_10358:
        /* <DEDUP_REMOVED lines=14> */
.L_x_10357:
[----:B------:R-:W2:Y:S02]  /*6110*/  LDG.E.U16 R19, [R2.64] ;  /* 0x0000002402137981 */ /* 0x000ea4000c1e1500 */
[----:B--2---:R-:W-:-:S06]  /*6120*/  PRMT R19, RZ, 0x5410, R19 ;  /* 0x00005410ff137816 */ /* 0x004fcc0000000013 */
[----:B------:R-:W0:Y:S01]  /*6130*/  F2I.FTZ.TRUNC.NTZ R19, R19 ;  /* 0x0000001300137305 */ /* 0x000e22000021f100 */
[----:B------:R-:W-:Y:S05]  /*6140*/  BRA `(.L_x_10347) ;  /* 0x000006b000007947 */ /* 0x000fea0003800000 */
.L_x_10354:
        /* <DEDUP_REMOVED lines=10> */
.L_x_10361:
        /* <DEDUP_REMOVED lines=21> */
.L_x_10365:
[----:B------:R-:W-:Y:S05]  /*6340*/  BSYNC B1 ;  /* 0x0000000000017941 */ /* 0x000fea0003800000 */
.L_x_10364:
[----:B------:R-:W-:Y:S01]  /*6350*/  IMAD.SHL.U32 R2, R2, 0x100000, RZ ;  /* 0x0010000002027824 */ /* 0x000fe200078e00ff */
[----:B------:R-:W-:-:S04]  /*6360*/  LEA R0, R0, 0x3b800000, 0x17 ;  /* 0x3b80000000007811 */ /* 0x000fc800078eb8ff */
[----:B------:R-:W-:Y:S02]  /*6370*/  LOP3.LUT R19, R0, R2, R19, 0xfe, !PT ;  /* 0x0000000200137212 */ /* 0x000fe400078efe13 */
.L_x_10363:
[----:B------:R-:W-:Y:S05]  /*6380*/  BSYNC B0 ;  /* 0x0000000000007941 */ /* 0x000fea0003800000 */
.L_x_10362:
[----:B------:R-:W0:Y:S01]  /*6390*/  F2I.FTZ.TRUNC.NTZ R19, R19 ;  /* 0x0000001300137305 */ /* 0x000e22000021f100 */
[----:B------:R-:W-:Y:S05]  /*63a0*/  BRA `(.L_x_10347) ;  /* 0x0000045000007947 */ /* 0x000fea0003800000 */
.L_x_10360:
        /* <DEDUP_REMOVED lines=21> */
.L_x_10369:
[----:B------:R-:W-:Y:S05]  /*6500*/  BSYNC B1 ;  /* 0x0000000000017941 */ /* 0x000fea0003800000 */
.L_x_10368:
[----:B------:R-:W-:Y:S01]  /*6510*/  IMAD.SHL.U32 R2, R2, 0x200000, RZ ;  /* 0x0020000002027824 */ /* 0x000fe200078e00ff */
[----:B------:R-:W-:-:S04]  /*6520*/  LEA R0, R0, 0x37800000, 0x17 ;  /* 0x3780000000007811 */ /* 0x000fc800078eb8ff */
[----:B------:R-:W-:Y:S02]  /*6530*/  LOP3.LUT R19, R0, R2, R19, 0xfe, !PT ;  /* 0x0000000200137212 */ /* 0x000fe400078efe13 */
.L_x_10367:
[----:B------:R-:W-:Y:S05]  /*6540*/  BSYNC B0 ;  /* 0x0000000000007941 */ /* 0x000fea0003800000 */
.L_x_10366:
[----:B------:R-:W0:Y:S01]  /*6550*/  F2I.FTZ.TRUNC.NTZ R19, R19 ;  /* 0x0000001300137305 */ /* 0x000e22000021f100 */
[----:B------:R-:W-:Y:S05]  /*6560*/  BRA `(.L_x_10347) ;  /* 0x0000029000007947 */ /* 0x000fea0003800000 */
.L_x_10359:
        /* <DEDUP_REMOVED lines=14> */
.L_x_10373:
[----:B------:R-:W-:Y:S05]  /*6650*/  BSYNC B0 ;  /* 0x0000000000007941 */ /* 0x000fea0003800000 */
.L_x_10372:
[----:B------:R-:W0:Y:S01]  /*6660*/  F2I.FTZ.TRUNC.NTZ R19, R19 ;  /* 0x0000001300137305 */ /* 0x000e22000021f100 */
[----:B------:R-:W-:Y:S05]  /*6670*/  BRA `(.L_x_10347) ;  /* 0x0000018000007947 */ /* 0x000fea0003800000 */
.L_x_10346:
        /* <DEDUP_REMOVED lines=21> */
.L_x_10371:
[----:B------:R0:W5:Y:S01]  /*67d0*/  LDG.E R19, [R2.64] ;  /* 0x0000002402137981 */ /* 0x000162000c1e1900 */
[----:B------:R-:W-:Y:S05]  /*67e0*/  BRA `(.L_x_10347) ;  /* 0x0000001000007947 */ /* 0x000fea0003800000 */
.L_x_10370:
[----:B------:R0:W5:Y:S02]  /*67f0*/  LDG.E R19, [R2.64] ;  /* 0x0000002402137981 */ /* 0x000164000c1e1900 */
.L_x_10347:
        /* <DEDUP_REMOVED lines=17> */
.L_x_10377:
[----:B------:R0:W-:Y:S01]  /*6910*/  STG.E.U8 [R16.64], R2 ;  /* 0x0000000210007986 */ /* 0x0001e2000c101124 */
[----:B------:R-:W-:Y:S05]  /*6920*/  BRA `(.L_x_10379) ;  /* 0x00000d5000007947 */ /* 0x000fea0003800000 */
.L_x_10376:
        /* <DEDUP_REMOVED lines=9> */
.L_x_10381:
[----:B------:R0:W-:Y:S01]  /*69c0*/  STG.E [R16.64], R2 ;  /* 0x0000000210007986 */ /* 0x0001e2000c101924 */
[----:B------:R-:W-:Y:S05]  /*69d0*/  BRA `(.L_x_10379) ;  /* 0x00000ca000007947 */ /* 0x000fea0003800000 */
.L_x_10380:
[----:B------:R0:W-:Y:S01]  /*69e0*/  STG.E.U16 [R16.64], R2 ;  /* 0x0000000210007986 */ /* 0x0001e2000c101524 */
[----:B------:R-:W-:Y:S05]  /*69f0*/  BRA `(.L_x_10379) ;  /* 0x00000c8000007947 */ /* 0x000fea0003800000 */
.L_x_10375:
        /* <DEDUP_REMOVED lines=9> */
.L_x_10383:
[----:B------:R-:W0:Y:S02]  /*6a90*/  I2F.U32 R0, R2 ;  /* 0x0000000200007306 */ /* 0x000e240000201000 */
[----:B0-----:R-:W-:-:S05]  /*6aa0*/  F2FP.PACK_AB R0, RZ, R0 ;  /* 0x00000000ff00723e */ /* 0x001fca00000000ff */
[----:B------:R0:W-:Y:S01]  /*6ab0*/  STG.E.U16 [R16.64], R0 ;  /* 0x0000000010007986 */ /* 0x0001e2000c101524 */
[----:B------:R-:W-:Y:S05]  /*6ac0*/  BRA `(.L_x_10379) ;  /* 0x00000bb000007947 */ /* 0x000fea0003800000 */
.L_x_10382:
        /* <DEDUP_REMOVED lines=10> */
.L_x_10385:
[----:B------:R-:W0:Y:S02]  /*6b70*/  I2F.U32 R2, R2 ;  /* 0x0000000200027306 */ /* 0x000e240000201000 */
[----:B0-----:R-:W-:-:S04]  /*6b80*/  F2FP.PACK_AB R3, RZ, R2 ;  /* 0x00000002ff03723e */ /* 0x001fc800000000ff */
[----:B------:R-:W-:-:S05]  /*6b90*/  PRMT R3, R3, 0x5410, RZ ;  /* 0x0000541003037816 */ /* 0x000fca00000000ff */
[----:B------:R0:W-:Y:S01]  /*6ba0*/  STG.E [R16.64], R3 ;  /* 0x0000000310007986 */ /* 0x0001e2000c101924 */
[----:B------:R-:W-:Y:S05]  /*6bb0*/  BRA `(.L_x_10379) ;  /* 0x00000ac000007947 */ /* 0x000fea0003800000 */
.L_x_10384:
[----:B------:R-:W0:Y:S02]  /*6bc0*/  I2F.F64.U32 R2, R2 ;  /* 0x0000000200027312 */ /* 0x000e240000201800 */
[----:B0-----:R0:W-:Y:S01]  /*6bd0*/  STG.E.64 [R16.64], R2 ;  /* 0x0000000210007986 */ /* 0x0011e2000c101b24 */
[----:B------:R-:W-:Y:S05]  /*6be0*/  BRA `(.L_x_10379) ;  /* 0x00000a9000007947 */ /* 0x000fea0003800000 */
.L_x_10374:
        /* <DEDUP_REMOVED lines=10> */
.L_x_10388:
[----:B------:R-:W0:Y:S01]  /*6c90*/  I2F.F64.U32 R4, R2 ;  /* 0x0000000200047312 */ /* 0x000e220000201800 */
[----:B------:R-:W-:-:S05]  /*6ca0*/  CS2R R6, SRZ ;  /* 0x0000000000067805 */ /* 0x000fca000001ff00 */
[----:B0-----:R0:W-:Y:S01]  /*6cb0*/  STG.E.128 [R16.64], R4 ;  /* 0x0000000410007986 */ /* 0x0011e2000c101d24 */
[----:B------:R-:W-:Y:S05]  /*6cc0*/  BRA `(.L_x_10379) ;  /* 0x000009b000007947 */ /* 0x000fea0003800000 */
.L_x_10387:
        /* <DEDUP_REMOVED lines=21> */
.L_x_10392:
[----:B------:R-:W-:Y:S05]  /*6e20*/  BSYNC B0 ;  /* 0x0000000000007941 */ /* 0x000fea0003800000 */
.L_x_10391:
[----:B------:R-:W-:-:S05]  /*6e30*/  LOP3.LUT R3, R0, R3, RZ, 0xfc, !PT ;  /* 0x0000000300037212 */ /* 0x000fca00078efcff */
[----:B------:R0:W-:Y:S01]  /*6e40*/  STG.E.U8 [R16.64], R3 ;  /* 0x0000000310007986 */ /* 0x0001e2000c101124 */
[----:B------:R-:W-:Y:S05]  /*6e50*/  BRA `(.L_x_10379) ;  /* 0x0000082000007947 */ /* 0x000fea0003800000 */
.L_x_10390:
        /* <DEDUP_REMOVED lines=13> */
.L_x_10394:
[----:B------:R-:W-:Y:S01]  /*6f30*/  IMAD.MOV.U32 R0, RZ, RZ, 0x7f ;  /* 0x0000007fff007424 */ /* 0x000fe200078e00ff */
[----:B------:R-:W-:-:S04]  /*6f40*/  ISETP.GT.U32.AND P0, PT, R3, 0x7f800000, PT ;  /* 0x7f8000000300780c */ /* 0x000fc80003f04070 */
[----:B------:R-:W-:-:S04]  /*6f50*/  SEL R0, R0, 0x7c, P0 ;  /* 0x0000007c00007807 */ /* 0x000fc80000000000 */
.L_x_10395:
[----:B------:R-:W-:Y:S05]  /*6f60*/  BSYNC B0 ;  /* 0x0000000000007941 */ /* 0x000fea0003800000 */
.L_x_10393:
[----:B------:R-:W-:-:S04]  /*6f70*/  LOP3.LUT R2, R5, 0x80000000, RZ, 0xc0, !PT ;  /* 0x8000000005027812 */ /* 0x000fc800078ec0ff */
[----:B------:R-:W-:-:S04]  /*6f80*/  SHF.R.U32.HI R3, RZ, 0x18, R2 ;  /* 0x00000018ff037819 */ /* 0x000fc80000011602 */
[----:B------:R-:W-:-:S05]  /*6f90*/  LOP3.LUT R3, R0, R3, RZ, 0xfc, !PT ;  /* 0x0000000300037212 */ /* 0x000fca00078efcff */
[----:B------:R0:W-:Y:S01]  /*6fa0*/  STG.E.U8 [R16.64], R3 ;  /* 0x0000000310007986 */ /* 0x0001e2000c101124 */
[----:B------:R-:W-:Y:S05]  /*6fb0*/  BRA `(.L_x_10379) ;  /* 0x000006c000007947 */ /* 0x000fea0003800000 */
.L_x_10389:
[----:B------:R-:W0:Y:S02]  /*6fc0*/  I2F.U32 R0, R2 ;  /* 0x0000000200007306 */ /* 0x000e240000201000 */
[----:B0-----:R-:W-:-:S05]  /*6fd0*/  F2FP.BF16.PACK_AB R0, RZ, R0 ;  /* 0x00000000ff00723e */ /* 0x001fca00000010ff */
[----:B------:R0:W-:Y:S01]  /*6fe0*/  STG.E.U16 [R16.64], R0 ;  /* 0x0000000010007986 */ /* 0x0001e2000c101524 */
[----:B------:R-:W-:Y:S05]  /*6ff0*/  BRA `(.L_x_10379) ;  /* 0x0000068000007947 */ /* 0x000fea0003800000 */
.L_x_10386:
        /* <DEDUP_REMOVED lines=10> */
.L_x_10398:
        /* <DEDUP_REMOVED lines=17> */
.L_x_10401:
[----:B------:R-:W-:-:S04]  /*71b0*/  LOP3.LUT R2, R5, 0x80000000, RZ, 0xc0, !PT ;  /* 0x8000000005027812 */ /* 0x000fc800078ec0ff */
[----:B------:R-:W-:-:S04]  /*71c0*/  SHF.R.U32.HI R3, RZ, 0x18, R2 ;  /* 0x00000018ff037819 */ /* 0x000fc80000011602 */
[----:B------:R-:W-:-:S04]  /*71d0*/  LOP3.LUT R0, R0, R3, RZ, 0xfc, !PT ;  /* 0x0000000300007212 */ /* 0x000fc800078efcff */
[----:B------:R-:W-:Y:S02]  /*71e0*/  PRMT R8, R0, 0x7610, R8 ;  /* 0x0000761000087816 */ /* 0x000fe40000000008 */
.L_x_10400:
[----:B------:R-:W-:Y:S05]  /*71f0*/  BSYNC B0 ;  /* 0x0000000000007941 */ /* 0x000fea0003800000 */
.L_x_10399:
[----:B------:R0:W-:Y:S01]  /*7200*/  STG.E.U8 [R16.64], R8 ;  /* 0x0000000810007986 */ /* 0x0001e2000c101124 */
[----:B------:R-:W-:Y:S05]  /*7210*/  BRA `(.L_x_10379) ;  /* 0x0000046000007947 */ /* 0x000fea0003800000 */
.L_x_10397:
        /* <DEDUP_REMOVED lines=17> */
.L_x_10404:
[----:B------:R-:W-:-:S04]  /*7330*/  LOP3.LUT R2, R5, 0x80000000, RZ, 0xc0, !PT ;  /* 0x8000000005027812 */ /* 0x000fc800078ec0ff */
[----:B------:R-:W-:-:S04]  /*7340*/  SHF.R.U32.HI R3, RZ, 0x18, R2 ;  /* 0x00000018ff037819 */ /* 0x000fc80000011602 */
[----:B------:R-:W-:-:S04]  /*7350*/  LOP3.LUT R0, R0, R3, RZ, 0xfc, !PT ;  /* 0x0000000300007212 */ /* 0x000fc800078efcff */
[----:B------:R-:W-:Y:S02]  /*7360*/  PRMT R8, R0, 0x7610, R8 ;  /* 0x0000761000087816 */ /* 0x000fe40000000008 */
.L_x_10403:
[----:B------:R-:W-:Y:S05]  /*7370*/  BSYNC B0 ;  /* 0x0000000000007941 */ /* 0x000fea0003800000 */
.L_x_10402:
[----:B------:R0:W-:Y:S01]  /*7380*/  STG.E.U8 [R16.64], R8 ;  /* 0x0000000810007986 */ /* 0x0001e2000c101124 */
[----:B------:R-:W-:Y:S05]  /*7390*/  BRA `(.L_x_10379) ;  /* 0x000002e000007947 */ /* 0x000fea0003800000 */
.L_x_10396:
        /* <DEDUP_REMOVED lines=22> */
.L_x_10378:
        /* <DEDUP_REMOVED lines=20> */
.L_x_10406:
[----:B------:R-:W-:-:S05]  /*7640*/  IMAD.MOV.U32 R3, RZ, RZ, RZ ;  /* 0x000000ffff037224 */ /* 0x000fca00078e00ff */
[----:B------:R0:W-:Y:S01]  /*7650*/  STG.E.64 [R16.64], R2 ;  /* 0x0000000210007986 */ /* 0x0001e2000c101b24 */
[----:B------:R-:W-:Y:S05]  /*7660*/  BRA `(.L_x_10379) ;  /* 0x0000001000007947 */ /* 0x000fea0003800000 */
.L_x_10405:
[----:B------:R0:W-:Y:S02]  /*7670*/  STG.E [R16.64], R2 ;  /* 0x0000000210007986 */ /* 0x0001e4000c101924 */
.L_x_10379:
        /* <DEDUP_REMOVED lines=258> */
.L_x_10407:
        /* <DEDUP_REMOVED lines=18> */
.L_x_10411:
[----:B------:R0:W5:Y:S01]  /*87c0*/  LDG.E.U8 R18, [R2.64] ;  /* 0x0000002402127981 */ /* 0x000162000c1e1100 */
[----:B------:R-:W-:Y:S05]  /*87d0*/  BRA `(.L_x_10413) ;  /* 0x00000d0000007947 */ /* 0x000fea0003800000 */
.L_x_10410:
        /* <DEDUP_REMOVED lines=8> */
.L_x_10415:
[----:B------:R0:W5:Y:S01]  /*8860*/  LDG.E R18, [R2.64] ;  /* 0x0000002402127981 */ /* 0x000162000c1e1900 */
[----:B------:R-:W-:Y:S05]  /*8870*/  BRA `(.L_x_10413) ;  /* 0x00000c6000007947 */ /* 0x000fea0003800000 */
.L_x_10414:
[----:B------:R0:W5:Y:S01]  /*8880*/  LDG.E.S16 R18, [R2.64] ;  /* 0x0000002402127981 */ /* 0x000162000c1e1700 */
[----:B------:R-:W-:Y:S05]  /*8890*/  BRA `(.L_x_10413) ;  /* 0x00000c4000007947 */ /* 0x000fea0003800000 */
.L_x_10409:
        /* <DEDUP_REMOVED lines=9> */
.L_x_10417:
[----:B------:R-:W2:Y:S02]  /*8930*/  LDG.E.U16 R2, [R2.64] ;  /* 0x0000002402027981 */ /* 0x000ea4000c1e1500 */
[----:B--2---:R-:W-:-:S06]  /*8940*/  HADD2.F32 R18, -RZ, R2.H0_H0 ;  /* 0x20000002ff127230 */ /* 0x004fcc0000004100 */
[----:B------:R-:W0:Y:S01]  /*8950*/  F2I.FTZ.TRUNC.NTZ R18, R18 ;  /* 0x0000001200127305 */ /* 0x000e22000021f100 */
[----:B------:R-:W-:Y:S05]  /*8960*/  BRA `(.L_x_10413) ;  /* 0x00000b7000007947 */ /* 0x000fea0003800000 */
.L_x_10416:
        /* <DEDUP_REMOVED lines=9> */
.L_x_10419:
[----:B------:R-:W2:Y:S02]  /*8a00*/  LDG.E.U16 R2, [R2.64] ;  /* 0x0000002402027981 */ /* 0x000ea4000c1e1500 */
[----:B--2---:R-:W-:-:S06]  /*8a10*/  HADD2.F32 R18, -RZ, R2.H0_H0 ;  /* 0x20000002ff127230 */ /* 0x004fcc0000004100 */
[----:B------:R-:W0:Y:S01]  /*8a20*/  F2I.FTZ.TRUNC.NTZ R18, R18 ;  /* 0x0000001200127305 */ /* 0x000e22000021f100 */
[----:B------:R-:W-:Y:S05]  /*8a30*/  BRA `(.L_x_10413) ;  /* 0x00000aa000007947 */ /* 0x000fea0003800000 */
.L_x_10418:
[----:B------:R-:W2:Y:S02]  /*8a40*/  LDG.E.64 R2, [R2.64] ;  /* 0x0000002402027981 */ /* 0x000ea4000c1e1b00 */
[----:B--2---:R0:W1:Y:S01]  /*8a50*/  F2I.F64.TRUNC R18, R2 ;  /* 0x0000000200127311 */ /* 0x004062000030d100 */
[----:B------:R-:W-:Y:S05]  /*8a60*/  BRA `(.L_x_10413) ;  /* 0x00000a7000007947 */ /* 0x000fea0003800000 */
.L_x_10408:
        /* <DEDUP_REMOVED lines=12> */
.L_x_10422:
[----:B------:R-:W2:Y:S02]  /*8b30*/  LDG.E.64 R2, [R2.64] ;  /* 0x0000002402027981 */ /* 0x000ea4000c1e1b00 */
[----:B--2---:R0:W1:Y:S01]  /*8b40*/  F2I.F64.TRUNC R18, R2 ;  /* 0x0000000200127311 */ /* 0x004062000030d100 */
[----:B------:R-:W-:Y:S05]  /*8b50*/  BRA `(.L_x_10413) ;  /* 0x0000098000007947 */ /* 0x000fea0003800000 */
.L_x_10421:
        /* <DEDUP_REMOVED lines=27> */
.L_x_10424:
        /* <DEDUP_REMOVED lines=14> */
.L_x_10423:
[----:B------:R-:W2:Y:S02]  /*8df0*/  LDG.E.U16 R18, [R2.64] ;  /* 0x0000002402127981 */ /* 0x000ea4000c1e1500 */
[----:B--2---:R-:W-:-:S06]  /*8e00*/  PRMT R18, RZ, 0x5410, R18 ;  /* 0x00005410ff127816 */ /* 0x004fcc0000000012 */
[----:B------:R-:W0:Y:S01]  /*8e10*/  F2I.FTZ.TRUNC.NTZ R18, R18 ;  /* 0x0000001200127305 */ /* 0x000e22000021f100 */
[----:B------:R-:W-:Y:S05]  /*8e20*/  BRA `(.L_x_10413) ;  /* 0x000006b000007947 */ /* 0x000fea0003800000 */
.L_x_10420:
        /* <DEDUP_REMOVED lines=10> */
.L_x_10427:
        /* <DEDUP_REMOVED lines=21> */
.L_x_10431:
[----:B------:R-:W-:Y:S05]  /*9020*/  BSYNC B1 ;  /* 0x0000000000017941 */ /* 0x000fea0003800000 */
.L_x_10430:
[----:B------:R-:W-:Y:S01]  /*9030*/  IMAD.SHL.U32 R2, R2, 0x100000, RZ ;  /* 0x0010000002027824 */ /* 0x000fe200078e00ff */
[----:B------:R-:W-:-:S04]  /*9040*/  LEA R3, R0, 0x3b800000, 0x17 ;  /* 0x3b80000000037811 */ /* 0x000fc800078eb8ff */
[----:B------:R-:W-:Y:S02]  /*9050*/  LOP3.LUT R18, R3, R2, R18, 0xfe, !PT ;  /* 0x0000000203127212 */ /* 0x000fe400078efe12 */
.L_x_10429:
[----:B------:R-:W-:Y:S05]  /*9060*/  BSYNC B0 ;  /* 0x0000000000007941 */ /* 0x000fea0003800000 */
.L_x_10428:
[----:B------:R-:W0:Y:S01]  /*9070*/  F2I.FTZ.TRUNC.NTZ R18, R18 ;  /* 0x0000001200127305 */ /* 0x000e22000021f100 */
[----:B------:R-:W-:Y:S05]  /*9080*/  BRA `(.L_x_10413) ;  /* 0x0000045000007947 */ /* 0x000fea0003800000 */
.L_x_10426:
        /* <DEDUP_REMOVED lines=21> */
.L_x_10435:
[----:B------:R-:W-:Y:S05]  /*91e0*/  BSYNC B1 ;  /* 0x0000000000017941 */ /* 0x000fea0003800000 */
.L_x_10434:
[----:B------:R-:W-:Y:S01]  /*91f0*/  IMAD.SHL.U32 R2, R2, 0x200000, RZ ;  /* 0x0020000002027824 */ /* 0x000fe200078e00ff */
[----:B------:R-:W-:-:S04]  /*9200*/  LEA R3, R0, 0x37800000, 0x17 ;  /* 0x3780000000037811 */ /* 0x000fc800078eb8ff */
[----:B------:R-:W-:Y:S02]  /*9210*/  LOP3.LUT R18, R3, R2, R18, 0xfe, !PT ;  /* 0x0000000203127212 */ /* 0x000fe400078efe12 */
.L_x_10433:
[----:B------:R-:W-:Y:S05]  /*9220*/  BSYNC B0 ;  /* 0x0000000000007941 */ /* 0x000fea0003800000 */
.L_x_10432:
[----:B------:R-:W0:Y:S01]  /*9230*/  F2I.FTZ.TRUNC.NTZ R18, R18 ;  /* 0x0000001200127305 */ /* 0x000e22000021f100 */
[----:B------:R-:W-:Y:S05]  /*9240*/  BRA `(.L_x_10413) ;  /* 0x0000029000007947 */ /* 0x000fea0003800000 */
.L_x_10425:
        /* <DEDUP_REMOVED lines=14> */
.L_x_10439:
[----:B------:R-:W-:Y:S05]  /*9330*/  BSYNC B0 ;  /* 0x0000000000007941 */ /* 0x000fea0003800000 */
.L_x_10438:
[----:B------:R-:W0:Y:S01]  /*9340*/  F2I.FTZ.TRUNC.NTZ R18, R18 ;  /* 0x0000001200127305 */ /* 0x000e22000021f100 */
[----:B------:R-:W-:Y:S05]  /*9350*/  BRA `(.L_x_10413) ;  /* 0x0000018000007947 */ /* 0x000fea0003800000 */
.L_x_10412:
        /* <DEDUP_REMOVED lines=21> */
.L_x_10437:
[----:B------:R0:W5:Y:S01]  /*94b0*/  LDG.E R18, [R2.64] ;  /* 0x0000002402127981 */ /* 0x000162000c1e1900 */
[----:B------:R-:W-:Y:S05]  /*94c0*/  BRA `(.L_x_10413) ;  /* 0x0000001000007947 */ /* 0x000fea0003800000 */
.L_x_10436:
[----:B------:R0:W5:Y:S02]  /*94d0*/  LDG.E R18, [R2.64] ;  /* 0x0000002402127981 */ /* 0x000164000c1e1900 */
.L_x_10413:
        /* <DEDUP_REMOVED lines=16> */
.L_x_10443:
[----:B------:R0:W5:Y:S01]  /*95e0*/  LDG.E.U8 R19, [R2.64] ;  /* 0x0000002402137981 */ /* 0x000162000c1e1100 */
[----:B------:R-:W-:Y:S05]  /*95f0*/  BRA `(.L_x_10445) ;  /* 0x00000d0000007947 */ /* 0x000fea0003800000 */
.L_x_10442:
        /* <DEDUP_REMOVED lines=8> */
.L_x_10447:
[----:B------:R0:W5:Y:S01]  /*9680*/  LDG.E R19, [R2.64] ;  /* 0x0000002402137981 */ /* 0x000162000c1e1900 */
[----:B------:R-:W-:Y:S05]  /*9690*/  BRA `(.L_x_10445) ;  /* 0x00000c6000007947 */ /* 0x000fea0003800000 */
.L_x_10446:
[----:B------:R0:W5:Y:S01]  /*96a0*/  LDG.E.S16 R19, [R2.64] ;  /* 0x0000002402137981 */ /* 0x000162000c1e1700 */
[----:B------:R-:W-:Y:S05]  /*96b0*/  BRA `(.L_x_10445) ;  /* 0x00000c4000007947 */ /* 0x000fea0003800000 */
.L_x_10441:
        /* <DEDUP_REMOVED lines=9> */
.L_x_10449:
[----:B------:R-:W2:Y:S02]  /*9750*/  LDG.E.U16 R2, [R2.64] ;  /* 0x0000002402027981 */ /* 0x000ea4000c1e1500 */
[----:B--2---:R-:W-:-:S06]  /*9760*/  HADD2.F32 R19, -RZ, R2.H0_H0 ;  /* 0x20000002ff137230 */ /* 0x004fcc0000004100 */
[----:B------:R-:W0:Y:S01]  /*9770*/  F2I.FTZ.TRUNC.NTZ R19, R19 ;  /* 0x0000001300137305 */ /* 0x000e22000021f100 */
[----:B------:R-:W-:Y:S05]  /*9780*/  BRA `(.L_x_10445) ;  /* 0x00000b7000007947 */ /* 0x000fea0003800000 */
.L_x_10448:
        /* <DEDUP_REMOVED lines=9> */
.L_x_10451:
[----:B------:R-:W2:Y:S02]  /*9820*/  LDG.E.U16 R2, [R2.64] ;  /* 0x0000002402027981 */ /* 0x000ea4000c1e1500 */
[----:B--2---:R-:W-:-:S06]  /*9830*/  HADD2.F32 R19, -RZ, R2.H0_H0 ;  /* 0x20000002ff137230 */ /* 0x004fcc0000004100 */
[----:B------:R-:W0:Y:S01]  /*9840*/  F2I.FTZ.TRUNC.NTZ R19, R19 ;  /* 0x0000001300137305 */ /* 0x000e22000021f100 */
[----:B------:R-:W-:Y:S05]  /*9850*/  BRA `(.L_x_10445) ;  /* 0x00000aa000007947 */ /* 0x000fea0003800000 */
.L_x_10450:
[----:B------:R-:W2:Y:S02]  /*9860*/  LDG.E.64 R2, [R2.64] ;  /* 0x0000002402027981 */ /* 0x000ea4000c1e1b00 */
[----:B--2---:R0:W2:Y:S01]  /*9870*/  F2I.F64.TRUNC R19, R2 ;  /* 0x0000000200137311 */ /* 0x0040a2000030d100 */
[----:B------:R-:W-:Y:S05]  /*9880*/  BRA `(.L_x_10445) ;  /* 0x00000a7000007947 */ /* 0x000fea0003800000 */
.L_x_10440:
        /* <DEDUP_REMOVED lines=12> */
.L_x_10454:
[----:B------:R-:W2:Y:S02]  /*9950*/  LDG.E.64 R2, [R2.64] ;  /* 0x0000002402027981 */ /* 0x000ea4000c1e1b00 */
[----:B--2---:R0:W2:Y:S01]  /*9960*/  F2I.F64.TRUNC R19, R2 ;  /* 0x0000000200137311 */ /* 0x0040a2000030d100 */
[----:B------:R-:W-:Y:S05]  /*9970*/  BRA `(.L_x_10445) ;  /* 0x0000098000007947 */ /* 0x000fea0003800000 */
.L_x_10453:
        /* <DEDUP_REMOVED lines=27> */
.L_x_10456:
        /* <DEDUP_REMOVED lines=14> */
.L_x_10455:
[----:B------:R-:W2:Y:S02]  /*9c10*/  LDG.E.U16 R19, [R2.64] ;  /* 0x0000002402137981 */ /* 0x000ea4000c1e1500 */
[----:B--2---:R-:W-:-:S06]  /*9c20*/  PRMT R19, RZ, 0x5410, R19 ;  /* 0x00005410ff137816 */ /* 0x004fcc0000000013 */
[----:B------:R-:W0:Y:S01]  /*9c30*/  F2I.FTZ.TRUNC.NTZ R19, R19 ;  /* 0x0000001300137305 */ /* 0x000e22000021f100 */
[----:B------:R-:W-:Y:S05]  /*9c40*/  BRA `(.L_x_10445) ;  /* 0x000006b000007947 */ /* 0x000fea0003800000 */
.L_x_10452:
        /* <DEDUP_REMOVED lines=10> */
.L_x_10459:
        /* <DEDUP_REMOVED lines=21> */
.L_x_10463:
[----:B------:R-:W-:Y:S05]  /*9e40*/  BSYNC B1 ;  /* 0x0000000000017941 */ /* 0x000fea0003800000 */
.L_x_10462:
[----:B------:R-:W-:Y:S01]  /*9e50*/  IMAD.SHL.U32 R2, R2, 0x100000, RZ ;  /* 0x0010000002027824 */ /* 0x000fe200078e00ff */
[----:B------:R-:W-:-:S04]  /*9e60*/  LEA R0, R0, 0x3b800000, 0x17 ;  /* 0x3b80000000007811 */ /* 0x000fc800078eb8ff */
[----:B------:R-:W-:Y:S02]  /*9e70*/  LOP3.LUT R19, R0, R2, R19, 0xfe, !PT ;  /* 0x0000000200137212 */ /* 0x000fe400078efe13 */
.L_x_10461:
[----:B------:R-:W-:Y:S05]  /*9e80*/  BSYNC B0 ;  /* 0x0000000000007941 */ /* 0x000fea0003800000 */
.L_x_10460:
[----:B------:R-:W0:Y:S01]  /*9e90*/  F2I.FTZ.TRUNC.NTZ R19, R19 ;  /* 0x0000001300137305 */ /* 0x000e22000021f100 */
[----:B------:R-:W-:Y:S05]  /*9ea0*/  BRA `(.L_x_10445) ;  /* 0x0000045000007947 */ /* 0x000fea0003800000 */
.L_x_10458:
        /* <DEDUP_REMOVED lines=21> */
.L_x_10467:
[----:B------:R-:W-:Y:S05]  /*a000*/  BSYNC B1 ;  /* 0x0000000000017941 */ /* 0x000fea0003800000 */
.L_x_10466:
[----:B------:R-:W-:Y:S01]  /*a010*/  IMAD.SHL.U32 R2, R2, 0x200000, RZ ;  /* 0x0020000002027824 */ /* 0x000fe200078e00ff */
[----:B------:R-:W-:-:S04]  /*a020*/  LEA R0, R0, 0x37800000, 0x17 ;  /* 0x3780000000007811 */ /* 0x000fc800078eb8ff */
[----:B------:R-:W-:Y:S02]  /*a030*/  LOP3.LUT R19, R0, R2, R19, 0xfe, !PT ;  /* 0x0000000200137212 */ /* 0x000fe400078efe13 */
.L_x_10465:
[----:B------:R-:W-:Y:S05]  /*a040*/  BSYNC B0 ;  /* 0x0000000000007941 */ /* 0x000fea0003800000 */
.L_x_10464:
[----:B------:R-:W0:Y:S01]  /*a050*/  F2I.FTZ.TRUNC.NTZ R19, R19 ;  /* 0x0000001300137305 */ /* 0x000e22000021f100 */
[----:B------:R-:W-:Y:S05]  /*a060*/  BRA `(.L_x_10445) ;  /* 0x0000029000007947 */ /* 0x000fea0003800000 */
.L_x_10457:
        /* <DEDUP_REMOVED lines=14> */
.L_x_10471:
[----:B------:R-:W-:Y:S05]  /*a150*/  BSYNC B0 ;  /* 0x0000000000007941 */ /* 0x000fea0003800000 */
.L_x_10470:
[----:B------:R-:W0:Y:S01]  /*a160*/  F2I.FTZ.TRUNC.NTZ R19, R19 ;  /* 0x0000001300137305 */ /* 0x000e22000021f100 */
[----:B------:R-:W-:Y:S05]  /*a170*/  BRA `(.L_x_10445) ;  /* 0x0000018000007947 */ /* 0x000fea0003800000 */
.L_x_10444:
        /* <DEDUP_REMOVED lines=21> */
.L_x_10469:
[----:B------:R0:W5:Y:S01]  /*a2d0*/  LDG.E R19, [R2.64] ;  /* 0x0000002402137981 */ /* 0x000162000c1e1900 */
[----:B------:R-:W-:Y:S05]  /*a2e0*/  BRA `(.L_x_10445) ;  /* 0x0000001000007947 */ /* 0x000fea0003800000 */
.L_x_10468:
[----:B------:R0:W5:Y:S02]  /*a2f0*/  LDG.E R19, [R2.64] ;  /* 0x0000002402137981 */ /* 0x000164000c1e1900 */
.L_x_10445:
        /* <DEDUP_REMOVED lines=17> */
.L_x_10475:
[----:B------:R0:W-:Y:S01]  /*a410*/  STG.E.U8 [R16.64], R2 ;  /* 0x0000000210007986 */ /* 0x0001e2000c101124 */
[----:B------:R-:W-:Y:S05]  /*a420*/  BRA `(.L_x_10477) ;  /* 0x00000d5000007947 */ /* 0x000fea0003800000 */
.L_x_10474:
        /* <DEDUP_REMOVED lines=9> */
.L_x_10479:
[----:B------:R0:W-:Y:S01]  /*a4c0*/  STG.E [R16.64], R2 ;  /* 0x0000000210007986 */ /* 0x0001e2000c101924 */
[----:B------:R-:W-:Y:S05]  /*a4d0*/  BRA `(.L_x_10477) ;  /* 0x00000ca000007947 */ /* 0x000fea0003800000 */
.L_x_10478:
[----:B------:R0:W-:Y:S01]  /*a4e0*/  STG.E.U16 [R16.64], R2 ;  /* 0x0000000210007986 */ /* 0x0001e2000c101524 */
[----:B------:R-:W-:Y:S05]  /*a4f0*/  BRA `(.L_x_10477) ;  /* 0x00000c8000007947 */ /* 0x000fea0003800000 */
.L_x_10473:
        /* <DEDUP_REMOVED lines=9> */
.L_x_10481:
[----:B------:R-:W0:Y:S02]  /*a590*/  I2F.U32 R0, R2 ;  /* 0x0000000200007306 */ /* 0x000e240000201000 */
[----:B0-----:R-:W-:-:S05]  /*a5a0*/  F2FP.PACK_AB R0, RZ, R0 ;  /* 0x00000000ff00723e */ /* 0x001fca00000000ff */
[----:B------:R0:W-:Y:S01]  /*a5b0*/  STG.E.U16 [R16.64], R0 ;  /* 0x0000000010007986 */ /* 0x0001e2000c101524 */
[----:B------:R-:W-:Y:S05]  /*a5c0*/  BRA `(.L_x_10477) ;  /* 0x00000bb000007947 */ /* 0x000fea0003800000 */
.L_x_10480:
        /* <DEDUP_REMOVED lines=10> */
.L_x_10483:
[----:B------:R-:W0:Y:S02]  /*a670*/  I2F.U32 R2, R2 ;  /* 0x0000000200027306 */ /* 0x000e240000201000 */
[----:B0-----:R-:W-:-:S04]  /*a680*/  F2FP.PACK_AB R3, RZ, R2 ;  /* 0x00000002ff03723e */ /* 0x001fc800000000ff */
[----:B------:R-:W-:-:S05]  /*a690*/  PRMT R3, R3, 0x5410, RZ ;  /* 0x0000541003037816 */ /* 0x000fca00000000ff */
[----:B------:R0:W-:Y:S01]  /*a6a0*/  STG.E [R16.64], R3 ;  /* 0x0000000310007986 */ /* 0x0001e2000c101924 */
[----:B------:R-:W-:Y:S05]  /*a6b0*/  BRA `(.L_x_10477) ;  /* 0x00000ac000007947 */ /* 0x000fea0003800000 */
.L_x_10482:
[----:B------:R-:W0:Y:S02]  /*a6c0*/  I2F.F64.U32 R2, R2 ;  /* 0x0000000200027312 */ /* 0x000e240000201800 */
[----:B0-----:R0:W-:Y:S01]  /*a6d0*/  STG.E.64 [R16.64], R2 ;  /* 0x0000000210007986 */ /* 0x0011e2000c101b24 */
[----:B------:R-:W-:Y:S05]  /*a6e0*/  BRA `(.L_x_10477) ;  /* 0x00000a9000007947 */ /* 0x000fea0003800000 */
.L_x_10472:
        /* <DEDUP_REMOVED lines=10> */
.L_x_10486:
[----:B------:R-:W0:Y:S01]  /*a790*/  I2F.F64.U32 R4, R2 ;  /* 0x0000000200047312 */ /* 0x000e220000201800 */
[----:B------:R-:W-:-:S05]  /*a7a0*/  CS2R R6, SRZ ;  /* 0x0000000000067805 */ /* 0x000fca000001ff00 */
[----:B0-----:R0:W-:Y:S01]  /*a7b0*/  STG.E.128 [R16.64], R4 ;  /* 0x0000000410007986 */ /* 0x0011e2000c101d24 */
[----:B------:R-:W-:Y:S05]  /*a7c0*/  BRA `(.L_x_10477) ;  /* 0x000009b000007947 */ /* 0x000fea0003800000 */
.L_x_10485:
        /* <DEDUP_REMOVED lines=21> */
.L_x_10490:
[----:B------:R-:W-:Y:S05]  /*a920*/  BSYNC B0 ;  /* 0x0000000000007941 */ /* 0x000fea0003800000 */
.L_x_10489:
[----:B------:R-:W-:-:S05]  /*a930*/  LOP3.LUT R3, R0, R3, RZ, 0xfc, !PT ;  /* 0x0000000300037212 */ /* 0x000fca00078efcff */
[----:B------:R0:W-:Y:S01]  /*a940*/  STG.E.U8 [R16.64], R3 ;  /* 0x0000000310007986 */ /* 0x0001e2000c101124 */
[----:B------:R-:W-:Y:S05]  /*a950*/  BRA `(.L_x_10477) ;  /* 0x0000082000007947 */ /* 0x000fea0003800000 */
.L_x_10488:
        /* <DEDUP_REMOVED lines=13> */
.L_x_10492:
[----:B------:R-:W-:Y:S01]  /*aa30*/  IMAD.MOV.U32 R0, RZ, RZ, 0x7f ;  /* 0x0000007fff007424 */ /* 0x000fe200078e00ff */
[----:B------:R-:W-:-:S04]  /*aa40*/  ISETP.GT.U32.AND P0, PT, R3, 0x7f800000, PT ;  /* 0x7f8000000300780c */ /* 0x000fc80003f04070 */
[----:B------:R-:W-:-:S04]  /*aa50*/  SEL R0, R0, 0x7c, P0 ;  /* 0x0000007c00007807 */ /* 0x000fc80000000000 */
.L_x_10493:
[----:B------:R-:W-:Y:S05]  /*aa60*/  BSYNC B0 ;  /* 0x0000000000007941 */ /* 0x000fea0003800000 */
.L_x_10491:
[----:B------:R-:W-:-:S04]  /*aa70*/  LOP3.LUT R2, R5, 0x80000000, RZ, 0xc0, !PT ;  /* 0x8000000005027812 */ /* 0x000fc800078ec0ff */
[----:B------:R-:W-:-:S04]  /*aa80*/  SHF.R.U32.HI R3, RZ, 0x18, R2 ;  /* 0x00000018ff037819 */ /* 0x000fc80000011602 */
[----:B------:R-:W-:-:S05]  /*aa90*/  LOP3.LUT R3, R0, R3, RZ, 0xfc, !PT ;  /* 0x0000000300037212 */ /* 0x000fca00078efcff */
[----:B------:R0:W-:Y:S01]  /*aaa0*/  STG.E.U8 [R16.64], R3 ;  /* 0x0000000310007986 */ /* 0x0001e2000c101124 */
[----:B------:R-:W-:Y:S05]  /*aab0*/  BRA `(.L_x_10477) ;  /* 0x000006c000007947 */ /* 0x000fea0003800000 */
.L_x_10487:
[----:B------:R-:W0:Y:S02]  /*aac0*/  I2F.U32 R0, R2 ;  /* 0x0000000200007306 */ /* 0x000e240000201000 */
[----:B0-----:R-:W-:-:S05]  /*aad0*/  F2FP.BF16.PACK_AB R0, RZ, R0 ;  /* 0x00000000ff00723e */ /* 0x001fca00000010ff */
[----:B------:R0:W-:Y:S01]  /*aae0*/  STG.E.U16 [R16.64], R0 ;  /* 0x0000000010007986 */ /* 0x0001e2000c101524 */
[----:B------:R-:W-:Y:S05]  /*aaf0*/  BRA `(.L_x_10477) ;  /* 0x0000068000007947 */ /* 0x000fea0003800000 */
.L_x_10484:
        /* <DEDUP_REMOVED lines=10> */
.L_x_10496:
        /* <DEDUP_REMOVED lines=17> */
.L_x_10499:
[----:B------:R-:W-:-:S04]  /*acb0*/  LOP3.LUT R2, R5, 0x80000000, RZ, 0xc0, !PT ;  /* 0x8000000005027812 */ /* 0x000fc800078ec0ff */
[----:B------:R-:W-:-:S04]  /*acc0*/  SHF.R.U32.HI R3, RZ, 0x18, R2 ;  /* 0x00000018ff037819 */ /* 0x000fc80000011602 */
[----:B------:R-:W-:-:S04]  /*acd0*/  LOP3.LUT R0, R0, R3, RZ, 0xfc, !PT ;  /* 0x0000000300007212 */ /* 0x000fc800078efcff */
[----:B------:R-:W-:Y:S02]  /*ace0*/  PRMT R8, R0, 0x7610, R8 ;  /* 0x0000761000087816 */ /* 0x000fe40000000008 */
.L_x_10498:
[----:B------:R-:W-:Y:S05]  /*acf0*/  BSYNC B0 ;  /* 0x0000000000007941 */ /* 0x000fea0003800000 */
.L_x_10497:
[----:B------:R0:W-:Y:S01]  /*ad00*/  STG.E.U8 [R16.64], R8 ;  /* 0x0000000810007986 */ /* 0x0001e2000c101124 */
[----:B------:R-:W-:Y:S05]  /*ad10*/  BRA `(.L_x_10477) ;  /* 0x0000046000007947 */ /* 0x000fea0003800000 */
.L_x_10495:
        /* <DEDUP_REMOVED lines=17> */
.L_x_10502:
[----:B------:R-:W-:-:S04]  /*ae30*/  LOP3.LUT R2, R5, 0x80000000, RZ, 0xc0, !PT ;  /* 0x8000000005027812 */ /* 0x000fc800078ec0ff */
[----:B------:R-:W-:-:S04]  /*ae40*/  SHF.R.U32.HI R3, RZ, 0x18, R2 ;  /* 0x00000018ff037819 */ /* 0x000fc80000011602 */
[----:B------:R-:W-:-:S04]  /*ae50*/  LOP3.LUT R0, R0, R3, RZ, 0xfc, !PT ;  /* 0x0000000300007212 */ /* 0x000fc800078efcff */
[----:B------:R-:W-:Y:S02]  /*ae60*/  PRMT R8, R0, 0x7610, R8 ;  /* 0x0000761000087816 */ /* 0x000fe40000000008 */
.L_x_10501:
[----:B------:R-:W-:Y:S05]  /*ae70*/  BSYNC B0 ;  /* 0x0000000000007941 */ /* 0x000fea0003800000 */
.L_x_10500:
[----:B------:R0:W-:Y:S01]  /*ae80*/  STG.E.U8 [R16.64], R8 ;  /* 0x0000000810007986 */ /* 0x0001e2000c101124 */
[----:B------:R-:W-:Y:S05]  /*ae90*/  BRA `(.L_x_10477) ;  /* 0x000002e000007947 */ /* 0x000fea0003800000 */
.L_x_10494:
        /* <DEDUP_REMOVED lines=22> */
.L_x_10476:
        /* <DEDUP_REMOVED lines=20> */
.L_x_10504:
[----:B------:R-:W-:-:S05]  /*b140*/  IMAD.MOV.U32 R3, RZ, RZ, RZ ;  /* 0x000000ffff037224 */ /* 0x000fca00078e00ff */
[----:B------:R0:W-:Y:S01]  /*b150*/  STG.E.64 [R16.64], R2 ;  /* 0x0000000210007986 */ /* 0x0001e2000c101b24 */
[----:B------:R-:W-:Y:S05]  /*b160*/  BRA `(.L_x_10477) ;  /* 0x0000001000007947 */ /* 0x000fea0003800000 */
.L_x_10503:
[----:B------:R0:W-:Y:S02]  /*b170*/  STG.E [R16.64], R2 ;  /* 0x0000000210007986 */ /* 0x0001e4000c101924 */
.L_x_10477:
[----:B------:R-:W-:Y:S02]  /*b180*/  IADD3 R23, R23, 0x80, RZ ;  /* 0x0000008017177810 */ /* 0x000fe40007ffe0ff */
.L_x_10308:
[----:B------:R-:W-:Y:S05]  /*b190*/  BSYNC B6 ;  /* 0x0000000000067941 */ /* 0x000fea0003800000 */
.L_x_10307:
        /* <DEDUP_REMOVED lines=257> */
.L_x_10505:
        /* <DEDUP_REMOVED lines=18> */
.L_x_10509:
[----:B------:R0:W5:Y:S01]  /*c2d0*/  LDG.E.U8 R18, [R2.64] ;  /* 0x0000002402127981 */ /* 0x000162000c1e1100 */
[----:B------:R-:W-:Y:S05]  /*c2e0*/  BRA `(.L_x_10511) ;  /* 0x00000d0000007947 */ /* 0x000fea0003800000 */
.L_x_10508:
        /* <DEDUP_REMOVED lines=8> */
.L_x_10513:
[----:B------:R0:W5:Y:S01]  /*c370*/  LDG.E R18, [R2.64] ;  /* 0x0000002402127981 */ /* 0x000162000c1e1900 */
[----:B------:R-:W-:Y:S05]  /*c380*/  BRA `(.L_x_10511) ;  /* 0x00000c6000007947 */ /* 0x000fea0003800000 */
.L_x_10512:
[----:B------:R0:W5:Y:S01]  /*c390*/  LDG.E.S16 R18, [R2.64] ;  /* 0x0000002402127981 */ /* 0x000162000c1e1700 */
[----:B------:R-:W-:Y:S05]  /*c3a0*/  BRA `(.L_x_10511) ;  /* 0x00000c4000007947 */ /* 0x000fea0003800000 */
.L_x_10507:
        /* <DEDUP_REMOVED lines=9> */
.L_x_10515:
[----:B------:R-:W2:Y:S02]  /*c440*/  LDG.E.U16 R2, [R2.64] ;  /* 0x0000002402027981 */ /* 0x000ea4000c1e1500 */
[----:B--2---:R-:W-:-:S06]  /*c450*/  HADD2.F32 R18, -RZ, R2.H0_H0 ;  /* 0x20000002ff127230 */ /* 0x004fcc0000004100 */
[----:B------:R-:W0:Y:S01]  /*c460*/  F2I.FTZ.TRUNC.NTZ R18, R18 ;  /* 0x0000001200127305 */ /* 0x000e22000021f100 */
[----:B------:R-:W-:Y:S05]  /*c470*/  BRA `(.L_x_10511) ;  /* 0x00000b7000007947 */ /* 0x000fea0003800000 */
.L_x_10514:
        /* <DEDUP_REMOVED lines=9> */
.L_x_10517:
[----:B------:R-:W2:Y:S02]  /*c510*/  LDG.E.U16 R2, [R2.64] ;  /* 0x0000002402027981 */ /* 0x000ea4000c1e1500 */
[----:B--2---:R-:W-:-:S06]  /*c520*/  HADD2.F32 R18, -RZ, R2.H0_H0 ;  /* 0x20000002ff127230 */ /* 0x004fcc0000004100 */
[----:B------:R-:W0:Y:S01]  /*c530*/  F2I.FTZ.TRUNC.NTZ R18, R18 ;  /* 0x0000001200127305 */ /* 0x000e22000021f100 */
[----:B------:R-:W-:Y:S05]  /*c540*/  BRA `(.L_x_10511) ;  /* 0x00000aa000007947 */ /* 0x000fea0003800000 */
.L_x_10516:
[----:B------:R-:W2:Y:S02]  /*c550*/  LDG.E.64 R2, [R2.64] ;  /* 0x0000002402027981 */ /* 0x000ea4000c1e1b00 */
[----:B--2---:R0:W1:Y:S01]  /*c560*/  F2I.F64.TRUNC R18, R2 ;  /* 0x0000000200127311 */ /* 0x004062000030d100 */
[----:B------:R-:W-:Y:S05]  /*c570*/  BRA `(.L_x_10511) ;  /* 0x00000a7000007947 */ /* 0x000fea0003800000 */
.L_x_10506:
        /* <DEDUP_REMOVED lines=12> */
.L_x_10520:
[----:B------:R-:W2:Y:S02]  /*c640*/  LDG.E.64 R2, [R2.64] ;  /* 0x0000002402027981 */ /* 0x000ea4000c1e1b00 */
[----:B--2---:R0:W1:Y:S01]  /*c650*/  F2I.F64.TRUNC R18, R2 ;  /* 0x0000000200127311 */ /* 0x004062000030d100 */
[----:B------:R-:W-:Y:S05]  /*c660*/  BRA `(.L_x_10511) ;  /* 0x0000098000007947 */ /* 0x000fea0003800000 */
.L_x_10519:
        /* <DEDUP_REMOVED lines=27> */
.L_x_10522:
        /* <DEDUP_REMOVED lines=14> */
.L_x_10521:
[----:B------:R-:W2:Y:S02]  /*c900*/  LDG.E.U16 R18, [R2.64] ;  /* 0x0000002402127981 */ /* 0x000ea4000c1e1500 */
[----:B--2---:R-:W-:-:S06]  /*c910*/  PRMT R18, RZ, 0x5410, R18 ;  /* 0x00005410ff127816 */ /* 0x004fcc0000000012 */
[----:B------:R-:W0:Y:S01]  /*c920*/  F2I.FTZ.TRUNC.NTZ R18, R18 ;  /* 0x0000001200127305 */ /* 0x000e22000021f100 */
[----:B------:R-:W-:Y:S05]  /*c930*/  BRA `(.L_x_10511) ;  /* 0x000006b000007947 */ /* 0x000fea0003800000 */
.L_x_10518:
        /* <DEDUP_REMOVED lines=10> */
.L_x_10525:
        /* <DEDUP_REMOVED lines=21> */
.L_x_10529:
[----:B------:R-:W-:Y:S05]  /*cb30*/  BSYNC B1 ;  /* 0x0000000000017941 */ /* 0x000fea0003800000 */
.L_x_10528:
[----:B------:R-:W-:Y:S01]  /*cb40*/  IMAD.SHL.U32 R2, R2, 0x100000, RZ ;  /* 0x0010000002027824 */ /* 0x000fe200078e00ff */
[----:B------:R-:W-:-:S04]  /*cb50*/  LEA R3, R0, 0x3b800000, 0x17 ;  /* 0x3b80000000037811 */ /* 0x000fc800078eb8ff */
[----:B------:R-:W-:Y:S02]  /*cb60*/  LOP3.LUT R18, R3, R2, R18, 0xfe, !PT ;  /* 0x0000000203127212 */ /* 0x000fe400078efe12 */
.L_x_10527:
[----:B------:R-:W-:Y:S05]  /*cb70*/  BSYNC B0 ;  /* 0x0000000000007941 */ /* 0x000fea0003800000 */
.L_x_10526:
[----:B------:R-:W0:Y:S01]  /*cb80*/  F2I.FTZ.TRUNC.NTZ R18, R18 ;  /* 0x0000001200127305 */ /* 0x000e22000021f100 */
[----:B------:R-:W-:Y:S05]  /*cb90*/  BRA `(.L_x_10511) ;  /* 0x0000045000007947 */ /* 0x000fea0003800000 */
.L_x_10524:
        /* <DEDUP_REMOVED lines=21> */
.L_x_10533:
[----:B------:R-:W-:Y:S05]  /*ccf0*/  BSYNC B1 ;  /* 0x0000000000017941 */ /* 0x000fea0003800000 */
.L_x_10532:
[----:B------:R-:W-:Y:S01]  /*cd00*/  IMAD.SHL.U32 R2, R2, 0x200000, RZ ;  /* 0x0020000002027824 */ /* 0x000fe200078e00ff */
[----:B------:R-:W-:-:S04]  /*cd10*/  LEA R3, R0, 0x37800000, 0x17 ;  /* 0x3780000000037811 */ /* 0x000fc800078eb8ff */
[----:B------:R-:W-:Y:S02]  /*cd20*/  LOP3.LUT R18, R3, R2, R18, 0xfe, !PT ;  /* 0x0000000203127212 */ /* 0x000fe400078efe12 */
.L_x_10531:
[----:B------:R-:W-:Y:S05]  /*cd30*/  BSYNC B0 ;  /* 0x0000000000007941 */ /* 0x000fea0003800000 */
.L_x_10530:
[----:B------:R-:W0:Y:S01]  /*cd40*/  F2I.FTZ.TRUNC.NTZ R18, R18 ;  /* 0x0000001200127305 */ /* 0x000e22000021f100 */
[----:B------:R-:W-:Y:S05]  /*cd50*/  BRA `(.L_x_10511) ;  /* 0x0000029000007947 */ /* 0x000fea0003800000 */
.L_x_10523:
        /* <DEDUP_REMOVED lines=14> */
.L_x_10537:
[----:B------:R-:W-:Y:S05]  /*ce40*/  BSYNC B0 ;  /* 0x0000000000007941 */ /* 0x000fea0003800000 */
.L_x_10536:
[----:B------:R-:W0:Y:S01]  /*ce50*/  F2I.FTZ.TRUNC.NTZ R18, R18 ;  /* 0x0000001200127305 */ /* 0x000e22000021f100 */
[----:B------:R-:W-:Y:S05]  /*ce60*/  BRA `(.L_x_10511) ;  /* 0x0000018000007947 */ /* 0x000fea0003800000 */
.L_x_10510:
        /* <DEDUP_REMOVED lines=21> */
.L_x_10535:
[----:B------:R0:W5:Y:S01]  /*cfc0*/  LDG.E R18, [R2.64] ;  /* 0x0000002402127981 */ /* 0x000162000c1e1900 */
[----:B------:R-:W-:Y:S05]  /*cfd0*/  BRA `(.L_x_10511) ;  /* 0x0000001000007947 */ /* 0x000fea0003800000 */
.L_x_10534:
[----:B------:R0:W5:Y:S02]  /*cfe0*/  LDG.E R18, [R2.64] ;  /* 0x0000002402127981 */ /* 0x000164000c1e1900 */
.L_x_10511:
        /* <DEDUP_REMOVED lines=16> */
.L_x_10541:
[----:B------:R0:W5:Y:S01]  /*d0f0*/  LDG.E.U8 R19, [R2.64] ;  /* 0x0000002402137981 */ /* 0x000162000c1e1100 */
[----:B------:R-:W-:Y:S05]  /*d100*/  BRA `(.L_x_10543) ;  /* 0x00000d0000007947 */ /* 0x000fea0003800000 */
.L_x_10540:
        /* <DEDUP_REMOVED lines=8> */
.L_x_10545:
[----:B------:R0:W5:Y:S01]  /*d190*/  LDG.E R19, [R2.64] ;  /* 0x0000002402137981 */ /* 0x000162000c1e1900 */
[----:B------:R-:W-:Y:S05]  /*d1a0*/  BRA `(.L_x_10543) ;  /* 0x00000c6000007947 */ /* 0x000fea0003800000 */
.L_x_10544:
[----:B------:R0:W5:Y:S01]  /*d1b0*/  LDG.E.S16 R19, [R2.64] ;  /* 0x0000002402137981 */ /* 0x000162000c1e1700 */
[----:B------:R-:W-:Y:S05]  /*d1c0*/  BRA `(.L_x_10543) ;  /* 0x00000c4000007947 */ /* 0x000fea0003800000 */
.L_x_10539:
        /* <DEDUP_REMOVED lines=9> */
.L_x_10547:
[----:B------:R-:W2:Y:S02]  /*d260*/  LDG.E.U16 R2, [R2.64] ;  /* 0x0000002402027981 */ /* 0x000ea4000c1e1500 */
[----:B--2---:R-:W-:-:S06]  /*d270*/  HADD2.F32 R19, -RZ, R2.H0_H0 ;  /* 0x20000002ff137230 */ /* 0x004fcc0000004100 */
[----:B------:R-:W0:Y:S01]  /*d280*/  F2I.FTZ.TRUNC.NTZ R19, R19 ;  /* 0x0000001300137305 */ /* 0x000e22000021f100 */
[----:B------:R-:W-:Y:S05]  /*d290*/  BRA `(.L_x_10543) ;  /* 0x00000b7000007947 */ /* 0x000fea0003800000 */
.L_x_10546:
        /* <DEDUP_REMOVED lines=9> */
.L_x_10549:
[----:B------:R-:W2:Y:S02]  /*d330*/  LDG.E.U16 R2, [R2.64] ;  /* 0x0000002402027981 */ /* 0x000ea4000c1e1500 */
[----:B--2---:R-:W-:-:S06]  /*d340*/  HADD2.F32 R19, -RZ, R2.H0_H0 ;  /* 0x20000002ff137230 */ /* 0x004fcc0000004100 */
[----:B------:R-:W0:Y:S01]  /*d350*/  F2I.FTZ.TRUNC.NTZ R19, R19 ;  /* 0x0000001300137305 */ /* 0x000e22000021f100 */
[----:B------:R-:W-:Y:S05]  /*d360*/  BRA `(.L_x_10543) ;  /* 0x00000aa000007947 */ /* 0x000fea0003800000 */
.L_x_10548:
[----:B------:R-:W2:Y:S02]  /*d370*/  LDG.E.64 R2, [R2.64] ;  /* 0x0000002402027981 */ /* 0x000ea4000c1e1b00 */
[----:B--2---:R0:W2:Y:S01]  /*d380*/  F2I.F64.TRUNC R19, R2 ;  /* 0x0000000200137311 */ /* 0x0040a2000030d100 */
[----:B------:R-:W-:Y:S05]  /*d390*/  BRA `(.L_x_10543) ;  /* 0x00000a7000007947 */ /* 0x000fea0003800000 */
.L_x_10538:
        /* <DEDUP_REMOVED lines=12> */
.L_x_10552:
[----:B------:R-:W2:Y:S02]  /*d460*/  LDG.E.64 R2, [R2.64] ;  /* 0x0000002402027981 */ /* 0x000ea4000c1e1b00 */
[----:B--2---:R0:W2:Y:S01]  /*d470*/  F2I.F64.TRUNC R19, R2 ;  /* 0x0000000200137311 */ /* 0x0040a2000030d100 */
[----:B------:R-:W-:Y:S05]  /*d480*/  BRA `(.L_x_10543) ;  /* 0x0000098000007947 */ /* 0x000fea0003800000 */
.L_x_10551:
        /* <DEDUP_REMOVED lines=27> */
.L_x_10554:
        /* <DEDUP_REMOVED lines=14> */
.L_x_10553:
[----:B------:R-:W2:Y:S02]  /*d720*/  LDG.E.U16 R19, [R2.64] ;  /* 0x0000002402137981 */ /* 0x000ea4000c1e1500 */
[----:B--2---:R-:W-:-:S06]  /*d730*/  PRMT R19, RZ, 0x5410, R19 ;  /* 0x00005410ff137816 */ /* 0x004fcc0000000013 */
[----:B------:R-:W0:Y:S01]  /*d740*/  F2I.FTZ.TRUNC.NTZ R19, R19 ;  /* 0x0000001300137305 */ /* 0x000e22000021f100 */
[----:B------:R-:W-:Y:S05]  /*d750*/  BRA `(.L_x_10543) ;  /* 0x000006b000007947 */ /* 0x000fea0003800000 */
.L_x_10550:
        /* <DEDUP_REMOVED lines=10> */
.L_x_10557:
        /* <DEDUP_REMOVED lines=21> */
.L_x_10561:
[----:B------:R-:W-:Y:S05]  /*d950*/  BSYNC B1 ;  /* 0x0000000000017941 */ /* 0x000fea0003800000 */
.L_x_10560:
[----:B------:R-:W-:Y:S01]  /*d960*/  IMAD.SHL.U32 R2, R2, 0x100000, RZ ;  /* 0x0010000002027824 */ /* 0x000fe200078e00ff */
[----:B------:R-:W-:-:S04]  /*d970*/  LEA R0, R0, 0x3b800000, 0x17 ;  /* 0x3b80000000007811 */ /* 0x000fc800078eb8ff */
[----:B------:R-:W-:Y:S02]  /*d980*/  LOP3.LUT R19, R0, R2, R19, 0xfe, !PT ;  /* 0x0000000200137212 */ /* 0x000fe400078efe13 */
.L_x_10559:
[----:B------:R-:W-:Y:S05]  /*d990*/  BSYNC B0 ;  /* 0x0000000000007941 */ /* 0x000fea0003800000 */
.L_x_10558:
[----:B------:R-:W0:Y:S01]  /*d9a0*/  F2I.FTZ.TRUNC.NTZ R19, R19 ;  /* 0x0000001300137305 */ /* 0x000e22000021f100 */
[----:B------:R-:W-:Y:S05]  /*d9b0*/  BRA `(.L_x_10543) ;  /* 0x0000045000007947 */ /* 0x000fea0003800000 */
.L_x_10556:
        /* <DEDUP_REMOVED lines=21> */
.L_x_10565:
[----:B------:R-:W-:Y:S05]  /*db10*/  BSYNC B1 ;  /* 0x0000000000017941 */ /* 0x000fea0003800000 */
.L_x_10564:
[----:B------:R-:W-:Y:S01]  /*db20*/  IMAD.SHL.U32 R2, R2, 0x200000, RZ ;  /* 0x0020000002027824 */ /* 0x000fe200078e00ff */
[----:B------:R-:W-:-:S04]  /*db30*/  LEA R0, R0, 0x37800000, 0x17 ;  /* 0x3780000000007811 */ /* 0x000fc800078eb8ff */
[----:B------:R-:W-:Y:S02]  /*db40*/  LOP3.LUT R19, R0, R2, R19, 0xfe, !PT ;  /* 0x0000000200137212 */ /* 0x000fe400078efe13 */
.L_x_10563:
[----:B------:R-:W-:Y:S05]  /*db50*/  BSYNC B0 ;  /* 0x0000000000007941 */ /* 0x000fea0003800000 */
.L_x_10562:
[----:B------:R-:W0:Y:S01]  /*db60*/  F2I.FTZ.TRUNC.NTZ R19, R19 ;  /* 0x0000001300137305 */ /* 0x000e22000021f100 */
[----:B------:R-:W-:Y:S05]  /*db70*/  BRA `(.L_x_10543) ;  /* 0x0000029000007947 */ /* 0x000fea0003800000 */
.L_x_10555:
        /* <DEDUP_REMOVED lines=14> */
.L_x_10569:
[----:B------:R-:W-:Y:S05]  /*dc60*/  BSYNC B0 ;  /* 0x0000000000007941 */ /* 0x000fea0003800000 */
.L_x_10568:
[----:B------:R-:W0:Y:S01]  /*dc70*/  F2I.FTZ.TRUNC.NTZ R19, R19 ;  /* 0x0000001300137305 */ /* 0x000e22000021f100 */
[----:B------:R-:W-:Y:S05]  /*dc80*/  BRA `(.L_x_10543) ;  /* 0x0000018000007947 */ /* 0x000fea0003800000 */
.L_x_10542:
        /* <DEDUP_REMOVED lines=21> */
.L_x_10567:
[----:B------:R0:W5:Y:S01]  /*dde0*/  LDG.E R19, [R2.64] ;  /* 0x0000002402137981 */ /* 0x000162000c1e1900 */
[----:B------:R-:W-:Y:S05]  /*ddf0*/  BRA `(.L_x_10543) ;  /* 0x0000001000007947 */ /* 0x000fea0003800000 */
.L_x_10566:
[----:B------:R0:W5:Y:S02]  /*de00*/  LDG.E R19, [R2.64] ;  /* 0x0000002402137981 */ /* 0x000164000c1e1900 */
.L_x_10543:
        /* <DEDUP_REMOVED lines=17> */
.L_x_10573:
[----:B------:R-:W-:Y:S01]  /*df20*/  STG.E.U8 [R16.64], R2 ;  /* 0x0000000210007986 */ /* 0x000fe2000c101124 */
[----:B------:R-:W-:Y:S05]  /*df30*/  EXIT ;  /* 0x000000000000794d */ /* 0x000fea0003800000 */
.L_x_10572:
        /* <DEDUP_REMOVED lines=9> */
.L_x_10576:
[----:B------:R-:W-:Y:S01]  /*dfd0*/  STG.E [R16.64], R2 ;  /* 0x0000000210007986 */ /* 0x000fe2000c101924 */
[----:B------:R-:W-:Y:S05]  /*dfe0*/  EXIT ;  /* 0x000000000000794d */ /* 0x000fea0003800000 */
.L_x_10575:
[----:B------:R-:W-:Y:S01]  /*dff0*/  STG.E.U16 [R16.64], R2 ;  /* 0x0000000210007986 */ /* 0x000fe2000c101524 */
[----:B------:R-:W-:Y:S05]  /*e000*/  EXIT ;  /* 0x000000000000794d */ /* 0x000fea0003800000 */
.L_x_10571:
        /* <DEDUP_REMOVED lines=9> */
.L_x_10578:
[----:B------:R-:W0:Y:S02]  /*e0a0*/  I2F.U32 R0, R2 ;  /* 0x0000000200007306 */ /* 0x000e240000201000 */
[----:B0-----:R-:W-:-:S05]  /*e0b0*/  F2FP.PACK_AB R0, RZ, R0 ;  /* 0x00000000ff00723e */ /* 0x001fca00000000ff */
[----:B------:R-:W-:Y:S01]  /*e0c0*/  STG.E.U16 [R16.64], R0 ;  /* 0x0000000010007986 */ /* 0x000fe2000c101524 */
[----:B------:R-:W-:Y:S05]  /*e0d0*/  EXIT ;  /* 0x000000000000794d */ /* 0x000fea0003800000 */
.L_x_10577:
        /* <DEDUP_REMOVED lines=10> */
.L_x_10580:
[----:B------:R-:W0:Y:S02]  /*e180*/  I2F.U32 R2, R2 ;  /* 0x0000000200027306 */ /* 0x000e240000201000 */
[----:B0-----:R-:W-:-:S04]  /*e190*/  F2FP.PACK_AB R3, RZ, R2 ;  /* 0x00000002ff03723e */ /* 0x001fc800000000ff */
[----:B------:R-:W-:-:S05]  /*e1a0*/  PRMT R3, R3, 0x5410, RZ ;  /* 0x0000541003037816 */ /* 0x000fca00000000ff */
[----:B------:R-:W-:Y:S01]  /*e1b0*/  STG.E [R16.64], R3 ;  /* 0x0000000310007986 */ /* 0x000fe2000c101924 */
[----:B------:R-:W-:Y:S05]  /*e1c0*/  EXIT ;  /* 0x000000000000794d */ /* 0x000fea0003800000 */
.L_x_10579:
[----:B------:R-:W0:Y:S02]  /*e1d0*/  I2F.F64.U32 R2, R2 ;  /* 0x0000000200027312 */ /* 0x000e240000201800 */
[----:B0-----:R-:W-:Y:S01]  /*e1e0*/  STG.E.64 [R16.64], R2 ;  /* 0x0000000210007986 */ /* 0x001fe2000c101b24 */
[----:B------:R-:W-:Y:S05]  /*e1f0*/  EXIT ;  /* 0x000000000000794d */ /* 0x000fea0003800000 */
.L_x_10570:
        /* <DEDUP_REMOVED lines=10> */
.L_x_10583:
[----:B------:R-:W0:Y:S01]  /*e2a0*/  I2F.F64.U32 R4, R2 ;  /* 0x0000000200047312 */ /* 0x000e220000201800 */
[----:B------:R-:W-:-:S05]  /*e2b0*/  CS2R R6, SRZ ;  /* 0x0000000000067805 */ /* 0x000fca000001ff00 */
[----:B0-----:R-:W-:Y:S01]  /*e2c0*/  STG.E.128 [R16.64], R4 ;  /* 0x0000000410007986 */ /* 0x001fe2000c101d24 */
[----:B------:R-:W-:Y:S05]  /*e2d0*/  EXIT ;  /* 0x000000000000794d */ /* 0x000fea0003800000 */
.L_x_10582:
        /* <DEDUP_REMOVED lines=21> */
.L_x_10587:
[----:B------:R-:W-:Y:S05]  /*e430*/  BSYNC B0 ;  /* 0x0000000000007941 */ /* 0x000fea0003800000 */
.L_x_10586:
[----:B------:R-:W-:-:S05]  /*e440*/  LOP3.LUT R3, R0, R3, RZ, 0xfc, !PT ;  /* 0x0000000300037212 */ /* 0x000fca00078efcff */
[----:B------:R-:W-:Y:S01]  /*e450*/  STG.E.U8 [R16.64], R3 ;  /* 0x0000000310007986 */ /* 0x000fe2000c101124 */
[----:B------:R-:W-:Y:S05]  /*e460*/  EXIT ;  /* 0x000000000000794d */ /* 0x000fea0003800000 */
.L_x_10585:
        /* <DEDUP_REMOVED lines=13> */
.L_x_10589:
[----:B------:R-:W-:Y:S01]  /*e540*/  IMAD.MOV.U32 R0, RZ, RZ, 0x7f ;  /* 0x0000007fff007424 */ /* 0x000fe200078e00ff */
[----:B------:R-:W-:-:S04]  /*e550*/  ISETP.GT.U32.AND P0, PT, R3, 0x7f800000, PT ;  /* 0x7f8000000300780c */ /* 0x000fc80003f04070 */
[----:B------:R-:W-:-:S04]  /*e560*/  SEL R0, R0, 0x7c, P0 ;  /* 0x0000007c00007807 */ /* 0x000fc80000000000 */
.L_x_10590:
[----:B------:R-:W-:Y:S05]  /*e570*/  BSYNC B0 ;  /* 0x0000000000007941 */ /* 0x000fea0003800000 */
.L_x_10588:
[----:B------:R-:W-:-:S04]  /*e580*/  LOP3.LUT R2, R5, 0x80000000, RZ, 0xc0, !PT ;  /* 0x8000000005027812 */ /* 0x000fc800078ec0ff */
[----:B------:R-:W-:-:S04]  /*e590*/  SHF.R.U32.HI R3, RZ, 0x18, R2 ;  /* 0x00000018ff037819 */ /* 0x000fc80000011602 */
[----:B------:R-:W-:-:S05]  /*e5a0*/  LOP3.LUT R3, R0, R3, RZ, 0xfc, !PT ;  /* 0x0000000300037212 */ /* 0x000fca00078efcff */
[----:B------:R-:W-:Y:S01]  /*e5b0*/  STG.E.U8 [R16.64], R3 ;  /* 0x0000000310007986 */ /* 0x000fe2000c101124 */
[----:B------:R-:W-:Y:S05]  /*e5c0*/  EXIT ;  /* 0x000000000000794d */ /* 0x000fea0003800000 */
.L_x_10584:
[----:B------:R-:W0:Y:S02]  /*e5d0*/  I2F.U32 R0, R2 ;  /* 0x0000000200007306 */ /* 0x000e240000201000 */
[----:B0-----:R-:W-:-:S05]  /*e5e0*/  F2FP.BF16.PACK_AB R0, RZ, R0 ;  /* 0x00000000ff00723e */ /* 0x001fca00000010ff */
[----:B------:R-:W-:Y:S01]  /*e5f0*/  STG.E.U16 [R16.64], R0 ;  /* 0x0000000010007986 */ /* 0x000fe2000c101524 */
[----:B------:R-:W-:Y:S05]  /*e600*/  EXIT ;  /* 0x000000000000794d */ /* 0x000fea0003800000 */
.L_x_10581:
        /* <DEDUP_REMOVED lines=10> */
.L_x_10593:
        /* <DEDUP_REMOVED lines=17> */
.L_x_10596:
[----:B------:R-:W-:-:S04]  /*e7c0*/  LOP3.LUT R2, R5, 0x80000000, RZ, 0xc0, !PT ;  /* 0x8000000005027812 */ /* 0x000fc800078ec0ff */
[----:B------:R-:W-:-:S04]  /*e7d0*/  SHF.R.U32.HI R3, RZ, 0x18, R2 ;  /* 0x00000018ff037819 */ /* 0x000fc80000011602 */
[----:B------:R-:W-:-:S04]  /*e7e0*/  LOP3.LUT R0, R0, R3, RZ, 0xfc, !PT ;  /* 0x0000000300007212 */ /* 0x000fc800078efcff */
[----:B------:R-:W-:Y:S02]  /*e7f0*/  PRMT R8, R0, 0x7610, R8 ;  /* 0x0000761000087816 */ /* 0x000fe40000000008 */
.L_x_10595:
[----:B------:R-:W-:Y:S05]  /*e800*/  BSYNC B0 ;  /* 0x0000000000007941 */ /* 0x000fea0003800000 */
.L_x_10594:
[----:B------:R-:W-:Y:S01]  /*e810*/  STG.E.U8 [R16.64], R8 ;  /* 0x0000000810007986 */ /* 0x000fe2000c101124 */
[----:B------:R-:W-:Y:S05]  /*e820*/  EXIT ;  /* 0x000000000000794d */ /* 0x000fea0003800000 */
.L_x_10592:
        /* <DEDUP_REMOVED lines=17> */
.L_x_10599:
[----:B------:R-:W-:-:S04]  /*e940*/  LOP3.LUT R2, R5, 0x80000000, RZ, 0xc0, !PT ;  /* 0x8000000005027812 */ /* 0x000fc800078ec0ff */
[----:B------:R-:W-:-:S04]  /*e950*/  SHF.R.U32.HI R3, RZ, 0x18, R2 ;  /* 0x00000018ff037819 */ /* 0x000fc80000011602 */
[----:B------:R-:W-:-:S04]  /*e960*/  LOP3.LUT R0, R0, R3, RZ, 0xfc, !PT ;  /* 0x0000000300007212 */ /* 0x000fc800078efcff */
[----:B------:R-:W-:Y:S02]  /*e970*/  PRMT R8, R0, 0x7610, R8 ;  /* 0x0000761000087816 */ /* 0x000fe40000000008 */
.L_x_10598:
[----:B------:R-:W-:Y:S05]  /*e980*/  BSYNC B0 ;  /* 0x0000000000007941 */ /* 0x000fea0003800000 */
.L_x_10597:
[----:B------:R-:W-:Y:S01]  /*e990*/  STG.E.U8 [R16.64], R8 ;  /* 0x0000000810007986 */ /* 0x000fe2000c101124 */
[----:B------:R-:W-:Y:S05]  /*e9a0*/  EXIT ;  /* 0x000000000000794d */ /* 0x000fea0003800000 */
.L_x_10591:
        /* <DEDUP_REMOVED lines=22> */
.L_x_10574:
        /* <DEDUP_REMOVED lines=20> */
.L_x_10601:
[----:B------:R-:W-:-:S05]  /*ec50*/  IMAD.MOV.U32 R3, RZ, RZ, RZ ;  /* 0x000000ffff037224 */ /* 0x000fca00078e00ff */
[----:B------:R-:W-:Y:S01]  /*ec60*/  STG.E.64 [R16.64], R2 ;  /* 0x0000000210007986 */ /* 0x000fe2000c101b24 */
[----:B------:R-:W-:Y:S05]  /*ec70*/  EXIT ;  /* 0x000000000000794d */ /* 0x000fea0003800000 */
.L_x_10600:
[----:B------:R-:W-:Y:S01]  /*ec80*/  STG.E [R16.64], R2 ;  /* 0x0000000210007986 */ /* 0x000fe2000c101924 */
[----:B------:R-:W-:Y:S05]  /*ec90*/  EXIT ;  /* 0x000000000000794d */ /* 0x000fea0003800000 */
.L_x_10602:
        /* <DEDUP_REMOVED lines=14> */
.L_x_41906:


//--------------------- .text._ZN2at6native27unrolled_elementwise_kernelINS0_13BinaryFunctorIiibZZZNS0_23logical_xor_kernel_cudaERNS_14TensorIteratorEENKUlvE0_clEvENKUlvE1_clEvEUliiE_EESt5arrayIPcLm3EELi4E23TrivialOffsetCalculatorILi2EjESC_ILi1EjENS0_6memory12LoadWithCastILi2EEENSF_13StoreWithCastILi1EEEEEviT_T0_T2_T3_T4_T5_ --------------------------
	.section	.text._ZN2at6native27unrolled_elementwise_kernelINS0_13BinaryFunctorIiibZZZNS0_23logical_xor_kernel_cudaERNS_14TensorIteratorEENKUlvE0_clEvENKUlvE1_clEvEUliiE_EESt5arrayIPcLm3EELi4E23TrivialOffsetCalculatorILi2EjESC_ILi1EjENS0_6memory12LoadWithCastILi2EEENSF_13StoreWithCastILi1EEEEEviT_T0_T2_T3_T4_T5_,"ax",@progbits
	.sectioninfo	@"SHI_REGISTERS=32"
	.align	128
        .global         _ZN2at6native27unrolled_elementwise_kernelINS0_13BinaryFunctorIiibZZZNS0_23logical_xor_kernel_cudaERNS_14TensorIteratorEENKUlvE0_clEvENKUlvE1_clEvEUliiE_EESt5arrayIPcLm3EELi4E23TrivialOffsetCalculatorILi2EjESC_ILi1EjENS0_6memory12LoadWithCastILi2EEENSF_13StoreWithCastILi1EEEEEviT_T0_T2_T3_T4_T5_
        .type           _ZN2at6native27unrolled_elementwise_kernelINS0_13BinaryFunctorIiibZZZNS0_23logical_xor_kernel_cudaERNS_14TensorIteratorEENKUlvE0_clEvENKUlvE1_clEvEUliiE_EESt5arrayIPcLm3EELi4E23TrivialOffsetCalculatorILi2EjESC_ILi1EjENS0_6memory12LoadWithCastILi2EEENSF_13StoreWithCastILi1EEEEEviT_T0_T2_T3_T4_T5_,@function
        .size           _ZN2at6native27unrolled_elementwise_kernelINS0_13BinaryFunctorIiibZZZNS0_23logical_xor_kernel_cudaERNS_14TensorIteratorEENKUlvE0_clEvENKUlvE1_clEvEUliiE_EESt5arrayIPcLm3EELi4E23TrivialOffsetCalculatorILi2EjESC_ILi1EjENS0_6memory12LoadWithCastILi2EEENSF_13StoreWithCastILi1EEEEEviT_T0_T2_T3_T4_T5_,(.L_x_41907 - _ZN2at6native27unrolled_elementwise_kernelINS0_13BinaryFunctorIiibZZZNS0_23logical_xor_kernel_cudaERNS_14TensorIteratorEENKUlvE0_clEvENKUlvE1_clEvEUliiE_EESt5arrayIPcLm3EELi4E23TrivialOffsetCalculatorILi2EjESC_ILi1EjENS0_6memory12LoadWithCastILi2EEENSF_13StoreWithCastILi1EEEEEviT_T0_T2_T3_T4_T5_)
        .other          _ZN2at6native27unrolled_elementwise_kernelINS0_13BinaryFunctorIiibZZZNS0_23logical_xor_kernel_cudaERNS_14TensorIteratorEENKUlvE0_clEvENKUlvE1_clEvEUliiE_EESt5arrayIPcLm3EELi4E23TrivialOffsetCalculatorILi2EjESC_ILi1EjENS0_6memory12LoadWithCastILi2EEENSF_13StoreWithCastILi1EEEEEviT_T0_T2_T3_T4_T5_,@"STO_CUDA_ENTRY STV_DEFAULT"
_ZN2at6native27unrolled_elementwise_kernelINS0_13BinaryFunctorIiibZZZNS0_23logical_xor_kernel_cudaERNS_14TensorIteratorEENKUlvE0_clEvENKUlvE1_clEvEUliiE_EESt5arrayIPcLm3EELi4E23TrivialOffsetCalculatorILi2EjESC_ILi1EjENS0_6memory12LoadWithCastILi2EEENSF_13StoreWithCastILi1EEEEEviT_T0_T2_T3_T4_T5_:
.text._ZN2at6native27unrolled_elementwise_kernelINS0_13BinaryFunctorIiibZZZNS0_23logical_xor_kernel_cudaERNS_14TensorIteratorEENKUlvE0_clEvENKUlvE1_clEvEUliiE_EESt5arrayIPcLm3EELi4E23TrivialOffsetCalculatorILi2EjESC_ILi1EjENS0_6memory12LoadWithCastILi2EEENSF_13StoreWithCastILi1EEEEEviT_T0_T2_T3_T4_T5_:
        /* <DEDUP_REMOVED lines=8> */
[----:B------:R-:W-:-:S03]  /*0080*/  IMAD.MOV.U32 R23, RZ, RZ, RZ ;  /* 0x000000ffff177224 */ /* 0x000fc600078e00ff */
        /* <DEDUP_REMOVED lines=21> */
.L_x_10608:
[----:B------:R0:W5:Y:S01]  /*01e0*/  LDG.E.U8 R24, [R2.64] ;  /* 0x0000002402187981 */ /* 0x000162000c1e1100 */
[----:B------:R-:W-:Y:S05]  /*01f0*/  BRA `(.L_x_10610) ;  /* 0x00000d1000007947 */ /* 0x000fea0003800000 */
.L_x_10607:
        /* <DEDUP_REMOVED lines=8> */
.L_x_10612:
[----:B------:R0:W5:Y:S01]  /*0280*/  LDG.E R24, [R2.64] ;  /* 0x0000002402187981 */ /* 0x000162000c1e1900 */
[----:B------:R-:W-:Y:S05]  /*0290*/  BRA `(.L_x_10610) ;  /* 0x00000c7000007947 */ /* 0x000fea0003800000 */
.L_x_10611:
[----:B------:R0:W5:Y:S01]  /*02a0*/  LDG.E.S16 R24, [R2.64] ;  /* 0x0000002402187981 */ /* 0x000162000c1e1700 */
[----:B------:R-:W-:Y:S05]  /*02b0*/  BRA `(.L_x_10610) ;  /* 0x00000c5000007947 */ /* 0x000fea0003800000 */
.L_x_10606:
        /* <DEDUP_REMOVED lines=9> */
.L_x_10614:
[----:B------:R-:W2:Y:S02]  /*0350*/  LDG.E.U16 R2, [R2.64] ;  /* 0x0000002402027981 */ /* 0x000ea4000c1e1500 */
[----:B--2---:R-:W-:-:S06]  /*0360*/  HADD2.F32 R24, -RZ, R2.H0_H0 ;  /* 0x20000002ff187230 */ /* 0x004fcc0000004100 */
[----:B------:R-:W0:Y:S01]  /*0370*/  F2I.FTZ.TRUNC.NTZ R24, R24 ;  /* 0x0000001800187305 */ /* 0x000e22000021f100 */
[----:B------:R-:W-:Y:S05]  /*0380*/  BRA `(.L_x_10610) ;  /* 0x00000b8000007947 */ /* 0x000fea0003800000 */
.L_x_10613:
        /* <DEDUP_REMOVED lines=9> */
.L_x_10616:
[----:B------:R-:W2:Y:S02]  /*0420*/  LDG.E.U16 R2, [R2.64] ;  /* 0x0000002402027981 */ /* 0x000ea4000c1e1500 */
[----:B--2---:R-:W-:-:S06]  /*0430*/  HADD2.F32 R24, -RZ, R2.H0_H0 ;  /* 0x20000002ff187230 */ /* 0x004fcc0000004100 */
[----:B------:R-:W0:Y:S01]  /*0440*/  F2I.FTZ.TRUNC.NTZ R24, R24 ;  /* 0x0000001800187305 */ /* 0x000e22000021f100 */
[----:B------:R-:W-:Y:S05]  /*0450*/  BRA `(.L_x_10610) ;  /* 0x00000ab000007947 */ /* 0x000fea0003800000 */
.L_x_10615:
[----:B------:R-:W2:Y:S02]  /*0460*/  LDG.E.64 R2, [R2.64] ;  /* 0x0000002402027981 */ /* 0x000ea4000c1e1b00 */
[----:B--2---:R0:W1:Y:S01]  /*0470*/  F2I.F64.TRUNC R24, R2 ;  /* 0x0000000200187311 */ /* 0x004062000030d100 */
[----:B------:R-:W-:Y:S05]  /*0480*/  BRA `(.L_x_10610) ;  /* 0x00000a8000007947 */ /* 0x000fea0003800000 */
.L_x_10605:
        /* <DEDUP_REMOVED lines=12> */
.L_x_10619:
[----:B------:R-:W2:Y:S02]  /*0550*/  LDG.E.64 R2, [R2.64] ;  /* 0x0000002402027981 */ /* 0x000ea4000c1e1b00 */
[----:B--2---:R0:W1:Y:S01]  /*0560*/  F2I.F64.TRUNC R24, R2 ;  /* 0x0000000200187311 */ /* 0x004062000030d100 */
[----:B------:R-:W-:Y:S05]  /*0570*/  BRA `(.L_x_10610) ;  /* 0x0000099000007947 */ /* 0x000fea0003800000 */
.L_x_10618:
        /* <DEDUP_REMOVED lines=27> */
.L_x_10621:
        /* <DEDUP_REMOVED lines=15> */
.L_x_10620:
[----:B------:R-:W2:Y:S02]  /*0820*/  LDG.E.U16 R24, [R2.64] ;  /* 0x0000002402187981 */ /* 0x000ea4000c1e1500 */
[----:B--2---:R-:W-:-:S06]  /*0830*/  PRMT R24, RZ, 0x5410, R24 ;  /* 0x00005410ff187816 */ /* 0x004fcc0000000018 */
[----:B------:R-:W0:Y:S01]  /*0840*/  F2I.FTZ.TRUNC.NTZ R24, R24 ;  /* 0x0000001800187305 */ /* 0x000e22000021f100 */
[----:B------:R-:W-:Y:S05]  /*0850*/  BRA `(.L_x_10610) ;  /* 0x000006b000007947 */ /* 0x000fea0003800000 */
.L_x_10617:
        /* <DEDUP_REMOVED lines=10> */
.L_x_10624:
        /* <DEDUP_REMOVED lines=21> */
.L_x_10628:
[----:B------:R-:W-:Y:S05]  /*0a50*/  BSYNC B1 ;  /* 0x0000000000017941 */ /* 0x000fea0003800000 */
.L_x_10627:
[----:B------:R-:W-:Y:S01]  /*0a60*/  IMAD.SHL.U32 R2, R2, 0x100000, RZ ;  /* 0x0010000002027824 */ /* 0x000fe200078e00ff */
[----:B------:R-:W-:-:S04]  /*0a70*/  LEA R3, R0, 0x3b800000, 0x17 ;  /* 0x3b80000000037811 */ /* 0x000fc800078eb8ff */
[----:B------:R-:W-:Y:S02]  /*0a80*/  LOP3.LUT R24, R3, R2, R24, 0xfe, !PT ;  /* 0x0000000203187212 */ /* 0x000fe400078efe18 */
.L_x_10626:
[----:B------:R-:W-:Y:S05]  /*0a90*/  BSYNC B0 ;  /* 0x0000000000007941 */ /* 0x000fea0003800000 */
.L_x_10625:
[----:B------:R-:W0:Y:S01]  /*0aa0*/  F2I.FTZ.TRUNC.NTZ R24, R24 ;  /* 0x0000001800187305 */ /* 0x000e22000021f100 */
[----:B------:R-:W-:Y:S05]  /*0ab0*/  BRA `(.L_x_10610) ;  /* 0x0000045000007947 */ /* 0x000fea0003800000 */
.L_x_10623:
        /* <DEDUP_REMOVED lines=21> */
.L_x_10632:
[----:B------:R-:W-:Y:S05]  /*0c10*/  BSYNC B1 ;  /* 0x0000000000017941 */ /* 0x000fea0003800000 */
.L_x_10631:
[----:B------:R-:W-:Y:S01]  /*0c20*/  IMAD.SHL.U32 R2, R2, 0x200000, RZ ;  /* 0x0020000002027824 */ /* 0x000fe200078e00ff */
[----:B------:R-:W-:-:S04]  /*0c30*/  LEA R3, R0, 0x37800000, 0x17 ;  /* 0x3780000000037811 */ /* 0x000fc800078eb8ff */
[----:B------:R-:W-:Y:S02]  /*0c40*/  LOP3.LUT R24, R3, R2, R24, 0xfe, !PT ;  /* 0x0000000203187212 */ /* 0x000fe400078efe18 */
.L_x_10630:
[----:B------:R-:W-:Y:S05]  /*0c50*/  BSYNC B0 ;  /* 0x0000000000007941 */ /* 0x000fea0003800000 */
.L_x_10629:
[----:B------:R-:W0:Y:S01]  /*0c60*/  F2I.FTZ.TRUNC.NTZ R24, R24 ;  /* 0x0000001800187305 */ /* 0x000e22000021f100 */
[----:B------:R-:W-:Y:S05]  /*0c70*/  BRA `(.L_x_10610) ;  /* 0x0000029000007947 */ /* 0x000fea0003800000 */
.L_x_10622:
        /* <DEDUP_REMOVED lines=14> */
.L_x_10636:
[----:B------:R-:W-:Y:S05]  /*0d60*/  BSYNC B0 ;  /* 0x0000000000007941 */ /* 0x000fea0003800000 */
.L_x_10635:
[----:B------:R-:W0:Y:S01]  /*0d70*/  F2I.FTZ.TRUNC.NTZ R24, R24 ;  /* 0x0000001800187305 */ /* 0x000e22000021f100 */
[----:B------:R-:W-:Y:S05]  /*0d80*/  BRA `(.L_x_10610) ;  /* 0x0000018000007947 */ /* 0x000fea0003800000 */
.L_x_10609:
        /* <DEDUP_REMOVED lines=21> */
.L_x_10634:
[----:B------:R0:W5:Y:S01]  /*0ee0*/  LDG.E R24, [R2.64] ;  /* 0x0000002402187981 */ /* 0x000162000c1e1900 */
[----:B------:R-:W-:Y:S05]  /*0ef0*/  BRA `(.L_x_10610) ;  /* 0x0000001000007947 */ /* 0x000fea0003800000 */
.L_x_10633:
[----:B------:R0:W5:Y:S02]  /*0f00*/  LDG.E R24, [R2.64] ;  /* 0x0000002402187981 */ /* 0x000164000c1e1900 */
.L_x_10610:
        /* <DEDUP_REMOVED lines=16> */
.L_x_10640:
[----:B------:R0:W5:Y:S01]  /*1010*/  LDG.E.U8 R23, [R2.64] ;  /* 0x0000002402177981 */ /* 0x000162000c1e1100 */
[----:B------:R-:W-:Y:S05]  /*1020*/  BRA `(.L_x_10642) ;  /* 0x00000d0000007947 */ /* 0x000fea0003800000 */
.L_x_10639:
        /* <DEDUP_REMOVED lines=8> */
.L_x_10644:
[----:B------:R0:W5:Y:S01]  /*10b0*/  LDG.E R23, [R2.64] ;  /* 0x0000002402177981 */ /* 0x000162000c1e1900 */
[----:B------:R-:W-:Y:S05]  /*10c0*/  BRA `(.L_x_10642) ;  /* 0x00000c6000007947 */ /* 0x000fea0003800000 */
.L_x_10643:
[----:B------:R0:W5:Y:S01]  /*10d0*/  LDG.E.S16 R23, [R2.64] ;  /* 0x0000002402177981 */ /* 0x000162000c1e1700 */
[----:B------:R-:W-:Y:S05]  /*10e0*/  BRA `(.L_x_10642) ;  /* 0x00000c4000007947 */ /* 0x000fea0003800000 */
.L_x_10638:
        /* <DEDUP_REMOVED lines=9> */
.L_x_10646:
[----:B------:R-:W2:Y:S02]  /*1180*/  LDG.E.U16 R2, [R2.64] ;  /* 0x0000002402027981 */ /* 0x000ea4000c1e1500 */
[----:B--2---:R-:W-:-:S06]  /*1190*/  HADD2.F32 R23, -RZ, R2.H0_H0 ;  /* 0x20000002ff177230 */ /* 0x004fcc0000004100 */
[----:B------:R-:W0:Y:S01]  /*11a0*/  F2I.FTZ.TRUNC.NTZ R23, R23 ;  /* 0x0000001700177305 */ /* 0x000e22000021f100 */
[----:B------:R-:W-:Y:S05]  /*11b0*/  BRA `(.L_x_10642) ;  /* 0x00000b7000007947 */ /* 0x000fea0003800000 */
.L_x_10645:
        /* <DEDUP_REMOVED lines=9> */
.L_x_10648:
[----:B------:R-:W2:Y:S02]  /*1250*/  LDG.E.U16 R2, [R2.64] ;  /* 0x0000002402027981 */ /* 0x000ea4000c1e1500 */
[----:B--2---:R-:W-:-:S06]  /*1260*/  HADD2.F32 R23, -RZ, R2.H0_H0 ;  /* 0x20000002ff177230 */ /* 0x004fcc0000004100 */
[----:B------:R-:W0:Y:S01]  /*1270*/  F2I.FTZ.TRUNC.NTZ R23, R23 ;  /* 0x0000001700177305 */ /* 0x000e22000021f100 */
[----:B------:R-:W-:Y:S05]  /*1280*/  BRA `(.L_x_10642) ;  /* 0x00000aa000007947 */ /* 0x000fea0003800000 */
.L_x_10647:
[----:B------:R-:W2:Y:S02]  /*1290*/  LDG.E.64 R2, [R2.64] ;  /* 0x0000002402027981 */ /* 0x000ea4000c1e1b00 */
[----:B--2---:R0:W2:Y:S01]  /*12a0*/  F2I.F64.TRUNC R23, R2 ;  /* 0x0000000200177311 */ /* 0x0040a2000030d100 */
[----:B------:R-:W-:Y:S05]  /*12b0*/  BRA `(.L_x_10642) ;  /* 0x00000a7000007947 */ /* 0x000fea0003800000 */
.L_x_10637:
        /* <DEDUP_REMOVED lines=12> */
.L_x_10651:
[----:B------:R-:W2:Y:S02]  /*1380*/  LDG.E.64 R2, [R2.64] ;  /* 0x0000002402027981 */ /* 0x000ea4000c1e1b00 */
[----:B--2---:R0:W2:Y:S01]  /*1390*/  F2I.F64.TRUNC R23, R2 ;  /* 0x0000000200177311 */ /* 0x0040a2000030d100 */
[----:B------:R-:W-:Y:S05]  /*13a0*/  BRA `(.L_x_10642) ;  /* 0x0000098000007947 */ /* 0x000fea0003800000 */
.L_x_10650:
        /* <DEDUP_REMOVED lines=27> */
.L_x_10653:
        /* <DEDUP_REMOVED lines=14> */
.L_x_10652:
[----:B------:R-:W2:Y:S02]  /*1640*/  LDG.E.U16 R23, [R2.64] ;  /* 0x0000002402177981 */ /* 0x000ea4000c1e1500 */
[----:B--2---:R-:W-:-:S06]  /*1650*/  PRMT R23, RZ, 0x5410, R23 ;  /* 0x00005410ff177816 */ /* 0x004fcc0000000017 */
[----:B------:R-:W0:Y:S01]  /*1660*/  F2I.FTZ.TRUNC.NTZ R23, R23 ;  /* 0x0000001700177305 */ /* 0x000e22000021f100 */
[----:B------:R-:W-:Y:S05]  /*1670*/  BRA `(.L_x_10642) ;  /* 0x000006b000007947 */ /* 0x000fea0003800000 */
.L_x_10649:
        /* <DEDUP_REMOVED lines=10> */
.L_x_10656:
        /* <DEDUP_REMOVED lines=21> */
.L_x_10660:
[----:B------:R-:W-:Y:S05]  /*1870*/  BSYNC B1 ;  /* 0x0000000000017941 */ /* 0x000fea0003800000 */
.L_x_10659:
[----:B------:R-:W-:Y:S01]  /*1880*/  IMAD.SHL.U32 R2, R2, 0x100000, RZ ;  /* 0x0010000002027824 */ /* 0x000fe200078e00ff */
[----:B------:R-:W-:-:S04]  /*1890*/  LEA R0, R0, 0x3b800000, 0x17 ;  /* 0x3b80000000007811 */ /* 0x000fc800078eb8ff */
[----:B------:R-:W-:Y:S02]  /*18a0*/  LOP3.LUT R23, R0, R2, R23, 0xfe, !PT ;  /* 0x0000000200177212 */ /* 0x000fe400078efe17 */
.L_x_10658:
[----:B------:R-:W-:Y:S05]  /*18b0*/  BSYNC B0 ;  /* 0x0000000000007941 */ /* 0x000fea0003800000 */
.L_x_10657:
[----:B------:R-:W0:Y:S01]  /*18c0*/  F2I.FTZ.TRUNC.NTZ R23, R23 ;  /* 0x0000001700177305 */ /* 0x000e22000021f100 */
[----:B------:R-:W-:Y:S05]  /*18d0*/  BRA `(.L_x_10642) ;  /* 0x0000045000007947 */ /* 0x000fea0003800000 */
.L_x_10655:
        /* <DEDUP_REMOVED lines=21> */
.L_x_10664:
[----:B------:R-:W-:Y:S05]  /*1a30*/  BSYNC B1 ;  /* 0x0000000000017941 */ /* 0x000fea0003800000 */
.L_x_10663:
[----:B------:R-:W-:Y:S01]  /*1a40*/  IMAD.SHL.U32 R2, R2, 0x200000, RZ ;  /* 0x0020000002027824 */ /* 0x000fe200078e00ff */
[----:B------:R-:W-:-:S04]  /*1a50*/  LEA R0, R0, 0x37800000, 0x17 ;  /* 0x3780000000007811 */ /* 0x000fc800078eb8ff */
[----:B------:R-:W-:Y:S02]  /*1a60*/  LOP3.LUT R23, R0, R2, R23, 0xfe, !PT ;  /* 0x0000000200177212 */ /* 0x000fe400078efe17 */
.L_x_10662:
[----:B------:R-:W-:Y:S05]  /*1a70*/  BSYNC B0 ;  /* 0x0000000000007941 */ /* 0x000fea0003800000 */
.L_x_10661:
[----:B------:R-:W0:Y:S01]  /*1a80*/  F2I.FTZ.TRUNC.NTZ R23, R23 ;  /* 0x0000001700177305 */ /* 0x000e22000021f100 */
[----:B------:R-:W-:Y:S05]  /*1a90*/  BRA `(.L_x_10642) ;  /* 0x0000029000007947 */ /* 0x000fea0003800000 */
.L_x_10654:
        /* <DEDUP_REMOVED lines=14> */
.L_x_10668:
[----:B------:R-:W-:Y:S05]  /*1b80*/  BSYNC B0 ;  /* 0x0000000000007941 */ /* 0x000fea0003800000 */
.L_x_10667:
[----:B------:R-:W0:Y:S01]  /*1b90*/  F2I.FTZ.TRUNC.NTZ R23, R23 ;  /* 0x0000001700177305 */ /* 0x000e22000021f100 */
[----:B------:R-:W-:Y:S05]  /*1ba0*/  BRA `(.L_x_10642) ;  /* 0x0000018000007947 */ /* 0x000fea0003800000 */
.L_x_10641:
        /* <DEDUP_REMOVED lines=21> */
.L_x_10666:
[----:B------:R0:W5:Y:S01]  /*1d00*/  LDG.E R23, [R2.64] ;  /* 0x0000002402177981 */ /* 0x000162000c1e1900 */
[----:B------:R-:W-:Y:S05]  /*1d10*/  BRA `(.L_x_10642) ;  /* 0x0000001000007947 */ /* 0x000fea0003800000 */
.L_x_10665:
[----:B------:R0:W5:Y:S02]  /*1d20*/  LDG.E R23, [R2.64] ;  /* 0x0000002402177981 */ /* 0x000164000c1e1900 */
.L_x_10642:
[----:B0-----:R-:W0:Y:S02]  /*1d30*/  S2R R2, SR_TID.X ;  /* 0x0000000000027919 */ /* 0x001e240000002100 */
[----:B0-----:R-:W-:Y:S02]  /*1d40*/  IADD3 R2, R2, 0x80, RZ ;  /* 0x0000008002027810 */ /* 0x001fe40007ffe0ff */
.L_x_10604:
[----:B-1-3--:R-:W-:Y:S05]  /*1d50*/  BSYNC B6 ;  /* 0x0000000000067941 */ /* 0x00afea0003800000 */
.L_x_10603:
[----:B------:R-:W-:Y:S01]  /*1d60*/  ISETP.GE.AND P0, PT, R2, R26, PT ;  /* 0x0000001a0200720c */ /* 0x000fe20003f06270 */
[----:B------:R-:W-:Y:S01]  /*1d70*/  BSSY B6, `(.L_x_10669) ;  /* 0x00001c9000067945 */ /* 0x000fe20003800000 */
[----:B------:R-:W-:-:S11]  /*1d80*/  IMAD.MOV.U32 R22, RZ, RZ, RZ ;  /* 0x000000ffff167224 */ /* 0x000fd600078e00ff */
        /* <DEDUP_REMOVED lines=18> */
.L_x_10674:
[----:B------:R0:W5:Y:S01]  /*1eb0*/  LDG.E.U8 R25, [R4.64] ;  /* 0x0000002404197981 */ /* 0x000162000c1e1100 */
[----:B------:R-:W-:Y:S05]  /*1ec0*/  BRA `(.L_x_10676) ;  /* 0x00000d0000007947 */ /* 0x000fea0003800000 */
.L_x_10673:
        /* <DEDUP_REMOVED lines=8> */
.L_x_10678:
[----:B------:R0:W5:Y:S01]  /*1f50*/  LDG.E R25, [R4.64] ;  /* 0x0000002404197981 */ /* 0x000162000c1e1900 */
[----:B------:R-:W-:Y:S05]  /*1f60*/  BRA `(.L_x_10676) ;  /* 0x00000c6000007947 */ /* 0x000fea0003800000 */
.L_x_10677:
[----:B------:R0:W5:Y:S01]  /*1f70*/  LDG.E.S16 R25, [R4.64] ;  /* 0x0000002404197981 */ /* 0x000162000c1e1700 */
[----:B------:R-:W-:Y:S05]  /*1f80*/  BRA `(.L_x_10676) ;  /* 0x00000c4000007947 */ /* 0x000fea0003800000 */
.L_x_10672:
        /* <DEDUP_REMOVED lines=9> */
.L_x_10680:
[----:B------:R-:W3:Y:S02]  /*2020*/  LDG.E.U16 R4, [R4.64] ;  /* 0x0000002404047981 */ /* 0x000ee4000c1e1500 */
[----:B---3--:R-:W-:-:S06]  /*2030*/  HADD2.F32 R25, -RZ, R4.H0_H0 ;  /* 0x20000004ff197230 */ /* 0x008fcc0000004100 */
[----:B------:R-:W0:Y:S01]  /*2040*/  F2I.FTZ.TRUNC.NTZ R25, R25 ;  /* 0x0000001900197305 */ /* 0x000e22000021f100 */
[----:B------:R-:W-:Y:S05]  /*2050*/  BRA `(.L_x_10676) ;  /* 0x00000b7000007947 */ /* 0x000fea0003800000 */
.L_x_10679:
        /* <DEDUP_REMOVED lines=9> */
.L_x_10682:
[----:B------:R-:W3:Y:S02]  /*20f0*/  LDG.E.U16 R4, [R4.64] ;  /* 0x0000002404047981 */ /* 0x000ee4000c1e1500 */
[----:B---3--:R-:W-:-:S06]  /*2100*/  HADD2.F32 R25, -RZ, R4.H0_H0 ;  /* 0x20000004ff197230 */ /* 0x008fcc0000004100 */
[----:B------:R-:W0:Y:S01]  /*2110*/  F2I.FTZ.TRUNC.NTZ R25, R25 ;  /* 0x0000001900197305 */ /* 0x000e22000021f100 */
[----:B------:R-:W-:Y:S05]  /*2120*/  BRA `(.L_x_10676) ;  /* 0x00000aa000007947 */ /* 0x000fea0003800000 */
.L_x_10681:
[----:B------:R-:W3:Y:S02]  /*2130*/  LDG.E.64 R4, [R4.64] ;  /* 0x0000002404047981 */ /* 0x000ee4000c1e1b00 */
[----:B---3--:R0:W1:Y:S01]  /*2140*/  F2I.F64.TRUNC R25, R4 ;  /* 0x0000000400197311 */ /* 0x008062000030d100 */
[----:B------:R-:W-:Y:S05]  /*2150*/  BRA `(.L_x_10676) ;  /* 0x00000a7000007947 */ /* 0x000fea0003800000 */
.L_x_10671:
        /* <DEDUP_REMOVED lines=12> */
.L_x_10685:
[----:B------:R-:W3:Y:S02]  /*2220*/  LDG.E.64 R4, [R4.64] ;  /* 0x0000002404047981 */ /* 0x000ee4000c1e1b00 */
[----:B---3--:R0:W1:Y:S01]  /*2230*/  F2I.F64.TRUNC R25, R4 ;  /* 0x0000000400197311 */ /* 0x008062000030d100 */
[----:B------:R-:W-:Y:S05]  /*2240*/  BRA `(.L_x_10676) ;  /* 0x0000098000007947 */ /* 0x000fea0003800000 */
.L_x_10684:
        /* <DEDUP_REMOVED lines=27> */
.L_x_10687:
        /* <DEDUP_REMOVED lines=12> */
[----:B------:R0:W1:Y:S01]  /*24c0*/  F2I.FTZ.TRUNC.NTZ R25, R0 ;  /* 0x0000000000197305 */ /* 0x000062000021f100 */
[----:B------:R-:W-:Y:S05]  /*24d0*/  BRA `(.L_x_10676) ;  /* 0x000006f000007947 */ /* 0x000fea0003800000 */
.L_x_10686:
[----:B------:R-:W3:Y:S02]  /*24e0*/  LDG.E.U16 R25, [R4.64] ;  /* 0x0000002404197981 */ /* 0x000ee4000c1e1500 */
[----:B---3--:R-:W-:-:S06]  /*24f0*/  PRMT R25, RZ, 0x5410, R25 ;  /* 0x00005410ff197816 */ /* 0x008fcc0000000019 */
[----:B------:R-:W0:Y:S01]  /*2500*/  F2I.FTZ.TRUNC.NTZ R25, R25 ;  /* 0x0000001900197305 */ /* 0x000e22000021f100 */
[----:B------:R-:W-:Y:S05]  /*2510*/  BRA `(.L_x_10676) ;  /* 0x000006b000007947 */ /* 0x000fea0003800000 */
.L_x_10683:
        /* <DEDUP_REMOVED lines=10> */
.L_x_10690:
        /* <DEDUP_REMOVED lines=21> */
.L_x_10694:
[----:B------:R-:W-:Y:S05]  /*2710*/  BSYNC B1 ;  /* 0x0000000000017941 */ /* 0x000fea0003800000 */
.L_x_10693:
[----:B------:R-:W-:Y:S01]  /*2720*/  IMAD.SHL.U32 R3, R3, 0x100000, RZ ;  /* 0x0010000003037824 */ /* 0x000fe200078e00ff */
[----:B------:R-:W-:-:S04]  /*2730*/  LEA R0, R0, 0x3b800000, 0x17 ;  /* 0x3b80000000007811 */ /* 0x000fc800078eb8ff */
[----:B------:R-:W-:Y:S02]  /*2740*/  LOP3.LUT R25, R0, R3, R25, 0xfe, !PT ;  /* 0x0000000300197212 */ /* 0x000fe400078efe19 */
.L_x_10692:
[----:B------:R-:W-:Y:S05]  /*2750*/  BSYNC B0 ;  /* 0x0000000000007941 */ /* 0x000fea0003800000 */
.L_x_10691:
[----:B------:R-:W0:Y:S01]  /*2760*/  F2I.FTZ.TRUNC.NTZ R25, R25 ;  /* 0x0000001900197305 */ /* 0x000e22000021f100 */
[----:B------:R-:W-:Y:S05]  /*2770*/  BRA `(.L_x_10676) ;  /* 0x0000045000007947 */ /* 0x000fea0003800000 */
.L_x_10689:
        /* <DEDUP_REMOVED lines=21> */
.L_x_10698:
[----:B------:R-:W-:Y:S05]  /*28d0*/  BSYNC B1 ;  /* 0x0000000000017941 */ /* 0x000fea0003800000 */
.L_x_10697:
[----:B------:R-:W-:Y:S01]  /*28e0*/  IMAD.SHL.U32 R3, R3, 0x200000, RZ ;  /* 0x0020000003037824 */ /* 0x000fe200078e00ff */
[----:B------:R-:W-:-:S04]  /*28f0*/  LEA R0, R0, 0x37800000, 0x17 ;  /* 0x3780000000007811 */ /* 0x000fc800078eb8ff */
[----:B------:R-:W-:Y:S02]  /*2900*/  LOP3.LUT R25, R0, R3, R25, 0xfe, !PT ;  /* 0x0000000300197212 */ /* 0x000fe400078efe19 */
.L_x_10696:
[----:B------:R-:W-:Y:S05]  /*2910*/  BSYNC B0 ;  /* 0x0000000000007941 */ /* 0x000fea0003800000 */
.L_x_10695:
[----:B------:R-:W0:Y:S01]  /*2920*/  F2I.FTZ.TRUNC.NTZ R25, R25 ;  /* 0x0000001900197305 */ /* 0x000e22000021f100 */
[----:B------:R-:W-:Y:S05]  /*2930*/  BRA `(.L_x_10676) ;  /* 0x0000029000007947 */ /* 0x000fea0003800000 */
.L_x_10688:
        /* <DEDUP_REMOVED lines=14> */
.L_x_10702:
[----:B------:R-:W-:Y:S05]  /*2a20*/  BSYNC B0 ;  /* 0x0000000000007941 */ /* 0x000fea0003800000 */
.L_x_10701:
[----:B------:R-:W0:Y:S01]  /*2a30*/  F2I.FTZ.TRUNC.NTZ R25, R25 ;  /* 0x0000001900197305 */ /* 0x000e22000021f100 */
[----:B------:R-:W-:Y:S05]  /*2a40*/  BRA `(.L_x_10676) ;  /* 0x0000018000007947 */ /* 0x000fea0003800000 */
.L_x_10675:
        /* <DEDUP_REMOVED lines=19> */
[----:B0-2--5:R-:W-:Y:S05]  /*2b80*/  CALL.ABS.NOINC R14 ;  /* 0x000000000e007343 */ /* 0x025fea0003c00000 */
[----:B------:R-:W-:Y:S05]  /*2b90*/  BRA `(.L_x_10676) ;  /* 0x0000003000007947 */ /* 0x000fea0003800000 */
.L_x_10700:
[----:B------:R0:W5:Y:S01]  /*2ba0*/  LDG.E R25, [R4.64] ;  /* 0x0000002404197981 */ /* 0x000162000c1e1900 */
[----:B------:R-:W-:Y:S05]  /*2bb0*/  BRA `(.L_x_10676) ;  /* 0x0000001000007947 */ /* 0x000fea0003800000 */
.L_x_10699:
[----:B------:R0:W5:Y:S02]  /*2bc0*/  LDG.E R25, [R4.64] ;  /* 0x0000002404197981 */ /* 0x000164000c1e1900 */
.L_x_10676:
        /* <DEDUP_REMOVED lines=16> */
.L_x_10706:
[----:B------:R0:W5:Y:S01]  /*2cd0*/  LDG.E.U8 R22, [R4.64] ;  /* 0x0000002404167981 */ /* 0x000162000c1e1100 */
[----:B------:R-:W-:Y:S05]  /*2ce0*/  BRA `(.L_x_10708) ;  /* 0x00000d0000007947 */ /* 0x000fea0003800000 */
.L_x_10705:
        /* <DEDUP_REMOVED lines=8> */
.L_x_10710:
[----:B------:R0:W5:Y:S01]  /*2d70*/  LDG.E R22, [R4.64] ;  /* 0x0000002404167981 */ /* 0x000162000c1e1900 */
[----:B------:R-:W-:Y:S05]  /*2d80*/  BRA `(.L_x_10708) ;  /* 0x00000c6000007947 */ /* 0x000fea0003800000 */
.L_x_10709:
[----:B------:R0:W5:Y:S01]  /*2d90*/  LDG.E.S16 R22, [R4.64] ;  /* 0x0000002404167981 */ /* 0x000162000c1e1700 */
[----:B------:R-:W-:Y:S05]  /*2da0*/  BRA `(.L_x_10708) ;  /* 0x00000c4000007947 */ /* 0x000fea0003800000 */
.L_x_10704:
        /* <DEDUP_REMOVED lines=9> */
.L_x_10712:
[----:B------:R-:W3:Y:S02]  /*2e40*/  LDG.E.U16 R4, [R4.64] ;  /* 0x0000002404047981 */ /* 0x000ee4000c1e1500 */
[----:B---3--:R-:W-:-:S06]  /*2e50*/  HADD2.F32 R22, -RZ, R4.H0_H0 ;  /* 0x20000004ff167230 */ /* 0x008fcc0000004100 */
[----:B------:R-:W0:Y:S01]  /*2e60*/  F2I.FTZ.TRUNC.NTZ R22, R22 ;  /* 0x0000001600167305 */ /* 0x000e22000021f100 */
[----:B------:R-:W-:Y:S05]  /*2e70*/  BRA `(.L_x_10708) ;  /* 0x00000b7000007947 */ /* 0x000fea0003800000 */
.L_x_10711:
        /* <DEDUP_REMOVED lines=9> */
.L_x_10714:
[----:B------:R-:W3:Y:S02]  /*2f10*/  LDG.E.U16 R4, [R4.64] ;  /* 0x0000002404047981 */ /* 0x000ee4000c1e1500 */
[----:B---3--:R-:W-:-:S06]  /*2f20*/  HADD2.F32 R22, -RZ, R4.H0_H0 ;  /* 0x20000004ff167230 */ /* 0x008fcc0000004100 */
[----:B------:R-:W0:Y:S01]  /*2f30*/  F2I.FTZ.TRUNC.NTZ R22, R22 ;  /* 0x0000001600167305 */ /* 0x000e22000021f100 */
[----:B------:R-:W-:Y:S05]  /*2f40*/  BRA `(.L_x_10708) ;  /* 0x00000aa000007947 */ /* 0x000fea0003800000 */
.L_x_10713:
[----:B------:R-:W3:Y:S02]  /*2f50*/  LDG.E.64 R4, [R4.64] ;  /* 0x0000002404047981 */ /* 0x000ee4000c1e1b00 */
[----:B---3--:R0:W3:Y:S01]  /*2f60*/  F2I.F64.TRUNC R22, R4 ;  /* 0x0000000400167311 */ /* 0x0080e2000030d100 */
[----:B------:R-:W-:Y:S05]  /*2f70*/  BRA `(.L_x_10708) ;  /* 0x00000a7000007947 */ /* 0x000fea0003800000 */
.L_x_10703:
        /* <DEDUP_REMOVED lines=12> */
.L_x_10717:
[----:B------:R-:W3:Y:S02]  /*3040*/  LDG.E.64 R4, [R4.64] ;  /* 0x0000002404047981 */ /* 0x000ee4000c1e1b00 */
[----:B---3--:R0:W3:Y:S01]  /*3050*/  F2I.F64.TRUNC R22, R4 ;  /* 0x0000000400167311 */ /* 0x0080e2000030d100 */
[----:B------:R-:W-:Y:S05]  /*3060*/  BRA `(.L_x_10708) ;  /* 0x0000098000007947 */ /* 0x000fea0003800000 */
.L_x_10716:
        /* <DEDUP_REMOVED lines=27> */
.L_x_10719:
        /* <DEDUP_REMOVED lines=12> */
[----:B------:R0:W3:Y:S01]  /*32e0*/  F2I.FTZ.TRUNC.NTZ R22, R0 ;  /* 0x0000000000167305 */ /* 0x0000e2000021f100 */
[----:B------:R-:W-:Y:S05]  /*32f0*/  BRA `(.L_x_10708) ;  /* 0x000006f000007947 */ /* 0x000fea0003800000 */
.L_x_10718:
[----:B------:R-:W3:Y:S02]  /*3300*/  LDG.E.U16 R22, [R4.64] ;  /* 0x0000002404167981 */ /* 0x000ee4000c1e1500 */
[----:B---3--:R-:W-:-:S06]  /*3310*/  PRMT R22, RZ, 0x5410, R22 ;  /* 0x00005410ff167816 */ /* 0x008fcc0000000016 */
[----:B------:R-:W0:Y:S01]  /*3320*/  F2I.FTZ.TRUNC.NTZ R22, R22 ;  /* 0x0000001600167305 */ /* 0x000e22000021f100 */
[----:B------:R-:W-:Y:S05]  /*3330*/  BRA `(.L_x_10708) ;  /* 0x000006b000007947 */ /* 0x000fea0003800000 */
.L_x_10715:
        /* <DEDUP_REMOVED lines=10> */
.L_x_10722:
        /* <DEDUP_REMOVED lines=21> */
.L_x_10726:
[----:B------:R-:W-:Y:S05]  /*3530*/  BSYNC B1 ;  /* 0x0000000000017941 */ /* 0x000fea0003800000 */
.L_x_10725:
[----:B------:R-:W-:Y:S01]  /*3540*/  IMAD.SHL.U32 R3, R3, 0x100000, RZ ;  /* 0x0010000003037824 */ /* 0x000fe200078e00ff */
[----:B------:R-:W-:-:S04]  /*3550*/  LEA R5, R0, 0x3b800000, 0x17 ;  /* 0x3b80000000057811 */ /* 0x000fc800078eb8ff */
[----:B------:R-:W-:Y:S02]  /*3560*/  LOP3.LUT R22, R5, R3, R22, 0xfe, !PT ;  /* 0x0000000305167212 */ /* 0x000fe400078efe16 */
.L_x_10724:
[----:B------:R-:W-:Y:S05]  /*3570*/  BSYNC B0 ;  /* 0x0000000000007941 */ /* 0x000fea0003800000 */
.L_x_10723:
[----:B------:R-:W0:Y:S01]  /*3580*/  F2I.FTZ.TRUNC.NTZ R22, R22 ;  /* 0x0000001600167305 */ /* 0x000e22000021f100 */
[----:B------:R-:W-:Y:S05]  /*3590*/  BRA `(.L_x_10708) ;  /* 0x0000045000007947 */ /* 0x000fea0003800000 */
.L_x_10721:
        /* <DEDUP_REMOVED lines=21> */
.L_x_10730:
[----:B------:R-:W-:Y:S05]  /*36f0*/  BSYNC B1 ;  /* 0x0000000000017941 */ /* 0x000fea0003800000 */
.L_x_10729:
[----:B------:R-:W-:Y:S01]  /*3700*/  IMAD.SHL.U32 R3, R3, 0x200000, RZ ;  /* 0x0020000003037824 */ /* 0x000fe200078e00ff */
[----:B------:R-:W-:-:S04]  /*3710*/  LEA R5, R0, 0x37800000, 0x17 ;  /* 0x3780000000057811 */ /* 0x000fc800078eb8ff */
[----:B------:R-:W-:Y:S02]  /*3720*/  LOP3.LUT R22, R5, R3, R22, 0xfe, !PT ;  /* 0x0000000305167212 */ /* 0x000fe400078efe16 */
.L_x_10728:
[----:B------:R-:W-:Y:S05]  /*3730*/  BSYNC B0 ;  /* 0x0000000000007941 */ /* 0x000fea0003800000 */
.L_x_10727:
[----:B------:R-:W0:Y:S01]  /*3740*/  F2I.FTZ.TRUNC.NTZ R22, R22 ;  /* 0x0000001600167305 */ /* 0x000e22000021f100 */
[----:B------:R-:W-:Y:S05]  /*3750*/  BRA `(.L_x_10708) ;  /* 0x0000029000007947 */ /* 0x000fea0003800000 */
.L_x_10720:
        /* <DEDUP_REMOVED lines=14> */
.L_x_10734:
[----:B------:R-:W-:Y:S05]  /*3840*/  BSYNC B0 ;  /* 0x0000000000007941 */ /* 0x000fea0003800000 */
.L_x_10733:
[----:B------:R-:W0:Y:S01]  /*3850*/  F2I.FTZ.TRUNC.NTZ R22, R22 ;  /* 0x0000001600167305 */ /* 0x000e22000021f100 */
[----:B------:R-:W-:Y:S05]  /*3860*/  BRA `(.L_x_10708) ;  /* 0x0000018000007947 */ /* 0x000fea0003800000 */
.L_x_10707:
        /* <DEDUP_REMOVED lines=19> */
[----:B012--5:R-:W-:Y:S05]  /*39a0*/  CALL.ABS.NOINC R14 ;  /* 0x000000000e007343 */ /* 0x027fea0003c00000 */
[----:B------:R-:W-:Y:S05]  /*39b0*/  BRA `(.L_x_10708) ;  /* 0x0000003000007947 */ /* 0x000fea0003800000 */
.L_x_10732:
[----:B------:R0:W5:Y:S01]  /*39c0*/  LDG.E R22, [R4.64] ;  /* 0x0000002404167981 */ /* 0x000162000c1e1900 */
[----:B------:R-:W-:Y:S05]  /*39d0*/  BRA `(.L_x_10708) ;  /* 0x0000001000007947 */ /* 0x000fea0003800000 */
.L_x_10731:
[----:B------:R0:W5:Y:S02]  /*39e0*/  LDG.E R22, [R4.64] ;  /* 0x0000002404167981 */ /* 0x000164000c1e1900 */
.L_x_10708:
[----:B------:R-:W-:-:S03]  /*39f0*/  IADD3 R2, R2, 0x80, RZ ;  /* 0x0000008002027810 */ /* 0x000fc60007ffe0ff */
.L_x_10670:
[----:B------:R-:W-:Y:S05]  /*3a00*/  BSYNC B6 ;  /* 0x0000000000067941 */ /* 0x000fea0003800000 */
.L_x_10669:
[----:B------:R-:W-:Y:S01]  /*3a10*/  ISETP.GE.AND P0, PT, R2, R26, PT ;  /* 0x0000001a0200720c */ /* 0x000fe20003f06270 */
[----:B------:R-:W-:Y:S01]  /*3a20*/  BSSY B6, `(.L_x_10735) ;  /* 0x00001ca000067945 */ /* 0x000fe20003800000 */
[----:B------:R-:W-:Y:S01]  /*3a30*/  CS2R R18, SRZ ;  /* 0x0000000000127805 */ /* 0x000fe2000001ff00 */
[----:B------:R-:W-:-:S10]  /*3a40*/  IMAD.MOV.U32 R17, RZ, RZ, RZ ;  /* 0x000000ffff117224 */ /* 0x000fd400078e00ff */
        /* <DEDUP_REMOVED lines=18> */
.L_x_10740:
[----:B------:R0:W5:Y:S01]  /*3b70*/  LDG.E.U8 R18, [R4.64] ;  /* 0x0000002404127981 */ /* 0x000162000c1e1100 */
[----:B------:R-:W-:Y:S05]  /*3b80*/  BRA `(.L_x_10742) ;  /* 0x00000d0000007947 */ /* 0x000fea0003800000 */
.L_x_10739:
        /* <DEDUP_REMOVED lines=8> */
.L_x_10744:
[----:B------:R0:W5:Y:S01]  /*3c10*/  LDG.E R18, [R4.64] ;  /* 0x0000002404127981 */ /* 0x000162000c1e1900 */
[----:B------:R-:W-:Y:S05]  /*3c20*/  BRA `(.L_x_10742) ;  /* 0x00000c6000007947 */ /* 0x000fea0003800000 */
.L_x_10743:
[----:B------:R0:W5:Y:S01]  /*3c30*/  LDG.E.S16 R18, [R4.64] ;  /* 0x0000002404127981 */ /* 0x000162000c1e1700 */
[----:B------:R-:W-:Y:S05]  /*3c40*/  BRA `(.L_x_10742) ;  /* 0x00000c4000007947 */ /* 0x000fea0003800000 */
.L_x_10738:
        /* <DEDUP_REMOVED lines=9> */
.L_x_10746:
[----:B------:R-:W4:Y:S02]  /*3ce0*/  LDG.E.U16 R4, [R4.64] ;  /* 0x0000002404047981 */ /* 0x000f24000c1e1500 */
[----:B----4-:R-:W-:-:S06]  /*3cf0*/  HADD2.F32 R18, -RZ, R4.H0_H0 ;  /* 0x20000004ff127230 */ /* 0x010fcc0000004100 */
[----:B------:R-:W0:Y:S01]  /*3d00*/  F2I.FTZ.TRUNC.NTZ R18, R18 ;  /* 0x0000001200127305 */ /* 0x000e22000021f100 */
[----:B------:R-:W-:Y:S05]  /*3d10*/  BRA `(.L_x_10742) ;  /* 0x00000b7000007947 */ /* 0x000fea0003800000 */
.L_x_10745:
        /* <DEDUP_REMOVED lines=9> */
.L_x_10748:
[----:B------:R-:W4:Y:S02]  /*3db0*/  LDG.E.U16 R4, [R4.64] ;  /* 0x0000002404047981 */ /* 0x000f24000c1e1500 */
[----:B----4-:R-:W-:-:S06]  /*3dc0*/  HADD2.F32 R18, -RZ, R4.H0_H0 ;  /* 0x20000004ff127230 */ /* 0x010fcc0000004100 */
[----:B------:R-:W0:Y:S01]  /*3dd0*/  F2I.FTZ.TRUNC.NTZ R18, R18 ;  /* 0x0000001200127305 */ /* 0x000e22000021f100 */
[----:B------:R-:W-:Y:S05]  /*3de0*/  BRA `(.L_x_10742) ;  /* 0x00000aa000007947 */ /* 0x000fea0003800000 */
.L_x_10747:
[----:B------:R-:W4:Y:S02]  /*3df0*/  LDG.E.64 R4, [R4.64] ;  /* 0x0000002404047981 */ /* 0x000f24000c1e1b00 */
[----:B----4-:R0:W4:Y:S01]  /*3e00*/  F2I.F64.TRUNC R18, R4 ;  /* 0x0000000400127311 */ /* 0x010122000030d100 */
[----:B------:R-:W-:Y:S05]  /*3e10*/  BRA `(.L_x_10742) ;  /* 0x00000a7000007947 */ /* 0x000fea0003800000 */
.L_x_10737:
        /* <DEDUP_REMOVED lines=12> */
.L_x_10751:
[----:B------:R-:W4:Y:S02]  /*3ee0*/  LDG.E.64 R4, [R4.64] ;  /* 0x0000002404047981 */ /* 0x000f24000c1e1b00 */
[----:B----4-:R0:W4:Y:S01]  /*3ef0*/  F2I.F64.TRUNC R18, R4 ;  /* 0x0000000400127311 */ /* 0x010122000030d100 */
[----:B------:R-:W-:Y:S05]  /*3f00*/  BRA `(.L_x_10742) ;  /* 0x0000098000007947 */ /* 0x000fea0003800000 */
.L_x_10750:
        /* <DEDUP_REMOVED lines=25> */
[----:B------:R0:W4:Y:S01]  /*40a0*/  F2I.FTZ.TRUNC.NTZ R18, R7 ;  /* 0x0000000700127305 */ /* 0x000122000021f100 */
[----:B------:R-:W-:Y:S05]  /*40b0*/  BRA `(.L_x_10742) ;  /* 0x000007d000007947 */ /* 0x000fea0003800000 */
.L_x_10753:
        /* <DEDUP_REMOVED lines=12> */
[----:B------:R0:W4:Y:S01]  /*4180*/  F2I.FTZ.TRUNC.NTZ R18, R0 ;  /* 0x0000000000127305 */ /* 0x000122000021f100 */
[----:B------:R-:W-:Y:S05]  /*4190*/  BRA `(.L_x_10742) ;  /* 0x000006f000007947 */ /* 0x000fea0003800000 */
.L_x_10752:
[----:B------:R-:W4:Y:S02]  /*41a0*/  LDG.E.U16 R18, [R4.64] ;  /* 0x0000002404127981 */ /* 0x000f24000c1e1500 */
[----:B----4-:R-:W-:-:S06]  /*41b0*/  PRMT R18, RZ, 0x5410, R18 ;  /* 0x00005410ff127816 */ /* 0x010fcc0000000012 */
[----:B------:R-:W0:Y:S01]  /*41c0*/  F2I.FTZ.TRUNC.NTZ R18, R18 ;  /* 0x0000001200127305 */ /* 0x000e22000021f100 */
[----:B------:R-:W-:Y:S05]  /*41d0*/  BRA `(.L_x_10742) ;  /* 0x000006b000007947 */ /* 0x000fea0003800000 */
.L_x_10749:
        /* <DEDUP_REMOVED lines=10> */
.L_x_10756:
        /* <DEDUP_REMOVED lines=21> */
.L_x_10760:
[----:B------:R-:W-:Y:S05]  /*43d0*/  BSYNC B1 ;  /* 0x0000000000017941 */ /* 0x000fea0003800000 */
.L_x_10759:
[----:B------:R-:W-:Y:S01]  /*43e0*/  IMAD.SHL.U32 R3, R3, 0x100000, RZ ;  /* 0x0010000003037824 */ /* 0x000fe200078e00ff */
[----:B------:R-:W-:-:S04]  /*43f0*/  LEA R5, R0, 0x3b800000, 0x17 ;  /* 0x3b80000000057811 */ /* 0x000fc800078eb8ff */
[----:B------:R-:W-:Y:S02]  /*4400*/  LOP3.LUT R18, R5, R3, R18, 0xfe, !PT ;  /* 0x0000000305127212 */ /* 0x000fe400078efe12 */
.L_x_10758:
[----:B------:R-:W-:Y:S05]  /*4410*/  BSYNC B0 ;  /* 0x0000000000007941 */ /* 0x000fea0003800000 */
.L_x_10757:
[----:B------:R-:W0:Y:S01]  /*4420*/  F2I.FTZ.TRUNC.NTZ R18, R18 ;  /* 0x0000001200127305 */ /* 0x000e22000021f100 */
[----:B------:R-:W-:Y:S05]  /*4430*/  BRA `(.L_x_10742) ;  /* 0x0000045000007947 */ /* 0x000fea0003800000 */
.L_x_10755:
        /* <DEDUP_REMOVED lines=21> */
.L_x_10764:
[----:B------:R-:W-:Y:S05]  /*4590*/  BSYNC B1 ;  /* 0x0000000000017941 */ /* 0x000fea0003800000 */
.L_x_10763:
[----:B------:R-:W-:Y:S01]  /*45a0*/  IMAD.SHL.U32 R3, R3, 0x200000, RZ ;  /* 0x0020000003037824 */ /* 0x000fe200078e00ff */
[----:B------:R-:W-:-:S04]  /*45b0*/  LEA R5, R0, 0x37800000, 0x17 ;  /* 0x3780000000057811 */ /* 0x000fc800078eb8ff */
[----:B------:R-:W-:Y:S02]  /*45c0*/  LOP3.LUT R18, R5, R3, R18, 0xfe, !PT ;  /* 0x0000000305127212 */ /* 0x000fe400078efe12 */
.L_x_10762:
[----:B------:R-:W-:Y:S05]  /*45d0*/  BSYNC B0 ;  /* 0x0000000000007941 */ /* 0x000fea0003800000 */
.L_x_10761:
[----:B------:R-:W0:Y:S01]  /*45e0*/  F2I.FTZ.TRUNC.NTZ R18, R18 ;  /* 0x0000001200127305 */ /* 0x000e22000021f100 */
[----:B------:R-:W-:Y:S05]  /*45f0*/  BRA `(.L_x_10742) ;  /* 0x0000029000007947 */ /* 0x000fea0003800000 */
.L_x_10754:
        /* <DEDUP_REMOVED lines=14> */
.L_x_10768:
[----:B------:R-:W-:Y:S05]  /*46e0*/  BSYNC B0 ;  /* 0x0000000000007941 */ /* 0x000fea0003800000 */
.L_x_10767:
[----:B------:R-:W0:Y:S01]  /*46f0*/  F2I.FTZ.TRUNC.NTZ R18, R18 ;  /* 0x0000001200127305 */ /* 0x000e22000021f100 */
[----:B------:R-:W-:Y:S05]  /*4700*/  BRA `(.L_x_10742) ;  /* 0x0000018000007947 */ /* 0x000fea0003800000 */
.L_x_10741:
        /* <DEDUP_REMOVED lines=19> */
[----:B0123-5:R-:W-:Y:S05]  /*4840*/  CALL.ABS.NOINC R14 ;  /* 0x000000000e007343 */ /* 0x02ffea0003c00000 */
[----:B------:R-:W-:Y:S05]  /*4850*/  BRA `(.L_x_10742) ;  /* 0x0000003000007947 */ /* 0x000fea0003800000 */
.L_x_10766:
[----:B------:R0:W5:Y:S01]  /*4860*/  LDG.E R18, [R4.64] ;  /* 0x0000002404127981 */ /* 0x000162000c1e1900 */
[----:B------:R-:W-:Y:S05]  /*4870*/  BRA `(.L_x_10742) ;  /* 0x0000001000007947 */ /* 0x000fea0003800000 */
.L_x_10765:
[----:B------:R0:W5:Y:S02]  /*4880*/  LDG.E R18, [R4.64] ;  /* 0x0000002404127981 */ /* 0x000164000c1e1900 */
.L_x_10742:
        /* <DEDUP_REMOVED lines=16> */
.L_x_10772:
[----:B------:R0:W5:Y:S01]  /*4990*/  LDG.E.U8 R17, [R4.64] ;  /* 0x0000002404117981 */ /* 0x000162000c1e1100 */
[----:B------:R-:W-:Y:S05]  /*49a0*/  BRA `(.L_x_10774) ;  /* 0x00000d0000007947 */ /* 0x000fea0003800000 */
.L_x_10771:
        /* <DEDUP_REMOVED lines=8> */
.L_x_10776:
[----:B------:R0:W5:Y:S01]  /*4a30*/  LDG.E R17, [R4.64] ;  /* 0x0000002404117981 */ /* 0x000162000c1e1900 */
[----:B------:R-:W-:Y:S05]  /*4a40*/  BRA `(.L_x_10774) ;  /* 0x00000c6000007947 */ /* 0x000fea0003800000 */
.L_x_10775:
[----:B------:R0:W5:Y:S01]  /*4a50*/  LDG.E.S16 R17, [R4.64] ;  /* 0x0000002404117981 */ /* 0x000162000c1e1700 */
[----:B------:R-:W-:Y:S05]  /*4a60*/  BRA `(.L_x_10774) ;  /* 0x00000c4000007947 */ /* 0x000fea0003800000 */
.L_x_10770:
        /* <DEDUP_REMOVED lines=9> */
.L_x_10778:
[----:B----4-:R-:W4:Y:S02]  /*4b00*/  LDG.E.U16 R4, [R4.64] ;  /* 0x0000002404047981 */ /* 0x010f24000c1e1500 */
[----:B----4-:R-:W-:-:S06]  /*4b10*/  HADD2.F32 R17, -RZ, R4.H0_H0 ;  /* 0x20000004ff117230 */ /* 0x010fcc0000004100 */
[----:B------:R-:W0:Y:S01]  /*4b20*/  F2I.FTZ.TRUNC.NTZ R17, R17 ;  /* 0x0000001100117305 */ /* 0x000e22000021f100 */
[----:B------:R-:W-:Y:S05]  /*4b30*/  BRA `(.L_x_10774) ;  /* 0x00000b7000007947 */ /* 0x000fea0003800000 */
.L_x_10777:
        /* <DEDUP_REMOVED lines=9> */
.L_x_10780:
[----:B----4-:R-:W4:Y:S02]  /*4bd0*/  LDG.E.U16 R4, [R4.64] ;  /* 0x0000002404047981 */ /* 0x010f24000c1e1500 */
[----:B----4-:R-:W-:-:S06]  /*4be0*/  HADD2.F32 R17, -RZ, R4.H0_H0 ;  /* 0x20000004ff117230 */ /* 0x010fcc0000004100 */
[----:B------:R-:W0:Y:S01]  /*4bf0*/  F2I.FTZ.TRUNC.NTZ R17, R17 ;  /* 0x0000001100117305 */ /* 0x000e22000021f100 */
[----:B------:R-:W-:Y:S05]  /*4c00*/  BRA `(.L_x_10774) ;  /* 0x00000aa000007947 */ /* 0x000fea0003800000 */
.L_x_10779:
[----:B----4-:R-:W4:Y:S02]  /*4c10*/  LDG.E.64 R4, [R4.64] ;  /* 0x0000002404047981 */ /* 0x010f24000c1e1b00 */
[----:B----4-:R0:W4:Y:S01]  /*4c20*/  F2I.F64.TRUNC R17, R4 ;  /* 0x0000000400117311 */ /* 0x010122000030d100 */
[----:B------:R-:W-:Y:S05]  /*4c30*/  BRA `(.L_x_10774) ;  /* 0x00000a7000007947 */ /* 0x000fea0003800000 */
.L_x_10769:
        /* <DEDUP_REMOVED lines=12> */
.L_x_10783:
[----:B----4-:R-:W4:Y:S02]  /*4d00*/  LDG.E.64 R4, [R4.64] ;  /* 0x0000002404047981 */ /* 0x010f24000c1e1b00 */
[----:B----4-:R0:W4:Y:S01]  /*4d10*/  F2I.F64.TRUNC R17, R4 ;  /* 0x0000000400117311 */ /* 0x010122000030d100 */
[----:B------:R-:W-:Y:S05]  /*4d20*/  BRA `(.L_x_10774) ;  /* 0x0000098000007947 */ /* 0x000fea0003800000 */
.L_x_10782:
        /* <DEDUP_REMOVED lines=27> */
.L_x_10785:
        /* <DEDUP_REMOVED lines=14> */
.L_x_10784:
[----:B----4-:R-:W4:Y:S02]  /*4fc0*/  LDG.E.U16 R17, [R4.64] ;  /* 0x0000002404117981 */ /* 0x010f24000c1e1500 */
[----:B----4-:R-:W-:-:S06]  /*4fd0*/  PRMT R17, RZ, 0x5410, R17 ;  /* 0x00005410ff117816 */ /* 0x010fcc0000000011 */
[----:B------:R-:W0:Y:S01]  /*4fe0*/  F2I.FTZ.TRUNC.NTZ R17, R17 ;  /* 0x0000001100117305 */ /* 0x000e22000021f100 */
[----:B------:R-:W-:Y:S05]  /*4ff0*/  BRA `(.L_x_10774) ;  /* 0x000006b000007947 */ /* 0x000fea0003800000 */
.L_x_10781:
        /* <DEDUP_REMOVED lines=10> */
.L_x_10788:
        /* <DEDUP_REMOVED lines=21> */
.L_x_10792:
[----:B------:R-:W-:Y:S05]  /*51f0*/  BSYNC B1 ;  /* 0x0000000000017941 */ /* 0x000fea0003800000 */
.L_x_10791:
[----:B------:R-:W-:Y:S01]  /*5200*/  IMAD.SHL.U32 R3, R3, 0x100000, RZ ;  /* 0x0010000003037824 */ /* 0x000fe200078e00ff */
[----:B------:R-:W-:-:S04]  /*5210*/  LEA R0, R0, 0x3b800000, 0x17 ;  /* 0x3b80000000007811 */ /* 0x000fc800078eb8ff */
[----:B------:R-:W-:Y:S02]  /*5220*/  LOP3.LUT R17, R0, R3, R17, 0xfe, !PT ;  /* 0x0000000300117212 */ /* 0x000fe400078efe11 */
.L_x_10790:
[----:B------:R-:W-:Y:S05]  /*5230*/  BSYNC B0 ;  /* 0x0000000000007941 */ /* 0x000fea0003800000 */
.L_x_10789:
[----:B------:R-:W0:Y:S01]  /*5240*/  F2I.FTZ.TRUNC.NTZ R17, R17 ;  /* 0x0000001100117305 */ /* 0x000e22000021f100 */
[----:B------:R-:W-:Y:S05]  /*5250*/  BRA `(.L_x_10774) ;  /* 0x0000045000007947 */ /* 0x000fea0003800000 */
.L_x_10787:
        /* <DEDUP_REMOVED lines=21> */
.L_x_10796:
[----:B------:R-:W-:Y:S05]  /*53b0*/  BSYNC B1 ;  /* 0x0000000000017941 */ /* 0x000fea0003800000 */
.L_x_10795:
[----:B------:R-:W-:Y:S01]  /*53c0*/  IMAD.SHL.U32 R3, R3, 0x200000, RZ ;  /* 0x0020000003037824 */ /* 0x000fe200078e00ff */
[----:B------:R-:W-:-:S04]  /*53d0*/  LEA R0, R0, 0x37800000, 0x17 ;  /* 0x3780000000007811 */ /* 0x000fc800078eb8ff */
[----:B------:R-:W-:Y:S02]  /*53e0*/  LOP3.LUT R17, R0, R3, R17, 0xfe, !PT ;  /* 0x0000000300117212 */ /* 0x000fe400078efe11 */
.L_x_10794:
[----:B------:R-:W-:Y:S05]  /*53f0*/  BSYNC B0 ;  /* 0x0000000000007941 */ /* 0x000fea0003800000 */
.L_x_10793:
[----:B------:R-:W0:Y:S01]  /*5400*/  F2I.FTZ.TRUNC.NTZ R17, R17 ;  /* 0x0000001100117305 */ /* 0x000e22000021f100 */
[----:B------:R-:W-:Y:S05]  /*5410*/  BRA `(.L_x_10774) ;  /* 0x0000029000007947 */ /* 0x000fea0003800000 */
.L_x_10786:
        /* <DEDUP_REMOVED lines=14> */
.L_x_10800:
[----:B------:R-:W-:Y:S05]  /*5500*/  BSYNC B0 ;  /* 0x0000000000007941 */ /* 0x000fea0003800000 */
.L_x_10799:
[----:B------:R-:W0:Y:S01]  /*5510*/  F2I.FTZ.TRUNC.NTZ R17, R17 ;  /* 0x0000001100117305 */ /* 0x000e22000021f100 */
[----:B------:R-:W-:Y:S05]  /*5520*/  BRA `(.L_x_10774) ;  /* 0x0000018000007947 */ /* 0x000fea0003800000 */
.L_x_10773:
        /* <DEDUP_REMOVED lines=19> */
[----:B012345:R-:W-:Y:S05]  /*5660*/  CALL.ABS.NOINC R14 ;  /* 0x000000000e007343 */ /* 0x03ffea0003c00000 */
[----:B------:R-:W-:Y:S05]  /*5670*/  BRA `(.L_x_10774) ;  /* 0x0000003000007947 */ /* 0x000fea0003800000 */
.L_x_10798:
[----:B------:R0:W5:Y:S01]  /*5680*/  LDG.E R17, [R4.64] ;  /* 0x0000002404117981 */ /* 0x000162000c1e1900 */
[----:B------:R-:W-:Y:S05]  /*5690*/  BRA `(.L_x_10774) ;  /* 0x0000001000007947 */ /* 0x000fea0003800000 */
.L_x_10797:
[----:B------:R0:W5:Y:S02]  /*56a0*/  LDG.E R17, [R4.64] ;  /* 0x0000002404117981 */ /* 0x000164000c1e1900 */
.L_x_10774:
[----:B------:R-:W-:-:S03]  /*56b0*/  IADD3 R2, R2, 0x80, RZ ;  /* 0x0000008002027810 */ /* 0x000fc60007ffe0ff */
.L_x_10736:
[----:B------:R-:W-:Y:S05]  /*56c0*/  BSYNC B6 ;  /* 0x0000000000067941 */ /* 0x000fea0003800000 */
.L_x_10735:
[----:B------:R-:W-:Y:S01]  /*56d0*/  ISETP.GE.AND P0, PT, R2, R26, PT ;  /* 0x0000001a0200720c */ /* 0x000fe20003f06270 */
[----:B------:R-:W-:Y:S01]  /*56e0*/  BSSY B6, `(.L_x_10801) ;  /* 0x00001c7000067945 */ /* 0x000fe20003800000 */
[----:B------:R-:W-:-:S11]  /*56f0*/  IMAD.MOV.U32 R16, RZ, RZ, RZ ;  /* 0x000000ffff107224 */ /* 0x000fd600078e00ff */
        /* <DEDUP_REMOVED lines=18> */
.L_x_10806:
[----:B------:R0:W5:Y:S01]  /*5820*/  LDG.E.U8 R16, [R4.64] ;  /* 0x0000002404107981 */ /* 0x000162000c1e1100 */
[----:B------:R-:W-:Y:S05]  /*5830*/  BRA `(.L_x_10808) ;  /* 0x00000d0000007947 */ /* 0x000fea0003800000 */
.L_x_10805:
        /* <DEDUP_REMOVED lines=8> */
.L_x_10810:
[----:B------:R0:W5:Y:S01]  /*58c0*/  LDG.E R16, [R4.64] ;  /* 0x0000002404107981 */ /* 0x000162000c1e1900 */
[----:B------:R-:W-:Y:S05]  /*58d0*/  BRA `(.L_x_10808) ;  /* 0x00000c6000007947 */ /* 0x000fea0003800000 */
.L_x_10809:
[----:B------:R0:W5:Y:S01]  /*58e0*/  LDG.E.S16 R16, [R4.64] ;  /* 0x0000002404107981 */ /* 0x000162000c1e1700 */
[----:B------:R-:W-:Y:S05]  /*58f0*/  BRA `(.L_x_10808) ;  /* 0x00000c4000007947 */ /* 0x000fea0003800000 */
.L_x_10804:
        /* <DEDUP_REMOVED lines=9> */
.L_x_10812:
[----:B----4-:R-:W4:Y:S02]  /*5990*/  LDG.E.U16 R4, [R4.64] ;  /* 0x0000002404047981 */ /* 0x010f24000c1e1500 */
[----:B----4-:R-:W-:-:S06]  /*59a0*/  HADD2.F32 R16, -RZ, R4.H0_H0 ;  /* 0x20000004ff107230 */ /* 0x010fcc0000004100 */
[----:B------:R-:W0:Y:S01]  /*59b0*/  F2I.FTZ.TRUNC.NTZ R16, R16 ;  /* 0x0000001000107305 */ /* 0x000e22000021f100 */
[----:B------:R-:W-:Y:S05]  /*59c0*/  BRA `(.L_x_10808) ;  /* 0x00000b7000007947 */ /* 0x000fea0003800000 */
.L_x_10811:
        /* <DEDUP_REMOVED lines=9> */
.L_x_10814:
[----:B----4-:R-:W4:Y:S02]  /*5a60*/  LDG.E.U16 R4, [R4.64] ;  /* 0x0000002404047981 */ /* 0x010f24000c1e1500 */
[----:B----4-:R-:W-:-:S06]  /*5a70*/  HADD2.F32 R16, -RZ, R4.H0_H0 ;  /* 0x20000004ff107230 */ /* 0x010fcc0000004100 */
[----:B------:R-:W0:Y:S01]  /*5a80*/  F2I.FTZ.TRUNC.NTZ R16, R16 ;  /* 0x0000001000107305 */ /* 0x000e22000021f100 */
[----:B------:R-:W-:Y:S05]  /*5a90*/  BRA `(.L_x_10808) ;  /* 0x00000aa000007947 */ /* 0x000fea0003800000 */
.L_x_10813:
[----:B----4-:R-:W4:Y:S02]  /*5aa0*/  LDG.E.64 R4, [R4.64] ;  /* 0x0000002404047981 */ /* 0x010f24000c1e1b00 */
[----:B----4-:R0:W4:Y:S01]  /*5ab0*/  F2I.F64.TRUNC R16, R4 ;  /* 0x0000000400107311 */ /* 0x010122000030d100 */
[----:B------:R-:W-:Y:S05]  /*5ac0*/  BRA `(.L_x_10808) ;  /* 0x00000a7000007947 */ /* 0x000fea0003800000 */
.L_x_10803:
        /* <DEDUP_REMOVED lines=12> */
.L_x_10817:
[----:B----4-:R-:W4:Y:S02]  /*5b90*/  LDG.E.64 R4, [R4.64] ;  /* 0x0000002404047981 */ /* 0x010f24000c1e1b00 */
[----:B----4-:R0:W4:Y:S01]  /*5ba0*/  F2I.F64.TRUNC R16, R4 ;  /* 0x0000000400107311 */ /* 0x010122000030d100 */
[----:B------:R-:W-:Y:S05]  /*5bb0*/  BRA `(.L_x_10808) ;  /* 0x0000098000007947 */ /* 0x000fea0003800000 */
.L_x_10816:
        /* <DEDUP_REMOVED lines=27> */
.L_x_10819:
        /* <DEDUP_REMOVED lines=14> */
.L_x_10818:
[----:B----4-:R-:W4:Y:S02]  /*5e50*/  LDG.E.U16 R16, [R4.64] ;  /* 0x0000002404107981 */ /* 0x010f24000c1e1500 */
[----:B----4-:R-:W-:-:S06]  /*5e60*/  PRMT R16, RZ, 0x5410, R16 ;  /* 0x00005410ff107816 */ /* 0x010fcc0000000010 */
[----:B------:R-:W0:Y:S01]  /*5e70*/  F2I.FTZ.TRUNC.NTZ R16, R16 ;  /* 0x0000001000107305 */ /* 0x000e22000021f100 */
[----:B------:R-:W-:Y:S05]  /*5e80*/  BRA `(.L_x_10808) ;  /* 0x000006b000007947 */ /* 0x000fea0003800000 */
.L_x_10815:
        /* <DEDUP_REMOVED lines=10> */
.L_x_10822:
        /* <DEDUP_REMOVED lines=21> */
.L_x_10826:
[----:B------:R-:W-:Y:S05]  /*6080*/  BSYNC B1 ;  /* 0x0000000000017941 */ /* 0x000fea0003800000 */
.L_x_10825:
[----:B------:R-:W-:Y:S01]  /*6090*/  IMAD.SHL.U32 R3, R3, 0x100000, RZ ;  /* 0x0010000003037824 */ /* 0x000fe200078e00ff */
[----:B------:R-:W-:-:S04]  /*60a0*/  LEA R5, R0, 0x3b800000, 0x17 ;  /* 0x3b80000000057811 */ /* 0x000fc800078eb8ff */
[----:B------:R-:W-:Y:S02]  /*60b0*/  LOP3.LUT R16, R5, R3, R16, 0xfe, !PT ;  /* 0x0000000305107212 */ /* 0x000fe400078efe10 */
.L_x_10824:
[----:B------:R-:W-:Y:S05]  /*60c0*/  BSYNC B0 ;  /* 0x0000000000007941 */ /* 0x000fea0003800000 */
.L_x_10823:
[----:B------:R-:W0:Y:S01]  /*60d0*/  F2I.FTZ.TRUNC.NTZ R16, R16 ;  /* 0x0000001000107305 */ /* 0x000e22000021f100 */
[----:B------:R-:W-:Y:S05]  /*60e0*/  BRA `(.L_x_10808) ;  /* 0x0000045000007947 */ /* 0x000fea0003800000 */
.L_x_10821:
        /* <DEDUP_REMOVED lines=21> */
.L_x_10830:
[----:B------:R-:W-:Y:S05]  /*6240*/  BSYNC B1 ;  /* 0x0000000000017941 */ /* 0x000fea0003800000 */
.L_x_10829:
[----:B------:R-:W-:Y:S01]  /*6250*/  IMAD.SHL.U32 R3, R3, 0x200000, RZ ;  /* 0x0020000003037824 */ /* 0x000fe200078e00ff */
[----:B------:R-:W-:-:S04]  /*6260*/  LEA R5, R0, 0x37800000, 0x17 ;  /* 0x3780000000057811 */ /* 0x000fc800078eb8ff */
[----:B------:R-:W-:Y:S02]  /*6270*/  LOP3.LUT R16, R5, R3, R16, 0xfe, !PT ;  /* 0x0000000305107212 */ /* 0x000fe400078efe10 */
.L_x_10828:
[----:B------:R-:W-:Y:S05]  /*6280*/  BSYNC B0 ;  /* 0x0000000000007941 */ /* 0x000fea0003800000 */
.L_x_10827:
[----:B------:R-:W0:Y:S01]  /*6290*/  F2I.FTZ.TRUNC.NTZ R16, R16 ;  /* 0x0000001000107305 */ /* 0x000e22000021f100 */
[----:B------:R-:W-:Y:S05]  /*62a0*/  BRA `(.L_x_10808) ;  /* 0x0000029000007947 */ /* 0x000fea0003800000 */
.L_x_10820:
        /* <DEDUP_REMOVED lines=14> */
.L_x_10834:
[----:B------:R-:W-:Y:S05]  /*6390*/  BSYNC B0 ;  /* 0x0000000000007941 */ /* 0x000fea0003800000 */
.L_x_10833:
[----:B------:R-:W0:Y:S01]  /*63a0*/  F2I.FTZ.TRUNC.NTZ R16, R16 ;  /* 0x0000001000107305 */ /* 0x000e22000021f100 */
[----:B------:R-:W-:Y:S05]  /*63b0*/  BRA `(.L_x_10808) ;  /* 0x0000018000007947 */ /* 0x000fea0003800000 */
.L_x_10807:
        /* <DEDUP_REMOVED lines=21> */
.L_x_10832:
[----:B------:R0:W5:Y:S01]  /*6510*/  LDG.E R16, [R4.64] ;  /* 0x0000002404107981 */ /* 0x000162000c1e1900 */
[----:B------:R-:W-:Y:S05]  /*6520*/  BRA `(.L_x_10808) ;  /* 0x0000001000007947 */ /* 0x000fea0003800000 */
.L_x_10831:
[----:B------:R0:W5:Y:S02]  /*6530*/  LDG.E R16, [R4.64] ;  /* 0x0000002404107981 */ /* 0x000164000c1e1900 */
.L_x_10808:
        /* <DEDUP_REMOVED lines=16> */
.L_x_10838:
[----:B------:R0:W5:Y:S01]  /*6640*/  LDG.E.U8 R19, [R2.64] ;  /* 0x0000002402137981 */ /* 0x000162000c1e1100 */
[----:B------:R-:W-:Y:S05]  /*6650*/  BRA `(.L_x_10802) ;  /* 0x00000cf000007947 */ /* 0x000fea0003800000 */
.L_x_10837:
        /* <DEDUP_REMOVED lines=8> */
.L_x_10841:
[----:B------:R0:W5:Y:S01]  /*66e0*/  LDG.E R19, [R2.64] ;  /* 0x0000002402137981 */ /* 0x000162000c1e1900 */
[----:B------:R-:W-:Y:S05]  /*66f0*/  BRA `(.L_x_10802) ;  /* 0x00000c5000007947 */ /* 0x000fea0003800000 */
.L_x_10840:
[----:B------:R0:W5:Y:S01]  /*6700*/  LDG.E.S16 R19, [R2.64] ;  /* 0x0000002402137981 */ /* 0x000162000c1e1700 */
[----:B------:R-:W-:Y:S05]  /*6710*/  BRA `(.L_x_10802) ;  /* 0x00000c3000007947 */ /* 0x000fea0003800000 */
.L_x_10836:
        /* <DEDUP_REMOVED lines=9> */
.L_x_10843:
[----:B----4-:R-:W4:Y:S02]  /*67b0*/  LDG.E.U16 R2, [R2.64] ;  /* 0x0000002402027981 */ /* 0x010f24000c1e1500 */
[----:B----4-:R-:W-:-:S06]  /*67c0*/  HADD2.F32 R19, -RZ, R2.H0_H0 ;  /* 0x20000002ff137230 */ /* 0x010fcc0000004100 */
[----:B------:R-:W0:Y:S01]  /*67d0*/  F2I.FTZ.TRUNC.NTZ R19, R19 ;  /* 0x0000001300137305 */ /* 0x000e22000021f100 */
[----:B------:R-:W-:Y:S05]  /*67e0*/  BRA `(.L_x_10802) ;  /* 0x00000b6000007947 */ /* 0x000fea0003800000 */
.L_x_10842:
        /* <DEDUP_REMOVED lines=9> */
.L_x_10845:
[----:B----4-:R-:W4:Y:S02]  /*6880*/  LDG.E.U16 R2, [R2.64] ;  /* 0x0000002402027981 */ /* 0x010f24000c1e1500 */
[----:B----4-:R-:W-:-:S06]  /*6890*/  HADD2.F32 R19, -RZ, R2.H0_H0 ;  /* 0x20000002ff137230 */ /* 0x010fcc0000004100 */
[----:B------:R-:W0:Y:S01]  /*68a0*/  F2I.FTZ.TRUNC.NTZ R19, R19 ;  /* 0x0000001300137305 */ /* 0x000e22000021f100 */
[----:B------:R-:W-:Y:S05]  /*68b0*/  BRA `(.L_x_10802) ;  /* 0x00000a9000007947 */ /* 0x000fea0003800000 */
.L_x_10844:
[----:B----4-:R-:W4:Y:S02]  /*68c0*/  LDG.E.64 R2, [R2.64] ;  /* 0x0000002402027981 */ /* 0x010f24000c1e1b00 */
[----:B----4-:R0:W4:Y:S01]  /*68d0*/  F2I.F64.TRUNC R19, R2 ;  /* 0x0000000200137311 */ /* 0x010122000030d100 */
[----:B------:R-:W-:Y:S05]  /*68e0*/  BRA `(.L_x_10802) ;  /* 0x00000a6000007947 */ /* 0x000fea0003800000 */
.L_x_10835:
        /* <DEDUP_REMOVED lines=12> */
.L_x_10848:
[----:B----4-:R-:W4:Y:S02]  /*69b0*/  LDG.E.64 R2, [R2.64] ;  /* 0x0000002402027981 */ /* 0x010f24000c1e1b00 */
[----:B----4-:R0:W4:Y:S01]  /*69c0*/  F2I.F64.TRUNC R19, R2 ;  /* 0x0000000200137311 */ /* 0x010122000030d100 */
[----:B------:R-:W-:Y:S05]  /*69d0*/  BRA `(.L_x_10802) ;  /* 0x0000097000007947 */ /* 0x000fea0003800000 */
.L_x_10847:
        /* <DEDUP_REMOVED lines=27> */
.L_x_10850:
        /* <DEDUP_REMOVED lines=12> */
[----:B------:R0:W4:Y:S01]  /*6c50*/  F2I.FTZ.TRUNC.NTZ R19, R4 ;  /* 0x0000000400137305 */ /* 0x000122000021f100 */
[----:B------:R-:W-:Y:S05]  /*6c60*/  BRA `(.L_x_10802) ;  /* 0x000006e000007947 */ /* 0x000fea0003800000 */
.L_x_10849:
[----:B----4-:R-:W4:Y:S02]  /*6c70*/  LDG.E.U16 R19, [R2.64] ;  /* 0x0000002402137981 */ /* 0x010f24000c1e1500 */
[----:B----4-:R-:W-:-:S06]  /*6c80*/  PRMT R19, RZ, 0x5410, R19 ;  /* 0x00005410ff137816 */ /* 0x010fcc0000000013 */
[----:B------:R-:W0:Y:S01]  /*6c90*/  F2I.FTZ.TRUNC.NTZ R19, R19 ;  /* 0x0000001300137305 */ /* 0x000e22000021f100 */
[----:B------:R-:W-:Y:S05]  /*6ca0*/  BRA `(.L_x_10802) ;  /* 0x000006a000007947 */ /* 0x000fea0003800000 */
.L_x_10846:
        /* <DEDUP_REMOVED lines=10> */
.L_x_10853:
        /* <DEDUP_REMOVED lines=21> */
.L_x_10857:
[----:B------:R-:W-:Y:S05]  /*6ea0*/  BSYNC B1 ;  /* 0x0000000000017941 */ /* 0x000fea0003800000 */
.L_x_10856:
[----:B------:R-:W-:Y:S01]  /*6eb0*/  IMAD.SHL.U32 R2, R2, 0x100000, RZ ;  /* 0x0010000002027824 */ /* 0x000fe200078e00ff */
[----:B------:R-:W-:-:S04]  /*6ec0*/  LEA R0, R0, 0x3b800000, 0x17 ;  /* 0x3b80000000007811 */ /* 0x000fc800078eb8ff */
[----:B------:R-:W-:Y:S02]  /*6ed0*/  LOP3.LUT R19, R0, R2, R19, 0xfe, !PT ;  /* 0x0000000200137212 */ /* 0x000fe400078efe13 */
.L_x_10855:
[----:B------:R-:W-:Y:S05]  /*6ee0*/  BSYNC B0 ;  /* 0x0000000000007941 */ /* 0x000fea0003800000 */
.L_x_10854:
[----:B------:R-:W0:Y:S01]  /*6ef0*/  F2I.FTZ.TRUNC.NTZ R19, R19 ;  /* 0x0000001300137305 */ /* 0x000e22000021f100 */
[----:B------:R-:W-:Y:S05]  /*6f00*/  BRA `(.L_x_10802) ;  /* 0x0000044000007947 */ /* 0x000fea0003800000 */
.L_x_10852:
        /* <DEDUP_REMOVED lines=21> */
.L_x_10861:
[----:B------:R-:W-:Y:S05]  /*7060*/  BSYNC B1 ;  /* 0x0000000000017941 */ /* 0x000fea0003800000 */
.L_x_10860:
[----:B------:R-:W-:Y:S01]  /*7070*/  IMAD.SHL.U32 R2, R2, 0x200000, RZ ;  /* 0x0020000002027824 */ /* 0x000fe200078e00ff */
[----:B------:R-:W-:-:S04]  /*7080*/  LEA R0, R0, 0x37800000, 0x17 ;  /* 0x3780000000007811 */ /* 0x000fc800078eb8ff */
[----:B------:R-:W-:Y:S02]  /*7090*/  LOP3.LUT R19, R0, R2, R19, 0xfe, !PT ;  /* 0x0000000200137212 */ /* 0x000fe400078efe13 */
.L_x_10859:
[----:B------:R-:W-:Y:S05]  /*70a0*/  BSYNC B0 ;  /* 0x0000000000007941 */ /* 0x000fea0003800000 */
.L_x_10858:
[----:B------:R-:W0:Y:S01]  /*70b0*/  F2I.FTZ.TRUNC.NTZ R19, R19 ;  /* 0x0000001300137305 */ /* 0x000e22000021f100 */
[----:B------:R-:W-:Y:S05]  /*70c0*/  BRA `(.L_x_10802) ;  /* 0x0000028000007947 */ /* 0x000fea0003800000 */
.L_x_10851:
        /* <DEDUP_REMOVED lines=14> */
.L_x_10865:
[----:B------:R-:W-:Y:S05]  /*71b0*/  BSYNC B0 ;  /* 0x0000000000007941 */ /* 0x000fea0003800000 */
.L_x_10864:
[----:B------:R-:W0:Y:S01]  /*71c0*/  F2I.FTZ.TRUNC.NTZ R19, R19 ;  /* 0x0000001300137305 */ /* 0x000e22000021f100 */
[----:B------:R-:W-:Y:S05]  /*71d0*/  BRA `(.L_x_10802) ;  /* 0x0000017000007947 */ /* 0x000fea0003800000 */
.L_x_10839:
        /* <DEDUP_REMOVED lines=20> */
.L_x_10863:
[----:B------:R0:W5:Y:S01]  /*7320*/  LDG.E R19, [R2.64] ;  /* 0x0000002402137981 */ /* 0x000162000c1e1900 */
[----:B------:R-:W-:Y:S05]  /*7330*/  BRA `(.L_x_10802) ;  /* 0x0000001000007947 */ /* 0x000fea0003800000 */
.L_x_10862:
[----:B------:R0:W5:Y:S02]  /*7340*/  LDG.E R19, [R2.64] ;  /* 0x0000002402137981 */ /* 0x000164000c1e1900 */
.L_x_10802:
[----:B------:R-:W-:Y:S05]  /*7350*/  BSYNC B6 ;  /* 0x0000000000067941 */ /* 0x000fea0003800000 */
.L_x_10801:
[----:B------:R-:W4:Y:S01]  /*7360*/  S2R R29, SR_TID.X ;  /* 0x00000000001d7919 */ /* 0x000f220000002100 */
[----:B------:R-:W3:Y:S01]  /*7370*/  LDC.U8 R27, c[0x0][0x190] ;  /* 0x00006400ff1b7b82 */ /* 0x000ee20000000000 */
[----:B--2--5:R-:W-:Y:S01]  /*7380*/  ISETP.NE.AND P2, PT, R23, RZ, PT ;  /* 0x000000ff1700720c */ /* 0x024fe20003f45270 */
[----:B------:R-:W-:Y:S01]  /*7390*/  BSSY B6, `(.L_x_10866) ;  /* 0x00000f8000067945 */ /* 0x000fe20003800000 */
[----:B0--3--:R-:W-:Y:S02]  /*73a0*/  ISETP.NE.AND P3, PT, R22, RZ, PT ;  /* 0x000000ff1600720c */ /* 0x009fe40003f65270 */
[----:B----4-:R-:W-:Y:S02]  /*73b0*/  ISETP.NE.AND P1, PT, R17, RZ, PT ;  /* 0x000000ff1100720c */ /* 0x010fe40003f25270 */
[----:B------:R-:W-:Y:S02]  /*73c0*/  ISETP.NE.AND P0, PT, R19, RZ, PT ;  /* 0x000000ff1300720c */ /* 0x000fe40003f05270 */
[----:B------:R-:W-:-:S02]  /*73d0*/  ISETP.NE.XOR P2, PT, R24, RZ, P2 ;  /* 0x000000ff1800720c */ /* 0x000fc40001745a70 */
[----:B-1----:R-:W-:Y:S02]  /*73e0*/  ISETP.NE.XOR P3, PT, R25, RZ, P3 ;  /* 0x000000ff1900720c */ /* 0x002fe40001f65a70 */
[----:B------:R-:W-:Y:S02]  /*73f0*/  ISETP.NE.XOR P1, PT, R18, RZ, P1 ;  /* 0x000000ff1200720c */ /* 0x000fe40000f25a70 */
[----:B------:R-:W-:Y:S02]  /*7400*/  ISETP.NE.XOR P0, PT, R16, RZ, P0 ;  /* 0x000000ff1000720c */ /* 0x000fe40000705a70 */
[----:B------:R-:W-:Y:S02]  /*7410*/  SEL R4, RZ, 0x1, !P2 ;  /* 0x00000001ff047807 */ /* 0x000fe40005000000 */
[----:B------:R-:W-:Y:S02]  /*7420*/  SEL R22, RZ, 0x1, !P3 ;  /* 0x00000001ff167807 */ /* 0x000fe40005800000 */
[----:B------:R-:W-:-:S02]  /*7430*/  SEL R18, RZ, 0x1, !P1 ;  /* 0x00000001ff127807 */ /* 0x000fc40004800000 */
[----:B------:R-:W-:Y:S02]  /*7440*/  ISETP.GE.AND P4, PT, R29, R26, PT ;  /* 0x0000001a1d00720c */ /* 0x000fe40003f86270 */
[----:B------:R-:W-:-:S11]  /*7450*/  SEL R16, RZ, 0x1, !P0 ;  /* 0x00000001ff107807 */ /* 0x000fd60004000000 */
        /* <DEDUP_REMOVED lines=20> */
.L_x_10871:
[----:B------:R0:W-:Y:S01]  /*75a0*/  STG.E.U8 [R2.64], R4 ;  /* 0x0000000402007986 */ /* 0x0001e2000c101124 */
[----:B------:R-:W-:Y:S05]  /*75b0*/  BRA `(.L_x_10867) ;  /* 0x00000d5000007947 */ /* 0x000fea0003800000 */
.L_x_10870:
        /* <DEDUP_REMOVED lines=9> */
.L_x_10874:
[----:B------:R0:W-:Y:S01]  /*7650*/  STG.E [R2.64], R4 ;  /* 0x0000000402007986 */ /* 0x0001e2000c101924 */
[----:B------:R-:W-:Y:S05]  /*7660*/  BRA `(.L_x_10867) ;  /* 0x00000ca000007947 */ /* 0x000fea0003800000 */
.L_x_10873:
[----:B------:R0:W-:Y:S01]  /*7670*/  STG.E.U16 [R2.64], R4 ;  /* 0x0000000402007986 */ /* 0x0001e2000c101524 */
[----:B------:R-:W-:Y:S05]  /*7680*/  BRA `(.L_x_10867) ;  /* 0x00000c8000007947 */ /* 0x000fea0003800000 */
.L_x_10869:
        /* <DEDUP_REMOVED lines=9> */
.L_x_10876:
[----:B------:R-:W0:Y:S02]  /*7720*/  I2F.S16 R0, R4 ;  /* 0x0000000400007306 */ /* 0x000e240000101400 */
[----:B0-----:R-:W-:-:S05]  /*7730*/  F2FP.PACK_AB R0, RZ, R0 ;  /* 0x00000000ff00723e */ /* 0x001fca00000000ff */
[----:B------:R0:W-:Y:S01]  /*7740*/  STG.E.U16 [R2.64], R0 ;  /* 0x0000000002007986 */ /* 0x0001e2000c101524 */
[----:B------:R-:W-:Y:S05]  /*7750*/  BRA `(.L_x_10867) ;  /* 0x00000bb000007947 */ /* 0x000fea0003800000 */
.L_x_10875:
        /* <DEDUP_REMOVED lines=10> */
.L_x_10878:
[----:B------:R-:W0:Y:S02]  /*7800*/  I2F.S16 R4, R4 ;  /* 0x0000000400047306 */ /* 0x000e240000101400 */
[----:B0-----:R-:W-:-:S04]  /*7810*/  F2FP.PACK_AB R5, RZ, R4 ;  /* 0x00000004ff05723e */ /* 0x001fc800000000ff */
[----:B------:R-:W-:-:S05]  /*7820*/  PRMT R5, R5, 0x5410, RZ ;  /* 0x0000541005057816 */ /* 0x000fca00000000ff */
[----:B------:R0:W-:Y:S01]  /*7830*/  STG.E [R2.64], R5 ;  /* 0x0000000502007986 */ /* 0x0001e2000c101924 */
[----:B------:R-:W-:Y:S05]  /*7840*/  BRA `(.L_x_10867) ;  /* 0x00000ac000007947 */ /* 0x000fea0003800000 */
.L_x_10877:
[----:B------:R-:W0:Y:S02]  /*7850*/  I2F.F64.S16 R4, R4 ;  /* 0x0000000400047312 */ /* 0x000e240000101c00 */
[----:B0-----:R0:W-:Y:S01]  /*7860*/  STG.E.64 [R2.64], R4 ;  /* 0x0000000402007986 */ /* 0x0011e2000c101b24 */
[----:B------:R-:W-:Y:S05]  /*7870*/  BRA `(.L_x_10867) ;  /* 0x00000a9000007947 */ /* 0x000fea0003800000 */
.L_x_10868:
        /* <DEDUP_REMOVED lines=10> */
.L_x_10881:
[----:B------:R-:W0:Y:S01]  /*7920*/  I2F.F64.S16 R4, R4 ;  /* 0x0000000400047312 */ /* 0x000e220000101c00 */
[----:B------:R-:W-:-:S05]  /*7930*/  CS2R R6, SRZ ;  /* 0x0000000000067805 */ /* 0x000fca000001ff00 */
[----:B0-----:R0:W-:Y:S01]  /*7940*/  STG.E.128 [R2.64], R4 ;  /* 0x0000000402007986 */ /* 0x0011e2000c101d24 */
[----:B------:R-:W-:Y:S05]  /*7950*/  BRA `(.L_x_10867) ;  /* 0x000009b000007947 */ /* 0x000fea0003800000 */
.L_x_10880:
        /* <DEDUP_REMOVED lines=21> */
.L_x_10885:
[----:B------:R-:W-:Y:S05]  /*7ab0*/  BSYNC B0 ;  /* 0x0000000000007941 */ /* 0x000fea0003800000 */
.L_x_10884:
[----:B------:R-:W-:-:S05]  /*7ac0*/  LOP3.LUT R5, R0, R5, RZ, 0xfc, !PT ;  /* 0x0000000500057212 */ /* 0x000fca00078efcff */
[----:B------:R0:W-:Y:S01]  /*7ad0*/  STG.E.U8 [R2.64], R5 ;  /* 0x0000000502007986 */ /* 0x0001e2000c101124 */
[----:B------:R-:W-:Y:S05]  /*7ae0*/  BRA `(.L_x_10867) ;  /* 0x0000082000007947 */ /* 0x000fea0003800000 */
.L_x_10883:
        /* <DEDUP_REMOVED lines=13> */
.L_x_10887:
[----:B------:R-:W-:Y:S01]  /*7bc0*/  IMAD.MOV.U32 R0, RZ, RZ, 0x7f ;  /* 0x0000007fff007424 */ /* 0x000fe200078e00ff */
[----:B------:R-:W-:-:S04]  /*7bd0*/  ISETP.GT.U32.AND P0, PT, R5, 0x7f800000, PT ;  /* 0x7f8000000500780c */ /* 0x000fc80003f04070 */
[----:B------:R-:W-:-:S04]  /*7be0*/  SEL R0, R0, 0x7c, P0 ;  /* 0x0000007c00007807 */ /* 0x000fc80000000000 */
.L_x_10888:
[----:B------:R-:W-:Y:S05]  /*7bf0*/  BSYNC B0 ;  /* 0x0000000000007941 */ /* 0x000fea0003800000 */
.L_x_10886:
[----:B------:R-:W-:-:S04]  /*7c00*/  LOP3.LUT R4, R7, 0x80000000, RZ, 0xc0, !PT ;  /* 0x8000000007047812 */ /* 0x000fc800078ec0ff */
[----:B------:R-:W-:-:S04]  /*7c10*/  SHF.R.U32.HI R5, RZ, 0x18, R4 ;  /* 0x00000018ff057819 */ /* 0x000fc80000011604 */
[----:B------:R-:W-:-:S05]  /*7c20*/  LOP3.LUT R5, R0, R5, RZ, 0xfc, !PT ;  /* 0x0000000500057212 */ /* 0x000fca00078efcff */
[----:B------:R0:W-:Y:S01]  /*7c30*/  STG.E.U8 [R2.64], R5 ;  /* 0x0000000502007986 */ /* 0x0001e2000c101124 */
[----:B------:R-:W-:Y:S05]  /*7c40*/  BRA `(.L_x_10867) ;  /* 0x000006c000007947 */ /* 0x000fea0003800000 */
.L_x_10882:
[----:B------:R-:W0:Y:S02]  /*7c50*/  I2F.S16 R0, R4 ;  /* 0x0000000400007306 */ /* 0x000e240000101400 */
[----:B0-----:R-:W-:-:S05]  /*7c60*/  F2FP.BF16.PACK_AB R0, RZ, R0 ;  /* 0x00000000ff00723e */ /* 0x001fca00000010ff */
[----:B------:R0:W-:Y:S01]  /*7c70*/  STG.E.U16 [R2.64], R0 ;  /* 0x0000000002007986 */ /* 0x0001e2000c101524 */
[----:B------:R-:W-:Y:S05]  /*7c80*/  BRA `(.L_x_10867) ;  /* 0x0000068000007947 */ /* 0x000fea0003800000 */
.L_x_10879:
        /* <DEDUP_REMOVED lines=10> */
.L_x_10891:
        /* <DEDUP_REMOVED lines=17> */
.L_x_10894:
[----:B------:R-:W-:-:S04]  /*7e40*/  LOP3.LUT R0, R7, 0x80000000, RZ, 0xc0, !PT ;  /* 0x8000000007007812 */ /* 0x000fc800078ec0ff */
[----:B------:R-:W-:-:S04]  /*7e50*/  SHF.R.U32.HI R5, RZ, 0x18, R0 ;  /* 0x00000018ff057819 */ /* 0x000fc80000011600 */
[----:B------:R-:W-:-:S04]  /*7e60*/  LOP3.LUT R4, R4, R5, RZ, 0xfc, !PT ;  /* 0x0000000504047212 */ /* 0x000fc800078efcff */
[----:B------:R-:W-:Y:S02]  /*7e70*/  PRMT R0, R4, 0x7610, R0 ;  /* 0x0000761004007816 */ /* 0x000fe40000000000 */
.L_x_10893:
[----:B------:R-:W-:Y:S05]  /*7e80*/  BSYNC B0 ;  /* 0x0000000000007941 */ /* 0x000fea0003800000 */
.L_x_10892:
[----:B------:R0:W-:Y:S01]  /*7e90*/  STG.E.U8 [R2.64], R0 ;  /* 0x0000000002007986 */ /* 0x0001e2000c101124 */
[----:B------:R-:W-:Y:S05]  /*7ea0*/  BRA `(.L_x_10867) ;  /* 0x0000046000007947 */ /* 0x000fea0003800000 */
.L_x_10890:
        /* <DEDUP_REMOVED lines=17> */
.L_x_10897:
[----:B------:R-:W-:-:S04]  /*7fc0*/  LOP3.LUT R0, R7, 0x80000000, RZ, 0xc0, !PT ;  /* 0x8000000007007812 */ /* 0x000fc800078ec0ff */
[----:B------:R-:W-:-:S04]  /*7fd0*/  SHF.R.U32.HI R5, RZ, 0x18, R0 ;  /* 0x00000018ff057819 */ /* 0x000fc80000011600 */
[----:B------:R-:W-:-:S04]  /*7fe0*/  LOP3.LUT R4, R4, R5, RZ, 0xfc, !PT ;  /* 0x0000000504047212 */ /* 0x000fc800078efcff */
[----:B------:R-:W-:Y:S02]  /*7ff0*/  PRMT R0, R4, 0x7610, R0 ;  /* 0x0000761004007816 */ /* 0x000fe40000000000 */
.L_x_10896:
[----:B------:R-:W-:Y:S05]  /*8000*/  BSYNC B0 ;  /* 0x0000000000007941 */ /* 0x000fea0003800000 */
.L_x_10895:
[----:B------:R0:W-:Y:S01]  /*8010*/  STG.E.U8 [R2.64], R0 ;  /* 0x0000000002007986 */ /* 0x0001e2000c101124 */
[----:B------:R-:W-:Y:S05]  /*8020*/  BRA `(.L_x_10867) ;  /* 0x000002e000007947 */ /* 0x000fea0003800000 */
.L_x_10889:
        /* <DEDUP_REMOVED lines=22> */
.L_x_10872:
        /* <DEDUP_REMOVED lines=20> */
.L_x_10899:
[----:B------:R-:W-:-:S05]  /*82d0*/  IMAD.MOV.U32 R5, RZ, RZ, RZ ;  /* 0x000000ffff057224 */ /* 0x000fca00078e00ff */
[----:B------:R0:W-:Y:S01]  /*82e0*/  STG.E.64 [R2.64], R4 ;  /* 0x0000000402007986 */ /* 0x0001e2000c101b24 */
[----:B------:R-:W-:Y:S05]  /*82f0*/  BRA `(.L_x_10867) ;  /* 0x0000001000007947 */ /* 0x000fea0003800000 */
.L_x_10898:
[----:B------:R0:W-:Y:S02]  /*8300*/  STG.E [R2.64], R4 ;  /* 0x0000000402007986 */ /* 0x0001e4000c101924 */
.L_x_10867:
[----:B------:R-:W-:Y:S05]  /*8310*/  BSYNC B6 ;  /* 0x0000000000067941 */ /* 0x000fea0003800000 */
.L_x_10866:
        /* <DEDUP_REMOVED lines=21> */
.L_x_10905:
[----:B------:R0:W-:Y:S01]  /*8470*/  STG.E.U8 [R2.64], R22 ;  /* 0x0000001602007986 */ /* 0x0001e2000c101124 */
[----:B------:R-:W-:Y:S05]  /*8480*/  BRA `(.L_x_10907) ;  /* 0x00000d5000007947 */ /* 0x000fea0003800000 */
.L_x_10904:
        /* <DEDUP_REMOVED lines=9> */
.L_x_10909:
[----:B------:R0:W-:Y:S01]  /*8520*/  STG.E [R2.64], R22 ;  /* 0x0000001602007986 */ /* 0x0001e2000c101924 */
[----:B------:R-:W-:Y:S05]  /*8530*/  BRA `(.L_x_10907) ;  /* 0x00000ca000007947 */ /* 0x000fea0003800000 */
.L_x_10908:
[----:B------:R0:W-:Y:S01]  /*8540*/  STG.E.U16 [R2.64], R22 ;  /* 0x0000001602007986 */ /* 0x0001e2000c101524 */
[----:B------:R-:W-:Y:S05]  /*8550*/  BRA `(.L_x_10907) ;  /* 0x00000c8000007947 */ /* 0x000fea0003800000 */
.L_x_10903:
        /* <DEDUP_REMOVED lines=9> */
.L_x_10911:
[----:B------:R-:W0:Y:S02]  /*85f0*/  I2F.S16 R0, R22 ;  /* 0x0000001600007306 */ /* 0x000e240000101400 */
[----:B0-----:R-:W-:-:S05]  /*8600*/  F2FP.PACK_AB R0, RZ, R0 ;  /* 0x00000000ff00723e */ /* 0x001fca00000000ff */
[----:B------:R0:W-:Y:S01]  /*8610*/  STG.E.U16 [R2.64], R0 ;  /* 0x0000000002007986 */ /* 0x0001e2000c101524 */
[----:B------:R-:W-:Y:S05]  /*8620*/  BRA `(.L_x_10907) ;  /* 0x00000bb000007947 */ /* 0x000fea0003800000 */
.L_x_10910:
        /* <DEDUP_REMOVED lines=10> */
.L_x_10913:
[----:B------:R-:W0:Y:S02]  /*86d0*/  I2F.S16 R22, R22 ;  /* 0x0000001600167306 */ /* 0x000e240000101400 */
[----:B0-----:R-:W-:-:S04]  /*86e0*/  F2FP.PACK_AB R5, RZ, R22 ;  /* 0x00000016ff05723e */ /* 0x001fc800000000ff */
[----:B------:R-:W-:-:S05]  /*86f0*/  PRMT R5, R5, 0x5410, RZ ;  /* 0x0000541005057816 */ /* 0x000fca00000000ff */
[----:B------:R0:W-:Y:S01]  /*8700*/  STG.E [R2.64], R5 ;  /* 0x0000000502007986 */ /* 0x0001e2000c101924 */
[----:B------:R-:W-:Y:S05]  /*8710*/  BRA `(.L_x_10907) ;  /* 0x00000ac000007947 */ /* 0x000fea0003800000 */
.L_x_10912:
[----:B------:R-:W0:Y:S02]  /*8720*/  I2F.F64.S16 R22, R22 ;  /* 0x0000001600167312 */ /* 0x000e240000101c00 */
[----:B0-----:R0:W-:Y:S01]  /*8730*/  STG.E.64 [R2.64], R22 ;  /* 0x0000001602007986 */ /* 0x0011e2000c101b24 */
[----:B------:R-:W-:Y:S05]  /*8740*/  BRA `(.L_x_10907) ;  /* 0x00000a9000007947 */ /* 0x000fea0003800000 */
.L_x_10902:
        /* <DEDUP_REMOVED lines=10> */
.L_x_10916:
[----:B------:R-:W0:Y:S01]  /*87f0*/  I2F.F64.S16 R4, R22 ;  /* 0x0000001600047312 */ /* 0x000e220000101c00 */
[----:B------:R-:W-:-:S05]  /*8800*/  CS2R R6, SRZ ;  /* 0x0000000000067805 */ /* 0x000fca000001ff00 */
[----:B0-----:R0:W-:Y:S01]  /*8810*/  STG.E.128 [R2.64], R4 ;  /* 0x0000000402007986 */ /* 0x0011e2000c101d24 */
[----:B------:R-:W-:Y:S05]  /*8820*/  BRA `(.L_x_10907) ;  /* 0x000009b000007947 */ /* 0x000fea0003800000 */
.L_x_10915:
        /* <DEDUP_REMOVED lines=21> */
.L_x_10920:
[----:B------:R-:W-:Y:S05]  /*8980*/  BSYNC B0 ;  /* 0x0000000000007941 */ /* 0x000fea0003800000 */
.L_x_10919:
[----:B------:R-:W-:-:S05]  /*8990*/  LOP3.LUT R5, R0, R5, RZ, 0xfc, !PT ;  /* 0x0000000500057212 */ /* 0x000fca00078efcff */
[----:B------:R0:W-:Y:S01]  /*89a0*/  STG.E.U8 [R2.64], R5 ;  /* 0x0000000502007986 */ /* 0x0001e2000c101124 */
[----:B------:R-:W-:Y:S05]  /*89b0*/  BRA `(.L_x_10907) ;  /* 0x0000082000007947 */ /* 0x000fea0003800000 */
.L_x_10918:
        /* <DEDUP_REMOVED lines=13> */
.L_x_10922:
[----:B------:R-:W-:Y:S01]  /*8a90*/  IMAD.MOV.U32 R0, RZ, RZ, 0x7f ;  /* 0x0000007fff007424 */ /* 0x000fe200078e00ff */
[----:B------:R-:W-:-:S04]  /*8aa0*/  ISETP.GT.U32.AND P0, PT, R4, 0x7f800000, PT ;  /* 0x7f8000000400780c */ /* 0x000fc80003f04070 */
[----:B------:R-:W-:-:S04]  /*8ab0*/  SEL R0, R0, 0x7c, P0 ;  /* 0x0000007c00007807 */ /* 0x000fc80000000000 */
.L_x_10923:
[----:B------:R-:W-:Y:S05]  /*8ac0*/  BSYNC B0 ;  /* 0x0000000000007941 */ /* 0x000fea0003800000 */
.L_x_10921:
[----:B------:R-:W-:-:S04]  /*8ad0*/  LOP3.LUT R4, R5, 0x80000000, RZ, 0xc0, !PT ;  /* 0x8000000005047812 */ /* 0x000fc800078ec0ff */
[----:B------:R-:W-:-:S04]  /*8ae0*/  SHF.R.U32.HI R5, RZ, 0x18, R4 ;  /* 0x00000018ff057819 */ /* 0x000fc80000011604 */
[----:B------:R-:W-:-:S05]  /*8af0*/  LOP3.LUT R5, R0, R5, RZ, 0xfc, !PT ;  /* 0x0000000500057212 */ /* 0x000fca00078efcff */
[----:B------:R0:W-:Y:S01]  /*8b00*/  STG.E.U8 [R2.64], R5 ;  /* 0x0000000502007986 */ /* 0x0001e2000c101124 */
[----:B------:R-:W-:Y:S05]  /*8b10*/  BRA `(.L_x_10907) ;  /* 0x000006c000007947 */ /* 0x000fea0003800000 */
.L_x_10917:
[----:B------:R-:W0:Y:S02]  /*8b20*/  I2F.S16 R0, R22 ;  /* 0x0000001600007306 */ /* 0x000e240000101400 */
[----:B0-----:R-:W-:-:S05]  /*8b30*/  F2FP.BF16.PACK_AB R0, RZ, R0 ;  /* 0x00000000ff00723e */ /* 0x001fca00000010ff */
[----:B------:R0:W-:Y:S01]  /*8b40*/  STG.E.U16 [R2.64], R0 ;  /* 0x0000000002007986 */ /* 0x0001e2000c101524 */
[----:B------:R-:W-:Y:S05]  /*8b50*/  BRA `(.L_x_10907) ;  /* 0x0000068000007947 */ /* 0x000fea0003800000 */
.L_x_10914:
        /* <DEDUP_REMOVED lines=10> */
.L_x_10926:
        /* <DEDUP_REMOVED lines=17> */
.L_x_10929:
[----:B------:R-:W-:-:S04]  /*8d10*/  LOP3.LUT R0, R7, 0x80000000, RZ, 0xc0, !PT ;  /* 0x8000000007007812 */ /* 0x000fc800078ec0ff */
[----:B------:R-:W-:-:S04]  /*8d20*/  SHF.R.U32.HI R5, RZ, 0x18, R0 ;  /* 0x00000018ff057819 */ /* 0x000fc80000011600 */
[----:B------:R-:W-:-:S04]  /*8d30*/  LOP3.LUT R4, R4, R5, RZ, 0xfc, !PT ;  /* 0x0000000504047212 */ /* 0x000fc800078efcff */
[----:B------:R-:W-:Y:S02]  /*8d40*/  PRMT R0, R4, 0x7610, R0 ;  /* 0x0000761004007816 */ /* 0x000fe40000000000 */
.L_x_10928:
[----:B------:R-:W-:Y:S05]  /*8d50*/  BSYNC B0 ;  /* 0x0000000000007941 */ /* 0x000fea0003800000 */
.L_x_10927:
[----:B------:R0:W-:Y:S01]  /*8d60*/  STG.E.U8 [R2.64], R0 ;  /* 0x0000000002007986 */ /* 0x0001e2000c101124 */
[----:B------:R-:W-:Y:S05]  /*8d70*/  BRA `(.L_x_10907) ;  /* 0x0000046000007947 */ /* 0x000fea0003800000 */
.L_x_10925:
        /* <DEDUP_REMOVED lines=17> */
.L_x_10932:
[----:B------:R-:W-:-:S04]  /*8e90*/  LOP3.LUT R0, R7, 0x80000000, RZ, 0xc0, !PT ;  /* 0x8000000007007812 */ /* 0x000fc800078ec0ff */
[----:B------:R-:W-:-:S04]  /*8ea0*/  SHF.R.U32.HI R5, RZ, 0x18, R0 ;  /* 0x00000018ff057819 */ /* 0x000fc80000011600 */
[----:B------:R-:W-:-:S04]  /*8eb0*/  LOP3.LUT R4, R4, R5, RZ, 0xfc, !PT ;  /* 0x0000000504047212 */ /* 0x000fc800078efcff */
[----:B------:R-:W-:Y:S02]  /*8ec0*/  PRMT R0, R4, 0x7610, R0 ;  /* 0x0000761004007816 */ /* 0x000fe40000000000 */
.L_x_10931:
[----:B------:R-:W-:Y:S05]  /*8ed0*/  BSYNC B0 ;  /* 0x0000000000007941 */ /* 0x000fea0003800000 */
.L_x_10930:
[----:B------:R0:W-:Y:S01]  /*8ee0*/  STG.E.U8 [R2.64], R0 ;  /* 0x0000000002007986 */ /* 0x0001e2000c101124 */
[----:B------:R-:W-:Y:S05]  /*8ef0*/  BRA `(.L_x_10907) ;  /* 0x000002e000007947 */ /* 0x000fea0003800000 */
.L_x_10924:
        /* <DEDUP_REMOVED lines=22> */
.L_x_10906:
        /* <DEDUP_REMOVED lines=20> */
.L_x_10934:
[----:B------:R-:W-:-:S05]  /*91a0*/  IMAD.MOV.U32 R23, RZ, RZ, RZ ;  /* 0x000000ffff177224 */ /* 0x000fca00078e00ff */
[----:B------:R0:W-:Y:S01]  /*91b0*/  STG.E.64 [R2.64], R22 ;  /* 0x0000001602007986 */ /* 0x0001e2000c101b24 */
[----:B------:R-:W-:Y:S05]  /*91c0*/  BRA `(.L_x_10907) ;  /* 0x0000001000007947 */ /* 0x000fea0003800000 */
.L_x_10933:
[----:B------:R0:W-:Y:S02]  /*91d0*/  STG.E [R2.64], R22 ;  /* 0x0000001602007986 */ /* 0x0001e4000c101924 */
.L_x_10907:
        /* <DEDUP_REMOVED lines=21> */
.L_x_10938:
[----:B------:R0:W-:Y:S01]  /*9330*/  STG.E.U8 [R2.64], R18 ;  /* 0x0000001202007986 */ /* 0x0001e2000c101124 */
[----:B------:R-:W-:Y:S05]  /*9340*/  BRA `(.L_x_10940) ;  /* 0x00000d5000007947 */ /* 0x000fea0003800000 */
.L_x_10937:
        /* <DEDUP_REMOVED lines=9> */
.L_x_10942:
[----:B------:R0:W-:Y:S01]  /*93e0*/  STG.E [R2.64], R18 ;  /* 0x0000001202007986 */ /* 0x0001e2000c101924 */
[----:B------:R-:W-:Y:S05]  /*93f0*/  BRA `(.L_x_10940) ;  /* 0x00000ca000007947 */ /* 0x000fea0003800000 */
.L_x_10941:
[----:B------:R0:W-:Y:S01]  /*9400*/  STG.E.U16 [R2.64], R18 ;  /* 0x0000001202007986 */ /* 0x0001e2000c101524 */
[----:B------:R-:W-:Y:S05]  /*9410*/  BRA `(.L_x_10940) ;  /* 0x00000c8000007947 */ /* 0x000fea0003800000 */
.L_x_10936:
        /* <DEDUP_REMOVED lines=9> */
.L_x_10944:
[----:B------:R-:W0:Y:S02]  /*94b0*/  I2F.S16 R0, R18 ;  /* 0x0000001200007306 */ /* 0x000e240000101400 */
[----:B0-----:R-:W-:-:S05]  /*94c0*/  F2FP.PACK_AB R0, RZ, R0 ;  /* 0x00000000ff00723e */ /* 0x001fca00000000ff */
[----:B------:R0:W-:Y:S01]  /*94d0*/  STG.E.U16 [R2.64], R0 ;  /* 0x0000000002007986 */ /* 0x0001e2000c101524 */
[----:B------:R-:W-:Y:S05]  /*94e0*/  BRA `(.L_x_10940) ;  /* 0x00000bb000007947 */ /* 0x000fea0003800000 */
.L_x_10943:
        /* <DEDUP_REMOVED lines=10> */
.L_x_10946:
[----:B------:R-:W0:Y:S02]  /*9590*/  I2F.S16 R18, R18 ;  /* 0x0000001200127306 */ /* 0x000e240000101400 */
[----:B0-----:R-:W-:-:S04]  /*95a0*/  F2FP.PACK_AB R5, RZ, R18 ;  /* 0x00000012ff05723e */ /* 0x001fc800000000ff */
[----:B------:R-:W-:-:S05]  /*95b0*/  PRMT R5, R5, 0x5410, RZ ;  /* 0x0000541005057816 */ /* 0x000fca00000000ff */
[----:B------:R0:W-:Y:S01]  /*95c0*/  STG.E [R2.64], R5 ;  /* 0x0000000502007986 */ /* 0x0001e2000c101924 */
[----:B------:R-:W-:Y:S05]  /*95d0*/  BRA `(.L_x_10940) ;  /* 0x00000ac000007947 */ /* 0x000fea0003800000 */
.L_x_10945:
[----:B------:R-:W0:Y:S02]  /*95e0*/  I2F.F64.S16 R18, R18 ;  /* 0x0000001200127312 */ /* 0x000e240000101c00 */
[----:B0-----:R0:W-:Y:S01]  /*95f0*/  STG.E.64 [R2.64], R18 ;  /* 0x0000001202007986 */ /* 0x0011e2000c101b24 */
[----:B------:R-:W-:Y:S05]  /*9600*/  BRA `(.L_x_10940) ;  /* 0x00000a9000007947 */ /* 0x000fea0003800000 */
.L_x_10935:
        /* <DEDUP_REMOVED lines=10> */
.L_x_10949:
[----:B------:R-:W0:Y:S01]  /*96b0*/  I2F.F64.S16 R4, R18 ;  /* 0x0000001200047312 */ /* 0x000e220000101c00 */
[----:B------:R-:W-:-:S05]  /*96c0*/  CS2R R6, SRZ ;  /* 0x0000000000067805 */ /* 0x000fca000001ff00 */
[----:B0-----:R0:W-:Y:S01]  /*96d0*/  STG.E.128 [R2.64], R4 ;  /* 0x0000000402007986 */ /* 0x0011e2000c101d24 */
[----:B------:R-:W-:Y:S05]  /*96e0*/  BRA `(.L_x_10940) ;  /* 0x000009b000007947 */ /* 0x000fea0003800000 */
.L_x_10948:
        /* <DEDUP_REMOVED lines=21> */
.L_x_10953:
[----:B------:R-:W-:Y:S05]  /*9840*/  BSYNC B0 ;  /* 0x0000000000007941 */ /* 0x000fea0003800000 */
.L_x_10952:
[----:B------:R-:W-:-:S05]  /*9850*/  LOP3.LUT R5, R0, R5, RZ, 0xfc, !PT ;  /* 0x0000000500057212 */ /* 0x000fca00078efcff */
[----:B------:R0:W-:Y:S01]  /*9860*/  STG.E.U8 [R2.64], R5 ;  /* 0x0000000502007986 */ /* 0x0001e2000c101124 */
[----:B------:R-:W-:Y:S05]  /*9870*/  BRA `(.L_x_10940) ;  /* 0x0000082000007947 */ /* 0x000fea0003800000 */
.L_x_10951:
        /* <DEDUP_REMOVED lines=13> */
.L_x_10955:
[----:B------:R-:W-:Y:S01]  /*9950*/  IMAD.MOV.U32 R0, RZ, RZ, 0x7f ;  /* 0x0000007fff007424 */ /* 0x000fe200078e00ff */
[----:B------:R-:W-:-:S04]  /*9960*/  ISETP.GT.U32.AND P0, PT, R4, 0x7f800000, PT ;  /* 0x7f8000000400780c */ /* 0x000fc80003f04070 */
[----:B------:R-:W-:-:S04]  /*9970*/  SEL R0, R0, 0x7c, P0 ;  /* 0x0000007c00007807 */ /* 0x000fc80000000000 */
.L_x_10956:
[----:B------:R-:W-:Y:S05]  /*9980*/  BSYNC B0 ;  /* 0x0000000000007941 */ /* 0x000fea0003800000 */
.L_x_10954:
[----:B------:R-:W-:-:S04]  /*9990*/  LOP3.LUT R4, R5, 0x80000000, RZ, 0xc0, !PT ;  /* 0x8000000005047812 */ /* 0x000fc800078ec0ff */
[----:B------:R-:W-:-:S04]  /*99a0*/  SHF.R.U32.HI R5, RZ, 0x18, R4 ;  /* 0x00000018ff057819 */ /* 0x000fc80000011604 */
[----:B------:R-:W-:-:S05]  /*99b0*/  LOP3.LUT R5, R0, R5, RZ, 0xfc, !PT ;  /* 0x0000000500057212 */ /* 0x000fca00078efcff */
[----:B------:R0:W-:Y:S01]  /*99c0*/  STG.E.U8 [R2.64], R5 ;  /* 0x0000000502007986 */ /* 0x0001e2000c101124 */
[----:B------:R-:W-:Y:S05]  /*99d0*/  BRA `(.L_x_10940) ;  /* 0x000006c000007947 */ /* 0x000fea0003800000 */
.L_x_10950:
[----:B------:R-:W0:Y:S02]  /*99e0*/  I2F.S16 R0, R18 ;  /* 0x0000001200007306 */ /* 0x000e240000101400 */
[----:B0-----:R-:W-:-:S05]  /*99f0*/  F2FP.BF16.PACK_AB R0, RZ, R0 ;  /* 0x00000000ff00723e */ /* 0x001fca00000010ff */
[----:B------:R0:W-:Y:S01]  /*9a00*/  STG.E.U16 [R2.64], R0 ;  /* 0x0000000002007986 */ /* 0x0001e2000c101524 */
[----:B------:R-:W-:Y:S05]  /*9a10*/  BRA `(.L_x_10940) ;  /* 0x0000068000007947 */ /* 0x000fea0003800000 */
.L_x_10947:
        /* <DEDUP_REMOVED lines=10> */
.L_x_10959:
        /* <DEDUP_REMOVED lines=17> */
.L_x_10962:
[----:B------:R-:W-:-:S04]  /*9bd0*/  LOP3.LUT R0, R7, 0x80000000, RZ, 0xc0, !PT ;  /* 0x8000000007007812 */ /* 0x000fc800078ec0ff */
[----:B------:R-:W-:-:S04]  /*9be0*/  SHF.R.U32.HI R5, RZ, 0x18, R0 ;  /* 0x00000018ff057819 */ /* 0x000fc80000011600 */
[----:B------:R-:W-:-:S04]  /*9bf0*/  LOP3.LUT R4, R4, R5, RZ, 0xfc, !PT ;  /* 0x0000000504047212 */ /* 0x000fc800078efcff */
[----:B------:R-:W-:Y:S02]  /*9c00*/  PRMT R0, R4, 0x7610, R0 ;  /* 0x0000761004007816 */ /* 0x000fe40000000000 */
.L_x_10961:
[----:B------:R-:W-:Y:S05]  /*9c10*/  BSYNC B0 ;  /* 0x0000000000007941 */ /* 0x000fea0003800000 */
.L_x_10960:
[----:B------:R0:W-:Y:S01]  /*9c20*/  STG.E.U8 [R2.64], R0 ;  /* 0x0000000002007986 */ /* 0x0001e2000c101124 */
[----:B------:R-:W-:Y:S05]  /*9c30*/  BRA `(.L_x_10940) ;  /* 0x0000046000007947 */ /* 0x000fea0003800000 */
.L_x_10958:
        /* <DEDUP_REMOVED lines=17> */
.L_x_10965:
[----:B------:R-:W-:-:S04]  /*9d50*/  LOP3.LUT R0, R7, 0x80000000, RZ, 0xc0, !PT ;  /* 0x8000000007007812 */ /* 0x000fc800078ec0ff */
[----:B------:R-:W-:-:S04]  /*9d60*/  SHF.R.U32.HI R5, RZ, 0x18, R0 ;  /* 0x00000018ff057819 */ /* 0x000fc80000011600 */
[----:B------:R-:W-:-:S04]  /*9d70*/  LOP3.LUT R4, R4, R5, RZ, 0xfc, !PT ;  /* 0x0000000504047212 */ /* 0x000fc800078efcff */
[----:B------:R-:W-:Y:S02]  /*9d80*/  PRMT R0, R4, 0x7610, R0 ;  /* 0x0000761004007816 */ /* 0x000fe40000000000 */
.L_x_10964:
[----:B------:R-:W-:Y:S05]  /*9d90*/  BSYNC B0 ;  /* 0x0000000000007941 */ /* 0x000fea0003800000 */
.L_x_10963:
[----:B------:R0:W-:Y:S01]  /*9da0*/  STG.E.U8 [R2.64], R0 ;  /* 0x0000000002007986 */ /* 0x0001e2000c101124 */
[----:B------:R-:W-:Y:S05]  /*9db0*/  BRA `(.L_x_10940) ;  /* 0x000002e000007947 */ /* 0x000fea0003800000 */
.L_x_10957:
        /* <DEDUP_REMOVED lines=22> */
.L_x_10939:
        /* <DEDUP_REMOVED lines=20> */
.L_x_10967:
[----:B------:R-:W-:-:S05]  /*a060*/  IMAD.MOV.U32 R19, RZ, RZ, RZ ;  /* 0x000000ffff137224 */ /* 0x000fca00078e00ff */
[----:B------:R0:W-:Y:S01]  /*a070*/  STG.E.64 [R2.64], R18 ;  /* 0x0000001202007986 */ /* 0x0001e2000c101b24 */
[----:B------:R-:W-:Y:S05]  /*a080*/  BRA `(.L_x_10940) ;  /* 0x0000001000007947 */ /* 0x000fea0003800000 */
.L_x_10966:
[----:B------:R0:W-:Y:S02]  /*a090*/  STG.E [R2.64], R18 ;  /* 0x0000001202007986 */ /* 0x0001e4000c101924 */
.L_x_10940:
[----:B------:R-:W-:Y:S02]  /*a0a0*/  IADD3 R29, R29, 0x80, RZ ;  /* 0x000000801d1d7810 */ /* 0x000fe40007ffe0ff */
.L_x_10901:
[----:B------:R-:W-:Y:S05]  /*a0b0*/  BSYNC B6 ;  /* 0x0000000000067941 */ /* 0x000fea0003800000 */
.L_x_10900:
        /* <DEDUP_REMOVED lines=19> */
.L_x_10971:
[----:B------:R-:W-:Y:S01]  /*a1f0*/  STG.E.U8 [R2.64], R16 ;  /* 0x0000001002007986 */ /* 0x000fe2000c101124 */
[----:B------:R-:W-:Y:S05]  /*a200*/  EXIT ;  /* 0x000000000000794d */ /* 0x000fea0003800000 */
.L_x_10970:
        /* <DEDUP_REMOVED lines=9> */
.L_x_10974:
[----:B------:R-:W-:Y:S01]  /*a2a0*/  STG.E [R2.64], R16 ;  /* 0x0000001002007986 */ /* 0x000fe2000c101924 */
[----:B------:R-:W-:Y:S05]  /*a2b0*/  EXIT ;  /* 0x000000000000794d */ /* 0x000fea0003800000 */
.L_x_10973:
[----:B------:R-:W-:Y:S01]  /*a2c0*/  STG.E.U16 [R2.64], R16 ;  /* 0x0000001002007986 */ /* 0x000fe2000c101524 */
[----:B------:R-:W-:Y:S05]  /*a2d0*/  EXIT ;  /* 0x000000000000794d */ /* 0x000fea0003800000 */
.L_x_10969:
        /* <DEDUP_REMOVED lines=9> */
.L_x_10976:
[----:B------:R-:W0:Y:S02]  /*a370*/  I2F.S16 R0, R16 ;  /* 0x0000001000007306 */ /* 0x000e240000101400 */
[----:B0-----:R-:W-:-:S05]  /*a380*/  F2FP.PACK_AB R0, RZ, R0 ;  /* 0x00000000ff00723e */ /* 0x001fca00000000ff */
[----:B------:R-:W-:Y:S01]  /*a390*/  STG.E.U16 [R2.64], R0 ;  /* 0x0000000002007986 */ /* 0x000fe2000c101524 */
[----:B------:R-:W-:Y:S05]  /*a3a0*/  EXIT ;  /* 0x000000000000794d */ /* 0x000fea0003800000 */
.L_x_10975:
        /* <DEDUP_REMOVED lines=10> */
.L_x_10978:
[----:B------:R-:W0:Y:S02]  /*a450*/  I2F.S16 R16, R16 ;  /* 0x0000001000107306 */ /* 0x000e240000101400 */
[----:B0-----:R-:W-:-:S04]  /*a460*/  F2FP.PACK_AB R5, RZ, R16 ;  /* 0x00000010ff05723e */ /* 0x001fc800000000ff */
[----:B------:R-:W-:-:S05]  /*a470*/  PRMT R5, R5, 0x5410, RZ ;  /* 0x0000541005057816 */ /* 0x000fca00000000ff */
[----:B------:R-:W-:Y:S01]  /*a480*/  STG.E [R2.64], R5 ;  /* 0x0000000502007986 */ /* 0x000fe2000c101924 */
[----:B------:R-:W-:Y:S05]  /*a490*/  EXIT ;  /* 0x000000000000794d */ /* 0x000fea0003800000 */
.L_x_10977:
[----:B------:R-:W0:Y:S02]  /*a4a0*/  I2F.F64.S16 R16, R16 ;  /* 0x0000001000107312 */ /* 0x000e240000101c00 */
[----:B0-----:R-:W-:Y:S01]  /*a4b0*/  STG.E.64 [R2.64], R16 ;  /* 0x0000001002007986 */ /* 0x001fe2000c101b24 */
[----:B------:R-:W-:Y:S05]  /*a4c0*/  EXIT ;  /* 0x000000000000794d */ /* 0x000fea0003800000 */
.L_x_10968:
        /* <DEDUP_REMOVED lines=10> */
.L_x_10981:
[----:B------:R-:W0:Y:S01]  /*a570*/  I2F.F64.S16 R16, R16 ;  /* 0x0000001000107312 */ /* 0x000e220000101c00 */
[----:B------:R-:W-:-:S05]  /*a580*/  CS2R R18, SRZ ;  /* 0x0000000000127805 */ /* 0x000fca000001ff00 */
[----:B0-----:R-:W-:Y:S01]  /*a590*/  STG.E.128 [R2.64], R16 ;  /* 0x0000001002007986 */ /* 0x001fe2000c101d24 */
[----:B------:R-:W-:Y:S05]  /*a5a0*/  EXIT ;  /* 0x000000000000794d */ /* 0x000fea0003800000 */
.L_x_10980:
        /* <DEDUP_REMOVED lines=21> */
.L_x_10985:
[----:B------:R-:W-:Y:S05]  /*a700*/  BSYNC B0 ;  /* 0x0000000000007941 */ /* 0x000fea0003800000 */
.L_x_10984:
[----:B------:R-:W-:-:S05]  /*a710*/  LOP3.LUT R5, R0, R5, RZ, 0xfc, !PT ;  /* 0x0000000500057212 */ /* 0x000fca00078efcff */
[----:B------:R-:W-:Y:S01]  /*a720*/  STG.E.U8 [R2.64], R5 ;  /* 0x0000000502007986 */ /* 0x000fe2000c101124 */
[----:B------:R-:W-:Y:S05]  /*a730*/  EXIT ;  /* 0x000000000000794d */ /* 0x000fea0003800000 */
.L_x_10983:
        /* <DEDUP_REMOVED lines=13> */
.L_x_10987:
[----:B------:R-:W-:Y:S01]  /*a810*/  IMAD.MOV.U32 R0, RZ, RZ, 0x7f ;  /* 0x0000007fff007424 */ /* 0x000fe200078e00ff */
[----:B------:R-:W-:-:S04]  /*a820*/  ISETP.GT.U32.AND P0, PT, R4, 0x7f800000, PT ;  /* 0x7f8000000400780c */ /* 0x000fc80003f04070 */
[----:B------:R-:W-:-:S04]  /*a830*/  SEL R0, R0, 0x7c, P0 ;  /* 0x0000007c00007807 */ /* 0x000fc80000000000 */
.L_x_10988:
[----:B------:R-:W-:Y:S05]  /*a840*/  BSYNC B0 ;  /* 0x0000000000007941 */ /* 0x000fea0003800000 */
.L_x_10986:
[----:B------:R-:W-:-:S04]  /*a850*/  LOP3.LUT R4, R5, 0x80000000, RZ, 0xc0, !PT ;  /* 0x8000000005047812 */ /* 0x000fc800078ec0ff */
[----:B------:R-:W-:-:S04]  /*a860*/  SHF.R.U32.HI R5, RZ, 0x18, R4 ;  /* 0x00000018ff057819 */ /* 0x000fc80000011604 */
[----:B------:R-:W-:-:S05]  /*a870*/  LOP3.LUT R5, R0, R5, RZ, 0xfc, !PT ;  /* 0x0000000500057212 */ /* 0x000fca00078efcff */
[----:B------:R-:W-:Y:S01]  /*a880*/  STG.E.U8 [R2.64], R5 ;  /* 0x0000000502007986 */ /* 0x000fe2000c101124 */
[----:B------:R-:W-:Y:S05]  /*a890*/  EXIT ;  /* 0x000000000000794d */ /* 0x000fea0003800000 */
.L_x_10982:
[----:B------:R-:W0:Y:S02]  /*a8a0*/  I2F.S16 R0, R16 ;  /* 0x0000001000007306 */ /* 0x000e240000101400 */
[----:B0-----:R-:W-:-:S05]  /*a8b0*/  F2FP.BF16.PACK_AB R0, RZ, R0 ;  /* 0x00000000ff00723e */ /* 0x001fca00000010ff */
[----:B------:R-:W-:Y:S01]  /*a8c0*/  STG.E.U16 [R2.64], R0 ;  /* 0x0000000002007986 */ /* 0x000fe2000c101524 */
[----:B------:R-:W-:Y:S05]  /*a8d0*/  EXIT ;  /* 0x000000000000794d */ /* 0x000fea0003800000 */
.L_x_10979:
        /* <DEDUP_REMOVED lines=10> */
.L_x_10991:
        /* <DEDUP_REMOVED lines=17> */
.L_x_10994:
[----:B------:R-:W-:-:S04]  /*aa90*/  LOP3.LUT R0, R7, 0x80000000, RZ, 0xc0, !PT ;  /* 0x8000000007007812 */ /* 0x000fc800078ec0ff */
[----:B------:R-:W-:-:S04]  /*aaa0*/  SHF.R.U32.HI R5, RZ, 0x18, R0 ;  /* 0x00000018ff057819 */ /* 0x000fc80000011600 */
[----:B------:R-:W-:-:S04]  /*aab0*/  LOP3.LUT R4, R4, R5, RZ, 0xfc, !PT ;  /* 0x0000000504047212 */ /* 0x000fc800078efcff */
[----:B------:R-:W-:Y:S02]  /*aac0*/  PRMT R0, R4, 0x7610, R0 ;  /* 0x0000761004007816 */ /* 0x000fe40000000000 */
.L_x_10993:
[----:B------:R-:W-:Y:S05]  /*aad0*/  BSYNC B0 ;  /* 0x0000000000007941 */ /* 0x000fea0003800000 */
.L_x_10992:
[----:B------:R-:W-:Y:S01]  /*aae0*/  STG.E.U8 [R2.64], R0 ;  /* 0x0000000002007986 */ /* 0x000fe2000c101124 */
[----:B------:R-:W-:Y:S05]  /*aaf0*/  EXIT ;  /* 0x000000000000794d */ /* 0x000fea0003800000 */
.L_x_10990:
        /* <DEDUP_REMOVED lines=17> */
.L_x_10997:
[----:B------:R-:W-:-:S04]  /*ac10*/  LOP3.LUT R0, R7, 0x80000000, RZ, 0xc0, !PT ;  /* 0x8000000007007812 */ /* 0x000fc800078ec0ff */
[----:B------:R-:W-:-:S04]  /*ac20*/  SHF.R.U32.HI R5, RZ, 0x18, R0 ;  /* 0x00000018ff057819 */ /* 0x000fc80000011600 */
[----:B------:R-:W-:-:S04]  /*ac30*/  LOP3.LUT R4, R4, R5, RZ, 0xfc, !PT ;  /* 0x0000000504047212 */ /* 0x000fc800078efcff */
[----:B------:R-:W-:Y:S02]  /*ac40*/  PRMT R0, R4, 0x7610, R0 ;  /* 0x0000761004007816 */ /* 0x000fe40000000000 */
.L_x_10996:
[----:B------:R-:W-:Y:S05]  /*ac50*/  BSYNC B0 ;  /* 0x0000000000007941 */ /* 0x000fea0003800000 */
.L_x_10995:
[----:B------:R-:W-:Y:S01]  /*ac60*/  STG.E.U8 [R2.64], R0 ;  /* 0x0000000002007986 */ /* 0x000fe2000c101124 */
[----:B------:R-:W-:Y:S05]  /*ac70*/  EXIT ;  /* 0x000000000000794d */ /* 0x000fea0003800000 */
.L_x_10989:
        /* <DEDUP_REMOVED lines=22> */
.L_x_10972:
        /* <DEDUP_REMOVED lines=20> */
.L_x_10999:
[----:B------:R-:W-:-:S05]  /*af20*/  IMAD.MOV.U32 R17, RZ, RZ, RZ ;  /* 0x000000ffff117224 */ /* 0x000fca00078e00ff */
[----:B------:R-:W-:Y:S01]  /*af30*/  STG.E.64 [R2.64], R16 ;  /* 0x0000001002007986 */ /* 0x000fe2000c101b24 */
[----:B------:R-:W-:Y:S05]  /*af40*/  EXIT ;  /* 0x000000000000794d */ /* 0x000fea0003800000 */
.L_x_10998:
[----:B------:R-:W-:Y:S01]  /*af50*/  STG.E [R2.64], R16 ;  /* 0x0000001002007986 */ /* 0x000fe2000c101924 */
[----:B------:R-:W-:Y:S05]  /*af60*/  EXIT ;  /* 0x000000000000794d */ /* 0x000fea0003800000 */
.L_x_11000:
        /* <DEDUP_REMOVED lines=9> */
.L_x_41907:


//--------------------- .text._ZN2at6native18elementwise_kernelILi128ELi4EZNS0_22gpu_kernel_impl_nocastINS0_13BinaryFunctorIiibZZZNS0_23logical_xor_kernel_cudaERNS_14TensorIteratorEENKUlvE0_clEvENKUlvE1_clEvEUliiE_EEEEvRNS_18TensorIteratorBaseERKT_EUliE_EEviT1_ --------------------------
	.section	.text._ZN2at6native18elementwise_kernelILi128ELi4EZNS0_22gpu_kernel_impl_nocastINS0_13BinaryFunctorIiibZZZNS0_23logical_xor_kernel_cudaERNS_14TensorIteratorEENKUlvE0_clEvENKUlvE1_clEvEUliiE_EEEEvRNS_18TensorIteratorBaseERKT_EUliE_EEviT1_,"ax",@progbits
	.sectioninfo	@"SHI_REGISTERS=12"
	.align	128
        .global         _ZN2at6native18elementwise_kernelILi128ELi4EZNS0_22gpu_kernel_impl_nocastINS0_13BinaryFunctorIiibZZZNS0_23logical_xor_kernel_cudaERNS_14TensorIteratorEENKUlvE0_clEvENKUlvE1_clEvEUliiE_EEEEvRNS_18TensorIteratorBaseERKT_EUliE_EEviT1_
        .type           _ZN2at6native18elementwise_kernelILi128ELi4EZNS0_22gpu_kernel_impl_nocastINS0_13BinaryFunctorIiibZZZNS0_23logical_xor_kernel_cudaERNS_14TensorIteratorEENKUlvE0_clEvENKUlvE1_clEvEUliiE_EEEEvRNS_18TensorIteratorBaseERKT_EUliE_EEviT1_,@function
        .size           _ZN2at6native18elementwise_kernelILi128ELi4EZNS0_22gpu_kernel_impl_nocastINS0_13BinaryFunctorIiibZZZNS0_23logical_xor_kernel_cudaERNS_14TensorIteratorEENKUlvE0_clEvENKUlvE1_clEvEUliiE_EEEEvRNS_18TensorIteratorBaseERKT_EUliE_EEviT1_,(.L_x_41908 - _ZN2at6native18elementwise_kernelILi128ELi4EZNS0_22gpu_kernel_impl_nocastINS0_13BinaryFunctorIiibZZZNS0_23logical_xor_kernel_cudaERNS_14TensorIteratorEENKUlvE0_clEvENKUlvE1_clEvEUliiE_EEEEvRNS_18TensorIteratorBaseERKT_EUliE_EEviT1_)
        .other          _ZN2at6native18elementwise_kernelILi128ELi4EZNS0_22gpu_kernel_impl_nocastINS0_13BinaryFunctorIiibZZZNS0_23logical_xor_kernel_cudaERNS_14TensorIteratorEENKUlvE0_clEvENKUlvE1_clEvEUliiE_EEEEvRNS_18TensorIteratorBaseERKT_EUliE_EEviT1_,@"STO_CUDA_ENTRY STV_DEFAULT"
_ZN2at6native18elementwise_kernelILi128ELi4EZNS0_22gpu_kernel_impl_nocastINS0_13BinaryFunctorIiibZZZNS0_23logical_xor_kernel_cudaERNS_14TensorIteratorEENKUlvE0_clEvENKUlvE1_clEvEUliiE_EEEEvRNS_18TensorIteratorBaseERKT_EUliE_EEviT1_:
.text._ZN2at6native18elementwise_kernelILi128ELi4EZNS0_22gpu_kernel_impl_nocastINS0_13BinaryFunctorIiibZZZNS0_23logical_xor_kernel_cudaERNS_14TensorIteratorEENKUlvE0_clEvENKUlvE1_clEvEUliiE_EEEEvRNS_18TensorIteratorBaseERKT_EUliE_EEviT1_:
        /* <DEDUP_REMOVED lines=261> */
.L_x_11003:
        /* <DEDUP_REMOVED lines=9> */
[----:B--2---:R-:W-:-:S04]  /*10e0*/  ISETP.NE.AND P0, PT, R6, RZ, PT ;  /* 0x000000ff0600720c */ /* 0x004fc80003f05270 */
[----:B---3--:R-:W-:-:S04]  /*10f0*/  ISETP.NE.XOR P0, PT, R4, RZ, P0 ;  /* 0x000000ff0400720c */ /* 0x008fc80000705a70 */
[----:B------:R-:W-:-:S05]  /*1100*/  SEL R9, RZ, 0x1, !P0 ;  /* 0x00000001ff097807 */ /* 0x000fca0004000000 */
[----:B------:R0:W-:Y:S04]  /*1110*/  STG.E.U8 [R2.64], R9 ;  /* 0x0000000902007986 */ /* 0x0001e8000c101104 */
.L_x_11002:
[----:B------:R-:W-:Y:S05]  /*1120*/  BSYNC B0 ;  /* 0x0000000000007941 */ /* 0x000fea0003800000 */
.L_x_11001:
        /* <DEDUP_REMOVED lines=256> */
.L_x_11006:
        /* <DEDUP_REMOVED lines=268> */
.L_x_11007:
        /* <DEDUP_REMOVED lines=13> */
.L_x_11005:
[----:B------:R-:W-:Y:S05]  /*32c0*/  BSYNC B0 ;  /* 0x0000000000007941 */ /* 0x000fea0003800000 */
.L_x_11004:
        /* <DEDUP_REMOVED lines=255> */
.L_x_11008:
        /* <DEDUP_REMOVED lines=8> */
[----:B--2---:R-:W-:-:S04]  /*4340*/  ISETP.NE.AND P0, PT, R6, RZ, PT ;  /* 0x000000ff0600720c */ /* 0x004fc80003f05270 */
[----:B---3--:R-:W-:-:S04]  /*4350*/  ISETP.NE.XOR P0, PT, R4, RZ, P0 ;  /* 0x000000ff0400720c */ /* 0x008fc80000705a70 */
[----:B------:R-:W-:-:S05]  /*4360*/  SEL R9, RZ, 0x1, !P0 ;  /* 0x00000001ff097807 */ /* 0x000fca0004000000 */
[----:B------:R-:W-:Y:S01]  /*4370*/  STG.E.U8 [R2.64], R9 ;  /* 0x0000000902007986 */ /* 0x000fe2000c101104 */
[----:B------:R-:W-:Y:S05]  /*4380*/  EXIT ;  /* 0x000000000000794d */ /* 0x000fea0003800000 */
.L_x_11009:
        /* <DEDUP_REMOVED lines=15> */
.L_x_41908:


//--------------------- .text._ZN2at6native27unrolled_elementwise_kernelINS0_13BinaryFunctorIiibZZZNS0_23logical_xor_kernel_cudaERNS_14TensorIteratorEENKUlvE0_clEvENKUlvE1_clEvEUliiE_EESt5arrayIPcLm3EELi4E23TrivialOffsetCalculatorILi2EjESC_ILi1EjENS0_6memory15LoadWithoutCastENSF_16StoreWithoutCastEEEviT_T0_T2_T3_T4_T5_ --------------------------
	.section	.text._ZN2at6native27unrolled_elementwise_kernelINS0_13BinaryFunctorIiibZZZNS0_23logical_xor_kernel_cudaERNS_14TensorIteratorEENKUlvE0_clEvENKUlvE1_clEvEUliiE_EESt5arrayIPcLm3EELi4E23TrivialOffsetCalculatorILi2EjESC_ILi1EjENS0_6memory15LoadWithoutCastENSF_16StoreWithoutCastEEEviT_T0_T2_T3_T4_T5_,"ax",@progbits
	.sectioninfo	@"SHI_REGISTERS=23"
	.align	128
        .global         _ZN2at6native27unrolled_elementwise_kernelINS0_13BinaryFunctorIiibZZZNS0_23logical_xor_kernel_cudaERNS_14TensorIteratorEENKUlvE0_clEvENKUlvE1_clEvEUliiE_EESt5arrayIPcLm3EELi4E23TrivialOffsetCalculatorILi2EjESC_ILi1EjENS0_6memory15LoadWithoutCastENSF_16StoreWithoutCastEEEviT_T0_T2_T3_T4_T5_
        .type           _ZN2at6native27unrolled_elementwise_kernelINS0_13BinaryFunctorIiibZZZNS0_23logical_xor_kernel_cudaERNS_14TensorIteratorEENKUlvE0_clEvENKUlvE1_clEvEUliiE_EESt5arrayIPcLm3EELi4E23TrivialOffsetCalculatorILi2EjESC_ILi1EjENS0_6memory15LoadWithoutCastENSF_16StoreWithoutCastEEEviT_T0_T2_T3_T4_T5_,@function
        .size           _ZN2at6native27unrolled_elementwise_kernelINS0_13BinaryFunctorIiibZZZNS0_23logical_xor_kernel_cudaERNS_14TensorIteratorEENKUlvE0_clEvENKUlvE1_clEvEUliiE_EESt5arrayIPcLm3EELi4E23TrivialOffsetCalculatorILi2EjESC_ILi1EjENS0_6memory15LoadWithoutCastENSF_16StoreWithoutCastEEEviT_T0_T2_T3_T4_T5_,(.L_x_41909 - _ZN2at6native27unrolled_elementwise_kernelINS0_13BinaryFunctorIiibZZZNS0_23logical_xor_kernel_cudaERNS_14TensorIteratorEENKUlvE0_clEvENKUlvE1_clEvEUliiE_EESt5arrayIPcLm3EELi4E23TrivialOffsetCalculatorILi2EjESC_ILi1EjENS0_6memory15LoadWithoutCastENSF_16StoreWithoutCastEEEviT_T0_T2_T3_T4_T5_)
        .other          _ZN2at6native27unrolled_elementwise_kernelINS0_13BinaryFunctorIiibZZZNS0_23logical_xor_kernel_cudaERNS_14TensorIteratorEENKUlvE0_clEvENKUlvE1_clEvEUliiE_EESt5arrayIPcLm3EELi4E23TrivialOffsetCalculatorILi2EjESC_ILi1EjENS0_6memory15LoadWithoutCastENSF_16StoreWithoutCastEEEviT_T0_T2_T3_T4_T5_,@"STO_CUDA_ENTRY STV_DEFAULT"
_ZN2at6native27unrolled_elementwise_kernelINS0_13BinaryFunctorIiibZZZNS0_23logical_xor_kernel_cudaERNS_14TensorIteratorEENKUlvE0_clEvENKUlvE1_clEvEUliiE_EESt5arrayIPcLm3EELi4E23TrivialOffsetCalculatorILi2EjESC_ILi1EjENS0_6memory15LoadWithoutCastENSF_16StoreWithoutCastEEEviT_T0_T2_T3_T4_T5_:
.text._ZN2at6native27unrolled_elementwise_kernelINS0_13BinaryFunctorIiibZZZNS0_23logical_xor_kernel_cudaERNS_14TensorIteratorEENKUlvE0_clEvENKUlvE1_clEvEUliiE_EESt5arrayIPcLm3EELi4E23TrivialOffsetCalculatorILi2EjESC_ILi1EjENS0_6memory15LoadWithoutCastENSF_16StoreWithoutCastEEEviT_T0_T2_T3_T4_T5_:
        /* <DEDUP_REMOVED lines=12> */
[----:B------:R-:W-:-:S12]  /*00c0*/  @!P5 IMAD.WIDE.U32 R6, R8, R9, c[0x0][0x170] ;  /* 0x00005c000806d625 */ /* 0x000fd800078e0009 */
[----:B------:R-:W-:Y:S01]  /*00d0*/  @!P4 IMAD R12, R0, 0x200, R11 ;  /* 0x00000200000cc824 */ /* 0x000fe200078e020b */
[----:B------:R-:W-:Y:S01]  /*00e0*/  @!P4 IADD3 R11, R11, 0x80, RZ ;  /* 0x000000800b0bc810 */ /* 0x000fe20007ffe0ff */
[----:B------:R-:W-:Y:S01]  /*00f0*/  @!P4 IMAD.MOV.U32 R13, RZ, RZ, 0x4 ;  /* 0x00000004ff0dc424 */ /* 0x000fe200078e00ff */
[----:B------:R-:W2:Y:S01]  /*0100*/  @!P5 LDG.E R6, [R6.64] ;  /* 0x000000040606d981 */ /* 0x000ea2000c1e1900 */
[----:B------:R-:W-:Y:S01]  /*0110*/  @!P5 IMAD.WIDE.U32 R8, R8, R9, c[0x0][0x178] ;  /* 0x00005e000808d625 */ /* 0x000fe200078e0009 */
[----:B------:R-:W-:-:S03]  /*0120*/  ISETP.GE.AND P1, PT, R11, R2, PT ;  /* 0x000000020b00720c */ /* 0x000fc60003f26270 */
[CC--:B------:R-:W-:Y:S01]  /*0130*/  @!P4 IMAD.WIDE.U32 R4, R12.reuse, R13.reuse, c[0x0][0x170] ;  /* 0x00005c000c04c625 */ /* 0x0c0fe200078e000d */
[----:B------:R0:W3:Y:S05]  /*0140*/  @!P5 LDG.E R18, [R8.64] ;  /* 0x000000040812d981 */ /* 0x0000ea000c1e1900 */
[----:B------:R1:W4:Y:S01]  /*0150*/  @!P4 LDG.E R4, [R4.64] ;  /* 0x000000040404c981 */ /* 0x000322000c1e1900 */
[----:B------:R-:W-:-:S04]  /*0160*/  @!P4 IMAD.WIDE.U32 R12, R12, R13, c[0x0][0x178] ;  /* 0x00005e000c0cc625 */ /* 0x000fc800078e000d */
[----:B------:R-:W-:Y:S02]  /*0170*/  @!P1 IMAD R16, R0, 0x200, R11 ;  /* 0x0000020000109824 */ /* 0x000fe400078e020b */
[----:B------:R-:W-:Y:S01]  /*0180*/  @!P1 IMAD.MOV.U32 R17, RZ, RZ, 0x4 ;  /* 0x00000004ff119424 */ /* 0x000fe200078e00ff */
[----:B------:R0:W3:Y:S03]  /*0190*/  @!P4 LDG.E R12, [R12.64] ;  /* 0x000000040c0cc981 */ /* 0x0000e6000c1e1900 */
[----:B------:R-:W-:-:S04]  /*01a0*/  @!P1 IMAD.WIDE.U32 R14, R16, R17, c[0x0][0x170] ;  /* 0x00005c00100e9625 */ /* 0x000fc800078e0011 */
[----:B------:R-:W-:Y:S02]  /*01b0*/  @!P1 IMAD.WIDE.U32 R16, R16, R17, c[0x0][0x178] ;  /* 0x00005e0010109625 */ /* 0x000fe400078e0011 */
[----:B------:R-:W3:Y:S04]  /*01c0*/  @!P1 LDG.E R14, [R14.64] ;  /* 0x000000040e0e9981 */ /* 0x000ee8000c1e1900 */
[----:B------:R-:W3:Y:S01]  /*01d0*/  @!P1 LDG.E R16, [R16.64] ;  /* 0x0000000410109981 */ /* 0x000ee2000c1e1900 */
[----:B------:R-:W-:-:S04]  /*01e0*/  @!P1 IADD3 R11, R11, 0x80, RZ ;  /* 0x000000800b0b9810 */ /* 0x000fc80007ffe0ff */
[----:B------:R-:W-:Y:S01]  /*01f0*/  ISETP.GE.AND P0, PT, R11, R2, PT ;  /* 0x000000020b00720c */ /* 0x000fe20003f06270 */
[----:B0-----:R-:W-:-:S12]  /*0200*/  IMAD.MOV.U32 R13, RZ, RZ, R3 ;  /* 0x000000ffff0d7224 */ /* 0x001fd800078e0003 */
[----:B-1----:R-:W-:Y:S02]  /*0210*/  @!P0 IMAD R5, R0, 0x200, R11 ;  /* 0x0000020000058824 */ /* 0x002fe400078e020b */
[----:B------:R-:W-:-:S04]  /*0220*/  @!P0 IMAD.MOV.U32 R20, RZ, RZ, 0x4 ;  /* 0x00000004ff148424 */ /* 0x000fc800078e00ff */
[----:B------:R-:W-:-:S04]  /*0230*/  @!P0 IMAD.WIDE.U32 R10, R5, R20, c[0x0][0x170] ;  /* 0x00005c00050a8625 */ /* 0x000fc800078e0014 */
[----:B------:R-:W-:Y:S02]  /*0240*/  @!P0 IMAD.WIDE.U32 R8, R5, R20, c[0x0][0x178] ;  /* 0x00005e0005088625 */ /* 0x000fe400078e0014 */
[----:B------:R0:W5:Y:S04]  /*0250*/  @!P0 LDG.E R10, [R10.64] ;  /* 0x000000040a0a8981 */ /* 0x000168000c1e1900 */
[----:B------:R1:W5:Y:S01]  /*0260*/  @!P0 LDG.E R8, [R8.64] ;  /* 0x0000000408088981 */ /* 0x000362000c1e1900 */
[----:B------:R-:W-:Y:S01]  /*0270*/  BSSY B0, `(.L_x_11010) ;  /* 0x0000020000007945 */ /* 0x000fe20003800000 */
[----:B--2---:R-:W-:Y:S02]  /*0280*/  ISETP.NE.AND P2, PT, R6, RZ, !P5 ;  /* 0x000000ff0600720c */ /* 0x004fe40006f45270 */
[----:B----4-:R-:W-:-:S02]  /*0290*/  ISETP.NE.AND P3, PT, R4, RZ, !P4 ;  /* 0x000000ff0400720c */ /* 0x010fc40006765270 */
[----:B------:R-:W-:Y:S02]  /*02a0*/  IADD3 R4, R3, 0x80, RZ ;  /* 0x0000008003047810 */ /* 0x000fe40007ffe0ff */
[----:B---3--:R-:W-:-:S03]  /*02b0*/  ISETP.NE.AND P6, PT, R18, RZ, !P5 ;  /* 0x000000ff1200720c */ /* 0x008fc60006fc5270 */
[----:B------:R-:W-:Y:S02]  /*02c0*/  @!P5 IMAD.MOV.U32 R13, RZ, RZ, R4 ;  /* 0x000000ffff0dd224 */ /* 0x000fe400078e0004 */
[----:B------:R-:W-:Y:S01]  /*02d0*/  @!P5 IMAD R4, R0, 0x200, R3 ;  /* 0x000002000004d824 */ /* 0x000fe200078e0203 */
[----:B------:R-:W-:-:S04]  /*02e0*/  PLOP3.LUT P2, PT, P2, P6, PT, 0x28, 0x0 ;  /* 0x000000000000781c */ /* 0x000fc8000174c570 */
[----:B------:R-:W-:Y:S02]  /*02f0*/  @!P5 IADD3 R4, P6, R4, c[0x0][0x168], RZ ;  /* 0x00005a000404da10 */ /* 0x000fe40007fde0ff */
[----:B------:R-:W-:-:S03]  /*0300*/  @!P5 SEL R3, RZ, 0x1, !P2 ;  /* 0x00000001ff03d807 */ /* 0x000fc60005000000 */
[----:B------:R-:W-:-:S05]  /*0310*/  @!P5 IMAD.X R5, RZ, RZ, c[0x0][0x16c], P6 ;  /* 0x00005b00ff05d624 */ /* 0x000fca00030e06ff */
[----:B------:R2:W-:Y:S01]  /*0320*/  @!P5 STG.E.U8 [R4.64], R3 ;  /* 0x000000030400d986 */ /* 0x0005e2000c101104 */
[----:B------:R-:W-:Y:S02]  /*0330*/  ISETP.GE.AND P2, PT, R13, R2, PT ;  /* 0x000000020d00720c */ /* 0x000fe40003f46270 */
[----:B------:R-:W-:-:S04]  /*0340*/  ISETP.NE.AND P4, PT, R12, RZ, !P4 ;  /* 0x000000ff0c00720c */ /* 0x000fc80006785270 */
[----:B------:R-:W-:Y:S02]  /*0350*/  PLOP3.LUT P3, PT, P3, P4, PT, 0x28, 0x0 ;  /* 0x000000000000781c */ /* 0x000fe40001f68570 */
[----:B------:R-:W-:Y:S02]  /*0360*/  ISETP.NE.AND P4, PT, R14, RZ, !P1 ;  /* 0x000000ff0e00720c */ /* 0x000fe40004f85270 */
[----:B------:R-:W-:-:S04]  /*0370*/  ISETP.NE.AND P1, PT, R16, RZ, !P1 ;  /* 0x000000ff1000720c */ /* 0x000fc80004f25270 */
        /* <DEDUP_REMOVED lines=15> */
.L_x_11011:
[----:B--2---:R-:W-:Y:S05]  /*0470*/  BSYNC B0 ;  /* 0x0000000000007941 */ /* 0x004fea0003800000 */
.L_x_11010:
        /* <DEDUP_REMOVED lines=11> */
.L_x_11012:
        /* <DEDUP_REMOVED lines=13> */
.L_x_41909:


//--------------------- .text._ZN2at6native29vectorized_elementwise_kernelILi2ENS0_13BinaryFunctorIiibZZZNS0_23logical_xor_kernel_cudaERNS_14TensorIteratorEENKUlvE0_clEvENKUlvE1_clEvEUliiE_EESt5arrayIPcLm3EEEEviT0_T1_ --------------------------
	.section	.text._ZN2at6native29vectorized_elementwise_kernelILi2ENS0_13BinaryFunctorIiibZZZNS0_23logical_xor_kernel_cudaERNS_14TensorIteratorEENKUlvE0_clEvENKUlvE1_clEvEUliiE_EESt5arrayIPcLm3EEEEviT0_T1_,"ax",@progbits
	.sectioninfo	@"SHI_REGISTERS=32"
	.align	128
        .global         _ZN2at6native29vectorized_elementwise_kernelILi2ENS0_13BinaryFunctorIiibZZZNS0_23logical_xor_kernel_cudaERNS_14TensorIteratorEENKUlvE0_clEvENKUlvE1_clEvEUliiE_EESt5arrayIPcLm3EEEEviT0_T1_
        .type           _ZN2at6native29vectorized_elementwise_kernelILi2ENS0_13BinaryFunctorIiibZZZNS0_23logical_xor_kernel_cudaERNS_14TensorIteratorEENKUlvE0_clEvENKUlvE1_clEvEUliiE_EESt5arrayIPcLm3EEEEviT0_T1_,@function
        .size           _ZN2at6native29vectorized_elementwise_kernelILi2ENS0_13BinaryFunctorIiibZZZNS0_23logical_xor_kernel_cudaERNS_14TensorIteratorEENKUlvE0_clEvENKUlvE1_clEvEUliiE_EESt5arrayIPcLm3EEEEviT0_T1_,(.L_x_41910 - _ZN2at6native29vectorized_elementwise_kernelILi2ENS0_13BinaryFunctorIiibZZZNS0_23logical_xor_kernel_cudaERNS_14TensorIteratorEENKUlvE0_clEvENKUlvE1_clEvEUliiE_EESt5arrayIPcLm3EEEEviT0_T1_)
        .other          _ZN2at6native29vectorized_elementwise_kernelILi2ENS0_13BinaryFunctorIiibZZZNS0_23logical_xor_kernel_cudaERNS_14TensorIteratorEENKUlvE0_clEvENKUlvE1_clEvEUliiE_EESt5arrayIPcLm3EEEEviT0_T1_,@"STO_CUDA_ENTRY STV_DEFAULT"
_ZN2at6native29vectorized_elementwise_kernelILi2ENS0_13BinaryFunctorIiibZZZNS0_23logical_xor_kernel_cudaERNS_14TensorIteratorEENKUlvE0_clEvENKUlvE1_clEvEUliiE_EESt5arrayIPcLm3EEEEviT0_T1_:
.text._ZN2at6native29vectorized_elementwise_kernelILi2ENS0_13BinaryFunctorIiibZZZNS0_23logical_xor_kernel_cudaERNS_14TensorIteratorEENKUlvE0_clEvENKUlvE1_clEvEUliiE_EESt5arrayIPcLm3EEEEviT0_T1_:
        /* <DEDUP_REMOVED lines=18> */
[----:B------:R-:W5:Y:S04]  /*0120*/  LDG.E.64 R10, [R4.64+0x400] ;  /* 0x00040004040a7981 */ /* 0x000f68000c1e1b00 */
[----:B------:R-:W5:Y:S04]  /*0130*/  LDG.E.64 R12, [R4.64+0x800] ;  /* 0x00080004040c7981 */ /* 0x000f68000c1e1b00 */
[----:B------:R-:W5:Y:S01]  /*0140*/  LDG.E.64 R14, [R4.64+0xc00] ;  /* 0x000c0004040e7981 */ /* 0x000f62000c1e1b00 */
[----:B------:R-:W-:-:S05]  /*0150*/  IADD3 R2, P0, R0, c[0x0][0x168], RZ ;  /* 0x00005a0000027a10 */ /* 0x000fca0007f1e0ff */
[----:B------:R-:W-:-:S04]  /*0160*/  IMAD.X R3, RZ, RZ, c[0x0][0x16c], P0 ;  /* 0x00005b00ff037624 */ /* 0x000fc800000e06ff */
[----:B------:R-:W-:Y:S01]  /*0170*/  IMAD.WIDE R2, R23, 0x2, R2 ;  /* 0x0000000217027825 */ /* 0x000fe200078e0202 */
[----:B--2---:R-:W-:-:S04]  /*0180*/  ISETP.NE.AND P5, PT, R24, RZ, PT ;  /* 0x000000ff1800720c */ /* 0x004fc80003fa5270 */
[----:B---3--:R-:W-:Y:S02]  /*0190*/  ISETP.NE.XOR P5, PT, R8, RZ, P5 ;  /* 0x000000ff0800720c */ /* 0x008fe40002fa5a70 */
[----:B------:R-:W-:Y:S02]  /*01a0*/  ISETP.NE.AND P0, PT, R25, RZ, PT ;  /* 0x000000ff1900720c */ /* 0x000fe40003f05270 */
[----:B------:R-:W-:Y:S02]  /*01b0*/  SEL R0, RZ, 0x1, !P5 ;  /* 0x00000001ff007807 */ /* 0x000fe40006800000 */
[----:B----4-:R-:W-:Y:S02]  /*01c0*/  ISETP.NE.AND P1, PT, R16, RZ, PT ;  /* 0x000000ff1000720c */ /* 0x010fe40003f25270 */
[----:B------:R-:W-:Y:S02]  /*01d0*/  ISETP.NE.AND P2, PT, R17, RZ, PT ;  /* 0x000000ff1100720c */ /* 0x000fe40003f45270 */
[----:B-----5:R-:W-:-:S02]  /*01e0*/  ISETP.NE.AND P6, PT, R18, RZ, PT ;  /* 0x000000ff1200720c */ /* 0x020fc40003fc5270 */
[----:B------:R-:W-:Y:S02]  /*01f0*/  ISETP.NE.AND P3, PT, R19, RZ, PT ;  /* 0x000000ff1300720c */ /* 0x000fe40003f65270 */
[----:B------:R-:W-:Y:S02]  /*0200*/  ISETP.NE.AND P4, PT, R20, RZ, PT ;  /* 0x000000ff1400720c */ /* 0x000fe40003f85270 */
[----:B------:R-:W-:Y:S02]  /*0210*/  ISETP.NE.AND P5, PT, R21, RZ, PT ;  /* 0x000000ff1500720c */ /* 0x000fe40003fa5270 */
[----:B------:R-:W-:Y:S02]  /*0220*/  ISETP.NE.XOR P0, PT, R9, RZ, P0 ;  /* 0x000000ff0900720c */ /* 0x000fe40000705a70 */
[----:B------:R-:W-:Y:S02]  /*0230*/  ISETP.NE.XOR P1, PT, R10, RZ, P1 ;  /* 0x000000ff0a00720c */ /* 0x000fe40000f25a70 */
[----:B------:R-:W-:-:S02]  /*0240*/  ISETP.NE.XOR P2, PT, R11, RZ, P2 ;  /* 0x000000ff0b00720c */ /* 0x000fc40001745a70 */
[----:B------:R-:W-:Y:S02]  /*0250*/  ISETP.NE.XOR P6, PT, R12, RZ, P6 ;  /* 0x000000ff0c00720c */ /* 0x000fe400037c5a70 */
[----:B------:R-:W-:Y:S02]  /*0260*/  ISETP.NE.XOR P3, PT, R13, RZ, P3 ;  /* 0x000000ff0d00720c */ /* 0x000fe40001f65a70 */
[----:B------:R-:W-:Y:S02]  /*0270*/  ISETP.NE.XOR P4, PT, R14, RZ, P4 ;  /* 0x000000ff0e00720c */ /* 0x000fe40002785a70 */
[----:B------:R-:W-:Y:S02]  /*0280*/  ISETP.NE.XOR P5, PT, R15, RZ, P5 ;  /* 0x000000ff0f00720c */ /* 0x000fe40002fa5a70 */
[----:B------:R-:W-:Y:S02]  /*0290*/  SEL R5, RZ, 0x1, !P0 ;  /* 0x00000001ff057807 */ /* 0x000fe40004000000 */
        /* <DEDUP_REMOVED lines=15> */
.L_x_11013:
[----:B------:R-:W0:Y:S01]  /*0390*/  S2R R15, SR_TID.X ;  /* 0x00000000000f7919 */ /* 0x000e220000002100 */
[----:B------:R-:W-:Y:S01]  /*03a0*/  IMAD.MOV.U32 R24, RZ, RZ, RZ ;  /* 0x000000ffff187224 */ /* 0x000fe200078e00ff */
[----:B------:R-:W-:Y:S01]  /*03b0*/  CS2R R18, SRZ ;  /* 0x0000000000127805 */ /* 0x000fe2000001ff00 */
        /* <DEDUP_REMOVED lines=11> */
[----:B------:R0:W2:Y:S04]  /*0470*/  @!P1 LDG.E R24, [R4.64] ;  /* 0x0000000404189981 */ /* 0x0000a8000c1e1900 */
[----:B------:R1:W3:Y:S03]  /*0480*/  @!P1 LDG.E R19, [R10.64] ;  /* 0x000000040a139981 */ /* 0x0002e6000c1e1900 */
        /* <DEDUP_REMOVED lines=13> */
[----:B------:R-:W-:Y:S02]  /*0560*/  IMAD.MOV.U32 R13, RZ, RZ, RZ ;  /* 0x000000ffff0d7224 */ /* 0x000fe400078e00ff */
[----:B0-----:R-:W-:-:S04]  /*0570*/  @!P2 IMAD.WIDE.U32 R4, R8, R21, c[0x0][0x178] ;  /* 0x00005e000804a625 */ /* 0x001fc800078e0015 */
[----:B-1----:R-:W-:Y:S01]  /*0580*/  @!P2 IMAD.WIDE.U32 R10, R8, R21, c[0x0][0x170] ;  /* 0x00005c00080aa625 */ /* 0x002fe200078e0015 */
[----:B------:R0:W4:Y:S03]  /*0590*/  @!P2 LDG.E R13, [R4.64] ;  /* 0x00000004040da981 */ /* 0x000126000c1e1900 */
[----:B------:R-:W-:Y:S01]  /*05a0*/  @!P6 IMAD.MOV.U32 R7, RZ, RZ, 0x4 ;  /* 0x00000004ff07e424 */ /* 0x000fe200078e00ff */
[----:B------:R1:W5:Y:S01]  /*05b0*/  @!P2 LDG.E R18, [R10.64] ;  /* 0x000000040a12a981 */ /* 0x000362000c1e1900 */
[----:B------:R-:W-:Y:S01]  /*05c0*/  @!P1 IMAD.IADD R8, R0, 0x1, R25 ;  /* 0x0000000100089824 */ /* 0x000fe200078e0219 */
[----:B------:R-:W-:Y:S01]  /*05d0*/  @!P1 IADD3 R25, R25, 0x80, RZ ;  /* 0x0000008019199810 */ /* 0x000fe20007ffe0ff */
[----:B------:R-:W-:Y:S02]  /*05e0*/  IMAD.MOV.U32 R17, RZ, RZ, RZ ;  /* 0x000000ffff117224 */ /* 0x000fe400078e00ff */
[----:B------:R-:W-:Y:S01]  /*05f0*/  @!P6 IMAD.WIDE.U32 R2, R6, R7, c[0x0][0x170] ;  /* 0x00005c000602e625 */ /* 0x000fe200078e0007 */
[----:B------:R-:W-:-:S03]  /*0600*/  ISETP.GE.AND P2, PT, R25, R12, PT ;  /* 0x0000000c1900720c */ /* 0x000fc60003f46270 */
[----:B------:R-:W-:Y:S01]  /*0610*/  IMAD.MOV.U32 R14, RZ, RZ, RZ ;  /* 0x000000ffff0e7224 */ /* 0x000fe200078e00ff */
[----:B------:R0:W5:Y:S01]  /*0620*/  @!P6 LDG.E R17, [R2.64] ;  /* 0x000000040211e981 */ /* 0x000162000c1e1900 */
[----:B------:R-:W-:-:S04]  /*0630*/  @!P6 IMAD.WIDE.U32 R6, R6, R7, c[0x0][0x178] ;  /* 0x00005e000606e625 */ /* 0x000fc800078e0007 */
[----:B------:R-:W-:Y:S01]  /*0640*/  @!P3 IMAD.MOV.U32 R21, RZ, RZ, 0x4 ;  /* 0x00000004ff15b424 */ /* 0x000fe200078e00ff */
[----:B------:R1:W5:Y:S01]  /*0650*/  @!P6 LDG.E R14, [R6.64] ;  /* 0x00000004060ee981 */ /* 0x000362000c1e1900 */
[----:B------:R-:W-:Y:S02]  /*0660*/  @!P5 IMAD.MOV.U32 R26, RZ, RZ, 0x4 ;  /* 0x00000004ff1ad424 */ /* 0x000fe400078e00ff */
[----:B------:R-:W-:-:S04]  /*0670*/  @!P3 IMAD.WIDE.U32 R28, R20, R21, c[0x0][0x170] ;  /* 0x00005c00141cb625 */ /* 0x000fc800078e0015 */
[CC--:B0-----:R-:W-:Y:S01]  /*0680*/  @!P5 IMAD.WIDE.U32 R2, R9.reuse, R26.reuse, c[0x0][0x170] ;  /* 0x00005c000902d625 */ /* 0x0c1fe200078e001a */
[----:B------:R0:W5:Y:S03]  /*0690*/  @!P3 LDG.E R16, [R28.64] ;  /* 0x000000041c10b981 */ /* 0x000166000c1e1900 */
[----:B------:R-:W-:Y:S02]  /*06a0*/  @!P5 IMAD.WIDE.U32 R4, R9, R26, c[0x0][0x178] ;  /* 0x00005e000904d625 */ /* 0x000fe400078e001a */
[----:B------:R1:W5:Y:S02]  /*06b0*/  @!P5 LDG.E R26, [R2.64] ;  /* 0x00000004021ad981 */ /* 0x000364000c1e1900 */
[----:B------:R-:W-:Y:S02]  /*06c0*/  @!P3 IMAD.WIDE.U32 R20, R20, R21, c[0x0][0x178] ;  /* 0x00005e001414b625 */ /* 0x000fe400078e0015 */
[----:B0-----:R0:W5:Y:S02]  /*06d0*/  @!P5 LDG.E R28, [R4.64] ;  /* 0x00000004041cd981 */ /* 0x001164000c1e1900 */
[----:B------:R-:W-:-:S02]  /*06e0*/  @!P1 IMAD.MOV.U32 R9, RZ, RZ, 0x4 ;  /* 0x00000004ff099424 */ /* 0x000fc400078e00ff */
[----:B------:R-:W-:Y:S01]  /*06f0*/  @!P2 IMAD.IADD R25, R0, 0x1, R25 ;  /* 0x000000010019a824 */ /* 0x000fe200078e0219 */
[----:B------:R0:W5:Y:S01]  /*0700*/  @!P3 LDG.E R23, [R20.64] ;  /* 0x000000041417b981 */ /* 0x000162000c1e1900 */
[----:B-1----:R-:W-:-:S04]  /*0710*/  @!P1 IMAD.WIDE.U32 R6, R8, R9, c[0x0][0x170] ;  /* 0x00005c0008069625 */ /* 0x002fc800078e0009 */
[----:B------:R-:W-:Y:S02]  /*0720*/  @!P1 IMAD.WIDE.U32 R8, R8, R9, c[0x0][0x178] ;  /* 0x00005e0008089625 */ /* 0x000fe400078e0009 */
[----:B------:R1:W5:Y:S02]  /*0730*/  @!P1 LDG.E R6, [R6.64] ;  /* 0x0000000406069981 */ /* 0x000364000c1e1900 */
[----:B------:R-:W-:Y:S02]  /*0740*/  @!P2 IMAD.MOV.U32 R2, RZ, RZ, 0x4 ;  /* 0x00000004ff02a424 */ /* 0x000fe400078e00ff */
[----:B------:R1:W5:Y:S02]  /*0750*/  @!P1 LDG.E R8, [R8.64] ;  /* 0x0000000408089981 */ /* 0x000364000c1e1900 */
[----:B0-----:R-:W-:-:S04]  /*0760*/  @!P2 IMAD.WIDE.U32 R20, R25, R2, c[0x0][0x170] ;  /* 0x00005c001914a625 */ /* 0x001fc800078e0002 */
[----:B------:R-:W-:Y:S02]  /*0770*/  @!P0 IMAD.MOV.U32 R27, RZ, RZ, 0x4 ;  /* 0x00000004ff1b8424 */ /* 0x000fe400078e00ff */
[----:B------:R-:W-:Y:S01]  /*0780*/  @!P2 IMAD.WIDE.U32 R2, R25, R2, c[0x0][0x178] ;  /* 0x00005e001902a625 */ /* 0x000fe200078e0002 */
[----:B------:R-:W5:Y:S03]  /*0790*/  @!P2 LDG.E R20, [R20.64] ;  /* 0x000000041414a981 */ /* 0x000f66000c1e1900 */
[----:B------:R-:W-:-:S04]  /*07a0*/  @!P0 IMAD.WIDE.U32 R10, R22, R27, c[0x0][0x178] ;  /* 0x00005e00160a8625 */ /* 0x000fc800078e001b */
[----:B------:R-:W-:Y:S02]  /*07b0*/  @!P0 IMAD.WIDE.U32 R4, R22, R27, c[0x0][0x170] ;  /* 0x00005c0016048625 */ /* 0x000fe400078e001b */
[----:B------:R0:W5:Y:S02]  /*07c0*/  @!P2 LDG.E R22, [R2.64] ;  /* 0x000000040216a981 */ /* 0x000164000c1e1900 */
[----:B------:R-:W-:Y:S02]  /*07d0*/  IMAD.MOV.U32 R29, RZ, RZ, RZ ;  /* 0x000000ffff1d7224 */ /* 0x000fe400078e00ff */
[----:B------:R-:W-:-:S04]  /*07e0*/  IMAD.MOV.U32 R25, RZ, RZ, RZ ;  /* 0x000000ffff197224 */ /* 0x000fc800078e00ff */
[----:B------:R0:W5:Y:S04]  /*07f0*/  @!P0 LDG.E R29, [R10.64] ;  /* 0x000000040a1d8981 */ /* 0x000168000c1e1900 */
[----:B------:R1:W5:Y:S01]  /*0800*/  @!P0 LDG.E R25, [R4.64] ;  /* 0x0000000404198981 */ /* 0x000362000c1e1900 */
[----:B0-----:R-:W-:Y:S01]  /*0810*/  @!P6 IMAD.IADD R10, R0, 0x1, R15 ;  /* 0x00000001000ae824 */ /* 0x001fe200078e020f */
[----:B-1----:R-:W-:-:S05]  /*0820*/  IADD3 R4, R15, 0x80, RZ ;  /* 0x000000800f047810 */ /* 0x002fca0007ffe0ff */
[----:B------:R-:W-:Y:S01]  /*0830*/  @!P6 IMAD.MOV.U32 R15, RZ, RZ, R4 ;  /* 0x000000ffff0fe224 */ /* 0x000fe200078e0004 */
[----:B------:R-:W-:Y:S01]  /*0840*/  BSSY B0, `(.L_x_11014) ;  /* 0x000004b000007945 */ /* 0x000fe20003800000 */
[----:B------:R-:W-:Y:S01]  /*0850*/  BSSY B1, `(.L_x_11015) ;  /* 0x0000043000017945 */ /* 0x000fe20003800000 */
[----:B---3--:R-:W-:-:S04]  /*0860*/  ISETP.NE.AND P0, PT, R19, RZ, PT ;  /* 0x000000ff1300720c */ /* 0x008fc80003f05270 */
[----:B--2---:R-:W-:-:S04]  /*0870*/  ISETP.NE.XOR P0, PT, R24, RZ, P0 ;  /* 0x000000ff1800720c */ /* 0x004fc80000705a70 */
[----:B------:R-:W-:Y:S02]  /*0880*/  SEL R9, RZ, 0x1, !P0 ;  /* 0x00000001ff097807 */ /* 0x000fe40004000000 */
[----:B----4-:R-:W-:-:S04]  /*0890*/  ISETP.NE.AND P0, PT, R13, RZ, PT ;  /* 0x000000ff0d00720c */ /* 0x010fc80003f05270 */
[----:B-----5:R-:W-:-:S04]  /*08a0*/  ISETP.NE.XOR P0, PT, R18, RZ, P0 ;  /* 0x000000ff1200720c */ /* 0x020fc80000705a70 */
[----:B------:R-:W-:Y:S02]  /*08b0*/  SEL R7, RZ, 0x1, !P0 ;  /* 0x00000001ff077807 */ /* 0x000fe40004000000 */
[----:B------:R-:W-:-:S04]  /*08c0*/  ISETP.NE.AND P0, PT, R14, RZ, PT ;  /* 0x000000ff0e00720c */ /* 0x000fc80003f05270 */
[----:B------:R-:W-:Y:S02]  /*08d0*/  ISETP.NE.XOR P4, PT, R17, RZ, P0 ;  /* 0x000000ff1100720c */ /* 0x000fe40000785a70 */
[----:B------:R-:W-:Y:S02]  /*08e0*/  ISETP.NE.AND P0, PT, R16, RZ, !P3 ;  /* 0x000000ff1000720c */ /* 0x000fe40005f05270 */
[----:B------:R-:W-:Y:S02]  /*08f0*/  @!P6 SEL R5, RZ, 0x1, !P4 ;  /* 0x00000001ff05e807 */ /* 0x000fe40006000000 */
[----:B------:R-:W-:-:S04]  /*0900*/  ISETP.NE.AND P3, PT, R23, RZ, !P3 ;  /* 0x000000ff1700720c */ /* 0x000fc80005f65270 */
[----:B------:R-:W-:Y:S02]  /*0910*/  PLOP3.LUT P0, PT, P0, P3, PT, 0x28, 0x0 ;  /* 0x000000000000781c */ /* 0x000fe40000706570 */
[----:B------:R-:W-:Y:S02]  /*0920*/  ISETP.NE.AND P3, PT, R6, RZ, !P1 ;  /* 0x000000ff0600720c */ /* 0x000fe40004f65270 */
[----:B------:R-:W-:Y:S02]  /*0930*/  ISETP.NE.AND P1, PT, R8, RZ, !P1 ;  /* 0x000000ff0800720c */ /* 0x000fe40004f25270 */
[----:B------:R-:W-:Y:S02]  /*0940*/  @!P6 IADD3 R2, P4, R10, c[0x0][0x168], RZ ;  /* 0x00005a000a02ea10 */ /* 0x000fe40007f9e0ff */
[----:B------:R-:W-:Y:S02]  /*0950*/  PLOP3.LUT P1, PT, P3, P1, PT, 0x28, 0x0 ;  /* 0x000000000000781c */ /* 0x000fe40001f22570 */
[----:B------:R-:W-:Y:S01]  /*0960*/  ISETP.NE.AND P3, PT, R20, RZ, !P2 ;  /* 0x000000ff1400720c */ /* 0x000fe20005765270 */
[----:B------:R-:W-:Y:S01]  /*0970*/  @!P6 IMAD.X R3, RZ, RZ, c[0x0][0x16c], P4 ;  /* 0x00005b00ff03e624 */ /* 0x000fe200020e06ff */
[----:B------:R-:W-:-:S02]  /*0980*/  ISETP.NE.AND P4, PT, R26, RZ, !P5 ;  /* 0x000000ff1a00720c */ /* 0x000fc40006f85270 */
[----:B------:R-:W-:-:S04]  /*0990*/  ISETP.NE.AND P2, PT, R22, RZ, !P2 ;  /* 0x000000ff1600720c */ /* 0x000fc80005745270 */
[----:B------:R-:W-:Y:S02]  /*09a0*/  PLOP3.LUT P2, PT, P3, P2, PT, 0x28, 0x0 ;  /* 0x000000000000781c */ /* 0x000fe40001f44570 */
[----:B------:R-:W-:Y:S02]  /*09b0*/  ISETP.GE.AND P3, PT, R15, R12, PT ;  /* 0x0000000c0f00720c */ /* 0x000fe40003f66270 */
[----:B------:R-:W-:-:S04]  /*09c0*/  ISETP.NE.AND P5, PT, R28, RZ, !P5 ;  /* 0x000000ff1c00720c */ /* 0x000fc80006fa5270 */
[----:B------:R-:W-:Y:S02]  /*09d0*/  PLOP3.LUT P4, PT, P4, P5, PT, 0x28, 0x0 ;  /* 0x000000000000781c */ /* 0x000fe4000278a570 */
[----:B------:R-:W-:Y:S01]  /*09e0*/  ISETP.NE.AND P5, PT, R29, RZ, PT ;  /* 0x000000ff1d00720c */ /* 0x000fe20003fa5270 */
[----:B------:R0:W-:Y:S03]  /*09f0*/  @!P6 STG.E.U8 [R2.64], R5 ;  /* 0x000000050200e986 */ /* 0x0001e6000c101104 */
[----:B------:R-:W-:Y:S02]  /*0a00*/  ISETP.NE.XOR P5, PT, R25, RZ, P5 ;  /* 0x000000ff1900720c */ /* 0x000fe40002fa5a70 */
[----:B------:R-:W-:Y:S02]  /*0a10*/  SEL R11, RZ, 0x1, !P0 ;  /* 0x00000001ff0b7807 */ /* 0x000fe40004000000 */
[----:B------:R-:W-:-:S02]  /*0a20*/  SEL R13, RZ, 0x1, !P4 ;  /* 0x00000001ff0d7807 */ /* 0x000fc40006000000 */
[----:B------:R-:W-:Y:S02]  /*0a30*/  SEL R17, RZ, 0x1, !P1 ;  /* 0x00000001ff117807 */ /* 0x000fe40004800000 */
        /* <DEDUP_REMOVED lines=14> */
.L_x_11016:
[----:B------:R-:W-:-:S13]  /*0b20*/  ISETP.GE.AND P0, PT, R15, R12, PT ;  /* 0x0000000c0f00720c */ /* 0x000fda0003f06270 */
[----:B------:R-:W-:Y:S05]  /*0b30*/  @P0 BRA `(.L_x_11018) ;  /* 0x000000c000000947 */ /* 0x000fea0003800000 */
[----:B0-----:R-:W-:Y:S01]  /*0b40*/  IMAD.IADD R2, R0, 0x1, R15 ;  /* 0x0000000100027824 */ /* 0x001fe200078e020f */
[----:B------:R-:W-:-:S04]  /*0b50*/  IADD3 R15, R15, 0x80, RZ ;  /* 0x000000800f0f7810 */ /* 0x000fc80007ffe0ff */
[----:B------:R-:W-:-:S05]  /*0b60*/  IADD3 R2, P0, R2, c[0x0][0x168], RZ ;  /* 0x00005a0002027a10 */ /* 0x000fca0007f1e0ff */
[----:B------:R-:W-:-:S05]  /*0b70*/  IMAD.X R3, RZ, RZ, c[0x0][0x16c], P0 ;  /* 0x00005b00ff037624 */ /* 0x000fca00000e06ff */
[----:B------:R0:W-:Y:S03]  /*0b80*/  STG.E.U8 [R2.64], R5 ;  /* 0x0000000502007986 */ /* 0x0001e6000c101104 */
.L_x_11017:
[----:B------:R-:W-:-:S13]  /*0b90*/  ISETP.GE.AND P0, PT, R15, R12, PT ;  /* 0x0000000c0f00720c */ /* 0x000fda0003f06270 */
[----:B------:R-:W-:Y:S05]  /*0ba0*/  @P0 BRA `(.L_x_11019) ;  /* 0x000000d000000947 */ /* 0x000fea0003800000 */
[----:B0-----:R-:W-:Y:S01]  /*0bb0*/  IMAD.IADD R2, R0, 0x1, R15 ;  /* 0x0000000100027824 */ /* 0x001fe200078e020f */
[----:B------:R-:W-:-:S04]  /*0bc0*/  IADD3 R15, R15, 0x80, RZ ;  /* 0x000000800f0f7810 */ /* 0x000fc80007ffe0ff */
[----:B------:R-:W-:-:S05]  /*0bd0*/  IADD3 R2, P0, R2, c[0x0][0x168], RZ ;  /* 0x00005a0002027a10 */ /* 0x000fca0007f1e0ff */
[----:B------:R-:W-:-:S05]  /*0be0*/  IMAD.X R3, RZ, RZ, c[0x0][0x16c], P0 ;  /* 0x00005b00ff037624 */ /* 0x000fca00000e06ff */
[----:B------:R0:W-:Y:S03]  /*0bf0*/  STG.E.U8 [R2.64], R11 ;  /* 0x0000000b02007986 */ /* 0x0001e6000c101104 */
.L_x_11018:
        /* <DEDUP_REMOVED lines=8> */
.L_x_11019:
[----:B------:R-:W-:Y:S05]  /*0c80*/  BSYNC B1 ;  /* 0x0000000000017941 */ /* 0x000fea0003800000 */
.L_x_11015:
[----:B------:R-:W-:-:S13]  /*0c90*/  ISETP.GE.AND P0, PT, R15, R12, PT ;  /* 0x0000000c0f00720c */ /* 0x000fda0003f06270 */
[----:B0-----:R-:W-:Y:S01]  /*0ca0*/  @!P0 IMAD.IADD R2, R0, 0x1, R15 ;  /* 0x0000000100028824 */ /* 0x001fe200078e020f */
[----:B------:R-:W-:-:S04]  /*0cb0*/  @!P0 IADD3 R15, R15, 0x80, RZ ;  /* 0x000000800f0f8810 */ /* 0x000fc80007ffe0ff */
[----:B------:R-:W-:-:S05]  /*0cc0*/  @!P0 IADD3 R2, P1, R2, c[0x0][0x168], RZ ;  /* 0x00005a0002028a10 */ /* 0x000fca0007f3e0ff */
[----:B------:R-:W-:-:S05]  /*0cd0*/  @!P0 IMAD.X R3, RZ, RZ, c[0x0][0x16c], P1 ;  /* 0x00005b00ff038624 */ /* 0x000fca00008e06ff */
[----:B------:R0:W-:Y:S03]  /*0ce0*/  @!P0 STG.E.U8 [R2.64], R17 ;  /* 0x0000001102008986 */ /* 0x0001e6000c101104 */
.L_x_11020:
[----:B------:R-:W-:Y:S05]  /*0cf0*/  BSYNC B0 ;  /* 0x0000000000007941 */ /* 0x000fea0003800000 */
.L_x_11014:
        /* <DEDUP_REMOVED lines=9> */
.L_x_11021:
        /* <DEDUP_REMOVED lines=15> */
.L_x_41910:


//--------------------- .text._ZN2at6native29vectorized_elementwise_kernelILi4ENS0_13BinaryFunctorIiibZZZNS0_23logical_xor_kernel_cudaERNS_14TensorIteratorEENKUlvE0_clEvENKUlvE1_clEvEUliiE_EESt5arrayIPcLm3EEEEviT0_T1_ --------------------------
	.section	.text._ZN2at6native29vectorized_elementwise_kernelILi4ENS0_13BinaryFunctorIiibZZZNS0_23logical_xor_kernel_cudaERNS_14TensorIteratorEENKUlvE0_clEvENKUlvE1_clEvEUliiE_EESt5arrayIPcLm3EEEEviT0_T1_,"ax",@progbits
	.sectioninfo	@"SHI_REGISTERS=32"
	.align	128
        .global         _ZN2at6native29vectorized_elementwise_kernelILi4ENS0_13BinaryFunctorIiibZZZNS0_23logical_xor_kernel_cudaERNS_14TensorIteratorEENKUlvE0_clEvENKUlvE1_clEvEUliiE_EESt5arrayIPcLm3EEEEviT0_T1_
        .type           _ZN2at6native29vectorized_elementwise_kernelILi4ENS0_13BinaryFunctorIiibZZZNS0_23logical_xor_kernel_cudaERNS_14TensorIteratorEENKUlvE0_clEvENKUlvE1_clEvEUliiE_EESt5arrayIPcLm3EEEEviT0_T1_,@function
        .size           _ZN2at6native29vectorized_elementwise_kernelILi4ENS0_13BinaryFunctorIiibZZZNS0_23logical_xor_kernel_cudaERNS_14TensorIteratorEENKUlvE0_clEvENKUlvE1_clEvEUliiE_EESt5arrayIPcLm3EEEEviT0_T1_,(.L_x_41911 - _ZN2at6native29vectorized_elementwise_kernelILi4ENS0_13BinaryFunctorIiibZZZNS0_23logical_xor_kernel_cudaERNS_14TensorIteratorEENKUlvE0_clEvENKUlvE1_clEvEUliiE_EESt5arrayIPcLm3EEEEviT0_T1_)
        .other          _ZN2at6native29vectorized_elementwise_kernelILi4ENS0_13BinaryFunctorIiibZZZNS0_23logical_xor_kernel_cudaERNS_14TensorIteratorEENKUlvE0_clEvENKUlvE1_clEvEUliiE_EESt5arrayIPcLm3EEEEviT0_T1_,@"STO_CUDA_ENTRY STV_DEFAULT"
_ZN2at6native29vectorized_elementwise_kernelILi4ENS0_13BinaryFunctorIiibZZZNS0_23logical_xor_kernel_cudaERNS_14TensorIteratorEENKUlvE0_clEvENKUlvE1_clEvEUliiE_EESt5arrayIPcLm3EEEEviT0_T1_:
.text._ZN2at6native29vectorized_elementwise_kernelILi4ENS0_13BinaryFunctorIiibZZZNS0_23logical_xor_kernel_cudaERNS_14TensorIteratorEENKUlvE0_clEvENKUlvE1_clEvEUliiE_EESt5arrayIPcLm3EEEEviT0_T1_:
        /* <DEDUP_REMOVED lines=17> */
[----:B--2---:R-:W-:-:S02]  /*0110*/  ISETP.NE.AND P1, PT, R16, RZ, PT ;  /* 0x000000ff1000720c */ /* 0x004fc40003f25270 */
[----:B------:R-:W-:Y:S02]  /*0120*/  ISETP.NE.AND P2, PT, R17, RZ, PT ;  /* 0x000000ff1100720c */ /* 0x000fe40003f45270 */
[----:B---3--:R-:W-:Y:S02]  /*0130*/  ISETP.NE.XOR P1, PT, R4, RZ, P1 ;  /* 0x000000ff0400720c */ /* 0x008fe40000f25a70 */
[----:B------:R-:W-:Y:S02]  /*0140*/  ISETP.NE.XOR P2, PT, R5, RZ, P2 ;  /* 0x000000ff0500720c */ /* 0x000fe40001745a70 */
[----:B----4-:R-:W-:Y:S02]  /*0150*/  ISETP.NE.AND P3, PT, R8, RZ, PT ;  /* 0x000000ff0800720c */ /* 0x010fe40003f65270 */
[----:B------:R-:W-:Y:S02]  /*0160*/  ISETP.NE.AND P0, PT, R9, RZ, PT ;  /* 0x000000ff0900720c */ /* 0x000fe40003f05270 */
[----:B------:R-:W-:-:S02]  /*0170*/  ISETP.NE.AND P4, PT, R18, RZ, PT ;  /* 0x000000ff1200720c */ /* 0x000fc40003f85270 */
[----:B------:R-:W-:Y:S02]  /*0180*/  SEL R3, RZ, 0x1, !P1 ;  /* 0x00000001ff037807 */ /* 0x000fe40004800000 */
[----:B-----5:R-:W-:Y:S02]  /*0190*/  ISETP.NE.XOR P3, PT, R12, RZ, P3 ;  /* 0x000000ff0c00720c */ /* 0x020fe40001f65a70 */
[----:B------:R-:W-:Y:S02]  /*01a0*/  ISETP.NE.XOR P0, PT, R13, RZ, P0 ;  /* 0x000000ff0d00720c */ /* 0x000fe40000705a70 */
[----:B------:R-:W-:Y:S02]  /*01b0*/  ISETP.NE.AND P1, PT, R10, RZ, PT ;  /* 0x000000ff0a00720c */ /* 0x000fe40003f25270 */
[----:B------:R-:W-:Y:S02]  /*01c0*/  ISETP.NE.AND P5, PT, R19, RZ, PT ;  /* 0x000000ff1300720c */ /* 0x000fe40003fa5270 */
[----:B------:R-:W-:-:S02]  /*01d0*/  SEL R4, RZ, 0x1, !P2 ;  /* 0x00000001ff047807 */ /* 0x000fc40005000000 */
[----:B------:R-:W-:Y:S02]  /*01e0*/  ISETP.NE.XOR P4, PT, R6, RZ, P4 ;  /* 0x000000ff0600720c */ /* 0x000fe40002785a70 */
[----:B------:R-:W-:Y:S02]  /*01f0*/  SEL R5, RZ, 0x1, !P3 ;  /* 0x00000001ff057807 */ /* 0x000fe40005800000 */
[----:B------:R-:W-:Y:S02]  /*0200*/  SEL R6, RZ, 0x1, !P0 ;  /* 0x00000001ff067807 */ /* 0x000fe40004000000 */
[----:B------:R-:W-:Y:S02]  /*0210*/  ISETP.NE.XOR P1, PT, R14, RZ, P1 ;  /* 0x000000ff0e00720c */ /* 0x000fe40000f25a70 */
[----:B------:R-:W-:Y:S02]  /*0220*/  ISETP.NE.XOR P5, PT, R7, RZ, P5 ;  /* 0x000000ff0700720c */ /* 0x000fe40002fa5a70 */
[----:B------:R-:W-:-:S02]  /*0230*/  ISETP.NE.AND P0, PT, R11, RZ, PT ;  /* 0x000000ff0b00720c */ /* 0x000fc40003f05270 */
[----:B------:R-:W-:Y:S02]  /*0240*/  PRMT R7, R4, 0x7604, R3 ;  /* 0x0000760404077816 */ /* 0x000fe40000000003 */
[----:B------:R-:W-:Y:S02]  /*0250*/  IADD3 R4, P2, R0, c[0x0][0x168], RZ ;  /* 0x00005a0000047a10 */ /* 0x000fe40007f5e0ff */
[----:B------:R-:W-:Y:S02]  /*0260*/  PRMT R6, R6, 0x7604, R5 ;  /* 0x0000760406067816 */ /* 0x000fe40000000005 */
[----:B------:R-:W-:Y:S01]  /*0270*/  SEL R0, RZ, 0x1, !P4 ;  /* 0x00000001ff007807 */ /* 0x000fe20006000000 */
[----:B------:R-:W-:Y:S01]  /*0280*/  IMAD.X R5, RZ, RZ, c[0x0][0x16c], P2 ;  /* 0x00005b00ff057624 */ /* 0x000fe200010e06ff */
[----:B------:R-:W-:Y:S02]  /*0290*/  SEL R3, RZ, 0x1, !P1 ;  /* 0x00000001ff037807 */ /* 0x000fe40004800000 */
[----:B------:R-:W-:-:S02]  /*02a0*/  ISETP.NE.XOR P0, PT, R15, RZ, P0 ;  /* 0x000000ff0f00720c */ /* 0x000fc40000705a70 */
[----:B------:R-:W-:Y:S02]  /*02b0*/  PRMT R7, R0, 0x7054, R7 ;  /* 0x0000705400077816 */ /* 0x000fe40000000007 */
[----:B------:R-:W-:Y:S01]  /*02c0*/  PRMT R9, R3, 0x7054, R6 ;  /* 0x0000705403097816 */ /* 0x000fe20000000006 */
[----:B------:R-:W-:Y:S01]  /*02d0*/  IMAD.WIDE R2, R2, 0x4, R4 ;  /* 0x0000000402027825 */ /* 0x000fe200078e0204 */
[----:B------:R-:W-:Y:S02]  /*02e0*/  SEL R0, RZ, 0x1, !P5 ;  /* 0x00000001ff007807 */ /* 0x000fe40006800000 */
[----:B------:R-:W-:Y:S02]  /*02f0*/  SEL R6, RZ, 0x1, !P0 ;  /* 0x00000001ff067807 */ /* 0x000fe40004000000 */
[----:B------:R-:W-:Y:S02]  /*0300*/  PRMT R7, R0, 0x654, R7 ;  /* 0x0000065400077816 */ /* 0x000fe40000000007 */
[----:B------:R-:W-:-:S03]  /*0310*/  PRMT R9, R6, 0x654, R9 ;  /* 0x0000065406097816 */ /* 0x000fc60000000009 */
[----:B------:R-:W-:Y:S04]  /*0320*/  STG.E [R2.64], R7 ;  /* 0x0000000702007986 */ /* 0x000fe8000c101904 */
[----:B------:R-:W-:Y:S01]  /*0330*/  STG.E [R2.64+0x200], R9 ;  /* 0x0002000902007986 */ /* 0x000fe2000c101904 */
[----:B------:R-:W-:Y:S05]  /*0340*/  EXIT ;  /* 0x000000000000794d */ /* 0x000fea0003800000 */
.L_x_11022:
        /* <DEDUP_REMOVED lines=121> */
.L_x_11025:
[----:B------:R-:W-:-:S13]  /*0ae0*/  ISETP.GE.AND P0, PT, R15, R12, PT ;  /* 0x0000000c0f00720c */ /* 0x000fda0003f06270 */
[----:B------:R-:W-:Y:S05]  /*0af0*/  @P0 BRA `(.L_x_11027) ;  /* 0x000000c000000947 */ /* 0x000fea0003800000 */
[----:B0-----:R-:W-:Y:S01]  /*0b00*/  IMAD.IADD R2, R0, 0x1, R15 ;  /* 0x0000000100027824 */ /* 0x001fe200078e020f */
[----:B------:R-:W-:-:S04]  /*0b10*/  IADD3 R15, R15, 0x80, RZ ;  /* 0x000000800f0f7810 */ /* 0x000fc80007ffe0ff */
[----:B------:R-:W-:-:S05]  /*0b20*/  IADD3 R2, P0, R2, c[0x0][0x168], RZ ;  /* 0x00005a0002027a10 */ /* 0x000fca0007f1e0ff */
[----:B------:R-:W-:-:S05]  /*0b30*/  IMAD.X R3, RZ, RZ, c[0x0][0x16c], P0 ;  /* 0x00005b00ff037624 */ /* 0x000fca00000e06ff */
[----:B------:R0:W-:Y:S03]  /*0b40*/  STG.E.U8 [R2.64], R5 ;  /* 0x0000000502007986 */ /* 0x0001e6000c101104 */
.L_x_11026:
[----:B------:R-:W-:-:S13]  /*0b50*/  ISETP.GE.AND P0, PT, R15, R12, PT ;  /* 0x0000000c0f00720c */ /* 0x000fda0003f06270 */
[----:B------:R-:W-:Y:S05]  /*0b60*/  @P0 BRA `(.L_x_11028) ;  /* 0x000000d000000947 */ /* 0x000fea0003800000 */
[----:B0-----:R-:W-:Y:S01]  /*0b70*/  IMAD.IADD R2, R0, 0x1, R15 ;  /* 0x0000000100027824 */ /* 0x001fe200078e020f */
[----:B------:R-:W-:-:S04]  /*0b80*/  IADD3 R15, R15, 0x80, RZ ;  /* 0x000000800f0f7810 */ /* 0x000fc80007ffe0ff */
[----:B------:R-:W-:-:S05]  /*0b90*/  IADD3 R2, P0, R2, c[0x0][0x168], RZ ;  /* 0x00005a0002027a10 */ /* 0x000fca0007f1e0ff */
[----:B------:R-:W-:-:S05]  /*0ba0*/  IMAD.X R3, RZ, RZ, c[0x0][0x16c], P0 ;  /* 0x00005b00ff037624 */ /* 0x000fca00000e06ff */
[----:B------:R0:W-:Y:S03]  /*0bb0*/  STG.E.U8 [R2.64], R11 ;  /* 0x0000000b02007986 */ /* 0x0001e6000c101104 */
.L_x_11027:
        /* <DEDUP_REMOVED lines=8> */
.L_x_11028:
[----:B------:R-:W-:Y:S05]  /*0c40*/  BSYNC B1 ;  /* 0x0000000000017941 */ /* 0x000fea0003800000 */
.L_x_11024:
[----:B------:R-:W-:-:S13]  /*0c50*/  ISETP.GE.AND P0, PT, R15, R12, PT ;  /* 0x0000000c0f00720c */ /* 0x000fda0003f06270 */
[----:B0-----:R-:W-:Y:S01]  /*0c60*/  @!P0 IMAD.IADD R2, R0, 0x1, R15 ;  /* 0x0000000100028824 */ /* 0x001fe200078e020f */
[----:B------:R-:W-:-:S04]  /*0c70*/  @!P0 IADD3 R15, R15, 0x80, RZ ;  /* 0x000000800f0f8810 */ /* 0x000fc80007ffe0ff */
[----:B------:R-:W-:-:S05]  /*0c80*/  @!P0 IADD3 R2, P1, R2, c[0x0][0x168], RZ ;  /* 0x00005a0002028a10 */ /* 0x000fca0007f3e0ff */
[----:B------:R-:W-:-:S05]  /*0c90*/  @!P0 IMAD.X R3, RZ, RZ, c[0x0][0x16c], P1 ;  /* 0x00005b00ff038624 */ /* 0x000fca00008e06ff */
[----:B------:R0:W-:Y:S03]  /*0ca0*/  @!P0 STG.E.U8 [R2.64], R17 ;  /* 0x0000001102008986 */ /* 0x0001e6000c101104 */
.L_x_11029:
[----:B------:R-:W-:Y:S05]  /*0cb0*/  BSYNC B0 ;  /* 0x0000000000007941 */ /* 0x000fea0003800000 */
.L_x_11023:
        /* <DEDUP_REMOVED lines=9> */
.L_x_11030:
        /* <DEDUP_REMOVED lines=11> */
.L_x_41911:


//--------------------- .text._ZN2at6native29vectorized_elementwise_kernelILi8ENS0_13BinaryFunctorIiibZZZNS0_23logical_xor_kernel_cudaERNS_14TensorIteratorEENKUlvE0_clEvENKUlvE1_clEvEUliiE_EESt5arrayIPcLm3EEEEviT0_T1_ --------------------------
	.section	.text._ZN2at6native29vectorized_elementwise_kernelILi8ENS0_13BinaryFunctorIiibZZZNS0_23logical_xor_kernel_cudaERNS_14TensorIteratorEENKUlvE0_clEvENKUlvE1_clEvEUliiE_EESt5arrayIPcLm3EEEEviT0_T1_,"ax",@progbits
	.sectioninfo	@"SHI_REGISTERS=4"
	.align	128
        .global         _ZN2at6native29vectorized_elementwise_kernelILi8ENS0_13BinaryFunctorIiibZZZNS0_23logical_xor_kernel_cudaERNS_14TensorIteratorEENKUlvE0_clEvENKUlvE1_clEvEUliiE_EESt5arrayIPcLm3EEEEviT0_T1_
        .type           _ZN2at6native29vectorized_elementwise_kernelILi8ENS0_13BinaryFunctorIiibZZZNS0_23logical_xor_kernel_cudaERNS_14TensorIteratorEENKUlvE0_clEvENKUlvE1_clEvEUliiE_EESt5arrayIPcLm3EEEEviT0_T1_,@function
        .size           _ZN2at6native29vectorized_elementwise_kernelILi8ENS0_13BinaryFunctorIiibZZZNS0_23logical_xor_kernel_cudaERNS_14TensorIteratorEENKUlvE0_clEvENKUlvE1_clEvEUliiE_EESt5arrayIPcLm3EEEEviT0_T1_,(.L_x_41912 - _ZN2at6native29vectorized_elementwise_kernelILi8ENS0_13BinaryFunctorIiibZZZNS0_23logical_xor_kernel_cudaERNS_14TensorIteratorEENKUlvE0_clEvENKUlvE1_clEvEUliiE_EESt5arrayIPcLm3EEEEviT0_T1_)
        .other          _ZN2at6native29vectorized_elementwise_kernelILi8ENS0_13BinaryFunctorIiibZZZNS0_23logical_xor_kernel_cudaERNS_14TensorIteratorEENKUlvE0_clEvENKUlvE1_clEvEUliiE_EESt5arrayIPcLm3EEEEviT0_T1_,@"STO_CUDA_ENTRY STV_DEFAULT"
_ZN2at6native29vectorized_elementwise_kernelILi8ENS0_13BinaryFunctorIiibZZZNS0_23logical_xor_kernel_cudaERNS_14TensorIteratorEENKUlvE0_clEvENKUlvE1_clEvEUliiE_EESt5arrayIPcLm3EEEEviT0_T1_:
.text._ZN2at6native29vectorized_elementwise_kernelILi8ENS0_13BinaryFunctorIiibZZZNS0_23logical_xor_kernel_cudaERNS_14TensorIteratorEENKUlvE0_clEvENKUlvE1_clEvEUliiE_EESt5arrayIPcLm3EEEEviT0_T1_:
[----:B------:R-:W-:Y:S02]  /*0000*/  MOV R1, c[0x0][0x28] ;  /* 0x00000a0000017a02 */ /* 0x000fe40000000f00 */
[----:B------:R-:W-:Y:S05]  /*0010*/  EXIT ;  /* 0x000000000000794d */ /* 0x000fea0003800000 */
.L_x_11031:
        /* <DEDUP_REMOVED lines=14> */
.L_x_41912:


//--------------------- .text._ZN2at6native18elementwise_kernelILi128ELi4EZNS0_15gpu_kernel_implINS0_13AUnaryFunctorIaabZZZNS0_23logical_xor_kernel_cudaERNS_14TensorIteratorEENKUlvE0_clEvENKUlvE0_clEvEUlaaE_EEEEvRNS_18TensorIteratorBaseERKT_EUliE_EEviT1_ --------------------------
	.section	.text._ZN2at6native18elementwise_kernelILi128ELi4EZNS0_15gpu_kernel_implINS0_13AUnaryFunctorIaabZZZNS0_23logical_xor_kernel_cudaERNS_14TensorIteratorEENKUlvE0_clEvENKUlvE0_clEvEUlaaE_EEEEvRNS_18TensorIteratorBaseERKT_EUliE_EEviT1_,"ax",@progbits
	.sectioninfo	@"SHI_REGISTERS=26"
	.align	128
        .global         _ZN2at6native18elementwise_kernelILi128ELi4EZNS0_15gpu_kernel_implINS0_13AUnaryFunctorIaabZZZNS0_23logical_xor_kernel_cudaERNS_14TensorIteratorEENKUlvE0_clEvENKUlvE0_clEvEUlaaE_EEEEvRNS_18TensorIteratorBaseERKT_EUliE_EEviT1_
        .type           _ZN2at6native18elementwise_kernelILi128ELi4EZNS0_15gpu_kernel_implINS0_13AUnaryFunctorIaabZZZNS0_23logical_xor_kernel_cudaERNS_14TensorIteratorEENKUlvE0_clEvENKUlvE0_clEvEUlaaE_EEEEvRNS_18TensorIteratorBaseERKT_EUliE_EEviT1_,@function
        .size           _ZN2at6native18elementwise_kernelILi128ELi4EZNS0_15gpu_kernel_implINS0_13AUnaryFunctorIaabZZZNS0_23logical_xor_kernel_cudaERNS_14TensorIteratorEENKUlvE0_clEvENKUlvE0_clEvEUlaaE_EEEEvRNS_18TensorIteratorBaseERKT_EUliE_EEviT1_,(.L_x_41913 - _ZN2at6native18elementwise_kernelILi128ELi4EZNS0_15gpu_kernel_implINS0_13AUnaryFunctorIaabZZZNS0_23logical_xor_kernel_cudaERNS_14TensorIteratorEENKUlvE0_clEvENKUlvE0_clEvEUlaaE_EEEEvRNS_18TensorIteratorBaseERKT_EUliE_EEviT1_)
        .other          _ZN2at6native18elementwise_kernelILi128ELi4EZNS0_15gpu_kernel_implINS0_13AUnaryFunctorIaabZZZNS0_23logical_xor_kernel_cudaERNS_14TensorIteratorEENKUlvE0_clEvENKUlvE0_clEvEUlaaE_EEEEvRNS_18TensorIteratorBaseERKT_EUliE_EEviT1_,@"STO_CUDA_ENTRY STV_DEFAULT"
_ZN2at6native18elementwise_kernelILi128ELi4EZNS0_15gpu_kernel_implINS0_13AUnaryFunctorIaabZZZNS0_23logical_xor_kernel_cudaERNS_14TensorIteratorEENKUlvE0_clEvENKUlvE0_clEvEUlaaE_EEEEvRNS_18TensorIteratorBaseERKT_EUliE_EEviT1_:
.text._ZN2at6native18elementwise_kernelILi128ELi4EZNS0_15gpu_kernel_implINS0_13AUnaryFunctorIaabZZZNS0_23logical_xor_kernel_cudaERNS_14TensorIteratorEENKUlvE0_clEvENKUlvE0_clEvEUlaaE_EEEEvRNS_18TensorIteratorBaseERKT_EUliE_EEviT1_:
        /* <DEDUP_REMOVED lines=237> */
.L_x_11034:
        /* <DEDUP_REMOVED lines=16> */
[----:B------:R0:W5:Y:S01]  /*0fd0*/  LDG.E.U8 R0, [R2.64] ;  /* 0x0000002402007981 */ /* 0x000162000c1e1100 */
[----:B------:R-:W-:Y:S05]  /*0fe0*/  BRA `(.L_x_11040) ;  /* 0x00000d9000007947 */ /* 0x000fea0003800000 */
.L_x_11038:
[----:B------:R0:W5:Y:S01]  /*0ff0*/  LDG.E.U8 R0, [R2.64] ;  /* 0x0000002402007981 */ /* 0x000162000c1e1100 */
[----:B------:R-:W-:Y:S05]  /*1000*/  BRA `(.L_x_11040) ;  /* 0x00000d7000007947 */ /* 0x000fea0003800000 */
.L_x_11037:
[----:B------:R-:W-:-:S13]  /*1010*/  ISETP.NE.AND P0, PT, R4, 0x2, PT ;  /* 0x000000020400780c */ /* 0x000fda0003f05270 */
[----:B------:R-:W-:Y:S05]  /*1020*/  @!P0 BRA `(.L_x_11041) ;  /* 0x0000008000008947 */ /* 0x000fea0003800000 */
[----:B------:R-:W-:-:S13]  /*1030*/  ISETP.NE.AND P0, PT, R4, 0x3, PT ;  /* 0x000000030400780c */ /* 0x000fda0003f05270 */
[----:B------:R-:W-:Y:S05]  /*1040*/  @!P0 BRA `(.L_x_11042) ;  /* 0x0000004000008947 */ /* 0x000fea0003800000 */
[----:B------:R-:W-:-:S13]  /*1050*/  ISETP.NE.AND P0, PT, R4, 0x4, PT ;  /* 0x000000040400780c */ /* 0x000fda0003f05270 */
[----:B------:R-:W-:Y:S05]  /*1060*/  @P0 BRA `(.L_x_11039) ;  /* 0x00000b9000000947 */ /* 0x000fea0003800000 */
[----:B------:R0:W5:Y:S01]  /*1070*/  LDG.E.U8 R0, [R2.64] ;  /* 0x0000002402007981 */ /* 0x000162000c1e1100 */
[----:B------:R-:W-:Y:S05]  /*1080*/  BRA `(.L_x_11040) ;  /* 0x00000cf000007947 */ /* 0x000fea0003800000 */
.L_x_11042:
[----:B------:R0:W5:Y:S01]  /*1090*/  LDG.E.U8 R0, [R2.64] ;  /* 0x0000002402007981 */ /* 0x000162000c1e1100 */
[----:B------:R-:W-:Y:S05]  /*10a0*/  BRA `(.L_x_11040) ;  /* 0x00000cd000007947 */ /* 0x000fea0003800000 */
.L_x_11041:
[----:B------:R0:W5:Y:S01]  /*10b0*/  LDG.E.U16 R0, [R2.64] ;  /* 0x0000002402007981 */ /* 0x000162000c1e1500 */
[----:B------:R-:W-:Y:S05]  /*10c0*/  BRA `(.L_x_11040) ;  /* 0x00000cb000007947 */ /* 0x000fea0003800000 */
.L_x_11036:
        /* <DEDUP_REMOVED lines=9> */
.L_x_11044:
[----:B------:R-:W2:Y:S02]  /*1160*/  LDG.E.U16 R4, [R2.64] ;  /* 0x0000002402047981 */ /* 0x000ea4000c1e1500 */
[----:B--2---:R-:W-:-:S06]  /*1170*/  HADD2.F32 R4, -RZ, R4.H0_H0 ;  /* 0x20000004ff047230 */ /* 0x004fcc0000004100 */
[----:B------:R-:W0:Y:S02]  /*1180*/  F2I.FTZ.TRUNC.NTZ R4, R4 ;  /* 0x0000000400047305 */ /* 0x000e24000021f100 */
[----:B0-----:R-:W-:Y:S01]  /*1190*/  PRMT R0, R4, 0x7610, R0 ;  /* 0x0000761004007816 */ /* 0x001fe20000000000 */
[----:B------:R-:W-:Y:S05]  /*11a0*/  BRA `(.L_x_11040) ;  /* 0x00000bd000007947 */ /* 0x000fea0003800000 */
.L_x_11043:
        /* <DEDUP_REMOVED lines=9> */
.L_x_11046:
[----:B------:R-:W2:Y:S02]  /*1240*/  LDG.E.U16 R2, [R2.64] ;  /* 0x0000002402027981 */ /* 0x000ea4000c1e1500 */
[----:B--2---:R-:W-:-:S06]  /*1250*/  HADD2.F32 R4, -RZ, R2.H0_H0 ;  /* 0x20000002ff047230 */ /* 0x004fcc0000004100 */
[----:B------:R-:W0:Y:S02]  /*1260*/  F2I.FTZ.TRUNC.NTZ R4, R4 ;  /* 0x0000000400047305 */ /* 0x000e24000021f100 */
[----:B0-----:R-:W-:Y:S01]  /*1270*/  PRMT R0, R4, 0x7610, R0 ;  /* 0x0000761004007816 */ /* 0x001fe20000000000 */
[----:B------:R-:W-:Y:S05]  /*1280*/  BRA `(.L_x_11040) ;  /* 0x00000af000007947 */ /* 0x000fea0003800000 */
.L_x_11045:
[----:B------:R-:W2:Y:S02]  /*1290*/  LDG.E.64 R2, [R2.64] ;  /* 0x0000002402027981 */ /* 0x000ea4000c1e1b00 */
[----:B--2---:R0:W1:Y:S01]  /*12a0*/  F2I.F64.TRUNC R0, R2 ;  /* 0x0000000200007311 */ /* 0x004062000030d100 */
[----:B------:R-:W-:Y:S05]  /*12b0*/  BRA `(.L_x_11040) ;  /* 0x00000ac000007947 */ /* 0x000fea0003800000 */
.L_x_11035:
        /* <DEDUP_REMOVED lines=12> */
.L_x_11049:
[----:B------:R-:W2:Y:S02]  /*1380*/  LDG.E.64 R2, [R2.64] ;  /* 0x0000002402027981 */ /* 0x000ea4000c1e1b00 */
[----:B--2---:R0:W1:Y:S01]  /*1390*/  F2I.F64.TRUNC R0, R2 ;  /* 0x0000000200007311 */ /* 0x004062000030d100 */
[----:B------:R-:W-:Y:S05]  /*13a0*/  BRA `(.L_x_11040) ;  /* 0x000009d000007947 */ /* 0x000fea0003800000 */
.L_x_11048:
        /* <DEDUP_REMOVED lines=28> */
.L_x_11051:
        /* <DEDUP_REMOVED lines=15> */
.L_x_11050:
[----:B------:R-:W2:Y:S02]  /*1660*/  LDG.E.U16 R2, [R2.64] ;  /* 0x0000002402027981 */ /* 0x000ea4000c1e1500 */
[----:B--2---:R-:W-:-:S04]  /*1670*/  PRMT R2, RZ, 0x5410, R2 ;  /* 0x00005410ff027816 */ /* 0x004fc80000000002 */
[----:B------:R0:W1:Y:S01]  /*1680*/  F2I.FTZ.TRUNC.NTZ R0, R2 ;  /* 0x0000000200007305 */ /* 0x000062000021f100 */
[----:B------:R-:W-:Y:S05]  /*1690*/  BRA `(.L_x_11040) ;  /* 0x000006e000007947 */ /* 0x000fea0003800000 */
.L_x_11047:
        /* <DEDUP_REMOVED lines=10> */
.L_x_11054:
        /* <DEDUP_REMOVED lines=21> */
.L_x_11058:
[----:B------:R-:W-:Y:S05]  /*1890*/  BSYNC B1 ;  /* 0x0000000000017941 */ /* 0x000fea0003800000 */
.L_x_11057:
[----:B------:R-:W-:Y:S01]  /*18a0*/  IMAD.SHL.U32 R2, R2, 0x100000, RZ ;  /* 0x0010000002027824 */ /* 0x000fe200078e00ff */
[----:B------:R-:W-:-:S04]  /*18b0*/  LEA R3, R0, 0x3b800000, 0x17 ;  /* 0x3b80000000037811 */ /* 0x000fc800078eb8ff */
[----:B------:R-:W-:Y:S02]  /*18c0*/  LOP3.LUT R4, R3, R2, R4, 0xfe, !PT ;  /* 0x0000000203047212 */ /* 0x000fe400078efe04 */
.L_x_11056:
[----:B------:R-:W-:Y:S05]  /*18d0*/  BSYNC B0 ;  /* 0x0000000000007941 */ /* 0x000fea0003800000 */
.L_x_11055:
[----:B------:R-:W0:Y:S02]  /*18e0*/  F2I.FTZ.TRUNC.NTZ R4, R4 ;  /* 0x0000000400047305 */ /* 0x000e24000021f100 */
[----:B0-----:R-:W-:Y:S01]  /*18f0*/  PRMT R0, R4, 0x7610, R0 ;  /* 0x0000761004007816 */ /* 0x001fe20000000000 */
[----:B------:R-:W-:Y:S05]  /*1900*/  BRA `(.L_x_11040) ;  /* 0x0000047000007947 */ /* 0x000fea0003800000 */
.L_x_11053:
        /* <DEDUP_REMOVED lines=21> */
.L_x_11062:
[----:B------:R-:W-:Y:S05]  /*1a60*/  BSYNC B1 ;  /* 0x0000000000017941 */ /* 0x000fea0003800000 */
.L_x_11061:
[----:B------:R-:W-:Y:S01]  /*1a70*/  IMAD.SHL.U32 R2, R2, 0x200000, RZ ;  /* 0x0020000002027824 */ /* 0x000fe200078e00ff */
[----:B------:R-:W-:-:S04]  /*1a80*/  LEA R3, R0, 0x37800000, 0x17 ;  /* 0x3780000000037811 */ /* 0x000fc800078eb8ff */
[----:B------:R-:W-:Y:S02]  /*1a90*/  LOP3.LUT R4, R3, R2, R4, 0xfe, !PT ;  /* 0x0000000203047212 */ /* 0x000fe400078efe04 */
.L_x_11060:
[----:B------:R-:W-:Y:S05]  /*1aa0*/  BSYNC B0 ;  /* 0x0000000000007941 */ /* 0x000fea0003800000 */
.L_x_11059:
[----:B------:R-:W0:Y:S02]  /*1ab0*/  F2I.FTZ.TRUNC.NTZ R4, R4 ;  /* 0x0000000400047305 */ /* 0x000e24000021f100 */
[----:B0-----:R-:W-:Y:S01]  /*1ac0*/  PRMT R0, R4, 0x7610, R0 ;  /* 0x0000761004007816 */ /* 0x001fe20000000000 */
[----:B------:R-:W-:Y:S05]  /*1ad0*/  BRA `(.L_x_11040) ;  /* 0x000002a000007947 */ /* 0x000fea0003800000 */
.L_x_11052:
        /* <DEDUP_REMOVED lines=14> */
.L_x_11066:
[----:B------:R-:W-:Y:S05]  /*1bc0*/  BSYNC B0 ;  /* 0x0000000000007941 */ /* 0x000fea0003800000 */
.L_x_11065:
[----:B------:R-:W0:Y:S02]  /*1bd0*/  F2I.FTZ.TRUNC.NTZ R4, R4 ;  /* 0x0000000400047305 */ /* 0x000e24000021f100 */
[----:B0-----:R-:W-:Y:S01]  /*1be0*/  PRMT R0, R4, 0x7610, R0 ;  /* 0x0000761004007816 */ /* 0x001fe20000000000 */
[----:B------:R-:W-:Y:S05]  /*1bf0*/  BRA `(.L_x_11040) ;  /* 0x0000018000007947 */ /* 0x000fea0003800000 */
.L_x_11039:
        /* <DEDUP_REMOVED lines=21> */
.L_x_11064:
[----:B------:R0:W5:Y:S01]  /*1d50*/  LDG.E.U8 R0, [R2.64] ;  /* 0x0000002402007981 */ /* 0x000162000c1e1100 */
[----:B------:R-:W-:Y:S05]  /*1d60*/  BRA `(.L_x_11040) ;  /* 0x0000001000007947 */ /* 0x000fea0003800000 */
.L_x_11063:
[----:B------:R0:W5:Y:S02]  /*1d70*/  LDG.E.U8 R0, [R2.64] ;  /* 0x0000002402007981 */ /* 0x000164000c1e1100 */
.L_x_11040:
[----:B0-----:R-:W0:Y:S01]  /*1d80*/  LDC.U8 R3, c[0x0][0x372] ;  /* 0x0000dc80ff037b82 */ /* 0x001e220000000000 */
[----:B-1---5:R-:W-:Y:S01]  /*1d90*/  LOP3.LUT P0, RZ, R0, 0xff, RZ, 0xc0, !PT ;  /* 0x000000ff00ff7812 */ /* 0x022fe2000780c0ff */
[----:B------:R-:W-:-:S03]  /*1da0*/  ULDC.U8 UR4, c[0x0][0x371] ;  /* 0x0000dc4000047ab9 */ /* 0x000fc60000000000 */
[----:B------:R-:W-:Y:S02]  /*1db0*/  ISETP.NE.XOR P0, PT, RZ, UR4, P0 ;  /* 0x00000004ff007c0c */ /* 0x000fe40008705a70 */
        /* <DEDUP_REMOVED lines=15> */
.L_x_11070:
[----:B------:R0:W-:Y:S01]  /*1eb0*/  STG.E.U8 [R16.64], R2 ;  /* 0x0000000210007986 */ /* 0x0001e2000c101124 */
[----:B------:R-:W-:Y:S05]  /*1ec0*/  BRA `(.L_x_11072) ;  /* 0x00000d5000007947 */ /* 0x000fea0003800000 */
.L_x_11069:
        /* <DEDUP_REMOVED lines=9> */
.L_x_11074:
[----:B------:R0:W-:Y:S01]  /*1f60*/  STG.E [R16.64], R2 ;  /* 0x0000000210007986 */ /* 0x0001e2000c101924 */
[----:B------:R-:W-:Y:S05]  /*1f70*/  BRA `(.L_x_11072) ;  /* 0x00000ca000007947 */ /* 0x000fea0003800000 */
.L_x_11073:
[----:B------:R0:W-:Y:S01]  /*1f80*/  STG.E.U16 [R16.64], R2 ;  /* 0x0000000210007986 */ /* 0x0001e2000c101524 */
[----:B------:R-:W-:Y:S05]  /*1f90*/  BRA `(.L_x_11072) ;  /* 0x00000c8000007947 */ /* 0x000fea0003800000 */
.L_x_11068:
        /* <DEDUP_REMOVED lines=9> */
.L_x_11076:
[----:B------:R-:W0:Y:S02]  /*2030*/  I2F.U32 R0, R2 ;  /* 0x0000000200007306 */ /* 0x000e240000201000 */
[----:B0-----:R-:W-:-:S05]  /*2040*/  F2FP.PACK_AB R0, RZ, R0 ;  /* 0x00000000ff00723e */ /* 0x001fca00000000ff */
[----:B------:R0:W-:Y:S01]  /*2050*/  STG.E.U16 [R16.64], R0 ;  /* 0x0000000010007986 */ /* 0x0001e2000c101524 */
[----:B------:R-:W-:Y:S05]  /*2060*/  BRA `(.L_x_11072) ;  /* 0x00000bb000007947 */ /* 0x000fea0003800000 */
.L_x_11075:
        /* <DEDUP_REMOVED lines=10> */
.L_x_11078:
[----:B------:R-:W0:Y:S02]  /*2110*/  I2F.U32 R2, R2 ;  /* 0x0000000200027306 */ /* 0x000e240000201000 */
[----:B0-----:R-:W-:-:S04]  /*2120*/  F2FP.PACK_AB R3, RZ, R2 ;  /* 0x00000002ff03723e */ /* 0x001fc800000000ff */
[----:B------:R-:W-:-:S05]  /*2130*/  PRMT R3, R3, 0x5410, RZ ;  /* 0x0000541003037816 */ /* 0x000fca00000000ff */
[----:B------:R0:W-:Y:S01]  /*2140*/  STG.E [R16.64], R3 ;  /* 0x0000000310007986 */ /* 0x0001e2000c101924 */
[----:B------:R-:W-:Y:S05]  /*2150*/  BRA `(.L_x_11072) ;  /* 0x00000ac000007947 */ /* 0x000fea0003800000 */
.L_x_11077:
[----:B------:R-:W0:Y:S02]  /*2160*/  I2F.F64.U32 R2, R2 ;  /* 0x0000000200027312 */ /* 0x000e240000201800 */
[----:B0-----:R0:W-:Y:S01]  /*2170*/  STG.E.64 [R16.64], R2 ;  /* 0x0000000210007986 */ /* 0x0011e2000c101b24 */
[----:B------:R-:W-:Y:S05]  /*2180*/  BRA `(.L_x_11072) ;  /* 0x00000a9000007947 */ /* 0x000fea0003800000 */
.L_x_11067:
        /* <DEDUP_REMOVED lines=10> */
.L_x_11081:
[----:B------:R-:W0:Y:S01]  /*2230*/  I2F.F64.U32 R4, R2 ;  /* 0x0000000200047312 */ /* 0x000e220000201800 */
[----:B------:R-:W-:-:S05]  /*2240*/  CS2R R6, SRZ ;  /* 0x0000000000067805 */ /* 0x000fca000001ff00 */
[----:B0-----:R0:W-:Y:S01]  /*2250*/  STG.E.128 [R16.64], R4 ;  /* 0x0000000410007986 */ /* 0x0011e2000c101d24 */
[----:B------:R-:W-:Y:S05]  /*2260*/  BRA `(.L_x_11072) ;  /* 0x000009b000007947 */ /* 0x000fea0003800000 */
.L_x_11080:
        /* <DEDUP_REMOVED lines=21> */
.L_x_11085:
[----:B------:R-:W-:Y:S05]  /*23c0*/  BSYNC B0 ;  /* 0x0000000000007941 */ /* 0x000fea0003800000 */
.L_x_11084:
[----:B------:R-:W-:-:S05]  /*23d0*/  LOP3.LUT R3, R0, R3, RZ, 0xfc, !PT ;  /* 0x0000000300037212 */ /* 0x000fca00078efcff */
[----:B------:R0:W-:Y:S01]  /*23e0*/  STG.E.U8 [R16.64], R3 ;  /* 0x0000000310007986 */ /* 0x0001e2000c101124 */
[----:B------:R-:W-:Y:S05]  /*23f0*/  BRA `(.L_x_11072) ;  /* 0x0000082000007947 */ /* 0x000fea0003800000 */
.L_x_11083:
        /* <DEDUP_REMOVED lines=13> */
.L_x_11087:
[----:B------:R-:W-:Y:S01]  /*24d0*/  IMAD.MOV.U32 R0, RZ, RZ, 0x7f ;  /* 0x0000007fff007424 */ /* 0x000fe200078e00ff */
[----:B------:R-:W-:-:S04]  /*24e0*/  ISETP.GT.U32.AND P0, PT, R3, 0x7f800000, PT ;  /* 0x7f8000000300780c */ /* 0x000fc80003f04070 */
[----:B------:R-:W-:-:S04]  /*24f0*/  SEL R0, R0, 0x7c, P0 ;  /* 0x0000007c00007807 */ /* 0x000fc80000000000 */
.L_x_11088:
[----:B------:R-:W-:Y:S05]  /*2500*/  BSYNC B0 ;  /* 0x0000000000007941 */ /* 0x000fea0003800000 */
.L_x_11086:
[----:B------:R-:W-:-:S04]  /*2510*/  LOP3.LUT R2, R5, 0x80000000, RZ, 0xc0, !PT ;  /* 0x8000000005027812 */ /* 0x000fc800078ec0ff */
[----:B------:R-:W-:-:S04]  /*2520*/  SHF.R.U32.HI R3, RZ, 0x18, R2 ;  /* 0x00000018ff037819 */ /* 0x000fc80000011602 */
[----:B------:R-:W-:-:S05]  /*2530*/  LOP3.LUT R3, R0, R3, RZ, 0xfc, !PT ;  /* 0x0000000300037212 */ /* 0x000fca00078efcff */
[----:B------:R0:W-:Y:S01]  /*2540*/  STG.E.U8 [R16.64], R3 ;  /* 0x0000000310007986 */ /* 0x0001e2000c101124 */
[----:B------:R-:W-:Y:S05]  /*2550*/  BRA `(.L_x_11072) ;  /* 0x000006c000007947 */ /* 0x000fea0003800000 */
.L_x_11082:
[----:B------:R-:W0:Y:S02]  /*2560*/  I2F.U32 R0, R2 ;  /* 0x0000000200007306 */ /* 0x000e240000201000 */
[----:B0-----:R-:W-:-:S05]  /*2570*/  F2FP.BF16.PACK_AB R0, RZ, R0 ;  /* 0x00000000ff00723e */ /* 0x001fca00000010ff */
[----:B------:R0:W-:Y:S01]  /*2580*/  STG.E.U16 [R16.64], R0 ;  /* 0x0000000010007986 */ /* 0x0001e2000c101524 */
[----:B------:R-:W-:Y:S05]  /*2590*/  BRA `(.L_x_11072) ;  /* 0x0000068000007947 */ /* 0x000fea0003800000 */
.L_x_11079:
        /* <DEDUP_REMOVED lines=10> */
.L_x_11091:
        /* <DEDUP_REMOVED lines=17> */
.L_x_11094:
[----:B------:R-:W-:-:S04]  /*2750*/  LOP3.LUT R2, R5, 0x80000000, RZ, 0xc0, !PT ;  /* 0x8000000005027812 */ /* 0x000fc800078ec0ff */
[----:B------:R-:W-:-:S04]  /*2760*/  SHF.R.U32.HI R3, RZ, 0x18, R2 ;  /* 0x00000018ff037819 */ /* 0x000fc80000011602 */
[----:B------:R-:W-:-:S04]  /*2770*/  LOP3.LUT R0, R0, R3, RZ, 0xfc, !PT ;  /* 0x0000000300007212 */ /* 0x000fc800078efcff */
[----:B------:R-:W-:Y:S02]  /*2780*/  PRMT R8, R0, 0x7610, R8 ;  /* 0x0000761000087816 */ /* 0x000fe40000000008 */
.L_x_11093:
[----:B------:R-:W-:Y:S05]  /*2790*/  BSYNC B0 ;  /* 0x0000000000007941 */ /* 0x000fea0003800000 */
.L_x_11092:
[----:B------:R0:W-:Y:S01]  /*27a0*/  STG.E.U8 [R16.64], R8 ;  /* 0x0000000810007986 */ /* 0x0001e2000c101124 */
[----:B------:R-:W-:Y:S05]  /*27b0*/  BRA `(.L_x_11072) ;  /* 0x0000046000007947 */ /* 0x000fea0003800000 */
.L_x_11090:
        /* <DEDUP_REMOVED lines=17> */
.L_x_11097:
[----:B------:R-:W-:-:S04]  /*28d0*/  LOP3.LUT R2, R5, 0x80000000, RZ, 0xc0, !PT ;  /* 0x8000000005027812 */ /* 0x000fc800078ec0ff */
[----:B------:R-:W-:-:S04]  /*28e0*/  SHF.R.U32.HI R3, RZ, 0x18, R2 ;  /* 0x00000018ff037819 */ /* 0x000fc80000011602 */
[----:B------:R-:W-:-:S04]  /*28f0*/  LOP3.LUT R0, R0, R3, RZ, 0xfc, !PT ;  /* 0x0000000300007212 */ /* 0x000fc800078efcff */
[----:B------:R-:W-:Y:S02]  /*2900*/  PRMT R8, R0, 0x7610, R8 ;  /* 0x0000761000087816 */ /* 0x000fe40000000008 */
.L_x_11096:
[----:B------:R-:W-:Y:S05]  /*2910*/  BSYNC B0 ;  /* 0x0000000000007941 */ /* 0x000fea0003800000 */
.L_x_11095:
[----:B------:R0:W-:Y:S01]  /*2920*/  STG.E.U8 [R16.64], R8 ;  /* 0x0000000810007986 */ /* 0x0001e2000c101124 */
[----:B------:R-:W-:Y:S05]  /*2930*/  BRA `(.L_x_11072) ;  /* 0x000002e000007947 */ /* 0x000fea0003800000 */
.L_x_11089:
        /* <DEDUP_REMOVED lines=22> */
.L_x_11071:
        /* <DEDUP_REMOVED lines=20> */
.L_x_11099:
[----:B------:R-:W-:-:S05]  /*2be0*/  IMAD.MOV.U32 R3, RZ, RZ, RZ ;  /* 0x000000ffff037224 */ /* 0x000fca00078e00ff */
[----:B------:R0:W-:Y:S01]  /*2bf0*/  STG.E.64 [R16.64], R2 ;  /* 0x0000000210007986 */ /* 0x0001e2000c101b24 */
[----:B------:R-:W-:Y:S05]  /*2c00*/  BRA `(.L_x_11072) ;  /* 0x0000001000007947 */ /* 0x000fea0003800000 */
.L_x_11098:
[----:B------:R0:W-:Y:S02]  /*2c10*/  STG.E [R16.64], R2 ;  /* 0x0000000210007986 */ /* 0x0001e4000c101924 */
.L_x_11072:
[----:B------:R-:W-:-:S05]  /*2c20*/  IMAD R18, R18, 0x200, R23 ;  /* 0x0000020012127824 */ /* 0x000fca00078e0217 */
[----:B------:R-:W-:Y:S02]  /*2c30*/  IADD3 R19, R18, 0x80, RZ ;  /* 0x0000008012137810 */ /* 0x000fe40007ffe0ff */
.L_x_11033:
[----:B------:R-:W-:Y:S05]  /*2c40*/  BSYNC B6 ;  /* 0x0000000000067941 */ /* 0x000fea0003800000 */
.L_x_11032:
        /* <DEDUP_REMOVED lines=231> */
.L_x_11102:
        /* <DEDUP_REMOVED lines=18> */
.L_x_11106:
[----:B------:R0:W5:Y:S01]  /*3be0*/  LDG.E.U8 R0, [R2.64] ;  /* 0x0000002402007981 */ /* 0x000162000c1e1100 */
[----:B------:R-:W-:Y:S05]  /*3bf0*/  BRA `(.L_x_11108) ;  /* 0x00000d7000007947 */ /* 0x000fea0003800000 */
.L_x_11105:
        /* <DEDUP_REMOVED lines=8> */
.L_x_11110:
[----:B------:R0:W5:Y:S01]  /*3c80*/  LDG.E.U8 R0, [R2.64] ;  /* 0x0000002402007981 */ /* 0x000162000c1e1100 */
[----:B------:R-:W-:Y:S05]  /*3c90*/  BRA `(.L_x_11108) ;  /* 0x00000cd000007947 */ /* 0x000fea0003800000 */
.L_x_11109:
[----:B------:R0:W5:Y:S01]  /*3ca0*/  LDG.E.U16 R0, [R2.64] ;  /* 0x0000002402007981 */ /* 0x000162000c1e1500 */
[----:B------:R-:W-:Y:S05]  /*3cb0*/  BRA `(.L_x_11108) ;  /* 0x00000cb000007947 */ /* 0x000fea0003800000 */
.L_x_11104:
        /* <DEDUP_REMOVED lines=9> */
.L_x_11112:
[----:B------:R-:W2:Y:S02]  /*3d50*/  LDG.E.U16 R4, [R2.64] ;  /* 0x0000002402047981 */ /* 0x000ea4000c1e1500 */
[----:B--2---:R-:W-:-:S06]  /*3d60*/  HADD2.F32 R4, -RZ, R4.H0_H0 ;  /* 0x20000004ff047230 */ /* 0x004fcc0000004100 */
[----:B------:R-:W0:Y:S02]  /*3d70*/  F2I.FTZ.TRUNC.NTZ R4, R4 ;  /* 0x0000000400047305 */ /* 0x000e24000021f100 */
[----:B0-----:R-:W-:Y:S01]  /*3d80*/  PRMT R0, R4, 0x7610, R0 ;  /* 0x0000761004007816 */ /* 0x001fe20000000000 */
[----:B------:R-:W-:Y:S05]  /*3d90*/  BRA `(.L_x_11108) ;  /* 0x00000bd000007947 */ /* 0x000fea0003800000 */
.L_x_11111:
        /* <DEDUP_REMOVED lines=9> */
.L_x_11114:
[----:B------:R-:W2:Y:S02]  /*3e30*/  LDG.E.U16 R2, [R2.64] ;  /* 0x0000002402027981 */ /* 0x000ea4000c1e1500 */
[----:B--2---:R-:W-:-:S06]  /*3e40*/  HADD2.F32 R4, -RZ, R2.H0_H0 ;  /* 0x20000002ff047230 */ /* 0x004fcc0000004100 */
[----:B------:R-:W0:Y:S02]  /*3e50*/  F2I.FTZ.TRUNC.NTZ R4, R4 ;  /* 0x0000000400047305 */ /* 0x000e24000021f100 */
[----:B0-----:R-:W-:Y:S01]  /*3e60*/  PRMT R0, R4, 0x7610, R0 ;  /* 0x0000761004007816 */ /* 0x001fe20000000000 */
[----:B------:R-:W-:Y:S05]  /*3e70*/  BRA `(.L_x_11108) ;  /* 0x00000af000007947 */ /* 0x000fea0003800000 */
.L_x_11113:
[----:B------:R-:W2:Y:S02]  /*3e80*/  LDG.E.64 R2, [R2.64] ;  /* 0x0000002402027981 */ /* 0x000ea4000c1e1b00 */
[----:B--2---:R0:W1:Y:S01]  /*3e90*/  F2I.F64.TRUNC R0, R2 ;  /* 0x0000000200007311 */ /* 0x004062000030d100 */
[----:B------:R-:W-:Y:S05]  /*3ea0*/  BRA `(.L_x_11108) ;  /* 0x00000ac000007947 */ /* 0x000fea0003800000 */
.L_x_11103:
        /* <DEDUP_REMOVED lines=12> */
.L_x_11117:
[----:B------:R-:W2:Y:S02]  /*3f70*/  LDG.E.64 R2, [R2.64] ;  /* 0x0000002402027981 */ /* 0x000ea4000c1e1b00 */
[----:B--2---:R0:W1:Y:S01]  /*3f80*/  F2I.F64.TRUNC R0, R2 ;  /* 0x0000000200007311 */ /* 0x004062000030d100 */
[----:B------:R-:W-:Y:S05]  /*3f90*/  BRA `(.L_x_11108) ;  /* 0x000009d000007947 */ /* 0x000fea0003800000 */
.L_x_11116:
        /* <DEDUP_REMOVED lines=28> */
.L_x_11119:
        /* <DEDUP_REMOVED lines=15> */
.L_x_11118:
[----:B------:R-:W2:Y:S02]  /*4250*/  LDG.E.U16 R2, [R2.64] ;  /* 0x0000002402027981 */ /* 0x000ea4000c1e1500 */
[----:B--2---:R-:W-:-:S04]  /*4260*/  PRMT R2, RZ, 0x5410, R2 ;  /* 0x00005410ff027816 */ /* 0x004fc80000000002 */
[----:B------:R0:W1:Y:S01]  /*4270*/  F2I.FTZ.TRUNC.NTZ R0, R2 ;  /* 0x0000000200007305 */ /* 0x000062000021f100 */
[----:B------:R-:W-:Y:S05]  /*4280*/  BRA `(.L_x_11108) ;  /* 0x000006e000007947 */ /* 0x000fea0003800000 */
.L_x_11115:
        /* <DEDUP_REMOVED lines=10> */
.L_x_11122:
        /* <DEDUP_REMOVED lines=21> */
.L_x_11126:
[----:B------:R-:W-:Y:S05]  /*4480*/  BSYNC B1 ;  /* 0x0000000000017941 */ /* 0x000fea0003800000 */
.L_x_11125:
[----:B------:R-:W-:Y:S01]  /*4490*/  IMAD.SHL.U32 R2, R2, 0x100000, RZ ;  /* 0x0010000002027824 */ /* 0x000fe200078e00ff */
[----:B------:R-:W-:-:S04]  /*44a0*/  LEA R3, R0, 0x3b800000, 0x17 ;  /* 0x3b80000000037811 */ /* 0x000fc800078eb8ff */
[----:B------:R-:W-:Y:S02]  /*44b0*/  LOP3.LUT R4, R3, R2, R4, 0xfe, !PT ;  /* 0x0000000203047212 */ /* 0x000fe400078efe04 */
.L_x_11124:
[----:B------:R-:W-:Y:S05]  /*44c0*/  BSYNC B0 ;  /* 0x0000000000007941 */ /* 0x000fea0003800000 */
.L_x_11123:
[----:B------:R-:W0:Y:S02]  /*44d0*/  F2I.FTZ.TRUNC.NTZ R4, R4 ;  /* 0x0000000400047305 */ /* 0x000e24000021f100 */
[----:B0-----:R-:W-:Y:S01]  /*44e0*/  PRMT R0, R4, 0x7610, R0 ;  /* 0x0000761004007816 */ /* 0x001fe20000000000 */
[----:B------:R-:W-:Y:S05]  /*44f0*/  BRA `(.L_x_11108) ;  /* 0x0000047000007947 */ /* 0x000fea0003800000 */
.L_x_11121:
        /* <DEDUP_REMOVED lines=21> */
.L_x_11130:
[----:B------:R-:W-:Y:S05]  /*4650*/  BSYNC B1 ;  /* 0x0000000000017941 */ /* 0x000fea0003800000 */
.L_x_11129:
[----:B------:R-:W-:Y:S01]  /*4660*/  IMAD.SHL.U32 R2, R2, 0x200000, RZ ;  /* 0x0020000002027824 */ /* 0x000fe200078e00ff */
[----:B------:R-:W-:-:S04]  /*4670*/  LEA R3, R0, 0x37800000, 0x17 ;  /* 0x3780000000037811 */ /* 0x000fc800078eb8ff */
[----:B------:R-:W-:Y:S02]  /*4680*/  LOP3.LUT R4, R3, R2, R4, 0xfe, !PT ;  /* 0x0000000203047212 */ /* 0x000fe400078efe04 */
.L_x_11128:
[----:B------:R-:W-:Y:S05]  /*4690*/  BSYNC B0 ;  /* 0x0000000000007941 */ /* 0x000fea0003800000 */
.L_x_11127:
[----:B------:R-:W0:Y:S02]  /*46a0*/  F2I.FTZ.TRUNC.NTZ R4, R4 ;  /* 0x0000000400047305 */ /* 0x000e24000021f100 */
[----:B0-----:R-:W-:Y:S01]  /*46b0*/  PRMT R0, R4, 0x7610, R0 ;  /* 0x0000761004007816 */ /* 0x001fe20000000000 */
[----:B------:R-:W-:Y:S05]  /*46c0*/  BRA `(.L_x_11108) ;  /* 0x000002a000007947 */ /* 0x000fea0003800000 */
.L_x_11120:
        /* <DEDUP_REMOVED lines=14> */
.L_x_11134:
[----:B------:R-:W-:Y:S05]  /*47b0*/  BSYNC B0 ;  /* 0x0000000000007941 */ /* 0x000fea0003800000 */
.L_x_11133:
[----:B------:R-:W0:Y:S02]  /*47c0*/  F2I.FTZ.TRUNC.NTZ R4, R4 ;  /* 0x0000000400047305 */ /* 0x000e24000021f100 */
[----:B0-----:R-:W-:Y:S01]  /*47d0*/  PRMT R0, R4, 0x7610, R0 ;  /* 0x0000761004007816 */ /* 0x001fe20000000000 */
[----:B------:R-:W-:Y:S05]  /*47e0*/  BRA `(.L_x_11108) ;  /* 0x0000018000007947 */ /* 0x000fea0003800000 */
.L_x_11107:
        /* <DEDUP_REMOVED lines=21> */
.L_x_11132:
[----:B------:R0:W5:Y:S01]  /*4940*/  LDG.E.U8 R0, [R2.64] ;  /* 0x0000002402007981 */ /* 0x000162000c1e1100 */
[----:B------:R-:W-:Y:S05]  /*4950*/  BRA `(.L_x_11108) ;  /* 0x0000001000007947 */ /* 0x000fea0003800000 */
.L_x_11131:
[----:B------:R0:W5:Y:S02]  /*4960*/  LDG.E.U8 R0, [R2.64] ;  /* 0x0000002402007981 */ /* 0x000164000c1e1100 */
.L_x_11108:
        /* <DEDUP_REMOVED lines=19> */
.L_x_11138:
[----:B------:R0:W-:Y:S01]  /*4aa0*/  STG.E.U8 [R16.64], R2 ;  /* 0x0000000210007986 */ /* 0x0001e2000c101124 */
[----:B------:R-:W-:Y:S05]  /*4ab0*/  BRA `(.L_x_11140) ;  /* 0x00000d5000007947 */ /* 0x000fea0003800000 */
.L_x_11137:
        /* <DEDUP_REMOVED lines=9> */
.L_x_11142:
[----:B------:R0:W-:Y:S01]  /*4b50*/  STG.E [R16.64], R2 ;  /* 0x0000000210007986 */ /* 0x0001e2000c101924 */
[----:B------:R-:W-:Y:S05]  /*4b60*/  BRA `(.L_x_11140) ;  /* 0x00000ca000007947 */ /* 0x000fea0003800000 */
.L_x_11141:
[----:B------:R0:W-:Y:S01]  /*4b70*/  STG.E.U16 [R16.64], R2 ;  /* 0x0000000210007986 */ /* 0x0001e2000c101524 */
[----:B------:R-:W-:Y:S05]  /*4b80*/  BRA `(.L_x_11140) ;  /* 0x00000c8000007947 */ /* 0x000fea0003800000 */
.L_x_11136:
        /* <DEDUP_REMOVED lines=9> */
.L_x_11144:
[----:B------:R-:W0:Y:S02]  /*4c20*/  I2F.U32 R0, R2 ;  /* 0x0000000200007306 */ /* 0x000e240000201000 */
[----:B0-----:R-:W-:-:S05]  /*4c30*/  F2FP.PACK_AB R0, RZ, R0 ;  /* 0x00000000ff00723e */ /* 0x001fca00000000ff */
[----:B------:R0:W-:Y:S01]  /*4c40*/  STG.E.U16 [R16.64], R0 ;  /* 0x0000000010007986 */ /* 0x0001e2000c101524 */
[----:B------:R-:W-:Y:S05]  /*4c50*/  BRA `(.L_x_11140) ;  /* 0x00000bb000007947 */ /* 0x000fea0003800000 */
.L_x_11143:
        /* <DEDUP_REMOVED lines=10> */
.L_x_11146:
[----:B------:R-:W0:Y:S02]  /*4d00*/  I2F.U32 R2, R2 ;  /* 0x0000000200027306 */ /* 0x000e240000201000 */
[----:B0-----:R-:W-:-:S04]  /*4d10*/  F2FP.PACK_AB R3, RZ, R2 ;  /* 0x00000002ff03723e */ /* 0x001fc800000000ff */
[----:B------:R-:W-:-:S05]  /*4d20*/  PRMT R3, R3, 0x5410, RZ ;  /* 0x0000541003037816 */ /* 0x000fca00000000ff */
[----:B------:R0:W-:Y:S01]  /*4d30*/  STG.E [R16.64], R3 ;  /* 0x0000000310007986 */ /* 0x0001e2000c101924 */
[----:B------:R-:W-:Y:S05]  /*4d40*/  BRA `(.L_x_11140) ;  /* 0x00000ac000007947 */ /* 0x000fea0003800000 */
.L_x_11145:
[----:B------:R-:W0:Y:S02]  /*4d50*/  I2F.F64.U32 R2, R2 ;  /* 0x0000000200027312 */ /* 0x000e240000201800 */
[----:B0-----:R0:W-:Y:S01]  /*4d60*/  STG.E.64 [R16.64], R2 ;  /* 0x0000000210007986 */ /* 0x0011e2000c101b24 */
[----:B------:R-:W-:Y:S05]  /*4d70*/  BRA `(.L_x_11140) ;  /* 0x00000a9000007947 */ /* 0x000fea0003800000 */
.L_x_11135:
        /* <DEDUP_REMOVED lines=10> */
.L_x_11149:
[----:B------:R-:W0:Y:S01]  /*4e20*/  I2F.F64.U32 R4, R2 ;  /* 0x0000000200047312 */ /* 0x000e220000201800 */
[----:B------:R-:W-:-:S05]  /*4e30*/  CS2R R6, SRZ ;  /* 0x0000000000067805 */ /* 0x000fca000001ff00 */
[----:B0-----:R0:W-:Y:S01]  /*4e40*/  STG.E.128 [R16.64], R4 ;  /* 0x0000000410007986 */ /* 0x0011e2000c101d24 */
[----:B------:R-:W-:Y:S05]  /*4e50*/  BRA `(.L_x_11140) ;  /* 0x000009b000007947 */ /* 0x000fea0003800000 */
.L_x_11148:
        /* <DEDUP_REMOVED lines=21> */
.L_x_11153:
[----:B------:R-:W-:Y:S05]  /*4fb0*/  BSYNC B0 ;  /* 0x0000000000007941 */ /* 0x000fea0003800000 */
.L_x_11152:
[----:B------:R-:W-:-:S05]  /*4fc0*/  LOP3.LUT R3, R0, R3, RZ, 0xfc, !PT ;  /* 0x0000000300037212 */ /* 0x000fca00078efcff */
[----:B------:R0:W-:Y:S01]  /*4fd0*/  STG.E.U8 [R16.64], R3 ;  /* 0x0000000310007986 */ /* 0x0001e2000c101124 */
[----:B------:R-:W-:Y:S05]  /*4fe0*/  BRA `(.L_x_11140) ;  /* 0x0000082000007947 */ /* 0x000fea0003800000 */
.L_x_11151:
        /* <DEDUP_REMOVED lines=13> */
.L_x_11155:
[----:B------:R-:W-:Y:S01]  /*50c0*/  IMAD.MOV.U32 R0, RZ, RZ, 0x7f ;  /* 0x0000007fff007424 */ /* 0x000fe200078e00ff */
[----:B------:R-:W-:-:S04]  /*50d0*/  ISETP.GT.U32.AND P0, PT, R3, 0x7f800000, PT ;  /* 0x7f8000000300780c */ /* 0x000fc80003f04070 */
[----:B------:R-:W-:-:S04]  /*50e0*/  SEL R0, R0, 0x7c, P0 ;  /* 0x0000007c00007807 */ /* 0x000fc80000000000 */
.L_x_11156:
[----:B------:R-:W-:Y:S05]  /*50f0*/  BSYNC B0 ;  /* 0x0000000000007941 */ /* 0x000fea0003800000 */
.L_x_11154:
[----:B------:R-:W-:-:S04]  /*5100*/  LOP3.LUT R2, R5, 0x80000000, RZ, 0xc0, !PT ;  /* 0x8000000005027812 */ /* 0x000fc800078ec0ff */
[----:B------:R-:W-:-:S04]  /*5110*/  SHF.R.U32.HI R3, RZ, 0x18, R2 ;  /* 0x00000018ff037819 */ /* 0x000fc80000011602 */
[----:B------:R-:W-:-:S05]  /*5120*/  LOP3.LUT R3, R0, R3, RZ, 0xfc, !PT ;  /* 0x0000000300037212 */ /* 0x000fca00078efcff */
[----:B------:R0:W-:Y:S01]  /*5130*/  STG.E.U8 [R16.64], R3 ;  /* 0x0000000310007986 */ /* 0x0001e2000c101124 */
[----:B------:R-:W-:Y:S05]  /*5140*/  BRA `(.L_x_11140) ;  /* 0x000006c000007947 */ /* 0x000fea0003800000 */
.L_x_11150:
[----:B------:R-:W0:Y:S02]  /*5150*/  I2F.U32 R0, R2 ;  /* 0x0000000200007306 */ /* 0x000e240000201000 */
[----:B0-----:R-:W-:-:S05]  /*5160*/  F2FP.BF16.PACK_AB R0, RZ, R0 ;  /* 0x00000000ff00723e */ /* 0x001fca00000010ff */
[----:B------:R0:W-:Y:S01]  /*5170*/  STG.E.U16 [R16.64], R0 ;  /* 0x0000000010007986 */ /* 0x0001e2000c101524 */
[----:B------:R-:W-:Y:S05]  /*5180*/  BRA `(.L_x_11140) ;  /* 0x0000068000007947 */ /* 0x000fea0003800000 */
.L_x_11147:
        /* <DEDUP_REMOVED lines=10> */
.L_x_11159:
        /* <DEDUP_REMOVED lines=17> */
.L_x_11162:
[----:B------:R-:W-:-:S04]  /*5340*/  LOP3.LUT R2, R5, 0x80000000, RZ, 0xc0, !PT ;  /* 0x8000000005027812 */ /* 0x000fc800078ec0ff */
[----:B------:R-:W-:-:S04]  /*5350*/  SHF.R.U32.HI R3, RZ, 0x18, R2 ;  /* 0x00000018ff037819 */ /* 0x000fc80000011602 */
[----:B------:R-:W-:-:S04]  /*5360*/  LOP3.LUT R0, R0, R3, RZ, 0xfc, !PT ;  /* 0x0000000300007212 */ /* 0x000fc800078efcff */
[----:B------:R-:W-:Y:S02]  /*5370*/  PRMT R8, R0, 0x7610, R8 ;  /* 0x0000761000087816 */ /* 0x000fe40000000008 */
.L_x_11161:
[----:B------:R-:W-:Y:S05]  /*5380*/  BSYNC B0 ;  /* 0x0000000000007941 */ /* 0x000fea0003800000 */
.L_x_11160:
[----:B------:R0:W-:Y:S01]  /*5390*/  STG.E.U8 [R16.64], R8 ;  /* 0x0000000810007986 */ /* 0x0001e2000c101124 */
[----:B------:R-:W-:Y:S05]  /*53a0*/  BRA `(.L_x_11140) ;  /* 0x0000046000007947 */ /* 0x000fea0003800000 */
.L_x_11158:
        /* <DEDUP_REMOVED lines=17> */
.L_x_11165:
[----:B------:R-:W-:-:S04]  /*54c0*/  LOP3.LUT R2, R5, 0x80000000, RZ, 0xc0, !PT ;  /* 0x8000000005027812 */ /* 0x000fc800078ec0ff */
[----:B------:R-:W-:-:S04]  /*54d0*/  SHF.R.U32.HI R3, RZ, 0x18, R2 ;  /* 0x00000018ff037819 */ /* 0x000fc80000011602 */
[----:B------:R-:W-:-:S04]  /*54e0*/  LOP3.LUT R0, R0, R3, RZ, 0xfc, !PT ;  /* 0x0000000300007212 */ /* 0x000fc800078efcff */
[----:B------:R-:W-:Y:S02]  /*54f0*/  PRMT R8, R0, 0x7610, R8 ;  /* 0x0000761000087816 */ /* 0x000fe40000000008 */
.L_x_11164:
[----:B------:R-:W-:Y:S05]  /*5500*/  BSYNC B0 ;  /* 0x0000000000007941 */ /* 0x000fea0003800000 */
.L_x_11163:
[----:B------:R0:W-:Y:S01]  /*5510*/  STG.E.U8 [R16.64], R8 ;  /* 0x0000000810007986 */ /* 0x0001e2000c101124 */
[----:B------:R-:W-:Y:S05]  /*5520*/  BRA `(.L_x_11140) ;  /* 0x000002e000007947 */ /* 0x000fea0003800000 */
.L_x_11157:
        /* <DEDUP_REMOVED lines=22> */
.L_x_11139:
        /* <DEDUP_REMOVED lines=20> */
.L_x_11167:
[----:B------:R-:W-:-:S05]  /*57d0*/  IMAD.MOV.U32 R3, RZ, RZ, RZ ;  /* 0x000000ffff037224 */ /* 0x000fca00078e00ff */
[----:B------:R0:W-:Y:S01]  /*57e0*/  STG.E.64 [R16.64], R2 ;  /* 0x0000000210007986 */ /* 0x0001e2000c101b24 */
[----:B------:R-:W-:Y:S05]  /*57f0*/  BRA `(.L_x_11140) ;  /* 0x0000001000007947 */ /* 0x000fea0003800000 */
.L_x_11166:
[----:B------:R0:W-:Y:S02]  /*5800*/  STG.E [R16.64], R2 ;  /* 0x0000000210007986 */ /* 0x0001e4000c101924 */
.L_x_11140:
        /* <DEDUP_REMOVED lines=231> */
.L_x_11168:
        /* <DEDUP_REMOVED lines=18> */
.L_x_11172:
[----:B------:R0:W5:Y:S01]  /*67a0*/  LDG.E.U8 R0, [R2.64] ;  /* 0x0000002402007981 */ /* 0x000162000c1e1100 */
[----:B------:R-:W-:Y:S05]  /*67b0*/  BRA `(.L_x_11174) ;  /* 0x00000d7000007947 */ /* 0x000fea0003800000 */
.L_x_11171:
        /* <DEDUP_REMOVED lines=8> */
.L_x_11176:
[----:B------:R0:W5:Y:S01]  /*6840*/  LDG.E.U8 R0, [R2.64] ;  /* 0x0000002402007981 */ /* 0x000162000c1e1100 */
[----:B------:R-:W-:Y:S05]  /*6850*/  BRA `(.L_x_11174) ;  /* 0x00000cd000007947 */ /* 0x000fea0003800000 */
.L_x_11175:
[----:B------:R0:W5:Y:S01]  /*6860*/  LDG.E.U16 R0, [R2.64] ;  /* 0x0000002402007981 */ /* 0x000162000c1e1500 */
[----:B------:R-:W-:Y:S05]  /*6870*/  BRA `(.L_x_11174) ;  /* 0x00000cb000007947 */ /* 0x000fea0003800000 */
.L_x_11170:
        /* <DEDUP_REMOVED lines=9> */
.L_x_11178:
[----:B------:R-:W2:Y:S02]  /*6910*/  LDG.E.U16 R4, [R2.64] ;  /* 0x0000002402047981 */ /* 0x000ea4000c1e1500 */
[----:B--2---:R-:W-:-:S06]  /*6920*/  HADD2.F32 R4, -RZ, R4.H0_H0 ;  /* 0x20000004ff047230 */ /* 0x004fcc0000004100 */
[----:B------:R-:W0:Y:S02]  /*6930*/  F2I.FTZ.TRUNC.NTZ R4, R4 ;  /* 0x0000000400047305 */ /* 0x000e24000021f100 */
[----:B0-----:R-:W-:Y:S01]  /*6940*/  PRMT R0, R4, 0x7610, R0 ;  /* 0x0000761004007816 */ /* 0x001fe20000000000 */
[----:B------:R-:W-:Y:S05]  /*6950*/  BRA `(.L_x_11174) ;  /* 0x00000bd000007947 */ /* 0x000fea0003800000 */
.L_x_11177:
        /* <DEDUP_REMOVED lines=9> */
.L_x_11180:
[----:B------:R-:W2:Y:S02]  /*69f0*/  LDG.E.U16 R2, [R2.64] ;  /* 0x0000002402027981 */ /* 0x000ea4000c1e1500 */
[----:B--2---:R-:W-:-:S06]  /*6a00*/  HADD2.F32 R4, -RZ, R2.H0_H0 ;  /* 0x20000002ff047230 */ /* 0x004fcc0000004100 */
[----:B------:R-:W0:Y:S02]  /*6a10*/  F2I.FTZ.TRUNC.NTZ R4, R4 ;  /* 0x0000000400047305 */ /* 0x000e24000021f100 */
[----:B0-----:R-:W-:Y:S01]  /*6a20*/  PRMT R0, R4, 0x7610, R0 ;  /* 0x0000761004007816 */ /* 0x001fe20000000000 */
[----:B------:R-:W-:Y:S05]  /*6a30*/  BRA `(.L_x_11174) ;  /* 0x00000af000007947 */ /* 0x000fea0003800000 */
.L_x_11179:
[----:B------:R-:W2:Y:S02]  /*6a40*/  LDG.E.64 R2, [R2.64] ;  /* 0x0000002402027981 */ /* 0x000ea4000c1e1b00 */
[----:B--2---:R0:W1:Y:S01]  /*6a50*/  F2I.F64.TRUNC R0, R2 ;  /* 0x0000000200007311 */ /* 0x004062000030d100 */
[----:B------:R-:W-:Y:S05]  /*6a60*/  BRA `(.L_x_11174) ;  /* 0x00000ac000007947 */ /* 0x000fea0003800000 */
.L_x_11169:
        /* <DEDUP_REMOVED lines=12> */
.L_x_11183:
[----:B------:R-:W2:Y:S02]  /*6b30*/  LDG.E.64 R2, [R2.64] ;  /* 0x0000002402027981 */ /* 0x000ea4000c1e1b00 */
[----:B--2---:R0:W1:Y:S01]  /*6b40*/  F2I.F64.TRUNC R0, R2 ;  /* 0x0000000200007311 */ /* 0x004062000030d100 */
[----:B------:R-:W-:Y:S05]  /*6b50*/  BRA `(.L_x_11174) ;  /* 0x000009d000007947 */ /* 0x000fea0003800000 */
.L_x_11182:
        /* <DEDUP_REMOVED lines=28> */
.L_x_11185:
        /* <DEDUP_REMOVED lines=15> */
.L_x_11184:
[----:B------:R-:W2:Y:S02]  /*6e10*/  LDG.E.U16 R2, [R2.64] ;  /* 0x0000002402027981 */ /* 0x000ea4000c1e1500 */
[----:B--2---:R-:W-:-:S04]  /*6e20*/  PRMT R2, RZ, 0x5410, R2 ;  /* 0x00005410ff027816 */ /* 0x004fc80000000002 */
[----:B------:R0:W1:Y:S01]  /*6e30*/  F2I.FTZ.TRUNC.NTZ R0, R2 ;  /* 0x0000000200007305 */ /* 0x000062000021f100 */
[----:B------:R-:W-:Y:S05]  /*6e40*/  BRA `(.L_x_11174) ;  /* 0x000006e000007947 */ /* 0x000fea0003800000 */
.L_x_11181:
        /* <DEDUP_REMOVED lines=10> */
.L_x_11188:
        /* <DEDUP_REMOVED lines=21> */
.L_x_11192:
[----:B------:R-:W-:Y:S05]  /*7040*/  BSYNC B1 ;  /* 0x0000000000017941 */ /* 0x000fea0003800000 */
.L_x_11191:
[----:B------:R-:W-:Y:S01]  /*7050*/  IMAD.SHL.U32 R2, R2, 0x100000, RZ ;  /* 0x0010000002027824 */ /* 0x000fe200078e00ff */
[----:B------:R-:W-:-:S04]  /*7060*/  LEA R3, R0, 0x3b800000, 0x17 ;  /* 0x3b80000000037811 */ /* 0x000fc800078eb8ff */
[----:B------:R-:W-:Y:S02]  /*7070*/  LOP3.LUT R4, R3, R2, R4, 0xfe, !PT ;  /* 0x0000000203047212 */ /* 0x000fe400078efe04 */
.L_x_11190:
[----:B------:R-:W-:Y:S05]  /*7080*/  BSYNC B0 ;  /* 0x0000000000007941 */ /* 0x000fea0003800000 */
.L_x_11189:
[----:B------:R-:W0:Y:S02]  /*7090*/  F2I.FTZ.TRUNC.NTZ R4, R4 ;  /* 0x0000000400047305 */ /* 0x000e24000021f100 */
[----:B0-----:R-:W-:Y:S01]  /*70a0*/  PRMT R0, R4, 0x7610, R0 ;  /* 0x0000761004007816 */ /* 0x001fe20000000000 */
[----:B------:R-:W-:Y:S05]  /*70b0*/  BRA `(.L_x_11174) ;  /* 0x0000047000007947 */ /* 0x000fea0003800000 */
.L_x_11187:
        /* <DEDUP_REMOVED lines=21> */
.L_x_11196:
[----:B------:R-:W-:Y:S05]  /*7210*/  BSYNC B1 ;  /* 0x0000000000017941 */ /* 0x000fea0003800000 */
.L_x_11195:
[----:B------:R-:W-:Y:S01]  /*7220*/  IMAD.SHL.U32 R2, R2, 0x200000, RZ ;  /* 0x0020000002027824 */ /* 0x000fe200078e00ff */
[----:B------:R-:W-:-:S04]  /*7230*/  LEA R3, R0, 0x37800000, 0x17 ;  /* 0x3780000000037811 */ /* 0x000fc800078eb8ff */
[----:B------:R-:W-:Y:S02]  /*7240*/  LOP3.LUT R4, R3, R2, R4, 0xfe, !PT ;  /* 0x0000000203047212 */ /* 0x000fe400078efe04 */
.L_x_11194:
[----:B------:R-:W-:Y:S05]  /*7250*/  BSYNC B0 ;  /* 0x0000000000007941 */ /* 0x000fea0003800000 */
.L_x_11193:
[----:B------:R-:W0:Y:S02]  /*7260*/  F2I.FTZ.TRUNC.NTZ R4, R4 ;  /* 0x0000000400047305 */ /* 0x000e24000021f100 */
[----:B0-----:R-:W-:Y:S01]  /*7270*/  PRMT R0, R4, 0x7610, R0 ;  /* 0x0000761004007816 */ /* 0x001fe20000000000 */
[----:B------:R-:W-:Y:S05]  /*7280*/  BRA `(.L_x_11174) ;  /* 0x000002a000007947 */ /* 0x000fea0003800000 */
.L_x_11186:
        /* <DEDUP_REMOVED lines=14> */
.L_x_11200:
[----:B------:R-:W-:Y:S05]  /*7370*/  BSYNC B0 ;  /* 0x0000000000007941 */ /* 0x000fea0003800000 */
.L_x_11199:
[----:B------:R-:W0:Y:S02]  /*7380*/  F2I.FTZ.TRUNC.NTZ R4, R4 ;  /* 0x0000000400047305 */ /* 0x000e24000021f100 */
[----:B0-----:R-:W-:Y:S01]  /*7390*/  PRMT R0, R4, 0x7610, R0 ;  /* 0x0000761004007816 */ /* 0x001fe20000000000 */
[----:B------:R-:W-:Y:S05]  /*73a0*/  BRA `(.L_x_11174) ;  /* 0x0000018000007947 */ /* 0x000fea0003800000 */
.L_x_11173:
        /* <DEDUP_REMOVED lines=21> */
.L_x_11198:
[----:B------:R0:W5:Y:S01]  /*7500*/  LDG.E.U8 R0, [R2.64] ;  /* 0x0000002402007981 */ /* 0x000162000c1e1100 */
[----:B------:R-:W-:Y:S05]  /*7510*/  BRA `(.L_x_11174) ;  /* 0x0000001000007947 */ /* 0x000fea0003800000 */
.L_x_11197:
[----:B------:R0:W5:Y:S02]  /*7520*/  LDG.E.U8 R0, [R2.64] ;  /* 0x0000002402007981 */ /* 0x000164000c1e1100 */
.L_x_11174:
        /* <DEDUP_REMOVED lines=19> */
.L_x_11204:
[----:B------:R0:W-:Y:S01]  /*7660*/  STG.E.U8 [R16.64], R2 ;  /* 0x0000000210007986 */ /* 0x0001e2000c101124 */
[----:B------:R-:W-:Y:S05]  /*7670*/  BRA `(.L_x_11206) ;  /* 0x00000d5000007947 */ /* 0x000fea0003800000 */
.L_x_11203:
        /* <DEDUP_REMOVED lines=9> */
.L_x_11208:
[----:B------:R0:W-:Y:S01]  /*7710*/  STG.E [R16.64], R2 ;  /* 0x0000000210007986 */ /* 0x0001e2000c101924 */
[----:B------:R-:W-:Y:S05]  /*7720*/  BRA `(.L_x_11206) ;  /* 0x00000ca000007947 */ /* 0x000fea0003800000 */
.L_x_11207:
[----:B------:R0:W-:Y:S01]  /*7730*/  STG.E.U16 [R16.64], R2 ;  /* 0x0000000210007986 */ /* 0x0001e2000c101524 */
[----:B------:R-:W-:Y:S05]  /*7740*/  BRA `(.L_x_11206) ;  /* 0x00000c8000007947 */ /* 0x000fea0003800000 */
.L_x_11202:
        /* <DEDUP_REMOVED lines=9> */
.L_x_11210:
[----:B------:R-:W0:Y:S02]  /*77e0*/  I2F.U32 R0, R2 ;  /* 0x0000000200007306 */ /* 0x000e240000201000 */
[----:B0-----:R-:W-:-:S05]  /*77f0*/  F2FP.PACK_AB R0, RZ, R0 ;  /* 0x00000000ff00723e */ /* 0x001fca00000000ff */
[----:B------:R0:W-:Y:S01]  /*7800*/  STG.E.U16 [R16.64], R0 ;  /* 0x0000000010007986 */ /* 0x0001e2000c101524 */
[----:B------:R-:W-:Y:S05]  /*7810*/  BRA `(.L_x_11206) ;  /* 0x00000bb000007947 */ /* 0x000fea0003800000 */
.L_x_11209:
        /* <DEDUP_REMOVED lines=10> */
.L_x_11212:
[----:B------:R-:W0:Y:S02]  /*78c0*/  I2F.U32 R2, R2 ;  /* 0x0000000200027306 */ /* 0x000e240000201000 */
[----:B0-----:R-:W-:-:S04]  /*78d0*/  F2FP.PACK_AB R3, RZ, R2 ;  /* 0x00000002ff03723e */ /* 0x001fc800000000ff */
[----:B------:R-:W-:-:S05]  /*78e0*/  PRMT R3, R3, 0x5410, RZ ;  /* 0x0000541003037816 */ /* 0x000fca00000000ff */
[----:B------:R0:W-:Y:S01]  /*78f0*/  STG.E [R16.64], R3 ;  /* 0x0000000310007986 */ /* 0x0001e2000c101924 */
[----:B------:R-:W-:Y:S05]  /*7900*/  BRA `(.L_x_11206) ;  /* 0x00000ac000007947 */ /* 0x000fea0003800000 */
.L_x_11211:
[----:B------:R-:W0:Y:S02]  /*7910*/  I2F.F64.U32 R2, R2 ;  /* 0x0000000200027312 */ /* 0x000e240000201800 */
[----:B0-----:R0:W-:Y:S01]  /*7920*/  STG.E.64 [R16.64], R2 ;  /* 0x0000000210007986 */ /* 0x0011e2000c101b24 */
[----:B------:R-:W-:Y:S05]  /*7930*/  BRA `(.L_x_11206) ;  /* 0x00000a9000007947 */ /* 0x000fea0003800000 */
.L_x_11201:
        /* <DEDUP_REMOVED lines=10> */
.L_x_11215:
[----:B------:R-:W0:Y:S01]  /*79e0*/  I2F.F64.U32 R4, R2 ;  /* 0x0000000200047312 */ /* 0x000e220000201800 */
[----:B------:R-:W-:-:S05]  /*79f0*/  CS2R R6, SRZ ;  /* 0x0000000000067805 */ /* 0x000fca000001ff00 */
[----:B0-----:R0:W-:Y:S01]  /*7a00*/  STG.E.128 [R16.64], R4 ;  /* 0x0000000410007986 */ /* 0x0011e2000c101d24 */
[----:B------:R-:W-:Y:S05]  /*7a10*/  BRA `(.L_x_11206) ;  /* 0x000009b000007947 */ /* 0x000fea0003800000 */
.L_x_11214:
        /* <DEDUP_REMOVED lines=21> */
.L_x_11219:
[----:B------:R-:W-:Y:S05]  /*7b70*/  BSYNC B0 ;  /* 0x0000000000007941 */ /* 0x000fea0003800000 */
.L_x_11218:
[----:B------:R-:W-:-:S05]  /*7b80*/  LOP3.LUT R3, R0, R3, RZ, 0xfc, !PT ;  /* 0x0000000300037212 */ /* 0x000fca00078efcff */
[----:B------:R0:W-:Y:S01]  /*7b90*/  STG.E.U8 [R16.64], R3 ;  /* 0x0000000310007986 */ /* 0x0001e2000c101124 */
[----:B------:R-:W-:Y:S05]  /*7ba0*/  BRA `(.L_x_11206) ;  /* 0x0000082000007947 */ /* 0x000fea0003800000 */
.L_x_11217:
        /* <DEDUP_REMOVED lines=13> */
.L_x_11221:
[----:B------:R-:W-:Y:S01]  /*7c80*/  IMAD.MOV.U32 R0, RZ, RZ, 0x7f ;  /* 0x0000007fff007424 */ /* 0x000fe200078e00ff */
[----:B------:R-:W-:-:S04]  /*7c90*/  ISETP.GT.U32.AND P0, PT, R3, 0x7f800000, PT ;  /* 0x7f8000000300780c */ /* 0x000fc80003f04070 */
[----:B------:R-:W-:-:S04]  /*7ca0*/  SEL R0, R0, 0x7c, P0 ;  /* 0x0000007c00007807 */ /* 0x000fc80000000000 */
.L_x_11222:
[----:B------:R-:W-:Y:S05]  /*7cb0*/  BSYNC B0 ;  /* 0x0000000000007941 */ /* 0x000fea0003800000 */
.L_x_11220:
[----:B------:R-:W-:-:S04]  /*7cc0*/  LOP3.LUT R2, R5, 0x80000000, RZ, 0xc0, !PT ;  /* 0x8000000005027812 */ /* 0x000fc800078ec0ff */
[----:B------:R-:W-:-:S04]  /*7cd0*/  SHF.R.U32.HI R3, RZ, 0x18, R2 ;  /* 0x00000018ff037819 */ /* 0x000fc80000011602 */
[----:B------:R-:W-:-:S05]  /*7ce0*/  LOP3.LUT R3, R0, R3, RZ, 0xfc, !PT ;  /* 0x0000000300037212 */ /* 0x000fca00078efcff */
[----:B------:R0:W-:Y:S01]  /*7cf0*/  STG.E.U8 [R16.64], R3 ;  /* 0x0000000310007986 */ /* 0x0001e2000c101124 */
[----:B------:R-:W-:Y:S05]  /*7d00*/  BRA `(.L_x_11206) ;  /* 0x000006c000007947 */ /* 0x000fea0003800000 */
.L_x_11216:
[----:B------:R-:W0:Y:S02]  /*7d10*/  I2F.U32 R0, R2 ;  /* 0x0000000200007306 */ /* 0x000e240000201000 */
[----:B0-----:R-:W-:-:S05]  /*7d20*/  F2FP.BF16.PACK_AB R0, RZ, R0 ;  /* 0x00000000ff00723e */ /* 0x001fca00000010ff */
[----:B------:R0:W-:Y:S01]  /*7d30*/  STG.E.U16 [R16.64], R0 ;  /* 0x0000000010007986 */ /* 0x0001e2000c101524 */
[----:B------:R-:W-:Y:S05]  /*7d40*/  BRA `(.L_x_11206) ;  /* 0x0000068000007947 */ /* 0x000fea0003800000 */
.L_x_11213:
        /* <DEDUP_REMOVED lines=10> */
.L_x_11225:
        /* <DEDUP_REMOVED lines=17> */
.L_x_11228:
[----:B------:R-:W-:-:S04]  /*7f00*/  LOP3.LUT R2, R5, 0x80000000, RZ, 0xc0, !PT ;  /* 0x8000000005027812 */ /* 0x000fc800078ec0ff */
[----:B------:R-:W-:-:S04]  /*7f10*/  SHF.R.U32.HI R3, RZ, 0x18, R2 ;  /* 0x00000018ff037819 */ /* 0x000fc80000011602 */
[----:B------:R-:W-:-:S04]  /*7f20*/  LOP3.LUT R0, R0, R3, RZ, 0xfc, !PT ;  /* 0x0000000300007212 */ /* 0x000fc800078efcff */
[----:B------:R-:W-:Y:S02]  /*7f30*/  PRMT R8, R0, 0x7610, R8 ;  /* 0x0000761000087816 */ /* 0x000fe40000000008 */
.L_x_11227:
[----:B------:R-:W-:Y:S05]  /*7f40*/  BSYNC B0 ;  /* 0x0000000000007941 */ /* 0x000fea0003800000 */
.L_x_11226:
[----:B------:R0:W-:Y:S01]  /*7f50*/  STG.E.U8 [R16.64], R8 ;  /* 0x0000000810007986 */ /* 0x0001e2000c101124 */
[----:B------:R-:W-:Y:S05]  /*7f60*/  BRA `(.L_x_11206) ;  /* 0x0000046000007947 */ /* 0x000fea0003800000 */
.L_x_11224:
        /* <DEDUP_REMOVED lines=17> */
.L_x_11231:
[----:B------:R-:W-:-:S04]  /*8080*/  LOP3.LUT R2, R5, 0x80000000, RZ, 0xc0, !PT ;  /* 0x8000000005027812 */ /* 0x000fc800078ec0ff */
[----:B------:R-:W-:-:S04]  /*8090*/  SHF.R.U32.HI R3, RZ, 0x18, R2 ;  /* 0x00000018ff037819 */ /* 0x000fc80000011602 */
[----:B------:R-:W-:-:S04]  /*80a0*/  LOP3.LUT R0, R0, R3, RZ, 0xfc, !PT ;  /* 0x0000000300007212 */ /* 0x000fc800078efcff */
[----:B------:R-:W-:Y:S02]  /*80b0*/  PRMT R8, R0, 0x7610, R8 ;  /* 0x0000761000087816 */ /* 0x000fe40000000008 */
.L_x_11230:
[----:B------:R-:W-:Y:S05]  /*80c0*/  BSYNC B0 ;  /* 0x0000000000007941 */ /* 0x000fea0003800000 */
.L_x_11229:
[----:B------:R0:W-:Y:S01]  /*80d0*/  STG.E.U8 [R16.64], R8 ;  /* 0x0000000810007986 */ /* 0x0001e2000c101124 */
[----:B------:R-:W-:Y:S05]  /*80e0*/  BRA `(.L_x_11206) ;  /* 0x000002e000007947 */ /* 0x000fea0003800000 */
.L_x_11223:
        /* <DEDUP_REMOVED lines=22> */
.L_x_11205:
        /* <DEDUP_REMOVED lines=20> */
.L_x_11233:
[----:B------:R-:W-:-:S05]  /*8390*/  IMAD.MOV.U32 R3, RZ, RZ, RZ ;  /* 0x000000ffff037224 */ /* 0x000fca00078e00ff */
[----:B------:R0:W-:Y:S01]  /*83a0*/  STG.E.64 [R16.64], R2 ;  /* 0x0000000210007986 */ /* 0x0001e2000c101b24 */
[----:B------:R-:W-:Y:S05]  /*83b0*/  BRA `(.L_x_11206) ;  /* 0x0000001000007947 */ /* 0x000fea0003800000 */
.L_x_11232:
[----:B------:R0:W-:Y:S02]  /*83c0*/  STG.E [R16.64], R2 ;  /* 0x0000000210007986 */ /* 0x0001e4000c101924 */
.L_x_11206:
[----:B------:R-:W-:Y:S02]  /*83d0*/  IADD3 R19, R19, 0x80, RZ ;  /* 0x0000008013137810 */ /* 0x000fe40007ffe0ff */
.L_x_11101:
[----:B------:R-:W-:Y:S05]  /*83e0*/  BSYNC B6 ;  /* 0x0000000000067941 */ /* 0x000fea0003800000 */
.L_x_11100:
        /* <DEDUP_REMOVED lines=230> */
.L_x_11234:
        /* <DEDUP_REMOVED lines=18> */
.L_x_11238:
[----:B------:R0:W5:Y:S01]  /*9370*/  LDG.E.U8 R0, [R2.64] ;  /* 0x0000002402007981 */ /* 0x000162000c1e1100 */
[----:B------:R-:W-:Y:S05]  /*9380*/  BRA `(.L_x_11240) ;  /* 0x00000d7000007947 */ /* 0x000fea0003800000 */
.L_x_11237:
        /* <DEDUP_REMOVED lines=8> */
.L_x_11242:
[----:B------:R0:W5:Y:S01]  /*9410*/  LDG.E.U8 R0, [R2.64] ;  /* 0x0000002402007981 */ /* 0x000162000c1e1100 */
[----:B------:R-:W-:Y:S05]  /*9420*/  BRA `(.L_x_11240) ;  /* 0x00000cd000007947 */ /* 0x000fea0003800000 */
.L_x_11241:
[----:B------:R0:W5:Y:S01]  /*9430*/  LDG.E.U16 R0, [R2.64] ;  /* 0x0000002402007981 */ /* 0x000162000c1e1500 */
[----:B------:R-:W-:Y:S05]  /*9440*/  BRA `(.L_x_11240) ;  /* 0x00000cb000007947 */ /* 0x000fea0003800000 */
.L_x_11236:
        /* <DEDUP_REMOVED lines=9> */
.L_x_11244:
[----:B------:R-:W2:Y:S02]  /*94e0*/  LDG.E.U16 R4, [R2.64] ;  /* 0x0000002402047981 */ /* 0x000ea4000c1e1500 */
[----:B--2---:R-:W-:-:S06]  /*94f0*/  HADD2.F32 R4, -RZ, R4.H0_H0 ;  /* 0x20000004ff047230 */ /* 0x004fcc0000004100 */
[----:B------:R-:W0:Y:S02]  /*9500*/  F2I.FTZ.TRUNC.NTZ R4, R4 ;  /* 0x0000000400047305 */ /* 0x000e24000021f100 */
[----:B0-----:R-:W-:Y:S01]  /*9510*/  PRMT R0, R4, 0x7610, R0 ;  /* 0x0000761004007816 */ /* 0x001fe20000000000 */
[----:B------:R-:W-:Y:S05]  /*9520*/  BRA `(.L_x_11240) ;  /* 0x00000bd000007947 */ /* 0x000fea0003800000 */
.L_x_11243:
        /* <DEDUP_REMOVED lines=9> */
.L_x_11246:
[----:B------:R-:W2:Y:S02]  /*95c0*/  LDG.E.U16 R2, [R2.64] ;  /* 0x0000002402027981 */ /* 0x000ea4000c1e1500 */
[----:B--2---:R-:W-:-:S06]  /*95d0*/  HADD2.F32 R4, -RZ, R2.H0_H0 ;  /* 0x20000002ff047230 */ /* 0x004fcc0000004100 */
[----:B------:R-:W0:Y:S02]  /*95e0*/  F2I.FTZ.TRUNC.NTZ R4, R4 ;  /* 0x0000000400047305 */ /* 0x000e24000021f100 */
[----:B0-----:R-:W-:Y:S01]  /*95f0*/  PRMT R0, R4, 0x7610, R0 ;  /* 0x0000761004007816 */ /* 0x001fe20000000000 */
[----:B------:R-:W-:Y:S05]  /*9600*/  BRA `(.L_x_11240) ;  /* 0x00000af000007947 */ /* 0x000fea0003800000 */
.L_x_11245:
[----:B------:R-:W2:Y:S02]  /*9610*/  LDG.E.64 R2, [R2.64] ;  /* 0x0000002402027981 */ /* 0x000ea4000c1e1b00 */
[----:B--2---:R0:W1:Y:S01]  /*9620*/  F2I.F64.TRUNC R0, R2 ;  /* 0x0000000200007311 */ /* 0x004062000030d100 */
[----:B------:R-:W-:Y:S05]  /*9630*/  BRA `(.L_x_11240) ;  /* 0x00000ac000007947 */ /* 0x000fea0003800000 */
.L_x_11235:
        /* <DEDUP_REMOVED lines=12> */
.L_x_11249:
[----:B------:R-:W2:Y:S02]  /*9700*/  LDG.E.64 R2, [R2.64] ;  /* 0x0000002402027981 */ /* 0x000ea4000c1e1b00 */
[----:B--2---:R0:W1:Y:S01]  /*9710*/  F2I.F64.TRUNC R0, R2 ;  /* 0x0000000200007311 */ /* 0x004062000030d100 */
[----:B------:R-:W-:Y:S05]  /*9720*/  BRA `(.L_x_11240) ;  /* 0x000009d000007947 */ /* 0x000fea0003800000 */
.L_x_11248:
        /* <DEDUP_REMOVED lines=28> */
.L_x_11251:
        /* <DEDUP_REMOVED lines=15> */
.L_x_11250:
[----:B------:R-:W2:Y:S02]  /*99e0*/  LDG.E.U16 R2, [R2.64] ;  /* 0x0000002402027981 */ /* 0x000ea4000c1e1500 */
[----:B--2---:R-:W-:-:S04]  /*99f0*/  PRMT R2, RZ, 0x5410, R2 ;  /* 0x00005410ff027816 */ /* 0x004fc80000000002 */
[----:B------:R0:W1:Y:S01]  /*9a00*/  F2I.FTZ.TRUNC.NTZ R0, R2 ;  /* 0x0000000200007305 */ /* 0x000062000021f100 */
[----:B------:R-:W-:Y:S05]  /*9a10*/  BRA `(.L_x_11240) ;  /* 0x000006e000007947 */ /* 0x000fea0003800000 */
.L_x_11247:
        /* <DEDUP_REMOVED lines=10> */
.L_x_11254:
        /* <DEDUP_REMOVED lines=21> */
.L_x_11258:
[----:B------:R-:W-:Y:S05]  /*9c10*/  BSYNC B1 ;  /* 0x0000000000017941 */ /* 0x000fea0003800000 */
.L_x_11257:
[----:B------:R-:W-:Y:S01]  /*9c20*/  IMAD.SHL.U32 R2, R2, 0x100000, RZ ;  /* 0x0010000002027824 */ /* 0x000fe200078e00ff */
[----:B------:R-:W-:-:S04]  /*9c30*/  LEA R3, R0, 0x3b800000, 0x17 ;  /* 0x3b80000000037811 */ /* 0x000fc800078eb8ff */
[----:B------:R-:W-:Y:S02]  /*9c40*/  LOP3.LUT R4, R3, R2, R4, 0xfe, !PT ;  /* 0x0000000203047212 */ /* 0x000fe400078efe04 */
.L_x_11256:
[----:B------:R-:W-:Y:S05]  /*9c50*/  BSYNC B0 ;  /* 0x0000000000007941 */ /* 0x000fea0003800000 */
.L_x_11255:
[----:B------:R-:W0:Y:S02]  /*9c60*/  F2I.FTZ.TRUNC.NTZ R4, R4 ;  /* 0x0000000400047305 */ /* 0x000e24000021f100 */
[----:B0-----:R-:W-:Y:S01]  /*9c70*/  PRMT R0, R4, 0x7610, R0 ;  /* 0x0000761004007816 */ /* 0x001fe20000000000 */
[----:B------:R-:W-:Y:S05]  /*9c80*/  BRA `(.L_x_11240) ;  /* 0x0000047000007947 */ /* 0x000fea0003800000 */
.L_x_11253:
        /* <DEDUP_REMOVED lines=21> */
.L_x_11262:
[----:B------:R-:W-:Y:S05]  /*9de0*/  BSYNC B1 ;  /* 0x0000000000017941 */ /* 0x000fea0003800000 */
.L_x_11261:
[----:B------:R-:W-:Y:S01]  /*9df0*/  IMAD.SHL.U32 R2, R2, 0x200000, RZ ;  /* 0x0020000002027824 */ /* 0x000fe200078e00ff */
[----:B------:R-:W-:-:S04]  /*9e00*/  LEA R3, R0, 0x37800000, 0x17 ;  /* 0x3780000000037811 */ /* 0x000fc800078eb8ff */
[----:B------:R-:W-:Y:S02]  /*9e10*/  LOP3.LUT R4, R3, R2, R4, 0xfe, !PT ;  /* 0x0000000203047212 */ /* 0x000fe400078efe04 */
.L_x_11260:
[----:B------:R-:W-:Y:S05]  /*9e20*/  BSYNC B0 ;  /* 0x0000000000007941 */ /* 0x000fea0003800000 */
.L_x_11259:
[----:B------:R-:W0:Y:S02]  /*9e30*/  F2I.FTZ.TRUNC.NTZ R4, R4 ;  /* 0x0000000400047305 */ /* 0x000e24000021f100 */
[----:B0-----:R-:W-:Y:S01]  /*9e40*/  PRMT R0, R4, 0x7610, R0 ;  /* 0x0000761004007816 */ /* 0x001fe20000000000 */
[----:B------:R-:W-:Y:S05]  /*9e50*/  BRA `(.L_x_11240) ;  /* 0x000002a000007947 */ /* 0x000fea0003800000 */
.L_x_11252:
        /* <DEDUP_REMOVED lines=14> */
.L_x_11266:
[----:B------:R-:W-:Y:S05]  /*9f40*/  BSYNC B0 ;  /* 0x0000000000007941 */ /* 0x000fea0003800000 */
.L_x_11265:
[----:B------:R-:W0:Y:S02]  /*9f50*/  F2I.FTZ.TRUNC.NTZ R4, R4 ;  /* 0x0000000400047305 */ /* 0x000e24000021f100 */
[----:B0-----:R-:W-:Y:S01]  /*9f60*/  PRMT R0, R4, 0x7610, R0 ;  /* 0x0000761004007816 */ /* 0x001fe20000000000 */
[----:B------:R-:W-:Y:S05]  /*9f70*/  BRA `(.L_x_11240) ;  /* 0x0000018000007947 */ /* 0x000fea0003800000 */
.L_x_11239:
        /* <DEDUP_REMOVED lines=21> */
.L_x_11264:
[----:B------:R0:W5:Y:S01]  /*a0d0*/  LDG.E.U8 R0, [R2.64] ;  /* 0x0000002402007981 */ /* 0x000162000c1e1100 */
[----:B------:R-:W-:Y:S05]  /*a0e0*/  BRA `(.L_x_11240) ;  /* 0x0000001000007947 */ /* 0x000fea0003800000 */
.L_x_11263:
[----:B------:R0:W5:Y:S02]  /*a0f0*/  LDG.E.U8 R0, [R2.64] ;  /* 0x0000002402007981 */ /* 0x000164000c1e1100 */
.L_x_11240:
        /* <DEDUP_REMOVED lines=19> */
.L_x_11270:
[----:B------:R-:W-:Y:S01]  /*a230*/  STG.E.U8 [R16.64], R2 ;  /* 0x0000000210007986 */ /* 0x000fe2000c101124 */
[----:B------:R-:W-:Y:S05]  /*a240*/  EXIT ;  /* 0x000000000000794d */ /* 0x000fea0003800000 */
.L_x_11269:
        /* <DEDUP_REMOVED lines=9> */
.L_x_11273:
[----:B------:R-:W-:Y:S01]  /*a2e0*/  STG.E [R16.64], R2 ;  /* 0x0000000210007986 */ /* 0x000fe2000c101924 */
[----:B------:R-:W-:Y:S05]  /*a2f0*/  EXIT ;  /* 0x000000000000794d */ /* 0x000fea0003800000 */
.L_x_11272:
[----:B------:R-:W-:Y:S01]  /*a300*/  STG.E.U16 [R16.64], R2 ;  /* 0x0000000210007986 */ /* 0x000fe2000c101524 */
[----:B------:R-:W-:Y:S05]  /*a310*/  EXIT ;  /* 0x000000000000794d */ /* 0x000fea0003800000 */
.L_x_11268:
        /* <DEDUP_REMOVED lines=9> */
.L_x_11275:
[----:B------:R-:W0:Y:S02]  /*a3b0*/  I2F.U32 R0, R2 ;  /* 0x0000000200007306 */ /* 0x000e240000201000 */
[----:B0-----:R-:W-:-:S05]  /*a3c0*/  F2FP.PACK_AB R0, RZ, R0 ;  /* 0x00000000ff00723e */ /* 0x001fca00000000ff */
[----:B------:R-:W-:Y:S01]  /*a3d0*/  STG.E.U16 [R16.64], R0 ;  /* 0x0000000010007986 */ /* 0x000fe2000c101524 */
[----:B------:R-:W-:Y:S05]  /*a3e0*/  EXIT ;  /* 0x000000000000794d */ /* 0x000fea0003800000 */
.L_x_11274:
        /* <DEDUP_REMOVED lines=10> */
.L_x_11277:
[----:B------:R-:W0:Y:S02]  /*a490*/  I2F.U32 R2, R2 ;  /* 0x0000000200027306 */ /* 0x000e240000201000 */
[----:B0-----:R-:W-:-:S04]  /*a4a0*/  F2FP.PACK_AB R3, RZ, R2 ;  /* 0x00000002ff03723e */ /* 0x001fc800000000ff */
[----:B------:R-:W-:-:S05]  /*a4b0*/  PRMT R3, R3, 0x5410, RZ ;  /* 0x0000541003037816 */ /* 0x000fca00000000ff */
[----:B------:R-:W-:Y:S01]  /*a4c0*/  STG.E [R16.64], R3 ;  /* 0x0000000310007986 */ /* 0x000fe2000c101924 */
[----:B------:R-:W-:Y:S05]  /*a4d0*/  EXIT ;  /* 0x000000000000794d */ /* 0x000fea0003800000 */
.L_x_11276:
[----:B------:R-:W0:Y:S02]  /*a4e0*/  I2F.F64.U32 R2, R2 ;  /* 0x0000000200027312 */ /* 0x000e240000201800 */
[----:B0-----:R-:W-:Y:S01]  /*a4f0*/  STG.E.64 [R16.64], R2 ;  /* 0x0000000210007986 */ /* 0x001fe2000c101b24 */
[----:B------:R-:W-:Y:S05]  /*a500*/  EXIT ;  /* 0x000000000000794d */ /* 0x000fea0003800000 */
.L_x_11267:
        /* <DEDUP_REMOVED lines=10> */
.L_x_11280:
[----:B------:R-:W0:Y:S01]  /*a5b0*/  I2F.F64.U32 R4, R2 ;  /* 0x0000000200047312 */ /* 0x000e220000201800 */
[----:B------:R-:W-:-:S05]  /*a5c0*/  CS2R R6, SRZ ;  /* 0x0000000000067805 */ /* 0x000fca000001ff00 */
[----:B0-----:R-:W-:Y:S01]  /*a5d0*/  STG.E.128 [R16.64], R4 ;  /* 0x0000000410007986 */ /* 0x001fe2000c101d24 */
[----:B------:R-:W-:Y:S05]  /*a5e0*/  EXIT ;  /* 0x000000000000794d */ /* 0x000fea0003800000 */
.L_x_11279:
        /* <DEDUP_REMOVED lines=21> */
.L_x_11284:
[----:B------:R-:W-:Y:S05]  /*a740*/  BSYNC B0 ;  /* 0x0000000000007941 */ /* 0x000fea0003800000 */
.L_x_11283:
[----:B------:R-:W-:-:S05]  /*a750*/  LOP3.LUT R3, R0, R3, RZ, 0xfc, !PT ;  /* 0x0000000300037212 */ /* 0x000fca00078efcff */
[----:B------:R-:W-:Y:S01]  /*a760*/  STG.E.U8 [R16.64], R3 ;  /* 0x0000000310007986 */ /* 0x000fe2000c101124 */
[----:B------:R-:W-:Y:S05]  /*a770*/  EXIT ;  /* 0x000000000000794d */ /* 0x000fea0003800000 */
.L_x_11282:
        /* <DEDUP_REMOVED lines=13> */
.L_x_11286:
[----:B------:R-:W-:Y:S01]  /*a850*/  IMAD.MOV.U32 R0, RZ, RZ, 0x7f ;  /* 0x0000007fff007424 */ /* 0x000fe200078e00ff */
[----:B------:R-:W-:-:S04]  /*a860*/  ISETP.GT.U32.AND P0, PT, R3, 0x7f800000, PT ;  /* 0x7f8000000300780c */ /* 0x000fc80003f04070 */
[----:B------:R-:W-:-:S04]  /*a870*/  SEL R0, R0, 0x7c, P0 ;  /* 0x0000007c00007807 */ /* 0x000fc80000000000 */
.L_x_11287:
[----:B------:R-:W-:Y:S05]  /*a880*/  BSYNC B0 ;  /* 0x0000000000007941 */ /* 0x000fea0003800000 */
.L_x_11285:
[----:B------:R-:W-:-:S04]  /*a890*/  LOP3.LUT R2, R5, 0x80000000, RZ, 0xc0, !PT ;  /* 0x8000000005027812 */ /* 0x000fc800078ec0ff */
[----:B------:R-:W-:-:S04]  /*a8a0*/  SHF.R.U32.HI R3, RZ, 0x18, R2 ;  /* 0x00000018ff037819 */ /* 0x000fc80000011602 */
[----:B------:R-:W-:-:S05]  /*a8b0*/  LOP3.LUT R3, R0, R3, RZ, 0xfc, !PT ;  /* 0x0000000300037212 */ /* 0x000fca00078efcff */
[----:B------:R-:W-:Y:S01]  /*a8c0*/  STG.E.U8 [R16.64], R3 ;  /* 0x0000000310007986 */ /* 0x000fe2000c101124 */
[----:B------:R-:W-:Y:S05]  /*a8d0*/  EXIT ;  /* 0x000000000000794d */ /* 0x000fea0003800000 */
.L_x_11281:
[----:B------:R-:W0:Y:S02]  /*a8e0*/  I2F.U32 R0, R2 ;  /* 0x0000000200007306 */ /* 0x000e240000201000 */
[----:B0-----:R-:W-:-:S05]  /*a8f0*/  F2FP.BF16.PACK_AB R0, RZ, R0 ;  /* 0x00000000ff00723e */ /* 0x001fca00000010ff */
[----:B------:R-:W-:Y:S01]  /*a900*/  STG.E.U16 [R16.64], R0 ;  /* 0x0000000010007986 */ /* 0x000fe2000c101524 */
[----:B------:R-:W-:Y:S05]  /*a910*/  EXIT ;  /* 0x000000000000794d */ /* 0x000fea0003800000 */
.L_x_11278:
        /* <DEDUP_REMOVED lines=10> */
.L_x_11290:
        /* <DEDUP_REMOVED lines=17> */
.L_x_11293:
[----:B------:R-:W-:-:S04]  /*aad0*/  LOP3.LUT R2, R5, 0x80000000, RZ, 0xc0, !PT ;  /* 0x8000000005027812 */ /* 0x000fc800078ec0ff */
[----:B------:R-:W-:-:S04]  /*aae0*/  SHF.R.U32.HI R3, RZ, 0x18, R2 ;  /* 0x00000018ff037819 */ /* 0x000fc80000011602 */
[----:B------:R-:W-:-:S04]  /*aaf0*/  LOP3.LUT R0, R0, R3, RZ, 0xfc, !PT ;  /* 0x0000000300007212 */ /* 0x000fc800078efcff */
[----:B------:R-:W-:Y:S02]  /*ab00*/  PRMT R8, R0, 0x7610, R8 ;  /* 0x0000761000087816 */ /* 0x000fe40000000008 */
.L_x_11292:
[----:B------:R-:W-:Y:S05]  /*ab10*/  BSYNC B0 ;  /* 0x0000000000007941 */ /* 0x000fea0003800000 */
.L_x_11291:
[----:B------:R-:W-:Y:S01]  /*ab20*/  STG.E.U8 [R16.64], R8 ;  /* 0x0000000810007986 */ /* 0x000fe2000c101124 */
[----:B------:R-:W-:Y:S05]  /*ab30*/  EXIT ;  /* 0x000000000000794d */ /* 0x000fea0003800000 */
.L_x_11289:
        /* <DEDUP_REMOVED lines=17> */
.L_x_11296:
[----:B------:R-:W-:-:S04]  /*ac50*/  LOP3.LUT R2, R5, 0x80000000, RZ, 0xc0, !PT ;  /* 0x8000000005027812 */ /* 0x000fc800078ec0ff */
[----:B------:R-:W-:-:S04]  /*ac60*/  SHF.R.U32.HI R3, RZ, 0x18, R2 ;  /* 0x00000018ff037819 */ /* 0x000fc80000011602 */
[----:B------:R-:W-:-:S04]  /*ac70*/  LOP3.LUT R0, R0, R3, RZ, 0xfc, !PT ;  /* 0x0000000300007212 */ /* 0x000fc800078efcff */
[----:B------:R-:W-:Y:S02]  /*ac80*/  PRMT R8, R0, 0x7610, R8 ;  /* 0x0000761000087816 */ /* 0x000fe40000000008 */
.L_x_11295:
[----:B------:R-:W-:Y:S05]  /*ac90*/  BSYNC B0 ;  /* 0x0000000000007941 */ /* 0x000fea0003800000 */
.L_x_11294:
[----:B------:R-:W-:Y:S01]  /*aca0*/  STG.E.U8 [R16.64], R8 ;  /* 0x0000000810007986 */ /* 0x000fe2000c101124 */
[----:B------:R-:W-:Y:S05]  /*acb0*/  EXIT ;  /* 0x000000000000794d */ /* 0x000fea0003800000 */
.L_x_11288:
        /* <DEDUP_REMOVED lines=22> */
.L_x_11271:
        /* <DEDUP_REMOVED lines=20> */
.L_x_11298:
[----:B------:R-:W-:-:S05]  /*af60*/  IMAD.MOV.U32 R3, RZ, RZ, RZ ;  /* 0x000000ffff037224 */ /* 0x000fca00078e00ff */
[----:B------:R-:W-:Y:S01]  /*af70*/  STG.E.64 [R16.64], R2 ;  /* 0x0000000210007986 */ /* 0x000fe2000c101b24 */
[----:B------:R-:W-:Y:S05]  /*af80*/  EXIT ;  /* 0x000000000000794d */ /* 0x000fea0003800000 */
.L_x_11297:
[----:B------:R-:W-:Y:S01]  /*af90*/  STG.E [R16.64], R2 ;  /* 0x0000000210007986 */ /* 0x000fe2000c101924 */
[----:B------:R-:W-:Y:S05]  /*afa0*/  EXIT ;  /* 0x000000000000794d */ /* 0x000fea0003800000 */
.L_x_11299:
        /* <DEDUP_REMOVED lines=13> */
.L_x_41913:


//--------------------- .text._ZN2at6native27unrolled_elementwise_kernelINS0_13AUnaryFunctorIaabZZZNS0_23logical_xor_kernel_cudaERNS_14TensorIteratorEENKUlvE0_clEvENKUlvE0_clEvEUlaaE_EESt5arrayIPcLm2EELi4E23TrivialOffsetCalculatorILi1EjESD_NS0_6memory12LoadWithCastILi1EEENSE_13StoreWithCastILi1EEEEEviT_T0_T2_T3_T4_T5_ --------------------------
	.section	.text._ZN2at6native27unrolled_elementwise_kernelINS0_13AUnaryFunctorIaabZZZNS0_23logical_xor_kernel_cudaERNS_14TensorIteratorEENKUlvE0_clEvENKUlvE0_clEvEUlaaE_EESt5arrayIPcLm2EELi4E23TrivialOffsetCalculatorILi1EjESD_NS0_6memory12LoadWithCastILi1EEENSE_13StoreWithCastILi1EEEEEviT_T0_T2_T3_T4_T5_,"ax",@progbits
	.sectioninfo	@"SHI_REGISTERS=30"
	.align	128
        .global         _ZN2at6native27unrolled_elementwise_kernelINS0_13AUnaryFunctorIaabZZZNS0_23logical_xor_kernel_cudaERNS_14TensorIteratorEENKUlvE0_clEvENKUlvE0_clEvEUlaaE_EESt5arrayIPcLm2EELi4E23TrivialOffsetCalculatorILi1EjESD_NS0_6memory12LoadWithCastILi1EEENSE_13StoreWithCastILi1EEEEEviT_T0_T2_T3_T4_T5_
        .type           _ZN2at6native27unrolled_elementwise_kernelINS0_13AUnaryFunctorIaabZZZNS0_23logical_xor_kernel_cudaERNS_14TensorIteratorEENKUlvE0_clEvENKUlvE0_clEvEUlaaE_EESt5arrayIPcLm2EELi4E23TrivialOffsetCalculatorILi1EjESD_NS0_6memory12LoadWithCastILi1EEENSE_13StoreWithCastILi1EEEEEviT_T0_T2_T3_T4_T5_,@function
        .size           _ZN2at6native27unrolled_elementwise_kernelINS0_13AUnaryFunctorIaabZZZNS0_23logical_xor_kernel_cudaERNS_14TensorIteratorEENKUlvE0_clEvENKUlvE0_clEvEUlaaE_EESt5arrayIPcLm2EELi4E23TrivialOffsetCalculatorILi1EjESD_NS0_6memory12LoadWithCastILi1EEENSE_13StoreWithCastILi1EEEEEviT_T0_T2_T3_T4_T5_,(.L_x_41914 - _ZN2at6native27unrolled_elementwise_kernelINS0_13AUnaryFunctorIaabZZZNS0_23logical_xor_kernel_cudaERNS_14TensorIteratorEENKUlvE0_clEvENKUlvE0_clEvEUlaaE_EESt5arrayIPcLm2EELi4E23TrivialOffsetCalculatorILi1EjESD_NS0_6memory12LoadWithCastILi1EEENSE_13StoreWithCastILi1EEEEEviT_T0_T2_T3_T4_T5_)
        .other          _ZN2at6native27unrolled_elementwise_kernelINS0_13AUnaryFunctorIaabZZZNS0_23logical_xor_kernel_cudaERNS_14TensorIteratorEENKUlvE0_clEvENKUlvE0_clEvEUlaaE_EESt5arrayIPcLm2EELi4E23TrivialOffsetCalculatorILi1EjESD_NS0_6memory12LoadWithCastILi1EEENSE_13StoreWithCastILi1EEEEEviT_T0_T2_T3_T4_T5_,@"STO_CUDA_ENTRY STV_DEFAULT"
_ZN2at6native27unrolled_elementwise_kernelINS0_13AUnaryFunctorIaabZZZNS0_23logical_xor_kernel_cudaERNS_14TensorIteratorEENKUlvE0_clEvENKUlvE0_clEvEUlaaE_EESt5arrayIPcLm2EELi4E23TrivialOffsetCalculatorILi1EjESD_NS0_6memory12LoadWithCastILi1EEENSE_13StoreWithCastILi1EEEEEviT_T0_T2_T3_T4_T5_:
.text._ZN2at6native27unrolled_elementwise_kernelINS0_13AUnaryFunctorIaabZZZNS0_23logical_xor_kernel_cudaERNS_14TensorIteratorEENKUlvE0_clEvENKUlvE0_clEvEUlaaE_EESt5arrayIPcLm2EELi4E23TrivialOffsetCalculatorILi1EjESD_NS0_6memory12LoadWithCastILi1EEENSE_13StoreWithCastILi1EEEEEviT_T0_T2_T3_T4_T5_:
        /* <DEDUP_REMOVED lines=29> */
.L_x_11305:
[----:B------:R0:W5:Y:S01]  /*01d0*/  LDG.E.U8 R23, [R2.64] ;  /* 0x0000002402177981 */ /* 0x000162000c1e1100 */
[----:B------:R-:W-:Y:S05]  /*01e0*/  BRA `(.L_x_11307) ;  /* 0x00000d9000007947 */ /* 0x000fea0003800000 */
.L_x_11304:
        /* <DEDUP_REMOVED lines=8> */
.L_x_11309:
[----:B------:R0:W5:Y:S01]  /*0270*/  LDG.E.U8 R23, [R2.64] ;  /* 0x0000002402177981 */ /* 0x000162000c1e1100 */
[----:B------:R-:W-:Y:S05]  /*0280*/  BRA `(.L_x_11307) ;  /* 0x00000cf000007947 */ /* 0x000fea0003800000 */
.L_x_11308:
[----:B------:R0:W5:Y:S01]  /*0290*/  LDG.E.U16 R23, [R2.64] ;  /* 0x0000002402177981 */ /* 0x000162000c1e1500 */
[----:B------:R-:W-:Y:S05]  /*02a0*/  BRA `(.L_x_11307) ;  /* 0x00000cd000007947 */ /* 0x000fea0003800000 */
.L_x_11303:
        /* <DEDUP_REMOVED lines=9> */
.L_x_11311:
[----:B------:R-:W2:Y:S02]  /*0340*/  LDG.E.U16 R0, [R2.64] ;  /* 0x0000002402007981 */ /* 0x000ea4000c1e1500 */
[----:B--2---:R-:W-:-:S06]  /*0350*/  HADD2.F32 R0, -RZ, R0.H0_H0 ;  /* 0x20000000ff007230 */ /* 0x004fcc0000004100 */
[----:B------:R-:W0:Y:S02]  /*0360*/  F2I.FTZ.TRUNC.NTZ R0, R0 ;  /* 0x0000000000007305 */ /* 0x000e24000021f100 */
[----:B0-----:R-:W-:Y:S01]  /*0370*/  PRMT R23, R0, 0x7610, R23 ;  /* 0x0000761000177816 */ /* 0x001fe20000000017 */
[----:B------:R-:W-:Y:S05]  /*0380*/  BRA `(.L_x_11307) ;  /* 0x00000bf000007947 */ /* 0x000fea0003800000 */
.L_x_11310:
        /* <DEDUP_REMOVED lines=9> */
.L_x_11313:
[----:B------:R-:W2:Y:S02]  /*0420*/  LDG.E.U16 R2, [R2.64] ;  /* 0x0000002402027981 */ /* 0x000ea4000c1e1500 */
[----:B--2---:R-:W-:-:S06]  /*0430*/  HADD2.F32 R0, -RZ, R2.H0_H0 ;  /* 0x20000002ff007230 */ /* 0x004fcc0000004100 */
[----:B------:R-:W0:Y:S02]  /*0440*/  F2I.FTZ.TRUNC.NTZ R0, R0 ;  /* 0x0000000000007305 */ /* 0x000e24000021f100 */
[----:B0-----:R-:W-:Y:S01]  /*0450*/  PRMT R23, R0, 0x7610, R23 ;  /* 0x0000761000177816 */ /* 0x001fe20000000017 */
[----:B------:R-:W-:Y:S05]  /*0460*/  BRA `(.L_x_11307) ;  /* 0x00000b1000007947 */ /* 0x000fea0003800000 */
.L_x_11312:
[----:B------:R-:W2:Y:S02]  /*0470*/  LDG.E.64 R2, [R2.64] ;  /* 0x0000002402027981 */ /* 0x000ea4000c1e1b00 */
[----:B--2---:R0:W1:Y:S01]  /*0480*/  F2I.F64.TRUNC R23, R2 ;  /* 0x0000000200177311 */ /* 0x004062000030d100 */
[----:B------:R-:W-:Y:S05]  /*0490*/  BRA `(.L_x_11307) ;  /* 0x00000ae000007947 */ /* 0x000fea0003800000 */
.L_x_11302:
        /* <DEDUP_REMOVED lines=12> */
.L_x_11316:
[----:B------:R-:W2:Y:S02]  /*0560*/  LDG.E.64 R2, [R2.64] ;  /* 0x0000002402027981 */ /* 0x000ea4000c1e1b00 */
[----:B--2---:R0:W1:Y:S01]  /*0570*/  F2I.F64.TRUNC R23, R2 ;  /* 0x0000000200177311 */ /* 0x004062000030d100 */
[----:B------:R-:W-:Y:S05]  /*0580*/  BRA `(.L_x_11307) ;  /* 0x000009f000007947 */ /* 0x000fea0003800000 */
.L_x_11315:
        /* <DEDUP_REMOVED lines=28> */
.L_x_11318:
        /* <DEDUP_REMOVED lines=16> */
.L_x_11317:
[----:B------:R-:W2:Y:S02]  /*0850*/  LDG.E.U16 R0, [R2.64] ;  /* 0x0000002402007981 */ /* 0x000ea4000c1e1500 */
[----:B--2---:R-:W-:-:S06]  /*0860*/  PRMT R0, RZ, 0x5410, R0 ;  /* 0x00005410ff007816 */ /* 0x004fcc0000000000 */
[----:B------:R-:W0:Y:S02]  /*0870*/  F2I.FTZ.TRUNC.NTZ R0, R0 ;  /* 0x0000000000007305 */ /* 0x000e24000021f100 */
[----:B0-----:R-:W-:Y:S01]  /*0880*/  PRMT R23, R0, 0x7610, R23 ;  /* 0x0000761000177816 */ /* 0x001fe20000000017 */
[----:B------:R-:W-:Y:S05]  /*0890*/  BRA `(.L_x_11307) ;  /* 0x000006e000007947 */ /* 0x000fea0003800000 */
.L_x_11314:
        /* <DEDUP_REMOVED lines=10> */
.L_x_11321:
        /* <DEDUP_REMOVED lines=21> */
.L_x_11325:
[----:B------:R-:W-:Y:S05]  /*0a90*/  BSYNC B1 ;  /* 0x0000000000017941 */ /* 0x000fea0003800000 */
.L_x_11324:
[----:B------:R-:W-:Y:S01]  /*0aa0*/  LEA R3, R0, 0x3b800000, 0x17 ;  /* 0x3b80000000037811 */ /* 0x000fe200078eb8ff */
[----:B------:R-:W-:-:S05]  /*0ab0*/  IMAD.SHL.U32 R0, R2, 0x100000, RZ ;  /* 0x0010000002007824 */ /* 0x000fca00078e00ff */
[----:B------:R-:W-:Y:S02]  /*0ac0*/  LOP3.LUT R0, R3, R0, R4, 0xfe, !PT ;  /* 0x0000000003007212 */ /* 0x000fe400078efe04 */
.L_x_11323:
[----:B------:R-:W-:Y:S05]  /*0ad0*/  BSYNC B0 ;  /* 0x0000000000007941 */ /* 0x000fea0003800000 */
.L_x_11322:
[----:B------:R-:W0:Y:S02]  /*0ae0*/  F2I.FTZ.TRUNC.NTZ R0, R0 ;  /* 0x0000000000007305 */ /* 0x000e24000021f100 */
[----:B0-----:R-:W-:Y:S01]  /*0af0*/  PRMT R23, R0, 0x7610, R23 ;  /* 0x0000761000177816 */ /* 0x001fe20000000017 */
[----:B------:R-:W-:Y:S05]  /*0b00*/  BRA `(.L_x_11307) ;  /* 0x0000047000007947 */ /* 0x000fea0003800000 */
.L_x_11320:
        /* <DEDUP_REMOVED lines=21> */
.L_x_11329:
[----:B------:R-:W-:Y:S05]  /*0c60*/  BSYNC B1 ;  /* 0x0000000000017941 */ /* 0x000fea0003800000 */
.L_x_11328:
[----:B------:R-:W-:Y:S01]  /*0c70*/  LEA R3, R0, 0x37800000, 0x17 ;  /* 0x3780000000037811 */ /* 0x000fe200078eb8ff */
[----:B------:R-:W-:-:S05]  /*0c80*/  IMAD.SHL.U32 R0, R2, 0x200000, RZ ;  /* 0x0020000002007824 */ /* 0x000fca00078e00ff */
[----:B------:R-:W-:Y:S02]  /*0c90*/  LOP3.LUT R0, R3, R0, R4, 0xfe, !PT ;  /* 0x0000000003007212 */ /* 0x000fe400078efe04 */
.L_x_11327:
[----:B------:R-:W-:Y:S05]  /*0ca0*/  BSYNC B0 ;  /* 0x0000000000007941 */ /* 0x000fea0003800000 */
.L_x_11326:
[----:B------:R-:W0:Y:S02]  /*0cb0*/  F2I.FTZ.TRUNC.NTZ R0, R0 ;  /* 0x0000000000007305 */ /* 0x000e24000021f100 */
[----:B0-----:R-:W-:Y:S01]  /*0cc0*/  PRMT R23, R0, 0x7610, R23 ;  /* 0x0000761000177816 */ /* 0x001fe20000000017 */
[----:B------:R-:W-:Y:S05]  /*0cd0*/  BRA `(.L_x_11307) ;  /* 0x000002a000007947 */ /* 0x000fea0003800000 */
.L_x_11319:
        /* <DEDUP_REMOVED lines=14> */
.L_x_11333:
[----:B------:R-:W-:Y:S05]  /*0dc0*/  BSYNC B0 ;  /* 0x0000000000007941 */ /* 0x000fea0003800000 */
.L_x_11332:
[----:B------:R-:W0:Y:S02]  /*0dd0*/  F2I.FTZ.TRUNC.NTZ R0, R0 ;  /* 0x0000000000007305 */ /* 0x000e24000021f100 */
[----:B0-----:R-:W-:Y:S01]  /*0de0*/  PRMT R23, R0, 0x7610, R23 ;  /* 0x0000761000177816 */ /* 0x001fe20000000017 */
[----:B------:R-:W-:Y:S05]  /*0df0*/  BRA `(.L_x_11307) ;  /* 0x0000018000007947 */ /* 0x000fea0003800000 */
.L_x_11306:
        /* <DEDUP_REMOVED lines=21> */
.L_x_11331:
[----:B------:R0:W5:Y:S01]  /*0f50*/  LDG.E.U8 R23, [R2.64] ;  /* 0x0000002402177981 */ /* 0x000162000c1e1100 */
[----:B------:R-:W-:Y:S05]  /*0f60*/  BRA `(.L_x_11307) ;  /* 0x0000001000007947 */ /* 0x000fea0003800000 */
.L_x_11330:
[----:B------:R0:W5:Y:S02]  /*0f70*/  LDG.E.U8 R23, [R2.64] ;  /* 0x0000002402177981 */ /* 0x000164000c1e1100 */
.L_x_11307:
[----:B------:R-:W2:Y:S02]  /*0f80*/  S2R R18, SR_TID.X ;  /* 0x0000000000127919 */ /* 0x000ea40000002100 */
[----:B--2---:R-:W-:Y:S02]  /*0f90*/  IADD3 R18, R18, 0x80, RZ ;  /* 0x0000008012127810 */ /* 0x004fe40007ffe0ff */
.L_x_11301:
[----:B-1----:R-:W-:Y:S05]  /*0fa0*/  BSYNC B6 ;  /* 0x0000000000067941 */ /* 0x002fea0003800000 */
.L_x_11300:
        /* <DEDUP_REMOVED lines=21> */
.L_x_11339:
[----:B------:R0:W5:Y:S01]  /*1100*/  LDG.E.U8 R22, [R2.64] ;  /* 0x0000002402167981 */ /* 0x000162000c1e1100 */
[----:B------:R-:W-:Y:S05]  /*1110*/  BRA `(.L_x_11341) ;  /* 0x00000d8000007947 */ /* 0x000fea0003800000 */
.L_x_11338:
        /* <DEDUP_REMOVED lines=8> */
.L_x_11343:
[----:B------:R0:W5:Y:S01]  /*11a0*/  LDG.E.U8 R22, [R2.64] ;  /* 0x0000002402167981 */ /* 0x000162000c1e1100 */
[----:B------:R-:W-:Y:S05]  /*11b0*/  BRA `(.L_x_11341) ;  /* 0x00000ce000007947 */ /* 0x000fea0003800000 */
.L_x_11342:
[----:B------:R0:W5:Y:S01]  /*11c0*/  LDG.E.U16 R22, [R2.64] ;  /* 0x0000002402167981 */ /* 0x000162000c1e1500 */
[----:B------:R-:W-:Y:S05]  /*11d0*/  BRA `(.L_x_11341) ;  /* 0x00000cc000007947 */ /* 0x000fea0003800000 */
.L_x_11337:
        /* <DEDUP_REMOVED lines=9> */
.L_x_11345:
[----:B------:R-:W2:Y:S02]  /*1270*/  LDG.E.U16 R0, [R2.64] ;  /* 0x0000002402007981 */ /* 0x000ea4000c1e1500 */
[----:B--2---:R-:W-:-:S06]  /*1280*/  HADD2.F32 R0, -RZ, R0.H0_H0 ;  /* 0x20000000ff007230 */ /* 0x004fcc0000004100 */
[----:B------:R-:W0:Y:S02]  /*1290*/  F2I.FTZ.TRUNC.NTZ R0, R0 ;  /* 0x0000000000007305 */ /* 0x000e24000021f100 */
[----:B0-----:R-:W-:Y:S01]  /*12a0*/  PRMT R22, R0, 0x7610, R22 ;  /* 0x0000761000167816 */ /* 0x001fe20000000016 */
[----:B------:R-:W-:Y:S05]  /*12b0*/  BRA `(.L_x_11341) ;  /* 0x00000be000007947 */ /* 0x000fea0003800000 */
.L_x_11344:
        /* <DEDUP_REMOVED lines=9> */
.L_x_11347:
[----:B------:R-:W2:Y:S02]  /*1350*/  LDG.E.U16 R2, [R2.64] ;  /* 0x0000002402027981 */ /* 0x000ea4000c1e1500 */
[----:B--2---:R-:W-:-:S06]  /*1360*/  HADD2.F32 R0, -RZ, R2.H0_H0 ;  /* 0x20000002ff007230 */ /* 0x004fcc0000004100 */
[----:B------:R-:W0:Y:S02]  /*1370*/  F2I.FTZ.TRUNC.NTZ R0, R0 ;  /* 0x0000000000007305 */ /* 0x000e24000021f100 */
[----:B0-----:R-:W-:Y:S01]  /*1380*/  PRMT R22, R0, 0x7610, R22 ;  /* 0x0000761000167816 */ /* 0x001fe20000000016 */
[----:B------:R-:W-:Y:S05]  /*1390*/  BRA `(.L_x_11341) ;  /* 0x00000b0000007947 */ /* 0x000fea0003800000 */
.L_x_11346:
[----:B------:R-:W2:Y:S02]  /*13a0*/  LDG.E.64 R2, [R2.64] ;  /* 0x0000002402027981 */ /* 0x000ea4000c1e1b00 */
[----:B--2---:R0:W1:Y:S01]  /*13b0*/  F2I.F64.TRUNC R22, R2 ;  /* 0x0000000200167311 */ /* 0x004062000030d100 */
[----:B------:R-:W-:Y:S05]  /*13c0*/  BRA `(.L_x_11341) ;  /* 0x00000ad000007947 */ /* 0x000fea0003800000 */
.L_x_11336:
        /* <DEDUP_REMOVED lines=12> */
.L_x_11350:
[----:B------:R-:W2:Y:S02]  /*1490*/  LDG.E.64 R2, [R2.64] ;  /* 0x0000002402027981 */ /* 0x000ea4000c1e1b00 */
[----:B--2---:R0:W1:Y:S01]  /*14a0*/  F2I.F64.TRUNC R22, R2 ;  /* 0x0000000200167311 */ /* 0x004062000030d100 */
[----:B------:R-:W-:Y:S05]  /*14b0*/  BRA `(.L_x_11341) ;  /* 0x000009e000007947 */ /* 0x000fea0003800000 */
.L_x_11349:
        /* <DEDUP_REMOVED lines=28> */
.L_x_11352:
        /* <DEDUP_REMOVED lines=15> */
.L_x_11351:
[----:B------:R-:W2:Y:S02]  /*1770*/  LDG.E.U16 R0, [R2.64] ;  /* 0x0000002402007981 */ /* 0x000ea4000c1e1500 */
[----:B--2---:R-:W-:-:S06]  /*1780*/  PRMT R0, RZ, 0x5410, R0 ;  /* 0x00005410ff007816 */ /* 0x004fcc0000000000 */
[----:B------:R-:W0:Y:S02]  /*1790*/  F2I.FTZ.TRUNC.NTZ R0, R0 ;  /* 0x0000000000007305 */ /* 0x000e24000021f100 */
[----:B0-----:R-:W-:Y:S01]  /*17a0*/  PRMT R22, R0, 0x7610, R22 ;  /* 0x0000761000167816 */ /* 0x001fe20000000016 */
[----:B------:R-:W-:Y:S05]  /*17b0*/  BRA `(.L_x_11341) ;  /* 0x000006e000007947 */ /* 0x000fea0003800000 */
.L_x_11348:
        /* <DEDUP_REMOVED lines=10> */
.L_x_11355:
        /* <DEDUP_REMOVED lines=21> */
.L_x_11359:
[----:B------:R-:W-:Y:S05]  /*19b0*/  BSYNC B1 ;  /* 0x0000000000017941 */ /* 0x000fea0003800000 */
.L_x_11358:
[----:B------:R-:W-:Y:S01]  /*19c0*/  LEA R3, R0, 0x3b800000, 0x17 ;  /* 0x3b80000000037811 */ /* 0x000fe200078eb8ff */
[----:B------:R-:W-:-:S05]  /*19d0*/  IMAD.SHL.U32 R0, R2, 0x100000, RZ ;  /* 0x0010000002007824 */ /* 0x000fca00078e00ff */
[----:B------:R-:W-:Y:S02]  /*19e0*/  LOP3.LUT R0, R3, R0, R4, 0xfe, !PT ;  /* 0x0000000003007212 */ /* 0x000fe400078efe04 */
.L_x_11357:
[----:B------:R-:W-:Y:S05]  /*19f0*/  BSYNC B0 ;  /* 0x0000000000007941 */ /* 0x000fea0003800000 */
.L_x_11356:
[----:B------:R-:W0:Y:S02]  /*1a00*/  F2I.FTZ.TRUNC.NTZ R0, R0 ;  /* 0x0000000000007305 */ /* 0x000e24000021f100 */
[----:B0-----:R-:W-:Y:S01]  /*1a10*/  PRMT R22, R0, 0x7610, R22 ;  /* 0x0000761000167816 */ /* 0x001fe20000000016 */
[----:B------:R-:W-:Y:S05]  /*1a20*/  BRA `(.L_x_11341) ;  /* 0x0000047000007947 */ /* 0x000fea0003800000 */
.L_x_11354:
        /* <DEDUP_REMOVED lines=21> */
.L_x_11363:
[----:B------:R-:W-:Y:S05]  /*1b80*/  BSYNC B1 ;  /* 0x0000000000017941 */ /* 0x000fea0003800000 */
.L_x_11362:
[----:B------:R-:W-:Y:S01]  /*1b90*/  LEA R3, R0, 0x37800000, 0x17 ;  /* 0x3780000000037811 */ /* 0x000fe200078eb8ff */
[----:B------:R-:W-:-:S05]  /*1ba0*/  IMAD.SHL.U32 R0, R2, 0x200000, RZ ;  /* 0x0020000002007824 */ /* 0x000fca00078e00ff */
[----:B------:R-:W-:Y:S02]  /*1bb0*/  LOP3.LUT R0, R3, R0, R4, 0xfe, !PT ;  /* 0x0000000003007212 */ /* 0x000fe400078efe04 */
.L_x_11361:
[----:B------:R-:W-:Y:S05]  /*1bc0*/  BSYNC B0 ;  /* 0x0000000000007941 */ /* 0x000fea0003800000 */
.L_x_11360:
[----:B------:R-:W0:Y:S02]  /*1bd0*/  F2I.FTZ.TRUNC.NTZ R0, R0 ;  /* 0x0000000000007305 */ /* 0x000e24000021f100 */
[----:B0-----:R-:W-:Y:S01]  /*1be0*/  PRMT R22, R0, 0x7610, R22 ;  /* 0x0000761000167816 */ /* 0x001fe20000000016 */
[----:B------:R-:W-:Y:S05]  /*1bf0*/  BRA `(.L_x_11341) ;  /* 0x000002a000007947 */ /* 0x000fea0003800000 */
.L_x_11353:
        /* <DEDUP_REMOVED lines=14> */
.L_x_11367:
[----:B------:R-:W-:Y:S05]  /*1ce0*/  BSYNC B0 ;  /* 0x0000000000007941 */ /* 0x000fea0003800000 */
.L_x_11366:
[----:B------:R-:W0:Y:S02]  /*1cf0*/  F2I.FTZ.TRUNC.NTZ R0, R0 ;  /* 0x0000000000007305 */ /* 0x000e24000021f100 */
[----:B0-----:R-:W-:Y:S01]  /*1d00*/  PRMT R22, R0, 0x7610, R22 ;  /* 0x0000761000167816 */ /* 0x001fe20000000016 */
[----:B------:R-:W-:Y:S05]  /*1d10*/  BRA `(.L_x_11341) ;  /* 0x0000018000007947 */ /* 0x000fea0003800000 */
.L_x_11340:
        /* <DEDUP_REMOVED lines=21> */
.L_x_11365:
[----:B------:R0:W5:Y:S01]  /*1e70*/  LDG.E.U8 R22, [R2.64] ;  /* 0x0000002402167981 */ /* 0x000162000c1e1100 */
[----:B------:R-:W-:Y:S05]  /*1e80*/  BRA `(.L_x_11341) ;  /* 0x0000001000007947 */ /* 0x000fea0003800000 */
.L_x_11364:
[----:B------:R0:W5:Y:S02]  /*1e90*/  LDG.E.U8 R22, [R2.64] ;  /* 0x0000002402167981 */ /* 0x000164000c1e1100 */
.L_x_11341:
[----:B------:R-:W-:-:S03]  /*1ea0*/  IADD3 R18, R18, 0x80, RZ ;  /* 0x0000008012127810 */ /* 0x000fc60007ffe0ff */
.L_x_11335:
[----:B------:R-:W-:Y:S05]  /*1eb0*/  BSYNC B6 ;  /* 0x0000000000067941 */ /* 0x000fea0003800000 */
.L_x_11334:
        /* <DEDUP_REMOVED lines=23> */
.L_x_11373:
[----:B------:R0:W5:Y:S01]  /*2030*/  LDG.E.U8 R25, [R2.64] ;  /* 0x0000002402197981 */ /* 0x000162000c1e1100 */
[----:B------:R-:W-:Y:S05]  /*2040*/  BRA `(.L_x_11375) ;  /* 0x00000d8000007947 */ /* 0x000fea0003800000 */
.L_x_11372:
        /* <DEDUP_REMOVED lines=8> */
.L_x_11377:
[----:B------:R0:W5:Y:S01]  /*20d0*/  LDG.E.U8 R25, [R2.64] ;  /* 0x0000002402197981 */ /* 0x000162000c1e1100 */
[----:B------:R-:W-:Y:S05]  /*20e0*/  BRA `(.L_x_11375) ;  /* 0x00000ce000007947 */ /* 0x000fea0003800000 */
.L_x_11376:
[----:B------:R0:W5:Y:S01]  /*20f0*/  LDG.E.U16 R25, [R2.64] ;  /* 0x0000002402197981 */ /* 0x000162000c1e1500 */
[----:B------:R-:W-:Y:S05]  /*2100*/  BRA `(.L_x_11375) ;  /* 0x00000cc000007947 */ /* 0x000fea0003800000 */
.L_x_11371:
        /* <DEDUP_REMOVED lines=9> */
.L_x_11379:
[----:B------:R-:W2:Y:S02]  /*21a0*/  LDG.E.U16 R0, [R2.64] ;  /* 0x0000002402007981 */ /* 0x000ea4000c1e1500 */
[----:B--2---:R-:W-:-:S06]  /*21b0*/  HADD2.F32 R0, -RZ, R0.H0_H0 ;  /* 0x20000000ff007230 */ /* 0x004fcc0000004100 */
[----:B------:R-:W0:Y:S02]  /*21c0*/  F2I.FTZ.TRUNC.NTZ R0, R0 ;  /* 0x0000000000007305 */ /* 0x000e24000021f100 */
[----:B0-----:R-:W-:Y:S01]  /*21d0*/  PRMT R25, R0, 0x7610, R25 ;  /* 0x0000761000197816 */ /* 0x001fe20000000019 */
[----:B------:R-:W-:Y:S05]  /*21e0*/  BRA `(.L_x_11375) ;  /* 0x00000be000007947 */ /* 0x000fea0003800000 */
.L_x_11378:
        /* <DEDUP_REMOVED lines=9> */
.L_x_11381:
[----:B------:R-:W2:Y:S02]  /*2280*/  LDG.E.U16 R2, [R2.64] ;  /* 0x0000002402027981 */ /* 0x000ea4000c1e1500 */
[----:B--2---:R-:W-:-:S06]  /*2290*/  HADD2.F32 R0, -RZ, R2.H0_H0 ;  /* 0x20000002ff007230 */ /* 0x004fcc0000004100 */
[----:B------:R-:W0:Y:S02]  /*22a0*/  F2I.FTZ.TRUNC.NTZ R0, R0 ;  /* 0x0000000000007305 */ /* 0x000e24000021f100 */
[----:B0-----:R-:W-:Y:S01]  /*22b0*/  PRMT R25, R0, 0x7610, R25 ;  /* 0x0000761000197816 */ /* 0x001fe20000000019 */
[----:B------:R-:W-:Y:S05]  /*22c0*/  BRA `(.L_x_11375) ;  /* 0x00000b0000007947 */ /* 0x000fea0003800000 */
.L_x_11380:
[----:B------:R-:W2:Y:S02]  /*22d0*/  LDG.E.64 R2, [R2.64] ;  /* 0x0000002402027981 */ /* 0x000ea4000c1e1b00 */
[----:B--2---:R0:W2:Y:S01]  /*22e0*/  F2I.F64.TRUNC R25, R2 ;  /* 0x0000000200197311 */ /* 0x0040a2000030d100 */
[----:B------:R-:W-:Y:S05]  /*22f0*/  BRA `(.L_x_11375) ;  /* 0x00000ad000007947 */ /* 0x000fea0003800000 */
.L_x_11370:
        /* <DEDUP_REMOVED lines=12> */
.L_x_11384:
[----:B------:R-:W2:Y:S02]  /*23c0*/  LDG.E.64 R2, [R2.64] ;  /* 0x0000002402027981 */ /* 0x000ea4000c1e1b00 */
[----:B--2---:R0:W2:Y:S01]  /*23d0*/  F2I.F64.TRUNC R25, R2 ;  /* 0x0000000200197311 */ /* 0x0040a2000030d100 */
[----:B------:R-:W-:Y:S05]  /*23e0*/  BRA `(.L_x_11375) ;  /* 0x000009e000007947 */ /* 0x000fea0003800000 */
.L_x_11383:
        /* <DEDUP_REMOVED lines=28> */
.L_x_11386:
        /* <DEDUP_REMOVED lines=15> */
.L_x_11385:
[----:B------:R-:W2:Y:S02]  /*26a0*/  LDG.E.U16 R0, [R2.64] ;  /* 0x0000002402007981 */ /* 0x000ea4000c1e1500 */
[----:B--2---:R-:W-:-:S06]  /*26b0*/  PRMT R0, RZ, 0x5410, R0 ;  /* 0x00005410ff007816 */ /* 0x004fcc0000000000 */
[----:B------:R-:W0:Y:S02]  /*26c0*/  F2I.FTZ.TRUNC.NTZ R0, R0 ;  /* 0x0000000000007305 */ /* 0x000e24000021f100 */
[----:B0-----:R-:W-:Y:S01]  /*26d0*/  PRMT R25, R0, 0x7610, R25 ;  /* 0x0000761000197816 */ /* 0x001fe20000000019 */
[----:B------:R-:W-:Y:S05]  /*26e0*/  BRA `(.L_x_11375) ;  /* 0x000006e000007947 */ /* 0x000fea0003800000 */
.L_x_11382:
        /* <DEDUP_REMOVED lines=10> */
.L_x_11389:
        /* <DEDUP_REMOVED lines=21> */
.L_x_11393:
[----:B------:R-:W-:Y:S05]  /*28e0*/  BSYNC B1 ;  /* 0x0000000000017941 */ /* 0x000fea0003800000 */
.L_x_11392:
[----:B------:R-:W-:Y:S01]  /*28f0*/  LEA R3, R0, 0x3b800000, 0x17 ;  /* 0x3b80000000037811 */ /* 0x000fe200078eb8ff */
[----:B------:R-:W-:-:S05]  /*2900*/  IMAD.SHL.U32 R0, R2, 0x100000, RZ ;  /* 0x0010000002007824 */ /* 0x000fca00078e00ff */
[----:B------:R-:W-:Y:S02]  /*2910*/  LOP3.LUT R0, R3, R0, R4, 0xfe, !PT ;  /* 0x0000000003007212 */ /* 0x000fe400078efe04 */
.L_x_11391:
[----:B------:R-:W-:Y:S05]  /*2920*/  BSYNC B0 ;  /* 0x0000000000007941 */ /* 0x000fea0003800000 */
.L_x_11390:
[----:B------:R-:W0:Y:S02]  /*2930*/  F2I.FTZ.TRUNC.NTZ R0, R0 ;  /* 0x0000000000007305 */ /* 0x000e24000021f100 */
[----:B0-----:R-:W-:Y:S01]  /*2940*/  PRMT R25, R0, 0x7610, R25 ;  /* 0x0000761000197816 */ /* 0x001fe20000000019 */
[----:B------:R-:W-:Y:S05]  /*2950*/  BRA `(.L_x_11375) ;  /* 0x0000047000007947 */ /* 0x000fea0003800000 */
.L_x_11388:
        /* <DEDUP_REMOVED lines=21> */
.L_x_11397:
[----:B------:R-:W-:Y:S05]  /*2ab0*/  BSYNC B1 ;  /* 0x0000000000017941 */ /* 0x000fea0003800000 */
.L_x_11396:
[----:B------:R-:W-:Y:S01]  /*2ac0*/  LEA R3, R0, 0x37800000, 0x17 ;  /* 0x3780000000037811 */ /* 0x000fe200078eb8ff */
[----:B------:R-:W-:-:S05]  /*2ad0*/  IMAD.SHL.U32 R0, R2, 0x200000, RZ ;  /* 0x0020000002007824 */ /* 0x000fca00078e00ff */
[----:B------:R-:W-:Y:S02]  /*2ae0*/  LOP3.LUT R0, R3, R0, R4, 0xfe, !PT ;  /* 0x0000000003007212 */ /* 0x000fe400078efe04 */
.L_x_11395:
[----:B------:R-:W-:Y:S05]  /*2af0*/  BSYNC B0 ;  /* 0x0000000000007941 */ /* 0x000fea0003800000 */
.L_x_11394:
[----:B------:R-:W0:Y:S02]  /*2b00*/  F2I.FTZ.TRUNC.NTZ R0, R0 ;  /* 0x0000000000007305 */ /* 0x000e24000021f100 */
[----:B0-----:R-:W-:Y:S01]  /*2b10*/  PRMT R25, R0, 0x7610, R25 ;  /* 0x0000761000197816 */ /* 0x001fe20000000019 */
[----:B------:R-:W-:Y:S05]  /*2b20*/  BRA `(.L_x_11375) ;  /* 0x000002a000007947 */ /* 0x000fea0003800000 */
.L_x_11387:
        /* <DEDUP_REMOVED lines=14> */
.L_x_11401:
[----:B------:R-:W-:Y:S05]  /*2c10*/  BSYNC B0 ;  /* 0x0000000000007941 */ /* 0x000fea0003800000 */
.L_x_11400:
[----:B------:R-:W0:Y:S02]  /*2c20*/  F2I.FTZ.TRUNC.NTZ R0, R0 ;  /* 0x0000000000007305 */ /* 0x000e24000021f100 */
[----:B0-----:R-:W-:Y:S01]  /*2c30*/  PRMT R25, R0, 0x7610, R25 ;  /* 0x0000761000197816 */ /* 0x001fe20000000019 */
[----:B------:R-:W-:Y:S05]  /*2c40*/  BRA `(.L_x_11375) ;  /* 0x0000018000007947 */ /* 0x000fea0003800000 */
.L_x_11374:
        /* <DEDUP_REMOVED lines=21> */
.L_x_11399:
[----:B------:R0:W5:Y:S01]  /*2da0*/  LDG.E.U8 R25, [R2.64] ;  /* 0x0000002402197981 */ /* 0x000162000c1e1100 */
[----:B------:R-:W-:Y:S05]  /*2db0*/  BRA `(.L_x_11375) ;  /* 0x0000001000007947 */ /* 0x000fea0003800000 */
.L_x_11398:
[----:B------:R0:W5:Y:S02]  /*2dc0*/  LDG.E.U8 R25, [R2.64] ;  /* 0x0000002402197981 */ /* 0x000164000c1e1100 */
.L_x_11375:
[----:B------:R-:W-:-:S03]  /*2dd0*/  IADD3 R18, R18, 0x80, RZ ;  /* 0x0000008012127810 */ /* 0x000fc60007ffe0ff */
.L_x_11369:
[----:B------:R-:W-:Y:S05]  /*2de0*/  BSYNC B6 ;  /* 0x0000000000067941 */ /* 0x000fea0003800000 */
.L_x_11368:
[----:B------:R-:W3:Y:S01]  /*2df0*/  LDC.U8 R26, c[0x0][0x165] ;  /* 0x00005940ff1a7b82 */ /* 0x000ee20000000000 */
        /* <DEDUP_REMOVED lines=20> */
.L_x_11407:
[----:B------:R0:W5:Y:S01]  /*2f40*/  LDG.E.U8 R24, [R2.64] ;  /* 0x0000002402187981 */ /* 0x000162000c1e1100 */
[----:B------:R-:W-:Y:S05]  /*2f50*/  BRA `(.L_x_11403) ;  /* 0x00000d7000007947 */ /* 0x000fea0003800000 */
.L_x_11406:
        /* <DEDUP_REMOVED lines=8> */
.L_x_11410:
[----:B------:R0:W5:Y:S01]  /*2fe0*/  LDG.E.U8 R24, [R2.64] ;  /* 0x0000002402187981 */ /* 0x000162000c1e1100 */
[----:B------:R-:W-:Y:S05]  /*2ff0*/  BRA `(.L_x_11403) ;  /* 0x00000cd000007947 */ /* 0x000fea0003800000 */
.L_x_11409:
[----:B------:R0:W5:Y:S01]  /*3000*/  LDG.E.U16 R24, [R2.64] ;  /* 0x0000002402187981 */ /* 0x000162000c1e1500 */
[----:B------:R-:W-:Y:S05]  /*3010*/  BRA `(.L_x_11403) ;  /* 0x00000cb000007947 */ /* 0x000fea0003800000 */
.L_x_11405:
        /* <DEDUP_REMOVED lines=9> */
.L_x_11412:
[----:B------:R-:W4:Y:S02]  /*30b0*/  LDG.E.U16 R0, [R2.64] ;  /* 0x0000002402007981 */ /* 0x000f24000c1e1500 */
[----:B----4-:R-:W-:-:S06]  /*30c0*/  HADD2.F32 R0, -RZ, R0.H0_H0 ;  /* 0x20000000ff007230 */ /* 0x010fcc0000004100 */
[----:B------:R-:W0:Y:S02]  /*30d0*/  F2I.FTZ.TRUNC.NTZ R0, R0 ;  /* 0x0000000000007305 */ /* 0x000e24000021f100 */
[----:B0-----:R-:W-:Y:S01]  /*30e0*/  PRMT R24, R0, 0x7610, R24 ;  /* 0x0000761000187816 */ /* 0x001fe20000000018 */
[----:B------:R-:W-:Y:S05]  /*30f0*/  BRA `(.L_x_11403) ;  /* 0x00000bd000007947 */ /* 0x000fea0003800000 */
.L_x_11411:
        /* <DEDUP_REMOVED lines=9> */
.L_x_11414:
[----:B------:R-:W4:Y:S02]  /*3190*/  LDG.E.U16 R2, [R2.64] ;  /* 0x0000002402027981 */ /* 0x000f24000c1e1500 */
[----:B----4-:R-:W-:-:S06]  /*31a0*/  HADD2.F32 R0, -RZ, R2.H0_H0 ;  /* 0x20000002ff007230 */ /* 0x010fcc0000004100 */
[----:B------:R-:W0:Y:S02]  /*31b0*/  F2I.FTZ.TRUNC.NTZ R0, R0 ;  /* 0x0000000000007305 */ /* 0x000e24000021f100 */
[----:B0-----:R-:W-:Y:S01]  /*31c0*/  PRMT R24, R0, 0x7610, R24 ;  /* 0x0000761000187816 */ /* 0x001fe20000000018 */
[----:B------:R-:W-:Y:S05]  /*31d0*/  BRA `(.L_x_11403) ;  /* 0x00000af000007947 */ /* 0x000fea0003800000 */
.L_x_11413:
[----:B------:R-:W4:Y:S02]  /*31e0*/  LDG.E.64 R2, [R2.64] ;  /* 0x0000002402027981 */ /* 0x000f24000c1e1b00 */
[----:B----4-:R0:W4:Y:S01]  /*31f0*/  F2I.F64.TRUNC R24, R2 ;  /* 0x0000000200187311 */ /* 0x010122000030d100 */
[----:B------:R-:W-:Y:S05]  /*3200*/  BRA `(.L_x_11403) ;  /* 0x00000ac000007947 */ /* 0x000fea0003800000 */
.L_x_11404:
        /* <DEDUP_REMOVED lines=12> */
.L_x_11417:
[----:B------:R-:W4:Y:S02]  /*32d0*/  LDG.E.64 R2, [R2.64] ;  /* 0x0000002402027981 */ /* 0x000f24000c1e1b00 */
[----:B----4-:R0:W4:Y:S01]  /*32e0*/  F2I.F64.TRUNC R24, R2 ;  /* 0x0000000200187311 */ /* 0x010122000030d100 */
[----:B------:R-:W-:Y:S05]  /*32f0*/  BRA `(.L_x_11403) ;  /* 0x000009d000007947 */ /* 0x000fea0003800000 */
.L_x_11416:
        /* <DEDUP_REMOVED lines=28> */
.L_x_11419:
[----:B------:R-:W4:Y:S02]  /*34c0*/  LDG.E.U8 R2, [R2.64] ;  /* 0x0000002402027981 */ /* 0x000f24000c1e1100 */
        /* <DEDUP_REMOVED lines=14> */
.L_x_11418:
[----:B------:R-:W4:Y:S02]  /*35b0*/  LDG.E.U16 R0, [R2.64] ;  /* 0x0000002402007981 */ /* 0x000f24000c1e1500 */
[----:B----4-:R-:W-:-:S06]  /*35c0*/  PRMT R0, RZ, 0x5410, R0 ;  /* 0x00005410ff007816 */ /* 0x010fcc0000000000 */
[----:B------:R-:W0:Y:S02]  /*35d0*/  F2I.FTZ.TRUNC.NTZ R0, R0 ;  /* 0x0000000000007305 */ /* 0x000e24000021f100 */
[----:B0-----:R-:W-:Y:S01]  /*35e0*/  PRMT R24, R0, 0x7610, R24 ;  /* 0x0000761000187816 */ /* 0x001fe20000000018 */
[----:B------:R-:W-:Y:S05]  /*35f0*/  BRA `(.L_x_11403) ;  /* 0x000006d000007947 */ /* 0x000fea0003800000 */
.L_x_11415:
        /* <DEDUP_REMOVED lines=10> */
.L_x_11422:
        /* <DEDUP_REMOVED lines=21> */
.L_x_11426:
[----:B------:R-:W-:Y:S05]  /*37f0*/  BSYNC B1 ;  /* 0x0000000000017941 */ /* 0x000fea0003800000 */
.L_x_11425:
[----:B------:R-:W-:Y:S01]  /*3800*/  LEA R3, R0, 0x3b800000, 0x17 ;  /* 0x3b80000000037811 */ /* 0x000fe200078eb8ff */
[----:B------:R-:W-:-:S05]  /*3810*/  IMAD.SHL.U32 R0, R2, 0x100000, RZ ;  /* 0x0010000002007824 */ /* 0x000fca00078e00ff */
[----:B------:R-:W-:Y:S02]  /*3820*/  LOP3.LUT R0, R3, R0, R4, 0xfe, !PT ;  /* 0x0000000003007212 */ /* 0x000fe400078efe04 */
.L_x_11424:
[----:B------:R-:W-:Y:S05]  /*3830*/  BSYNC B0 ;  /* 0x0000000000007941 */ /* 0x000fea0003800000 */
.L_x_11423:
[----:B------:R-:W0:Y:S02]  /*3840*/  F2I.FTZ.TRUNC.NTZ R0, R0 ;  /* 0x0000000000007305 */ /* 0x000e24000021f100 */
[----:B0-----:R-:W-:Y:S01]  /*3850*/  PRMT R24, R0, 0x7610, R24 ;  /* 0x0000761000187816 */ /* 0x001fe20000000018 */
[----:B------:R-:W-:Y:S05]  /*3860*/  BRA `(.L_x_11403) ;  /* 0x0000046000007947 */ /* 0x000fea0003800000 */
.L_x_11421:
        /* <DEDUP_REMOVED lines=21> */
.L_x_11430:
[----:B------:R-:W-:Y:S05]  /*39c0*/  BSYNC B1 ;  /* 0x0000000000017941 */ /* 0x000fea0003800000 */
.L_x_11429:
[----:B------:R-:W-:Y:S01]  /*39d0*/  LEA R3, R0, 0x37800000, 0x17 ;  /* 0x3780000000037811 */ /* 0x000fe200078eb8ff */
[----:B------:R-:W-:-:S05]  /*39e0*/  IMAD.SHL.U32 R0, R2, 0x200000, RZ ;  /* 0x0020000002007824 */ /* 0x000fca00078e00ff */
[----:B------:R-:W-:Y:S02]  /*39f0*/  LOP3.LUT R0, R3, R0, R4, 0xfe, !PT ;  /* 0x0000000003007212 */ /* 0x000fe400078efe04 */
.L_x_11428:
[----:B------:R-:W-:Y:S05]  /*3a00*/  BSYNC B0 ;  /* 0x0000000000007941 */ /* 0x000fea0003800000 */
.L_x_11427:
[----:B------:R-:W0:Y:S02]  /*3a10*/  F2I.FTZ.TRUNC.NTZ R0, R0 ;  /* 0x0000000000007305 */ /* 0x000e24000021f100 */
[----:B0-----:R-:W-:Y:S01]  /*3a20*/  PRMT R24, R0, 0x7610, R24 ;  /* 0x0000761000187816 */ /* 0x001fe20000000018 */
[----:B------:R-:W-:Y:S05]  /*3a30*/  BRA `(.L_x_11403) ;  /* 0x0000029000007947 */ /* 0x000fea0003800000 */
.L_x_11420:
        /* <DEDUP_REMOVED lines=14> */
.L_x_11434:
[----:B------:R-:W-:Y:S05]  /*3b20*/  BSYNC B0 ;  /* 0x0000000000007941 */ /* 0x000fea0003800000 */
.L_x_11433:
[----:B------:R-:W0:Y:S02]  /*3b30*/  F2I.FTZ.TRUNC.NTZ R0, R0 ;  /* 0x0000000000007305 */ /* 0x000e24000021f100 */
[----:B0-----:R-:W-:Y:S01]  /*3b40*/  PRMT R24, R0, 0x7610, R24 ;  /* 0x0000761000187816 */ /* 0x001fe20000000018 */
[----:B------:R-:W-:Y:S05]  /*3b50*/  BRA `(.L_x_11403) ;  /* 0x0000017000007947 */ /* 0x000fea0003800000 */
.L_x_11408:
        /* <DEDUP_REMOVED lines=19> */
[----:B------:R-:W-:Y:S05]  /*3c90*/  BRA `(.L_x_11403) ;  /* 0x0000003000007947 */ /* 0x000fea0003800000 */
.L_x_11432:
[----:B------:R0:W5:Y:S01]  /*3ca0*/  LDG.E.U8 R24, [R2.64] ;  /* 0x0000002402187981 */ /* 0x000162000c1e1100 */
[----:B------:R-:W-:Y:S05]  /*3cb0*/  BRA `(.L_x_11403) ;  /* 0x0000001000007947 */ /* 0x000fea0003800000 */
.L_x_11431:
[----:B------:R0:W5:Y:S02]  /*3cc0*/  LDG.E.U8 R24, [R2.64] ;  /* 0x0000002402187981 */ /* 0x000164000c1e1100 */
.L_x_11403:
[----:B------:R-:W-:Y:S05]  /*3cd0*/  BSYNC B6 ;  /* 0x0000000000067941 */ /* 0x000fea0003800000 */
.L_x_11402:
[----:B------:R-:W0:Y:S01]  /*3ce0*/  S2R R19, SR_TID.X ;  /* 0x0000000000137919 */ /* 0x000e220000002100 */
[----:B------:R-:W4:Y:S01]  /*3cf0*/  LDC.U8 R18, c[0x0][0x184] ;  /* 0x00006100ff127b82 */ /* 0x000f220000000000 */
[----:B-----5:R-:W-:Y:S01]  /*3d00*/  LOP3.LUT P2, RZ, R23, 0xff, RZ, 0xc0, !PT ;  /* 0x000000ff17ff7812 */ /* 0x020fe2000784c0ff */
[----:B------:R-:W-:Y:S01]  /*3d10*/  BSSY B6, `(.L_x_11435) ;  /* 0x00000f8000067945 */ /* 0x000fe20003800000 */
[----:B-1----:R-:W-:Y:S02]  /*3d20*/  LOP3.LUT P3, RZ, R22, 0xff, RZ, 0xc0, !PT ;  /* 0x000000ff16ff7812 */ /* 0x002fe4000786c0ff */
[----:B--2---:R-:W-:Y:S02]  /*3d30*/  LOP3.LUT P1, RZ, R25, 0xff, RZ, 0xc0, !PT ;  /* 0x000000ff19ff7812 */ /* 0x004fe4000782c0ff */
[----:B----4-:R-:W-:Y:S02]  /*3d40*/  LOP3.LUT P0, RZ, R24, 0xff, RZ, 0xc0, !PT ;  /* 0x000000ff18ff7812 */ /* 0x010fe4000780c0ff */
[----:B---3--:R-:W-:-:S02]  /*3d50*/  ISETP.NE.XOR P2, PT, R26, RZ, P2 ;  /* 0x000000ff1a00720c */ /* 0x008fc40001745a70 */
[C---:B------:R-:W-:Y:S02]  /*3d60*/  ISETP.NE.XOR P3, PT, R26.reuse, RZ, P3 ;  /* 0x000000ff1a00720c */ /* 0x040fe40001f65a70 */
[C---:B------:R-:W-:Y:S02]  /*3d70*/  ISETP.NE.XOR P1, PT, R26.reuse, RZ, P1 ;  /* 0x000000ff1a00720c */ /* 0x040fe40000f25a70 */
[----:B------:R-:W-:Y:S02]  /*3d80*/  ISETP.NE.XOR P0, PT, R26, RZ, P0 ;  /* 0x000000ff1a00720c */ /* 0x000fe40000705a70 */
[----:B------:R-:W-:Y:S02]  /*3d90*/  SEL R4, RZ, 0x1, !P2 ;  /* 0x00000001ff047807 */ /* 0x000fe40005000000 */
[----:B------:R-:W-:Y:S02]  /*3da0*/  SEL R22, RZ, 0x1, !P3 ;  /* 0x00000001ff167807 */ /* 0x000fe40005800000 */
[----:B------:R-:W-:-:S02]  /*3db0*/  SEL R24, RZ, 0x1, !P1 ;  /* 0x00000001ff187807 */ /* 0x000fc40004800000 */
[----:B0-----:R-:W-:Y:S02]  /*3dc0*/  ISETP.GE.AND P4, PT, R19, R17, PT ;  /* 0x000000111300720c */ /* 0x001fe40003f86270 */
        /* <DEDUP_REMOVED lines=21> */
.L_x_11440:
[----:B------:R0:W-:Y:S01]  /*3f20*/  STG.E.U8 [R2.64], R4 ;  /* 0x0000000402007986 */ /* 0x0001e2000c101124 */
[----:B------:R-:W-:Y:S05]  /*3f30*/  BRA `(.L_x_11436) ;  /* 0x00000d5000007947 */ /* 0x000fea0003800000 */
.L_x_11439:
        /* <DEDUP_REMOVED lines=9> */
.L_x_11443:
[----:B------:R0:W-:Y:S01]  /*3fd0*/  STG.E [R2.64], R4 ;  /* 0x0000000402007986 */ /* 0x0001e2000c101924 */
[----:B------:R-:W-:Y:S05]  /*3fe0*/  BRA `(.L_x_11436) ;  /* 0x00000ca000007947 */ /* 0x000fea0003800000 */
.L_x_11442:
[----:B------:R0:W-:Y:S01]  /*3ff0*/  STG.E.U16 [R2.64], R4 ;  /* 0x0000000402007986 */ /* 0x0001e2000c101524 */
[----:B------:R-:W-:Y:S05]  /*4000*/  BRA `(.L_x_11436) ;  /* 0x00000c8000007947 */ /* 0x000fea0003800000 */
.L_x_11438:
        /* <DEDUP_REMOVED lines=9> */
.L_x_11445:
[----:B------:R-:W0:Y:S02]  /*40a0*/  I2F.S16 R0, R4 ;  /* 0x0000000400007306 */ /* 0x000e240000101400 */
[----:B0-----:R-:W-:-:S05]  /*40b0*/  F2FP.PACK_AB R0, RZ, R0 ;  /* 0x00000000ff00723e */ /* 0x001fca00000000ff */
[----:B------:R0:W-:Y:S01]  /*40c0*/  STG.E.U16 [R2.64], R0 ;  /* 0x0000000002007986 */ /* 0x0001e2000c101524 */
[----:B------:R-:W-:Y:S05]  /*40d0*/  BRA `(.L_x_11436) ;  /* 0x00000bb000007947 */ /* 0x000fea0003800000 */
.L_x_11444:
        /* <DEDUP_REMOVED lines=10> */
.L_x_11447:
[----:B------:R-:W0:Y:S02]  /*4180*/  I2F.S16 R4, R4 ;  /* 0x0000000400047306 */ /* 0x000e240000101400 */
[----:B0-----:R-:W-:-:S04]  /*4190*/  F2FP.PACK_AB R5, RZ, R4 ;  /* 0x00000004ff05723e */ /* 0x001fc800000000ff */
[----:B------:R-:W-:-:S05]  /*41a0*/  PRMT R5, R5, 0x5410, RZ ;  /* 0x0000541005057816 */ /* 0x000fca00000000ff */
[----:B------:R0:W-:Y:S01]  /*41b0*/  STG.E [R2.64], R5 ;  /* 0x0000000502007986 */ /* 0x0001e2000c101924 */
[----:B------:R-:W-:Y:S05]  /*41c0*/  BRA `(.L_x_11436) ;  /* 0x00000ac000007947 */ /* 0x000fea0003800000 */
.L_x_11446:
[----:B------:R-:W0:Y:S02]  /*41d0*/  I2F.F64.S16 R4, R4 ;  /* 0x0000000400047312 */ /* 0x000e240000101c00 */
[----:B0-----:R0:W-:Y:S01]  /*41e0*/  STG.E.64 [R2.64], R4 ;  /* 0x0000000402007986 */ /* 0x0011e2000c101b24 */
[----:B------:R-:W-:Y:S05]  /*41f0*/  BRA `(.L_x_11436) ;  /* 0x00000a9000007947 */ /* 0x000fea0003800000 */
.L_x_11437:
        /* <DEDUP_REMOVED lines=10> */
.L_x_11450:
[----:B------:R-:W0:Y:S01]  /*42a0*/  I2F.F64.S16 R4, R4 ;  /* 0x0000000400047312 */ /* 0x000e220000101c00 */
[----:B------:R-:W-:-:S05]  /*42b0*/  CS2R R6, SRZ ;  /* 0x0000000000067805 */ /* 0x000fca000001ff00 */
[----:B0-----:R0:W-:Y:S01]  /*42c0*/  STG.E.128 [R2.64], R4 ;  /* 0x0000000402007986 */ /* 0x0011e2000c101d24 */
[----:B------:R-:W-:Y:S05]  /*42d0*/  BRA `(.L_x_11436) ;  /* 0x000009b000007947 */ /* 0x000fea0003800000 */
.L_x_11449:
        /* <DEDUP_REMOVED lines=21> */
.L_x_11454:
[----:B------:R-:W-:Y:S05]  /*4430*/  BSYNC B0 ;  /* 0x0000000000007941 */ /* 0x000fea0003800000 */
.L_x_11453:
[----:B------:R-:W-:-:S05]  /*4440*/  LOP3.LUT R5, R0, R5, RZ, 0xfc, !PT ;  /* 0x0000000500057212 */ /* 0x000fca00078efcff */
[----:B------:R0:W-:Y:S01]  /*4450*/  STG.E.U8 [R2.64], R5 ;  /* 0x0000000502007986 */ /* 0x0001e2000c101124 */
[----:B------:R-:W-:Y:S05]  /*4460*/  BRA `(.L_x_11436) ;  /* 0x0000082000007947 */ /* 0x000fea0003800000 */
.L_x_11452:
        /* <DEDUP_REMOVED lines=13> */
.L_x_11456:
[----:B------:R-:W-:Y:S01]  /*4540*/  IMAD.MOV.U32 R0, RZ, RZ, 0x7f ;  /* 0x0000007fff007424 */ /* 0x000fe200078e00ff */
[----:B------:R-:W-:-:S04]  /*4550*/  ISETP.GT.U32.AND P0, PT, R5, 0x7f800000, PT ;  /* 0x7f8000000500780c */ /* 0x000fc80003f04070 */
[----:B------:R-:W-:-:S04]  /*4560*/  SEL R0, R0, 0x7c, P0 ;  /* 0x0000007c00007807 */ /* 0x000fc80000000000 */
.L_x_11457:
[----:B------:R-:W-:Y:S05]  /*4570*/  BSYNC B0 ;  /* 0x0000000000007941 */ /* 0x000fea0003800000 */
.L_x_11455:
[----:B------:R-:W-:-:S04]  /*4580*/  LOP3.LUT R4, R7, 0x80000000, RZ, 0xc0, !PT ;  /* 0x8000000007047812 */ /* 0x000fc800078ec0ff */
[----:B------:R-:W-:-:S04]  /*4590*/  SHF.R.U32.HI R5, RZ, 0x18, R4 ;  /* 0x00000018ff057819 */ /* 0x000fc80000011604 */
[----:B------:R-:W-:-:S05]  /*45a0*/  LOP3.LUT R5, R0, R5, RZ, 0xfc, !PT ;  /* 0x0000000500057212 */ /* 0x000fca00078efcff */
[----:B------:R0:W-:Y:S01]  /*45b0*/  STG.E.U8 [R2.64], R5 ;  /* 0x0000000502007986 */ /* 0x0001e2000c101124 */
[----:B------:R-:W-:Y:S05]  /*45c0*/  BRA `(.L_x_11436) ;  /* 0x000006c000007947 */ /* 0x000fea0003800000 */
.L_x_11451:
[----:B------:R-:W0:Y:S02]  /*45d0*/  I2F.S16 R0, R4 ;  /* 0x0000000400007306 */ /* 0x000e240000101400 */
[----:B0-----:R-:W-:-:S05]  /*45e0*/  F2FP.BF16.PACK_AB R0, RZ, R0 ;  /* 0x00000000ff00723e */ /* 0x001fca00000010ff */
[----:B------:R0:W-:Y:S01]  /*45f0*/  STG.E.U16 [R2.64], R0 ;  /* 0x0000000002007986 */ /* 0x0001e2000c101524 */
[----:B------:R-:W-:Y:S05]  /*4600*/  BRA `(.L_x_11436) ;  /* 0x0000068000007947 */ /* 0x000fea0003800000 */
.L_x_11448:
        /* <DEDUP_REMOVED lines=10> */
.L_x_11460:
        /* <DEDUP_REMOVED lines=17> */
.L_x_11463:
[----:B------:R-:W-:-:S04]  /*47c0*/  LOP3.LUT R0, R7, 0x80000000, RZ, 0xc0, !PT ;  /* 0x8000000007007812 */ /* 0x000fc800078ec0ff */
[----:B------:R-:W-:-:S04]  /*47d0*/  SHF.R.U32.HI R5, RZ, 0x18, R0 ;  /* 0x00000018ff057819 */ /* 0x000fc80000011600 */
[----:B------:R-:W-:-:S04]  /*47e0*/  LOP3.LUT R4, R4, R5, RZ, 0xfc, !PT ;  /* 0x0000000504047212 */ /* 0x000fc800078efcff */
[----:B------:R-:W-:Y:S02]  /*47f0*/  PRMT R0, R4, 0x7610, R0 ;  /* 0x0000761004007816 */ /* 0x000fe40000000000 */
.L_x_11462:
[----:B------:R-:W-:Y:S05]  /*4800*/  BSYNC B0 ;  /* 0x0000000000007941 */ /* 0x000fea0003800000 */
.L_x_11461:
[----:B------:R0:W-:Y:S01]  /*4810*/  STG.E.U8 [R2.64], R0 ;  /* 0x0000000002007986 */ /* 0x0001e2000c101124 */
[----:B------:R-:W-:Y:S05]  /*4820*/  BRA `(.L_x_11436) ;  /* 0x0000046000007947 */ /* 0x000fea0003800000 */
.L_x_11459:
        /* <DEDUP_REMOVED lines=17> */
.L_x_11466:
[----:B------:R-:W-:-:S04]  /*4940*/  LOP3.LUT R0, R7, 0x80000000, RZ, 0xc0, !PT ;  /* 0x8000000007007812 */ /* 0x000fc800078ec0ff */
[----:B------:R-:W-:-:S04]  /*4950*/  SHF.R.U32.HI R5, RZ, 0x18, R0 ;  /* 0x00000018ff057819 */ /* 0x000fc80000011600 */
[----:B------:R-:W-:-:S04]  /*4960*/  LOP3.LUT R4, R4, R5, RZ, 0xfc, !PT ;  /* 0x0000000504047212 */ /* 0x000fc800078efcff */
[----:B------:R-:W-:Y:S02]  /*4970*/  PRMT R0, R4, 0x7610, R0 ;  /* 0x0000761004007816 */ /* 0x000fe40000000000 */
.L_x_11465:
[----:B------:R-:W-:Y:S05]  /*4980*/  BSYNC B0 ;  /* 0x0000000000007941 */ /* 0x000fea0003800000 */
.L_x_11464:
[----:B------:R0:W-:Y:S01]  /*4990*/  STG.E.U8 [R2.64], R0 ;  /* 0x0000000002007986 */ /* 0x0001e2000c101124 */
[----:B------:R-:W-:Y:S05]  /*49a0*/  BRA `(.L_x_11436) ;  /* 0x000002e000007947 */ /* 0x000fea0003800000 */
.L_x_11458:
        /* <DEDUP_REMOVED lines=22> */
.L_x_11441:
        /* <DEDUP_REMOVED lines=20> */
.L_x_11468:
[----:B------:R-:W-:-:S05]  /*4c50*/  IMAD.MOV.U32 R5, RZ, RZ, RZ ;  /* 0x000000ffff057224 */ /* 0x000fca00078e00ff */
[----:B------:R0:W-:Y:S01]  /*4c60*/  STG.E.64 [R2.64], R4 ;  /* 0x0000000402007986 */ /* 0x0001e2000c101b24 */
[----:B------:R-:W-:Y:S05]  /*4c70*/  BRA `(.L_x_11436) ;  /* 0x0000001000007947 */ /* 0x000fea0003800000 */
.L_x_11467:
[----:B------:R0:W-:Y:S02]  /*4c80*/  STG.E [R2.64], R4 ;  /* 0x0000000402007986 */ /* 0x0001e4000c101924 */
.L_x_11436:
[----:B------:R-:W-:Y:S05]  /*4c90*/  BSYNC B6 ;  /* 0x0000000000067941 */ /* 0x000fea0003800000 */
.L_x_11435:
        /* <DEDUP_REMOVED lines=21> */
.L_x_11474:
[----:B------:R0:W-:Y:S01]  /*4df0*/  STG.E.U8 [R2.64], R22 ;  /* 0x0000001602007986 */ /* 0x0001e2000c101124 */
[----:B------:R-:W-:Y:S05]  /*4e00*/  BRA `(.L_x_11476) ;  /* 0x00000d5000007947 */ /* 0x000fea0003800000 */
.L_x_11473:
        /* <DEDUP_REMOVED lines=9> */
.L_x_11478:
[----:B------:R0:W-:Y:S01]  /*4ea0*/  STG.E [R2.64], R22 ;  /* 0x0000001602007986 */ /* 0x0001e2000c101924 */
[----:B------:R-:W-:Y:S05]  /*4eb0*/  BRA `(.L_x_11476) ;  /* 0x00000ca000007947 */ /* 0x000fea0003800000 */
.L_x_11477:
[----:B------:R0:W-:Y:S01]  /*4ec0*/  STG.E.U16 [R2.64], R22 ;  /* 0x0000001602007986 */ /* 0x0001e2000c101524 */
[----:B------:R-:W-:Y:S05]  /*4ed0*/  BRA `(.L_x_11476) ;  /* 0x00000c8000007947 */ /* 0x000fea0003800000 */
.L_x_11472:
        /* <DEDUP_REMOVED lines=9> */
.L_x_11480:
[----:B------:R-:W0:Y:S02]  /*4f70*/  I2F.S16 R0, R22 ;  /* 0x0000001600007306 */ /* 0x000e240000101400 */
[----:B0-----:R-:W-:-:S05]  /*4f80*/  F2FP.PACK_AB R0, RZ, R0 ;  /* 0x00000000ff00723e */ /* 0x001fca00000000ff */
[----:B------:R0:W-:Y:S01]  /*4f90*/  STG.E.U16 [R2.64], R0 ;  /* 0x0000000002007986 */ /* 0x0001e2000c101524 */
[----:B------:R-:W-:Y:S05]  /*4fa0*/  BRA `(.L_x_11476) ;  /* 0x00000bb000007947 */ /* 0x000fea0003800000 */
.L_x_11479:
        /* <DEDUP_REMOVED lines=10> */
.L_x_11482:
[----:B------:R-:W0:Y:S02]  /*5050*/  I2F.S16 R22, R22 ;  /* 0x0000001600167306 */ /* 0x000e240000101400 */
[----:B0-----:R-:W-:-:S04]  /*5060*/  F2FP.PACK_AB R5, RZ, R22 ;  /* 0x00000016ff05723e */ /* 0x001fc800000000ff */
[----:B------:R-:W-:-:S05]  /*5070*/  PRMT R5, R5, 0x5410, RZ ;  /* 0x0000541005057816 */ /* 0x000fca00000000ff */
[----:B------:R0:W-:Y:S01]  /*5080*/  STG.E [R2.64], R5 ;  /* 0x0000000502007986 */ /* 0x0001e2000c101924 */
[----:B------:R-:W-:Y:S05]  /*5090*/  BRA `(.L_x_11476) ;  /* 0x00000ac000007947 */ /* 0x000fea0003800000 */
.L_x_11481:
[----:B------:R-:W0:Y:S02]  /*50a0*/  I2F.F64.S16 R22, R22 ;  /* 0x0000001600167312 */ /* 0x000e240000101c00 */
[----:B0-----:R0:W-:Y:S01]  /*50b0*/  STG.E.64 [R2.64], R22 ;  /* 0x0000001602007986 */ /* 0x0011e2000c101b24 */
[----:B------:R-:W-:Y:S05]  /*50c0*/  BRA `(.L_x_11476) ;  /* 0x00000a9000007947 */ /* 0x000fea0003800000 */
.L_x_11471:
        /* <DEDUP_REMOVED lines=10> */
.L_x_11485:
[----:B------:R-:W0:Y:S01]  /*5170*/  I2F.F64.S16 R4, R22 ;  /* 0x0000001600047312 */ /* 0x000e220000101c00 */
[----:B------:R-:W-:-:S05]  /*5180*/  CS2R R6, SRZ ;  /* 0x0000000000067805 */ /* 0x000fca000001ff00 */
[----:B0-----:R0:W-:Y:S01]  /*5190*/  STG.E.128 [R2.64], R4 ;  /* 0x0000000402007986 */ /* 0x0011e2000c101d24 */
[----:B------:R-:W-:Y:S05]  /*51a0*/  BRA `(.L_x_11476) ;  /* 0x000009b000007947 */ /* 0x000fea0003800000 */
.L_x_11484:
        /* <DEDUP_REMOVED lines=21> */
.L_x_11489:
[----:B------:R-:W-:Y:S05]  /*5300*/  BSYNC B0 ;  /* 0x0000000000007941 */ /* 0x000fea0003800000 */
.L_x_11488:
[----:B------:R-:W-:-:S05]  /*5310*/  LOP3.LUT R5, R0, R5, RZ, 0xfc, !PT ;  /* 0x0000000500057212 */ /* 0x000fca00078efcff */
[----:B------:R0:W-:Y:S01]  /*5320*/  STG.E.U8 [R2.64], R5 ;  /* 0x0000000502007986 */ /* 0x0001e2000c101124 */
[----:B------:R-:W-:Y:S05]  /*5330*/  BRA `(.L_x_11476) ;  /* 0x0000082000007947 */ /* 0x000fea0003800000 */
.L_x_11487:
        /* <DEDUP_REMOVED lines=13> */
.L_x_11491:
[----:B------:R-:W-:Y:S01]  /*5410*/  IMAD.MOV.U32 R0, RZ, RZ, 0x7f ;  /* 0x0000007fff007424 */ /* 0x000fe200078e00ff */
[----:B------:R-:W-:-:S04]  /*5420*/  ISETP.GT.U32.AND P0, PT, R4, 0x7f800000, PT ;  /* 0x7f8000000400780c */ /* 0x000fc80003f04070 */
[----:B------:R-:W-:-:S04]  /*5430*/  SEL R0, R0, 0x7c, P0 ;  /* 0x0000007c00007807 */ /* 0x000fc80000000000 */
.L_x_11492:
[----:B------:R-:W-:Y:S05]  /*5440*/  BSYNC B0 ;  /* 0x0000000000007941 */ /* 0x000fea0003800000 */
.L_x_11490:
[----:B------:R-:W-:-:S04]  /*5450*/  LOP3.LUT R4, R5, 0x80000000, RZ, 0xc0, !PT ;  /* 0x8000000005047812 */ /* 0x000fc800078ec0ff */
[----:B------:R-:W-:-:S04]  /*5460*/  SHF.R.U32.HI R5, RZ, 0x18, R4 ;  /* 0x00000018ff057819 */ /* 0x000fc80000011604 */
[----:B------:R-:W-:-:S05]  /*5470*/  LOP3.LUT R5, R0, R5, RZ, 0xfc, !PT ;  /* 0x0000000500057212 */ /* 0x000fca00078efcff */
[----:B------:R0:W-:Y:S01]  /*5480*/  STG.E.U8 [R2.64], R5 ;  /* 0x0000000502007986 */ /* 0x0001e2000c101124 */
[----:B------:R-:W-:Y:S05]  /*5490*/  BRA `(.L_x_11476) ;  /* 0x000006c000007947 */ /* 0x000fea0003800000 */
.L_x_11486:
[----:B------:R-:W0:Y:S02]  /*54a0*/  I2F.S16 R0, R22 ;  /* 0x0000001600007306 */ /* 0x000e240000101400 */
[----:B0-----:R-:W-:-:S05]  /*54b0*/  F2FP.BF16.PACK_AB R0, RZ, R0 ;  /* 0x00000000ff00723e */ /* 0x001fca00000010ff */
[----:B------:R0:W-:Y:S01]  /*54c0*/  STG.E.U16 [R2.64], R0 ;  /* 0x0000000002007986 */ /* 0x0001e2000c101524 */
[----:B------:R-:W-:Y:S05]  /*54d0*/  BRA `(.L_x_11476) ;  /* 0x0000068000007947 */ /* 0x000fea0003800000 */
.L_x_11483:
        /* <DEDUP_REMOVED lines=10> */
.L_x_11495:
        /* <DEDUP_REMOVED lines=17> */
.L_x_11498:
[----:B------:R-:W-:-:S04]  /*5690*/  LOP3.LUT R0, R7, 0x80000000, RZ, 0xc0, !PT ;  /* 0x8000000007007812 */ /* 0x000fc800078ec0ff */
[----:B------:R-:W-:-:S04]  /*56a0*/  SHF.R.U32.HI R5, RZ, 0x18, R0 ;  /* 0x00000018ff057819 */ /* 0x000fc80000011600 */
[----:B------:R-:W-:-:S04]  /*56b0*/  LOP3.LUT R4, R4, R5, RZ, 0xfc, !PT ;  /* 0x0000000504047212 */ /* 0x000fc800078efcff */
[----:B------:R-:W-:Y:S02]  /*56c0*/  PRMT R0, R4, 0x7610, R0 ;  /* 0x0000761004007816 */ /* 0x000fe40000000000 */
.L_x_11497:
[----:B------:R-:W-:Y:S05]  /*56d0*/  BSYNC B0 ;  /* 0x0000000000007941 */ /* 0x000fea0003800000 */
.L_x_11496:
[----:B------:R0:W-:Y:S01]  /*56e0*/  STG.E.U8 [R2.64], R0 ;  /* 0x0000000002007986 */ /* 0x0001e2000c101124 */
[----:B------:R-:W-:Y:S05]  /*56f0*/  BRA `(.L_x_11476) ;  /* 0x0000046000007947 */ /* 0x000fea0003800000 */
.L_x_11494:
        /* <DEDUP_REMOVED lines=17> */
.L_x_11501:
[----:B------:R-:W-:-:S04]  /*5810*/  LOP3.LUT R0, R7, 0x80000000, RZ, 0xc0, !PT ;  /* 0x8000000007007812 */ /* 0x000fc800078ec0ff */
[----:B------:R-:W-:-:S04]  /*5820*/  SHF.R.U32.HI R5, RZ, 0x18, R0 ;  /* 0x00000018ff057819 */ /* 0x000fc80000011600 */
[----:B------:R-:W-:-:S04]  /*5830*/  LOP3.LUT R4, R4, R5, RZ, 0xfc, !PT ;  /* 0x0000000504047212 */ /* 0x000fc800078efcff */
[----:B------:R-:W-:Y:S02]  /*5840*/  PRMT R0, R4, 0x7610, R0 ;  /* 0x0000761004007816 */ /* 0x000fe40000000000 */
.L_x_11500:
[----:B------:R-:W-:Y:S05]  /*5850*/  BSYNC B0 ;  /* 0x0000000000007941 */ /* 0x000fea0003800000 */
.L_x_11499:
[----:B------:R0:W-:Y:S01]  /*5860*/  STG.E.U8 [R2.64], R0 ;  /* 0x0000000002007986 */ /* 0x0001e2000c101124 */
[----:B------:R-:W-:Y:S05]  /*5870*/  BRA `(.L_x_11476) ;  /* 0x000002e000007947 */ /* 0x000fea0003800000 */
.L_x_11493:
        /* <DEDUP_REMOVED lines=22> */
.L_x_11475:
        /* <DEDUP_REMOVED lines=20> */
.L_x_11503:
[----:B------:R-:W-:-:S05]  /*5b20*/  IMAD.MOV.U32 R23, RZ, RZ, RZ ;  /* 0x000000ffff177224 */ /* 0x000fca00078e00ff */
[----:B------:R0:W-:Y:S01]  /*5b30*/  STG.E.64 [R2.64], R22 ;  /* 0x0000001602007986 */ /* 0x0001e2000c101b24 */
[----:B------:R-:W-:Y:S05]  /*5b40*/  BRA `(.L_x_11476) ;  /* 0x0000001000007947 */ /* 0x000fea0003800000 */
.L_x_11502:
[----:B------:R0:W-:Y:S02]  /*5b50*/  STG.E [R2.64], R22 ;  /* 0x0000001602007986 */ /* 0x0001e4000c101924 */
.L_x_11476:
        /* <DEDUP_REMOVED lines=21> */
.L_x_11507:
[----:B------:R0:W-:Y:S01]  /*5cb0*/  STG.E.U8 [R2.64], R24 ;  /* 0x0000001802007986 */ /* 0x0001e2000c101124 */
[----:B------:R-:W-:Y:S05]  /*5cc0*/  BRA `(.L_x_11509) ;  /* 0x00000d5000007947 */ /* 0x000fea0003800000 */
.L_x_11506:
        /* <DEDUP_REMOVED lines=9> */
.L_x_11511:
[----:B------:R0:W-:Y:S01]  /*5d60*/  STG.E [R2.64], R24 ;  /* 0x0000001802007986 */ /* 0x0001e2000c101924 */
[----:B------:R-:W-:Y:S05]  /*5d70*/  BRA `(.L_x_11509) ;  /* 0x00000ca000007947 */ /* 0x000fea0003800000 */
.L_x_11510:
[----:B------:R0:W-:Y:S01]  /*5d80*/  STG.E.U16 [R2.64], R24 ;  /* 0x0000001802007986 */ /* 0x0001e2000c101524 */
[----:B------:R-:W-:Y:S05]  /*5d90*/  BRA `(.L_x_11509) ;  /* 0x00000c8000007947 */ /* 0x000fea0003800000 */
.L_x_11505:
        /* <DEDUP_REMOVED lines=9> */
.L_x_11513:
[----:B------:R-:W0:Y:S02]  /*5e30*/  I2F.S16 R0, R24 ;  /* 0x0000001800007306 */ /* 0x000e240000101400 */
[----:B0-----:R-:W-:-:S05]  /*5e40*/  F2FP.PACK_AB R0, RZ, R0 ;  /* 0x00000000ff00723e */ /* 0x001fca00000000ff */
[----:B------:R0:W-:Y:S01]  /*5e50*/  STG.E.U16 [R2.64], R0 ;  /* 0x0000000002007986 */ /* 0x0001e2000c101524 */
[----:B------:R-:W-:Y:S05]  /*5e60*/  BRA `(.L_x_11509) ;  /* 0x00000bb000007947 */ /* 0x000fea0003800000 */
.L_x_11512:
        /* <DEDUP_REMOVED lines=10> */
.L_x_11515:
[----:B------:R-:W0:Y:S02]  /*5f10*/  I2F.S16 R24, R24 ;  /* 0x0000001800187306 */ /* 0x000e240000101400 */
[----:B0-----:R-:W-:-:S04]  /*5f20*/  F2FP.PACK_AB R5, RZ, R24 ;  /* 0x00000018ff05723e */ /* 0x001fc800000000ff */
[----:B------:R-:W-:-:S05]  /*5f30*/  PRMT R5, R5, 0x5410, RZ ;  /* 0x0000541005057816 */ /* 0x000fca00000000ff */
[----:B------:R0:W-:Y:S01]  /*5f40*/  STG.E [R2.64], R5 ;  /* 0x0000000502007986 */ /* 0x0001e2000c101924 */
[----:B------:R-:W-:Y:S05]  /*5f50*/  BRA `(.L_x_11509) ;  /* 0x00000ac000007947 */ /* 0x000fea0003800000 */
.L_x_11514:
[----:B------:R-:W0:Y:S02]  /*5f60*/  I2F.F64.S16 R24, R24 ;  /* 0x0000001800187312 */ /* 0x000e240000101c00 */
[----:B0-----:R0:W-:Y:S01]  /*5f70*/  STG.E.64 [R2.64], R24 ;  /* 0x0000001802007986 */ /* 0x0011e2000c101b24 */
[----:B------:R-:W-:Y:S05]  /*5f80*/  BRA `(.L_x_11509) ;  /* 0x00000a9000007947 */ /* 0x000fea0003800000 */
.L_x_11504:
        /* <DEDUP_REMOVED lines=10> */
.L_x_11518:
[----:B------:R-:W0:Y:S01]  /*6030*/  I2F.F64.S16 R4, R24 ;  /* 0x0000001800047312 */ /* 0x000e220000101c00 */
[----:B------:R-:W-:-:S05]  /*6040*/  CS2R R6, SRZ ;  /* 0x0000000000067805 */ /* 0x000fca000001ff00 */
[----:B0-----:R0:W-:Y:S01]  /*6050*/  STG.E.128 [R2.64], R4 ;  /* 0x0000000402007986 */ /* 0x0011e2000c101d24 */
[----:B------:R-:W-:Y:S05]  /*6060*/  BRA `(.L_x_11509) ;  /* 0x000009b000007947 */ /* 0x000fea0003800000 */
.L_x_11517:
        /* <DEDUP_REMOVED lines=21> */
.L_x_11522:
[----:B------:R-:W-:Y:S05]  /*61c0*/  BSYNC B0 ;  /* 0x0000000000007941 */ /* 0x000fea0003800000 */
.L_x_11521:
[----:B------:R-:W-:-:S05]  /*61d0*/  LOP3.LUT R5, R0, R5, RZ, 0xfc, !PT ;  /* 0x0000000500057212 */ /* 0x000fca00078efcff */
[----:B------:R0:W-:Y:S01]  /*61e0*/  STG.E.U8 [R2.64], R5 ;  /* 0x0000000502007986 */ /* 0x0001e2000c101124 */
[----:B------:R-:W-:Y:S05]  /*61f0*/  BRA `(.L_x_11509) ;  /* 0x0000082000007947 */ /* 0x000fea0003800000 */
.L_x_11520:
        /* <DEDUP_REMOVED lines=13> */
.L_x_11524:
[----:B------:R-:W-:Y:S01]  /*62d0*/  IMAD.MOV.U32 R0, RZ, RZ, 0x7f ;  /* 0x0000007fff007424 */ /* 0x000fe200078e00ff */
[----:B------:R-:W-:-:S04]  /*62e0*/  ISETP.GT.U32.AND P0, PT, R4, 0x7f800000, PT ;  /* 0x7f8000000400780c */ /* 0x000fc80003f04070 */
[----:B------:R-:W-:-:S04]  /*62f0*/  SEL R0, R0, 0x7c, P0 ;  /* 0x0000007c00007807 */ /* 0x000fc80000000000 */
.L_x_11525:
[----:B------:R-:W-:Y:S05]  /*6300*/  BSYNC B0 ;  /* 0x0000000000007941 */ /* 0x000fea0003800000 */
.L_x_11523:
[----:B------:R-:W-:-:S04]  /*6310*/  LOP3.LUT R4, R5, 0x80000000, RZ, 0xc0, !PT ;  /* 0x8000000005047812 */ /* 0x000fc800078ec0ff */
[----:B------:R-:W-:-:S04]  /*6320*/  SHF.R.U32.HI R5, RZ, 0x18, R4 ;  /* 0x00000018ff057819 */ /* 0x000fc80000011604 */
[----:B------:R-:W-:-:S05]  /*6330*/  LOP3.LUT R5, R0, R5, RZ, 0xfc, !PT ;  /* 0x0000000500057212 */ /* 0x000fca00078efcff */
[----:B------:R0:W-:Y:S01]  /*6340*/  STG.E.U8 [R2.64], R5 ;  /* 0x0000000502007986 */ /* 0x0001e2000c101124 */
[----:B------:R-:W-:Y:S05]  /*6350*/  BRA `(.L_x_11509) ;  /* 0x000006c000007947 */ /* 0x000fea0003800000 */
.L_x_11519:
[----:B------:R-:W0:Y:S02]  /*6360*/  I2F.S16 R0, R24 ;  /* 0x0000001800007306 */ /* 0x000e240000101400 */
[----:B0-----:R-:W-:-:S05]  /*6370*/  F2FP.BF16.PACK_AB R0, RZ, R0 ;  /* 0x00000000ff00723e */ /* 0x001fca00000010ff */
[----:B------:R0:W-:Y:S01]  /*6380*/  STG.E.U16 [R2.64], R0 ;  /* 0x0000000002007986 */ /* 0x0001e2000c101524 */
[----:B------:R-:W-:Y:S05]  /*6390*/  BRA `(.L_x_11509) ;  /* 0x0000068000007947 */ /* 0x000fea0003800000 */
.L_x_11516:
        /* <DEDUP_REMOVED lines=10> */
.L_x_11528:
        /* <DEDUP_REMOVED lines=17> */
.L_x_11531:
[----:B------:R-:W-:-:S04]  /*6550*/  LOP3.LUT R0, R7, 0x80000000, RZ, 0xc0, !PT ;  /* 0x8000000007007812 */ /* 0x000fc800078ec0ff */
[----:B------:R-:W-:-:S04]  /*6560*/  SHF.R.U32.HI R5, RZ, 0x18, R0 ;  /* 0x00000018ff057819 */ /* 0x000fc80000011600 */
[----:B------:R-:W-:-:S04]  /*6570*/  LOP3.LUT R4, R4, R5, RZ, 0xfc, !PT ;  /* 0x0000000504047212 */ /* 0x000fc800078efcff */
[----:B------:R-:W-:Y:S02]  /*6580*/  PRMT R0, R4, 0x7610, R0 ;  /* 0x0000761004007816 */ /* 0x000fe40000000000 */
.L_x_11530:
[----:B------:R-:W-:Y:S05]  /*6590*/  BSYNC B0 ;  /* 0x0000000000007941 */ /* 0x000fea0003800000 */
.L_x_11529:
[----:B------:R0:W-:Y:S01]  /*65a0*/  STG.E.U8 [R2.64], R0 ;  /* 0x0000000002007986 */ /* 0x0001e2000c101124 */
[----:B------:R-:W-:Y:S05]  /*65b0*/  BRA `(.L_x_11509) ;  /* 0x0000046000007947 */ /* 0x000fea0003800000 */
.L_x_11527:
        /* <DEDUP_REMOVED lines=17> */
.L_x_11534:
[----:B------:R-:W-:-:S04]  /*66d0*/  LOP3.LUT R0, R7, 0x80000000, RZ, 0xc0, !PT ;  /* 0x8000000007007812 */ /* 0x000fc800078ec0ff */
[----:B------:R-:W-:-:S04]  /*66e0*/  SHF.R.U32.HI R5, RZ, 0x18, R0 ;  /* 0x00000018ff057819 */ /* 0x000fc80000011600 */
[----:B------:R-:W-:-:S04]  /*66f0*/  LOP3.LUT R4, R4, R5, RZ, 0xfc, !PT ;  /* 0x0000000504047212 */ /* 0x000fc800078efcff */
[----:B------:R-:W-:Y:S02]  /*6700*/  PRMT R0, R4, 0x7610, R0 ;  /* 0x0000761004007816 */ /* 0x000fe40000000000 */
.L_x_11533:
[----:B------:R-:W-:Y:S05]  /*6710*/  BSYNC B0 ;  /* 0x0000000000007941 */ /* 0x000fea0003800000 */
.L_x_11532:
[----:B------:R0:W-:Y:S01]  /*6720*/  STG.E.U8 [R2.64], R0 ;  /* 0x0000000002007986 */ /* 0x0001e2000c101124 */
[----:B------:R-:W-:Y:S05]  /*6730*/  BRA `(.L_x_11509) ;  /* 0x000002e000007947 */ /* 0x000fea0003800000 */
.L_x_11526:
        /* <DEDUP_REMOVED lines=22> */
.L_x_11508:
        /* <DEDUP_REMOVED lines=20> */
.L_x_11536:
[----:B------:R-:W-:-:S05]  /*69e0*/  IMAD.MOV.U32 R25, RZ, RZ, RZ ;  /* 0x000000ffff197224 */ /* 0x000fca00078e00ff */
[----:B------:R0:W-:Y:S01]  /*69f0*/  STG.E.64 [R2.64], R24 ;  /* 0x0000001802007986 */ /* 0x0001e2000c101b24 */
[----:B------:R-:W-:Y:S05]  /*6a00*/  BRA `(.L_x_11509) ;  /* 0x0000001000007947 */ /* 0x000fea0003800000 */
.L_x_11535:
[----:B------:R0:W-:Y:S02]  /*6a10*/  STG.E [R2.64], R24 ;  /* 0x0000001802007986 */ /* 0x0001e4000c101924 */
.L_x_11509:
[----:B------:R-:W-:Y:S02]  /*6a20*/  IADD3 R19, R19, 0x80, RZ ;  /* 0x0000008013137810 */ /* 0x000fe40007ffe0ff */
.L_x_11470:
[----:B------:R-:W-:Y:S05]  /*6a30*/  BSYNC B6 ;  /* 0x0000000000067941 */ /* 0x000fea0003800000 */
.L_x_11469:
        /* <DEDUP_REMOVED lines=19> */
.L_x_11540:
[----:B------:R-:W-:Y:S01]  /*6b70*/  STG.E.U8 [R2.64], R26 ;  /* 0x0000001a02007986 */ /* 0x000fe2000c101124 */
[----:B------:R-:W-:Y:S05]  /*6b80*/  EXIT ;  /* 0x000000000000794d */ /* 0x000fea0003800000 */
.L_x_11539:
        /* <DEDUP_REMOVED lines=9> */
.L_x_11543:
[----:B------:R-:W-:Y:S01]  /*6c20*/  STG.E [R2.64], R26 ;  /* 0x0000001a02007986 */ /* 0x000fe2000c101924 */
[----:B------:R-:W-:Y:S05]  /*6c30*/  EXIT ;  /* 0x000000000000794d */ /* 0x000fea0003800000 */
.L_x_11542:
[----:B------:R-:W-:Y:S01]  /*6c40*/  STG.E.U16 [R2.64], R26 ;  /* 0x0000001a02007986 */ /* 0x000fe2000c101524 */
[----:B------:R-:W-:Y:S05]  /*6c50*/  EXIT ;  /* 0x000000000000794d */ /* 0x000fea0003800000 */
.L_x_11538:
        /* <DEDUP_REMOVED lines=9> */
.L_x_11545:
[----:B------:R-:W0:Y:S02]  /*6cf0*/  I2F.S16 R0, R26 ;  /* 0x0000001a00007306 */ /* 0x000e240000101400 */
[----:B0-----:R-:W-:-:S05]  /*6d00*/  F2FP.PACK_AB R0, RZ, R0 ;  /* 0x00000000ff00723e */ /* 0x001fca00000000ff */
[----:B------:R-:W-:Y:S01]  /*6d10*/  STG.E.U16 [R2.64], R0 ;  /* 0x0000000002007986 */ /* 0x000fe2000c101524 */
[----:B------:R-:W-:Y:S05]  /*6d20*/  EXIT ;  /* 0x000000000000794d */ /* 0x000fea0003800000 */
.L_x_11544:
        /* <DEDUP_REMOVED lines=10> */
.L_x_11547:
[----:B------:R-:W0:Y:S02]  /*6dd0*/  I2F.S16 R26, R26 ;  /* 0x0000001a001a7306 */ /* 0x000e240000101400 */
[----:B0-----:R-:W-:-:S04]  /*6de0*/  F2FP.PACK_AB R5, RZ, R26 ;  /* 0x0000001aff05723e */ /* 0x001fc800000000ff */
[----:B------:R-:W-:-:S05]  /*6df0*/  PRMT R5, R5, 0x5410, RZ ;  /* 0x0000541005057816 */ /* 0x000fca00000000ff */
[----:B------:R-:W-:Y:S01]  /*6e00*/  STG.E [R2.64], R5 ;  /* 0x0000000502007986 */ /* 0x000fe2000c101924 */
[----:B------:R-:W-:Y:S05]  /*6e10*/  EXIT ;  /* 0x000000000000794d */ /* 0x000fea0003800000 */
.L_x_11546:
[----:B------:R-:W0:Y:S02]  /*6e20*/  I2F.F64.S16 R26, R26 ;  /* 0x0000001a001a7312 */ /* 0x000e240000101c00 */
[----:B0-----:R-:W-:Y:S01]  /*6e30*/  STG.E.64 [R2.64], R26 ;  /* 0x0000001a02007986 */ /* 0x001fe2000c101b24 */
[----:B------:R-:W-:Y:S05]  /*6e40*/  EXIT ;  /* 0x000000000000794d */ /* 0x000fea0003800000 */
.L_x_11537:
        /* <DEDUP_REMOVED lines=10> */
.L_x_11550:
[----:B------:R-:W0:Y:S01]  /*6ef0*/  I2F.F64.S16 R4, R26 ;  /* 0x0000001a00047312 */ /* 0x000e220000101c00 */
[----:B------:R-:W-:-:S05]  /*6f00*/  CS2R R6, SRZ ;  /* 0x0000000000067805 */ /* 0x000fca000001ff00 */
[----:B0-----:R-:W-:Y:S01]  /*6f10*/  STG.E.128 [R2.64], R4 ;  /* 0x0000000402007986 */ /* 0x001fe2000c101d24 */
[----:B------:R-:W-:Y:S05]  /*6f20*/  EXIT ;  /* 0x000000000000794d */ /* 0x000fea0003800000 */
.L_x_11549:
        /* <DEDUP_REMOVED lines=21> */
.L_x_11554:
[----:B------:R-:W-:Y:S05]  /*7080*/  BSYNC B0 ;  /* 0x0000000000007941 */ /* 0x000fea0003800000 */
.L_x_11553:
[----:B------:R-:W-:-:S05]  /*7090*/  LOP3.LUT R5, R0, R5, RZ, 0xfc, !PT ;  /* 0x0000000500057212 */ /* 0x000fca00078efcff */
[----:B------:R-:W-:Y:S01]  /*70a0*/  STG.E.U8 [R2.64], R5 ;  /* 0x0000000502007986 */ /* 0x000fe2000c101124 */
[----:B------:R-:W-:Y:S05]  /*70b0*/  EXIT ;  /* 0x000000000000794d */ /* 0x000fea0003800000 */
.L_x_11552:
        /* <DEDUP_REMOVED lines=13> */
.L_x_11556:
[----:B------:R-:W-:Y:S01]  /*7190*/  IMAD.MOV.U32 R0, RZ, RZ, 0x7f ;  /* 0x0000007fff007424 */ /* 0x000fe200078e00ff */
[----:B------:R-:W-:-:S04]  /*71a0*/  ISETP.GT.U32.AND P0, PT, R4, 0x7f800000, PT ;  /* 0x7f8000000400780c */ /* 0x000fc80003f04070 */
[----:B------:R-:W-:-:S04]  /*71b0*/  SEL R0, R0, 0x7c, P0 ;  /* 0x0000007c00007807 */ /* 0x000fc80000000000 */
.L_x_11557:
[----:B------:R-:W-:Y:S05]  /*71c0*/  BSYNC B0 ;  /* 0x0000000000007941 */ /* 0x000fea0003800000 */
.L_x_11555:
[----:B------:R-:W-:-:S04]  /*71d0*/  LOP3.LUT R4, R5, 0x80000000, RZ, 0xc0, !PT ;  /* 0x8000000005047812 */ /* 0x000fc800078ec0ff */
[----:B------:R-:W-:-:S04]  /*71e0*/  SHF.R.U32.HI R5, RZ, 0x18, R4 ;  /* 0x00000018ff057819 */ /* 0x000fc80000011604 */
[----:B------:R-:W-:-:S05]  /*71f0*/  LOP3.LUT R5, R0, R5, RZ, 0xfc, !PT ;  /* 0x0000000500057212 */ /* 0x000fca00078efcff */
[----:B------:R-:W-:Y:S01]  /*7200*/  STG.E.U8 [R2.64], R5 ;  /* 0x0000000502007986 */ /* 0x000fe2000c101124 */
[----:B------:R-:W-:Y:S05]  /*7210*/  EXIT ;  /* 0x000000000000794d */ /* 0x000fea0003800000 */
.L_x_11551:
[----:B------:R-:W0:Y:S02]  /*7220*/  I2F.S16 R0, R26 ;  /* 0x0000001a00007306 */ /* 0x000e240000101400 */
[----:B0-----:R-:W-:-:S05]  /*7230*/  F2FP.BF16.PACK_AB R0, RZ, R0 ;  /* 0x00000000ff00723e */ /* 0x001fca00000010ff */
[----:B------:R-:W-:Y:S01]  /*7240*/  STG.E.U16 [R2.64], R0 ;  /* 0x0000000002007986 */ /* 0x000fe2000c101524 */
[----:B------:R-:W-:Y:S05]  /*7250*/  EXIT ;  /* 0x000000000000794d */ /* 0x000fea0003800000 */
.L_x_11548:
        /* <DEDUP_REMOVED lines=10> */
.L_x_11560:
        /* <DEDUP_REMOVED lines=17> */
.L_x_11563:
[----:B------:R-:W-:-:S04]  /*7410*/  LOP3.LUT R0, R7, 0x80000000, RZ, 0xc0, !PT ;  /* 0x8000000007007812 */ /* 0x000fc800078ec0ff */
[----:B------:R-:W-:-:S04]  /*7420*/  SHF.R.U32.HI R5, RZ, 0x18, R0 ;  /* 0x00000018ff057819 */ /* 0x000fc80000011600 */
[----:B------:R-:W-:-:S04]  /*7430*/  LOP3.LUT R4, R4, R5, RZ, 0xfc, !PT ;  /* 0x0000000504047212 */ /* 0x000fc800078efcff */
[----:B------:R-:W-:Y:S02]  /*7440*/  PRMT R0, R4, 0x7610, R0 ;  /* 0x0000761004007816 */ /* 0x000fe40000000000 */
.L_x_11562:
[----:B------:R-:W-:Y:S05]  /*7450*/  BSYNC B0 ;  /* 0x0000000000007941 */ /* 0x000fea0003800000 */
.L_x_11561:
[----:B------:R-:W-:Y:S01]  /*7460*/  STG.E.U8 [R2.64], R0 ;  /* 0x0000000002007986 */ /* 0x000fe2000c101124 */
[----:B------:R-:W-:Y:S05]  /*7470*/  EXIT ;  /* 0x000000000000794d */ /* 0x000fea0003800000 */
.L_x_11559:
        /* <DEDUP_REMOVED lines=17> */
.L_x_11566:
[----:B------:R-:W-:-:S04]  /*7590*/  LOP3.LUT R0, R7, 0x80000000, RZ, 0xc0, !PT ;  /* 0x8000000007007812 */ /* 0x000fc800078ec0ff */
[----:B------:R-:W-:-:S04]  /*75a0*/  SHF.R.U32.HI R5, RZ, 0x18, R0 ;  /* 0x00000018ff057819 */ /* 0x000fc80000011600 */
[----:B------:R-:W-:-:S04]  /*75b0*/  LOP3.LUT R4, R4, R5, RZ, 0xfc, !PT ;  /* 0x0000000504047212 */ /* 0x000fc800078efcff */
[----:B------:R-:W-:Y:S02]  /*75c0*/  PRMT R0, R4, 0x7610, R0 ;  /* 0x0000761004007816 */ /* 0x000fe40000000000 */
.L_x_11565:
[----:B------:R-:W-:Y:S05]  /*75d0*/  BSYNC B0 ;  /* 0x0000000000007941 */ /* 0x000fea0003800000 */
.L_x_11564:
[----:B------:R-:W-:Y:S01]  /*75e0*/  STG.E.U8 [R2.64], R0 ;  /* 0x0000000002007986 */ /* 0x000fe2000c101124 */
[----:B------:R-:W-:Y:S05]  /*75f0*/  EXIT ;  /* 0x000000000000794d */ /* 0x000fea0003800000 */
.L_x_11558:
        /* <DEDUP_REMOVED lines=22> */
.L_x_11541:
        /* <DEDUP_REMOVED lines=20> */
.L_x_11568:
[----:B------:R-:W-:-:S05]  /*78a0*/  IMAD.MOV.U32 R27, RZ, RZ, RZ ;  /* 0x000000ffff1b7224 */ /* 0x000fca00078e00ff */
[----:B------:R-:W-:Y:S01]  /*78b0*/  STG.E.64 [R2.64], R26 ;  /* 0x0000001a02007986 */ /* 0x000fe2000c101b24 */
[----:B------:R-:W-:Y:S05]  /*78c0*/  EXIT ;  /* 0x000000000000794d */ /* 0x000fea0003800000 */
.L_x_11567:
[----:B------:R-:W-:Y:S01]  /*78d0*/  STG.E [R2.64], R26 ;  /* 0x0000001a02007986 */ /* 0x000fe2000c101924 */
[----:B------:R-:W-:Y:S05]  /*78e0*/  EXIT ;  /* 0x000000000000794d */ /* 0x000fea0003800000 */
.L_x_11569:
        /* <DEDUP_REMOVED lines=9> */
.L_x_41914:


//--------------------- .text._ZN2at6native18elementwise_kernelILi128ELi4EZNS0_22gpu_kernel_impl_nocastINS0_13AUnaryFunctorIaabZZZNS0_23logical_xor_kernel_cudaERNS_14TensorIteratorEENKUlvE0_clEvENKUlvE0_clEvEUlaaE_EEEEvRNS_18TensorIteratorBaseERKT_EUliE_EEviT1_ --------------------------
	.section	.text._ZN2at6native18elementwise_kernelILi128ELi4EZNS0_22gpu_kernel_impl_nocastINS0_13AUnaryFunctorIaabZZZNS0_23logical_xor_kernel_cudaERNS_14TensorIteratorEENKUlvE0_clEvENKUlvE0_clEvEUlaaE_EEEEvRNS_18TensorIteratorBaseERKT_EUliE_EEviT1_,"ax",@progbits
	.sectioninfo	@"SHI_REGISTERS=12"
	.align	128
        .global         _ZN2at6native18elementwise_kernelILi128ELi4EZNS0_22gpu_kernel_impl_nocastINS0_13AUnaryFunctorIaabZZZNS0_23logical_xor_kernel_cudaERNS_14TensorIteratorEENKUlvE0_clEvENKUlvE0_clEvEUlaaE_EEEEvRNS_18TensorIteratorBaseERKT_EUliE_EEviT1_
        .type           _ZN2at6native18elementwise_kernelILi128ELi4EZNS0_22gpu_kernel_impl_nocastINS0_13AUnaryFunctorIaabZZZNS0_23logical_xor_kernel_cudaERNS_14TensorIteratorEENKUlvE0_clEvENKUlvE0_clEvEUlaaE_EEEEvRNS_18TensorIteratorBaseERKT_EUliE_EEviT1_,@function
        .size           _ZN2at6native18elementwise_kernelILi128ELi4EZNS0_22gpu_kernel_impl_nocastINS0_13AUnaryFunctorIaabZZZNS0_23logical_xor_kernel_cudaERNS_14TensorIteratorEENKUlvE0_clEvENKUlvE0_clEvEUlaaE_EEEEvRNS_18TensorIteratorBaseERKT_EUliE_EEviT1_,(.L_x_41915 - _ZN2at6native18elementwise_kernelILi128ELi4EZNS0_22gpu_kernel_impl_nocastINS0_13AUnaryFunctorIaabZZZNS0_23logical_xor_kernel_cudaERNS_14TensorIteratorEENKUlvE0_clEvENKUlvE0_clEvEUlaaE_EEEEvRNS_18TensorIteratorBaseERKT_EUliE_EEviT1_)
        .other          _ZN2at6native18elementwise_kernelILi128ELi4EZNS0_22gpu_kernel_impl_nocastINS0_13AUnaryFunctorIaabZZZNS0_23logical_xor_kernel_cudaERNS_14TensorIteratorEENKUlvE0_clEvENKUlvE0_clEvEUlaaE_EEEEvRNS_18TensorIteratorBaseERKT_EUliE_EEviT1_,@"STO_CUDA_ENTRY STV_DEFAULT"
_ZN2at6native18elementwise_kernelILi128ELi4EZNS0_22gpu_kernel_impl_nocastINS0_13AUnaryFunctorIaabZZZNS0_23logical_xor_kernel_cudaERNS_14TensorIteratorEENKUlvE0_clEvENKUlvE0_clEvEUlaaE_EEEEvRNS_18TensorIteratorBaseERKT_EUliE_EEviT1_:
.text._ZN2at6native18elementwise_kernelILi128ELi4EZNS0_22gpu_kernel_impl_nocastINS0_13AUnaryFunctorIaabZZZNS0_23logical_xor_kernel_cudaERNS_14TensorIteratorEENKUlvE0_clEvENKUlvE0_clEvEUlaaE_EEEEvRNS_18TensorIteratorBaseERKT_EUliE_EEviT1_:
        /* <DEDUP_REMOVED lines=236> */
.L_x_11572:
        /* <DEDUP_REMOVED lines=10> */
.L_x_11571:
[----:B------:R-:W-:Y:S05]  /*0f60*/  BSYNC B0 ;  /* 0x0000000000007941 */ /* 0x000fea0003800000 */
.L_x_11570:
        /* <DEDUP_REMOVED lines=230> */
.L_x_11575:
        /* <DEDUP_REMOVED lines=239> */
.L_x_11576:
        /* <DEDUP_REMOVED lines=10> */
.L_x_11574:
[----:B------:R-:W-:Y:S05]  /*2d60*/  BSYNC B0 ;  /* 0x0000000000007941 */ /* 0x000fea0003800000 */
.L_x_11573:
        /* <DEDUP_REMOVED lines=229> */
.L_x_11577:
        /* <DEDUP_REMOVED lines=10> */
.L_x_11578:
        /* <DEDUP_REMOVED lines=10> */
.L_x_41915:


//--------------------- .text._ZN2at6native27unrolled_elementwise_kernelINS0_13AUnaryFunctorIaabZZZNS0_23logical_xor_kernel_cudaERNS_14TensorIteratorEENKUlvE0_clEvENKUlvE0_clEvEUlaaE_EESt5arrayIPcLm2EELi4E23TrivialOffsetCalculatorILi1EjESD_NS0_6memory15LoadWithoutCastENSE_16StoreWithoutCastEEEviT_T0_T2_T3_T4_T5_ --------------------------
	.section	.text._ZN2at6native27unrolled_elementwise_kernelINS0_13AUnaryFunctorIaabZZZNS0_23logical_xor_kernel_cudaERNS_14TensorIteratorEENKUlvE0_clEvENKUlvE0_clEvEUlaaE_EESt5arrayIPcLm2EELi4E23TrivialOffsetCalculatorILi1EjESD_NS0_6memory15LoadWithoutCastENSE_16StoreWithoutCastEEEviT_T0_T2_T3_T4_T5_,"ax",@progbits
	.sectioninfo	@"SHI_REGISTERS=19"
	.align	128
        .global         _ZN2at6native27unrolled_elementwise_kernelINS0_13AUnaryFunctorIaabZZZNS0_23logical_xor_kernel_cudaERNS_14TensorIteratorEENKUlvE0_clEvENKUlvE0_clEvEUlaaE_EESt5arrayIPcLm2EELi4E23TrivialOffsetCalculatorILi1EjESD_NS0_6memory15LoadWithoutCastENSE_16StoreWithoutCastEEEviT_T0_T2_T3_T4_T5_
        .type           _ZN2at6native27unrolled_elementwise_kernelINS0_13AUnaryFunctorIaabZZZNS0_23logical_xor_kernel_cudaERNS_14TensorIteratorEENKUlvE0_clEvENKUlvE0_clEvEUlaaE_EESt5arrayIPcLm2EELi4E23TrivialOffsetCalculatorILi1EjESD_NS0_6memory15LoadWithoutCastENSE_16StoreWithoutCastEEEviT_T0_T2_T3_T4_T5_,@function
        .size           _ZN2at6native27unrolled_elementwise_kernelINS0_13AUnaryFunctorIaabZZZNS0_23logical_xor_kernel_cudaERNS_14TensorIteratorEENKUlvE0_clEvENKUlvE0_clEvEUlaaE_EESt5arrayIPcLm2EELi4E23TrivialOffsetCalculatorILi1EjESD_NS0_6memory15LoadWithoutCastENSE_16StoreWithoutCastEEEviT_T0_T2_T3_T4_T5_,(.L_x_41916 - _ZN2at6native27unrolled_elementwise_kernelINS0_13AUnaryFunctorIaabZZZNS0_23logical_xor_kernel_cudaERNS_14TensorIteratorEENKUlvE0_clEvENKUlvE0_clEvEUlaaE_EESt5arrayIPcLm2EELi4E23TrivialOffsetCalculatorILi1EjESD_NS0_6memory15LoadWithoutCastENSE_16StoreWithoutCastEEEviT_T0_T2_T3_T4_T5_)
        .other          _ZN2at6native27unrolled_elementwise_kernelINS0_13AUnaryFunctorIaabZZZNS0_23logical_xor_kernel_cudaERNS_14TensorIteratorEENKUlvE0_clEvENKUlvE0_clEvEUlaaE_EESt5arrayIPcLm2EELi4E23TrivialOffsetCalculatorILi1EjESD_NS0_6memory15LoadWithoutCastENSE_16StoreWithoutCastEEEviT_T0_T2_T3_T4_T5_,@"STO_CUDA_ENTRY STV_DEFAULT"
_ZN2at6native27unrolled_elementwise_kernelINS0_13AUnaryFunctorIaabZZZNS0_23logical_xor_kernel_cudaERNS_14TensorIteratorEENKUlvE0_clEvENKUlvE0_clEvEUlaaE_EESt5arrayIPcLm2EELi4E23TrivialOffsetCalculatorILi1EjESD_NS0_6memory15LoadWithoutCastENSE_16StoreWithoutCastEEEviT_T0_T2_T3_T4_T5_:
.text._ZN2at6native27unrolled_elementwise_kernelINS0_13AUnaryFunctorIaabZZZNS0_23logical_xor_kernel_cudaERNS_14TensorIteratorEENKUlvE0_clEvENKUlvE0_clEvEUlaaE_EESt5arrayIPcLm2EELi4E23TrivialOffsetCalculatorILi1EjESD_NS0_6memory15LoadWithoutCastENSE_16StoreWithoutCastEEEviT_T0_T2_T3_T4_T5_:
        /* <DEDUP_REMOVED lines=15> */
[----:B------:R0:W2:Y:S01]  /*00f0*/  @!P3 LDG.E.U8 R14, [R4.64] ;  /* 0x00000004040eb981 */ /* 0x0000a2000c1e1100 */
[----:B------:R-:W-:Y:S01]  /*0100*/  @!P1 IMAD R6, R0, 0x200, R3 ;  /* 0x0000020000069824 */ /* 0x000fe200078e0203 */
[----:B------:R-:W-:-:S04]  /*0110*/  @!P1 IADD3 R3, R3, 0x80, RZ ;  /* 0x0000008003039810 */ /* 0x000fc80007ffe0ff */
[----:B------:R-:W-:Y:S02]  /*0120*/  ISETP.GE.AND P0, PT, R3, R2, PT ;  /* 0x000000020300720c */ /* 0x000fe40003f06270 */
[----:B------:R-:W-:-:S11]  /*0130*/  @!P1 IADD3 R6, P4, R6, c[0x0][0x170], RZ ;  /* 0x00005c0006069a10 */ /* 0x000fd60007f9e0ff */
[----:B------:R-:W-:Y:S01]  /*0140*/  @!P0 IMAD R10, R0, 0x200, R3 ;  /* 0x00000200000a8824 */ /* 0x000fe200078e0203 */
[----:B------:R-:W-:-:S04]  /*0150*/  @!P0 IADD3 R3, R3, 0x80, RZ ;  /* 0x0000008003038810 */ /* 0x000fc80007ffe0ff */
[----:B------:R-:W-:Y:S01]  /*0160*/  ISETP.GE.AND P2, PT, R3, R2, PT ;  /* 0x000000020300720c */ /* 0x000fe20003f46270 */
[----:B------:R-:W-:Y:S01]  /*0170*/  @!P1 IMAD.X R7, RZ, RZ, c[0x0][0x174], P4 ;  /* 0x00005d00ff079624 */ /* 0x000fe200020e06ff */
[----:B------:R-:W-:-:S11]  /*0180*/  @!P0 IADD3 R10, P4, R10, c[0x0][0x170], RZ ;  /* 0x00005c000a0a8a10 */ /* 0x000fd60007f9e0ff */
[--C-:B------:R-:W-:Y:S01]  /*0190*/  @!P2 IMAD R8, R0, 0x200, R3.reuse ;  /* 0x000002000008a824 */ /* 0x100fe200078e0203 */
[----:B------:R-:W-:-:S06]  /*01a0*/  PRMT R3, RZ, 0x7610, R3 ;  /* 0x00007610ff037816 */ /* 0x000fcc0000000003 */
[----:B------:R-:W3:Y:S01]  /*01b0*/  @!P1 LDG.E.U8 R3, [R6.64] ;  /* 0x0000000406039981 */ /* 0x000ee2000c1e1100 */
[----:B------:R-:W-:Y:S01]  /*01c0*/  @!P0 IMAD.X R11, RZ, RZ, c[0x0][0x174], P4 ;  /* 0x00005d00ff0b8624 */ /* 0x000fe200020e06ff */
[----:B------:R-:W-:Y:S02]  /*01d0*/  @!P2 IADD3 R8, P4, R8, c[0x0][0x170], RZ ;  /* 0x00005c000808aa10 */ /* 0x000fe40007f9e0ff */
[----:B------:R-:W-:-:S03]  /*01e0*/  PRMT R12, RZ, 0x7610, R12 ;  /* 0x00007610ff0c7816 */ /* 0x000fc6000000000c */
[----:B------:R-:W-:-:S03]  /*01f0*/  @!P2 IMAD.X R9, RZ, RZ, c[0x0][0x174], P4 ;  /* 0x00005d00ff09a624 */ /* 0x000fc600020e06ff */
[----:B------:R-:W4:Y:S04]  /*0200*/  @!P0 LDG.E.U8 R12, [R10.64] ;  /* 0x000000040a0c8981 */ /* 0x000f28000c1e1100 */
[----:B------:R-:W5:Y:S01]  /*0210*/  @!P2 LDG.E.U8 R8, [R8.64] ;  /* 0x000000040808a981 */ /* 0x000f62000c1e1100 */
[----:B0-----:R-:W-:Y:S01]  /*0220*/  @!P3 IMAD R4, R0, 0x200, R15 ;  /* 0x000002000004b824 */ /* 0x001fe200078e020f */
[----:B------:R-:W-:-:S04]  /*0230*/  ULDC.U8 UR6, c[0x0][0x165] ;  /* 0x0000594000067ab9 */ /* 0x000fc80000000000 */
[----:B------:R-:W-:Y:S01]  /*0240*/  @!P3 IADD3 R4, P5, R4, c[0x0][0x168], RZ ;  /* 0x00005a000404ba10 */ /* 0x000fe20007fbe0ff */
[----:B------:R-:W-:-:S04]  /*0250*/  IMAD.MOV.U32 R13, RZ, RZ, R15 ;  /* 0x000000ffff0d7224 */ /* 0x000fc800078e000f */
[----:B------:R-:W-:Y:S02]  /*0260*/  @!P3 IMAD.X R5, RZ, RZ, c[0x0][0x16c], P5 ;  /* 0x00005b00ff05b624 */ /* 0x000fe400028e06ff */
[----:B------:R-:W-:-:S05]  /*0270*/  @!P3 IMAD.MOV.U32 R13, RZ, RZ, R16 ;  /* 0x000000ffff0db224 */ /* 0x000fca00078e0010 */
[----:B------:R-:W-:Y:S01]  /*0280*/  ISETP.GE.AND P4, PT, R13, R2, PT ;  /* 0x000000020d00720c */ /* 0x000fe20003f86270 */
[----:B------:R-:W-:Y:S01]  /*0290*/  BSSY B0, `(.L_x_11579) ;  /* 0x0000019000007945 */ /* 0x000fe20003800000 */
[----:B--2---:R-:W-:-:S04]  /*02a0*/  LOP3.LUT P1, RZ, R14, 0xff, RZ, 0xc0, !PT ;  /* 0x000000ff0eff7812 */ /* 0x004fc8000782c0ff */
[----:B------:R-:W-:Y:S02]  /*02b0*/  ISETP.NE.XOR P6, PT, RZ, UR6, P1 ;  /* 0x00000006ff007c0c */ /* 0x000fe40008fc5a70 */
[----:B---3--:R-:W-:Y:S02]  /*02c0*/  LOP3.LUT P0, RZ, R3, 0xff, RZ, 0xc0, !PT ;  /* 0x000000ff03ff7812 */ /* 0x008fe4000780c0ff */
[----:B------:R-:W-:-:S05]  /*02d0*/  @!P3 SEL R3, RZ, 0x1, !P6 ;  /* 0x00000001ff03b807 */ /* 0x000fca0007000000 */
[----:B------:R0:W-:Y:S01]  /*02e0*/  @!P3 STG.E.U8 [R4.64], R3 ;  /* 0x000000030400b986 */ /* 0x0001e2000c101104 */
[----:B----4-:R-:W-:Y:S02]  /*02f0*/  LOP3.LUT P1, RZ, R12, 0xff, RZ, 0xc0, !PT ;  /* 0x000000ff0cff7812 */ /* 0x010fe4000782c0ff */
[----:B-----5:R-:W-:Y:S02]  /*0300*/  ISETP.NE.AND P2, PT, R8, RZ, !P2 ;  /* 0x000000ff0800720c */ /* 0x020fe40005745270 */
[----:B------:R-:W-:Y:S02]  /*0310*/  ISETP.NE.XOR P0, PT, RZ, UR6, P0 ;  /* 0x00000006ff007c0c */ /* 0x000fe40008705a70 */
[----:B------:R-:W-:Y:S02]  /*0320*/  ISETP.NE.XOR P1, PT, RZ, UR6, P1 ;  /* 0x00000006ff007c0c */ /* 0x000fe40008f25a70 */
[----:B------:R-:W-:Y:S02]  /*0330*/  ISETP.NE.XOR P2, PT, RZ, UR6, P2 ;  /* 0x00000006ff007c0c */ /* 0x000fe40009745a70 */
[----:B------:R-:W-:-:S02]  /*0340*/  SEL R9, RZ, 0x1, !P0 ;  /* 0x00000001ff097807 */ /* 0x000fc40004000000 */
        /* <DEDUP_REMOVED lines=13> */
.L_x_11580:
[----:B0-----:R-:W-:Y:S05]  /*0420*/  BSYNC B0 ;  /* 0x0000000000007941 */ /* 0x001fea0003800000 */
.L_x_11579:
        /* <DEDUP_REMOVED lines=8> */
.L_x_11581:
        /* <DEDUP_REMOVED lines=13> */
.L_x_41916:


//--------------------- .text._ZN2at6native29vectorized_elementwise_kernelILi2ENS0_13AUnaryFunctorIaabZZZNS0_23logical_xor_kernel_cudaERNS_14TensorIteratorEENKUlvE0_clEvENKUlvE0_clEvEUlaaE_EESt5arrayIPcLm2EEEEviT0_T1_ --------------------------
	.section	.text._ZN2at6native29vectorized_elementwise_kernelILi2ENS0_13AUnaryFunctorIaabZZZNS0_23logical_xor_kernel_cudaERNS_14TensorIteratorEENKUlvE0_clEvENKUlvE0_clEvEUlaaE_EESt5arrayIPcLm2EEEEviT0_T1_,"ax",@progbits
	.sectioninfo	@"SHI_REGISTERS=25"
	.align	128
        .global         _ZN2at6native29vectorized_elementwise_kernelILi2ENS0_13AUnaryFunctorIaabZZZNS0_23logical_xor_kernel_cudaERNS_14TensorIteratorEENKUlvE0_clEvENKUlvE0_clEvEUlaaE_EESt5arrayIPcLm2EEEEviT0_T1_
        .type           _ZN2at6native29vectorized_elementwise_kernelILi2ENS0_13AUnaryFunctorIaabZZZNS0_23logical_xor_kernel_cudaERNS_14TensorIteratorEENKUlvE0_clEvENKUlvE0_clEvEUlaaE_EESt5arrayIPcLm2EEEEviT0_T1_,@function
        .size           _ZN2at6native29vectorized_elementwise_kernelILi2ENS0_13AUnaryFunctorIaabZZZNS0_23logical_xor_kernel_cudaERNS_14TensorIteratorEENKUlvE0_clEvENKUlvE0_clEvEUlaaE_EESt5arrayIPcLm2EEEEviT0_T1_,(.L_x_41917 - _ZN2at6native29vectorized_elementwise_kernelILi2ENS0_13AUnaryFunctorIaabZZZNS0_23logical_xor_kernel_cudaERNS_14TensorIteratorEENKUlvE0_clEvENKUlvE0_clEvEUlaaE_EESt5arrayIPcLm2EEEEviT0_T1_)
        .other          _ZN2at6native29vectorized_elementwise_kernelILi2ENS0_13AUnaryFunctorIaabZZZNS0_23logical_xor_kernel_cudaERNS_14TensorIteratorEENKUlvE0_clEvENKUlvE0_clEvEUlaaE_EESt5arrayIPcLm2EEEEviT0_T1_,@"STO_CUDA_ENTRY STV_DEFAULT"
_ZN2at6native29vectorized_elementwise_kernelILi2ENS0_13AUnaryFunctorIaabZZZNS0_23logical_xor_kernel_cudaERNS_14TensorIteratorEENKUlvE0_clEvENKUlvE0_clEvEUlaaE_EESt5arrayIPcLm2EEEEviT0_T1_:
.text._ZN2at6native29vectorized_elementwise_kernelILi2ENS0_13AUnaryFunctorIaabZZZNS0_23logical_xor_kernel_cudaERNS_14TensorIteratorEENKUlvE0_clEvENKUlvE0_clEvEUlaaE_EESt5arrayIPcLm2EEEEviT0_T1_:
        /* <DEDUP_REMOVED lines=53> */
.L_x_11582:
[----:B------:R-:W0:Y:S01]  /*0350*/  S2R R3, SR_TID.X ;  /* 0x0000000000037919 */ /* 0x000e220000002100 */
[----:B------:R-:W-:-:S02]  /*0360*/  PRMT R21, RZ, 0x7610, R21 ;  /* 0x00007610ff157816 */ /* 0x000fc40000000015 */
        /* <DEDUP_REMOVED lines=10> */
[----:B------:R0:W2:Y:S01]  /*0410*/  @!P5 LDG.E.U8 R21, [R4.64] ;  /* 0x000000040415d981 */ /* 0x0000a2000c1e1100 */
        /* <DEDUP_REMOVED lines=8> */
[----:B------:R-:W-:Y:S02]  /*04a0*/  ISETP.GE.AND P4, PT, R19, R2, PT ;  /* 0x000000021300720c */ /* 0x000fe40003f86270 */
[----:B------:R-:W-:-:S11]  /*04b0*/  @!P3 IADD3 R10, P6, R10, c[0x0][0x170], RZ ;  /* 0x00005c000a0aba10 */ /* 0x000fd60007fde0ff */
[----:B------:R-:W-:Y:S01]  /*04c0*/  @!P4 IMAD.IADD R18, R0, 0x1, R19 ;  /* 0x000000010012c824 */ /* 0x000fe200078e0213 */
[----:B------:R-:W-:-:S04]  /*04d0*/  @!P4 IADD3 R19, R19, 0x80, RZ ;  /* 0x000000801313c810 */ /* 0x000fc80007ffe0ff */
[----:B------:R-:W-:Y:S01]  /*04e0*/  ISETP.GE.AND P5, PT, R19, R2, PT ;  /* 0x000000021300720c */ /* 0x000fe20003fa6270 */
[----:B------:R-:W-:Y:S01]  /*04f0*/  @!P3 IMAD.X R11, RZ, RZ, c[0x0][0x174], P6 ;  /* 0x00005d00ff0bb624 */ /* 0x000fe200030e06ff */
[----:B------:R-:W-:Y:S01]  /*0500*/  PRMT R6, RZ, 0x7610, R6 ;  /* 0x00007610ff067816 */ /* 0x000fe20000000006 */
[----:B------:R-:W-:-:S05]  /*0510*/  @!P1 IMAD.IADD R12, R0, 0x1, R3 ;  /* 0x00000001000c9824 */ /* 0x000fca00078e0203 */
[----:B------:R1:W3:Y:S01]  /*0520*/  @!P3 LDG.E.U8 R6, [R10.64] ;  /* 0x000000040a06b981 */ /* 0x0002e2000c1e1100 */
[----:B------:R-:W-:-:S04]  /*0530*/  @!P1 IADD3 R12, P3, R12, c[0x0][0x170], RZ ;  /* 0x00005c000c0c9a10 */ /* 0x000fc80007f7e0ff */
[----:B------:R-:W-:Y:S01]  /*0540*/  @!P5 IMAD.IADD R22, R0, 0x1, R19 ;  /* 0x000000010016d824 */ /* 0x000fe200078e0213 */
[----:B------:R-:W-:Y:S01]  /*0550*/  @!P5 IADD3 R19, R19, 0x80, RZ ;  /* 0x000000801313d810 */ /* 0x000fe20007ffe0ff */
[----:B------:R-:W-:Y:S01]  /*0560*/  @!P1 IMAD.X R13, RZ, RZ, c[0x0][0x174], P3 ;  /* 0x00005d00ff0d9624 */ /* 0x000fe200018e06ff */
[----:B------:R-:W-:Y:S02]  /*0570*/  @!P0 IADD3 R14, P6, R14, c[0x0][0x170], RZ ;  /* 0x00005c000e0e8a10 */ /* 0x000fe40007fde0ff */
[----:B------:R-:W-:Y:S02]  /*0580*/  ISETP.GE.AND P3, PT, R19, R2, PT ;  /* 0x000000021300720c */ /* 0x000fe40003f66270 */
[----:B------:R-:W-:Y:S01]  /*0590*/  PRMT R7, RZ, 0x7610, R7 ;  /* 0x00007610ff077816 */ /* 0x000fe20000000007 */
[----:B------:R-:W-:Y:S01]  /*05a0*/  @!P0 IMAD.X R15, RZ, RZ, c[0x0][0x174], P6 ;  /* 0x00005d00ff0f8624 */ /* 0x000fe200030e06ff */
[----:B------:R-:W-:Y:S02]  /*05b0*/  @!P2 IADD3 R8, P6, R8, c[0x0][0x170], RZ ;  /* 0x00005c000808aa10 */ /* 0x000fe40007fde0ff */
[----:B------:R-:W-:-:S02]  /*05c0*/  PRMT R17, RZ, 0x7610, R17 ;  /* 0x00007610ff117816 */ /* 0x000fc40000000011 */
[----:B------:R-:W-:Y:S01]  /*05d0*/  PRMT R16, RZ, 0x7610, R16 ;  /* 0x00007610ff107816 */ /* 0x000fe20000000010 */
[----:B------:R-:W-:Y:S01]  /*05e0*/  @!P2 IMAD.X R9, RZ, RZ, c[0x0][0x174], P6 ;  /* 0x00005d00ff09a624 */ /* 0x000fe200030e06ff */
[----:B------:R-:W4:Y:S01]  /*05f0*/  @!P0 LDG.E.U8 R7, [R14.64] ;  /* 0x000000040e078981 */ /* 0x000f22000c1e1100 */
[----:B0-----:R-:W-:Y:S02]  /*0600*/  @!P4 IADD3 R4, P0, R18, c[0x0][0x170], RZ ;  /* 0x00005c001204ca10 */ /* 0x001fe40007f1e0ff */
[----:B------:R-:W-:Y:S01]  /*0610*/  @!P3 IMAD.IADD R18, R0, 0x1, R19 ;  /* 0x000000010012b824 */ /* 0x000fe200078e0213 */
[----:B------:R0:W5:Y:S02]  /*0620*/  @!P1 LDG.E.U8 R17, [R12.64] ;  /* 0x000000040c119981 */ /* 0x000164000c1e1100 */
[----:B------:R-:W-:Y:S02]  /*0630*/  @!P4 IMAD.X R5, RZ, RZ, c[0x0][0x174], P0 ;  /* 0x00005d00ff05c624 */ /* 0x000fe400000e06ff */
[----:B------:R0:W4:Y:S01]  /*0640*/  @!P2 LDG.E.U8 R16, [R8.64] ;  /* 0x000000040810a981 */ /* 0x000122000c1e1100 */
[----:B-1----:R-:W-:-:S02]  /*0650*/  @!P5 IADD3 R10, P2, R22, c[0x0][0x170], RZ ;  /* 0x00005c00160ada10 */ /* 0x002fc40007f5e0ff */
[----:B------:R-:W-:Y:S02]  /*0660*/  @!P3 IADD3 R18, P0, R18, c[0x0][0x170], RZ ;  /* 0x00005c001212ba10 */ /* 0x000fe40007f1e0ff */
[----:B------:R-:W-:Y:S01]  /*0670*/  PRMT R22, RZ, 0x7610, R22 ;  /* 0x00007610ff167816 */ /* 0x000fe20000000016 */
[----:B------:R-:W-:Y:S01]  /*0680*/  @!P5 IMAD.X R11, RZ, RZ, c[0x0][0x174], P2 ;  /* 0x00005d00ff0bd624 */ /* 0x000fe200010e06ff */
[----:B0-----:R-:W-:Y:S01]  /*0690*/  PRMT R12, RZ, 0x7610, R12 ;  /* 0x00007610ff0c7816 */ /* 0x001fe2000000000c */
[----:B------:R-:W-:-:S03]  /*06a0*/  @!P3 IMAD.X R19, RZ, RZ, c[0x0][0x174], P0 ;  /* 0x00005d00ff13b624 */ /* 0x000fc600000e06ff */
[----:B------:R0:W4:Y:S04]  /*06b0*/  @!P4 LDG.E.U8 R22, [R4.64] ;  /* 0x000000040416c981 */ /* 0x000128000c1e1100 */
[----:B------:R-:W4:Y:S04]  /*06c0*/  @!P5 LDG.E.U8 R12, [R10.64] ;  /* 0x000000040a0cd981 */ /* 0x000f28000c1e1100 */
[----:B------:R-:W4:Y:S01]  /*06d0*/  @!P3 LDG.E.U8 R18, [R18.64] ;  /* 0x000000041212b981 */ /* 0x000f22000c1e1100 */
[----:B------:R-:W-:Y:S02]  /*06e0*/  @!P1 IMAD.IADD R8, R0, 0x1, R3 ;  /* 0x0000000100089824 */ /* 0x000fe400078e0203 */
[----:B------:R-:W-:-:S03]  /*06f0*/  @!P1 IMAD.MOV.U32 R3, RZ, RZ, R20 ;  /* 0x000000ffff039224 */ /* 0x000fc600078e0014 */
[----:B------:R-:W-:-:S05]  /*0700*/  @!P1 IADD3 R8, P2, R8, c[0x0][0x168], RZ ;  /* 0x00005a0008089a10 */ /* 0x000fca0007f5e0ff */
[----:B------:R-:W-:Y:S01]  /*0710*/  @!P1 IMAD.X R9, RZ, RZ, c[0x0][0x16c], P2 ;  /* 0x00005b00ff099624 */ /* 0x000fe200010e06ff */
[----:B------:R-:W-:Y:S01]  /*0720*/  BSSY B0, `(.L_x_11583) ;  /* 0x0000045000007945 */ /* 0x000fe20003800000 */
[----:B------:R-:W-:Y:S01]  /*0730*/  BSSY B1, `(.L_x_11584) ;  /* 0x000003d000017945 */ /* 0x000fe20003800000 */
[----:B--2---:R-:W-:-:S04]  /*0740*/  LOP3.LUT P6, RZ, R21, 0xff, RZ, 0xc0, !PT ;  /* 0x000000ff15ff7812 */ /* 0x004fc800078cc0ff */
[----:B------:R-:W-:Y:S02]  /*0750*/  ISETP.NE.XOR P6, PT, RZ, UR6, P6 ;  /* 0x00000006ff007c0c */ /* 0x000fe4000b7c5a70 */
[----:B---3--:R-:W-:-:S04]  /*0760*/  LOP3.LUT P4, RZ, R6, 0xff, RZ, 0xc0, !PT ;  /* 0x000000ff06ff7812 */ /* 0x008fc8000788c0ff */
[----:B------:R-:W-:Y:S02]  /*0770*/  ISETP.NE.XOR P4, PT, RZ, UR6, P4 ;  /* 0x00000006ff007c0c */ /* 0x000fe4000a785a70 */
[----:B-----5:R-:W-:Y:S02]  /*0780*/  LOP3.LUT P0, RZ, R17, 0xff, RZ, 0xc0, !PT ;  /* 0x000000ff11ff7812 */ /* 0x020fe4000780c0ff */
[----:B----4-:R-:W-:Y:S02]  /*0790*/  LOP3.LUT P5, RZ, R7, 0xff, RZ, 0xc0, !PT ;  /* 0x000000ff07ff7812 */ /* 0x010fe400078ac0ff */
[----:B------:R-:W-:Y:S02]  /*07a0*/  ISETP.NE.XOR P0, PT, RZ, UR6, P0 ;  /* 0x00000006ff007c0c */ /* 0x000fe40008705a70 */
[----:B------:R-:W-:Y:S02]  /*07b0*/  SEL R7, RZ, 0x1, !P6 ;  /* 0x00000001ff077807 */ /* 0x000fe40007000000 */
[----:B------:R-:W-:-:S02]  /*07c0*/  ISETP.GE.AND P6, PT, R3, R2, PT ;  /* 0x000000020300720c */ /* 0x000fc40003fc6270 */
[----:B0-----:R-:W-:Y:S02]  /*07d0*/  @!P1 SEL R5, RZ, 0x1, !P0 ;  /* 0x00000001ff059807 */ /* 0x001fe40004000000 */
[----:B------:R-:W-:-:S03]  /*07e0*/  LOP3.LUT P0, RZ, R16, 0xff, RZ, 0xc0, !PT ;  /* 0x000000ff10ff7812 */ /* 0x000fc6000780c0ff */
[----:B------:R0:W-:Y:S01]  /*07f0*/  @!P1 STG.E.U8 [R8.64], R5 ;  /* 0x0000000508009986 */ /* 0x0001e2000c101104 */
[----:B------:R-:W-:Y:S02]  /*0800*/  LOP3.LUT P1, RZ, R22, 0xff, RZ, 0xc0, !PT ;  /* 0x000000ff16ff7812 */ /* 0x000fe4000782c0ff */
[----:B------:R-:W-:Y:S02]  /*0810*/  LOP3.LUT P2, RZ, R12, 0xff, RZ, 0xc0, !PT ;  /* 0x000000ff0cff7812 */ /* 0x000fe4000784c0ff */
[----:B------:R-:W-:Y:S02]  /*0820*/  ISETP.NE.AND P3, PT, R18, RZ, !P3 ;  /* 0x000000ff1200720c */ /* 0x000fe40005f65270 */
[----:B------:R-:W-:Y:S02]  /*0830*/  ISETP.NE.XOR P5, PT, RZ, UR6, P5 ;  /* 0x00000006ff007c0c */ /* 0x000fe4000afa5a70 */
[----:B------:R-:W-:Y:S02]  /*0840*/  ISETP.NE.XOR P0, PT, RZ, UR6, P0 ;  /* 0x00000006ff007c0c */ /* 0x000fe40008705a70 */
[----:B------:R-:W-:-:S02]  /*0850*/  ISETP.NE.XOR P1, PT, RZ, UR6, P1 ;  /* 0x00000006ff007c0c */ /* 0x000fc40008f25a70 */
[----:B------:R-:W-:Y:S02]  /*0860*/  ISETP.NE.XOR P2, PT, RZ, UR6, P2 ;  /* 0x00000006ff007c0c */ /* 0x000fe40009745a70 */
[----:B------:R-:W-:Y:S02]  /*0870*/  ISETP.NE.XOR P3, PT, RZ, UR6, P3 ;  /* 0x00000006ff007c0c */ /* 0x000fe40009f65a70 */
[----:B0-----:R-:W-:Y:S02]  /*0880*/  SEL R9, RZ, 0x1, !P4 ;  /* 0x00000001ff097807 */ /* 0x001fe40006000000 */
[----:B------:R-:W-:Y:S02]  /*0890*/  SEL R11, RZ, 0x1, !P5 ;  /* 0x00000001ff0b7807 */ /* 0x000fe40006800000 */
[----:B------:R-:W-:Y:S02]  /*08a0*/  SEL R13, RZ, 0x1, !P0 ;  /* 0x00000001ff0d7807 */ /* 0x000fe40004000000 */
[----:B------:R-:W-:-:S02]  /*08b0*/  SEL R15, RZ, 0x1, !P1 ;  /* 0x00000001ff0f7807 */ /* 0x000fc40004800000 */
        /* <DEDUP_REMOVED lines=14> */
.L_x_11585:
[----:B------:R-:W-:-:S13]  /*09a0*/  ISETP.GE.AND P0, PT, R3, R2, PT ;  /* 0x000000020300720c */ /* 0x000fda0003f06270 */
[----:B------:R-:W-:Y:S05]  /*09b0*/  @P0 BRA `(.L_x_11587) ;  /* 0x000000c000000947 */ /* 0x000fea0003800000 */
[----:B0-----:R-:W-:Y:S01]  /*09c0*/  IMAD.IADD R4, R0, 0x1, R3 ;  /* 0x0000000100047824 */ /* 0x001fe200078e0203 */
[----:B------:R-:W-:-:S04]  /*09d0*/  IADD3 R3, R3, 0x80, RZ ;  /* 0x0000008003037810 */ /* 0x000fc80007ffe0ff */
[----:B------:R-:W-:-:S05]  /*09e0*/  IADD3 R4, P0, R4, c[0x0][0x168], RZ ;  /* 0x00005a0004047a10 */ /* 0x000fca0007f1e0ff */
[----:B------:R-:W-:-:S05]  /*09f0*/  IMAD.X R5, RZ, RZ, c[0x0][0x16c], P0 ;  /* 0x00005b00ff057624 */ /* 0x000fca00000e06ff */
[----:B------:R0:W-:Y:S03]  /*0a00*/  STG.E.U8 [R4.64], R11 ;  /* 0x0000000b04007986 */ /* 0x0001e6000c101104 */
.L_x_11586:
[----:B------:R-:W-:-:S13]  /*0a10*/  ISETP.GE.AND P0, PT, R3, R2, PT ;  /* 0x000000020300720c */ /* 0x000fda0003f06270 */
[----:B------:R-:W-:Y:S05]  /*0a20*/  @P0 BRA `(.L_x_11588) ;  /* 0x000000d000000947 */ /* 0x000fea0003800000 */
[----:B0-----:R-:W-:Y:S01]  /*0a30*/  IMAD.IADD R4, R0, 0x1, R3 ;  /* 0x0000000100047824 */ /* 0x001fe200078e0203 */
[----:B------:R-:W-:-:S04]  /*0a40*/  IADD3 R3, R3, 0x80, RZ ;  /* 0x0000008003037810 */ /* 0x000fc80007ffe0ff */
[----:B------:R-:W-:-:S05]  /*0a50*/  IADD3 R4, P0, R4, c[0x0][0x168], RZ ;  /* 0x00005a0004047a10 */ /* 0x000fca0007f1e0ff */
[----:B------:R-:W-:-:S05]  /*0a60*/  IMAD.X R5, RZ, RZ, c[0x0][0x16c], P0 ;  /* 0x00005b00ff057624 */ /* 0x000fca00000e06ff */
[----:B------:R0:W-:Y:S03]  /*0a70*/  STG.E.U8 [R4.64], R13 ;  /* 0x0000000d04007986 */ /* 0x0001e6000c101104 */
.L_x_11587:
        /* <DEDUP_REMOVED lines=8> */
.L_x_11588:
[----:B------:R-:W-:Y:S05]  /*0b00*/  BSYNC B1 ;  /* 0x0000000000017941 */ /* 0x000fea0003800000 */
.L_x_11584:
[----:B------:R-:W-:-:S13]  /*0b10*/  ISETP.GE.AND P0, PT, R3, R2, PT ;  /* 0x000000020300720c */ /* 0x000fda0003f06270 */
[----:B0-----:R-:W-:Y:S01]  /*0b20*/  @!P0 IMAD.IADD R4, R0, 0x1, R3 ;  /* 0x0000000100048824 */ /* 0x001fe200078e0203 */
[----:B------:R-:W-:-:S04]  /*0b30*/  @!P0 IADD3 R3, R3, 0x80, RZ ;  /* 0x0000008003038810 */ /* 0x000fc80007ffe0ff */
[----:B------:R-:W-:-:S05]  /*0b40*/  @!P0 IADD3 R4, P1, R4, c[0x0][0x168], RZ ;  /* 0x00005a0004048a10 */ /* 0x000fca0007f3e0ff */
[----:B------:R-:W-:-:S05]  /*0b50*/  @!P0 IMAD.X R5, RZ, RZ, c[0x0][0x16c], P1 ;  /* 0x00005b00ff058624 */ /* 0x000fca00008e06ff */
[----:B------:R0:W-:Y:S03]  /*0b60*/  @!P0 STG.E.U8 [R4.64], R17 ;  /* 0x0000001104008986 */ /* 0x0001e6000c101104 */
.L_x_11589:
[----:B------:R-:W-:Y:S05]  /*0b70*/  BSYNC B0 ;  /* 0x0000000000007941 */ /* 0x000fea0003800000 */
.L_x_11583:
        /* <DEDUP_REMOVED lines=9> */
.L_x_11590:
        /* <DEDUP_REMOVED lines=15> */
.L_x_41917:


//--------------------- .text._ZN2at6native29vectorized_elementwise_kernelILi4ENS0_13AUnaryFunctorIaabZZZNS0_23logical_xor_kernel_cudaERNS_14TensorIteratorEENKUlvE0_clEvENKUlvE0_clEvEUlaaE_EESt5arrayIPcLm2EEEEviT0_T1_ --------------------------
	.section	.text._ZN2at6native29vectorized_elementwise_kernelILi4ENS0_13AUnaryFunctorIaabZZZNS0_23logical_xor_kernel_cudaERNS_14TensorIteratorEENKUlvE0_clEvENKUlvE0_clEvEUlaaE_EESt5arrayIPcLm2EEEEviT0_T1_,"ax",@progbits
	.sectioninfo	@"SHI_REGISTERS=25"
	.align	128
        .global         _ZN2at6native29vectorized_elementwise_kernelILi4ENS0_13AUnaryFunctorIaabZZZNS0_23logical_xor_kernel_cudaERNS_14TensorIteratorEENKUlvE0_clEvENKUlvE0_clEvEUlaaE_EESt5arrayIPcLm2EEEEviT0_T1_
        .type           _ZN2at6native29vectorized_elementwise_kernelILi4ENS0_13AUnaryFunctorIaabZZZNS0_23logical_xor_kernel_cudaERNS_14TensorIteratorEENKUlvE0_clEvENKUlvE0_clEvEUlaaE_EESt5arrayIPcLm2EEEEviT0_T1_,@function
        .size           _ZN2at6native29vectorized_elementwise_kernelILi4ENS0_13AUnaryFunctorIaabZZZNS0_23logical_xor_kernel_cudaERNS_14TensorIteratorEENKUlvE0_clEvENKUlvE0_clEvEUlaaE_EESt5arrayIPcLm2EEEEviT0_T1_,(.L_x_41918 - _ZN2at6native29vectorized_elementwise_kernelILi4ENS0_13AUnaryFunctorIaabZZZNS0_23logical_xor_kernel_cudaERNS_14TensorIteratorEENKUlvE0_clEvENKUlvE0_clEvEUlaaE_EESt5arrayIPcLm2EEEEviT0_T1_)
        .other          _ZN2at6native29vectorized_elementwise_kernelILi4ENS0_13AUnaryFunctorIaabZZZNS0_23logical_xor_kernel_cudaERNS_14TensorIteratorEENKUlvE0_clEvENKUlvE0_clEvEUlaaE_EESt5arrayIPcLm2EEEEviT0_T1_,@"STO_CUDA_ENTRY STV_DEFAULT"
_ZN2at6native29vectorized_elementwise_kernelILi4ENS0_13AUnaryFunctorIaabZZZNS0_23logical_xor_kernel_cudaERNS_14TensorIteratorEENKUlvE0_clEvENKUlvE0_clEvEUlaaE_EESt5arrayIPcLm2EEEEviT0_T1_:
.text._ZN2at6native29vectorized_elementwise_kernelILi4ENS0_13AUnaryFunctorIaabZZZNS0_23logical_xor_kernel_cudaERNS_14TensorIteratorEENKUlvE0_clEvENKUlvE0_clEvEUlaaE_EESt5arrayIPcLm2EEEEviT0_T1_:
        /* <DEDUP_REMOVED lines=51> */
.L_x_11591:
[----:B------:R-:W0:Y:S01]  /*0330*/  S2R R3, SR_TID.X ;  /* 0x0000000000037919 */ /* 0x000e220000002100 */
[----:B------:R-:W-:Y:S02]  /*0340*/  PRMT R21, RZ, 0x7610, R21 ;  /* 0x00007610ff157816 */ /* 0x000fe40000000015 */
        /* <DEDUP_REMOVED lines=99> */
.L_x_11594:
[----:B------:R-:W-:-:S13]  /*0980*/  ISETP.GE.AND P0, PT, R3, R2, PT ;  /* 0x000000020300720c */ /* 0x000fda0003f06270 */
[----:B------:R-:W-:Y:S05]  /*0990*/  @P0 BRA `(.L_x_11596) ;  /* 0x000000c000000947 */ /* 0x000fea0003800000 */
[----:B0-----:R-:W-:Y:S01]  /*09a0*/  IMAD.IADD R4, R0, 0x1, R3 ;  /* 0x0000000100047824 */ /* 0x001fe200078e0203 */
[----:B------:R-:W-:-:S04]  /*09b0*/  IADD3 R3, R3, 0x80, RZ ;  /* 0x0000008003037810 */ /* 0x000fc80007ffe0ff */
[----:B------:R-:W-:-:S05]  /*09c0*/  IADD3 R4, P0, R4, c[0x0][0x168], RZ ;  /* 0x00005a0004047a10 */ /* 0x000fca0007f1e0ff */
[----:B------:R-:W-:-:S05]  /*09d0*/  IMAD.X R5, RZ, RZ, c[0x0][0x16c], P0 ;  /* 0x00005b00ff057624 */ /* 0x000fca00000e06ff */
[----:B------:R0:W-:Y:S03]  /*09e0*/  STG.E.U8 [R4.64], R11 ;  /* 0x0000000b04007986 */ /* 0x0001e6000c101104 */
.L_x_11595:
[----:B------:R-:W-:-:S13]  /*09f0*/  ISETP.GE.AND P0, PT, R3, R2, PT ;  /* 0x000000020300720c */ /* 0x000fda0003f06270 */
[----:B------:R-:W-:Y:S05]  /*0a00*/  @P0 BRA `(.L_x_11597) ;  /* 0x000000d000000947 */ /* 0x000fea0003800000 */
[----:B0-----:R-:W-:Y:S01]  /*0a10*/  IMAD.IADD R4, R0, 0x1, R3 ;  /* 0x0000000100047824 */ /* 0x001fe200078e0203 */
[----:B------:R-:W-:-:S04]  /*0a20*/  IADD3 R3, R3, 0x80, RZ ;  /* 0x0000008003037810 */ /* 0x000fc80007ffe0ff */
[----:B------:R-:W-:-:S05]  /*0a30*/  IADD3 R4, P0, R4, c[0x0][0x168], RZ ;  /* 0x00005a0004047a10 */ /* 0x000fca0007f1e0ff */
[----:B------:R-:W-:-:S05]  /*0a40*/  IMAD.X R5, RZ, RZ, c[0x0][0x16c], P0 ;  /* 0x00005b00ff057624 */ /* 0x000fca00000e06ff */
[----:B------:R0:W-:Y:S03]  /*0a50*/  STG.E.U8 [R4.64], R13 ;  /* 0x0000000d04007986 */ /* 0x0001e6000c101104 */
.L_x_11596:
        /* <DEDUP_REMOVED lines=8> */
.L_x_11597:
[----:B------:R-:W-:Y:S05]  /*0ae0*/  BSYNC B1 ;  /* 0x0000000000017941 */ /* 0x000fea0003800000 */
.L_x_11593:
[----:B------:R-:W-:-:S13]  /*0af0*/  ISETP.GE.AND P0, PT, R3, R2, PT ;  /* 0x000000020300720c */ /* 0x000fda0003f06270 */
[----:B0-----:R-:W-:Y:S01]  /*0b00*/  @!P0 IMAD.IADD R4, R0, 0x1, R3 ;  /* 0x0000000100048824 */ /* 0x001fe200078e0203 */
[----:B------:R-:W-:-:S04]  /*0b10*/  @!P0 IADD3 R3, R3, 0x80, RZ ;  /* 0x0000008003038810 */ /* 0x000fc80007ffe0ff */
[----:B------:R-:W-:-:S05]  /*0b20*/  @!P0 IADD3 R4, P1, R4, c[0x0][0x168], RZ ;  /* 0x00005a0004048a10 */ /* 0x000fca0007f3e0ff */
[----:B------:R-:W-:-:S05]  /*0b30*/  @!P0 IMAD.X R5, RZ, RZ, c[0x0][0x16c], P1 ;  /* 0x00005b00ff058624 */ /* 0x000fca00008e06ff */
[----:B------:R0:W-:Y:S03]  /*0b40*/  @!P0 STG.E.U8 [R4.64], R17 ;  /* 0x0000001104008986 */ /* 0x0001e6000c101104 */
.L_x_11598:
[----:B------:R-:W-:Y:S05]  /*0b50*/  BSYNC B0 ;  /* 0x0000000000007941 */ /* 0x000fea0003800000 */
.L_x_11592:
        /* <DEDUP_REMOVED lines=9> */
.L_x_11599:
        /* <DEDUP_REMOVED lines=9> */
.L_x_41918:


//--------------------- .text._ZN2at6native29vectorized_elementwise_kernelILi8ENS0_13AUnaryFunctorIaabZZZNS0_23logical_xor_kernel_cudaERNS_14TensorIteratorEENKUlvE0_clEvENKUlvE0_clEvEUlaaE_EESt5arrayIPcLm2EEEEviT0_T1_ --------------------------
	.section	.text._ZN2at6native29vectorized_elementwise_kernelILi8ENS0_13AUnaryFunctorIaabZZZNS0_23logical_xor_kernel_cudaERNS_14TensorIteratorEENKUlvE0_clEvENKUlvE0_clEvEUlaaE_EESt5arrayIPcLm2EEEEviT0_T1_,"ax",@progbits
	.sectioninfo	@"SHI_REGISTERS=4"
	.align	128
        .global         _ZN2at6native29vectorized_elementwise_kernelILi8ENS0_13AUnaryFunctorIaabZZZNS0_23logical_xor_kernel_cudaERNS_14TensorIteratorEENKUlvE0_clEvENKUlvE0_clEvEUlaaE_EESt5arrayIPcLm2EEEEviT0_T1_
        .type           _ZN2at6native29vectorized_elementwise_kernelILi8ENS0_13AUnaryFunctorIaabZZZNS0_23logical_xor_kernel_cudaERNS_14TensorIteratorEENKUlvE0_clEvENKUlvE0_clEvEUlaaE_EESt5arrayIPcLm2EEEEviT0_T1_,@function
        .size           _ZN2at6native29vectorized_elementwise_kernelILi8ENS0_13AUnaryFunctorIaabZZZNS0_23logical_xor_kernel_cudaERNS_14TensorIteratorEENKUlvE0_clEvENKUlvE0_clEvEUlaaE_EESt5arrayIPcLm2EEEEviT0_T1_,(.L_x_41919 - _ZN2at6native29vectorized_elementwise_kernelILi8ENS0_13AUnaryFunctorIaabZZZNS0_23logical_xor_kernel_cudaERNS_14TensorIteratorEENKUlvE0_clEvENKUlvE0_clEvEUlaaE_EESt5arrayIPcLm2EEEEviT0_T1_)
        .other          _ZN2at6native29vectorized_elementwise_kernelILi8ENS0_13AUnaryFunctorIaabZZZNS0_23logical_xor_kernel_cudaERNS_14TensorIteratorEENKUlvE0_clEvENKUlvE0_clEvEUlaaE_EESt5arrayIPcLm2EEEEviT0_T1_,@"STO_CUDA_ENTRY STV_DEFAULT"
_ZN2at6native29vectorized_elementwise_kernelILi8ENS0_13AUnaryFunctorIaabZZZNS0_23logical_xor_kernel_cudaERNS_14TensorIteratorEENKUlvE0_clEvENKUlvE0_clEvEUlaaE_EESt5arrayIPcLm2EEEEviT0_T1_:
.text._ZN2at6native29vectorized_elementwise_kernelILi8ENS0_13AUnaryFunctorIaabZZZNS0_23logical_xor_kernel_cudaERNS_14TensorIteratorEENKUlvE0_clEvENKUlvE0_clEvEUlaaE_EESt5arrayIPcLm2EEEEviT0_T1_:
[----:B------:R-:W-:Y:S02]  /*0000*/  MOV R1, c[0x0][0x28] ;  /* 0x00000a0000017a02 */ /* 0x000fe40000000f00 */
[----:B------:R-:W-:Y:S05]  /*0010*/  EXIT ;  /* 0x000000000000794d */ /* 0x000fea0003800000 */
.L_x_11600:
        /* <DEDUP_REMOVED lines=14> */
.L_x_41919:


//--------------------- .text._ZN2at6native18elementwise_kernelILi128ELi4EZNS0_15gpu_kernel_implINS0_13BinaryFunctorIaabZZZNS0_23logical_xor_kernel_cudaERNS_14TensorIteratorEENKUlvE0_clEvENKUlvE0_clEvEUlaaE_EEEEvRNS_18TensorIteratorBaseERKT_EUliE_EEviT1_ --------------------------
	.section	.text._ZN2at6native18elementwise_kernelILi128ELi4EZNS0_15gpu_kernel_implINS0_13BinaryFunctorIaabZZZNS0_23logical_xor_kernel_cudaERNS_14TensorIteratorEENKUlvE0_clEvENKUlvE0_clEvEUlaaE_EEEEvRNS_18TensorIteratorBaseERKT_EUliE_EEviT1_,"ax",@progbits
	.sectioninfo	@"SHI_REGISTERS=26"
	.align	128
        .global         _ZN2at6native18elementwise_kernelILi128ELi4EZNS0_15gpu_kernel_implINS0_13BinaryFunctorIaabZZZNS0_23logical_xor_kernel_cudaERNS_14TensorIteratorEENKUlvE0_clEvENKUlvE0_clEvEUlaaE_EEEEvRNS_18TensorIteratorBaseERKT_EUliE_EEviT1_
        .type           _ZN2at6native18elementwise_kernelILi128ELi4EZNS0_15gpu_kernel_implINS0_13BinaryFunctorIaabZZZNS0_23logical_xor_kernel_cudaERNS_14TensorIteratorEENKUlvE0_clEvENKUlvE0_clEvEUlaaE_EEEEvRNS_18TensorIteratorBaseERKT_EUliE_EEviT1_,@function
        .size           _ZN2at6native18elementwise_kernelILi128ELi4EZNS0_15gpu_kernel_implINS0_13BinaryFunctorIaabZZZNS0_23logical_xor_kernel_cudaERNS_14TensorIteratorEENKUlvE0_clEvENKUlvE0_clEvEUlaaE_EEEEvRNS_18TensorIteratorBaseERKT_EUliE_EEviT1_,(.L_x_41920 - _ZN2at6native18elementwise_kernelILi128ELi4EZNS0_15gpu_kernel_implINS0_13BinaryFunctorIaabZZZNS0_23logical_xor_kernel_cudaERNS_14TensorIteratorEENKUlvE0_clEvENKUlvE0_clEvEUlaaE_EEEEvRNS_18TensorIteratorBaseERKT_EUliE_EEviT1_)
        .other          _ZN2at6native18elementwise_kernelILi128ELi4EZNS0_15gpu_kernel_implINS0_13BinaryFunctorIaabZZZNS0_23logical_xor_kernel_cudaERNS_14TensorIteratorEENKUlvE0_clEvENKUlvE0_clEvEUlaaE_EEEEvRNS_18TensorIteratorBaseERKT_EUliE_EEviT1_,@"STO_CUDA_ENTRY STV_DEFAULT"
_ZN2at6native18elementwise_kernelILi128ELi4EZNS0_15gpu_kernel_implINS0_13BinaryFunctorIaabZZZNS0_23logical_xor_kernel_cudaERNS_14TensorIteratorEENKUlvE0_clEvENKUlvE0_clEvEUlaaE_EEEEvRNS_18TensorIteratorBaseERKT_EUliE_EEviT1_:
.text._ZN2at6native18elementwise_kernelILi128ELi4EZNS0_15gpu_kernel_implINS0_13BinaryFunctorIaabZZZNS0_23logical_xor_kernel_cudaERNS_14TensorIteratorEENKUlvE0_clEvENKUlvE0_clEvEUlaaE_EEEEvRNS_18TensorIteratorBaseERKT_EUliE_EEviT1_:
        /* <DEDUP_REMOVED lines=263> */
.L_x_11603:
        /* <DEDUP_REMOVED lines=18> */
.L_x_11607:
[----:B------:R0:W5:Y:S01]  /*1190*/  LDG.E.U8 R23, [R2.64] ;  /* 0x0000002402177981 */ /* 0x000162000c1e1100 */
[----:B------:R-:W-:Y:S05]  /*11a0*/  BRA `(.L_x_11609) ;  /* 0x00000d8000007947 */ /* 0x000fea0003800000 */
.L_x_11606:
        /* <DEDUP_REMOVED lines=8> */
.L_x_11611:
[----:B------:R0:W5:Y:S01]  /*1230*/  LDG.E.U8 R23, [R2.64] ;  /* 0x0000002402177981 */ /* 0x000162000c1e1100 */
[----:B------:R-:W-:Y:S05]  /*1240*/  BRA `(.L_x_11609) ;  /* 0x00000ce000007947 */ /* 0x000fea0003800000 */
.L_x_11610:
[----:B------:R0:W5:Y:S01]  /*1250*/  LDG.E.U16 R23, [R2.64] ;  /* 0x0000002402177981 */ /* 0x000162000c1e1500 */
[----:B------:R-:W-:Y:S05]  /*1260*/  BRA `(.L_x_11609) ;  /* 0x00000cc000007947 */ /* 0x000fea0003800000 */
.L_x_11605:
        /* <DEDUP_REMOVED lines=9> */
.L_x_11613:
[----:B------:R-:W2:Y:S02]  /*1300*/  LDG.E.U16 R0, [R2.64] ;  /* 0x0000002402007981 */ /* 0x000ea4000c1e1500 */
[----:B--2---:R-:W-:-:S06]  /*1310*/  HADD2.F32 R0, -RZ, R0.H0_H0 ;  /* 0x20000000ff007230 */ /* 0x004fcc0000004100 */
[----:B------:R-:W0:Y:S02]  /*1320*/  F2I.FTZ.TRUNC.NTZ R0, R0 ;  /* 0x0000000000007305 */ /* 0x000e24000021f100 */
[----:B0-----:R-:W-:Y:S01]  /*1330*/  PRMT R23, R0, 0x7610, R23 ;  /* 0x0000761000177816 */ /* 0x001fe20000000017 */
[----:B------:R-:W-:Y:S05]  /*1340*/  BRA `(.L_x_11609) ;  /* 0x00000be000007947 */ /* 0x000fea0003800000 */
.L_x_11612:
        /* <DEDUP_REMOVED lines=9> */
.L_x_11615:
[----:B------:R-:W2:Y:S02]  /*13e0*/  LDG.E.U16 R2, [R2.64] ;  /* 0x0000002402027981 */ /* 0x000ea4000c1e1500 */
[----:B--2---:R-:W-:-:S06]  /*13f0*/  HADD2.F32 R0, -RZ, R2.H0_H0 ;  /* 0x20000002ff007230 */ /* 0x004fcc0000004100 */
[----:B------:R-:W0:Y:S02]  /*1400*/  F2I.FTZ.TRUNC.NTZ R0, R0 ;  /* 0x0000000000007305 */ /* 0x000e24000021f100 */
[----:B0-----:R-:W-:Y:S01]  /*1410*/  PRMT R23, R0, 0x7610, R23 ;  /* 0x0000761000177816 */ /* 0x001fe20000000017 */
[----:B------:R-:W-:Y:S05]  /*1420*/  BRA `(.L_x_11609) ;  /* 0x00000b0000007947 */ /* 0x000fea0003800000 */
.L_x_11614:
[----:B------:R-:W2:Y:S02]  /*1430*/  LDG.E.64 R2, [R2.64] ;  /* 0x0000002402027981 */ /* 0x000ea4000c1e1b00 */
[----:B--2---:R0:W1:Y:S01]  /*1440*/  F2I.F64.TRUNC R23, R2 ;  /* 0x0000000200177311 */ /* 0x004062000030d100 */
[----:B------:R-:W-:Y:S05]  /*1450*/  BRA `(.L_x_11609) ;  /* 0x00000ad000007947 */ /* 0x000fea0003800000 */
.L_x_11604:
        /* <DEDUP_REMOVED lines=12> */
.L_x_11618:
[----:B------:R-:W2:Y:S02]  /*1520*/  LDG.E.64 R2, [R2.64] ;  /* 0x0000002402027981 */ /* 0x000ea4000c1e1b00 */
[----:B--2---:R0:W1:Y:S01]  /*1530*/  F2I.F64.TRUNC R23, R2 ;  /* 0x0000000200177311 */ /* 0x004062000030d100 */
[----:B------:R-:W-:Y:S05]  /*1540*/  BRA `(.L_x_11609) ;  /* 0x000009e000007947 */ /* 0x000fea0003800000 */
.L_x_11617:
        /* <DEDUP_REMOVED lines=28> */
.L_x_11620:
        /* <DEDUP_REMOVED lines=15> */
.L_x_11619:
[----:B------:R-:W2:Y:S02]  /*1800*/  LDG.E.U16 R0, [R2.64] ;  /* 0x0000002402007981 */ /* 0x000ea4000c1e1500 */
[----:B--2---:R-:W-:-:S06]  /*1810*/  PRMT R0, RZ, 0x5410, R0 ;  /* 0x00005410ff007816 */ /* 0x004fcc0000000000 */
[----:B------:R-:W0:Y:S02]  /*1820*/  F2I.FTZ.TRUNC.NTZ R0, R0 ;  /* 0x0000000000007305 */ /* 0x000e24000021f100 */
[----:B0-----:R-:W-:Y:S01]  /*1830*/  PRMT R23, R0, 0x7610, R23 ;  /* 0x0000761000177816 */ /* 0x001fe20000000017 */
[----:B------:R-:W-:Y:S05]  /*1840*/  BRA `(.L_x_11609) ;  /* 0x000006e000007947 */ /* 0x000fea0003800000 */
.L_x_11616:
        /* <DEDUP_REMOVED lines=10> */
.L_x_11623:
        /* <DEDUP_REMOVED lines=21> */
.L_x_11627:
[----:B------:R-:W-:Y:S05]  /*1a40*/  BSYNC B1 ;  /* 0x0000000000017941 */ /* 0x000fea0003800000 */
.L_x_11626:
[----:B------:R-:W-:Y:S01]  /*1a50*/  LEA R3, R0, 0x3b800000, 0x17 ;  /* 0x3b80000000037811 */ /* 0x000fe200078eb8ff */
[----:B------:R-:W-:-:S05]  /*1a60*/  IMAD.SHL.U32 R0, R2, 0x100000, RZ ;  /* 0x0010000002007824 */ /* 0x000fca00078e00ff */
[----:B------:R-:W-:Y:S02]  /*1a70*/  LOP3.LUT R0, R3, R0, R4, 0xfe, !PT ;  /* 0x0000000003007212 */ /* 0x000fe400078efe04 */
.L_x_11625:
[----:B------:R-:W-:Y:S05]  /*1a80*/  BSYNC B0 ;  /* 0x0000000000007941 */ /* 0x000fea0003800000 */
.L_x_11624:
[----:B------:R-:W0:Y:S02]  /*1a90*/  F2I.FTZ.TRUNC.NTZ R0, R0 ;  /* 0x0000000000007305 */ /* 0x000e24000021f100 */
[----:B0-----:R-:W-:Y:S01]  /*1aa0*/  PRMT R23, R0, 0x7610, R23 ;  /* 0x0000761000177816 */ /* 0x001fe20000000017 */
[----:B------:R-:W-:Y:S05]  /*1ab0*/  BRA `(.L_x_11609) ;  /* 0x0000047000007947 */ /* 0x000fea0003800000 */
.L_x_11622:
        /* <DEDUP_REMOVED lines=21> */
.L_x_11631:
[----:B------:R-:W-:Y:S05]  /*1c10*/  BSYNC B1 ;  /* 0x0000000000017941 */ /* 0x000fea0003800000 */
.L_x_11630:
[----:B------:R-:W-:Y:S01]  /*1c20*/  LEA R3, R0, 0x37800000, 0x17 ;  /* 0x3780000000037811 */ /* 0x000fe200078eb8ff */
[----:B------:R-:W-:-:S05]  /*1c30*/  IMAD.SHL.U32 R0, R2, 0x200000, RZ ;  /* 0x0020000002007824 */ /* 0x000fca00078e00ff */
[----:B------:R-:W-:Y:S02]  /*1c40*/  LOP3.LUT R0, R3, R0, R4, 0xfe, !PT ;  /* 0x0000000003007212 */ /* 0x000fe400078efe04 */
.L_x_11629:
[----:B------:R-:W-:Y:S05]  /*1c50*/  BSYNC B0 ;  /* 0x0000000000007941 */ /* 0x000fea0003800000 */
.L_x_11628:
[----:B------:R-:W0:Y:S02]  /*1c60*/  F2I.FTZ.TRUNC.NTZ R0, R0 ;  /* 0x0000000000007305 */ /* 0x000e24000021f100 */
[----:B0-----:R-:W-:Y:S01]  /*1c70*/  PRMT R23, R0, 0x7610, R23 ;  /* 0x0000761000177816 */ /* 0x001fe20000000017 */
[----:B------:R-:W-:Y:S05]  /*1c80*/  BRA `(.L_x_11609) ;  /* 0x000002a000007947 */ /* 0x000fea0003800000 */
.L_x_11621:
        /* <DEDUP_REMOVED lines=14> */
.L_x_11635:
[----:B------:R-:W-:Y:S05]  /*1d70*/  BSYNC B0 ;  /* 0x0000000000007941 */ /* 0x000fea0003800000 */
.L_x_11634:
[----:B------:R-:W0:Y:S02]  /*1d80*/  F2I.FTZ.TRUNC.NTZ R0, R0 ;  /* 0x0000000000007305 */ /* 0x000e24000021f100 */
[----:B0-----:R-:W-:Y:S01]  /*1d90*/  PRMT R23, R0, 0x7610, R23 ;  /* 0x0000761000177816 */ /* 0x001fe20000000017 */
[----:B------:R-:W-:Y:S05]  /*1da0*/  BRA `(.L_x_11609) ;  /* 0x0000018000007947 */ /* 0x000fea0003800000 */
.L_x_11608:
        /* <DEDUP_REMOVED lines=21> */
.L_x_11633:
[----:B------:R0:W5:Y:S01]  /*1f00*/  LDG.E.U8 R23, [R2.64] ;  /* 0x0000002402177981 */ /* 0x000162000c1e1100 */
[----:B------:R-:W-:Y:S05]  /*1f10*/  BRA `(.L_x_11609) ;  /* 0x0000001000007947 */ /* 0x000fea0003800000 */
.L_x_11632:
[----:B------:R0:W5:Y:S02]  /*1f20*/  LDG.E.U8 R23, [R2.64] ;  /* 0x0000002402177981 */ /* 0x000164000c1e1100 */
.L_x_11609:
        /* <DEDUP_REMOVED lines=16> */
.L_x_11639:
[----:B------:R0:W5:Y:S01]  /*2030*/  LDG.E.U8 R0, [R2.64] ;  /* 0x0000002402007981 */ /* 0x000162000c1e1100 */
[----:B------:R-:W-:Y:S05]  /*2040*/  BRA `(.L_x_11641) ;  /* 0x00000d7000007947 */ /* 0x000fea0003800000 */
.L_x_11638:
        /* <DEDUP_REMOVED lines=8> */
.L_x_11643:
[----:B------:R0:W5:Y:S01]  /*20d0*/  LDG.E.U8 R0, [R2.64] ;  /* 0x0000002402007981 */ /* 0x000162000c1e1100 */
[----:B------:R-:W-:Y:S05]  /*20e0*/  BRA `(.L_x_11641) ;  /* 0x00000cd000007947 */ /* 0x000fea0003800000 */
.L_x_11642:
[----:B------:R0:W5:Y:S01]  /*20f0*/  LDG.E.U16 R0, [R2.64] ;  /* 0x0000002402007981 */ /* 0x000162000c1e1500 */
[----:B------:R-:W-:Y:S05]  /*2100*/  BRA `(.L_x_11641) ;  /* 0x00000cb000007947 */ /* 0x000fea0003800000 */
.L_x_11637:
        /* <DEDUP_REMOVED lines=9> */
.L_x_11645:
[----:B------:R-:W2:Y:S02]  /*21a0*/  LDG.E.U16 R4, [R2.64] ;  /* 0x0000002402047981 */ /* 0x000ea4000c1e1500 */
[----:B--2---:R-:W-:-:S06]  /*21b0*/  HADD2.F32 R4, -RZ, R4.H0_H0 ;  /* 0x20000004ff047230 */ /* 0x004fcc0000004100 */
[----:B------:R-:W0:Y:S02]  /*21c0*/  F2I.FTZ.TRUNC.NTZ R4, R4 ;  /* 0x0000000400047305 */ /* 0x000e24000021f100 */
[----:B0-----:R-:W-:Y:S01]  /*21d0*/  PRMT R0, R4, 0x7610, R0 ;  /* 0x0000761004007816 */ /* 0x001fe20000000000 */
[----:B------:R-:W-:Y:S05]  /*21e0*/  BRA `(.L_x_11641) ;  /* 0x00000bd000007947 */ /* 0x000fea0003800000 */
.L_x_11644:
        /* <DEDUP_REMOVED lines=9> */
.L_x_11647:
[----:B------:R-:W2:Y:S02]  /*2280*/  LDG.E.U16 R2, [R2.64] ;  /* 0x0000002402027981 */ /* 0x000ea4000c1e1500 */
[----:B--2---:R-:W-:-:S06]  /*2290*/  HADD2.F32 R4, -RZ, R2.H0_H0 ;  /* 0x20000002ff047230 */ /* 0x004fcc0000004100 */
[----:B------:R-:W0:Y:S02]  /*22a0*/  F2I.FTZ.TRUNC.NTZ R4, R4 ;  /* 0x0000000400047305 */ /* 0x000e24000021f100 */
[----:B0-----:R-:W-:Y:S01]  /*22b0*/  PRMT R0, R4, 0x7610, R0 ;  /* 0x0000761004007816 */ /* 0x001fe20000000000 */
[----:B------:R-:W-:Y:S05]  /*22c0*/  BRA `(.L_x_11641) ;  /* 0x00000af000007947 */ /* 0x000fea0003800000 */
.L_x_11646:
[----:B------:R-:W2:Y:S02]  /*22d0*/  LDG.E.64 R2, [R2.64] ;  /* 0x0000002402027981 */ /* 0x000ea4000c1e1b00 */
[----:B--2---:R0:W2:Y:S01]  /*22e0*/  F2I.F64.TRUNC R0, R2 ;  /* 0x0000000200007311 */ /* 0x0040a2000030d100 */
[----:B------:R-:W-:Y:S05]  /*22f0*/  BRA `(.L_x_11641) ;  /* 0x00000ac000007947 */ /* 0x000fea0003800000 */
.L_x_11636:
        /* <DEDUP_REMOVED lines=12> */
.L_x_11650:
[----:B------:R-:W2:Y:S02]  /*23c0*/  LDG.E.64 R2, [R2.64] ;  /* 0x0000002402027981 */ /* 0x000ea4000c1e1b00 */
[----:B--2---:R0:W2:Y:S01]  /*23d0*/  F2I.F64.TRUNC R0, R2 ;  /* 0x0000000200007311 */ /* 0x0040a2000030d100 */
[----:B------:R-:W-:Y:S05]  /*23e0*/  BRA `(.L_x_11641) ;  /* 0x000009d000007947 */ /* 0x000fea0003800000 */
.L_x_11649:
        /* <DEDUP_REMOVED lines=28> */
.L_x_11652:
        /* <DEDUP_REMOVED lines=15> */
.L_x_11651:
[----:B------:R-:W2:Y:S02]  /*26a0*/  LDG.E.U16 R2, [R2.64] ;  /* 0x0000002402027981 */ /* 0x000ea4000c1e1500 */
[----:B--2---:R-:W-:-:S04]  /*26b0*/  PRMT R2, RZ, 0x5410, R2 ;  /* 0x00005410ff027816 */ /* 0x004fc80000000002 */
[----:B------:R0:W2:Y:S01]  /*26c0*/  F2I.FTZ.TRUNC.NTZ R0, R2 ;  /* 0x0000000200007305 */ /* 0x0000a2000021f100 */
[----:B------:R-:W-:Y:S05]  /*26d0*/  BRA `(.L_x_11641) ;  /* 0x000006e000007947 */ /* 0x000fea0003800000 */
.L_x_11648:
        /* <DEDUP_REMOVED lines=10> */
.L_x_11655:
        /* <DEDUP_REMOVED lines=21> */
.L_x_11659:
[----:B------:R-:W-:Y:S05]  /*28d0*/  BSYNC B1 ;  /* 0x0000000000017941 */ /* 0x000fea0003800000 */
.L_x_11658:
[----:B------:R-:W-:Y:S01]  /*28e0*/  IMAD.SHL.U32 R2, R2, 0x100000, RZ ;  /* 0x0010000002027824 */ /* 0x000fe200078e00ff */
[----:B------:R-:W-:-:S04]  /*28f0*/  LEA R3, R0, 0x3b800000, 0x17 ;  /* 0x3b80000000037811 */ /* 0x000fc800078eb8ff */
[----:B------:R-:W-:Y:S02]  /*2900*/  LOP3.LUT R4, R3, R2, R4, 0xfe, !PT ;  /* 0x0000000203047212 */ /* 0x000fe400078efe04 */
.L_x_11657:
[----:B------:R-:W-:Y:S05]  /*2910*/  BSYNC B0 ;  /* 0x0000000000007941 */ /* 0x000fea0003800000 */
.L_x_11656:
[----:B------:R-:W0:Y:S02]  /*2920*/  F2I.FTZ.TRUNC.NTZ R4, R4 ;  /* 0x0000000400047305 */ /* 0x000e24000021f100 */
[----:B0-----:R-:W-:Y:S01]  /*2930*/  PRMT R0, R4, 0x7610, R0 ;  /* 0x0000761004007816 */ /* 0x001fe20000000000 */
[----:B------:R-:W-:Y:S05]  /*2940*/  BRA `(.L_x_11641) ;  /* 0x0000047000007947 */ /* 0x000fea0003800000 */
.L_x_11654:
        /* <DEDUP_REMOVED lines=21> */
.L_x_11663:
[----:B------:R-:W-:Y:S05]  /*2aa0*/  BSYNC B1 ;  /* 0x0000000000017941 */ /* 0x000fea0003800000 */
.L_x_11662:
[----:B------:R-:W-:Y:S01]  /*2ab0*/  IMAD.SHL.U32 R2, R2, 0x200000, RZ ;  /* 0x0020000002027824 */ /* 0x000fe200078e00ff */
[----:B------:R-:W-:-:S04]  /*2ac0*/  LEA R3, R0, 0x37800000, 0x17 ;  /* 0x3780000000037811 */ /* 0x000fc800078eb8ff */
[----:B------:R-:W-:Y:S02]  /*2ad0*/  LOP3.LUT R4, R3, R2, R4, 0xfe, !PT ;  /* 0x0000000203047212 */ /* 0x000fe400078efe04 */
.L_x_11661:
[----:B------:R-:W-:Y:S05]  /*2ae0*/  BSYNC B0 ;  /* 0x0000000000007941 */ /* 0x000fea0003800000 */
.L_x_11660:
[----:B------:R-:W0:Y:S02]  /*2af0*/  F2I.FTZ.TRUNC.NTZ R4, R4 ;  /* 0x0000000400047305 */ /* 0x000e24000021f100 */
[----:B0-----:R-:W-:Y:S01]  /*2b00*/  PRMT R0, R4, 0x7610, R0 ;  /* 0x0000761004007816 */ /* 0x001fe20000000000 */
[----:B------:R-:W-:Y:S05]  /*2b10*/  BRA `(.L_x_11641) ;  /* 0x000002a000007947 */ /* 0x000fea0003800000 */
.L_x_11653:
        /* <DEDUP_REMOVED lines=14> */
.L_x_11667:
[----:B------:R-:W-:Y:S05]  /*2c00*/  BSYNC B0 ;  /* 0x0000000000007941 */ /* 0x000fea0003800000 */
.L_x_11666:
[----:B------:R-:W0:Y:S02]  /*2c10*/  F2I.FTZ.TRUNC.NTZ R4, R4 ;  /* 0x0000000400047305 */ /* 0x000e24000021f100 */
[----:B0-----:R-:W-:Y:S01]  /*2c20*/  PRMT R0, R4, 0x7610, R0 ;  /* 0x0000761004007816 */ /* 0x001fe20000000000 */
[----:B------:R-:W-:Y:S05]  /*2c30*/  BRA `(.L_x_11641) ;  /* 0x0000018000007947 */ /* 0x000fea0003800000 */
.L_x_11640:
        /* <DEDUP_REMOVED lines=21> */
.L_x_11665:
[----:B------:R0:W5:Y:S01]  /*2d90*/  LDG.E.U8 R0, [R2.64] ;  /* 0x0000002402007981 */ /* 0x000162000c1e1100 */
[----:B------:R-:W-:Y:S05]  /*2da0*/  BRA `(.L_x_11641) ;  /* 0x0000001000007947 */ /* 0x000fea0003800000 */
.L_x_11664:
[----:B------:R0:W5:Y:S02]  /*2db0*/  LDG.E.U8 R0, [R2.64] ;  /* 0x0000002402007981 */ /* 0x000164000c1e1100 */
.L_x_11641:
[----:B0-----:R-:W0:Y:S01]  /*2dc0*/  LDC.U8 R3, c[0x0][0x3e1] ;  /* 0x0000f840ff037b82 */ /* 0x001e220000000000 */
[----:B--2--5:R-:W-:Y:S02]  /*2dd0*/  LOP3.LUT P0, RZ, R0, 0xff, RZ, 0xc0, !PT ;  /* 0x000000ff00ff7812 */ /* 0x024fe4000780c0ff */
[----:B-1----:R-:W-:-:S04]  /*2de0*/  LOP3.LUT P1, RZ, R23, 0xff, RZ, 0xc0, !PT ;  /* 0x000000ff17ff7812 */ /* 0x002fc8000782c0ff */
        /* <DEDUP_REMOVED lines=16> */
.L_x_11671:
[----:B------:R0:W-:Y:S01]  /*2ef0*/  STG.E.U8 [R16.64], R2 ;  /* 0x0000000210007986 */ /* 0x0001e2000c101124 */
[----:B------:R-:W-:Y:S05]  /*2f00*/  BRA `(.L_x_11673) ;  /* 0x00000d5000007947 */ /* 0x000fea0003800000 */
.L_x_11670:
        /* <DEDUP_REMOVED lines=9> */
.L_x_11675:
[----:B------:R0:W-:Y:S01]  /*2fa0*/  STG.E [R16.64], R2 ;  /* 0x0000000210007986 */ /* 0x0001e2000c101924 */
[----:B------:R-:W-:Y:S05]  /*2fb0*/  BRA `(.L_x_11673) ;  /* 0x00000ca000007947 */ /* 0x000fea0003800000 */
.L_x_11674:
[----:B------:R0:W-:Y:S01]  /*2fc0*/  STG.E.U16 [R16.64], R2 ;  /* 0x0000000210007986 */ /* 0x0001e2000c101524 */
[----:B------:R-:W-:Y:S05]  /*2fd0*/  BRA `(.L_x_11673) ;  /* 0x00000c8000007947 */ /* 0x000fea0003800000 */
.L_x_11669:
        /* <DEDUP_REMOVED lines=9> */
.L_x_11677:
[----:B------:R-:W0:Y:S02]  /*3070*/  I2F.U32 R0, R2 ;  /* 0x0000000200007306 */ /* 0x000e240000201000 */
[----:B0-----:R-:W-:-:S05]  /*3080*/  F2FP.PACK_AB R0, RZ, R0 ;  /* 0x00000000ff00723e */ /* 0x001fca00000000ff */
[----:B------:R0:W-:Y:S01]  /*3090*/  STG.E.U16 [R16.64], R0 ;  /* 0x0000000010007986 */ /* 0x0001e2000c101524 */
[----:B------:R-:W-:Y:S05]  /*30a0*/  BRA `(.L_x_11673) ;  /* 0x00000bb000007947 */ /* 0x000fea0003800000 */
.L_x_11676:
        /* <DEDUP_REMOVED lines=10> */
.L_x_11679:
[----:B------:R-:W0:Y:S02]  /*3150*/  I2F.U32 R2, R2 ;  /* 0x0000000200027306 */ /* 0x000e240000201000 */
[----:B0-----:R-:W-:-:S04]  /*3160*/  F2FP.PACK_AB R3, RZ, R2 ;  /* 0x00000002ff03723e */ /* 0x001fc800000000ff */
[----:B------:R-:W-:-:S05]  /*3170*/  PRMT R3, R3, 0x5410, RZ ;  /* 0x0000541003037816 */ /* 0x000fca00000000ff */
[----:B------:R0:W-:Y:S01]  /*3180*/  STG.E [R16.64], R3 ;  /* 0x0000000310007986 */ /* 0x0001e2000c101924 */
[----:B------:R-:W-:Y:S05]  /*3190*/  BRA `(.L_x_11673) ;  /* 0x00000ac000007947 */ /* 0x000fea0003800000 */
.L_x_11678:
[----:B------:R-:W0:Y:S02]  /*31a0*/  I2F.F64.U32 R2, R2 ;  /* 0x0000000200027312 */ /* 0x000e240000201800 */
[----:B0-----:R0:W-:Y:S01]  /*31b0*/  STG.E.64 [R16.64], R2 ;  /* 0x0000000210007986 */ /* 0x0011e2000c101b24 */
[----:B------:R-:W-:Y:S05]  /*31c0*/  BRA `(.L_x_11673) ;  /* 0x00000a9000007947 */ /* 0x000fea0003800000 */
.L_x_11668:
        /* <DEDUP_REMOVED lines=10> */
.L_x_11682:
[----:B------:R-:W0:Y:S01]  /*3270*/  I2F.F64.U32 R4, R2 ;  /* 0x0000000200047312 */ /* 0x000e220000201800 */
[----:B------:R-:W-:-:S05]  /*3280*/  CS2R R6, SRZ ;  /* 0x0000000000067805 */ /* 0x000fca000001ff00 */
[----:B0-----:R0:W-:Y:S01]  /*3290*/  STG.E.128 [R16.64], R4 ;  /* 0x0000000410007986 */ /* 0x0011e2000c101d24 */
[----:B------:R-:W-:Y:S05]  /*32a0*/  BRA `(.L_x_11673) ;  /* 0x000009b000007947 */ /* 0x000fea0003800000 */
.L_x_11681:
        /* <DEDUP_REMOVED lines=21> */
.L_x_11686:
[----:B------:R-:W-:Y:S05]  /*3400*/  BSYNC B0 ;  /* 0x0000000000007941 */ /* 0x000fea0003800000 */
.L_x_11685:
[----:B------:R-:W-:-:S05]  /*3410*/  LOP3.LUT R3, R0, R3, RZ, 0xfc, !PT ;  /* 0x0000000300037212 */ /* 0x000fca00078efcff */
[----:B------:R0:W-:Y:S01]  /*3420*/  STG.E.U8 [R16.64], R3 ;  /* 0x0000000310007986 */ /* 0x0001e2000c101124 */
[----:B------:R-:W-:Y:S05]  /*3430*/  BRA `(.L_x_11673) ;  /* 0x0000082000007947 */ /* 0x000fea0003800000 */
.L_x_11684:
        /* <DEDUP_REMOVED lines=13> */
.L_x_11688:
[----:B------:R-:W-:Y:S01]  /*3510*/  IMAD.MOV.U32 R0, RZ, RZ, 0x7f ;  /* 0x0000007fff007424 */ /* 0x000fe200078e00ff */
[----:B------:R-:W-:-:S04]  /*3520*/  ISETP.GT.U32.AND P0, PT, R3, 0x7f800000, PT ;  /* 0x7f8000000300780c */ /* 0x000fc80003f04070 */
[----:B------:R-:W-:-:S04]  /*3530*/  SEL R0, R0, 0x7c, P0 ;  /* 0x0000007c00007807 */ /* 0x000fc80000000000 */
.L_x_11689:
[----:B------:R-:W-:Y:S05]  /*3540*/  BSYNC B0 ;  /* 0x0000000000007941 */ /* 0x000fea0003800000 */
.L_x_11687:
[----:B------:R-:W-:-:S04]  /*3550*/  LOP3.LUT R2, R5, 0x80000000, RZ, 0xc0, !PT ;  /* 0x8000000005027812 */ /* 0x000fc800078ec0ff */
[----:B------:R-:W-:-:S04]  /*3560*/  SHF.R.U32.HI R3, RZ, 0x18, R2 ;  /* 0x00000018ff037819 */ /* 0x000fc80000011602 */
[----:B------:R-:W-:-:S05]  /*3570*/  LOP3.LUT R3, R0, R3, RZ, 0xfc, !PT ;  /* 0x0000000300037212 */ /* 0x000fca00078efcff */
[----:B------:R0:W-:Y:S01]  /*3580*/  STG.E.U8 [R16.64], R3 ;  /* 0x0000000310007986 */ /* 0x0001e2000c101124 */
[----:B------:R-:W-:Y:S05]  /*3590*/  BRA `(.L_x_11673) ;  /* 0x000006c000007947 */ /* 0x000fea0003800000 */
.L_x_11683:
[----:B------:R-:W0:Y:S02]  /*35a0*/  I2F.U32 R0, R2 ;  /* 0x0000000200007306 */ /* 0x000e240000201000 */
[----:B0-----:R-:W-:-:S05]  /*35b0*/  F2FP.BF16.PACK_AB R0, RZ, R0 ;  /* 0x00000000ff00723e */ /* 0x001fca00000010ff */
[----:B------:R0:W-:Y:S01]  /*35c0*/  STG.E.U16 [R16.64], R0 ;  /* 0x0000000010007986 */ /* 0x0001e2000c101524 */
[----:B------:R-:W-:Y:S05]  /*35d0*/  BRA `(.L_x_11673) ;  /* 0x0000068000007947 */ /* 0x000fea0003800000 */
.L_x_11680:
        /* <DEDUP_REMOVED lines=10> */
.L_x_11692:
        /* <DEDUP_REMOVED lines=17> */
.L_x_11695:
[----:B------:R-:W-:-:S04]  /*3790*/  LOP3.LUT R2, R5, 0x80000000, RZ, 0xc0, !PT ;  /* 0x8000000005027812 */ /* 0x000fc800078ec0ff */
[----:B------:R-:W-:-:S04]  /*37a0*/  SHF.R.U32.HI R3, RZ, 0x18, R2 ;  /* 0x00000018ff037819 */ /* 0x000fc80000011602 */
[----:B------:R-:W-:-:S04]  /*37b0*/  LOP3.LUT R0, R0, R3, RZ, 0xfc, !PT ;  /* 0x0000000300007212 */ /* 0x000fc800078efcff */
[----:B------:R-:W-:Y:S02]  /*37c0*/  PRMT R8, R0, 0x7610, R8 ;  /* 0x0000761000087816 */ /* 0x000fe40000000008 */
.L_x_11694:
[----:B------:R-:W-:Y:S05]  /*37d0*/  BSYNC B0 ;  /* 0x0000000000007941 */ /* 0x000fea0003800000 */
.L_x_11693:
[----:B------:R0:W-:Y:S01]  /*37e0*/  STG.E.U8 [R16.64], R8 ;  /* 0x0000000810007986 */ /* 0x0001e2000c101124 */
[----:B------:R-:W-:Y:S05]  /*37f0*/  BRA `(.L_x_11673) ;  /* 0x0000046000007947 */ /* 0x000fea0003800000 */
.L_x_11691:
        /* <DEDUP_REMOVED lines=17> */
.L_x_11698:
[----:B------:R-:W-:-:S04]  /*3910*/  LOP3.LUT R2, R5, 0x80000000, RZ, 0xc0, !PT ;  /* 0x8000000005027812 */ /* 0x000fc800078ec0ff */
[----:B------:R-:W-:-:S04]  /*3920*/  SHF.R.U32.HI R3, RZ, 0x18, R2 ;  /* 0x00000018ff037819 */ /* 0x000fc80000011602 */
[----:B------:R-:W-:-:S04]  /*3930*/  LOP3.LUT R0, R0, R3, RZ, 0xfc, !PT ;  /* 0x0000000300007212 */ /* 0x000fc800078efcff */
[----:B------:R-:W-:Y:S02]  /*3940*/  PRMT R8, R0, 0x7610, R8 ;  /* 0x0000761000087816 */ /* 0x000fe40000000008 */
.L_x_11697:
[----:B------:R-:W-:Y:S05]  /*3950*/  BSYNC B0 ;  /* 0x0000000000007941 */ /* 0x000fea0003800000 */
.L_x_11696:
[----:B------:R0:W-:Y:S01]  /*3960*/  STG.E.U8 [R16.64], R8 ;  /* 0x0000000810007986 */ /* 0x0001e2000c101124 */
[----:B------:R-:W-:Y:S05]  /*3970*/  BRA `(.L_x_11673) ;  /* 0x000002e000007947 */ /* 0x000fea0003800000 */
.L_x_11690:
        /* <DEDUP_REMOVED lines=22> */
.L_x_11672:
        /* <DEDUP_REMOVED lines=20> */
.L_x_11700:
[----:B------:R-:W-:-:S05]  /*3c20*/  IMAD.MOV.U32 R3, RZ, RZ, RZ ;  /* 0x000000ffff037224 */ /* 0x000fca00078e00ff */
[----:B------:R0:W-:Y:S01]  /*3c30*/  STG.E.64 [R16.64], R2 ;  /* 0x0000000210007986 */ /* 0x0001e2000c101b24 */
[----:B------:R-:W-:Y:S05]  /*3c40*/  BRA `(.L_x_11673) ;  /* 0x0000001000007947 */ /* 0x000fea0003800000 */
.L_x_11699:
[----:B------:R0:W-:Y:S02]  /*3c50*/  STG.E [R16.64], R2 ;  /* 0x0000000210007986 */ /* 0x0001e4000c101924 */
.L_x_11673:
[----:B------:R-:W-:-:S05]  /*3c60*/  IMAD R18, R19, 0x200, R18 ;  /* 0x0000020013127824 */ /* 0x000fca00078e0212 */
[----:B------:R-:W-:Y:S02]  /*3c70*/  IADD3 R23, R18, 0x80, RZ ;  /* 0x0000008012177810 */ /* 0x000fe40007ffe0ff */
.L_x_11602:
[----:B------:R-:W-:Y:S05]  /*3c80*/  BSYNC B6 ;  /* 0x0000000000067941 */ /* 0x000fea0003800000 */
.L_x_11601:
        /* <DEDUP_REMOVED lines=258> */
.L_x_11703:
        /* <DEDUP_REMOVED lines=18> */
.L_x_11707:
[----:B------:R0:W5:Y:S01]  /*4dd0*/  LDG.E.U8 R19, [R2.64] ;  /* 0x0000002402137981 */ /* 0x000162000c1e1100 */
[----:B------:R-:W-:Y:S05]  /*4de0*/  BRA `(.L_x_11709) ;  /* 0x00000d8000007947 */ /* 0x000fea0003800000 */
.L_x_11706:
        /* <DEDUP_REMOVED lines=8> */
.L_x_11711:
[----:B------:R0:W5:Y:S01]  /*4e70*/  LDG.E.U8 R19, [R2.64] ;  /* 0x0000002402137981 */ /* 0x000162000c1e1100 */
[----:B------:R-:W-:Y:S05]  /*4e80*/  BRA `(.L_x_11709) ;  /* 0x00000ce000007947 */ /* 0x000fea0003800000 */
.L_x_11710:
[----:B------:R0:W5:Y:S01]  /*4e90*/  LDG.E.U16 R19, [R2.64] ;  /* 0x0000002402137981 */ /* 0x000162000c1e1500 */
[----:B------:R-:W-:Y:S05]  /*4ea0*/  BRA `(.L_x_11709) ;  /* 0x00000cc000007947 */ /* 0x000fea0003800000 */
.L_x_11705:
        /* <DEDUP_REMOVED lines=9> */
.L_x_11713:
[----:B------:R-:W2:Y:S02]  /*4f40*/  LDG.E.U16 R0, [R2.64] ;  /* 0x0000002402007981 */ /* 0x000ea4000c1e1500 */
[----:B--2---:R-:W-:-:S06]  /*4f50*/  HADD2.F32 R0, -RZ, R0.H0_H0 ;  /* 0x20000000ff007230 */ /* 0x004fcc0000004100 */
[----:B------:R-:W0:Y:S02]  /*4f60*/  F2I.FTZ.TRUNC.NTZ R0, R0 ;  /* 0x0000000000007305 */ /* 0x000e24000021f100 */
[----:B0-----:R-:W-:Y:S01]  /*4f70*/  PRMT R19, R0, 0x7610, R19 ;  /* 0x0000761000137816 */ /* 0x001fe20000000013 */
[----:B------:R-:W-:Y:S05]  /*4f80*/  BRA `(.L_x_11709) ;  /* 0x00000be000007947 */ /* 0x000fea0003800000 */
.L_x_11712:
        /* <DEDUP_REMOVED lines=9> */
.L_x_11715:
[----:B------:R-:W2:Y:S02]  /*5020*/  LDG.E.U16 R2, [R2.64] ;  /* 0x0000002402027981 */ /* 0x000ea4000c1e1500 */
[----:B--2---:R-:W-:-:S06]  /*5030*/  HADD2.F32 R0, -RZ, R2.H0_H0 ;  /* 0x20000002ff007230 */ /* 0x004fcc0000004100 */
[----:B------:R-:W0:Y:S02]  /*5040*/  F2I.FTZ.TRUNC.NTZ R0, R0 ;  /* 0x0000000000007305 */ /* 0x000e24000021f100 */
[----:B0-----:R-:W-:Y:S01]  /*5050*/  PRMT R19, R0, 0x7610, R19 ;  /* 0x0000761000137816 */ /* 0x001fe20000000013 */
[----:B------:R-:W-:Y:S05]  /*5060*/  BRA `(.L_x_11709) ;  /* 0x00000b0000007947 */ /* 0x000fea0003800000 */
.L_x_11714:
[----:B------:R-:W2:Y:S02]  /*5070*/  LDG.E.64 R2, [R2.64] ;  /* 0x0000002402027981 */ /* 0x000ea4000c1e1b00 */
[----:B--2---:R0:W1:Y:S01]  /*5080*/  F2I.F64.TRUNC R19, R2 ;  /* 0x0000000200137311 */ /* 0x004062000030d100 */
[----:B------:R-:W-:Y:S05]  /*5090*/  BRA `(.L_x_11709) ;  /* 0x00000ad000007947 */ /* 0x000fea0003800000 */
.L_x_11704:
        /* <DEDUP_REMOVED lines=12> */
.L_x_11718:
[----:B------:R-:W2:Y:S02]  /*5160*/  LDG.E.64 R2, [R2.64] ;  /* 0x0000002402027981 */ /* 0x000ea4000c1e1b00 */
[----:B--2---:R0:W1:Y:S01]  /*5170*/  F2I.F64.TRUNC R19, R2 ;  /* 0x0000000200137311 */ /* 0x004062000030d100 */
[----:B------:R-:W-:Y:S05]  /*5180*/  BRA `(.L_x_11709) ;  /* 0x000009e000007947 */ /* 0x000fea0003800000 */
.L_x_11717:
        /* <DEDUP_REMOVED lines=28> */
.L_x_11720:
        /* <DEDUP_REMOVED lines=15> */
.L_x_11719:
[----:B------:R-:W2:Y:S02]  /*5440*/  LDG.E.U16 R0, [R2.64] ;  /* 0x0000002402007981 */ /* 0x000ea4000c1e1500 */
[----:B--2---:R-:W-:-:S06]  /*5450*/  PRMT R0, RZ, 0x5410, R0 ;  /* 0x00005410ff007816 */ /* 0x004fcc0000000000 */
[----:B------:R-:W0:Y:S02]  /*5460*/  F2I.FTZ.TRUNC.NTZ R0, R0 ;  /* 0x0000000000007305 */ /* 0x000e24000021f100 */
[----:B0-----:R-:W-:Y:S01]  /*5470*/  PRMT R19, R0, 0x7610, R19 ;  /* 0x0000761000137816 */ /* 0x001fe20000000013 */
[----:B------:R-:W-:Y:S05]  /*5480*/  BRA `(.L_x_11709) ;  /* 0x000006e000007947 */ /* 0x000fea0003800000 */
.L_x_11716:
        /* <DEDUP_REMOVED lines=10> */
.L_x_11723:
        /* <DEDUP_REMOVED lines=21> */
.L_x_11727:
[----:B------:R-:W-:Y:S05]  /*5680*/  BSYNC B1 ;  /* 0x0000000000017941 */ /* 0x000fea0003800000 */
.L_x_11726:
[----:B------:R-:W-:Y:S01]  /*5690*/  LEA R3, R0, 0x3b800000, 0x17 ;  /* 0x3b80000000037811 */ /* 0x000fe200078eb8ff */
[----:B------:R-:W-:-:S05]  /*56a0*/  IMAD.SHL.U32 R0, R2, 0x100000, RZ ;  /* 0x0010000002007824 */ /* 0x000fca00078e00ff */
[----:B------:R-:W-:Y:S02]  /*56b0*/  LOP3.LUT R0, R3, R0, R4, 0xfe, !PT ;  /* 0x0000000003007212 */ /* 0x000fe400078efe04 */
.L_x_11725:
[----:B------:R-:W-:Y:S05]  /*56c0*/  BSYNC B0 ;  /* 0x0000000000007941 */ /* 0x000fea0003800000 */
.L_x_11724:
[----:B------:R-:W0:Y:S02]  /*56d0*/  F2I.FTZ.TRUNC.NTZ R0, R0 ;  /* 0x0000000000007305 */ /* 0x000e24000021f100 */
[----:B0-----:R-:W-:Y:S01]  /*56e0*/  PRMT R19, R0, 0x7610, R19 ;  /* 0x0000761000137816 */ /* 0x001fe20000000013 */
[----:B------:R-:W-:Y:S05]  /*56f0*/  BRA `(.L_x_11709) ;  /* 0x0000047000007947 */ /* 0x000fea0003800000 */
.L_x_11722:
        /* <DEDUP_REMOVED lines=21> */
.L_x_11731:
[----:B------:R-:W-:Y:S05]  /*5850*/  BSYNC B1 ;  /* 0x0000000000017941 */ /* 0x000fea0003800000 */
.L_x_11730:
[----:B------:R-:W-:Y:S01]  /*5860*/  LEA R3, R0, 0x37800000, 0x17 ;  /* 0x3780000000037811 */ /* 0x000fe200078eb8ff */
[----:B------:R-:W-:-:S05]  /*5870*/  IMAD.SHL.U32 R0, R2, 0x200000, RZ ;  /* 0x0020000002007824 */ /* 0x000fca00078e00ff */
[----:B------:R-:W-:Y:S02]  /*5880*/  LOP3.LUT R0, R3, R0, R4, 0xfe, !PT ;  /* 0x0000000003007212 */ /* 0x000fe400078efe04 */
.L_x_11729:
[----:B------:R-:W-:Y:S05]  /*5890*/  BSYNC B0 ;  /* 0x0000000000007941 */ /* 0x000fea0003800000 */
.L_x_11728:
[----:B------:R-:W0:Y:S02]  /*58a0*/  F2I.FTZ.TRUNC.NTZ R0, R0 ;  /* 0x0000000000007305 */ /* 0x000e24000021f100 */
[----:B0-----:R-:W-:Y:S01]  /*58b0*/  PRMT R19, R0, 0x7610, R19 ;  /* 0x0000761000137816 */ /* 0x001fe20000000013 */
[----:B------:R-:W-:Y:S05]  /*58c0*/  BRA `(.L_x_11709) ;  /* 0x000002a000007947 */ /* 0x000fea0003800000 */
.L_x_11721:
        /* <DEDUP_REMOVED lines=14> */
.L_x_11735:
[----:B------:R-:W-:Y:S05]  /*59b0*/  BSYNC B0 ;  /* 0x0000000000007941 */ /* 0x000fea0003800000 */
.L_x_11734:
[----:B------:R-:W0:Y:S02]  /*59c0*/  F2I.FTZ.TRUNC.NTZ R0, R0 ;  /* 0x0000000000007305 */ /* 0x000e24000021f100 */
[----:B0-----:R-:W-:Y:S01]  /*59d0*/  PRMT R19, R0, 0x7610, R19 ;  /* 0x0000761000137816 */ /* 0x001fe20000000013 */
[----:B------:R-:W-:Y:S05]  /*59e0*/  BRA `(.L_x_11709) ;  /* 0x0000018000007947 */ /* 0x000fea0003800000 */
.L_x_11708:
        /* <DEDUP_REMOVED lines=21> */
.L_x_11733:
[----:B------:R0:W5:Y:S01]  /*5b40*/  LDG.E.U8 R19, [R2.64] ;  /* 0x0000002402137981 */ /* 0x000162000c1e1100 */
[----:B------:R-:W-:Y:S05]  /*5b50*/  BRA `(.L_x_11709) ;  /* 0x0000001000007947 */ /* 0x000fea0003800000 */
.L_x_11732:
[----:B------:R0:W5:Y:S02]  /*5b60*/  LDG.E.U8 R19, [R2.64] ;  /* 0x0000002402137981 */ /* 0x000164000c1e1100 */
.L_x_11709:
        /* <DEDUP_REMOVED lines=16> */
.L_x_11739:
[----:B------:R0:W5:Y:S01]  /*5c70*/  LDG.E.U8 R0, [R2.64] ;  /* 0x0000002402007981 */ /* 0x000162000c1e1100 */
[----:B------:R-:W-:Y:S05]  /*5c80*/  BRA `(.L_x_11741) ;  /* 0x00000d7000007947 */ /* 0x000fea0003800000 */
.L_x_11738:
        /* <DEDUP_REMOVED lines=8> */
.L_x_11743:
[----:B------:R0:W5:Y:S01]  /*5d10*/  LDG.E.U8 R0, [R2.64] ;  /* 0x0000002402007981 */ /* 0x000162000c1e1100 */
[----:B------:R-:W-:Y:S05]  /*5d20*/  BRA `(.L_x_11741) ;  /* 0x00000cd000007947 */ /* 0x000fea0003800000 */
.L_x_11742:
[----:B------:R0:W5:Y:S01]  /*5d30*/  LDG.E.U16 R0, [R2.64] ;  /* 0x0000002402007981 */ /* 0x000162000c1e1500 */
[----:B------:R-:W-:Y:S05]  /*5d40*/  BRA `(.L_x_11741) ;  /* 0x00000cb000007947 */ /* 0x000fea0003800000 */
.L_x_11737:
        /* <DEDUP_REMOVED lines=9> */
.L_x_11745:
[----:B------:R-:W2:Y:S02]  /*5de0*/  LDG.E.U16 R4, [R2.64] ;  /* 0x0000002402047981 */ /* 0x000ea4000c1e1500 */
[----:B--2---:R-:W-:-:S06]  /*5df0*/  HADD2.F32 R4, -RZ, R4.H0_H0 ;  /* 0x20000004ff047230 */ /* 0x004fcc0000004100 */
[----:B------:R-:W0:Y:S02]  /*5e00*/  F2I.FTZ.TRUNC.NTZ R4, R4 ;  /* 0x0000000400047305 */ /* 0x000e24000021f100 */
[----:B0-----:R-:W-:Y:S01]  /*5e10*/  PRMT R0, R4, 0x7610, R0 ;  /* 0x0000761004007816 */ /* 0x001fe20000000000 */
[----:B------:R-:W-:Y:S05]  /*5e20*/  BRA `(.L_x_11741) ;  /* 0x00000bd000007947 */ /* 0x000fea0003800000 */
.L_x_11744:
        /* <DEDUP_REMOVED lines=9> */
.L_x_11747:
[----:B------:R-:W2:Y:S02]  /*5ec0*/  LDG.E.U16 R2, [R2.64] ;  /* 0x0000002402027981 */ /* 0x000ea4000c1e1500 */
[----:B--2---:R-:W-:-:S06]  /*5ed0*/  HADD2.F32 R4, -RZ, R2.H0_H0 ;  /* 0x20000002ff047230 */ /* 0x004fcc0000004100 */
[----:B------:R-:W0:Y:S02]  /*5ee0*/  F2I.FTZ.TRUNC.NTZ R4, R4 ;  /* 0x0000000400047305 */ /* 0x000e24000021f100 */
[----:B0-----:R-:W-:Y:S01]  /*5ef0*/  PRMT R0, R4, 0x7610, R0 ;  /* 0x0000761004007816 */ /* 0x001fe20000000000 */
[----:B------:R-:W-:Y:S05]  /*5f00*/  BRA `(.L_x_11741) ;  /* 0x00000af000007947 */ /* 0x000fea0003800000 */
.L_x_11746:
[----:B------:R-:W2:Y:S02]  /*5f10*/  LDG.E.64 R2, [R2.64] ;  /* 0x0000002402027981 */ /* 0x000ea4000c1e1b00 */
[----:B--2---:R0:W2:Y:S01]  /*5f20*/  F2I.F64.TRUNC R0, R2 ;  /* 0x0000000200007311 */ /* 0x0040a2000030d100 */
[----:B------:R-:W-:Y:S05]  /*5f30*/  BRA `(.L_x_11741) ;  /* 0x00000ac000007947 */ /* 0x000fea0003800000 */
.L_x_11736:
        /* <DEDUP_REMOVED lines=12> */
.L_x_11750:
[----:B------:R-:W2:Y:S02]  /*6000*/  LDG.E.64 R2, [R2.64] ;  /* 0x0000002402027981 */ /* 0x000ea4000c1e1b00 */
[----:B--2---:R0:W2:Y:S01]  /*6010*/  F2I.F64.TRUNC R0, R2 ;  /* 0x0000000200007311 */ /* 0x0040a2000030d100 */
[----:B------:R-:W-:Y:S05]  /*6020*/  BRA `(.L_x_11741) ;  /* 0x000009d000007947 */ /* 0x000fea0003800000 */
.L_x_11749:
        /* <DEDUP_REMOVED lines=28> */
.L_x_11752:
        /* <DEDUP_REMOVED lines=15> */
.L_x_11751:
[----:B------:R-:W2:Y:S02]  /*62e0*/  LDG.E.U16 R2, [R2.64] ;  /* 0x0000002402027981 */ /* 0x000ea4000c1e1500 */
[----:B--2---:R-:W-:-:S04]  /*62f0*/  PRMT R2, RZ, 0x5410, R2 ;  /* 0x00005410ff027816 */ /* 0x004fc80000000002 */
[----:B------:R0:W2:Y:S01]  /*6300*/  F2I.FTZ.TRUNC.NTZ R0, R2 ;  /* 0x0000000200007305 */ /* 0x0000a2000021f100 */
[----:B------:R-:W-:Y:S05]  /*6310*/  BRA `(.L_x_11741) ;  /* 0x000006e000007947 */ /* 0x000fea0003800000 */
.L_x_11748:
        /* <DEDUP_REMOVED lines=10> */
.L_x_11755:
        /* <DEDUP_REMOVED lines=21> */
.L_x_11759:
[----:B------:R-:W-:Y:S05]  /*6510*/  BSYNC B1 ;  /* 0x0000000000017941 */ /* 0x000fea0003800000 */
.L_x_11758:
[----:B------:R-:W-:Y:S01]  /*6520*/  IMAD.SHL.U32 R2, R2, 0x100000, RZ ;  /* 0x0010000002027824 */ /* 0x000fe200078e00ff */
[----:B------:R-:W-:-:S04]  /*6530*/  LEA R3, R0, 0x3b800000, 0x17 ;  /* 0x3b80000000037811 */ /* 0x000fc800078eb8ff */
[----:B------:R-:W-:Y:S02]  /*6540*/  LOP3.LUT R4, R3, R2, R4, 0xfe, !PT ;  /* 0x0000000203047212 */ /* 0x000fe400078efe04 */
.L_x_11757:
[----:B------:R-:W-:Y:S05]  /*6550*/  BSYNC B0 ;  /* 0x0000000000007941 */ /* 0x000fea0003800000 */
.L_x_11756:
[----:B------:R-:W0:Y:S02]  /*6560*/  F2I.FTZ.TRUNC.NTZ R4, R4 ;  /* 0x0000000400047305 */ /* 0x000e24000021f100 */
[----:B0-----:R-:W-:Y:S01]  /*6570*/  PRMT R0, R4, 0x7610, R0 ;  /* 0x0000761004007816 */ /* 0x001fe20000000000 */
[----:B------:R-:W-:Y:S05]  /*6580*/  BRA `(.L_x_11741) ;  /* 0x0000047000007947 */ /* 0x000fea0003800000 */
.L_x_11754:
        /* <DEDUP_REMOVED lines=21> */
.L_x_11763:
[----:B------:R-:W-:Y:S05]  /*66e0*/  BSYNC B1 ;  /* 0x0000000000017941 */ /* 0x000fea0003800000 */
.L_x_11762:
[----:B------:R-:W-:Y:S01]  /*66f0*/  IMAD.SHL.U32 R2, R2, 0x200000, RZ ;  /* 0x0020000002027824 */ /* 0x000fe200078e00ff */
[----:B------:R-:W-:-:S04]  /*6700*/  LEA R3, R0, 0x37800000, 0x17 ;  /* 0x3780000000037811 */ /* 0x000fc800078eb8ff */
[----:B------:R-:W-:Y:S02]  /*6710*/  LOP3.LUT R4, R3, R2, R4, 0xfe, !PT ;  /* 0x0000000203047212 */ /* 0x000fe400078efe04 */
.L_x_11761:
[----:B------:R-:W-:Y:S05]  /*6720*/  BSYNC B0 ;  /* 0x0000000000007941 */ /* 0x000fea0003800000 */
.L_x_11760:
[----:B------:R-:W0:Y:S02]  /*6730*/  F2I.FTZ.TRUNC.NTZ R4, R4 ;  /* 0x0000000400047305 */ /* 0x000e24000021f100 */
[----:B0-----:R-:W-:Y:S01]  /*6740*/  PRMT R0, R4, 0x7610, R0 ;  /* 0x0000761004007816 */ /* 0x001fe20000000000 */
[----:B------:R-:W-:Y:S05]  /*6750*/  BRA `(.L_x_11741) ;  /* 0x000002a000007947 */ /* 0x000fea0003800000 */
.L_x_11753:
        /* <DEDUP_REMOVED lines=14> */
.L_x_11767:
[----:B------:R-:W-:Y:S05]  /*6840*/  BSYNC B0 ;  /* 0x0000000000007941 */ /* 0x000fea0003800000 */
.L_x_11766:
[----:B------:R-:W0:Y:S02]  /*6850*/  F2I.FTZ.TRUNC.NTZ R4, R4 ;  /* 0x0000000400047305 */ /* 0x000e24000021f100 */
[----:B0-----:R-:W-:Y:S01]  /*6860*/  PRMT R0, R4, 0x7610, R0 ;  /* 0x0000761004007816 */ /* 0x001fe20000000000 */
[----:B------:R-:W-:Y:S05]  /*6870*/  BRA `(.L_x_11741) ;  /* 0x0000018000007947 */ /* 0x000fea0003800000 */
.L_x_11740:
        /* <DEDUP_REMOVED lines=21> */
.L_x_11765:
[----:B------:R0:W5:Y:S01]  /*69d0*/  LDG.E.U8 R0, [R2.64] ;  /* 0x0000002402007981 */ /* 0x000162000c1e1100 */
[----:B------:R-:W-:Y:S05]  /*69e0*/  BRA `(.L_x_11741) ;  /* 0x0000001000007947 */ /* 0x000fea0003800000 */
.L_x_11764:
[----:B------:R0:W5:Y:S02]  /*69f0*/  LDG.E.U8 R0, [R2.64] ;  /* 0x0000002402007981 */ /* 0x000164000c1e1100 */
.L_x_11741:
        /* <DEDUP_REMOVED lines=19> */
.L_x_11771:
[----:B------:R0:W-:Y:S01]  /*6b30*/  STG.E.U8 [R16.64], R2 ;  /* 0x0000000210007986 */ /* 0x0001e2000c101124 */
[----:B------:R-:W-:Y:S05]  /*6b40*/  BRA `(.L_x_11773) ;  /* 0x00000d5000007947 */ /* 0x000fea0003800000 */
.L_x_11770:
        /* <DEDUP_REMOVED lines=9> */
.L_x_11775:
[----:B------:R0:W-:Y:S01]  /*6be0*/  STG.E [R16.64], R2 ;  /* 0x0000000210007986 */ /* 0x0001e2000c101924 */
[----:B------:R-:W-:Y:S05]  /*6bf0*/  BRA `(.L_x_11773) ;  /* 0x00000ca000007947 */ /* 0x000fea0003800000 */
.L_x_11774:
[----:B------:R0:W-:Y:S01]  /*6c00*/  STG.E.U16 [R16.64], R2 ;  /* 0x0000000210007986 */ /* 0x0001e2000c101524 */
[----:B------:R-:W-:Y:S05]  /*6c10*/  BRA `(.L_x_11773) ;  /* 0x00000c8000007947 */ /* 0x000fea0003800000 */
.L_x_11769:
        /* <DEDUP_REMOVED lines=9> */
.L_x_11777:
[----:B------:R-:W0:Y:S02]  /*6cb0*/  I2F.U32 R0, R2 ;  /* 0x0000000200007306 */ /* 0x000e240000201000 */
[----:B0-----:R-:W-:-:S05]  /*6cc0*/  F2FP.PACK_AB R0, RZ, R0 ;  /* 0x00000000ff00723e */ /* 0x001fca00000000ff */
[----:B------:R0:W-:Y:S01]  /*6cd0*/  STG.E.U16 [R16.64], R0 ;  /* 0x0000000010007986 */ /* 0x0001e2000c101524 */
[----:B------:R-:W-:Y:S05]  /*6ce0*/  BRA `(.L_x_11773) ;  /* 0x00000bb000007947 */ /* 0x000fea0003800000 */
.L_x_11776:
        /* <DEDUP_REMOVED lines=10> */
.L_x_11779:
[----:B------:R-:W0:Y:S02]  /*6d90*/  I2F.U32 R2, R2 ;  /* 0x0000000200027306 */ /* 0x000e240000201000 */
[----:B0-----:R-:W-:-:S04]  /*6da0*/  F2FP.PACK_AB R3, RZ, R2 ;  /* 0x00000002ff03723e */ /* 0x001fc800000000ff */
[----:B------:R-:W-:-:S05]  /*6db0*/  PRMT R3, R3, 0x5410, RZ ;  /* 0x0000541003037816 */ /* 0x000fca00000000ff */
[----:B------:R0:W-:Y:S01]  /*6dc0*/  STG.E [R16.64], R3 ;  /* 0x0000000310007986 */ /* 0x0001e2000c101924 */
[----:B------:R-:W-:Y:S05]  /*6dd0*/  BRA `(.L_x_11773) ;  /* 0x00000ac000007947 */ /* 0x000fea0003800000 */
.L_x_11778:
[----:B------:R-:W0:Y:S02]  /*6de0*/  I2F.F64.U32 R2, R2 ;  /* 0x0000000200027312 */ /* 0x000e240000201800 */
[----:B0-----:R0:W-:Y:S01]  /*6df0*/  STG.E.64 [R16.64], R2 ;  /* 0x0000000210007986 */ /* 0x0011e2000c101b24 */
[----:B------:R-:W-:Y:S05]  /*6e00*/  BRA `(.L_x_11773) ;  /* 0x00000a9000007947 */ /* 0x000fea0003800000 */
.L_x_11768:
        /* <DEDUP_REMOVED lines=10> */
.L_x_11782:
[----:B------:R-:W0:Y:S01]  /*6eb0*/  I2F.F64.U32 R4, R2 ;  /* 0x0000000200047312 */ /* 0x000e220000201800 */
[----:B------:R-:W-:-:S05]  /*6ec0*/  CS2R R6, SRZ ;  /* 0x0000000000067805 */ /* 0x000fca000001ff00 */
[----:B0-----:R0:W-:Y:S01]  /*6ed0*/  STG.E.128 [R16.64], R4 ;  /* 0x0000000410007986 */ /* 0x0011e2000c101d24 */
[----:B------:R-:W-:Y:S05]  /*6ee0*/  BRA `(.L_x_11773) ;  /* 0x000009b000007947 */ /* 0x000fea0003800000 */
.L_x_11781:
        /* <DEDUP_REMOVED lines=21> */
.L_x_11786:
[----:B------:R-:W-:Y:S05]  /*7040*/  BSYNC B0 ;  /* 0x0000000000007941 */ /* 0x000fea0003800000 */
.L_x_11785:
[----:B------:R-:W-:-:S05]  /*7050*/  LOP3.LUT R3, R0, R3, RZ, 0xfc, !PT ;  /* 0x0000000300037212 */ /* 0x000fca00078efcff */
[----:B------:R0:W-:Y:S01]  /*7060*/  STG.E.U8 [R16.64], R3 ;  /* 0x0000000310007986 */ /* 0x0001e2000c101124 */
[----:B------:R-:W-:Y:S05]  /*7070*/  BRA `(.L_x_11773) ;  /* 0x0000082000007947 */ /* 0x000fea0003800000 */
.L_x_11784:
        /* <DEDUP_REMOVED lines=13> */
.L_x_11788:
[----:B------:R-:W-:Y:S01]  /*7150*/  IMAD.MOV.U32 R0, RZ, RZ, 0x7f ;  /* 0x0000007fff007424 */ /* 0x000fe200078e00ff */
[----:B------:R-:W-:-:S04]  /*7160*/  ISETP.GT.U32.AND P0, PT, R3, 0x7f800000, PT ;  /* 0x7f8000000300780c */ /* 0x000fc80003f04070 */
[----:B------:R-:W-:-:S04]  /*7170*/  SEL R0, R0, 0x7c, P0 ;  /* 0x0000007c00007807 */ /* 0x000fc80000000000 */
.L_x_11789:
[----:B------:R-:W-:Y:S05]  /*7180*/  BSYNC B0 ;  /* 0x0000000000007941 */ /* 0x000fea0003800000 */
.L_x_11787:
[----:B------:R-:W-:-:S04]  /*7190*/  LOP3.LUT R2, R5, 0x80000000, RZ, 0xc0, !PT ;  /* 0x8000000005027812 */ /* 0x000fc800078ec0ff */
[----:B------:R-:W-:-:S04]  /*71a0*/  SHF.R.U32.HI R3, RZ, 0x18, R2 ;  /* 0x00000018ff037819 */ /* 0x000fc80000011602 */
[----:B------:R-:W-:-:S05]  /*71b0*/  LOP3.LUT R3, R0, R3, RZ, 0xfc, !PT ;  /* 0x0000000300037212 */ /* 0x000fca00078efcff */
[----:B------:R0:W-:Y:S01]  /*71c0*/  STG.E.U8 [R16.64], R3 ;  /* 0x0000000310007986 */ /* 0x0001e2000c101124 */
[----:B------:R-:W-:Y:S05]  /*71d0*/  BRA `(.L_x_11773) ;  /* 0x000006c000007947 */ /* 0x000fea0003800000 */
.L_x_11783:
[----:B------:R-:W0:Y:S02]  /*71e0*/  I2F.U32 R0, R2 ;  /* 0x0000000200007306 */ /* 0x000e240000201000 */
[----:B0-----:R-:W-:-:S05]  /*71f0*/  F2FP.BF16.PACK_AB R0, RZ, R0 ;  /* 0x00000000ff00723e */ /* 0x001fca00000010ff */
[----:B------:R0:W-:Y:S01]  /*7200*/  STG.E.U16 [R16.64], R0 ;  /* 0x0000000010007986 */ /* 0x0001e2000c101524 */
[----:B------:R-:W-:Y:S05]  /*7210*/  BRA `(.L_x_11773) ;  /* 0x0000068000007947 */ /* 0x000fea0003800000 */
.L_x_11780:
        /* <DEDUP_REMOVED lines=10> */
.L_x_11792:
        /* <DEDUP_REMOVED lines=17> */
.L_x_11795:
[----:B------:R-:W-:-:S04]  /*73d0*/  LOP3.LUT R2, R5, 0x80000000, RZ, 0xc0, !PT ;  /* 0x8000000005027812 */ /* 0x000fc800078ec0ff */
[----:B------:R-:W-:-:S04]  /*73e0*/  SHF.R.U32.HI R3, RZ, 0x18, R2 ;  /* 0x00000018ff037819 */ /* 0x000fc80000011602 */
[----:B------:R-:W-:-:S04]  /*73f0*/  LOP3.LUT R0, R0, R3, RZ, 0xfc, !PT ;  /* 0x0000000300007212 */ /* 0x000fc800078efcff */
[----:B------:R-:W-:Y:S02]  /*7400*/  PRMT R8, R0, 0x7610, R8 ;  /* 0x0000761000087816 */ /* 0x000fe40000000008 */
.L_x_11794:
[----:B------:R-:W-:Y:S05]  /*7410*/  BSYNC B0 ;  /* 0x0000000000007941 */ /* 0x000fea0003800000 */
.L_x_11793:
[----:B------:R0:W-:Y:S01]  /*7420*/  STG.E.U8 [R16.64], R8 ;  /* 0x0000000810007986 */ /* 0x0001e2000c101124 */
[----:B------:R-:W-:Y:S05]  /*7430*/  BRA `(.L_x_11773) ;  /* 0x0000046000007947 */ /* 0x000fea0003800000 */
.L_x_11791:
        /* <DEDUP_REMOVED lines=17> */
.L_x_11798:
[----:B------:R-:W-:-:S04]  /*7550*/  LOP3.LUT R2, R5, 0x80000000, RZ, 0xc0, !PT ;  /* 0x8000000005027812 */ /* 0x000fc800078ec0ff */
[----:B------:R-:W-:-:S04]  /*7560*/  SHF.R.U32.HI R3, RZ, 0x18, R2 ;  /* 0x00000018ff037819 */ /* 0x000fc80000011602 */
[----:B------:R-:W-:-:S04]  /*7570*/  LOP3.LUT R0, R0, R3, RZ, 0xfc, !PT ;  /* 0x0000000300007212 */ /* 0x000fc800078efcff */
[----:B------:R-:W-:Y:S02]  /*7580*/  PRMT R8, R0, 0x7610, R8 ;  /* 0x0000761000087816 */ /* 0x000fe40000000008 */
.L_x_11797:
[----:B------:R-:W-:Y:S05]  /*7590*/  BSYNC B0 ;  /* 0x0000000000007941 */ /* 0x000fea0003800000 */
.L_x_11796:
[----:B------:R0:W-:Y:S01]  /*75a0*/  STG.E.U8 [R16.64], R8 ;  /* 0x0000000810007986 */ /* 0x0001e2000c101124 */
[----:B------:R-:W-:Y:S05]  /*75b0*/  BRA `(.L_x_11773) ;  /* 0x000002e000007947 */ /* 0x000fea0003800000 */
.L_x_11790:
        /* <DEDUP_REMOVED lines=22> */
.L_x_11772:
        /* <DEDUP_REMOVED lines=20> */
.L_x_11800:
[----:B------:R-:W-:-:S05]  /*7860*/  IMAD.MOV.U32 R3, RZ, RZ, RZ ;  /* 0x000000ffff037224 */ /* 0x000fca00078e00ff */
[----:B------:R0:W-:Y:S01]  /*7870*/  STG.E.64 [R16.64], R2 ;  /* 0x0000000210007986 */ /* 0x0001e2000c101b24 */
[----:B------:R-:W-:Y:S05]  /*7880*/  BRA `(.L_x_11773) ;  /* 0x0000001000007947 */ /* 0x000fea0003800000 */
.L_x_11799:
[----:B------:R0:W-:Y:S02]  /*7890*/  STG.E [R16.64], R2 ;  /* 0x0000000210007986 */ /* 0x0001e4000c101924 */
.L_x_11773:
        /* <DEDUP_REMOVED lines=258> */
.L_x_11801:
        /* <DEDUP_REMOVED lines=18> */
.L_x_11805:
[----:B------:R0:W5:Y:S01]  /*89e0*/  LDG.E.U8 R19, [R2.64] ;  /* 0x0000002402137981 */ /* 0x000162000c1e1100 */
[----:B------:R-:W-:Y:S05]  /*89f0*/  BRA `(.L_x_11807) ;  /* 0x00000d8000007947 */ /* 0x000fea0003800000 */
.L_x_11804:
        /* <DEDUP_REMOVED lines=8> */
.L_x_11809:
[----:B------:R0:W5:Y:S01]  /*8a80*/  LDG.E.U8 R19, [R2.64] ;  /* 0x0000002402137981 */ /* 0x000162000c1e1100 */
[----:B------:R-:W-:Y:S05]  /*8a90*/  BRA `(.L_x_11807) ;  /* 0x00000ce000007947 */ /* 0x000fea0003800000 */
.L_x_11808:
[----:B------:R0:W5:Y:S01]  /*8aa0*/  LDG.E.U16 R19, [R2.64] ;  /* 0x0000002402137981 */ /* 0x000162000c1e1500 */
[----:B------:R-:W-:Y:S05]  /*8ab0*/  BRA `(.L_x_11807) ;  /* 0x00000cc000007947 */ /* 0x000fea0003800000 */
.L_x_11803:
        /* <DEDUP_REMOVED lines=9> */
.L_x_11811:
[----:B------:R-:W2:Y:S02]  /*8b50*/  LDG.E.U16 R0, [R2.64] ;  /* 0x0000002402007981 */ /* 0x000ea4000c1e1500 */
[----:B--2---:R-:W-:-:S06]  /*8b60*/  HADD2.F32 R0, -RZ, R0.H0_H0 ;  /* 0x20000000ff007230 */ /* 0x004fcc0000004100 */
[----:B------:R-:W0:Y:S02]  /*8b70*/  F2I.FTZ.TRUNC.NTZ R0, R0 ;  /* 0x0000000000007305 */ /* 0x000e24000021f100 */
[----:B0-----:R-:W-:Y:S01]  /*8b80*/  PRMT R19, R0, 0x7610, R19 ;  /* 0x0000761000137816 */ /* 0x001fe20000000013 */
[----:B------:R-:W-:Y:S05]  /*8b90*/  BRA `(.L_x_11807) ;  /* 0x00000be000007947 */ /* 0x000fea0003800000 */
.L_x_11810:
        /* <DEDUP_REMOVED lines=9> */
.L_x_11813:
[----:B------:R-:W2:Y:S02]  /*8c30*/  LDG.E.U16 R2, [R2.64] ;  /* 0x0000002402027981 */ /* 0x000ea4000c1e1500 */
[----:B--2---:R-:W-:-:S06]  /*8c40*/  HADD2.F32 R0, -RZ, R2.H0_H0 ;  /* 0x20000002ff007230 */ /* 0x004fcc0000004100 */
[----:B------:R-:W0:Y:S02]  /*8c50*/  F2I.FTZ.TRUNC.NTZ R0, R0 ;  /* 0x0000000000007305 */ /* 0x000e24000021f100 */
[----:B0-----:R-:W-:Y:S01]  /*8c60*/  PRMT R19, R0, 0x7610, R19 ;  /* 0x0000761000137816 */ /* 0x001fe20000000013 */
[----:B------:R-:W-:Y:S05]  /*8c70*/  BRA `(.L_x_11807) ;  /* 0x00000b0000007947 */ /* 0x000fea0003800000 */
.L_x_11812:
[----:B------:R-:W2:Y:S02]  /*8c80*/  LDG.E.64 R2, [R2.64] ;  /* 0x0000002402027981 */ /* 0x000ea4000c1e1b00 */
[----:B--2---:R0:W1:Y:S01]  /*8c90*/  F2I.F64.TRUNC R19, R2 ;  /* 0x0000000200137311 */ /* 0x004062000030d100 */
[----:B------:R-:W-:Y:S05]  /*8ca0*/  BRA `(.L_x_11807) ;  /* 0x00000ad000007947 */ /* 0x000fea0003800000 */
.L_x_11802:
        /* <DEDUP_REMOVED lines=12> */
.L_x_11816:
[----:B------:R-:W2:Y:S02]  /*8d70*/  LDG.E.64 R2, [R2.64] ;  /* 0x0000002402027981 */ /* 0x000ea4000c1e1b00 */
[----:B--2---:R0:W1:Y:S01]  /*8d80*/  F2I.F64.TRUNC R19, R2 ;  /* 0x0000000200137311 */ /* 0x004062000030d100 */
[----:B------:R-:W-:Y:S05]  /*8d90*/  BRA `(.L_x_11807) ;  /* 0x000009e000007947 */ /* 0x000fea0003800000 */
.L_x_11815:
        /* <DEDUP_REMOVED lines=28> */
.L_x_11818:
        /* <DEDUP_REMOVED lines=15> */
.L_x_11817:
[----:B------:R-:W2:Y:S02]  /*9050*/  LDG.E.U16 R0, [R2.64] ;  /* 0x0000002402007981 */ /* 0x000ea4000c1e1500 */
[----:B--2---:R-:W-:-:S06]  /*9060*/  PRMT R0, RZ, 0x5410, R0 ;  /* 0x00005410ff007816 */ /* 0x004fcc0000000000 */
[----:B------:R-:W0:Y:S02]  /*9070*/  F2I.FTZ.TRUNC.NTZ R0, R0 ;  /* 0x0000000000007305 */ /* 0x000e24000021f100 */
[----:B0-----:R-:W-:Y:S01]  /*9080*/  PRMT R19, R0, 0x7610, R19 ;  /* 0x0000761000137816 */ /* 0x001fe20000000013 */
[----:B------:R-:W-:Y:S05]  /*9090*/  BRA `(.L_x_11807) ;  /* 0x000006e000007947 */ /* 0x000fea0003800000 */
.L_x_11814:
        /* <DEDUP_REMOVED lines=10> */
.L_x_11821:
        /* <DEDUP_REMOVED lines=21> */
.L_x_11825:
[----:B------:R-:W-:Y:S05]  /*9290*/  BSYNC B1 ;  /* 0x0000000000017941 */ /* 0x000fea0003800000 */
.L_x_11824:
[----:B------:R-:W-:Y:S01]  /*92a0*/  LEA R3, R0, 0x3b800000, 0x17 ;  /* 0x3b80000000037811 */ /* 0x000fe200078eb8ff */
[----:B------:R-:W-:-:S05]  /*92b0*/  IMAD.SHL.U32 R0, R2, 0x100000, RZ ;  /* 0x0010000002007824 */ /* 0x000fca00078e00ff */
[----:B------:R-:W-:Y:S02]  /*92c0*/  LOP3.LUT R0, R3, R0, R4, 0xfe, !PT ;  /* 0x0000000003007212 */ /* 0x000fe400078efe04 */
.L_x_11823:
[----:B------:R-:W-:Y:S05]  /*92d0*/  BSYNC B0 ;  /* 0x0000000000007941 */ /* 0x000fea0003800000 */
.L_x_11822:
[----:B------:R-:W0:Y:S02]  /*92e0*/  F2I.FTZ.TRUNC.NTZ R0, R0 ;  /* 0x0000000000007305 */ /* 0x000e24000021f100 */
[----:B0-----:R-:W-:Y:S01]  /*92f0*/  PRMT R19, R0, 0x7610, R19 ;  /* 0x0000761000137816 */ /* 0x001fe20000000013 */
[----:B------:R-:W-:Y:S05]  /*9300*/  BRA `(.L_x_11807) ;  /* 0x0000047000007947 */ /* 0x000fea0003800000 */
.L_x_11820:
        /* <DEDUP_REMOVED lines=21> */
.L_x_11829:
[----:B------:R-:W-:Y:S05]  /*9460*/  BSYNC B1 ;  /* 0x0000000000017941 */ /* 0x000fea0003800000 */
.L_x_11828:
[----:B------:R-:W-:Y:S01]  /*9470*/  LEA R3, R0, 0x37800000, 0x17 ;  /* 0x3780000000037811 */ /* 0x000fe200078eb8ff */
[----:B------:R-:W-:-:S05]  /*9480*/  IMAD.SHL.U32 R0, R2, 0x200000, RZ ;  /* 0x0020000002007824 */ /* 0x000fca00078e00ff */
[----:B------:R-:W-:Y:S02]  /*9490*/  LOP3.LUT R0, R3, R0, R4, 0xfe, !PT ;  /* 0x0000000003007212 */ /* 0x000fe400078efe04 */
.L_x_11827:
[----:B------:R-:W-:Y:S05]  /*94a0*/  BSYNC B0 ;  /* 0x0000000000007941 */ /* 0x000fea0003800000 */
.L_x_11826:
[----:B------:R-:W0:Y:S02]  /*94b0*/  F2I.FTZ.TRUNC.NTZ R0, R0 ;  /* 0x0000000000007305 */ /* 0x000e24000021f100 */
[----:B0-----:R-:W-:Y:S01]  /*94c0*/  PRMT R19, R0, 0x7610, R19 ;  /* 0x0000761000137816 */ /* 0x001fe20000000013 */
[----:B------:R-:W-:Y:S05]  /*94d0*/  BRA `(.L_x_11807) ;  /* 0x000002a000007947 */ /* 0x000fea0003800000 */
.L_x_11819:
        /* <DEDUP_REMOVED lines=14> */
.L_x_11833:
[----:B------:R-:W-:Y:S05]  /*95c0*/  BSYNC B0 ;  /* 0x0000000000007941 */ /* 0x000fea0003800000 */
.L_x_11832:
[----:B------:R-:W0:Y:S02]  /*95d0*/  F2I.FTZ.TRUNC.NTZ R0, R0 ;  /* 0x0000000000007305 */ /* 0x000e24000021f100 */
[----:B0-----:R-:W-:Y:S01]  /*95e0*/  PRMT R19, R0, 0x7610, R19 ;  /* 0x0000761000137816 */ /* 0x001fe20000000013 */
[----:B------:R-:W-:Y:S05]  /*95f0*/  BRA `(.L_x_11807) ;  /* 0x0000018000007947 */ /* 0x000fea0003800000 */
.L_x_11806:
        /* <DEDUP_REMOVED lines=21> */
.L_x_11831:
[----:B------:R0:W5:Y:S01]  /*9750*/  LDG.E.U8 R19, [R2.64] ;  /* 0x0000002402137981 */ /* 0x000162000c1e1100 */
[----:B------:R-:W-:Y:S05]  /*9760*/  BRA `(.L_x_11807) ;  /* 0x0000001000007947 */ /* 0x000fea0003800000 */
.L_x_11830:
[----:B------:R0:W5:Y:S02]  /*9770*/  LDG.E.U8 R19, [R2.64] ;  /* 0x0000002402137981 */ /* 0x000164000c1e1100 */
.L_x_11807:
        /* <DEDUP_REMOVED lines=16> */
.L_x_11837:
[----:B------:R0:W5:Y:S01]  /*9880*/  LDG.E.U8 R0, [R2.64] ;  /* 0x0000002402007981 */ /* 0x000162000c1e1100 */
[----:B------:R-:W-:Y:S05]  /*9890*/  BRA `(.L_x_11839) ;  /* 0x00000d7000007947 */ /* 0x000fea0003800000 */
.L_x_11836:
        /* <DEDUP_REMOVED lines=8> */
.L_x_11841:
[----:B------:R0:W5:Y:S01]  /*9920*/  LDG.E.U8 R0, [R2.64] ;  /* 0x0000002402007981 */ /* 0x000162000c1e1100 */
[----:B------:R-:W-:Y:S05]  /*9930*/  BRA `(.L_x_11839) ;  /* 0x00000cd000007947 */ /* 0x000fea0003800000 */
.L_x_11840:
[----:B------:R0:W5:Y:S01]  /*9940*/  LDG.E.U16 R0, [R2.64] ;  /* 0x0000002402007981 */ /* 0x000162000c1e1500 */
[----:B------:R-:W-:Y:S05]  /*9950*/  BRA `(.L_x_11839) ;  /* 0x00000cb000007947 */ /* 0x000fea0003800000 */
.L_x_11835:
        /* <DEDUP_REMOVED lines=9> */
.L_x_11843:
[----:B------:R-:W2:Y:S02]  /*99f0*/  LDG.E.U16 R4, [R2.64] ;  /* 0x0000002402047981 */ /* 0x000ea4000c1e1500 */
[----:B--2---:R-:W-:-:S06]  /*9a00*/  HADD2.F32 R4, -RZ, R4.H0_H0 ;  /* 0x20000004ff047230 */ /* 0x004fcc0000004100 */
[----:B------:R-:W0:Y:S02]  /*9a10*/  F2I.FTZ.TRUNC.NTZ R4, R4 ;  /* 0x0000000400047305 */ /* 0x000e24000021f100 */
[----:B0-----:R-:W-:Y:S01]  /*9a20*/  PRMT R0, R4, 0x7610, R0 ;  /* 0x0000761004007816 */ /* 0x001fe20000000000 */
[----:B------:R-:W-:Y:S05]  /*9a30*/  BRA `(.L_x_11839) ;  /* 0x00000bd000007947 */ /* 0x000fea0003800000 */
.L_x_11842:
        /* <DEDUP_REMOVED lines=9> */
.L_x_11845:
[----:B------:R-:W2:Y:S02]  /*9ad0*/  LDG.E.U16 R2, [R2.64] ;  /* 0x0000002402027981 */ /* 0x000ea4000c1e1500 */
[----:B--2---:R-:W-:-:S06]  /*9ae0*/  HADD2.F32 R4, -RZ, R2.H0_H0 ;  /* 0x20000002ff047230 */ /* 0x004fcc0000004100 */
[----:B------:R-:W0:Y:S02]  /*9af0*/  F2I.FTZ.TRUNC.NTZ R4, R4 ;  /* 0x0000000400047305 */ /* 0x000e24000021f100 */
[----:B0-----:R-:W-:Y:S01]  /*9b00*/  PRMT R0, R4, 0x7610, R0 ;  /* 0x0000761004007816 */ /* 0x001fe20000000000 */
[----:B------:R-:W-:Y:S05]  /*9b10*/  BRA `(.L_x_11839) ;  /* 0x00000af000007947 */ /* 0x000fea0003800000 */
.L_x_11844:
[----:B------:R-:W2:Y:S02]  /*9b20*/  LDG.E.64 R2, [R2.64] ;  /* 0x0000002402027981 */ /* 0x000ea4000c1e1b00 */
[----:B--2---:R0:W2:Y:S01]  /*9b30*/  F2I.F64.TRUNC R0, R2 ;  /* 0x0000000200007311 */ /* 0x0040a2000030d100 */
[----:B------:R-:W-:Y:S05]  /*9b40*/  BRA `(.L_x_11839) ;  /* 0x00000ac000007947 */ /* 0x000fea0003800000 */
.L_x_11834:
        /* <DEDUP_REMOVED lines=12> */
.L_x_11848:
[----:B------:R-:W2:Y:S02]  /*9c10*/  LDG.E.64 R2, [R2.64] ;  /* 0x0000002402027981 */ /* 0x000ea4000c1e1b00 */
[----:B--2---:R0:W2:Y:S01]  /*9c20*/  F2I.F64.TRUNC R0, R2 ;  /* 0x0000000200007311 */ /* 0x0040a2000030d100 */
[----:B------:R-:W-:Y:S05]  /*9c30*/  BRA `(.L_x_11839) ;  /* 0x000009d000007947 */ /* 0x000fea0003800000 */
.L_x_11847:
        /* <DEDUP_REMOVED lines=28> */
.L_x_11850:
        /* <DEDUP_REMOVED lines=15> */
.L_x_11849:
[----:B------:R-:W2:Y:S02]  /*9ef0*/  LDG.E.U16 R2, [R2.64] ;  /* 0x0000002402027981 */ /* 0x000ea4000c1e1500 */
[----:B--2---:R-:W-:-:S04]  /*9f00*/  PRMT R2, RZ, 0x5410, R2 ;  /* 0x00005410ff027816 */ /* 0x004fc80000000002 */
[----:B------:R0:W2:Y:S01]  /*9f10*/  F2I.FTZ.TRUNC.NTZ R0, R2 ;  /* 0x0000000200007305 */ /* 0x0000a2000021f100 */
[----:B------:R-:W-:Y:S05]  /*9f20*/  BRA `(.L_x_11839) ;  /* 0x000006e000007947 */ /* 0x000fea0003800000 */
.L_x_11846:
        /* <DEDUP_REMOVED lines=10> */
.L_x_11853:
        /* <DEDUP_REMOVED lines=21> */
.L_x_11857:
[----:B------:R-:W-:Y:S05]  /*a120*/  BSYNC B1 ;  /* 0x0000000000017941 */ /* 0x000fea0003800000 */
.L_x_11856:
[----:B------:R-:W-:Y:S01]  /*a130*/  IMAD.SHL.U32 R2, R2, 0x100000, RZ ;  /* 0x0010000002027824 */ /* 0x000fe200078e00ff */
[----:B------:R-:W-:-:S04]  /*a140*/  LEA R3, R0, 0x3b800000, 0x17 ;  /* 0x3b80000000037811 */ /* 0x000fc800078eb8ff */
[----:B------:R-:W-:Y:S02]  /*a150*/  LOP3.LUT R4, R3, R2, R4, 0xfe, !PT ;  /* 0x0000000203047212 */ /* 0x000fe400078efe04 */
.L_x_11855:
[----:B------:R-:W-:Y:S05]  /*a160*/  BSYNC B0 ;  /* 0x0000000000007941 */ /* 0x000fea0003800000 */
.L_x_11854:
[----:B------:R-:W0:Y:S02]  /*a170*/  F2I.FTZ.TRUNC.NTZ R4, R4 ;  /* 0x0000000400047305 */ /* 0x000e24000021f100 */
[----:B0-----:R-:W-:Y:S01]  /*a180*/  PRMT R0, R4, 0x7610, R0 ;  /* 0x0000761004007816 */ /* 0x001fe20000000000 */
[----:B------:R-:W-:Y:S05]  /*a190*/  BRA `(.L_x_11839) ;  /* 0x0000047000007947 */ /* 0x000fea0003800000 */
.L_x_11852:
        /* <DEDUP_REMOVED lines=21> */
.L_x_11861:
[----:B------:R-:W-:Y:S05]  /*a2f0*/  BSYNC B1 ;  /* 0x0000000000017941 */ /* 0x000fea0003800000 */
.L_x_11860:
[----:B------:R-:W-:Y:S01]  /*a300*/  IMAD.SHL.U32 R2, R2, 0x200000, RZ ;  /* 0x0020000002027824 */ /* 0x000fe200078e00ff */
[----:B------:R-:W-:-:S04]  /*a310*/  LEA R3, R0, 0x37800000, 0x17 ;  /* 0x3780000000037811 */ /* 0x000fc800078eb8ff */
[----:B------:R-:W-:Y:S02]  /*a320*/  LOP3.LUT R4, R3, R2, R4, 0xfe, !PT ;  /* 0x0000000203047212 */ /* 0x000fe400078efe04 */
.L_x_11859:
[----:B------:R-:W-:Y:S05]  /*a330*/  BSYNC B0 ;  /* 0x0000000000007941 */ /* 0x000fea0003800000 */
.L_x_11858:
[----:B------:R-:W0:Y:S02]  /*a340*/  F2I.FTZ.TRUNC.NTZ R4, R4 ;  /* 0x0000000400047305 */ /* 0x000e24000021f100 */
[----:B0-----:R-:W-:Y:S01]  /*a350*/  PRMT R0, R4, 0x7610, R0 ;  /* 0x0000761004007816 */ /* 0x001fe20000000000 */
[----:B------:R-:W-:Y:S05]  /*a360*/  BRA `(.L_x_11839) ;  /* 0x000002a000007947 */ /* 0x000fea0003800000 */
.L_x_11851:
        /* <DEDUP_REMOVED lines=14> */
.L_x_11865:
[----:B------:R-:W-:Y:S05]  /*a450*/  BSYNC B0 ;  /* 0x0000000000007941 */ /* 0x000fea0003800000 */
.L_x_11864:
[----:B------:R-:W0:Y:S02]  /*a460*/  F2I.FTZ.TRUNC.NTZ R4, R4 ;  /* 0x0000000400047305 */ /* 0x000e24000021f100 */
[----:B0-----:R-:W-:Y:S01]  /*a470*/  PRMT R0, R4, 0x7610, R0 ;  /* 0x0000761004007816 */ /* 0x001fe20000000000 */
[----:B------:R-:W-:Y:S05]  /*a480*/  BRA `(.L_x_11839) ;  /* 0x0000018000007947 */ /* 0x000fea0003800000 */
.L_x_11838:
        /* <DEDUP_REMOVED lines=21> */
.L_x_11863:
[----:B------:R0:W5:Y:S01]  /*a5e0*/  LDG.E.U8 R0, [R2.64] ;  /* 0x0000002402007981 */ /* 0x000162000c1e1100 */
[----:B------:R-:W-:Y:S05]  /*a5f0*/  BRA `(.L_x_11839) ;  /* 0x0000001000007947 */ /* 0x000fea0003800000 */
.L_x_11862:
[----:B------:R0:W5:Y:S02]  /*a600*/  LDG.E.U8 R0, [R2.64] ;  /* 0x0000002402007981 */ /* 0x000164000c1e1100 */
.L_x_11839:
        /* <DEDUP_REMOVED lines=19> */
.L_x_11869:
[----:B------:R0:W-:Y:S01]  /*a740*/  STG.E.U8 [R16.64], R2 ;  /* 0x0000000210007986 */ /* 0x0001e2000c101124 */
[----:B------:R-:W-:Y:S05]  /*a750*/  BRA `(.L_x_11871) ;  /* 0x00000d5000007947 */ /* 0x000fea0003800000 */
.L_x_11868:
        /* <DEDUP_REMOVED lines=9> */
.L_x_11873:
[----:B------:R0:W-:Y:S01]  /*a7f0*/  STG.E [R16.64], R2 ;  /* 0x0000000210007986 */ /* 0x0001e2000c101924 */
[----:B------:R-:W-:Y:S05]  /*a800*/  BRA `(.L_x_11871) ;  /* 0x00000ca000007947 */ /* 0x000fea0003800000 */
.L_x_11872:
[----:B------:R0:W-:Y:S01]  /*a810*/  STG.E.U16 [R16.64], R2 ;  /* 0x0000000210007986 */ /* 0x0001e2000c101524 */
[----:B------:R-:W-:Y:S05]  /*a820*/  BRA `(.L_x_11871) ;  /* 0x00000c8000007947 */ /* 0x000fea0003800000 */
.L_x_11867:
        /* <DEDUP_REMOVED lines=9> */
.L_x_11875:
[----:B------:R-:W0:Y:S02]  /*a8c0*/  I2F.U32 R0, R2 ;  /* 0x0000000200007306 */ /* 0x000e240000201000 */
[----:B0-----:R-:W-:-:S05]  /*a8d0*/  F2FP.PACK_AB R0, RZ, R0 ;  /* 0x00000000ff00723e */ /* 0x001fca00000000ff */
[----:B------:R0:W-:Y:S01]  /*a8e0*/  STG.E.U16 [R16.64], R0 ;  /* 0x0000000010007986 */ /* 0x0001e2000c101524 */
[----:B------:R-:W-:Y:S05]  /*a8f0*/  BRA `(.L_x_11871) ;  /* 0x00000bb000007947 */ /* 0x000fea0003800000 */
.L_x_11874:
        /* <DEDUP_REMOVED lines=10> */
.L_x_11877:
[----:B------:R-:W0:Y:S02]  /*a9a0*/  I2F.U32 R2, R2 ;  /* 0x0000000200027306 */ /* 0x000e240000201000 */
[----:B0-----:R-:W-:-:S04]  /*a9b0*/  F2FP.PACK_AB R3, RZ, R2 ;  /* 0x00000002ff03723e */ /* 0x001fc800000000ff */
[----:B------:R-:W-:-:S05]  /*a9c0*/  PRMT R3, R3, 0x5410, RZ ;  /* 0x0000541003037816 */ /* 0x000fca00000000ff */
[----:B------:R0:W-:Y:S01]  /*a9d0*/  STG.E [R16.64], R3 ;  /* 0x0000000310007986 */ /* 0x0001e2000c101924 */
[----:B------:R-:W-:Y:S05]  /*a9e0*/  BRA `(.L_x_11871) ;  /* 0x00000ac000007947 */ /* 0x000fea0003800000 */
.L_x_11876:
[----:B------:R-:W0:Y:S02]  /*a9f0*/  I2F.F64.U32 R2, R2 ;  /* 0x0000000200027312 */ /* 0x000e240000201800 */
[----:B0-----:R0:W-:Y:S01]  /*aa00*/  STG.E.64 [R16.64], R2 ;  /* 0x0000000210007986 */ /* 0x0011e2000c101b24 */
[----:B------:R-:W-:Y:S05]  /*aa10*/  BRA `(.L_x_11871) ;  /* 0x00000a9000007947 */ /* 0x000fea0003800000 */
.L_x_11866:
        /* <DEDUP_REMOVED lines=10> */
.L_x_11880:
[----:B------:R-:W0:Y:S01]  /*aac0*/  I2F.F64.U32 R4, R2 ;  /* 0x0000000200047312 */ /* 0x000e220000201800 */
[----:B------:R-:W-:-:S05]  /*aad0*/  CS2R R6, SRZ ;  /* 0x0000000000067805 */ /* 0x000fca000001ff00 */
[----:B0-----:R0:W-:Y:S01]  /*aae0*/  STG.E.128 [R16.64], R4 ;  /* 0x0000000410007986 */ /* 0x0011e2000c101d24 */
[----:B------:R-:W-:Y:S05]  /*aaf0*/  BRA `(.L_x_11871) ;  /* 0x000009b000007947 */ /* 0x000fea0003800000 */
.L_x_11879:
        /* <DEDUP_REMOVED lines=21> */
.L_x_11884:
[----:B------:R-:W-:Y:S05]  /*ac50*/  BSYNC B0 ;  /* 0x0000000000007941 */ /* 0x000fea0003800000 */
.L_x_11883:
[----:B------:R-:W-:-:S05]  /*ac60*/  LOP3.LUT R3, R0, R3, RZ, 0xfc, !PT ;  /* 0x0000000300037212 */ /* 0x000fca00078efcff */
[----:B------:R0:W-:Y:S01]  /*ac70*/  STG.E.U8 [R16.64], R3 ;  /* 0x0000000310007986 */ /* 0x0001e2000c101124 */
[----:B------:R-:W-:Y:S05]  /*ac80*/  BRA `(.L_x_11871) ;  /* 0x0000082000007947 */ /* 0x000fea0003800000 */
.L_x_11882:
        /* <DEDUP_REMOVED lines=13> */
.L_x_11886:
[----:B------:R-:W-:Y:S01]  /*ad60*/  IMAD.MOV.U32 R0, RZ, RZ, 0x7f ;  /* 0x0000007fff007424 */ /* 0x000fe200078e00ff */
[----:B------:R-:W-:-:S04]  /*ad70*/  ISETP.GT.U32.AND P0, PT, R3, 0x7f800000, PT ;  /* 0x7f8000000300780c */ /* 0x000fc80003f04070 */
[----:B------:R-:W-:-:S04]  /*ad80*/  SEL R0, R0, 0x7c, P0 ;  /* 0x0000007c00007807 */ /* 0x000fc80000000000 */
.L_x_11887:
[----:B------:R-:W-:Y:S05]  /*ad90*/  BSYNC B0 ;  /* 0x0000000000007941 */ /* 0x000fea0003800000 */
.L_x_11885:
[----:B------:R-:W-:-:S04]  /*ada0*/  LOP3.LUT R2, R5, 0x80000000, RZ, 0xc0, !PT ;  /* 0x8000000005027812 */ /* 0x000fc800078ec0ff */
[----:B------:R-:W-:-:S04]  /*adb0*/  SHF.R.U32.HI R3, RZ, 0x18, R2 ;  /* 0x00000018ff037819 */ /* 0x000fc80000011602 */
[----:B------:R-:W-:-:S05]  /*adc0*/  LOP3.LUT R3, R0, R3, RZ, 0xfc, !PT ;  /* 0x0000000300037212 */ /* 0x000fca00078efcff */
[----:B------:R0:W-:Y:S01]  /*add0*/  STG.E.U8 [R16.64], R3 ;  /* 0x0000000310007986 */ /* 0x0001e2000c101124 */
[----:B------:R-:W-:Y:S05]  /*ade0*/  BRA `(.L_x_11871) ;  /* 0x000006c000007947 */ /* 0x000fea0003800000 */
.L_x_11881:
[----:B------:R-:W0:Y:S02]  /*adf0*/  I2F.U32 R0, R2 ;  /* 0x0000000200007306 */ /* 0x000e240000201000 */
[----:B0-----:R-:W-:-:S05]  /*ae00*/  F2FP.BF16.PACK_AB R0, RZ, R0 ;  /* 0x00000000ff00723e */ /* 0x001fca00000010ff */
[----:B------:R0:W-:Y:S01]  /*ae10*/  STG.E.U16 [R16.64], R0 ;  /* 0x0000000010007986 */ /* 0x0001e2000c101524 */
[----:B------:R-:W-:Y:S05]  /*ae20*/  BRA `(.L_x_11871) ;  /* 0x0000068000007947 */ /* 0x000fea0003800000 */
.L_x_11878:
        /* <DEDUP_REMOVED lines=10> */
.L_x_11890:
        /* <DEDUP_REMOVED lines=17> */
.L_x_11893:
[----:B------:R-:W-:-:S04]  /*afe0*/  LOP3.LUT R2, R5, 0x80000000, RZ, 0xc0, !PT ;  /* 0x8000000005027812 */ /* 0x000fc800078ec0ff */
[----:B------:R-:W-:-:S04]  /*aff0*/  SHF.R.U32.HI R3, RZ, 0x18, R2 ;  /* 0x00000018ff037819 */ /* 0x000fc80000011602 */
[----:B------:R-:W-:-:S04]  /*b000*/  LOP3.LUT R0, R0, R3, RZ, 0xfc, !PT ;  /* 0x0000000300007212 */ /* 0x000fc800078efcff */
[----:B------:R-:W-:Y:S02]  /*b010*/  PRMT R8, R0, 0x7610, R8 ;  /* 0x0000761000087816 */ /* 0x000fe40000000008 */
.L_x_11892:
[----:B------:R-:W-:Y:S05]  /*b020*/  BSYNC B0 ;  /* 0x0000000000007941 */ /* 0x000fea0003800000 */
.L_x_11891:
[----:B------:R0:W-:Y:S01]  /*b030*/  STG.E.U8 [R16.64], R8 ;  /* 0x0000000810007986 */ /* 0x0001e2000c101124 */
[----:B------:R-:W-:Y:S05]  /*b040*/  BRA `(.L_x_11871) ;  /* 0x0000046000007947 */ /* 0x000fea0003800000 */
.L_x_11889:
        /* <DEDUP_REMOVED lines=17> */
.L_x_11896:
[----:B------:R-:W-:-:S04]  /*b160*/  LOP3.LUT R2, R5, 0x80000000, RZ, 0xc0, !PT ;  /* 0x8000000005027812 */ /* 0x000fc800078ec0ff */
[----:B------:R-:W-:-:S04]  /*b170*/  SHF.R.U32.HI R3, RZ, 0x18, R2 ;  /* 0x00000018ff037819 */ /* 0x000fc80000011602 */
[----:B------:R-:W-:-:S04]  /*b180*/  LOP3.LUT R0, R0, R3, RZ, 0xfc, !PT ;  /* 0x0000000300007212 */ /* 0x000fc800078efcff */
[----:B------:R-:W-:Y:S02]  /*b190*/  PRMT R8, R0, 0x7610, R8 ;  /* 0x0000761000087816 */ /* 0x000fe40000000008 */
.L_x_11895:
[----:B------:R-:W-:Y:S05]  /*b1a0*/  BSYNC B0 ;  /* 0x0000000000007941 */ /* 0x000fea0003800000 */
.L_x_11894:
[----:B------:R0:W-:Y:S01]  /*b1b0*/  STG.E.U8 [R16.64], R8 ;  /* 0x0000000810007986 */ /* 0x0001e2000c101124 */
[----:B------:R-:W-:Y:S05]  /*b1c0*/  BRA `(.L_x_11871) ;  /* 0x000002e000007947 */ /* 0x000fea0003800000 */
.L_x_11888:
        /* <DEDUP_REMOVED lines=22> */
.L_x_11870:
        /* <DEDUP_REMOVED lines=20> */
.L_x_11898:
[----:B------:R-:W-:-:S05]  /*b470*/  IMAD.MOV.U32 R3, RZ, RZ, RZ ;  /* 0x000000ffff037224 */ /* 0x000fca00078e00ff */
[----:B------:R0:W-:Y:S01]  /*b480*/  STG.E.64 [R16.64], R2 ;  /* 0x0000000210007986 */ /* 0x0001e2000c101b24 */
[----:B------:R-:W-:Y:S05]  /*b490*/  BRA `(.L_x_11871) ;  /* 0x0000001000007947 */ /* 0x000fea0003800000 */
.L_x_11897:
[----:B------:R0:W-:Y:S02]  /*b4a0*/  STG.E [R16.64], R2 ;  /* 0x0000000210007986 */ /* 0x0001e4000c101924 */
.L_x_11871:
[----:B------:R-:W-:Y:S02]  /*b4b0*/  IADD3 R23, R23, 0x80, RZ ;  /* 0x0000008017177810 */ /* 0x000fe40007ffe0ff */
.L_x_11702:
[----:B------:R-:W-:Y:S05]  /*b4c0*/  BSYNC B6 ;  /* 0x0000000000067941 */ /* 0x000fea0003800000 */
.L_x_11701:
        /* <DEDUP_REMOVED lines=257> */
.L_x_11899:
        /* <DEDUP_REMOVED lines=18> */
.L_x_11903:
[----:B------:R0:W5:Y:S01]  /*c600*/  LDG.E.U8 R19, [R2.64] ;  /* 0x0000002402137981 */ /* 0x000162000c1e1100 */
[----:B------:R-:W-:Y:S05]  /*c610*/  BRA `(.L_x_11905) ;  /* 0x00000d8000007947 */ /* 0x000fea0003800000 */
.L_x_11902:
        /* <DEDUP_REMOVED lines=8> */
.L_x_11907:
[----:B------:R0:W5:Y:S01]  /*c6a0*/  LDG.E.U8 R19, [R2.64] ;  /* 0x0000002402137981 */ /* 0x000162000c1e1100 */
[----:B------:R-:W-:Y:S05]  /*c6b0*/  BRA `(.L_x_11905) ;  /* 0x00000ce000007947 */ /* 0x000fea0003800000 */
.L_x_11906:
[----:B------:R0:W5:Y:S01]  /*c6c0*/  LDG.E.U16 R19, [R2.64] ;  /* 0x0000002402137981 */ /* 0x000162000c1e1500 */
[----:B------:R-:W-:Y:S05]  /*c6d0*/  BRA `(.L_x_11905) ;  /* 0x00000cc000007947 */ /* 0x000fea0003800000 */
.L_x_11901:
        /* <DEDUP_REMOVED lines=9> */
.L_x_11909:
[----:B------:R-:W2:Y:S02]  /*c770*/  LDG.E.U16 R0, [R2.64] ;  /* 0x0000002402007981 */ /* 0x000ea4000c1e1500 */
[----:B--2---:R-:W-:-:S06]  /*c780*/  HADD2.F32 R0, -RZ, R0.H0_H0 ;  /* 0x20000000ff007230 */ /* 0x004fcc0000004100 */
[----:B------:R-:W0:Y:S02]  /*c790*/  F2I.FTZ.TRUNC.NTZ R0, R0 ;  /* 0x0000000000007305 */ /* 0x000e24000021f100 */
[----:B0-----:R-:W-:Y:S01]  /*c7a0*/  PRMT R19, R0, 0x7610, R19 ;  /* 0x0000761000137816 */ /* 0x001fe20000000013 */
[----:B------:R-:W-:Y:S05]  /*c7b0*/  BRA `(.L_x_11905) ;  /* 0x00000be000007947 */ /* 0x000fea0003800000 */
.L_x_11908:
        /* <DEDUP_REMOVED lines=9> */
.L_x_11911:
[----:B------:R-:W2:Y:S02]  /*c850*/  LDG.E.U16 R2, [R2.64] ;  /* 0x0000002402027981 */ /* 0x000ea4000c1e1500 */
[----:B--2---:R-:W-:-:S06]  /*c860*/  HADD2.F32 R0, -RZ, R2.H0_H0 ;  /* 0x20000002ff007230 */ /* 0x004fcc0000004100 */
[----:B------:R-:W0:Y:S02]  /*c870*/  F2I.FTZ.TRUNC.NTZ R0, R0 ;  /* 0x0000000000007305 */ /* 0x000e24000021f100 */
[----:B0-----:R-:W-:Y:S01]  /*c880*/  PRMT R19, R0, 0x7610, R19 ;  /* 0x0000761000137816 */ /* 0x001fe20000000013 */
[----:B------:R-:W-:Y:S05]  /*c890*/  BRA `(.L_x_11905) ;  /* 0x00000b0000007947 */ /* 0x000fea0003800000 */
.L_x_11910:
[----:B------:R-:W2:Y:S02]  /*c8a0*/  LDG.E.64 R2, [R2.64] ;  /* 0x0000002402027981 */ /* 0x000ea4000c1e1b00 */
[----:B--2---:R0:W1:Y:S01]  /*c8b0*/  F2I.F64.TRUNC R19, R2 ;  /* 0x0000000200137311 */ /* 0x004062000030d100 */
[----:B------:R-:W-:Y:S05]  /*c8c0*/  BRA `(.L_x_11905) ;  /* 0x00000ad000007947 */ /* 0x000fea0003800000 */
.L_x_11900:
        /* <DEDUP_REMOVED lines=12> */
.L_x_11914:
[----:B------:R-:W2:Y:S02]  /*c990*/  LDG.E.64 R2, [R2.64] ;  /* 0x0000002402027981 */ /* 0x000ea4000c1e1b00 */
[----:B--2---:R0:W1:Y:S01]  /*c9a0*/  F2I.F64.TRUNC R19, R2 ;  /* 0x0000000200137311 */ /* 0x004062000030d100 */
[----:B------:R-:W-:Y:S05]  /*c9b0*/  BRA `(.L_x_11905) ;  /* 0x000009e000007947 */ /* 0x000fea0003800000 */
.L_x_11913:
        /* <DEDUP_REMOVED lines=28> */
.L_x_11916:
        /* <DEDUP_REMOVED lines=15> */
.L_x_11915:
[----:B------:R-:W2:Y:S02]  /*cc70*/  LDG.E.U16 R0, [R2.64] ;  /* 0x0000002402007981 */ /* 0x000ea4000c1e1500 */
[----:B--2---:R-:W-:-:S06]  /*cc80*/  PRMT R0, RZ, 0x5410, R0 ;  /* 0x00005410ff007816 */ /* 0x004fcc0000000000 */
[----:B------:R-:W0:Y:S02]  /*cc90*/  F2I.FTZ.TRUNC.NTZ R0, R0 ;  /* 0x0000000000007305 */ /* 0x000e24000021f100 */
[----:B0-----:R-:W-:Y:S01]  /*cca0*/  PRMT R19, R0, 0x7610, R19 ;  /* 0x0000761000137816 */ /* 0x001fe20000000013 */
[----:B------:R-:W-:Y:S05]  /*ccb0*/  BRA `(.L_x_11905) ;  /* 0x000006e000007947 */ /* 0x000fea0003800000 */
.L_x_11912:
        /* <DEDUP_REMOVED lines=10> */
.L_x_11919:
        /* <DEDUP_REMOVED lines=21> */
.L_x_11923:
[----:B------:R-:W-:Y:S05]  /*ceb0*/  BSYNC B1 ;  /* 0x0000000000017941 */ /* 0x000fea0003800000 */
.L_x_11922:
[----:B------:R-:W-:Y:S01]  /*cec0*/  LEA R3, R0, 0x3b800000, 0x17 ;  /* 0x3b80000000037811 */ /* 0x000fe200078eb8ff */
[----:B------:R-:W-:-:S05]  /*ced0*/  IMAD.SHL.U32 R0, R2, 0x100000, RZ ;  /* 0x0010000002007824 */ /* 0x000fca00078e00ff */
[----:B------:R-:W-:Y:S02]  /*cee0*/  LOP3.LUT R0, R3, R0, R4, 0xfe, !PT ;  /* 0x0000000003007212 */ /* 0x000fe400078efe04 */
.L_x_11921:
[----:B------:R-:W-:Y:S05]  /*cef0*/  BSYNC B0 ;  /* 0x0000000000007941 */ /* 0x000fea0003800000 */
.L_x_11920:
[----:B------:R-:W0:Y:S02]  /*cf00*/  F2I.FTZ.TRUNC.NTZ R0, R0 ;  /* 0x0000000000007305 */ /* 0x000e24000021f100 */
[----:B0-----:R-:W-:Y:S01]  /*cf10*/  PRMT R19, R0, 0x7610, R19 ;  /* 0x0000761000137816 */ /* 0x001fe20000000013 */
[----:B------:R-:W-:Y:S05]  /*cf20*/  BRA `(.L_x_11905) ;  /* 0x0000047000007947 */ /* 0x000fea0003800000 */
.L_x_11918:
        /* <DEDUP_REMOVED lines=21> */
.L_x_11927:
[----:B------:R-:W-:Y:S05]  /*d080*/  BSYNC B1 ;  /* 0x0000000000017941 */ /* 0x000fea0003800000 */
.L_x_11926:
[----:B------:R-:W-:Y:S01]  /*d090*/  LEA R3, R0, 0x37800000, 0x17 ;  /* 0x3780000000037811 */ /* 0x000fe200078eb8ff */
[----:B------:R-:W-:-:S05]  /*d0a0*/  IMAD.SHL.U32 R0, R2, 0x200000, RZ ;  /* 0x0020000002007824 */ /* 0x000fca00078e00ff */
[----:B------:R-:W-:Y:S02]  /*d0b0*/  LOP3.LUT R0, R3, R0, R4, 0xfe, !PT ;  /* 0x0000000003007212 */ /* 0x000fe400078efe04 */
.L_x_11925:
[----:B------:R-:W-:Y:S05]  /*d0c0*/  BSYNC B0 ;  /* 0x0000000000007941 */ /* 0x000fea0003800000 */
.L_x_11924:
[----:B------:R-:W0:Y:S02]  /*d0d0*/  F2I.FTZ.TRUNC.NTZ R0, R0 ;  /* 0x0000000000007305 */ /* 0x000e24000021f100 */
[----:B0-----:R-:W-:Y:S01]  /*d0e0*/  PRMT R19, R0, 0x7610, R19 ;  /* 0x0000761000137816 */ /* 0x001fe20000000013 */
[----:B------:R-:W-:Y:S05]  /*d0f0*/  BRA `(.L_x_11905) ;  /* 0x000002a000007947 */ /* 0x000fea0003800000 */
.L_x_11917:
        /* <DEDUP_REMOVED lines=14> */
.L_x_11931:
[----:B------:R-:W-:Y:S05]  /*d1e0*/  BSYNC B0 ;  /* 0x0000000000007941 */ /* 0x000fea0003800000 */
.L_x_11930:
[----:B------:R-:W0:Y:S02]  /*d1f0*/  F2I.FTZ.TRUNC.NTZ R0, R0 ;  /* 0x0000000000007305 */ /* 0x000e24000021f100 */
[----:B0-----:R-:W-:Y:S01]  /*d200*/  PRMT R19, R0, 0x7610, R19 ;  /* 0x0000761000137816 */ /* 0x001fe20000000013 */
[----:B------:R-:W-:Y:S05]  /*d210*/  BRA `(.L_x_11905) ;  /* 0x0000018000007947 */ /* 0x000fea0003800000 */
.L_x_11904:
        /* <DEDUP_REMOVED lines=21> */
.L_x_11929:
[----:B------:R0:W5:Y:S01]  /*d370*/  LDG.E.U8 R19, [R2.64] ;  /* 0x0000002402137981 */ /* 0x000162000c1e1100 */
[----:B------:R-:W-:Y:S05]  /*d380*/  BRA `(.L_x_11905) ;  /* 0x0000001000007947 */ /* 0x000fea0003800000 */
.L_x_11928:
[----:B------:R0:W5:Y:S02]  /*d390*/  LDG.E.U8 R19, [R2.64] ;  /* 0x0000002402137981 */ /* 0x000164000c1e1100 */
.L_x_11905:
        /* <DEDUP_REMOVED lines=16> */
.L_x_11935:
[----:B------:R0:W5:Y:S01]  /*d4a0*/  LDG.E.U8 R0, [R2.64] ;  /* 0x0000002402007981 */ /* 0x000162000c1e1100 */
[----:B------:R-:W-:Y:S05]  /*d4b0*/  BRA `(.L_x_11937) ;  /* 0x00000d7000007947 */ /* 0x000fea0003800000 */
.L_x_11934:
        /* <DEDUP_REMOVED lines=8> */
.L_x_11939:
[----:B------:R0:W5:Y:S01]  /*d540*/  LDG.E.U8 R0, [R2.64] ;  /* 0x0000002402007981 */ /* 0x000162000c1e1100 */
[----:B------:R-:W-:Y:S05]  /*d550*/  BRA `(.L_x_11937) ;  /* 0x00000cd000007947 */ /* 0x000fea0003800000 */
.L_x_11938:
[----:B------:R0:W5:Y:S01]  /*d560*/  LDG.E.U16 R0, [R2.64] ;  /* 0x0000002402007981 */ /* 0x000162000c1e1500 */
[----:B------:R-:W-:Y:S05]  /*d570*/  BRA `(.L_x_11937) ;  /* 0x00000cb000007947 */ /* 0x000fea0003800000 */
.L_x_11933:
        /* <DEDUP_REMOVED lines=9> */
.L_x_11941:
[----:B------:R-:W2:Y:S02]  /*d610*/  LDG.E.U16 R4, [R2.64] ;  /* 0x0000002402047981 */ /* 0x000ea4000c1e1500 */
[----:B--2---:R-:W-:-:S06]  /*d620*/  HADD2.F32 R4, -RZ, R4.H0_H0 ;  /* 0x20000004ff047230 */ /* 0x004fcc0000004100 */
[----:B------:R-:W0:Y:S02]  /*d630*/  F2I.FTZ.TRUNC.NTZ R4, R4 ;  /* 0x0000000400047305 */ /* 0x000e24000021f100 */
[----:B0-----:R-:W-:Y:S01]  /*d640*/  PRMT R0, R4, 0x7610, R0 ;  /* 0x0000761004007816 */ /* 0x001fe20000000000 */
[----:B------:R-:W-:Y:S05]  /*d650*/  BRA `(.L_x_11937) ;  /* 0x00000bd000007947 */ /* 0x000fea0003800000 */
.L_x_11940:
        /* <DEDUP_REMOVED lines=9> */
.L_x_11943:
[----:B------:R-:W2:Y:S02]  /*d6f0*/  LDG.E.U16 R2, [R2.64] ;  /* 0x0000002402027981 */ /* 0x000ea4000c1e1500 */
[----:B--2---:R-:W-:-:S06]  /*d700*/  HADD2.F32 R4, -RZ, R2.H0_H0 ;  /* 0x20000002ff047230 */ /* 0x004fcc0000004100 */
[----:B------:R-:W0:Y:S02]  /*d710*/  F2I.FTZ.TRUNC.NTZ R4, R4 ;  /* 0x0000000400047305 */ /* 0x000e24000021f100 */
[----:B0-----:R-:W-:Y:S01]  /*d720*/  PRMT R0, R4, 0x7610, R0 ;  /* 0x0000761004007816 */ /* 0x001fe20000000000 */
[----:B------:R-:W-:Y:S05]  /*d730*/  BRA `(.L_x_11937) ;  /* 0x00000af000007947 */ /* 0x000fea0003800000 */
.L_x_11942:
[----:B------:R-:W2:Y:S02]  /*d740*/  LDG.E.64 R2, [R2.64] ;  /* 0x0000002402027981 */ /* 0x000ea4000c1e1b00 */
[----:B--2---:R0:W2:Y:S01]  /*d750*/  F2I.F64.TRUNC R0, R2 ;  /* 0x0000000200007311 */ /* 0x0040a2000030d100 */
[----:B------:R-:W-:Y:S05]  /*d760*/  BRA `(.L_x_11937) ;  /* 0x00000ac000007947 */ /* 0x000fea0003800000 */
.L_x_11932:
        /* <DEDUP_REMOVED lines=12> */
.L_x_11946:
[----:B------:R-:W2:Y:S02]  /*d830*/  LDG.E.64 R2, [R2.64] ;  /* 0x0000002402027981 */ /* 0x000ea4000c1e1b00 */
[----:B--2---:R0:W2:Y:S01]  /*d840*/  F2I.F64.TRUNC R0, R2 ;  /* 0x0000000200007311 */ /* 0x0040a2000030d100 */
[----:B------:R-:W-:Y:S05]  /*d850*/  BRA `(.L_x_11937) ;  /* 0x000009d000007947 */ /* 0x000fea0003800000 */
.L_x_11945:
        /* <DEDUP_REMOVED lines=28> */
.L_x_11948:
        /* <DEDUP_REMOVED lines=15> */
.L_x_11947:
[----:B------:R-:W2:Y:S02]  /*db10*/  LDG.E.U16 R2, [R2.64] ;  /* 0x0000002402027981 */ /* 0x000ea4000c1e1500 */
[----:B--2---:R-:W-:-:S04]  /*db20*/  PRMT R2, RZ, 0x5410, R2 ;  /* 0x00005410ff027816 */ /* 0x004fc80000000002 */
[----:B------:R0:W2:Y:S01]  /*db30*/  F2I.FTZ.TRUNC.NTZ R0, R2 ;  /* 0x0000000200007305 */ /* 0x0000a2000021f100 */
[----:B------:R-:W-:Y:S05]  /*db40*/  BRA `(.L_x_11937) ;  /* 0x000006e000007947 */ /* 0x000fea0003800000 */
.L_x_11944:
        /* <DEDUP_REMOVED lines=10> */
.L_x_11951:
        /* <DEDUP_REMOVED lines=21> */
.L_x_11955:
[----:B------:R-:W-:Y:S05]  /*dd40*/  BSYNC B1 ;  /* 0x0000000000017941 */ /* 0x000fea0003800000 */
.L_x_11954:
[----:B------:R-:W-:Y:S01]  /*dd50*/  IMAD.SHL.U32 R2, R2, 0x100000, RZ ;  /* 0x0010000002027824 */ /* 0x000fe200078e00ff */
[----:B------:R-:W-:-:S04]  /*dd60*/  LEA R3, R0, 0x3b800000, 0x17 ;  /* 0x3b80000000037811 */ /* 0x000fc800078eb8ff */
[----:B------:R-:W-:Y:S02]  /*dd70*/  LOP3.LUT R4, R3, R2, R4, 0xfe, !PT ;  /* 0x0000000203047212 */ /* 0x000fe400078efe04 */
.L_x_11953:
[----:B------:R-:W-:Y:S05]  /*dd80*/  BSYNC B0 ;  /* 0x0000000000007941 */ /* 0x000fea0003800000 */
.L_x_11952:
[----:B------:R-:W0:Y:S02]  /*dd90*/  F2I.FTZ.TRUNC.NTZ R4, R4 ;  /* 0x0000000400047305 */ /* 0x000e24000021f100 */
[----:B0-----:R-:W-:Y:S01]  /*dda0*/  PRMT R0, R4, 0x7610, R0 ;  /* 0x0000761004007816 */ /* 0x001fe20000000000 */
[----:B------:R-:W-:Y:S05]  /*ddb0*/  BRA `(.L_x_11937) ;  /* 0x0000047000007947 */ /* 0x000fea0003800000 */
.L_x_11950:
        /* <DEDUP_REMOVED lines=21> */
.L_x_11959:
[----:B------:R-:W-:Y:S05]  /*df10*/  BSYNC B1 ;  /* 0x0000000000017941 */ /* 0x000fea0003800000 */
.L_x_11958:
[----:B------:R-:W-:Y:S01]  /*df20*/  IMAD.SHL.U32 R2, R2, 0x200000, RZ ;  /* 0x0020000002027824 */ /* 0x000fe200078e00ff */
[----:B------:R-:W-:-:S04]  /*df30*/  LEA R3, R0, 0x37800000, 0x17 ;  /* 0x3780000000037811 */ /* 0x000fc800078eb8ff */
[----:B------:R-:W-:Y:S02]  /*df40*/  LOP3.LUT R4, R3, R2, R4, 0xfe, !PT ;  /* 0x0000000203047212 */ /* 0x000fe400078efe04 */
.L_x_11957:
[----:B------:R-:W-:Y:S05]  /*df50*/  BSYNC B0 ;  /* 0x0000000000007941 */ /* 0x000fea0003800000 */
.L_x_11956:
[----:B------:R-:W0:Y:S02]  /*df60*/  F2I.FTZ.TRUNC.NTZ R4, R4 ;  /* 0x0000000400047305 */ /* 0x000e24000021f100 */
[----:B0-----:R-:W-:Y:S01]  /*df70*/  PRMT R0, R4, 0x7610, R0 ;  /* 0x0000761004007816 */ /* 0x001fe20000000000 */
[----:B------:R-:W-:Y:S05]  /*df80*/  BRA `(.L_x_11937) ;  /* 0x000002a000007947 */ /* 0x000fea0003800000 */
.L_x_11949:
        /* <DEDUP_REMOVED lines=14> */
.L_x_11963:
[----:B------:R-:W-:Y:S05]  /*e070*/  BSYNC B0 ;  /* 0x0000000000007941 */ /* 0x000fea0003800000 */
.L_x_11962:
[----:B------:R-:W0:Y:S02]  /*e080*/  F2I.FTZ.TRUNC.NTZ R4, R4 ;  /* 0x0000000400047305 */ /* 0x000e24000021f100 */
[----:B0-----:R-:W-:Y:S01]  /*e090*/  PRMT R0, R4, 0x7610, R0 ;  /* 0x0000761004007816 */ /* 0x001fe20000000000 */
[----:B------:R-:W-:Y:S05]  /*e0a0*/  BRA `(.L_x_11937) ;  /* 0x0000018000007947 */ /* 0x000fea0003800000 */
.L_x_11936:
        /* <DEDUP_REMOVED lines=21> */
.L_x_11961:
[----:B------:R0:W5:Y:S01]  /*e200*/  LDG.E.U8 R0, [R2.64] ;  /* 0x0000002402007981 */ /* 0x000162000c1e1100 */
[----:B------:R-:W-:Y:S05]  /*e210*/  BRA `(.L_x_11937) ;  /* 0x0000001000007947 */ /* 0x000fea0003800000 */
.L_x_11960:
[----:B------:R0:W5:Y:S02]  /*e220*/  LDG.E.U8 R0, [R2.64] ;  /* 0x0000002402007981 */ /* 0x000164000c1e1100 */
.L_x_11937:
        /* <DEDUP_REMOVED lines=19> */
.L_x_11967:
[----:B------:R-:W-:Y:S01]  /*e360*/  STG.E.U8 [R16.64], R2 ;  /* 0x0000000210007986 */ /* 0x000fe2000c101124 */
[----:B------:R-:W-:Y:S05]  /*e370*/  EXIT ;  /* 0x000000000000794d */ /* 0x000fea0003800000 */
.L_x_11966:
        /* <DEDUP_REMOVED lines=9> */
.L_x_11970:
[----:B------:R-:W-:Y:S01]  /*e410*/  STG.E [R16.64], R2 ;  /* 0x0000000210007986 */ /* 0x000fe2000c101924 */
[----:B------:R-:W-:Y:S05]  /*e420*/  EXIT ;  /* 0x000000000000794d */ /* 0x000fea0003800000 */
.L_x_11969:
[----:B------:R-:W-:Y:S01]  /*e430*/  STG.E.U16 [R16.64], R2 ;  /* 0x0000000210007986 */ /* 0x000fe2000c101524 */
[----:B------:R-:W-:Y:S05]  /*e440*/  EXIT ;  /* 0x000000000000794d */ /* 0x000fea0003800000 */
.L_x_11965:
        /* <DEDUP_REMOVED lines=9> */
.L_x_11972:
[----:B------:R-:W0:Y:S02]  /*e4e0*/  I2F.U32 R0, R2 ;  /* 0x0000000200007306 */ /* 0x000e240000201000 */
[----:B0-----:R-:W-:-:S05]  /*e4f0*/  F2FP.PACK_AB R0, RZ, R0 ;  /* 0x00000000ff00723e */ /* 0x001fca00000000ff */
[----:B------:R-:W-:Y:S01]  /*e500*/  STG.E.U16 [R16.64], R0 ;  /* 0x0000000010007986 */ /* 0x000fe2000c101524 */
[----:B------:R-:W-:Y:S05]  /*e510*/  EXIT ;  /* 0x000000000000794d */ /* 0x000fea0003800000 */
.L_x_11971:
        /* <DEDUP_REMOVED lines=10> */
.L_x_11974:
[----:B------:R-:W0:Y:S02]  /*e5c0*/  I2F.U32 R2, R2 ;  /* 0x0000000200027306 */ /* 0x000e240000201000 */
[----:B0-----:R-:W-:-:S04]  /*e5d0*/  F2FP.PACK_AB R3, RZ, R2 ;  /* 0x00000002ff03723e */ /* 0x001fc800000000ff */
[----:B------:R-:W-:-:S05]  /*e5e0*/  PRMT R3, R3, 0x5410, RZ ;  /* 0x0000541003037816 */ /* 0x000fca00000000ff */
[----:B------:R-:W-:Y:S01]  /*e5f0*/  STG.E [R16.64], R3 ;  /* 0x0000000310007986 */ /* 0x000fe2000c101924 */
[----:B------:R-:W-:Y:S05]  /*e600*/  EXIT ;  /* 0x000000000000794d */ /* 0x000fea0003800000 */
.L_x_11973:
[----:B------:R-:W0:Y:S02]  /*e610*/  I2F.F64.U32 R2, R2 ;  /* 0x0000000200027312 */ /* 0x000e240000201800 */
[----:B0-----:R-:W-:Y:S01]  /*e620*/  STG.E.64 [R16.64], R2 ;  /* 0x0000000210007986 */ /* 0x001fe2000c101b24 */
[----:B------:R-:W-:Y:S05]  /*e630*/  EXIT ;  /* 0x000000000000794d */ /* 0x000fea0003800000 */
.L_x_11964:
        /* <DEDUP_REMOVED lines=10> */
.L_x_11977:
[----:B------:R-:W0:Y:S01]  /*e6e0*/  I2F.F64.U32 R4, R2 ;  /* 0x0000000200047312 */ /* 0x000e220000201800 */
[----:B------:R-:W-:-:S05]  /*e6f0*/  CS2R R6, SRZ ;  /* 0x0000000000067805 */ /* 0x000fca000001ff00 */
[----:B0-----:R-:W-:Y:S01]  /*e700*/  STG.E.128 [R16.64], R4 ;  /* 0x0000000410007986 */ /* 0x001fe2000c101d24 */
[----:B------:R-:W-:Y:S05]  /*e710*/  EXIT ;  /* 0x000000000000794d */ /* 0x000fea0003800000 */
.L_x_11976:
        /* <DEDUP_REMOVED lines=21> */
.L_x_11981:
[----:B------:R-:W-:Y:S05]  /*e870*/  BSYNC B0 ;  /* 0x0000000000007941 */ /* 0x000fea0003800000 */
.L_x_11980:
[----:B------:R-:W-:-:S05]  /*e880*/  LOP3.LUT R3, R0, R3, RZ, 0xfc, !PT ;  /* 0x0000000300037212 */ /* 0x000fca00078efcff */
[----:B------:R-:W-:Y:S01]  /*e890*/  STG.E.U8 [R16.64], R3 ;  /* 0x0000000310007986 */ /* 0x000fe2000c101124 */
[----:B------:R-:W-:Y:S05]  /*e8a0*/  EXIT ;  /* 0x000000000000794d */ /* 0x000fea0003800000 */
.L_x_11979:
        /* <DEDUP_REMOVED lines=13> */
.L_x_11983:
[----:B------:R-:W-:Y:S01]  /*e980*/  IMAD.MOV.U32 R0, RZ, RZ, 0x7f ;  /* 0x0000007fff007424 */ /* 0x000fe200078e00ff */
[----:B------:R-:W-:-:S04]  /*e990*/  ISETP.GT.U32.AND P0, PT, R3, 0x7f800000, PT ;  /* 0x7f8000000300780c */ /* 0x000fc80003f04070 */
[----:B------:R-:W-:-:S04]  /*e9a0*/  SEL R0, R0, 0x7c, P0 ;  /* 0x0000007c00007807 */ /* 0x000fc80000000000 */
.L_x_11984:
[----:B------:R-:W-:Y:S05]  /*e9b0*/  BSYNC B0 ;  /* 0x0000000000007941 */ /* 0x000fea0003800000 */
.L_x_11982:
[----:B------:R-:W-:-:S04]  /*e9c0*/  LOP3.LUT R2, R5, 0x80000000, RZ, 0xc0, !PT ;  /* 0x8000000005027812 */ /* 0x000fc800078ec0ff */
[----:B------:R-:W-:-:S04]  /*e9d0*/  SHF.R.U32.HI R3, RZ, 0x18, R2 ;  /* 0x00000018ff037819 */ /* 0x000fc80000011602 */
[----:B------:R-:W-:-:S05]  /*e9e0*/  LOP3.LUT R3, R0, R3, RZ, 0xfc, !PT ;  /* 0x0000000300037212 */ /* 0x000fca00078efcff */
[----:B------:R-:W-:Y:S01]  /*e9f0*/  STG.E.U8 [R16.64], R3 ;  /* 0x0000000310007986 */ /* 0x000fe2000c101124 */
[----:B------:R-:W-:Y:S05]  /*ea00*/  EXIT ;  /* 0x000000000000794d */ /* 0x000fea0003800000 */
.L_x_11978:
[----:B------:R-:W0:Y:S02]  /*ea10*/  I2F.U32 R0, R2 ;  /* 0x0000000200007306 */ /* 0x000e240000201000 */
[----:B0-----:R-:W-:-:S05]  /*ea20*/  F2FP.BF16.PACK_AB R0, RZ, R0 ;  /* 0x00000000ff00723e */ /* 0x001fca00000010ff */
[----:B------:R-:W-:Y:S01]  /*ea30*/  STG.E.U16 [R16.64], R0 ;  /* 0x0000000010007986 */ /* 0x000fe2000c101524 */
[----:B------:R-:W-:Y:S05]  /*ea40*/  EXIT ;  /* 0x000000000000794d */ /* 0x000fea0003800000 */
.L_x_11975:
        /* <DEDUP_REMOVED lines=10> */
.L_x_11987:
        /* <DEDUP_REMOVED lines=17> */
.L_x_11990:
[----:B------:R-:W-:-:S04]  /*ec00*/  LOP3.LUT R2, R5, 0x80000000, RZ, 0xc0, !PT ;  /* 0x8000000005027812 */ /* 0x000fc800078ec0ff */
[----:B------:R-:W-:-:S04]  /*ec10*/  SHF.R.U32.HI R3, RZ, 0x18, R2 ;  /* 0x00000018ff037819 */ /* 0x000fc80000011602 */
[----:B------:R-:W-:-:S04]  /*ec20*/  LOP3.LUT R0, R0, R3, RZ, 0xfc, !PT ;  /* 0x0000000300007212 */ /* 0x000fc800078efcff */
[----:B------:R-:W-:Y:S02]  /*ec30*/  PRMT R8, R0, 0x7610, R8 ;  /* 0x0000761000087816 */ /* 0x000fe40000000008 */
.L_x_11989:
[----:B------:R-:W-:Y:S05]  /*ec40*/  BSYNC B0 ;  /* 0x0000000000007941 */ /* 0x000fea0003800000 */
.L_x_11988:
[----:B------:R-:W-:Y:S01]  /*ec50*/  STG.E.U8 [R16.64], R8 ;  /* 0x0000000810007986 */ /* 0x000fe2000c101124 */
[----:B------:R-:W-:Y:S05]  /*ec60*/  EXIT ;  /* 0x000000000000794d */ /* 0x000fea0003800000 */
.L_x_11986:
        /* <DEDUP_REMOVED lines=17> */
.L_x_11993:
[----:B------:R-:W-:-:S04]  /*ed80*/  LOP3.LUT R2, R5, 0x80000000, RZ, 0xc0, !PT ;  /* 0x8000000005027812 */ /* 0x000fc800078ec0ff */
[----:B------:R-:W-:-:S04]  /*ed90*/  SHF.R.U32.HI R3, RZ, 0x18, R2 ;  /* 0x00000018ff037819 */ /* 0x000fc80000011602 */
[----:B------:R-:W-:-:S04]  /*eda0*/  LOP3.LUT R0, R0, R3, RZ, 0xfc, !PT ;  /* 0x0000000300007212 */ /* 0x000fc800078efcff */
[----:B------:R-:W-:Y:S02]  /*edb0*/  PRMT R8, R0, 0x7610, R8 ;  /* 0x0000761000087816 */ /* 0x000fe40000000008 */
.L_x_11992:
[----:B------:R-:W-:Y:S05]  /*edc0*/  BSYNC B0 ;  /* 0x0000000000007941 */ /* 0x000fea0003800000 */
.L_x_11991:
[----:B------:R-:W-:Y:S01]  /*edd0*/  STG.E.U8 [R16.64], R8 ;  /* 0x0000000810007986 */ /* 0x000fe2000c101124 */
[----:B------:R-:W-:Y:S05]  /*ede0*/  EXIT ;  /* 0x000000000000794d */ /* 0x000fea0003800000 */
.L_x_11985:
        /* <DEDUP_REMOVED lines=22> */
.L_x_11968:
        /* <DEDUP_REMOVED lines=20> */
.L_x_11995:
[----:B------:R-:W-:-:S05]  /*f090*/  IMAD.MOV.U32 R3, RZ, RZ, RZ ;  /* 0x000000ffff037224 */ /* 0x000fca00078e00ff */
[----:B------:R-:W-:Y:S01]  /*f0a0*/  STG.E.64 [R16.64], R2 ;  /* 0x0000000210007986 */ /* 0x000fe2000c101b24 */
[----:B------:R-:W-:Y:S05]  /*f0b0*/  EXIT ;  /* 0x000000000000794d */ /* 0x000fea0003800000 */
.L_x_11994:
[----:B------:R-:W-:Y:S01]  /*f0c0*/  STG.E [R16.64], R2 ;  /* 0x0000000210007986 */ /* 0x000fe2000c101924 */
[----:B------:R-:W-:Y:S05]  /*f0d0*/  EXIT ;  /* 0x000000000000794d */ /* 0x000fea0003800000 */
.L_x_11996:
        /* <DEDUP_REMOVED lines=10> */
.L_x_41920:


//--------------------- .text._ZN2at6native27unrolled_elementwise_kernelINS0_13BinaryFunctorIaabZZZNS0_23logical_xor_kernel_cudaERNS_14TensorIteratorEENKUlvE0_clEvENKUlvE0_clEvEUlaaE_EESt5arrayIPcLm3EELi4E23TrivialOffsetCalculatorILi2EjESC_ILi1EjENS0_6memory12LoadWithCastILi2EEENSF_13StoreWithCastILi1EEEEEviT_T0_T2_T3_T4_T5_ --------------------------
	.section	.text._ZN2at6native27unrolled_elementwise_kernelINS0_13BinaryFunctorIaabZZZNS0_23logical_xor_kernel_cudaERNS_14TensorIteratorEENKUlvE0_clEvENKUlvE0_clEvEUlaaE_EESt5arrayIPcLm3EELi4E23TrivialOffsetCalculatorILi2EjESC_ILi1EjENS0_6memory12LoadWithCastILi2EEENSF_13StoreWithCastILi1EEEEEviT_T0_T2_T3_T4_T5_,"ax",@progbits
	.sectioninfo	@"SHI_REGISTERS=32"
	.align	128
        .global         _ZN2at6native27unrolled_elementwise_kernelINS0_13BinaryFunctorIaabZZZNS0_23logical_xor_kernel_cudaERNS_14TensorIteratorEENKUlvE0_clEvENKUlvE0_clEvEUlaaE_EESt5arrayIPcLm3EELi4E23TrivialOffsetCalculatorILi2EjESC_ILi1EjENS0_6memory12LoadWithCastILi2EEENSF_13StoreWithCastILi1EEEEEviT_T0_T2_T3_T4_T5_
        .type           _ZN2at6native27unrolled_elementwise_kernelINS0_13BinaryFunctorIaabZZZNS0_23logical_xor_kernel_cudaERNS_14TensorIteratorEENKUlvE0_clEvENKUlvE0_clEvEUlaaE_EESt5arrayIPcLm3EELi4E23TrivialOffsetCalculatorILi2EjESC_ILi1EjENS0_6memory12LoadWithCastILi2EEENSF_13StoreWithCastILi1EEEEEviT_T0_T2_T3_T4_T5_,@function
        .size           _ZN2at6native27unrolled_elementwise_kernelINS0_13BinaryFunctorIaabZZZNS0_23logical_xor_kernel_cudaERNS_14TensorIteratorEENKUlvE0_clEvENKUlvE0_clEvEUlaaE_EESt5arrayIPcLm3EELi4E23TrivialOffsetCalculatorILi2EjESC_ILi1EjENS0_6memory12LoadWithCastILi2EEENSF_13StoreWithCastILi1EEEEEviT_T0_T2_T3_T4_T5_,(.L_x_41921 - _ZN2at6native27unrolled_elementwise_kernelINS0_13BinaryFunctorIaabZZZNS0_23logical_xor_kernel_cudaERNS_14TensorIteratorEENKUlvE0_clEvENKUlvE0_clEvEUlaaE_EESt5arrayIPcLm3EELi4E23TrivialOffsetCalculatorILi2EjESC_ILi1EjENS0_6memory12LoadWithCastILi2EEENSF_13StoreWithCastILi1EEEEEviT_T0_T2_T3_T4_T5_)
        .other          _ZN2at6native27unrolled_elementwise_kernelINS0_13BinaryFunctorIaabZZZNS0_23logical_xor_kernel_cudaERNS_14TensorIteratorEENKUlvE0_clEvENKUlvE0_clEvEUlaaE_EESt5arrayIPcLm3EELi4E23TrivialOffsetCalculatorILi2EjESC_ILi1EjENS0_6memory12LoadWithCastILi2EEENSF_13StoreWithCastILi1EEEEEviT_T0_T2_T3_T4_T5_,@"STO_CUDA_ENTRY STV_DEFAULT"
_ZN2at6native27unrolled_elementwise_kernelINS0_13BinaryFunctorIaabZZZNS0_23logical_xor_kernel_cudaERNS_14TensorIteratorEENKUlvE0_clEvENKUlvE0_clEvEUlaaE_EESt5arrayIPcLm3EELi4E23TrivialOffsetCalculatorILi2EjESC_ILi1EjENS0_6memory12LoadWithCastILi2EEENSF_13StoreWithCastILi1EEEEEviT_T0_T2_T3_T4_T5_:
.text._ZN2at6native27unrolled_elementwise_kernelINS0_13BinaryFunctorIaabZZZNS0_23logical_xor_kernel_cudaERNS_14TensorIteratorEENKUlvE0_clEvENKUlvE0_clEvEUlaaE_EESt5arrayIPcLm3EELi4E23TrivialOffsetCalculatorILi2EjESC_ILi1EjENS0_6memory12LoadWithCastILi2EEENSF_13StoreWithCastILi1EEEEEviT_T0_T2_T3_T4_T5_:
        /* <DEDUP_REMOVED lines=31> */
.L_x_12002:
[----:B------:R0:W5:Y:S01]  /*01f0*/  LDG.E.U8 R22, [R4.64] ;  /* 0x0000002404167981 */ /* 0x000162000c1e1100 */
[----:B------:R-:W-:Y:S05]  /*0200*/  BRA `(.L_x_12004) ;  /* 0x00000d9000007947 */ /* 0x000fea0003800000 */
.L_x_12001:
        /* <DEDUP_REMOVED lines=8> */
.L_x_12006:
[----:B------:R0:W5:Y:S01]  /*0290*/  LDG.E.U8 R22, [R4.64] ;  /* 0x0000002404167981 */ /* 0x000162000c1e1100 */
[----:B------:R-:W-:Y:S05]  /*02a0*/  BRA `(.L_x_12004) ;  /* 0x00000cf000007947 */ /* 0x000fea0003800000 */
.L_x_12005:
[----:B------:R0:W5:Y:S01]  /*02b0*/  LDG.E.U16 R22, [R4.64] ;  /* 0x0000002404167981 */ /* 0x000162000c1e1500 */
[----:B------:R-:W-:Y:S05]  /*02c0*/  BRA `(.L_x_12004) ;  /* 0x00000cd000007947 */ /* 0x000fea0003800000 */
.L_x_12000:
        /* <DEDUP_REMOVED lines=9> */
.L_x_12008:
[----:B------:R-:W2:Y:S02]  /*0360*/  LDG.E.U16 R0, [R4.64] ;  /* 0x0000002404007981 */ /* 0x000ea4000c1e1500 */
[----:B--2---:R-:W-:-:S06]  /*0370*/  HADD2.F32 R0, -RZ, R0.H0_H0 ;  /* 0x20000000ff007230 */ /* 0x004fcc0000004100 */
[----:B------:R-:W0:Y:S02]  /*0380*/  F2I.FTZ.TRUNC.NTZ R0, R0 ;  /* 0x0000000000007305 */ /* 0x000e24000021f100 */
[----:B0-----:R-:W-:Y:S01]  /*0390*/  PRMT R22, R0, 0x7610, R22 ;  /* 0x0000761000167816 */ /* 0x001fe20000000016 */
[----:B------:R-:W-:Y:S05]  /*03a0*/  BRA `(.L_x_12004) ;  /* 0x00000bf000007947 */ /* 0x000fea0003800000 */
.L_x_12007:
        /* <DEDUP_REMOVED lines=9> */
.L_x_12010:
[----:B------:R-:W2:Y:S02]  /*0440*/  LDG.E.U16 R4, [R4.64] ;  /* 0x0000002404047981 */ /* 0x000ea4000c1e1500 */
[----:B--2---:R-:W-:-:S06]  /*0450*/  HADD2.F32 R0, -RZ, R4.H0_H0 ;  /* 0x20000004ff007230 */ /* 0x004fcc0000004100 */
[----:B------:R-:W0:Y:S02]  /*0460*/  F2I.FTZ.TRUNC.NTZ R0, R0 ;  /* 0x0000000000007305 */ /* 0x000e24000021f100 */
[----:B0-----:R-:W-:Y:S01]  /*0470*/  PRMT R22, R0, 0x7610, R22 ;  /* 0x0000761000167816 */ /* 0x001fe20000000016 */
[----:B------:R-:W-:Y:S05]  /*0480*/  BRA `(.L_x_12004) ;  /* 0x00000b1000007947 */ /* 0x000fea0003800000 */
.L_x_12009:
[----:B------:R-:W2:Y:S02]  /*0490*/  LDG.E.64 R4, [R4.64] ;  /* 0x0000002404047981 */ /* 0x000ea4000c1e1b00 */
[----:B--2---:R0:W1:Y:S01]  /*04a0*/  F2I.F64.TRUNC R22, R4 ;  /* 0x0000000400167311 */ /* 0x004062000030d100 */
[----:B------:R-:W-:Y:S05]  /*04b0*/  BRA `(.L_x_12004) ;  /* 0x00000ae000007947 */ /* 0x000fea0003800000 */
.L_x_11999:
        /* <DEDUP_REMOVED lines=12> */
.L_x_12013:
[----:B------:R-:W2:Y:S02]  /*0580*/  LDG.E.64 R4, [R4.64] ;  /* 0x0000002404047981 */ /* 0x000ea4000c1e1b00 */
[----:B--2---:R0:W1:Y:S01]  /*0590*/  F2I.F64.TRUNC R22, R4 ;  /* 0x0000000400167311 */ /* 0x004062000030d100 */
[----:B------:R-:W-:Y:S05]  /*05a0*/  BRA `(.L_x_12004) ;  /* 0x000009f000007947 */ /* 0x000fea0003800000 */
.L_x_12012:
        /* <DEDUP_REMOVED lines=28> */
.L_x_12015:
        /* <DEDUP_REMOVED lines=16> */
.L_x_12014:
[----:B------:R-:W2:Y:S02]  /*0870*/  LDG.E.U16 R0, [R4.64] ;  /* 0x0000002404007981 */ /* 0x000ea4000c1e1500 */
[----:B--2---:R-:W-:-:S06]  /*0880*/  PRMT R0, RZ, 0x5410, R0 ;  /* 0x00005410ff007816 */ /* 0x004fcc0000000000 */
[----:B------:R-:W0:Y:S02]  /*0890*/  F2I.FTZ.TRUNC.NTZ R0, R0 ;  /* 0x0000000000007305 */ /* 0x000e24000021f100 */
[----:B0-----:R-:W-:Y:S01]  /*08a0*/  PRMT R22, R0, 0x7610, R22 ;  /* 0x0000761000167816 */ /* 0x001fe20000000016 */
[----:B------:R-:W-:Y:S05]  /*08b0*/  BRA `(.L_x_12004) ;  /* 0x000006e000007947 */ /* 0x000fea0003800000 */
.L_x_12011:
        /* <DEDUP_REMOVED lines=10> */
.L_x_12018:
        /* <DEDUP_REMOVED lines=21> */
.L_x_12022:
[----:B------:R-:W-:Y:S05]  /*0ab0*/  BSYNC B1 ;  /* 0x0000000000017941 */ /* 0x000fea0003800000 */
.L_x_12021:
[----:B------:R-:W-:Y:S01]  /*0ac0*/  LEA R5, R0, 0x3b800000, 0x17 ;  /* 0x3b80000000057811 */ /* 0x000fe200078eb8ff */
[----:B------:R-:W-:-:S05]  /*0ad0*/  IMAD.SHL.U32 R0, R3, 0x100000, RZ ;  /* 0x0010000003007824 */ /* 0x000fca00078e00ff */
[----:B------:R-:W-:Y:S02]  /*0ae0*/  LOP3.LUT R0, R5, R0, R6, 0xfe, !PT ;  /* 0x0000000005007212 */ /* 0x000fe400078efe06 */
.L_x_12020:
[----:B------:R-:W-:Y:S05]  /*0af0*/  BSYNC B0 ;  /* 0x0000000000007941 */ /* 0x000fea0003800000 */
.L_x_12019:
[----:B------:R-:W0:Y:S02]  /*0b00*/  F2I.FTZ.TRUNC.NTZ R0, R0 ;  /* 0x0000000000007305 */ /* 0x000e24000021f100 */
[----:B0-----:R-:W-:Y:S01]  /*0b10*/  PRMT R22, R0, 0x7610, R22 ;  /* 0x0000761000167816 */ /* 0x001fe20000000016 */
[----:B------:R-:W-:Y:S05]  /*0b20*/  BRA `(.L_x_12004) ;  /* 0x0000047000007947 */ /* 0x000fea0003800000 */
.L_x_12017:
        /* <DEDUP_REMOVED lines=21> */
.L_x_12026:
[----:B------:R-:W-:Y:S05]  /*0c80*/  BSYNC B1 ;  /* 0x0000000000017941 */ /* 0x000fea0003800000 */
.L_x_12025:
[----:B------:R-:W-:Y:S01]  /*0c90*/  LEA R5, R0, 0x37800000, 0x17 ;  /* 0x3780000000057811 */ /* 0x000fe200078eb8ff */
[----:B------:R-:W-:-:S05]  /*0ca0*/  IMAD.SHL.U32 R0, R3, 0x200000, RZ ;  /* 0x0020000003007824 */ /* 0x000fca00078e00ff */
[----:B------:R-:W-:Y:S02]  /*0cb0*/  LOP3.LUT R0, R5, R0, R6, 0xfe, !PT ;  /* 0x0000000005007212 */ /* 0x000fe400078efe06 */
.L_x_12024:
[----:B------:R-:W-:Y:S05]  /*0cc0*/  BSYNC B0 ;  /* 0x0000000000007941 */ /* 0x000fea0003800000 */
.L_x_12023:
[----:B------:R-:W0:Y:S02]  /*0cd0*/  F2I.FTZ.TRUNC.NTZ R0, R0 ;  /* 0x0000000000007305 */ /* 0x000e24000021f100 */
[----:B0-----:R-:W-:Y:S01]  /*0ce0*/  PRMT R22, R0, 0x7610, R22 ;  /* 0x0000761000167816 */ /* 0x001fe20000000016 */
[----:B------:R-:W-:Y:S05]  /*0cf0*/  BRA `(.L_x_12004) ;  /* 0x000002a000007947 */ /* 0x000fea0003800000 */
.L_x_12016:
        /* <DEDUP_REMOVED lines=14> */
.L_x_12030:
[----:B------:R-:W-:Y:S05]  /*0de0*/  BSYNC B0 ;  /* 0x0000000000007941 */ /* 0x000fea0003800000 */
.L_x_12029:
[----:B------:R-:W0:Y:S02]  /*0df0*/  F2I.FTZ.TRUNC.NTZ R0, R0 ;  /* 0x0000000000007305 */ /* 0x000e24000021f100 */
[----:B0-----:R-:W-:Y:S01]  /*0e00*/  PRMT R22, R0, 0x7610, R22 ;  /* 0x0000761000167816 */ /* 0x001fe20000000016 */
[----:B------:R-:W-:Y:S05]  /*0e10*/  BRA `(.L_x_12004) ;  /* 0x0000018000007947 */ /* 0x000fea0003800000 */
.L_x_12003:
        /* <DEDUP_REMOVED lines=21> */
.L_x_12028:
[----:B------:R0:W5:Y:S01]  /*0f70*/  LDG.E.U8 R22, [R4.64] ;  /* 0x0000002404167981 */ /* 0x000162000c1e1100 */
[----:B------:R-:W-:Y:S05]  /*0f80*/  BRA `(.L_x_12004) ;  /* 0x0000001000007947 */ /* 0x000fea0003800000 */
.L_x_12027:
[----:B------:R0:W5:Y:S02]  /*0f90*/  LDG.E.U8 R22, [R4.64] ;  /* 0x0000002404167981 */ /* 0x000164000c1e1100 */
.L_x_12004:
        /* <DEDUP_REMOVED lines=16> */
.L_x_12034:
[----:B------:R0:W5:Y:S01]  /*10a0*/  LDG.E.U8 R23, [R4.64] ;  /* 0x0000002404177981 */ /* 0x000162000c1e1100 */
[----:B------:R-:W-:Y:S05]  /*10b0*/  BRA `(.L_x_12036) ;  /* 0x00000d8000007947 */ /* 0x000fea0003800000 */
.L_x_12033:
        /* <DEDUP_REMOVED lines=8> */
.L_x_12038:
[----:B------:R0:W5:Y:S01]  /*1140*/  LDG.E.U8 R23, [R4.64] ;  /* 0x0000002404177981 */ /* 0x000162000c1e1100 */
[----:B------:R-:W-:Y:S05]  /*1150*/  BRA `(.L_x_12036) ;  /* 0x00000ce000007947 */ /* 0x000fea0003800000 */
.L_x_12037:
[----:B------:R0:W5:Y:S01]  /*1160*/  LDG.E.U16 R23, [R4.64] ;  /* 0x0000002404177981 */ /* 0x000162000c1e1500 */
[----:B------:R-:W-:Y:S05]  /*1170*/  BRA `(.L_x_12036) ;  /* 0x00000cc000007947 */ /* 0x000fea0003800000 */
.L_x_12032:
        /* <DEDUP_REMOVED lines=9> */
.L_x_12040:
[----:B------:R-:W2:Y:S02]  /*1210*/  LDG.E.U16 R0, [R4.64] ;  /* 0x0000002404007981 */ /* 0x000ea4000c1e1500 */
[----:B--2---:R-:W-:-:S06]  /*1220*/  HADD2.F32 R0, -RZ, R0.H0_H0 ;  /* 0x20000000ff007230 */ /* 0x004fcc0000004100 */
[----:B------:R-:W0:Y:S02]  /*1230*/  F2I.FTZ.TRUNC.NTZ R0, R0 ;  /* 0x0000000000007305 */ /* 0x000e24000021f100 */
[----:B0-----:R-:W-:Y:S01]  /*1240*/  PRMT R23, R0, 0x7610, R23 ;  /* 0x0000761000177816 */ /* 0x001fe20000000017 */
[----:B------:R-:W-:Y:S05]  /*1250*/  BRA `(.L_x_12036) ;  /* 0x00000be000007947 */ /* 0x000fea0003800000 */
.L_x_12039:
        /* <DEDUP_REMOVED lines=9> */
.L_x_12042:
[----:B------:R-:W2:Y:S02]  /*12f0*/  LDG.E.U16 R4, [R4.64] ;  /* 0x0000002404047981 */ /* 0x000ea4000c1e1500 */
[----:B--2---:R-:W-:-:S06]  /*1300*/  HADD2.F32 R0, -RZ, R4.H0_H0 ;  /* 0x20000004ff007230 */ /* 0x004fcc0000004100 */
[----:B------:R-:W0:Y:S02]  /*1310*/  F2I.FTZ.TRUNC.NTZ R0, R0 ;  /* 0x0000000000007305 */ /* 0x000e24000021f100 */
[----:B0-----:R-:W-:Y:S01]  /*1320*/  PRMT R23, R0, 0x7610, R23 ;  /* 0x0000761000177816 */ /* 0x001fe20000000017 */
[----:B------:R-:W-:Y:S05]  /*1330*/  BRA `(.L_x_12036) ;  /* 0x00000b0000007947 */ /* 0x000fea0003800000 */
.L_x_12041:
[----:B------:R-:W2:Y:S02]  /*1340*/  LDG.E.64 R4, [R4.64] ;  /* 0x0000002404047981 */ /* 0x000ea4000c1e1b00 */
[----:B--2---:R0:W2:Y:S01]  /*1350*/  F2I.F64.TRUNC R23, R4 ;  /* 0x0000000400177311 */ /* 0x0040a2000030d100 */
[----:B------:R-:W-:Y:S05]  /*1360*/  BRA `(.L_x_12036) ;  /* 0x00000ad000007947 */ /* 0x000fea0003800000 */
.L_x_12031:
        /* <DEDUP_REMOVED lines=12> */
.L_x_12045:
[----:B------:R-:W2:Y:S02]  /*1430*/  LDG.E.64 R4, [R4.64] ;  /* 0x0000002404047981 */ /* 0x000ea4000c1e1b00 */
[----:B--2---:R0:W2:Y:S01]  /*1440*/  F2I.F64.TRUNC R23, R4 ;  /* 0x0000000400177311 */ /* 0x0040a2000030d100 */
[----:B------:R-:W-:Y:S05]  /*1450*/  BRA `(.L_x_12036) ;  /* 0x000009e000007947 */ /* 0x000fea0003800000 */
.L_x_12044:
        /* <DEDUP_REMOVED lines=28> */
.L_x_12047:
        /* <DEDUP_REMOVED lines=15> */
.L_x_12046:
[----:B------:R-:W2:Y:S02]  /*1710*/  LDG.E.U16 R0, [R4.64] ;  /* 0x0000002404007981 */ /* 0x000ea4000c1e1500 */
[----:B--2---:R-:W-:-:S06]  /*1720*/  PRMT R0, RZ, 0x5410, R0 ;  /* 0x00005410ff007816 */ /* 0x004fcc0000000000 */
[----:B------:R-:W0:Y:S02]  /*1730*/  F2I.FTZ.TRUNC.NTZ R0, R0 ;  /* 0x0000000000007305 */ /* 0x000e24000021f100 */
[----:B0-----:R-:W-:Y:S01]  /*1740*/  PRMT R23, R0, 0x7610, R23 ;  /* 0x0000761000177816 */ /* 0x001fe20000000017 */
[----:B------:R-:W-:Y:S05]  /*1750*/  BRA `(.L_x_12036) ;  /* 0x000006e000007947 */ /* 0x000fea0003800000 */
.L_x_12043:
        /* <DEDUP_REMOVED lines=10> */
.L_x_12050:
        /* <DEDUP_REMOVED lines=21> */
.L_x_12054:
[----:B------:R-:W-:Y:S05]  /*1950*/  BSYNC B1 ;  /* 0x0000000000017941 */ /* 0x000fea0003800000 */
.L_x_12053:
[----:B------:R-:W-:Y:S01]  /*1960*/  LEA R5, R0, 0x3b800000, 0x17 ;  /* 0x3b80000000057811 */ /* 0x000fe200078eb8ff */
[----:B------:R-:W-:-:S05]  /*1970*/  IMAD.SHL.U32 R0, R3, 0x100000, RZ ;  /* 0x0010000003007824 */ /* 0x000fca00078e00ff */
[----:B------:R-:W-:Y:S02]  /*1980*/  LOP3.LUT R0, R5, R0, R6, 0xfe, !PT ;  /* 0x0000000005007212 */ /* 0x000fe400078efe06 */
.L_x_12052:
[----:B------:R-:W-:Y:S05]  /*1990*/  BSYNC B0 ;  /* 0x0000000000007941 */ /* 0x000fea0003800000 */
.L_x_12051:
[----:B------:R-:W0:Y:S02]  /*19a0*/  F2I.FTZ.TRUNC.NTZ R0, R0 ;  /* 0x0000000000007305 */ /* 0x000e24000021f100 */
[----:B0-----:R-:W-:Y:S01]  /*19b0*/  PRMT R23, R0, 0x7610, R23 ;  /* 0x0000761000177816 */ /* 0x001fe20000000017 */
[----:B------:R-:W-:Y:S05]  /*19c0*/  BRA `(.L_x_12036) ;  /* 0x0000047000007947 */ /* 0x000fea0003800000 */
.L_x_12049:
        /* <DEDUP_REMOVED lines=21> */
.L_x_12058:
[----:B------:R-:W-:Y:S05]  /*1b20*/  BSYNC B1 ;  /* 0x0000000000017941 */ /* 0x000fea0003800000 */
.L_x_12057:
[----:B------:R-:W-:Y:S01]  /*1b30*/  LEA R5, R0, 0x37800000, 0x17 ;  /* 0x3780000000057811 */ /* 0x000fe200078eb8ff */
[----:B------:R-:W-:-:S05]  /*1b40*/  IMAD.SHL.U32 R0, R3, 0x200000, RZ ;  /* 0x0020000003007824 */ /* 0x000fca00078e00ff */
[----:B------:R-:W-:Y:S02]  /*1b50*/  LOP3.LUT R0, R5, R0, R6, 0xfe, !PT ;  /* 0x0000000005007212 */ /* 0x000fe400078efe06 */
.L_x_12056:
[----:B------:R-:W-:Y:S05]  /*1b60*/  BSYNC B0 ;  /* 0x0000000000007941 */ /* 0x000fea0003800000 */
.L_x_12055:
[----:B------:R-:W0:Y:S02]  /*1b70*/  F2I.FTZ.TRUNC.NTZ R0, R0 ;  /* 0x0000000000007305 */ /* 0x000e24000021f100 */
[----:B0-----:R-:W-:Y:S01]  /*1b80*/  PRMT R23, R0, 0x7610, R23 ;  /* 0x0000761000177816 */ /* 0x001fe20000000017 */
[----:B------:R-:W-:Y:S05]  /*1b90*/  BRA `(.L_x_12036) ;  /* 0x000002a000007947 */ /* 0x000fea0003800000 */
.L_x_12048:
        /* <DEDUP_REMOVED lines=14> */
.L_x_12062:
[----:B------:R-:W-:Y:S05]  /*1c80*/  BSYNC B0 ;  /* 0x0000000000007941 */ /* 0x000fea0003800000 */
.L_x_12061:
[----:B------:R-:W0:Y:S02]  /*1c90*/  F2I.FTZ.TRUNC.NTZ R0, R0 ;  /* 0x0000000000007305 */ /* 0x000e24000021f100 */
[----:B0-----:R-:W-:Y:S01]  /*1ca0*/  PRMT R23, R0, 0x7610, R23 ;  /* 0x0000761000177816 */ /* 0x001fe20000000017 */
[----:B------:R-:W-:Y:S05]  /*1cb0*/  BRA `(.L_x_12036) ;  /* 0x0000018000007947 */ /* 0x000fea0003800000 */
.L_x_12035:
        /* <DEDUP_REMOVED lines=21> */
.L_x_12060:
[----:B------:R0:W5:Y:S01]  /*1e10*/  LDG.E.U8 R23, [R4.64] ;  /* 0x0000002404177981 */ /* 0x000162000c1e1100 */
[----:B------:R-:W-:Y:S05]  /*1e20*/  BRA `(.L_x_12036) ;  /* 0x0000001000007947 */ /* 0x000fea0003800000 */
.L_x_12059:
[----:B------:R0:W5:Y:S02]  /*1e30*/  LDG.E.U8 R23, [R4.64] ;  /* 0x0000002404177981 */ /* 0x000164000c1e1100 */
.L_x_12036:
[----:B------:R-:W3:Y:S02]  /*1e40*/  S2R R28, SR_TID.X ;  /* 0x00000000001c7919 */ /* 0x000ee40000002100 */
[----:B---3--:R-:W-:Y:S02]  /*1e50*/  IADD3 R28, R28, 0x80, RZ ;  /* 0x000000801c1c7810 */ /* 0x008fe40007ffe0ff */
.L_x_11998:
[----:B-1-3--:R-:W-:Y:S05]  /*1e60*/  BSYNC B6 ;  /* 0x0000000000067941 */ /* 0x00afea0003800000 */
.L_x_11997:
        /* <DEDUP_REMOVED lines=21> */
.L_x_12068:
[----:B------:R0:W5:Y:S01]  /*1fc0*/  LDG.E.U8 R19, [R4.64] ;  /* 0x0000002404137981 */ /* 0x000162000c1e1100 */
[----:B------:R-:W-:Y:S05]  /*1fd0*/  BRA `(.L_x_12070) ;  /* 0x00000d8000007947 */ /* 0x000fea0003800000 */
.L_x_12067:
        /* <DEDUP_REMOVED lines=8> */
.L_x_12072:
[----:B------:R0:W5:Y:S01]  /*2060*/  LDG.E.U8 R19, [R4.64] ;  /* 0x0000002404137981 */ /* 0x000162000c1e1100 */
[----:B------:R-:W-:Y:S05]  /*2070*/  BRA `(.L_x_12070) ;  /* 0x00000ce000007947 */ /* 0x000fea0003800000 */
.L_x_12071:
[----:B------:R0:W5:Y:S01]  /*2080*/  LDG.E.U16 R19, [R4.64] ;  /* 0x0000002404137981 */ /* 0x000162000c1e1500 */
[----:B------:R-:W-:Y:S05]  /*2090*/  BRA `(.L_x_12070) ;  /* 0x00000cc000007947 */ /* 0x000fea0003800000 */
.L_x_12066:
        /* <DEDUP_REMOVED lines=9> */
.L_x_12074:
[----:B------:R-:W3:Y:S02]  /*2130*/  LDG.E.U16 R0, [R4.64] ;  /* 0x0000002404007981 */ /* 0x000ee4000c1e1500 */
[----:B---3--:R-:W-:-:S06]  /*2140*/  HADD2.F32 R0, -RZ, R0.H0_H0 ;  /* 0x20000000ff007230 */ /* 0x008fcc0000004100 */
[----:B------:R-:W0:Y:S02]  /*2150*/  F2I.FTZ.TRUNC.NTZ R0, R0 ;  /* 0x0000000000007305 */ /* 0x000e24000021f100 */
[----:B0-----:R-:W-:Y:S01]  /*2160*/  PRMT R19, R0, 0x7610, R19 ;  /* 0x0000761000137816 */ /* 0x001fe20000000013 */
[----:B------:R-:W-:Y:S05]  /*2170*/  BRA `(.L_x_12070) ;  /* 0x00000be000007947 */ /* 0x000fea0003800000 */
.L_x_12073:
        /* <DEDUP_REMOVED lines=9> */
.L_x_12076:
[----:B------:R-:W3:Y:S02]  /*2210*/  LDG.E.U16 R4, [R4.64] ;  /* 0x0000002404047981 */ /* 0x000ee4000c1e1500 */
[----:B---3--:R-:W-:-:S06]  /*2220*/  HADD2.F32 R0, -RZ, R4.H0_H0 ;  /* 0x20000004ff007230 */ /* 0x008fcc0000004100 */
[----:B------:R-:W0:Y:S02]  /*2230*/  F2I.FTZ.TRUNC.NTZ R0, R0 ;  /* 0x0000000000007305 */ /* 0x000e24000021f100 */
[----:B0-----:R-:W-:Y:S01]  /*2240*/  PRMT R19, R0, 0x7610, R19 ;  /* 0x0000761000137816 */ /* 0x001fe20000000013 */
[----:B------:R-:W-:Y:S05]  /*2250*/  BRA `(.L_x_12070) ;  /* 0x00000b0000007947 */ /* 0x000fea0003800000 */
.L_x_12075:
[----:B------:R-:W3:Y:S02]  /*2260*/  LDG.E.64 R4, [R4.64] ;  /* 0x0000002404047981 */ /* 0x000ee4000c1e1b00 */
[----:B---3--:R0:W1:Y:S01]  /*2270*/  F2I.F64.TRUNC R19, R4 ;  /* 0x0000000400137311 */ /* 0x008062000030d100 */
[----:B------:R-:W-:Y:S05]  /*2280*/  BRA `(.L_x_12070) ;  /* 0x00000ad000007947 */ /* 0x000fea0003800000 */
.L_x_12065:
        /* <DEDUP_REMOVED lines=12> */
.L_x_12079:
[----:B------:R-:W3:Y:S02]  /*2350*/  LDG.E.64 R4, [R4.64] ;  /* 0x0000002404047981 */ /* 0x000ee4000c1e1b00 */
[----:B---3--:R0:W1:Y:S01]  /*2360*/  F2I.F64.TRUNC R19, R4 ;  /* 0x0000000400137311 */ /* 0x008062000030d100 */
[----:B------:R-:W-:Y:S05]  /*2370*/  BRA `(.L_x_12070) ;  /* 0x000009e000007947 */ /* 0x000fea0003800000 */
.L_x_12078:
        /* <DEDUP_REMOVED lines=28> */
.L_x_12081:
        /* <DEDUP_REMOVED lines=15> */
.L_x_12080:
[----:B------:R-:W3:Y:S02]  /*2630*/  LDG.E.U16 R0, [R4.64] ;  /* 0x0000002404007981 */ /* 0x000ee4000c1e1500 */
[----:B---3--:R-:W-:-:S06]  /*2640*/  PRMT R0, RZ, 0x5410, R0 ;  /* 0x00005410ff007816 */ /* 0x008fcc0000000000 */
[----:B------:R-:W0:Y:S02]  /*2650*/  F2I.FTZ.TRUNC.NTZ R0, R0 ;  /* 0x0000000000007305 */ /* 0x000e24000021f100 */
[----:B0-----:R-:W-:Y:S01]  /*2660*/  PRMT R19, R0, 0x7610, R19 ;  /* 0x0000761000137816 */ /* 0x001fe20000000013 */
[----:B------:R-:W-:Y:S05]  /*2670*/  BRA `(.L_x_12070) ;  /* 0x000006e000007947 */ /* 0x000fea0003800000 */
.L_x_12077:
        /* <DEDUP_REMOVED lines=10> */
.L_x_12084:
        /* <DEDUP_REMOVED lines=21> */
.L_x_12088:
[----:B------:R-:W-:Y:S05]  /*2870*/  BSYNC B1 ;  /* 0x0000000000017941 */ /* 0x000fea0003800000 */
.L_x_12087:
[----:B------:R-:W-:Y:S01]  /*2880*/  LEA R5, R0, 0x3b800000, 0x17 ;  /* 0x3b80000000057811 */ /* 0x000fe200078eb8ff */
[----:B------:R-:W-:-:S05]  /*2890*/  IMAD.SHL.U32 R0, R3, 0x100000, RZ ;  /* 0x0010000003007824 */ /* 0x000fca00078e00ff */
[----:B------:R-:W-:Y:S02]  /*28a0*/  LOP3.LUT R0, R5, R0, R6, 0xfe, !PT ;  /* 0x0000000005007212 */ /* 0x000fe400078efe06 */
.L_x_12086:
[----:B------:R-:W-:Y:S05]  /*28b0*/  BSYNC B0 ;  /* 0x0000000000007941 */ /* 0x000fea0003800000 */
.L_x_12085:
[----:B------:R-:W0:Y:S02]  /*28c0*/  F2I.FTZ.TRUNC.NTZ R0, R0 ;  /* 0x0000000000007305 */ /* 0x000e24000021f100 */
[----:B0-----:R-:W-:Y:S01]  /*28d0*/  PRMT R19, R0, 0x7610, R19 ;  /* 0x0000761000137816 */ /* 0x001fe20000000013 */
[----:B------:R-:W-:Y:S05]  /*28e0*/  BRA `(.L_x_12070) ;  /* 0x0000047000007947 */ /* 0x000fea0003800000 */
.L_x_12083:
        /* <DEDUP_REMOVED lines=21> */
.L_x_12092:
[----:B------:R-:W-:Y:S05]  /*2a40*/  BSYNC B1 ;  /* 0x0000000000017941 */ /* 0x000fea0003800000 */
.L_x_12091:
[----:B------:R-:W-:Y:S01]  /*2a50*/  LEA R5, R0, 0x37800000, 0x17 ;  /* 0x3780000000057811 */ /* 0x000fe200078eb8ff */
[----:B------:R-:W-:-:S05]  /*2a60*/  IMAD.SHL.U32 R0, R3, 0x200000, RZ ;  /* 0x0020000003007824 */ /* 0x000fca00078e00ff */
[----:B------:R-:W-:Y:S02]  /*2a70*/  LOP3.LUT R0, R5, R0, R6, 0xfe, !PT ;  /* 0x0000000005007212 */ /* 0x000fe400078efe06 */
.L_x_12090:
[----:B------:R-:W-:Y:S05]  /*2a80*/  BSYNC B0 ;  /* 0x0000000000007941 */ /* 0x000fea0003800000 */
.L_x_12089:
[----:B------:R-:W0:Y:S02]  /*2a90*/  F2I.FTZ.TRUNC.NTZ R0, R0 ;  /* 0x0000000000007305 */ /* 0x000e24000021f100 */
[----:B0-----:R-:W-:Y:S01]  /*2aa0*/  PRMT R19, R0, 0x7610, R19 ;  /* 0x0000761000137816 */ /* 0x001fe20000000013 */
[----:B------:R-:W-:Y:S05]  /*2ab0*/  BRA `(.L_x_12070) ;  /* 0x000002a000007947 */ /* 0x000fea0003800000 */
.L_x_12082:
        /* <DEDUP_REMOVED lines=14> */
.L_x_12096:
[----:B------:R-:W-:Y:S05]  /*2ba0*/  BSYNC B0 ;  /* 0x0000000000007941 */ /* 0x000fea0003800000 */
.L_x_12095:
[----:B------:R-:W0:Y:S02]  /*2bb0*/  F2I.FTZ.TRUNC.NTZ R0, R0 ;  /* 0x0000000000007305 */ /* 0x000e24000021f100 */
[----:B0-----:R-:W-:Y:S01]  /*2bc0*/  PRMT R19, R0, 0x7610, R19 ;  /* 0x0000761000137816 */ /* 0x001fe20000000013 */
[----:B------:R-:W-:Y:S05]  /*2bd0*/  BRA `(.L_x_12070) ;  /* 0x0000018000007947 */ /* 0x000fea0003800000 */
.L_x_12069:
        /* <DEDUP_REMOVED lines=21> */
.L_x_12094:
[----:B------:R0:W5:Y:S01]  /*2d30*/  LDG.E.U8 R19, [R4.64] ;  /* 0x0000002404137981 */ /* 0x000162000c1e1100 */
[----:B------:R-:W-:Y:S05]  /*2d40*/  BRA `(.L_x_12070) ;  /* 0x0000001000007947 */ /* 0x000fea0003800000 */
.L_x_12093:
[----:B------:R0:W5:Y:S02]  /*2d50*/  LDG.E.U8 R19, [R4.64] ;  /* 0x0000002404137981 */ /* 0x000164000c1e1100 */
.L_x_12070:
        /* <DEDUP_REMOVED lines=16> */
.L_x_12100:
[----:B------:R0:W5:Y:S01]  /*2e60*/  LDG.E.U8 R24, [R4.64] ;  /* 0x0000002404187981 */ /* 0x000162000c1e1100 */
[----:B------:R-:W-:Y:S05]  /*2e70*/  BRA `(.L_x_12102) ;  /* 0x00000d8000007947 */ /* 0x000fea0003800000 */
.L_x_12099:
        /* <DEDUP_REMOVED lines=8> */
.L_x_12104:
[----:B------:R0:W5:Y:S01]  /*2f00*/  LDG.E.U8 R24, [R4.64] ;  /* 0x0000002404187981 */ /* 0x000162000c1e1100 */
[----:B------:R-:W-:Y:S05]  /*2f10*/  BRA `(.L_x_12102) ;  /* 0x00000ce000007947 */ /* 0x000fea0003800000 */
.L_x_12103:
[----:B------:R0:W5:Y:S01]  /*2f20*/  LDG.E.U16 R24, [R4.64] ;  /* 0x0000002404187981 */ /* 0x000162000c1e1500 */
[----:B------:R-:W-:Y:S05]  /*2f30*/  BRA `(.L_x_12102) ;  /* 0x00000cc000007947 */ /* 0x000fea0003800000 */
.L_x_12098:
        /* <DEDUP_REMOVED lines=9> */
.L_x_12106:
[----:B------:R-:W3:Y:S02]  /*2fd0*/  LDG.E.U16 R0, [R4.64] ;  /* 0x0000002404007981 */ /* 0x000ee4000c1e1500 */
[----:B---3--:R-:W-:-:S06]  /*2fe0*/  HADD2.F32 R0, -RZ, R0.H0_H0 ;  /* 0x20000000ff007230 */ /* 0x008fcc0000004100 */
[----:B------:R-:W0:Y:S02]  /*2ff0*/  F2I.FTZ.TRUNC.NTZ R0, R0 ;  /* 0x0000000000007305 */ /* 0x000e24000021f100 */
[----:B0-----:R-:W-:Y:S01]  /*3000*/  PRMT R24, R0, 0x7610, R24 ;  /* 0x0000761000187816 */ /* 0x001fe20000000018 */
[----:B------:R-:W-:Y:S05]  /*3010*/  BRA `(.L_x_12102) ;  /* 0x00000be000007947 */ /* 0x000fea0003800000 */
.L_x_12105:
        /* <DEDUP_REMOVED lines=9> */
.L_x_12108:
[----:B------:R-:W3:Y:S02]  /*30b0*/  LDG.E.U16 R4, [R4.64] ;  /* 0x0000002404047981 */ /* 0x000ee4000c1e1500 */
[----:B---3--:R-:W-:-:S06]  /*30c0*/  HADD2.F32 R0, -RZ, R4.H0_H0 ;  /* 0x20000004ff007230 */ /* 0x008fcc0000004100 */
[----:B------:R-:W0:Y:S02]  /*30d0*/  F2I.FTZ.TRUNC.NTZ R0, R0 ;  /* 0x0000000000007305 */ /* 0x000e24000021f100 */
[----:B0-----:R-:W-:Y:S01]  /*30e0*/  PRMT R24, R0, 0x7610, R24 ;  /* 0x0000761000187816 */ /* 0x001fe20000000018 */
[----:B------:R-:W-:Y:S05]  /*30f0*/  BRA `(.L_x_12102) ;  /* 0x00000b0000007947 */ /* 0x000fea0003800000 */
.L_x_12107:
[----:B------:R-:W3:Y:S02]  /*3100*/  LDG.E.64 R4, [R4.64] ;  /* 0x0000002404047981 */ /* 0x000ee4000c1e1b00 */
[----:B---3--:R0:W3:Y:S01]  /*3110*/  F2I.F64.TRUNC R24, R4 ;  /* 0x0000000400187311 */ /* 0x0080e2000030d100 */
[----:B------:R-:W-:Y:S05]  /*3120*/  BRA `(.L_x_12102) ;  /* 0x00000ad000007947 */ /* 0x000fea0003800000 */
.L_x_12097:
        /* <DEDUP_REMOVED lines=12> */
.L_x_12111:
[----:B------:R-:W3:Y:S02]  /*31f0*/  LDG.E.64 R4, [R4.64] ;  /* 0x0000002404047981 */ /* 0x000ee4000c1e1b00 */
[----:B---3--:R0:W3:Y:S01]  /*3200*/  F2I.F64.TRUNC R24, R4 ;  /* 0x0000000400187311 */ /* 0x0080e2000030d100 */
[----:B------:R-:W-:Y:S05]  /*3210*/  BRA `(.L_x_12102) ;  /* 0x000009e000007947 */ /* 0x000fea0003800000 */
.L_x_12110:
        /* <DEDUP_REMOVED lines=28> */
.L_x_12113:
        /* <DEDUP_REMOVED lines=15> */
.L_x_12112:
[----:B------:R-:W3:Y:S02]  /*34d0*/  LDG.E.U16 R0, [R4.64] ;  /* 0x0000002404007981 */ /* 0x000ee4000c1e1500 */
[----:B---3--:R-:W-:-:S06]  /*34e0*/  PRMT R0, RZ, 0x5410, R0 ;  /* 0x00005410ff007816 */ /* 0x008fcc0000000000 */
[----:B------:R-:W0:Y:S02]  /*34f0*/  F2I.FTZ.TRUNC.NTZ R0, R0 ;  /* 0x0000000000007305 */ /* 0x000e24000021f100 */
[----:B0-----:R-:W-:Y:S01]  /*3500*/  PRMT R24, R0, 0x7610, R24 ;  /* 0x0000761000187816 */ /* 0x001fe20000000018 */
[----:B------:R-:W-:Y:S05]  /*3510*/  BRA `(.L_x_12102) ;  /* 0x000006e000007947 */ /* 0x000fea0003800000 */
.L_x_12109:
        /* <DEDUP_REMOVED lines=10> */
.L_x_12116:
        /* <DEDUP_REMOVED lines=21> */
.L_x_12120:
[----:B------:R-:W-:Y:S05]  /*3710*/  BSYNC B1 ;  /* 0x0000000000017941 */ /* 0x000fea0003800000 */
.L_x_12119:
[----:B------:R-:W-:Y:S01]  /*3720*/  LEA R5, R0, 0x3b800000, 0x17 ;  /* 0x3b80000000057811 */ /* 0x000fe200078eb8ff */
[----:B------:R-:W-:-:S05]  /*3730*/  IMAD.SHL.U32 R0, R3, 0x100000, RZ ;  /* 0x0010000003007824 */ /* 0x000fca00078e00ff */
[----:B------:R-:W-:Y:S02]  /*3740*/  LOP3.LUT R0, R5, R0, R6, 0xfe, !PT ;  /* 0x0000000005007212 */ /* 0x000fe400078efe06 */
.L_x_12118:
[----:B------:R-:W-:Y:S05]  /*3750*/  BSYNC B0 ;  /* 0x0000000000007941 */ /* 0x000fea0003800000 */
.L_x_12117:
[----:B------:R-:W0:Y:S02]  /*3760*/  F2I.FTZ.TRUNC.NTZ R0, R0 ;  /* 0x0000000000007305 */ /* 0x000e24000021f100 */
[----:B0-----:R-:W-:Y:S01]  /*3770*/  PRMT R24, R0, 0x7610, R24 ;  /* 0x0000761000187816 */ /* 0x001fe20000000018 */
[----:B------:R-:W-:Y:S05]  /*3780*/  BRA `(.L_x_12102) ;  /* 0x0000047000007947 */ /* 0x000fea0003800000 */
.L_x_12115:
        /* <DEDUP_REMOVED lines=21> */
.L_x_12124:
[----:B------:R-:W-:Y:S05]  /*38e0*/  BSYNC B1 ;  /* 0x0000000000017941 */ /* 0x000fea0003800000 */
.L_x_12123:
[----:B------:R-:W-:Y:S01]  /*38f0*/  LEA R5, R0, 0x37800000, 0x17 ;  /* 0x3780000000057811 */ /* 0x000fe200078eb8ff */
[----:B------:R-:W-:-:S05]  /*3900*/  IMAD.SHL.U32 R0, R3, 0x200000, RZ ;  /* 0x0020000003007824 */ /* 0x000fca00078e00ff */
[----:B------:R-:W-:Y:S02]  /*3910*/  LOP3.LUT R0, R5, R0, R6, 0xfe, !PT ;  /* 0x0000000005007212 */ /* 0x000fe400078efe06 */
.L_x_12122:
[----:B------:R-:W-:Y:S05]  /*3920*/  BSYNC B0 ;  /* 0x0000000000007941 */ /* 0x000fea0003800000 */
.L_x_12121:
[----:B------:R-:W0:Y:S02]  /*3930*/  F2I.FTZ.TRUNC.NTZ R0, R0 ;  /* 0x0000000000007305 */ /* 0x000e24000021f100 */
[----:B0-----:R-:W-:Y:S01]  /*3940*/  PRMT R24, R0, 0x7610, R24 ;  /* 0x0000761000187816 */ /* 0x001fe20000000018 */
[----:B------:R-:W-:Y:S05]  /*3950*/  BRA `(.L_x_12102) ;  /* 0x000002a000007947 */ /* 0x000fea0003800000 */
.L_x_12114:
        /* <DEDUP_REMOVED lines=14> */
.L_x_12128:
[----:B------:R-:W-:Y:S05]  /*3a40*/  BSYNC B0 ;  /* 0x0000000000007941 */ /* 0x000fea0003800000 */
.L_x_12127:
[----:B------:R-:W0:Y:S02]  /*3a50*/  F2I.FTZ.TRUNC.NTZ R0, R0 ;  /* 0x0000000000007305 */ /* 0x000e24000021f100 */
[----:B0-----:R-:W-:Y:S01]  /*3a60*/  PRMT R24, R0, 0x7610, R24 ;  /* 0x0000761000187816 */ /* 0x001fe20000000018 */
[----:B------:R-:W-:Y:S05]  /*3a70*/  BRA `(.L_x_12102) ;  /* 0x0000018000007947 */ /* 0x000fea0003800000 */
.L_x_12101:
        /* <DEDUP_REMOVED lines=21> */
.L_x_12126:
[----:B------:R0:W5:Y:S01]  /*3bd0*/  LDG.E.U8 R24, [R4.64] ;  /* 0x0000002404187981 */ /* 0x000162000c1e1100 */
[----:B------:R-:W-:Y:S05]  /*3be0*/  BRA `(.L_x_12102) ;  /* 0x0000001000007947 */ /* 0x000fea0003800000 */
.L_x_12125:
[----:B------:R0:W5:Y:S02]  /*3bf0*/  LDG.E.U8 R24, [R4.64] ;  /* 0x0000002404187981 */ /* 0x000164000c1e1100 */
.L_x_12102:
[----:B------:R-:W-:-:S03]  /*3c00*/  IADD3 R28, R28, 0x80, RZ ;  /* 0x000000801c1c7810 */ /* 0x000fc60007ffe0ff */
.L_x_12064:
[----:B------:R-:W-:Y:S05]  /*3c10*/  BSYNC B6 ;  /* 0x0000000000067941 */ /* 0x000fea0003800000 */
.L_x_12063:
        /* <DEDUP_REMOVED lines=23> */
.L_x_12134:
[----:B------:R0:W5:Y:S01]  /*3d90*/  LDG.E.U8 R26, [R4.64] ;  /* 0x00000024041a7981 */ /* 0x000162000c1e1100 */
[----:B------:R-:W-:Y:S05]  /*3da0*/  BRA `(.L_x_12136) ;  /* 0x00000d8000007947 */ /* 0x000fea0003800000 */
.L_x_12133:
        /* <DEDUP_REMOVED lines=8> */
.L_x_12138:
[----:B------:R0:W5:Y:S01]  /*3e30*/  LDG.E.U8 R26, [R4.64] ;  /* 0x00000024041a7981 */ /* 0x000162000c1e1100 */
[----:B------:R-:W-:Y:S05]  /*3e40*/  BRA `(.L_x_12136) ;  /* 0x00000ce000007947 */ /* 0x000fea0003800000 */
.L_x_12137:
[----:B------:R0:W5:Y:S01]  /*3e50*/  LDG.E.U16 R26, [R4.64] ;  /* 0x00000024041a7981 */ /* 0x000162000c1e1500 */
[----:B------:R-:W-:Y:S05]  /*3e60*/  BRA `(.L_x_12136) ;  /* 0x00000cc000007947 */ /* 0x000fea0003800000 */
.L_x_12132:
        /* <DEDUP_REMOVED lines=9> */
.L_x_12140:
[----:B------:R-:W4:Y:S02]  /*3f00*/  LDG.E.U16 R0, [R4.64] ;  /* 0x0000002404007981 */ /* 0x000f24000c1e1500 */
[----:B----4-:R-:W-:-:S06]  /*3f10*/  HADD2.F32 R0, -RZ, R0.H0_H0 ;  /* 0x20000000ff007230 */ /* 0x010fcc0000004100 */
[----:B------:R-:W0:Y:S02]  /*3f20*/  F2I.FTZ.TRUNC.NTZ R0, R0 ;  /* 0x0000000000007305 */ /* 0x000e24000021f100 */
[----:B0-----:R-:W-:Y:S01]  /*3f30*/  PRMT R26, R0, 0x7610, R26 ;  /* 0x00007610001a7816 */ /* 0x001fe2000000001a */
[----:B------:R-:W-:Y:S05]  /*3f40*/  BRA `(.L_x_12136) ;  /* 0x00000be000007947 */ /* 0x000fea0003800000 */
.L_x_12139:
        /* <DEDUP_REMOVED lines=9> */
.L_x_12142:
[----:B------:R-:W4:Y:S02]  /*3fe0*/  LDG.E.U16 R4, [R4.64] ;  /* 0x0000002404047981 */ /* 0x000f24000c1e1500 */
[----:B----4-:R-:W-:-:S06]  /*3ff0*/  HADD2.F32 R0, -RZ, R4.H0_H0 ;  /* 0x20000004ff007230 */ /* 0x010fcc0000004100 */
[----:B------:R-:W0:Y:S02]  /*4000*/  F2I.FTZ.TRUNC.NTZ R0, R0 ;  /* 0x0000000000007305 */ /* 0x000e24000021f100 */
[----:B0-----:R-:W-:Y:S01]  /*4010*/  PRMT R26, R0, 0x7610, R26 ;  /* 0x00007610001a7816 */ /* 0x001fe2000000001a */
[----:B------:R-:W-:Y:S05]  /*4020*/  BRA `(.L_x_12136) ;  /* 0x00000b0000007947 */ /* 0x000fea0003800000 */
.L_x_12141:
[----:B------:R-:W4:Y:S02]  /*4030*/  LDG.E.64 R4, [R4.64] ;  /* 0x0000002404047981 */ /* 0x000f24000c1e1b00 */
[----:B----4-:R0:W4:Y:S01]  /*4040*/  F2I.F64.TRUNC R26, R4 ;  /* 0x00000004001a7311 */ /* 0x010122000030d100 */
[----:B------:R-:W-:Y:S05]  /*4050*/  BRA `(.L_x_12136) ;  /* 0x00000ad000007947 */ /* 0x000fea0003800000 */
.L_x_12131:
        /* <DEDUP_REMOVED lines=12> */
.L_x_12145:
[----:B------:R-:W4:Y:S02]  /*4120*/  LDG.E.64 R4, [R4.64] ;  /* 0x0000002404047981 */ /* 0x000f24000c1e1b00 */
[----:B----4-:R0:W4:Y:S01]  /*4130*/  F2I.F64.TRUNC R26, R4 ;  /* 0x00000004001a7311 */ /* 0x010122000030d100 */
[----:B------:R-:W-:Y:S05]  /*4140*/  BRA `(.L_x_12136) ;  /* 0x000009e000007947 */ /* 0x000fea0003800000 */
.L_x_12144:
        /* <DEDUP_REMOVED lines=28> */
.L_x_12147:
        /* <DEDUP_REMOVED lines=15> */
.L_x_12146:
[----:B------:R-:W4:Y:S02]  /*4400*/  LDG.E.U16 R0, [R4.64] ;  /* 0x0000002404007981 */ /* 0x000f24000c1e1500 */
[----:B----4-:R-:W-:-:S06]  /*4410*/  PRMT R0, RZ, 0x5410, R0 ;  /* 0x00005410ff007816 */ /* 0x010fcc0000000000 */
[----:B------:R-:W0:Y:S02]  /*4420*/  F2I.FTZ.TRUNC.NTZ R0, R0 ;  /* 0x0000000000007305 */ /* 0x000e24000021f100 */
[----:B0-----:R-:W-:Y:S01]  /*4430*/  PRMT R26, R0, 0x7610, R26 ;  /* 0x00007610001a7816 */ /* 0x001fe2000000001a */
[----:B------:R-:W-:Y:S05]  /*4440*/  BRA `(.L_x_12136) ;  /* 0x000006e000007947 */ /* 0x000fea0003800000 */
.L_x_12143:
        /* <DEDUP_REMOVED lines=10> */
.L_x_12150:
        /* <DEDUP_REMOVED lines=21> */
.L_x_12154:
[----:B------:R-:W-:Y:S05]  /*4640*/  BSYNC B1 ;  /* 0x0000000000017941 */ /* 0x000fea0003800000 */
.L_x_12153:
[----:B------:R-:W-:Y:S01]  /*4650*/  LEA R5, R0, 0x3b800000, 0x17 ;  /* 0x3b80000000057811 */ /* 0x000fe200078eb8ff */
[----:B------:R-:W-:-:S05]  /*4660*/  IMAD.SHL.U32 R0, R3, 0x100000, RZ ;  /* 0x0010000003007824 */ /* 0x000fca00078e00ff */
[----:B------:R-:W-:Y:S02]  /*4670*/  LOP3.LUT R0, R5, R0, R6, 0xfe, !PT ;  /* 0x0000000005007212 */ /* 0x000fe400078efe06 */
.L_x_12152:
[----:B------:R-:W-:Y:S05]  /*4680*/  BSYNC B0 ;  /* 0x0000000000007941 */ /* 0x000fea0003800000 */
.L_x_12151:
[----:B------:R-:W0:Y:S02]  /*4690*/  F2I.FTZ.TRUNC.NTZ R0, R0 ;  /* 0x0000000000007305 */ /* 0x000e24000021f100 */
[----:B0-----:R-:W-:Y:S01]  /*46a0*/  PRMT R26, R0, 0x7610, R26 ;  /* 0x00007610001a7816 */ /* 0x001fe2000000001a */
[----:B------:R-:W-:Y:S05]  /*46b0*/  BRA `(.L_x_12136) ;  /* 0x0000047000007947 */ /* 0x000fea0003800000 */
.L_x_12149:
        /* <DEDUP_REMOVED lines=21> */
.L_x_12158:
[----:B------:R-:W-:Y:S05]  /*4810*/  BSYNC B1 ;  /* 0x0000000000017941 */ /* 0x000fea0003800000 */
.L_x_12157:
[----:B------:R-:W-:Y:S01]  /*4820*/  LEA R5, R0, 0x37800000, 0x17 ;  /* 0x3780000000057811 */ /* 0x000fe200078eb8ff */
[----:B------:R-:W-:-:S05]  /*4830*/  IMAD.SHL.U32 R0, R3, 0x200000, RZ ;  /* 0x0020000003007824 */ /* 0x000fca00078e00ff */
[----:B------:R-:W-:Y:S02]  /*4840*/  LOP3.LUT R0, R5, R0, R6, 0xfe, !PT ;  /* 0x0000000005007212 */ /* 0x000fe400078efe06 */
.L_x_12156:
[----:B------:R-:W-:Y:S05]  /*4850*/  BSYNC B0 ;  /* 0x0000000000007941 */ /* 0x000fea0003800000 */
.L_x_12155:
[----:B------:R-:W0:Y:S02]  /*4860*/  F2I.FTZ.TRUNC.NTZ R0, R0 ;  /* 0x0000000000007305 */ /* 0x000e24000021f100 */
[----:B0-----:R-:W-:Y:S01]  /*4870*/  PRMT R26, R0, 0x7610, R26 ;  /* 0x00007610001a7816 */ /* 0x001fe2000000001a */
[----:B------:R-:W-:Y:S05]  /*4880*/  BRA `(.L_x_12136) ;  /* 0x000002a000007947 */ /* 0x000fea0003800000 */
.L_x_12148:
        /* <DEDUP_REMOVED lines=14> */
.L_x_12162:
[----:B------:R-:W-:Y:S05]  /*4970*/  BSYNC B0 ;  /* 0x0000000000007941 */ /* 0x000fea0003800000 */
.L_x_12161:
[----:B------:R-:W0:Y:S02]  /*4980*/  F2I.FTZ.TRUNC.NTZ R0, R0 ;  /* 0x0000000000007305 */ /* 0x000e24000021f100 */
[----:B0-----:R-:W-:Y:S01]  /*4990*/  PRMT R26, R0, 0x7610, R26 ;  /* 0x00007610001a7816 */ /* 0x001fe2000000001a */
[----:B------:R-:W-:Y:S05]  /*49a0*/  BRA `(.L_x_12136) ;  /* 0x0000018000007947 */ /* 0x000fea0003800000 */
.L_x_12135:
        /* <DEDUP_REMOVED lines=21> */
.L_x_12160:
[----:B------:R0:W5:Y:S01]  /*4b00*/  LDG.E.U8 R26, [R4.64] ;  /* 0x00000024041a7981 */ /* 0x000162000c1e1100 */
[----:B------:R-:W-:Y:S05]  /*4b10*/  BRA `(.L_x_12136) ;  /* 0x0000001000007947 */ /* 0x000fea0003800000 */
.L_x_12159:
[----:B------:R0:W5:Y:S02]  /*4b20*/  LDG.E.U8 R26, [R4.64] ;  /* 0x00000024041a7981 */ /* 0x000164000c1e1100 */
.L_x_12136:
        /* <DEDUP_REMOVED lines=16> */
.L_x_12166:
[----:B------:R0:W5:Y:S01]  /*4c30*/  LDG.E.U8 R27, [R4.64] ;  /* 0x00000024041b7981 */ /* 0x000162000c1e1100 */
[----:B------:R-:W-:Y:S05]  /*4c40*/  BRA `(.L_x_12168) ;  /* 0x00000d8000007947 */ /* 0x000fea0003800000 */
.L_x_12165:
        /* <DEDUP_REMOVED lines=8> */
.L_x_12170:
[----:B------:R0:W5:Y:S01]  /*4cd0*/  LDG.E.U8 R27, [R4.64] ;  /* 0x00000024041b7981 */ /* 0x000162000c1e1100 */
[----:B------:R-:W-:Y:S05]  /*4ce0*/  BRA `(.L_x_12168) ;  /* 0x00000ce000007947 */ /* 0x000fea0003800000 */
.L_x_12169:
[----:B------:R0:W5:Y:S01]  /*4cf0*/  LDG.E.U16 R27, [R4.64] ;  /* 0x00000024041b7981 */ /* 0x000162000c1e1500 */
[----:B------:R-:W-:Y:S05]  /*4d00*/  BRA `(.L_x_12168) ;  /* 0x00000cc000007947 */ /* 0x000fea0003800000 */
.L_x_12164:
        /* <DEDUP_REMOVED lines=9> */
.L_x_12172:
[----:B----4-:R-:W4:Y:S02]  /*4da0*/  LDG.E.U16 R0, [R4.64] ;  /* 0x0000002404007981 */ /* 0x010f24000c1e1500 */
[----:B----4-:R-:W-:-:S06]  /*4db0*/  HADD2.F32 R0, -RZ, R0.H0_H0 ;  /* 0x20000000ff007230 */ /* 0x010fcc0000004100 */
[----:B------:R-:W0:Y:S02]  /*4dc0*/  F2I.FTZ.TRUNC.NTZ R0, R0 ;  /* 0x0000000000007305 */ /* 0x000e24000021f100 */
[----:B0-----:R-:W-:Y:S01]  /*4dd0*/  PRMT R27, R0, 0x7610, R27 ;  /* 0x00007610001b7816 */ /* 0x001fe2000000001b */
[----:B------:R-:W-:Y:S05]  /*4de0*/  BRA `(.L_x_12168) ;  /* 0x00000be000007947 */ /* 0x000fea0003800000 */
.L_x_12171:
        /* <DEDUP_REMOVED lines=9> */
.L_x_12174:
[----:B----4-:R-:W4:Y:S02]  /*4e80*/  LDG.E.U16 R4, [R4.64] ;  /* 0x0000002404047981 */ /* 0x010f24000c1e1500 */
[----:B----4-:R-:W-:-:S06]  /*4e90*/  HADD2.F32 R0, -RZ, R4.H0_H0 ;  /* 0x20000004ff007230 */ /* 0x010fcc0000004100 */
[----:B------:R-:W0:Y:S02]  /*4ea0*/  F2I.FTZ.TRUNC.NTZ R0, R0 ;  /* 0x0000000000007305 */ /* 0x000e24000021f100 */
[----:B0-----:R-:W-:Y:S01]  /*4eb0*/  PRMT R27, R0, 0x7610, R27 ;  /* 0x00007610001b7816 */ /* 0x001fe2000000001b */
[----:B------:R-:W-:Y:S05]  /*4ec0*/  BRA `(.L_x_12168) ;  /* 0x00000b0000007947 */ /* 0x000fea0003800000 */
.L_x_12173:
[----:B----4-:R-:W4:Y:S02]  /*4ed0*/  LDG.E.64 R4, [R4.64] ;  /* 0x0000002404047981 */ /* 0x010f24000c1e1b00 */
[----:B----4-:R0:W4:Y:S01]  /*4ee0*/  F2I.F64.TRUNC R27, R4 ;  /* 0x00000004001b7311 */ /* 0x010122000030d100 */
[----:B------:R-:W-:Y:S05]  /*4ef0*/  BRA `(.L_x_12168) ;  /* 0x00000ad000007947 */ /* 0x000fea0003800000 */
.L_x_12163:
        /* <DEDUP_REMOVED lines=12> */
.L_x_12177:
[----:B----4-:R-:W4:Y:S02]  /*4fc0*/  LDG.E.64 R4, [R4.64] ;  /* 0x0000002404047981 */ /* 0x010f24000c1e1b00 */
[----:B----4-:R0:W4:Y:S01]  /*4fd0*/  F2I.F64.TRUNC R27, R4 ;  /* 0x00000004001b7311 */ /* 0x010122000030d100 */
[----:B------:R-:W-:Y:S05]  /*4fe0*/  BRA `(.L_x_12168) ;  /* 0x000009e000007947 */ /* 0x000fea0003800000 */
.L_x_12176:
        /* <DEDUP_REMOVED lines=28> */
.L_x_12179:
        /* <DEDUP_REMOVED lines=15> */
.L_x_12178:
[----:B----4-:R-:W4:Y:S02]  /*52a0*/  LDG.E.U16 R0, [R4.64] ;  /* 0x0000002404007981 */ /* 0x010f24000c1e1500 */
[----:B----4-:R-:W-:-:S06]  /*52b0*/  PRMT R0, RZ, 0x5410, R0 ;  /* 0x00005410ff007816 */ /* 0x010fcc0000000000 */
[----:B------:R-:W0:Y:S02]  /*52c0*/  F2I.FTZ.TRUNC.NTZ R0, R0 ;  /* 0x0000000000007305 */ /* 0x000e24000021f100 */
[----:B0-----:R-:W-:Y:S01]  /*52d0*/  PRMT R27, R0, 0x7610, R27 ;  /* 0x00007610001b7816 */ /* 0x001fe2000000001b */
[----:B------:R-:W-:Y:S05]  /*52e0*/  BRA `(.L_x_12168) ;  /* 0x000006e000007947 */ /* 0x000fea0003800000 */
.L_x_12175:
        /* <DEDUP_REMOVED lines=10> */
.L_x_12182:
        /* <DEDUP_REMOVED lines=21> */
.L_x_12186:
[----:B------:R-:W-:Y:S05]  /*54e0*/  BSYNC B1 ;  /* 0x0000000000017941 */ /* 0x000fea0003800000 */
.L_x_12185:
[----:B------:R-:W-:Y:S01]  /*54f0*/  LEA R5, R0, 0x3b800000, 0x17 ;  /* 0x3b80000000057811 */ /* 0x000fe200078eb8ff */
[----:B------:R-:W-:-:S05]  /*5500*/  IMAD.SHL.U32 R0, R3, 0x100000, RZ ;  /* 0x0010000003007824 */ /* 0x000fca00078e00ff */
[----:B------:R-:W-:Y:S02]  /*5510*/  LOP3.LUT R0, R5, R0, R6, 0xfe, !PT ;  /* 0x0000000005007212 */ /* 0x000fe400078efe06 */
.L_x_12184:
[----:B------:R-:W-:Y:S05]  /*5520*/  BSYNC B0 ;  /* 0x0000000000007941 */ /* 0x000fea0003800000 */
.L_x_12183:
[----:B------:R-:W0:Y:S02]  /*5530*/  F2I.FTZ.TRUNC.NTZ R0, R0 ;  /* 0x0000000000007305 */ /* 0x000e24000021f100 */
[----:B0-----:R-:W-:Y:S01]  /*5540*/  PRMT R27, R0, 0x7610, R27 ;  /* 0x00007610001b7816 */ /* 0x001fe2000000001b */
[----:B------:R-:W-:Y:S05]  /*5550*/  BRA `(.L_x_12168) ;  /* 0x0000047000007947 */ /* 0x000fea0003800000 */
.L_x_12181:
        /* <DEDUP_REMOVED lines=21> */
.L_x_12190:
[----:B------:R-:W-:Y:S05]  /*56b0*/  BSYNC B1 ;  /* 0x0000000000017941 */ /* 0x000fea0003800000 */
.L_x_12189:
[----:B------:R-:W-:Y:S01]  /*56c0*/  LEA R5, R0, 0x37800000, 0x17 ;  /* 0x3780000000057811 */ /* 0x000fe200078eb8ff */
[----:B------:R-:W-:-:S05]  /*56d0*/  IMAD.SHL.U32 R0, R3, 0x200000, RZ ;  /* 0x0020000003007824 */ /* 0x000fca00078e00ff */
[----:B------:R-:W-:Y:S02]  /*56e0*/  LOP3.LUT R0, R5, R0, R6, 0xfe, !PT ;  /* 0x0000000005007212 */ /* 0x000fe400078efe06 */
.L_x_12188:
[----:B------:R-:W-:Y:S05]  /*56f0*/  BSYNC B0 ;  /* 0x0000000000007941 */ /* 0x000fea0003800000 */
.L_x_12187:
[----:B------:R-:W0:Y:S02]  /*5700*/  F2I.FTZ.TRUNC.NTZ R0, R0 ;  /* 0x0000000000007305 */ /* 0x000e24000021f100 */
[----:B0-----:R-:W-:Y:S01]  /*5710*/  PRMT R27, R0, 0x7610, R27 ;  /* 0x00007610001b7816 */ /* 0x001fe2000000001b */
[----:B------:R-:W-:Y:S05]  /*5720*/  BRA `(.L_x_12168) ;  /* 0x000002a000007947 */ /* 0x000fea0003800000 */
.L_x_12180:
        /* <DEDUP_REMOVED lines=14> */
.L_x_12194:
[----:B------:R-:W-:Y:S05]  /*5810*/  BSYNC B0 ;  /* 0x0000000000007941 */ /* 0x000fea0003800000 */
.L_x_12193:
[----:B------:R-:W0:Y:S02]  /*5820*/  F2I.FTZ.TRUNC.NTZ R0, R0 ;  /* 0x0000000000007305 */ /* 0x000e24000021f100 */
[----:B0-----:R-:W-:Y:S01]  /*5830*/  PRMT R27, R0, 0x7610, R27 ;  /* 0x00007610001b7816 */ /* 0x001fe2000000001b */
[----:B------:R-:W-:Y:S05]  /*5840*/  BRA `(.L_x_12168) ;  /* 0x0000018000007947 */ /* 0x000fea0003800000 */
.L_x_12167:
        /* <DEDUP_REMOVED lines=21> */
.L_x_12192:
[----:B------:R0:W5:Y:S01]  /*59a0*/  LDG.E.U8 R27, [R4.64] ;  /* 0x00000024041b7981 */ /* 0x000162000c1e1100 */
[----:B------:R-:W-:Y:S05]  /*59b0*/  BRA `(.L_x_12168) ;  /* 0x0000001000007947 */ /* 0x000fea0003800000 */
.L_x_12191:
[----:B------:R0:W5:Y:S02]  /*59c0*/  LDG.E.U8 R27, [R4.64] ;  /* 0x00000024041b7981 */ /* 0x000164000c1e1100 */
.L_x_12168:
[----:B------:R-:W-:-:S03]  /*59d0*/  IADD3 R28, R28, 0x80, RZ ;  /* 0x000000801c1c7810 */ /* 0x000fc60007ffe0ff */
.L_x_12130:
[----:B------:R-:W-:Y:S05]  /*59e0*/  BSYNC B6 ;  /* 0x0000000000067941 */ /* 0x000fea0003800000 */
.L_x_12129:
        /* <DEDUP_REMOVED lines=21> */
.L_x_12200:
[----:B------:R0:W5:Y:S01]  /*5b40*/  LDG.E.U8 R29, [R4.64] ;  /* 0x00000024041d7981 */ /* 0x000162000c1e1100 */
[----:B------:R-:W-:Y:S05]  /*5b50*/  BRA `(.L_x_12202) ;  /* 0x00000d9000007947 */ /* 0x000fea0003800000 */
.L_x_12199:
        /* <DEDUP_REMOVED lines=8> */
.L_x_12204:
[----:B------:R0:W5:Y:S01]  /*5be0*/  LDG.E.U8 R29, [R4.64] ;  /* 0x00000024041d7981 */ /* 0x000162000c1e1100 */
[----:B------:R-:W-:Y:S05]  /*5bf0*/  BRA `(.L_x_12202) ;  /* 0x00000cf000007947 */ /* 0x000fea0003800000 */
.L_x_12203:
[----:B------:R0:W5:Y:S01]  /*5c00*/  LDG.E.U16 R29, [R4.64] ;  /* 0x00000024041d7981 */ /* 0x000162000c1e1500 */
[----:B------:R-:W-:Y:S05]  /*5c10*/  BRA `(.L_x_12202) ;  /* 0x00000cd000007947 */ /* 0x000fea0003800000 */
.L_x_12198:
        /* <DEDUP_REMOVED lines=9> */
.L_x_12206:
[----:B----4-:R-:W4:Y:S02]  /*5cb0*/  LDG.E.U16 R0, [R4.64] ;  /* 0x0000002404007981 */ /* 0x010f24000c1e1500 */
[----:B----4-:R-:W-:-:S06]  /*5cc0*/  HADD2.F32 R0, -RZ, R0.H0_H0 ;  /* 0x20000000ff007230 */ /* 0x010fcc0000004100 */
[----:B------:R-:W0:Y:S02]  /*5cd0*/  F2I.FTZ.TRUNC.NTZ R0, R0 ;  /* 0x0000000000007305 */ /* 0x000e24000021f100 */
[----:B0-----:R-:W-:Y:S01]  /*5ce0*/  PRMT R29, R0, 0x7610, R29 ;  /* 0x00007610001d7816 */ /* 0x001fe2000000001d */
[----:B------:R-:W-:Y:S05]  /*5cf0*/  BRA `(.L_x_12202) ;  /* 0x00000bf000007947 */ /* 0x000fea0003800000 */
.L_x_12205:
        /* <DEDUP_REMOVED lines=9> */
.L_x_12208:
[----:B----4-:R-:W4:Y:S02]  /*5d90*/  LDG.E.U16 R4, [R4.64] ;  /* 0x0000002404047981 */ /* 0x010f24000c1e1500 */
[----:B----4-:R-:W-:-:S06]  /*5da0*/  HADD2.F32 R0, -RZ, R4.H0_H0 ;  /* 0x20000004ff007230 */ /* 0x010fcc0000004100 */
[----:B------:R-:W0:Y:S02]  /*5db0*/  F2I.FTZ.TRUNC.NTZ R0, R0 ;  /* 0x0000000000007305 */ /* 0x000e24000021f100 */
[----:B0-----:R-:W-:Y:S01]  /*5dc0*/  PRMT R29, R0, 0x7610, R29 ;  /* 0x00007610001d7816 */ /* 0x001fe2000000001d */
[----:B------:R-:W-:Y:S05]  /*5dd0*/  BRA `(.L_x_12202) ;  /* 0x00000b1000007947 */ /* 0x000fea0003800000 */
.L_x_12207:
[----:B----4-:R-:W4:Y:S02]  /*5de0*/  LDG.E.64 R2, [R4.64] ;  /* 0x0000002404027981 */ /* 0x010f24000c1e1b00 */
[----:B----4-:R-:W0:Y:S02]  /*5df0*/  F2I.F64.TRUNC R2, R2 ;  /* 0x0000000200027311 */ /* 0x010e24000030d100 */
[----:B0-----:R-:W-:Y:S01]  /*5e00*/  PRMT R29, R2, 0x7610, R29 ;  /* 0x00007610021d7816 */ /* 0x001fe2000000001d */
[----:B------:R-:W-:Y:S05]  /*5e10*/  BRA `(.L_x_12202) ;  /* 0x00000ad000007947 */ /* 0x000fea0003800000 */
.L_x_12197:
        /* <DEDUP_REMOVED lines=12> */
.L_x_12211:
[----:B----4-:R-:W4:Y:S02]  /*5ee0*/  LDG.E.64 R4, [R4.64] ;  /* 0x0000002404047981 */ /* 0x010f24000c1e1b00 */
[----:B----4-:R0:W4:Y:S01]  /*5ef0*/  F2I.F64.TRUNC R29, R4 ;  /* 0x00000004001d7311 */ /* 0x010122000030d100 */
[----:B------:R-:W-:Y:S05]  /*5f00*/  BRA `(.L_x_12202) ;  /* 0x000009e000007947 */ /* 0x000fea0003800000 */
.L_x_12210:
        /* <DEDUP_REMOVED lines=28> */
.L_x_12213:
        /* <DEDUP_REMOVED lines=15> */
.L_x_12212:
[----:B----4-:R-:W4:Y:S02]  /*61c0*/  LDG.E.U16 R0, [R4.64] ;  /* 0x0000002404007981 */ /* 0x010f24000c1e1500 */
[----:B----4-:R-:W-:-:S06]  /*61d0*/  PRMT R0, RZ, 0x5410, R0 ;  /* 0x00005410ff007816 */ /* 0x010fcc0000000000 */
[----:B------:R-:W0:Y:S02]  /*61e0*/  F2I.FTZ.TRUNC.NTZ R0, R0 ;  /* 0x0000000000007305 */ /* 0x000e24000021f100 */
[----:B0-----:R-:W-:Y:S01]  /*61f0*/  PRMT R29, R0, 0x7610, R29 ;  /* 0x00007610001d7816 */ /* 0x001fe2000000001d */
[----:B------:R-:W-:Y:S05]  /*6200*/  BRA `(.L_x_12202) ;  /* 0x000006e000007947 */ /* 0x000fea0003800000 */
.L_x_12209:
        /* <DEDUP_REMOVED lines=10> */
.L_x_12216:
        /* <DEDUP_REMOVED lines=21> */
.L_x_12220:
[----:B------:R-:W-:Y:S05]  /*6400*/  BSYNC B1 ;  /* 0x0000000000017941 */ /* 0x000fea0003800000 */
.L_x_12219:
[----:B------:R-:W-:Y:S01]  /*6410*/  LEA R3, R0, 0x3b800000, 0x17 ;  /* 0x3b80000000037811 */ /* 0x000fe200078eb8ff */
[----:B------:R-:W-:-:S05]  /*6420*/  IMAD.SHL.U32 R0, R2, 0x100000, RZ ;  /* 0x0010000002007824 */ /* 0x000fca00078e00ff */
[----:B------:R-:W-:Y:S02]  /*6430*/  LOP3.LUT R0, R3, R0, R4, 0xfe, !PT ;  /* 0x0000000003007212 */ /* 0x000fe400078efe04 */
.L_x_12218:
[----:B------:R-:W-:Y:S05]  /*6440*/  BSYNC B0 ;  /* 0x0000000000007941 */ /* 0x000fea0003800000 */
.L_x_12217:
[----:B------:R-:W0:Y:S02]  /*6450*/  F2I.FTZ.TRUNC.NTZ R0, R0 ;  /* 0x0000000000007305 */ /* 0x000e24000021f100 */
[----:B0-----:R-:W-:Y:S01]  /*6460*/  PRMT R29, R0, 0x7610, R29 ;  /* 0x00007610001d7816 */ /* 0x001fe2000000001d */
[----:B------:R-:W-:Y:S05]  /*6470*/  BRA `(.L_x_12202) ;  /* 0x0000047000007947 */ /* 0x000fea0003800000 */
.L_x_12215:
        /* <DEDUP_REMOVED lines=21> */
.L_x_12224:
[----:B------:R-:W-:Y:S05]  /*65d0*/  BSYNC B1 ;  /* 0x0000000000017941 */ /* 0x000fea0003800000 */
.L_x_12223:
[----:B------:R-:W-:Y:S01]  /*65e0*/  LEA R3, R0, 0x37800000, 0x17 ;  /* 0x3780000000037811 */ /* 0x000fe200078eb8ff */
[----:B------:R-:W-:-:S05]  /*65f0*/  IMAD.SHL.U32 R0, R2, 0x200000, RZ ;  /* 0x0020000002007824 */ /* 0x000fca00078e00ff */
[----:B------:R-:W-:Y:S02]  /*6600*/  LOP3.LUT R0, R3, R0, R4, 0xfe, !PT ;  /* 0x0000000003007212 */ /* 0x000fe400078efe04 */
.L_x_12222:
[----:B------:R-:W-:Y:S05]  /*6610*/  BSYNC B0 ;  /* 0x0000000000007941 */ /* 0x000fea0003800000 */
.L_x_12221:
[----:B------:R-:W0:Y:S02]  /*6620*/  F2I.FTZ.TRUNC.NTZ R0, R0 ;  /* 0x0000000000007305 */ /* 0x000e24000021f100 */
[----:B0-----:R-:W-:Y:S01]  /*6630*/  PRMT R29, R0, 0x7610, R29 ;  /* 0x00007610001d7816 */ /* 0x001fe2000000001d */
[----:B------:R-:W-:Y:S05]  /*6640*/  BRA `(.L_x_12202) ;  /* 0x000002a000007947 */ /* 0x000fea0003800000 */
.L_x_12214:
        /* <DEDUP_REMOVED lines=14> */
.L_x_12228:
[----:B------:R-:W-:Y:S05]  /*6730*/  BSYNC B0 ;  /* 0x0000000000007941 */ /* 0x000fea0003800000 */
.L_x_12227:
[----:B------:R-:W0:Y:S02]  /*6740*/  F2I.FTZ.TRUNC.NTZ R0, R0 ;  /* 0x0000000000007305 */ /* 0x000e24000021f100 */
[----:B0-----:R-:W-:Y:S01]  /*6750*/  PRMT R29, R0, 0x7610, R29 ;  /* 0x00007610001d7816 */ /* 0x001fe2000000001d */
[----:B------:R-:W-:Y:S05]  /*6760*/  BRA `(.L_x_12202) ;  /* 0x0000018000007947 */ /* 0x000fea0003800000 */
.L_x_12201:
        /* <DEDUP_REMOVED lines=21> */
.L_x_12226:
[----:B------:R0:W5:Y:S01]  /*68c0*/  LDG.E.U8 R29, [R4.64] ;  /* 0x00000024041d7981 */ /* 0x000162000c1e1100 */
[----:B------:R-:W-:Y:S05]  /*68d0*/  BRA `(.L_x_12202) ;  /* 0x0000001000007947 */ /* 0x000fea0003800000 */
.L_x_12225:
[----:B------:R0:W5:Y:S02]  /*68e0*/  LDG.E.U8 R29, [R4.64] ;  /* 0x00000024041d7981 */ /* 0x000164000c1e1100 */
.L_x_12202:
        /* <DEDUP_REMOVED lines=16> */
.L_x_12232:
[----:B------:R0:W5:Y:S01]  /*69f0*/  LDG.E.U8 R25, [R2.64] ;  /* 0x0000002402197981 */ /* 0x000162000c1e1100 */
[----:B------:R-:W-:Y:S05]  /*6a00*/  BRA `(.L_x_12196) ;  /* 0x00000d7000007947 */ /* 0x000fea0003800000 */
.L_x_12231:
        /* <DEDUP_REMOVED lines=8> */
.L_x_12235:
[----:B------:R0:W5:Y:S01]  /*6a90*/  LDG.E.U8 R25, [R2.64] ;  /* 0x0000002402197981 */ /* 0x000162000c1e1100 */
[----:B------:R-:W-:Y:S05]  /*6aa0*/  BRA `(.L_x_12196) ;  /* 0x00000cd000007947 */ /* 0x000fea0003800000 */
.L_x_12234:
[----:B------:R0:W5:Y:S01]  /*6ab0*/  LDG.E.U16 R25, [R2.64] ;  /* 0x0000002402197981 */ /* 0x000162000c1e1500 */
[----:B------:R-:W-:Y:S05]  /*6ac0*/  BRA `(.L_x_12196) ;  /* 0x00000cb000007947 */ /* 0x000fea0003800000 */
.L_x_12230:
        /* <DEDUP_REMOVED lines=9> */
.L_x_12237:
[----:B----4-:R-:W4:Y:S02]  /*6b60*/  LDG.E.U16 R0, [R2.64] ;  /* 0x0000002402007981 */ /* 0x010f24000c1e1500 */
[----:B----4-:R-:W-:-:S06]  /*6b70*/  HADD2.F32 R0, -RZ, R0.H0_H0 ;  /* 0x20000000ff007230 */ /* 0x010fcc0000004100 */
[----:B------:R-:W4:Y:S02]  /*6b80*/  F2I.FTZ.TRUNC.NTZ R0, R0 ;  /* 0x0000000000007305 */ /* 0x000f24000021f100 */
[----:B----4-:R-:W-:Y:S01]  /*6b90*/  PRMT R25, R0, 0x7610, R25 ;  /* 0x0000761000197816 */ /* 0x010fe20000000019 */
[----:B------:R-:W-:Y:S05]  /*6ba0*/  BRA `(.L_x_12196) ;  /* 0x00000bd000007947 */ /* 0x000fea0003800000 */
.L_x_12236:
        /* <DEDUP_REMOVED lines=9> */
.L_x_12239:
[----:B----4-:R-:W4:Y:S02]  /*6c40*/  LDG.E.U16 R2, [R2.64] ;  /* 0x0000002402027981 */ /* 0x010f24000c1e1500 */
[----:B----4-:R-:W-:-:S06]  /*6c50*/  HADD2.F32 R0, -RZ, R2.H0_H0 ;  /* 0x20000002ff007230 */ /* 0x010fcc0000004100 */
[----:B------:R-:W4:Y:S02]  /*6c60*/  F2I.FTZ.TRUNC.NTZ R0, R0 ;  /* 0x0000000000007305 */ /* 0x000f24000021f100 */
[----:B----4-:R-:W-:Y:S01]  /*6c70*/  PRMT R25, R0, 0x7610, R25 ;  /* 0x0000761000197816 */ /* 0x010fe20000000019 */
[----:B------:R-:W-:Y:S05]  /*6c80*/  BRA `(.L_x_12196) ;  /* 0x00000af000007947 */ /* 0x000fea0003800000 */
.L_x_12238:
[----:B----4-:R-:W4:Y:S02]  /*6c90*/  LDG.E.64 R2, [R2.64] ;  /* 0x0000002402027981 */ /* 0x010f24000c1e1b00 */
[----:B----4-:R4:W0:Y:S01]  /*6ca0*/  F2I.F64.TRUNC R25, R2 ;  /* 0x0000000200197311 */ /* 0x010822000030d100 */
[----:B------:R-:W-:Y:S05]  /*6cb0*/  BRA `(.L_x_12196) ;  /* 0x00000ac000007947 */ /* 0x000fea0003800000 */
.L_x_12229:
        /* <DEDUP_REMOVED lines=12> */
.L_x_12242:
[----:B----4-:R-:W4:Y:S02]  /*6d80*/  LDG.E.64 R2, [R2.64] ;  /* 0x0000002402027981 */ /* 0x010f24000c1e1b00 */
[----:B----4-:R4:W0:Y:S01]  /*6d90*/  F2I.F64.TRUNC R25, R2 ;  /* 0x0000000200197311 */ /* 0x010822000030d100 */
[----:B------:R-:W-:Y:S05]  /*6da0*/  BRA `(.L_x_12196) ;  /* 0x000009d000007947 */ /* 0x000fea0003800000 */
.L_x_12241:
        /* <DEDUP_REMOVED lines=28> */
.L_x_12244:
        /* <DEDUP_REMOVED lines=15> */
.L_x_12243:
[----:B----4-:R-:W4:Y:S02]  /*7060*/  LDG.E.U16 R0, [R2.64] ;  /* 0x0000002402007981 */ /* 0x010f24000c1e1500 */
[----:B----4-:R-:W-:-:S06]  /*7070*/  PRMT R0, RZ, 0x5410, R0 ;  /* 0x00005410ff007816 */ /* 0x010fcc0000000000 */
[----:B------:R-:W4:Y:S02]  /*7080*/  F2I.FTZ.TRUNC.NTZ R0, R0 ;  /* 0x0000000000007305 */ /* 0x000f24000021f100 */
[----:B----4-:R-:W-:Y:S01]  /*7090*/  PRMT R25, R0, 0x7610, R25 ;  /* 0x0000761000197816 */ /* 0x010fe20000000019 */
[----:B------:R-:W-:Y:S05]  /*70a0*/  BRA `(.L_x_12196) ;  /* 0x000006d000007947 */ /* 0x000fea0003800000 */
.L_x_12240:
        /* <DEDUP_REMOVED lines=10> */
.L_x_12247:
        /* <DEDUP_REMOVED lines=21> */
.L_x_12251:
[----:B------:R-:W-:Y:S05]  /*72a0*/  BSYNC B1 ;  /* 0x0000000000017941 */ /* 0x000fea0003800000 */
.L_x_12250:
[----:B------:R-:W-:Y:S01]  /*72b0*/  LEA R3, R0, 0x3b800000, 0x17 ;  /* 0x3b80000000037811 */ /* 0x000fe200078eb8ff */
[----:B------:R-:W-:-:S05]  /*72c0*/  IMAD.SHL.U32 R0, R2, 0x100000, RZ ;  /* 0x0010000002007824 */ /* 0x000fca00078e00ff */
[----:B------:R-:W-:Y:S02]  /*72d0*/  LOP3.LUT R0, R3, R0, R4, 0xfe, !PT ;  /* 0x0000000003007212 */ /* 0x000fe400078efe04 */
.L_x_12249:
[----:B------:R-:W-:Y:S05]  /*72e0*/  BSYNC B0 ;  /* 0x0000000000007941 */ /* 0x000fea0003800000 */
.L_x_12248:
[----:B------:R-:W4:Y:S02]  /*72f0*/  F2I.FTZ.TRUNC.NTZ R0, R0 ;  /* 0x0000000000007305 */ /* 0x000f24000021f100 */
[----:B----4-:R-:W-:Y:S01]  /*7300*/  PRMT R25, R0, 0x7610, R25 ;  /* 0x0000761000197816 */ /* 0x010fe20000000019 */
[----:B------:R-:W-:Y:S05]  /*7310*/  BRA `(.L_x_12196) ;  /* 0x0000046000007947 */ /* 0x000fea0003800000 */
.L_x_12246:
        /* <DEDUP_REMOVED lines=21> */
.L_x_12255:
[----:B------:R-:W-:Y:S05]  /*7470*/  BSYNC B1 ;  /* 0x0000000000017941 */ /* 0x000fea0003800000 */
.L_x_12254:
[----:B------:R-:W-:Y:S01]  /*7480*/  LEA R3, R0, 0x37800000, 0x17 ;  /* 0x3780000000037811 */ /* 0x000fe200078eb8ff */
[----:B------:R-:W-:-:S05]  /*7490*/  IMAD.SHL.U32 R0, R2, 0x200000, RZ ;  /* 0x0020000002007824 */ /* 0x000fca00078e00ff */
[----:B------:R-:W-:Y:S02]  /*74a0*/  LOP3.LUT R0, R3, R0, R4, 0xfe, !PT ;  /* 0x0000000003007212 */ /* 0x000fe400078efe04 */
.L_x_12253:
[----:B------:R-:W-:Y:S05]  /*74b0*/  BSYNC B0 ;  /* 0x0000000000007941 */ /* 0x000fea0003800000 */
.L_x_12252:
[----:B------:R-:W4:Y:S02]  /*74c0*/  F2I.FTZ.TRUNC.NTZ R0, R0 ;  /* 0x0000000000007305 */ /* 0x000f24000021f100 */
[----:B----4-:R-:W-:Y:S01]  /*74d0*/  PRMT R25, R0, 0x7610, R25 ;  /* 0x0000761000197816 */ /* 0x010fe20000000019 */
[----:B------:R-:W-:Y:S05]  /*74e0*/  BRA `(.L_x_12196) ;  /* 0x0000029000007947 */ /* 0x000fea0003800000 */
.L_x_12245:
        /* <DEDUP_REMOVED lines=14> */
.L_x_12259:
[----:B------:R-:W-:Y:S05]  /*75d0*/  BSYNC B0 ;  /* 0x0000000000007941 */ /* 0x000fea0003800000 */
.L_x_12258:
[----:B------:R-:W4:Y:S02]  /*75e0*/  F2I.FTZ.TRUNC.NTZ R0, R0 ;  /* 0x0000000000007305 */ /* 0x000f24000021f100 */
[----:B----4-:R-:W-:Y:S01]  /*75f0*/  PRMT R25, R0, 0x7610, R25 ;  /* 0x0000761000197816 */ /* 0x010fe20000000019 */
[----:B------:R-:W-:Y:S05]  /*7600*/  BRA `(.L_x_12196) ;  /* 0x0000017000007947 */ /* 0x000fea0003800000 */
.L_x_12233:
        /* <DEDUP_REMOVED lines=20> */
.L_x_12257:
[----:B------:R0:W5:Y:S01]  /*7750*/  LDG.E.U8 R25, [R2.64] ;  /* 0x0000002402197981 */ /* 0x000162000c1e1100 */
[----:B------:R-:W-:Y:S05]  /*7760*/  BRA `(.L_x_12196) ;  /* 0x0000001000007947 */ /* 0x000fea0003800000 */
.L_x_12256:
[----:B------:R0:W5:Y:S02]  /*7770*/  LDG.E.U8 R25, [R2.64] ;  /* 0x0000002402197981 */ /* 0x000164000c1e1100 */
.L_x_12196:
[----:B------:R-:W-:Y:S05]  /*7780*/  BSYNC B6 ;  /* 0x0000000000067941 */ /* 0x000fea0003800000 */
.L_x_12195:
[----:B------:R-:W4:Y:S01]  /*7790*/  S2R R17, SR_TID.X ;  /* 0x0000000000117919 */ /* 0x000f220000002100 */
[----:B--2--5:R-:W-:Y:S01]  /*77a0*/  LOP3.LUT P0, RZ, R23, 0xff, RZ, 0xc0, !PT ;  /* 0x000000ff17ff7812 */ /* 0x024fe2000780c0ff */
[----:B------:R-:W-:Y:S01]  /*77b0*/  BSSY B6, `(.L_x_12260) ;  /* 0x00000fd000067945 */ /* 0x000fe20003800000 */
[----:B------:R-:W-:Y:S02]  /*77c0*/  LOP3.LUT P2, RZ, R22, 0xff, RZ, 0xc0, !PT ;  /* 0x000000ff16ff7812 */ /* 0x000fe4000784c0ff */
[----:B------:R-:W2:Y:S01]  /*77d0*/  LDC.U8 R22, c[0x0][0x190] ;  /* 0x00006400ff167b82 */ /* 0x000ea20000000000 */
[----:B0-----:R-:W-:Y:S02]  /*77e0*/  LOP3.LUT P1, RZ, R25, 0xff, RZ, 0xc0, !PT ;  /* 0x000000ff19ff7812 */ /* 0x001fe4000782c0ff */
[----:B------:R-:W-:Y:S02]  /*77f0*/  PLOP3.LUT P0, PT, P2, P0, PT, 0x28, 0x0 ;  /* 0x000000000000781c */ /* 0x000fe40001700570 */
[----:B----4-:R-:W-:-:S02]  /*7800*/  LOP3.LUT P2, RZ, R29, 0xff, RZ, 0xc0, !PT ;  /* 0x000000ff1dff7812 */ /* 0x010fc4000784c0ff */
[----:B---3--:R-:W-:Y:S02]  /*7810*/  LOP3.LUT P5, RZ, R24, 0xff, RZ, 0xc0, !PT ;  /* 0x000000ff18ff7812 */ /* 0x008fe400078ac0ff */
[----:B------:R-:W-:Y:S02]  /*7820*/  PLOP3.LUT P1, PT, P2, P1, PT, 0x28, 0x0 ;  /* 0x000000000000781c */ /* 0x000fe40001722570 */
[----:B-1----:R-:W-:Y:S02]  /*7830*/  LOP3.LUT P6, RZ, R19, 0xff, RZ, 0xc0, !PT ;  /* 0x000000ff13ff7812 */ /* 0x002fe400078cc0ff */
[----:B------:R-:W-:Y:S02]  /*7840*/  LOP3.LUT P4, RZ, R27, 0xff, RZ, 0xc0, !PT ;  /* 0x000000ff1bff7812 */ /* 0x000fe4000788c0ff */
[----:B------:R-:W-:Y:S02]  /*7850*/  LOP3.LUT P3, RZ, R26, 0xff, RZ, 0xc0, !PT ;  /* 0x000000ff1aff7812 */ /* 0x000fe4000786c0ff */
[----:B------:R-:W-:-:S02]  /*7860*/  PLOP3.LUT P5, PT, P6, P5, PT, 0x28, 0x0 ;  /* 0x000000000000781c */ /* 0x000fc400037aa570 */
[----:B------:R-:W-:Y:S02]  /*7870*/  ISETP.GE.AND P2, PT, R17, R18, PT ;  /* 0x000000121100720c */ /* 0x000fe40003f46270 */
[----:B------:R-:W-:Y:S02]  /*7880*/  PLOP3.LUT P3, PT, P3, P4, PT, 0x28, 0x0 ;  /* 0x000000000000781c */ /* 0x000fe40001f68570 */
[----:B------:R-:W-:Y:S02]  /*7890*/  SEL R4, RZ, 0x1, !P0 ;  /* 0x00000001ff047807 */ /* 0x000fe40004000000 */
[----:B------:R-:W-:Y:S02]  /*78a0*/  SEL R28, RZ, 0x1, !P5 ;  /* 0x00000001ff1c7807 */ /* 0x000fe40006800000 */
        /* <DEDUP_REMOVED lines=22> */
.L_x_12265:
[----:B------:R0:W-:Y:S01]  /*7a10*/  STG.E.U8 [R2.64], R4 ;  /* 0x0000000402007986 */ /* 0x0001e2000c101124 */
[----:B------:R-:W-:Y:S05]  /*7a20*/  BRA `(.L_x_12261) ;  /* 0x00000d5000007947 */ /* 0x000fea0003800000 */
.L_x_12264:
        /* <DEDUP_REMOVED lines=9> */
.L_x_12268:
[----:B------:R0:W-:Y:S01]  /*7ac0*/  STG.E [R2.64], R4 ;  /* 0x0000000402007986 */ /* 0x0001e2000c101924 */
[----:B------:R-:W-:Y:S05]  /*7ad0*/  BRA `(.L_x_12261) ;  /* 0x00000ca000007947 */ /* 0x000fea0003800000 */
.L_x_12267:
[----:B------:R0:W-:Y:S01]  /*7ae0*/  STG.E.U16 [R2.64], R4 ;  /* 0x0000000402007986 */ /* 0x0001e2000c101524 */
[----:B------:R-:W-:Y:S05]  /*7af0*/  BRA `(.L_x_12261) ;  /* 0x00000c8000007947 */ /* 0x000fea0003800000 */
.L_x_12263:
        /* <DEDUP_REMOVED lines=9> */
.L_x_12270:
[----:B------:R-:W0:Y:S02]  /*7b90*/  I2F.S16 R0, R4 ;  /* 0x0000000400007306 */ /* 0x000e240000101400 */
[----:B0-----:R-:W-:-:S05]  /*7ba0*/  F2FP.PACK_AB R0, RZ, R0 ;  /* 0x00000000ff00723e */ /* 0x001fca00000000ff */
[----:B------:R0:W-:Y:S01]  /*7bb0*/  STG.E.U16 [R2.64], R0 ;  /* 0x0000000002007986 */ /* 0x0001e2000c101524 */
[----:B------:R-:W-:Y:S05]  /*7bc0*/  BRA `(.L_x_12261) ;  /* 0x00000bb000007947 */ /* 0x000fea0003800000 */
.L_x_12269:
        /* <DEDUP_REMOVED lines=10> */
.L_x_12272:
[----:B------:R-:W0:Y:S02]  /*7c70*/  I2F.S16 R4, R4 ;  /* 0x0000000400047306 */ /* 0x000e240000101400 */
[----:B0-----:R-:W-:-:S04]  /*7c80*/  F2FP.PACK_AB R5, RZ, R4 ;  /* 0x00000004ff05723e */ /* 0x001fc800000000ff */
[----:B------:R-:W-:-:S05]  /*7c90*/  PRMT R5, R5, 0x5410, RZ ;  /* 0x0000541005057816 */ /* 0x000fca00000000ff */
[----:B------:R0:W-:Y:S01]  /*7ca0*/  STG.E [R2.64], R5 ;  /* 0x0000000502007986 */ /* 0x0001e2000c101924 */
[----:B------:R-:W-:Y:S05]  /*7cb0*/  BRA `(.L_x_12261) ;  /* 0x00000ac000007947 */ /* 0x000fea0003800000 */
.L_x_12271:
[----:B------:R-:W0:Y:S02]  /*7cc0*/  I2F.F64.S16 R4, R4 ;  /* 0x0000000400047312 */ /* 0x000e240000101c00 */
[----:B0-----:R0:W-:Y:S01]  /*7cd0*/  STG.E.64 [R2.64], R4 ;  /* 0x0000000402007986 */ /* 0x0011e2000c101b24 */
[----:B------:R-:W-:Y:S05]  /*7ce0*/  BRA `(.L_x_12261) ;  /* 0x00000a9000007947 */ /* 0x000fea0003800000 */
.L_x_12262:
        /* <DEDUP_REMOVED lines=10> */
.L_x_12275:
[----:B------:R-:W0:Y:S01]  /*7d90*/  I2F.F64.S16 R4, R4 ;  /* 0x0000000400047312 */ /* 0x000e220000101c00 */
[----:B------:R-:W-:-:S05]  /*7da0*/  CS2R R6, SRZ ;  /* 0x0000000000067805 */ /* 0x000fca000001ff00 */
[----:B0-----:R0:W-:Y:S01]  /*7db0*/  STG.E.128 [R2.64], R4 ;  /* 0x0000000402007986 */ /* 0x0011e2000c101d24 */
[----:B------:R-:W-:Y:S05]  /*7dc0*/  BRA `(.L_x_12261) ;  /* 0x000009b000007947 */ /* 0x000fea0003800000 */
.L_x_12274:
        /* <DEDUP_REMOVED lines=21> */
.L_x_12279:
[----:B------:R-:W-:Y:S05]  /*7f20*/  BSYNC B0 ;  /* 0x0000000000007941 */ /* 0x000fea0003800000 */
.L_x_12278:
[----:B------:R-:W-:-:S05]  /*7f30*/  LOP3.LUT R5, R0, R5, RZ, 0xfc, !PT ;  /* 0x0000000500057212 */ /* 0x000fca00078efcff */
[----:B------:R0:W-:Y:S01]  /*7f40*/  STG.E.U8 [R2.64], R5 ;  /* 0x0000000502007986 */ /* 0x0001e2000c101124 */
[----:B------:R-:W-:Y:S05]  /*7f50*/  BRA `(.L_x_12261) ;  /* 0x0000082000007947 */ /* 0x000fea0003800000 */
.L_x_12277:
        /* <DEDUP_REMOVED lines=13> */
.L_x_12281:
[----:B------:R-:W-:Y:S01]  /*8030*/  IMAD.MOV.U32 R0, RZ, RZ, 0x7f ;  /* 0x0000007fff007424 */ /* 0x000fe200078e00ff */
[----:B------:R-:W-:-:S04]  /*8040*/  ISETP.GT.U32.AND P0, PT, R5, 0x7f800000, PT ;  /* 0x7f8000000500780c */ /* 0x000fc80003f04070 */
[----:B------:R-:W-:-:S04]  /*8050*/  SEL R0, R0, 0x7c, P0 ;  /* 0x0000007c00007807 */ /* 0x000fc80000000000 */
.L_x_12282:
[----:B------:R-:W-:Y:S05]  /*8060*/  BSYNC B0 ;  /* 0x0000000000007941 */ /* 0x000fea0003800000 */
.L_x_12280:
[----:B------:R-:W-:-:S04]  /*8070*/  LOP3.LUT R4, R7, 0x80000000, RZ, 0xc0, !PT ;  /* 0x8000000007047812 */ /* 0x000fc800078ec0ff */
[----:B------:R-:W-:-:S04]  /*8080*/  SHF.R.U32.HI R5, RZ, 0x18, R4 ;  /* 0x00000018ff057819 */ /* 0x000fc80000011604 */
[----:B------:R-:W-:-:S05]  /*8090*/  LOP3.LUT R5, R0, R5, RZ, 0xfc, !PT ;  /* 0x0000000500057212 */ /* 0x000fca00078efcff */
[----:B------:R0:W-:Y:S01]  /*80a0*/  STG.E.U8 [R2.64], R5 ;  /* 0x0000000502007986 */ /* 0x0001e2000c101124 */
[----:B------:R-:W-:Y:S05]  /*80b0*/  BRA `(.L_x_12261) ;  /* 0x000006c000007947 */ /* 0x000fea0003800000 */
.L_x_12276:
[----:B------:R-:W0:Y:S02]  /*80c0*/  I2F.S16 R0, R4 ;  /* 0x0000000400007306 */ /* 0x000e240000101400 */
[----:B0-----:R-:W-:-:S05]  /*80d0*/  F2FP.BF16.PACK_AB R0, RZ, R0 ;  /* 0x00000000ff00723e */ /* 0x001fca00000010ff */
[----:B------:R0:W-:Y:S01]  /*80e0*/  STG.E.U16 [R2.64], R0 ;  /* 0x0000000002007986 */ /* 0x0001e2000c101524 */
[----:B------:R-:W-:Y:S05]  /*80f0*/  BRA `(.L_x_12261) ;  /* 0x0000068000007947 */ /* 0x000fea0003800000 */
.L_x_12273:
        /* <DEDUP_REMOVED lines=10> */
.L_x_12285:
        /* <DEDUP_REMOVED lines=17> */
.L_x_12288:
[----:B------:R-:W-:-:S04]  /*82b0*/  LOP3.LUT R0, R7, 0x80000000, RZ, 0xc0, !PT ;  /* 0x8000000007007812 */ /* 0x000fc800078ec0ff */
[----:B------:R-:W-:-:S04]  /*82c0*/  SHF.R.U32.HI R5, RZ, 0x18, R0 ;  /* 0x00000018ff057819 */ /* 0x000fc80000011600 */
[----:B------:R-:W-:-:S04]  /*82d0*/  LOP3.LUT R4, R4, R5, RZ, 0xfc, !PT ;  /* 0x0000000504047212 */ /* 0x000fc800078efcff */
[----:B------:R-:W-:Y:S02]  /*82e0*/  PRMT R0, R4, 0x7610, R0 ;  /* 0x0000761004007816 */ /* 0x000fe40000000000 */
.L_x_12287:
[----:B------:R-:W-:Y:S05]  /*82f0*/  BSYNC B0 ;  /* 0x0000000000007941 */ /* 0x000fea0003800000 */
.L_x_12286:
[----:B------:R0:W-:Y:S01]  /*8300*/  STG.E.U8 [R2.64], R0 ;  /* 0x0000000002007986 */ /* 0x0001e2000c101124 */
[----:B------:R-:W-:Y:S05]  /*8310*/  BRA `(.L_x_12261) ;  /* 0x0000046000007947 */ /* 0x000fea0003800000 */
.L_x_12284:
        /* <DEDUP_REMOVED lines=17> */
.L_x_12291:
[----:B------:R-:W-:-:S04]  /*8430*/  LOP3.LUT R0, R7, 0x80000000, RZ, 0xc0, !PT ;  /* 0x8000000007007812 */ /* 0x000fc800078ec0ff */
[----:B------:R-:W-:-:S04]  /*8440*/  SHF.R.U32.HI R5, RZ, 0x18, R0 ;  /* 0x00000018ff057819 */ /* 0x000fc80000011600 */
[----:B------:R-:W-:-:S04]  /*8450*/  LOP3.LUT R4, R4, R5, RZ, 0xfc, !PT ;  /* 0x0000000504047212 */ /* 0x000fc800078efcff */
[----:B------:R-:W-:Y:S02]  /*8460*/  PRMT R0, R4, 0x7610, R0 ;  /* 0x0000761004007816 */ /* 0x000fe40000000000 */
.L_x_12290:
[----:B------:R-:W-:Y:S05]  /*8470*/  BSYNC B0 ;  /* 0x0000000000007941 */ /* 0x000fea0003800000 */
.L_x_12289:
[----:B------:R0:W-:Y:S01]  /*8480*/  STG.E.U8 [R2.64], R0 ;  /* 0x0000000002007986 */ /* 0x0001e2000c101124 */
[----:B------:R-:W-:Y:S05]  /*8490*/  BRA `(.L_x_12261) ;  /* 0x000002e000007947 */ /* 0x000fea0003800000 */
.L_x_12283:
        /* <DEDUP_REMOVED lines=22> */
.L_x_12266:
        /* <DEDUP_REMOVED lines=20> */
.L_x_12293:
[----:B------:R-:W-:-:S05]  /*8740*/  IMAD.MOV.U32 R5, RZ, RZ, RZ ;  /* 0x000000ffff057224 */ /* 0x000fca00078e00ff */
[----:B------:R0:W-:Y:S01]  /*8750*/  STG.E.64 [R2.64], R4 ;  /* 0x0000000402007986 */ /* 0x0001e2000c101b24 */
[----:B------:R-:W-:Y:S05]  /*8760*/  BRA `(.L_x_12261) ;  /* 0x0000001000007947 */ /* 0x000fea0003800000 */
.L_x_12292:
[----:B------:R0:W-:Y:S02]  /*8770*/  STG.E [R2.64], R4 ;  /* 0x0000000402007986 */ /* 0x0001e4000c101924 */
.L_x_12261:
[----:B--2---:R-:W-:Y:S05]  /*8780*/  BSYNC B6 ;  /* 0x0000000000067941 */ /* 0x004fea0003800000 */
.L_x_12260:
        /* <DEDUP_REMOVED lines=21> */
.L_x_12299:
[----:B------:R0:W-:Y:S01]  /*88e0*/  STG.E.U8 [R2.64], R28 ;  /* 0x0000001c02007986 */ /* 0x0001e2000c101124 */
[----:B------:R-:W-:Y:S05]  /*88f0*/  BRA `(.L_x_12301) ;  /* 0x00000d5000007947 */ /* 0x000fea0003800000 */
.L_x_12298:
        /* <DEDUP_REMOVED lines=9> */
.L_x_12303:
[----:B------:R0:W-:Y:S01]  /*8990*/  STG.E [R2.64], R28 ;  /* 0x0000001c02007986 */ /* 0x0001e2000c101924 */
[----:B------:R-:W-:Y:S05]  /*89a0*/  BRA `(.L_x_12301) ;  /* 0x00000ca000007947 */ /* 0x000fea0003800000 */
.L_x_12302:
[----:B------:R0:W-:Y:S01]  /*89b0*/  STG.E.U16 [R2.64], R28 ;  /* 0x0000001c02007986 */ /* 0x0001e2000c101524 */
[----:B------:R-:W-:Y:S05]  /*89c0*/  BRA `(.L_x_12301) ;  /* 0x00000c8000007947 */ /* 0x000fea0003800000 */
.L_x_12297:
        /* <DEDUP_REMOVED lines=9> */
.L_x_12305:
[----:B------:R-:W0:Y:S02]  /*8a60*/  I2F.S16 R0, R28 ;  /* 0x0000001c00007306 */ /* 0x000e240000101400 */
[----:B0-----:R-:W-:-:S05]  /*8a70*/  F2FP.PACK_AB R0, RZ, R0 ;  /* 0x00000000ff00723e */ /* 0x001fca00000000ff */
[----:B------:R0:W-:Y:S01]  /*8a80*/  STG.E.U16 [R2.64], R0 ;  /* 0x0000000002007986 */ /* 0x0001e2000c101524 */
[----:B------:R-:W-:Y:S05]  /*8a90*/  BRA `(.L_x_12301) ;  /* 0x00000bb000007947 */ /* 0x000fea0003800000 */
.L_x_12304:
        /* <DEDUP_REMOVED lines=10> */
.L_x_12307:
[----:B------:R-:W0:Y:S02]  /*8b40*/  I2F.S16 R28, R28 ;  /* 0x0000001c001c7306 */ /* 0x000e240000101400 */
[----:B0-----:R-:W-:-:S04]  /*8b50*/  F2FP.PACK_AB R5, RZ, R28 ;  /* 0x0000001cff05723e */ /* 0x001fc800000000ff */
[----:B------:R-:W-:-:S05]  /*8b60*/  PRMT R5, R5, 0x5410, RZ ;  /* 0x0000541005057816 */ /* 0x000fca00000000ff */
[----:B------:R0:W-:Y:S01]  /*8b70*/  STG.E [R2.64], R5 ;  /* 0x0000000502007986 */ /* 0x0001e2000c101924 */
[----:B------:R-:W-:Y:S05]  /*8b80*/  BRA `(.L_x_12301) ;  /* 0x00000ac000007947 */ /* 0x000fea0003800000 */
.L_x_12306:
[----:B------:R-:W0:Y:S02]  /*8b90*/  I2F.F64.S16 R28, R28 ;  /* 0x0000001c001c7312 */ /* 0x000e240000101c00 */
[----:B0-----:R0:W-:Y:S01]  /*8ba0*/  STG.E.64 [R2.64], R28 ;  /* 0x0000001c02007986 */ /* 0x0011e2000c101b24 */
[----:B------:R-:W-:Y:S05]  /*8bb0*/  BRA `(.L_x_12301) ;  /* 0x00000a9000007947 */ /* 0x000fea0003800000 */
.L_x_12296:
        /* <DEDUP_REMOVED lines=10> */
.L_x_12310:
[----:B------:R-:W0:Y:S01]  /*8c60*/  I2F.F64.S16 R4, R28 ;  /* 0x0000001c00047312 */ /* 0x000e220000101c00 */
[----:B------:R-:W-:-:S05]  /*8c70*/  CS2R R6, SRZ ;  /* 0x0000000000067805 */ /* 0x000fca000001ff00 */
[----:B0-----:R0:W-:Y:S01]  /*8c80*/  STG.E.128 [R2.64], R4 ;  /* 0x0000000402007986 */ /* 0x0011e2000c101d24 */
[----:B------:R-:W-:Y:S05]  /*8c90*/  BRA `(.L_x_12301) ;  /* 0x000009b000007947 */ /* 0x000fea0003800000 */
.L_x_12309:
        /* <DEDUP_REMOVED lines=21> */
.L_x_12314:
[----:B------:R-:W-:Y:S05]  /*8df0*/  BSYNC B0 ;  /* 0x0000000000007941 */ /* 0x000fea0003800000 */
.L_x_12313:
[----:B------:R-:W-:-:S05]  /*8e00*/  LOP3.LUT R5, R0, R5, RZ, 0xfc, !PT ;  /* 0x0000000500057212 */ /* 0x000fca00078efcff */
[----:B------:R0:W-:Y:S01]  /*8e10*/  STG.E.U8 [R2.64], R5 ;  /* 0x0000000502007986 */ /* 0x0001e2000c101124 */
[----:B------:R-:W-:Y:S05]  /*8e20*/  BRA `(.L_x_12301) ;  /* 0x0000082000007947 */ /* 0x000fea0003800000 */
.L_x_12312:
        /* <DEDUP_REMOVED lines=13> */
.L_x_12316:
[----:B------:R-:W-:Y:S01]  /*8f00*/  IMAD.MOV.U32 R0, RZ, RZ, 0x7f ;  /* 0x0000007fff007424 */ /* 0x000fe200078e00ff */
[----:B------:R-:W-:-:S04]  /*8f10*/  ISETP.GT.U32.AND P0, PT, R4, 0x7f800000, PT ;  /* 0x7f8000000400780c */ /* 0x000fc80003f04070 */
[----:B------:R-:W-:-:S04]  /*8f20*/  SEL R0, R0, 0x7c, P0 ;  /* 0x0000007c00007807 */ /* 0x000fc80000000000 */
.L_x_12317:
[----:B------:R-:W-:Y:S05]  /*8f30*/  BSYNC B0 ;  /* 0x0000000000007941 */ /* 0x000fea0003800000 */
.L_x_12315:
[----:B------:R-:W-:-:S04]  /*8f40*/  LOP3.LUT R4, R5, 0x80000000, RZ, 0xc0, !PT ;  /* 0x8000000005047812 */ /* 0x000fc800078ec0ff */
[----:B------:R-:W-:-:S04]  /*8f50*/  SHF.R.U32.HI R5, RZ, 0x18, R4 ;  /* 0x00000018ff057819 */ /* 0x000fc80000011604 */
[----:B------:R-:W-:-:S05]  /*8f60*/  LOP3.LUT R5, R0, R5, RZ, 0xfc, !PT ;  /* 0x0000000500057212 */ /* 0x000fca00078efcff */
[----:B------:R0:W-:Y:S01]  /*8f70*/  STG.E.U8 [R2.64], R5 ;  /* 0x0000000502007986 */ /* 0x0001e2000c101124 */
[----:B------:R-:W-:Y:S05]  /*8f80*/  BRA `(.L_x_12301) ;  /* 0x000006c000007947 */ /* 0x000fea0003800000 */
.L_x_12311:
[----:B------:R-:W0:Y:S02]  /*8f90*/  I2F.S16 R0, R28 ;  /* 0x0000001c00007306 */ /* 0x000e240000101400 */
[----:B0-----:R-:W-:-:S05]  /*8fa0*/  F2FP.BF16.PACK_AB R0, RZ, R0 ;  /* 0x00000000ff00723e */ /* 0x001fca00000010ff */
[----:B------:R0:W-:Y:S01]  /*8fb0*/  STG.E.U16 [R2.64], R0 ;  /* 0x0000000002007986 */ /* 0x0001e2000c101524 */
[----:B------:R-:W-:Y:S05]  /*8fc0*/  BRA `(.L_x_12301) ;  /* 0x0000068000007947 */ /* 0x000fea0003800000 */
.L_x_12308:
        /* <DEDUP_REMOVED lines=10> */
.L_x_12320:
        /* <DEDUP_REMOVED lines=17> */
.L_x_12323:
[----:B------:R-:W-:-:S04]  /*9180*/  LOP3.LUT R0, R7, 0x80000000, RZ, 0xc0, !PT ;  /* 0x8000000007007812 */ /* 0x000fc800078ec0ff */
[----:B------:R-:W-:-:S04]  /*9190*/  SHF.R.U32.HI R5, RZ, 0x18, R0 ;  /* 0x00000018ff057819 */ /* 0x000fc80000011600 */
[----:B------:R-:W-:-:S04]  /*91a0*/  LOP3.LUT R4, R4, R5, RZ, 0xfc, !PT ;  /* 0x0000000504047212 */ /* 0x000fc800078efcff */
[----:B------:R-:W-:Y:S02]  /*91b0*/  PRMT R0, R4, 0x7610, R0 ;  /* 0x0000761004007816 */ /* 0x000fe40000000000 */
.L_x_12322:
[----:B------:R-:W-:Y:S05]  /*91c0*/  BSYNC B0 ;  /* 0x0000000000007941 */ /* 0x000fea0003800000 */
.L_x_12321:
[----:B------:R0:W-:Y:S01]  /*91d0*/  STG.E.U8 [R2.64], R0 ;  /* 0x0000000002007986 */ /* 0x0001e2000c101124 */
[----:B------:R-:W-:Y:S05]  /*91e0*/  BRA `(.L_x_12301) ;  /* 0x0000046000007947 */ /* 0x000fea0003800000 */
.L_x_12319:
        /* <DEDUP_REMOVED lines=17> */
.L_x_12326:
[----:B------:R-:W-:-:S04]  /*9300*/  LOP3.LUT R0, R7, 0x80000000, RZ, 0xc0, !PT ;  /* 0x8000000007007812 */ /* 0x000fc800078ec0ff */
[----:B------:R-:W-:-:S04]  /*9310*/  SHF.R.U32.HI R5, RZ, 0x18, R0 ;  /* 0x00000018ff057819 */ /* 0x000fc80000011600 */
[----:B------:R-:W-:-:S04]  /*9320*/  LOP3.LUT R4, R4, R5, RZ, 0xfc, !PT ;  /* 0x0000000504047212 */ /* 0x000fc800078efcff */
[----:B------:R-:W-:Y:S02]  /*9330*/  PRMT R0, R4, 0x7610, R0 ;  /* 0x0000761004007816 */ /* 0x000fe40000000000 */
.L_x_12325:
[----:B------:R-:W-:Y:S05]  /*9340*/  BSYNC B0 ;  /* 0x0000000000007941 */ /* 0x000fea0003800000 */
.L_x_12324:
[----:B------:R0:W-:Y:S01]  /*9350*/  STG.E.U8 [R2.64], R0 ;  /* 0x0000000002007986 */ /* 0x0001e2000c101124 */
[----:B------:R-:W-:Y:S05]  /*9360*/  BRA `(.L_x_12301) ;  /* 0x000002e000007947 */ /* 0x000fea0003800000 */
.L_x_12318:
        /* <DEDUP_REMOVED lines=22> */
.L_x_12300:
        /* <DEDUP_REMOVED lines=20> */
.L_x_12328:
[----:B------:R-:W-:-:S05]  /*9610*/  IMAD.MOV.U32 R29, RZ, RZ, RZ ;  /* 0x000000ffff1d7224 */ /* 0x000fca00078e00ff */
[----:B------:R0:W-:Y:S01]  /*9620*/  STG.E.64 [R2.64], R28 ;  /* 0x0000001c02007986 */ /* 0x0001e2000c101b24 */
[----:B------:R-:W-:Y:S05]  /*9630*/  BRA `(.L_x_12301) ;  /* 0x0000001000007947 */ /* 0x000fea0003800000 */
.L_x_12327:
[----:B------:R0:W-:Y:S02]  /*9640*/  STG.E [R2.64], R28 ;  /* 0x0000001c02007986 */ /* 0x0001e4000c101924 */
.L_x_12301:
        /* <DEDUP_REMOVED lines=21> */
.L_x_12332:
[----:B------:R0:W-:Y:S01]  /*97a0*/  STG.E.U8 [R2.64], R26 ;  /* 0x0000001a02007986 */ /* 0x0001e2000c101124 */
[----:B------:R-:W-:Y:S05]  /*97b0*/  BRA `(.L_x_12334) ;  /* 0x00000d5000007947 */ /* 0x000fea0003800000 */
.L_x_12331:
        /* <DEDUP_REMOVED lines=9> */
.L_x_12336:
[----:B------:R0:W-:Y:S01]  /*9850*/  STG.E [R2.64], R26 ;  /* 0x0000001a02007986 */ /* 0x0001e2000c101924 */
[----:B------:R-:W-:Y:S05]  /*9860*/  BRA `(.L_x_12334) ;  /* 0x00000ca000007947 */ /* 0x000fea0003800000 */
.L_x_12335:
[----:B------:R0:W-:Y:S01]  /*9870*/  STG.E.U16 [R2.64], R26 ;  /* 0x0000001a02007986 */ /* 0x0001e2000c101524 */
[----:B------:R-:W-:Y:S05]  /*9880*/  BRA `(.L_x_12334) ;  /* 0x00000c8000007947 */ /* 0x000fea0003800000 */
.L_x_12330:
        /* <DEDUP_REMOVED lines=9> */
.L_x_12338:
[----:B------:R-:W0:Y:S02]  /*9920*/  I2F.S16 R0, R26 ;  /* 0x0000001a00007306 */ /* 0x000e240000101400 */
[----:B0-----:R-:W-:-:S05]  /*9930*/  F2FP.PACK_AB R0, RZ, R0 ;  /* 0x00000000ff00723e */ /* 0x001fca00000000ff */
[----:B------:R0:W-:Y:S01]  /*9940*/  STG.E.U16 [R2.64], R0 ;  /* 0x0000000002007986 */ /* 0x0001e2000c101524 */
[----:B------:R-:W-:Y:S05]  /*9950*/  BRA `(.L_x_12334) ;  /* 0x00000bb000007947 */ /* 0x000fea0003800000 */
.L_x_12337:
        /* <DEDUP_REMOVED lines=10> */
.L_x_12340:
[----:B------:R-:W0:Y:S02]  /*9a00*/  I2F.S16 R26, R26 ;  /* 0x0000001a001a7306 */ /* 0x000e240000101400 */
[----:B0-----:R-:W-:-:S04]  /*9a10*/  F2FP.PACK_AB R5, RZ, R26 ;  /* 0x0000001aff05723e */ /* 0x001fc800000000ff */
[----:B------:R-:W-:-:S05]  /*9a20*/  PRMT R5, R5, 0x5410, RZ ;  /* 0x0000541005057816 */ /* 0x000fca00000000ff */
[----:B------:R0:W-:Y:S01]  /*9a30*/  STG.E [R2.64], R5 ;  /* 0x0000000502007986 */ /* 0x0001e2000c101924 */
[----:B------:R-:W-:Y:S05]  /*9a40*/  BRA `(.L_x_12334) ;  /* 0x00000ac000007947 */ /* 0x000fea0003800000 */
.L_x_12339:
[----:B------:R-:W0:Y:S02]  /*9a50*/  I2F.F64.S16 R26, R26 ;  /* 0x0000001a001a7312 */ /* 0x000e240000101c00 */
[----:B0-----:R0:W-:Y:S01]  /*9a60*/  STG.E.64 [R2.64], R26 ;  /* 0x0000001a02007986 */ /* 0x0011e2000c101b24 */
[----:B------:R-:W-:Y:S05]  /*9a70*/  BRA `(.L_x_12334) ;  /* 0x00000a9000007947 */ /* 0x000fea0003800000 */
.L_x_12329:
        /* <DEDUP_REMOVED lines=10> */
.L_x_12343:
[----:B------:R-:W0:Y:S01]  /*9b20*/  I2F.F64.S16 R4, R26 ;  /* 0x0000001a00047312 */ /* 0x000e220000101c00 */
[----:B------:R-:W-:-:S05]  /*9b30*/  CS2R R6, SRZ ;  /* 0x0000000000067805 */ /* 0x000fca000001ff00 */
[----:B0-----:R0:W-:Y:S01]  /*9b40*/  STG.E.128 [R2.64], R4 ;  /* 0x0000000402007986 */ /* 0x0011e2000c101d24 */
[----:B------:R-:W-:Y:S05]  /*9b50*/  BRA `(.L_x_12334) ;  /* 0x000009b000007947 */ /* 0x000fea0003800000 */
.L_x_12342:
        /* <DEDUP_REMOVED lines=21> */
.L_x_12347:
[----:B------:R-:W-:Y:S05]  /*9cb0*/  BSYNC B0 ;  /* 0x0000000000007941 */ /* 0x000fea0003800000 */
.L_x_12346:
[----:B------:R-:W-:-:S05]  /*9cc0*/  LOP3.LUT R5, R0, R5, RZ, 0xfc, !PT ;  /* 0x0000000500057212 */ /* 0x000fca00078efcff */
[----:B------:R0:W-:Y:S01]  /*9cd0*/  STG.E.U8 [R2.64], R5 ;  /* 0x0000000502007986 */ /* 0x0001e2000c101124 */
[----:B------:R-:W-:Y:S05]  /*9ce0*/  BRA `(.L_x_12334) ;  /* 0x0000082000007947 */ /* 0x000fea0003800000 */
.L_x_12345:
        /* <DEDUP_REMOVED lines=13> */
.L_x_12349:
[----:B------:R-:W-:Y:S01]  /*9dc0*/  IMAD.MOV.U32 R0, RZ, RZ, 0x7f ;  /* 0x0000007fff007424 */ /* 0x000fe200078e00ff */
[----:B------:R-:W-:-:S04]  /*9dd0*/  ISETP.GT.U32.AND P0, PT, R4, 0x7f800000, PT ;  /* 0x7f8000000400780c */ /* 0x000fc80003f04070 */
[----:B------:R-:W-:-:S04]  /*9de0*/  SEL R0, R0, 0x7c, P0 ;  /* 0x0000007c00007807 */ /* 0x000fc80000000000 */
.L_x_12350:
[----:B------:R-:W-:Y:S05]  /*9df0*/  BSYNC B0 ;  /* 0x0000000000007941 */ /* 0x000fea0003800000 */
.L_x_12348:
[----:B------:R-:W-:-:S04]  /*9e00*/  LOP3.LUT R4, R5, 0x80000000, RZ, 0xc0, !PT ;  /* 0x8000000005047812 */ /* 0x000fc800078ec0ff */
[----:B------:R-:W-:-:S04]  /*9e10*/  SHF.R.U32.HI R5, RZ, 0x18, R4 ;  /* 0x00000018ff057819 */ /* 0x000fc80000011604 */
[----:B------:R-:W-:-:S05]  /*9e20*/  LOP3.LUT R5, R0, R5, RZ, 0xfc, !PT ;  /* 0x0000000500057212 */ /* 0x000fca00078efcff */
[----:B------:R0:W-:Y:S01]  /*9e30*/  STG.E.U8 [R2.64], R5 ;  /* 0x0000000502007986 */ /* 0x0001e2000c101124 */
[----:B------:R-:W-:Y:S05]  /*9e40*/  BRA `(.L_x_12334) ;  /* 0x000006c000007947 */ /* 0x000fea0003800000 */
.L_x_12344:
[----:B------:R-:W0:Y:S02]  /*9e50*/  I2F.S16 R0, R26 ;  /* 0x0000001a00007306 */ /* 0x000e240000101400 */
[----:B0-----:R-:W-:-:S05]  /*9e60*/  F2FP.BF16.PACK_AB R0, RZ, R0 ;  /* 0x00000000ff00723e */ /* 0x001fca00000010ff */
[----:B------:R0:W-:Y:S01]  /*9e70*/  STG.E.U16 [R2.64], R0 ;  /* 0x0000000002007986 */ /* 0x0001e2000c101524 */
[----:B------:R-:W-:Y:S05]  /*9e80*/  BRA `(.L_x_12334) ;  /* 0x0000068000007947 */ /* 0x000fea0003800000 */
.L_x_12341:
        /* <DEDUP_REMOVED lines=10> */
.L_x_12353:
        /* <DEDUP_REMOVED lines=17> */
.L_x_12356:
[----:B------:R-:W-:-:S04]  /*a040*/  LOP3.LUT R0, R7, 0x80000000, RZ, 0xc0, !PT ;  /* 0x8000000007007812 */ /* 0x000fc800078ec0ff */
[----:B------:R-:W-:-:S04]  /*a050*/  SHF.R.U32.HI R5, RZ, 0x18, R0 ;  /* 0x00000018ff057819 */ /* 0x000fc80000011600 */
[----:B------:R-:W-:-:S04]  /*a060*/  LOP3.LUT R4, R4, R5, RZ, 0xfc, !PT ;  /* 0x0000000504047212 */ /* 0x000fc800078efcff */
[----:B------:R-:W-:Y:S02]  /*a070*/  PRMT R0, R4, 0x7610, R0 ;  /* 0x0000761004007816 */ /* 0x000fe40000000000 */
.L_x_12355:
[----:B------:R-:W-:Y:S05]  /*a080*/  BSYNC B0 ;  /* 0x0000000000007941 */ /* 0x000fea0003800000 */
.L_x_12354:
[----:B------:R0:W-:Y:S01]  /*a090*/  STG.E.U8 [R2.64], R0 ;  /* 0x0000000002007986 */ /* 0x0001e2000c101124 */
[----:B------:R-:W-:Y:S05]  /*a0a0*/  BRA `(.L_x_12334) ;  /* 0x0000046000007947 */ /* 0x000fea0003800000 */
.L_x_12352:
        /* <DEDUP_REMOVED lines=17> */
.L_x_12359:
[----:B------:R-:W-:-:S04]  /*a1c0*/  LOP3.LUT R0, R7, 0x80000000, RZ, 0xc0, !PT ;  /* 0x8000000007007812 */ /* 0x000fc800078ec0ff */
[----:B------:R-:W-:-:S04]  /*a1d0*/  SHF.R.U32.HI R5, RZ, 0x18, R0 ;  /* 0x00000018ff057819 */ /* 0x000fc80000011600 */
[----:B------:R-:W-:-:S04]  /*a1e0*/  LOP3.LUT R4, R4, R5, RZ, 0xfc, !PT ;  /* 0x0000000504047212 */ /* 0x000fc800078efcff */
[----:B------:R-:W-:Y:S02]  /*a1f0*/  PRMT R0, R4, 0x7610, R0 ;  /* 0x0000761004007816 */ /* 0x000fe40000000000 */
.L_x_12358:
[----:B------:R-:W-:Y:S05]  /*a200*/  BSYNC B0 ;  /* 0x0000000000007941 */ /* 0x000fea0003800000 */
.L_x_12357:
[----:B------:R0:W-:Y:S01]  /*a210*/  STG.E.U8 [R2.64], R0 ;  /* 0x0000000002007986 */ /* 0x0001e2000c101124 */
[----:B------:R-:W-:Y:S05]  /*a220*/  BRA `(.L_x_12334) ;  /* 0x000002e000007947 */ /* 0x000fea0003800000 */
.L_x_12351:
        /* <DEDUP_REMOVED lines=22> */
.L_x_12333:
        /* <DEDUP_REMOVED lines=20> */
.L_x_12361:
[----:B------:R-:W-:-:S05]  /*a4d0*/  IMAD.MOV.U32 R27, RZ, RZ, RZ ;  /* 0x000000ffff1b7224 */ /* 0x000fca00078e00ff */
[----:B------:R0:W-:Y:S01]  /*a4e0*/  STG.E.64 [R2.64], R26 ;  /* 0x0000001a02007986 */ /* 0x0001e2000c101b24 */
[----:B------:R-:W-:Y:S05]  /*a4f0*/  BRA `(.L_x_12334) ;  /* 0x0000001000007947 */ /* 0x000fea0003800000 */
.L_x_12360:
[----:B------:R0:W-:Y:S02]  /*a500*/  STG.E [R2.64], R26 ;  /* 0x0000001a02007986 */ /* 0x0001e4000c101924 */
.L_x_12334:
[----:B------:R-:W-:Y:S02]  /*a510*/  IADD3 R17, R17, 0x80, RZ ;  /* 0x0000008011117810 */ /* 0x000fe40007ffe0ff */
.L_x_12295:
[----:B------:R-:W-:Y:S05]  /*a520*/  BSYNC B6 ;  /* 0x0000000000067941 */ /* 0x000fea0003800000 */
.L_x_12294:
        /* <DEDUP_REMOVED lines=19> */
.L_x_12365:
[----:B------:R-:W-:Y:S01]  /*a660*/  STG.E.U8 [R2.64], R24 ;  /* 0x0000001802007986 */ /* 0x000fe2000c101124 */
[----:B------:R-:W-:Y:S05]  /*a670*/  EXIT ;  /* 0x000000000000794d */ /* 0x000fea0003800000 */
.L_x_12364:
        /* <DEDUP_REMOVED lines=9> */
.L_x_12368:
[----:B------:R-:W-:Y:S01]  /*a710*/  STG.E [R2.64], R24 ;  /* 0x0000001802007986 */ /* 0x000fe2000c101924 */
[----:B------:R-:W-:Y:S05]  /*a720*/  EXIT ;  /* 0x000000000000794d */ /* 0x000fea0003800000 */
.L_x_12367:
[----:B------:R-:W-:Y:S01]  /*a730*/  STG.E.U16 [R2.64], R24 ;  /* 0x0000001802007986 */ /* 0x000fe2000c101524 */
[----:B------:R-:W-:Y:S05]  /*a740*/  EXIT ;  /* 0x000000000000794d */ /* 0x000fea0003800000 */
.L_x_12363:
        /* <DEDUP_REMOVED lines=9> */
.L_x_12370:
[----:B------:R-:W0:Y:S02]  /*a7e0*/  I2F.S16 R0, R24 ;  /* 0x0000001800007306 */ /* 0x000e240000101400 */
[----:B0-----:R-:W-:-:S05]  /*a7f0*/  F2FP.PACK_AB R0, RZ, R0 ;  /* 0x00000000ff00723e */ /* 0x001fca00000000ff */
[----:B------:R-:W-:Y:S01]  /*a800*/  STG.E.U16 [R2.64], R0 ;  /* 0x0000000002007986 */ /* 0x000fe2000c101524 */
[----:B------:R-:W-:Y:S05]  /*a810*/  EXIT ;  /* 0x000000000000794d */ /* 0x000fea0003800000 */
.L_x_12369:
        /* <DEDUP_REMOVED lines=10> */
.L_x_12372:
[----:B------:R-:W0:Y:S02]  /*a8c0*/  I2F.S16 R24, R24 ;  /* 0x0000001800187306 */ /* 0x000e240000101400 */
[----:B0-----:R-:W-:-:S04]  /*a8d0*/  F2FP.PACK_AB R5, RZ, R24 ;  /* 0x00000018ff05723e */ /* 0x001fc800000000ff */
[----:B------:R-:W-:-:S05]  /*a8e0*/  PRMT R5, R5, 0x5410, RZ ;  /* 0x0000541005057816 */ /* 0x000fca00000000ff */
[----:B------:R-:W-:Y:S01]  /*a8f0*/  STG.E [R2.64], R5 ;  /* 0x0000000502007986 */ /* 0x000fe2000c101924 */
[----:B------:R-:W-:Y:S05]  /*a900*/  EXIT ;  /* 0x000000000000794d */ /* 0x000fea0003800000 */
.L_x_12371:
[----:B------:R-:W0:Y:S02]  /*a910*/  I2F.F64.S16 R24, R24 ;  /* 0x0000001800187312 */ /* 0x000e240000101c00 */
[----:B0-----:R-:W-:Y:S01]  /*a920*/  STG.E.64 [R2.64], R24 ;  /* 0x0000001802007986 */ /* 0x001fe2000c101b24 */
[----:B------:R-:W-:Y:S05]  /*a930*/  EXIT ;  /* 0x000000000000794d */ /* 0x000fea0003800000 */
.L_x_12362:
        /* <DEDUP_REMOVED lines=10> */
.L_x_12375:
[----:B------:R-:W0:Y:S01]  /*a9e0*/  I2F.F64.S16 R24, R24 ;  /* 0x0000001800187312 */ /* 0x000e220000101c00 */
[----:B------:R-:W-:-:S05]  /*a9f0*/  CS2R R26, SRZ ;  /* 0x00000000001a7805 */ /* 0x000fca000001ff00 */
[----:B0-----:R-:W-:Y:S01]  /*aa00*/  STG.E.128 [R2.64], R24 ;  /* 0x0000001802007986 */ /* 0x001fe2000c101d24 */
[----:B------:R-:W-:Y:S05]  /*aa10*/  EXIT ;  /* 0x000000000000794d */ /* 0x000fea0003800000 */
.L_x_12374:
        /* <DEDUP_REMOVED lines=21> */
.L_x_12379:
[----:B------:R-:W-:Y:S05]  /*ab70*/  BSYNC B0 ;  /* 0x0000000000007941 */ /* 0x000fea0003800000 */
.L_x_12378:
[----:B------:R-:W-:-:S05]  /*ab80*/  LOP3.LUT R5, R0, R5, RZ, 0xfc, !PT ;  /* 0x0000000500057212 */ /* 0x000fca00078efcff */
[----:B------:R-:W-:Y:S01]  /*ab90*/  STG.E.U8 [R2.64], R5 ;  /* 0x0000000502007986 */ /* 0x000fe2000c101124 */
[----:B------:R-:W-:Y:S05]  /*aba0*/  EXIT ;  /* 0x000000000000794d */ /* 0x000fea0003800000 */
.L_x_12377:
        /* <DEDUP_REMOVED lines=13> */
.L_x_12381:
[----:B------:R-:W-:Y:S01]  /*ac80*/  IMAD.MOV.U32 R0, RZ, RZ, 0x7f ;  /* 0x0000007fff007424 */ /* 0x000fe200078e00ff */
[----:B------:R-:W-:-:S04]  /*ac90*/  ISETP.GT.U32.AND P0, PT, R4, 0x7f800000, PT ;  /* 0x7f8000000400780c */ /* 0x000fc80003f04070 */
[----:B------:R-:W-:-:S04]  /*aca0*/  SEL R0, R0, 0x7c, P0 ;  /* 0x0000007c00007807 */ /* 0x000fc80000000000 */
.L_x_12382:
[----:B------:R-:W-:Y:S05]  /*acb0*/  BSYNC B0 ;  /* 0x0000000000007941 */ /* 0x000fea0003800000 */
.L_x_12380:
[----:B------:R-:W-:-:S04]  /*acc0*/  LOP3.LUT R4, R5, 0x80000000, RZ, 0xc0, !PT ;  /* 0x8000000005047812 */ /* 0x000fc800078ec0ff */
[----:B------:R-:W-:-:S04]  /*acd0*/  SHF.R.U32.HI R5, RZ, 0x18, R4 ;  /* 0x00000018ff057819 */ /* 0x000fc80000011604 */
[----:B------:R-:W-:-:S05]  /*ace0*/  LOP3.LUT R5, R0, R5, RZ, 0xfc, !PT ;  /* 0x0000000500057212 */ /* 0x000fca00078efcff */
[----:B------:R-:W-:Y:S01]  /*acf0*/  STG.E.U8 [R2.64], R5 ;  /* 0x0000000502007986 */ /* 0x000fe2000c101124 */
[----:B------:R-:W-:Y:S05]  /*ad00*/  EXIT ;  /* 0x000000000000794d */ /* 0x000fea0003800000 */
.L_x_12376:
[----:B------:R-:W0:Y:S02]  /*ad10*/  I2F.S16 R0, R24 ;  /* 0x0000001800007306 */ /* 0x000e240000101400 */
[----:B0-----:R-:W-:-:S05]  /*ad20*/  F2FP.BF16.PACK_AB R0, RZ, R0 ;  /* 0x00000000ff00723e */ /* 0x001fca00000010ff */
[----:B------:R-:W-:Y:S01]  /*ad30*/  STG.E.U16 [R2.64], R0 ;  /* 0x0000000002007986 */ /* 0x000fe2000c101524 */
[----:B------:R-:W-:Y:S05]  /*ad40*/  EXIT ;  /* 0x000000000000794d */ /* 0x000fea0003800000 */
.L_x_12373:
        /* <DEDUP_REMOVED lines=10> */
.L_x_12385:
        /* <DEDUP_REMOVED lines=17> */
.L_x_12388:
[----:B------:R-:W-:-:S04]  /*af00*/  LOP3.LUT R0, R7, 0x80000000, RZ, 0xc0, !PT ;  /* 0x8000000007007812 */ /* 0x000fc800078ec0ff */
[----:B------:R-:W-:-:S04]  /*af10*/  SHF.R.U32.HI R5, RZ, 0x18, R0 ;  /* 0x00000018ff057819 */ /* 0x000fc80000011600 */
[----:B------:R-:W-:-:S04]  /*af20*/  LOP3.LUT R4, R4, R5, RZ, 0xfc, !PT ;  /* 0x0000000504047212 */ /* 0x000fc800078efcff */
[----:B------:R-:W-:Y:S02]  /*af30*/  PRMT R0, R4, 0x7610, R0 ;  /* 0x0000761004007816 */ /* 0x000fe40000000000 */
.L_x_12387:
[----:B------:R-:W-:Y:S05]  /*af40*/  BSYNC B0 ;  /* 0x0000000000007941 */ /* 0x000fea0003800000 */
.L_x_12386:
[----:B------:R-:W-:Y:S01]  /*af50*/  STG.E.U8 [R2.64], R0 ;  /* 0x0000000002007986 */ /* 0x000fe2000c101124 */
[----:B------:R-:W-:Y:S05]  /*af60*/  EXIT ;  /* 0x000000000000794d */ /* 0x000fea0003800000 */
.L_x_12384:
        /* <DEDUP_REMOVED lines=17> */
.L_x_12391:
[----:B------:R-:W-:-:S04]  /*b080*/  LOP3.LUT R0, R7, 0x80000000, RZ, 0xc0, !PT ;  /* 0x8000000007007812 */ /* 0x000fc800078ec0ff */
[----:B------:R-:W-:-:S04]  /*b090*/  SHF.R.U32.HI R5, RZ, 0x18, R0 ;  /* 0x00000018ff057819 */ /* 0x000fc80000011600 */
[----:B------:R-:W-:-:S04]  /*b0a0*/  LOP3.LUT R4, R4, R5, RZ, 0xfc, !PT ;  /* 0x0000000504047212 */ /* 0x000fc800078efcff */
[----:B------:R-:W-:Y:S02]  /*b0b0*/  PRMT R0, R4, 0x7610, R0 ;  /* 0x0000761004007816 */ /* 0x000fe40000000000 */
.L_x_12390:
[----:B------:R-:W-:Y:S05]  /*b0c0*/  BSYNC B0 ;  /* 0x0000000000007941 */ /* 0x000fea0003800000 */
.L_x_12389:
[----:B------:R-:W-:Y:S01]  /*b0d0*/  STG.E.U8 [R2.64], R0 ;  /* 0x0000000002007986 */ /* 0x000fe2000c101124 */
[----:B------:R-:W-:Y:S05]  /*b0e0*/  EXIT ;  /* 0x000000000000794d */ /* 0x000fea0003800000 */
.L_x_12383:
        /* <DEDUP_REMOVED lines=22> */
.L_x_12366:
        /* <DEDUP_REMOVED lines=20> */
.L_x_12393:
[----:B------:R-:W-:-:S05]  /*b390*/  IMAD.MOV.U32 R25, RZ, RZ, RZ ;  /* 0x000000ffff197224 */ /* 0x000fca00078e00ff */
[----:B------:R-:W-:Y:S01]  /*b3a0*/  STG.E.64 [R2.64], R24 ;  /* 0x0000001802007986 */ /* 0x000fe2000c101b24 */
[----:B------:R-:W-:Y:S05]  /*b3b0*/  EXIT ;  /* 0x000000000000794d */ /* 0x000fea0003800000 */
.L_x_12392:
[----:B------:R-:W-:Y:S01]  /*b3c0*/  STG.E [R2.64], R24 ;  /* 0x0000001802007986 */ /* 0x000fe2000c101924 */
[----:B------:R-:W-:Y:S05]  /*b3d0*/  EXIT ;  /* 0x000000000000794d */ /* 0x000fea0003800000 */
.L_x_12394:
        /* <DEDUP_REMOVED lines=10> */
.L_x_41921:


//--------------------- .text._ZN2at6native18elementwise_kernelILi128ELi4EZNS0_22gpu_kernel_impl_nocastINS0_13BinaryFunctorIaabZZZNS0_23logical_xor_kernel_cudaERNS_14TensorIteratorEENKUlvE0_clEvENKUlvE0_clEvEUlaaE_EEEEvRNS_18TensorIteratorBaseERKT_EUliE_EEviT1_ --------------------------
	.section	.text._ZN2at6native18elementwise_kernelILi128ELi4EZNS0_22gpu_kernel_impl_nocastINS0_13BinaryFunctorIaabZZZNS0_23logical_xor_kernel_cudaERNS_14TensorIteratorEENKUlvE0_clEvENKUlvE0_clEvEUlaaE_EEEEvRNS_18TensorIteratorBaseERKT_EUliE_EEviT1_,"ax",@progbits
	.sectioninfo	@"SHI_REGISTERS=12"
	.align	128
        .global         _ZN2at6native18elementwise_kernelILi128ELi4EZNS0_22gpu_kernel_impl_nocastINS0_13BinaryFunctorIaabZZZNS0_23logical_xor_kernel_cudaERNS_14TensorIteratorEENKUlvE0_clEvENKUlvE0_clEvEUlaaE_EEEEvRNS_18TensorIteratorBaseERKT_EUliE_EEviT1_
        .type           _ZN2at6native18elementwise_kernelILi128ELi4EZNS0_22gpu_kernel_impl_nocastINS0_13BinaryFunctorIaabZZZNS0_23logical_xor_kernel_cudaERNS_14TensorIteratorEENKUlvE0_clEvENKUlvE0_clEvEUlaaE_EEEEvRNS_18TensorIteratorBaseERKT_EUliE_EEviT1_,@function
        .size           _ZN2at6native18elementwise_kernelILi128ELi4EZNS0_22gpu_kernel_impl_nocastINS0_13BinaryFunctorIaabZZZNS0_23logical_xor_kernel_cudaERNS_14TensorIteratorEENKUlvE0_clEvENKUlvE0_clEvEUlaaE_EEEEvRNS_18TensorIteratorBaseERKT_EUliE_EEviT1_,(.L_x_41922 - _ZN2at6native18elementwise_kernelILi128ELi4EZNS0_22gpu_kernel_impl_nocastINS0_13BinaryFunctorIaabZZZNS0_23logical_xor_kernel_cudaERNS_14TensorIteratorEENKUlvE0_clEvENKUlvE0_clEvEUlaaE_EEEEvRNS_18TensorIteratorBaseERKT_EUliE_EEviT1_)
        .other          _ZN2at6native18elementwise_kernelILi128ELi4EZNS0_22gpu_kernel_impl_nocastINS0_13BinaryFunctorIaabZZZNS0_23logical_xor_kernel_cudaERNS_14TensorIteratorEENKUlvE0_clEvENKUlvE0_clEvEUlaaE_EEEEvRNS_18TensorIteratorBaseERKT_EUliE_EEviT1_,@"STO_CUDA_ENTRY STV_DEFAULT"
_ZN2at6native18elementwise_kernelILi128ELi4EZNS0_22gpu_kernel_impl_nocastINS0_13BinaryFunctorIaabZZZNS0_23logical_xor_kernel_cudaERNS_14TensorIteratorEENKUlvE0_clEvENKUlvE0_clEvEUlaaE_EEEEvRNS_18TensorIteratorBaseERKT_EUliE_EEviT1_:
.text._ZN2at6native18elementwise_kernelILi128ELi4EZNS0_22gpu_kernel_impl_nocastINS0_13BinaryFunctorIaabZZZNS0_23logical_xor_kernel_cudaERNS_14TensorIteratorEENKUlvE0_clEvENKUlvE0_clEvEUlaaE_EEEEvRNS_18TensorIteratorBaseERKT_EUliE_EEviT1_:
        /* <DEDUP_REMOVED lines=261> */
.L_x_12397:
        /* <DEDUP_REMOVED lines=13> */
.L_x_12396:
[----:B------:R-:W-:Y:S05]  /*1120*/  BSYNC B0 ;  /* 0x0000000000007941 */ /* 0x000fea0003800000 */
.L_x_12395:
        /* <DEDUP_REMOVED lines=256> */
.L_x_12400:
        /* <DEDUP_REMOVED lines=268> */
.L_x_12401:
        /* <DEDUP_REMOVED lines=13> */
.L_x_12399:
[----:B------:R-:W-:Y:S05]  /*32c0*/  BSYNC B0 ;  /* 0x0000000000007941 */ /* 0x000fea0003800000 */
.L_x_12398:
        /* <DEDUP_REMOVED lines=255> */
.L_x_12402:
        /* <DEDUP_REMOVED lines=13> */
.L_x_12403:
        /* <DEDUP_REMOVED lines=15> */
.L_x_41922:


//--------------------- .text._ZN2at6native27unrolled_elementwise_kernelINS0_13BinaryFunctorIaabZZZNS0_23logical_xor_kernel_cudaERNS_14TensorIteratorEENKUlvE0_clEvENKUlvE0_clEvEUlaaE_EESt5arrayIPcLm3EELi4E23TrivialOffsetCalculatorILi2EjESC_ILi1EjENS0_6memory15LoadWithoutCastENSF_16StoreWithoutCastEEEviT_T0_T2_T3_T4_T5_ --------------------------
	.section	.text._ZN2at6native27unrolled_elementwise_kernelINS0_13BinaryFunctorIaabZZZNS0_23logical_xor_kernel_cudaERNS_14TensorIteratorEENKUlvE0_clEvENKUlvE0_clEvEUlaaE_EESt5arrayIPcLm3EELi4E23TrivialOffsetCalculatorILi2EjESC_ILi1EjENS0_6memory15LoadWithoutCastENSF_16StoreWithoutCastEEEviT_T0_T2_T3_T4_T5_,"ax",@progbits
	.sectioninfo	@"SHI_REGISTERS=25"
	.align	128
        .global         _ZN2at6native27unrolled_elementwise_kernelINS0_13BinaryFunctorIaabZZZNS0_23logical_xor_kernel_cudaERNS_14TensorIteratorEENKUlvE0_clEvENKUlvE0_clEvEUlaaE_EESt5arrayIPcLm3EELi4E23TrivialOffsetCalculatorILi2EjESC_ILi1EjENS0_6memory15LoadWithoutCastENSF_16StoreWithoutCastEEEviT_T0_T2_T3_T4_T5_
        .type           _ZN2at6native27unrolled_elementwise_kernelINS0_13BinaryFunctorIaabZZZNS0_23logical_xor_kernel_cudaERNS_14TensorIteratorEENKUlvE0_clEvENKUlvE0_clEvEUlaaE_EESt5arrayIPcLm3EELi4E23TrivialOffsetCalculatorILi2EjESC_ILi1EjENS0_6memory15LoadWithoutCastENSF_16StoreWithoutCastEEEviT_T0_T2_T3_T4_T5_,@function
        .size           _ZN2at6native27unrolled_elementwise_kernelINS0_13BinaryFunctorIaabZZZNS0_23logical_xor_kernel_cudaERNS_14TensorIteratorEENKUlvE0_clEvENKUlvE0_clEvEUlaaE_EESt5arrayIPcLm3EELi4E23TrivialOffsetCalculatorILi2EjESC_ILi1EjENS0_6memory15LoadWithoutCastENSF_16StoreWithoutCastEEEviT_T0_T2_T3_T4_T5_,(.L_x_41923 - _ZN2at6native27unrolled_elementwise_kernelINS0_13BinaryFunctorIaabZZZNS0_23logical_xor_kernel_cudaERNS_14TensorIteratorEENKUlvE0_clEvENKUlvE0_clEvEUlaaE_EESt5arrayIPcLm3EELi4E23TrivialOffsetCalculatorILi2EjESC_ILi1EjENS0_6memory15LoadWithoutCastENSF_16StoreWithoutCastEEEviT_T0_T2_T3_T4_T5_)
        .other          _ZN2at6native27unrolled_elementwise_kernelINS0_13BinaryFunctorIaabZZZNS0_23logical_xor_kernel_cudaERNS_14TensorIteratorEENKUlvE0_clEvENKUlvE0_clEvEUlaaE_EESt5arrayIPcLm3EELi4E23TrivialOffsetCalculatorILi2EjESC_ILi1EjENS0_6memory15LoadWithoutCastENSF_16StoreWithoutCastEEEviT_T0_T2_T3_T4_T5_,@"STO_CUDA_ENTRY STV_DEFAULT"
_ZN2at6native27unrolled_elementwise_kernelINS0_13BinaryFunctorIaabZZZNS0_23logical_xor_kernel_cudaERNS_14TensorIteratorEENKUlvE0_clEvENKUlvE0_clEvEUlaaE_EESt5arrayIPcLm3EELi4E23TrivialOffsetCalculatorILi2EjESC_ILi1EjENS0_6memory15LoadWithoutCastENSF_16StoreWithoutCastEEEviT_T0_T2_T3_T4_T5_:
.text._ZN2at6native27unrolled_elementwise_kernelINS0_13BinaryFunctorIaabZZZNS0_23logical_xor_kernel_cudaERNS_14TensorIteratorEENKUlvE0_clEvENKUlvE0_clEvEUlaaE_EESt5arrayIPcLm3EELi4E23TrivialOffsetCalculatorILi2EjESC_ILi1EjENS0_6memory15LoadWithoutCastENSF_16StoreWithoutCastEEEviT_T0_T2_T3_T4_T5_:
[----:B------:R-:W-:Y:S02]  /*0000*/  IMAD.MOV.U32 R1, RZ, RZ, c[0x0][0x28] ;  /* 0x00000a00ff017624 */ /* 0x000fe400078e00ff */
[----:B------:R-:W0:Y:S01]  /*0010*/  S2R R0, SR_CTAID.X ;  /* 0x0000000000007919 */ /* 0x000e220000002500 */
[----:B------:R-:W-:Y:S01]  /*0020*/  IMAD.MOV.U32 R5, RZ, RZ, -0x200 ;  /* 0xfffffe00ff057424 */ /* 0x000fe200078e00ff */
[----:B------:R-:W-:Y:S01]  /*0030*/  PRMT R4, RZ, 0x7610, R4 ;  /* 0x00007610ff047816 */ /* 0x000fe20000000004 */
[----:B------:R-:W-:Y:S01]  /*0040*/  ULDC.64 UR4, c[0x0][0x118] ;  /* 0x0000460000047ab9 */ /* 0x000fe20000000a00 */
[----:B------:R-:W1:Y:S01]  /*0050*/  S2R R3, SR_TID.X ;  /* 0x0000000000037919 */ /* 0x000e620000002100 */
[----:B------:R-:W-:Y:S01]  /*0060*/  PRMT R22, RZ, 0x7610, R22 ;  /* 0x00007610ff167816 */ /* 0x000fe20000000016 */
        /* <DEDUP_REMOVED lines=9> */
[----:B------:R-:W-:-:S03]  /*0100*/  @!P4 IMAD.X R9, RZ, RZ, c[0x0][0x17c], P2 ;  /* 0x00005f00ff09c624 */ /* 0x000fc600010e06ff */
[----:B------:R0:W2:Y:S01]  /*0110*/  @!P4 LDG.E.U8 R22, [R6.64] ;  /* 0x000000040616c981 */ /* 0x0000a2000c1e1100 */
[----:B------:R-:W-:Y:S01]  /*0120*/  @!P0 IMAD R12, R0, 0x200, R5 ;  /* 0x00000200000c8824 */ /* 0x000fe200078e0205 */
[----:B------:R-:W-:Y:S02]  /*0130*/  @!P0 IADD3 R5, R5, 0x80, RZ ;  /* 0x0000008005058810 */ /* 0x000fe40007ffe0ff */
[----:B------:R1:W3:Y:S02]  /*0140*/  @!P4 LDG.E.U8 R4, [R8.64] ;  /* 0x000000040804c981 */ /* 0x0002e4000c1e1100 */
[----:B------:R-:W-:Y:S02]  /*0150*/  ISETP.GE.AND P1, PT, R5, R2, PT ;  /* 0x000000020500720c */ /* 0x000fe40003f26270 */
[C---:B------:R-:W-:Y:S02]  /*0160*/  @!P0 IADD3 R10, P2, R12.reuse, c[0x0][0x170], RZ ;  /* 0x00005c000c0a8a10 */ /* 0x040fe40007f5e0ff */
[----:B------:R-:W-:-:S02]  /*0170*/  @!P0 IADD3 R12, P3, R12, c[0x0][0x178], RZ ;  /* 0x00005e000c0c8a10 */ /* 0x000fc40007f7e0ff */
[----:B------:R-:W-:Y:S01]  /*0180*/  PRMT R18, RZ, 0x7610, R18 ;  /* 0x00007610ff127816 */ /* 0x000fe20000000012 */
[----:B------:R-:W-:Y:S01]  /*0190*/  @!P0 IMAD.X R11, RZ, RZ, c[0x0][0x174], P2 ;  /* 0x00005d00ff0b8624 */ /* 0x000fe200010e06ff */
[----:B------:R-:W-:Y:S01]  /*01a0*/  PRMT R19, RZ, 0x7610, R19 ;  /* 0x00007610ff137816 */ /* 0x000fe20000000013 */
[----:B------:R-:W-:-:S03]  /*01b0*/  @!P0 IMAD.X R13, RZ, RZ, c[0x0][0x17c], P3 ;  /* 0x00005f00ff0d8624 */ /* 0x000fc600018e06ff */
[----:B------:R4:W3:Y:S01]  /*01c0*/  @!P0 LDG.E.U8 R18, [R10.64] ;  /* 0x000000040a128981 */ /* 0x0008e2000c1e1100 */
[----:B------:R-:W-:-:S03]  /*01d0*/  @!P1 IMAD R16, R0, 0x200, R5 ;  /* 0x0000020000109824 */ /* 0x000fc600078e0205 */
[----:B------:R-:W3:Y:S02]  /*01e0*/  @!P0 LDG.E.U8 R19, [R12.64] ;  /* 0x000000040c138981 */ /* 0x000ee4000c1e1100 */
[C---:B------:R-:W-:Y:S02]  /*01f0*/  @!P1 IADD3 R14, P2, R16.reuse, c[0x0][0x170], RZ ;  /* 0x00005c00100e9a10 */ /* 0x040fe40007f5e0ff */
[----:B------:R-:W-:Y:S02]  /*0200*/  @!P1 IADD3 R16, P0, R16, c[0x0][0x178], RZ ;  /* 0x00005e0010109a10 */ /* 0x000fe40007f1e0ff */
[----:B------:R-:W-:Y:S01]  /*0210*/  PRMT R20, RZ, 0x7610, R20 ;  /* 0x00007610ff147816 */ /* 0x000fe20000000014 */
[----:B------:R-:W-:Y:S01]  /*0220*/  @!P1 IMAD.X R15, RZ, RZ, c[0x0][0x174], P2 ;  /* 0x00005d00ff0f9624 */ /* 0x000fe200010e06ff */
[----:B------:R-:W-:Y:S01]  /*0230*/  PRMT R21, RZ, 0x7610, R21 ;  /* 0x00007610ff157816 */ /* 0x000fe20000000015 */
[----:B------:R-:W-:-:S03]  /*0240*/  @!P1 IMAD.X R17, RZ, RZ, c[0x0][0x17c], P0 ;  /* 0x00005f00ff119624 */ /* 0x000fc600000e06ff */
[----:B------:R-:W3:Y:S04]  /*0250*/  @!P1 LDG.E.U8 R20, [R14.64] ;  /* 0x000000040e149981 */ /* 0x000ee8000c1e1100 */
[----:B------:R-:W3:Y:S01]  /*0260*/  @!P1 LDG.E.U8 R21, [R16.64] ;  /* 0x0000000410159981 */ /* 0x000ee2000c1e1100 */
[----:B------:R-:W-:-:S04]  /*0270*/  @!P1 IADD3 R5, R5, 0x80, RZ ;  /* 0x0000008005059810 */ /* 0x000fc80007ffe0ff */
[----:B------:R-:W-:-:S13]  /*0280*/  ISETP.GE.AND P0, PT, R5, R2, PT ;  /* 0x000000020500720c */ /* 0x000fda0003f06270 */
[----:B-1----:R-:W-:-:S05]  /*0290*/  @!P0 IMAD R8, R0, 0x200, R5 ;  /* 0x0000020000088824 */ /* 0x002fca00078e0205 */
[----:B0-----:R-:W-:-:S05]  /*02a0*/  @!P0 IADD3 R6, P1, R8, c[0x0][0x170], RZ ;  /* 0x00005c0008068a10 */ /* 0x001fca0007f3e0ff */
[----:B------:R-:W-:Y:S01]  /*02b0*/  @!P0 IMAD.X R7, RZ, RZ, c[0x0][0x174], P1 ;  /* 0x00005d00ff078624 */ /* 0x000fe200008e06ff */
[----:B------:R-:W-:Y:S02]  /*02c0*/  @!P0 IADD3 R8, P1, R8, c[0x0][0x178], RZ ;  /* 0x00005e0008088a10 */ /* 0x000fe40007f3e0ff */
[----:B------:R-:W-:Y:S01]  /*02d0*/  IADD3 R5, R3, 0x80, RZ ;  /* 0x0000008003057810 */ /* 0x000fe20007ffe0ff */
[----:B----4-:R-:W-:Y:S01]  /*02e0*/  IMAD.MOV.U32 R11, RZ, RZ, R3 ;  /* 0x000000ffff0b7224 */ /* 0x010fe200078e0003 */
[----:B------:R0:W5:Y:S01]  /*02f0*/  @!P0 LDG.E.U8 R10, [R6.64] ;  /* 0x00000004060a8981 */ /* 0x000162000c1e1100 */
[----:B------:R-:W-:Y:S02]  /*0300*/  @!P0 IMAD.X R9, RZ, RZ, c[0x0][0x17c], P1 ;  /* 0x00005f00ff098624 */ /* 0x000fe400008e06ff */
[----:B------:R-:W-:-:S03]  /*0310*/  @!P4 IMAD.MOV.U32 R11, RZ, RZ, R5 ;  /* 0x000000ffff0bc224 */ /* 0x000fc600078e0005 */
[----:B------:R1:W5:Y:S01]  /*0320*/  @!P0 LDG.E.U8 R8, [R8.64] ;  /* 0x0000000408088981 */ /* 0x000362000c1e1100 */
[----:B------:R-:W-:Y:S01]  /*0330*/  BSSY B0, `(.L_x_12404) ;  /* 0x000001e000007945 */ /* 0x000fe20003800000 */
[----:B--2---:R-:W-:Y:S02]  /*0340*/  LOP3.LUT P2, RZ, R22, 0xff, RZ, 0xc0, !PT ;  /* 0x000000ff16ff7812 */ /* 0x004fe4000784c0ff */
[----:B---3--:R-:W-:Y:S01]  /*0350*/  LOP3.LUT P1, RZ, R4, 0xff, RZ, 0xc0, !PT ;  /* 0x000000ff04ff7812 */ /* 0x008fe2000782c0ff */
[----:B------:R-:W-:-:S03]  /*0360*/  @!P4 IMAD R4, R0, 0x200, R3 ;  /* 0x000002000004c824 */ /* 0x000fc600078e0203 */
[----:B------:R-:W-:Y:S02]  /*0370*/  PLOP3.LUT P2, PT, P2, P1, PT, 0x28, 0x0 ;  /* 0x000000000000781c */ /* 0x000fe40001742570 */
[----:B------:R-:W-:Y:S02]  /*0380*/  @!P4 IADD3 R4, P5, R4, c[0x0][0x168], RZ ;  /* 0x00005a000404ca10 */ /* 0x000fe40007fbe0ff */
[----:B------:R-:W-:-:S03]  /*0390*/  @!P4 SEL R3, RZ, 0x1, !P2 ;  /* 0x00000001ff03c807 */ /* 0x000fc60005000000 */
[----:B------:R-:W-:Y:S01]  /*03a0*/  @!P4 IMAD.X R5, RZ, RZ, c[0x0][0x16c], P5 ;  /* 0x00005b00ff05c624 */ /* 0x000fe200028e06ff */
[----:B------:R-:W-:-:S04]  /*03b0*/  LOP3.LUT P3, RZ, R18, 0xff, RZ, 0xc0, !PT ;  /* 0x000000ff12ff7812 */ /* 0x000fc8000786c0ff */
[----:B------:R0:W-:Y:S01]  /*03c0*/  @!P4 STG.E.U8 [R4.64], R3 ;  /* 0x000000030400c986 */ /* 0x0001e2000c101104 */
[----:B------:R-:W-:-:S04]  /*03d0*/  LOP3.LUT P6, RZ, R19, 0xff, RZ, 0xc0, !PT ;  /* 0x000000ff13ff7812 */ /* 0x000fc800078cc0ff */
[----:B------:R-:W-:Y:S02]  /*03e0*/  PLOP3.LUT P3, PT, P3, P6, PT, 0x28, 0x0 ;  /* 0x000000000000781c */ /* 0x000fe40001f6c570 */
[----:B------:R-:W-:Y:S02]  /*03f0*/  ISETP.GE.AND P6, PT, R11, R2, PT ;  /* 0x000000020b00720c */ /* 0x000fe40003fc6270 */
[----:B------:R-:W-:Y:S02]  /*0400*/  LOP3.LUT P1, RZ, R20, 0xff, RZ, 0xc0, !PT ;  /* 0x000000ff14ff7812 */ /* 0x000fe4000782c0ff */
[----:B------:R-:W-:-:S04]  /*0410*/  LOP3.LUT P2, RZ, R21, 0xff, RZ, 0xc0, !PT ;  /* 0x000000ff15ff7812 */ /* 0x000fc8000784c0ff */
[----:B------:R-:W-:Y:S02]  /*0420*/  PLOP3.LUT P1, PT, P1, P2, PT, 0x28, 0x0 ;  /* 0x000000000000781c */ /* 0x000fe40000f24570 */
[----:B-1----:R-:W-:Y:S02]  /*0430*/  SEL R9, RZ, 0x1, !P3 ;  /* 0x00000001ff097807 */ /* 0x002fe40005800000 */
        /* <DEDUP_REMOVED lines=13> */
.L_x_12405:
[----:B0-----:R-:W-:Y:S05]  /*0510*/  BSYNC B0 ;  /* 0x0000000000007941 */ /* 0x001fea0003800000 */
.L_x_12404:
        /* <DEDUP_REMOVED lines=11> */
.L_x_12406:
        /* <DEDUP_REMOVED lines=11> */
.L_x_41923:


//--------------------- .text._ZN2at6native29vectorized_elementwise_kernelILi2ENS0_13BinaryFunctorIaabZZZNS0_23logical_xor_kernel_cudaERNS_14TensorIteratorEENKUlvE0_clEvENKUlvE0_clEvEUlaaE_EESt5arrayIPcLm3EEEEviT0_T1_ --------------------------
	.section	.text._ZN2at6native29vectorized_elementwise_kernelILi2ENS0_13BinaryFunctorIaabZZZNS0_23logical_xor_kernel_cudaERNS_14TensorIteratorEENKUlvE0_clEvENKUlvE0_clEvEUlaaE_EESt5arrayIPcLm3EEEEviT0_T1_,"ax",@progbits
	.sectioninfo	@"SHI_REGISTERS=31"
	.align	128
        .global         _ZN2at6native29vectorized_elementwise_kernelILi2ENS0_13BinaryFunctorIaabZZZNS0_23logical_xor_kernel_cudaERNS_14TensorIteratorEENKUlvE0_clEvENKUlvE0_clEvEUlaaE_EESt5arrayIPcLm3EEEEviT0_T1_
        .type           _ZN2at6native29vectorized_elementwise_kernelILi2ENS0_13BinaryFunctorIaabZZZNS0_23logical_xor_kernel_cudaERNS_14TensorIteratorEENKUlvE0_clEvENKUlvE0_clEvEUlaaE_EESt5arrayIPcLm3EEEEviT0_T1_,@function
        .size           _ZN2at6native29vectorized_elementwise_kernelILi2ENS0_13BinaryFunctorIaabZZZNS0_23logical_xor_kernel_cudaERNS_14TensorIteratorEENKUlvE0_clEvENKUlvE0_clEvEUlaaE_EESt5arrayIPcLm3EEEEviT0_T1_,(.L_x_41924 - _ZN2at6native29vectorized_elementwise_kernelILi2ENS0_13BinaryFunctorIaabZZZNS0_23logical_xor_kernel_cudaERNS_14TensorIteratorEENKUlvE0_clEvENKUlvE0_clEvEUlaaE_EESt5arrayIPcLm3EEEEviT0_T1_)
        .other          _ZN2at6native29vectorized_elementwise_kernelILi2ENS0_13BinaryFunctorIaabZZZNS0_23logical_xor_kernel_cudaERNS_14TensorIteratorEENKUlvE0_clEvENKUlvE0_clEvEUlaaE_EESt5arrayIPcLm3EEEEviT0_T1_,@"STO_CUDA_ENTRY STV_DEFAULT"
_ZN2at6native29vectorized_elementwise_kernelILi2ENS0_13BinaryFunctorIaabZZZNS0_23logical_xor_kernel_cudaERNS_14TensorIteratorEENKUlvE0_clEvENKUlvE0_clEvEUlaaE_EESt5arrayIPcLm3EEEEviT0_T1_:
.text._ZN2at6native29vectorized_elementwise_kernelILi2ENS0_13BinaryFunctorIaabZZZNS0_23logical_xor_kernel_cudaERNS_14TensorIteratorEENKUlvE0_clEvENKUlvE0_clEvEUlaaE_EESt5arrayIPcLm3EEEEviT0_T1_:
        /* <DEDUP_REMOVED lines=51> */
[----:B------:R-:W-:Y:S02]  /*0330*/  PRMT R7, R4, 0x7770, RZ ;  /* 0x0000777004077816 */ /* 0x000fe400000000ff */
        /* <DEDUP_REMOVED lines=23> */
.L_x_12407:
[----:B------:R-:W0:Y:S01]  /*04b0*/  S2R R15, SR_TID.X ;  /* 0x00000000000f7919 */ /* 0x000e220000002100 */
[----:B------:R-:W-:-:S02]  /*04c0*/  PRMT R22, RZ, 0x7610, R22 ;  /* 0x00007610ff167816 */ /* 0x000fc40000000016 */
[----:B------:R-:W-:Y:S02]  /*04d0*/  PRMT R16, RZ, 0x7610, R16 ;  /* 0x00007610ff107816 */ /* 0x000fe40000000010 */
[----:B0-----:R-:W-:Y:S01]  /*04e0*/  ISETP.GE.AND P5, PT, R15, R13, PT ;  /* 0x0000000d0f00720c */ /* 0x001fe20003fa6270 */
[----:B------:R-:W-:-:S12]  /*04f0*/  IMAD.MOV.U32 R23, RZ, RZ, R15 ;  /* 0x000000ffff177224 */ /* 0x000fd800078e000f */
[----:B------:R-:W-:Y:S01]  /*0500*/  @!P5 IMAD.IADD R24, R12, 0x1, R23 ;  /* 0x000000010c18d824 */ /* 0x000fe200078e0217 */
[----:B------:R-:W-:-:S04]  /*0510*/  @!P5 IADD3 R23, R23, 0x80, RZ ;  /* 0x000000801717d810 */ /* 0x000fc80007ffe0ff */
[----:B------:R-:W-:Y:S02]  /*0520*/  ISETP.GE.AND P4, PT, R23, R13, PT ;  /* 0x0000000d1700720c */ /* 0x000fe40003f86270 */
[C---:B------:R-:W-:Y:S02]  /*0530*/  @!P5 IADD3 R2, P0, R24.reuse, c[0x0][0x170], RZ ;  /* 0x00005c001802da10 */ /* 0x040fe40007f1e0ff */
[----:B------:R-:W-:-:S03]  /*0540*/  @!P5 IADD3 R24, P1, R24, c[0x0][0x178], RZ ;  /* 0x00005e001818da10 */ /* 0x000fc60007f3e0ff */
[----:B------:R-:W-:Y:S02]  /*0550*/  @!P5 IMAD.X R3, RZ, RZ, c[0x0][0x174], P0 ;  /* 0x00005d00ff03d624 */ /* 0x000fe400000e06ff */
[----:B------:R-:W-:Y:S01]  /*0560*/  @!P5 IMAD.X R25, RZ, RZ, c[0x0][0x17c], P1 ;  /* 0x00005f00ff19d624 */ /* 0x000fe200008e06ff */
[----:B------:R-:W-:Y:S02]  /*0570*/  PRMT R20, RZ, 0x7610, R20 ;  /* 0x00007610ff147816 */ /* 0x000fe40000000014 */
[----:B------:R-:W-:Y:S01]  /*0580*/  PRMT R19, RZ, 0x7610, R19 ;  /* 0x00007610ff137816 */ /* 0x000fe20000000013 */
[----:B------:R-:W-:Y:S01]  /*0590*/  @!P4 IMAD.IADD R4, R12, 0x1, R23 ;  /* 0x000000010c04c824 */ /* 0x000fe200078e0217 */
[----:B------:R-:W-:Y:S01]  /*05a0*/  @!P4 IADD3 R23, R23, 0x80, RZ ;  /* 0x000000801717c810 */ /* 0x000fe20007ffe0ff */
[----:B------:R0:W2:Y:S03]  /*05b0*/  @!P5 LDG.E.U8 R22, [R2.64] ;  /* 0x000000040216d981 */ /* 0x0000a6000c1e1100 */
[----:B------:R-:W-:Y:S01]  /*05c0*/  ISETP.GE.AND P3, PT, R23, R13, PT ;  /* 0x0000000d1700720c */ /* 0x000fe20003f66270 */
[----:B------:R1:W3:Y:S01]  /*05d0*/  @!P5 LDG.E.U8 R16, [R24.64] ;  /* 0x000000041810d981 */ /* 0x0002e2000c1e1100 */
[----:B------:R-:W-:-:S11]  /*05e0*/  @!P4 IADD3 R26, P1, R4, c[0x0][0x170], RZ ;  /* 0x00005c00041aca10 */ /* 0x000fd60007f3e0ff */
[----:B------:R-:W-:Y:S01]  /*05f0*/  @!P3 IMAD.IADD R8, R12, 0x1, R23 ;  /* 0x000000010c08b824 */ /* 0x000fe200078e0217 */
[----:B------:R-:W-:-:S04]  /*0600*/  @!P3 IADD3 R23, R23, 0x80, RZ ;  /* 0x000000801717b810 */ /* 0x000fc80007ffe0ff */
[----:B------:R-:W-:Y:S01]  /*0610*/  ISETP.GE.AND P2, PT, R23, R13, PT ;  /* 0x0000000d1700720c */ /* 0x000fe20003f46270 */
[----:B------:R-:W-:Y:S01]  /*0620*/  @!P4 IMAD.X R27, RZ, RZ, c[0x0][0x174], P1 ;  /* 0x00005d00ff1bc624 */ /* 0x000fe200008e06ff */
[----:B------:R-:W-:-:S11]  /*0630*/  @!P4 IADD3 R4, P1, R4, c[0x0][0x178], RZ ;  /* 0x00005e000404ca10 */ /* 0x000fd60007f3e0ff */
[----:B------:R-:W-:Y:S01]  /*0640*/  @!P2 IMAD.IADD R10, R12, 0x1, R23 ;  /* 0x000000010c0aa824 */ /* 0x000fe200078e0217 */
[----:B------:R-:W-:-:S04]  /*0650*/  @!P2 IADD3 R23, R23, 0x80, RZ ;  /* 0x000000801717a810 */ /* 0x000fc80007ffe0ff */
[----:B------:R-:W-:Y:S01]  /*0660*/  ISETP.GE.AND P0, PT, R23, R13, PT ;  /* 0x0000000d1700720c */ /* 0x000fe20003f06270 */
[----:B------:R-:W-:Y:S01]  /*0670*/  @!P4 IMAD.X R5, RZ, RZ, c[0x0][0x17c], P1 ;  /* 0x00005f00ff05c624 */ /* 0x000fe200008e06ff */
[C---:B------:R-:W-:Y:S02]  /*0680*/  @!P3 IADD3 R6, P1, R8.reuse, c[0x0][0x170], RZ ;  /* 0x00005c000806ba10 */ /* 0x040fe40007f3e0ff */
[----:B------:R-:W-:-:S03]  /*0690*/  @!P3 IADD3 R8, P6, R8, c[0x0][0x178], RZ ;  /* 0x00005e000808ba10 */ /* 0x000fc60007fde0ff */
[----:B------:R-:W-:-:S06]  /*06a0*/  @!P3 IMAD.X R7, RZ, RZ, c[0x0][0x174], P1 ;  /* 0x00005d00ff07b624 */ /* 0x000fcc00008e06ff */
[----:B------:R-:W-:Y:S01]  /*06b0*/  @!P0 IMAD.IADD R28, R12, 0x1, R23 ;  /* 0x000000010c1c8824 */ /* 0x000fe200078e0217 */
[----:B------:R-:W-:Y:S01]  /*06c0*/  @!P0 IADD3 R23, R23, 0x80, RZ ;  /* 0x0000008017178810 */ /* 0x000fe20007ffe0ff */
[----:B------:R-:W-:Y:S01]  /*06d0*/  @!P3 IMAD.X R9, RZ, RZ, c[0x0][0x17c], P6 ;  /* 0x00005f00ff09b624 */ /* 0x000fe200030e06ff */
[----:B------:R-:W-:Y:S01]  /*06e0*/  PRMT R17, RZ, 0x7610, R17 ;  /* 0x00007610ff117816 */ /* 0x000fe20000000011 */
[----:B------:R4:W5:Y:S01]  /*06f0*/  @!P3 LDG.E.U8 R20, [R6.64] ;  /* 0x000000040614b981 */ /* 0x000962000c1e1100 */
[----:B------:R-:W-:Y:S02]  /*0700*/  ISETP.GE.AND P1, PT, R23, R13, PT ;  /* 0x0000000d1700720c */ /* 0x000fe40003f26270 */
[----:B------:R-:W-:Y:S01]  /*0710*/  PRMT R18, RZ, 0x7610, R18 ;  /* 0x00007610ff127816 */ /* 0x000fe20000000012 */
[----:B------:R1:W5:Y:S01]  /*0720*/  @!P3 LDG.E.U8 R19, [R8.64] ;  /* 0x000000040813b981 */ /* 0x000362000c1e1100 */
[----:B0-----:R-:W-:-:S03]  /*0730*/  @!P2 IADD3 R2, P3, R10, c[0x0][0x170], RZ ;  /* 0x00005c000a02aa10 */ /* 0x001fc60007f7e0ff */
[----:B------:R0:W5:Y:S04]  /*0740*/  @!P4 LDG.E.U8 R17, [R26.64] ;  /* 0x000000041a11c981 */ /* 0x000168000c1e1100 */
[----:B------:R1:W5:Y:S01]  /*0750*/  @!P4 LDG.E.U8 R18, [R4.64] ;  /* 0x000000040412c981 */ /* 0x000362000c1e1100 */
[----:B------:R-:W-:Y:S01]  /*0760*/  @!P2 IADD3 R10, P4, R10, c[0x0][0x178], RZ ;  /* 0x00005e000a0aaa10 */ /* 0x000fe20007f9e0ff */
[----:B------:R-:W-:Y:S02]  /*0770*/  @!P2 IMAD.X R3, RZ, RZ, c[0x0][0x174], P3 ;  /* 0x00005d00ff03a624 */ /* 0x000fe400018e06ff */
[----:B0-----:R-:W-:Y:S01]  /*0780*/  @!P1 IMAD.IADD R26, R12, 0x1, R23 ;  /* 0x000000010c1a9824 */ /* 0x001fe200078e0217 */
[----:B------:R-:W-:Y:S01]  /*0790*/  @!P1 IADD3 R23, R23, 0x80, RZ ;  /* 0x0000008017179810 */ /* 0x000fe20007ffe0ff */
[----:B------:R-:W-:Y:S01]  /*07a0*/  @!P2 IMAD.X R11, RZ, RZ, c[0x0][0x17c], P4 ;  /* 0x00005f00ff0ba624 */ /* 0x000fe200020e06ff */
[----:B------:R-:W-:-:S02]  /*07b0*/  PRMT R0, RZ, 0x7610, R0 ;  /* 0x00007610ff007816 */ /* 0x000fc40000000000 */
[----:B------:R-:W-:Y:S02]  /*07c0*/  PRMT R14, RZ, 0x7610, R14 ;  /* 0x00007610ff0e7816 */ /* 0x000fe4000000000e */
[----:B------:R-:W-:Y:S02]  /*07d0*/  ISETP.GE.AND P3, PT, R23, R13, PT ;  /* 0x0000000d1700720c */ /* 0x000fe40003f66270 */
[----:B------:R0:W5:Y:S04]  /*07e0*/  @!P2 LDG.E.U8 R0, [R2.64] ;  /* 0x000000040200a981 */ /* 0x000168000c1e1100 */
[----:B------:R0:W5:Y:S01]  /*07f0*/  @!P2 LDG.E.U8 R14, [R10.64] ;  /* 0x000000040a0ea981 */ /* 0x000162000c1e1100 */
[----:B----4-:R-:W-:-:S05]  /*0800*/  @!P0 IADD3 R6, P2, R28, c[0x0][0x178], RZ ;  /* 0x00005e001c068a10 */ /* 0x010fca0007f5e0ff */
[----:B------:R-:W-:Y:S01]  /*0810*/  @!P0 IMAD.X R7, RZ, RZ, c[0x0][0x17c], P2 ;  /* 0x00005f00ff078624 */ /* 0x000fe200010e06ff */
[----:B-1----:R-:W-:Y:S01]  /*0820*/  @!P1 IADD3 R8, P2, R26, c[0x0][0x170], RZ ;  /* 0x00005c001a089a10 */ /* 0x002fe20007f5e0ff */
[----:B------:R-:W-:Y:S01]  /*0830*/  @!P3 IMAD.IADD R27, R12, 0x1, R23 ;  /* 0x000000010c1bb824 */ /* 0x000fe200078e0217 */
[----:B------:R-:W-:-:S03]  /*0840*/  @!P3 IADD3 R23, R23, 0x80, RZ ;  /* 0x000000801717b810 */ /* 0x000fc60007ffe0ff */
[----:B------:R-:W-:Y:S01]  /*0850*/  @!P1 IMAD.X R9, RZ, RZ, c[0x0][0x174], P2 ;  /* 0x00005d00ff099624 */ /* 0x000fe200010e06ff */
[----:B------:R-:W-:Y:S02]  /*0860*/  ISETP.GE.AND P2, PT, R23, R13, PT ;  /* 0x0000000d1700720c */ /* 0x000fe40003f46270 */
[----:B------:R-:W-:Y:S02]  /*0870*/  @!P0 IADD3 R4, P4, R28, c[0x0][0x170], RZ ;  /* 0x00005c001c048a10 */ /* 0x000fe40007f9e0ff */
[----:B------:R-:W-:Y:S02]  /*0880*/  PRMT R21, RZ, 0x7610, R21 ;  /* 0x00007610ff157816 */ /* 0x000fe40000000015 */
[----:B------:R-:W-:Y:S01]  /*0890*/  PRMT R25, RZ, 0x7610, R25 ;  /* 0x00007610ff197816 */ /* 0x000fe20000000019 */
[----:B------:R-:W-:Y:S01]  /*08a0*/  @!P0 IMAD.X R5, RZ, RZ, c[0x0][0x174], P4 ;  /* 0x00005d00ff058624 */ /* 0x000fe200020e06ff */
[----:B0-----:R-:W-:Y:S02]  /*08b0*/  @!P1 IADD3 R2, P4, R26, c[0x0][0x178], RZ ;  /* 0x00005e001a029a10 */ /* 0x001fe40007f9e0ff */
[----:B------:R-:W-:-:S02]  /*08c0*/  PRMT R24, RZ, 0x7610, R24 ;  /* 0x00007610ff187816 */ /* 0x000fc40000000018 */
[----:B------:R0:W4:Y:S01]  /*08d0*/  @!P0 LDG.E.U8 R21, [R4.64] ;  /* 0x0000000404158981 */ /* 0x000122000c1e1100 */
[----:B------:R-:W-:Y:S01]  /*08e0*/  @!P1 IMAD.X R3, RZ, RZ, c[0x0][0x17c], P4 ;  /* 0x00005f00ff039624 */ /* 0x000fe200020e06ff */
[----:B------:R-:W-:Y:S02]  /*08f0*/  PRMT R26, RZ, 0x7610, R26 ;  /* 0x00007610ff1a7816 */ /* 0x000fe4000000001a */
[----:B------:R1:W4:Y:S01]  /*0900*/  @!P0 LDG.E.U8 R25, [R6.64] ;  /* 0x0000000406198981 */ /* 0x000322000c1e1100 */
[C---:B------:R-:W-:Y:S01]  /*0910*/  @!P3 IADD3 R10, P0, R27.reuse, c[0x0][0x170], RZ ;  /* 0x00005c001b0aba10 */ /* 0x040fe20007f1e0ff */
[----:B------:R-:W-:Y:S02]  /*0920*/  @!P2 IMAD.IADD R28, R12, 0x1, R23 ;  /* 0x000000010c1ca824 */ /* 0x000fe400078e0217 */
[----:B------:R1:W4:Y:S01]  /*0930*/  @!P1 LDG.E.U8 R24, [R8.64] ;  /* 0x0000000408189981 */ /* 0x000322000c1e1100 */
[----:B0-----:R-:W-:Y:S01]  /*0940*/  @!P3 IADD3 R4, P4, R27, c[0x0][0x178], RZ ;  /* 0x00005e001b04ba10 */ /* 0x001fe20007f9e0ff */
[----:B------:R-:W-:Y:S01]  /*0950*/  @!P3 IMAD.X R11, RZ, RZ, c[0x0][0x174], P0 ;  /* 0x00005d00ff0bb624 */ /* 0x000fe200000e06ff */
[----:B------:R-:W-:Y:S01]  /*0960*/  PRMT R27, RZ, 0x7610, R27 ;  /* 0x00007610ff1b7816 */ /* 0x000fe2000000001b */
[----:B------:R0:W4:Y:S01]  /*0970*/  @!P1 LDG.E.U8 R26, [R2.64] ;  /* 0x00000004021a9981 */ /* 0x000122000c1e1100 */
[----:B------:R-:W-:Y:S01]  /*0980*/  PRMT R23, RZ, 0x7610, R23 ;  /* 0x00007610ff177816 */ /* 0x000fe20000000017 */
[----:B------:R-:W-:Y:S01]  /*0990*/  @!P3 IMAD.X R5, RZ, RZ, c[0x0][0x17c], P4 ;  /* 0x00005f00ff05b624 */ /* 0x000fe200020e06ff */
[----:B-1----:R-:W-:-:S02]  /*09a0*/  @!P2 IADD3 R6, P0, R28, c[0x0][0x170], RZ ;  /* 0x00005c001c06aa10 */ /* 0x002fc40007f1e0ff */
[----:B------:R-:W-:Y:S01]  /*09b0*/  @!P2 IADD3 R8, P1, R28, c[0x0][0x178], RZ ;  /* 0x00005e001c08aa10 */ /* 0x000fe20007f3e0ff */
[----:B------:R-:W4:Y:S02]  /*09c0*/  @!P3 LDG.E.U8 R27, [R10.64] ;  /* 0x000000040a1bb981 */ /* 0x000f24000c1e1100 */
[----:B------:R-:W-:Y:S02]  /*09d0*/  @!P2 IMAD.X R7, RZ, RZ, c[0x0][0x174], P0 ;  /* 0x00005d00ff07a624 */ /* 0x000fe400000e06ff */
[----:B------:R1:W4:Y:S01]  /*09e0*/  @!P3 LDG.E.U8 R23, [R4.64] ;  /* 0x000000040417b981 */ /* 0x000322000c1e1100 */
[----:B------:R-:W-:-:S03]  /*09f0*/  @!P2 IMAD.X R9, RZ, RZ, c[0x0][0x17c], P1 ;  /* 0x00005f00ff09a624 */ /* 0x000fc600008e06ff */
[----:B------:R1:W4:Y:S04]  /*0a00*/  @!P2 LDG.E.U8 R6, [R6.64] ;  /* 0x000000040606a981 */ /* 0x000328000c1e1100 */
[----:B------:R1:W4:Y:S01]  /*0a10*/  @!P2 LDG.E.U8 R8, [R8.64] ;  /* 0x000000040808a981 */ /* 0x000322000c1e1100 */
[----:B0-----:R-:W-:Y:S01]  /*0a20*/  @!P5 IMAD.IADD R2, R12, 0x1, R15 ;  /* 0x000000010c02d824 */ /* 0x001fe200078e020f */
[----:B------:R-:W-:Y:S01]  /*0a30*/  BSSY B0, `(.L_x_12408) ;  /* 0x0000051000007945 */ /* 0x000fe20003800000 */
[----:B------:R-:W-:Y:S01]  /*0a40*/  BSSY B1, `(.L_x_12409) ;  /* 0x0000049000017945 */ /* 0x000fe20003800000 */
[----:B--2---:R-:W-:Y:S02]  /*0a50*/  LOP3.LUT P4, RZ, R22, 0xff, RZ, 0xc0, !PT ;  /* 0x000000ff16ff7812 */ /* 0x004fe4000788c0ff */
[----:B---3--:R-:W-:-:S04]  /*0a60*/  LOP3.LUT P3, RZ, R16, 0xff, RZ, 0xc0, !PT ;  /* 0x000000ff10ff7812 */ /* 0x008fc8000786c0ff */
[----:B------:R-:W-:-:S04]  /*0a70*/  PLOP3.LUT P3, PT, P4, P3, PT, 0x28, 0x0 ;  /* 0x000000000000781c */ /* 0x000fc80002766570 */
[----:B-1----:R-:W-:Y:S02]  /*0a80*/  @!P5 SEL R5, RZ, 0x1, !P3 ;  /* 0x00000001ff05d807 */ /* 0x002fe40005800000 */
[----:B-----5:R-:W-:Y:S02]  /*0a90*/  LOP3.LUT P4, RZ, R20, 0xff, RZ, 0xc0, !PT ;  /* 0x000000ff14ff7812 */ /* 0x020fe4000788c0ff */
[----:B------:R-:W-:Y:S02]  /*0aa0*/  LOP3.LUT P0, RZ, R17, 0xff, RZ, 0xc0, !PT ;  /* 0x000000ff11ff7812 */ /* 0x000fe4000780c0ff */
[----:B------:R-:W-:-:S04]  /*0ab0*/  LOP3.LUT P1, RZ, R18, 0xff, RZ, 0xc0, !PT ;  /* 0x000000ff12ff7812 */ /* 0x000fc8000782c0ff */
[----:B------:R-:W-:Y:S02]  /*0ac0*/  PLOP3.LUT P0, PT, P0, P1, PT, 0x28, 0x0 ;  /* 0x000000000000781c */ /* 0x000fe40000702570 */
[----:B------:R-:W-:-:S04]  /*0ad0*/  LOP3.LUT P1, RZ, R19, 0xff, RZ, 0xc0, !PT ;  /* 0x000000ff13ff7812 */ /* 0x000fc8000782c0ff */
[----:B------:R-:W-:Y:S02]  /*0ae0*/  PLOP3.LUT P4, PT, P4, P1, PT, 0x28, 0x0 ;  /* 0x000000000000781c */ /* 0x000fe40002782570 */
[----:B------:R-:W-:Y:S02]  /*0af0*/  SEL R7, RZ, 0x1, !P0 ;  /* 0x00000001ff077807 */ /* 0x000fe40004000000 */
[----:B------:R-:W-:Y:S02]  /*0b00*/  SEL R9, RZ, 0x1, !P4 ;  /* 0x00000001ff097807 */ /* 0x000fe40006000000 */
[----:B------:R-:W-:Y:S02]  /*0b10*/  LOP3.LUT P1, RZ, R0, 0xff, RZ, 0xc0, !PT ;  /* 0x000000ff00ff7812 */ /* 0x000fe4000782c0ff */
[----:B------:R-:W-:-:S04]  /*0b20*/  LOP3.LUT P6, RZ, R14, 0xff, RZ, 0xc0, !PT ;  /* 0x000000ff0eff7812 */ /* 0x000fc800078cc0ff */
[----:B------:R-:W-:Y:S02]  /*0b30*/  PLOP3.LUT P1, PT, P1, P6, PT, 0x28, 0x0 ;  /* 0x000000000000781c */ /* 0x000fe40000f2c570 */
[----:B------:R-:W-:Y:S02]  /*0b40*/  @!P5 IADD3 R2, P6, R2, c[0x0][0x168], RZ ;  /* 0x00005a000202da10 */ /* 0x000fe40007fde0ff */
[----:B------:R-:W-:-:S03]  /*0b50*/  IADD3 R0, R15, 0x80, RZ ;  /* 0x000000800f007810 */ /* 0x000fc60007ffe0ff */
[----:B------:R-:W-:Y:S01]  /*0b60*/  @!P5 IMAD.X R3, RZ, RZ, c[0x0][0x16c], P6 ;  /* 0x00005b00ff03d624 */ /* 0x000fe200030e06ff */
[----:B----4-:R-:W-:Y:S02]  /*0b70*/  LOP3.LUT P0, RZ, R21, 0xff, RZ, 0xc0, !PT ;  /* 0x000000ff15ff7812 */ /* 0x010fe4000780c0ff */
[----:B------:R-:W-:-:S04]  /*0b80*/  LOP3.LUT P4, RZ, R25, 0xff, RZ, 0xc0, !PT ;  /* 0x000000ff19ff7812 */ /* 0x000fc8000788c0ff */
[----:B------:R-:W-:Y:S02]  /*0b90*/  PLOP3.LUT P0, PT, P0, P4, PT, 0x28, 0x0 ;  /* 0x000000000000781c */ /* 0x000fe40000708570 */
[----:B------:R-:W-:Y:S02]  /*0ba0*/  LOP3.LUT P4, RZ, R24, 0xff, RZ, 0xc0, !PT ;  /* 0x000000ff18ff7812 */ /* 0x000fe4000788c0ff */
[----:B------:R-:W-:-:S04]  /*0bb0*/  LOP3.LUT P3, RZ, R26, 0xff, RZ, 0xc0, !PT ;  /* 0x000000ff1aff7812 */ /* 0x000fc8000786c0ff */
[----:B------:R-:W-:Y:S02]  /*0bc0*/  PLOP3.LUT P3, PT, P4, P3, PT, 0x28, 0x0 ;  /* 0x000000000000781c */ /* 0x000fe40002766570 */
[----:B------:R-:W-:Y:S02]  /*0bd0*/  LOP3.LUT P6, RZ, R27, 0xff, RZ, 0xc0, !PT ;  /* 0x000000ff1bff7812 */ /* 0x000fe400078cc0ff */
[----:B------:R-:W-:Y:S01]  /*0be0*/  LOP3.LUT P4, RZ, R23, 0xff, RZ, 0xc0, !PT ;  /* 0x000000ff17ff7812 */ /* 0x000fe2000788c0ff */
[----:B------:R-:W-:-:S03]  /*0bf0*/  @!P5 IMAD.MOV.U32 R15, RZ, RZ, R0 ;  /* 0x000000ffff0fd224 */ /* 0x000fc600078e0000 */
[----:B------:R-:W-:Y:S02]  /*0c00*/  PLOP3.LUT P4, PT, P6, P4, PT, 0x28, 0x0 ;  /* 0x000000000000781c */ /* 0x000fe40003788570 */
[----:B------:R-:W-:Y:S02]  /*0c10*/  ISETP.NE.AND P6, PT, R6, RZ, !P2 ;  /* 0x000000ff0600720c */ /* 0x000fe400057c5270 */
[----:B------:R-:W-:-:S04]  /*0c20*/  ISETP.NE.AND P2, PT, R8, RZ, !P2 ;  /* 0x000000ff0800720c */ /* 0x000fc80005745270 */
        /* <DEDUP_REMOVED lines=20> */
.L_x_12410:
[----:B------:R-:W-:-:S13]  /*0d70*/  ISETP.GE.AND P0, PT, R15, R13, PT ;  /* 0x0000000d0f00720c */ /* 0x000fda0003f06270 */
[----:B------:R-:W-:Y:S05]  /*0d80*/  @P0 BRA `(.L_x_12412) ;  /* 0x000000c000000947 */ /* 0x000fea0003800000 */
[----:B0-----:R-:W-:Y:S01]  /*0d90*/  IMAD.IADD R2, R12, 0x1, R15 ;  /* 0x000000010c027824 */ /* 0x001fe200078e020f */
[----:B------:R-:W-:-:S04]  /*0da0*/  IADD3 R15, R15, 0x80, RZ ;  /* 0x000000800f0f7810 */ /* 0x000fc80007ffe0ff */
[----:B------:R-:W-:-:S05]  /*0db0*/  IADD3 R2, P0, R2, c[0x0][0x168], RZ ;  /* 0x00005a0002027a10 */ /* 0x000fca0007f1e0ff */
[----:B------:R-:W-:-:S05]  /*0dc0*/  IMAD.X R3, RZ, RZ, c[0x0][0x16c], P0 ;  /* 0x00005b00ff037624 */ /* 0x000fca00000e06ff */
[----:B------:R0:W-:Y:S03]  /*0dd0*/  STG.E.U8 [R2.64], R11 ;  /* 0x0000000b02007986 */ /* 0x0001e6000c101104 */
.L_x_12411:
[----:B------:R-:W-:-:S13]  /*0de0*/  ISETP.GE.AND P0, PT, R15, R13, PT ;  /* 0x0000000d0f00720c */ /* 0x000fda0003f06270 */
[----:B------:R-:W-:Y:S05]  /*0df0*/  @P0 BRA `(.L_x_12413) ;  /* 0x000000d000000947 */ /* 0x000fea0003800000 */
[----:B0-----:R-:W-:Y:S01]  /*0e00*/  IMAD.IADD R2, R12, 0x1, R15 ;  /* 0x000000010c027824 */ /* 0x001fe200078e020f */
[----:B------:R-:W-:-:S04]  /*0e10*/  IADD3 R15, R15, 0x80, RZ ;  /* 0x000000800f0f7810 */ /* 0x000fc80007ffe0ff */
[----:B------:R-:W-:-:S05]  /*0e20*/  IADD3 R2, P0, R2, c[0x0][0x168], RZ ;  /* 0x00005a0002027a10 */ /* 0x000fca0007f1e0ff */
[----:B------:R-:W-:-:S05]  /*0e30*/  IMAD.X R3, RZ, RZ, c[0x0][0x16c], P0 ;  /* 0x00005b00ff037624 */ /* 0x000fca00000e06ff */
[----:B------:R0:W-:Y:S03]  /*0e40*/  STG.E.U8 [R2.64], R17 ;  /* 0x0000001102007986 */ /* 0x0001e6000c101104 */
.L_x_12412:
        /* <DEDUP_REMOVED lines=8> */
.L_x_12413:
[----:B------:R-:W-:Y:S05]  /*0ed0*/  BSYNC B1 ;  /* 0x0000000000017941 */ /* 0x000fea0003800000 */
.L_x_12409:
[----:B------:R-:W-:-:S13]  /*0ee0*/  ISETP.GE.AND P0, PT, R15, R13, PT ;  /* 0x0000000d0f00720c */ /* 0x000fda0003f06270 */
[----:B0-----:R-:W-:Y:S01]  /*0ef0*/  @!P0 IMAD.IADD R2, R12, 0x1, R15 ;  /* 0x000000010c028824 */ /* 0x001fe200078e020f */
[----:B------:R-:W-:-:S04]  /*0f00*/  @!P0 IADD3 R15, R15, 0x80, RZ ;  /* 0x000000800f0f8810 */ /* 0x000fc80007ffe0ff */
[----:B------:R-:W-:-:S05]  /*0f10*/  @!P0 IADD3 R2, P1, R2, c[0x0][0x168], RZ ;  /* 0x00005a0002028a10 */ /* 0x000fca0007f3e0ff */
[----:B------:R-:W-:-:S05]  /*0f20*/  @!P0 IMAD.X R3, RZ, RZ, c[0x0][0x16c], P1 ;  /* 0x00005b00ff038624 */ /* 0x000fca00008e06ff */
[----:B------:R0:W-:Y:S03]  /*0f30*/  @!P0 STG.E.U8 [R2.64], R19 ;  /* 0x0000001302008986 */ /* 0x0001e6000c101104 */
.L_x_12414:
[----:B------:R-:W-:Y:S05]  /*0f40*/  BSYNC B0 ;  /* 0x0000000000007941 */ /* 0x000fea0003800000 */
.L_x_12408:
        /* <DEDUP_REMOVED lines=9> */
.L_x_12415:
        /* <DEDUP_REMOVED lines=10> */
.L_x_41924:


//--------------------- .text._ZN2at6native29vectorized_elementwise_kernelILi4ENS0_13BinaryFunctorIaabZZZNS0_23logical_xor_kernel_cudaERNS_14TensorIteratorEENKUlvE0_clEvENKUlvE0_clEvEUlaaE_EESt5arrayIPcLm3EEEEviT0_T1_ --------------------------
	.section	.text._ZN2at6native29vectorized_elementwise_kernelILi4ENS0_13BinaryFunctorIaabZZZNS0_23logical_xor_kernel_cudaERNS_14TensorIteratorEENKUlvE0_clEvENKUlvE0_clEvEUlaaE_EESt5arrayIPcLm3EEEEviT0_T1_,"ax",@progbits
	.sectioninfo	@"SHI_REGISTERS=31"
	.align	128
        .global         _ZN2at6native29vectorized_elementwise_kernelILi4ENS0_13BinaryFunctorIaabZZZNS0_23logical_xor_kernel_cudaERNS_14TensorIteratorEENKUlvE0_clEvENKUlvE0_clEvEUlaaE_EESt5arrayIPcLm3EEEEviT0_T1_
        .type           _ZN2at6native29vectorized_elementwise_kernelILi4ENS0_13BinaryFunctorIaabZZZNS0_23logical_xor_kernel_cudaERNS_14TensorIteratorEENKUlvE0_clEvENKUlvE0_clEvEUlaaE_EESt5arrayIPcLm3EEEEviT0_T1_,@function
        .size           _ZN2at6native29vectorized_elementwise_kernelILi4ENS0_13BinaryFunctorIaabZZZNS0_23logical_xor_kernel_cudaERNS_14TensorIteratorEENKUlvE0_clEvENKUlvE0_clEvEUlaaE_EESt5arrayIPcLm3EEEEviT0_T1_,(.L_x_41925 - _ZN2at6native29vectorized_elementwise_kernelILi4ENS0_13BinaryFunctorIaabZZZNS0_23logical_xor_kernel_cudaERNS_14TensorIteratorEENKUlvE0_clEvENKUlvE0_clEvEUlaaE_EESt5arrayIPcLm3EEEEviT0_T1_)
        .other          _ZN2at6native29vectorized_elementwise_kernelILi4ENS0_13BinaryFunctorIaabZZZNS0_23logical_xor_kernel_cudaERNS_14TensorIteratorEENKUlvE0_clEvENKUlvE0_clEvEUlaaE_EESt5arrayIPcLm3EEEEviT0_T1_,@"STO_CUDA_ENTRY STV_DEFAULT"
_ZN2at6native29vectorized_elementwise_kernelILi4ENS0_13BinaryFunctorIaabZZZNS0_23logical_xor_kernel_cudaERNS_14TensorIteratorEENKUlvE0_clEvENKUlvE0_clEvEUlaaE_EESt5arrayIPcLm3EEEEviT0_T1_:
.text._ZN2at6native29vectorized_elementwise_kernelILi4ENS0_13BinaryFunctorIaabZZZNS0_23logical_xor_kernel_cudaERNS_14TensorIteratorEENKUlvE0_clEvENKUlvE0_clEvEUlaaE_EESt5arrayIPcLm3EEEEviT0_T1_:
        /* <DEDUP_REMOVED lines=21> */
[----:B------:R-:W-:Y:S02]  /*0150*/  PRMT R7, R9, 0x7771, RZ ;  /* 0x0000777109077816 */ /* 0x000fe400000000ff */
[----:B------:R-:W-:Y:S02]  /*0160*/  ISETP.NE.AND P2, PT, R8, RZ, PT ;  /* 0x000000ff0800720c */ /* 0x000fe40003f45270 */
[----:B---3--:R-:W-:Y:S02]  /*0170*/  PRMT R3, R10, 0x7772, RZ ;  /* 0x000077720a037816 */ /* 0x008fe400000000ff */
[----:B----4-:R-:W-:Y:S02]  /*0180*/  PRMT R4, R13, 0x7770, RZ ;  /* 0x000077700d047816 */ /* 0x010fe400000000ff */
[----:B------:R-:W-:-:S02]  /*0190*/  ISETP.NE.AND P0, PT, R6, RZ, PT ;  /* 0x000000ff0600720c */ /* 0x000fc40003f05270 */
[----:B------:R-:W-:Y:S02]  /*01a0*/  ISETP.NE.AND P1, PT, R7, RZ, PT ;  /* 0x000000ff0700720c */ /* 0x000fe40003f25270 */
[C---:B------:R-:W-:Y:S02]  /*01b0*/  PRMT R2, R10.reuse, 0x7771, RZ ;  /* 0x000077710a027816 */ /* 0x040fe400000000ff */
[----:B------:R-:W-:Y:S02]  /*01c0*/  PRMT R5, R13, 0x7771, RZ ;  /* 0x000077710d057816 */ /* 0x000fe400000000ff */
[----:B------:R-:W-:Y:S02]  /*01d0*/  PRMT R9, R9, 0x7773, RZ ;  /* 0x0000777309097816 */ /* 0x000fe400000000ff */
[----:B------:R-:W-:Y:S02]  /*01e0*/  PRMT R6, R10, 0x7770, RZ ;  /* 0x000077700a067816 */ /* 0x000fe400000000ff */
[----:B------:R-:W-:-:S02]  /*01f0*/  ISETP.NE.XOR P2, PT, R3, RZ, P2 ;  /* 0x000000ff0300720c */ /* 0x000fc40001745a70 */
[----:B------:R-:W-:Y:S02]  /*0200*/  ISETP.NE.AND P3, PT, R4, RZ, PT ;  /* 0x000000ff0400720c */ /* 0x000fe40003f65270 */
[----:B------:R-:W-:Y:S02]  /*0210*/  ISETP.NE.XOR P1, PT, R2, RZ, P1 ;  /* 0x000000ff0200720c */ /* 0x000fe40000f25a70 */
[----:B------:R-:W-:Y:S02]  /*0220*/  ISETP.NE.AND P4, PT, R5, RZ, PT ;  /* 0x000000ff0500720c */ /* 0x000fe40003f85270 */
[C---:B-----5:R-:W-:Y:S02]  /*0230*/  PRMT R3, R11.reuse, 0x7770, RZ ;  /* 0x000077700b037816 */ /* 0x060fe400000000ff */
[----:B------:R-:W-:Y:S02]  /*0240*/  PRMT R4, R11, 0x7771, RZ ;  /* 0x000077710b047816 */ /* 0x000fe400000000ff */
[----:B------:R-:W-:-:S02]  /*0250*/  ISETP.NE.AND P5, PT, R9, RZ, PT ;  /* 0x000000ff0900720c */ /* 0x000fc40003fa5270 */
[----:B------:R-:W-:Y:S02]  /*0260*/  ISETP.NE.XOR P0, PT, R6, RZ, P0 ;  /* 0x000000ff0600720c */ /* 0x000fe40000705a70 */
[----:B------:R-:W-:Y:S02]  /*0270*/  PRMT R2, R10, 0x7773, RZ ;  /* 0x000077730a027816 */ /* 0x000fe400000000ff */
[----:B------:R-:W-:Y:S02]  /*0280*/  PRMT R5, R13, 0x7772, RZ ;  /* 0x000077720d057816 */ /* 0x000fe400000000ff */
[----:B------:R-:W-:Y:S02]  /*0290*/  ISETP.NE.XOR P3, PT, R3, RZ, P3 ;  /* 0x000000ff0300720c */ /* 0x000fe40001f65a70 */
[----:B------:R-:W-:Y:S02]  /*02a0*/  ISETP.NE.XOR P4, PT, R4, RZ, P4 ;  /* 0x000000ff0400720c */ /* 0x000fe40002785a70 */
[----:B------:R-:W-:-:S02]  /*02b0*/  ISETP.NE.XOR P5, PT, R2, RZ, P5 ;  /* 0x000000ff0200720c */ /* 0x000fc40002fa5a70 */
[----:B------:R-:W-:Y:S02]  /*02c0*/  ISETP.NE.AND P6, PT, R5, RZ, PT ;  /* 0x000000ff0500720c */ /* 0x000fe40003fc5270 */
[----:B------:R-:W-:Y:S02]  /*02d0*/  PRMT R8, R11, 0x7772, RZ ;  /* 0x000077720b087816 */ /* 0x000fe400000000ff */
[----:B------:R-:W-:Y:S02]  /*02e0*/  SEL R3, RZ, 0x1, !P0 ;  /* 0x00000001ff037807 */ /* 0x000fe40004000000 */
[----:B------:R-:W-:Y:S02]  /*02f0*/  SEL R4, RZ, 0x1, !P1 ;  /* 0x00000001ff047807 */ /* 0x000fe40004800000 */
[----:B------:R-:W-:Y:S02]  /*0300*/  PRMT R2, R13, 0x7773, RZ ;  /* 0x000077730d027816 */ /* 0x000fe400000000ff */
[----:B------:R-:W-:-:S02]  /*0310*/  SEL R5, RZ, 0x1, !P3 ;  /* 0x00000001ff057807 */ /* 0x000fc40005800000 */
[----:B------:R-:W-:Y:S02]  /*0320*/  SEL R6, RZ, 0x1, !P4 ;  /* 0x00000001ff067807 */ /* 0x000fe40006000000 */
[----:B------:R-:W-:Y:S02]  /*0330*/  PRMT R7, R4, 0x7604, R3 ;  /* 0x0000760404077816 */ /* 0x000fe40000000003 */
[----:B------:R-:W-:Y:S02]  /*0340*/  ISETP.NE.XOR P6, PT, R8, RZ, P6 ;  /* 0x000000ff0800720c */ /* 0x000fe400037c5a70 */
[----:B------:R-:W-:Y:S02]  /*0350*/  ISETP.NE.AND P0, PT, R2, RZ, PT ;  /* 0x000000ff0200720c */ /* 0x000fe40003f05270 */
[----:B------:R-:W-:Y:S02]  /*0360*/  PRMT R3, R11, 0x7773, RZ ;  /* 0x000077730b037816 */ /* 0x000fe400000000ff */
[----:B------:R-:W-:-:S02]  /*0370*/  PRMT R6, R6, 0x7604, R5 ;  /* 0x0000760406067816 */ /* 0x000fc40000000005 */
[----:B------:R-:W-:Y:S02]  /*0380*/  IADD3 R2, P1, R12, c[0x0][0x168], RZ ;  /* 0x00005a000c027a10 */ /* 0x000fe40007f3e0ff */
        /* <DEDUP_REMOVED lines=14> */
.L_x_12416:
[----:B------:R-:W0:Y:S01]  /*0470*/  S2R R15, SR_TID.X ;  /* 0x00000000000f7919 */ /* 0x000e220000002100 */
[----:B------:R-:W-:Y:S02]  /*0480*/  PRMT R22, RZ, 0x7610, R22 ;  /* 0x00007610ff167816 */ /* 0x000fe40000000016 */
        /* <DEDUP_REMOVED lines=138> */
.L_x_12419:
[----:B------:R-:W-:-:S13]  /*0d30*/  ISETP.GE.AND P0, PT, R15, R13, PT ;  /* 0x0000000d0f00720c */ /* 0x000fda0003f06270 */
[----:B------:R-:W-:Y:S05]  /*0d40*/  @P0 BRA `(.L_x_12421) ;  /* 0x000000c000000947 */ /* 0x000fea0003800000 */
[----:B0-----:R-:W-:Y:S01]  /*0d50*/  IMAD.IADD R2, R12, 0x1, R15 ;  /* 0x000000010c027824 */ /* 0x001fe200078e020f */
[----:B------:R-:W-:-:S04]  /*0d60*/  IADD3 R15, R15, 0x80, RZ ;  /* 0x000000800f0f7810 */ /* 0x000fc80007ffe0ff */
[----:B------:R-:W-:-:S05]  /*0d70*/  IADD3 R2, P0, R2, c[0x0][0x168], RZ ;  /* 0x00005a0002027a10 */ /* 0x000fca0007f1e0ff */
[----:B------:R-:W-:-:S05]  /*0d80*/  IMAD.X R3, RZ, RZ, c[0x0][0x16c], P0 ;  /* 0x00005b00ff037624 */ /* 0x000fca00000e06ff */
[----:B------:R0:W-:Y:S03]  /*0d90*/  STG.E.U8 [R2.64], R11 ;  /* 0x0000000b02007986 */ /* 0x0001e6000c101104 */
.L_x_12420:
[----:B------:R-:W-:-:S13]  /*0da0*/  ISETP.GE.AND P0, PT, R15, R13, PT ;  /* 0x0000000d0f00720c */ /* 0x000fda0003f06270 */
[----:B------:R-:W-:Y:S05]  /*0db0*/  @P0 BRA `(.L_x_12422) ;  /* 0x000000d000000947 */ /* 0x000fea0003800000 */
[----:B0-----:R-:W-:Y:S01]  /*0dc0*/  IMAD.IADD R2, R12, 0x1, R15 ;  /* 0x000000010c027824 */ /* 0x001fe200078e020f */
[----:B------:R-:W-:-:S04]  /*0dd0*/  IADD3 R15, R15, 0x80, RZ ;  /* 0x000000800f0f7810 */ /* 0x000fc80007ffe0ff */
[----:B------:R-:W-:-:S05]  /*0de0*/  IADD3 R2, P0, R2, c[0x0][0x168], RZ ;  /* 0x00005a0002027a10 */ /* 0x000fca0007f1e0ff */
[----:B------:R-:W-:-:S05]  /*0df0*/  IMAD.X R3, RZ, RZ, c[0x0][0x16c], P0 ;  /* 0x00005b00ff037624 */ /* 0x000fca00000e06ff */
[----:B------:R0:W-:Y:S03]  /*0e00*/  STG.E.U8 [R2.64], R17 ;  /* 0x0000001102007986 */ /* 0x0001e6000c101104 */
.L_x_12421:
        /* <DEDUP_REMOVED lines=8> */
.L_x_12422:
[----:B------:R-:W-:Y:S05]  /*0e90*/  BSYNC B1 ;  /* 0x0000000000017941 */ /* 0x000fea0003800000 */
.L_x_12418:
[----:B------:R-:W-:-:S13]  /*0ea0*/  ISETP.GE.AND P0, PT, R15, R13, PT ;  /* 0x0000000d0f00720c */ /* 0x000fda0003f06270 */
[----:B0-----:R-:W-:Y:S01]  /*0eb0*/  @!P0 IMAD.IADD R2, R12, 0x1, R15 ;  /* 0x000000010c028824 */ /* 0x001fe200078e020f */
[----:B------:R-:W-:-:S04]  /*0ec0*/  @!P0 IADD3 R15, R15, 0x80, RZ ;  /* 0x000000800f0f8810 */ /* 0x000fc80007ffe0ff */
[----:B------:R-:W-:-:S05]  /*0ed0*/  @!P0 IADD3 R2, P1, R2, c[0x0][0x168], RZ ;  /* 0x00005a0002028a10 */ /* 0x000fca0007f3e0ff */
[----:B------:R-:W-:-:S05]  /*0ee0*/  @!P0 IMAD.X R3, RZ, RZ, c[0x0][0x16c], P1 ;  /* 0x00005b00ff038624 */ /* 0x000fca00008e06ff */
[----:B------:R0:W-:Y:S03]  /*0ef0*/  @!P0 STG.E.U8 [R2.64], R19 ;  /* 0x0000001302008986 */ /* 0x0001e6000c101104 */
.L_x_12423:
[----:B------:R-:W-:Y:S05]  /*0f00*/  BSYNC B0 ;  /* 0x0000000000007941 */ /* 0x000fea0003800000 */
.L_x_12417:
        /* <DEDUP_REMOVED lines=9> */
.L_x_12424:
        /* <DEDUP_REMOVED lines=14> */
.L_x_41925:


//--------------------- .text._ZN2at6native29vectorized_elementwise_kernelILi8ENS0_13BinaryFunctorIaabZZZNS0_23logical_xor_kernel_cudaERNS_14TensorIteratorEENKUlvE0_clEvENKUlvE0_clEvEUlaaE_EESt5arrayIPcLm3EEEEviT0_T1_ --------------------------
	.section	.text._ZN2at6native29vectorized_elementwise_kernelILi8ENS0_13BinaryFunctorIaabZZZNS0_23logical_xor_kernel_cudaERNS_14TensorIteratorEENKUlvE0_clEvENKUlvE0_clEvEUlaaE_EESt5arrayIPcLm3EEEEviT0_T1_,"ax",@progbits
	.sectioninfo	@"SHI_REGISTERS=4"
	.align	128
        .global         _ZN2at6native29vectorized_elementwise_kernelILi8ENS0_13BinaryFunctorIaabZZZNS0_23logical_xor_kernel_cudaERNS_14TensorIteratorEENKUlvE0_clEvENKUlvE0_clEvEUlaaE_EESt5arrayIPcLm3EEEEviT0_T1_
        .type           _ZN2at6native29vectorized_elementwise_kernelILi8ENS0_13BinaryFunctorIaabZZZNS0_23logical_xor_kernel_cudaERNS_14TensorIteratorEENKUlvE0_clEvENKUlvE0_clEvEUlaaE_EESt5arrayIPcLm3EEEEviT0_T1_,@function
        .size           _ZN2at6native29vectorized_elementwise_kernelILi8ENS0_13BinaryFunctorIaabZZZNS0_23logical_xor_kernel_cudaERNS_14TensorIteratorEENKUlvE0_clEvENKUlvE0_clEvEUlaaE_EESt5arrayIPcLm3EEEEviT0_T1_,(.L_x_41926 - _ZN2at6native29vectorized_elementwise_kernelILi8ENS0_13BinaryFunctorIaabZZZNS0_23logical_xor_kernel_cudaERNS_14TensorIteratorEENKUlvE0_clEvENKUlvE0_clEvEUlaaE_EESt5arrayIPcLm3EEEEviT0_T1_)
        .other          _ZN2at6native29vectorized_elementwise_kernelILi8ENS0_13BinaryFunctorIaabZZZNS0_23logical_xor_kernel_cudaERNS_14TensorIteratorEENKUlvE0_clEvENKUlvE0_clEvEUlaaE_EESt5arrayIPcLm3EEEEviT0_T1_,@"STO_CUDA_ENTRY STV_DEFAULT"
_ZN2at6native29vectorized_elementwise_kernelILi8ENS0_13BinaryFunctorIaabZZZNS0_23logical_xor_kernel_cudaERNS_14TensorIteratorEENKUlvE0_clEvENKUlvE0_clEvEUlaaE_EESt5arrayIPcLm3EEEEviT0_T1_:
.text._ZN2at6native29vectorized_elementwise_kernelILi8ENS0_13BinaryFunctorIaabZZZNS0_23logical_xor_kernel_cudaERNS_14TensorIteratorEENKUlvE0_clEvENKUlvE0_clEvEUlaaE_EESt5arrayIPcLm3EEEEviT0_T1_:
[----:B------:R-:W-:Y:S02]  /*0000*/  MOV R1, c[0x0][0x28] ;  /* 0x00000a0000017a02 */ /* 0x000fe40000000f00 */
[----:B------:R-:W-:Y:S05]  /*0010*/  EXIT ;  /* 0x000000000000794d */ /* 0x000fea0003800000 */
.L_x_12425:
        /* <DEDUP_REMOVED lines=14> */
.L_x_41926:


//--------------------- .text._ZN2at6native18elementwise_kernelILi128ELi4EZNS0_15gpu_kernel_implINS0_13AUnaryFunctorIhhbZZZNS0_23logical_xor_kernel_cudaERNS_14TensorIteratorEENKUlvE0_clEvENKUlvE_clEvEUlhhE_EEEEvRNS_18TensorIteratorBaseERKT_EUliE_EEviT1_ --------------------------
	.section	.text._ZN2at6native18elementwise_kernelILi128ELi4EZNS0_15gpu_kernel_implINS0_13AUnaryFunctorIhhbZZZNS0_23logical_xor_kernel_cudaERNS_14TensorIteratorEENKUlvE0_clEvENKUlvE_clEvEUlhhE_EEEEvRNS_18TensorIteratorBaseERKT_EUliE_EEviT1_,"ax",@progbits
	.sectioninfo	@"SHI_REGISTERS=26"
	.align	128
        .global         _ZN2at6native18elementwise_kernelILi128ELi4EZNS0_15gpu_kernel_implINS0_13AUnaryFunctorIhhbZZZNS0_23logical_xor_kernel_cudaERNS_14TensorIteratorEENKUlvE0_clEvENKUlvE_clEvEUlhhE_EEEEvRNS_18TensorIteratorBaseERKT_EUliE_EEviT1_
        .type           _ZN2at6native18elementwise_kernelILi128ELi4EZNS0_15gpu_kernel_implINS0_13AUnaryFunctorIhhbZZZNS0_23logical_xor_kernel_cudaERNS_14TensorIteratorEENKUlvE0_clEvENKUlvE_clEvEUlhhE_EEEEvRNS_18TensorIteratorBaseERKT_EUliE_EEviT1_,@function
        .size           _ZN2at6native18elementwise_kernelILi128ELi4EZNS0_15gpu_kernel_implINS0_13AUnaryFunctorIhhbZZZNS0_23logical_xor_kernel_cudaERNS_14TensorIteratorEENKUlvE0_clEvENKUlvE_clEvEUlhhE_EEEEvRNS_18TensorIteratorBaseERKT_EUliE_EEviT1_,(.L_x_41927 - _ZN2at6native18elementwise_kernelILi128ELi4EZNS0_15gpu_kernel_implINS0_13AUnaryFunctorIhhbZZZNS0_23logical_xor_kernel_cudaERNS_14TensorIteratorEENKUlvE0_clEvENKUlvE_clEvEUlhhE_EEEEvRNS_18TensorIteratorBaseERKT_EUliE_EEviT1_)
        .other          _ZN2at6native18elementwise_kernelILi128ELi4EZNS0_15gpu_kernel_implINS0_13AUnaryFunctorIhhbZZZNS0_23logical_xor_kernel_cudaERNS_14TensorIteratorEENKUlvE0_clEvENKUlvE_clEvEUlhhE_EEEEvRNS_18TensorIteratorBaseERKT_EUliE_EEviT1_,@"STO_CUDA_ENTRY STV_DEFAULT"
_ZN2at6native18elementwise_kernelILi128ELi4EZNS0_15gpu_kernel_implINS0_13AUnaryFunctorIhhbZZZNS0_23logical_xor_kernel_cudaERNS_14TensorIteratorEENKUlvE0_clEvENKUlvE_clEvEUlhhE_EEEEvRNS_18TensorIteratorBaseERKT_EUliE_EEviT1_:
.text._ZN2at6native18elementwise_kernelILi128ELi4EZNS0_15gpu_kernel_implINS0_13AUnaryFunctorIhhbZZZNS0_23logical_xor_kernel_cudaERNS_14TensorIteratorEENKUlvE0_clEvENKUlvE_clEvEUlhhE_EEEEvRNS_18TensorIteratorBaseERKT_EUliE_EEviT1_:
        /* <DEDUP_REMOVED lines=237> */
.L_x_12428:
        /* <DEDUP_REMOVED lines=18> */
.L_x_12432:
[----:B------:R0:W5:Y:S01]  /*0ff0*/  LDG.E.U8 R0, [R4.64] ;  /* 0x0000002404007981 */ /* 0x000162000c1e1100 */
[----:B------:R-:W-:Y:S05]  /*1000*/  BRA `(.L_x_12434) ;  /* 0x00000dc000007947 */ /* 0x000fea0003800000 */
.L_x_12431:
        /* <DEDUP_REMOVED lines=8> */
.L_x_12436:
[----:B------:R0:W5:Y:S01]  /*1090*/  LDG.E.U8 R0, [R4.64] ;  /* 0x0000002404007981 */ /* 0x000162000c1e1100 */
[----:B------:R-:W-:Y:S05]  /*10a0*/  BRA `(.L_x_12434) ;  /* 0x00000d2000007947 */ /* 0x000fea0003800000 */
.L_x_12435:
[----:B------:R0:W5:Y:S01]  /*10b0*/  LDG.E.U16 R0, [R4.64] ;  /* 0x0000002404007981 */ /* 0x000162000c1e1500 */
[----:B------:R-:W-:Y:S05]  /*10c0*/  BRA `(.L_x_12434) ;  /* 0x00000d0000007947 */ /* 0x000fea0003800000 */
.L_x_12430:
[----:B------:R-:W-:-:S13]  /*10d0*/  ISETP.GT.AND P0, PT, R2, 0x6, PT ;  /* 0x000000060200780c */ /* 0x000fda0003f04270 */
[----:B------:R-:W-:Y:S05]  /*10e0*/  @P0 BRA `(.L_x_12437) ;  /* 0x000000d000000947 */ /* 0x000fea0003800000 */
[----:B------:R-:W-:-:S13]  /*10f0*/  ISETP.NE.AND P0, PT, R2, 0x5, PT ;  /* 0x000000050200780c */ /* 0x000fda0003f05270 */
[----:B------:R-:W-:Y:S05]  /*1100*/  @!P0 BRA `(.L_x_12438) ;  /* 0x0000006000008947 */ /* 0x000fea0003800000 */
[----:B------:R-:W-:-:S13]  /*1110*/  ISETP.NE.AND P0, PT, R2, 0x6, PT ;  /* 0x000000060200780c */ /* 0x000fda0003f05270 */
[----:B------:R-:W-:Y:S05]  /*1120*/  @P0 BRA `(.L_x_12433) ;  /* 0x00000b2000000947 */ /* 0x000fea0003800000 */
[----:B------:R-:W2:Y:S02]  /*1130*/  LDG.E R2, [R4.64] ;  /* 0x0000002404027981 */ /* 0x000ea4000c1e1900 */
[----:B--2---:R-:W0:Y:S02]  /*1140*/  F2I.S64.TRUNC R2, R2 ;  /* 0x0000000200027311 */ /* 0x004e24000020d900 */
[----:B0-----:R-:W-:Y:S01]  /*1150*/  PRMT R0, R2, 0x7610, R0 ;  /* 0x0000761002007816 */ /* 0x001fe20000000000 */
[----:B------:R-:W-:Y:S05]  /*1160*/  BRA `(.L_x_12434) ;  /* 0x00000c6000007947 */ /* 0x000fea0003800000 */
.L_x_12438:
[----:B------:R-:W2:Y:S02]  /*1170*/  LDG.E.U16 R2, [R4.64] ;  /* 0x0000002404027981 */ /* 0x000ea4000c1e1500 */
[----:B--2---:R-:W-:-:S06]  /*1180*/  HADD2.F32 R2, -RZ, R2.H0_H0 ;  /* 0x20000002ff027230 */ /* 0x004fcc0000004100 */
[----:B------:R-:W0:Y:S02]  /*1190*/  F2I.S64.TRUNC R2, R2 ;  /* 0x0000000200027311 */ /* 0x000e24000020d900 */
[----:B0-----:R-:W-:Y:S01]  /*11a0*/  PRMT R0, R2, 0x7610, R0 ;  /* 0x0000761002007816 */ /* 0x001fe20000000000 */
[----:B------:R-:W-:Y:S05]  /*11b0*/  BRA `(.L_x_12434) ;  /* 0x00000c1000007947 */ /* 0x000fea0003800000 */
.L_x_12437:
[----:B------:R-:W-:-:S13]  /*11c0*/  ISETP.NE.AND P0, PT, R2, 0x7, PT ;  /* 0x000000070200780c */ /* 0x000fda0003f05270 */
[----:B------:R-:W-:Y:S05]  /*11d0*/  @!P0 BRA `(.L_x_12439) ;  /* 0x000000d000008947 */ /* 0x000fea0003800000 */
        /* <DEDUP_REMOVED lines=8> */
.L_x_12440:
[----:B------:R-:W2:Y:S02]  /*1260*/  LDG.E.U16 R4, [R4.64] ;  /* 0x0000002404047981 */ /* 0x000ea4000c1e1500 */
[----:B--2---:R-:W-:-:S06]  /*1270*/  HADD2.F32 R2, -RZ, R4.H0_H0 ;  /* 0x20000004ff027230 */ /* 0x004fcc0000004100 */
[----:B------:R-:W0:Y:S02]  /*1280*/  F2I.S64.TRUNC R2, R2 ;  /* 0x0000000200027311 */ /* 0x000e24000020d900 */
[----:B0-----:R-:W-:Y:S01]  /*1290*/  PRMT R0, R2, 0x7610, R0 ;  /* 0x0000761002007816 */ /* 0x001fe20000000000 */
[----:B------:R-:W-:Y:S05]  /*12a0*/  BRA `(.L_x_12434) ;  /* 0x00000b2000007947 */ /* 0x000fea0003800000 */
.L_x_12439:
[----:B------:R-:W2:Y:S02]  /*12b0*/  LDG.E.64 R2, [R4.64] ;  /* 0x0000002404027981 */ /* 0x000ea4000c1e1b00 */
[----:B--2---:R-:W0:Y:S02]  /*12c0*/  F2I.S64.F64.TRUNC R2, R2 ;  /* 0x0000000200027311 */ /* 0x004e24000030d900 */
[----:B0-----:R-:W-:Y:S01]  /*12d0*/  PRMT R0, R2, 0x7610, R0 ;  /* 0x0000761002007816 */ /* 0x001fe20000000000 */
[----:B------:R-:W-:Y:S05]  /*12e0*/  BRA `(.L_x_12434) ;  /* 0x00000ae000007947 */ /* 0x000fea0003800000 */
.L_x_12429:
        /* <DEDUP_REMOVED lines=12> */
.L_x_12443:
[----:B------:R-:W2:Y:S02]  /*13b0*/  LDG.E.64 R4, [R4.64] ;  /* 0x0000002404047981 */ /* 0x000ea4000c1e1b00 */
[----:B--2---:R-:W0:Y:S02]  /*13c0*/  F2I.S64.F64.TRUNC R2, R4 ;  /* 0x0000000400027311 */ /* 0x004e24000030d900 */
[----:B0-----:R-:W-:Y:S01]  /*13d0*/  PRMT R0, R2, 0x7610, R0 ;  /* 0x0000761002007816 */ /* 0x001fe20000000000 */
[----:B------:R-:W-:Y:S05]  /*13e0*/  BRA `(.L_x_12434) ;  /* 0x000009e000007947 */ /* 0x000fea0003800000 */
.L_x_12442:
        /* <DEDUP_REMOVED lines=25> */
[----:B------:R-:W0:Y:S02]  /*1580*/  F2I.S64.TRUNC R2, R3 ;  /* 0x0000000300027311 */ /* 0x000e24000020d900 */
[----:B0-----:R-:W-:Y:S01]  /*1590*/  PRMT R0, R2, 0x7610, R0 ;  /* 0x0000761002007816 */ /* 0x001fe20000000000 */
[----:B------:R-:W-:Y:S05]  /*15a0*/  BRA `(.L_x_12434) ;  /* 0x0000082000007947 */ /* 0x000fea0003800000 */
.L_x_12445:
        /* <DEDUP_REMOVED lines=12> */
[----:B------:R-:W0:Y:S02]  /*1670*/  F2I.S64.TRUNC R2, R2 ;  /* 0x0000000200027311 */ /* 0x000e24000020d900 */
[----:B0-----:R-:W-:Y:S01]  /*1680*/  PRMT R0, R2, 0x7610, R0 ;  /* 0x0000761002007816 */ /* 0x001fe20000000000 */
[----:B------:R-:W-:Y:S05]  /*1690*/  BRA `(.L_x_12434) ;  /* 0x0000073000007947 */ /* 0x000fea0003800000 */
.L_x_12444:
[----:B------:R-:W2:Y:S02]  /*16a0*/  LDG.E.U16 R2, [R4.64] ;  /* 0x0000002404027981 */ /* 0x000ea4000c1e1500 */
[----:B--2---:R-:W-:-:S06]  /*16b0*/  PRMT R2, RZ, 0x5410, R2 ;  /* 0x00005410ff027816 */ /* 0x004fcc0000000002 */
[----:B------:R-:W0:Y:S02]  /*16c0*/  F2I.S64.TRUNC R2, R2 ;  /* 0x0000000200027311 */ /* 0x000e24000020d900 */
[----:B0-----:R-:W-:Y:S01]  /*16d0*/  PRMT R0, R2, 0x7610, R0 ;  /* 0x0000761002007816 */ /* 0x001fe20000000000 */
[----:B------:R-:W-:Y:S05]  /*16e0*/  BRA `(.L_x_12434) ;  /* 0x000006e000007947 */ /* 0x000fea0003800000 */
.L_x_12441:
        /* <DEDUP_REMOVED lines=10> */
.L_x_12448:
        /* <DEDUP_REMOVED lines=21> */
.L_x_12452:
[----:B------:R-:W-:Y:S05]  /*18e0*/  BSYNC B1 ;  /* 0x0000000000017941 */ /* 0x000fea0003800000 */
.L_x_12451:
[----:B------:R-:W-:Y:S01]  /*18f0*/  IMAD.SHL.U32 R2, R2, 0x100000, RZ ;  /* 0x0010000002027824 */ /* 0x000fe200078e00ff */
[----:B------:R-:W-:-:S04]  /*1900*/  LEA R3, R0, 0x3b800000, 0x17 ;  /* 0x3b80000000037811 */ /* 0x000fc800078eb8ff */
[----:B------:R-:W-:Y:S02]  /*1910*/  LOP3.LUT R2, R3, R2, R4, 0xfe, !PT ;  /* 0x0000000203027212 */ /* 0x000fe400078efe04 */
.L_x_12450:
[----:B------:R-:W-:Y:S05]  /*1920*/  BSYNC B0 ;  /* 0x0000000000007941 */ /* 0x000fea0003800000 */
.L_x_12449:
[----:B------:R-:W0:Y:S02]  /*1930*/  F2I.S64.TRUNC R2, R2 ;  /* 0x0000000200027311 */ /* 0x000e24000020d900 */
[----:B0-----:R-:W-:Y:S01]  /*1940*/  PRMT R0, R2, 0x7610, R0 ;  /* 0x0000761002007816 */ /* 0x001fe20000000000 */
[----:B------:R-:W-:Y:S05]  /*1950*/  BRA `(.L_x_12434) ;  /* 0x0000047000007947 */ /* 0x000fea0003800000 */
.L_x_12447:
        /* <DEDUP_REMOVED lines=21> */
.L_x_12456:
[----:B------:R-:W-:Y:S05]  /*1ab0*/  BSYNC B1 ;  /* 0x0000000000017941 */ /* 0x000fea0003800000 */
.L_x_12455:
[----:B------:R-:W-:Y:S01]  /*1ac0*/  IMAD.SHL.U32 R2, R2, 0x200000, RZ ;  /* 0x0020000002027824 */ /* 0x000fe200078e00ff */
[----:B------:R-:W-:-:S04]  /*1ad0*/  LEA R3, R0, 0x37800000, 0x17 ;  /* 0x3780000000037811 */ /* 0x000fc800078eb8ff */
[----:B------:R-:W-:Y:S02]  /*1ae0*/  LOP3.LUT R2, R3, R2, R4, 0xfe, !PT ;  /* 0x0000000203027212 */ /* 0x000fe400078efe04 */
.L_x_12454:
[----:B------:R-:W-:Y:S05]  /*1af0*/  BSYNC B0 ;  /* 0x0000000000007941 */ /* 0x000fea0003800000 */
.L_x_12453:
[----:B------:R-:W0:Y:S02]  /*1b00*/  F2I.S64.TRUNC R2, R2 ;  /* 0x0000000200027311 */ /* 0x000e24000020d900 */
[----:B0-----:R-:W-:Y:S01]  /*1b10*/  PRMT R0, R2, 0x7610, R0 ;  /* 0x0000761002007816 */ /* 0x001fe20000000000 */
[----:B------:R-:W-:Y:S05]  /*1b20*/  BRA `(.L_x_12434) ;  /* 0x000002a000007947 */ /* 0x000fea0003800000 */
.L_x_12446:
        /* <DEDUP_REMOVED lines=14> */
.L_x_12460:
[----:B------:R-:W-:Y:S05]  /*1c10*/  BSYNC B0 ;  /* 0x0000000000007941 */ /* 0x000fea0003800000 */
.L_x_12459:
[----:B------:R-:W0:Y:S02]  /*1c20*/  F2I.S64.TRUNC R2, R2 ;  /* 0x0000000200027311 */ /* 0x000e24000020d900 */
[----:B0-----:R-:W-:Y:S01]  /*1c30*/  PRMT R0, R2, 0x7610, R0 ;  /* 0x0000761002007816 */ /* 0x001fe20000000000 */
[----:B------:R-:W-:Y:S05]  /*1c40*/  BRA `(.L_x_12434) ;  /* 0x0000018000007947 */ /* 0x000fea0003800000 */
.L_x_12433:
        /* <DEDUP_REMOVED lines=21> */
.L_x_12458:
[----:B------:R0:W5:Y:S01]  /*1da0*/  LDG.E.U8 R0, [R4.64] ;  /* 0x0000002404007981 */ /* 0x000162000c1e1100 */
[----:B------:R-:W-:Y:S05]  /*1db0*/  BRA `(.L_x_12434) ;  /* 0x0000001000007947 */ /* 0x000fea0003800000 */
.L_x_12457:
[----:B------:R0:W5:Y:S02]  /*1dc0*/  LDG.E.U8 R0, [R4.64] ;  /* 0x0000002404007981 */ /* 0x000164000c1e1100 */
.L_x_12434:
[----:B------:R-:W1:Y:S01]  /*1dd0*/  LDC.U8 R3, c[0x0][0x372] ;  /* 0x0000dc80ff037b82 */ /* 0x000e620000000000 */
[----:B-----5:R-:W-:Y:S01]  /*1de0*/  LOP3.LUT P0, RZ, R0, 0xff, RZ, 0xc0, !PT ;  /* 0x000000ff00ff7812 */ /* 0x020fe2000780c0ff */
[----:B------:R-:W-:-:S03]  /*1df0*/  ULDC.U8 UR4, c[0x0][0x371] ;  /* 0x0000dc4000047ab9 */ /* 0x000fc60000000000 */
[----:B------:R-:W-:Y:S02]  /*1e00*/  ISETP.NE.XOR P0, PT, RZ, UR4, P0 ;  /* 0x00000004ff007c0c */ /* 0x000fe40008705a70 */
[----:B-1----:R-:W-:-:S05]  /*1e10*/  PRMT R2, R3, 0x9910, RZ ;  /* 0x0000991003027816 */ /* 0x002fca00000000ff */
        /* <DEDUP_REMOVED lines=14> */
.L_x_12464:
[----:B------:R1:W-:Y:S01]  /*1f00*/  STG.E.U8 [R16.64], R2 ;  /* 0x0000000210007986 */ /* 0x0003e2000c101124 */
[----:B------:R-:W-:Y:S05]  /*1f10*/  BRA `(.L_x_12466) ;  /* 0x00000d5000007947 */ /* 0x000fea0003800000 */
.L_x_12463:
        /* <DEDUP_REMOVED lines=9> */
.L_x_12468:
[----:B------:R1:W-:Y:S01]  /*1fb0*/  STG.E [R16.64], R2 ;  /* 0x0000000210007986 */ /* 0x0003e2000c101924 */
[----:B------:R-:W-:Y:S05]  /*1fc0*/  BRA `(.L_x_12466) ;  /* 0x00000ca000007947 */ /* 0x000fea0003800000 */
.L_x_12467:
[----:B------:R1:W-:Y:S01]  /*1fd0*/  STG.E.U16 [R16.64], R2 ;  /* 0x0000000210007986 */ /* 0x0003e2000c101524 */
[----:B------:R-:W-:Y:S05]  /*1fe0*/  BRA `(.L_x_12466) ;  /* 0x00000c8000007947 */ /* 0x000fea0003800000 */
.L_x_12462:
[----:B------:R-:W-:-:S13]  /*1ff0*/  ISETP.GT.AND P0, PT, R0, 0x6, PT ;  /* 0x000000060000780c */ /* 0x000fda0003f04270 */
[----:B------:R-:W-:Y:S05]  /*2000*/  @P0 BRA `(.L_x_12469) ;  /* 0x000000b000000947 */ /* 0x000fea0003800000 */
[----:B------:R-:W-:-:S13]  /*2010*/  ISETP.NE.AND P0, PT, R0, 0x5, PT ;  /* 0x000000050000780c */ /* 0x000fda0003f05270 */
[----:B------:R-:W-:Y:S05]  /*2020*/  @!P0 BRA `(.L_x_12470) ;  /* 0x0000005000008947 */ /* 0x000fea0003800000 */
[----:B------:R-:W-:-:S13]  /*2030*/  ISETP.NE.AND P0, PT, R0, 0x6, PT ;  /* 0x000000060000780c */ /* 0x000fda0003f05270 */
[----:B------:R-:W-:Y:S05]  /*2040*/  @P0 BRA `(.L_x_12465) ;  /* 0x00000aa000000947 */ /* 0x000fea0003800000 */
[----:B------:R-:W1:Y:S02]  /*2050*/  I2F.U32 R3, R2 ;  /* 0x0000000200037306 */ /* 0x000e640000201000 */
[----:B-1----:R1:W-:Y:S01]  /*2060*/  STG.E [R16.64], R3 ;  /* 0x0000000310007986 */ /* 0x0023e2000c101924 */
[----:B------:R-:W-:Y:S05]  /*2070*/  BRA `(.L_x_12466) ;  /* 0x00000bf000007947 */ /* 0x000fea0003800000 */
.L_x_12470:
[----:B------:R-:W1:Y:S02]  /*2080*/  I2F.U32 R0, R2 ;  /* 0x0000000200007306 */ /* 0x000e640000201000 */
[----:B-1----:R-:W-:-:S05]  /*2090*/  F2FP.PACK_AB R0, RZ, R0 ;  /* 0x00000000ff00723e */ /* 0x002fca00000000ff */
[----:B------:R1:W-:Y:S01]  /*20a0*/  STG.E.U16 [R16.64], R0 ;  /* 0x0000000010007986 */ /* 0x0003e2000c101524 */
[----:B------:R-:W-:Y:S05]  /*20b0*/  BRA `(.L_x_12466) ;  /* 0x00000bb000007947 */ /* 0x000fea0003800000 */
.L_x_12469:
[----:B------:R-:W-:-:S13]  /*20c0*/  ISETP.NE.AND P0, PT, R0, 0x7, PT ;  /* 0x000000070000780c */ /* 0x000fda0003f05270 */
[----:B------:R-:W-:Y:S05]  /*20d0*/  @!P0 BRA `(.L_x_12471) ;  /* 0x000000d000008947 */ /* 0x000fea0003800000 */
[----:B------:R-:W-:-:S13]  /*20e0*/  ISETP.NE.AND P0, PT, R0, 0x8, PT ;  /* 0x000000080000780c */ /* 0x000fda0003f05270 */
[----:B------:R-:W-:Y:S05]  /*20f0*/  @!P0 BRA `(.L_x_12472) ;  /* 0x0000006000008947 */ /* 0x000fea0003800000 */
[----:B------:R-:W-:-:S13]  /*2100*/  ISETP.NE.AND P0, PT, R0, 0x9, PT ;  /* 0x000000090000780c */ /* 0x000fda0003f05270 */
[----:B------:R-:W-:Y:S05]  /*2110*/  @P0 BRA `(.L_x_12465) ;  /* 0x000009d000000947 */ /* 0x000fea0003800000 */
[----:B------:R-:W1:Y:S01]  /*2120*/  I2F.U32 R2, R2 ;  /* 0x0000000200027306 */ /* 0x000e620000201000 */
[----:B------:R-:W-:-:S05]  /*2130*/  IMAD.MOV.U32 R3, RZ, RZ, RZ ;  /* 0x000000ffff037224 */ /* 0x000fca00078e00ff */
[----:B-1----:R1:W-:Y:S01]  /*2140*/  STG.E.64 [R16.64], R2 ;  /* 0x0000000210007986 */ /* 0x0023e2000c101b24 */
[----:B------:R-:W-:Y:S05]  /*2150*/  BRA `(.L_x_12466) ;  /* 0x00000b1000007947 */ /* 0x000fea0003800000 */
.L_x_12472:
[----:B------:R-:W1:Y:S02]  /*2160*/  I2F.U32 R2, R2 ;  /* 0x0000000200027306 */ /* 0x000e640000201000 */
[----:B-1----:R-:W-:-:S04]  /*2170*/  F2FP.PACK_AB R3, RZ, R2 ;  /* 0x00000002ff03723e */ /* 0x002fc800000000ff */
[----:B------:R-:W-:-:S05]  /*2180*/  PRMT R3, R3, 0x5410, RZ ;  /* 0x0000541003037816 */ /* 0x000fca00000000ff */
[----:B------:R1:W-:Y:S01]  /*2190*/  STG.E [R16.64], R3 ;  /* 0x0000000310007986 */ /* 0x0003e2000c101924 */
[----:B------:R-:W-:Y:S05]  /*21a0*/  BRA `(.L_x_12466) ;  /* 0x00000ac000007947 */ /* 0x000fea0003800000 */
.L_x_12471:
[----:B------:R-:W1:Y:S02]  /*21b0*/  I2F.F64.U32 R2, R2 ;  /* 0x0000000200027312 */ /* 0x000e640000201800 */
[----:B-1----:R1:W-:Y:S01]  /*21c0*/  STG.E.64 [R16.64], R2 ;  /* 0x0000000210007986 */ /* 0x0023e2000c101b24 */
[----:B------:R-:W-:Y:S05]  /*21d0*/  BRA `(.L_x_12466) ;  /* 0x00000a9000007947 */ /* 0x000fea0003800000 */
.L_x_12461:
        /* <DEDUP_REMOVED lines=10> */
.L_x_12475:
[----:B0-----:R-:W0:Y:S01]  /*2280*/  I2F.F64.U32 R4, R2 ;  /* 0x0000000200047312 */ /* 0x001e220000201800 */
[----:B------:R-:W-:-:S05]  /*2290*/  CS2R R6, SRZ ;  /* 0x0000000000067805 */ /* 0x000fca000001ff00 */
[----:B0-----:R0:W-:Y:S01]  /*22a0*/  STG.E.128 [R16.64], R4 ;  /* 0x0000000410007986 */ /* 0x0011e2000c101d24 */
[----:B------:R-:W-:Y:S05]  /*22b0*/  BRA `(.L_x_12466) ;  /* 0x000009b000007947 */ /* 0x000fea0003800000 */
.L_x_12474:
[----:B------:R-:W-:-:S13]  /*22c0*/  ISETP.NE.AND P0, PT, R0, 0xf, PT ;  /* 0x0000000f0000780c */ /* 0x000fda0003f05270 */
[----:B------:R-:W-:Y:S05]  /*22d0*/  @!P0 BRA `(.L_x_12476) ;  /* 0x000002d000008947 */ /* 0x000fea0003800000 */
[----:B------:R-:W-:-:S13]  /*22e0*/  ISETP.NE.AND P0, PT, R0, 0x17, PT ;  /* 0x000000170000780c */ /* 0x000fda0003f05270 */
[----:B------:R-:W-:Y:S05]  /*22f0*/  @!P0 BRA `(.L_x_12477) ;  /* 0x0000015000008947 */ /* 0x000fea0003800000 */
[----:B------:R-:W-:-:S13]  /*2300*/  ISETP.NE.AND P0, PT, R0, 0x18, PT ;  /* 0x000000180000780c */ /* 0x000fda0003f05270 */
[----:B------:R-:W-:Y:S05]  /*2310*/  @P0 BRA `(.L_x_12465) ;  /* 0x000007d000000947 */ /* 0x000fea0003800000 */
[----:B0-----:R-:W0:Y:S01]  /*2320*/  I2F.U32 R5, R2 ;  /* 0x0000000200057306 */ /* 0x001e220000201000 */
        /* <DEDUP_REMOVED lines=14> */
.L_x_12479:
[----:B------:R-:W-:Y:S05]  /*2410*/  BSYNC B0 ;  /* 0x0000000000007941 */ /* 0x000fea0003800000 */
.L_x_12478:
[----:B------:R-:W-:-:S05]  /*2420*/  LOP3.LUT R3, R0, R3, RZ, 0xfc, !PT ;  /* 0x0000000300037212 */ /* 0x000fca00078efcff */
[----:B------:R0:W-:Y:S01]  /*2430*/  STG.E.U8 [R16.64], R3 ;  /* 0x0000000310007986 */ /* 0x0001e2000c101124 */
[----:B------:R-:W-:Y:S05]  /*2440*/  BRA `(.L_x_12466) ;  /* 0x0000082000007947 */ /* 0x000fea0003800000 */
.L_x_12477:
[----:B0-----:R-:W0:Y:S01]  /*2450*/  I2F.U32 R5, R2 ;  /* 0x0000000200057306 */ /* 0x001e220000201000 */
        /* <DEDUP_REMOVED lines=12> */
.L_x_12481:
[----:B------:R-:W-:Y:S01]  /*2520*/  IMAD.MOV.U32 R0, RZ, RZ, 0x7f ;  /* 0x0000007fff007424 */ /* 0x000fe200078e00ff */
[----:B------:R-:W-:-:S04]  /*2530*/  ISETP.GT.U32.AND P0, PT, R3, 0x7f800000, PT ;  /* 0x7f8000000300780c */ /* 0x000fc80003f04070 */
[----:B------:R-:W-:-:S04]  /*2540*/  SEL R0, R0, 0x7c, P0 ;  /* 0x0000007c00007807 */ /* 0x000fc80000000000 */
.L_x_12482:
[----:B------:R-:W-:Y:S05]  /*2550*/  BSYNC B0 ;  /* 0x0000000000007941 */ /* 0x000fea0003800000 */
.L_x_12480:
[----:B------:R-:W-:-:S04]  /*2560*/  LOP3.LUT R2, R5, 0x80000000, RZ, 0xc0, !PT ;  /* 0x8000000005027812 */ /* 0x000fc800078ec0ff */
[----:B------:R-:W-:-:S04]  /*2570*/  SHF.R.U32.HI R3, RZ, 0x18, R2 ;  /* 0x00000018ff037819 */ /* 0x000fc80000011602 */
[----:B------:R-:W-:-:S05]  /*2580*/  LOP3.LUT R3, R0, R3, RZ, 0xfc, !PT ;  /* 0x0000000300037212 */ /* 0x000fca00078efcff */
[----:B------:R0:W-:Y:S01]  /*2590*/  STG.E.U8 [R16.64], R3 ;  /* 0x0000000310007986 */ /* 0x0001e2000c101124 */
[----:B------:R-:W-:Y:S05]  /*25a0*/  BRA `(.L_x_12466) ;  /* 0x000006c000007947 */ /* 0x000fea0003800000 */
.L_x_12476:
[----:B------:R-:W1:Y:S02]  /*25b0*/  I2F.U32 R0, R2 ;  /* 0x0000000200007306 */ /* 0x000e640000201000 */
[----:B-1----:R-:W-:-:S05]  /*25c0*/  F2FP.BF16.PACK_AB R0, RZ, R0 ;  /* 0x00000000ff00723e */ /* 0x002fca00000010ff */
[----:B------:R1:W-:Y:S01]  /*25d0*/  STG.E.U16 [R16.64], R0 ;  /* 0x0000000010007986 */ /* 0x0003e2000c101524 */
[----:B------:R-:W-:Y:S05]  /*25e0*/  BRA `(.L_x_12466) ;  /* 0x0000068000007947 */ /* 0x000fea0003800000 */
.L_x_12473:
        /* <DEDUP_REMOVED lines=10> */
.L_x_12485:
[----:B0-----:R-:W0:Y:S01]  /*2690*/  I2F.U32 R5, R2 ;  /* 0x0000000200057306 */ /* 0x001e220000201000 */
        /* <DEDUP_REMOVED lines=16> */
.L_x_12488:
[----:B------:R-:W-:-:S04]  /*27a0*/  LOP3.LUT R2, R5, 0x80000000, RZ, 0xc0, !PT ;  /* 0x8000000005027812 */ /* 0x000fc800078ec0ff */
[----:B------:R-:W-:-:S04]  /*27b0*/  SHF.R.U32.HI R3, RZ, 0x18, R2 ;  /* 0x00000018ff037819 */ /* 0x000fc80000011602 */
[----:B------:R-:W-:-:S04]  /*27c0*/  LOP3.LUT R0, R0, R3, RZ, 0xfc, !PT ;  /* 0x0000000300007212 */ /* 0x000fc800078efcff */
[----:B------:R-:W-:Y:S02]  /*27d0*/  PRMT R8, R0, 0x7610, R8 ;  /* 0x0000761000087816 */ /* 0x000fe40000000008 */
.L_x_12487:
[----:B------:R-:W-:Y:S05]  /*27e0*/  BSYNC B0 ;  /* 0x0000000000007941 */ /* 0x000fea0003800000 */
.L_x_12486:
[----:B------:R0:W-:Y:S01]  /*27f0*/  STG.E.U8 [R16.64], R8 ;  /* 0x0000000810007986 */ /* 0x0001e2000c101124 */
[----:B------:R-:W-:Y:S05]  /*2800*/  BRA `(.L_x_12466) ;  /* 0x0000046000007947 */ /* 0x000fea0003800000 */
.L_x_12484:
        /* <DEDUP_REMOVED lines=17> */
.L_x_12491:
[----:B------:R-:W-:-:S04]  /*2920*/  LOP3.LUT R2, R5, 0x80000000, RZ, 0xc0, !PT ;  /* 0x8000000005027812 */ /* 0x000fc800078ec0ff */
[----:B------:R-:W-:-:S04]  /*2930*/  SHF.R.U32.HI R3, RZ, 0x18, R2 ;  /* 0x00000018ff037819 */ /* 0x000fc80000011602 */
[----:B------:R-:W-:-:S04]  /*2940*/  LOP3.LUT R0, R0, R3, RZ, 0xfc, !PT ;  /* 0x0000000300007212 */ /* 0x000fc800078efcff */
[----:B------:R-:W-:Y:S02]  /*2950*/  PRMT R8, R0, 0x7610, R8 ;  /* 0x0000761000087816 */ /* 0x000fe40000000008 */
.L_x_12490:
[----:B------:R-:W-:Y:S05]  /*2960*/  BSYNC B0 ;  /* 0x0000000000007941 */ /* 0x000fea0003800000 */
.L_x_12489:
[----:B------:R0:W-:Y:S01]  /*2970*/  STG.E.U8 [R16.64], R8 ;  /* 0x0000000810007986 */ /* 0x0001e2000c101124 */
[----:B------:R-:W-:Y:S05]  /*2980*/  BRA `(.L_x_12466) ;  /* 0x000002e000007947 */ /* 0x000fea0003800000 */
.L_x_12483:
[----:B------:R-:W-:-:S13]  /*2990*/  ISETP.NE.AND P0, PT, R0, 0x1c, PT ;  /* 0x0000001c0000780c */ /* 0x000fda0003f05270 */
[----:B------:R-:W-:Y:S05]  /*29a0*/  @!P0 BRA `(.L_x_12492) ;  /* 0x000002b000008947 */ /* 0x000fea0003800000 */
[----:B------:R-:W-:-:S13]  /*29b0*/  ISETP.NE.AND P0, PT, R0, 0x1d, PT ;  /* 0x0000001d0000780c */ /* 0x000fda0003f05270 */
[----:B------:R-:W-:Y:S05]  /*29c0*/  @!P0 BRA `(.L_x_12493) ;  /* 0x0000026000008947 */ /* 0x000fea0003800000 */
[----:B------:R-:W-:-:S13]  /*29d0*/  ISETP.NE.AND P0, PT, R0, 0x2c, PT ;  /* 0x0000002c0000780c */ /* 0x000fda0003f05270 */
[----:B------:R-:W-:Y:S05]  /*29e0*/  @P0 BRA `(.L_x_12465) ;  /* 0x0000010000000947 */ /* 0x000fea0003800000 */
[----:B------:R-:W1:Y:S01]  /*29f0*/  I2F.U32 R2, R2 ;  /* 0x0000000200027306 */ /* 0x000e620000201000 */
[----:B------:R-:W-:Y:S02]  /*2a00*/  PLOP3.LUT P0, PT, PT, PT, PT, 0x80, 0x0 ;  /* 0x000000000000781c */ /* 0x000fe40003f0f070 */
[----:B01----:R-:W-:-:S04]  /*2a10*/  SHF.R.U32.HI R4, RZ, 0x17, R2 ;  /* 0x00000017ff047819 */ /* 0x003fc80000011602 */
        /* <DEDUP_REMOVED lines=13> */
.L_x_12465:
        /* <DEDUP_REMOVED lines=20> */
.L_x_12493:
[----:B------:R-:W-:-:S05]  /*2c30*/  IMAD.MOV.U32 R3, RZ, RZ, RZ ;  /* 0x000000ffff037224 */ /* 0x000fca00078e00ff */
[----:B------:R1:W-:Y:S01]  /*2c40*/  STG.E.64 [R16.64], R2 ;  /* 0x0000000210007986 */ /* 0x0003e2000c101b24 */
[----:B------:R-:W-:Y:S05]  /*2c50*/  BRA `(.L_x_12466) ;  /* 0x0000001000007947 */ /* 0x000fea0003800000 */
.L_x_12492:
[----:B------:R1:W-:Y:S02]  /*2c60*/  STG.E [R16.64], R2 ;  /* 0x0000000210007986 */ /* 0x0003e4000c101924 */
.L_x_12466:
[----:B------:R-:W-:-:S05]  /*2c70*/  IMAD R18, R18, 0x200, R23 ;  /* 0x0000020012127824 */ /* 0x000fca00078e0217 */
[----:B------:R-:W-:Y:S02]  /*2c80*/  IADD3 R19, R18, 0x80, RZ ;  /* 0x0000008012137810 */ /* 0x000fe40007ffe0ff */
.L_x_12427:
[----:B------:R-:W-:Y:S05]  /*2c90*/  BSYNC B6 ;  /* 0x0000000000067941 */ /* 0x000fea0003800000 */
.L_x_12426:
[----:B------:R-:W-:Y:S01]  /*2ca0*/  ISETP.GE.AND P0, PT, R19, c[0x0][0x160], PT ;  /* 0x0000580013007a0c */ /* 0x000fe20003f06270 */
[----:B------:R-:W-:-:S12]  /*2cb0*/  BSSY B6, `(.L_x_12494) ;  /* 0x0000582000067945 */ /* 0x000fd80003800000 */
[----:B------:R-:W-:Y:S05]  /*2cc0*/  @P0 BRA `(.L_x_12495) ;  /* 0x0000580000000947 */ /* 0x000fea0003800000 */
[----:B------:R-:W-:Y:S01]  /*2cd0*/  ISETP.NE.AND P0, PT, RZ, c[0x0][0x168], PT ;  /* 0x00005a00ff007a0c */ /* 0x000fe20003f05270 */
[----:B-1----:R-:W-:Y:S02]  /*2ce0*/  IMAD.MOV.U32 R0, RZ, RZ, RZ ;  /* 0x000000ffff007224 */ /* 0x002fe400078e00ff */
[----:B0-----:R-:W-:-:S10]  /*2cf0*/  IMAD.MOV.U32 R16, RZ, RZ, RZ ;  /* 0x000000ffff107224 */ /* 0x001fd400078e00ff */
        /* <DEDUP_REMOVED lines=225> */
.L_x_12496:
        /* <DEDUP_REMOVED lines=18> */
.L_x_12500:
[----:B------:R0:W5:Y:S01]  /*3c30*/  LDG.E.U8 R0, [R4.64] ;  /* 0x0000002404007981 */ /* 0x000162000c1e1100 */
[----:B------:R-:W-:Y:S05]  /*3c40*/  BRA `(.L_x_12502) ;  /* 0x00000dc000007947 */ /* 0x000fea0003800000 */
.L_x_12499:
        /* <DEDUP_REMOVED lines=8> */
.L_x_12504:
[----:B------:R0:W5:Y:S01]  /*3cd0*/  LDG.E.U8 R0, [R4.64] ;  /* 0x0000002404007981 */ /* 0x000162000c1e1100 */
[----:B------:R-:W-:Y:S05]  /*3ce0*/  BRA `(.L_x_12502) ;  /* 0x00000d2000007947 */ /* 0x000fea0003800000 */
.L_x_12503:
[----:B------:R0:W5:Y:S01]  /*3cf0*/  LDG.E.U16 R0, [R4.64] ;  /* 0x0000002404007981 */ /* 0x000162000c1e1500 */
[----:B------:R-:W-:Y:S05]  /*3d00*/  BRA `(.L_x_12502) ;  /* 0x00000d0000007947 */ /* 0x000fea0003800000 */
.L_x_12498:
        /* <DEDUP_REMOVED lines=10> */
.L_x_12506:
[----:B------:R-:W2:Y:S02]  /*3db0*/  LDG.E.U16 R2, [R4.64] ;  /* 0x0000002404027981 */ /* 0x000ea4000c1e1500 */
[----:B--2---:R-:W-:-:S06]  /*3dc0*/  HADD2.F32 R2, -RZ, R2.H0_H0 ;  /* 0x20000002ff027230 */ /* 0x004fcc0000004100 */
[----:B------:R-:W0:Y:S02]  /*3dd0*/  F2I.S64.TRUNC R2, R2 ;  /* 0x0000000200027311 */ /* 0x000e24000020d900 */
[----:B0-----:R-:W-:Y:S01]  /*3de0*/  PRMT R0, R2, 0x7610, R0 ;  /* 0x0000761002007816 */ /* 0x001fe20000000000 */
[----:B------:R-:W-:Y:S05]  /*3df0*/  BRA `(.L_x_12502) ;  /* 0x00000c1000007947 */ /* 0x000fea0003800000 */
.L_x_12505:
        /* <DEDUP_REMOVED lines=10> */
.L_x_12508:
[----:B------:R-:W2:Y:S02]  /*3ea0*/  LDG.E.U16 R4, [R4.64] ;  /* 0x0000002404047981 */ /* 0x000ea4000c1e1500 */
[----:B--2---:R-:W-:-:S06]  /*3eb0*/  HADD2.F32 R2, -RZ, R4.H0_H0 ;  /* 0x20000004ff027230 */ /* 0x004fcc0000004100 */
[----:B------:R-:W0:Y:S02]  /*3ec0*/  F2I.S64.TRUNC R2, R2 ;  /* 0x0000000200027311 */ /* 0x000e24000020d900 */
[----:B0-----:R-:W-:Y:S01]  /*3ed0*/  PRMT R0, R2, 0x7610, R0 ;  /* 0x0000761002007816 */ /* 0x001fe20000000000 */
[----:B------:R-:W-:Y:S05]  /*3ee0*/  BRA `(.L_x_12502) ;  /* 0x00000b2000007947 */ /* 0x000fea0003800000 */
.L_x_12507:
[----:B------:R-:W2:Y:S02]  /*3ef0*/  LDG.E.64 R2, [R4.64] ;  /* 0x0000002404027981 */ /* 0x000ea4000c1e1b00 */
[----:B--2---:R-:W0:Y:S02]  /*3f00*/  F2I.S64.F64.TRUNC R2, R2 ;  /* 0x0000000200027311 */ /* 0x004e24000030d900 */
[----:B0-----:R-:W-:Y:S01]  /*3f10*/  PRMT R0, R2, 0x7610, R0 ;  /* 0x0000761002007816 */ /* 0x001fe20000000000 */
[----:B------:R-:W-:Y:S05]  /*3f20*/  BRA `(.L_x_12502) ;  /* 0x00000ae000007947 */ /* 0x000fea0003800000 */
.L_x_12497:
        /* <DEDUP_REMOVED lines=12> */
.L_x_12511:
[----:B------:R-:W2:Y:S02]  /*3ff0*/  LDG.E.64 R4, [R4.64] ;  /* 0x0000002404047981 */ /* 0x000ea4000c1e1b00 */
[----:B--2---:R-:W0:Y:S02]  /*4000*/  F2I.S64.F64.TRUNC R2, R4 ;  /* 0x0000000400027311 */ /* 0x004e24000030d900 */
[----:B0-----:R-:W-:Y:S01]  /*4010*/  PRMT R0, R2, 0x7610, R0 ;  /* 0x0000761002007816 */ /* 0x001fe20000000000 */
[----:B------:R-:W-:Y:S05]  /*4020*/  BRA `(.L_x_12502) ;  /* 0x000009e000007947 */ /* 0x000fea0003800000 */
.L_x_12510:
        /* <DEDUP_REMOVED lines=28> */
.L_x_12513:
        /* <DEDUP_REMOVED lines=15> */
.L_x_12512:
[----:B------:R-:W2:Y:S02]  /*42e0*/  LDG.E.U16 R2, [R4.64] ;  /* 0x0000002404027981 */ /* 0x000ea4000c1e1500 */
[----:B--2---:R-:W-:-:S06]  /*42f0*/  PRMT R2, RZ, 0x5410, R2 ;  /* 0x00005410ff027816 */ /* 0x004fcc0000000002 */
[----:B------:R-:W0:Y:S02]  /*4300*/  F2I.S64.TRUNC R2, R2 ;  /* 0x0000000200027311 */ /* 0x000e24000020d900 */
[----:B0-----:R-:W-:Y:S01]  /*4310*/  PRMT R0, R2, 0x7610, R0 ;  /* 0x0000761002007816 */ /* 0x001fe20000000000 */
[----:B------:R-:W-:Y:S05]  /*4320*/  BRA `(.L_x_12502) ;  /* 0x000006e000007947 */ /* 0x000fea0003800000 */
.L_x_12509:
        /* <DEDUP_REMOVED lines=10> */
.L_x_12516:
        /* <DEDUP_REMOVED lines=21> */
.L_x_12520:
[----:B------:R-:W-:Y:S05]  /*4520*/  BSYNC B1 ;  /* 0x0000000000017941 */ /* 0x000fea0003800000 */
.L_x_12519:
[----:B------:R-:W-:Y:S01]  /*4530*/  IMAD.SHL.U32 R2, R2, 0x100000, RZ ;  /* 0x0010000002027824 */ /* 0x000fe200078e00ff */
[----:B------:R-:W-:-:S04]  /*4540*/  LEA R3, R0, 0x3b800000, 0x17 ;  /* 0x3b80000000037811 */ /* 0x000fc800078eb8ff */
[----:B------:R-:W-:Y:S02]  /*4550*/  LOP3.LUT R2, R3, R2, R4, 0xfe, !PT ;  /* 0x0000000203027212 */ /* 0x000fe400078efe04 */
.L_x_12518:
[----:B------:R-:W-:Y:S05]  /*4560*/  BSYNC B0 ;  /* 0x0000000000007941 */ /* 0x000fea0003800000 */
.L_x_12517:
[----:B------:R-:W0:Y:S02]  /*4570*/  F2I.S64.TRUNC R2, R2 ;  /* 0x0000000200027311 */ /* 0x000e24000020d900 */
[----:B0-----:R-:W-:Y:S01]  /*4580*/  PRMT R0, R2, 0x7610, R0 ;  /* 0x0000761002007816 */ /* 0x001fe20000000000 */
[----:B------:R-:W-:Y:S05]  /*4590*/  BRA `(.L_x_12502) ;  /* 0x0000047000007947 */ /* 0x000fea0003800000 */
.L_x_12515:
        /* <DEDUP_REMOVED lines=21> */
.L_x_12524:
[----:B------:R-:W-:Y:S05]  /*46f0*/  BSYNC B1 ;  /* 0x0000000000017941 */ /* 0x000fea0003800000 */
.L_x_12523:
[----:B------:R-:W-:Y:S01]  /*4700*/  IMAD.SHL.U32 R2, R2, 0x200000, RZ ;  /* 0x0020000002027824 */ /* 0x000fe200078e00ff */
[----:B------:R-:W-:-:S04]  /*4710*/  LEA R3, R0, 0x37800000, 0x17 ;  /* 0x3780000000037811 */ /* 0x000fc800078eb8ff */
[----:B------:R-:W-:Y:S02]  /*4720*/  LOP3.LUT R2, R3, R2, R4, 0xfe, !PT ;  /* 0x0000000203027212 */ /* 0x000fe400078efe04 */
.L_x_12522:
[----:B------:R-:W-:Y:S05]  /*4730*/  BSYNC B0 ;  /* 0x0000000000007941 */ /* 0x000fea0003800000 */
.L_x_12521:
[----:B------:R-:W0:Y:S02]  /*4740*/  F2I.S64.TRUNC R2, R2 ;  /* 0x0000000200027311 */ /* 0x000e24000020d900 */
[----:B0-----:R-:W-:Y:S01]  /*4750*/  PRMT R0, R2, 0x7610, R0 ;  /* 0x0000761002007816 */ /* 0x001fe20000000000 */
[----:B------:R-:W-:Y:S05]  /*4760*/  BRA `(.L_x_12502) ;  /* 0x000002a000007947 */ /* 0x000fea0003800000 */
.L_x_12514:
        /* <DEDUP_REMOVED lines=14> */
.L_x_12528:
[----:B------:R-:W-:Y:S05]  /*4850*/  BSYNC B0 ;  /* 0x0000000000007941 */ /* 0x000fea0003800000 */
.L_x_12527:
[----:B------:R-:W0:Y:S02]  /*4860*/  F2I.S64.TRUNC R2, R2 ;  /* 0x0000000200027311 */ /* 0x000e24000020d900 */
[----:B0-----:R-:W-:Y:S01]  /*4870*/  PRMT R0, R2, 0x7610, R0 ;  /* 0x0000761002007816 */ /* 0x001fe20000000000 */
[----:B------:R-:W-:Y:S05]  /*4880*/  BRA `(.L_x_12502) ;  /* 0x0000018000007947 */ /* 0x000fea0003800000 */
.L_x_12501:
        /* <DEDUP_REMOVED lines=21> */
.L_x_12526:
[----:B------:R0:W5:Y:S01]  /*49e0*/  LDG.E.U8 R0, [R4.64] ;  /* 0x0000002404007981 */ /* 0x000162000c1e1100 */
[----:B------:R-:W-:Y:S05]  /*49f0*/  BRA `(.L_x_12502) ;  /* 0x0000001000007947 */ /* 0x000fea0003800000 */
.L_x_12525:
[----:B------:R0:W5:Y:S02]  /*4a00*/  LDG.E.U8 R0, [R4.64] ;  /* 0x0000002404007981 */ /* 0x000164000c1e1100 */
.L_x_12502:
        /* <DEDUP_REMOVED lines=19> */
.L_x_12532:
[----:B------:R1:W-:Y:S01]  /*4b40*/  STG.E.U8 [R16.64], R2 ;  /* 0x0000000210007986 */ /* 0x0003e2000c101124 */
[----:B------:R-:W-:Y:S05]  /*4b50*/  BRA `(.L_x_12534) ;  /* 0x00000d5000007947 */ /* 0x000fea0003800000 */
.L_x_12531:
        /* <DEDUP_REMOVED lines=9> */
.L_x_12536:
[----:B------:R1:W-:Y:S01]  /*4bf0*/  STG.E [R16.64], R2 ;  /* 0x0000000210007986 */ /* 0x0003e2000c101924 */
[----:B------:R-:W-:Y:S05]  /*4c00*/  BRA `(.L_x_12534) ;  /* 0x00000ca000007947 */ /* 0x000fea0003800000 */
.L_x_12535:
[----:B------:R1:W-:Y:S01]  /*4c10*/  STG.E.U16 [R16.64], R2 ;  /* 0x0000000210007986 */ /* 0x0003e2000c101524 */
[----:B------:R-:W-:Y:S05]  /*4c20*/  BRA `(.L_x_12534) ;  /* 0x00000c8000007947 */ /* 0x000fea0003800000 */
.L_x_12530:
        /* <DEDUP_REMOVED lines=9> */
.L_x_12538:
[----:B------:R-:W1:Y:S02]  /*4cc0*/  I2F.U32 R0, R2 ;  /* 0x0000000200007306 */ /* 0x000e640000201000 */
[----:B-1----:R-:W-:-:S05]  /*4cd0*/  F2FP.PACK_AB R0, RZ, R0 ;  /* 0x00000000ff00723e */ /* 0x002fca00000000ff */
[----:B------:R1:W-:Y:S01]  /*4ce0*/  STG.E.U16 [R16.64], R0 ;  /* 0x0000000010007986 */ /* 0x0003e2000c101524 */
[----:B------:R-:W-:Y:S05]  /*4cf0*/  BRA `(.L_x_12534) ;  /* 0x00000bb000007947 */ /* 0x000fea0003800000 */
.L_x_12537:
        /* <DEDUP_REMOVED lines=10> */
.L_x_12540:
[----:B------:R-:W1:Y:S02]  /*4da0*/  I2F.U32 R2, R2 ;  /* 0x0000000200027306 */ /* 0x000e640000201000 */
[----:B-1----:R-:W-:-:S04]  /*4db0*/  F2FP.PACK_AB R3, RZ, R2 ;  /* 0x00000002ff03723e */ /* 0x002fc800000000ff */
[----:B------:R-:W-:-:S05]  /*4dc0*/  PRMT R3, R3, 0x5410, RZ ;  /* 0x0000541003037816 */ /* 0x000fca00000000ff */
[----:B------:R1:W-:Y:S01]  /*4dd0*/  STG.E [R16.64], R3 ;  /* 0x0000000310007986 */ /* 0x0003e2000c101924 */
[----:B------:R-:W-:Y:S05]  /*4de0*/  BRA `(.L_x_12534) ;  /* 0x00000ac000007947 */ /* 0x000fea0003800000 */
.L_x_12539:
[----:B------:R-:W1:Y:S02]  /*4df0*/  I2F.F64.U32 R2, R2 ;  /* 0x0000000200027312 */ /* 0x000e640000201800 */
[----:B-1----:R1:W-:Y:S01]  /*4e00*/  STG.E.64 [R16.64], R2 ;  /* 0x0000000210007986 */ /* 0x0023e2000c101b24 */
[----:B------:R-:W-:Y:S05]  /*4e10*/  BRA `(.L_x_12534) ;  /* 0x00000a9000007947 */ /* 0x000fea0003800000 */
.L_x_12529:
        /* <DEDUP_REMOVED lines=10> */
.L_x_12543:
[----:B0-----:R-:W0:Y:S01]  /*4ec0*/  I2F.F64.U32 R4, R2 ;  /* 0x0000000200047312 */ /* 0x001e220000201800 */
[----:B------:R-:W-:-:S05]  /*4ed0*/  CS2R R6, SRZ ;  /* 0x0000000000067805 */ /* 0x000fca000001ff00 */
[----:B0-----:R0:W-:Y:S01]  /*4ee0*/  STG.E.128 [R16.64], R4 ;  /* 0x0000000410007986 */ /* 0x0011e2000c101d24 */
[----:B------:R-:W-:Y:S05]  /*4ef0*/  BRA `(.L_x_12534) ;  /* 0x000009b000007947 */ /* 0x000fea0003800000 */
.L_x_12542:
        /* <DEDUP_REMOVED lines=21> */
.L_x_12547:
[----:B------:R-:W-:Y:S05]  /*5050*/  BSYNC B0 ;  /* 0x0000000000007941 */ /* 0x000fea0003800000 */
.L_x_12546:
[----:B------:R-:W-:-:S05]  /*5060*/  LOP3.LUT R3, R0, R3, RZ, 0xfc, !PT ;  /* 0x0000000300037212 */ /* 0x000fca00078efcff */
[----:B------:R0:W-:Y:S01]  /*5070*/  STG.E.U8 [R16.64], R3 ;  /* 0x0000000310007986 */ /* 0x0001e2000c101124 */
[----:B------:R-:W-:Y:S05]  /*5080*/  BRA `(.L_x_12534) ;  /* 0x0000082000007947 */ /* 0x000fea0003800000 */
.L_x_12545:
        /* <DEDUP_REMOVED lines=13> */
.L_x_12549:
[----:B------:R-:W-:Y:S01]  /*5160*/  IMAD.MOV.U32 R0, RZ, RZ, 0x7f ;  /* 0x0000007fff007424 */ /* 0x000fe200078e00ff */
[----:B------:R-:W-:-:S04]  /*5170*/  ISETP.GT.U32.AND P0, PT, R3, 0x7f800000, PT ;  /* 0x7f8000000300780c */ /* 0x000fc80003f04070 */
[----:B------:R-:W-:-:S04]  /*5180*/  SEL R0, R0, 0x7c, P0 ;  /* 0x0000007c00007807 */ /* 0x000fc80000000000 */
.L_x_12550:
[----:B------:R-:W-:Y:S05]  /*5190*/  BSYNC B0 ;  /* 0x0000000000007941 */ /* 0x000fea0003800000 */
.L_x_12548:
[----:B------:R-:W-:-:S04]  /*51a0*/  LOP3.LUT R2, R5, 0x80000000, RZ, 0xc0, !PT ;  /* 0x8000000005027812 */ /* 0x000fc800078ec0ff */
[----:B------:R-:W-:-:S04]  /*51b0*/  SHF.R.U32.HI R3, RZ, 0x18, R2 ;  /* 0x00000018ff037819 */ /* 0x000fc80000011602 */
[----:B------:R-:W-:-:S05]  /*51c0*/  LOP3.LUT R3, R0, R3, RZ, 0xfc, !PT ;  /* 0x0000000300037212 */ /* 0x000fca00078efcff */
[----:B------:R0:W-:Y:S01]  /*51d0*/  STG.E.U8 [R16.64], R3 ;  /* 0x0000000310007986 */ /* 0x0001e2000c101124 */
[----:B------:R-:W-:Y:S05]  /*51e0*/  BRA `(.L_x_12534) ;  /* 0x000006c000007947 */ /* 0x000fea0003800000 */
.L_x_12544:
[----:B------:R-:W1:Y:S02]  /*51f0*/  I2F.U32 R0, R2 ;  /* 0x0000000200007306 */ /* 0x000e640000201000 */
[----:B-1----:R-:W-:-:S05]  /*5200*/  F2FP.BF16.PACK_AB R0, RZ, R0 ;  /* 0x00000000ff00723e */ /* 0x002fca00000010ff */
[----:B------:R1:W-:Y:S01]  /*5210*/  STG.E.U16 [R16.64], R0 ;  /* 0x0000000010007986 */ /* 0x0003e2000c101524 */
[----:B------:R-:W-:Y:S05]  /*5220*/  BRA `(.L_x_12534) ;  /* 0x0000068000007947 */ /* 0x000fea0003800000 */
.L_x_12541:
        /* <DEDUP_REMOVED lines=10> */
.L_x_12553:
        /* <DEDUP_REMOVED lines=17> */
.L_x_12556:
[----:B------:R-:W-:-:S04]  /*53e0*/  LOP3.LUT R2, R5, 0x80000000, RZ, 0xc0, !PT ;  /* 0x8000000005027812 */ /* 0x000fc800078ec0ff */
[----:B------:R-:W-:-:S04]  /*53f0*/  SHF.R.U32.HI R3, RZ, 0x18, R2 ;  /* 0x00000018ff037819 */ /* 0x000fc80000011602 */
[----:B------:R-:W-:-:S04]  /*5400*/  LOP3.LUT R0, R0, R3, RZ, 0xfc, !PT ;  /* 0x0000000300007212 */ /* 0x000fc800078efcff */
[----:B------:R-:W-:Y:S02]  /*5410*/  PRMT R8, R0, 0x7610, R8 ;  /* 0x0000761000087816 */ /* 0x000fe40000000008 */
.L_x_12555:
[----:B------:R-:W-:Y:S05]  /*5420*/  BSYNC B0 ;  /* 0x0000000000007941 */ /* 0x000fea0003800000 */
.L_x_12554:
[----:B------:R0:W-:Y:S01]  /*5430*/  STG.E.U8 [R16.64], R8 ;  /* 0x0000000810007986 */ /* 0x0001e2000c101124 */
[----:B------:R-:W-:Y:S05]  /*5440*/  BRA `(.L_x_12534) ;  /* 0x0000046000007947 */ /* 0x000fea0003800000 */
.L_x_12552:
        /* <DEDUP_REMOVED lines=17> */
.L_x_12559:
[----:B------:R-:W-:-:S04]  /*5560*/  LOP3.LUT R2, R5, 0x80000000, RZ, 0xc0, !PT ;  /* 0x8000000005027812 */ /* 0x000fc800078ec0ff */
[----:B------:R-:W-:-:S04]  /*5570*/  SHF.R.U32.HI R3, RZ, 0x18, R2 ;  /* 0x00000018ff037819 */ /* 0x000fc80000011602 */
[----:B------:R-:W-:-:S04]  /*5580*/  LOP3.LUT R0, R0, R3, RZ, 0xfc, !PT ;  /* 0x0000000300007212 */ /* 0x000fc800078efcff */
[----:B------:R-:W-:Y:S02]  /*5590*/  PRMT R8, R0, 0x7610, R8 ;  /* 0x0000761000087816 */ /* 0x000fe40000000008 */
.L_x_12558:
[----:B------:R-:W-:Y:S05]  /*55a0*/  BSYNC B0 ;  /* 0x0000000000007941 */ /* 0x000fea0003800000 */
.L_x_12557:
[----:B------:R0:W-:Y:S01]  /*55b0*/  STG.E.U8 [R16.64], R8 ;  /* 0x0000000810007986 */ /* 0x0001e2000c101124 */
[----:B------:R-:W-:Y:S05]  /*55c0*/  BRA `(.L_x_12534) ;  /* 0x000002e000007947 */ /* 0x000fea0003800000 */
.L_x_12551:
        /* <DEDUP_REMOVED lines=22> */
.L_x_12533:
        /* <DEDUP_REMOVED lines=20> */
.L_x_12561:
[----:B------:R-:W-:-:S05]  /*5870*/  IMAD.MOV.U32 R3, RZ, RZ, RZ ;  /* 0x000000ffff037224 */ /* 0x000fca00078e00ff */
[----:B------:R1:W-:Y:S01]  /*5880*/  STG.E.64 [R16.64], R2 ;  /* 0x0000000210007986 */ /* 0x0003e2000c101b24 */
[----:B------:R-:W-:Y:S05]  /*5890*/  BRA `(.L_x_12534) ;  /* 0x0000001000007947 */ /* 0x000fea0003800000 */
.L_x_12560:
[----:B------:R1:W-:Y:S02]  /*58a0*/  STG.E [R16.64], R2 ;  /* 0x0000000210007986 */ /* 0x0003e4000c101924 */
.L_x_12534:
[----:B------:R-:W-:-:S04]  /*58b0*/  IADD3 R19, R19, 0x80, RZ ;  /* 0x0000008013137810 */ /* 0x000fc80007ffe0ff */
[----:B------:R-:W-:-:S13]  /*58c0*/  ISETP.GE.AND P0, PT, R19, c[0x0][0x160], PT ;  /* 0x0000580013007a0c */ /* 0x000fda0003f06270 */
        /* <DEDUP_REMOVED lines=229> */
.L_x_12562:
        /* <DEDUP_REMOVED lines=18> */
.L_x_12566:
[----:B------:R0:W5:Y:S01]  /*6840*/  LDG.E.U8 R0, [R4.64] ;  /* 0x0000002404007981 */ /* 0x000162000c1e1100 */
[----:B------:R-:W-:Y:S05]  /*6850*/  BRA `(.L_x_12568) ;  /* 0x00000dc000007947 */ /* 0x000fea0003800000 */
.L_x_12565:
        /* <DEDUP_REMOVED lines=8> */
.L_x_12570:
[----:B------:R0:W5:Y:S01]  /*68e0*/  LDG.E.U8 R0, [R4.64] ;  /* 0x0000002404007981 */ /* 0x000162000c1e1100 */
[----:B------:R-:W-:Y:S05]  /*68f0*/  BRA `(.L_x_12568) ;  /* 0x00000d2000007947 */ /* 0x000fea0003800000 */
.L_x_12569:
[----:B------:R0:W5:Y:S01]  /*6900*/  LDG.E.U16 R0, [R4.64] ;  /* 0x0000002404007981 */ /* 0x000162000c1e1500 */
[----:B------:R-:W-:Y:S05]  /*6910*/  BRA `(.L_x_12568) ;  /* 0x00000d0000007947 */ /* 0x000fea0003800000 */
.L_x_12564:
        /* <DEDUP_REMOVED lines=10> */
.L_x_12572:
[----:B------:R-:W2:Y:S02]  /*69c0*/  LDG.E.U16 R2, [R4.64] ;  /* 0x0000002404027981 */ /* 0x000ea4000c1e1500 */
[----:B--2---:R-:W-:-:S06]  /*69d0*/  HADD2.F32 R2, -RZ, R2.H0_H0 ;  /* 0x20000002ff027230 */ /* 0x004fcc0000004100 */
[----:B------:R-:W0:Y:S02]  /*69e0*/  F2I.S64.TRUNC R2, R2 ;  /* 0x0000000200027311 */ /* 0x000e24000020d900 */
[----:B0-----:R-:W-:Y:S01]  /*69f0*/  PRMT R0, R2, 0x7610, R0 ;  /* 0x0000761002007816 */ /* 0x001fe20000000000 */
[----:B------:R-:W-:Y:S05]  /*6a00*/  BRA `(.L_x_12568) ;  /* 0x00000c1000007947 */ /* 0x000fea0003800000 */
.L_x_12571:
        /* <DEDUP_REMOVED lines=10> */
.L_x_12574:
[----:B------:R-:W2:Y:S02]  /*6ab0*/  LDG.E.U16 R4, [R4.64] ;  /* 0x0000002404047981 */ /* 0x000ea4000c1e1500 */
[----:B--2---:R-:W-:-:S06]  /*6ac0*/  HADD2.F32 R2, -RZ, R4.H0_H0 ;  /* 0x20000004ff027230 */ /* 0x004fcc0000004100 */
[----:B------:R-:W0:Y:S02]  /*6ad0*/  F2I.S64.TRUNC R2, R2 ;  /* 0x0000000200027311 */ /* 0x000e24000020d900 */
[----:B0-----:R-:W-:Y:S01]  /*6ae0*/  PRMT R0, R2, 0x7610, R0 ;  /* 0x0000761002007816 */ /* 0x001fe20000000000 */
[----:B------:R-:W-:Y:S05]  /*6af0*/  BRA `(.L_x_12568) ;  /* 0x00000b2000007947 */ /* 0x000fea0003800000 */
.L_x_12573:
[----:B------:R-:W2:Y:S02]  /*6b00*/  LDG.E.64 R2, [R4.64] ;  /* 0x0000002404027981 */ /* 0x000ea4000c1e1b00 */
[----:B--2---:R-:W0:Y:S02]  /*6b10*/  F2I.S64.F64.TRUNC R2, R2 ;  /* 0x0000000200027311 */ /* 0x004e24000030d900 */
[----:B0-----:R-:W-:Y:S01]  /*6b20*/  PRMT R0, R2, 0x7610, R0 ;  /* 0x0000761002007816 */ /* 0x001fe20000000000 */
[----:B------:R-:W-:Y:S05]  /*6b30*/  BRA `(.L_x_12568) ;  /* 0x00000ae000007947 */ /* 0x000fea0003800000 */
.L_x_12563:
        /* <DEDUP_REMOVED lines=12> */
.L_x_12577:
[----:B------:R-:W2:Y:S02]  /*6c00*/  LDG.E.64 R4, [R4.64] ;  /* 0x0000002404047981 */ /* 0x000ea4000c1e1b00 */
[----:B--2---:R-:W0:Y:S02]  /*6c10*/  F2I.S64.F64.TRUNC R2, R4 ;  /* 0x0000000400027311 */ /* 0x004e24000030d900 */
[----:B0-----:R-:W-:Y:S01]  /*6c20*/  PRMT R0, R2, 0x7610, R0 ;  /* 0x0000761002007816 */ /* 0x001fe20000000000 */
[----:B------:R-:W-:Y:S05]  /*6c30*/  BRA `(.L_x_12568) ;  /* 0x000009e000007947 */ /* 0x000fea0003800000 */
.L_x_12576:
        /* <DEDUP_REMOVED lines=28> */
.L_x_12579:
        /* <DEDUP_REMOVED lines=15> */
.L_x_12578:
[----:B------:R-:W2:Y:S02]  /*6ef0*/  LDG.E.U16 R2, [R4.64] ;  /* 0x0000002404027981 */ /* 0x000ea4000c1e1500 */
[----:B--2---:R-:W-:-:S06]  /*6f00*/  PRMT R2, RZ, 0x5410, R2 ;  /* 0x00005410ff027816 */ /* 0x004fcc0000000002 */
[----:B------:R-:W0:Y:S02]  /*6f10*/  F2I.S64.TRUNC R2, R2 ;  /* 0x0000000200027311 */ /* 0x000e24000020d900 */
[----:B0-----:R-:W-:Y:S01]  /*6f20*/  PRMT R0, R2, 0x7610, R0 ;  /* 0x0000761002007816 */ /* 0x001fe20000000000 */
[----:B------:R-:W-:Y:S05]  /*6f30*/  BRA `(.L_x_12568) ;  /* 0x000006e000007947 */ /* 0x000fea0003800000 */
.L_x_12575:
        /* <DEDUP_REMOVED lines=10> */
.L_x_12582:
        /* <DEDUP_REMOVED lines=21> */
.L_x_12586:
[----:B------:R-:W-:Y:S05]  /*7130*/  BSYNC B1 ;  /* 0x0000000000017941 */ /* 0x000fea0003800000 */
.L_x_12585:
[----:B------:R-:W-:Y:S01]  /*7140*/  IMAD.SHL.U32 R2, R2, 0x100000, RZ ;  /* 0x0010000002027824 */ /* 0x000fe200078e00ff */
[----:B------:R-:W-:-:S04]  /*7150*/  LEA R3, R0, 0x3b800000, 0x17 ;  /* 0x3b80000000037811 */ /* 0x000fc800078eb8ff */
[----:B------:R-:W-:Y:S02]  /*7160*/  LOP3.LUT R2, R3, R2, R4, 0xfe, !PT ;  /* 0x0000000203027212 */ /* 0x000fe400078efe04 */
.L_x_12584:
[----:B------:R-:W-:Y:S05]  /*7170*/  BSYNC B0 ;  /* 0x0000000000007941 */ /* 0x000fea0003800000 */
.L_x_12583:
[----:B------:R-:W0:Y:S02]  /*7180*/  F2I.S64.TRUNC R2, R2 ;  /* 0x0000000200027311 */ /* 0x000e24000020d900 */
[----:B0-----:R-:W-:Y:S01]  /*7190*/  PRMT R0, R2, 0x7610, R0 ;  /* 0x0000761002007816 */ /* 0x001fe20000000000 */
[----:B------:R-:W-:Y:S05]  /*71a0*/  BRA `(.L_x_12568) ;  /* 0x0000047000007947 */ /* 0x000fea0003800000 */
.L_x_12581:
        /* <DEDUP_REMOVED lines=21> */
.L_x_12590:
[----:B------:R-:W-:Y:S05]  /*7300*/  BSYNC B1 ;  /* 0x0000000000017941 */ /* 0x000fea0003800000 */
.L_x_12589:
[----:B------:R-:W-:Y:S01]  /*7310*/  IMAD.SHL.U32 R2, R2, 0x200000, RZ ;  /* 0x0020000002027824 */ /* 0x000fe200078e00ff */
[----:B------:R-:W-:-:S04]  /*7320*/  LEA R3, R0, 0x37800000, 0x17 ;  /* 0x3780000000037811 */ /* 0x000fc800078eb8ff */
[----:B------:R-:W-:Y:S02]  /*7330*/  LOP3.LUT R2, R3, R2, R4, 0xfe, !PT ;  /* 0x0000000203027212 */ /* 0x000fe400078efe04 */
.L_x_12588:
[----:B------:R-:W-:Y:S05]  /*7340*/  BSYNC B0 ;  /* 0x0000000000007941 */ /* 0x000fea0003800000 */
.L_x_12587:
[----:B------:R-:W0:Y:S02]  /*7350*/  F2I.S64.TRUNC R2, R2 ;  /* 0x0000000200027311 */ /* 0x000e24000020d900 */
[----:B0-----:R-:W-:Y:S01]  /*7360*/  PRMT R0, R2, 0x7610, R0 ;  /* 0x0000761002007816 */ /* 0x001fe20000000000 */
[----:B------:R-:W-:Y:S05]  /*7370*/  BRA `(.L_x_12568) ;  /* 0x000002a000007947 */ /* 0x000fea0003800000 */
.L_x_12580:
        /* <DEDUP_REMOVED lines=14> */
.L_x_12594:
[----:B------:R-:W-:Y:S05]  /*7460*/  BSYNC B0 ;  /* 0x0000000000007941 */ /* 0x000fea0003800000 */
.L_x_12593:
[----:B------:R-:W0:Y:S02]  /*7470*/  F2I.S64.TRUNC R2, R2 ;  /* 0x0000000200027311 */ /* 0x000e24000020d900 */
[----:B0-----:R-:W-:Y:S01]  /*7480*/  PRMT R0, R2, 0x7610, R0 ;  /* 0x0000761002007816 */ /* 0x001fe20000000000 */
[----:B------:R-:W-:Y:S05]  /*7490*/  BRA `(.L_x_12568) ;  /* 0x0000018000007947 */ /* 0x000fea0003800000 */
.L_x_12567:
        /* <DEDUP_REMOVED lines=21> */
.L_x_12592:
[----:B------:R0:W5:Y:S01]  /*75f0*/  LDG.E.U8 R0, [R4.64] ;  /* 0x0000002404007981 */ /* 0x000162000c1e1100 */
[----:B------:R-:W-:Y:S05]  /*7600*/  BRA `(.L_x_12568) ;  /* 0x0000001000007947 */ /* 0x000fea0003800000 */
.L_x_12591:
[----:B------:R0:W5:Y:S02]  /*7610*/  LDG.E.U8 R0, [R4.64] ;  /* 0x0000002404007981 */ /* 0x000164000c1e1100 */
.L_x_12568:
        /* <DEDUP_REMOVED lines=19> */
.L_x_12598:
[----:B------:R1:W-:Y:S01]  /*7750*/  STG.E.U8 [R16.64], R2 ;  /* 0x0000000210007986 */ /* 0x0003e2000c101124 */
[----:B------:R-:W-:Y:S05]  /*7760*/  BRA `(.L_x_12600) ;  /* 0x00000d5000007947 */ /* 0x000fea0003800000 */
.L_x_12597:
        /* <DEDUP_REMOVED lines=9> */
.L_x_12602:
[----:B------:R1:W-:Y:S01]  /*7800*/  STG.E [R16.64], R2 ;  /* 0x0000000210007986 */ /* 0x0003e2000c101924 */
[----:B------:R-:W-:Y:S05]  /*7810*/  BRA `(.L_x_12600) ;  /* 0x00000ca000007947 */ /* 0x000fea0003800000 */
.L_x_12601:
[----:B------:R1:W-:Y:S01]  /*7820*/  STG.E.U16 [R16.64], R2 ;  /* 0x0000000210007986 */ /* 0x0003e2000c101524 */
[----:B------:R-:W-:Y:S05]  /*7830*/  BRA `(.L_x_12600) ;  /* 0x00000c8000007947 */ /* 0x000fea0003800000 */
.L_x_12596:
        /* <DEDUP_REMOVED lines=9> */
.L_x_12604:
[----:B------:R-:W1:Y:S02]  /*78d0*/  I2F.U32 R0, R2 ;  /* 0x0000000200007306 */ /* 0x000e640000201000 */
[----:B-1----:R-:W-:-:S05]  /*78e0*/  F2FP.PACK_AB R0, RZ, R0 ;  /* 0x00000000ff00723e */ /* 0x002fca00000000ff */
[----:B------:R1:W-:Y:S01]  /*78f0*/  STG.E.U16 [R16.64], R0 ;  /* 0x0000000010007986 */ /* 0x0003e2000c101524 */
[----:B------:R-:W-:Y:S05]  /*7900*/  BRA `(.L_x_12600) ;  /* 0x00000bb000007947 */ /* 0x000fea0003800000 */
.L_x_12603:
        /* <DEDUP_REMOVED lines=10> */
.L_x_12606:
[----:B------:R-:W1:Y:S02]  /*79b0*/  I2F.U32 R2, R2 ;  /* 0x0000000200027306 */ /* 0x000e640000201000 */
[----:B-1----:R-:W-:-:S04]  /*79c0*/  F2FP.PACK_AB R3, RZ, R2 ;  /* 0x00000002ff03723e */ /* 0x002fc800000000ff */
[----:B------:R-:W-:-:S05]  /*79d0*/  PRMT R3, R3, 0x5410, RZ ;  /* 0x0000541003037816 */ /* 0x000fca00000000ff */
[----:B------:R1:W-:Y:S01]  /*79e0*/  STG.E [R16.64], R3 ;  /* 0x0000000310007986 */ /* 0x0003e2000c101924 */
[----:B------:R-:W-:Y:S05]  /*79f0*/  BRA `(.L_x_12600) ;  /* 0x00000ac000007947 */ /* 0x000fea0003800000 */
.L_x_12605:
[----:B------:R-:W1:Y:S02]  /*7a00*/  I2F.F64.U32 R2, R2 ;  /* 0x0000000200027312 */ /* 0x000e640000201800 */
[----:B-1----:R1:W-:Y:S01]  /*7a10*/  STG.E.64 [R16.64], R2 ;  /* 0x0000000210007986 */ /* 0x0023e2000c101b24 */
[----:B------:R-:W-:Y:S05]  /*7a20*/  BRA `(.L_x_12600) ;  /* 0x00000a9000007947 */ /* 0x000fea0003800000 */
.L_x_12595:
        /* <DEDUP_REMOVED lines=10> */
.L_x_12609:
[----:B0-----:R-:W0:Y:S01]  /*7ad0*/  I2F.F64.U32 R4, R2 ;  /* 0x0000000200047312 */ /* 0x001e220000201800 */
[----:B------:R-:W-:-:S05]  /*7ae0*/  CS2R R6, SRZ ;  /* 0x0000000000067805 */ /* 0x000fca000001ff00 */
[----:B0-----:R0:W-:Y:S01]  /*7af0*/  STG.E.128 [R16.64], R4 ;  /* 0x0000000410007986 */ /* 0x0011e2000c101d24 */
[----:B------:R-:W-:Y:S05]  /*7b00*/  BRA `(.L_x_12600) ;  /* 0x000009b000007947 */ /* 0x000fea0003800000 */
.L_x_12608:
        /* <DEDUP_REMOVED lines=21> */
.L_x_12613:
[----:B------:R-:W-:Y:S05]  /*7c60*/  BSYNC B0 ;  /* 0x0000000000007941 */ /* 0x000fea0003800000 */
.L_x_12612:
[----:B------:R-:W-:-:S05]  /*7c70*/  LOP3.LUT R3, R0, R3, RZ, 0xfc, !PT ;  /* 0x0000000300037212 */ /* 0x000fca00078efcff */
[----:B------:R0:W-:Y:S01]  /*7c80*/  STG.E.U8 [R16.64], R3 ;  /* 0x0000000310007986 */ /* 0x0001e2000c101124 */
[----:B------:R-:W-:Y:S05]  /*7c90*/  BRA `(.L_x_12600) ;  /* 0x0000082000007947 */ /* 0x000fea0003800000 */
.L_x_12611:
        /* <DEDUP_REMOVED lines=13> */
.L_x_12615:
[----:B------:R-:W-:Y:S01]  /*7d70*/  IMAD.MOV.U32 R0, RZ, RZ, 0x7f ;  /* 0x0000007fff007424 */ /* 0x000fe200078e00ff */
[----:B------:R-:W-:-:S04]  /*7d80*/  ISETP.GT.U32.AND P0, PT, R3, 0x7f800000, PT ;  /* 0x7f8000000300780c */ /* 0x000fc80003f04070 */
[----:B------:R-:W-:-:S04]  /*7d90*/  SEL R0, R0, 0x7c, P0 ;  /* 0x0000007c00007807 */ /* 0x000fc80000000000 */
.L_x_12616:
[----:B------:R-:W-:Y:S05]  /*7da0*/  BSYNC B0 ;  /* 0x0000000000007941 */ /* 0x000fea0003800000 */
.L_x_12614:
[----:B------:R-:W-:-:S04]  /*7db0*/  LOP3.LUT R2, R5, 0x80000000, RZ, 0xc0, !PT ;  /* 0x8000000005027812 */ /* 0x000fc800078ec0ff */
[----:B------:R-:W-:-:S04]  /*7dc0*/  SHF.R.U32.HI R3, RZ, 0x18, R2 ;  /* 0x00000018ff037819 */ /* 0x000fc80000011602 */
[----:B------:R-:W-:-:S05]  /*7dd0*/  LOP3.LUT R3, R0, R3, RZ, 0xfc, !PT ;  /* 0x0000000300037212 */ /* 0x000fca00078efcff */
[----:B------:R0:W-:Y:S01]  /*7de0*/  STG.E.U8 [R16.64], R3 ;  /* 0x0000000310007986 */ /* 0x0001e2000c101124 */
[----:B------:R-:W-:Y:S05]  /*7df0*/  BRA `(.L_x_12600) ;  /* 0x000006c000007947 */ /* 0x000fea0003800000 */
.L_x_12610:
[----:B------:R-:W1:Y:S02]  /*7e00*/  I2F.U32 R0, R2 ;  /* 0x0000000200007306 */ /* 0x000e640000201000 */
[----:B-1----:R-:W-:-:S05]  /*7e10*/  F2FP.BF16.PACK_AB R0, RZ, R0 ;  /* 0x00000000ff00723e */ /* 0x002fca00000010ff */
[----:B------:R1:W-:Y:S01]  /*7e20*/  STG.E.U16 [R16.64], R0 ;  /* 0x0000000010007986 */ /* 0x0003e2000c101524 */
[----:B------:R-:W-:Y:S05]  /*7e30*/  BRA `(.L_x_12600) ;  /* 0x0000068000007947 */ /* 0x000fea0003800000 */
.L_x_12607:
        /* <DEDUP_REMOVED lines=10> */
.L_x_12619:
        /* <DEDUP_REMOVED lines=17> */
.L_x_12622:
[----:B------:R-:W-:-:S04]  /*7ff0*/  LOP3.LUT R2, R5, 0x80000000, RZ, 0xc0, !PT ;  /* 0x8000000005027812 */ /* 0x000fc800078ec0ff */
[----:B------:R-:W-:-:S04]  /*8000*/  SHF.R.U32.HI R3, RZ, 0x18, R2 ;  /* 0x00000018ff037819 */ /* 0x000fc80000011602 */
[----:B------:R-:W-:-:S04]  /*8010*/  LOP3.LUT R0, R0, R3, RZ, 0xfc, !PT ;  /* 0x0000000300007212 */ /* 0x000fc800078efcff */
[----:B------:R-:W-:Y:S02]  /*8020*/  PRMT R8, R0, 0x7610, R8 ;  /* 0x0000761000087816 */ /* 0x000fe40000000008 */
.L_x_12621:
[----:B------:R-:W-:Y:S05]  /*8030*/  BSYNC B0 ;  /* 0x0000000000007941 */ /* 0x000fea0003800000 */
.L_x_12620:
[----:B------:R0:W-:Y:S01]  /*8040*/  STG.E.U8 [R16.64], R8 ;  /* 0x0000000810007986 */ /* 0x0001e2000c101124 */
[----:B------:R-:W-:Y:S05]  /*8050*/  BRA `(.L_x_12600) ;  /* 0x0000046000007947 */ /* 0x000fea0003800000 */
.L_x_12618:
        /* <DEDUP_REMOVED lines=17> */
.L_x_12625:
[----:B------:R-:W-:-:S04]  /*8170*/  LOP3.LUT R2, R5, 0x80000000, RZ, 0xc0, !PT ;  /* 0x8000000005027812 */ /* 0x000fc800078ec0ff */
[----:B------:R-:W-:-:S04]  /*8180*/  SHF.R.U32.HI R3, RZ, 0x18, R2 ;  /* 0x00000018ff037819 */ /* 0x000fc80000011602 */
[----:B------:R-:W-:-:S04]  /*8190*/  LOP3.LUT R0, R0, R3, RZ, 0xfc, !PT ;  /* 0x0000000300007212 */ /* 0x000fc800078efcff */
[----:B------:R-:W-:Y:S02]  /*81a0*/  PRMT R8, R0, 0x7610, R8 ;  /* 0x0000761000087816 */ /* 0x000fe40000000008 */
.L_x_12624:
[----:B------:R-:W-:Y:S05]  /*81b0*/  BSYNC B0 ;  /* 0x0000000000007941 */ /* 0x000fea0003800000 */
.L_x_12623:
[----:B------:R0:W-:Y:S01]  /*81c0*/  STG.E.U8 [R16.64], R8 ;  /* 0x0000000810007986 */ /* 0x0001e2000c101124 */
[----:B------:R-:W-:Y:S05]  /*81d0*/  BRA `(.L_x_12600) ;  /* 0x000002e000007947 */ /* 0x000fea0003800000 */
.L_x_12617:
        /* <DEDUP_REMOVED lines=22> */
.L_x_12599:
        /* <DEDUP_REMOVED lines=20> */
.L_x_12627:
[----:B------:R-:W-:-:S05]  /*8480*/  IMAD.MOV.U32 R3, RZ, RZ, RZ ;  /* 0x000000ffff037224 */ /* 0x000fca00078e00ff */
[----:B------:R1:W-:Y:S01]  /*8490*/  STG.E.64 [R16.64], R2 ;  /* 0x0000000210007986 */ /* 0x0003e2000c101b24 */
[----:B------:R-:W-:Y:S05]  /*84a0*/  BRA `(.L_x_12600) ;  /* 0x0000001000007947 */ /* 0x000fea0003800000 */
.L_x_12626:
[----:B------:R1:W-:Y:S02]  /*84b0*/  STG.E [R16.64], R2 ;  /* 0x0000000210007986 */ /* 0x0003e4000c101924 */
.L_x_12600:
[----:B------:R-:W-:Y:S02]  /*84c0*/  IADD3 R19, R19, 0x80, RZ ;  /* 0x0000008013137810 */ /* 0x000fe40007ffe0ff */
.L_x_12495:
[----:B------:R-:W-:Y:S05]  /*84d0*/  BSYNC B6 ;  /* 0x0000000000067941 */ /* 0x000fea0003800000 */
.L_x_12494:
[----:B------:R-:W-:-:S13]  /*84e0*/  ISETP.GE.AND P0, PT, R19, c[0x0][0x160], PT ;  /* 0x0000580013007a0c */ /* 0x000fda0003f06270 */
[----:B------:R-:W-:Y:S05]  /*84f0*/  @P0 EXIT ;  /* 0x000000000000094d */ /* 0x000fea0003800000 */
        /* <DEDUP_REMOVED lines=228> */
.L_x_12628:
        /* <DEDUP_REMOVED lines=18> */
.L_x_12632:
[----:B------:R0:W5:Y:S01]  /*9460*/  LDG.E.U8 R0, [R4.64] ;  /* 0x0000002404007981 */ /* 0x000162000c1e1100 */
[----:B------:R-:W-:Y:S05]  /*9470*/  BRA `(.L_x_12634) ;  /* 0x00000dc000007947 */ /* 0x000fea0003800000 */
.L_x_12631:
        /* <DEDUP_REMOVED lines=8> */
.L_x_12636:
[----:B------:R0:W5:Y:S01]  /*9500*/  LDG.E.U8 R0, [R4.64] ;  /* 0x0000002404007981 */ /* 0x000162000c1e1100 */
[----:B------:R-:W-:Y:S05]  /*9510*/  BRA `(.L_x_12634) ;  /* 0x00000d2000007947 */ /* 0x000fea0003800000 */
.L_x_12635:
[----:B------:R0:W5:Y:S01]  /*9520*/  LDG.E.U16 R0, [R4.64] ;  /* 0x0000002404007981 */ /* 0x000162000c1e1500 */
[----:B------:R-:W-:Y:S05]  /*9530*/  BRA `(.L_x_12634) ;  /* 0x00000d0000007947 */ /* 0x000fea0003800000 */
.L_x_12630:
        /* <DEDUP_REMOVED lines=10> */
.L_x_12638:
[----:B------:R-:W2:Y:S02]  /*95e0*/  LDG.E.U16 R2, [R4.64] ;  /* 0x0000002404027981 */ /* 0x000ea4000c1e1500 */
[----:B--2---:R-:W-:-:S06]  /*95f0*/  HADD2.F32 R2, -RZ, R2.H0_H0 ;  /* 0x20000002ff027230 */ /* 0x004fcc0000004100 */
[----:B------:R-:W0:Y:S02]  /*9600*/  F2I.S64.TRUNC R2, R2 ;  /* 0x0000000200027311 */ /* 0x000e24000020d900 */
[----:B0-----:R-:W-:Y:S01]  /*9610*/  PRMT R0, R2, 0x7610, R0 ;  /* 0x0000761002007816 */ /* 0x001fe20000000000 */
[----:B------:R-:W-:Y:S05]  /*9620*/  BRA `(.L_x_12634) ;  /* 0x00000c1000007947 */ /* 0x000fea0003800000 */
.L_x_12637:
        /* <DEDUP_REMOVED lines=10> */
.L_x_12640:
[----:B------:R-:W2:Y:S02]  /*96d0*/  LDG.E.U16 R4, [R4.64] ;  /* 0x0000002404047981 */ /* 0x000ea4000c1e1500 */
[----:B--2---:R-:W-:-:S06]  /*96e0*/  HADD2.F32 R2, -RZ, R4.H0_H0 ;  /* 0x20000004ff027230 */ /* 0x004fcc0000004100 */
[----:B------:R-:W0:Y:S02]  /*96f0*/  F2I.S64.TRUNC R2, R2 ;  /* 0x0000000200027311 */ /* 0x000e24000020d900 */
[----:B0-----:R-:W-:Y:S01]  /*9700*/  PRMT R0, R2, 0x7610, R0 ;  /* 0x0000761002007816 */ /* 0x001fe20000000000 */
[----:B------:R-:W-:Y:S05]  /*9710*/  BRA `(.L_x_12634) ;  /* 0x00000b2000007947 */ /* 0x000fea0003800000 */
.L_x_12639:
[----:B------:R-:W2:Y:S02]  /*9720*/  LDG.E.64 R2, [R4.64] ;  /* 0x0000002404027981 */ /* 0x000ea4000c1e1b00 */
[----:B--2---:R-:W0:Y:S02]  /*9730*/  F2I.S64.F64.TRUNC R2, R2 ;  /* 0x0000000200027311 */ /* 0x004e24000030d900 */
[----:B0-----:R-:W-:Y:S01]  /*9740*/  PRMT R0, R2, 0x7610, R0 ;  /* 0x0000761002007816 */ /* 0x001fe20000000000 */
[----:B------:R-:W-:Y:S05]  /*9750*/  BRA `(.L_x_12634) ;  /* 0x00000ae000007947 */ /* 0x000fea0003800000 */
.L_x_12629:
        /* <DEDUP_REMOVED lines=12> */
.L_x_12643:
[----:B------:R-:W2:Y:S02]  /*9820*/  LDG.E.64 R4, [R4.64] ;  /* 0x0000002404047981 */ /* 0x000ea4000c1e1b00 */
[----:B--2---:R-:W0:Y:S02]  /*9830*/  F2I.S64.F64.TRUNC R2, R4 ;  /* 0x0000000400027311 */ /* 0x004e24000030d900 */
[----:B0-----:R-:W-:Y:S01]  /*9840*/  PRMT R0, R2, 0x7610, R0 ;  /* 0x0000761002007816 */ /* 0x001fe20000000000 */
[----:B------:R-:W-:Y:S05]  /*9850*/  BRA `(.L_x_12634) ;  /* 0x000009e000007947 */ /* 0x000fea0003800000 */
.L_x_12642:
        /* <DEDUP_REMOVED lines=28> */
.L_x_12645:
        /* <DEDUP_REMOVED lines=15> */
.L_x_12644:
[----:B------:R-:W2:Y:S02]  /*9b10*/  LDG.E.U16 R2, [R4.64] ;  /* 0x0000002404027981 */ /* 0x000ea4000c1e1500 */
[----:B--2---:R-:W-:-:S06]  /*9b20*/  PRMT R2, RZ, 0x5410, R2 ;  /* 0x00005410ff027816 */ /* 0x004fcc0000000002 */
[----:B------:R-:W0:Y:S02]  /*9b30*/  F2I.S64.TRUNC R2, R2 ;  /* 0x0000000200027311 */ /* 0x000e24000020d900 */
[----:B0-----:R-:W-:Y:S01]  /*9b40*/  PRMT R0, R2, 0x7610, R0 ;  /* 0x0000761002007816 */ /* 0x001fe20000000000 */
[----:B------:R-:W-:Y:S05]  /*9b50*/  BRA `(.L_x_12634) ;  /* 0x000006e000007947 */ /* 0x000fea0003800000 */
.L_x_12641:
        /* <DEDUP_REMOVED lines=10> */
.L_x_12648:
        /* <DEDUP_REMOVED lines=21> */
.L_x_12652:
[----:B------:R-:W-:Y:S05]  /*9d50*/  BSYNC B1 ;  /* 0x0000000000017941 */ /* 0x000fea0003800000 */
.L_x_12651:
[----:B------:R-:W-:Y:S01]  /*9d60*/  IMAD.SHL.U32 R2, R2, 0x100000, RZ ;  /* 0x0010000002027824 */ /* 0x000fe200078e00ff */
[----:B------:R-:W-:-:S04]  /*9d70*/  LEA R3, R0, 0x3b800000, 0x17 ;  /* 0x3b80000000037811 */ /* 0x000fc800078eb8ff */
[----:B------:R-:W-:Y:S02]  /*9d80*/  LOP3.LUT R2, R3, R2, R4, 0xfe, !PT ;  /* 0x0000000203027212 */ /* 0x000fe400078efe04 */
.L_x_12650:
[----:B------:R-:W-:Y:S05]  /*9d90*/  BSYNC B0 ;  /* 0x0000000000007941 */ /* 0x000fea0003800000 */
.L_x_12649:
[----:B------:R-:W0:Y:S02]  /*9da0*/  F2I.S64.TRUNC R2, R2 ;  /* 0x0000000200027311 */ /* 0x000e24000020d900 */
[----:B0-----:R-:W-:Y:S01]  /*9db0*/  PRMT R0, R2, 0x7610, R0 ;  /* 0x0000761002007816 */ /* 0x001fe20000000000 */
[----:B------:R-:W-:Y:S05]  /*9dc0*/  BRA `(.L_x_12634) ;  /* 0x0000047000007947 */ /* 0x000fea0003800000 */
.L_x_12647:
        /* <DEDUP_REMOVED lines=21> */
.L_x_12656:
[----:B------:R-:W-:Y:S05]  /*9f20*/  BSYNC B1 ;  /* 0x0000000000017941 */ /* 0x000fea0003800000 */
.L_x_12655:
[----:B------:R-:W-:Y:S01]  /*9f30*/  IMAD.SHL.U32 R2, R2, 0x200000, RZ ;  /* 0x0020000002027824 */ /* 0x000fe200078e00ff */
[----:B------:R-:W-:-:S04]  /*9f40*/  LEA R3, R0, 0x37800000, 0x17 ;  /* 0x3780000000037811 */ /* 0x000fc800078eb8ff */
[----:B------:R-:W-:Y:S02]  /*9f50*/  LOP3.LUT R2, R3, R2, R4, 0xfe, !PT ;  /* 0x0000000203027212 */ /* 0x000fe400078efe04 */
.L_x_12654:
[----:B------:R-:W-:Y:S05]  /*9f60*/  BSYNC B0 ;  /* 0x0000000000007941 */ /* 0x000fea0003800000 */
.L_x_12653:
[----:B------:R-:W0:Y:S02]  /*9f70*/  F2I.S64.TRUNC R2, R2 ;  /* 0x0000000200027311 */ /* 0x000e24000020d900 */
[----:B0-----:R-:W-:Y:S01]  /*9f80*/  PRMT R0, R2, 0x7610, R0 ;  /* 0x0000761002007816 */ /* 0x001fe20000000000 */
[----:B------:R-:W-:Y:S05]  /*9f90*/  BRA `(.L_x_12634) ;  /* 0x000002a000007947 */ /* 0x000fea0003800000 */
.L_x_12646:
        /* <DEDUP_REMOVED lines=14> */
.L_x_12660:
[----:B------:R-:W-:Y:S05]  /*a080*/  BSYNC B0 ;  /* 0x0000000000007941 */ /* 0x000fea0003800000 */
.L_x_12659:
[----:B------:R-:W0:Y:S02]  /*a090*/  F2I.S64.TRUNC R2, R2 ;  /* 0x0000000200027311 */ /* 0x000e24000020d900 */
[----:B0-----:R-:W-:Y:S01]  /*a0a0*/  PRMT R0, R2, 0x7610, R0 ;  /* 0x0000761002007816 */ /* 0x001fe20000000000 */
[----:B------:R-:W-:Y:S05]  /*a0b0*/  BRA `(.L_x_12634) ;  /* 0x0000018000007947 */ /* 0x000fea0003800000 */
.L_x_12633:
        /* <DEDUP_REMOVED lines=21> */
.L_x_12658:
[----:B------:R0:W5:Y:S01]  /*a210*/  LDG.E.U8 R0, [R4.64] ;  /* 0x0000002404007981 */ /* 0x000162000c1e1100 */
[----:B------:R-:W-:Y:S05]  /*a220*/  BRA `(.L_x_12634) ;  /* 0x0000001000007947 */ /* 0x000fea0003800000 */
.L_x_12657:
[----:B------:R0:W5:Y:S02]  /*a230*/  LDG.E.U8 R0, [R4.64] ;  /* 0x0000002404007981 */ /* 0x000164000c1e1100 */
.L_x_12634:
        /* <DEDUP_REMOVED lines=19> */
.L_x_12664:
[----:B------:R-:W-:Y:S01]  /*a370*/  STG.E.U8 [R16.64], R2 ;  /* 0x0000000210007986 */ /* 0x000fe2000c101124 */
[----:B------:R-:W-:Y:S05]  /*a380*/  EXIT ;  /* 0x000000000000794d */ /* 0x000fea0003800000 */
.L_x_12663:
        /* <DEDUP_REMOVED lines=9> */
.L_x_12667:
[----:B------:R-:W-:Y:S01]  /*a420*/  STG.E [R16.64], R2 ;  /* 0x0000000210007986 */ /* 0x000fe2000c101924 */
[----:B------:R-:W-:Y:S05]  /*a430*/  EXIT ;  /* 0x000000000000794d */ /* 0x000fea0003800000 */
.L_x_12666:
[----:B------:R-:W-:Y:S01]  /*a440*/  STG.E.U16 [R16.64], R2 ;  /* 0x0000000210007986 */ /* 0x000fe2000c101524 */
[----:B------:R-:W-:Y:S05]  /*a450*/  EXIT ;  /* 0x000000000000794d */ /* 0x000fea0003800000 */
.L_x_12662:
[----:B------:R-:W-:-:S13]  /*a460*/  ISETP.GT.AND P0, PT, R0, 0x6, PT ;  /* 0x000000060000780c */ /* 0x000fda0003f04270 */
[----:B------:R-:W-:Y:S05]  /*a470*/  @P0 BRA `(.L_x_12668) ;  /* 0x000000b000000947 */ /* 0x000fea0003800000 */
[----:B------:R-:W-:-:S13]  /*a480*/  ISETP.NE.AND P0, PT, R0, 0x5, PT ;  /* 0x000000050000780c */ /* 0x000fda0003f05270 */
[----:B------:R-:W-:Y:S05]  /*a490*/  @!P0 BRA `(.L_x_12669) ;  /* 0x0000005000008947 */ /* 0x000fea0003800000 */
[----:B------:R-:W-:-:S13]  /*a4a0*/  ISETP.NE.AND P0, PT, R0, 0x6, PT ;  /* 0x000000060000780c */ /* 0x000fda0003f05270 */
[----:B------:R-:W-:Y:S05]  /*a4b0*/  @P0 BRA `(.L_x_12665) ;  /* 0x00000aa000000947 */ /* 0x000fea0003800000 */
[----:B------:R-:W1:Y:S02]  /*a4c0*/  I2F.U32 R3, R2 ;  /* 0x0000000200037306 */ /* 0x000e640000201000 */
[----:B-1----:R-:W-:Y:S01]  /*a4d0*/  STG.E [R16.64], R3 ;  /* 0x0000000310007986 */ /* 0x002fe2000c101924 */
[----:B------:R-:W-:Y:S05]  /*a4e0*/  EXIT ;  /* 0x000000000000794d */ /* 0x000fea0003800000 */
.L_x_12669:
[----:B------:R-:W1:Y:S02]  /*a4f0*/  I2F.U32 R0, R2 ;  /* 0x0000000200007306 */ /* 0x000e640000201000 */
[----:B-1----:R-:W-:-:S05]  /*a500*/  F2FP.PACK_AB R0, RZ, R0 ;  /* 0x00000000ff00723e */ /* 0x002fca00000000ff */
[----:B------:R-:W-:Y:S01]  /*a510*/  STG.E.U16 [R16.64], R0 ;  /* 0x0000000010007986 */ /* 0x000fe2000c101524 */
[----:B------:R-:W-:Y:S05]  /*a520*/  EXIT ;  /* 0x000000000000794d */ /* 0x000fea0003800000 */
.L_x_12668:
        /* <DEDUP_REMOVED lines=8> */
[----:B-1----:R-:W-:Y:S01]  /*a5b0*/  STG.E.64 [R16.64], R2 ;  /* 0x0000000210007986 */ /* 0x002fe2000c101b24 */
[----:B------:R-:W-:Y:S05]  /*a5c0*/  EXIT ;  /* 0x000000000000794d */ /* 0x000fea0003800000 */
.L_x_12671:
[----:B------:R-:W1:Y:S02]  /*a5d0*/  I2F.U32 R2, R2 ;  /* 0x0000000200027306 */ /* 0x000e640000201000 */
[----:B-1----:R-:W-:-:S04]  /*a5e0*/  F2FP.PACK_AB R3, RZ, R2 ;  /* 0x00000002ff03723e */ /* 0x002fc800000000ff */
[----:B------:R-:W-:-:S05]  /*a5f0*/  PRMT R3, R3, 0x5410, RZ ;  /* 0x0000541003037816 */ /* 0x000fca00000000ff */
[----:B------:R-:W-:Y:S01]  /*a600*/  STG.E [R16.64], R3 ;  /* 0x0000000310007986 */ /* 0x000fe2000c101924 */
[----:B------:R-:W-:Y:S05]  /*a610*/  EXIT ;  /* 0x000000000000794d */ /* 0x000fea0003800000 */
.L_x_12670:
[----:B------:R-:W1:Y:S02]  /*a620*/  I2F.F64.U32 R2, R2 ;  /* 0x0000000200027312 */ /* 0x000e640000201800 */
[----:B-1----:R-:W-:Y:S01]  /*a630*/  STG.E.64 [R16.64], R2 ;  /* 0x0000000210007986 */ /* 0x002fe2000c101b24 */
[----:B------:R-:W-:Y:S05]  /*a640*/  EXIT ;  /* 0x000000000000794d */ /* 0x000fea0003800000 */
.L_x_12661:
        /* <DEDUP_REMOVED lines=10> */
.L_x_12674:
[----:B0-----:R-:W0:Y:S01]  /*a6f0*/  I2F.F64.U32 R4, R2 ;  /* 0x0000000200047312 */ /* 0x001e220000201800 */
[----:B------:R-:W-:-:S05]  /*a700*/  CS2R R6, SRZ ;  /* 0x0000000000067805 */ /* 0x000fca000001ff00 */
[----:B0-----:R-:W-:Y:S01]  /*a710*/  STG.E.128 [R16.64], R4 ;  /* 0x0000000410007986 */ /* 0x001fe2000c101d24 */
[----:B------:R-:W-:Y:S05]  /*a720*/  EXIT ;  /* 0x000000000000794d */ /* 0x000fea0003800000 */
.L_x_12673:
        /* <DEDUP_REMOVED lines=21> */
.L_x_12678:
[----:B------:R-:W-:Y:S05]  /*a880*/  BSYNC B0 ;  /* 0x0000000000007941 */ /* 0x000fea0003800000 */
.L_x_12677:
[----:B------:R-:W-:-:S05]  /*a890*/  LOP3.LUT R3, R0, R3, RZ, 0xfc, !PT ;  /* 0x0000000300037212 */ /* 0x000fca00078efcff */
[----:B------:R-:W-:Y:S01]  /*a8a0*/  STG.E.U8 [R16.64], R3 ;  /* 0x0000000310007986 */ /* 0x000fe2000c101124 */
[----:B------:R-:W-:Y:S05]  /*a8b0*/  EXIT ;  /* 0x000000000000794d */ /* 0x000fea0003800000 */
.L_x_12676:
        /* <DEDUP_REMOVED lines=13> */
.L_x_12680:
[----:B------:R-:W-:Y:S01]  /*a990*/  IMAD.MOV.U32 R0, RZ, RZ, 0x7f ;  /* 0x0000007fff007424 */ /* 0x000fe200078e00ff */
[----:B------:R-:W-:-:S04]  /*a9a0*/  ISETP.GT.U32.AND P0, PT, R3, 0x7f800000, PT ;  /* 0x7f8000000300780c */ /* 0x000fc80003f04070 */
[----:B------:R-:W-:-:S04]  /*a9b0*/  SEL R0, R0, 0x7c, P0 ;  /* 0x0000007c00007807 */ /* 0x000fc80000000000 */
.L_x_12681:
[----:B------:R-:W-:Y:S05]  /*a9c0*/  BSYNC B0 ;  /* 0x0000000000007941 */ /* 0x000fea0003800000 */
.L_x_12679:
[----:B------:R-:W-:-:S04]  /*a9d0*/  LOP3.LUT R2, R5, 0x80000000, RZ, 0xc0, !PT ;  /* 0x8000000005027812 */ /* 0x000fc800078ec0ff */
[----:B------:R-:W-:-:S04]  /*a9e0*/  SHF.R.U32.HI R3, RZ, 0x18, R2 ;  /* 0x00000018ff037819 */ /* 0x000fc80000011602 */
[----:B------:R-:W-:-:S05]  /*a9f0*/  LOP3.LUT R3, R0, R3, RZ, 0xfc, !PT ;  /* 0x0000000300037212 */ /* 0x000fca00078efcff */
[----:B------:R-:W-:Y:S01]  /*aa00*/  STG.E.U8 [R16.64], R3 ;  /* 0x0000000310007986 */ /* 0x000fe2000c101124 */
[----:B------:R-:W-:Y:S05]  /*aa10*/  EXIT ;  /* 0x000000000000794d */ /* 0x000fea0003800000 */
.L_x_12675:
[----:B------:R-:W1:Y:S02]  /*aa20*/  I2F.U32 R0, R2 ;  /* 0x0000000200007306 */ /* 0x000e640000201000 */
[----:B-1----:R-:W-:-:S05]  /*aa30*/  F2FP.BF16.PACK_AB R0, RZ, R0 ;  /* 0x00000000ff00723e */ /* 0x002fca00000010ff */
[----:B------:R-:W-:Y:S01]  /*aa40*/  STG.E.U16 [R16.64], R0 ;  /* 0x0000000010007986 */ /* 0x000fe2000c101524 */
[----:B------:R-:W-:Y:S05]  /*aa50*/  EXIT ;  /* 0x000000000000794d */ /* 0x000fea0003800000 */
.L_x_12672:
        /* <DEDUP_REMOVED lines=10> */
.L_x_12684:
        /* <DEDUP_REMOVED lines=17> */
.L_x_12687:
[----:B------:R-:W-:-:S04]  /*ac10*/  LOP3.LUT R2, R5, 0x80000000, RZ, 0xc0, !PT ;  /* 0x8000000005027812 */ /* 0x000fc800078ec0ff */
[----:B------:R-:W-:-:S04]  /*ac20*/  SHF.R.U32.HI R3, RZ, 0x18, R2 ;  /* 0x00000018ff037819 */ /* 0x000fc80000011602 */
[----:B------:R-:W-:-:S04]  /*ac30*/  LOP3.LUT R0, R0, R3, RZ, 0xfc, !PT ;  /* 0x0000000300007212 */ /* 0x000fc800078efcff */
[----:B------:R-:W-:Y:S02]  /*ac40*/  PRMT R8, R0, 0x7610, R8 ;  /* 0x0000761000087816 */ /* 0x000fe40000000008 */
.L_x_12686:
[----:B------:R-:W-:Y:S05]  /*ac50*/  BSYNC B0 ;  /* 0x0000000000007941 */ /* 0x000fea0003800000 */
.L_x_12685:
[----:B------:R-:W-:Y:S01]  /*ac60*/  STG.E.U8 [R16.64], R8 ;  /* 0x0000000810007986 */ /* 0x000fe2000c101124 */
[----:B------:R-:W-:Y:S05]  /*ac70*/  EXIT ;  /* 0x000000000000794d */ /* 0x000fea0003800000 */
.L_x_12683:
        /* <DEDUP_REMOVED lines=17> */
.L_x_12690:
[----:B------:R-:W-:-:S04]  /*ad90*/  LOP3.LUT R2, R5, 0x80000000, RZ, 0xc0, !PT ;  /* 0x8000000005027812 */ /* 0x000fc800078ec0ff */
[----:B------:R-:W-:-:S04]  /*ada0*/  SHF.R.U32.HI R3, RZ, 0x18, R2 ;  /* 0x00000018ff037819 */ /* 0x000fc80000011602 */
[----:B------:R-:W-:-:S04]  /*adb0*/  LOP3.LUT R0, R0, R3, RZ, 0xfc, !PT ;  /* 0x0000000300007212 */ /* 0x000fc800078efcff */
[----:B------:R-:W-:Y:S02]  /*adc0*/  PRMT R8, R0, 0x7610, R8 ;  /* 0x0000761000087816 */ /* 0x000fe40000000008 */
.L_x_12689:
[----:B------:R-:W-:Y:S05]  /*add0*/  BSYNC B0 ;  /* 0x0000000000007941 */ /* 0x000fea0003800000 */
.L_x_12688:
[----:B------:R-:W-:Y:S01]  /*ade0*/  STG.E.U8 [R16.64], R8 ;  /* 0x0000000810007986 */ /* 0x000fe2000c101124 */
[----:B------:R-:W-:Y:S05]  /*adf0*/  EXIT ;  /* 0x000000000000794d */ /* 0x000fea0003800000 */
.L_x_12682:
        /* <DEDUP_REMOVED lines=22> */
.L_x_12665:
        /* <DEDUP_REMOVED lines=20> */
.L_x_12692:
[----:B------:R-:W-:-:S05]  /*b0a0*/  IMAD.MOV.U32 R3, RZ, RZ, RZ ;  /* 0x000000ffff037224 */ /* 0x000fca00078e00ff */
[----:B------:R-:W-:Y:S01]  /*b0b0*/  STG.E.64 [R16.64], R2 ;  /* 0x0000000210007986 */ /* 0x000fe2000c101b24 */
[----:B------:R-:W-:Y:S05]  /*b0c0*/  EXIT ;  /* 0x000000000000794d */ /* 0x000fea0003800000 */
.L_x_12691:
[----:B------:R-:W-:Y:S01]  /*b0d0*/  STG.E [R16.64], R2 ;  /* 0x0000000210007986 */ /* 0x000fe2000c101924 */
[----:B------:R-:W-:Y:S05]  /*b0e0*/  EXIT ;  /* 0x000000000000794d */ /* 0x000fea0003800000 */
.L_x_12693:
        /* <DEDUP_REMOVED lines=9> */
.L_x_41927:


//--------------------- .text._ZN2at6native27unrolled_elementwise_kernelINS0_13AUnaryFunctorIhhbZZZNS0_23logical_xor_kernel_cudaERNS_14TensorIteratorEENKUlvE0_clEvENKUlvE_clEvEUlhhE_EESt5arrayIPcLm2EELi4E23TrivialOffsetCalculatorILi1EjESD_NS0_6memory12LoadWithCastILi1EEENSE_13StoreWithCastILi1EEEEEviT_T0_T2_T3_T4_T5_ --------------------------
	.section	.text._ZN2at6native27unrolled_elementwise_kernelINS0_13AUnaryFunctorIhhbZZZNS0_23logical_xor_kernel_cudaERNS_14TensorIteratorEENKUlvE0_clEvENKUlvE_clEvEUlhhE_EESt5arrayIPcLm2EELi4E23TrivialOffsetCalculatorILi1EjESD_NS0_6memory12LoadWithCastILi1EEENSE_13StoreWithCastILi1EEEEEviT_T0_T2_T3_T4_T5_,"ax",@progbits
	.sectioninfo	@"SHI_REGISTERS=30"
	.align	128
        .global         _ZN2at6native27unrolled_elementwise_kernelINS0_13AUnaryFunctorIhhbZZZNS0_23logical_xor_kernel_cudaERNS_14TensorIteratorEENKUlvE0_clEvENKUlvE_clEvEUlhhE_EESt5arrayIPcLm2EELi4E23TrivialOffsetCalculatorILi1EjESD_NS0_6memory12LoadWithCastILi1EEENSE_13StoreWithCastILi1EEEEEviT_T0_T2_T3_T4_T5_
        .type           _ZN2at6native27unrolled_elementwise_kernelINS0_13AUnaryFunctorIhhbZZZNS0_23logical_xor_kernel_cudaERNS_14TensorIteratorEENKUlvE0_clEvENKUlvE_clEvEUlhhE_EESt5arrayIPcLm2EELi4E23TrivialOffsetCalculatorILi1EjESD_NS0_6memory12LoadWithCastILi1EEENSE_13StoreWithCastILi1EEEEEviT_T0_T2_T3_T4_T5_,@function
        .size           _ZN2at6native27unrolled_elementwise_kernelINS0_13AUnaryFunctorIhhbZZZNS0_23logical_xor_kernel_cudaERNS_14TensorIteratorEENKUlvE0_clEvENKUlvE_clEvEUlhhE_EESt5arrayIPcLm2EELi4E23TrivialOffsetCalculatorILi1EjESD_NS0_6memory12LoadWithCastILi1EEENSE_13StoreWithCastILi1EEEEEviT_T0_T2_T3_T4_T5_,(.L_x_41928 - _ZN2at6native27unrolled_elementwise_kernelINS0_13AUnaryFunctorIhhbZZZNS0_23logical_xor_kernel_cudaERNS_14TensorIteratorEENKUlvE0_clEvENKUlvE_clEvEUlhhE_EESt5arrayIPcLm2EELi4E23TrivialOffsetCalculatorILi1EjESD_NS0_6memory12LoadWithCastILi1EEENSE_13StoreWithCastILi1EEEEEviT_T0_T2_T3_T4_T5_)
        .other          _ZN2at6native27unrolled_elementwise_kernelINS0_13AUnaryFunctorIhhbZZZNS0_23logical_xor_kernel_cudaERNS_14TensorIteratorEENKUlvE0_clEvENKUlvE_clEvEUlhhE_EESt5arrayIPcLm2EELi4E23TrivialOffsetCalculatorILi1EjESD_NS0_6memory12LoadWithCastILi1EEENSE_13StoreWithCastILi1EEEEEviT_T0_T2_T3_T4_T5_,@"STO_CUDA_ENTRY STV_DEFAULT"
_ZN2at6native27unrolled_elementwise_kernelINS0_13AUnaryFunctorIhhbZZZNS0_23logical_xor_kernel_cudaERNS_14TensorIteratorEENKUlvE0_clEvENKUlvE_clEvEUlhhE_EESt5arrayIPcLm2EELi4E23TrivialOffsetCalculatorILi1EjESD_NS0_6memory12LoadWithCastILi1EEENSE_13StoreWithCastILi1EEEEEviT_T0_T2_T3_T4_T5_:
.text._ZN2at6native27unrolled_elementwise_kernelINS0_13AUnaryFunctorIhhbZZZNS0_23logical_xor_kernel_cudaERNS_14TensorIteratorEENKUlvE0_clEvENKUlvE_clEvEUlhhE_EESt5arrayIPcLm2EELi4E23TrivialOffsetCalculatorILi1EjESD_NS0_6memory12LoadWithCastILi1EEENSE_13StoreWithCastILi1EEEEEviT_T0_T2_T3_T4_T5_:
        /* <DEDUP_REMOVED lines=29> */
.L_x_12699:
[----:B------:R0:W5:Y:S01]  /*01d0*/  LDG.E.U8 R23, [R4.64] ;  /* 0x0000002404177981 */ /* 0x000162000c1e1100 */
[----:B------:R-:W-:Y:S05]  /*01e0*/  BRA `(.L_x_12701) ;  /* 0x00000dd000007947 */ /* 0x000fea0003800000 */
.L_x_12698:
        /* <DEDUP_REMOVED lines=8> */
.L_x_12703:
[----:B------:R0:W5:Y:S01]  /*0270*/  LDG.E.U8 R23, [R4.64] ;  /* 0x0000002404177981 */ /* 0x000162000c1e1100 */
[----:B------:R-:W-:Y:S05]  /*0280*/  BRA `(.L_x_12701) ;  /* 0x00000d3000007947 */ /* 0x000fea0003800000 */
.L_x_12702:
[----:B------:R0:W5:Y:S01]  /*0290*/  LDG.E.U16 R23, [R4.64] ;  /* 0x0000002404177981 */ /* 0x000162000c1e1500 */
[----:B------:R-:W-:Y:S05]  /*02a0*/  BRA `(.L_x_12701) ;  /* 0x00000d1000007947 */ /* 0x000fea0003800000 */
.L_x_12697:
        /* <DEDUP_REMOVED lines=10> */
.L_x_12705:
[----:B------:R-:W2:Y:S02]  /*0350*/  LDG.E.U16 R2, [R4.64] ;  /* 0x0000002404027981 */ /* 0x000ea4000c1e1500 */
[----:B--2---:R-:W-:-:S06]  /*0360*/  HADD2.F32 R2, -RZ, R2.H0_H0 ;  /* 0x20000002ff027230 */ /* 0x004fcc0000004100 */
[----:B------:R-:W0:Y:S02]  /*0370*/  F2I.S64.TRUNC R2, R2 ;  /* 0x0000000200027311 */ /* 0x000e24000020d900 */
[----:B0-----:R-:W-:Y:S01]  /*0380*/  PRMT R23, R2, 0x7610, R23 ;  /* 0x0000761002177816 */ /* 0x001fe20000000017 */
[----:B------:R-:W-:Y:S05]  /*0390*/  BRA `(.L_x_12701) ;  /* 0x00000c2000007947 */ /* 0x000fea0003800000 */
.L_x_12704:
        /* <DEDUP_REMOVED lines=10> */
.L_x_12707:
[----:B------:R-:W2:Y:S02]  /*0440*/  LDG.E.U16 R4, [R4.64] ;  /* 0x0000002404047981 */ /* 0x000ea4000c1e1500 */
[----:B--2---:R-:W-:-:S06]  /*0450*/  HADD2.F32 R2, -RZ, R4.H0_H0 ;  /* 0x20000004ff027230 */ /* 0x004fcc0000004100 */
[----:B------:R-:W0:Y:S02]  /*0460*/  F2I.S64.TRUNC R2, R2 ;  /* 0x0000000200027311 */ /* 0x000e24000020d900 */
[----:B0-----:R-:W-:Y:S01]  /*0470*/  PRMT R23, R2, 0x7610, R23 ;  /* 0x0000761002177816 */ /* 0x001fe20000000017 */
[----:B------:R-:W-:Y:S05]  /*0480*/  BRA `(.L_x_12701) ;  /* 0x00000b3000007947 */ /* 0x000fea0003800000 */
.L_x_12706:
[----:B------:R-:W2:Y:S02]  /*0490*/  LDG.E.64 R2, [R4.64] ;  /* 0x0000002404027981 */ /* 0x000ea4000c1e1b00 */
[----:B--2---:R-:W0:Y:S02]  /*04a0*/  F2I.S64.F64.TRUNC R2, R2 ;  /* 0x0000000200027311 */ /* 0x004e24000030d900 */
[----:B0-----:R-:W-:Y:S01]  /*04b0*/  PRMT R23, R2, 0x7610, R23 ;  /* 0x0000761002177816 */ /* 0x001fe20000000017 */
[----:B------:R-:W-:Y:S05]  /*04c0*/  BRA `(.L_x_12701) ;  /* 0x00000af000007947 */ /* 0x000fea0003800000 */
.L_x_12696:
        /* <DEDUP_REMOVED lines=12> */
.L_x_12710:
[----:B------:R-:W2:Y:S02]  /*0590*/  LDG.E.64 R4, [R4.64] ;  /* 0x0000002404047981 */ /* 0x000ea4000c1e1b00 */
[----:B--2---:R-:W0:Y:S02]  /*05a0*/  F2I.S64.F64.TRUNC R2, R4 ;  /* 0x0000000400027311 */ /* 0x004e24000030d900 */
[----:B0-----:R-:W-:Y:S01]  /*05b0*/  PRMT R23, R2, 0x7610, R23 ;  /* 0x0000761002177816 */ /* 0x001fe20000000017 */
[----:B------:R-:W-:Y:S05]  /*05c0*/  BRA `(.L_x_12701) ;  /* 0x000009f000007947 */ /* 0x000fea0003800000 */
.L_x_12709:
        /* <DEDUP_REMOVED lines=28> */
.L_x_12712:
        /* <DEDUP_REMOVED lines=16> */
.L_x_12711:
[----:B------:R-:W2:Y:S02]  /*0890*/  LDG.E.U16 R2, [R4.64] ;  /* 0x0000002404027981 */ /* 0x000ea4000c1e1500 */
[----:B--2---:R-:W-:-:S06]  /*08a0*/  PRMT R2, RZ, 0x5410, R2 ;  /* 0x00005410ff027816 */ /* 0x004fcc0000000002 */
[----:B------:R-:W0:Y:S02]  /*08b0*/  F2I.S64.TRUNC R2, R2 ;  /* 0x0000000200027311 */ /* 0x000e24000020d900 */
[----:B0-----:R-:W-:Y:S01]  /*08c0*/  PRMT R23, R2, 0x7610, R23 ;  /* 0x0000761002177816 */ /* 0x001fe20000000017 */
[----:B------:R-:W-:Y:S05]  /*08d0*/  BRA `(.L_x_12701) ;  /* 0x000006e000007947 */ /* 0x000fea0003800000 */
.L_x_12708:
        /* <DEDUP_REMOVED lines=10> */
.L_x_12715:
        /* <DEDUP_REMOVED lines=21> */
.L_x_12719:
[----:B------:R-:W-:Y:S05]  /*0ad0*/  BSYNC B1 ;  /* 0x0000000000017941 */ /* 0x000fea0003800000 */
.L_x_12718:
[----:B------:R-:W-:Y:S01]  /*0ae0*/  IMAD.SHL.U32 R2, R2, 0x100000, RZ ;  /* 0x0010000002027824 */ /* 0x000fe200078e00ff */
[----:B------:R-:W-:-:S04]  /*0af0*/  LEA R3, R0, 0x3b800000, 0x17 ;  /* 0x3b80000000037811 */ /* 0x000fc800078eb8ff */
[----:B------:R-:W-:Y:S02]  /*0b00*/  LOP3.LUT R2, R3, R2, R4, 0xfe, !PT ;  /* 0x0000000203027212 */ /* 0x000fe400078efe04 */
.L_x_12717:
[----:B------:R-:W-:Y:S05]  /*0b10*/  BSYNC B0 ;  /* 0x0000000000007941 */ /* 0x000fea0003800000 */
.L_x_12716:
[----:B------:R-:W0:Y:S02]  /*0b20*/  F2I.S64.TRUNC R2, R2 ;  /* 0x0000000200027311 */ /* 0x000e24000020d900 */
[----:B0-----:R-:W-:Y:S01]  /*0b30*/  PRMT R23, R2, 0x7610, R23 ;  /* 0x0000761002177816 */ /* 0x001fe20000000017 */
[----:B------:R-:W-:Y:S05]  /*0b40*/  BRA `(.L_x_12701) ;  /* 0x0000047000007947 */ /* 0x000fea0003800000 */
.L_x_12714:
        /* <DEDUP_REMOVED lines=21> */
.L_x_12723:
[----:B------:R-:W-:Y:S05]  /*0ca0*/  BSYNC B1 ;  /* 0x0000000000017941 */ /* 0x000fea0003800000 */
.L_x_12722:
[----:B------:R-:W-:Y:S01]  /*0cb0*/  IMAD.SHL.U32 R2, R2, 0x200000, RZ ;  /* 0x0020000002027824 */ /* 0x000fe200078e00ff */
[----:B------:R-:W-:-:S04]  /*0cc0*/  LEA R3, R0, 0x37800000, 0x17 ;  /* 0x3780000000037811 */ /* 0x000fc800078eb8ff */
[----:B------:R-:W-:Y:S02]  /*0cd0*/  LOP3.LUT R2, R3, R2, R4, 0xfe, !PT ;  /* 0x0000000203027212 */ /* 0x000fe400078efe04 */
.L_x_12721:
[----:B------:R-:W-:Y:S05]  /*0ce0*/  BSYNC B0 ;  /* 0x0000000000007941 */ /* 0x000fea0003800000 */
.L_x_12720:
[----:B------:R-:W0:Y:S02]  /*0cf0*/  F2I.S64.TRUNC R2, R2 ;  /* 0x0000000200027311 */ /* 0x000e24000020d900 */
[----:B0-----:R-:W-:Y:S01]  /*0d00*/  PRMT R23, R2, 0x7610, R23 ;  /* 0x0000761002177816 */ /* 0x001fe20000000017 */
[----:B------:R-:W-:Y:S05]  /*0d10*/  BRA `(.L_x_12701) ;  /* 0x000002a000007947 */ /* 0x000fea0003800000 */
.L_x_12713:
        /* <DEDUP_REMOVED lines=14> */
.L_x_12727:
[----:B------:R-:W-:Y:S05]  /*0e00*/  BSYNC B0 ;  /* 0x0000000000007941 */ /* 0x000fea0003800000 */
.L_x_12726:
[----:B------:R-:W0:Y:S02]  /*0e10*/  F2I.S64.TRUNC R2, R2 ;  /* 0x0000000200027311 */ /* 0x000e24000020d900 */
[----:B0-----:R-:W-:Y:S01]  /*0e20*/  PRMT R23, R2, 0x7610, R23 ;  /* 0x0000761002177816 */ /* 0x001fe20000000017 */
[----:B------:R-:W-:Y:S05]  /*0e30*/  BRA `(.L_x_12701) ;  /* 0x0000018000007947 */ /* 0x000fea0003800000 */
.L_x_12700:
        /* <DEDUP_REMOVED lines=21> */
.L_x_12725:
[----:B------:R0:W5:Y:S01]  /*0f90*/  LDG.E.U8 R23, [R4.64] ;  /* 0x0000002404177981 */ /* 0x000162000c1e1100 */
[----:B------:R-:W-:Y:S05]  /*0fa0*/  BRA `(.L_x_12701) ;  /* 0x0000001000007947 */ /* 0x000fea0003800000 */
.L_x_12724:
[----:B------:R0:W5:Y:S02]  /*0fb0*/  LDG.E.U8 R23, [R4.64] ;  /* 0x0000002404177981 */ /* 0x000164000c1e1100 */
.L_x_12701:
[----:B------:R-:W1:Y:S02]  /*0fc0*/  S2R R18, SR_TID.X ;  /* 0x0000000000127919 */ /* 0x000e640000002100 */
[----:B-1----:R-:W-:Y:S02]  /*0fd0*/  IADD3 R18, R18, 0x80, RZ ;  /* 0x0000008012127810 */ /* 0x002fe40007ffe0ff */
.L_x_12695:
[----:B-1----:R-:W-:Y:S05]  /*0fe0*/  BSYNC B6 ;  /* 0x0000000000067941 */ /* 0x002fea0003800000 */
.L_x_12694:
        /* <DEDUP_REMOVED lines=21> */
.L_x_12733:
[----:B------:R0:W5:Y:S01]  /*1140*/  LDG.E.U8 R22, [R4.64] ;  /* 0x0000002404167981 */ /* 0x000162000c1e1100 */
[----:B------:R-:W-:Y:S05]  /*1150*/  BRA `(.L_x_12735) ;  /* 0x00000dc000007947 */ /* 0x000fea0003800000 */
.L_x_12732:
        /* <DEDUP_REMOVED lines=8> */
.L_x_12737:
[----:B------:R0:W5:Y:S01]  /*11e0*/  LDG.E.U8 R22, [R4.64] ;  /* 0x0000002404167981 */ /* 0x000162000c1e1100 */
[----:B------:R-:W-:Y:S05]  /*11f0*/  BRA `(.L_x_12735) ;  /* 0x00000d2000007947 */ /* 0x000fea0003800000 */
.L_x_12736:
[----:B------:R0:W5:Y:S01]  /*1200*/  LDG.E.U16 R22, [R4.64] ;  /* 0x0000002404167981 */ /* 0x000162000c1e1500 */
[----:B------:R-:W-:Y:S05]  /*1210*/  BRA `(.L_x_12735) ;  /* 0x00000d0000007947 */ /* 0x000fea0003800000 */
.L_x_12731:
        /* <DEDUP_REMOVED lines=10> */
.L_x_12739:
[----:B------:R-:W2:Y:S02]  /*12c0*/  LDG.E.U16 R2, [R4.64] ;  /* 0x0000002404027981 */ /* 0x000ea4000c1e1500 */
[----:B--2---:R-:W-:-:S06]  /*12d0*/  HADD2.F32 R2, -RZ, R2.H0_H0 ;  /* 0x20000002ff027230 */ /* 0x004fcc0000004100 */
[----:B------:R-:W0:Y:S02]  /*12e0*/  F2I.S64.TRUNC R2, R2 ;  /* 0x0000000200027311 */ /* 0x000e24000020d900 */
[----:B0-----:R-:W-:Y:S01]  /*12f0*/  PRMT R22, R2, 0x7610, R22 ;  /* 0x0000761002167816 */ /* 0x001fe20000000016 */
[----:B------:R-:W-:Y:S05]  /*1300*/  BRA `(.L_x_12735) ;  /* 0x00000c1000007947 */ /* 0x000fea0003800000 */
.L_x_12738:
        /* <DEDUP_REMOVED lines=10> */
.L_x_12741:
[----:B------:R-:W2:Y:S02]  /*13b0*/  LDG.E.U16 R4, [R4.64] ;  /* 0x0000002404047981 */ /* 0x000ea4000c1e1500 */
[----:B--2---:R-:W-:-:S06]  /*13c0*/  HADD2.F32 R2, -RZ, R4.H0_H0 ;  /* 0x20000004ff027230 */ /* 0x004fcc0000004100 */
[----:B------:R-:W0:Y:S02]  /*13d0*/  F2I.S64.TRUNC R2, R2 ;  /* 0x0000000200027311 */ /* 0x000e24000020d900 */
[----:B0-----:R-:W-:Y:S01]  /*13e0*/  PRMT R22, R2, 0x7610, R22 ;  /* 0x0000761002167816 */ /* 0x001fe20000000016 */
[----:B------:R-:W-:Y:S05]  /*13f0*/  BRA `(.L_x_12735) ;  /* 0x00000b2000007947 */ /* 0x000fea0003800000 */
.L_x_12740:
[----:B------:R-:W2:Y:S02]  /*1400*/  LDG.E.64 R2, [R4.64] ;  /* 0x0000002404027981 */ /* 0x000ea4000c1e1b00 */
[----:B--2---:R-:W0:Y:S02]  /*1410*/  F2I.S64.F64.TRUNC R2, R2 ;  /* 0x0000000200027311 */ /* 0x004e24000030d900 */
[----:B0-----:R-:W-:Y:S01]  /*1420*/  PRMT R22, R2, 0x7610, R22 ;  /* 0x0000761002167816 */ /* 0x001fe20000000016 */
[----:B------:R-:W-:Y:S05]  /*1430*/  BRA `(.L_x_12735) ;  /* 0x00000ae000007947 */ /* 0x000fea0003800000 */
.L_x_12730:
        /* <DEDUP_REMOVED lines=12> */
.L_x_12744:
[----:B------:R-:W2:Y:S02]  /*1500*/  LDG.E.64 R4, [R4.64] ;  /* 0x0000002404047981 */ /* 0x000ea4000c1e1b00 */
[----:B--2---:R-:W0:Y:S02]  /*1510*/  F2I.S64.F64.TRUNC R2, R4 ;  /* 0x0000000400027311 */ /* 0x004e24000030d900 */
[----:B0-----:R-:W-:Y:S01]  /*1520*/  PRMT R22, R2, 0x7610, R22 ;  /* 0x0000761002167816 */ /* 0x001fe20000000016 */
[----:B------:R-:W-:Y:S05]  /*1530*/  BRA `(.L_x_12735) ;  /* 0x000009e000007947 */ /* 0x000fea0003800000 */
.L_x_12743:
        /* <DEDUP_REMOVED lines=28> */
.L_x_12746:
        /* <DEDUP_REMOVED lines=15> */
.L_x_12745:
[----:B------:R-:W2:Y:S02]  /*17f0*/  LDG.E.U16 R2, [R4.64] ;  /* 0x0000002404027981 */ /* 0x000ea4000c1e1500 */
[----:B--2---:R-:W-:-:S06]  /*1800*/  PRMT R2, RZ, 0x5410, R2 ;  /* 0x00005410ff027816 */ /* 0x004fcc0000000002 */
[----:B------:R-:W0:Y:S02]  /*1810*/  F2I.S64.TRUNC R2, R2 ;  /* 0x0000000200027311 */ /* 0x000e24000020d900 */
[----:B0-----:R-:W-:Y:S01]  /*1820*/  PRMT R22, R2, 0x7610, R22 ;  /* 0x0000761002167816 */ /* 0x001fe20000000016 */
[----:B------:R-:W-:Y:S05]  /*1830*/  BRA `(.L_x_12735) ;  /* 0x000006e000007947 */ /* 0x000fea0003800000 */
.L_x_12742:
        /* <DEDUP_REMOVED lines=10> */
.L_x_12749:
        /* <DEDUP_REMOVED lines=21> */
.L_x_12753:
[----:B------:R-:W-:Y:S05]  /*1a30*/  BSYNC B1 ;  /* 0x0000000000017941 */ /* 0x000fea0003800000 */
.L_x_12752:
[----:B------:R-:W-:Y:S01]  /*1a40*/  IMAD.SHL.U32 R2, R2, 0x100000, RZ ;  /* 0x0010000002027824 */ /* 0x000fe200078e00ff */
[----:B------:R-:W-:-:S04]  /*1a50*/  LEA R3, R0, 0x3b800000, 0x17 ;  /* 0x3b80000000037811 */ /* 0x000fc800078eb8ff */
[----:B------:R-:W-:Y:S02]  /*1a60*/  LOP3.LUT R2, R3, R2, R4, 0xfe, !PT ;  /* 0x0000000203027212 */ /* 0x000fe400078efe04 */
.L_x_12751:
[----:B------:R-:W-:Y:S05]  /*1a70*/  BSYNC B0 ;  /* 0x0000000000007941 */ /* 0x000fea0003800000 */
.L_x_12750:
[----:B------:R-:W0:Y:S02]  /*1a80*/  F2I.S64.TRUNC R2, R2 ;  /* 0x0000000200027311 */ /* 0x000e24000020d900 */
[----:B0-----:R-:W-:Y:S01]  /*1a90*/  PRMT R22, R2, 0x7610, R22 ;  /* 0x0000761002167816 */ /* 0x001fe20000000016 */
[----:B------:R-:W-:Y:S05]  /*1aa0*/  BRA `(.L_x_12735) ;  /* 0x0000047000007947 */ /* 0x000fea0003800000 */
.L_x_12748:
        /* <DEDUP_REMOVED lines=21> */
.L_x_12757:
[----:B------:R-:W-:Y:S05]  /*1c00*/  BSYNC B1 ;  /* 0x0000000000017941 */ /* 0x000fea0003800000 */
.L_x_12756:
[----:B------:R-:W-:Y:S01]  /*1c10*/  IMAD.SHL.U32 R2, R2, 0x200000, RZ ;  /* 0x0020000002027824 */ /* 0x000fe200078e00ff */
[----:B------:R-:W-:-:S04]  /*1c20*/  LEA R3, R0, 0x37800000, 0x17 ;  /* 0x3780000000037811 */ /* 0x000fc800078eb8ff */
[----:B------:R-:W-:Y:S02]  /*1c30*/  LOP3.LUT R2, R3, R2, R4, 0xfe, !PT ;  /* 0x0000000203027212 */ /* 0x000fe400078efe04 */
.L_x_12755:
[----:B------:R-:W-:Y:S05]  /*1c40*/  BSYNC B0 ;  /* 0x0000000000007941 */ /* 0x000fea0003800000 */
.L_x_12754:
[----:B------:R-:W0:Y:S02]  /*1c50*/  F2I.S64.TRUNC R2, R2 ;  /* 0x0000000200027311 */ /* 0x000e24000020d900 */
[----:B0-----:R-:W-:Y:S01]  /*1c60*/  PRMT R22, R2, 0x7610, R22 ;  /* 0x0000761002167816 */ /* 0x001fe20000000016 */
[----:B------:R-:W-:Y:S05]  /*1c70*/  BRA `(.L_x_12735) ;  /* 0x000002a000007947 */ /* 0x000fea0003800000 */
.L_x_12747:
        /* <DEDUP_REMOVED lines=14> */
.L_x_12761:
[----:B------:R-:W-:Y:S05]  /*1d60*/  BSYNC B0 ;  /* 0x0000000000007941 */ /* 0x000fea0003800000 */
.L_x_12760:
[----:B------:R-:W0:Y:S02]  /*1d70*/  F2I.S64.TRUNC R2, R2 ;  /* 0x0000000200027311 */ /* 0x000e24000020d900 */
[----:B0-----:R-:W-:Y:S01]  /*1d80*/  PRMT R22, R2, 0x7610, R22 ;  /* 0x0000761002167816 */ /* 0x001fe20000000016 */
[----:B------:R-:W-:Y:S05]  /*1d90*/  BRA `(.L_x_12735) ;  /* 0x0000018000007947 */ /* 0x000fea0003800000 */
.L_x_12734:
        /* <DEDUP_REMOVED lines=21> */
.L_x_12759:
[----:B------:R0:W5:Y:S01]  /*1ef0*/  LDG.E.U8 R22, [R4.64] ;  /* 0x0000002404167981 */ /* 0x000162000c1e1100 */
[----:B------:R-:W-:Y:S05]  /*1f00*/  BRA `(.L_x_12735) ;  /* 0x0000001000007947 */ /* 0x000fea0003800000 */
.L_x_12758:
[----:B------:R0:W5:Y:S02]  /*1f10*/  LDG.E.U8 R22, [R4.64] ;  /* 0x0000002404167981 */ /* 0x000164000c1e1100 */
.L_x_12735:
[----:B------:R-:W-:-:S03]  /*1f20*/  IADD3 R18, R18, 0x80, RZ ;  /* 0x0000008012127810 */ /* 0x000fc60007ffe0ff */
.L_x_12729:
[----:B------:R-:W-:Y:S05]  /*1f30*/  BSYNC B6 ;  /* 0x0000000000067941 */ /* 0x000fea0003800000 */
.L_x_12728:
        /* <DEDUP_REMOVED lines=23> */
.L_x_12767:
[----:B------:R0:W5:Y:S01]  /*20b0*/  LDG.E.U8 R25, [R4.64] ;  /* 0x0000002404197981 */ /* 0x000162000c1e1100 */
[----:B------:R-:W-:Y:S05]  /*20c0*/  BRA `(.L_x_12769) ;  /* 0x00000dc000007947 */ /* 0x000fea0003800000 */
.L_x_12766:
        /* <DEDUP_REMOVED lines=8> */
.L_x_12771:
[----:B------:R0:W5:Y:S01]  /*2150*/  LDG.E.U8 R25, [R4.64] ;  /* 0x0000002404197981 */ /* 0x000162000c1e1100 */
[----:B------:R-:W-:Y:S05]  /*2160*/  BRA `(.L_x_12769) ;  /* 0x00000d2000007947 */ /* 0x000fea0003800000 */
.L_x_12770:
[----:B------:R0:W5:Y:S01]  /*2170*/  LDG.E.U16 R25, [R4.64] ;  /* 0x0000002404197981 */ /* 0x000162000c1e1500 */
[----:B------:R-:W-:Y:S05]  /*2180*/  BRA `(.L_x_12769) ;  /* 0x00000d0000007947 */ /* 0x000fea0003800000 */
.L_x_12765:
        /* <DEDUP_REMOVED lines=10> */
.L_x_12773:
[----:B------:R-:W2:Y:S02]  /*2230*/  LDG.E.U16 R2, [R4.64] ;  /* 0x0000002404027981 */ /* 0x000ea4000c1e1500 */
[----:B--2---:R-:W-:-:S06]  /*2240*/  HADD2.F32 R2, -RZ, R2.H0_H0 ;  /* 0x20000002ff027230 */ /* 0x004fcc0000004100 */
[----:B------:R-:W0:Y:S02]  /*2250*/  F2I.S64.TRUNC R2, R2 ;  /* 0x0000000200027311 */ /* 0x000e24000020d900 */
[----:B0-----:R-:W-:Y:S01]  /*2260*/  PRMT R25, R2, 0x7610, R25 ;  /* 0x0000761002197816 */ /* 0x001fe20000000019 */
[----:B------:R-:W-:Y:S05]  /*2270*/  BRA `(.L_x_12769) ;  /* 0x00000c1000007947 */ /* 0x000fea0003800000 */
.L_x_12772:
        /* <DEDUP_REMOVED lines=10> */
.L_x_12775:
[----:B------:R-:W2:Y:S02]  /*2320*/  LDG.E.U16 R4, [R4.64] ;  /* 0x0000002404047981 */ /* 0x000ea4000c1e1500 */
[----:B--2---:R-:W-:-:S06]  /*2330*/  HADD2.F32 R2, -RZ, R4.H0_H0 ;  /* 0x20000004ff027230 */ /* 0x004fcc0000004100 */
[----:B------:R-:W0:Y:S02]  /*2340*/  F2I.S64.TRUNC R2, R2 ;  /* 0x0000000200027311 */ /* 0x000e24000020d900 */
[----:B0-----:R-:W-:Y:S01]  /*2350*/  PRMT R25, R2, 0x7610, R25 ;  /* 0x0000761002197816 */ /* 0x001fe20000000019 */
[----:B------:R-:W-:Y:S05]  /*2360*/  BRA `(.L_x_12769) ;  /* 0x00000b2000007947 */ /* 0x000fea0003800000 */
.L_x_12774:
[----:B------:R-:W2:Y:S02]  /*2370*/  LDG.E.64 R2, [R4.64] ;  /* 0x0000002404027981 */ /* 0x000ea4000c1e1b00 */
[----:B--2---:R-:W0:Y:S02]  /*2380*/  F2I.S64.F64.TRUNC R2, R2 ;  /* 0x0000000200027311 */ /* 0x004e24000030d900 */
[----:B0-----:R-:W-:Y:S01]  /*2390*/  PRMT R25, R2, 0x7610, R25 ;  /* 0x0000761002197816 */ /* 0x001fe20000000019 */
[----:B------:R-:W-:Y:S05]  /*23a0*/  BRA `(.L_x_12769) ;  /* 0x00000ae000007947 */ /* 0x000fea0003800000 */
.L_x_12764:
        /* <DEDUP_REMOVED lines=12> */
.L_x_12778:
[----:B------:R-:W2:Y:S02]  /*2470*/  LDG.E.64 R4, [R4.64] ;  /* 0x0000002404047981 */ /* 0x000ea4000c1e1b00 */
[----:B--2---:R-:W0:Y:S02]  /*2480*/  F2I.S64.F64.TRUNC R2, R4 ;  /* 0x0000000400027311 */ /* 0x004e24000030d900 */
[----:B0-----:R-:W-:Y:S01]  /*2490*/  PRMT R25, R2, 0x7610, R25 ;  /* 0x0000761002197816 */ /* 0x001fe20000000019 */
[----:B------:R-:W-:Y:S05]  /*24a0*/  BRA `(.L_x_12769) ;  /* 0x000009e000007947 */ /* 0x000fea0003800000 */
.L_x_12777:
        /* <DEDUP_REMOVED lines=28> */
.L_x_12780:
        /* <DEDUP_REMOVED lines=15> */
.L_x_12779:
[----:B------:R-:W2:Y:S02]  /*2760*/  LDG.E.U16 R2, [R4.64] ;  /* 0x0000002404027981 */ /* 0x000ea4000c1e1500 */
[----:B--2---:R-:W-:-:S06]  /*2770*/  PRMT R2, RZ, 0x5410, R2 ;  /* 0x00005410ff027816 */ /* 0x004fcc0000000002 */
[----:B------:R-:W0:Y:S02]  /*2780*/  F2I.S64.TRUNC R2, R2 ;  /* 0x0000000200027311 */ /* 0x000e24000020d900 */
[----:B0-----:R-:W-:Y:S01]  /*2790*/  PRMT R25, R2, 0x7610, R25 ;  /* 0x0000761002197816 */ /* 0x001fe20000000019 */
[----:B------:R-:W-:Y:S05]  /*27a0*/  BRA `(.L_x_12769) ;  /* 0x000006e000007947 */ /* 0x000fea0003800000 */
.L_x_12776:
        /* <DEDUP_REMOVED lines=10> */
.L_x_12783:
        /* <DEDUP_REMOVED lines=21> */
.L_x_12787:
[----:B------:R-:W-:Y:S05]  /*29a0*/  BSYNC B1 ;  /* 0x0000000000017941 */ /* 0x000fea0003800000 */
.L_x_12786:
[----:B------:R-:W-:Y:S01]  /*29b0*/  IMAD.SHL.U32 R2, R2, 0x100000, RZ ;  /* 0x0010000002027824 */ /* 0x000fe200078e00ff */
[----:B------:R-:W-:-:S04]  /*29c0*/  LEA R3, R0, 0x3b800000, 0x17 ;  /* 0x3b80000000037811 */ /* 0x000fc800078eb8ff */
[----:B------:R-:W-:Y:S02]  /*29d0*/  LOP3.LUT R2, R3, R2, R4, 0xfe, !PT ;  /* 0x0000000203027212 */ /* 0x000fe400078efe04 */
.L_x_12785:
[----:B------:R-:W-:Y:S05]  /*29e0*/  BSYNC B0 ;  /* 0x0000000000007941 */ /* 0x000fea0003800000 */
.L_x_12784:
[----:B------:R-:W0:Y:S02]  /*29f0*/  F2I.S64.TRUNC R2, R2 ;  /* 0x0000000200027311 */ /* 0x000e24000020d900 */
[----:B0-----:R-:W-:Y:S01]  /*2a00*/  PRMT R25, R2, 0x7610, R25 ;  /* 0x0000761002197816 */ /* 0x001fe20000000019 */
[----:B------:R-:W-:Y:S05]  /*2a10*/  BRA `(.L_x_12769) ;  /* 0x0000047000007947 */ /* 0x000fea0003800000 */
.L_x_12782:
        /* <DEDUP_REMOVED lines=21> */
.L_x_12791:
[----:B------:R-:W-:Y:S05]  /*2b70*/  BSYNC B1 ;  /* 0x0000000000017941 */ /* 0x000fea0003800000 */
.L_x_12790:
[----:B------:R-:W-:Y:S01]  /*2b80*/  IMAD.SHL.U32 R2, R2, 0x200000, RZ ;  /* 0x0020000002027824 */ /* 0x000fe200078e00ff */
[----:B------:R-:W-:-:S04]  /*2b90*/  LEA R3, R0, 0x37800000, 0x17 ;  /* 0x3780000000037811 */ /* 0x000fc800078eb8ff */
[----:B------:R-:W-:Y:S02]  /*2ba0*/  LOP3.LUT R2, R3, R2, R4, 0xfe, !PT ;  /* 0x0000000203027212 */ /* 0x000fe400078efe04 */
.L_x_12789:
[----:B------:R-:W-:Y:S05]  /*2bb0*/  BSYNC B0 ;  /* 0x0000000000007941 */ /* 0x000fea0003800000 */
.L_x_12788:
[----:B------:R-:W0:Y:S02]  /*2bc0*/  F2I.S64.TRUNC R2, R2 ;  /* 0x0000000200027311 */ /* 0x000e24000020d900 */
[----:B0-----:R-:W-:Y:S01]  /*2bd0*/  PRMT R25, R2, 0x7610, R25 ;  /* 0x0000761002197816 */ /* 0x001fe20000000019 */
[----:B------:R-:W-:Y:S05]  /*2be0*/  BRA `(.L_x_12769) ;  /* 0x000002a000007947 */ /* 0x000fea0003800000 */
.L_x_12781:
        /* <DEDUP_REMOVED lines=14> */
.L_x_12795:
[----:B------:R-:W-:Y:S05]  /*2cd0*/  BSYNC B0 ;  /* 0x0000000000007941 */ /* 0x000fea0003800000 */
.L_x_12794:
[----:B------:R-:W0:Y:S02]  /*2ce0*/  F2I.S64.TRUNC R2, R2 ;  /* 0x0000000200027311 */ /* 0x000e24000020d900 */
[----:B0-----:R-:W-:Y:S01]  /*2cf0*/  PRMT R25, R2, 0x7610, R25 ;  /* 0x0000761002197816 */ /* 0x001fe20000000019 */
[----:B------:R-:W-:Y:S05]  /*2d00*/  BRA `(.L_x_12769) ;  /* 0x0000018000007947 */ /* 0x000fea0003800000 */
.L_x_12768:
        /* <DEDUP_REMOVED lines=21> */
.L_x_12793:
[----:B------:R0:W5:Y:S01]  /*2e60*/  LDG.E.U8 R25, [R4.64] ;  /* 0x0000002404197981 */ /* 0x000162000c1e1100 */
[----:B------:R-:W-:Y:S05]  /*2e70*/  BRA `(.L_x_12769) ;  /* 0x0000001000007947 */ /* 0x000fea0003800000 */
.L_x_12792:
[----:B------:R0:W5:Y:S02]  /*2e80*/  LDG.E.U8 R25, [R4.64] ;  /* 0x0000002404197981 */ /* 0x000164000c1e1100 */
.L_x_12769:
[----:B------:R-:W-:-:S03]  /*2e90*/  IADD3 R18, R18, 0x80, RZ ;  /* 0x0000008012127810 */ /* 0x000fc60007ffe0ff */
.L_x_12763:
[----:B------:R-:W-:Y:S05]  /*2ea0*/  BSYNC B6 ;  /* 0x0000000000067941 */ /* 0x000fea0003800000 */
.L_x_12762:
        /* <DEDUP_REMOVED lines=21> */
.L_x_12801:
[----:B------:R0:W5:Y:S01]  /*3000*/  LDG.E.U8 R24, [R4.64] ;  /* 0x0000002404187981 */ /* 0x000162000c1e1100 */
[----:B------:R-:W-:Y:S05]  /*3010*/  BRA `(.L_x_12797) ;  /* 0x00000db000007947 */ /* 0x000fea0003800000 */
.L_x_12800:
        /* <DEDUP_REMOVED lines=8> */
.L_x_12804:
[----:B------:R0:W5:Y:S01]  /*30a0*/  LDG.E.U8 R24, [R4.64] ;  /* 0x0000002404187981 */ /* 0x000162000c1e1100 */
[----:B------:R-:W-:Y:S05]  /*30b0*/  BRA `(.L_x_12797) ;  /* 0x00000d1000007947 */ /* 0x000fea0003800000 */
.L_x_12803:
[----:B------:R0:W5:Y:S01]  /*30c0*/  LDG.E.U16 R24, [R4.64] ;  /* 0x0000002404187981 */ /* 0x000162000c1e1500 */
[----:B------:R-:W-:Y:S05]  /*30d0*/  BRA `(.L_x_12797) ;  /* 0x00000cf000007947 */ /* 0x000fea0003800000 */
.L_x_12799:
        /* <DEDUP_REMOVED lines=10> */
.L_x_12806:
[----:B------:R-:W2:Y:S02]  /*3180*/  LDG.E.U16 R2, [R4.64] ;  /* 0x0000002404027981 */ /* 0x000ea4000c1e1500 */
[----:B--2---:R-:W-:-:S06]  /*3190*/  HADD2.F32 R2, -RZ, R2.H0_H0 ;  /* 0x20000002ff027230 */ /* 0x004fcc0000004100 */
[----:B------:R-:W0:Y:S02]  /*31a0*/  F2I.S64.TRUNC R2, R2 ;  /* 0x0000000200027311 */ /* 0x000e24000020d900 */
[----:B0-----:R-:W-:Y:S01]  /*31b0*/  PRMT R24, R2, 0x7610, R24 ;  /* 0x0000761002187816 */ /* 0x001fe20000000018 */
[----:B------:R-:W-:Y:S05]  /*31c0*/  BRA `(.L_x_12797) ;  /* 0x00000c0000007947 */ /* 0x000fea0003800000 */
.L_x_12805:
        /* <DEDUP_REMOVED lines=10> */
.L_x_12808:
[----:B------:R-:W2:Y:S02]  /*3270*/  LDG.E.U16 R4, [R4.64] ;  /* 0x0000002404047981 */ /* 0x000ea4000c1e1500 */
[----:B--2---:R-:W-:-:S06]  /*3280*/  HADD2.F32 R2, -RZ, R4.H0_H0 ;  /* 0x20000004ff027230 */ /* 0x004fcc0000004100 */
[----:B------:R-:W0:Y:S02]  /*3290*/  F2I.S64.TRUNC R2, R2 ;  /* 0x0000000200027311 */ /* 0x000e24000020d900 */
[----:B0-----:R-:W-:Y:S01]  /*32a0*/  PRMT R24, R2, 0x7610, R24 ;  /* 0x0000761002187816 */ /* 0x001fe20000000018 */
[----:B------:R-:W-:Y:S05]  /*32b0*/  BRA `(.L_x_12797) ;  /* 0x00000b1000007947 */ /* 0x000fea0003800000 */
.L_x_12807:
[----:B------:R-:W2:Y:S02]  /*32c0*/  LDG.E.64 R2, [R4.64] ;  /* 0x0000002404027981 */ /* 0x000ea4000c1e1b00 */
[----:B--2---:R-:W0:Y:S02]  /*32d0*/  F2I.S64.F64.TRUNC R2, R2 ;  /* 0x0000000200027311 */ /* 0x004e24000030d900 */
[----:B0-----:R-:W-:Y:S01]  /*32e0*/  PRMT R24, R2, 0x7610, R24 ;  /* 0x0000761002187816 */ /* 0x001fe20000000018 */
[----:B------:R-:W-:Y:S05]  /*32f0*/  BRA `(.L_x_12797) ;  /* 0x00000ad000007947 */ /* 0x000fea0003800000 */
.L_x_12798:
        /* <DEDUP_REMOVED lines=12> */
.L_x_12811:
[----:B------:R-:W2:Y:S02]  /*33c0*/  LDG.E.64 R4, [R4.64] ;  /* 0x0000002404047981 */ /* 0x000ea4000c1e1b00 */
[----:B--2---:R-:W0:Y:S02]  /*33d0*/  F2I.S64.F64.TRUNC R2, R4 ;  /* 0x0000000400027311 */ /* 0x004e24000030d900 */
[----:B0-----:R-:W-:Y:S01]  /*33e0*/  PRMT R24, R2, 0x7610, R24 ;  /* 0x0000761002187816 */ /* 0x001fe20000000018 */
[----:B------:R-:W-:Y:S05]  /*33f0*/  BRA `(.L_x_12797) ;  /* 0x000009d000007947 */ /* 0x000fea0003800000 */
.L_x_12810:
        /* <DEDUP_REMOVED lines=28> */
.L_x_12813:
        /* <DEDUP_REMOVED lines=15> */
.L_x_12812:
[----:B------:R-:W2:Y:S02]  /*36b0*/  LDG.E.U16 R2, [R4.64] ;  /* 0x0000002404027981 */ /* 0x000ea4000c1e1500 */
[----:B--2---:R-:W-:-:S06]  /*36c0*/  PRMT R2, RZ, 0x5410, R2 ;  /* 0x00005410ff027816 */ /* 0x004fcc0000000002 */
[----:B------:R-:W0:Y:S02]  /*36d0*/  F2I.S64.TRUNC R2, R2 ;  /* 0x0000000200027311 */ /* 0x000e24000020d900 */
[----:B0-----:R-:W-:Y:S01]  /*36e0*/  PRMT R24, R2, 0x7610, R24 ;  /* 0x0000761002187816 */ /* 0x001fe20000000018 */
[----:B------:R-:W-:Y:S05]  /*36f0*/  BRA `(.L_x_12797) ;  /* 0x000006d000007947 */ /* 0x000fea0003800000 */
.L_x_12809:
        /* <DEDUP_REMOVED lines=10> */
.L_x_12816:
        /* <DEDUP_REMOVED lines=21> */
.L_x_12820:
[----:B------:R-:W-:Y:S05]  /*38f0*/  BSYNC B1 ;  /* 0x0000000000017941 */ /* 0x000fea0003800000 */
.L_x_12819:
[----:B------:R-:W-:Y:S01]  /*3900*/  IMAD.SHL.U32 R2, R2, 0x100000, RZ ;  /* 0x0010000002027824 */ /* 0x000fe200078e00ff */
[----:B------:R-:W-:-:S04]  /*3910*/  LEA R3, R0, 0x3b800000, 0x17 ;  /* 0x3b80000000037811 */ /* 0x000fc800078eb8ff */
[----:B------:R-:W-:Y:S02]  /*3920*/  LOP3.LUT R2, R3, R2, R4, 0xfe, !PT ;  /* 0x0000000203027212 */ /* 0x000fe400078efe04 */
.L_x_12818:
[----:B------:R-:W-:Y:S05]  /*3930*/  BSYNC B0 ;  /* 0x0000000000007941 */ /* 0x000fea0003800000 */
.L_x_12817:
[----:B------:R-:W0:Y:S02]  /*3940*/  F2I.S64.TRUNC R2, R2 ;  /* 0x0000000200027311 */ /* 0x000e24000020d900 */
[----:B0-----:R-:W-:Y:S01]  /*3950*/  PRMT R24, R2, 0x7610, R24 ;  /* 0x0000761002187816 */ /* 0x001fe20000000018 */
[----:B------:R-:W-:Y:S05]  /*3960*/  BRA `(.L_x_12797) ;  /* 0x0000046000007947 */ /* 0x000fea0003800000 */
.L_x_12815:
        /* <DEDUP_REMOVED lines=21> */
.L_x_12824:
[----:B------:R-:W-:Y:S05]  /*3ac0*/  BSYNC B1 ;  /* 0x0000000000017941 */ /* 0x000fea0003800000 */
.L_x_12823:
[----:B------:R-:W-:Y:S01]  /*3ad0*/  IMAD.SHL.U32 R2, R2, 0x200000, RZ ;  /* 0x0020000002027824 */ /* 0x000fe200078e00ff */
[----:B------:R-:W-:-:S04]  /*3ae0*/  LEA R3, R0, 0x37800000, 0x17 ;  /* 0x3780000000037811 */ /* 0x000fc800078eb8ff */
[----:B------:R-:W-:Y:S02]  /*3af0*/  LOP3.LUT R2, R3, R2, R4, 0xfe, !PT ;  /* 0x0000000203027212 */ /* 0x000fe400078efe04 */
.L_x_12822:
[----:B------:R-:W-:Y:S05]  /*3b00*/  BSYNC B0 ;  /* 0x0000000000007941 */ /* 0x000fea0003800000 */
.L_x_12821:
[----:B------:R-:W0:Y:S02]  /*3b10*/  F2I.S64.TRUNC R2, R2 ;  /* 0x0000000200027311 */ /* 0x000e24000020d900 */
[----:B0-----:R-:W-:Y:S01]  /*3b20*/  PRMT R24, R2, 0x7610, R24 ;  /* 0x0000761002187816 */ /* 0x001fe20000000018 */
[----:B------:R-:W-:Y:S05]  /*3b30*/  BRA `(.L_x_12797) ;  /* 0x0000029000007947 */ /* 0x000fea0003800000 */
.L_x_12814:
        /* <DEDUP_REMOVED lines=14> */
.L_x_12828:
[----:B------:R-:W-:Y:S05]  /*3c20*/  BSYNC B0 ;  /* 0x0000000000007941 */ /* 0x000fea0003800000 */
.L_x_12827:
[----:B------:R-:W0:Y:S02]  /*3c30*/  F2I.S64.TRUNC R2, R2 ;  /* 0x0000000200027311 */ /* 0x000e24000020d900 */
[----:B0-----:R-:W-:Y:S01]  /*3c40*/  PRMT R24, R2, 0x7610, R24 ;  /* 0x0000761002187816 */ /* 0x001fe20000000018 */
[----:B------:R-:W-:Y:S05]  /*3c50*/  BRA `(.L_x_12797) ;  /* 0x0000017000007947 */ /* 0x000fea0003800000 */
.L_x_12802:
        /* <DEDUP_REMOVED lines=19> */
[----:B------:R-:W-:Y:S05]  /*3d90*/  BRA `(.L_x_12797) ;  /* 0x0000003000007947 */ /* 0x000fea0003800000 */
.L_x_12826:
[----:B------:R0:W5:Y:S01]  /*3da0*/  LDG.E.U8 R24, [R4.64] ;  /* 0x0000002404187981 */ /* 0x000162000c1e1100 */
[----:B------:R-:W-:Y:S05]  /*3db0*/  BRA `(.L_x_12797) ;  /* 0x0000001000007947 */ /* 0x000fea0003800000 */
.L_x_12825:
[----:B------:R0:W5:Y:S02]  /*3dc0*/  LDG.E.U8 R24, [R4.64] ;  /* 0x0000002404187981 */ /* 0x000164000c1e1100 */
.L_x_12797:
[----:B------:R-:W-:Y:S05]  /*3dd0*/  BSYNC B6 ;  /* 0x0000000000067941 */ /* 0x000fea0003800000 */
.L_x_12796:
[----:B------:R-:W2:Y:S01]  /*3de0*/  S2R R19, SR_TID.X ;  /* 0x0000000000137919 */ /* 0x000ea20000002100 */
[----:B------:R-:W3:Y:S01]  /*3df0*/  LDC.U8 R18, c[0x0][0x184] ;  /* 0x00006100ff127b82 */ /* 0x000ee20000000000 */
[----:B-----5:R-:W-:Y:S01]  /*3e00*/  LOP3.LUT P2, RZ, R23, 0xff, RZ, 0xc0, !PT ;  /* 0x000000ff17ff7812 */ /* 0x020fe2000784c0ff */
[----:B------:R-:W-:Y:S01]  /*3e10*/  BSSY B6, `(.L_x_12829) ;  /* 0x00000f8000067945 */ /* 0x000fe20003800000 */
[----:B------:R-:W-:Y:S02]  /*3e20*/  LOP3.LUT P3, RZ, R22, 0xff, RZ, 0xc0, !PT ;  /* 0x000000ff16ff7812 */ /* 0x000fe4000786c0ff */
[----:B------:R-:W-:Y:S02]  /*3e30*/  LOP3.LUT P1, RZ, R25, 0xff, RZ, 0xc0, !PT ;  /* 0x000000ff19ff7812 */ /* 0x000fe4000782c0ff */
[----:B------:R-:W-:Y:S02]  /*3e40*/  LOP3.LUT P0, RZ, R24, 0xff, RZ, 0xc0, !PT ;  /* 0x000000ff18ff7812 */ /* 0x000fe4000780c0ff */
[----:B-1----:R-:W-:-:S02]  /*3e50*/  ISETP.NE.XOR P2, PT, R26, RZ, P2 ;  /* 0x000000ff1a00720c */ /* 0x002fc40001745a70 */
[C---:B------:R-:W-:Y:S02]  /*3e60*/  ISETP.NE.XOR P3, PT, R26.reuse, RZ, P3 ;  /* 0x000000ff1a00720c */ /* 0x040fe40001f65a70 */
[C---:B------:R-:W-:Y:S02]  /*3e70*/  ISETP.NE.XOR P1, PT, R26.reuse, RZ, P1 ;  /* 0x000000ff1a00720c */ /* 0x040fe40000f25a70 */
[----:B------:R-:W-:Y:S02]  /*3e80*/  ISETP.NE.XOR P0, PT, R26, RZ, P0 ;  /* 0x000000ff1a00720c */ /* 0x000fe40000705a70 */
[----:B0-----:R-:W-:Y:S02]  /*3e90*/  SEL R4, RZ, 0x1, !P2 ;  /* 0x00000001ff047807 */ /* 0x001fe40005000000 */
[----:B------:R-:W-:Y:S02]  /*3ea0*/  SEL R22, RZ, 0x1, !P3 ;  /* 0x00000001ff167807 */ /* 0x000fe40005800000 */
[----:B------:R-:W-:-:S02]  /*3eb0*/  SEL R24, RZ, 0x1, !P1 ;  /* 0x00000001ff187807 */ /* 0x000fc40004800000 */
[----:B--2---:R-:W-:Y:S02]  /*3ec0*/  ISETP.GE.AND P4, PT, R19, R17, PT ;  /* 0x000000111300720c */ /* 0x004fe40003f86270 */
[----:B------:R-:W-:-:S11]  /*3ed0*/  SEL R26, RZ, 0x1, !P0 ;  /* 0x00000001ff1a7807 */ /* 0x000fd60004000000 */
        /* <DEDUP_REMOVED lines=20> */
.L_x_12834:
[----:B------:R0:W-:Y:S01]  /*4020*/  STG.E.U8 [R2.64], R4 ;  /* 0x0000000402007986 */ /* 0x0001e2000c101124 */
[----:B------:R-:W-:Y:S05]  /*4030*/  BRA `(.L_x_12830) ;  /* 0x00000d5000007947 */ /* 0x000fea0003800000 */
.L_x_12833:
        /* <DEDUP_REMOVED lines=9> */
.L_x_12837:
[----:B------:R0:W-:Y:S01]  /*40d0*/  STG.E [R2.64], R4 ;  /* 0x0000000402007986 */ /* 0x0001e2000c101924 */
[----:B------:R-:W-:Y:S05]  /*40e0*/  BRA `(.L_x_12830) ;  /* 0x00000ca000007947 */ /* 0x000fea0003800000 */
.L_x_12836:
[----:B------:R0:W-:Y:S01]  /*40f0*/  STG.E.U16 [R2.64], R4 ;  /* 0x0000000402007986 */ /* 0x0001e2000c101524 */
[----:B------:R-:W-:Y:S05]  /*4100*/  BRA `(.L_x_12830) ;  /* 0x00000c8000007947 */ /* 0x000fea0003800000 */
.L_x_12832:
        /* <DEDUP_REMOVED lines=9> */
.L_x_12839:
[----:B------:R-:W0:Y:S02]  /*41a0*/  I2F.S16 R0, R4 ;  /* 0x0000000400007306 */ /* 0x000e240000101400 */
[----:B0-----:R-:W-:-:S05]  /*41b0*/  F2FP.PACK_AB R0, RZ, R0 ;  /* 0x00000000ff00723e */ /* 0x001fca00000000ff */
[----:B------:R0:W-:Y:S01]  /*41c0*/  STG.E.U16 [R2.64], R0 ;  /* 0x0000000002007986 */ /* 0x0001e2000c101524 */
[----:B------:R-:W-:Y:S05]  /*41d0*/  BRA `(.L_x_12830) ;  /* 0x00000bb000007947 */ /* 0x000fea0003800000 */
.L_x_12838:
        /* <DEDUP_REMOVED lines=10> */
.L_x_12841:
[----:B------:R-:W0:Y:S02]  /*4280*/  I2F.S16 R4, R4 ;  /* 0x0000000400047306 */ /* 0x000e240000101400 */
[----:B0-----:R-:W-:-:S04]  /*4290*/  F2FP.PACK_AB R5, RZ, R4 ;  /* 0x00000004ff05723e */ /* 0x001fc800000000ff */
[----:B------:R-:W-:-:S05]  /*42a0*/  PRMT R5, R5, 0x5410, RZ ;  /* 0x0000541005057816 */ /* 0x000fca00000000ff */
[----:B------:R0:W-:Y:S01]  /*42b0*/  STG.E [R2.64], R5 ;  /* 0x0000000502007986 */ /* 0x0001e2000c101924 */
[----:B------:R-:W-:Y:S05]  /*42c0*/  BRA `(.L_x_12830) ;  /* 0x00000ac000007947 */ /* 0x000fea0003800000 */
.L_x_12840:
[----:B------:R-:W0:Y:S02]  /*42d0*/  I2F.F64.S16 R4, R4 ;  /* 0x0000000400047312 */ /* 0x000e240000101c00 */
[----:B0-----:R0:W-:Y:S01]  /*42e0*/  STG.E.64 [R2.64], R4 ;  /* 0x0000000402007986 */ /* 0x0011e2000c101b24 */
[----:B------:R-:W-:Y:S05]  /*42f0*/  BRA `(.L_x_12830) ;  /* 0x00000a9000007947 */ /* 0x000fea0003800000 */
.L_x_12831:
        /* <DEDUP_REMOVED lines=10> */
.L_x_12844:
[----:B------:R-:W0:Y:S01]  /*43a0*/  I2F.F64.S16 R4, R4 ;  /* 0x0000000400047312 */ /* 0x000e220000101c00 */
[----:B------:R-:W-:-:S05]  /*43b0*/  CS2R R6, SRZ ;  /* 0x0000000000067805 */ /* 0x000fca000001ff00 */
[----:B0-----:R0:W-:Y:S01]  /*43c0*/  STG.E.128 [R2.64], R4 ;  /* 0x0000000402007986 */ /* 0x0011e2000c101d24 */
[----:B------:R-:W-:Y:S05]  /*43d0*/  BRA `(.L_x_12830) ;  /* 0x000009b000007947 */ /* 0x000fea0003800000 */
.L_x_12843:
        /* <DEDUP_REMOVED lines=21> */
.L_x_12848:
[----:B------:R-:W-:Y:S05]  /*4530*/  BSYNC B0 ;  /* 0x0000000000007941 */ /* 0x000fea0003800000 */
.L_x_12847:
[----:B------:R-:W-:-:S05]  /*4540*/  LOP3.LUT R5, R0, R5, RZ, 0xfc, !PT ;  /* 0x0000000500057212 */ /* 0x000fca00078efcff */
[----:B------:R0:W-:Y:S01]  /*4550*/  STG.E.U8 [R2.64], R5 ;  /* 0x0000000502007986 */ /* 0x0001e2000c101124 */
[----:B------:R-:W-:Y:S05]  /*4560*/  BRA `(.L_x_12830) ;  /* 0x0000082000007947 */ /* 0x000fea0003800000 */
.L_x_12846:
        /* <DEDUP_REMOVED lines=13> */
.L_x_12850:
[----:B------:R-:W-:Y:S01]  /*4640*/  IMAD.MOV.U32 R0, RZ, RZ, 0x7f ;  /* 0x0000007fff007424 */ /* 0x000fe200078e00ff */
[----:B------:R-:W-:-:S04]  /*4650*/  ISETP.GT.U32.AND P0, PT, R5, 0x7f800000, PT ;  /* 0x7f8000000500780c */ /* 0x000fc80003f04070 */
[----:B------:R-:W-:-:S04]  /*4660*/  SEL R0, R0, 0x7c, P0 ;  /* 0x0000007c00007807 */ /* 0x000fc80000000000 */
.L_x_12851:
[----:B------:R-:W-:Y:S05]  /*4670*/  BSYNC B0 ;  /* 0x0000000000007941 */ /* 0x000fea0003800000 */
.L_x_12849:
[----:B------:R-:W-:-:S04]  /*4680*/  LOP3.LUT R4, R7, 0x80000000, RZ, 0xc0, !PT ;  /* 0x8000000007047812 */ /* 0x000fc800078ec0ff */
[----:B------:R-:W-:-:S04]  /*4690*/  SHF.R.U32.HI R5, RZ, 0x18, R4 ;  /* 0x00000018ff057819 */ /* 0x000fc80000011604 */
[----:B------:R-:W-:-:S05]  /*46a0*/  LOP3.LUT R5, R0, R5, RZ, 0xfc, !PT ;  /* 0x0000000500057212 */ /* 0x000fca00078efcff */
[----:B------:R0:W-:Y:S01]  /*46b0*/  STG.E.U8 [R2.64], R5 ;  /* 0x0000000502007986 */ /* 0x0001e2000c101124 */
[----:B------:R-:W-:Y:S05]  /*46c0*/  BRA `(.L_x_12830) ;  /* 0x000006c000007947 */ /* 0x000fea0003800000 */
.L_x_12845:
[----:B------:R-:W0:Y:S02]  /*46d0*/  I2F.S16 R0, R4 ;  /* 0x0000000400007306 */ /* 0x000e240000101400 */
[----:B0-----:R-:W-:-:S05]  /*46e0*/  F2FP.BF16.PACK_AB R0, RZ, R0 ;  /* 0x00000000ff00723e */ /* 0x001fca00000010ff */
[----:B------:R0:W-:Y:S01]  /*46f0*/  STG.E.U16 [R2.64], R0 ;  /* 0x0000000002007986 */ /* 0x0001e2000c101524 */
[----:B------:R-:W-:Y:S05]  /*4700*/  BRA `(.L_x_12830) ;  /* 0x0000068000007947 */ /* 0x000fea0003800000 */
.L_x_12842:
        /* <DEDUP_REMOVED lines=10> */
.L_x_12854:
        /* <DEDUP_REMOVED lines=17> */
.L_x_12857:
[----:B------:R-:W-:-:S04]  /*48c0*/  LOP3.LUT R0, R7, 0x80000000, RZ, 0xc0, !PT ;  /* 0x8000000007007812 */ /* 0x000fc800078ec0ff */
[----:B------:R-:W-:-:S04]  /*48d0*/  SHF.R.U32.HI R5, RZ, 0x18, R0 ;  /* 0x00000018ff057819 */ /* 0x000fc80000011600 */
[----:B------:R-:W-:-:S04]  /*48e0*/  LOP3.LUT R4, R4, R5, RZ, 0xfc, !PT ;  /* 0x0000000504047212 */ /* 0x000fc800078efcff */
[----:B------:R-:W-:Y:S02]  /*48f0*/  PRMT R0, R4, 0x7610, R0 ;  /* 0x0000761004007816 */ /* 0x000fe40000000000 */
.L_x_12856:
[----:B------:R-:W-:Y:S05]  /*4900*/  BSYNC B0 ;  /* 0x0000000000007941 */ /* 0x000fea0003800000 */
.L_x_12855:
[----:B------:R0:W-:Y:S01]  /*4910*/  STG.E.U8 [R2.64], R0 ;  /* 0x0000000002007986 */ /* 0x0001e2000c101124 */
[----:B------:R-:W-:Y:S05]  /*4920*/  BRA `(.L_x_12830) ;  /* 0x0000046000007947 */ /* 0x000fea0003800000 */
.L_x_12853:
        /* <DEDUP_REMOVED lines=17> */
.L_x_12860:
[----:B------:R-:W-:-:S04]  /*4a40*/  LOP3.LUT R0, R7, 0x80000000, RZ, 0xc0, !PT ;  /* 0x8000000007007812 */ /* 0x000fc800078ec0ff */
[----:B------:R-:W-:-:S04]  /*4a50*/  SHF.R.U32.HI R5, RZ, 0x18, R0 ;  /* 0x00000018ff057819 */ /* 0x000fc80000011600 */
[----:B------:R-:W-:-:S04]  /*4a60*/  LOP3.LUT R4, R4, R5, RZ, 0xfc, !PT ;  /* 0x0000000504047212 */ /* 0x000fc800078efcff */
[----:B------:R-:W-:Y:S02]  /*4a70*/  PRMT R0, R4, 0x7610, R0 ;  /* 0x0000761004007816 */ /* 0x000fe40000000000 */
.L_x_12859:
[----:B------:R-:W-:Y:S05]  /*4a80*/  BSYNC B0 ;  /* 0x0000000000007941 */ /* 0x000fea0003800000 */
.L_x_12858:
[----:B------:R0:W-:Y:S01]  /*4a90*/  STG.E.U8 [R2.64], R0 ;  /* 0x0000000002007986 */ /* 0x0001e2000c101124 */
[----:B------:R-:W-:Y:S05]  /*4aa0*/  BRA `(.L_x_12830) ;  /* 0x000002e000007947 */ /* 0x000fea0003800000 */
.L_x_12852:
        /* <DEDUP_REMOVED lines=22> */
.L_x_12835:
        /* <DEDUP_REMOVED lines=20> */
.L_x_12862:
[----:B------:R-:W-:-:S05]  /*4d50*/  IMAD.MOV.U32 R5, RZ, RZ, RZ ;  /* 0x000000ffff057224 */ /* 0x000fca00078e00ff */
[----:B------:R0:W-:Y:S01]  /*4d60*/  STG.E.64 [R2.64], R4 ;  /* 0x0000000402007986 */ /* 0x0001e2000c101b24 */
[----:B------:R-:W-:Y:S05]  /*4d70*/  BRA `(.L_x_12830) ;  /* 0x0000001000007947 */ /* 0x000fea0003800000 */
.L_x_12861:
[----:B------:R0:W-:Y:S02]  /*4d80*/  STG.E [R2.64], R4 ;  /* 0x0000000402007986 */ /* 0x0001e4000c101924 */
.L_x_12830:
[----:B---3--:R-:W-:Y:S05]  /*4d90*/  BSYNC B6 ;  /* 0x0000000000067941 */ /* 0x008fea0003800000 */
.L_x_12829:
        /* <DEDUP_REMOVED lines=21> */
.L_x_12868:
[----:B------:R0:W-:Y:S01]  /*4ef0*/  STG.E.U8 [R2.64], R22 ;  /* 0x0000001602007986 */ /* 0x0001e2000c101124 */
[----:B------:R-:W-:Y:S05]  /*4f00*/  BRA `(.L_x_12870) ;  /* 0x00000d5000007947 */ /* 0x000fea0003800000 */
.L_x_12867:
        /* <DEDUP_REMOVED lines=9> */
.L_x_12872:
[----:B------:R0:W-:Y:S01]  /*4fa0*/  STG.E [R2.64], R22 ;  /* 0x0000001602007986 */ /* 0x0001e2000c101924 */
[----:B------:R-:W-:Y:S05]  /*4fb0*/  BRA `(.L_x_12870) ;  /* 0x00000ca000007947 */ /* 0x000fea0003800000 */
.L_x_12871:
[----:B------:R0:W-:Y:S01]  /*4fc0*/  STG.E.U16 [R2.64], R22 ;  /* 0x0000001602007986 */ /* 0x0001e2000c101524 */
[----:B------:R-:W-:Y:S05]  /*4fd0*/  BRA `(.L_x_12870) ;  /* 0x00000c8000007947 */ /* 0x000fea0003800000 */
.L_x_12866:
        /* <DEDUP_REMOVED lines=9> */
.L_x_12874:
[----:B------:R-:W0:Y:S02]  /*5070*/  I2F.S16 R0, R22 ;  /* 0x0000001600007306 */ /* 0x000e240000101400 */
[----:B0-----:R-:W-:-:S05]  /*5080*/  F2FP.PACK_AB R0, RZ, R0 ;  /* 0x00000000ff00723e */ /* 0x001fca00000000ff */
[----:B------:R0:W-:Y:S01]  /*5090*/  STG.E.U16 [R2.64], R0 ;  /* 0x0000000002007986 */ /* 0x0001e2000c101524 */
[----:B------:R-:W-:Y:S05]  /*50a0*/  BRA `(.L_x_12870) ;  /* 0x00000bb000007947 */ /* 0x000fea0003800000 */
.L_x_12873:
        /* <DEDUP_REMOVED lines=10> */
.L_x_12876:
[----:B------:R-:W0:Y:S02]  /*5150*/  I2F.S16 R22, R22 ;  /* 0x0000001600167306 */ /* 0x000e240000101400 */
[----:B0-----:R-:W-:-:S04]  /*5160*/  F2FP.PACK_AB R5, RZ, R22 ;  /* 0x00000016ff05723e */ /* 0x001fc800000000ff */
[----:B------:R-:W-:-:S05]  /*5170*/  PRMT R5, R5, 0x5410, RZ ;  /* 0x0000541005057816 */ /* 0x000fca00000000ff */
[----:B------:R0:W-:Y:S01]  /*5180*/  STG.E [R2.64], R5 ;  /* 0x0000000502007986 */ /* 0x0001e2000c101924 */
[----:B------:R-:W-:Y:S05]  /*5190*/  BRA `(.L_x_12870) ;  /* 0x00000ac000007947 */ /* 0x000fea0003800000 */
.L_x_12875:
[----:B------:R-:W0:Y:S02]  /*51a0*/  I2F.F64.S16 R22, R22 ;  /* 0x0000001600167312 */ /* 0x000e240000101c00 */
[----:B0-----:R0:W-:Y:S01]  /*51b0*/  STG.E.64 [R2.64], R22 ;  /* 0x0000001602007986 */ /* 0x0011e2000c101b24 */
[----:B------:R-:W-:Y:S05]  /*51c0*/  BRA `(.L_x_12870) ;  /* 0x00000a9000007947 */ /* 0x000fea0003800000 */
.L_x_12865:
        /* <DEDUP_REMOVED lines=10> */
.L_x_12879:
[----:B------:R-:W0:Y:S01]  /*5270*/  I2F.F64.S16 R4, R22 ;  /* 0x0000001600047312 */ /* 0x000e220000101c00 */
[----:B------:R-:W-:-:S05]  /*5280*/  CS2R R6, SRZ ;  /* 0x0000000000067805 */ /* 0x000fca000001ff00 */
[----:B0-----:R0:W-:Y:S01]  /*5290*/  STG.E.128 [R2.64], R4 ;  /* 0x0000000402007986 */ /* 0x0011e2000c101d24 */
[----:B------:R-:W-:Y:S05]  /*52a0*/  BRA `(.L_x_12870) ;  /* 0x000009b000007947 */ /* 0x000fea0003800000 */
.L_x_12878:
        /* <DEDUP_REMOVED lines=21> */
.L_x_12883:
[----:B------:R-:W-:Y:S05]  /*5400*/  BSYNC B0 ;  /* 0x0000000000007941 */ /* 0x000fea0003800000 */
.L_x_12882:
[----:B------:R-:W-:-:S05]  /*5410*/  LOP3.LUT R5, R0, R5, RZ, 0xfc, !PT ;  /* 0x0000000500057212 */ /* 0x000fca00078efcff */
[----:B------:R0:W-:Y:S01]  /*5420*/  STG.E.U8 [R2.64], R5 ;  /* 0x0000000502007986 */ /* 0x0001e2000c101124 */
[----:B------:R-:W-:Y:S05]  /*5430*/  BRA `(.L_x_12870) ;  /* 0x0000082000007947 */ /* 0x000fea0003800000 */
.L_x_12881:
        /* <DEDUP_REMOVED lines=13> */
.L_x_12885:
[----:B------:R-:W-:Y:S01]  /*5510*/  IMAD.MOV.U32 R0, RZ, RZ, 0x7f ;  /* 0x0000007fff007424 */ /* 0x000fe200078e00ff */
[----:B------:R-:W-:-:S04]  /*5520*/  ISETP.GT.U32.AND P0, PT, R4, 0x7f800000, PT ;  /* 0x7f8000000400780c */ /* 0x000fc80003f04070 */
[----:B------:R-:W-:-:S04]  /*5530*/  SEL R0, R0, 0x7c, P0 ;  /* 0x0000007c00007807 */ /* 0x000fc80000000000 */
.L_x_12886:
[----:B------:R-:W-:Y:S05]  /*5540*/  BSYNC B0 ;  /* 0x0000000000007941 */ /* 0x000fea0003800000 */
.L_x_12884:
[----:B------:R-:W-:-:S04]  /*5550*/  LOP3.LUT R4, R5, 0x80000000, RZ, 0xc0, !PT ;  /* 0x8000000005047812 */ /* 0x000fc800078ec0ff */
[----:B------:R-:W-:-:S04]  /*5560*/  SHF.R.U32.HI R5, RZ, 0x18, R4 ;  /* 0x00000018ff057819 */ /* 0x000fc80000011604 */
[----:B------:R-:W-:-:S05]  /*5570*/  LOP3.LUT R5, R0, R5, RZ, 0xfc, !PT ;  /* 0x0000000500057212 */ /* 0x000fca00078efcff */
[----:B------:R0:W-:Y:S01]  /*5580*/  STG.E.U8 [R2.64], R5 ;  /* 0x0000000502007986 */ /* 0x0001e2000c101124 */
[----:B------:R-:W-:Y:S05]  /*5590*/  BRA `(.L_x_12870) ;  /* 0x000006c000007947 */ /* 0x000fea0003800000 */
.L_x_12880:
[----:B------:R-:W0:Y:S02]  /*55a0*/  I2F.S16 R0, R22 ;  /* 0x0000001600007306 */ /* 0x000e240000101400 */
[----:B0-----:R-:W-:-:S05]  /*55b0*/  F2FP.BF16.PACK_AB R0, RZ, R0 ;  /* 0x00000000ff00723e */ /* 0x001fca00000010ff */
[----:B------:R0:W-:Y:S01]  /*55c0*/  STG.E.U16 [R2.64], R0 ;  /* 0x0000000002007986 */ /* 0x0001e2000c101524 */
[----:B------:R-:W-:Y:S05]  /*55d0*/  BRA `(.L_x_12870) ;  /* 0x0000068000007947 */ /* 0x000fea0003800000 */
.L_x_12877:
        /* <DEDUP_REMOVED lines=10> */
.L_x_12889:
        /* <DEDUP_REMOVED lines=17> */
.L_x_12892:
[----:B------:R-:W-:-:S04]  /*5790*/  LOP3.LUT R0, R7, 0x80000000, RZ, 0xc0, !PT ;  /* 0x8000000007007812 */ /* 0x000fc800078ec0ff */
[----:B------:R-:W-:-:S04]  /*57a0*/  SHF.R.U32.HI R5, RZ, 0x18, R0 ;  /* 0x00000018ff057819 */ /* 0x000fc80000011600 */
[----:B------:R-:W-:-:S04]  /*57b0*/  LOP3.LUT R4, R4, R5, RZ, 0xfc, !PT ;  /* 0x0000000504047212 */ /* 0x000fc800078efcff */
[----:B------:R-:W-:Y:S02]  /*57c0*/  PRMT R0, R4, 0x7610, R0 ;  /* 0x0000761004007816 */ /* 0x000fe40000000000 */
.L_x_12891:
[----:B------:R-:W-:Y:S05]  /*57d0*/  BSYNC B0 ;  /* 0x0000000000007941 */ /* 0x000fea0003800000 */
.L_x_12890:
[----:B------:R0:W-:Y:S01]  /*57e0*/  STG.E.U8 [R2.64], R0 ;  /* 0x0000000002007986 */ /* 0x0001e2000c101124 */
[----:B------:R-:W-:Y:S05]  /*57f0*/  BRA `(.L_x_12870) ;  /* 0x0000046000007947 */ /* 0x000fea0003800000 */
.L_x_12888:
        /* <DEDUP_REMOVED lines=17> */
.L_x_12895:
[----:B------:R-:W-:-:S04]  /*5910*/  LOP3.LUT R0, R7, 0x80000000, RZ, 0xc0, !PT ;  /* 0x8000000007007812 */ /* 0x000fc800078ec0ff */
[----:B------:R-:W-:-:S04]  /*5920*/  SHF.R.U32.HI R5, RZ, 0x18, R0 ;  /* 0x00000018ff057819 */ /* 0x000fc80000011600 */
[----:B------:R-:W-:-:S04]  /*5930*/  LOP3.LUT R4, R4, R5, RZ, 0xfc, !PT ;  /* 0x0000000504047212 */ /* 0x000fc800078efcff */
[----:B------:R-:W-:Y:S02]  /*5940*/  PRMT R0, R4, 0x7610, R0 ;  /* 0x0000761004007816 */ /* 0x000fe40000000000 */
.L_x_12894:
[----:B------:R-:W-:Y:S05]  /*5950*/  BSYNC B0 ;  /* 0x0000000000007941 */ /* 0x000fea0003800000 */
.L_x_12893:
[----:B------:R0:W-:Y:S01]  /*5960*/  STG.E.U8 [R2.64], R0 ;  /* 0x0000000002007986 */ /* 0x0001e2000c101124 */
[----:B------:R-:W-:Y:S05]  /*5970*/  BRA `(.L_x_12870) ;  /* 0x000002e000007947 */ /* 0x000fea0003800000 */
.L_x_12887:
        /* <DEDUP_REMOVED lines=22> */
.L_x_12869:
        /* <DEDUP_REMOVED lines=20> */
.L_x_12897:
[----:B------:R-:W-:-:S05]  /*5c20*/  IMAD.MOV.U32 R23, RZ, RZ, RZ ;  /* 0x000000ffff177224 */ /* 0x000fca00078e00ff */
[----:B------:R0:W-:Y:S01]  /*5c30*/  STG.E.64 [R2.64], R22 ;  /* 0x0000001602007986 */ /* 0x0001e2000c101b24 */
[----:B------:R-:W-:Y:S05]  /*5c40*/  BRA `(.L_x_12870) ;  /* 0x0000001000007947 */ /* 0x000fea0003800000 */
.L_x_12896:
[----:B------:R0:W-:Y:S02]  /*5c50*/  STG.E [R2.64], R22 ;  /* 0x0000001602007986 */ /* 0x0001e4000c101924 */
.L_x_12870:
        /* <DEDUP_REMOVED lines=21> */
.L_x_12901:
[----:B------:R0:W-:Y:S01]  /*5db0*/  STG.E.U8 [R2.64], R24 ;  /* 0x0000001802007986 */ /* 0x0001e2000c101124 */
[----:B------:R-:W-:Y:S05]  /*5dc0*/  BRA `(.L_x_12903) ;  /* 0x00000d5000007947 */ /* 0x000fea0003800000 */
.L_x_12900:
        /* <DEDUP_REMOVED lines=9> */
.L_x_12905:
[----:B------:R0:W-:Y:S01]  /*5e60*/  STG.E [R2.64], R24 ;  /* 0x0000001802007986 */ /* 0x0001e2000c101924 */
[----:B------:R-:W-:Y:S05]  /*5e70*/  BRA `(.L_x_12903) ;  /* 0x00000ca000007947 */ /* 0x000fea0003800000 */
.L_x_12904:
[----:B------:R0:W-:Y:S01]  /*5e80*/  STG.E.U16 [R2.64], R24 ;  /* 0x0000001802007986 */ /* 0x0001e2000c101524 */
[----:B------:R-:W-:Y:S05]  /*5e90*/  BRA `(.L_x_12903) ;  /* 0x00000c8000007947 */ /* 0x000fea0003800000 */
.L_x_12899:
        /* <DEDUP_REMOVED lines=9> */
.L_x_12907:
[----:B------:R-:W0:Y:S02]  /*5f30*/  I2F.S16 R0, R24 ;  /* 0x0000001800007306 */ /* 0x000e240000101400 */
[----:B0-----:R-:W-:-:S05]  /*5f40*/  F2FP.PACK_AB R0, RZ, R0 ;  /* 0x00000000ff00723e */ /* 0x001fca00000000ff */
[----:B------:R0:W-:Y:S01]  /*5f50*/  STG.E.U16 [R2.64], R0 ;  /* 0x0000000002007986 */ /* 0x0001e2000c101524 */
[----:B------:R-:W-:Y:S05]  /*5f60*/  BRA `(.L_x_12903) ;  /* 0x00000bb000007947 */ /* 0x000fea0003800000 */
.L_x_12906:
        /* <DEDUP_REMOVED lines=10> */
.L_x_12909:
[----:B------:R-:W0:Y:S02]  /*6010*/  I2F.S16 R24, R24 ;  /* 0x0000001800187306 */ /* 0x000e240000101400 */
[----:B0-----:R-:W-:-:S04]  /*6020*/  F2FP.PACK_AB R5, RZ, R24 ;  /* 0x00000018ff05723e */ /* 0x001fc800000000ff */
[----:B------:R-:W-:-:S05]  /*6030*/  PRMT R5, R5, 0x5410, RZ ;  /* 0x0000541005057816 */ /* 0x000fca00000000ff */
[----:B------:R0:W-:Y:S01]  /*6040*/  STG.E [R2.64], R5 ;  /* 0x0000000502007986 */ /* 0x0001e2000c101924 */
[----:B------:R-:W-:Y:S05]  /*6050*/  BRA `(.L_x_12903) ;  /* 0x00000ac000007947 */ /* 0x000fea0003800000 */
.L_x_12908:
[----:B------:R-:W0:Y:S02]  /*6060*/  I2F.F64.S16 R24, R24 ;  /* 0x0000001800187312 */ /* 0x000e240000101c00 */
[----:B0-----:R0:W-:Y:S01]  /*6070*/  STG.E.64 [R2.64], R24 ;  /* 0x0000001802007986 */ /* 0x0011e2000c101b24 */
[----:B------:R-:W-:Y:S05]  /*6080*/  BRA `(.L_x_12903) ;  /* 0x00000a9000007947 */ /* 0x000fea0003800000 */
.L_x_12898:
        /* <DEDUP_REMOVED lines=10> */
.L_x_12912:
[----:B------:R-:W0:Y:S01]  /*6130*/  I2F.F64.S16 R4, R24 ;  /* 0x0000001800047312 */ /* 0x000e220000101c00 */
[----:B------:R-:W-:-:S05]  /*6140*/  CS2R R6, SRZ ;  /* 0x0000000000067805 */ /* 0x000fca000001ff00 */
[----:B0-----:R0:W-:Y:S01]  /*6150*/  STG.E.128 [R2.64], R4 ;  /* 0x0000000402007986 */ /* 0x0011e2000c101d24 */
[----:B------:R-:W-:Y:S05]  /*6160*/  BRA `(.L_x_12903) ;  /* 0x000009b000007947 */ /* 0x000fea0003800000 */
.L_x_12911:
        /* <DEDUP_REMOVED lines=21> */
.L_x_12916:
[----:B------:R-:W-:Y:S05]  /*62c0*/  BSYNC B0 ;  /* 0x0000000000007941 */ /* 0x000fea0003800000 */
.L_x_12915:
[----:B------:R-:W-:-:S05]  /*62d0*/  LOP3.LUT R5, R0, R5, RZ, 0xfc, !PT ;  /* 0x0000000500057212 */ /* 0x000fca00078efcff */
[----:B------:R0:W-:Y:S01]  /*62e0*/  STG.E.U8 [R2.64], R5 ;  /* 0x0000000502007986 */ /* 0x0001e2000c101124 */
[----:B------:R-:W-:Y:S05]  /*62f0*/  BRA `(.L_x_12903) ;  /* 0x0000082000007947 */ /* 0x000fea0003800000 */
.L_x_12914:
        /* <DEDUP_REMOVED lines=13> */
.L_x_12918:
[----:B------:R-:W-:Y:S01]  /*63d0*/  IMAD.MOV.U32 R0, RZ, RZ, 0x7f ;  /* 0x0000007fff007424 */ /* 0x000fe200078e00ff */
[----:B------:R-:W-:-:S04]  /*63e0*/  ISETP.GT.U32.AND P0, PT, R4, 0x7f800000, PT ;  /* 0x7f8000000400780c */ /* 0x000fc80003f04070 */
[----:B------:R-:W-:-:S04]  /*63f0*/  SEL R0, R0, 0x7c, P0 ;  /* 0x0000007c00007807 */ /* 0x000fc80000000000 */
.L_x_12919:
[----:B------:R-:W-:Y:S05]  /*6400*/  BSYNC B0 ;  /* 0x0000000000007941 */ /* 0x000fea0003800000 */
.L_x_12917:
[----:B------:R-:W-:-:S04]  /*6410*/  LOP3.LUT R4, R5, 0x80000000, RZ, 0xc0, !PT ;  /* 0x8000000005047812 */ /* 0x000fc800078ec0ff */
[----:B------:R-:W-:-:S04]  /*6420*/  SHF.R.U32.HI R5, RZ, 0x18, R4 ;  /* 0x00000018ff057819 */ /* 0x000fc80000011604 */
[----:B------:R-:W-:-:S05]  /*6430*/  LOP3.LUT R5, R0, R5, RZ, 0xfc, !PT ;  /* 0x0000000500057212 */ /* 0x000fca00078efcff */
[----:B------:R0:W-:Y:S01]  /*6440*/  STG.E.U8 [R2.64], R5 ;  /* 0x0000000502007986 */ /* 0x0001e2000c101124 */
[----:B------:R-:W-:Y:S05]  /*6450*/  BRA `(.L_x_12903) ;  /* 0x000006c000007947 */ /* 0x000fea0003800000 */
.L_x_12913:
[----:B------:R-:W0:Y:S02]  /*6460*/  I2F.S16 R0, R24 ;  /* 0x0000001800007306 */ /* 0x000e240000101400 */
[----:B0-----:R-:W-:-:S05]  /*6470*/  F2FP.BF16.PACK_AB R0, RZ, R0 ;  /* 0x00000000ff00723e */ /* 0x001fca00000010ff */
[----:B------:R0:W-:Y:S01]  /*6480*/  STG.E.U16 [R2.64], R0 ;  /* 0x0000000002007986 */ /* 0x0001e2000c101524 */
[----:B------:R-:W-:Y:S05]  /*6490*/  BRA `(.L_x_12903) ;  /* 0x0000068000007947 */ /* 0x000fea0003800000 */
.L_x_12910:
        /* <DEDUP_REMOVED lines=10> */
.L_x_12922:
        /* <DEDUP_REMOVED lines=17> */
.L_x_12925:
[----:B------:R-:W-:-:S04]  /*6650*/  LOP3.LUT R0, R7, 0x80000000, RZ, 0xc0, !PT ;  /* 0x8000000007007812 */ /* 0x000fc800078ec0ff */
[----:B------:R-:W-:-:S04]  /*6660*/  SHF.R.U32.HI R5, RZ, 0x18, R0 ;  /* 0x00000018ff057819 */ /* 0x000fc80000011600 */
[----:B------:R-:W-:-:S04]  /*6670*/  LOP3.LUT R4, R4, R5, RZ, 0xfc, !PT ;  /* 0x0000000504047212 */ /* 0x000fc800078efcff */
[----:B------:R-:W-:Y:S02]  /*6680*/  PRMT R0, R4, 0x7610, R0 ;  /* 0x0000761004007816 */ /* 0x000fe40000000000 */
.L_x_12924:
[----:B------:R-:W-:Y:S05]  /*6690*/  BSYNC B0 ;  /* 0x0000000000007941 */ /* 0x000fea0003800000 */
.L_x_12923:
[----:B------:R0:W-:Y:S01]  /*66a0*/  STG.E.U8 [R2.64], R0 ;  /* 0x0000000002007986 */ /* 0x0001e2000c101124 */
[----:B------:R-:W-:Y:S05]  /*66b0*/  BRA `(.L_x_12903) ;  /* 0x0000046000007947 */ /* 0x000fea0003800000 */
.L_x_12921:
        /* <DEDUP_REMOVED lines=17> */
.L_x_12928:
[----:B------:R-:W-:-:S04]  /*67d0*/  LOP3.LUT R0, R7, 0x80000000, RZ, 0xc0, !PT ;  /* 0x8000000007007812 */ /* 0x000fc800078ec0ff */
[----:B------:R-:W-:-:S04]  /*67e0*/  SHF.R.U32.HI R5, RZ, 0x18, R0 ;  /* 0x00000018ff057819 */ /* 0x000fc80000011600 */
[----:B------:R-:W-:-:S04]  /*67f0*/  LOP3.LUT R4, R4, R5, RZ, 0xfc, !PT ;  /* 0x0000000504047212 */ /* 0x000fc800078efcff */
[----:B------:R-:W-:Y:S02]  /*6800*/  PRMT R0, R4, 0x7610, R0 ;  /* 0x0000761004007816 */ /* 0x000fe40000000000 */
.L_x_12927:
[----:B------:R-:W-:Y:S05]  /*6810*/  BSYNC B0 ;  /* 0x0000000000007941 */ /* 0x000fea0003800000 */
.L_x_12926:
[----:B------:R0:W-:Y:S01]  /*6820*/  STG.E.U8 [R2.64], R0 ;  /* 0x0000000002007986 */ /* 0x0001e2000c101124 */
[----:B------:R-:W-:Y:S05]  /*6830*/  BRA `(.L_x_12903) ;  /* 0x000002e000007947 */ /* 0x000fea0003800000 */
.L_x_12920:
        /* <DEDUP_REMOVED lines=22> */
.L_x_12902:
        /* <DEDUP_REMOVED lines=20> */
.L_x_12930:
[----:B------:R-:W-:-:S05]  /*6ae0*/  IMAD.MOV.U32 R25, RZ, RZ, RZ ;  /* 0x000000ffff197224 */ /* 0x000fca00078e00ff */
[----:B------:R0:W-:Y:S01]  /*6af0*/  STG.E.64 [R2.64], R24 ;  /* 0x0000001802007986 */ /* 0x0001e2000c101b24 */
[----:B------:R-:W-:Y:S05]  /*6b00*/  BRA `(.L_x_12903) ;  /* 0x0000001000007947 */ /* 0x000fea0003800000 */
.L_x_12929:
[----:B------:R0:W-:Y:S02]  /*6b10*/  STG.E [R2.64], R24 ;  /* 0x0000001802007986 */ /* 0x0001e4000c101924 */
.L_x_12903:
[----:B------:R-:W-:Y:S02]  /*6b20*/  IADD3 R19, R19, 0x80, RZ ;  /* 0x0000008013137810 */ /* 0x000fe40007ffe0ff */
.L_x_12864:
[----:B------:R-:W-:Y:S05]  /*6b30*/  BSYNC B6 ;  /* 0x0000000000067941 */ /* 0x000fea0003800000 */
.L_x_12863:
        /* <DEDUP_REMOVED lines=19> */
.L_x_12934:
[----:B------:R-:W-:Y:S01]  /*6c70*/  STG.E.U8 [R2.64], R26 ;  /* 0x0000001a02007986 */ /* 0x000fe2000c101124 */
[----:B------:R-:W-:Y:S05]  /*6c80*/  EXIT ;  /* 0x000000000000794d */ /* 0x000fea0003800000 */
.L_x_12933:
        /* <DEDUP_REMOVED lines=9> */
.L_x_12937:
[----:B------:R-:W-:Y:S01]  /*6d20*/  STG.E [R2.64], R26 ;  /* 0x0000001a02007986 */ /* 0x000fe2000c101924 */
[----:B------:R-:W-:Y:S05]  /*6d30*/  EXIT ;  /* 0x000000000000794d */ /* 0x000fea0003800000 */
.L_x_12936:
[----:B------:R-:W-:Y:S01]  /*6d40*/  STG.E.U16 [R2.64], R26 ;  /* 0x0000001a02007986 */ /* 0x000fe2000c101524 */
[----:B------:R-:W-:Y:S05]  /*6d50*/  EXIT ;  /* 0x000000000000794d */ /* 0x000fea0003800000 */
.L_x_12932:
        /* <DEDUP_REMOVED lines=9> */
.L_x_12939:
[----:B------:R-:W0:Y:S02]  /*6df0*/  I2F.S16 R0, R26 ;  /* 0x0000001a00007306 */ /* 0x000e240000101400 */
[----:B0-----:R-:W-:-:S05]  /*6e00*/  F2FP.PACK_AB R0, RZ, R0 ;  /* 0x00000000ff00723e */ /* 0x001fca00000000ff */
[----:B------:R-:W-:Y:S01]  /*6e10*/  STG.E.U16 [R2.64], R0 ;  /* 0x0000000002007986 */ /* 0x000fe2000c101524 */
[----:B------:R-:W-:Y:S05]  /*6e20*/  EXIT ;  /* 0x000000000000794d */ /* 0x000fea0003800000 */
.L_x_12938:
        /* <DEDUP_REMOVED lines=10> */
.L_x_12941:
[----:B------:R-:W0:Y:S02]  /*6ed0*/  I2F.S16 R26, R26 ;  /* 0x0000001a001a7306 */ /* 0x000e240000101400 */
[----:B0-----:R-:W-:-:S04]  /*6ee0*/  F2FP.PACK_AB R5, RZ, R26 ;  /* 0x0000001aff05723e */ /* 0x001fc800000000ff */
[----:B------:R-:W-:-:S05]  /*6ef0*/  PRMT R5, R5, 0x5410, RZ ;  /* 0x0000541005057816 */ /* 0x000fca00000000ff */
[----:B------:R-:W-:Y:S01]  /*6f00*/  STG.E [R2.64], R5 ;  /* 0x0000000502007986 */ /* 0x000fe2000c101924 */
[----:B------:R-:W-:Y:S05]  /*6f10*/  EXIT ;  /* 0x000000000000794d */ /* 0x000fea0003800000 */
.L_x_12940:
[----:B------:R-:W0:Y:S02]  /*6f20*/  I2F.F64.S16 R26, R26 ;  /* 0x0000001a001a7312 */ /* 0x000e240000101c00 */
[----:B0-----:R-:W-:Y:S01]  /*6f30*/  STG.E.64 [R2.64], R26 ;  /* 0x0000001a02007986 */ /* 0x001fe2000c101b24 */
[----:B------:R-:W-:Y:S05]  /*6f40*/  EXIT ;  /* 0x000000000000794d */ /* 0x000fea0003800000 */
.L_x_12931:
        /* <DEDUP_REMOVED lines=10> */
.L_x_12944:
[----:B------:R-:W0:Y:S01]  /*6ff0*/  I2F.F64.S16 R4, R26 ;  /* 0x0000001a00047312 */ /* 0x000e220000101c00 */
[----:B------:R-:W-:-:S05]  /*7000*/  CS2R R6, SRZ ;  /* 0x0000000000067805 */ /* 0x000fca000001ff00 */
[----:B0-----:R-:W-:Y:S01]  /*7010*/  STG.E.128 [R2.64], R4 ;  /* 0x0000000402007986 */ /* 0x001fe2000c101d24 */
[----:B------:R-:W-:Y:S05]  /*7020*/  EXIT ;  /* 0x000000000000794d */ /* 0x000fea0003800000 */
.L_x_12943:
        /* <DEDUP_REMOVED lines=21> */
.L_x_12948:
[----:B------:R-:W-:Y:S05]  /*7180*/  BSYNC B0 ;  /* 0x0000000000007941 */ /* 0x000fea0003800000 */
.L_x_12947:
[----:B------:R-:W-:-:S05]  /*7190*/  LOP3.LUT R5, R0, R5, RZ, 0xfc, !PT ;  /* 0x0000000500057212 */ /* 0x000fca00078efcff */
[----:B------:R-:W-:Y:S01]  /*71a0*/  STG.E.U8 [R2.64], R5 ;  /* 0x0000000502007986 */ /* 0x000fe2000c101124 */
[----:B------:R-:W-:Y:S05]  /*71b0*/  EXIT ;  /* 0x000000000000794d */ /* 0x000fea0003800000 */
.L_x_12946:
        /* <DEDUP_REMOVED lines=13> */
.L_x_12950:
[----:B------:R-:W-:Y:S01]  /*7290*/  IMAD.MOV.U32 R0, RZ, RZ, 0x7f ;  /* 0x0000007fff007424 */ /* 0x000fe200078e00ff */
[----:B------:R-:W-:-:S04]  /*72a0*/  ISETP.GT.U32.AND P0, PT, R4, 0x7f800000, PT ;  /* 0x7f8000000400780c */ /* 0x000fc80003f04070 */
[----:B------:R-:W-:-:S04]  /*72b0*/  SEL R0, R0, 0x7c, P0 ;  /* 0x0000007c00007807 */ /* 0x000fc80000000000 */
.L_x_12951:
[----:B------:R-:W-:Y:S05]  /*72c0*/  BSYNC B0 ;  /* 0x0000000000007941 */ /* 0x000fea0003800000 */
.L_x_12949:
[----:B------:R-:W-:-:S04]  /*72d0*/  LOP3.LUT R4, R5, 0x80000000, RZ, 0xc0, !PT ;  /* 0x8000000005047812 */ /* 0x000fc800078ec0ff */
[----:B------:R-:W-:-:S04]  /*72e0*/  SHF.R.U32.HI R5, RZ, 0x18, R4 ;  /* 0x00000018ff057819 */ /* 0x000fc80000011604 */
[----:B------:R-:W-:-:S05]  /*72f0*/  LOP3.LUT R5, R0, R5, RZ, 0xfc, !PT ;  /* 0x0000000500057212 */ /* 0x000fca00078efcff */
[----:B------:R-:W-:Y:S01]  /*7300*/  STG.E.U8 [R2.64], R5 ;  /* 0x0000000502007986 */ /* 0x000fe2000c101124 */
[----:B------:R-:W-:Y:S05]  /*7310*/  EXIT ;  /* 0x000000000000794d */ /* 0x000fea0003800000 */
.L_x_12945:
[----:B------:R-:W0:Y:S02]  /*7320*/  I2F.S16 R0, R26 ;  /* 0x0000001a00007306 */ /* 0x000e240000101400 */
[----:B0-----:R-:W-:-:S05]  /*7330*/  F2FP.BF16.PACK_AB R0, RZ, R0 ;  /* 0x00000000ff00723e */ /* 0x001fca00000010ff */
[----:B------:R-:W-:Y:S01]  /*7340*/  STG.E.U16 [R2.64], R0 ;  /* 0x0000000002007986 */ /* 0x000fe2000c101524 */
[----:B------:R-:W-:Y:S05]  /*7350*/  EXIT ;  /* 0x000000000000794d */ /* 0x000fea0003800000 */
.L_x_12942:
        /* <DEDUP_REMOVED lines=10> */
.L_x_12954:
        /* <DEDUP_REMOVED lines=17> */
.L_x_12957:
[----:B------:R-:W-:-:S04]  /*7510*/  LOP3.LUT R0, R7, 0x80000000, RZ, 0xc0, !PT ;  /* 0x8000000007007812 */ /* 0x000fc800078ec0ff */
[----:B------:R-:W-:-:S04]  /*7520*/  SHF.R.U32.HI R5, RZ, 0x18, R0 ;  /* 0x00000018ff057819 */ /* 0x000fc80000011600 */
[----:B------:R-:W-:-:S04]  /*7530*/  LOP3.LUT R4, R4, R5, RZ, 0xfc, !PT ;  /* 0x0000000504047212 */ /* 0x000fc800078efcff */
[----:B------:R-:W-:Y:S02]  /*7540*/  PRMT R0, R4, 0x7610, R0 ;  /* 0x0000761004007816 */ /* 0x000fe40000000000 */
.L_x_12956:
[----:B------:R-:W-:Y:S05]  /*7550*/  BSYNC B0 ;  /* 0x0000000000007941 */ /* 0x000fea0003800000 */
.L_x_12955:
[----:B------:R-:W-:Y:S01]  /*7560*/  STG.E.U8 [R2.64], R0 ;  /* 0x0000000002007986 */ /* 0x000fe2000c101124 */
[----:B------:R-:W-:Y:S05]  /*7570*/  EXIT ;  /* 0x000000000000794d */ /* 0x000fea0003800000 */
.L_x_12953:
        /* <DEDUP_REMOVED lines=17> */
.L_x_12960:
[----:B------:R-:W-:-:S04]  /*7690*/  LOP3.LUT R0, R7, 0x80000000, RZ, 0xc0, !PT ;  /* 0x8000000007007812 */ /* 0x000fc800078ec0ff */
[----:B------:R-:W-:-:S04]  /*76a0*/  SHF.R.U32.HI R5, RZ, 0x18, R0 ;  /* 0x00000018ff057819 */ /* 0x000fc80000011600 */
[----:B------:R-:W-:-:S04]  /*76b0*/  LOP3.LUT R4, R4, R5, RZ, 0xfc, !PT ;  /* 0x0000000504047212 */ /* 0x000fc800078efcff */
[----:B------:R-:W-:Y:S02]  /*76c0*/  PRMT R0, R4, 0x7610, R0 ;  /* 0x0000761004007816 */ /* 0x000fe40000000000 */
.L_x_12959:
[----:B------:R-:W-:Y:S05]  /*76d0*/  BSYNC B0 ;  /* 0x0000000000007941 */ /* 0x000fea0003800000 */
.L_x_12958:
[----:B------:R-:W-:Y:S01]  /*76e0*/  STG.E.U8 [R2.64], R0 ;  /* 0x0000000002007986 */ /* 0x000fe2000c101124 */
[----:B------:R-:W-:Y:S05]  /*76f0*/  EXIT ;  /* 0x000000000000794d */ /* 0x000fea0003800000 */
.L_x_12952:
        /* <DEDUP_REMOVED lines=22> */
.L_x_12935:
        /* <DEDUP_REMOVED lines=20> */
.L_x_12962:
[----:B------:R-:W-:-:S05]  /*79a0*/  IMAD.MOV.U32 R27, RZ, RZ, RZ ;  /* 0x000000ffff1b7224 */ /* 0x000fca00078e00ff */
[----:B------:R-:W-:Y:S01]  /*79b0*/  STG.E.64 [R2.64], R26 ;  /* 0x0000001a02007986 */ /* 0x000fe2000c101b24 */
[----:B------:R-:W-:Y:S05]  /*79c0*/  EXIT ;  /* 0x000000000000794d */ /* 0x000fea0003800000 */
.L_x_12961:
[----:B------:R-:W-:Y:S01]  /*79d0*/  STG.E [R2.64], R26 ;  /* 0x0000001a02007986 */ /* 0x000fe2000c101924 */
[----:B------:R-:W-:Y:S05]  /*79e0*/  EXIT ;  /* 0x000000000000794d */ /* 0x000fea0003800000 */
.L_x_12963:
        /* <DEDUP_REMOVED lines=9> */
.L_x_41928:


//--------------------- .text._ZN2at6native18elementwise_kernelILi128ELi4EZNS0_22gpu_kernel_impl_nocastINS0_13AUnaryFunctorIhhbZZZNS0_23logical_xor_kernel_cudaERNS_14TensorIteratorEENKUlvE0_clEvENKUlvE_clEvEUlhhE_EEEEvRNS_18TensorIteratorBaseERKT_EUliE_EEviT1_ --------------------------
	.section	.text._ZN2at6native18elementwise_kernelILi128ELi4EZNS0_22gpu_kernel_impl_nocastINS0_13AUnaryFunctorIhhbZZZNS0_23logical_xor_kernel_cudaERNS_14TensorIteratorEENKUlvE0_clEvENKUlvE_clEvEUlhhE_EEEEvRNS_18TensorIteratorBaseERKT_EUliE_EEviT1_,"ax",@progbits
	.sectioninfo	@"SHI_REGISTERS=12"
	.align	128
        .global         _ZN2at6native18elementwise_kernelILi128ELi4EZNS0_22gpu_kernel_impl_nocastINS0_13AUnaryFunctorIhhbZZZNS0_23logical_xor_kernel_cudaERNS_14TensorIteratorEENKUlvE0_clEvENKUlvE_clEvEUlhhE_EEEEvRNS_18TensorIteratorBaseERKT_EUliE_EEviT1_
        .type           _ZN2at6native18elementwise_kernelILi128ELi4EZNS0_22gpu_kernel_impl_nocastINS0_13AUnaryFunctorIhhbZZZNS0_23logical_xor_kernel_cudaERNS_14TensorIteratorEENKUlvE0_clEvENKUlvE_clEvEUlhhE_EEEEvRNS_18TensorIteratorBaseERKT_EUliE_EEviT1_,@function
        .size           _ZN2at6native18elementwise_kernelILi128ELi4EZNS0_22gpu_kernel_impl_nocastINS0_13AUnaryFunctorIhhbZZZNS0_23logical_xor_kernel_cudaERNS_14TensorIteratorEENKUlvE0_clEvENKUlvE_clEvEUlhhE_EEEEvRNS_18TensorIteratorBaseERKT_EUliE_EEviT1_,(.L_x_41929 - _ZN2at6native18elementwise_kernelILi128ELi4EZNS0_22gpu_kernel_impl_nocastINS0_13AUnaryFunctorIhhbZZZNS0_23logical_xor_kernel_cudaERNS_14TensorIteratorEENKUlvE0_clEvENKUlvE_clEvEUlhhE_EEEEvRNS_18TensorIteratorBaseERKT_EUliE_EEviT1_)
        .other          _ZN2at6native18elementwise_kernelILi128ELi4EZNS0_22gpu_kernel_impl_nocastINS0_13AUnaryFunctorIhhbZZZNS0_23logical_xor_kernel_cudaERNS_14TensorIteratorEENKUlvE0_clEvENKUlvE_clEvEUlhhE_EEEEvRNS_18TensorIteratorBaseERKT_EUliE_EEviT1_,@"STO_CUDA_ENTRY STV_DEFAULT"
_ZN2at6native18elementwise_kernelILi128ELi4EZNS0_22gpu_kernel_impl_nocastINS0_13AUnaryFunctorIhhbZZZNS0_23logical_xor_kernel_cudaERNS_14TensorIteratorEENKUlvE0_clEvENKUlvE_clEvEUlhhE_EEEEvRNS_18TensorIteratorBaseERKT_EUliE_EEviT1_:
.text._ZN2at6native18elementwise_kernelILi128ELi4EZNS0_22gpu_kernel_impl_nocastINS0_13AUnaryFunctorIhhbZZZNS0_23logical_xor_kernel_cudaERNS_14TensorIteratorEENKUlvE0_clEvENKUlvE_clEvEUlhhE_EEEEvRNS_18TensorIteratorBaseERKT_EUliE_EEviT1_:
        /* <DEDUP_REMOVED lines=236> */
.L_x_12966:
        /* <DEDUP_REMOVED lines=10> */
.L_x_12965:
[----:B------:R-:W-:Y:S05]  /*0f60*/  BSYNC B0 ;  /* 0x0000000000007941 */ /* 0x000fea0003800000 */
.L_x_12964:
        /* <DEDUP_REMOVED lines=230> */
.L_x_12969:
        /* <DEDUP_REMOVED lines=239> */
.L_x_12970:
        /* <DEDUP_REMOVED lines=10> */
.L_x_12968:
[----:B------:R-:W-:Y:S05]  /*2d60*/  BSYNC B0 ;  /* 0x0000000000007941 */ /* 0x000fea0003800000 */
.L_x_12967:
        /* <DEDUP_REMOVED lines=229> */
.L_x_12971:
        /* <DEDUP_REMOVED lines=10> */
.L_x_12972:
        /* <DEDUP_REMOVED lines=10> */
.L_x_41929:


//--------------------- .text._ZN2at6native27unrolled_elementwise_kernelINS0_13AUnaryFunctorIhhbZZZNS0_23logical_xor_kernel_cudaERNS_14TensorIteratorEENKUlvE0_clEvENKUlvE_clEvEUlhhE_EESt5arrayIPcLm2EELi4E23TrivialOffsetCalculatorILi1EjESD_NS0_6memory15LoadWithoutCastENSE_16StoreWithoutCastEEEviT_T0_T2_T3_T4_T5_ --------------------------
	.section	.text._ZN2at6native27unrolled_elementwise_kernelINS0_13AUnaryFunctorIhhbZZZNS0_23logical_xor_kernel_cudaERNS_14TensorIteratorEENKUlvE0_clEvENKUlvE_clEvEUlhhE_EESt5arrayIPcLm2EELi4E23TrivialOffsetCalculatorILi1EjESD_NS0_6memory15LoadWithoutCastENSE_16StoreWithoutCastEEEviT_T0_T2_T3_T4_T5_,"ax",@progbits
	.sectioninfo	@"SHI_REGISTERS=19"
	.align	128
        .global         _ZN2at6native27unrolled_elementwise_kernelINS0_13AUnaryFunctorIhhbZZZNS0_23logical_xor_kernel_cudaERNS_14TensorIteratorEENKUlvE0_clEvENKUlvE_clEvEUlhhE_EESt5arrayIPcLm2EELi4E23TrivialOffsetCalculatorILi1EjESD_NS0_6memory15LoadWithoutCastENSE_16StoreWithoutCastEEEviT_T0_T2_T3_T4_T5_
        .type           _ZN2at6native27unrolled_elementwise_kernelINS0_13AUnaryFunctorIhhbZZZNS0_23logical_xor_kernel_cudaERNS_14TensorIteratorEENKUlvE0_clEvENKUlvE_clEvEUlhhE_EESt5arrayIPcLm2EELi4E23TrivialOffsetCalculatorILi1EjESD_NS0_6memory15LoadWithoutCastENSE_16StoreWithoutCastEEEviT_T0_T2_T3_T4_T5_,@function
        .size           _ZN2at6native27unrolled_elementwise_kernelINS0_13AUnaryFunctorIhhbZZZNS0_23logical_xor_kernel_cudaERNS_14TensorIteratorEENKUlvE0_clEvENKUlvE_clEvEUlhhE_EESt5arrayIPcLm2EELi4E23TrivialOffsetCalculatorILi1EjESD_NS0_6memory15LoadWithoutCastENSE_16StoreWithoutCastEEEviT_T0_T2_T3_T4_T5_,(.L_x_41930 - _ZN2at6native27unrolled_elementwise_kernelINS0_13AUnaryFunctorIhhbZZZNS0_23logical_xor_kernel_cudaERNS_14TensorIteratorEENKUlvE0_clEvENKUlvE_clEvEUlhhE_EESt5arrayIPcLm2EELi4E23TrivialOffsetCalculatorILi1EjESD_NS0_6memory15LoadWithoutCastENSE_16StoreWithoutCastEEEviT_T0_T2_T3_T4_T5_)
        .other          _ZN2at6native27unrolled_elementwise_kernelINS0_13AUnaryFunctorIhhbZZZNS0_23logical_xor_kernel_cudaERNS_14TensorIteratorEENKUlvE0_clEvENKUlvE_clEvEUlhhE_EESt5arrayIPcLm2EELi4E23TrivialOffsetCalculatorILi1EjESD_NS0_6memory15LoadWithoutCastENSE_16StoreWithoutCastEEEviT_T0_T2_T3_T4_T5_,@"STO_CUDA_ENTRY STV_DEFAULT"
_ZN2at6native27unrolled_elementwise_kernelINS0_13AUnaryFunctorIhhbZZZNS0_23logical_xor_kernel_cudaERNS_14TensorIteratorEENKUlvE0_clEvENKUlvE_clEvEUlhhE_EESt5arrayIPcLm2EELi4E23TrivialOffsetCalculatorILi1EjESD_NS0_6memory15LoadWithoutCastENSE_16StoreWithoutCastEEEviT_T0_T2_T3_T4_T5_:
.text._ZN2at6native27unrolled_elementwise_kernelINS0_13AUnaryFunctorIhhbZZZNS0_23logical_xor_kernel_cudaERNS_14TensorIteratorEENKUlvE0_clEvENKUlvE_clEvEUlhhE_EESt5arrayIPcLm2EELi4E23TrivialOffsetCalculatorILi1EjESD_NS0_6memory15LoadWithoutCastENSE_16StoreWithoutCastEEEviT_T0_T2_T3_T4_T5_:
        /* <DEDUP_REMOVED lines=66> */
.L_x_12974:
[----:B0-----:R-:W-:Y:S05]  /*0420*/  BSYNC B0 ;  /* 0x0000000000007941 */ /* 0x001fea0003800000 */
.L_x_12973:
        /* <DEDUP_REMOVED lines=8> */
.L_x_12975:
        /* <DEDUP_REMOVED lines=13> */
.L_x_41930:


//--------------------- .text._ZN2at6native29vectorized_elementwise_kernelILi2ENS0_13AUnaryFunctorIhhbZZZNS0_23logical_xor_kernel_cudaERNS_14TensorIteratorEENKUlvE0_clEvENKUlvE_clEvEUlhhE_EESt5arrayIPcLm2EEEEviT0_T1_ --------------------------
	.section	.text._ZN2at6native29vectorized_elementwise_kernelILi2ENS0_13AUnaryFunctorIhhbZZZNS0_23logical_xor_kernel_cudaERNS_14TensorIteratorEENKUlvE0_clEvENKUlvE_clEvEUlhhE_EESt5arrayIPcLm2EEEEviT0_T1_,"ax",@progbits
	.sectioninfo	@"SHI_REGISTERS=25"
	.align	128
        .global         _ZN2at6native29vectorized_elementwise_kernelILi2ENS0_13AUnaryFunctorIhhbZZZNS0_23logical_xor_kernel_cudaERNS_14TensorIteratorEENKUlvE0_clEvENKUlvE_clEvEUlhhE_EESt5arrayIPcLm2EEEEviT0_T1_
        .type           _ZN2at6native29vectorized_elementwise_kernelILi2ENS0_13AUnaryFunctorIhhbZZZNS0_23logical_xor_kernel_cudaERNS_14TensorIteratorEENKUlvE0_clEvENKUlvE_clEvEUlhhE_EESt5arrayIPcLm2EEEEviT0_T1_,@function
        .size           _ZN2at6native29vectorized_elementwise_kernelILi2ENS0_13AUnaryFunctorIhhbZZZNS0_23logical_xor_kernel_cudaERNS_14TensorIteratorEENKUlvE0_clEvENKUlvE_clEvEUlhhE_EESt5arrayIPcLm2EEEEviT0_T1_,(.L_x_41931 - _ZN2at6native29vectorized_elementwise_kernelILi2ENS0_13AUnaryFunctorIhhbZZZNS0_23logical_xor_kernel_cudaERNS_14TensorIteratorEENKUlvE0_clEvENKUlvE_clEvEUlhhE_EESt5arrayIPcLm2EEEEviT0_T1_)
        .other          _ZN2at6native29vectorized_elementwise_kernelILi2ENS0_13AUnaryFunctorIhhbZZZNS0_23logical_xor_kernel_cudaERNS_14TensorIteratorEENKUlvE0_clEvENKUlvE_clEvEUlhhE_EESt5arrayIPcLm2EEEEviT0_T1_,@"STO_CUDA_ENTRY STV_DEFAULT"
_ZN2at6native29vectorized_elementwise_kernelILi2ENS0_13AUnaryFunctorIhhbZZZNS0_23logical_xor_kernel_cudaERNS_14TensorIteratorEENKUlvE0_clEvENKUlvE_clEvEUlhhE_EESt5arrayIPcLm2EEEEviT0_T1_:
.text._ZN2at6native29vectorized_elementwise_kernelILi2ENS0_13AUnaryFunctorIhhbZZZNS0_23logical_xor_kernel_cudaERNS_14TensorIteratorEENKUlvE0_clEvENKUlvE_clEvEUlhhE_EESt5arrayIPcLm2EEEEviT0_T1_:
        /* <DEDUP_REMOVED lines=53> */
.L_x_12976:
        /* <DEDUP_REMOVED lines=101> */
.L_x_12979:
[----:B------:R-:W-:-:S13]  /*09a0*/  ISETP.GE.AND P0, PT, R3, R2, PT ;  /* 0x000000020300720c */ /* 0x000fda0003f06270 */
[----:B------:R-:W-:Y:S05]  /*09b0*/  @P0 BRA `(.L_x_12981) ;  /* 0x000000c000000947 */ /* 0x000fea0003800000 */
[----:B0-----:R-:W-:Y:S01]  /*09c0*/  IMAD.IADD R4, R0, 0x1, R3 ;  /* 0x0000000100047824 */ /* 0x001fe200078e0203 */
[----:B------:R-:W-:-:S04]  /*09d0*/  IADD3 R3, R3, 0x80, RZ ;  /* 0x0000008003037810 */ /* 0x000fc80007ffe0ff */
[----:B------:R-:W-:-:S05]  /*09e0*/  IADD3 R4, P0, R4, c[0x0][0x168], RZ ;  /* 0x00005a0004047a10 */ /* 0x000fca0007f1e0ff */
[----:B------:R-:W-:-:S05]  /*09f0*/  IMAD.X R5, RZ, RZ, c[0x0][0x16c], P0 ;  /* 0x00005b00ff057624 */ /* 0x000fca00000e06ff */
[----:B------:R0:W-:Y:S03]  /*0a00*/  STG.E.U8 [R4.64], R11 ;  /* 0x0000000b04007986 */ /* 0x0001e6000c101104 */
.L_x_12980:
[----:B------:R-:W-:-:S13]  /*0a10*/  ISETP.GE.AND P0, PT, R3, R2, PT ;  /* 0x000000020300720c */ /* 0x000fda0003f06270 */
[----:B------:R-:W-:Y:S05]  /*0a20*/  @P0 BRA `(.L_x_12982) ;  /* 0x000000d000000947 */ /* 0x000fea0003800000 */
[----:B0-----:R-:W-:Y:S01]  /*0a30*/  IMAD.IADD R4, R0, 0x1, R3 ;  /* 0x0000000100047824 */ /* 0x001fe200078e0203 */
[----:B------:R-:W-:-:S04]  /*0a40*/  IADD3 R3, R3, 0x80, RZ ;  /* 0x0000008003037810 */ /* 0x000fc80007ffe0ff */
[----:B------:R-:W-:-:S05]  /*0a50*/  IADD3 R4, P0, R4, c[0x0][0x168], RZ ;  /* 0x00005a0004047a10 */ /* 0x000fca0007f1e0ff */
[----:B------:R-:W-:-:S05]  /*0a60*/  IMAD.X R5, RZ, RZ, c[0x0][0x16c], P0 ;  /* 0x00005b00ff057624 */ /* 0x000fca00000e06ff */
[----:B------:R0:W-:Y:S03]  /*0a70*/  STG.E.U8 [R4.64], R13 ;  /* 0x0000000d04007986 */ /* 0x0001e6000c101104 */
.L_x_12981:
        /* <DEDUP_REMOVED lines=8> */
.L_x_12982:
[----:B------:R-:W-:Y:S05]  /*0b00*/  BSYNC B1 ;  /* 0x0000000000017941 */ /* 0x000fea0003800000 */
.L_x_12978:
[----:B------:R-:W-:-:S13]  /*0b10*/  ISETP.GE.AND P0, PT, R3, R2, PT ;  /* 0x000000020300720c */ /* 0x000fda0003f06270 */
[----:B0-----:R-:W-:Y:S01]  /*0b20*/  @!P0 IMAD.IADD R4, R0, 0x1, R3 ;  /* 0x0000000100048824 */ /* 0x001fe200078e0203 */
[----:B------:R-:W-:-:S04]  /*0b30*/  @!P0 IADD3 R3, R3, 0x80, RZ ;  /* 0x0000008003038810 */ /* 0x000fc80007ffe0ff */
[----:B------:R-:W-:-:S05]  /*0b40*/  @!P0 IADD3 R4, P1, R4, c[0x0][0x168], RZ ;  /* 0x00005a0004048a10 */ /* 0x000fca0007f3e0ff */
[----:B------:R-:W-:-:S05]  /*0b50*/  @!P0 IMAD.X R5, RZ, RZ, c[0x0][0x16c], P1 ;  /* 0x00005b00ff058624 */ /* 0x000fca00008e06ff */
[----:B------:R0:W-:Y:S03]  /*0b60*/  @!P0 STG.E.U8 [R4.64], R17 ;  /* 0x0000001104008986 */ /* 0x0001e6000c101104 */
.L_x_12983:
[----:B------:R-:W-:Y:S05]  /*0b70*/  BSYNC B0 ;  /* 0x0000000000007941 */ /* 0x000fea0003800000 */
.L_x_12977:
        /* <DEDUP_REMOVED lines=9> */
.L_x_12984:
        /* <DEDUP_REMOVED lines=15> */
.L_x_41931:


//--------------------- .text._ZN2at6native29vectorized_elementwise_kernelILi4ENS0_13AUnaryFunctorIhhbZZZNS0_23logical_xor_kernel_cudaERNS_14TensorIteratorEENKUlvE0_clEvENKUlvE_clEvEUlhhE_EESt5arrayIPcLm2EEEEviT0_T1_ --------------------------
	.section	.text._ZN2at6native29vectorized_elementwise_kernelILi4ENS0_13AUnaryFunctorIhhbZZZNS0_23logical_xor_kernel_cudaERNS_14TensorIteratorEENKUlvE0_clEvENKUlvE_clEvEUlhhE_EESt5arrayIPcLm2EEEEviT0_T1_,"ax",@progbits
	.sectioninfo	@"SHI_REGISTERS=25"
	.align	128
        .global         _ZN2at6native29vectorized_elementwise_kernelILi4ENS0_13AUnaryFunctorIhhbZZZNS0_23logical_xor_kernel_cudaERNS_14TensorIteratorEENKUlvE0_clEvENKUlvE_clEvEUlhhE_EESt5arrayIPcLm2EEEEviT0_T1_
        .type           _ZN2at6native29vectorized_elementwise_kernelILi4ENS0_13AUnaryFunctorIhhbZZZNS0_23logical_xor_kernel_cudaERNS_14TensorIteratorEENKUlvE0_clEvENKUlvE_clEvEUlhhE_EESt5arrayIPcLm2EEEEviT0_T1_,@function
        .size           _ZN2at6native29vectorized_elementwise_kernelILi4ENS0_13AUnaryFunctorIhhbZZZNS0_23logical_xor_kernel_cudaERNS_14TensorIteratorEENKUlvE0_clEvENKUlvE_clEvEUlhhE_EESt5arrayIPcLm2EEEEviT0_T1_,(.L_x_41932 - _ZN2at6native29vectorized_elementwise_kernelILi4ENS0_13AUnaryFunctorIhhbZZZNS0_23logical_xor_kernel_cudaERNS_14TensorIteratorEENKUlvE0_clEvENKUlvE_clEvEUlhhE_EESt5arrayIPcLm2EEEEviT0_T1_)
        .other          _ZN2at6native29vectorized_elementwise_kernelILi4ENS0_13AUnaryFunctorIhhbZZZNS0_23logical_xor_kernel_cudaERNS_14TensorIteratorEENKUlvE0_clEvENKUlvE_clEvEUlhhE_EESt5arrayIPcLm2EEEEviT0_T1_,@"STO_CUDA_ENTRY STV_DEFAULT"
_ZN2at6native29vectorized_elementwise_kernelILi4ENS0_13AUnaryFunctorIhhbZZZNS0_23logical_xor_kernel_cudaERNS_14TensorIteratorEENKUlvE0_clEvENKUlvE_clEvEUlhhE_EESt5arrayIPcLm2EEEEviT0_T1_:
.text._ZN2at6native29vectorized_elementwise_kernelILi4ENS0_13AUnaryFunctorIhhbZZZNS0_23logical_xor_kernel_cudaERNS_14TensorIteratorEENKUlvE0_clEvENKUlvE_clEvEUlhhE_EESt5arrayIPcLm2EEEEviT0_T1_:
        /* <DEDUP_REMOVED lines=51> */
.L_x_12985:
        /* <DEDUP_REMOVED lines=101> */
.L_x_12988:
[----:B------:R-:W-:-:S13]  /*0980*/  ISETP.GE.AND P0, PT, R3, R2, PT ;  /* 0x000000020300720c */ /* 0x000fda0003f06270 */
[----:B------:R-:W-:Y:S05]  /*0990*/  @P0 BRA `(.L_x_12990) ;  /* 0x000000c000000947 */ /* 0x000fea0003800000 */
[----:B0-----:R-:W-:Y:S01]  /*09a0*/  IMAD.IADD R4, R0, 0x1, R3 ;  /* 0x0000000100047824 */ /* 0x001fe200078e0203 */
[----:B------:R-:W-:-:S04]  /*09b0*/  IADD3 R3, R3, 0x80, RZ ;  /* 0x0000008003037810 */ /* 0x000fc80007ffe0ff */
[----:B------:R-:W-:-:S05]  /*09c0*/  IADD3 R4, P0, R4, c[0x0][0x168], RZ ;  /* 0x00005a0004047a10 */ /* 0x000fca0007f1e0ff */
[----:B------:R-:W-:-:S05]  /*09d0*/  IMAD.X R5, RZ, RZ, c[0x0][0x16c], P0 ;  /* 0x00005b00ff057624 */ /* 0x000fca00000e06ff */
[----:B------:R0:W-:Y:S03]  /*09e0*/  STG.E.U8 [R4.64], R11 ;  /* 0x0000000b04007986 */ /* 0x0001e6000c101104 */
.L_x_12989:
[----:B------:R-:W-:-:S13]  /*09f0*/  ISETP.GE.AND P0, PT, R3, R2, PT ;  /* 0x000000020300720c */ /* 0x000fda0003f06270 */
[----:B------:R-:W-:Y:S05]  /*0a00*/  @P0 BRA `(.L_x_12991) ;  /* 0x000000d000000947 */ /* 0x000fea0003800000 */
[----:B0-----:R-:W-:Y:S01]  /*0a10*/  IMAD.IADD R4, R0, 0x1, R3 ;  /* 0x0000000100047824 */ /* 0x001fe200078e0203 */
[----:B------:R-:W-:-:S04]  /*0a20*/  IADD3 R3, R3, 0x80, RZ ;  /* 0x0000008003037810 */ /* 0x000fc80007ffe0ff */
[----:B------:R-:W-:-:S05]  /*0a30*/  IADD3 R4, P0, R4, c[0x0][0x168], RZ ;  /* 0x00005a0004047a10 */ /* 0x000fca0007f1e0ff */
[----:B------:R-:W-:-:S05]  /*0a40*/  IMAD.X R5, RZ, RZ, c[0x0][0x16c], P0 ;  /* 0x00005b00ff057624 */ /* 0x000fca00000e06ff */
[----:B------:R0:W-:Y:S03]  /*0a50*/  STG.E.U8 [R4.64], R13 ;  /* 0x0000000d04007986 */ /* 0x0001e6000c101104 */
.L_x_12990:
        /* <DEDUP_REMOVED lines=8> */
.L_x_12991:
[----:B------:R-:W-:Y:S05]  /*0ae0*/  BSYNC B1 ;  /* 0x0000000000017941 */ /* 0x000fea0003800000 */
.L_x_12987:
[----:B------:R-:W-:-:S13]  /*0af0*/  ISETP.GE.AND P0, PT, R3, R2, PT ;  /* 0x000000020300720c */ /* 0x000fda0003f06270 */
[----:B0-----:R-:W-:Y:S01]  /*0b00*/  @!P0 IMAD.IADD R4, R0, 0x1, R3 ;  /* 0x0000000100048824 */ /* 0x001fe200078e0203 */
[----:B------:R-:W-:-:S04]  /*0b10*/  @!P0 IADD3 R3, R3, 0x80, RZ ;  /* 0x0000008003038810 */ /* 0x000fc80007ffe0ff */
[----:B------:R-:W-:-:S05]  /*0b20*/  @!P0 IADD3 R4, P1, R4, c[0x0][0x168], RZ ;  /* 0x00005a0004048a10 */ /* 0x000fca0007f3e0ff */
[----:B------:R-:W-:-:S05]  /*0b30*/  @!P0 IMAD.X R5, RZ, RZ, c[0x0][0x16c], P1 ;  /* 0x00005b00ff058624 */ /* 0x000fca00008e06ff */
[----:B------:R0:W-:Y:S03]  /*0b40*/  @!P0 STG.E.U8 [R4.64], R17 ;  /* 0x0000001104008986 */ /* 0x0001e6000c101104 */
.L_x_12992:
[----:B------:R-:W-:Y:S05]  /*0b50*/  BSYNC B0 ;  /* 0x0000000000007941 */ /* 0x000fea0003800000 */
.L_x_12986:
        /* <DEDUP_REMOVED lines=9> */
.L_x_12993:
        /* <DEDUP_REMOVED lines=9> */
.L_x_41932:


//--------------------- .text._ZN2at6native29vectorized_elementwise_kernelILi8ENS0_13AUnaryFunctorIhhbZZZNS0_23logical_xor_kernel_cudaERNS_14TensorIteratorEENKUlvE0_clEvENKUlvE_clEvEUlhhE_EESt5arrayIPcLm2EEEEviT0_T1_ --------------------------
	.section	.text._ZN2at6native29vectorized_elementwise_kernelILi8ENS0_13AUnaryFunctorIhhbZZZNS0_23logical_xor_kernel_cudaERNS_14TensorIteratorEENKUlvE0_clEvENKUlvE_clEvEUlhhE_EESt5arrayIPcLm2EEEEviT0_T1_,"ax",@progbits
	.sectioninfo	@"SHI_REGISTERS=4"
	.align	128
        .global         _ZN2at6native29vectorized_elementwise_kernelILi8ENS0_13AUnaryFunctorIhhbZZZNS0_23logical_xor_kernel_cudaERNS_14TensorIteratorEENKUlvE0_clEvENKUlvE_clEvEUlhhE_EESt5arrayIPcLm2EEEEviT0_T1_
        .type           _ZN2at6native29vectorized_elementwise_kernelILi8ENS0_13AUnaryFunctorIhhbZZZNS0_23logical_xor_kernel_cudaERNS_14TensorIteratorEENKUlvE0_clEvENKUlvE_clEvEUlhhE_EESt5arrayIPcLm2EEEEviT0_T1_,@function
        .size           _ZN2at6native29vectorized_elementwise_kernelILi8ENS0_13AUnaryFunctorIhhbZZZNS0_23logical_xor_kernel_cudaERNS_14TensorIteratorEENKUlvE0_clEvENKUlvE_clEvEUlhhE_EESt5arrayIPcLm2EEEEviT0_T1_,(.L_x_41933 - _ZN2at6native29vectorized_elementwise_kernelILi8ENS0_13AUnaryFunctorIhhbZZZNS0_23logical_xor_kernel_cudaERNS_14TensorIteratorEENKUlvE0_clEvENKUlvE_clEvEUlhhE_EESt5arrayIPcLm2EEEEviT0_T1_)
        .other          _ZN2at6native29vectorized_elementwise_kernelILi8ENS0_13AUnaryFunctorIhhbZZZNS0_23logical_xor_kernel_cudaERNS_14TensorIteratorEENKUlvE0_clEvENKUlvE_clEvEUlhhE_EESt5arrayIPcLm2EEEEviT0_T1_,@"STO_CUDA_ENTRY STV_DEFAULT"
_ZN2at6native29vectorized_elementwise_kernelILi8ENS0_13AUnaryFunctorIhhbZZZNS0_23logical_xor_kernel_cudaERNS_14TensorIteratorEENKUlvE0_clEvENKUlvE_clEvEUlhhE_EESt5arrayIPcLm2EEEEviT0_T1_:
.text._ZN2at6native29vectorized_elementwise_kernelILi8ENS0_13AUnaryFunctorIhhbZZZNS0_23logical_xor_kernel_cudaERNS_14TensorIteratorEENKUlvE0_clEvENKUlvE_clEvEUlhhE_EESt5arrayIPcLm2EEEEviT0_T1_:
[----:B------:R-:W-:Y:S02]  /*0000*/  MOV R1, c[0x0][0x28] ;  /* 0x00000a0000017a02 */ /* 0x000fe40000000f00 */
[----:B------:R-:W-:Y:S05]  /*0010*/  EXIT ;  /* 0x000000000000794d */ /* 0x000fea0003800000 */
.L_x_12994:
        /* <DEDUP_REMOVED lines=14> */
.L_x_41933:


//--------------------- .text._ZN2at6native18elementwise_kernelILi128ELi4EZNS0_15gpu_kernel_implINS0_13BinaryFunctorIhhbZZZNS0_23logical_xor_kernel_cudaERNS_14TensorIteratorEENKUlvE0_clEvENKUlvE_clEvEUlhhE_EEEEvRNS_18TensorIteratorBaseERKT_EUliE_EEviT1_ --------------------------
	.section	.text._ZN2at6native18elementwise_kernelILi128ELi4EZNS0_15gpu_kernel_implINS0_13BinaryFunctorIhhbZZZNS0_23logical_xor_kernel_cudaERNS_14TensorIteratorEENKUlvE0_clEvENKUlvE_clEvEUlhhE_EEEEvRNS_18TensorIteratorBaseERKT_EUliE_EEviT1_,"ax",@progbits
	.sectioninfo	@"SHI_REGISTERS=26"
	.align	128
        .global         _ZN2at6native18elementwise_kernelILi128ELi4EZNS0_15gpu_kernel_implINS0_13BinaryFunctorIhhbZZZNS0_23logical_xor_kernel_cudaERNS_14TensorIteratorEENKUlvE0_clEvENKUlvE_clEvEUlhhE_EEEEvRNS_18TensorIteratorBaseERKT_EUliE_EEviT1_
        .type           _ZN2at6native18elementwise_kernelILi128ELi4EZNS0_15gpu_kernel_implINS0_13BinaryFunctorIhhbZZZNS0_23logical_xor_kernel_cudaERNS_14TensorIteratorEENKUlvE0_clEvENKUlvE_clEvEUlhhE_EEEEvRNS_18TensorIteratorBaseERKT_EUliE_EEviT1_,@function
        .size           _ZN2at6native18elementwise_kernelILi128ELi4EZNS0_15gpu_kernel_implINS0_13BinaryFunctorIhhbZZZNS0_23logical_xor_kernel_cudaERNS_14TensorIteratorEENKUlvE0_clEvENKUlvE_clEvEUlhhE_EEEEvRNS_18TensorIteratorBaseERKT_EUliE_EEviT1_,(.L_x_41934 - _ZN2at6native18elementwise_kernelILi128ELi4EZNS0_15gpu_kernel_implINS0_13BinaryFunctorIhhbZZZNS0_23logical_xor_kernel_cudaERNS_14TensorIteratorEENKUlvE0_clEvENKUlvE_clEvEUlhhE_EEEEvRNS_18TensorIteratorBaseERKT_EUliE_EEviT1_)
        .other          _ZN2at6native18elementwise_kernelILi128ELi4EZNS0_15gpu_kernel_implINS0_13BinaryFunctorIhhbZZZNS0_23logical_xor_kernel_cudaERNS_14TensorIteratorEENKUlvE0_clEvENKUlvE_clEvEUlhhE_EEEEvRNS_18TensorIteratorBaseERKT_EUliE_EEviT1_,@"STO_CUDA_ENTRY STV_DEFAULT"
_ZN2at6native18elementwise_kernelILi128ELi4EZNS0_15gpu_kernel_implINS0_13BinaryFunctorIhhbZZZNS0_23logical_xor_kernel_cudaERNS_14TensorIteratorEENKUlvE0_clEvENKUlvE_clEvEUlhhE_EEEEvRNS_18TensorIteratorBaseERKT_EUliE_EEviT1_:
.text._ZN2at6native18elementwise_kernelILi128ELi4EZNS0_15gpu_kernel_implINS0_13BinaryFunctorIhhbZZZNS0_23logical_xor_kernel_cudaERNS_14TensorIteratorEENKUlvE0_clEvENKUlvE_clEvEUlhhE_EEEEvRNS_18TensorIteratorBaseERKT_EUliE_EEviT1_:
        /* <DEDUP_REMOVED lines=263> */
.L_x_12997:
        /* <DEDUP_REMOVED lines=18> */
.L_x_13001:
[----:B------:R0:W5:Y:S01]  /*1190*/  LDG.E.U8 R23, [R4.64] ;  /* 0x0000002404177981 */ /* 0x000162000c1e1100 */
[----:B------:R-:W-:Y:S05]  /*11a0*/  BRA `(.L_x_13003) ;  /* 0x00000dc000007947 */ /* 0x000fea0003800000 */
.L_x_13000:
        /* <DEDUP_REMOVED lines=8> */
.L_x_13005:
[----:B------:R0:W5:Y:S01]  /*1230*/  LDG.E.U8 R23, [R4.64] ;  /* 0x0000002404177981 */ /* 0x000162000c1e1100 */
[----:B------:R-:W-:Y:S05]  /*1240*/  BRA `(.L_x_13003) ;  /* 0x00000d2000007947 */ /* 0x000fea0003800000 */
.L_x_13004:
[----:B------:R0:W5:Y:S01]  /*1250*/  LDG.E.U16 R23, [R4.64] ;  /* 0x0000002404177981 */ /* 0x000162000c1e1500 */
[----:B------:R-:W-:Y:S05]  /*1260*/  BRA `(.L_x_13003) ;  /* 0x00000d0000007947 */ /* 0x000fea0003800000 */
.L_x_12999:
        /* <DEDUP_REMOVED lines=10> */
.L_x_13007:
[----:B------:R-:W2:Y:S02]  /*1310*/  LDG.E.U16 R2, [R4.64] ;  /* 0x0000002404027981 */ /* 0x000ea4000c1e1500 */
[----:B--2---:R-:W-:-:S06]  /*1320*/  HADD2.F32 R2, -RZ, R2.H0_H0 ;  /* 0x20000002ff027230 */ /* 0x004fcc0000004100 */
[----:B------:R-:W0:Y:S02]  /*1330*/  F2I.S64.TRUNC R2, R2 ;  /* 0x0000000200027311 */ /* 0x000e24000020d900 */
[----:B0-----:R-:W-:Y:S01]  /*1340*/  PRMT R23, R2, 0x7610, R23 ;  /* 0x0000761002177816 */ /* 0x001fe20000000017 */
[----:B------:R-:W-:Y:S05]  /*1350*/  BRA `(.L_x_13003) ;  /* 0x00000c1000007947 */ /* 0x000fea0003800000 */
.L_x_13006:
        /* <DEDUP_REMOVED lines=10> */
.L_x_13009:
[----:B------:R-:W2:Y:S02]  /*1400*/  LDG.E.U16 R4, [R4.64] ;  /* 0x0000002404047981 */ /* 0x000ea4000c1e1500 */
[----:B--2---:R-:W-:-:S06]  /*1410*/  HADD2.F32 R2, -RZ, R4.H0_H0 ;  /* 0x20000004ff027230 */ /* 0x004fcc0000004100 */
[----:B------:R-:W0:Y:S02]  /*1420*/  F2I.S64.TRUNC R2, R2 ;  /* 0x0000000200027311 */ /* 0x000e24000020d900 */
[----:B0-----:R-:W-:Y:S01]  /*1430*/  PRMT R23, R2, 0x7610, R23 ;  /* 0x0000761002177816 */ /* 0x001fe20000000017 */
[----:B------:R-:W-:Y:S05]  /*1440*/  BRA `(.L_x_13003) ;  /* 0x00000b2000007947 */ /* 0x000fea0003800000 */
.L_x_13008:
[----:B------:R-:W2:Y:S02]  /*1450*/  LDG.E.64 R2, [R4.64] ;  /* 0x0000002404027981 */ /* 0x000ea4000c1e1b00 */
[----:B--2---:R-:W0:Y:S02]  /*1460*/  F2I.S64.F64.TRUNC R2, R2 ;  /* 0x0000000200027311 */ /* 0x004e24000030d900 */
[----:B0-----:R-:W-:Y:S01]  /*1470*/  PRMT R23, R2, 0x7610, R23 ;  /* 0x0000761002177816 */ /* 0x001fe20000000017 */
[----:B------:R-:W-:Y:S05]  /*1480*/  BRA `(.L_x_13003) ;  /* 0x00000ae000007947 */ /* 0x000fea0003800000 */
.L_x_12998:
        /* <DEDUP_REMOVED lines=12> */
.L_x_13012:
[----:B------:R-:W2:Y:S02]  /*1550*/  LDG.E.64 R4, [R4.64] ;  /* 0x0000002404047981 */ /* 0x000ea4000c1e1b00 */
[----:B--2---:R-:W0:Y:S02]  /*1560*/  F2I.S64.F64.TRUNC R2, R4 ;  /* 0x0000000400027311 */ /* 0x004e24000030d900 */
[----:B0-----:R-:W-:Y:S01]  /*1570*/  PRMT R23, R2, 0x7610, R23 ;  /* 0x0000761002177816 */ /* 0x001fe20000000017 */
[----:B------:R-:W-:Y:S05]  /*1580*/  BRA `(.L_x_13003) ;  /* 0x000009e000007947 */ /* 0x000fea0003800000 */
.L_x_13011:
        /* <DEDUP_REMOVED lines=28> */
.L_x_13014:
        /* <DEDUP_REMOVED lines=15> */
.L_x_13013:
[----:B------:R-:W2:Y:S02]  /*1840*/  LDG.E.U16 R2, [R4.64] ;  /* 0x0000002404027981 */ /* 0x000ea4000c1e1500 */
[----:B--2---:R-:W-:-:S06]  /*1850*/  PRMT R2, RZ, 0x5410, R2 ;  /* 0x00005410ff027816 */ /* 0x004fcc0000000002 */
[----:B------:R-:W0:Y:S02]  /*1860*/  F2I.S64.TRUNC R2, R2 ;  /* 0x0000000200027311 */ /* 0x000e24000020d900 */
[----:B0-----:R-:W-:Y:S01]  /*1870*/  PRMT R23, R2, 0x7610, R23 ;  /* 0x0000761002177816 */ /* 0x001fe20000000017 */
[----:B------:R-:W-:Y:S05]  /*1880*/  BRA `(.L_x_13003) ;  /* 0x000006e000007947 */ /* 0x000fea0003800000 */
.L_x_13010:
        /* <DEDUP_REMOVED lines=10> */
.L_x_13017:
        /* <DEDUP_REMOVED lines=21> */
.L_x_13021:
[----:B------:R-:W-:Y:S05]  /*1a80*/  BSYNC B1 ;  /* 0x0000000000017941 */ /* 0x000fea0003800000 */
.L_x_13020:
[----:B------:R-:W-:Y:S01]  /*1a90*/  IMAD.SHL.U32 R2, R2, 0x100000, RZ ;  /* 0x0010000002027824 */ /* 0x000fe200078e00ff */
[----:B------:R-:W-:-:S04]  /*1aa0*/  LEA R3, R0, 0x3b800000, 0x17 ;  /* 0x3b80000000037811 */ /* 0x000fc800078eb8ff */
[----:B------:R-:W-:Y:S02]  /*1ab0*/  LOP3.LUT R2, R3, R2, R4, 0xfe, !PT ;  /* 0x0000000203027212 */ /* 0x000fe400078efe04 */
.L_x_13019:
[----:B------:R-:W-:Y:S05]  /*1ac0*/  BSYNC B0 ;  /* 0x0000000000007941 */ /* 0x000fea0003800000 */
.L_x_13018:
[----:B------:R-:W0:Y:S02]  /*1ad0*/  F2I.S64.TRUNC R2, R2 ;  /* 0x0000000200027311 */ /* 0x000e24000020d900 */
[----:B0-----:R-:W-:Y:S01]  /*1ae0*/  PRMT R23, R2, 0x7610, R23 ;  /* 0x0000761002177816 */ /* 0x001fe20000000017 */
[----:B------:R-:W-:Y:S05]  /*1af0*/  BRA `(.L_x_13003) ;  /* 0x0000047000007947 */ /* 0x000fea0003800000 */
.L_x_13016:
        /* <DEDUP_REMOVED lines=21> */
.L_x_13025:
[----:B------:R-:W-:Y:S05]  /*1c50*/  BSYNC B1 ;  /* 0x0000000000017941 */ /* 0x000fea0003800000 */
.L_x_13024:
[----:B------:R-:W-:Y:S01]  /*1c60*/  IMAD.SHL.U32 R2, R2, 0x200000, RZ ;  /* 0x0020000002027824 */ /* 0x000fe200078e00ff */
[----:B------:R-:W-:-:S04]  /*1c70*/  LEA R3, R0, 0x37800000, 0x17 ;  /* 0x3780000000037811 */ /* 0x000fc800078eb8ff */
[----:B------:R-:W-:Y:S02]  /*1c80*/  LOP3.LUT R2, R3, R2, R4, 0xfe, !PT ;  /* 0x0000000203027212 */ /* 0x000fe400078efe04 */
.L_x_13023:
[----:B------:R-:W-:Y:S05]  /*1c90*/  BSYNC B0 ;  /* 0x0000000000007941 */ /* 0x000fea0003800000 */
.L_x_13022:
[----:B------:R-:W0:Y:S02]  /*1ca0*/  F2I.S64.TRUNC R2, R2 ;  /* 0x0000000200027311 */ /* 0x000e24000020d900 */
[----:B0-----:R-:W-:Y:S01]  /*1cb0*/  PRMT R23, R2, 0x7610, R23 ;  /* 0x0000761002177816 */ /* 0x001fe20000000017 */
[----:B------:R-:W-:Y:S05]  /*1cc0*/  BRA `(.L_x_13003) ;  /* 0x000002a000007947 */ /* 0x000fea0003800000 */
.L_x_13015:
        /* <DEDUP_REMOVED lines=14> */
.L_x_13029:
[----:B------:R-:W-:Y:S05]  /*1db0*/  BSYNC B0 ;  /* 0x0000000000007941 */ /* 0x000fea0003800000 */
.L_x_13028:
[----:B------:R-:W0:Y:S02]  /*1dc0*/  F2I.S64.TRUNC R2, R2 ;  /* 0x0000000200027311 */ /* 0x000e24000020d900 */
[----:B0-----:R-:W-:Y:S01]  /*1dd0*/  PRMT R23, R2, 0x7610, R23 ;  /* 0x0000761002177816 */ /* 0x001fe20000000017 */
[----:B------:R-:W-:Y:S05]  /*1de0*/  BRA `(.L_x_13003) ;  /* 0x0000018000007947 */ /* 0x000fea0003800000 */
.L_x_13002:
        /* <DEDUP_REMOVED lines=21> */
.L_x_13027:
[----:B------:R0:W5:Y:S01]  /*1f40*/  LDG.E.U8 R23, [R4.64] ;  /* 0x0000002404177981 */ /* 0x000162000c1e1100 */
[----:B------:R-:W-:Y:S05]  /*1f50*/  BRA `(.L_x_13003) ;  /* 0x0000001000007947 */ /* 0x000fea0003800000 */
.L_x_13026:
[----:B------:R0:W5:Y:S02]  /*1f60*/  LDG.E.U8 R23, [R4.64] ;  /* 0x0000002404177981 */ /* 0x000164000c1e1100 */
.L_x_13003:
        /* <DEDUP_REMOVED lines=16> */
.L_x_13033:
[----:B------:R0:W5:Y:S01]  /*2070*/  LDG.E.U8 R0, [R4.64] ;  /* 0x0000002404007981 */ /* 0x000162000c1e1100 */
[----:B------:R-:W-:Y:S05]  /*2080*/  BRA `(.L_x_13035) ;  /* 0x00000dc000007947 */ /* 0x000fea0003800000 */
.L_x_13032:
        /* <DEDUP_REMOVED lines=8> */
.L_x_13037:
[----:B------:R0:W5:Y:S01]  /*2110*/  LDG.E.U8 R0, [R4.64] ;  /* 0x0000002404007981 */ /* 0x000162000c1e1100 */
[----:B------:R-:W-:Y:S05]  /*2120*/  BRA `(.L_x_13035) ;  /* 0x00000d2000007947 */ /* 0x000fea0003800000 */
.L_x_13036:
[----:B------:R0:W5:Y:S01]  /*2130*/  LDG.E.U16 R0, [R4.64] ;  /* 0x0000002404007981 */ /* 0x000162000c1e1500 */
[----:B------:R-:W-:Y:S05]  /*2140*/  BRA `(.L_x_13035) ;  /* 0x00000d0000007947 */ /* 0x000fea0003800000 */
.L_x_13031:
        /* <DEDUP_REMOVED lines=10> */
.L_x_13039:
[----:B------:R-:W2:Y:S02]  /*21f0*/  LDG.E.U16 R2, [R4.64] ;  /* 0x0000002404027981 */ /* 0x000ea4000c1e1500 */
[----:B--2---:R-:W-:-:S06]  /*2200*/  HADD2.F32 R2, -RZ, R2.H0_H0 ;  /* 0x20000002ff027230 */ /* 0x004fcc0000004100 */
[----:B------:R-:W0:Y:S02]  /*2210*/  F2I.S64.TRUNC R2, R2 ;  /* 0x0000000200027311 */ /* 0x000e24000020d900 */
[----:B0-----:R-:W-:Y:S01]  /*2220*/  PRMT R0, R2, 0x7610, R0 ;  /* 0x0000761002007816 */ /* 0x001fe20000000000 */
[----:B------:R-:W-:Y:S05]  /*2230*/  BRA `(.L_x_13035) ;  /* 0x00000c1000007947 */ /* 0x000fea0003800000 */
.L_x_13038:
        /* <DEDUP_REMOVED lines=10> */
.L_x_13041:
[----:B------:R-:W2:Y:S02]  /*22e0*/  LDG.E.U16 R4, [R4.64] ;  /* 0x0000002404047981 */ /* 0x000ea4000c1e1500 */
[----:B--2---:R-:W-:-:S06]  /*22f0*/  HADD2.F32 R2, -RZ, R4.H0_H0 ;  /* 0x20000004ff027230 */ /* 0x004fcc0000004100 */
[----:B------:R-:W0:Y:S02]  /*2300*/  F2I.S64.TRUNC R2, R2 ;  /* 0x0000000200027311 */ /* 0x000e24000020d900 */
[----:B0-----:R-:W-:Y:S01]  /*2310*/  PRMT R0, R2, 0x7610, R0 ;  /* 0x0000761002007816 */ /* 0x001fe20000000000 */
[----:B------:R-:W-:Y:S05]  /*2320*/  BRA `(.L_x_13035) ;  /* 0x00000b2000007947 */ /* 0x000fea0003800000 */
.L_x_13040:
[----:B------:R-:W2:Y:S02]  /*2330*/  LDG.E.64 R2, [R4.64] ;  /* 0x0000002404027981 */ /* 0x000ea4000c1e1b00 */
[----:B--2---:R-:W0:Y:S02]  /*2340*/  F2I.S64.F64.TRUNC R2, R2 ;  /* 0x0000000200027311 */ /* 0x004e24000030d900 */
[----:B0-----:R-:W-:Y:S01]  /*2350*/  PRMT R0, R2, 0x7610, R0 ;  /* 0x0000761002007816 */ /* 0x001fe20000000000 */
[----:B------:R-:W-:Y:S05]  /*2360*/  BRA `(.L_x_13035) ;  /* 0x00000ae000007947 */ /* 0x000fea0003800000 */
.L_x_13030:
        /* <DEDUP_REMOVED lines=12> */
.L_x_13044:
[----:B------:R-:W2:Y:S02]  /*2430*/  LDG.E.64 R4, [R4.64] ;  /* 0x0000002404047981 */ /* 0x000ea4000c1e1b00 */
[----:B--2---:R-:W0:Y:S02]  /*2440*/  F2I.S64.F64.TRUNC R2, R4 ;  /* 0x0000000400027311 */ /* 0x004e24000030d900 */
[----:B0-----:R-:W-:Y:S01]  /*2450*/  PRMT R0, R2, 0x7610, R0 ;  /* 0x0000761002007816 */ /* 0x001fe20000000000 */
[----:B------:R-:W-:Y:S05]  /*2460*/  BRA `(.L_x_13035) ;  /* 0x000009e000007947 */ /* 0x000fea0003800000 */
.L_x_13043:
        /* <DEDUP_REMOVED lines=28> */
.L_x_13046:
        /* <DEDUP_REMOVED lines=15> */
.L_x_13045:
[----:B------:R-:W2:Y:S02]  /*2720*/  LDG.E.U16 R2, [R4.64] ;  /* 0x0000002404027981 */ /* 0x000ea4000c1e1500 */
[----:B--2---:R-:W-:-:S06]  /*2730*/  PRMT R2, RZ, 0x5410, R2 ;  /* 0x00005410ff027816 */ /* 0x004fcc0000000002 */
[----:B------:R-:W0:Y:S02]  /*2740*/  F2I.S64.TRUNC R2, R2 ;  /* 0x0000000200027311 */ /* 0x000e24000020d900 */
[----:B0-----:R-:W-:Y:S01]  /*2750*/  PRMT R0, R2, 0x7610, R0 ;  /* 0x0000761002007816 */ /* 0x001fe20000000000 */
[----:B------:R-:W-:Y:S05]  /*2760*/  BRA `(.L_x_13035) ;  /* 0x000006e000007947 */ /* 0x000fea0003800000 */
.L_x_13042:
        /* <DEDUP_REMOVED lines=10> */
.L_x_13049:
        /* <DEDUP_REMOVED lines=21> */
.L_x_13053:
[----:B------:R-:W-:Y:S05]  /*2960*/  BSYNC B1 ;  /* 0x0000000000017941 */ /* 0x000fea0003800000 */
.L_x_13052:
[----:B------:R-:W-:Y:S01]  /*2970*/  IMAD.SHL.U32 R2, R2, 0x100000, RZ ;  /* 0x0010000002027824 */ /* 0x000fe200078e00ff */
[----:B------:R-:W-:-:S04]  /*2980*/  LEA R3, R0, 0x3b800000, 0x17 ;  /* 0x3b80000000037811 */ /* 0x000fc800078eb8ff */
[----:B------:R-:W-:Y:S02]  /*2990*/  LOP3.LUT R2, R3, R2, R4, 0xfe, !PT ;  /* 0x0000000203027212 */ /* 0x000fe400078efe04 */
.L_x_13051:
[----:B------:R-:W-:Y:S05]  /*29a0*/  BSYNC B0 ;  /* 0x0000000000007941 */ /* 0x000fea0003800000 */
.L_x_13050:
[----:B------:R-:W0:Y:S02]  /*29b0*/  F2I.S64.TRUNC R2, R2 ;  /* 0x0000000200027311 */ /* 0x000e24000020d900 */
[----:B0-----:R-:W-:Y:S01]  /*29c0*/  PRMT R0, R2, 0x7610, R0 ;  /* 0x0000761002007816 */ /* 0x001fe20000000000 */
[----:B------:R-:W-:Y:S05]  /*29d0*/  BRA `(.L_x_13035) ;  /* 0x0000047000007947 */ /* 0x000fea0003800000 */
.L_x_13048:
        /* <DEDUP_REMOVED lines=21> */
.L_x_13057:
[----:B------:R-:W-:Y:S05]  /*2b30*/  BSYNC B1 ;  /* 0x0000000000017941 */ /* 0x000fea0003800000 */
.L_x_13056:
[----:B------:R-:W-:Y:S01]  /*2b40*/  IMAD.SHL.U32 R2, R2, 0x200000, RZ ;  /* 0x0020000002027824 */ /* 0x000fe200078e00ff */
[----:B------:R-:W-:-:S04]  /*2b50*/  LEA R3, R0, 0x37800000, 0x17 ;  /* 0x3780000000037811 */ /* 0x000fc800078eb8ff */
[----:B------:R-:W-:Y:S02]  /*2b60*/  LOP3.LUT R2, R3, R2, R4, 0xfe, !PT ;  /* 0x0000000203027212 */ /* 0x000fe400078efe04 */
.L_x_13055:
[----:B------:R-:W-:Y:S05]  /*2b70*/  BSYNC B0 ;  /* 0x0000000000007941 */ /* 0x000fea0003800000 */
.L_x_13054:
[----:B------:R-:W0:Y:S02]  /*2b80*/  F2I.S64.TRUNC R2, R2 ;  /* 0x0000000200027311 */ /* 0x000e24000020d900 */
[----:B0-----:R-:W-:Y:S01]  /*2b90*/  PRMT R0, R2, 0x7610, R0 ;  /* 0x0000761002007816 */ /* 0x001fe20000000000 */
[----:B------:R-:W-:Y:S05]  /*2ba0*/  BRA `(.L_x_13035) ;  /* 0x000002a000007947 */ /* 0x000fea0003800000 */
.L_x_13047:
        /* <DEDUP_REMOVED lines=14> */
.L_x_13061:
[----:B------:R-:W-:Y:S05]  /*2c90*/  BSYNC B0 ;  /* 0x0000000000007941 */ /* 0x000fea0003800000 */
.L_x_13060:
[----:B------:R-:W0:Y:S02]  /*2ca0*/  F2I.S64.TRUNC R2, R2 ;  /* 0x0000000200027311 */ /* 0x000e24000020d900 */
[----:B0-----:R-:W-:Y:S01]  /*2cb0*/  PRMT R0, R2, 0x7610, R0 ;  /* 0x0000761002007816 */ /* 0x001fe20000000000 */
[----:B------:R-:W-:Y:S05]  /*2cc0*/  BRA `(.L_x_13035) ;  /* 0x0000018000007947 */ /* 0x000fea0003800000 */
.L_x_13034:
        /* <DEDUP_REMOVED lines=21> */
.L_x_13059:
[----:B------:R0:W5:Y:S01]  /*2e20*/  LDG.E.U8 R0, [R4.64] ;  /* 0x0000002404007981 */ /* 0x000162000c1e1100 */
[----:B------:R-:W-:Y:S05]  /*2e30*/  BRA `(.L_x_13035) ;  /* 0x0000001000007947 */ /* 0x000fea0003800000 */
.L_x_13058:
[----:B------:R0:W5:Y:S02]  /*2e40*/  LDG.E.U8 R0, [R4.64] ;  /* 0x0000002404007981 */ /* 0x000164000c1e1100 */
.L_x_13035:
[----:B------:R-:W1:Y:S01]  /*2e50*/  LDC.U8 R3, c[0x0][0x3e1] ;  /* 0x0000f840ff037b82 */ /* 0x000e620000000000 */
[----:B-----5:R-:W-:Y:S02]  /*2e60*/  LOP3.LUT P0, RZ, R0, 0xff, RZ, 0xc0, !PT ;  /* 0x000000ff00ff7812 */ /* 0x020fe4000780c0ff */
[----:B------:R-:W-:-:S04]  /*2e70*/  LOP3.LUT P1, RZ, R23, 0xff, RZ, 0xc0, !PT ;  /* 0x000000ff17ff7812 */ /* 0x000fc8000782c0ff */
[----:B------:R-:W-:Y:S02]  /*2e80*/  PLOP3.LUT P0, PT, P1, P0, PT, 0x28, 0x0 ;  /* 0x000000000000781c */ /* 0x000fe40000f00570 */
        /* <DEDUP_REMOVED lines=15> */
.L_x_13065:
[----:B------:R1:W-:Y:S01]  /*2f80*/  STG.E.U8 [R16.64], R2 ;  /* 0x0000000210007986 */ /* 0x0003e2000c101124 */
[----:B------:R-:W-:Y:S05]  /*2f90*/  BRA `(.L_x_13067) ;  /* 0x00000d5000007947 */ /* 0x000fea0003800000 */
.L_x_13064:
        /* <DEDUP_REMOVED lines=9> */
.L_x_13069:
[----:B------:R1:W-:Y:S01]  /*3030*/  STG.E [R16.64], R2 ;  /* 0x0000000210007986 */ /* 0x0003e2000c101924 */
[----:B------:R-:W-:Y:S05]  /*3040*/  BRA `(.L_x_13067) ;  /* 0x00000ca000007947 */ /* 0x000fea0003800000 */
.L_x_13068:
[----:B------:R1:W-:Y:S01]  /*3050*/  STG.E.U16 [R16.64], R2 ;  /* 0x0000000210007986 */ /* 0x0003e2000c101524 */
[----:B------:R-:W-:Y:S05]  /*3060*/  BRA `(.L_x_13067) ;  /* 0x00000c8000007947 */ /* 0x000fea0003800000 */
.L_x_13063:
        /* <DEDUP_REMOVED lines=9> */
.L_x_13071:
[----:B------:R-:W1:Y:S02]  /*3100*/  I2F.U32 R0, R2 ;  /* 0x0000000200007306 */ /* 0x000e640000201000 */
[----:B-1----:R-:W-:-:S05]  /*3110*/  F2FP.PACK_AB R0, RZ, R0 ;  /* 0x00000000ff00723e */ /* 0x002fca00000000ff */
[----:B------:R1:W-:Y:S01]  /*3120*/  STG.E.U16 [R16.64], R0 ;  /* 0x0000000010007986 */ /* 0x0003e2000c101524 */
[----:B------:R-:W-:Y:S05]  /*3130*/  BRA `(.L_x_13067) ;  /* 0x00000bb000007947 */ /* 0x000fea0003800000 */
.L_x_13070:
        /* <DEDUP_REMOVED lines=10> */
.L_x_13073:
[----:B------:R-:W1:Y:S02]  /*31e0*/  I2F.U32 R2, R2 ;  /* 0x0000000200027306 */ /* 0x000e640000201000 */
[----:B-1----:R-:W-:-:S04]  /*31f0*/  F2FP.PACK_AB R3, RZ, R2 ;  /* 0x00000002ff03723e */ /* 0x002fc800000000ff */
[----:B------:R-:W-:-:S05]  /*3200*/  PRMT R3, R3, 0x5410, RZ ;  /* 0x0000541003037816 */ /* 0x000fca00000000ff */
[----:B------:R1:W-:Y:S01]  /*3210*/  STG.E [R16.64], R3 ;  /* 0x0000000310007986 */ /* 0x0003e2000c101924 */
[----:B------:R-:W-:Y:S05]  /*3220*/  BRA `(.L_x_13067) ;  /* 0x00000ac000007947 */ /* 0x000fea0003800000 */
.L_x_13072:
[----:B------:R-:W1:Y:S02]  /*3230*/  I2F.F64.U32 R2, R2 ;  /* 0x0000000200027312 */ /* 0x000e640000201800 */
[----:B-1----:R1:W-:Y:S01]  /*3240*/  STG.E.64 [R16.64], R2 ;  /* 0x0000000210007986 */ /* 0x0023e2000c101b24 */
[----:B------:R-:W-:Y:S05]  /*3250*/  BRA `(.L_x_13067) ;  /* 0x00000a9000007947 */ /* 0x000fea0003800000 */
.L_x_13062:
        /* <DEDUP_REMOVED lines=10> */
.L_x_13076:
[----:B0-----:R-:W0:Y:S01]  /*3300*/  I2F.F64.U32 R4, R2 ;  /* 0x0000000200047312 */ /* 0x001e220000201800 */
[----:B------:R-:W-:-:S05]  /*3310*/  CS2R R6, SRZ ;  /* 0x0000000000067805 */ /* 0x000fca000001ff00 */
[----:B0-----:R0:W-:Y:S01]  /*3320*/  STG.E.128 [R16.64], R4 ;  /* 0x0000000410007986 */ /* 0x0011e2000c101d24 */
[----:B------:R-:W-:Y:S05]  /*3330*/  BRA `(.L_x_13067) ;  /* 0x000009b000007947 */ /* 0x000fea0003800000 */
.L_x_13075:
        /* <DEDUP_REMOVED lines=21> */
.L_x_13080:
[----:B------:R-:W-:Y:S05]  /*3490*/  BSYNC B0 ;  /* 0x0000000000007941 */ /* 0x000fea0003800000 */
.L_x_13079:
[----:B------:R-:W-:-:S05]  /*34a0*/  LOP3.LUT R3, R0, R3, RZ, 0xfc, !PT ;  /* 0x0000000300037212 */ /* 0x000fca00078efcff */
[----:B------:R0:W-:Y:S01]  /*34b0*/  STG.E.U8 [R16.64], R3 ;  /* 0x0000000310007986 */ /* 0x0001e2000c101124 */
[----:B------:R-:W-:Y:S05]  /*34c0*/  BRA `(.L_x_13067) ;  /* 0x0000082000007947 */ /* 0x000fea0003800000 */
.L_x_13078:
        /* <DEDUP_REMOVED lines=13> */
.L_x_13082:
[----:B------:R-:W-:Y:S01]  /*35a0*/  IMAD.MOV.U32 R0, RZ, RZ, 0x7f ;  /* 0x0000007fff007424 */ /* 0x000fe200078e00ff */
[----:B------:R-:W-:-:S04]  /*35b0*/  ISETP.GT.U32.AND P0, PT, R3, 0x7f800000, PT ;  /* 0x7f8000000300780c */ /* 0x000fc80003f04070 */
[----:B------:R-:W-:-:S04]  /*35c0*/  SEL R0, R0, 0x7c, P0 ;  /* 0x0000007c00007807 */ /* 0x000fc80000000000 */
.L_x_13083:
[----:B------:R-:W-:Y:S05]  /*35d0*/  BSYNC B0 ;  /* 0x0000000000007941 */ /* 0x000fea0003800000 */
.L_x_13081:
[----:B------:R-:W-:-:S04]  /*35e0*/  LOP3.LUT R2, R5, 0x80000000, RZ, 0xc0, !PT ;  /* 0x8000000005027812 */ /* 0x000fc800078ec0ff */
[----:B------:R-:W-:-:S04]  /*35f0*/  SHF.R.U32.HI R3, RZ, 0x18, R2 ;  /* 0x00000018ff037819 */ /* 0x000fc80000011602 */
[----:B------:R-:W-:-:S05]  /*3600*/  LOP3.LUT R3, R0, R3, RZ, 0xfc, !PT ;  /* 0x0000000300037212 */ /* 0x000fca00078efcff */
[----:B------:R0:W-:Y:S01]  /*3610*/  STG.E.U8 [R16.64], R3 ;  /* 0x0000000310007986 */ /* 0x0001e2000c101124 */
[----:B------:R-:W-:Y:S05]  /*3620*/  BRA `(.L_x_13067) ;  /* 0x000006c000007947 */ /* 0x000fea0003800000 */
.L_x_13077:
[----:B------:R-:W1:Y:S02]  /*3630*/  I2F.U32 R0, R2 ;  /* 0x0000000200007306 */ /* 0x000e640000201000 */
[----:B-1----:R-:W-:-:S05]  /*3640*/  F2FP.BF16.PACK_AB R0, RZ, R0 ;  /* 0x00000000ff00723e */ /* 0x002fca00000010ff */
[----:B------:R1:W-:Y:S01]  /*3650*/  STG.E.U16 [R16.64], R0 ;  /* 0x0000000010007986 */ /* 0x0003e2000c101524 */
[----:B------:R-:W-:Y:S05]  /*3660*/  BRA `(.L_x_13067) ;  /* 0x0000068000007947 */ /* 0x000fea0003800000 */
.L_x_13074:
        /* <DEDUP_REMOVED lines=10> */
.L_x_13086:
        /* <DEDUP_REMOVED lines=17> */
.L_x_13089:
[----:B------:R-:W-:-:S04]  /*3820*/  LOP3.LUT R2, R5, 0x80000000, RZ, 0xc0, !PT ;  /* 0x8000000005027812 */ /* 0x000fc800078ec0ff */
[----:B------:R-:W-:-:S04]  /*3830*/  SHF.R.U32.HI R3, RZ, 0x18, R2 ;  /* 0x00000018ff037819 */ /* 0x000fc80000011602 */
[----:B------:R-:W-:-:S04]  /*3840*/  LOP3.LUT R0, R0, R3, RZ, 0xfc, !PT ;  /* 0x0000000300007212 */ /* 0x000fc800078efcff */
[----:B------:R-:W-:Y:S02]  /*3850*/  PRMT R8, R0, 0x7610, R8 ;  /* 0x0000761000087816 */ /* 0x000fe40000000008 */
.L_x_13088:
[----:B------:R-:W-:Y:S05]  /*3860*/  BSYNC B0 ;  /* 0x0000000000007941 */ /* 0x000fea0003800000 */
.L_x_13087:
[----:B------:R0:W-:Y:S01]  /*3870*/  STG.E.U8 [R16.64], R8 ;  /* 0x0000000810007986 */ /* 0x0001e2000c101124 */
[----:B------:R-:W-:Y:S05]  /*3880*/  BRA `(.L_x_13067) ;  /* 0x0000046000007947 */ /* 0x000fea0003800000 */
.L_x_13085:
        /* <DEDUP_REMOVED lines=17> */
.L_x_13092:
[----:B------:R-:W-:-:S04]  /*39a0*/  LOP3.LUT R2, R5, 0x80000000, RZ, 0xc0, !PT ;  /* 0x8000000005027812 */ /* 0x000fc800078ec0ff */
[----:B------:R-:W-:-:S04]  /*39b0*/  SHF.R.U32.HI R3, RZ, 0x18, R2 ;  /* 0x00000018ff037819 */ /* 0x000fc80000011602 */
[----:B------:R-:W-:-:S04]  /*39c0*/  LOP3.LUT R0, R0, R3, RZ, 0xfc, !PT ;  /* 0x0000000300007212 */ /* 0x000fc800078efcff */
[----:B------:R-:W-:Y:S02]  /*39d0*/  PRMT R8, R0, 0x7610, R8 ;  /* 0x0000761000087816 */ /* 0x000fe40000000008 */
.L_x_13091:
[----:B------:R-:W-:Y:S05]  /*39e0*/  BSYNC B0 ;  /* 0x0000000000007941 */ /* 0x000fea0003800000 */
.L_x_13090:
[----:B------:R0:W-:Y:S01]  /*39f0*/  STG.E.U8 [R16.64], R8 ;  /* 0x0000000810007986 */ /* 0x0001e2000c101124 */
[----:B------:R-:W-:Y:S05]  /*3a00*/  BRA `(.L_x_13067) ;  /* 0x000002e000007947 */ /* 0x000fea0003800000 */
.L_x_13084:
        /* <DEDUP_REMOVED lines=22> */
.L_x_13066:
        /* <DEDUP_REMOVED lines=20> */
.L_x_13094:
[----:B------:R-:W-:-:S05]  /*3cb0*/  IMAD.MOV.U32 R3, RZ, RZ, RZ ;  /* 0x000000ffff037224 */ /* 0x000fca00078e00ff */
[----:B------:R1:W-:Y:S01]  /*3cc0*/  STG.E.64 [R16.64], R2 ;  /* 0x0000000210007986 */ /* 0x0003e2000c101b24 */
[----:B------:R-:W-:Y:S05]  /*3cd0*/  BRA `(.L_x_13067) ;  /* 0x0000001000007947 */ /* 0x000fea0003800000 */
.L_x_13093:
[----:B------:R1:W-:Y:S02]  /*3ce0*/  STG.E [R16.64], R2 ;  /* 0x0000000210007986 */ /* 0x0003e4000c101924 */
.L_x_13067:
[----:B------:R-:W-:-:S05]  /*3cf0*/  IMAD R18, R19, 0x200, R18 ;  /* 0x0000020013127824 */ /* 0x000fca00078e0212 */
[----:B------:R-:W-:Y:S02]  /*3d00*/  IADD3 R23, R18, 0x80, RZ ;  /* 0x0000008012177810 */ /* 0x000fe40007ffe0ff */
.L_x_12996:
[----:B------:R-:W-:Y:S05]  /*3d10*/  BSYNC B6 ;  /* 0x0000000000067941 */ /* 0x000fea0003800000 */
.L_x_12995:
[----:B------:R-:W-:Y:S01]  /*3d20*/  ISETP.GE.AND P0, PT, R23, c[0x0][0x160], PT ;  /* 0x0000580017007a0c */ /* 0x000fe20003f06270 */
[----:B------:R-:W-:-:S12]  /*3d30*/  BSSY B6, `(.L_x_13095) ;  /* 0x0000794000067945 */ /* 0x000fd80003800000 */
[----:B------:R-:W-:Y:S05]  /*3d40*/  @P0 BRA `(.L_x_13096) ;  /* 0x0000792000000947 */ /* 0x000fea0003800000 */
[----:B------:R-:W-:Y:S01]  /*3d50*/  ISETP.NE.AND P0, PT, RZ, c[0x0][0x168], PT ;  /* 0x00005a00ff007a0c */ /* 0x000fe20003f05270 */
[----:B------:R-:W-:Y:S02]  /*3d60*/  IMAD.MOV.U32 R18, RZ, RZ, RZ ;  /* 0x000000ffff127224 */ /* 0x000fe400078e00ff */
[----:B-1----:R-:W-:Y:S02]  /*3d70*/  IMAD.MOV.U32 R0, RZ, RZ, RZ ;  /* 0x000000ffff007224 */ /* 0x002fe400078e00ff */
[----:B0-----:R-:W-:-:S08]  /*3d80*/  IMAD.MOV.U32 R16, RZ, RZ, RZ ;  /* 0x000000ffff107224 */ /* 0x001fd000078e00ff */
        /* <DEDUP_REMOVED lines=251> */
.L_x_13097:
        /* <DEDUP_REMOVED lines=18> */
.L_x_13101:
[----:B------:R0:W5:Y:S01]  /*4e60*/  LDG.E.U8 R19, [R4.64] ;  /* 0x0000002404137981 */ /* 0x000162000c1e1100 */
[----:B------:R-:W-:Y:S05]  /*4e70*/  BRA `(.L_x_13103) ;  /* 0x00000dc000007947 */ /* 0x000fea0003800000 */
.L_x_13100:
        /* <DEDUP_REMOVED lines=8> */
.L_x_13105:
[----:B------:R0:W5:Y:S01]  /*4f00*/  LDG.E.U8 R19, [R4.64] ;  /* 0x0000002404137981 */ /* 0x000162000c1e1100 */
[----:B------:R-:W-:Y:S05]  /*4f10*/  BRA `(.L_x_13103) ;  /* 0x00000d2000007947 */ /* 0x000fea0003800000 */
.L_x_13104:
[----:B------:R0:W5:Y:S01]  /*4f20*/  LDG.E.U16 R19, [R4.64] ;  /* 0x0000002404137981 */ /* 0x000162000c1e1500 */
[----:B------:R-:W-:Y:S05]  /*4f30*/  BRA `(.L_x_13103) ;  /* 0x00000d0000007947 */ /* 0x000fea0003800000 */
.L_x_13099:
        /* <DEDUP_REMOVED lines=10> */
.L_x_13107:
[----:B------:R-:W2:Y:S02]  /*4fe0*/  LDG.E.U16 R2, [R4.64] ;  /* 0x0000002404027981 */ /* 0x000ea4000c1e1500 */
[----:B--2---:R-:W-:-:S06]  /*4ff0*/  HADD2.F32 R2, -RZ, R2.H0_H0 ;  /* 0x20000002ff027230 */ /* 0x004fcc0000004100 */
[----:B------:R-:W0:Y:S02]  /*5000*/  F2I.S64.TRUNC R2, R2 ;  /* 0x0000000200027311 */ /* 0x000e24000020d900 */
[----:B0-----:R-:W-:Y:S01]  /*5010*/  PRMT R19, R2, 0x7610, R19 ;  /* 0x0000761002137816 */ /* 0x001fe20000000013 */
[----:B------:R-:W-:Y:S05]  /*5020*/  BRA `(.L_x_13103) ;  /* 0x00000c1000007947 */ /* 0x000fea0003800000 */
.L_x_13106:
        /* <DEDUP_REMOVED lines=10> */
.L_x_13109:
[----:B------:R-:W2:Y:S02]  /*50d0*/  LDG.E.U16 R4, [R4.64] ;  /* 0x0000002404047981 */ /* 0x000ea4000c1e1500 */
[----:B--2---:R-:W-:-:S06]  /*50e0*/  HADD2.F32 R2, -RZ, R4.H0_H0 ;  /* 0x20000004ff027230 */ /* 0x004fcc0000004100 */
[----:B------:R-:W0:Y:S02]  /*50f0*/  F2I.S64.TRUNC R2, R2 ;  /* 0x0000000200027311 */ /* 0x000e24000020d900 */
[----:B0-----:R-:W-:Y:S01]  /*5100*/  PRMT R19, R2, 0x7610, R19 ;  /* 0x0000761002137816 */ /* 0x001fe20000000013 */
[----:B------:R-:W-:Y:S05]  /*5110*/  BRA `(.L_x_13103) ;  /* 0x00000b2000007947 */ /* 0x000fea0003800000 */
.L_x_13108:
[----:B------:R-:W2:Y:S02]  /*5120*/  LDG.E.64 R2, [R4.64] ;  /* 0x0000002404027981 */ /* 0x000ea4000c1e1b00 */
[----:B--2---:R-:W0:Y:S02]  /*5130*/  F2I.S64.F64.TRUNC R2, R2 ;  /* 0x0000000200027311 */ /* 0x004e24000030d900 */
[----:B0-----:R-:W-:Y:S01]  /*5140*/  PRMT R19, R2, 0x7610, R19 ;  /* 0x0000761002137816 */ /* 0x001fe20000000013 */
[----:B------:R-:W-:Y:S05]  /*5150*/  BRA `(.L_x_13103) ;  /* 0x00000ae000007947 */ /* 0x000fea0003800000 */
.L_x_13098:
        /* <DEDUP_REMOVED lines=12> */
.L_x_13112:
[----:B------:R-:W2:Y:S02]  /*5220*/  LDG.E.64 R4, [R4.64] ;  /* 0x0000002404047981 */ /* 0x000ea4000c1e1b00 */
[----:B--2---:R-:W0:Y:S02]  /*5230*/  F2I.S64.F64.TRUNC R2, R4 ;  /* 0x0000000400027311 */ /* 0x004e24000030d900 */
[----:B0-----:R-:W-:Y:S01]  /*5240*/  PRMT R19, R2, 0x7610, R19 ;  /* 0x0000761002137816 */ /* 0x001fe20000000013 */
[----:B------:R-:W-:Y:S05]  /*5250*/  BRA `(.L_x_13103) ;  /* 0x000009e000007947 */ /* 0x000fea0003800000 */
.L_x_13111:
        /* <DEDUP_REMOVED lines=28> */
.L_x_13114:
        /* <DEDUP_REMOVED lines=15> */
.L_x_13113:
[----:B------:R-:W2:Y:S02]  /*5510*/  LDG.E.U16 R2, [R4.64] ;  /* 0x0000002404027981 */ /* 0x000ea4000c1e1500 */
[----:B--2---:R-:W-:-:S06]  /*5520*/  PRMT R2, RZ, 0x5410, R2 ;  /* 0x00005410ff027816 */ /* 0x004fcc0000000002 */
[----:B------:R-:W0:Y:S02]  /*5530*/  F2I.S64.TRUNC R2, R2 ;  /* 0x0000000200027311 */ /* 0x000e24000020d900 */
[----:B0-----:R-:W-:Y:S01]  /*5540*/  PRMT R19, R2, 0x7610, R19 ;  /* 0x0000761002137816 */ /* 0x001fe20000000013 */
[----:B------:R-:W-:Y:S05]  /*5550*/  BRA `(.L_x_13103) ;  /* 0x000006e000007947 */ /* 0x000fea0003800000 */
.L_x_13110:
        /* <DEDUP_REMOVED lines=10> */
.L_x_13117:
        /* <DEDUP_REMOVED lines=21> */
.L_x_13121:
[----:B------:R-:W-:Y:S05]  /*5750*/  BSYNC B1 ;  /* 0x0000000000017941 */ /* 0x000fea0003800000 */
.L_x_13120:
[----:B------:R-:W-:Y:S01]  /*5760*/  IMAD.SHL.U32 R2, R2, 0x100000, RZ ;  /* 0x0010000002027824 */ /* 0x000fe200078e00ff */
[----:B------:R-:W-:-:S04]  /*5770*/  LEA R3, R0, 0x3b800000, 0x17 ;  /* 0x3b80000000037811 */ /* 0x000fc800078eb8ff */
[----:B------:R-:W-:Y:S02]  /*5780*/  LOP3.LUT R2, R3, R2, R4, 0xfe, !PT ;  /* 0x0000000203027212 */ /* 0x000fe400078efe04 */
.L_x_13119:
[----:B------:R-:W-:Y:S05]  /*5790*/  BSYNC B0 ;  /* 0x0000000000007941 */ /* 0x000fea0003800000 */
.L_x_13118:
[----:B------:R-:W0:Y:S02]  /*57a0*/  F2I.S64.TRUNC R2, R2 ;  /* 0x0000000200027311 */ /* 0x000e24000020d900 */
[----:B0-----:R-:W-:Y:S01]  /*57b0*/  PRMT R19, R2, 0x7610, R19 ;  /* 0x0000761002137816 */ /* 0x001fe20000000013 */
[----:B------:R-:W-:Y:S05]  /*57c0*/  BRA `(.L_x_13103) ;  /* 0x0000047000007947 */ /* 0x000fea0003800000 */
.L_x_13116:
        /* <DEDUP_REMOVED lines=21> */
.L_x_13125:
[----:B------:R-:W-:Y:S05]  /*5920*/  BSYNC B1 ;  /* 0x0000000000017941 */ /* 0x000fea0003800000 */
.L_x_13124:
[----:B------:R-:W-:Y:S01]  /*5930*/  IMAD.SHL.U32 R2, R2, 0x200000, RZ ;  /* 0x0020000002027824 */ /* 0x000fe200078e00ff */
[----:B------:R-:W-:-:S04]  /*5940*/  LEA R3, R0, 0x37800000, 0x17 ;  /* 0x3780000000037811 */ /* 0x000fc800078eb8ff */
[----:B------:R-:W-:Y:S02]  /*5950*/  LOP3.LUT R2, R3, R2, R4, 0xfe, !PT ;  /* 0x0000000203027212 */ /* 0x000fe400078efe04 */
.L_x_13123:
[----:B------:R-:W-:Y:S05]  /*5960*/  BSYNC B0 ;  /* 0x0000000000007941 */ /* 0x000fea0003800000 */
.L_x_13122:
[----:B------:R-:W0:Y:S02]  /*5970*/  F2I.S64.TRUNC R2, R2 ;  /* 0x0000000200027311 */ /* 0x000e24000020d900 */
[----:B0-----:R-:W-:Y:S01]  /*5980*/  PRMT R19, R2, 0x7610, R19 ;  /* 0x0000761002137816 */ /* 0x001fe20000000013 */
[----:B------:R-:W-:Y:S05]  /*5990*/  BRA `(.L_x_13103) ;  /* 0x000002a000007947 */ /* 0x000fea0003800000 */
.L_x_13115:
        /* <DEDUP_REMOVED lines=14> */
.L_x_13129:
[----:B------:R-:W-:Y:S05]  /*5a80*/  BSYNC B0 ;  /* 0x0000000000007941 */ /* 0x000fea0003800000 */
.L_x_13128:
[----:B------:R-:W0:Y:S02]  /*5a90*/  F2I.S64.TRUNC R2, R2 ;  /* 0x0000000200027311 */ /* 0x000e24000020d900 */
[----:B0-----:R-:W-:Y:S01]  /*5aa0*/  PRMT R19, R2, 0x7610, R19 ;  /* 0x0000761002137816 */ /* 0x001fe20000000013 */
[----:B------:R-:W-:Y:S05]  /*5ab0*/  BRA `(.L_x_13103) ;  /* 0x0000018000007947 */ /* 0x000fea0003800000 */
.L_x_13102:
        /* <DEDUP_REMOVED lines=21> */
.L_x_13127:
[----:B------:R0:W5:Y:S01]  /*5c10*/  LDG.E.U8 R19, [R4.64] ;  /* 0x0000002404137981 */ /* 0x000162000c1e1100 */
[----:B------:R-:W-:Y:S05]  /*5c20*/  BRA `(.L_x_13103) ;  /* 0x0000001000007947 */ /* 0x000fea0003800000 */
.L_x_13126:
[----:B------:R0:W5:Y:S02]  /*5c30*/  LDG.E.U8 R19, [R4.64] ;  /* 0x0000002404137981 */ /* 0x000164000c1e1100 */
.L_x_13103:
        /* <DEDUP_REMOVED lines=16> */
.L_x_13133:
[----:B------:R0:W5:Y:S01]  /*5d40*/  LDG.E.U8 R0, [R4.64] ;  /* 0x0000002404007981 */ /* 0x000162000c1e1100 */
[----:B------:R-:W-:Y:S05]  /*5d50*/  BRA `(.L_x_13135) ;  /* 0x00000dc000007947 */ /* 0x000fea0003800000 */
.L_x_13132:
        /* <DEDUP_REMOVED lines=8> */
.L_x_13137:
[----:B------:R0:W5:Y:S01]  /*5de0*/  LDG.E.U8 R0, [R4.64] ;  /* 0x0000002404007981 */ /* 0x000162000c1e1100 */
[----:B------:R-:W-:Y:S05]  /*5df0*/  BRA `(.L_x_13135) ;  /* 0x00000d2000007947 */ /* 0x000fea0003800000 */
.L_x_13136:
[----:B------:R0:W5:Y:S01]  /*5e00*/  LDG.E.U16 R0, [R4.64] ;  /* 0x0000002404007981 */ /* 0x000162000c1e1500 */
[----:B------:R-:W-:Y:S05]  /*5e10*/  BRA `(.L_x_13135) ;  /* 0x00000d0000007947 */ /* 0x000fea0003800000 */
.L_x_13131:
        /* <DEDUP_REMOVED lines=10> */
.L_x_13139:
[----:B------:R-:W2:Y:S02]  /*5ec0*/  LDG.E.U16 R2, [R4.64] ;  /* 0x0000002404027981 */ /* 0x000ea4000c1e1500 */
[----:B--2---:R-:W-:-:S06]  /*5ed0*/  HADD2.F32 R2, -RZ, R2.H0_H0 ;  /* 0x20000002ff027230 */ /* 0x004fcc0000004100 */
[----:B------:R-:W0:Y:S02]  /*5ee0*/  F2I.S64.TRUNC R2, R2 ;  /* 0x0000000200027311 */ /* 0x000e24000020d900 */
[----:B0-----:R-:W-:Y:S01]  /*5ef0*/  PRMT R0, R2, 0x7610, R0 ;  /* 0x0000761002007816 */ /* 0x001fe20000000000 */
[----:B------:R-:W-:Y:S05]  /*5f00*/  BRA `(.L_x_13135) ;  /* 0x00000c1000007947 */ /* 0x000fea0003800000 */
.L_x_13138:
        /* <DEDUP_REMOVED lines=10> */
.L_x_13141:
[----:B------:R-:W2:Y:S02]  /*5fb0*/  LDG.E.U16 R4, [R4.64] ;  /* 0x0000002404047981 */ /* 0x000ea4000c1e1500 */
[----:B--2---:R-:W-:-:S06]  /*5fc0*/  HADD2.F32 R2, -RZ, R4.H0_H0 ;  /* 0x20000004ff027230 */ /* 0x004fcc0000004100 */
[----:B------:R-:W0:Y:S02]  /*5fd0*/  F2I.S64.TRUNC R2, R2 ;  /* 0x0000000200027311 */ /* 0x000e24000020d900 */
[----:B0-----:R-:W-:Y:S01]  /*5fe0*/  PRMT R0, R2, 0x7610, R0 ;  /* 0x0000761002007816 */ /* 0x001fe20000000000 */
[----:B------:R-:W-:Y:S05]  /*5ff0*/  BRA `(.L_x_13135) ;  /* 0x00000b2000007947 */ /* 0x000fea0003800000 */
.L_x_13140:
[----:B------:R-:W2:Y:S02]  /*6000*/  LDG.E.64 R2, [R4.64] ;  /* 0x0000002404027981 */ /* 0x000ea4000c1e1b00 */
[----:B--2---:R-:W0:Y:S02]  /*6010*/  F2I.S64.F64.TRUNC R2, R2 ;  /* 0x0000000200027311 */ /* 0x004e24000030d900 */
[----:B0-----:R-:W-:Y:S01]  /*6020*/  PRMT R0, R2, 0x7610, R0 ;  /* 0x0000761002007816 */ /* 0x001fe20000000000 */
[----:B------:R-:W-:Y:S05]  /*6030*/  BRA `(.L_x_13135) ;  /* 0x00000ae000007947 */ /* 0x000fea0003800000 */
.L_x_13130:
        /* <DEDUP_REMOVED lines=12> */
.L_x_13144:
[----:B------:R-:W2:Y:S02]  /*6100*/  LDG.E.64 R4, [R4.64] ;  /* 0x0000002404047981 */ /* 0x000ea4000c1e1b00 */
[----:B--2---:R-:W0:Y:S02]  /*6110*/  F2I.S64.F64.TRUNC R2, R4 ;  /* 0x0000000400027311 */ /* 0x004e24000030d900 */
[----:B0-----:R-:W-:Y:S01]  /*6120*/  PRMT R0, R2, 0x7610, R0 ;  /* 0x0000761002007816 */ /* 0x001fe20000000000 */
[----:B------:R-:W-:Y:S05]  /*6130*/  BRA `(.L_x_13135) ;  /* 0x000009e000007947 */ /* 0x000fea0003800000 */
.L_x_13143:
        /* <DEDUP_REMOVED lines=28> */
.L_x_13146:
        /* <DEDUP_REMOVED lines=15> */
.L_x_13145:
[----:B------:R-:W2:Y:S02]  /*63f0*/  LDG.E.U16 R2, [R4.64] ;  /* 0x0000002404027981 */ /* 0x000ea4000c1e1500 */
[----:B--2---:R-:W-:-:S06]  /*6400*/  PRMT R2, RZ, 0x5410, R2 ;  /* 0x00005410ff027816 */ /* 0x004fcc0000000002 */
[----:B------:R-:W0:Y:S02]  /*6410*/  F2I.S64.TRUNC R2, R2 ;  /* 0x0000000200027311 */ /* 0x000e24000020d900 */
[----:B0-----:R-:W-:Y:S01]  /*6420*/  PRMT R0, R2, 0x7610, R0 ;  /* 0x0000761002007816 */ /* 0x001fe20000000000 */
[----:B------:R-:W-:Y:S05]  /*6430*/  BRA `(.L_x_13135) ;  /* 0x000006e000007947 */ /* 0x000fea0003800000 */
.L_x_13142:
        /* <DEDUP_REMOVED lines=10> */
.L_x_13149:
        /* <DEDUP_REMOVED lines=21> */
.L_x_13153:
[----:B------:R-:W-:Y:S05]  /*6630*/  BSYNC B1 ;  /* 0x0000000000017941 */ /* 0x000fea0003800000 */
.L_x_13152:
[----:B------:R-:W-:Y:S01]  /*6640*/  IMAD.SHL.U32 R2, R2, 0x100000, RZ ;  /* 0x0010000002027824 */ /* 0x000fe200078e00ff */
[----:B------:R-:W-:-:S04]  /*6650*/  LEA R3, R0, 0x3b800000, 0x17 ;  /* 0x3b80000000037811 */ /* 0x000fc800078eb8ff */
[----:B------:R-:W-:Y:S02]  /*6660*/  LOP3.LUT R2, R3, R2, R4, 0xfe, !PT ;  /* 0x0000000203027212 */ /* 0x000fe400078efe04 */
.L_x_13151:
[----:B------:R-:W-:Y:S05]  /*6670*/  BSYNC B0 ;  /* 0x0000000000007941 */ /* 0x000fea0003800000 */
.L_x_13150:
[----:B------:R-:W0:Y:S02]  /*6680*/  F2I.S64.TRUNC R2, R2 ;  /* 0x0000000200027311 */ /* 0x000e24000020d900 */
[----:B0-----:R-:W-:Y:S01]  /*6690*/  PRMT R0, R2, 0x7610, R0 ;  /* 0x0000761002007816 */ /* 0x001fe20000000000 */
[----:B------:R-:W-:Y:S05]  /*66a0*/  BRA `(.L_x_13135) ;  /* 0x0000047000007947 */ /* 0x000fea0003800000 */
.L_x_13148:
        /* <DEDUP_REMOVED lines=21> */
.L_x_13157:
[----:B------:R-:W-:Y:S05]  /*6800*/  BSYNC B1 ;  /* 0x0000000000017941 */ /* 0x000fea0003800000 */
.L_x_13156:
[----:B------:R-:W-:Y:S01]  /*6810*/  IMAD.SHL.U32 R2, R2, 0x200000, RZ ;  /* 0x0020000002027824 */ /* 0x000fe200078e00ff */
[----:B------:R-:W-:-:S04]  /*6820*/  LEA R3, R0, 0x37800000, 0x17 ;  /* 0x3780000000037811 */ /* 0x000fc800078eb8ff */
[----:B------:R-:W-:Y:S02]  /*6830*/  LOP3.LUT R2, R3, R2, R4, 0xfe, !PT ;  /* 0x0000000203027212 */ /* 0x000fe400078efe04 */
.L_x_13155:
[----:B------:R-:W-:Y:S05]  /*6840*/  BSYNC B0 ;  /* 0x0000000000007941 */ /* 0x000fea0003800000 */
.L_x_13154:
[----:B------:R-:W0:Y:S02]  /*6850*/  F2I.S64.TRUNC R2, R2 ;  /* 0x0000000200027311 */ /* 0x000e24000020d900 */
[----:B0-----:R-:W-:Y:S01]  /*6860*/  PRMT R0, R2, 0x7610, R0 ;  /* 0x0000761002007816 */ /* 0x001fe20000000000 */
[----:B------:R-:W-:Y:S05]  /*6870*/  BRA `(.L_x_13135) ;  /* 0x000002a000007947 */ /* 0x000fea0003800000 */
.L_x_13147:
        /* <DEDUP_REMOVED lines=14> */
.L_x_13161:
[----:B------:R-:W-:Y:S05]  /*6960*/  BSYNC B0 ;  /* 0x0000000000007941 */ /* 0x000fea0003800000 */
.L_x_13160:
[----:B------:R-:W0:Y:S02]  /*6970*/  F2I.S64.TRUNC R2, R2 ;  /* 0x0000000200027311 */ /* 0x000e24000020d900 */
[----:B0-----:R-:W-:Y:S01]  /*6980*/  PRMT R0, R2, 0x7610, R0 ;  /* 0x0000761002007816 */ /* 0x001fe20000000000 */
[----:B------:R-:W-:Y:S05]  /*6990*/  BRA `(.L_x_13135) ;  /* 0x0000018000007947 */ /* 0x000fea0003800000 */
.L_x_13134:
        /* <DEDUP_REMOVED lines=21> */
.L_x_13159:
[----:B------:R0:W5:Y:S01]  /*6af0*/  LDG.E.U8 R0, [R4.64] ;  /* 0x0000002404007981 */ /* 0x000162000c1e1100 */
[----:B------:R-:W-:Y:S05]  /*6b00*/  BRA `(.L_x_13135) ;  /* 0x0000001000007947 */ /* 0x000fea0003800000 */
.L_x_13158:
[----:B------:R0:W5:Y:S02]  /*6b10*/  LDG.E.U8 R0, [R4.64] ;  /* 0x0000002404007981 */ /* 0x000164000c1e1100 */
.L_x_13135:
        /* <DEDUP_REMOVED lines=19> */
.L_x_13165:
[----:B------:R1:W-:Y:S01]  /*6c50*/  STG.E.U8 [R16.64], R2 ;  /* 0x0000000210007986 */ /* 0x0003e2000c101124 */
[----:B------:R-:W-:Y:S05]  /*6c60*/  BRA `(.L_x_13167) ;  /* 0x00000d5000007947 */ /* 0x000fea0003800000 */
.L_x_13164:
        /* <DEDUP_REMOVED lines=9> */
.L_x_13169:
[----:B------:R1:W-:Y:S01]  /*6d00*/  STG.E [R16.64], R2 ;  /* 0x0000000210007986 */ /* 0x0003e2000c101924 */
[----:B------:R-:W-:Y:S05]  /*6d10*/  BRA `(.L_x_13167) ;  /* 0x00000ca000007947 */ /* 0x000fea0003800000 */
.L_x_13168:
[----:B------:R1:W-:Y:S01]  /*6d20*/  STG.E.U16 [R16.64], R2 ;  /* 0x0000000210007986 */ /* 0x0003e2000c101524 */
[----:B------:R-:W-:Y:S05]  /*6d30*/  BRA `(.L_x_13167) ;  /* 0x00000c8000007947 */ /* 0x000fea0003800000 */
.L_x_13163:
        /* <DEDUP_REMOVED lines=9> */
.L_x_13171:
[----:B------:R-:W1:Y:S02]  /*6dd0*/  I2F.U32 R0, R2 ;  /* 0x0000000200007306 */ /* 0x000e640000201000 */
[----:B-1----:R-:W-:-:S05]  /*6de0*/  F2FP.PACK_AB R0, RZ, R0 ;  /* 0x00000000ff00723e */ /* 0x002fca00000000ff */
[----:B------:R1:W-:Y:S01]  /*6df0*/  STG.E.U16 [R16.64], R0 ;  /* 0x0000000010007986 */ /* 0x0003e2000c101524 */
[----:B------:R-:W-:Y:S05]  /*6e00*/  BRA `(.L_x_13167) ;  /* 0x00000bb000007947 */ /* 0x000fea0003800000 */
.L_x_13170:
        /* <DEDUP_REMOVED lines=10> */
.L_x_13173:
[----:B------:R-:W1:Y:S02]  /*6eb0*/  I2F.U32 R2, R2 ;  /* 0x0000000200027306 */ /* 0x000e640000201000 */
[----:B-1----:R-:W-:-:S04]  /*6ec0*/  F2FP.PACK_AB R3, RZ, R2 ;  /* 0x00000002ff03723e */ /* 0x002fc800000000ff */
[----:B------:R-:W-:-:S05]  /*6ed0*/  PRMT R3, R3, 0x5410, RZ ;  /* 0x0000541003037816 */ /* 0x000fca00000000ff */
[----:B------:R1:W-:Y:S01]  /*6ee0*/  STG.E [R16.64], R3 ;  /* 0x0000000310007986 */ /* 0x0003e2000c101924 */
[----:B------:R-:W-:Y:S05]  /*6ef0*/  BRA `(.L_x_13167) ;  /* 0x00000ac000007947 */ /* 0x000fea0003800000 */
.L_x_13172:
[----:B------:R-:W1:Y:S02]  /*6f00*/  I2F.F64.U32 R2, R2 ;  /* 0x0000000200027312 */ /* 0x000e640000201800 */
[----:B-1----:R1:W-:Y:S01]  /*6f10*/  STG.E.64 [R16.64], R2 ;  /* 0x0000000210007986 */ /* 0x0023e2000c101b24 */
[----:B------:R-:W-:Y:S05]  /*6f20*/  BRA `(.L_x_13167) ;  /* 0x00000a9000007947 */ /* 0x000fea0003800000 */
.L_x_13162:
        /* <DEDUP_REMOVED lines=10> */
.L_x_13176:
[----:B0-----:R-:W0:Y:S01]  /*6fd0*/  I2F.F64.U32 R4, R2 ;  /* 0x0000000200047312 */ /* 0x001e220000201800 */
[----:B------:R-:W-:-:S05]  /*6fe0*/  CS2R R6, SRZ ;  /* 0x0000000000067805 */ /* 0x000fca000001ff00 */
[----:B0-----:R0:W-:Y:S01]  /*6ff0*/  STG.E.128 [R16.64], R4 ;  /* 0x0000000410007986 */ /* 0x0011e2000c101d24 */
[----:B------:R-:W-:Y:S05]  /*7000*/  BRA `(.L_x_13167) ;  /* 0x000009b000007947 */ /* 0x000fea0003800000 */
.L_x_13175:
        /* <DEDUP_REMOVED lines=21> */
.L_x_13180:
[----:B------:R-:W-:Y:S05]  /*7160*/  BSYNC B0 ;  /* 0x0000000000007941 */ /* 0x000fea0003800000 */
.L_x_13179:
[----:B------:R-:W-:-:S05]  /*7170*/  LOP3.LUT R3, R0, R3, RZ, 0xfc, !PT ;  /* 0x0000000300037212 */ /* 0x000fca00078efcff */
[----:B------:R0:W-:Y:S01]  /*7180*/  STG.E.U8 [R16.64], R3 ;  /* 0x0000000310007986 */ /* 0x0001e2000c101124 */
[----:B------:R-:W-:Y:S05]  /*7190*/  BRA `(.L_x_13167) ;  /* 0x0000082000007947 */ /* 0x000fea0003800000 */
.L_x_13178:
        /* <DEDUP_REMOVED lines=13> */
.L_x_13182:
[----:B------:R-:W-:Y:S01]  /*7270*/  IMAD.MOV.U32 R0, RZ, RZ, 0x7f ;  /* 0x0000007fff007424 */ /* 0x000fe200078e00ff */
[----:B------:R-:W-:-:S04]  /*7280*/  ISETP.GT.U32.AND P0, PT, R3, 0x7f800000, PT ;  /* 0x7f8000000300780c */ /* 0x000fc80003f04070 */
[----:B------:R-:W-:-:S04]  /*7290*/  SEL R0, R0, 0x7c, P0 ;  /* 0x0000007c00007807 */ /* 0x000fc80000000000 */
.L_x_13183:
[----:B------:R-:W-:Y:S05]  /*72a0*/  BSYNC B0 ;  /* 0x0000000000007941 */ /* 0x000fea0003800000 */
.L_x_13181:
[----:B------:R-:W-:-:S04]  /*72b0*/  LOP3.LUT R2, R5, 0x80000000, RZ, 0xc0, !PT ;  /* 0x8000000005027812 */ /* 0x000fc800078ec0ff */
[----:B------:R-:W-:-:S04]  /*72c0*/  SHF.R.U32.HI R3, RZ, 0x18, R2 ;  /* 0x00000018ff037819 */ /* 0x000fc80000011602 */
[----:B------:R-:W-:-:S05]  /*72d0*/  LOP3.LUT R3, R0, R3, RZ, 0xfc, !PT ;  /* 0x0000000300037212 */ /* 0x000fca00078efcff */
[----:B------:R0:W-:Y:S01]  /*72e0*/  STG.E.U8 [R16.64], R3 ;  /* 0x0000000310007986 */ /* 0x0001e2000c101124 */
[----:B------:R-:W-:Y:S05]  /*72f0*/  BRA `(.L_x_13167) ;  /* 0x000006c000007947 */ /* 0x000fea0003800000 */
.L_x_13177:
[----:B------:R-:W1:Y:S02]  /*7300*/  I2F.U32 R0, R2 ;  /* 0x0000000200007306 */ /* 0x000e640000201000 */
[----:B-1----:R-:W-:-:S05]  /*7310*/  F2FP.BF16.PACK_AB R0, RZ, R0 ;  /* 0x00000000ff00723e */ /* 0x002fca00000010ff */
[----:B------:R1:W-:Y:S01]  /*7320*/  STG.E.U16 [R16.64], R0 ;  /* 0x0000000010007986 */ /* 0x0003e2000c101524 */
[----:B------:R-:W-:Y:S05]  /*7330*/  BRA `(.L_x_13167) ;  /* 0x0000068000007947 */ /* 0x000fea0003800000 */
.L_x_13174:
        /* <DEDUP_REMOVED lines=10> */
.L_x_13186:
        /* <DEDUP_REMOVED lines=17> */
.L_x_13189:
[----:B------:R-:W-:-:S04]  /*74f0*/  LOP3.LUT R2, R5, 0x80000000, RZ, 0xc0, !PT ;  /* 0x8000000005027812 */ /* 0x000fc800078ec0ff */
[----:B------:R-:W-:-:S04]  /*7500*/  SHF.R.U32.HI R3, RZ, 0x18, R2 ;  /* 0x00000018ff037819 */ /* 0x000fc80000011602 */
[----:B------:R-:W-:-:S04]  /*7510*/  LOP3.LUT R0, R0, R3, RZ, 0xfc, !PT ;  /* 0x0000000300007212 */ /* 0x000fc800078efcff */
[----:B------:R-:W-:Y:S02]  /*7520*/  PRMT R8, R0, 0x7610, R8 ;  /* 0x0000761000087816 */ /* 0x000fe40000000008 */
.L_x_13188:
[----:B------:R-:W-:Y:S05]  /*7530*/  BSYNC B0 ;  /* 0x0000000000007941 */ /* 0x000fea0003800000 */
.L_x_13187:
[----:B------:R0:W-:Y:S01]  /*7540*/  STG.E.U8 [R16.64], R8 ;  /* 0x0000000810007986 */ /* 0x0001e2000c101124 */
[----:B------:R-:W-:Y:S05]  /*7550*/  BRA `(.L_x_13167) ;  /* 0x0000046000007947 */ /* 0x000fea0003800000 */
.L_x_13185:
        /* <DEDUP_REMOVED lines=17> */
.L_x_13192:
[----:B------:R-:W-:-:S04]  /*7670*/  LOP3.LUT R2, R5, 0x80000000, RZ, 0xc0, !PT ;  /* 0x8000000005027812 */ /* 0x000fc800078ec0ff */
[----:B------:R-:W-:-:S04]  /*7680*/  SHF.R.U32.HI R3, RZ, 0x18, R2 ;  /* 0x00000018ff037819 */ /* 0x000fc80000011602 */
[----:B------:R-:W-:-:S04]  /*7690*/  LOP3.LUT R0, R0, R3, RZ, 0xfc, !PT ;  /* 0x0000000300007212 */ /* 0x000fc800078efcff */
[----:B------:R-:W-:Y:S02]  /*76a0*/  PRMT R8, R0, 0x7610, R8 ;  /* 0x0000761000087816 */ /* 0x000fe40000000008 */
.L_x_13191:
[----:B------:R-:W-:Y:S05]  /*76b0*/  BSYNC B0 ;  /* 0x0000000000007941 */ /* 0x000fea0003800000 */
.L_x_13190:
[----:B------:R0:W-:Y:S01]  /*76c0*/  STG.E.U8 [R16.64], R8 ;  /* 0x0000000810007986 */ /* 0x0001e2000c101124 */
[----:B------:R-:W-:Y:S05]  /*76d0*/  BRA `(.L_x_13167) ;  /* 0x000002e000007947 */ /* 0x000fea0003800000 */
.L_x_13184:
        /* <DEDUP_REMOVED lines=22> */
.L_x_13166:
        /* <DEDUP_REMOVED lines=20> */
.L_x_13194:
[----:B------:R-:W-:-:S05]  /*7980*/  IMAD.MOV.U32 R3, RZ, RZ, RZ ;  /* 0x000000ffff037224 */ /* 0x000fca00078e00ff */
[----:B------:R1:W-:Y:S01]  /*7990*/  STG.E.64 [R16.64], R2 ;  /* 0x0000000210007986 */ /* 0x0003e2000c101b24 */
[----:B------:R-:W-:Y:S05]  /*79a0*/  BRA `(.L_x_13167) ;  /* 0x0000001000007947 */ /* 0x000fea0003800000 */
.L_x_13193:
[----:B------:R1:W-:Y:S02]  /*79b0*/  STG.E [R16.64], R2 ;  /* 0x0000000210007986 */ /* 0x0003e4000c101924 */
.L_x_13167:
[----:B------:R-:W-:-:S04]  /*79c0*/  IADD3 R23, R23, 0x80, RZ ;  /* 0x0000008017177810 */ /* 0x000fc80007ffe0ff */
[----:B------:R-:W-:-:S13]  /*79d0*/  ISETP.GE.AND P0, PT, R23, c[0x0][0x160], PT ;  /* 0x0000580017007a0c */ /* 0x000fda0003f06270 */
        /* <DEDUP_REMOVED lines=256> */
.L_x_13195:
        /* <DEDUP_REMOVED lines=18> */
.L_x_13199:
[----:B------:R0:W5:Y:S01]  /*8b00*/  LDG.E.U8 R19, [R4.64] ;  /* 0x0000002404137981 */ /* 0x000162000c1e1100 */
[----:B------:R-:W-:Y:S05]  /*8b10*/  BRA `(.L_x_13201) ;  /* 0x00000dc000007947 */ /* 0x000fea0003800000 */
.L_x_13198:
        /* <DEDUP_REMOVED lines=8> */
.L_x_13203:
[----:B------:R0:W5:Y:S01]  /*8ba0*/  LDG.E.U8 R19, [R4.64] ;  /* 0x0000002404137981 */ /* 0x000162000c1e1100 */
[----:B------:R-:W-:Y:S05]  /*8bb0*/  BRA `(.L_x_13201) ;  /* 0x00000d2000007947 */ /* 0x000fea0003800000 */
.L_x_13202:
[----:B------:R0:W5:Y:S01]  /*8bc0*/  LDG.E.U16 R19, [R4.64] ;  /* 0x0000002404137981 */ /* 0x000162000c1e1500 */
[----:B------:R-:W-:Y:S05]  /*8bd0*/  BRA `(.L_x_13201) ;  /* 0x00000d0000007947 */ /* 0x000fea0003800000 */
.L_x_13197:
        /* <DEDUP_REMOVED lines=10> */
.L_x_13205:
[----:B------:R-:W2:Y:S02]  /*8c80*/  LDG.E.U16 R2, [R4.64] ;  /* 0x0000002404027981 */ /* 0x000ea4000c1e1500 */
[----:B--2---:R-:W-:-:S06]  /*8c90*/  HADD2.F32 R2, -RZ, R2.H0_H0 ;  /* 0x20000002ff027230 */ /* 0x004fcc0000004100 */
[----:B------:R-:W0:Y:S02]  /*8ca0*/  F2I.S64.TRUNC R2, R2 ;  /* 0x0000000200027311 */ /* 0x000e24000020d900 */
[----:B0-----:R-:W-:Y:S01]  /*8cb0*/  PRMT R19, R2, 0x7610, R19 ;  /* 0x0000761002137816 */ /* 0x001fe20000000013 */
[----:B------:R-:W-:Y:S05]  /*8cc0*/  BRA `(.L_x_13201) ;  /* 0x00000c1000007947 */ /* 0x000fea0003800000 */
.L_x_13204:
        /* <DEDUP_REMOVED lines=10> */
.L_x_13207:
[----:B------:R-:W2:Y:S02]  /*8d70*/  LDG.E.U16 R4, [R4.64] ;  /* 0x0000002404047981 */ /* 0x000ea4000c1e1500 */
[----:B--2---:R-:W-:-:S06]  /*8d80*/  HADD2.F32 R2, -RZ, R4.H0_H0 ;  /* 0x20000004ff027230 */ /* 0x004fcc0000004100 */
[----:B------:R-:W0:Y:S02]  /*8d90*/  F2I.S64.TRUNC R2, R2 ;  /* 0x0000000200027311 */ /* 0x000e24000020d900 */
[----:B0-----:R-:W-:Y:S01]  /*8da0*/  PRMT R19, R2, 0x7610, R19 ;  /* 0x0000761002137816 */ /* 0x001fe20000000013 */
[----:B------:R-:W-:Y:S05]  /*8db0*/  BRA `(.L_x_13201) ;  /* 0x00000b2000007947 */ /* 0x000fea0003800000 */
.L_x_13206:
[----:B------:R-:W2:Y:S02]  /*8dc0*/  LDG.E.64 R2, [R4.64] ;  /* 0x0000002404027981 */ /* 0x000ea4000c1e1b00 */
[----:B--2---:R-:W0:Y:S02]  /*8dd0*/  F2I.S64.F64.TRUNC R2, R2 ;  /* 0x0000000200027311 */ /* 0x004e24000030d900 */
[----:B0-----:R-:W-:Y:S01]  /*8de0*/  PRMT R19, R2, 0x7610, R19 ;  /* 0x0000761002137816 */ /* 0x001fe20000000013 */
[----:B------:R-:W-:Y:S05]  /*8df0*/  BRA `(.L_x_13201) ;  /* 0x00000ae000007947 */ /* 0x000fea0003800000 */
.L_x_13196:
        /* <DEDUP_REMOVED lines=12> */
.L_x_13210:
[----:B------:R-:W2:Y:S02]  /*8ec0*/  LDG.E.64 R4, [R4.64] ;  /* 0x0000002404047981 */ /* 0x000ea4000c1e1b00 */
[----:B--2---:R-:W0:Y:S02]  /*8ed0*/  F2I.S64.F64.TRUNC R2, R4 ;  /* 0x0000000400027311 */ /* 0x004e24000030d900 */
[----:B0-----:R-:W-:Y:S01]  /*8ee0*/  PRMT R19, R2, 0x7610, R19 ;  /* 0x0000761002137816 */ /* 0x001fe20000000013 */
[----:B------:R-:W-:Y:S05]  /*8ef0*/  BRA `(.L_x_13201) ;  /* 0x000009e000007947 */ /* 0x000fea0003800000 */
.L_x_13209:
        /* <DEDUP_REMOVED lines=28> */
.L_x_13212:
        /* <DEDUP_REMOVED lines=15> */
.L_x_13211:
[----:B------:R-:W2:Y:S02]  /*91b0*/  LDG.E.U16 R2, [R4.64] ;  /* 0x0000002404027981 */ /* 0x000ea4000c1e1500 */
[----:B--2---:R-:W-:-:S06]  /*91c0*/  PRMT R2, RZ, 0x5410, R2 ;  /* 0x00005410ff027816 */ /* 0x004fcc0000000002 */
[----:B------:R-:W0:Y:S02]  /*91d0*/  F2I.S64.TRUNC R2, R2 ;  /* 0x0000000200027311 */ /* 0x000e24000020d900 */
[----:B0-----:R-:W-:Y:S01]  /*91e0*/  PRMT R19, R2, 0x7610, R19 ;  /* 0x0000761002137816 */ /* 0x001fe20000000013 */
[----:B------:R-:W-:Y:S05]  /*91f0*/  BRA `(.L_x_13201) ;  /* 0x000006e000007947 */ /* 0x000fea0003800000 */
.L_x_13208:
        /* <DEDUP_REMOVED lines=10> */
.L_x_13215:
        /* <DEDUP_REMOVED lines=21> */
.L_x_13219:
[----:B------:R-:W-:Y:S05]  /*93f0*/  BSYNC B1 ;  /* 0x0000000000017941 */ /* 0x000fea0003800000 */
.L_x_13218:
[----:B------:R-:W-:Y:S01]  /*9400*/  IMAD.SHL.U32 R2, R2, 0x100000, RZ ;  /* 0x0010000002027824 */ /* 0x000fe200078e00ff */
[----:B------:R-:W-:-:S04]  /*9410*/  LEA R3, R0, 0x3b800000, 0x17 ;  /* 0x3b80000000037811 */ /* 0x000fc800078eb8ff */
[----:B------:R-:W-:Y:S02]  /*9420*/  LOP3.LUT R2, R3, R2, R4, 0xfe, !PT ;  /* 0x0000000203027212 */ /* 0x000fe400078efe04 */
.L_x_13217:
[----:B------:R-:W-:Y:S05]  /*9430*/  BSYNC B0 ;  /* 0x0000000000007941 */ /* 0x000fea0003800000 */
.L_x_13216:
[----:B------:R-:W0:Y:S02]  /*9440*/  F2I.S64.TRUNC R2, R2 ;  /* 0x0000000200027311 */ /* 0x000e24000020d900 */
[----:B0-----:R-:W-:Y:S01]  /*9450*/  PRMT R19, R2, 0x7610, R19 ;  /* 0x0000761002137816 */ /* 0x001fe20000000013 */
[----:B------:R-:W-:Y:S05]  /*9460*/  BRA `(.L_x_13201) ;  /* 0x0000047000007947 */ /* 0x000fea0003800000 */
.L_x_13214:
        /* <DEDUP_REMOVED lines=21> */
.L_x_13223:
[----:B------:R-:W-:Y:S05]  /*95c0*/  BSYNC B1 ;  /* 0x0000000000017941 */ /* 0x000fea0003800000 */
.L_x_13222:
[----:B------:R-:W-:Y:S01]  /*95d0*/  IMAD.SHL.U32 R2, R2, 0x200000, RZ ;  /* 0x0020000002027824 */ /* 0x000fe200078e00ff */
[----:B------:R-:W-:-:S04]  /*95e0*/  LEA R3, R0, 0x37800000, 0x17 ;  /* 0x3780000000037811 */ /* 0x000fc800078eb8ff */
[----:B------:R-:W-:Y:S02]  /*95f0*/  LOP3.LUT R2, R3, R2, R4, 0xfe, !PT ;  /* 0x0000000203027212 */ /* 0x000fe400078efe04 */
.L_x_13221:
[----:B------:R-:W-:Y:S05]  /*9600*/  BSYNC B0 ;  /* 0x0000000000007941 */ /* 0x000fea0003800000 */
.L_x_13220:
[----:B------:R-:W0:Y:S02]  /*9610*/  F2I.S64.TRUNC R2, R2 ;  /* 0x0000000200027311 */ /* 0x000e24000020d900 */
[----:B0-----:R-:W-:Y:S01]  /*9620*/  PRMT R19, R2, 0x7610, R19 ;  /* 0x0000761002137816 */ /* 0x001fe20000000013 */
[----:B------:R-:W-:Y:S05]  /*9630*/  BRA `(.L_x_13201) ;  /* 0x000002a000007947 */ /* 0x000fea0003800000 */
.L_x_13213:
        /* <DEDUP_REMOVED lines=14> */
.L_x_13227:
[----:B------:R-:W-:Y:S05]  /*9720*/  BSYNC B0 ;  /* 0x0000000000007941 */ /* 0x000fea0003800000 */
.L_x_13226:
[----:B------:R-:W0:Y:S02]  /*9730*/  F2I.S64.TRUNC R2, R2 ;  /* 0x0000000200027311 */ /* 0x000e24000020d900 */
[----:B0-----:R-:W-:Y:S01]  /*9740*/  PRMT R19, R2, 0x7610, R19 ;  /* 0x0000761002137816 */ /* 0x001fe20000000013 */
[----:B------:R-:W-:Y:S05]  /*9750*/  BRA `(.L_x_13201) ;  /* 0x0000018000007947 */ /* 0x000fea0003800000 */
.L_x_13200:
        /* <DEDUP_REMOVED lines=21> */
.L_x_13225:
[----:B------:R0:W5:Y:S01]  /*98b0*/  LDG.E.U8 R19, [R4.64] ;  /* 0x0000002404137981 */ /* 0x000162000c1e1100 */
[----:B------:R-:W-:Y:S05]  /*98c0*/  BRA `(.L_x_13201) ;  /* 0x0000001000007947 */ /* 0x000fea0003800000 */
.L_x_13224:
[----:B------:R0:W5:Y:S02]  /*98d0*/  LDG.E.U8 R19, [R4.64] ;  /* 0x0000002404137981 */ /* 0x000164000c1e1100 */
.L_x_13201:
        /* <DEDUP_REMOVED lines=16> */
.L_x_13231:
[----:B------:R0:W5:Y:S01]  /*99e0*/  LDG.E.U8 R0, [R4.64] ;  /* 0x0000002404007981 */ /* 0x000162000c1e1100 */
[----:B------:R-:W-:Y:S05]  /*99f0*/  BRA `(.L_x_13233) ;  /* 0x00000dc000007947 */ /* 0x000fea0003800000 */
.L_x_13230:
        /* <DEDUP_REMOVED lines=8> */
.L_x_13235:
[----:B------:R0:W5:Y:S01]  /*9a80*/  LDG.E.U8 R0, [R4.64] ;  /* 0x0000002404007981 */ /* 0x000162000c1e1100 */
[----:B------:R-:W-:Y:S05]  /*9a90*/  BRA `(.L_x_13233) ;  /* 0x00000d2000007947 */ /* 0x000fea0003800000 */
.L_x_13234:
[----:B------:R0:W5:Y:S01]  /*9aa0*/  LDG.E.U16 R0, [R4.64] ;  /* 0x0000002404007981 */ /* 0x000162000c1e1500 */
[----:B------:R-:W-:Y:S05]  /*9ab0*/  BRA `(.L_x_13233) ;  /* 0x00000d0000007947 */ /* 0x000fea0003800000 */
.L_x_13229:
        /* <DEDUP_REMOVED lines=10> */
.L_x_13237:
[----:B------:R-:W2:Y:S02]  /*9b60*/  LDG.E.U16 R2, [R4.64] ;  /* 0x0000002404027981 */ /* 0x000ea4000c1e1500 */
[----:B--2---:R-:W-:-:S06]  /*9b70*/  HADD2.F32 R2, -RZ, R2.H0_H0 ;  /* 0x20000002ff027230 */ /* 0x004fcc0000004100 */
[----:B------:R-:W0:Y:S02]  /*9b80*/  F2I.S64.TRUNC R2, R2 ;  /* 0x0000000200027311 */ /* 0x000e24000020d900 */
[----:B0-----:R-:W-:Y:S01]  /*9b90*/  PRMT R0, R2, 0x7610, R0 ;  /* 0x0000761002007816 */ /* 0x001fe20000000000 */
[----:B------:R-:W-:Y:S05]  /*9ba0*/  BRA `(.L_x_13233) ;  /* 0x00000c1000007947 */ /* 0x000fea0003800000 */
.L_x_13236:
        /* <DEDUP_REMOVED lines=10> */
.L_x_13239:
[----:B------:R-:W2:Y:S02]  /*9c50*/  LDG.E.U16 R4, [R4.64] ;  /* 0x0000002404047981 */ /* 0x000ea4000c1e1500 */
[----:B--2---:R-:W-:-:S06]  /*9c60*/  HADD2.F32 R2, -RZ, R4.H0_H0 ;  /* 0x20000004ff027230 */ /* 0x004fcc0000004100 */
[----:B------:R-:W0:Y:S02]  /*9c70*/  F2I.S64.TRUNC R2, R2 ;  /* 0x0000000200027311 */ /* 0x000e24000020d900 */
[----:B0-----:R-:W-:Y:S01]  /*9c80*/  PRMT R0, R2, 0x7610, R0 ;  /* 0x0000761002007816 */ /* 0x001fe20000000000 */
[----:B------:R-:W-:Y:S05]  /*9c90*/  BRA `(.L_x_13233) ;  /* 0x00000b2000007947 */ /* 0x000fea0003800000 */
.L_x_13238:
[----:B------:R-:W2:Y:S02]  /*9ca0*/  LDG.E.64 R2, [R4.64] ;  /* 0x0000002404027981 */ /* 0x000ea4000c1e1b00 */
[----:B--2---:R-:W0:Y:S02]  /*9cb0*/  F2I.S64.F64.TRUNC R2, R2 ;  /* 0x0000000200027311 */ /* 0x004e24000030d900 */
[----:B0-----:R-:W-:Y:S01]  /*9cc0*/  PRMT R0, R2, 0x7610, R0 ;  /* 0x0000761002007816 */ /* 0x001fe20000000000 */
[----:B------:R-:W-:Y:S05]  /*9cd0*/  BRA `(.L_x_13233) ;  /* 0x00000ae000007947 */ /* 0x000fea0003800000 */
.L_x_13228:
        /* <DEDUP_REMOVED lines=12> */
.L_x_13242:
[----:B------:R-:W2:Y:S02]  /*9da0*/  LDG.E.64 R4, [R4.64] ;  /* 0x0000002404047981 */ /* 0x000ea4000c1e1b00 */
[----:B--2---:R-:W0:Y:S02]  /*9db0*/  F2I.S64.F64.TRUNC R2, R4 ;  /* 0x0000000400027311 */ /* 0x004e24000030d900 */
[----:B0-----:R-:W-:Y:S01]  /*9dc0*/  PRMT R0, R2, 0x7610, R0 ;  /* 0x0000761002007816 */ /* 0x001fe20000000000 */
[----:B------:R-:W-:Y:S05]  /*9dd0*/  BRA `(.L_x_13233) ;  /* 0x000009e000007947 */ /* 0x000fea0003800000 */
.L_x_13241:
        /* <DEDUP_REMOVED lines=28> */
.L_x_13244:
        /* <DEDUP_REMOVED lines=15> */
.L_x_13243:
[----:B------:R-:W2:Y:S02]  /*a090*/  LDG.E.U16 R2, [R4.64] ;  /* 0x0000002404027981 */ /* 0x000ea4000c1e1500 */
[----:B--2---:R-:W-:-:S06]  /*a0a0*/  PRMT R2, RZ, 0x5410, R2 ;  /* 0x00005410ff027816 */ /* 0x004fcc0000000002 */
[----:B------:R-:W0:Y:S02]  /*a0b0*/  F2I.S64.TRUNC R2, R2 ;  /* 0x0000000200027311 */ /* 0x000e24000020d900 */
[----:B0-----:R-:W-:Y:S01]  /*a0c0*/  PRMT R0, R2, 0x7610, R0 ;  /* 0x0000761002007816 */ /* 0x001fe20000000000 */
[----:B------:R-:W-:Y:S05]  /*a0d0*/  BRA `(.L_x_13233) ;  /* 0x000006e000007947 */ /* 0x000fea0003800000 */
.L_x_13240:
        /* <DEDUP_REMOVED lines=10> */
.L_x_13247:
        /* <DEDUP_REMOVED lines=21> */
.L_x_13251:
[----:B------:R-:W-:Y:S05]  /*a2d0*/  BSYNC B1 ;  /* 0x0000000000017941 */ /* 0x000fea0003800000 */
.L_x_13250:
[----:B------:R-:W-:Y:S01]  /*a2e0*/  IMAD.SHL.U32 R2, R2, 0x100000, RZ ;  /* 0x0010000002027824 */ /* 0x000fe200078e00ff */
[----:B------:R-:W-:-:S04]  /*a2f0*/  LEA R3, R0, 0x3b800000, 0x17 ;  /* 0x3b80000000037811 */ /* 0x000fc800078eb8ff */
[----:B------:R-:W-:Y:S02]  /*a300*/  LOP3.LUT R2, R3, R2, R4, 0xfe, !PT ;  /* 0x0000000203027212 */ /* 0x000fe400078efe04 */
.L_x_13249:
[----:B------:R-:W-:Y:S05]  /*a310*/  BSYNC B0 ;  /* 0x0000000000007941 */ /* 0x000fea0003800000 */
.L_x_13248:
[----:B------:R-:W0:Y:S02]  /*a320*/  F2I.S64.TRUNC R2, R2 ;  /* 0x0000000200027311 */ /* 0x000e24000020d900 */
[----:B0-----:R-:W-:Y:S01]  /*a330*/  PRMT R0, R2, 0x7610, R0 ;  /* 0x0000761002007816 */ /* 0x001fe20000000000 */
[----:B------:R-:W-:Y:S05]  /*a340*/  BRA `(.L_x_13233) ;  /* 0x0000047000007947 */ /* 0x000fea0003800000 */
.L_x_13246:
        /* <DEDUP_REMOVED lines=21> */
.L_x_13255:
[----:B------:R-:W-:Y:S05]  /*a4a0*/  BSYNC B1 ;  /* 0x0000000000017941 */ /* 0x000fea0003800000 */
.L_x_13254:
[----:B------:R-:W-:Y:S01]  /*a4b0*/  IMAD.SHL.U32 R2, R2, 0x200000, RZ ;  /* 0x0020000002027824 */ /* 0x000fe200078e00ff */
[----:B------:R-:W-:-:S04]  /*a4c0*/  LEA R3, R0, 0x37800000, 0x17 ;  /* 0x3780000000037811 */ /* 0x000fc800078eb8ff */
[----:B------:R-:W-:Y:S02]  /*a4d0*/  LOP3.LUT R2, R3, R2, R4, 0xfe, !PT ;  /* 0x0000000203027212 */ /* 0x000fe400078efe04 */
.L_x_13253:
[----:B------:R-:W-:Y:S05]  /*a4e0*/  BSYNC B0 ;  /* 0x0000000000007941 */ /* 0x000fea0003800000 */
.L_x_13252:
[----:B------:R-:W0:Y:S02]  /*a4f0*/  F2I.S64.TRUNC R2, R2 ;  /* 0x0000000200027311 */ /* 0x000e24000020d900 */
[----:B0-----:R-:W-:Y:S01]  /*a500*/  PRMT R0, R2, 0x7610, R0 ;  /* 0x0000761002007816 */ /* 0x001fe20000000000 */
[----:B------:R-:W-:Y:S05]  /*a510*/  BRA `(.L_x_13233) ;  /* 0x000002a000007947 */ /* 0x000fea0003800000 */
.L_x_13245:
        /* <DEDUP_REMOVED lines=14> */
.L_x_13259:
[----:B------:R-:W-:Y:S05]  /*a600*/  BSYNC B0 ;  /* 0x0000000000007941 */ /* 0x000fea0003800000 */
.L_x_13258:
[----:B------:R-:W0:Y:S02]  /*a610*/  F2I.S64.TRUNC R2, R2 ;  /* 0x0000000200027311 */ /* 0x000e24000020d900 */
[----:B0-----:R-:W-:Y:S01]  /*a620*/  PRMT R0, R2, 0x7610, R0 ;  /* 0x0000761002007816 */ /* 0x001fe20000000000 */
[----:B------:R-:W-:Y:S05]  /*a630*/  BRA `(.L_x_13233) ;  /* 0x0000018000007947 */ /* 0x000fea0003800000 */
.L_x_13232:
        /* <DEDUP_REMOVED lines=21> */
.L_x_13257:
[----:B------:R0:W5:Y:S01]  /*a790*/  LDG.E.U8 R0, [R4.64] ;  /* 0x0000002404007981 */ /* 0x000162000c1e1100 */
[----:B------:R-:W-:Y:S05]  /*a7a0*/  BRA `(.L_x_13233) ;  /* 0x0000001000007947 */ /* 0x000fea0003800000 */
.L_x_13256:
[----:B------:R0:W5:Y:S02]  /*a7b0*/  LDG.E.U8 R0, [R4.64] ;  /* 0x0000002404007981 */ /* 0x000164000c1e1100 */
.L_x_13233:
        /* <DEDUP_REMOVED lines=19> */
.L_x_13263:
[----:B------:R1:W-:Y:S01]  /*a8f0*/  STG.E.U8 [R16.64], R2 ;  /* 0x0000000210007986 */ /* 0x0003e2000c101124 */
[----:B------:R-:W-:Y:S05]  /*a900*/  BRA `(.L_x_13265) ;  /* 0x00000d5000007947 */ /* 0x000fea0003800000 */
.L_x_13262:
        /* <DEDUP_REMOVED lines=9> */
.L_x_13267:
[----:B------:R1:W-:Y:S01]  /*a9a0*/  STG.E [R16.64], R2 ;  /* 0x0000000210007986 */ /* 0x0003e2000c101924 */
[----:B------:R-:W-:Y:S05]  /*a9b0*/  BRA `(.L_x_13265) ;  /* 0x00000ca000007947 */ /* 0x000fea0003800000 */
.L_x_13266:
[----:B------:R1:W-:Y:S01]  /*a9c0*/  STG.E.U16 [R16.64], R2 ;  /* 0x0000000210007986 */ /* 0x0003e2000c101524 */
[----:B------:R-:W-:Y:S05]  /*a9d0*/  BRA `(.L_x_13265) ;  /* 0x00000c8000007947 */ /* 0x000fea0003800000 */
.L_x_13261:
        /* <DEDUP_REMOVED lines=9> */
.L_x_13269:
[----:B------:R-:W1:Y:S02]  /*aa70*/  I2F.U32 R0, R2 ;  /* 0x0000000200007306 */ /* 0x000e640000201000 */
[----:B-1----:R-:W-:-:S05]  /*aa80*/  F2FP.PACK_AB R0, RZ, R0 ;  /* 0x00000000ff00723e */ /* 0x002fca00000000ff */
[----:B------:R1:W-:Y:S01]  /*aa90*/  STG.E.U16 [R16.64], R0 ;  /* 0x0000000010007986 */ /* 0x0003e2000c101524 */
[----:B------:R-:W-:Y:S05]  /*aaa0*/  BRA `(.L_x_13265) ;  /* 0x00000bb000007947 */ /* 0x000fea0003800000 */
.L_x_13268:
        /* <DEDUP_REMOVED lines=10> */
.L_x_13271:
[----:B------:R-:W1:Y:S02]  /*ab50*/  I2F.U32 R2, R2 ;  /* 0x0000000200027306 */ /* 0x000e640000201000 */
[----:B-1----:R-:W-:-:S04]  /*ab60*/  F2FP.PACK_AB R3, RZ, R2 ;  /* 0x00000002ff03723e */ /* 0x002fc800000000ff */
[----:B------:R-:W-:-:S05]  /*ab70*/  PRMT R3, R3, 0x5410, RZ ;  /* 0x0000541003037816 */ /* 0x000fca00000000ff */
[----:B------:R1:W-:Y:S01]  /*ab80*/  STG.E [R16.64], R3 ;  /* 0x0000000310007986 */ /* 0x0003e2000c101924 */
[----:B------:R-:W-:Y:S05]  /*ab90*/  BRA `(.L_x_13265) ;  /* 0x00000ac000007947 */ /* 0x000fea0003800000 */
.L_x_13270:
[----:B------:R-:W1:Y:S02]  /*aba0*/  I2F.F64.U32 R2, R2 ;  /* 0x0000000200027312 */ /* 0x000e640000201800 */
[----:B-1----:R1:W-:Y:S01]  /*abb0*/  STG.E.64 [R16.64], R2 ;  /* 0x0000000210007986 */ /* 0x0023e2000c101b24 */
[----:B------:R-:W-:Y:S05]  /*abc0*/  BRA `(.L_x_13265) ;  /* 0x00000a9000007947 */ /* 0x000fea0003800000 */
.L_x_13260:
        /* <DEDUP_REMOVED lines=10> */
.L_x_13274:
[----:B0-----:R-:W0:Y:S01]  /*ac70*/  I2F.F64.U32 R4, R2 ;  /* 0x0000000200047312 */ /* 0x001e220000201800 */
[----:B------:R-:W-:-:S05]  /*ac80*/  CS2R R6, SRZ ;  /* 0x0000000000067805 */ /* 0x000fca000001ff00 */
[----:B0-----:R0:W-:Y:S01]  /*ac90*/  STG.E.128 [R16.64], R4 ;  /* 0x0000000410007986 */ /* 0x0011e2000c101d24 */
[----:B------:R-:W-:Y:S05]  /*aca0*/  BRA `(.L_x_13265) ;  /* 0x000009b000007947 */ /* 0x000fea0003800000 */
.L_x_13273:
        /* <DEDUP_REMOVED lines=21> */
.L_x_13278:
[----:B------:R-:W-:Y:S05]  /*ae00*/  BSYNC B0 ;  /* 0x0000000000007941 */ /* 0x000fea0003800000 */
.L_x_13277:
[----:B------:R-:W-:-:S05]  /*ae10*/  LOP3.LUT R3, R0, R3, RZ, 0xfc, !PT ;  /* 0x0000000300037212 */ /* 0x000fca00078efcff */
[----:B------:R0:W-:Y:S01]  /*ae20*/  STG.E.U8 [R16.64], R3 ;  /* 0x0000000310007986 */ /* 0x0001e2000c101124 */
[----:B------:R-:W-:Y:S05]  /*ae30*/  BRA `(.L_x_13265) ;  /* 0x0000082000007947 */ /* 0x000fea0003800000 */
.L_x_13276:
        /* <DEDUP_REMOVED lines=13> */
.L_x_13280:
[----:B------:R-:W-:Y:S01]  /*af10*/  IMAD.MOV.U32 R0, RZ, RZ, 0x7f ;  /* 0x0000007fff007424 */ /* 0x000fe200078e00ff */
[----:B------:R-:W-:-:S04]  /*af20*/  ISETP.GT.U32.AND P0, PT, R3, 0x7f800000, PT ;  /* 0x7f8000000300780c */ /* 0x000fc80003f04070 */
[----:B------:R-:W-:-:S04]  /*af30*/  SEL R0, R0, 0x7c, P0 ;  /* 0x0000007c00007807 */ /* 0x000fc80000000000 */
.L_x_13281:
[----:B------:R-:W-:Y:S05]  /*af40*/  BSYNC B0 ;  /* 0x0000000000007941 */ /* 0x000fea0003800000 */
.L_x_13279:
[----:B------:R-:W-:-:S04]  /*af50*/  LOP3.LUT R2, R5, 0x80000000, RZ, 0xc0, !PT ;  /* 0x8000000005027812 */ /* 0x000fc800078ec0ff */
[----:B------:R-:W-:-:S04]  /*af60*/  SHF.R.U32.HI R3, RZ, 0x18, R2 ;  /* 0x00000018ff037819 */ /* 0x000fc80000011602 */
[----:B------:R-:W-:-:S05]  /*af70*/  LOP3.LUT R3, R0, R3, RZ, 0xfc, !PT ;  /* 0x0000000300037212 */ /* 0x000fca00078efcff */
[----:B------:R0:W-:Y:S01]  /*af80*/  STG.E.U8 [R16.64], R3 ;  /* 0x0000000310007986 */ /* 0x0001e2000c101124 */
[----:B------:R-:W-:Y:S05]  /*af90*/  BRA `(.L_x_13265) ;  /* 0x000006c000007947 */ /* 0x000fea0003800000 */
.L_x_13275:
[----:B------:R-:W1:Y:S02]  /*afa0*/  I2F.U32 R0, R2 ;  /* 0x0000000200007306 */ /* 0x000e640000201000 */
[----:B-1----:R-:W-:-:S05]  /*afb0*/  F2FP.BF16.PACK_AB R0, RZ, R0 ;  /* 0x00000000ff00723e */ /* 0x002fca00000010ff */
[----:B------:R1:W-:Y:S01]  /*afc0*/  STG.E.U16 [R16.64], R0 ;  /* 0x0000000010007986 */ /* 0x0003e2000c101524 */
[----:B------:R-:W-:Y:S05]  /*afd0*/  BRA `(.L_x_13265) ;  /* 0x0000068000007947 */ /* 0x000fea0003800000 */
.L_x_13272:
        /* <DEDUP_REMOVED lines=10> */
.L_x_13284:
        /* <DEDUP_REMOVED lines=17> */
.L_x_13287:
[----:B------:R-:W-:-:S04]  /*b190*/  LOP3.LUT R2, R5, 0x80000000, RZ, 0xc0, !PT ;  /* 0x8000000005027812 */ /* 0x000fc800078ec0ff */
[----:B------:R-:W-:-:S04]  /*b1a0*/  SHF.R.U32.HI R3, RZ, 0x18, R2 ;  /* 0x00000018ff037819 */ /* 0x000fc80000011602 */
[----:B------:R-:W-:-:S04]  /*b1b0*/  LOP3.LUT R0, R0, R3, RZ, 0xfc, !PT ;  /* 0x0000000300007212 */ /* 0x000fc800078efcff */
[----:B------:R-:W-:Y:S02]  /*b1c0*/  PRMT R8, R0, 0x7610, R8 ;  /* 0x0000761000087816 */ /* 0x000fe40000000008 */
.L_x_13286:
[----:B------:R-:W-:Y:S05]  /*b1d0*/  BSYNC B0 ;  /* 0x0000000000007941 */ /* 0x000fea0003800000 */
.L_x_13285:
[----:B------:R0:W-:Y:S01]  /*b1e0*/  STG.E.U8 [R16.64], R8 ;  /* 0x0000000810007986 */ /* 0x0001e2000c101124 */
[----:B------:R-:W-:Y:S05]  /*b1f0*/  BRA `(.L_x_13265) ;  /* 0x0000046000007947 */ /* 0x000fea0003800000 */
.L_x_13283:
        /* <DEDUP_REMOVED lines=17> */
.L_x_13290:
[----:B------:R-:W-:-:S04]  /*b310*/  LOP3.LUT R2, R5, 0x80000000, RZ, 0xc0, !PT ;  /* 0x8000000005027812 */ /* 0x000fc800078ec0ff */
[----:B------:R-:W-:-:S04]  /*b320*/  SHF.R.U32.HI R3, RZ, 0x18, R2 ;  /* 0x00000018ff037819 */ /* 0x000fc80000011602 */
[----:B------:R-:W-:-:S04]  /*b330*/  LOP3.LUT R0, R0, R3, RZ, 0xfc, !PT ;  /* 0x0000000300007212 */ /* 0x000fc800078efcff */
[----:B------:R-:W-:Y:S02]  /*b340*/  PRMT R8, R0, 0x7610, R8 ;  /* 0x0000761000087816 */ /* 0x000fe40000000008 */
.L_x_13289:
[----:B------:R-:W-:Y:S05]  /*b350*/  BSYNC B0 ;  /* 0x0000000000007941 */ /* 0x000fea0003800000 */
.L_x_13288:
[----:B------:R0:W-:Y:S01]  /*b360*/  STG.E.U8 [R16.64], R8 ;  /* 0x0000000810007986 */ /* 0x0001e2000c101124 */
[----:B------:R-:W-:Y:S05]  /*b370*/  BRA `(.L_x_13265) ;  /* 0x000002e000007947 */ /* 0x000fea0003800000 */
.L_x_13282:
        /* <DEDUP_REMOVED lines=22> */
.L_x_13264:
        /* <DEDUP_REMOVED lines=20> */
.L_x_13292:
[----:B------:R-:W-:-:S05]  /*b620*/  IMAD.MOV.U32 R3, RZ, RZ, RZ ;  /* 0x000000ffff037224 */ /* 0x000fca00078e00ff */
[----:B------:R1:W-:Y:S01]  /*b630*/  STG.E.64 [R16.64], R2 ;  /* 0x0000000210007986 */ /* 0x0003e2000c101b24 */
[----:B------:R-:W-:Y:S05]  /*b640*/  BRA `(.L_x_13265) ;  /* 0x0000001000007947 */ /* 0x000fea0003800000 */
.L_x_13291:
[----:B------:R1:W-:Y:S02]  /*b650*/  STG.E [R16.64], R2 ;  /* 0x0000000210007986 */ /* 0x0003e4000c101924 */
.L_x_13265:
[----:B------:R-:W-:Y:S02]  /*b660*/  IADD3 R23, R23, 0x80, RZ ;  /* 0x0000008017177810 */ /* 0x000fe40007ffe0ff */
.L_x_13096:
[----:B------:R-:W-:Y:S05]  /*b670*/  BSYNC B6 ;  /* 0x0000000000067941 */ /* 0x000fea0003800000 */
.L_x_13095:
[----:B------:R-:W-:-:S13]  /*b680*/  ISETP.GE.AND P0, PT, R23, c[0x0][0x160], PT ;  /* 0x0000580017007a0c */ /* 0x000fda0003f06270 */
[----:B------:R-:W-:Y:S05]  /*b690*/  @P0 EXIT ;  /* 0x000000000000094d */ /* 0x000fea0003800000 */
        /* <DEDUP_REMOVED lines=255> */
.L_x_13293:
        /* <DEDUP_REMOVED lines=18> */
.L_x_13297:
[----:B------:R0:W5:Y:S01]  /*c7b0*/  LDG.E.U8 R19, [R4.64] ;  /* 0x0000002404137981 */ /* 0x000162000c1e1100 */
[----:B------:R-:W-:Y:S05]  /*c7c0*/  BRA `(.L_x_13299) ;  /* 0x00000dc000007947 */ /* 0x000fea0003800000 */
.L_x_13296:
        /* <DEDUP_REMOVED lines=8> */
.L_x_13301:
[----:B------:R0:W5:Y:S01]  /*c850*/  LDG.E.U8 R19, [R4.64] ;  /* 0x0000002404137981 */ /* 0x000162000c1e1100 */
[----:B------:R-:W-:Y:S05]  /*c860*/  BRA `(.L_x_13299) ;  /* 0x00000d2000007947 */ /* 0x000fea0003800000 */
.L_x_13300:
[----:B------:R0:W5:Y:S01]  /*c870*/  LDG.E.U16 R19, [R4.64] ;  /* 0x0000002404137981 */ /* 0x000162000c1e1500 */
[----:B------:R-:W-:Y:S05]  /*c880*/  BRA `(.L_x_13299) ;  /* 0x00000d0000007947 */ /* 0x000fea0003800000 */
.L_x_13295:
        /* <DEDUP_REMOVED lines=10> */
.L_x_13303:
[----:B------:R-:W2:Y:S02]  /*c930*/  LDG.E.U16 R2, [R4.64] ;  /* 0x0000002404027981 */ /* 0x000ea4000c1e1500 */
[----:B--2---:R-:W-:-:S06]  /*c940*/  HADD2.F32 R2, -RZ, R2.H0_H0 ;  /* 0x20000002ff027230 */ /* 0x004fcc0000004100 */
[----:B------:R-:W0:Y:S02]  /*c950*/  F2I.S64.TRUNC R2, R2 ;  /* 0x0000000200027311 */ /* 0x000e24000020d900 */
[----:B0-----:R-:W-:Y:S01]  /*c960*/  PRMT R19, R2, 0x7610, R19 ;  /* 0x0000761002137816 */ /* 0x001fe20000000013 */
[----:B------:R-:W-:Y:S05]  /*c970*/  BRA `(.L_x_13299) ;  /* 0x00000c1000007947 */ /* 0x000fea0003800000 */
.L_x_13302:
        /* <DEDUP_REMOVED lines=10> */
.L_x_13305:
[----:B------:R-:W2:Y:S02]  /*ca20*/  LDG.E.U16 R4, [R4.64] ;  /* 0x0000002404047981 */ /* 0x000ea4000c1e1500 */
[----:B--2---:R-:W-:-:S06]  /*ca30*/  HADD2.F32 R2, -RZ, R4.H0_H0 ;  /* 0x20000004ff027230 */ /* 0x004fcc0000004100 */
[----:B------:R-:W0:Y:S02]  /*ca40*/  F2I.S64.TRUNC R2, R2 ;  /* 0x0000000200027311 */ /* 0x000e24000020d900 */
[----:B0-----:R-:W-:Y:S01]  /*ca50*/  PRMT R19, R2, 0x7610, R19 ;  /* 0x0000761002137816 */ /* 0x001fe20000000013 */
[----:B------:R-:W-:Y:S05]  /*ca60*/  BRA `(.L_x_13299) ;  /* 0x00000b2000007947 */ /* 0x000fea0003800000 */
.L_x_13304:
[----:B------:R-:W2:Y:S02]  /*ca70*/  LDG.E.64 R2, [R4.64] ;  /* 0x0000002404027981 */ /* 0x000ea4000c1e1b00 */
[----:B--2---:R-:W0:Y:S02]  /*ca80*/  F2I.S64.F64.TRUNC R2, R2 ;  /* 0x0000000200027311 */ /* 0x004e24000030d900 */
[----:B0-----:R-:W-:Y:S01]  /*ca90*/  PRMT R19, R2, 0x7610, R19 ;  /* 0x0000761002137816 */ /* 0x001fe20000000013 */
[----:B------:R-:W-:Y:S05]  /*caa0*/  BRA `(.L_x_13299) ;  /* 0x00000ae000007947 */ /* 0x000fea0003800000 */
.L_x_13294:
        /* <DEDUP_REMOVED lines=12> */
.L_x_13308:
[----:B------:R-:W2:Y:S02]  /*cb70*/  LDG.E.64 R4, [R4.64] ;  /* 0x0000002404047981 */ /* 0x000ea4000c1e1b00 */
[----:B--2---:R-:W0:Y:S02]  /*cb80*/  F2I.S64.F64.TRUNC R2, R4 ;  /* 0x0000000400027311 */ /* 0x004e24000030d900 */
[----:B0-----:R-:W-:Y:S01]  /*cb90*/  PRMT R19, R2, 0x7610, R19 ;  /* 0x0000761002137816 */ /* 0x001fe20000000013 */
[----:B------:R-:W-:Y:S05]  /*cba0*/  BRA `(.L_x_13299) ;  /* 0x000009e000007947 */ /* 0x000fea0003800000 */
.L_x_13307:
        /* <DEDUP_REMOVED lines=28> */
.L_x_13310:
        /* <DEDUP_REMOVED lines=15> */
.L_x_13309:
[----:B------:R-:W2:Y:S02]  /*ce60*/  LDG.E.U16 R2, [R4.64] ;  /* 0x0000002404027981 */ /* 0x000ea4000c1e1500 */
[----:B--2---:R-:W-:-:S06]  /*ce70*/  PRMT R2, RZ, 0x5410, R2 ;  /* 0x00005410ff027816 */ /* 0x004fcc0000000002 */
[----:B------:R-:W0:Y:S02]  /*ce80*/  F2I.S64.TRUNC R2, R2 ;  /* 0x0000000200027311 */ /* 0x000e24000020d900 */
[----:B0-----:R-:W-:Y:S01]  /*ce90*/  PRMT R19, R2, 0x7610, R19 ;  /* 0x0000761002137816 */ /* 0x001fe20000000013 */
[----:B------:R-:W-:Y:S05]  /*cea0*/  BRA `(.L_x_13299) ;  /* 0x000006e000007947 */ /* 0x000fea0003800000 */
.L_x_13306:
        /* <DEDUP_REMOVED lines=10> */
.L_x_13313:
        /* <DEDUP_REMOVED lines=21> */
.L_x_13317:
[----:B------:R-:W-:Y:S05]  /*d0a0*/  BSYNC B1 ;  /* 0x0000000000017941 */ /* 0x000fea0003800000 */
.L_x_13316:
[----:B------:R-:W-:Y:S01]  /*d0b0*/  IMAD.SHL.U32 R2, R2, 0x100000, RZ ;  /* 0x0010000002027824 */ /* 0x000fe200078e00ff */
[----:B------:R-:W-:-:S04]  /*d0c0*/  LEA R3, R0, 0x3b800000, 0x17 ;  /* 0x3b80000000037811 */ /* 0x000fc800078eb8ff */
[----:B------:R-:W-:Y:S02]  /*d0d0*/  LOP3.LUT R2, R3, R2, R4, 0xfe, !PT ;  /* 0x0000000203027212 */ /* 0x000fe400078efe04 */
.L_x_13315:
[----:B------:R-:W-:Y:S05]  /*d0e0*/  BSYNC B0 ;  /* 0x0000000000007941 */ /* 0x000fea0003800000 */
.L_x_13314:
[----:B------:R-:W0:Y:S02]  /*d0f0*/  F2I.S64.TRUNC R2, R2 ;  /* 0x0000000200027311 */ /* 0x000e24000020d900 */
[----:B0-----:R-:W-:Y:S01]  /*d100*/  PRMT R19, R2, 0x7610, R19 ;  /* 0x0000761002137816 */ /* 0x001fe20000000013 */
[----:B------:R-:W-:Y:S05]  /*d110*/  BRA `(.L_x_13299) ;  /* 0x0000047000007947 */ /* 0x000fea0003800000 */
.L_x_13312:
        /* <DEDUP_REMOVED lines=21> */
.L_x_13321:
[----:B------:R-:W-:Y:S05]  /*d270*/  BSYNC B1 ;  /* 0x0000000000017941 */ /* 0x000fea0003800000 */
.L_x_13320:
[----:B------:R-:W-:Y:S01]  /*d280*/  IMAD.SHL.U32 R2, R2, 0x200000, RZ ;  /* 0x0020000002027824 */ /* 0x000fe200078e00ff */
[----:B------:R-:W-:-:S04]  /*d290*/  LEA R3, R0, 0x37800000, 0x17 ;  /* 0x3780000000037811 */ /* 0x000fc800078eb8ff */
[----:B------:R-:W-:Y:S02]  /*d2a0*/  LOP3.LUT R2, R3, R2, R4, 0xfe, !PT ;  /* 0x0000000203027212 */ /* 0x000fe400078efe04 */
.L_x_13319:
[----:B------:R-:W-:Y:S05]  /*d2b0*/  BSYNC B0 ;  /* 0x0000000000007941 */ /* 0x000fea0003800000 */
.L_x_13318:
[----:B------:R-:W0:Y:S02]  /*d2c0*/  F2I.S64.TRUNC R2, R2 ;  /* 0x0000000200027311 */ /* 0x000e24000020d900 */
[----:B0-----:R-:W-:Y:S01]  /*d2d0*/  PRMT R19, R2, 0x7610, R19 ;  /* 0x0000761002137816 */ /* 0x001fe20000000013 */
[----:B------:R-:W-:Y:S05]  /*d2e0*/  BRA `(.L_x_13299) ;  /* 0x000002a000007947 */ /* 0x000fea0003800000 */
.L_x_13311:
        /* <DEDUP_REMOVED lines=14> */
.L_x_13325:
[----:B------:R-:W-:Y:S05]  /*d3d0*/  BSYNC B0 ;  /* 0x0000000000007941 */ /* 0x000fea0003800000 */
.L_x_13324:
[----:B------:R-:W0:Y:S02]  /*d3e0*/  F2I.S64.TRUNC R2, R2 ;  /* 0x0000000200027311 */ /* 0x000e24000020d900 */
[----:B0-----:R-:W-:Y:S01]  /*d3f0*/  PRMT R19, R2, 0x7610, R19 ;  /* 0x0000761002137816 */ /* 0x001fe20000000013 */
[----:B------:R-:W-:Y:S05]  /*d400*/  BRA `(.L_x_13299) ;  /* 0x0000018000007947 */ /* 0x000fea0003800000 */
.L_x_13298:
        /* <DEDUP_REMOVED lines=21> */
.L_x_13323:
[----:B------:R0:W5:Y:S01]  /*d560*/  LDG.E.U8 R19, [R4.64] ;  /* 0x0000002404137981 */ /* 0x000162000c1e1100 */
[----:B------:R-:W-:Y:S05]  /*d570*/  BRA `(.L_x_13299) ;  /* 0x0000001000007947 */ /* 0x000fea0003800000 */
.L_x_13322:
[----:B------:R0:W5:Y:S02]  /*d580*/  LDG.E.U8 R19, [R4.64] ;  /* 0x0000002404137981 */ /* 0x000164000c1e1100 */
.L_x_13299:
        /* <DEDUP_REMOVED lines=16> */
.L_x_13329:
[----:B------:R0:W5:Y:S01]  /*d690*/  LDG.E.U8 R0, [R4.64] ;  /* 0x0000002404007981 */ /* 0x000162000c1e1100 */
[----:B------:R-:W-:Y:S05]  /*d6a0*/  BRA `(.L_x_13331) ;  /* 0x00000dc000007947 */ /* 0x000fea0003800000 */
.L_x_13328:
        /* <DEDUP_REMOVED lines=8> */
.L_x_13333:
[----:B------:R0:W5:Y:S01]  /*d730*/  LDG.E.U8 R0, [R4.64] ;  /* 0x0000002404007981 */ /* 0x000162000c1e1100 */
[----:B------:R-:W-:Y:S05]  /*d740*/  BRA `(.L_x_13331) ;  /* 0x00000d2000007947 */ /* 0x000fea0003800000 */
.L_x_13332:
[----:B------:R0:W5:Y:S01]  /*d750*/  LDG.E.U16 R0, [R4.64] ;  /* 0x0000002404007981 */ /* 0x000162000c1e1500 */
[----:B------:R-:W-:Y:S05]  /*d760*/  BRA `(.L_x_13331) ;  /* 0x00000d0000007947 */ /* 0x000fea0003800000 */
.L_x_13327:
        /* <DEDUP_REMOVED lines=10> */
.L_x_13335:
[----:B------:R-:W2:Y:S02]  /*d810*/  LDG.E.U16 R2, [R4.64] ;  /* 0x0000002404027981 */ /* 0x000ea4000c1e1500 */
[----:B--2---:R-:W-:-:S06]  /*d820*/  HADD2.F32 R2, -RZ, R2.H0_H0 ;  /* 0x20000002ff027230 */ /* 0x004fcc0000004100 */
[----:B------:R-:W0:Y:S02]  /*d830*/  F2I.S64.TRUNC R2, R2 ;  /* 0x0000000200027311 */ /* 0x000e24000020d900 */
[----:B0-----:R-:W-:Y:S01]  /*d840*/  PRMT R0, R2, 0x7610, R0 ;  /* 0x0000761002007816 */ /* 0x001fe20000000000 */
[----:B------:R-:W-:Y:S05]  /*d850*/  BRA `(.L_x_13331) ;  /* 0x00000c1000007947 */ /* 0x000fea0003800000 */
.L_x_13334:
        /* <DEDUP_REMOVED lines=10> */
.L_x_13337:
[----:B------:R-:W2:Y:S02]  /*d900*/  LDG.E.U16 R4, [R4.64] ;  /* 0x0000002404047981 */ /* 0x000ea4000c1e1500 */
[----:B--2---:R-:W-:-:S06]  /*d910*/  HADD2.F32 R2, -RZ, R4.H0_H0 ;  /* 0x20000004ff027230 */ /* 0x004fcc0000004100 */
[----:B------:R-:W0:Y:S02]  /*d920*/  F2I.S64.TRUNC R2, R2 ;  /* 0x0000000200027311 */ /* 0x000e24000020d900 */
[----:B0-----:R-:W-:Y:S01]  /*d930*/  PRMT R0, R2, 0x7610, R0 ;  /* 0x0000761002007816 */ /* 0x001fe20000000000 */
[----:B------:R-:W-:Y:S05]  /*d940*/  BRA `(.L_x_13331) ;  /* 0x00000b2000007947 */ /* 0x000fea0003800000 */
.L_x_13336:
[----:B------:R-:W2:Y:S02]  /*d950*/  LDG.E.64 R2, [R4.64] ;  /* 0x0000002404027981 */ /* 0x000ea4000c1e1b00 */
[----:B--2---:R-:W0:Y:S02]  /*d960*/  F2I.S64.F64.TRUNC R2, R2 ;  /* 0x0000000200027311 */ /* 0x004e24000030d900 */
[----:B0-----:R-:W-:Y:S01]  /*d970*/  PRMT R0, R2, 0x7610, R0 ;  /* 0x0000761002007816 */ /* 0x001fe20000000000 */
[----:B------:R-:W-:Y:S05]  /*d980*/  BRA `(.L_x_13331) ;  /* 0x00000ae000007947 */ /* 0x000fea0003800000 */
.L_x_13326:
        /* <DEDUP_REMOVED lines=12> */
.L_x_13340:
[----:B------:R-:W2:Y:S02]  /*da50*/  LDG.E.64 R4, [R4.64] ;  /* 0x0000002404047981 */ /* 0x000ea4000c1e1b00 */
[----:B--2---:R-:W0:Y:S02]  /*da60*/  F2I.S64.F64.TRUNC R2, R4 ;  /* 0x0000000400027311 */ /* 0x004e24000030d900 */
[----:B0-----:R-:W-:Y:S01]  /*da70*/  PRMT R0, R2, 0x7610, R0 ;  /* 0x0000761002007816 */ /* 0x001fe20000000000 */
[----:B------:R-:W-:Y:S05]  /*da80*/  BRA `(.L_x_13331) ;  /* 0x000009e000007947 */ /* 0x000fea0003800000 */
.L_x_13339:
        /* <DEDUP_REMOVED lines=28> */
.L_x_13342:
        /* <DEDUP_REMOVED lines=15> */
.L_x_13341:
[----:B------:R-:W2:Y:S02]  /*dd40*/  LDG.E.U16 R2, [R4.64] ;  /* 0x0000002404027981 */ /* 0x000ea4000c1e1500 */
[----:B--2---:R-:W-:-:S06]  /*dd50*/  PRMT R2, RZ, 0x5410, R2 ;  /* 0x00005410ff027816 */ /* 0x004fcc0000000002 */
[----:B------:R-:W0:Y:S02]  /*dd60*/  F2I.S64.TRUNC R2, R2 ;  /* 0x0000000200027311 */ /* 0x000e24000020d900 */
[----:B0-----:R-:W-:Y:S01]  /*dd70*/  PRMT R0, R2, 0x7610, R0 ;  /* 0x0000761002007816 */ /* 0x001fe20000000000 */
[----:B------:R-:W-:Y:S05]  /*dd80*/  BRA `(.L_x_13331) ;  /* 0x000006e000007947 */ /* 0x000fea0003800000 */
.L_x_13338:
        /* <DEDUP_REMOVED lines=10> */
.L_x_13345:
        /* <DEDUP_REMOVED lines=21> */
.L_x_13349:
[----:B------:R-:W-:Y:S05]  /*df80*/  BSYNC B1 ;  /* 0x0000000000017941 */ /* 0x000fea0003800000 */
.L_x_13348:
[----:B------:R-:W-:Y:S01]  /*df90*/  IMAD.SHL.U32 R2, R2, 0x100000, RZ ;  /* 0x0010000002027824 */ /* 0x000fe200078e00ff */
[----:B------:R-:W-:-:S04]  /*dfa0*/  LEA R3, R0, 0x3b800000, 0x17 ;  /* 0x3b80000000037811 */ /* 0x000fc800078eb8ff */
[----:B------:R-:W-:Y:S02]  /*dfb0*/  LOP3.LUT R2, R3, R2, R4, 0xfe, !PT ;  /* 0x0000000203027212 */ /* 0x000fe400078efe04 */
.L_x_13347:
[----:B------:R-:W-:Y:S05]  /*dfc0*/  BSYNC B0 ;  /* 0x0000000000007941 */ /* 0x000fea0003800000 */
.L_x_13346:
[----:B------:R-:W0:Y:S02]  /*dfd0*/  F2I.S64.TRUNC R2, R2 ;  /* 0x0000000200027311 */ /* 0x000e24000020d900 */
[----:B0-----:R-:W-:Y:S01]  /*dfe0*/  PRMT R0, R2, 0x7610, R0 ;  /* 0x0000761002007816 */ /* 0x001fe20000000000 */
[----:B------:R-:W-:Y:S05]  /*dff0*/  BRA `(.L_x_13331) ;  /* 0x0000047000007947 */ /* 0x000fea0003800000 */
.L_x_13344:
        /* <DEDUP_REMOVED lines=21> */
.L_x_13353:
[----:B------:R-:W-:Y:S05]  /*e150*/  BSYNC B1 ;  /* 0x0000000000017941 */ /* 0x000fea0003800000 */
.L_x_13352:
[----:B------:R-:W-:Y:S01]  /*e160*/  IMAD.SHL.U32 R2, R2, 0x200000, RZ ;  /* 0x0020000002027824 */ /* 0x000fe200078e00ff */
[----:B------:R-:W-:-:S04]  /*e170*/  LEA R3, R0, 0x37800000, 0x17 ;  /* 0x3780000000037811 */ /* 0x000fc800078eb8ff */
[----:B------:R-:W-:Y:S02]  /*e180*/  LOP3.LUT R2, R3, R2, R4, 0xfe, !PT ;  /* 0x0000000203027212 */ /* 0x000fe400078efe04 */
.L_x_13351:
[----:B------:R-:W-:Y:S05]  /*e190*/  BSYNC B0 ;  /* 0x0000000000007941 */ /* 0x000fea0003800000 */
.L_x_13350:
[----:B------:R-:W0:Y:S02]  /*e1a0*/  F2I.S64.TRUNC R2, R2 ;  /* 0x0000000200027311 */ /* 0x000e24000020d900 */
[----:B0-----:R-:W-:Y:S01]  /*e1b0*/  PRMT R0, R2, 0x7610, R0 ;  /* 0x0000761002007816 */ /* 0x001fe20000000000 */
[----:B------:R-:W-:Y:S05]  /*e1c0*/  BRA `(.L_x_13331) ;  /* 0x000002a000007947 */ /* 0x000fea0003800000 */
.L_x_13343:
        /* <DEDUP_REMOVED lines=14> */
.L_x_13357:
[----:B------:R-:W-:Y:S05]  /*e2b0*/  BSYNC B0 ;  /* 0x0000000000007941 */ /* 0x000fea0003800000 */
.L_x_13356:
[----:B------:R-:W0:Y:S02]  /*e2c0*/  F2I.S64.TRUNC R2, R2 ;  /* 0x0000000200027311 */ /* 0x000e24000020d900 */
[----:B0-----:R-:W-:Y:S01]  /*e2d0*/  PRMT R0, R2, 0x7610, R0 ;  /* 0x0000761002007816 */ /* 0x001fe20000000000 */
[----:B------:R-:W-:Y:S05]  /*e2e0*/  BRA `(.L_x_13331) ;  /* 0x0000018000007947 */ /* 0x000fea0003800000 */
.L_x_13330:
        /* <DEDUP_REMOVED lines=21> */
.L_x_13355:
[----:B------:R0:W5:Y:S01]  /*e440*/  LDG.E.U8 R0, [R4.64] ;  /* 0x0000002404007981 */ /* 0x000162000c1e1100 */
[----:B------:R-:W-:Y:S05]  /*e450*/  BRA `(.L_x_13331) ;  /* 0x0000001000007947 */ /* 0x000fea0003800000 */
.L_x_13354:
[----:B------:R0:W5:Y:S02]  /*e460*/  LDG.E.U8 R0, [R4.64] ;  /* 0x0000002404007981 */ /* 0x000164000c1e1100 */
.L_x_13331:
        /* <DEDUP_REMOVED lines=19> */
.L_x_13361:
[----:B------:R-:W-:Y:S01]  /*e5a0*/  STG.E.U8 [R16.64], R2 ;  /* 0x0000000210007986 */ /* 0x000fe2000c101124 */
[----:B------:R-:W-:Y:S05]  /*e5b0*/  EXIT ;  /* 0x000000000000794d */ /* 0x000fea0003800000 */
.L_x_13360:
        /* <DEDUP_REMOVED lines=9> */
.L_x_13364:
[----:B------:R-:W-:Y:S01]  /*e650*/  STG.E [R16.64], R2 ;  /* 0x0000000210007986 */ /* 0x000fe2000c101924 */
[----:B------:R-:W-:Y:S05]  /*e660*/  EXIT ;  /* 0x000000000000794d */ /* 0x000fea0003800000 */
.L_x_13363:
[----:B------:R-:W-:Y:S01]  /*e670*/  STG.E.U16 [R16.64], R2 ;  /* 0x0000000210007986 */ /* 0x000fe2000c101524 */
[----:B------:R-:W-:Y:S05]  /*e680*/  EXIT ;  /* 0x000000000000794d */ /* 0x000fea0003800000 */
.L_x_13359:
        /* <DEDUP_REMOVED lines=9> */
.L_x_13366:
[----:B------:R-:W1:Y:S02]  /*e720*/  I2F.U32 R0, R2 ;  /* 0x0000000200007306 */ /* 0x000e640000201000 */
[----:B-1----:R-:W-:-:S05]  /*e730*/  F2FP.PACK_AB R0, RZ, R0 ;  /* 0x00000000ff00723e */ /* 0x002fca00000000ff */
[----:B------:R-:W-:Y:S01]  /*e740*/  STG.E.U16 [R16.64], R0 ;  /* 0x0000000010007986 */ /* 0x000fe2000c101524 */
[----:B------:R-:W-:Y:S05]  /*e750*/  EXIT ;  /* 0x000000000000794d */ /* 0x000fea0003800000 */
.L_x_13365:
        /* <DEDUP_REMOVED lines=10> */
.L_x_13368:
[----:B------:R-:W1:Y:S02]  /*e800*/  I2F.U32 R2, R2 ;  /* 0x0000000200027306 */ /* 0x000e640000201000 */
[----:B-1----:R-:W-:-:S04]  /*e810*/  F2FP.PACK_AB R3, RZ, R2 ;  /* 0x00000002ff03723e */ /* 0x002fc800000000ff */
[----:B------:R-:W-:-:S05]  /*e820*/  PRMT R3, R3, 0x5410, RZ ;  /* 0x0000541003037816 */ /* 0x000fca00000000ff */
[----:B------:R-:W-:Y:S01]  /*e830*/  STG.E [R16.64], R3 ;  /* 0x0000000310007986 */ /* 0x000fe2000c101924 */
[----:B------:R-:W-:Y:S05]  /*e840*/  EXIT ;  /* 0x000000000000794d */ /* 0x000fea0003800000 */
.L_x_13367:
[----:B------:R-:W1:Y:S02]  /*e850*/  I2F.F64.U32 R2, R2 ;  /* 0x0000000200027312 */ /* 0x000e640000201800 */
[----:B-1----:R-:W-:Y:S01]  /*e860*/  STG.E.64 [R16.64], R2 ;  /* 0x0000000210007986 */ /* 0x002fe2000c101b24 */
[----:B------:R-:W-:Y:S05]  /*e870*/  EXIT ;  /* 0x000000000000794d */ /* 0x000fea0003800000 */
.L_x_13358:
        /* <DEDUP_REMOVED lines=10> */
.L_x_13371:
[----:B0-----:R-:W0:Y:S01]  /*e920*/  I2F.F64.U32 R4, R2 ;  /* 0x0000000200047312 */ /* 0x001e220000201800 */
[----:B------:R-:W-:-:S05]  /*e930*/  CS2R R6, SRZ ;  /* 0x0000000000067805 */ /* 0x000fca000001ff00 */
[----:B0-----:R-:W-:Y:S01]  /*e940*/  STG.E.128 [R16.64], R4 ;  /* 0x0000000410007986 */ /* 0x001fe2000c101d24 */
[----:B------:R-:W-:Y:S05]  /*e950*/  EXIT ;  /* 0x000000000000794d */ /* 0x000fea0003800000 */
.L_x_13370:
        /* <DEDUP_REMOVED lines=21> */
.L_x_13375:
[----:B------:R-:W-:Y:S05]  /*eab0*/  BSYNC B0 ;  /* 0x0000000000007941 */ /* 0x000fea0003800000 */
.L_x_13374:
[----:B------:R-:W-:-:S05]  /*eac0*/  LOP3.LUT R3, R0, R3, RZ, 0xfc, !PT ;  /* 0x0000000300037212 */ /* 0x000fca00078efcff */
[----:B------:R-:W-:Y:S01]  /*ead0*/  STG.E.U8 [R16.64], R3 ;  /* 0x0000000310007986 */ /* 0x000fe2000c101124 */
[----:B------:R-:W-:Y:S05]  /*eae0*/  EXIT ;  /* 0x000000000000794d */ /* 0x000fea0003800000 */
.L_x_13373:
        /* <DEDUP_REMOVED lines=13> */
.L_x_13377:
[----:B------:R-:W-:Y:S01]  /*ebc0*/  IMAD.MOV.U32 R0, RZ, RZ, 0x7f ;  /* 0x0000007fff007424 */ /* 0x000fe200078e00ff */
[----:B------:R-:W-:-:S04]  /*ebd0*/  ISETP.GT.U32.AND P0, PT, R3, 0x7f800000, PT ;  /* 0x7f8000000300780c */ /* 0x000fc80003f04070 */
[----:B------:R-:W-:-:S04]  /*ebe0*/  SEL R0, R0, 0x7c, P0 ;  /* 0x0000007c00007807 */ /* 0x000fc80000000000 */
.L_x_13378:
[----:B------:R-:W-:Y:S05]  /*ebf0*/  BSYNC B0 ;  /* 0x0000000000007941 */ /* 0x000fea0003800000 */
.L_x_13376:
[----:B------:R-:W-:-:S04]  /*ec00*/  LOP3.LUT R2, R5, 0x80000000, RZ, 0xc0, !PT ;  /* 0x8000000005027812 */ /* 0x000fc800078ec0ff */
[----:B------:R-:W-:-:S04]  /*ec10*/  SHF.R.U32.HI R3, RZ, 0x18, R2 ;  /* 0x00000018ff037819 */ /* 0x000fc80000011602 */
[----:B------:R-:W-:-:S05]  /*ec20*/  LOP3.LUT R3, R0, R3, RZ, 0xfc, !PT ;  /* 0x0000000300037212 */ /* 0x000fca00078efcff */
[----:B------:R-:W-:Y:S01]  /*ec30*/  STG.E.U8 [R16.64], R3 ;  /* 0x0000000310007986 */ /* 0x000fe2000c101124 */
[----:B------:R-:W-:Y:S05]  /*ec40*/  EXIT ;  /* 0x000000000000794d */ /* 0x000fea0003800000 */
.L_x_13372:
[----:B------:R-:W1:Y:S02]  /*ec50*/  I2F.U32 R0, R2 ;  /* 0x0000000200007306 */ /* 0x000e640000201000 */
[----:B-1----:R-:W-:-:S05]  /*ec60*/  F2FP.BF16.PACK_AB R0, RZ, R0 ;  /* 0x00000000ff00723e */ /* 0x002fca00000010ff */
[----:B------:R-:W-:Y:S01]  /*ec70*/  STG.E.U16 [R16.64], R0 ;  /* 0x0000000010007986 */ /* 0x000fe2000c101524 */
[----:B------:R-:W-:Y:S05]  /*ec80*/  EXIT ;  /* 0x000000000000794d */ /* 0x000fea0003800000 */
.L_x_13369:
        /* <DEDUP_REMOVED lines=10> */
.L_x_13381:
        /* <DEDUP_REMOVED lines=17> */
.L_x_13384:
[----:B------:R-:W-:-:S04]  /*ee40*/  LOP3.LUT R2, R5, 0x80000000, RZ, 0xc0, !PT ;  /* 0x8000000005027812 */ /* 0x000fc800078ec0ff */
[----:B------:R-:W-:-:S04]  /*ee50*/  SHF.R.U32.HI R3, RZ, 0x18, R2 ;  /* 0x00000018ff037819 */ /* 0x000fc80000011602 */
[----:B------:R-:W-:-:S04]  /*ee60*/  LOP3.LUT R0, R0, R3, RZ, 0xfc, !PT ;  /* 0x0000000300007212 */ /* 0x000fc800078efcff */
[----:B------:R-:W-:Y:S02]  /*ee70*/  PRMT R8, R0, 0x7610, R8 ;  /* 0x0000761000087816 */ /* 0x000fe40000000008 */
.L_x_13383:
[----:B------:R-:W-:Y:S05]  /*ee80*/  BSYNC B0 ;  /* 0x0000000000007941 */ /* 0x000fea0003800000 */
.L_x_13382:
[----:B------:R-:W-:Y:S01]  /*ee90*/  STG.E.U8 [R16.64], R8 ;  /* 0x0000000810007986 */ /* 0x000fe2000c101124 */
[----:B------:R-:W-:Y:S05]  /*eea0*/  EXIT ;  /* 0x000000000000794d */ /* 0x000fea0003800000 */
.L_x_13380:
        /* <DEDUP_REMOVED lines=17> */
.L_x_13387:
[----:B------:R-:W-:-:S04]  /*efc0*/  LOP3.LUT R2, R5, 0x80000000, RZ, 0xc0, !PT ;  /* 0x8000000005027812 */ /* 0x000fc800078ec0ff */
[----:B------:R-:W-:-:S04]  /*efd0*/  SHF.R.U32.HI R3, RZ, 0x18, R2 ;  /* 0x00000018ff037819 */ /* 0x000fc80000011602 */
[----:B------:R-:W-:-:S04]  /*efe0*/  LOP3.LUT R0, R0, R3, RZ, 0xfc, !PT ;  /* 0x0000000300007212 */ /* 0x000fc800078efcff */
[----:B------:R-:W-:Y:S02]  /*eff0*/  PRMT R8, R0, 0x7610, R8 ;  /* 0x0000761000087816 */ /* 0x000fe40000000008 */
.L_x_13386:
[----:B------:R-:W-:Y:S05]  /*f000*/  BSYNC B0 ;  /* 0x0000000000007941 */ /* 0x000fea0003800000 */
.L_x_13385:
[----:B------:R-:W-:Y:S01]  /*f010*/  STG.E.U8 [R16.64], R8 ;  /* 0x0000000810007986 */ /* 0x000fe2000c101124 */
[----:B------:R-:W-:Y:S05]  /*f020*/  EXIT ;  /* 0x000000000000794d */ /* 0x000fea0003800000 */
.L_x_13379:
        /* <DEDUP_REMOVED lines=22> */
.L_x_13362:
        /* <DEDUP_REMOVED lines=20> */
.L_x_13389:
[----:B------:R-:W-:-:S05]  /*f2d0*/  IMAD.MOV.U32 R3, RZ, RZ, RZ ;  /* 0x000000ffff037224 */ /* 0x000fca00078e00ff */
[----:B------:R-:W-:Y:S01]  /*f2e0*/  STG.E.64 [R16.64], R2 ;  /* 0x0000000210007986 */ /* 0x000fe2000c101b24 */
[----:B------:R-:W-:Y:S05]  /*f2f0*/  EXIT ;  /* 0x000000000000794d */ /* 0x000fea0003800000 */
.L_x_13388:
[----:B------:R-:W-:Y:S01]  /*f300*/  STG.E [R16.64], R2 ;  /* 0x0000000210007986 */ /* 0x000fe2000c101924 */
[----:B------:R-:W-:Y:S05]  /*f310*/  EXIT ;  /* 0x000000000000794d */ /* 0x000fea0003800000 */
.L_x_13390:
        /* <DEDUP_REMOVED lines=14> */
.L_x_41934:


//--------------------- .text._ZN2at6native27unrolled_elementwise_kernelINS0_13BinaryFunctorIhhbZZZNS0_23logical_xor_kernel_cudaERNS_14TensorIteratorEENKUlvE0_clEvENKUlvE_clEvEUlhhE_EESt5arrayIPcLm3EELi4E23TrivialOffsetCalculatorILi2EjESC_ILi1EjENS0_6memory12LoadWithCastILi2EEENSF_13StoreWithCastILi1EEEEEviT_T0_T2_T3_T4_T5_ --------------------------
	.section	.text._ZN2at6native27unrolled_elementwise_kernelINS0_13BinaryFunctorIhhbZZZNS0_23logical_xor_kernel_cudaERNS_14TensorIteratorEENKUlvE0_clEvENKUlvE_clEvEUlhhE_EESt5arrayIPcLm3EELi4E23TrivialOffsetCalculatorILi2EjESC_ILi1EjENS0_6memory12LoadWithCastILi2EEENSF_13StoreWithCastILi1EEEEEviT_T0_T2_T3_T4_T5_,"ax",@progbits
	.sectioninfo	@"SHI_REGISTERS=32"
	.align	128
        .global         _ZN2at6native27unrolled_elementwise_kernelINS0_13BinaryFunctorIhhbZZZNS0_23logical_xor_kernel_cudaERNS_14TensorIteratorEENKUlvE0_clEvENKUlvE_clEvEUlhhE_EESt5arrayIPcLm3EELi4E23TrivialOffsetCalculatorILi2EjESC_ILi1EjENS0_6memory12LoadWithCastILi2EEENSF_13StoreWithCastILi1EEEEEviT_T0_T2_T3_T4_T5_
        .type           _ZN2at6native27unrolled_elementwise_kernelINS0_13BinaryFunctorIhhbZZZNS0_23logical_xor_kernel_cudaERNS_14TensorIteratorEENKUlvE0_clEvENKUlvE_clEvEUlhhE_EESt5arrayIPcLm3EELi4E23TrivialOffsetCalculatorILi2EjESC_ILi1EjENS0_6memory12LoadWithCastILi2EEENSF_13StoreWithCastILi1EEEEEviT_T0_T2_T3_T4_T5_,@function
        .size           _ZN2at6native27unrolled_elementwise_kernelINS0_13BinaryFunctorIhhbZZZNS0_23logical_xor_kernel_cudaERNS_14TensorIteratorEENKUlvE0_clEvENKUlvE_clEvEUlhhE_EESt5arrayIPcLm3EELi4E23TrivialOffsetCalculatorILi2EjESC_ILi1EjENS0_6memory12LoadWithCastILi2EEENSF_13StoreWithCastILi1EEEEEviT_T0_T2_T3_T4_T5_,(.L_x_41935 - _ZN2at6native27unrolled_elementwise_kernelINS0_13BinaryFunctorIhhbZZZNS0_23logical_xor_kernel_cudaERNS_14TensorIteratorEENKUlvE0_clEvENKUlvE_clEvEUlhhE_EESt5arrayIPcLm3EELi4E23TrivialOffsetCalculatorILi2EjESC_ILi1EjENS0_6memory12LoadWithCastILi2EEENSF_13StoreWithCastILi1EEEEEviT_T0_T2_T3_T4_T5_)
        .other          _ZN2at6native27unrolled_elementwise_kernelINS0_13BinaryFunctorIhhbZZZNS0_23logical_xor_kernel_cudaERNS_14TensorIteratorEENKUlvE0_clEvENKUlvE_clEvEUlhhE_EESt5arrayIPcLm3EELi4E23TrivialOffsetCalculatorILi2EjESC_ILi1EjENS0_6memory12LoadWithCastILi2EEENSF_13StoreWithCastILi1EEEEEviT_T0_T2_T3_T4_T5_,@"STO_CUDA_ENTRY STV_DEFAULT"
_ZN2at6native27unrolled_elementwise_kernelINS0_13BinaryFunctorIhhbZZZNS0_23logical_xor_kernel_cudaERNS_14TensorIteratorEENKUlvE0_clEvENKUlvE_clEvEUlhhE_EESt5arrayIPcLm3EELi4E23TrivialOffsetCalculatorILi2EjESC_ILi1EjENS0_6memory12LoadWithCastILi2EEENSF_13StoreWithCastILi1EEEEEviT_T0_T2_T3_T4_T5_:
.text._ZN2at6native27unrolled_elementwise_kernelINS0_13BinaryFunctorIhhbZZZNS0_23logical_xor_kernel_cudaERNS_14TensorIteratorEENKUlvE0_clEvENKUlvE_clEvEUlhhE_EESt5arrayIPcLm3EELi4E23TrivialOffsetCalculatorILi2EjESC_ILi1EjENS0_6memory12LoadWithCastILi2EEENSF_13StoreWithCastILi1EEEEEviT_T0_T2_T3_T4_T5_:
        /* <DEDUP_REMOVED lines=31> */
.L_x_13396:
[----:B------:R0:W5:Y:S01]  /*01f0*/  LDG.E.U8 R22, [R6.64] ;  /* 0x0000002406167981 */ /* 0x000162000c1e1100 */
[----:B------:R-:W-:Y:S05]  /*0200*/  BRA `(.L_x_13398) ;  /* 0x00000dd000007947 */ /* 0x000fea0003800000 */
.L_x_13395:
        /* <DEDUP_REMOVED lines=8> */
.L_x_13400:
[----:B------:R0:W5:Y:S01]  /*0290*/  LDG.E.U8 R22, [R6.64] ;  /* 0x0000002406167981 */ /* 0x000162000c1e1100 */
[----:B------:R-:W-:Y:S05]  /*02a0*/  BRA `(.L_x_13398) ;  /* 0x00000d3000007947 */ /* 0x000fea0003800000 */
.L_x_13399:
[----:B------:R0:W5:Y:S01]  /*02b0*/  LDG.E.U16 R22, [R6.64] ;  /* 0x0000002406167981 */ /* 0x000162000c1e1500 */
[----:B------:R-:W-:Y:S05]  /*02c0*/  BRA `(.L_x_13398) ;  /* 0x00000d1000007947 */ /* 0x000fea0003800000 */
.L_x_13394:
        /* <DEDUP_REMOVED lines=10> */
.L_x_13402:
[----:B------:R-:W2:Y:S02]  /*0370*/  LDG.E.U16 R4, [R6.64] ;  /* 0x0000002406047981 */ /* 0x000ea4000c1e1500 */
[----:B--2---:R-:W-:-:S06]  /*0380*/  HADD2.F32 R4, -RZ, R4.H0_H0 ;  /* 0x20000004ff047230 */ /* 0x004fcc0000004100 */
[----:B------:R-:W0:Y:S02]  /*0390*/  F2I.S64.TRUNC R4, R4 ;  /* 0x0000000400047311 */ /* 0x000e24000020d900 */
[----:B0-----:R-:W-:Y:S01]  /*03a0*/  PRMT R22, R4, 0x7610, R22 ;  /* 0x0000761004167816 */ /* 0x001fe20000000016 */
[----:B------:R-:W-:Y:S05]  /*03b0*/  BRA `(.L_x_13398) ;  /* 0x00000c2000007947 */ /* 0x000fea0003800000 */
.L_x_13401:
        /* <DEDUP_REMOVED lines=10> */
.L_x_13404:
[----:B------:R-:W2:Y:S02]  /*0460*/  LDG.E.U16 R6, [R6.64] ;  /* 0x0000002406067981 */ /* 0x000ea4000c1e1500 */
[----:B--2---:R-:W-:-:S06]  /*0470*/  HADD2.F32 R4, -RZ, R6.H0_H0 ;  /* 0x20000006ff047230 */ /* 0x004fcc0000004100 */
[----:B------:R-:W0:Y:S02]  /*0480*/  F2I.S64.TRUNC R4, R4 ;  /* 0x0000000400047311 */ /* 0x000e24000020d900 */
[----:B0-----:R-:W-:Y:S01]  /*0490*/  PRMT R22, R4, 0x7610, R22 ;  /* 0x0000761004167816 */ /* 0x001fe20000000016 */
[----:B------:R-:W-:Y:S05]  /*04a0*/  BRA `(.L_x_13398) ;  /* 0x00000b3000007947 */ /* 0x000fea0003800000 */
.L_x_13403:
[----:B------:R-:W2:Y:S02]  /*04b0*/  LDG.E.64 R4, [R6.64] ;  /* 0x0000002406047981 */ /* 0x000ea4000c1e1b00 */
[----:B--2---:R-:W0:Y:S02]  /*04c0*/  F2I.S64.F64.TRUNC R4, R4 ;  /* 0x0000000400047311 */ /* 0x004e24000030d900 */
[----:B0-----:R-:W-:Y:S01]  /*04d0*/  PRMT R22, R4, 0x7610, R22 ;  /* 0x0000761004167816 */ /* 0x001fe20000000016 */
[----:B------:R-:W-:Y:S05]  /*04e0*/  BRA `(.L_x_13398) ;  /* 0x00000af000007947 */ /* 0x000fea0003800000 */
.L_x_13393:
        /* <DEDUP_REMOVED lines=12> */
.L_x_13407:
[----:B------:R-:W2:Y:S02]  /*05b0*/  LDG.E.64 R6, [R6.64] ;  /* 0x0000002406067981 */ /* 0x000ea4000c1e1b00 */
[----:B--2---:R-:W0:Y:S02]  /*05c0*/  F2I.S64.F64.TRUNC R4, R6 ;  /* 0x0000000600047311 */ /* 0x004e24000030d900 */
[----:B0-----:R-:W-:Y:S01]  /*05d0*/  PRMT R22, R4, 0x7610, R22 ;  /* 0x0000761004167816 */ /* 0x001fe20000000016 */
[----:B------:R-:W-:Y:S05]  /*05e0*/  BRA `(.L_x_13398) ;  /* 0x000009f000007947 */ /* 0x000fea0003800000 */
.L_x_13406:
        /* <DEDUP_REMOVED lines=28> */
.L_x_13409:
        /* <DEDUP_REMOVED lines=13> */
[----:B------:R-:W0:Y:S02]  /*0880*/  F2I.S64.TRUNC R4, R0 ;  /* 0x0000000000047311 */ /* 0x000e24000020d900 */
[----:B0-----:R-:W-:Y:S01]  /*0890*/  PRMT R22, R4, 0x7610, R22 ;  /* 0x0000761004167816 */ /* 0x001fe20000000016 */
[----:B------:R-:W-:Y:S05]  /*08a0*/  BRA `(.L_x_13398) ;  /* 0x0000073000007947 */ /* 0x000fea0003800000 */
.L_x_13408:
[----:B------:R-:W2:Y:S02]  /*08b0*/  LDG.E.U16 R4, [R6.64] ;  /* 0x0000002406047981 */ /* 0x000ea4000c1e1500 */
[----:B--2---:R-:W-:-:S06]  /*08c0*/  PRMT R4, RZ, 0x5410, R4 ;  /* 0x00005410ff047816 */ /* 0x004fcc0000000004 */
[----:B------:R-:W0:Y:S02]  /*08d0*/  F2I.S64.TRUNC R4, R4 ;  /* 0x0000000400047311 */ /* 0x000e24000020d900 */
[----:B0-----:R-:W-:Y:S01]  /*08e0*/  PRMT R22, R4, 0x7610, R22 ;  /* 0x0000761004167816 */ /* 0x001fe20000000016 */
[----:B------:R-:W-:Y:S05]  /*08f0*/  BRA `(.L_x_13398) ;  /* 0x000006e000007947 */ /* 0x000fea0003800000 */
.L_x_13405:
        /* <DEDUP_REMOVED lines=10> */
.L_x_13412:
        /* <DEDUP_REMOVED lines=21> */
.L_x_13416:
[----:B------:R-:W-:Y:S05]  /*0af0*/  BSYNC B1 ;  /* 0x0000000000017941 */ /* 0x000fea0003800000 */
.L_x_13415:
[----:B------:R-:W-:Y:S01]  /*0b00*/  IMAD.SHL.U32 R3, R3, 0x100000, RZ ;  /* 0x0010000003037824 */ /* 0x000fe200078e00ff */
[----:B------:R-:W-:-:S04]  /*0b10*/  LEA R5, R0, 0x3b800000, 0x17 ;  /* 0x3b80000000057811 */ /* 0x000fc800078eb8ff */
[----:B------:R-:W-:Y:S02]  /*0b20*/  LOP3.LUT R4, R5, R3, R6, 0xfe, !PT ;  /* 0x0000000305047212 */ /* 0x000fe400078efe06 */
.L_x_13414:
[----:B------:R-:W-:Y:S05]  /*0b30*/  BSYNC B0 ;  /* 0x0000000000007941 */ /* 0x000fea0003800000 */
.L_x_13413:
[----:B------:R-:W0:Y:S02]  /*0b40*/  F2I.S64.TRUNC R4, R4 ;  /* 0x0000000400047311 */ /* 0x000e24000020d900 */
[----:B0-----:R-:W-:Y:S01]  /*0b50*/  PRMT R22, R4, 0x7610, R22 ;  /* 0x0000761004167816 */ /* 0x001fe20000000016 */
[----:B------:R-:W-:Y:S05]  /*0b60*/  BRA `(.L_x_13398) ;  /* 0x0000047000007947 */ /* 0x000fea0003800000 */
.L_x_13411:
        /* <DEDUP_REMOVED lines=21> */
.L_x_13420:
[----:B------:R-:W-:Y:S05]  /*0cc0*/  BSYNC B1 ;  /* 0x0000000000017941 */ /* 0x000fea0003800000 */
.L_x_13419:
[----:B------:R-:W-:Y:S01]  /*0cd0*/  IMAD.SHL.U32 R3, R3, 0x200000, RZ ;  /* 0x0020000003037824 */ /* 0x000fe200078e00ff */
[----:B------:R-:W-:-:S04]  /*0ce0*/  LEA R5, R0, 0x37800000, 0x17 ;  /* 0x3780000000057811 */ /* 0x000fc800078eb8ff */
[----:B------:R-:W-:Y:S02]  /*0cf0*/  LOP3.LUT R4, R5, R3, R6, 0xfe, !PT ;  /* 0x0000000305047212 */ /* 0x000fe400078efe06 */
.L_x_13418:
[----:B------:R-:W-:Y:S05]  /*0d00*/  BSYNC B0 ;  /* 0x0000000000007941 */ /* 0x000fea0003800000 */
.L_x_13417:
[----:B------:R-:W0:Y:S02]  /*0d10*/  F2I.S64.TRUNC R4, R4 ;  /* 0x0000000400047311 */ /* 0x000e24000020d900 */
[----:B0-----:R-:W-:Y:S01]  /*0d20*/  PRMT R22, R4, 0x7610, R22 ;  /* 0x0000761004167816 */ /* 0x001fe20000000016 */
[----:B------:R-:W-:Y:S05]  /*0d30*/  BRA `(.L_x_13398) ;  /* 0x000002a000007947 */ /* 0x000fea0003800000 */
.L_x_13410:
        /* <DEDUP_REMOVED lines=14> */
.L_x_13424:
[----:B------:R-:W-:Y:S05]  /*0e20*/  BSYNC B0 ;  /* 0x0000000000007941 */ /* 0x000fea0003800000 */
.L_x_13423:
[----:B------:R-:W0:Y:S02]  /*0e30*/  F2I.S64.TRUNC R4, R4 ;  /* 0x0000000400047311 */ /* 0x000e24000020d900 */
[----:B0-----:R-:W-:Y:S01]  /*0e40*/  PRMT R22, R4, 0x7610, R22 ;  /* 0x0000761004167816 */ /* 0x001fe20000000016 */
[----:B------:R-:W-:Y:S05]  /*0e50*/  BRA `(.L_x_13398) ;  /* 0x0000018000007947 */ /* 0x000fea0003800000 */
.L_x_13397:
        /* <DEDUP_REMOVED lines=21> */
.L_x_13422:
[----:B------:R0:W5:Y:S01]  /*0fb0*/  LDG.E.U8 R22, [R6.64] ;  /* 0x0000002406167981 */ /* 0x000162000c1e1100 */
[----:B------:R-:W-:Y:S05]  /*0fc0*/  BRA `(.L_x_13398) ;  /* 0x0000001000007947 */ /* 0x000fea0003800000 */
.L_x_13421:
[----:B------:R0:W5:Y:S02]  /*0fd0*/  LDG.E.U8 R22, [R6.64] ;  /* 0x0000002406167981 */ /* 0x000164000c1e1100 */
.L_x_13398:
        /* <DEDUP_REMOVED lines=16> */
.L_x_13428:
[----:B------:R0:W5:Y:S01]  /*10e0*/  LDG.E.U8 R23, [R6.64] ;  /* 0x0000002406177981 */ /* 0x000162000c1e1100 */
[----:B------:R-:W-:Y:S05]  /*10f0*/  BRA `(.L_x_13430) ;  /* 0x00000dc000007947 */ /* 0x000fea0003800000 */
.L_x_13427:
        /* <DEDUP_REMOVED lines=8> */
.L_x_13432:
[----:B------:R0:W5:Y:S01]  /*1180*/  LDG.E.U8 R23, [R6.64] ;  /* 0x0000002406177981 */ /* 0x000162000c1e1100 */
[----:B------:R-:W-:Y:S05]  /*1190*/  BRA `(.L_x_13430) ;  /* 0x00000d2000007947 */ /* 0x000fea0003800000 */
.L_x_13431:
[----:B------:R0:W5:Y:S01]  /*11a0*/  LDG.E.U16 R23, [R6.64] ;  /* 0x0000002406177981 */ /* 0x000162000c1e1500 */
[----:B------:R-:W-:Y:S05]  /*11b0*/  BRA `(.L_x_13430) ;  /* 0x00000d0000007947 */ /* 0x000fea0003800000 */
.L_x_13426:
        /* <DEDUP_REMOVED lines=10> */
.L_x_13434:
[----:B------:R-:W2:Y:S02]  /*1260*/  LDG.E.U16 R4, [R6.64] ;  /* 0x0000002406047981 */ /* 0x000ea4000c1e1500 */
[----:B--2---:R-:W-:-:S06]  /*1270*/  HADD2.F32 R4, -RZ, R4.H0_H0 ;  /* 0x20000004ff047230 */ /* 0x004fcc0000004100 */
[----:B------:R-:W0:Y:S02]  /*1280*/  F2I.S64.TRUNC R4, R4 ;  /* 0x0000000400047311 */ /* 0x000e24000020d900 */
[----:B0-----:R-:W-:Y:S01]  /*1290*/  PRMT R23, R4, 0x7610, R23 ;  /* 0x0000761004177816 */ /* 0x001fe20000000017 */
[----:B------:R-:W-:Y:S05]  /*12a0*/  BRA `(.L_x_13430) ;  /* 0x00000c1000007947 */ /* 0x000fea0003800000 */
.L_x_13433:
        /* <DEDUP_REMOVED lines=10> */
.L_x_13436:
[----:B------:R-:W2:Y:S02]  /*1350*/  LDG.E.U16 R6, [R6.64] ;  /* 0x0000002406067981 */ /* 0x000ea4000c1e1500 */
[----:B--2---:R-:W-:-:S06]  /*1360*/  HADD2.F32 R4, -RZ, R6.H0_H0 ;  /* 0x20000006ff047230 */ /* 0x004fcc0000004100 */
[----:B------:R-:W0:Y:S02]  /*1370*/  F2I.S64.TRUNC R4, R4 ;  /* 0x0000000400047311 */ /* 0x000e24000020d900 */
[----:B0-----:R-:W-:Y:S01]  /*1380*/  PRMT R23, R4, 0x7610, R23 ;  /* 0x0000761004177816 */ /* 0x001fe20000000017 */
[----:B------:R-:W-:Y:S05]  /*1390*/  BRA `(.L_x_13430) ;  /* 0x00000b2000007947 */ /* 0x000fea0003800000 */
.L_x_13435:
[----:B------:R-:W2:Y:S02]  /*13a0*/  LDG.E.64 R4, [R6.64] ;  /* 0x0000002406047981 */ /* 0x000ea4000c1e1b00 */
[----:B--2---:R-:W0:Y:S02]  /*13b0*/  F2I.S64.F64.TRUNC R4, R4 ;  /* 0x0000000400047311 */ /* 0x004e24000030d900 */
[----:B0-----:R-:W-:Y:S01]  /*13c0*/  PRMT R23, R4, 0x7610, R23 ;  /* 0x0000761004177816 */ /* 0x001fe20000000017 */
[----:B------:R-:W-:Y:S05]  /*13d0*/  BRA `(.L_x_13430) ;  /* 0x00000ae000007947 */ /* 0x000fea0003800000 */
.L_x_13425:
        /* <DEDUP_REMOVED lines=12> */
.L_x_13439:
[----:B------:R-:W2:Y:S02]  /*14a0*/  LDG.E.64 R6, [R6.64] ;  /* 0x0000002406067981 */ /* 0x000ea4000c1e1b00 */
[----:B--2---:R-:W0:Y:S02]  /*14b0*/  F2I.S64.F64.TRUNC R4, R6 ;  /* 0x0000000600047311 */ /* 0x004e24000030d900 */
[----:B0-----:R-:W-:Y:S01]  /*14c0*/  PRMT R23, R4, 0x7610, R23 ;  /* 0x0000761004177816 */ /* 0x001fe20000000017 */
[----:B------:R-:W-:Y:S05]  /*14d0*/  BRA `(.L_x_13430) ;  /* 0x000009e000007947 */ /* 0x000fea0003800000 */
.L_x_13438:
        /* <DEDUP_REMOVED lines=28> */
.L_x_13441:
        /* <DEDUP_REMOVED lines=15> */
.L_x_13440:
[----:B------:R-:W2:Y:S02]  /*1790*/  LDG.E.U16 R4, [R6.64] ;  /* 0x0000002406047981 */ /* 0x000ea4000c1e1500 */
[----:B--2---:R-:W-:-:S06]  /*17a0*/  PRMT R4, RZ, 0x5410, R4 ;  /* 0x00005410ff047816 */ /* 0x004fcc0000000004 */
[----:B------:R-:W0:Y:S02]  /*17b0*/  F2I.S64.TRUNC R4, R4 ;  /* 0x0000000400047311 */ /* 0x000e24000020d900 */
[----:B0-----:R-:W-:Y:S01]  /*17c0*/  PRMT R23, R4, 0x7610, R23 ;  /* 0x0000761004177816 */ /* 0x001fe20000000017 */
[----:B------:R-:W-:Y:S05]  /*17d0*/  BRA `(.L_x_13430) ;  /* 0x000006e000007947 */ /* 0x000fea0003800000 */
.L_x_13437:
        /* <DEDUP_REMOVED lines=10> */
.L_x_13444:
        /* <DEDUP_REMOVED lines=21> */
.L_x_13448:
[----:B------:R-:W-:Y:S05]  /*19d0*/  BSYNC B1 ;  /* 0x0000000000017941 */ /* 0x000fea0003800000 */
.L_x_13447:
[----:B------:R-:W-:Y:S01]  /*19e0*/  IMAD.SHL.U32 R3, R3, 0x100000, RZ ;  /* 0x0010000003037824 */ /* 0x000fe200078e00ff */
[----:B------:R-:W-:-:S04]  /*19f0*/  LEA R5, R0, 0x3b800000, 0x17 ;  /* 0x3b80000000057811 */ /* 0x000fc800078eb8ff */
[----:B------:R-:W-:Y:S02]  /*1a00*/  LOP3.LUT R4, R5, R3, R6, 0xfe, !PT ;  /* 0x0000000305047212 */ /* 0x000fe400078efe06 */
.L_x_13446:
[----:B------:R-:W-:Y:S05]  /*1a10*/  BSYNC B0 ;  /* 0x0000000000007941 */ /* 0x000fea0003800000 */
.L_x_13445:
[----:B------:R-:W0:Y:S02]  /*1a20*/  F2I.S64.TRUNC R4, R4 ;  /* 0x0000000400047311 */ /* 0x000e24000020d900 */
[----:B0-----:R-:W-:Y:S01]  /*1a30*/  PRMT R23, R4, 0x7610, R23 ;  /* 0x0000761004177816 */ /* 0x001fe20000000017 */
[----:B------:R-:W-:Y:S05]  /*1a40*/  BRA `(.L_x_13430) ;  /* 0x0000047000007947 */ /* 0x000fea0003800000 */
.L_x_13443:
        /* <DEDUP_REMOVED lines=21> */
.L_x_13452:
[----:B------:R-:W-:Y:S05]  /*1ba0*/  BSYNC B1 ;  /* 0x0000000000017941 */ /* 0x000fea0003800000 */
.L_x_13451:
[----:B------:R-:W-:Y:S01]  /*1bb0*/  IMAD.SHL.U32 R3, R3, 0x200000, RZ ;  /* 0x0020000003037824 */ /* 0x000fe200078e00ff */
[----:B------:R-:W-:-:S04]  /*1bc0*/  LEA R5, R0, 0x37800000, 0x17 ;  /* 0x3780000000057811 */ /* 0x000fc800078eb8ff */
[----:B------:R-:W-:Y:S02]  /*1bd0*/  LOP3.LUT R4, R5, R3, R6, 0xfe, !PT ;  /* 0x0000000305047212 */ /* 0x000fe400078efe06 */
.L_x_13450:
[----:B------:R-:W-:Y:S05]  /*1be0*/  BSYNC B0 ;  /* 0x0000000000007941 */ /* 0x000fea0003800000 */
.L_x_13449:
[----:B------:R-:W0:Y:S02]  /*1bf0*/  F2I.S64.TRUNC R4, R4 ;  /* 0x0000000400047311 */ /* 0x000e24000020d900 */
[----:B0-----:R-:W-:Y:S01]  /*1c00*/  PRMT R23, R4, 0x7610, R23 ;  /* 0x0000761004177816 */ /* 0x001fe20000000017 */
[----:B------:R-:W-:Y:S05]  /*1c10*/  BRA `(.L_x_13430) ;  /* 0x000002a000007947 */ /* 0x000fea0003800000 */
.L_x_13442:
        /* <DEDUP_REMOVED lines=14> */
.L_x_13456:
[----:B------:R-:W-:Y:S05]  /*1d00*/  BSYNC B0 ;  /* 0x0000000000007941 */ /* 0x000fea0003800000 */
.L_x_13455:
[----:B------:R-:W0:Y:S02]  /*1d10*/  F2I.S64.TRUNC R4, R4 ;  /* 0x0000000400047311 */ /* 0x000e24000020d900 */
[----:B0-----:R-:W-:Y:S01]  /*1d20*/  PRMT R23, R4, 0x7610, R23 ;  /* 0x0000761004177816 */ /* 0x001fe20000000017 */
[----:B------:R-:W-:Y:S05]  /*1d30*/  BRA `(.L_x_13430) ;  /* 0x0000018000007947 */ /* 0x000fea0003800000 */
.L_x_13429:
        /* <DEDUP_REMOVED lines=21> */
.L_x_13454:
[----:B------:R0:W5:Y:S01]  /*1e90*/  LDG.E.U8 R23, [R6.64] ;  /* 0x0000002406177981 */ /* 0x000162000c1e1100 */
[----:B------:R-:W-:Y:S05]  /*1ea0*/  BRA `(.L_x_13430) ;  /* 0x0000001000007947 */ /* 0x000fea0003800000 */
.L_x_13453:
[----:B------:R0:W5:Y:S02]  /*1eb0*/  LDG.E.U8 R23, [R6.64] ;  /* 0x0000002406177981 */ /* 0x000164000c1e1100 */
.L_x_13430:
[----:B------:R-:W1:Y:S02]  /*1ec0*/  S2R R28, SR_TID.X ;  /* 0x00000000001c7919 */ /* 0x000e640000002100 */
[----:B-1----:R-:W-:Y:S02]  /*1ed0*/  IADD3 R28, R28, 0x80, RZ ;  /* 0x000000801c1c7810 */ /* 0x002fe40007ffe0ff */
.L_x_13392:
[----:B-1-3--:R-:W-:Y:S05]  /*1ee0*/  BSYNC B6 ;  /* 0x0000000000067941 */ /* 0x00afea0003800000 */
.L_x_13391:
        /* <DEDUP_REMOVED lines=21> */
.L_x_13462:
[----:B------:R0:W5:Y:S01]  /*2040*/  LDG.E.U8 R19, [R6.64] ;  /* 0x0000002406137981 */ /* 0x000162000c1e1100 */
[----:B------:R-:W-:Y:S05]  /*2050*/  BRA `(.L_x_13464) ;  /* 0x00000dc000007947 */ /* 0x000fea0003800000 */
.L_x_13461:
        /* <DEDUP_REMOVED lines=8> */
.L_x_13466:
[----:B------:R0:W5:Y:S01]  /*20e0*/  LDG.E.U8 R19, [R6.64] ;  /* 0x0000002406137981 */ /* 0x000162000c1e1100 */
[----:B------:R-:W-:Y:S05]  /*20f0*/  BRA `(.L_x_13464) ;  /* 0x00000d2000007947 */ /* 0x000fea0003800000 */
.L_x_13465:
[----:B------:R0:W5:Y:S01]  /*2100*/  LDG.E.U16 R19, [R6.64] ;  /* 0x0000002406137981 */ /* 0x000162000c1e1500 */
[----:B------:R-:W-:Y:S05]  /*2110*/  BRA `(.L_x_13464) ;  /* 0x00000d0000007947 */ /* 0x000fea0003800000 */
.L_x_13460:
        /* <DEDUP_REMOVED lines=10> */
.L_x_13468:
[----:B------:R-:W2:Y:S02]  /*21c0*/  LDG.E.U16 R4, [R6.64] ;  /* 0x0000002406047981 */ /* 0x000ea4000c1e1500 */
[----:B--2---:R-:W-:-:S06]  /*21d0*/  HADD2.F32 R4, -RZ, R4.H0_H0 ;  /* 0x20000004ff047230 */ /* 0x004fcc0000004100 */
[----:B------:R-:W0:Y:S02]  /*21e0*/  F2I.S64.TRUNC R4, R4 ;  /* 0x0000000400047311 */ /* 0x000e24000020d900 */
[----:B0-----:R-:W-:Y:S01]  /*21f0*/  PRMT R19, R4, 0x7610, R19 ;  /* 0x0000761004137816 */ /* 0x001fe20000000013 */
[----:B------:R-:W-:Y:S05]  /*2200*/  BRA `(.L_x_13464) ;  /* 0x00000c1000007947 */ /* 0x000fea0003800000 */
.L_x_13467:
        /* <DEDUP_REMOVED lines=10> */
.L_x_13470:
[----:B------:R-:W2:Y:S02]  /*22b0*/  LDG.E.U16 R6, [R6.64] ;  /* 0x0000002406067981 */ /* 0x000ea4000c1e1500 */
[----:B--2---:R-:W-:-:S06]  /*22c0*/  HADD2.F32 R4, -RZ, R6.H0_H0 ;  /* 0x20000006ff047230 */ /* 0x004fcc0000004100 */
[----:B------:R-:W0:Y:S02]  /*22d0*/  F2I.S64.TRUNC R4, R4 ;  /* 0x0000000400047311 */ /* 0x000e24000020d900 */
[----:B0-----:R-:W-:Y:S01]  /*22e0*/  PRMT R19, R4, 0x7610, R19 ;  /* 0x0000761004137816 */ /* 0x001fe20000000013 */
[----:B------:R-:W-:Y:S05]  /*22f0*/  BRA `(.L_x_13464) ;  /* 0x00000b2000007947 */ /* 0x000fea0003800000 */
.L_x_13469:
[----:B------:R-:W2:Y:S02]  /*2300*/  LDG.E.64 R4, [R6.64] ;  /* 0x0000002406047981 */ /* 0x000ea4000c1e1b00 */
[----:B--2---:R-:W0:Y:S02]  /*2310*/  F2I.S64.F64.TRUNC R4, R4 ;  /* 0x0000000400047311 */ /* 0x004e24000030d900 */
[----:B0-----:R-:W-:Y:S01]  /*2320*/  PRMT R19, R4, 0x7610, R19 ;  /* 0x0000761004137816 */ /* 0x001fe20000000013 */
[----:B------:R-:W-:Y:S05]  /*2330*/  BRA `(.L_x_13464) ;  /* 0x00000ae000007947 */ /* 0x000fea0003800000 */
.L_x_13459:
        /* <DEDUP_REMOVED lines=12> */
.L_x_13473:
[----:B------:R-:W2:Y:S02]  /*2400*/  LDG.E.64 R6, [R6.64] ;  /* 0x0000002406067981 */ /* 0x000ea4000c1e1b00 */
[----:B--2---:R-:W0:Y:S02]  /*2410*/  F2I.S64.F64.TRUNC R4, R6 ;  /* 0x0000000600047311 */ /* 0x004e24000030d900 */
[----:B0-----:R-:W-:Y:S01]  /*2420*/  PRMT R19, R4, 0x7610, R19 ;  /* 0x0000761004137816 */ /* 0x001fe20000000013 */
[----:B------:R-:W-:Y:S05]  /*2430*/  BRA `(.L_x_13464) ;  /* 0x000009e000007947 */ /* 0x000fea0003800000 */
.L_x_13472:
        /* <DEDUP_REMOVED lines=28> */
.L_x_13475:
        /* <DEDUP_REMOVED lines=15> */
.L_x_13474:
[----:B------:R-:W2:Y:S02]  /*26f0*/  LDG.E.U16 R4, [R6.64] ;  /* 0x0000002406047981 */ /* 0x000ea4000c1e1500 */
[----:B--2---:R-:W-:-:S06]  /*2700*/  PRMT R4, RZ, 0x5410, R4 ;  /* 0x00005410ff047816 */ /* 0x004fcc0000000004 */
[----:B------:R-:W0:Y:S02]  /*2710*/  F2I.S64.TRUNC R4, R4 ;  /* 0x0000000400047311 */ /* 0x000e24000020d900 */
[----:B0-----:R-:W-:Y:S01]  /*2720*/  PRMT R19, R4, 0x7610, R19 ;  /* 0x0000761004137816 */ /* 0x001fe20000000013 */
[----:B------:R-:W-:Y:S05]  /*2730*/  BRA `(.L_x_13464) ;  /* 0x000006e000007947 */ /* 0x000fea0003800000 */
.L_x_13471:
        /* <DEDUP_REMOVED lines=10> */
.L_x_13478:
        /* <DEDUP_REMOVED lines=21> */
.L_x_13482:
[----:B------:R-:W-:Y:S05]  /*2930*/  BSYNC B1 ;  /* 0x0000000000017941 */ /* 0x000fea0003800000 */
.L_x_13481:
[----:B------:R-:W-:Y:S01]  /*2940*/  IMAD.SHL.U32 R3, R3, 0x100000, RZ ;  /* 0x0010000003037824 */ /* 0x000fe200078e00ff */
[----:B------:R-:W-:-:S04]  /*2950*/  LEA R5, R0, 0x3b800000, 0x17 ;  /* 0x3b80000000057811 */ /* 0x000fc800078eb8ff */
[----:B------:R-:W-:Y:S02]  /*2960*/  LOP3.LUT R4, R5, R3, R6, 0xfe, !PT ;  /* 0x0000000305047212 */ /* 0x000fe400078efe06 */
.L_x_13480:
[----:B------:R-:W-:Y:S05]  /*2970*/  BSYNC B0 ;  /* 0x0000000000007941 */ /* 0x000fea0003800000 */
.L_x_13479:
[----:B------:R-:W0:Y:S02]  /*2980*/  F2I.S64.TRUNC R4, R4 ;  /* 0x0000000400047311 */ /* 0x000e24000020d900 */
[----:B0-----:R-:W-:Y:S01]  /*2990*/  PRMT R19, R4, 0x7610, R19 ;  /* 0x0000761004137816 */ /* 0x001fe20000000013 */
[----:B------:R-:W-:Y:S05]  /*29a0*/  BRA `(.L_x_13464) ;  /* 0x0000047000007947 */ /* 0x000fea0003800000 */
.L_x_13477:
        /* <DEDUP_REMOVED lines=21> */
.L_x_13486:
[----:B------:R-:W-:Y:S05]  /*2b00*/  BSYNC B1 ;  /* 0x0000000000017941 */ /* 0x000fea0003800000 */
.L_x_13485:
[----:B------:R-:W-:Y:S01]  /*2b10*/  IMAD.SHL.U32 R3, R3, 0x200000, RZ ;  /* 0x0020000003037824 */ /* 0x000fe200078e00ff */
[----:B------:R-:W-:-:S04]  /*2b20*/  LEA R5, R0, 0x37800000, 0x17 ;  /* 0x3780000000057811 */ /* 0x000fc800078eb8ff */
[----:B------:R-:W-:Y:S02]  /*2b30*/  LOP3.LUT R4, R5, R3, R6, 0xfe, !PT ;  /* 0x0000000305047212 */ /* 0x000fe400078efe06 */
.L_x_13484:
[----:B------:R-:W-:Y:S05]  /*2b40*/  BSYNC B0 ;  /* 0x0000000000007941 */ /* 0x000fea0003800000 */
.L_x_13483:
[----:B------:R-:W0:Y:S02]  /*2b50*/  F2I.S64.TRUNC R4, R4 ;  /* 0x0000000400047311 */ /* 0x000e24000020d900 */
[----:B0-----:R-:W-:Y:S01]  /*2b60*/  PRMT R19, R4, 0x7610, R19 ;  /* 0x0000761004137816 */ /* 0x001fe20000000013 */
[----:B------:R-:W-:Y:S05]  /*2b70*/  BRA `(.L_x_13464) ;  /* 0x000002a000007947 */ /* 0x000fea0003800000 */
.L_x_13476:
        /* <DEDUP_REMOVED lines=14> */
.L_x_13490:
[----:B------:R-:W-:Y:S05]  /*2c60*/  BSYNC B0 ;  /* 0x0000000000007941 */ /* 0x000fea0003800000 */
.L_x_13489:
[----:B------:R-:W0:Y:S02]  /*2c70*/  F2I.S64.TRUNC R4, R4 ;  /* 0x0000000400047311 */ /* 0x000e24000020d900 */
[----:B0-----:R-:W-:Y:S01]  /*2c80*/  PRMT R19, R4, 0x7610, R19 ;  /* 0x0000761004137816 */ /* 0x001fe20000000013 */
[----:B------:R-:W-:Y:S05]  /*2c90*/  BRA `(.L_x_13464) ;  /* 0x0000018000007947 */ /* 0x000fea0003800000 */
.L_x_13463:
        /* <DEDUP_REMOVED lines=21> */
.L_x_13488:
[----:B------:R0:W5:Y:S01]  /*2df0*/  LDG.E.U8 R19, [R6.64] ;  /* 0x0000002406137981 */ /* 0x000162000c1e1100 */
[----:B------:R-:W-:Y:S05]  /*2e00*/  BRA `(.L_x_13464) ;  /* 0x0000001000007947 */ /* 0x000fea0003800000 */
.L_x_13487:
[----:B------:R0:W5:Y:S02]  /*2e10*/  LDG.E.U8 R19, [R6.64] ;  /* 0x0000002406137981 */ /* 0x000164000c1e1100 */
.L_x_13464:
        /* <DEDUP_REMOVED lines=16> */
.L_x_13494:
[----:B------:R0:W5:Y:S01]  /*2f20*/  LDG.E.U8 R24, [R6.64] ;  /* 0x0000002406187981 */ /* 0x000162000c1e1100 */
[----:B------:R-:W-:Y:S05]  /*2f30*/  BRA `(.L_x_13496) ;  /* 0x00000dc000007947 */ /* 0x000fea0003800000 */
.L_x_13493:
        /* <DEDUP_REMOVED lines=8> */
.L_x_13498:
[----:B------:R0:W5:Y:S01]  /*2fc0*/  LDG.E.U8 R24, [R6.64] ;  /* 0x0000002406187981 */ /* 0x000162000c1e1100 */
[----:B------:R-:W-:Y:S05]  /*2fd0*/  BRA `(.L_x_13496) ;  /* 0x00000d2000007947 */ /* 0x000fea0003800000 */
.L_x_13497:
[----:B------:R0:W5:Y:S01]  /*2fe0*/  LDG.E.U16 R24, [R6.64] ;  /* 0x0000002406187981 */ /* 0x000162000c1e1500 */
[----:B------:R-:W-:Y:S05]  /*2ff0*/  BRA `(.L_x_13496) ;  /* 0x00000d0000007947 */ /* 0x000fea0003800000 */
.L_x_13492:
        /* <DEDUP_REMOVED lines=10> */
.L_x_13500:
[----:B------:R-:W2:Y:S02]  /*30a0*/  LDG.E.U16 R4, [R6.64] ;  /* 0x0000002406047981 */ /* 0x000ea4000c1e1500 */
[----:B--2---:R-:W-:-:S06]  /*30b0*/  HADD2.F32 R4, -RZ, R4.H0_H0 ;  /* 0x20000004ff047230 */ /* 0x004fcc0000004100 */
[----:B------:R-:W0:Y:S02]  /*30c0*/  F2I.S64.TRUNC R4, R4 ;  /* 0x0000000400047311 */ /* 0x000e24000020d900 */
[----:B0-----:R-:W-:Y:S01]  /*30d0*/  PRMT R24, R4, 0x7610, R24 ;  /* 0x0000761004187816 */ /* 0x001fe20000000018 */
[----:B------:R-:W-:Y:S05]  /*30e0*/  BRA `(.L_x_13496) ;  /* 0x00000c1000007947 */ /* 0x000fea0003800000 */
.L_x_13499:
        /* <DEDUP_REMOVED lines=10> */
.L_x_13502:
[----:B------:R-:W2:Y:S02]  /*3190*/  LDG.E.U16 R6, [R6.64] ;  /* 0x0000002406067981 */ /* 0x000ea4000c1e1500 */
[----:B--2---:R-:W-:-:S06]  /*31a0*/  HADD2.F32 R4, -RZ, R6.H0_H0 ;  /* 0x20000006ff047230 */ /* 0x004fcc0000004100 */
[----:B------:R-:W0:Y:S02]  /*31b0*/  F2I.S64.TRUNC R4, R4 ;  /* 0x0000000400047311 */ /* 0x000e24000020d900 */
[----:B0-----:R-:W-:Y:S01]  /*31c0*/  PRMT R24, R4, 0x7610, R24 ;  /* 0x0000761004187816 */ /* 0x001fe20000000018 */
[----:B------:R-:W-:Y:S05]  /*31d0*/  BRA `(.L_x_13496) ;  /* 0x00000b2000007947 */ /* 0x000fea0003800000 */
.L_x_13501:
[----:B------:R-:W2:Y:S02]  /*31e0*/  LDG.E.64 R4, [R6.64] ;  /* 0x0000002406047981 */ /* 0x000ea4000c1e1b00 */
[----:B--2---:R-:W0:Y:S02]  /*31f0*/  F2I.S64.F64.TRUNC R4, R4 ;  /* 0x0000000400047311 */ /* 0x004e24000030d900 */
[----:B0-----:R-:W-:Y:S01]  /*3200*/  PRMT R24, R4, 0x7610, R24 ;  /* 0x0000761004187816 */ /* 0x001fe20000000018 */
[----:B------:R-:W-:Y:S05]  /*3210*/  BRA `(.L_x_13496) ;  /* 0x00000ae000007947 */ /* 0x000fea0003800000 */
.L_x_13491:
        /* <DEDUP_REMOVED lines=12> */
.L_x_13505:
[----:B------:R-:W2:Y:S02]  /*32e0*/  LDG.E.64 R6, [R6.64] ;  /* 0x0000002406067981 */ /* 0x000ea4000c1e1b00 */
[----:B--2---:R-:W0:Y:S02]  /*32f0*/  F2I.S64.F64.TRUNC R4, R6 ;  /* 0x0000000600047311 */ /* 0x004e24000030d900 */
[----:B0-----:R-:W-:Y:S01]  /*3300*/  PRMT R24, R4, 0x7610, R24 ;  /* 0x0000761004187816 */ /* 0x001fe20000000018 */
[----:B------:R-:W-:Y:S05]  /*3310*/  BRA `(.L_x_13496) ;  /* 0x000009e000007947 */ /* 0x000fea0003800000 */
.L_x_13504:
        /* <DEDUP_REMOVED lines=28> */
.L_x_13507:
        /* <DEDUP_REMOVED lines=15> */
.L_x_13506:
[----:B------:R-:W2:Y:S02]  /*35d0*/  LDG.E.U16 R4, [R6.64] ;  /* 0x0000002406047981 */ /* 0x000ea4000c1e1500 */
[----:B--2---:R-:W-:-:S06]  /*35e0*/  PRMT R4, RZ, 0x5410, R4 ;  /* 0x00005410ff047816 */ /* 0x004fcc0000000004 */
[----:B------:R-:W0:Y:S02]  /*35f0*/  F2I.S64.TRUNC R4, R4 ;  /* 0x0000000400047311 */ /* 0x000e24000020d900 */
[----:B0-----:R-:W-:Y:S01]  /*3600*/  PRMT R24, R4, 0x7610, R24 ;  /* 0x0000761004187816 */ /* 0x001fe20000000018 */
[----:B------:R-:W-:Y:S05]  /*3610*/  BRA `(.L_x_13496) ;  /* 0x000006e000007947 */ /* 0x000fea0003800000 */
.L_x_13503:
        /* <DEDUP_REMOVED lines=10> */
.L_x_13510:
        /* <DEDUP_REMOVED lines=21> */
.L_x_13514:
[----:B------:R-:W-:Y:S05]  /*3810*/  BSYNC B1 ;  /* 0x0000000000017941 */ /* 0x000fea0003800000 */
.L_x_13513:
[----:B------:R-:W-:Y:S01]  /*3820*/  IMAD.SHL.U32 R3, R3, 0x100000, RZ ;  /* 0x0010000003037824 */ /* 0x000fe200078e00ff */
[----:B------:R-:W-:-:S04]  /*3830*/  LEA R5, R0, 0x3b800000, 0x17 ;  /* 0x3b80000000057811 */ /* 0x000fc800078eb8ff */
[----:B------:R-:W-:Y:S02]  /*3840*/  LOP3.LUT R4, R5, R3, R6, 0xfe, !PT ;  /* 0x0000000305047212 */ /* 0x000fe400078efe06 */
.L_x_13512:
[----:B------:R-:W-:Y:S05]  /*3850*/  BSYNC B0 ;  /* 0x0000000000007941 */ /* 0x000fea0003800000 */
.L_x_13511:
[----:B------:R-:W0:Y:S02]  /*3860*/  F2I.S64.TRUNC R4, R4 ;  /* 0x0000000400047311 */ /* 0x000e24000020d900 */
[----:B0-----:R-:W-:Y:S01]  /*3870*/  PRMT R24, R4, 0x7610, R24 ;  /* 0x0000761004187816 */ /* 0x001fe20000000018 */
[----:B------:R-:W-:Y:S05]  /*3880*/  BRA `(.L_x_13496) ;  /* 0x0000047000007947 */ /* 0x000fea0003800000 */
.L_x_13509:
        /* <DEDUP_REMOVED lines=21> */
.L_x_13518:
[----:B------:R-:W-:Y:S05]  /*39e0*/  BSYNC B1 ;  /* 0x0000000000017941 */ /* 0x000fea0003800000 */
.L_x_13517:
[----:B------:R-:W-:Y:S01]  /*39f0*/  IMAD.SHL.U32 R3, R3, 0x200000, RZ ;  /* 0x0020000003037824 */ /* 0x000fe200078e00ff */
[----:B------:R-:W-:-:S04]  /*3a00*/  LEA R5, R0, 0x37800000, 0x17 ;  /* 0x3780000000057811 */ /* 0x000fc800078eb8ff */
[----:B------:R-:W-:Y:S02]  /*3a10*/  LOP3.LUT R4, R5, R3, R6, 0xfe, !PT ;  /* 0x0000000305047212 */ /* 0x000fe400078efe06 */
.L_x_13516:
[----:B------:R-:W-:Y:S05]  /*3a20*/  BSYNC B0 ;  /* 0x0000000000007941 */ /* 0x000fea0003800000 */
.L_x_13515:
[----:B------:R-:W0:Y:S02]  /*3a30*/  F2I.S64.TRUNC R4, R4 ;  /* 0x0000000400047311 */ /* 0x000e24000020d900 */
[----:B0-----:R-:W-:Y:S01]  /*3a40*/  PRMT R24, R4, 0x7610, R24 ;  /* 0x0000761004187816 */ /* 0x001fe20000000018 */
[----:B------:R-:W-:Y:S05]  /*3a50*/  BRA `(.L_x_13496) ;  /* 0x000002a000007947 */ /* 0x000fea0003800000 */
.L_x_13508:
        /* <DEDUP_REMOVED lines=14> */
.L_x_13522:
[----:B------:R-:W-:Y:S05]  /*3b40*/  BSYNC B0 ;  /* 0x0000000000007941 */ /* 0x000fea0003800000 */
.L_x_13521:
[----:B------:R-:W0:Y:S02]  /*3b50*/  F2I.S64.TRUNC R4, R4 ;  /* 0x0000000400047311 */ /* 0x000e24000020d900 */
[----:B0-----:R-:W-:Y:S01]  /*3b60*/  PRMT R24, R4, 0x7610, R24 ;  /* 0x0000761004187816 */ /* 0x001fe20000000018 */
[----:B------:R-:W-:Y:S05]  /*3b70*/  BRA `(.L_x_13496) ;  /* 0x0000018000007947 */ /* 0x000fea0003800000 */
.L_x_13495:
        /* <DEDUP_REMOVED lines=21> */
.L_x_13520:
[----:B------:R0:W5:Y:S01]  /*3cd0*/  LDG.E.U8 R24, [R6.64] ;  /* 0x0000002406187981 */ /* 0x000162000c1e1100 */
[----:B------:R-:W-:Y:S05]  /*3ce0*/  BRA `(.L_x_13496) ;  /* 0x0000001000007947 */ /* 0x000fea0003800000 */
.L_x_13519:
[----:B------:R0:W5:Y:S02]  /*3cf0*/  LDG.E.U8 R24, [R6.64] ;  /* 0x0000002406187981 */ /* 0x000164000c1e1100 */
.L_x_13496:
[----:B------:R-:W-:-:S03]  /*3d00*/  IADD3 R28, R28, 0x80, RZ ;  /* 0x000000801c1c7810 */ /* 0x000fc60007ffe0ff */
.L_x_13458:
[----:B------:R-:W-:Y:S05]  /*3d10*/  BSYNC B6 ;  /* 0x0000000000067941 */ /* 0x000fea0003800000 */
.L_x_13457:
        /* <DEDUP_REMOVED lines=23> */
.L_x_13528:
[----:B------:R0:W5:Y:S01]  /*3e90*/  LDG.E.U8 R26, [R6.64] ;  /* 0x00000024061a7981 */ /* 0x000162000c1e1100 */
[----:B------:R-:W-:Y:S05]  /*3ea0*/  BRA `(.L_x_13530) ;  /* 0x00000dc000007947 */ /* 0x000fea0003800000 */
.L_x_13527:
        /* <DEDUP_REMOVED lines=8> */
.L_x_13532:
[----:B------:R0:W5:Y:S01]  /*3f30*/  LDG.E.U8 R26, [R6.64] ;  /* 0x00000024061a7981 */ /* 0x000162000c1e1100 */
[----:B------:R-:W-:Y:S05]  /*3f40*/  BRA `(.L_x_13530) ;  /* 0x00000d2000007947 */ /* 0x000fea0003800000 */
.L_x_13531:
[----:B------:R0:W5:Y:S01]  /*3f50*/  LDG.E.U16 R26, [R6.64] ;  /* 0x00000024061a7981 */ /* 0x000162000c1e1500 */
[----:B------:R-:W-:Y:S05]  /*3f60*/  BRA `(.L_x_13530) ;  /* 0x00000d0000007947 */ /* 0x000fea0003800000 */
.L_x_13526:
        /* <DEDUP_REMOVED lines=10> */
.L_x_13534:
[----:B------:R-:W2:Y:S02]  /*4010*/  LDG.E.U16 R4, [R6.64] ;  /* 0x0000002406047981 */ /* 0x000ea4000c1e1500 */
[----:B--2---:R-:W-:-:S06]  /*4020*/  HADD2.F32 R4, -RZ, R4.H0_H0 ;  /* 0x20000004ff047230 */ /* 0x004fcc0000004100 */
[----:B------:R-:W0:Y:S02]  /*4030*/  F2I.S64.TRUNC R4, R4 ;  /* 0x0000000400047311 */ /* 0x000e24000020d900 */
[----:B0-----:R-:W-:Y:S01]  /*4040*/  PRMT R26, R4, 0x7610, R26 ;  /* 0x00007610041a7816 */ /* 0x001fe2000000001a */
[----:B------:R-:W-:Y:S05]  /*4050*/  BRA `(.L_x_13530) ;  /* 0x00000c1000007947 */ /* 0x000fea0003800000 */
.L_x_13533:
        /* <DEDUP_REMOVED lines=10> */
.L_x_13536:
[----:B------:R-:W2:Y:S02]  /*4100*/  LDG.E.U16 R6, [R6.64] ;  /* 0x0000002406067981 */ /* 0x000ea4000c1e1500 */
[----:B--2---:R-:W-:-:S06]  /*4110*/  HADD2.F32 R4, -RZ, R6.H0_H0 ;  /* 0x20000006ff047230 */ /* 0x004fcc0000004100 */
[----:B------:R-:W0:Y:S02]  /*4120*/  F2I.S64.TRUNC R4, R4 ;  /* 0x0000000400047311 */ /* 0x000e24000020d900 */
[----:B0-----:R-:W-:Y:S01]  /*4130*/  PRMT R26, R4, 0x7610, R26 ;  /* 0x00007610041a7816 */ /* 0x001fe2000000001a */
[----:B------:R-:W-:Y:S05]  /*4140*/  BRA `(.L_x_13530) ;  /* 0x00000b2000007947 */ /* 0x000fea0003800000 */
.L_x_13535:
[----:B------:R-:W2:Y:S02]  /*4150*/  LDG.E.64 R4, [R6.64] ;  /* 0x0000002406047981 */ /* 0x000ea4000c1e1b00 */
[----:B--2---:R-:W0:Y:S02]  /*4160*/  F2I.S64.F64.TRUNC R4, R4 ;  /* 0x0000000400047311 */ /* 0x004e24000030d900 */
[----:B0-----:R-:W-:Y:S01]  /*4170*/  PRMT R26, R4, 0x7610, R26 ;  /* 0x00007610041a7816 */ /* 0x001fe2000000001a */
[----:B------:R-:W-:Y:S05]  /*4180*/  BRA `(.L_x_13530) ;  /* 0x00000ae000007947 */ /* 0x000fea0003800000 */
.L_x_13525:
        /* <DEDUP_REMOVED lines=12> */
.L_x_13539:
[----:B------:R-:W2:Y:S02]  /*4250*/  LDG.E.64 R6, [R6.64] ;  /* 0x0000002406067981 */ /* 0x000ea4000c1e1b00 */
[----:B--2---:R-:W0:Y:S02]  /*4260*/  F2I.S64.F64.TRUNC R4, R6 ;  /* 0x0000000600047311 */ /* 0x004e24000030d900 */
[----:B0-----:R-:W-:Y:S01]  /*4270*/  PRMT R26, R4, 0x7610, R26 ;  /* 0x00007610041a7816 */ /* 0x001fe2000000001a */
[----:B------:R-:W-:Y:S05]  /*4280*/  BRA `(.L_x_13530) ;  /* 0x000009e000007947 */ /* 0x000fea0003800000 */
.L_x_13538:
        /* <DEDUP_REMOVED lines=28> */
.L_x_13541:
        /* <DEDUP_REMOVED lines=15> */
.L_x_13540:
[----:B------:R-:W2:Y:S02]  /*4540*/  LDG.E.U16 R4, [R6.64] ;  /* 0x0000002406047981 */ /* 0x000ea4000c1e1500 */
[----:B--2---:R-:W-:-:S06]  /*4550*/  PRMT R4, RZ, 0x5410, R4 ;  /* 0x00005410ff047816 */ /* 0x004fcc0000000004 */
[----:B------:R-:W0:Y:S02]  /*4560*/  F2I.S64.TRUNC R4, R4 ;  /* 0x0000000400047311 */ /* 0x000e24000020d900 */
[----:B0-----:R-:W-:Y:S01]  /*4570*/  PRMT R26, R4, 0x7610, R26 ;  /* 0x00007610041a7816 */ /* 0x001fe2000000001a */
[----:B------:R-:W-:Y:S05]  /*4580*/  BRA `(.L_x_13530) ;  /* 0x000006e000007947 */ /* 0x000fea0003800000 */
.L_x_13537:
        /* <DEDUP_REMOVED lines=10> */
.L_x_13544:
        /* <DEDUP_REMOVED lines=21> */
.L_x_13548:
[----:B------:R-:W-:Y:S05]  /*4780*/  BSYNC B1 ;  /* 0x0000000000017941 */ /* 0x000fea0003800000 */
.L_x_13547:
[----:B------:R-:W-:Y:S01]  /*4790*/  IMAD.SHL.U32 R3, R3, 0x100000, RZ ;  /* 0x0010000003037824 */ /* 0x000fe200078e00ff */
[----:B------:R-:W-:-:S04]  /*47a0*/  LEA R5, R0, 0x3b800000, 0x17 ;  /* 0x3b80000000057811 */ /* 0x000fc800078eb8ff */
[----:B------:R-:W-:Y:S02]  /*47b0*/  LOP3.LUT R4, R5, R3, R6, 0xfe, !PT ;  /* 0x0000000305047212 */ /* 0x000fe400078efe06 */
.L_x_13546:
[----:B------:R-:W-:Y:S05]  /*47c0*/  BSYNC B0 ;  /* 0x0000000000007941 */ /* 0x000fea0003800000 */
.L_x_13545:
[----:B------:R-:W0:Y:S02]  /*47d0*/  F2I.S64.TRUNC R4, R4 ;  /* 0x0000000400047311 */ /* 0x000e24000020d900 */
[----:B0-----:R-:W-:Y:S01]  /*47e0*/  PRMT R26, R4, 0x7610, R26 ;  /* 0x00007610041a7816 */ /* 0x001fe2000000001a */
[----:B------:R-:W-:Y:S05]  /*47f0*/  BRA `(.L_x_13530) ;  /* 0x0000047000007947 */ /* 0x000fea0003800000 */
.L_x_13543:
        /* <DEDUP_REMOVED lines=21> */
.L_x_13552:
[----:B------:R-:W-:Y:S05]  /*4950*/  BSYNC B1 ;  /* 0x0000000000017941 */ /* 0x000fea0003800000 */
.L_x_13551:
[----:B------:R-:W-:Y:S01]  /*4960*/  IMAD.SHL.U32 R3, R3, 0x200000, RZ ;  /* 0x0020000003037824 */ /* 0x000fe200078e00ff */
[----:B------:R-:W-:-:S04]  /*4970*/  LEA R5, R0, 0x37800000, 0x17 ;  /* 0x3780000000057811 */ /* 0x000fc800078eb8ff */
[----:B------:R-:W-:Y:S02]  /*4980*/  LOP3.LUT R4, R5, R3, R6, 0xfe, !PT ;  /* 0x0000000305047212 */ /* 0x000fe400078efe06 */
.L_x_13550:
[----:B------:R-:W-:Y:S05]  /*4990*/  BSYNC B0 ;  /* 0x0000000000007941 */ /* 0x000fea0003800000 */
.L_x_13549:
[----:B------:R-:W0:Y:S02]  /*49a0*/  F2I.S64.TRUNC R4, R4 ;  /* 0x0000000400047311 */ /* 0x000e24000020d900 */
[----:B0-----:R-:W-:Y:S01]  /*49b0*/  PRMT R26, R4, 0x7610, R26 ;  /* 0x00007610041a7816 */ /* 0x001fe2000000001a */
[----:B------:R-:W-:Y:S05]  /*49c0*/  BRA `(.L_x_13530) ;  /* 0x000002a000007947 */ /* 0x000fea0003800000 */
.L_x_13542:
        /* <DEDUP_REMOVED lines=14> */
.L_x_13556:
[----:B------:R-:W-:Y:S05]  /*4ab0*/  BSYNC B0 ;  /* 0x0000000000007941 */ /* 0x000fea0003800000 */
.L_x_13555:
[----:B------:R-:W0:Y:S02]  /*4ac0*/  F2I.S64.TRUNC R4, R4 ;  /* 0x0000000400047311 */ /* 0x000e24000020d900 */
[----:B0-----:R-:W-:Y:S01]  /*4ad0*/  PRMT R26, R4, 0x7610, R26 ;  /* 0x00007610041a7816 */ /* 0x001fe2000000001a */
[----:B------:R-:W-:Y:S05]  /*4ae0*/  BRA `(.L_x_13530) ;  /* 0x0000018000007947 */ /* 0x000fea0003800000 */
.L_x_13529:
        /* <DEDUP_REMOVED lines=21> */
.L_x_13554:
[----:B------:R0:W5:Y:S01]  /*4c40*/  LDG.E.U8 R26, [R6.64] ;  /* 0x00000024061a7981 */ /* 0x000162000c1e1100 */
[----:B------:R-:W-:Y:S05]  /*4c50*/  BRA `(.L_x_13530) ;  /* 0x0000001000007947 */ /* 0x000fea0003800000 */
.L_x_13553:
[----:B------:R0:W5:Y:S02]  /*4c60*/  LDG.E.U8 R26, [R6.64] ;  /* 0x00000024061a7981 */ /* 0x000164000c1e1100 */
.L_x_13530:
        /* <DEDUP_REMOVED lines=16> */
.L_x_13560:
[----:B------:R0:W5:Y:S01]  /*4d70*/  LDG.E.U8 R27, [R6.64] ;  /* 0x00000024061b7981 */ /* 0x000162000c1e1100 */
[----:B------:R-:W-:Y:S05]  /*4d80*/  BRA `(.L_x_13562) ;  /* 0x00000dc000007947 */ /* 0x000fea0003800000 */
.L_x_13559:
        /* <DEDUP_REMOVED lines=8> */
.L_x_13564:
[----:B------:R0:W5:Y:S01]  /*4e10*/  LDG.E.U8 R27, [R6.64] ;  /* 0x00000024061b7981 */ /* 0x000162000c1e1100 */
[----:B------:R-:W-:Y:S05]  /*4e20*/  BRA `(.L_x_13562) ;  /* 0x00000d2000007947 */ /* 0x000fea0003800000 */
.L_x_13563:
[----:B------:R0:W5:Y:S01]  /*4e30*/  LDG.E.U16 R27, [R6.64] ;  /* 0x00000024061b7981 */ /* 0x000162000c1e1500 */
[----:B------:R-:W-:Y:S05]  /*4e40*/  BRA `(.L_x_13562) ;  /* 0x00000d0000007947 */ /* 0x000fea0003800000 */
.L_x_13558:
        /* <DEDUP_REMOVED lines=10> */
.L_x_13566:
[----:B------:R-:W2:Y:S02]  /*4ef0*/  LDG.E.U16 R4, [R6.64] ;  /* 0x0000002406047981 */ /* 0x000ea4000c1e1500 */
[----:B--2---:R-:W-:-:S06]  /*4f00*/  HADD2.F32 R4, -RZ, R4.H0_H0 ;  /* 0x20000004ff047230 */ /* 0x004fcc0000004100 */
[----:B------:R-:W0:Y:S02]  /*4f10*/  F2I.S64.TRUNC R4, R4 ;  /* 0x0000000400047311 */ /* 0x000e24000020d900 */
[----:B0-----:R-:W-:Y:S01]  /*4f20*/  PRMT R27, R4, 0x7610, R27 ;  /* 0x00007610041b7816 */ /* 0x001fe2000000001b */
[----:B------:R-:W-:Y:S05]  /*4f30*/  BRA `(.L_x_13562) ;  /* 0x00000c1000007947 */ /* 0x000fea0003800000 */
.L_x_13565:
        /* <DEDUP_REMOVED lines=10> */
.L_x_13568:
[----:B------:R-:W2:Y:S02]  /*4fe0*/  LDG.E.U16 R6, [R6.64] ;  /* 0x0000002406067981 */ /* 0x000ea4000c1e1500 */
[----:B--2---:R-:W-:-:S06]  /*4ff0*/  HADD2.F32 R4, -RZ, R6.H0_H0 ;  /* 0x20000006ff047230 */ /* 0x004fcc0000004100 */
[----:B------:R-:W0:Y:S02]  /*5000*/  F2I.S64.TRUNC R4, R4 ;  /* 0x0000000400047311 */ /* 0x000e24000020d900 */
[----:B0-----:R-:W-:Y:S01]  /*5010*/  PRMT R27, R4, 0x7610, R27 ;  /* 0x00007610041b7816 */ /* 0x001fe2000000001b */
[----:B------:R-:W-:Y:S05]  /*5020*/  BRA `(.L_x_13562) ;  /* 0x00000b2000007947 */ /* 0x000fea0003800000 */
.L_x_13567:
[----:B------:R-:W2:Y:S02]  /*5030*/  LDG.E.64 R4, [R6.64] ;  /* 0x0000002406047981 */ /* 0x000ea4000c1e1b00 */
[----:B--2---:R-:W0:Y:S02]  /*5040*/  F2I.S64.F64.TRUNC R4, R4 ;  /* 0x0000000400047311 */ /* 0x004e24000030d900 */
[----:B0-----:R-:W-:Y:S01]  /*5050*/  PRMT R27, R4, 0x7610, R27 ;  /* 0x00007610041b7816 */ /* 0x001fe2000000001b */
[----:B------:R-:W-:Y:S05]  /*5060*/  BRA `(.L_x_13562) ;  /* 0x00000ae000007947 */ /* 0x000fea0003800000 */
.L_x_13557:
        /* <DEDUP_REMOVED lines=12> */
.L_x_13571:
[----:B------:R-:W2:Y:S02]  /*5130*/  LDG.E.64 R6, [R6.64] ;  /* 0x0000002406067981 */ /* 0x000ea4000c1e1b00 */
[----:B--2---:R-:W0:Y:S02]  /*5140*/  F2I.S64.F64.TRUNC R4, R6 ;  /* 0x0000000600047311 */ /* 0x004e24000030d900 */
[----:B0-----:R-:W-:Y:S01]  /*5150*/  PRMT R27, R4, 0x7610, R27 ;  /* 0x00007610041b7816 */ /* 0x001fe2000000001b */
[----:B------:R-:W-:Y:S05]  /*5160*/  BRA `(.L_x_13562) ;  /* 0x000009e000007947 */ /* 0x000fea0003800000 */
.L_x_13570:
        /* <DEDUP_REMOVED lines=28> */
.L_x_13573:
        /* <DEDUP_REMOVED lines=15> */
.L_x_13572:
[----:B------:R-:W2:Y:S02]  /*5420*/  LDG.E.U16 R4, [R6.64] ;  /* 0x0000002406047981 */ /* 0x000ea4000c1e1500 */
[----:B--2---:R-:W-:-:S06]  /*5430*/  PRMT R4, RZ, 0x5410, R4 ;  /* 0x00005410ff047816 */ /* 0x004fcc0000000004 */
[----:B------:R-:W0:Y:S02]  /*5440*/  F2I.S64.TRUNC R4, R4 ;  /* 0x0000000400047311 */ /* 0x000e24000020d900 */
[----:B0-----:R-:W-:Y:S01]  /*5450*/  PRMT R27, R4, 0x7610, R27 ;  /* 0x00007610041b7816 */ /* 0x001fe2000000001b */
[----:B------:R-:W-:Y:S05]  /*5460*/  BRA `(.L_x_13562) ;  /* 0x000006e000007947 */ /* 0x000fea0003800000 */
.L_x_13569:
        /* <DEDUP_REMOVED lines=10> */
.L_x_13576:
        /* <DEDUP_REMOVED lines=21> */
.L_x_13580:
[----:B------:R-:W-:Y:S05]  /*5660*/  BSYNC B1 ;  /* 0x0000000000017941 */ /* 0x000fea0003800000 */
.L_x_13579:
[----:B------:R-:W-:Y:S01]  /*5670*/  IMAD.SHL.U32 R3, R3, 0x100000, RZ ;  /* 0x0010000003037824 */ /* 0x000fe200078e00ff */
[----:B------:R-:W-:-:S04]  /*5680*/  LEA R5, R0, 0x3b800000, 0x17 ;  /* 0x3b80000000057811 */ /* 0x000fc800078eb8ff */
[----:B------:R-:W-:Y:S02]  /*5690*/  LOP3.LUT R4, R5, R3, R6, 0xfe, !PT ;  /* 0x0000000305047212 */ /* 0x000fe400078efe06 */
.L_x_13578:
[----:B------:R-:W-:Y:S05]  /*56a0*/  BSYNC B0 ;  /* 0x0000000000007941 */ /* 0x000fea0003800000 */
.L_x_13577:
[----:B------:R-:W0:Y:S02]  /*56b0*/  F2I.S64.TRUNC R4, R4 ;  /* 0x0000000400047311 */ /* 0x000e24000020d900 */
[----:B0-----:R-:W-:Y:S01]  /*56c0*/  PRMT R27, R4, 0x7610, R27 ;  /* 0x00007610041b7816 */ /* 0x001fe2000000001b */
[----:B------:R-:W-:Y:S05]  /*56d0*/  BRA `(.L_x_13562) ;  /* 0x0000047000007947 */ /* 0x000fea0003800000 */
.L_x_13575:
        /* <DEDUP_REMOVED lines=21> */
.L_x_13584:
[----:B------:R-:W-:Y:S05]  /*5830*/  BSYNC B1 ;  /* 0x0000000000017941 */ /* 0x000fea0003800000 */
.L_x_13583:
[----:B------:R-:W-:Y:S01]  /*5840*/  IMAD.SHL.U32 R3, R3, 0x200000, RZ ;  /* 0x0020000003037824 */ /* 0x000fe200078e00ff */
[----:B------:R-:W-:-:S04]  /*5850*/  LEA R5, R0, 0x37800000, 0x17 ;  /* 0x3780000000057811 */ /* 0x000fc800078eb8ff */
[----:B------:R-:W-:Y:S02]  /*5860*/  LOP3.LUT R4, R5, R3, R6, 0xfe, !PT ;  /* 0x0000000305047212 */ /* 0x000fe400078efe06 */
.L_x_13582:
[----:B------:R-:W-:Y:S05]  /*5870*/  BSYNC B0 ;  /* 0x0000000000007941 */ /* 0x000fea0003800000 */
.L_x_13581:
[----:B------:R-:W0:Y:S02]  /*5880*/  F2I.S64.TRUNC R4, R4 ;  /* 0x0000000400047311 */ /* 0x000e24000020d900 */
[----:B0-----:R-:W-:Y:S01]  /*5890*/  PRMT R27, R4, 0x7610, R27 ;  /* 0x00007610041b7816 */ /* 0x001fe2000000001b */
[----:B------:R-:W-:Y:S05]  /*58a0*/  BRA `(.L_x_13562) ;  /* 0x000002a000007947 */ /* 0x000fea0003800000 */
.L_x_13574:
        /* <DEDUP_REMOVED lines=14> */
.L_x_13588:
[----:B------:R-:W-:Y:S05]  /*5990*/  BSYNC B0 ;  /* 0x0000000000007941 */ /* 0x000fea0003800000 */
.L_x_13587:
[----:B------:R-:W0:Y:S02]  /*59a0*/  F2I.S64.TRUNC R4, R4 ;  /* 0x0000000400047311 */ /* 0x000e24000020d900 */
[----:B0-----:R-:W-:Y:S01]  /*59b0*/  PRMT R27, R4, 0x7610, R27 ;  /* 0x00007610041b7816 */ /* 0x001fe2000000001b */
[----:B------:R-:W-:Y:S05]  /*59c0*/  BRA `(.L_x_13562) ;  /* 0x0000018000007947 */ /* 0x000fea0003800000 */
.L_x_13561:
        /* <DEDUP_REMOVED lines=21> */
.L_x_13586:
[----:B------:R0:W5:Y:S01]  /*5b20*/  LDG.E.U8 R27, [R6.64] ;  /* 0x00000024061b7981 */ /* 0x000162000c1e1100 */
[----:B------:R-:W-:Y:S05]  /*5b30*/  BRA `(.L_x_13562) ;  /* 0x0000001000007947 */ /* 0x000fea0003800000 */
.L_x_13585:
[----:B------:R0:W5:Y:S02]  /*5b40*/  LDG.E.U8 R27, [R6.64] ;  /* 0x00000024061b7981 */ /* 0x000164000c1e1100 */
.L_x_13562:
[----:B------:R-:W-:-:S03]  /*5b50*/  IADD3 R28, R28, 0x80, RZ ;  /* 0x000000801c1c7810 */ /* 0x000fc60007ffe0ff */
.L_x_13524:
[----:B------:R-:W-:Y:S05]  /*5b60*/  BSYNC B6 ;  /* 0x0000000000067941 */ /* 0x000fea0003800000 */
.L_x_13523:
[----:B------:R-:W-:Y:S01]  /*5b70*/  ISETP.GE.AND P0, PT, R28, R18, PT ;  /* 0x000000121c00720c */ /* 0x000fe20003f06270 */
[----:B------:R-:W-:Y:S01]  /*5b80*/  BSSY B6, `(.L_x_13589) ;  /* 0x00001df000067945 */ /* 0x000fe20003800000 */
[----:B------:R-:W-:-:S11]  /*5b90*/  PRMT R29, RZ, 0x7610, R29 ;  /* 0x00007610ff1d7816 */ /* 0x000fd6000000001d */
        /* <DEDUP_REMOVED lines=18> */
.L_x_13594:
[----:B------:R1:W5:Y:S01]  /*5cc0*/  LDG.E.U8 R29, [R4.64] ;  /* 0x00000024041d7981 */ /* 0x000362000c1e1100 */
[----:B------:R-:W-:Y:S05]  /*5cd0*/  BRA `(.L_x_13596) ;  /* 0x00000dc000007947 */ /* 0x000fea0003800000 */
.L_x_13593:
        /* <DEDUP_REMOVED lines=8> */
.L_x_13598:
[----:B------:R1:W5:Y:S01]  /*5d60*/  LDG.E.U8 R29, [R4.64] ;  /* 0x00000024041d7981 */ /* 0x000362000c1e1100 */
[----:B------:R-:W-:Y:S05]  /*5d70*/  BRA `(.L_x_13596) ;  /* 0x00000d2000007947 */ /* 0x000fea0003800000 */
.L_x_13597:
[----:B------:R1:W5:Y:S01]  /*5d80*/  LDG.E.U16 R29, [R4.64] ;  /* 0x00000024041d7981 */ /* 0x000362000c1e1500 */
[----:B------:R-:W-:Y:S05]  /*5d90*/  BRA `(.L_x_13596) ;  /* 0x00000d0000007947 */ /* 0x000fea0003800000 */
.L_x_13592:
[----:B------:R-:W-:-:S13]  /*5da0*/  ISETP.GT.AND P0, PT, R0, 0x6, PT ;  /* 0x000000060000780c */ /* 0x000fda0003f04270 */
[----:B------:R-:W-:Y:S05]  /*5db0*/  @P0 BRA `(.L_x_13599) ;  /* 0x000000d000000947 */ /* 0x000fea0003800000 */
[----:B------:R-:W-:-:S13]  /*5dc0*/  ISETP.NE.AND P0, PT, R0, 0x5, PT ;  /* 0x000000050000780c */ /* 0x000fda0003f05270 */
[----:B------:R-:W-:Y:S05]  /*5dd0*/  @!P0 BRA `(.L_x_13600) ;  /* 0x0000006000008947 */ /* 0x000fea0003800000 */
[----:B------:R-:W-:-:S13]  /*5de0*/  ISETP.NE.AND P0, PT, R0, 0x6, PT ;  /* 0x000000060000780c */ /* 0x000fda0003f05270 */
[----:B------:R-:W-:Y:S05]  /*5df0*/  @P0 BRA `(.L_x_13595) ;  /* 0x00000b2000000947 */ /* 0x000fea0003800000 */
[----:B------:R-:W2:Y:S02]  /*5e00*/  LDG.E R2, [R4.64] ;  /* 0x0000002404027981 */ /* 0x000ea4000c1e1900 */
[----:B--2---:R-:W1:Y:S02]  /*5e10*/  F2I.S64.TRUNC R2, R2 ;  /* 0x0000000200027311 */ /* 0x004e64000020d900 */
[----:B-1----:R-:W-:Y:S01]  /*5e20*/  PRMT R29, R2, 0x7610, R29 ;  /* 0x00007610021d7816 */ /* 0x002fe2000000001d */
[----:B------:R-:W-:Y:S05]  /*5e30*/  BRA `(.L_x_13596) ;  /* 0x00000c6000007947 */ /* 0x000fea0003800000 */
.L_x_13600:
[----:B------:R-:W2:Y:S02]  /*5e40*/  LDG.E.U16 R2, [R4.64] ;  /* 0x0000002404027981 */ /* 0x000ea4000c1e1500 */
[----:B--2---:R-:W-:-:S06]  /*5e50*/  HADD2.F32 R2, -RZ, R2.H0_H0 ;  /* 0x20000002ff027230 */ /* 0x004fcc0000004100 */
[----:B------:R-:W1:Y:S02]  /*5e60*/  F2I.S64.TRUNC R2, R2 ;  /* 0x0000000200027311 */ /* 0x000e64000020d900 */
[----:B-1----:R-:W-:Y:S01]  /*5e70*/  PRMT R29, R2, 0x7610, R29 ;  /* 0x00007610021d7816 */ /* 0x002fe2000000001d */
[----:B------:R-:W-:Y:S05]  /*5e80*/  BRA `(.L_x_13596) ;  /* 0x00000c1000007947 */ /* 0x000fea0003800000 */
.L_x_13599:
[----:B------:R-:W-:-:S13]  /*5e90*/  ISETP.NE.AND P0, PT, R0, 0x7, PT ;  /* 0x000000070000780c */ /* 0x000fda0003f05270 */
[----:B------:R-:W-:Y:S05]  /*5ea0*/  @!P0 BRA `(.L_x_13601) ;  /* 0x000000d000008947 */ /* 0x000fea0003800000 */
        /* <DEDUP_REMOVED lines=8> */
.L_x_13602:
[----:B------:R-:W2:Y:S02]  /*5f30*/  LDG.E.U16 R4, [R4.64] ;  /* 0x0000002404047981 */ /* 0x000ea4000c1e1500 */
[----:B--2---:R-:W-:-:S06]  /*5f40*/  HADD2.F32 R2, -RZ, R4.H0_H0 ;  /* 0x20000004ff027230 */ /* 0x004fcc0000004100 */
[----:B------:R-:W1:Y:S02]  /*5f50*/  F2I.S64.TRUNC R2, R2 ;  /* 0x0000000200027311 */ /* 0x000e64000020d900 */
[----:B-1----:R-:W-:Y:S01]  /*5f60*/  PRMT R29, R2, 0x7610, R29 ;  /* 0x00007610021d7816 */ /* 0x002fe2000000001d */
[----:B------:R-:W-:Y:S05]  /*5f70*/  BRA `(.L_x_13596) ;  /* 0x00000b2000007947 */ /* 0x000fea0003800000 */
.L_x_13601:
[----:B------:R-:W2:Y:S02]  /*5f80*/  LDG.E.64 R2, [R4.64] ;  /* 0x0000002404027981 */ /* 0x000ea4000c1e1b00 */
[----:B--2---:R-:W1:Y:S02]  /*5f90*/  F2I.S64.F64.TRUNC R2, R2 ;  /* 0x0000000200027311 */ /* 0x004e64000030d900 */
[----:B-1----:R-:W-:Y:S01]  /*5fa0*/  PRMT R29, R2, 0x7610, R29 ;  /* 0x00007610021d7816 */ /* 0x002fe2000000001d */
[----:B------:R-:W-:Y:S05]  /*5fb0*/  BRA `(.L_x_13596) ;  /* 0x00000ae000007947 */ /* 0x000fea0003800000 */
.L_x_13591:
        /* <DEDUP_REMOVED lines=12> */
.L_x_13605:
[----:B------:R-:W2:Y:S02]  /*6080*/  LDG.E.64 R4, [R4.64] ;  /* 0x0000002404047981 */ /* 0x000ea4000c1e1b00 */
[----:B--2---:R-:W1:Y:S02]  /*6090*/  F2I.S64.F64.TRUNC R2, R4 ;  /* 0x0000000400027311 */ /* 0x004e64000030d900 */
[----:B-1----:R-:W-:Y:S01]  /*60a0*/  PRMT R29, R2, 0x7610, R29 ;  /* 0x00007610021d7816 */ /* 0x002fe2000000001d */
[----:B------:R-:W-:Y:S05]  /*60b0*/  BRA `(.L_x_13596) ;  /* 0x000009e000007947 */ /* 0x000fea0003800000 */
.L_x_13604:
        /* <DEDUP_REMOVED lines=10> */
[----:B------:R-:W1:Y:S01]  /*6160*/  FLO.U32 R3, R2 ;  /* 0x0000000200037300 */ /* 0x000e6200000e0000 */
[----:B0-----:R-:W-:-:S04]  /*6170*/  IADD3 R6, R2, 0x1000000, RZ ;  /* 0x0100000002067810 */ /* 0x001fc80007ffe0ff */
[----:B------:R-:W-:Y:S02]  /*6180*/  SHF.R.S32.HI R6, RZ, 0x8, R6 ;  /* 0x00000008ff067819 */ /* 0x000fe40000011406 */
[----:B-1----:R-:W-:-:S04]  /*6190*/  IADD3 R3, -R3, 0x1f, RZ ;  /* 0x0000001f03037810 */ /* 0x002fc80007ffe1ff */
        /* <DEDUP_REMOVED lines=14> */
.L_x_13607:
        /* <DEDUP_REMOVED lines=12> */
[----:B------:R-:W1:Y:S02]  /*6340*/  F2I.S64.TRUNC R2, R2 ;  /* 0x0000000200027311 */ /* 0x000e64000020d900 */
[----:B-1----:R-:W-:Y:S01]  /*6350*/  PRMT R29, R2, 0x7610, R29 ;  /* 0x00007610021d7816 */ /* 0x002fe2000000001d */
[----:B------:R-:W-:Y:S05]  /*6360*/  BRA `(.L_x_13596) ;  /* 0x0000073000007947 */ /* 0x000fea0003800000 */
.L_x_13606:
[----:B------:R-:W2:Y:S02]  /*6370*/  LDG.E.U16 R2, [R4.64] ;  /* 0x0000002404027981 */ /* 0x000ea4000c1e1500 */
[----:B--2---:R-:W-:-:S06]  /*6380*/  PRMT R2, RZ, 0x5410, R2 ;  /* 0x00005410ff027816 */ /* 0x004fcc0000000002 */
[----:B------:R-:W1:Y:S02]  /*6390*/  F2I.S64.TRUNC R2, R2 ;  /* 0x0000000200027311 */ /* 0x000e64000020d900 */
[----:B-1----:R-:W-:Y:S01]  /*63a0*/  PRMT R29, R2, 0x7610, R29 ;  /* 0x00007610021d7816 */ /* 0x002fe2000000001d */
[----:B------:R-:W-:Y:S05]  /*63b0*/  BRA `(.L_x_13596) ;  /* 0x000006e000007947 */ /* 0x000fea0003800000 */
.L_x_13603:
        /* <DEDUP_REMOVED lines=10> */
.L_x_13610:
        /* <DEDUP_REMOVED lines=15> */
[----:B------:R-:W1:Y:S02]  /*6550*/  FLO.U32 R3, R2 ;  /* 0x0000000200037300 */ /* 0x000e6400000e0000 */
[----:B-1----:R-:W-:-:S04]  /*6560*/  IADD3 R3, -R3, 0x1f, RZ ;  /* 0x0000001f03037810 */ /* 0x002fc80007ffe1ff */
[----:B------:R-:W-:Y:S02]  /*6570*/  IADD3 R5, R3, -0x1c, RZ ;  /* 0xffffffe403057810 */ /* 0x000fe40007ffe0ff */
[----:B------:R-:W-:Y:S02]  /*6580*/  IADD3 R0, R0, 0x1d, -R3 ;  /* 0x0000001d00007810 */ /* 0x000fe40007ffe803 */
[----:B------:R-:W-:-:S04]  /*6590*/  SHF.L.U32 R5, R2, R5, RZ ;  /* 0x0000000502057219 */ /* 0x000fc800000006ff */
[----:B------:R-:W-:Y:S02]  /*65a0*/  LOP3.LUT R2, R5, 0x7, RZ, 0xc0, !PT ;  /* 0x0000000705027812 */ /* 0x000fe400078ec0ff */
.L_x_13614:
[----:B------:R-:W-:Y:S05]  /*65b0*/  BSYNC B1 ;  /* 0x0000000000017941 */ /* 0x000fea0003800000 */
.L_x_13613:
[----:B------:R-:W-:Y:S01]  /*65c0*/  IMAD.SHL.U32 R2, R2, 0x100000, RZ ;  /* 0x0010000002027824 */ /* 0x000fe200078e00ff */
[----:B------:R-:W-:-:S04]  /*65d0*/  LEA R3, R0, 0x3b800000, 0x17 ;  /* 0x3b80000000037811 */ /* 0x000fc800078eb8ff */
[----:B------:R-:W-:Y:S02]  /*65e0*/  LOP3.LUT R2, R3, R2, R4, 0xfe, !PT ;  /* 0x0000000203027212 */ /* 0x000fe400078efe04 */
.L_x_13612:
[----:B------:R-:W-:Y:S05]  /*65f0*/  BSYNC B0 ;  /* 0x0000000000007941 */ /* 0x000fea0003800000 */
.L_x_13611:
[----:B------:R-:W1:Y:S02]  /*6600*/  F2I.S64.TRUNC R2, R2 ;  /* 0x0000000200027311 */ /* 0x000e64000020d900 */
[----:B-1----:R-:W-:Y:S01]  /*6610*/  PRMT R29, R2, 0x7610, R29 ;  /* 0x00007610021d7816 */ /* 0x002fe2000000001d */
[----:B------:R-:W-:Y:S05]  /*6620*/  BRA `(.L_x_13596) ;  /* 0x0000047000007947 */ /* 0x000fea0003800000 */
.L_x_13609:
        /* <DEDUP_REMOVED lines=21> */
.L_x_13618:
[----:B------:R-:W-:Y:S05]  /*6780*/  BSYNC B1 ;  /* 0x0000000000017941 */ /* 0x000fea0003800000 */
.L_x_13617:
[----:B------:R-:W-:Y:S01]  /*6790*/  IMAD.SHL.U32 R2, R2, 0x200000, RZ ;  /* 0x0020000002027824 */ /* 0x000fe200078e00ff */
[----:B------:R-:W-:-:S04]  /*67a0*/  LEA R3, R0, 0x37800000, 0x17 ;  /* 0x3780000000037811 */ /* 0x000fc800078eb8ff */
[----:B------:R-:W-:Y:S02]  /*67b0*/  LOP3.LUT R2, R3, R2, R4, 0xfe, !PT ;  /* 0x0000000203027212 */ /* 0x000fe400078efe04 */
.L_x_13616:
[----:B------:R-:W-:Y:S05]  /*67c0*/  BSYNC B0 ;  /* 0x0000000000007941 */ /* 0x000fea0003800000 */
.L_x_13615:
[----:B------:R-:W1:Y:S02]  /*67d0*/  F2I.S64.TRUNC R2, R2 ;  /* 0x0000000200027311 */ /* 0x000e64000020d900 */
[----:B-1----:R-:W-:Y:S01]  /*67e0*/  PRMT R29, R2, 0x7610, R29 ;  /* 0x00007610021d7816 */ /* 0x002fe2000000001d */
[----:B------:R-:W-:Y:S05]  /*67f0*/  BRA `(.L_x_13596) ;  /* 0x000002a000007947 */ /* 0x000fea0003800000 */
.L_x_13608:
        /* <DEDUP_REMOVED lines=14> */
.L_x_13622:
[----:B------:R-:W-:Y:S05]  /*68e0*/  BSYNC B0 ;  /* 0x0000000000007941 */ /* 0x000fea0003800000 */
.L_x_13621:
[----:B------:R-:W1:Y:S02]  /*68f0*/  F2I.S64.TRUNC R2, R2 ;  /* 0x0000000200027311 */ /* 0x000e64000020d900 */
[----:B-1----:R-:W-:Y:S01]  /*6900*/  PRMT R29, R2, 0x7610, R29 ;  /* 0x00007610021d7816 */ /* 0x002fe2000000001d */
[----:B------:R-:W-:Y:S05]  /*6910*/  BRA `(.L_x_13596) ;  /* 0x0000018000007947 */ /* 0x000fea0003800000 */
.L_x_13595:
[----:B------:R-:W-:Y:S01]  /*6920*/  MOV R2, 0x0 ;  /* 0x0000000000027802 */ /* 0x000fe20000000f00 */
[----:B------:R-:W-:Y:S02]  /*6930*/  IMAD.MOV.U32 R4, RZ, RZ, c[0x4][0x140] ;  /* 0x01005000ff047624 */ /* 0x000fe400078e00ff */
[----:B------:R-:W-:Y:S02]  /*6940*/  IMAD.MOV.U32 R5, RZ, RZ, c[0x4][0x144] ;  /* 0x01005100ff057624 */ /* 0x000fe400078e00ff */
[----:B0-----:R-:W-:Y:S01]  /*6950*/  IMAD.MOV.U32 R6, RZ, RZ, c[0x4][0x148] ;  /* 0x01005200ff067624 */ /* 0x001fe200078e00ff */
        /* <DEDUP_REMOVED lines=17> */
.L_x_13620:
[----:B------:R1:W5:Y:S01]  /*6a70*/  LDG.E.U8 R29, [R4.64] ;  /* 0x00000024041d7981 */ /* 0x000362000c1e1100 */
[----:B------:R-:W-:Y:S05]  /*6a80*/  BRA `(.L_x_13596) ;  /* 0x0000001000007947 */ /* 0x000fea0003800000 */
.L_x_13619:
[----:B------:R1:W5:Y:S02]  /*6a90*/  LDG.E.U8 R29, [R4.64] ;  /* 0x00000024041d7981 */ /* 0x000364000c1e1100 */
.L_x_13596:
[----:B------:R-:W-:Y:S01]  /*6aa0*/  PRMT R0, R17, 0x9910, RZ ;  /* 0x0000991011007816 */ /* 0x000fe200000000ff */
[----:B-1----:R-:W-:-:S03]  /*6ab0*/  IMAD R4, R28, c[0x0][0x18c], RZ ;  /* 0x000063001c047a24 */ /* 0x002fc600078e02ff */
        /* <DEDUP_REMOVED lines=14> */
.L_x_13626:
[----:B------:R1:W5:Y:S01]  /*6ba0*/  LDG.E.U8 R25, [R4.64] ;  /* 0x0000002404197981 */ /* 0x000362000c1e1100 */
[----:B------:R-:W-:Y:S05]  /*6bb0*/  BRA `(.L_x_13590) ;  /* 0x00000db000007947 */ /* 0x000fea0003800000 */
.L_x_13625:
        /* <DEDUP_REMOVED lines=8> */
.L_x_13629:
[----:B------:R1:W5:Y:S01]  /*6c40*/  LDG.E.U8 R25, [R4.64] ;  /* 0x0000002404197981 */ /* 0x000362000c1e1100 */
[----:B------:R-:W-:Y:S05]  /*6c50*/  BRA `(.L_x_13590) ;  /* 0x00000d1000007947 */ /* 0x000fea0003800000 */
.L_x_13628:
[----:B------:R1:W5:Y:S01]  /*6c60*/  LDG.E.U16 R25, [R4.64] ;  /* 0x0000002404197981 */ /* 0x000362000c1e1500 */
[----:B------:R-:W-:Y:S05]  /*6c70*/  BRA `(.L_x_13590) ;  /* 0x00000cf000007947 */ /* 0x000fea0003800000 */
.L_x_13624:
        /* <DEDUP_REMOVED lines=10> */
.L_x_13631:
[----:B------:R-:W2:Y:S02]  /*6d20*/  LDG.E.U16 R2, [R4.64] ;  /* 0x0000002404027981 */ /* 0x000ea4000c1e1500 */
[----:B--2---:R-:W-:-:S06]  /*6d30*/  HADD2.F32 R2, -RZ, R2.H0_H0 ;  /* 0x20000002ff027230 */ /* 0x004fcc0000004100 */
[----:B------:R-:W1:Y:S02]  /*6d40*/  F2I.S64.TRUNC R2, R2 ;  /* 0x0000000200027311 */ /* 0x000e64000020d900 */
[----:B-1----:R-:W-:Y:S01]  /*6d50*/  PRMT R25, R2, 0x7610, R25 ;  /* 0x0000761002197816 */ /* 0x002fe20000000019 */
[----:B------:R-:W-:Y:S05]  /*6d60*/  BRA `(.L_x_13590) ;  /* 0x00000c0000007947 */ /* 0x000fea0003800000 */
.L_x_13630:
        /* <DEDUP_REMOVED lines=10> */
.L_x_13633:
[----:B------:R-:W2:Y:S02]  /*6e10*/  LDG.E.U16 R4, [R4.64] ;  /* 0x0000002404047981 */ /* 0x000ea4000c1e1500 */
[----:B--2---:R-:W-:-:S06]  /*6e20*/  HADD2.F32 R2, -RZ, R4.H0_H0 ;  /* 0x20000004ff027230 */ /* 0x004fcc0000004100 */
[----:B------:R-:W1:Y:S02]  /*6e30*/  F2I.S64.TRUNC R2, R2 ;  /* 0x0000000200027311 */ /* 0x000e64000020d900 */
[----:B-1----:R-:W-:Y:S01]  /*6e40*/  PRMT R25, R2, 0x7610, R25 ;  /* 0x0000761002197816 */ /* 0x002fe20000000019 */
[----:B------:R-:W-:Y:S05]  /*6e50*/  BRA `(.L_x_13590) ;  /* 0x00000b1000007947 */ /* 0x000fea0003800000 */
.L_x_13632:
[----:B------:R-:W2:Y:S02]  /*6e60*/  LDG.E.64 R2, [R4.64] ;  /* 0x0000002404027981 */ /* 0x000ea4000c1e1b00 */
[----:B--2---:R-:W1:Y:S02]  /*6e70*/  F2I.S64.F64.TRUNC R2, R2 ;  /* 0x0000000200027311 */ /* 0x004e64000030d900 */
[----:B-1----:R-:W-:Y:S01]  /*6e80*/  PRMT R25, R2, 0x7610, R25 ;  /* 0x0000761002197816 */ /* 0x002fe20000000019 */
[----:B------:R-:W-:Y:S05]  /*6e90*/  BRA `(.L_x_13590) ;  /* 0x00000ad000007947 */ /* 0x000fea0003800000 */
.L_x_13623:
        /* <DEDUP_REMOVED lines=12> */
.L_x_13636:
[----:B------:R-:W2:Y:S02]  /*6f60*/  LDG.E.64 R4, [R4.64] ;  /* 0x0000002404047981 */ /* 0x000ea4000c1e1b00 */
[----:B--2---:R-:W1:Y:S02]  /*6f70*/  F2I.S64.F64.TRUNC R2, R4 ;  /* 0x0000000400027311 */ /* 0x004e64000030d900 */
[----:B-1----:R-:W-:Y:S01]  /*6f80*/  PRMT R25, R2, 0x7610, R25 ;  /* 0x0000761002197816 */ /* 0x002fe20000000019 */
[----:B------:R-:W-:Y:S05]  /*6f90*/  BRA `(.L_x_13590) ;  /* 0x000009d000007947 */ /* 0x000fea0003800000 */
.L_x_13635:
        /* <DEDUP_REMOVED lines=28> */
.L_x_13638:
        /* <DEDUP_REMOVED lines=15> */
.L_x_13637:
[----:B------:R-:W2:Y:S02]  /*7250*/  LDG.E.U16 R2, [R4.64] ;  /* 0x0000002404027981 */ /* 0x000ea4000c1e1500 */
[----:B--2---:R-:W-:-:S06]  /*7260*/  PRMT R2, RZ, 0x5410, R2 ;  /* 0x00005410ff027816 */ /* 0x004fcc0000000002 */
[----:B------:R-:W1:Y:S02]  /*7270*/  F2I.S64.TRUNC R2, R2 ;  /* 0x0000000200027311 */ /* 0x000e64000020d900 */
[----:B-1----:R-:W-:Y:S01]  /*7280*/  PRMT R25, R2, 0x7610, R25 ;  /* 0x0000761002197816 */ /* 0x002fe20000000019 */
[----:B------:R-:W-:Y:S05]  /*7290*/  BRA `(.L_x_13590) ;  /* 0x000006d000007947 */ /* 0x000fea0003800000 */
.L_x_13634:
        /* <DEDUP_REMOVED lines=10> */
.L_x_13641:
        /* <DEDUP_REMOVED lines=21> */
.L_x_13645:
[----:B------:R-:W-:Y:S05]  /*7490*/  BSYNC B1 ;  /* 0x0000000000017941 */ /* 0x000fea0003800000 */
.L_x_13644:
[----:B------:R-:W-:Y:S01]  /*74a0*/  IMAD.SHL.U32 R2, R2, 0x100000, RZ ;  /* 0x0010000002027824 */ /* 0x000fe200078e00ff */
[----:B------:R-:W-:-:S04]  /*74b0*/  LEA R3, R0, 0x3b800000, 0x17 ;  /* 0x3b80000000037811 */ /* 0x000fc800078eb8ff */
[----:B------:R-:W-:Y:S02]  /*74c0*/  LOP3.LUT R2, R3, R2, R4, 0xfe, !PT ;  /* 0x0000000203027212 */ /* 0x000fe400078efe04 */
.L_x_13643:
[----:B------:R-:W-:Y:S05]  /*74d0*/  BSYNC B0 ;  /* 0x0000000000007941 */ /* 0x000fea0003800000 */
.L_x_13642:
[----:B------:R-:W1:Y:S02]  /*74e0*/  F2I.S64.TRUNC R2, R2 ;  /* 0x0000000200027311 */ /* 0x000e64000020d900 */
[----:B-1----:R-:W-:Y:S01]  /*74f0*/  PRMT R25, R2, 0x7610, R25 ;  /* 0x0000761002197816 */ /* 0x002fe20000000019 */
[----:B------:R-:W-:Y:S05]  /*7500*/  BRA `(.L_x_13590) ;  /* 0x0000046000007947 */ /* 0x000fea0003800000 */
.L_x_13640:
        /* <DEDUP_REMOVED lines=21> */
.L_x_13649:
[----:B------:R-:W-:Y:S05]  /*7660*/  BSYNC B1 ;  /* 0x0000000000017941 */ /* 0x000fea0003800000 */
.L_x_13648:
[----:B------:R-:W-:Y:S01]  /*7670*/  IMAD.SHL.U32 R2, R2, 0x200000, RZ ;  /* 0x0020000002027824 */ /* 0x000fe200078e00ff */
[----:B------:R-:W-:-:S04]  /*7680*/  LEA R3, R0, 0x37800000, 0x17 ;  /* 0x3780000000037811 */ /* 0x000fc800078eb8ff */
[----:B------:R-:W-:Y:S02]  /*7690*/  LOP3.LUT R2, R3, R2, R4, 0xfe, !PT ;  /* 0x0000000203027212 */ /* 0x000fe400078efe04 */
.L_x_13647:
[----:B------:R-:W-:Y:S05]  /*76a0*/  BSYNC B0 ;  /* 0x0000000000007941 */ /* 0x000fea0003800000 */
.L_x_13646:
[----:B------:R-:W1:Y:S02]  /*76b0*/  F2I.S64.TRUNC R2, R2 ;  /* 0x0000000200027311 */ /* 0x000e64000020d900 */
[----:B-1----:R-:W-:Y:S01]  /*76c0*/  PRMT R25, R2, 0x7610, R25 ;  /* 0x0000761002197816 */ /* 0x002fe20000000019 */
[----:B------:R-:W-:Y:S05]  /*76d0*/  BRA `(.L_x_13590) ;  /* 0x0000029000007947 */ /* 0x000fea0003800000 */
.L_x_13639:
        /* <DEDUP_REMOVED lines=14> */
.L_x_13653:
[----:B------:R-:W-:Y:S05]  /*77c0*/  BSYNC B0 ;  /* 0x0000000000007941 */ /* 0x000fea0003800000 */
.L_x_13652:
[----:B------:R-:W1:Y:S02]  /*77d0*/  F2I.S64.TRUNC R2, R2 ;  /* 0x0000000200027311 */ /* 0x000e64000020d900 */
[----:B-1----:R-:W-:Y:S01]  /*77e0*/  PRMT R25, R2, 0x7610, R25 ;  /* 0x0000761002197816 */ /* 0x002fe20000000019 */
[----:B------:R-:W-:Y:S05]  /*77f0*/  BRA `(.L_x_13590) ;  /* 0x0000017000007947 */ /* 0x000fea0003800000 */
.L_x_13627:
        /* <DEDUP_REMOVED lines=19> */
[----:B------:R-:W-:Y:S05]  /*7930*/  BRA `(.L_x_13590) ;  /* 0x0000003000007947 */ /* 0x000fea0003800000 */
.L_x_13651:
[----:B------:R1:W5:Y:S01]  /*7940*/  LDG.E.U8 R25, [R4.64] ;  /* 0x0000002404197981 */ /* 0x000362000c1e1100 */
[----:B------:R-:W-:Y:S05]  /*7950*/  BRA `(.L_x_13590) ;  /* 0x0000001000007947 */ /* 0x000fea0003800000 */
.L_x_13650:
[----:B------:R1:W5:Y:S02]  /*7960*/  LDG.E.U8 R25, [R4.64] ;  /* 0x0000002404197981 */ /* 0x000364000c1e1100 */
.L_x_13590:
[----:B------:R-:W-:Y:S05]  /*7970*/  BSYNC B6 ;  /* 0x0000000000067941 */ /* 0x000fea0003800000 */
.L_x_13589:
[----:B------:R-:W2:Y:S01]  /*7980*/  S2R R17, SR_TID.X ;  /* 0x0000000000117919 */ /* 0x000ea20000002100 */
[----:B-----5:R-:W-:Y:S01]  /*7990*/  LOP3.LUT P0, RZ, R23, 0xff, RZ, 0xc0, !PT ;  /* 0x000000ff17ff7812 */ /* 0x020fe2000780c0ff */
[----:B------:R-:W-:Y:S01]  /*79a0*/  BSSY B6, `(.L_x_13654) ;  /* 0x00000fd000067945 */ /* 0x000fe20003800000 */
[----:B------:R-:W-:Y:S02]  /*79b0*/  LOP3.LUT P2, RZ, R22, 0xff, RZ, 0xc0, !PT ;  /* 0x000000ff16ff7812 */ /* 0x000fe4000784c0ff */
[----:B------:R-:W3:Y:S01]  /*79c0*/  LDC.U8 R22, c[0x0][0x190] ;  /* 0x00006400ff167b82 */ /* 0x000ee20000000000 */
[----:B------:R-:W-:Y:S02]  /*79d0*/  LOP3.LUT P1, RZ, R25, 0xff, RZ, 0xc0, !PT ;  /* 0x000000ff19ff7812 */ /* 0x000fe4000782c0ff */
[----:B------:R-:W-:Y:S02]  /*79e0*/  PLOP3.LUT P0, PT, P2, P0, PT, 0x28, 0x0 ;  /* 0x000000000000781c */ /* 0x000fe40001700570 */
[----:B------:R-:W-:-:S02]  /*79f0*/  LOP3.LUT P2, RZ, R29, 0xff, RZ, 0xc0, !PT ;  /* 0x000000ff1dff7812 */ /* 0x000fc4000784c0ff */
[----:B------:R-:W-:Y:S02]  /*7a00*/  LOP3.LUT P5, RZ, R24, 0xff, RZ, 0xc0, !PT ;  /* 0x000000ff18ff7812 */ /* 0x000fe400078ac0ff */
[----:B------:R-:W-:Y:S02]  /*7a10*/  PLOP3.LUT P1, PT, P2, P1, PT, 0x28, 0x0 ;  /* 0x000000000000781c */ /* 0x000fe40001722570 */
[----:B------:R-:W-:Y:S02]  /*7a20*/  LOP3.LUT P6, RZ, R19, 0xff, RZ, 0xc0, !PT ;  /* 0x000000ff13ff7812 */ /* 0x000fe400078cc0ff */
[----:B------:R-:W-:Y:S02]  /*7a30*/  LOP3.LUT P4, RZ, R27, 0xff, RZ, 0xc0, !PT ;  /* 0x000000ff1bff7812 */ /* 0x000fe4000788c0ff */
[----:B------:R-:W-:Y:S02]  /*7a40*/  LOP3.LUT P3, RZ, R26, 0xff, RZ, 0xc0, !PT ;  /* 0x000000ff1aff7812 */ /* 0x000fe4000786c0ff */
[----:B------:R-:W-:-:S02]  /*7a50*/  PLOP3.LUT P5, PT, P6, P5, PT, 0x28, 0x0 ;  /* 0x000000000000781c */ /* 0x000fc400037aa570 */
[----:B--2---:R-:W-:Y:S02]  /*7a60*/  ISETP.GE.AND P2, PT, R17, R18, PT ;  /* 0x000000121100720c */ /* 0x004fe40003f46270 */
[----:B------:R-:W-:Y:S02]  /*7a70*/  PLOP3.LUT P3, PT, P3, P4, PT, 0x28, 0x0 ;  /* 0x000000000000781c */ /* 0x000fe40001f68570 */
[----:B-1----:R-:W-:Y:S02]  /*7a80*/  SEL R4, RZ, 0x1, !P0 ;  /* 0x00000001ff047807 */ /* 0x002fe40004000000 */
[----:B------:R-:W-:Y:S02]  /*7a90*/  SEL R28, RZ, 0x1, !P5 ;  /* 0x00000001ff1c7807 */ /* 0x000fe40006800000 */
[----:B------:R-:W-:Y:S02]  /*7aa0*/  SEL R26, RZ, 0x1, !P3 ;  /* 0x00000001ff1a7807 */ /* 0x000fe40005800000 */
[----:B------:R-:W-:-:S03]  /*7ab0*/  SEL R24, RZ, 0x1, !P1 ;  /* 0x00000001ff187807 */ /* 0x000fc60004800000 */
        /* <DEDUP_REMOVED lines=20> */
.L_x_13659:
[----:B------:R1:W-:Y:S01]  /*7c00*/  STG.E.U8 [R2.64], R4 ;  /* 0x0000000402007986 */ /* 0x0003e2000c101124 */
[----:B------:R-:W-:Y:S05]  /*7c10*/  BRA `(.L_x_13655) ;  /* 0x00000d5000007947 */ /* 0x000fea0003800000 */
.L_x_13658:
        /* <DEDUP_REMOVED lines=9> */
.L_x_13662:
[----:B------:R1:W-:Y:S01]  /*7cb0*/  STG.E [R2.64], R4 ;  /* 0x0000000402007986 */ /* 0x0003e2000c101924 */
[----:B------:R-:W-:Y:S05]  /*7cc0*/  BRA `(.L_x_13655) ;  /* 0x00000ca000007947 */ /* 0x000fea0003800000 */
.L_x_13661:
[----:B------:R1:W-:Y:S01]  /*7cd0*/  STG.E.U16 [R2.64], R4 ;  /* 0x0000000402007986 */ /* 0x0003e2000c101524 */
[----:B------:R-:W-:Y:S05]  /*7ce0*/  BRA `(.L_x_13655) ;  /* 0x00000c8000007947 */ /* 0x000fea0003800000 */
.L_x_13657:
[----:B------:R-:W-:-:S13]  /*7cf0*/  ISETP.GT.AND P0, PT, R0, 0x6, PT ;  /* 0x000000060000780c */ /* 0x000fda0003f04270 */
[----:B------:R-:W-:Y:S05]  /*7d00*/  @P0 BRA `(.L_x_13663) ;  /* 0x000000b000000947 */ /* 0x000fea0003800000 */
[----:B------:R-:W-:-:S13]  /*7d10*/  ISETP.NE.AND P0, PT, R0, 0x5, PT ;  /* 0x000000050000780c */ /* 0x000fda0003f05270 */
[----:B------:R-:W-:Y:S05]  /*7d20*/  @!P0 BRA `(.L_x_13664) ;  /* 0x0000005000008947 */ /* 0x000fea0003800000 */
[----:B------:R-:W-:-:S13]  /*7d30*/  ISETP.NE.AND P0, PT, R0, 0x6, PT ;  /* 0x000000060000780c */ /* 0x000fda0003f05270 */
[----:B------:R-:W-:Y:S05]  /*7d40*/  @P0 BRA `(.L_x_13660) ;  /* 0x00000aa000000947 */ /* 0x000fea0003800000 */
[----:B------:R-:W1:Y:S02]  /*7d50*/  I2F.S16 R5, R4 ;  /* 0x0000000400057306 */ /* 0x000e640000101400 */
[----:B-1----:R1:W-:Y:S01]  /*7d60*/  STG.E [R2.64], R5 ;  /* 0x0000000502007986 */ /* 0x0023e2000c101924 */
[----:B------:R-:W-:Y:S05]  /*7d70*/  BRA `(.L_x_13655) ;  /* 0x00000bf000007947 */ /* 0x000fea0003800000 */
.L_x_13664:
[----:B------:R-:W1:Y:S02]  /*7d80*/  I2F.S16 R0, R4 ;  /* 0x0000000400007306 */ /* 0x000e640000101400 */
[----:B-1----:R-:W-:-:S05]  /*7d90*/  F2FP.PACK_AB R0, RZ, R0 ;  /* 0x00000000ff00723e */ /* 0x002fca00000000ff */
[----:B------:R1:W-:Y:S01]  /*7da0*/  STG.E.U16 [R2.64], R0 ;  /* 0x0000000002007986 */ /* 0x0003e2000c101524 */
[----:B------:R-:W-:Y:S05]  /*7db0*/  BRA `(.L_x_13655) ;  /* 0x00000bb000007947 */ /* 0x000fea0003800000 */
.L_x_13663:
[----:B------:R-:W-:-:S13]  /*7dc0*/  ISETP.NE.AND P0, PT, R0, 0x7, PT ;  /* 0x000000070000780c */ /* 0x000fda0003f05270 */
[----:B------:R-:W-:Y:S05]  /*7dd0*/  @!P0 BRA `(.L_x_13665) ;  /* 0x000000d000008947 */ /* 0x000fea0003800000 */
[----:B------:R-:W-:-:S13]  /*7de0*/  ISETP.NE.AND P0, PT, R0, 0x8, PT ;  /* 0x000000080000780c */ /* 0x000fda0003f05270 */
[----:B------:R-:W-:Y:S05]  /*7df0*/  @!P0 BRA `(.L_x_13666) ;  /* 0x0000006000008947 */ /* 0x000fea0003800000 */
[----:B------:R-:W-:-:S13]  /*7e00*/  ISETP.NE.AND P0, PT, R0, 0x9, PT ;  /* 0x000000090000780c */ /* 0x000fda0003f05270 */
[----:B------:R-:W-:Y:S05]  /*7e10*/  @P0 BRA `(.L_x_13660) ;  /* 0x000009d000000947 */ /* 0x000fea0003800000 */
[----:B------:R-:W1:Y:S01]  /*7e20*/  I2F.S16 R4, R4 ;  /* 0x0000000400047306 */ /* 0x000e620000101400 */
[----:B------:R-:W-:-:S05]  /*7e30*/  IMAD.MOV.U32 R5, RZ, RZ, RZ ;  /* 0x000000ffff057224 */ /* 0x000fca00078e00ff */
[----:B-1----:R1:W-:Y:S01]  /*7e40*/  STG.E.64 [R2.64], R4 ;  /* 0x0000000402007986 */ /* 0x0023e2000c101b24 */
[----:B------:R-:W-:Y:S05]  /*7e50*/  BRA `(.L_x_13655) ;  /* 0x00000b1000007947 */ /* 0x000fea0003800000 */
.L_x_13666:
[----:B------:R-:W1:Y:S02]  /*7e60*/  I2F.S16 R4, R4 ;  /* 0x0000000400047306 */ /* 0x000e640000101400 */
[----:B-1----:R-:W-:-:S04]  /*7e70*/  F2FP.PACK_AB R5, RZ, R4 ;  /* 0x00000004ff05723e */ /* 0x002fc800000000ff */
[----:B------:R-:W-:-:S05]  /*7e80*/  PRMT R5, R5, 0x5410, RZ ;  /* 0x0000541005057816 */ /* 0x000fca00000000ff */
[----:B------:R1:W-:Y:S01]  /*7e90*/  STG.E [R2.64], R5 ;  /* 0x0000000502007986 */ /* 0x0003e2000c101924 */
[----:B------:R-:W-:Y:S05]  /*7ea0*/  BRA `(.L_x_13655) ;  /* 0x00000ac000007947 */ /* 0x000fea0003800000 */
.L_x_13665:
[----:B------:R-:W1:Y:S02]  /*7eb0*/  I2F.F64.S16 R4, R4 ;  /* 0x0000000400047312 */ /* 0x000e640000101c00 */
[----:B-1----:R1:W-:Y:S01]  /*7ec0*/  STG.E.64 [R2.64], R4 ;  /* 0x0000000402007986 */ /* 0x0023e2000c101b24 */
[----:B------:R-:W-:Y:S05]  /*7ed0*/  BRA `(.L_x_13655) ;  /* 0x00000a9000007947 */ /* 0x000fea0003800000 */
.L_x_13656:
        /* <DEDUP_REMOVED lines=10> */
.L_x_13669:
[----:B------:R-:W1:Y:S01]  /*7f80*/  I2F.F64.S16 R4, R4 ;  /* 0x0000000400047312 */ /* 0x000e620000101c00 */
[----:B0-----:R-:W-:-:S05]  /*7f90*/  CS2R R6, SRZ ;  /* 0x0000000000067805 */ /* 0x001fca000001ff00 */
[----:B-1----:R0:W-:Y:S01]  /*7fa0*/  STG.E.128 [R2.64], R4 ;  /* 0x0000000402007986 */ /* 0x0021e2000c101d24 */
[----:B------:R-:W-:Y:S05]  /*7fb0*/  BRA `(.L_x_13655) ;  /* 0x000009b000007947 */ /* 0x000fea0003800000 */
.L_x_13668:
[----:B------:R-:W-:-:S13]  /*7fc0*/  ISETP.NE.AND P0, PT, R0, 0xf, PT ;  /* 0x0000000f0000780c */ /* 0x000fda0003f05270 */
[----:B------:R-:W-:Y:S05]  /*7fd0*/  @!P0 BRA `(.L_x_13670) ;  /* 0x000002d000008947 */ /* 0x000fea0003800000 */
[----:B------:R-:W-:-:S13]  /*7fe0*/  ISETP.NE.AND P0, PT, R0, 0x17, PT ;  /* 0x000000170000780c */ /* 0x000fda0003f05270 */
[----:B------:R-:W-:Y:S05]  /*7ff0*/  @!P0 BRA `(.L_x_13671) ;  /* 0x0000015000008947 */ /* 0x000fea0003800000 */
[----:B------:R-:W-:-:S13]  /*8000*/  ISETP.NE.AND P0, PT, R0, 0x18, PT ;  /* 0x000000180000780c */ /* 0x000fda0003f05270 */
[----:B------:R-:W-:Y:S05]  /*8010*/  @P0 BRA `(.L_x_13660) ;  /* 0x000007d000000947 */ /* 0x000fea0003800000 */
[----:B0-----:R-:W0:Y:S01]  /*8020*/  I2F.S16 R7, R4 ;  /* 0x0000000400077306 */ /* 0x001e220000101400 */
        /* <DEDUP_REMOVED lines=14> */
.L_x_13673:
[----:B------:R-:W-:Y:S05]  /*8110*/  BSYNC B0 ;  /* 0x0000000000007941 */ /* 0x000fea0003800000 */
.L_x_13672:
[----:B------:R-:W-:-:S05]  /*8120*/  LOP3.LUT R5, R0, R5, RZ, 0xfc, !PT ;  /* 0x0000000500057212 */ /* 0x000fca00078efcff */
[----:B------:R0:W-:Y:S01]  /*8130*/  STG.E.U8 [R2.64], R5 ;  /* 0x0000000502007986 */ /* 0x0001e2000c101124 */
[----:B------:R-:W-:Y:S05]  /*8140*/  BRA `(.L_x_13655) ;  /* 0x0000082000007947 */ /* 0x000fea0003800000 */
.L_x_13671:
        /* <DEDUP_REMOVED lines=13> */
.L_x_13675:
[----:B------:R-:W-:Y:S01]  /*8220*/  IMAD.MOV.U32 R0, RZ, RZ, 0x7f ;  /* 0x0000007fff007424 */ /* 0x000fe200078e00ff */
[----:B------:R-:W-:-:S04]  /*8230*/  ISETP.GT.U32.AND P0, PT, R5, 0x7f800000, PT ;  /* 0x7f8000000500780c */ /* 0x000fc80003f04070 */
[----:B------:R-:W-:-:S04]  /*8240*/  SEL R0, R0, 0x7c, P0 ;  /* 0x0000007c00007807 */ /* 0x000fc80000000000 */
.L_x_13676:
[----:B------:R-:W-:Y:S05]  /*8250*/  BSYNC B0 ;  /* 0x0000000000007941 */ /* 0x000fea0003800000 */
.L_x_13674:
[----:B------:R-:W-:-:S04]  /*8260*/  LOP3.LUT R4, R7, 0x80000000, RZ, 0xc0, !PT ;  /* 0x8000000007047812 */ /* 0x000fc800078ec0ff */
[----:B------:R-:W-:-:S04]  /*8270*/  SHF.R.U32.HI R5, RZ, 0x18, R4 ;  /* 0x00000018ff057819 */ /* 0x000fc80000011604 */
[----:B------:R-:W-:-:S05]  /*8280*/  LOP3.LUT R5, R0, R5, RZ, 0xfc, !PT ;  /* 0x0000000500057212 */ /* 0x000fca00078efcff */
[----:B------:R0:W-:Y:S01]  /*8290*/  STG.E.U8 [R2.64], R5 ;  /* 0x0000000502007986 */ /* 0x0001e2000c101124 */
[----:B------:R-:W-:Y:S05]  /*82a0*/  BRA `(.L_x_13655) ;  /* 0x000006c000007947 */ /* 0x000fea0003800000 */
.L_x_13670:
[----:B------:R-:W1:Y:S02]  /*82b0*/  I2F.S16 R0, R4 ;  /* 0x0000000400007306 */ /* 0x000e640000101400 */
[----:B-1----:R-:W-:-:S05]  /*82c0*/  F2FP.BF16.PACK_AB R0, RZ, R0 ;  /* 0x00000000ff00723e */ /* 0x002fca00000010ff */
[----:B------:R1:W-:Y:S01]  /*82d0*/  STG.E.U16 [R2.64], R0 ;  /* 0x0000000002007986 */ /* 0x0003e2000c101524 */
[----:B------:R-:W-:Y:S05]  /*82e0*/  BRA `(.L_x_13655) ;  /* 0x0000068000007947 */ /* 0x000fea0003800000 */
.L_x_13667:
        /* <DEDUP_REMOVED lines=10> */
.L_x_13679:
[----:B0-----:R-:W0:Y:S01]  /*8390*/  I2F.S16 R7, R4 ;  /* 0x0000000400077306 */ /* 0x001e220000101400 */
        /* <DEDUP_REMOVED lines=16> */
.L_x_13682:
[----:B------:R-:W-:-:S04]  /*84a0*/  LOP3.LUT R0, R7, 0x80000000, RZ, 0xc0, !PT ;  /* 0x8000000007007812 */ /* 0x000fc800078ec0ff */
[----:B------:R-:W-:-:S04]  /*84b0*/  SHF.R.U32.HI R5, RZ, 0x18, R0 ;  /* 0x00000018ff057819 */ /* 0x000fc80000011600 */
[----:B------:R-:W-:-:S04]  /*84c0*/  LOP3.LUT R4, R4, R5, RZ, 0xfc, !PT ;  /* 0x0000000504047212 */ /* 0x000fc800078efcff */
[----:B------:R-:W-:Y:S02]  /*84d0*/  PRMT R0, R4, 0x7610, R0 ;  /* 0x0000761004007816 */ /* 0x000fe40000000000 */
.L_x_13681:
[----:B------:R-:W-:Y:S05]  /*84e0*/  BSYNC B0 ;  /* 0x0000000000007941 */ /* 0x000fea0003800000 */
.L_x_13680:
[----:B------:R0:W-:Y:S01]  /*84f0*/  STG.E.U8 [R2.64], R0 ;  /* 0x0000000002007986 */ /* 0x0001e2000c101124 */
[----:B------:R-:W-:Y:S05]  /*8500*/  BRA `(.L_x_13655) ;  /* 0x0000046000007947 */ /* 0x000fea0003800000 */
.L_x_13678:
        /* <DEDUP_REMOVED lines=17> */
.L_x_13685:
[----:B------:R-:W-:-:S04]  /*8620*/  LOP3.LUT R0, R7, 0x80000000, RZ, 0xc0, !PT ;  /* 0x8000000007007812 */ /* 0x000fc800078ec0ff */
[----:B------:R-:W-:-:S04]  /*8630*/  SHF.R.U32.HI R5, RZ, 0x18, R0 ;  /* 0x00000018ff057819 */ /* 0x000fc80000011600 */
[----:B------:R-:W-:-:S04]  /*8640*/  LOP3.LUT R4, R4, R5, RZ, 0xfc, !PT ;  /* 0x0000000504047212 */ /* 0x000fc800078efcff */
[----:B------:R-:W-:Y:S02]  /*8650*/  PRMT R0, R4, 0x7610, R0 ;  /* 0x0000761004007816 */ /* 0x000fe40000000000 */
.L_x_13684:
[----:B------:R-:W-:Y:S05]  /*8660*/  BSYNC B0 ;  /* 0x0000000000007941 */ /* 0x000fea0003800000 */
.L_x_13683:
[----:B------:R0:W-:Y:S01]  /*8670*/  STG.E.U8 [R2.64], R0 ;  /* 0x0000000002007986 */ /* 0x0001e2000c101124 */
[----:B------:R-:W-:Y:S05]  /*8680*/  BRA `(.L_x_13655) ;  /* 0x000002e000007947 */ /* 0x000fea0003800000 */
.L_x_13677:
[----:B------:R-:W-:-:S13]  /*8690*/  ISETP.NE.AND P0, PT, R0, 0x1c, PT ;  /* 0x0000001c0000780c */ /* 0x000fda0003f05270 */
[----:B------:R-:W-:Y:S05]  /*86a0*/  @!P0 BRA `(.L_x_13686) ;  /* 0x000002b000008947 */ /* 0x000fea0003800000 */
[----:B------:R-:W-:-:S13]  /*86b0*/  ISETP.NE.AND P0, PT, R0, 0x1d, PT ;  /* 0x0000001d0000780c */ /* 0x000fda0003f05270 */
[----:B------:R-:W-:Y:S05]  /*86c0*/  @!P0 BRA `(.L_x_13687) ;  /* 0x0000026000008947 */ /* 0x000fea0003800000 */
[----:B------:R-:W-:-:S13]  /*86d0*/  ISETP.NE.AND P0, PT, R0, 0x2c, PT ;  /* 0x0000002c0000780c */ /* 0x000fda0003f05270 */
[----:B------:R-:W-:Y:S05]  /*86e0*/  @P0 BRA `(.L_x_13660) ;  /* 0x0000010000000947 */ /* 0x000fea0003800000 */
[----:B------:R-:W1:Y:S01]  /*86f0*/  I2F.S16 R4, R4 ;  /* 0x0000000400047306 */ /* 0x000e620000101400 */
        /* <DEDUP_REMOVED lines=15> */
.L_x_13660:
[----:B------:R-:W-:Y:S01]  /*87f0*/  MOV R2, 0x0 ;  /* 0x0000000000027802 */ /* 0x000fe20000000f00 */
[----:B------:R-:W-:Y:S02]  /*8800*/  IMAD.MOV.U32 R4, RZ, RZ, c[0x4][0x140] ;  /* 0x01005000ff047624 */ /* 0x000fe400078e00ff */
[----:B------:R-:W-:Y:S02]  /*8810*/  IMAD.MOV.U32 R5, RZ, RZ, c[0x4][0x144] ;  /* 0x01005100ff057624 */ /* 0x000fe400078e00ff */
[----:B0-----:R-:W-:Y:S01]  /*8820*/  IMAD.MOV.U32 R6, RZ, RZ, c[0x4][0x148] ;  /* 0x01005200ff067624 */ /* 0x001fe200078e00ff */
        /* <DEDUP_REMOVED lines=16> */
.L_x_13687:
[----:B------:R-:W-:-:S05]  /*8930*/  IMAD.MOV.U32 R5, RZ, RZ, RZ ;  /* 0x000000ffff057224 */ /* 0x000fca00078e00ff */
[----:B------:R1:W-:Y:S01]  /*8940*/  STG.E.64 [R2.64], R4 ;  /* 0x0000000402007986 */ /* 0x0003e2000c101b24 */
[----:B------:R-:W-:Y:S05]  /*8950*/  BRA `(.L_x_13655) ;  /* 0x0000001000007947 */ /* 0x000fea0003800000 */
.L_x_13686:
[----:B------:R1:W-:Y:S02]  /*8960*/  STG.E [R2.64], R4 ;  /* 0x0000000402007986 */ /* 0x0003e4000c101924 */
.L_x_13655:
[----:B---3--:R-:W-:Y:S05]  /*8970*/  BSYNC B6 ;  /* 0x0000000000067941 */ /* 0x008fea0003800000 */
.L_x_13654:
[----:B------:R-:W-:Y:S01]  /*8980*/  ISETP.GE.AND P0, PT, R17, R18, PT ;  /* 0x000000121100720c */ /* 0x000fe20003f06270 */
[----:B------:R-:W-:-:S12]  /*8990*/  BSSY B6, `(.L_x_13688) ;  /* 0x00001d8000067945 */ /* 0x000fd80003800000 */
[----:B------:R-:W-:Y:S05]  /*89a0*/  @P0 BRA `(.L_x_13689) ;  /* 0x00001d6000000947 */ /* 0x000fea0003800000 */
[----:B01----:R-:W-:Y:S01]  /*89b0*/  IMAD R0, R16, 0x200, R17 ;  /* 0x0000020010007824 */ /* 0x003fe200078e0211 */
        /* <DEDUP_REMOVED lines=17> */
.L_x_13693:
[----:B------:R0:W-:Y:S01]  /*8ad0*/  STG.E.U8 [R2.64], R28 ;  /* 0x0000001c02007986 */ /* 0x0001e2000c101124 */
[----:B------:R-:W-:Y:S05]  /*8ae0*/  BRA `(.L_x_13695) ;  /* 0x00000d5000007947 */ /* 0x000fea0003800000 */
.L_x_13692:
        /* <DEDUP_REMOVED lines=9> */
.L_x_13697:
[----:B------:R0:W-:Y:S01]  /*8b80*/  STG.E [R2.64], R28 ;  /* 0x0000001c02007986 */ /* 0x0001e2000c101924 */
[----:B------:R-:W-:Y:S05]  /*8b90*/  BRA `(.L_x_13695) ;  /* 0x00000ca000007947 */ /* 0x000fea0003800000 */
.L_x_13696:
[----:B------:R0:W-:Y:S01]  /*8ba0*/  STG.E.U16 [R2.64], R28 ;  /* 0x0000001c02007986 */ /* 0x0001e2000c101524 */
[----:B------:R-:W-:Y:S05]  /*8bb0*/  BRA `(.L_x_13695) ;  /* 0x00000c8000007947 */ /* 0x000fea0003800000 */
.L_x_13691:
        /* <DEDUP_REMOVED lines=9> */
.L_x_13699:
[----:B------:R-:W0:Y:S02]  /*8c50*/  I2F.S16 R0, R28 ;  /* 0x0000001c00007306 */ /* 0x000e240000101400 */
[----:B0-----:R-:W-:-:S05]  /*8c60*/  F2FP.PACK_AB R0, RZ, R0 ;  /* 0x00000000ff00723e */ /* 0x001fca00000000ff */
[----:B------:R0:W-:Y:S01]  /*8c70*/  STG.E.U16 [R2.64], R0 ;  /* 0x0000000002007986 */ /* 0x0001e2000c101524 */
[----:B------:R-:W-:Y:S05]  /*8c80*/  BRA `(.L_x_13695) ;  /* 0x00000bb000007947 */ /* 0x000fea0003800000 */
.L_x_13698:
        /* <DEDUP_REMOVED lines=10> */
.L_x_13701:
[----:B------:R-:W0:Y:S02]  /*8d30*/  I2F.S16 R28, R28 ;  /* 0x0000001c001c7306 */ /* 0x000e240000101400 */
[----:B0-----:R-:W-:-:S04]  /*8d40*/  F2FP.PACK_AB R5, RZ, R28 ;  /* 0x0000001cff05723e */ /* 0x001fc800000000ff */
[----:B------:R-:W-:-:S05]  /*8d50*/  PRMT R5, R5, 0x5410, RZ ;  /* 0x0000541005057816 */ /* 0x000fca00000000ff */
[----:B------:R0:W-:Y:S01]  /*8d60*/  STG.E [R2.64], R5 ;  /* 0x0000000502007986 */ /* 0x0001e2000c101924 */
[----:B------:R-:W-:Y:S05]  /*8d70*/  BRA `(.L_x_13695) ;  /* 0x00000ac000007947 */ /* 0x000fea0003800000 */
.L_x_13700:
[----:B------:R-:W0:Y:S02]  /*8d80*/  I2F.F64.S16 R28, R28 ;  /* 0x0000001c001c7312 */ /* 0x000e240000101c00 */
[----:B0-----:R0:W-:Y:S01]  /*8d90*/  STG.E.64 [R2.64], R28 ;  /* 0x0000001c02007986 */ /* 0x0011e2000c101b24 */
[----:B------:R-:W-:Y:S05]  /*8da0*/  BRA `(.L_x_13695) ;  /* 0x00000a9000007947 */ /* 0x000fea0003800000 */
.L_x_13690:
        /* <DEDUP_REMOVED lines=10> */
.L_x_13704:
[----:B------:R-:W0:Y:S01]  /*8e50*/  I2F.F64.S16 R4, R28 ;  /* 0x0000001c00047312 */ /* 0x000e220000101c00 */
[----:B------:R-:W-:-:S05]  /*8e60*/  CS2R R6, SRZ ;  /* 0x0000000000067805 */ /* 0x000fca000001ff00 */
[----:B0-----:R0:W-:Y:S01]  /*8e70*/  STG.E.128 [R2.64], R4 ;  /* 0x0000000402007986 */ /* 0x0011e2000c101d24 */
[----:B------:R-:W-:Y:S05]  /*8e80*/  BRA `(.L_x_13695) ;  /* 0x000009b000007947 */ /* 0x000fea0003800000 */
.L_x_13703:
        /* <DEDUP_REMOVED lines=21> */
.L_x_13708:
[----:B------:R-:W-:Y:S05]  /*8fe0*/  BSYNC B0 ;  /* 0x0000000000007941 */ /* 0x000fea0003800000 */
.L_x_13707:
[----:B------:R-:W-:-:S05]  /*8ff0*/  LOP3.LUT R5, R0, R5, RZ, 0xfc, !PT ;  /* 0x0000000500057212 */ /* 0x000fca00078efcff */
[----:B------:R0:W-:Y:S01]  /*9000*/  STG.E.U8 [R2.64], R5 ;  /* 0x0000000502007986 */ /* 0x0001e2000c101124 */
[----:B------:R-:W-:Y:S05]  /*9010*/  BRA `(.L_x_13695) ;  /* 0x0000082000007947 */ /* 0x000fea0003800000 */
.L_x_13706:
        /* <DEDUP_REMOVED lines=13> */
.L_x_13710:
[----:B------:R-:W-:Y:S01]  /*90f0*/  IMAD.MOV.U32 R0, RZ, RZ, 0x7f ;  /* 0x0000007fff007424 */ /* 0x000fe200078e00ff */
[----:B------:R-:W-:-:S04]  /*9100*/  ISETP.GT.U32.AND P0, PT, R4, 0x7f800000, PT ;  /* 0x7f8000000400780c */ /* 0x000fc80003f04070 */
[----:B------:R-:W-:-:S04]  /*9110*/  SEL R0, R0, 0x7c, P0 ;  /* 0x0000007c00007807 */ /* 0x000fc80000000000 */
.L_x_13711:
[----:B------:R-:W-:Y:S05]  /*9120*/  BSYNC B0 ;  /* 0x0000000000007941 */ /* 0x000fea0003800000 */
.L_x_13709:
[----:B------:R-:W-:-:S04]  /*9130*/  LOP3.LUT R4, R5, 0x80000000, RZ, 0xc0, !PT ;  /* 0x8000000005047812 */ /* 0x000fc800078ec0ff */
[----:B------:R-:W-:-:S04]  /*9140*/  SHF.R.U32.HI R5, RZ, 0x18, R4 ;  /* 0x00000018ff057819 */ /* 0x000fc80000011604 */
[----:B------:R-:W-:-:S05]  /*9150*/  LOP3.LUT R5, R0, R5, RZ, 0xfc, !PT ;  /* 0x0000000500057212 */ /* 0x000fca00078efcff */
[----:B------:R0:W-:Y:S01]  /*9160*/  STG.E.U8 [R2.64], R5 ;  /* 0x0000000502007986 */ /* 0x0001e2000c101124 */
[----:B------:R-:W-:Y:S05]  /*9170*/  BRA `(.L_x_13695) ;  /* 0x000006c000007947 */ /* 0x000fea0003800000 */
.L_x_13705:
[----:B------:R-:W0:Y:S02]  /*9180*/  I2F.S16 R0, R28 ;  /* 0x0000001c00007306 */ /* 0x000e240000101400 */
[----:B0-----:R-:W-:-:S05]  /*9190*/  F2FP.BF16.PACK_AB R0, RZ, R0 ;  /* 0x00000000ff00723e */ /* 0x001fca00000010ff */
[----:B------:R0:W-:Y:S01]  /*91a0*/  STG.E.U16 [R2.64], R0 ;  /* 0x0000000002007986 */ /* 0x0001e2000c101524 */
[----:B------:R-:W-:Y:S05]  /*91b0*/  BRA `(.L_x_13695) ;  /* 0x0000068000007947 */ /* 0x000fea0003800000 */
.L_x_13702:
        /* <DEDUP_REMOVED lines=10> */
.L_x_13714:
        /* <DEDUP_REMOVED lines=17> */
.L_x_13717:
[----:B------:R-:W-:-:S04]  /*9370*/  LOP3.LUT R0, R7, 0x80000000, RZ, 0xc0, !PT ;  /* 0x8000000007007812 */ /* 0x000fc800078ec0ff */
[----:B------:R-:W-:-:S04]  /*9380*/  SHF.R.U32.HI R5, RZ, 0x18, R0 ;  /* 0x00000018ff057819 */ /* 0x000fc80000011600 */
[----:B------:R-:W-:-:S04]  /*9390*/  LOP3.LUT R4, R4, R5, RZ, 0xfc, !PT ;  /* 0x0000000504047212 */ /* 0x000fc800078efcff */
[----:B------:R-:W-:Y:S02]  /*93a0*/  PRMT R0, R4, 0x7610, R0 ;  /* 0x0000761004007816 */ /* 0x000fe40000000000 */
.L_x_13716:
[----:B------:R-:W-:Y:S05]  /*93b0*/  BSYNC B0 ;  /* 0x0000000000007941 */ /* 0x000fea0003800000 */
.L_x_13715:
[----:B------:R0:W-:Y:S01]  /*93c0*/  STG.E.U8 [R2.64], R0 ;  /* 0x0000000002007986 */ /* 0x0001e2000c101124 */
[----:B------:R-:W-:Y:S05]  /*93d0*/  BRA `(.L_x_13695) ;  /* 0x0000046000007947 */ /* 0x000fea0003800000 */
.L_x_13713:
        /* <DEDUP_REMOVED lines=17> */
.L_x_13720:
[----:B------:R-:W-:-:S04]  /*94f0*/  LOP3.LUT R0, R7, 0x80000000, RZ, 0xc0, !PT ;  /* 0x8000000007007812 */ /* 0x000fc800078ec0ff */
[----:B------:R-:W-:-:S04]  /*9500*/  SHF.R.U32.HI R5, RZ, 0x18, R0 ;  /* 0x00000018ff057819 */ /* 0x000fc80000011600 */
[----:B------:R-:W-:-:S04]  /*9510*/  LOP3.LUT R4, R4, R5, RZ, 0xfc, !PT ;  /* 0x0000000504047212 */ /* 0x000fc800078efcff */
[----:B------:R-:W-:Y:S02]  /*9520*/  PRMT R0, R4, 0x7610, R0 ;  /* 0x0000761004007816 */ /* 0x000fe40000000000 */
.L_x_13719:
[----:B------:R-:W-:Y:S05]  /*9530*/  BSYNC B0 ;  /* 0x0000000000007941 */ /* 0x000fea0003800000 */
.L_x_13718:
[----:B------:R0:W-:Y:S01]  /*9540*/  STG.E.U8 [R2.64], R0 ;  /* 0x0000000002007986 */ /* 0x0001e2000c101124 */
[----:B------:R-:W-:Y:S05]  /*9550*/  BRA `(.L_x_13695) ;  /* 0x000002e000007947 */ /* 0x000fea0003800000 */
.L_x_13712:
        /* <DEDUP_REMOVED lines=22> */
.L_x_13694:
        /* <DEDUP_REMOVED lines=20> */
.L_x_13722:
[----:B------:R-:W-:-:S05]  /*9800*/  IMAD.MOV.U32 R29, RZ, RZ, RZ ;  /* 0x000000ffff1d7224 */ /* 0x000fca00078e00ff */
[----:B------:R0:W-:Y:S01]  /*9810*/  STG.E.64 [R2.64], R28 ;  /* 0x0000001c02007986 */ /* 0x0001e2000c101b24 */
[----:B------:R-:W-:Y:S05]  /*9820*/  BRA `(.L_x_13695) ;  /* 0x0000001000007947 */ /* 0x000fea0003800000 */
.L_x_13721:
[----:B------:R0:W-:Y:S02]  /*9830*/  STG.E [R2.64], R28 ;  /* 0x0000001c02007986 */ /* 0x0001e4000c101924 */
.L_x_13695:
        /* <DEDUP_REMOVED lines=21> */
.L_x_13726:
[----:B------:R0:W-:Y:S01]  /*9990*/  STG.E.U8 [R2.64], R26 ;  /* 0x0000001a02007986 */ /* 0x0001e2000c101124 */
[----:B------:R-:W-:Y:S05]  /*99a0*/  BRA `(.L_x_13728) ;  /* 0x00000d5000007947 */ /* 0x000fea0003800000 */
.L_x_13725:
        /* <DEDUP_REMOVED lines=9> */
.L_x_13730:
[----:B------:R0:W-:Y:S01]  /*9a40*/  STG.E [R2.64], R26 ;  /* 0x0000001a02007986 */ /* 0x0001e2000c101924 */
[----:B------:R-:W-:Y:S05]  /*9a50*/  BRA `(.L_x_13728) ;  /* 0x00000ca000007947 */ /* 0x000fea0003800000 */
.L_x_13729:
[----:B------:R0:W-:Y:S01]  /*9a60*/  STG.E.U16 [R2.64], R26 ;  /* 0x0000001a02007986 */ /* 0x0001e2000c101524 */
[----:B------:R-:W-:Y:S05]  /*9a70*/  BRA `(.L_x_13728) ;  /* 0x00000c8000007947 */ /* 0x000fea0003800000 */
.L_x_13724:
        /* <DEDUP_REMOVED lines=9> */
.L_x_13732:
[----:B------:R-:W0:Y:S02]  /*9b10*/  I2F.S16 R0, R26 ;  /* 0x0000001a00007306 */ /* 0x000e240000101400 */
[----:B0-----:R-:W-:-:S05]  /*9b20*/  F2FP.PACK_AB R0, RZ, R0 ;  /* 0x00000000ff00723e */ /* 0x001fca00000000ff */
[----:B------:R0:W-:Y:S01]  /*9b30*/  STG.E.U16 [R2.64], R0 ;  /* 0x0000000002007986 */ /* 0x0001e2000c101524 */
[----:B------:R-:W-:Y:S05]  /*9b40*/  BRA `(.L_x_13728) ;  /* 0x00000bb000007947 */ /* 0x000fea0003800000 */
.L_x_13731:
        /* <DEDUP_REMOVED lines=10> */
.L_x_13734:
[----:B------:R-:W0:Y:S02]  /*9bf0*/  I2F.S16 R26, R26 ;  /* 0x0000001a001a7306 */ /* 0x000e240000101400 */
[----:B0-----:R-:W-:-:S04]  /*9c00*/  F2FP.PACK_AB R5, RZ, R26 ;  /* 0x0000001aff05723e */ /* 0x001fc800000000ff */
[----:B------:R-:W-:-:S05]  /*9c10*/  PRMT R5, R5, 0x5410, RZ ;  /* 0x0000541005057816 */ /* 0x000fca00000000ff */
[----:B------:R0:W-:Y:S01]  /*9c20*/  STG.E [R2.64], R5 ;  /* 0x0000000502007986 */ /* 0x0001e2000c101924 */
[----:B------:R-:W-:Y:S05]  /*9c30*/  BRA `(.L_x_13728) ;  /* 0x00000ac000007947 */ /* 0x000fea0003800000 */
.L_x_13733:
[----:B------:R-:W0:Y:S02]  /*9c40*/  I2F.F64.S16 R26, R26 ;  /* 0x0000001a001a7312 */ /* 0x000e240000101c00 */
[----:B0-----:R0:W-:Y:S01]  /*9c50*/  STG.E.64 [R2.64], R26 ;  /* 0x0000001a02007986 */ /* 0x0011e2000c101b24 */
[----:B------:R-:W-:Y:S05]  /*9c60*/  BRA `(.L_x_13728) ;  /* 0x00000a9000007947 */ /* 0x000fea0003800000 */
.L_x_13723:
        /* <DEDUP_REMOVED lines=10> */
.L_x_13737:
[----:B------:R-:W0:Y:S01]  /*9d10*/  I2F.F64.S16 R4, R26 ;  /* 0x0000001a00047312 */ /* 0x000e220000101c00 */
[----:B------:R-:W-:-:S05]  /*9d20*/  CS2R R6, SRZ ;  /* 0x0000000000067805 */ /* 0x000fca000001ff00 */
[----:B0-----:R0:W-:Y:S01]  /*9d30*/  STG.E.128 [R2.64], R4 ;  /* 0x0000000402007986 */ /* 0x0011e2000c101d24 */
[----:B------:R-:W-:Y:S05]  /*9d40*/  BRA `(.L_x_13728) ;  /* 0x000009b000007947 */ /* 0x000fea0003800000 */
.L_x_13736:
        /* <DEDUP_REMOVED lines=21> */
.L_x_13741:
[----:B------:R-:W-:Y:S05]  /*9ea0*/  BSYNC B0 ;  /* 0x0000000000007941 */ /* 0x000fea0003800000 */
.L_x_13740:
[----:B------:R-:W-:-:S05]  /*9eb0*/  LOP3.LUT R5, R0, R5, RZ, 0xfc, !PT ;  /* 0x0000000500057212 */ /* 0x000fca00078efcff */
[----:B------:R0:W-:Y:S01]  /*9ec0*/  STG.E.U8 [R2.64], R5 ;  /* 0x0000000502007986 */ /* 0x0001e2000c101124 */
[----:B------:R-:W-:Y:S05]  /*9ed0*/  BRA `(.L_x_13728) ;  /* 0x0000082000007947 */ /* 0x000fea0003800000 */
.L_x_13739:
        /* <DEDUP_REMOVED lines=13> */
.L_x_13743:
[----:B------:R-:W-:Y:S01]  /*9fb0*/  IMAD.MOV.U32 R0, RZ, RZ, 0x7f ;  /* 0x0000007fff007424 */ /* 0x000fe200078e00ff */
[----:B------:R-:W-:-:S04]  /*9fc0*/  ISETP.GT.U32.AND P0, PT, R4, 0x7f800000, PT ;  /* 0x7f8000000400780c */ /* 0x000fc80003f04070 */
[----:B------:R-:W-:-:S04]  /*9fd0*/  SEL R0, R0, 0x7c, P0 ;  /* 0x0000007c00007807 */ /* 0x000fc80000000000 */
.L_x_13744:
[----:B------:R-:W-:Y:S05]  /*9fe0*/  BSYNC B0 ;  /* 0x0000000000007941 */ /* 0x000fea0003800000 */
.L_x_13742:
[----:B------:R-:W-:-:S04]  /*9ff0*/  LOP3.LUT R4, R5, 0x80000000, RZ, 0xc0, !PT ;  /* 0x8000000005047812 */ /* 0x000fc800078ec0ff */
[----:B------:R-:W-:-:S04]  /*a000*/  SHF.R.U32.HI R5, RZ, 0x18, R4 ;  /* 0x00000018ff057819 */ /* 0x000fc80000011604 */
[----:B------:R-:W-:-:S05]  /*a010*/  LOP3.LUT R5, R0, R5, RZ, 0xfc, !PT ;  /* 0x0000000500057212 */ /* 0x000fca00078efcff */
[----:B------:R0:W-:Y:S01]  /*a020*/  STG.E.U8 [R2.64], R5 ;  /* 0x0000000502007986 */ /* 0x0001e2000c101124 */
[----:B------:R-:W-:Y:S05]  /*a030*/  BRA `(.L_x_13728) ;  /* 0x000006c000007947 */ /* 0x000fea0003800000 */
.L_x_13738:
[----:B------:R-:W0:Y:S02]  /*a040*/  I2F.S16 R0, R26 ;  /* 0x0000001a00007306 */ /* 0x000e240000101400 */
[----:B0-----:R-:W-:-:S05]  /*a050*/  F2FP.BF16.PACK_AB R0, RZ, R0 ;  /* 0x00000000ff00723e */ /* 0x001fca00000010ff */
[----:B------:R0:W-:Y:S01]  /*a060*/  STG.E.U16 [R2.64], R0 ;  /* 0x0000000002007986 */ /* 0x0001e2000c101524 */
[----:B------:R-:W-:Y:S05]  /*a070*/  BRA `(.L_x_13728) ;  /* 0x0000068000007947 */ /* 0x000fea0003800000 */
.L_x_13735:
        /* <DEDUP_REMOVED lines=10> */
.L_x_13747:
        /* <DEDUP_REMOVED lines=17> */
.L_x_13750:
[----:B------:R-:W-:-:S04]  /*a230*/  LOP3.LUT R0, R7, 0x80000000, RZ, 0xc0, !PT ;  /* 0x8000000007007812 */ /* 0x000fc800078ec0ff */
[----:B------:R-:W-:-:S04]  /*a240*/  SHF.R.U32.HI R5, RZ, 0x18, R0 ;  /* 0x00000018ff057819 */ /* 0x000fc80000011600 */
[----:B------:R-:W-:-:S04]  /*a250*/  LOP3.LUT R4, R4, R5, RZ, 0xfc, !PT ;  /* 0x0000000504047212 */ /* 0x000fc800078efcff */
[----:B------:R-:W-:Y:S02]  /*a260*/  PRMT R0, R4, 0x7610, R0 ;  /* 0x0000761004007816 */ /* 0x000fe40000000000 */
.L_x_13749:
[----:B------:R-:W-:Y:S05]  /*a270*/  BSYNC B0 ;  /* 0x0000000000007941 */ /* 0x000fea0003800000 */
.L_x_13748:
[----:B------:R0:W-:Y:S01]  /*a280*/  STG.E.U8 [R2.64], R0 ;  /* 0x0000000002007986 */ /* 0x0001e2000c101124 */
[----:B------:R-:W-:Y:S05]  /*a290*/  BRA `(.L_x_13728) ;  /* 0x0000046000007947 */ /* 0x000fea0003800000 */
.L_x_13746:
        /* <DEDUP_REMOVED lines=17> */
.L_x_13753:
[----:B------:R-:W-:-:S04]  /*a3b0*/  LOP3.LUT R0, R7, 0x80000000, RZ, 0xc0, !PT ;  /* 0x8000000007007812 */ /* 0x000fc800078ec0ff */
[----:B------:R-:W-:-:S04]  /*a3c0*/  SHF.R.U32.HI R5, RZ, 0x18, R0 ;  /* 0x00000018ff057819 */ /* 0x000fc80000011600 */
[----:B------:R-:W-:-:S04]  /*a3d0*/  LOP3.LUT R4, R4, R5, RZ, 0xfc, !PT ;  /* 0x0000000504047212 */ /* 0x000fc800078efcff */
[----:B------:R-:W-:Y:S02]  /*a3e0*/  PRMT R0, R4, 0x7610, R0 ;  /* 0x0000761004007816 */ /* 0x000fe40000000000 */
.L_x_13752:
[----:B------:R-:W-:Y:S05]  /*a3f0*/  BSYNC B0 ;  /* 0x0000000000007941 */ /* 0x000fea0003800000 */
.L_x_13751:
[----:B------:R0:W-:Y:S01]  /*a400*/  STG.E.U8 [R2.64], R0 ;  /* 0x0000000002007986 */ /* 0x0001e2000c101124 */
[----:B------:R-:W-:Y:S05]  /*a410*/  BRA `(.L_x_13728) ;  /* 0x000002e000007947 */ /* 0x000fea0003800000 */
.L_x_13745:
        /* <DEDUP_REMOVED lines=22> */
.L_x_13727:
        /* <DEDUP_REMOVED lines=20> */
.L_x_13755:
[----:B------:R-:W-:-:S05]  /*a6c0*/  IMAD.MOV.U32 R27, RZ, RZ, RZ ;  /* 0x000000ffff1b7224 */ /* 0x000fca00078e00ff */
[----:B------:R0:W-:Y:S01]  /*a6d0*/  STG.E.64 [R2.64], R26 ;  /* 0x0000001a02007986 */ /* 0x0001e2000c101b24 */
[----:B------:R-:W-:Y:S05]  /*a6e0*/  BRA `(.L_x_13728) ;  /* 0x0000001000007947 */ /* 0x000fea0003800000 */
.L_x_13754:
[----:B------:R0:W-:Y:S02]  /*a6f0*/  STG.E [R2.64], R26 ;  /* 0x0000001a02007986 */ /* 0x0001e4000c101924 */
.L_x_13728:
[----:B------:R-:W-:Y:S02]  /*a700*/  IADD3 R17, R17, 0x80, RZ ;  /* 0x0000008011117810 */ /* 0x000fe40007ffe0ff */
.L_x_13689:
[----:B------:R-:W-:Y:S05]  /*a710*/  BSYNC B6 ;  /* 0x0000000000067941 */ /* 0x000fea0003800000 */
.L_x_13688:
[----:B------:R-:W-:-:S13]  /*a720*/  ISETP.GE.AND P0, PT, R17, R18, PT ;  /* 0x000000121100720c */ /* 0x000fda0003f06270 */
[----:B------:R-:W-:Y:S05]  /*a730*/  @P0 EXIT ;  /* 0x000000000000094d */ /* 0x000fea0003800000 */
[----:B01----:R-:W-:Y:S01]  /*a740*/  PRMT R0, R22, 0x9910, RZ ;  /* 0x0000991016007816 */ /* 0x003fe200000000ff */
        /* <DEDUP_REMOVED lines=16> */
.L_x_13759:
[----:B------:R-:W-:Y:S01]  /*a850*/  STG.E.U8 [R2.64], R24 ;  /* 0x0000001802007986 */ /* 0x000fe2000c101124 */
[----:B------:R-:W-:Y:S05]  /*a860*/  EXIT ;  /* 0x000000000000794d */ /* 0x000fea0003800000 */
.L_x_13758:
        /* <DEDUP_REMOVED lines=9> */
.L_x_13762:
[----:B------:R-:W-:Y:S01]  /*a900*/  STG.E [R2.64], R24 ;  /* 0x0000001802007986 */ /* 0x000fe2000c101924 */
[----:B------:R-:W-:Y:S05]  /*a910*/  EXIT ;  /* 0x000000000000794d */ /* 0x000fea0003800000 */
.L_x_13761:
[----:B------:R-:W-:Y:S01]  /*a920*/  STG.E.U16 [R2.64], R24 ;  /* 0x0000001802007986 */ /* 0x000fe2000c101524 */
[----:B------:R-:W-:Y:S05]  /*a930*/  EXIT ;  /* 0x000000000000794d */ /* 0x000fea0003800000 */
.L_x_13757:
        /* <DEDUP_REMOVED lines=9> */
.L_x_13764:
[----:B------:R-:W0:Y:S02]  /*a9d0*/  I2F.S16 R0, R24 ;  /* 0x0000001800007306 */ /* 0x000e240000101400 */
[----:B0-----:R-:W-:-:S05]  /*a9e0*/  F2FP.PACK_AB R0, RZ, R0 ;  /* 0x00000000ff00723e */ /* 0x001fca00000000ff */
[----:B------:R-:W-:Y:S01]  /*a9f0*/  STG.E.U16 [R2.64], R0 ;  /* 0x0000000002007986 */ /* 0x000fe2000c101524 */
[----:B------:R-:W-:Y:S05]  /*aa00*/  EXIT ;  /* 0x000000000000794d */ /* 0x000fea0003800000 */
.L_x_13763:
        /* <DEDUP_REMOVED lines=10> */
.L_x_13766:
[----:B------:R-:W0:Y:S02]  /*aab0*/  I2F.S16 R24, R24 ;  /* 0x0000001800187306 */ /* 0x000e240000101400 */
[----:B0-----:R-:W-:-:S04]  /*aac0*/  F2FP.PACK_AB R5, RZ, R24 ;  /* 0x00000018ff05723e */ /* 0x001fc800000000ff */
[----:B------:R-:W-:-:S05]  /*aad0*/  PRMT R5, R5, 0x5410, RZ ;  /* 0x0000541005057816 */ /* 0x000fca00000000ff */
[----:B------:R-:W-:Y:S01]  /*aae0*/  STG.E [R2.64], R5 ;  /* 0x0000000502007986 */ /* 0x000fe2000c101924 */
[----:B------:R-:W-:Y:S05]  /*aaf0*/  EXIT ;  /* 0x000000000000794d */ /* 0x000fea0003800000 */
.L_x_13765:
[----:B------:R-:W0:Y:S02]  /*ab00*/  I2F.F64.S16 R24, R24 ;  /* 0x0000001800187312 */ /* 0x000e240000101c00 */
[----:B0-----:R-:W-:Y:S01]  /*ab10*/  STG.E.64 [R2.64], R24 ;  /* 0x0000001802007986 */ /* 0x001fe2000c101b24 */
[----:B------:R-:W-:Y:S05]  /*ab20*/  EXIT ;  /* 0x000000000000794d */ /* 0x000fea0003800000 */
.L_x_13756:
        /* <DEDUP_REMOVED lines=10> */
.L_x_13769:
[----:B------:R-:W0:Y:S01]  /*abd0*/  I2F.F64.S16 R24, R24 ;  /* 0x0000001800187312 */ /* 0x000e220000101c00 */
[----:B------:R-:W-:-:S05]  /*abe0*/  CS2R R26, SRZ ;  /* 0x00000000001a7805 */ /* 0x000fca000001ff00 */
[----:B0-----:R-:W-:Y:S01]  /*abf0*/  STG.E.128 [R2.64], R24 ;  /* 0x0000001802007986 */ /* 0x001fe2000c101d24 */
[----:B------:R-:W-:Y:S05]  /*ac00*/  EXIT ;  /* 0x000000000000794d */ /* 0x000fea0003800000 */
.L_x_13768:
        /* <DEDUP_REMOVED lines=21> */
.L_x_13773:
[----:B------:R-:W-:Y:S05]  /*ad60*/  BSYNC B0 ;  /* 0x0000000000007941 */ /* 0x000fea0003800000 */
.L_x_13772:
[----:B------:R-:W-:-:S05]  /*ad70*/  LOP3.LUT R5, R0, R5, RZ, 0xfc, !PT ;  /* 0x0000000500057212 */ /* 0x000fca00078efcff */
[----:B------:R-:W-:Y:S01]  /*ad80*/  STG.E.U8 [R2.64], R5 ;  /* 0x0000000502007986 */ /* 0x000fe2000c101124 */
[----:B------:R-:W-:Y:S05]  /*ad90*/  EXIT ;  /* 0x000000000000794d */ /* 0x000fea0003800000 */
.L_x_13771:
        /* <DEDUP_REMOVED lines=13> */
.L_x_13775:
[----:B------:R-:W-:Y:S01]  /*ae70*/  IMAD.MOV.U32 R0, RZ, RZ, 0x7f ;  /* 0x0000007fff007424 */ /* 0x000fe200078e00ff */
[----:B------:R-:W-:-:S04]  /*ae80*/  ISETP.GT.U32.AND P0, PT, R4, 0x7f800000, PT ;  /* 0x7f8000000400780c */ /* 0x000fc80003f04070 */
[----:B------:R-:W-:-:S04]  /*ae90*/  SEL R0, R0, 0x7c, P0 ;  /* 0x0000007c00007807 */ /* 0x000fc80000000000 */
.L_x_13776:
[----:B------:R-:W-:Y:S05]  /*aea0*/  BSYNC B0 ;  /* 0x0000000000007941 */ /* 0x000fea0003800000 */
.L_x_13774:
[----:B------:R-:W-:-:S04]  /*aeb0*/  LOP3.LUT R4, R5, 0x80000000, RZ, 0xc0, !PT ;  /* 0x8000000005047812 */ /* 0x000fc800078ec0ff */
[----:B------:R-:W-:-:S04]  /*aec0*/  SHF.R.U32.HI R5, RZ, 0x18, R4 ;  /* 0x00000018ff057819 */ /* 0x000fc80000011604 */
[----:B------:R-:W-:-:S05]  /*aed0*/  LOP3.LUT R5, R0, R5, RZ, 0xfc, !PT ;  /* 0x0000000500057212 */ /* 0x000fca00078efcff */
[----:B------:R-:W-:Y:S01]  /*aee0*/  STG.E.U8 [R2.64], R5 ;  /* 0x0000000502007986 */ /* 0x000fe2000c101124 */
[----:B------:R-:W-:Y:S05]  /*aef0*/  EXIT ;  /* 0x000000000000794d */ /* 0x000fea0003800000 */
.L_x_13770:
[----:B------:R-:W0:Y:S02]  /*af00*/  I2F.S16 R0, R24 ;  /* 0x0000001800007306 */ /* 0x000e240000101400 */
[----:B0-----:R-:W-:-:S05]  /*af10*/  F2FP.BF16.PACK_AB R0, RZ, R0 ;  /* 0x00000000ff00723e */ /* 0x001fca00000010ff */
[----:B------:R-:W-:Y:S01]  /*af20*/  STG.E.U16 [R2.64], R0 ;  /* 0x0000000002007986 */ /* 0x000fe2000c101524 */
[----:B------:R-:W-:Y:S05]  /*af30*/  EXIT ;  /* 0x000000000000794d */ /* 0x000fea0003800000 */
.L_x_13767:
        /* <DEDUP_REMOVED lines=10> */
.L_x_13779:
        /* <DEDUP_REMOVED lines=17> */
.L_x_13782:
[----:B------:R-:W-:-:S04]  /*b0f0*/  LOP3.LUT R0, R7, 0x80000000, RZ, 0xc0, !PT ;  /* 0x8000000007007812 */ /* 0x000fc800078ec0ff */
[----:B------:R-:W-:-:S04]  /*b100*/  SHF.R.U32.HI R5, RZ, 0x18, R0 ;  /* 0x00000018ff057819 */ /* 0x000fc80000011600 */
[----:B------:R-:W-:-:S04]  /*b110*/  LOP3.LUT R4, R4, R5, RZ, 0xfc, !PT ;  /* 0x0000000504047212 */ /* 0x000fc800078efcff */
[----:B------:R-:W-:Y:S02]  /*b120*/  PRMT R0, R4, 0x7610, R0 ;  /* 0x0000761004007816 */ /* 0x000fe40000000000 */
.L_x_13781:
[----:B------:R-:W-:Y:S05]  /*b130*/  BSYNC B0 ;  /* 0x0000000000007941 */ /* 0x000fea0003800000 */
.L_x_13780:
[----:B------:R-:W-:Y:S01]  /*b140*/  STG.E.U8 [R2.64], R0 ;  /* 0x0000000002007986 */ /* 0x000fe2000c101124 */
[----:B------:R-:W-:Y:S05]  /*b150*/  EXIT ;  /* 0x000000000000794d */ /* 0x000fea0003800000 */
.L_x_13778:
        /* <DEDUP_REMOVED lines=17> */
.L_x_13785:
[----:B------:R-:W-:-:S04]  /*b270*/  LOP3.LUT R0, R7, 0x80000000, RZ, 0xc0, !PT ;  /* 0x8000000007007812 */ /* 0x000fc800078ec0ff */
[----:B------:R-:W-:-:S04]  /*b280*/  SHF.R.U32.HI R5, RZ, 0x18, R0 ;  /* 0x00000018ff057819 */ /* 0x000fc80000011600 */
[----:B------:R-:W-:-:S04]  /*b290*/  LOP3.LUT R4, R4, R5, RZ, 0xfc, !PT ;  /* 0x0000000504047212 */ /* 0x000fc800078efcff */
[----:B------:R-:W-:Y:S02]  /*b2a0*/  PRMT R0, R4, 0x7610, R0 ;  /* 0x0000761004007816 */ /* 0x000fe40000000000 */
.L_x_13784:
[----:B------:R-:W-:Y:S05]  /*b2b0*/  BSYNC B0 ;  /* 0x0000000000007941 */ /* 0x000fea0003800000 */
.L_x_13783:
[----:B------:R-:W-:Y:S01]  /*b2c0*/  STG.E.U8 [R2.64], R0 ;  /* 0x0000000002007986 */ /* 0x000fe2000c101124 */
[----:B------:R-:W-:Y:S05]  /*b2d0*/  EXIT ;  /* 0x000000000000794d */ /* 0x000fea0003800000 */
.L_x_13777:
        /* <DEDUP_REMOVED lines=22> */
.L_x_13760:
        /* <DEDUP_REMOVED lines=20> */
.L_x_13787:
[----:B------:R-:W-:-:S05]  /*b580*/  IMAD.MOV.U32 R25, RZ, RZ, RZ ;  /* 0x000000ffff197224 */ /* 0x000fca00078e00ff */
[----:B------:R-:W-:Y:S01]  /*b590*/  STG.E.64 [R2.64], R24 ;  /* 0x0000001802007986 */ /* 0x000fe2000c101b24 */
[----:B------:R-:W-:Y:S05]  /*b5a0*/  EXIT ;  /* 0x000000000000794d */ /* 0x000fea0003800000 */
.L_x_13786:
[----:B------:R-:W-:Y:S01]  /*b5b0*/  STG.E [R2.64], R24 ;  /* 0x0000001802007986 */ /* 0x000fe2000c101924 */
[----:B------:R-:W-:Y:S05]  /*b5c0*/  EXIT ;  /* 0x000000000000794d */ /* 0x000fea0003800000 */
.L_x_13788:
        /* <DEDUP_REMOVED lines=11> */
.L_x_41935:


//--------------------- .text._ZN2at6native18elementwise_kernelILi128ELi4EZNS0_22gpu_kernel_impl_nocastINS0_13BinaryFunctorIhhbZZZNS0_23logical_xor_kernel_cudaERNS_14TensorIteratorEENKUlvE0_clEvENKUlvE_clEvEUlhhE_EEEEvRNS_18TensorIteratorBaseERKT_EUliE_EEviT1_ --------------------------
	.section	.text._ZN2at6native18elementwise_kernelILi128ELi4EZNS0_22gpu_kernel_impl_nocastINS0_13BinaryFunctorIhhbZZZNS0_23logical_xor_kernel_cudaERNS_14TensorIteratorEENKUlvE0_clEvENKUlvE_clEvEUlhhE_EEEEvRNS_18TensorIteratorBaseERKT_EUliE_EEviT1_,"ax",@progbits
	.sectioninfo	@"SHI_REGISTERS=12"
	.align	128
        .global         _ZN2at6native18elementwise_kernelILi128ELi4EZNS0_22gpu_kernel_impl_nocastINS0_13BinaryFunctorIhhbZZZNS0_23logical_xor_kernel_cudaERNS_14TensorIteratorEENKUlvE0_clEvENKUlvE_clEvEUlhhE_EEEEvRNS_18TensorIteratorBaseERKT_EUliE_EEviT1_
        .type           _ZN2at6native18elementwise_kernelILi128ELi4EZNS0_22gpu_kernel_impl_nocastINS0_13BinaryFunctorIhhbZZZNS0_23logical_xor_kernel_cudaERNS_14TensorIteratorEENKUlvE0_clEvENKUlvE_clEvEUlhhE_EEEEvRNS_18TensorIteratorBaseERKT_EUliE_EEviT1_,@function
        .size           _ZN2at6native18elementwise_kernelILi128ELi4EZNS0_22gpu_kernel_impl_nocastINS0_13BinaryFunctorIhhbZZZNS0_23logical_xor_kernel_cudaERNS_14TensorIteratorEENKUlvE0_clEvENKUlvE_clEvEUlhhE_EEEEvRNS_18TensorIteratorBaseERKT_EUliE_EEviT1_,(.L_x_41936 - _ZN2at6native18elementwise_kernelILi128ELi4EZNS0_22gpu_kernel_impl_nocastINS0_13BinaryFunctorIhhbZZZNS0_23logical_xor_kernel_cudaERNS_14TensorIteratorEENKUlvE0_clEvENKUlvE_clEvEUlhhE_EEEEvRNS_18TensorIteratorBaseERKT_EUliE_EEviT1_)
        .other          _ZN2at6native18elementwise_kernelILi128ELi4EZNS0_22gpu_kernel_impl_nocastINS0_13BinaryFunctorIhhbZZZNS0_23logical_xor_kernel_cudaERNS_14TensorIteratorEENKUlvE0_clEvENKUlvE_clEvEUlhhE_EEEEvRNS_18TensorIteratorBaseERKT_EUliE_EEviT1_,@"STO_CUDA_ENTRY STV_DEFAULT"
_ZN2at6native18elementwise_kernelILi128ELi4EZNS0_22gpu_kernel_impl_nocastINS0_13BinaryFunctorIhhbZZZNS0_23logical_xor_kernel_cudaERNS_14TensorIteratorEENKUlvE0_clEvENKUlvE_clEvEUlhhE_EEEEvRNS_18TensorIteratorBaseERKT_EUliE_EEviT1_:
.text._ZN2at6native18elementwise_kernelILi128ELi4EZNS0_22gpu_kernel_impl_nocastINS0_13BinaryFunctorIhhbZZZNS0_23logical_xor_kernel_cudaERNS_14TensorIteratorEENKUlvE0_clEvENKUlvE_clEvEUlhhE_EEEEvRNS_18TensorIteratorBaseERKT_EUliE_EEviT1_:
        /* <DEDUP_REMOVED lines=261> */
.L_x_13791:
        /* <DEDUP_REMOVED lines=13> */
.L_x_13790:
[----:B------:R-:W-:Y:S05]  /*1120*/  BSYNC B0 ;  /* 0x0000000000007941 */ /* 0x000fea0003800000 */
.L_x_13789:
        /* <DEDUP_REMOVED lines=256> */
.L_x_13794:
        /* <DEDUP_REMOVED lines=268> */
.L_x_13795:
        /* <DEDUP_REMOVED lines=13> */
.L_x_13793:
[----:B------:R-:W-:Y:S05]  /*32c0*/  BSYNC B0 ;  /* 0x0000000000007941 */ /* 0x000fea0003800000 */
.L_x_13792:
        /* <DEDUP_REMOVED lines=255> */
.L_x_13796:
        /* <DEDUP_REMOVED lines=13> */
.L_x_13797:
        /* <DEDUP_REMOVED lines=15> */
.L_x_41936:


//--------------------- .text._ZN2at6native27unrolled_elementwise_kernelINS0_13BinaryFunctorIhhbZZZNS0_23logical_xor_kernel_cudaERNS_14TensorIteratorEENKUlvE0_clEvENKUlvE_clEvEUlhhE_EESt5arrayIPcLm3EELi4E23TrivialOffsetCalculatorILi2EjESC_ILi1EjENS0_6memory15LoadWithoutCastENSF_16StoreWithoutCastEEEviT_T0_T2_T3_T4_T5_ --------------------------
	.section	.text._ZN2at6native27unrolled_elementwise_kernelINS0_13BinaryFunctorIhhbZZZNS0_23logical_xor_kernel_cudaERNS_14TensorIteratorEENKUlvE0_clEvENKUlvE_clEvEUlhhE_EESt5arrayIPcLm3EELi4E23TrivialOffsetCalculatorILi2EjESC_ILi1EjENS0_6memory15LoadWithoutCastENSF_16StoreWithoutCastEEEviT_T0_T2_T3_T4_T5_,"ax",@progbits
	.sectioninfo	@"SHI_REGISTERS=25"
	.align	128
        .global         _ZN2at6native27unrolled_elementwise_kernelINS0_13BinaryFunctorIhhbZZZNS0_23logical_xor_kernel_cudaERNS_14TensorIteratorEENKUlvE0_clEvENKUlvE_clEvEUlhhE_EESt5arrayIPcLm3EELi4E23TrivialOffsetCalculatorILi2EjESC_ILi1EjENS0_6memory15LoadWithoutCastENSF_16StoreWithoutCastEEEviT_T0_T2_T3_T4_T5_
        .type           _ZN2at6native27unrolled_elementwise_kernelINS0_13BinaryFunctorIhhbZZZNS0_23logical_xor_kernel_cudaERNS_14TensorIteratorEENKUlvE0_clEvENKUlvE_clEvEUlhhE_EESt5arrayIPcLm3EELi4E23TrivialOffsetCalculatorILi2EjESC_ILi1EjENS0_6memory15LoadWithoutCastENSF_16StoreWithoutCastEEEviT_T0_T2_T3_T4_T5_,@function
        .size           _ZN2at6native27unrolled_elementwise_kernelINS0_13BinaryFunctorIhhbZZZNS0_23logical_xor_kernel_cudaERNS_14TensorIteratorEENKUlvE0_clEvENKUlvE_clEvEUlhhE_EESt5arrayIPcLm3EELi4E23TrivialOffsetCalculatorILi2EjESC_ILi1EjENS0_6memory15LoadWithoutCastENSF_16StoreWithoutCastEEEviT_T0_T2_T3_T4_T5_,(.L_x_41937 - _ZN2at6native27unrolled_elementwise_kernelINS0_13BinaryFunctorIhhbZZZNS0_23logical_xor_kernel_cudaERNS_14TensorIteratorEENKUlvE0_clEvENKUlvE_clEvEUlhhE_EESt5arrayIPcLm3EELi4E23TrivialOffsetCalculatorILi2EjESC_ILi1EjENS0_6memory15LoadWithoutCastENSF_16StoreWithoutCastEEEviT_T0_T2_T3_T4_T5_)
        .other          _ZN2at6native27unrolled_elementwise_kernelINS0_13BinaryFunctorIhhbZZZNS0_23logical_xor_kernel_cudaERNS_14TensorIteratorEENKUlvE0_clEvENKUlvE_clEvEUlhhE_EESt5arrayIPcLm3EELi4E23TrivialOffsetCalculatorILi2EjESC_ILi1EjENS0_6memory15LoadWithoutCastENSF_16StoreWithoutCastEEEviT_T0_T2_T3_T4_T5_,@"STO_CUDA_ENTRY STV_DEFAULT"
_ZN2at6native27unrolled_elementwise_kernelINS0_13BinaryFunctorIhhbZZZNS0_23logical_xor_kernel_cudaERNS_14TensorIteratorEENKUlvE0_clEvENKUlvE_clEvEUlhhE_EESt5arrayIPcLm3EELi4E23TrivialOffsetCalculatorILi2EjESC_ILi1EjENS0_6memory15LoadWithoutCastENSF_16StoreWithoutCastEEEviT_T0_T2_T3_T4_T5_:
.text._ZN2at6native27unrolled_elementwise_kernelINS0_13BinaryFunctorIhhbZZZNS0_23logical_xor_kernel_cudaERNS_14TensorIteratorEENKUlvE0_clEvENKUlvE_clEvEUlhhE_EESt5arrayIPcLm3EELi4E23TrivialOffsetCalculatorILi2EjESC_ILi1EjENS0_6memory15LoadWithoutCastENSF_16StoreWithoutCastEEEviT_T0_T2_T3_T4_T5_:
        /* <DEDUP_REMOVED lines=81> */
.L_x_13799:
[----:B0-----:R-:W-:Y:S05]  /*0510*/  BSYNC B0 ;  /* 0x0000000000007941 */ /* 0x001fea0003800000 */
.L_x_13798:
        /* <DEDUP_REMOVED lines=11> */
.L_x_13800:
        /* <DEDUP_REMOVED lines=11> */
.L_x_41937:


//--------------------- .text._ZN2at6native29vectorized_elementwise_kernelILi2ENS0_13BinaryFunctorIhhbZZZNS0_23logical_xor_kernel_cudaERNS_14TensorIteratorEENKUlvE0_clEvENKUlvE_clEvEUlhhE_EESt5arrayIPcLm3EEEEviT0_T1_ --------------------------
	.section	.text._ZN2at6native29vectorized_elementwise_kernelILi2ENS0_13BinaryFunctorIhhbZZZNS0_23logical_xor_kernel_cudaERNS_14TensorIteratorEENKUlvE0_clEvENKUlvE_clEvEUlhhE_EESt5arrayIPcLm3EEEEviT0_T1_,"ax",@progbits
	.sectioninfo	@"SHI_REGISTERS=31"
	.align	128
        .global         _ZN2at6native29vectorized_elementwise_kernelILi2ENS0_13BinaryFunctorIhhbZZZNS0_23logical_xor_kernel_cudaERNS_14TensorIteratorEENKUlvE0_clEvENKUlvE_clEvEUlhhE_EESt5arrayIPcLm3EEEEviT0_T1_
        .type           _ZN2at6native29vectorized_elementwise_kernelILi2ENS0_13BinaryFunctorIhhbZZZNS0_23logical_xor_kernel_cudaERNS_14TensorIteratorEENKUlvE0_clEvENKUlvE_clEvEUlhhE_EESt5arrayIPcLm3EEEEviT0_T1_,@function
        .size           _ZN2at6native29vectorized_elementwise_kernelILi2ENS0_13BinaryFunctorIhhbZZZNS0_23logical_xor_kernel_cudaERNS_14TensorIteratorEENKUlvE0_clEvENKUlvE_clEvEUlhhE_EESt5arrayIPcLm3EEEEviT0_T1_,(.L_x_41938 - _ZN2at6native29vectorized_elementwise_kernelILi2ENS0_13BinaryFunctorIhhbZZZNS0_23logical_xor_kernel_cudaERNS_14TensorIteratorEENKUlvE0_clEvENKUlvE_clEvEUlhhE_EESt5arrayIPcLm3EEEEviT0_T1_)
        .other          _ZN2at6native29vectorized_elementwise_kernelILi2ENS0_13BinaryFunctorIhhbZZZNS0_23logical_xor_kernel_cudaERNS_14TensorIteratorEENKUlvE0_clEvENKUlvE_clEvEUlhhE_EESt5arrayIPcLm3EEEEviT0_T1_,@"STO_CUDA_ENTRY STV_DEFAULT"
_ZN2at6native29vectorized_elementwise_kernelILi2ENS0_13BinaryFunctorIhhbZZZNS0_23logical_xor_kernel_cudaERNS_14TensorIteratorEENKUlvE0_clEvENKUlvE_clEvEUlhhE_EESt5arrayIPcLm3EEEEviT0_T1_:
.text._ZN2at6native29vectorized_elementwise_kernelILi2ENS0_13BinaryFunctorIhhbZZZNS0_23logical_xor_kernel_cudaERNS_14TensorIteratorEENKUlvE0_clEvENKUlvE_clEvEUlhhE_EESt5arrayIPcLm3EEEEviT0_T1_:
        /* <DEDUP_REMOVED lines=75> */
.L_x_13801:
        /* <DEDUP_REMOVED lines=140> */
.L_x_13804:
[----:B------:R-:W-:-:S13]  /*0d70*/  ISETP.GE.AND P0, PT, R15, R13, PT ;  /* 0x0000000d0f00720c */ /* 0x000fda0003f06270 */
[----:B------:R-:W-:Y:S05]  /*0d80*/  @P0 BRA `(.L_x_13806) ;  /* 0x000000c000000947 */ /* 0x000fea0003800000 */
[----:B0-----:R-:W-:Y:S01]  /*0d90*/  IMAD.IADD R2, R12, 0x1, R15 ;  /* 0x000000010c027824 */ /* 0x001fe200078e020f */
[----:B------:R-:W-:-:S04]  /*0da0*/  IADD3 R15, R15, 0x80, RZ ;  /* 0x000000800f0f7810 */ /* 0x000fc80007ffe0ff */
[----:B------:R-:W-:-:S05]  /*0db0*/  IADD3 R2, P0, R2, c[0x0][0x168], RZ ;  /* 0x00005a0002027a10 */ /* 0x000fca0007f1e0ff */
[----:B------:R-:W-:-:S05]  /*0dc0*/  IMAD.X R3, RZ, RZ, c[0x0][0x16c], P0 ;  /* 0x00005b00ff037624 */ /* 0x000fca00000e06ff */
[----:B------:R0:W-:Y:S03]  /*0dd0*/  STG.E.U8 [R2.64], R11 ;  /* 0x0000000b02007986 */ /* 0x0001e6000c101104 */
.L_x_13805:
[----:B------:R-:W-:-:S13]  /*0de0*/  ISETP.GE.AND P0, PT, R15, R13, PT ;  /* 0x0000000d0f00720c */ /* 0x000fda0003f06270 */
[----:B------:R-:W-:Y:S05]  /*0df0*/  @P0 BRA `(.L_x_13807) ;  /* 0x000000d000000947 */ /* 0x000fea0003800000 */
[----:B0-----:R-:W-:Y:S01]  /*0e00*/  IMAD.IADD R2, R12, 0x1, R15 ;  /* 0x000000010c027824 */ /* 0x001fe200078e020f */
[----:B------:R-:W-:-:S04]  /*0e10*/  IADD3 R15, R15, 0x80, RZ ;  /* 0x000000800f0f7810 */ /* 0x000fc80007ffe0ff */
[----:B------:R-:W-:-:S05]  /*0e20*/  IADD3 R2, P0, R2, c[0x0][0x168], RZ ;  /* 0x00005a0002027a10 */ /* 0x000fca0007f1e0ff */
[----:B------:R-:W-:-:S05]  /*0e30*/  IMAD.X R3, RZ, RZ, c[0x0][0x16c], P0 ;  /* 0x00005b00ff037624 */ /* 0x000fca00000e06ff */
[----:B------:R0:W-:Y:S03]  /*0e40*/  STG.E.U8 [R2.64], R17 ;  /* 0x0000001102007986 */ /* 0x0001e6000c101104 */
.L_x_13806:
        /* <DEDUP_REMOVED lines=8> */
.L_x_13807:
[----:B------:R-:W-:Y:S05]  /*0ed0*/  BSYNC B1 ;  /* 0x0000000000017941 */ /* 0x000fea0003800000 */
.L_x_13803:
[----:B------:R-:W-:-:S13]  /*0ee0*/  ISETP.GE.AND P0, PT, R15, R13, PT ;  /* 0x0000000d0f00720c */ /* 0x000fda0003f06270 */
[----:B0-----:R-:W-:Y:S01]  /*0ef0*/  @!P0 IMAD.IADD R2, R12, 0x1, R15 ;  /* 0x000000010c028824 */ /* 0x001fe200078e020f */
[----:B------:R-:W-:-:S04]  /*0f00*/  @!P0 IADD3 R15, R15, 0x80, RZ ;  /* 0x000000800f0f8810 */ /* 0x000fc80007ffe0ff */
[----:B------:R-:W-:-:S05]  /*0f10*/  @!P0 IADD3 R2, P1, R2, c[0x0][0x168], RZ ;  /* 0x00005a0002028a10 */ /* 0x000fca0007f3e0ff */
[----:B------:R-:W-:-:S05]  /*0f20*/  @!P0 IMAD.X R3, RZ, RZ, c[0x0][0x16c], P1 ;  /* 0x00005b00ff038624 */ /* 0x000fca00008e06ff */
[----:B------:R0:W-:Y:S03]  /*0f30*/  @!P0 STG.E.U8 [R2.64], R19 ;  /* 0x0000001302008986 */ /* 0x0001e6000c101104 */
.L_x_13808:
[----:B------:R-:W-:Y:S05]  /*0f40*/  BSYNC B0 ;  /* 0x0000000000007941 */ /* 0x000fea0003800000 */
.L_x_13802:
        /* <DEDUP_REMOVED lines=9> */
.L_x_13809:
        /* <DEDUP_REMOVED lines=10> */
.L_x_41938:


//--------------------- .text._ZN2at6native29vectorized_elementwise_kernelILi4ENS0_13BinaryFunctorIhhbZZZNS0_23logical_xor_kernel_cudaERNS_14TensorIteratorEENKUlvE0_clEvENKUlvE_clEvEUlhhE_EESt5arrayIPcLm3EEEEviT0_T1_ --------------------------
	.section	.text._ZN2at6native29vectorized_elementwise_kernelILi4ENS0_13BinaryFunctorIhhbZZZNS0_23logical_xor_kernel_cudaERNS_14TensorIteratorEENKUlvE0_clEvENKUlvE_clEvEUlhhE_EESt5arrayIPcLm3EEEEviT0_T1_,"ax",@progbits
	.sectioninfo	@"SHI_REGISTERS=31"
	.align	128
        .global         _ZN2at6native29vectorized_elementwise_kernelILi4ENS0_13BinaryFunctorIhhbZZZNS0_23logical_xor_kernel_cudaERNS_14TensorIteratorEENKUlvE0_clEvENKUlvE_clEvEUlhhE_EESt5arrayIPcLm3EEEEviT0_T1_
        .type           _ZN2at6native29vectorized_elementwise_kernelILi4ENS0_13BinaryFunctorIhhbZZZNS0_23logical_xor_kernel_cudaERNS_14TensorIteratorEENKUlvE0_clEvENKUlvE_clEvEUlhhE_EESt5arrayIPcLm3EEEEviT0_T1_,@function
        .size           _ZN2at6native29vectorized_elementwise_kernelILi4ENS0_13BinaryFunctorIhhbZZZNS0_23logical_xor_kernel_cudaERNS_14TensorIteratorEENKUlvE0_clEvENKUlvE_clEvEUlhhE_EESt5arrayIPcLm3EEEEviT0_T1_,(.L_x_41939 - _ZN2at6native29vectorized_elementwise_kernelILi4ENS0_13BinaryFunctorIhhbZZZNS0_23logical_xor_kernel_cudaERNS_14TensorIteratorEENKUlvE0_clEvENKUlvE_clEvEUlhhE_EESt5arrayIPcLm3EEEEviT0_T1_)
        .other          _ZN2at6native29vectorized_elementwise_kernelILi4ENS0_13BinaryFunctorIhhbZZZNS0_23logical_xor_kernel_cudaERNS_14TensorIteratorEENKUlvE0_clEvENKUlvE_clEvEUlhhE_EESt5arrayIPcLm3EEEEviT0_T1_,@"STO_CUDA_ENTRY STV_DEFAULT"
_ZN2at6native29vectorized_elementwise_kernelILi4ENS0_13BinaryFunctorIhhbZZZNS0_23logical_xor_kernel_cudaERNS_14TensorIteratorEENKUlvE0_clEvENKUlvE_clEvEUlhhE_EESt5arrayIPcLm3EEEEviT0_T1_:
.text._ZN2at6native29vectorized_elementwise_kernelILi4ENS0_13BinaryFunctorIhhbZZZNS0_23logical_xor_kernel_cudaERNS_14TensorIteratorEENKUlvE0_clEvENKUlvE_clEvEUlhhE_EESt5arrayIPcLm3EEEEviT0_T1_:
        /* <DEDUP_REMOVED lines=71> */
.L_x_13810:
        /* <DEDUP_REMOVED lines=140> */
.L_x_13813:
[----:B------:R-:W-:-:S13]  /*0d30*/  ISETP.GE.AND P0, PT, R15, R13, PT ;  /* 0x0000000d0f00720c */ /* 0x000fda0003f06270 */
[----:B------:R-:W-:Y:S05]  /*0d40*/  @P0 BRA `(.L_x_13815) ;  /* 0x000000c000000947 */ /* 0x000fea0003800000 */
[----:B0-----:R-:W-:Y:S01]  /*0d50*/  IMAD.IADD R2, R12, 0x1, R15 ;  /* 0x000000010c027824 */ /* 0x001fe200078e020f */
[----:B------:R-:W-:-:S04]  /*0d60*/  IADD3 R15, R15, 0x80, RZ ;  /* 0x000000800f0f7810 */ /* 0x000fc80007ffe0ff */
[----:B------:R-:W-:-:S05]  /*0d70*/  IADD3 R2, P0, R2, c[0x0][0x168], RZ ;  /* 0x00005a0002027a10 */ /* 0x000fca0007f1e0ff */
[----:B------:R-:W-:-:S05]  /*0d80*/  IMAD.X R3, RZ, RZ, c[0x0][0x16c], P0 ;  /* 0x00005b00ff037624 */ /* 0x000fca00000e06ff */
[----:B------:R0:W-:Y:S03]  /*0d90*/  STG.E.U8 [R2.64], R11 ;  /* 0x0000000b02007986 */ /* 0x0001e6000c101104 */
.L_x_13814:
[----:B------:R-:W-:-:S13]  /*0da0*/  ISETP.GE.AND P0, PT, R15, R13, PT ;  /* 0x0000000d0f00720c */ /* 0x000fda0003f06270 */
[----:B------:R-:W-:Y:S05]  /*0db0*/  @P0 BRA `(.L_x_13816) ;  /* 0x000000d000000947 */ /* 0x000fea0003800000 */
[----:B0-----:R-:W-:Y:S01]  /*0dc0*/  IMAD.IADD R2, R12, 0x1, R15 ;  /* 0x000000010c027824 */ /* 0x001fe200078e020f */
[----:B------:R-:W-:-:S04]  /*0dd0*/  IADD3 R15, R15, 0x80, RZ ;  /* 0x000000800f0f7810 */ /* 0x000fc80007ffe0ff */
[----:B------:R-:W-:-:S05]  /*0de0*/  IADD3 R2, P0, R2, c[0x0][0x168], RZ ;  /* 0x00005a0002027a10 */ /* 0x000fca0007f1e0ff */
[----:B------:R-:W-:-:S05]  /*0df0*/  IMAD.X R3, RZ, RZ, c[0x0][0x16c], P0 ;  /* 0x00005b00ff037624 */ /* 0x000fca00000e06ff */
[----:B------:R0:W-:Y:S03]  /*0e00*/  STG.E.U8 [R2.64], R17 ;  /* 0x0000001102007986 */ /* 0x0001e6000c101104 */
.L_x_13815:
        /* <DEDUP_REMOVED lines=8> */
.L_x_13816:
[----:B------:R-:W-:Y:S05]  /*0e90*/  BSYNC B1 ;  /* 0x0000000000017941 */ /* 0x000fea0003800000 */
.L_x_13812:
[----:B------:R-:W-:-:S13]  /*0ea0*/  ISETP.GE.AND P0, PT, R15, R13, PT ;  /* 0x0000000d0f00720c */ /* 0x000fda0003f06270 */
[----:B0-----:R-:W-:Y:S01]  /*0eb0*/  @!P0 IMAD.IADD R2, R12, 0x1, R15 ;  /* 0x000000010c028824 */ /* 0x001fe200078e020f */
[----:B------:R-:W-:-:S04]  /*0ec0*/  @!P0 IADD3 R15, R15, 0x80, RZ ;  /* 0x000000800f0f8810 */ /* 0x000fc80007ffe0ff */
[----:B------:R-:W-:-:S05]  /*0ed0*/  @!P0 IADD3 R2, P1, R2, c[0x0][0x168], RZ ;  /* 0x00005a0002028a10 */ /* 0x000fca0007f3e0ff */
[----:B------:R-:W-:-:S05]  /*0ee0*/  @!P0 IMAD.X R3, RZ, RZ, c[0x0][0x16c], P1 ;  /* 0x00005b00ff038624 */ /* 0x000fca00008e06ff */
[----:B------:R0:W-:Y:S03]  /*0ef0*/  @!P0 STG.E.U8 [R2.64], R19 ;  /* 0x0000001302008986 */ /* 0x0001e6000c101104 */
.L_x_13817:
[----:B------:R-:W-:Y:S05]  /*0f00*/  BSYNC B0 ;  /* 0x0000000000007941 */ /* 0x000fea0003800000 */
.L_x_13811:
        /* <DEDUP_REMOVED lines=9> */
.L_x_13818:
        /* <DEDUP_REMOVED lines=14> */
.L_x_41939:


//--------------------- .text._ZN2at6native29vectorized_elementwise_kernelILi8ENS0_13BinaryFunctorIhhbZZZNS0_23logical_xor_kernel_cudaERNS_14TensorIteratorEENKUlvE0_clEvENKUlvE_clEvEUlhhE_EESt5arrayIPcLm3EEEEviT0_T1_ --------------------------
	.section	.text._ZN2at6native29vectorized_elementwise_kernelILi8ENS0_13BinaryFunctorIhhbZZZNS0_23logical_xor_kernel_cudaERNS_14TensorIteratorEENKUlvE0_clEvENKUlvE_clEvEUlhhE_EESt5arrayIPcLm3EEEEviT0_T1_,"ax",@progbits
	.sectioninfo	@"SHI_REGISTERS=4"
	.align	128
        .global         _ZN2at6native29vectorized_elementwise_kernelILi8ENS0_13BinaryFunctorIhhbZZZNS0_23logical_xor_kernel_cudaERNS_14TensorIteratorEENKUlvE0_clEvENKUlvE_clEvEUlhhE_EESt5arrayIPcLm3EEEEviT0_T1_
        .type           _ZN2at6native29vectorized_elementwise_kernelILi8ENS0_13BinaryFunctorIhhbZZZNS0_23logical_xor_kernel_cudaERNS_14TensorIteratorEENKUlvE0_clEvENKUlvE_clEvEUlhhE_EESt5arrayIPcLm3EEEEviT0_T1_,@function
        .size           _ZN2at6native29vectorized_elementwise_kernelILi8ENS0_13BinaryFunctorIhhbZZZNS0_23logical_xor_kernel_cudaERNS_14TensorIteratorEENKUlvE0_clEvENKUlvE_clEvEUlhhE_EESt5arrayIPcLm3EEEEviT0_T1_,(.L_x_41940 - _ZN2at6native29vectorized_elementwise_kernelILi8ENS0_13BinaryFunctorIhhbZZZNS0_23logical_xor_kernel_cudaERNS_14TensorIteratorEENKUlvE0_clEvENKUlvE_clEvEUlhhE_EESt5arrayIPcLm3EEEEviT0_T1_)
        .other          _ZN2at6native29vectorized_elementwise_kernelILi8ENS0_13BinaryFunctorIhhbZZZNS0_23logical_xor_kernel_cudaERNS_14TensorIteratorEENKUlvE0_clEvENKUlvE_clEvEUlhhE_EESt5arrayIPcLm3EEEEviT0_T1_,@"STO_CUDA_ENTRY STV_DEFAULT"
_ZN2at6native29vectorized_elementwise_kernelILi8ENS0_13BinaryFunctorIhhbZZZNS0_23logical_xor_kernel_cudaERNS_14TensorIteratorEENKUlvE0_clEvENKUlvE_clEvEUlhhE_EESt5arrayIPcLm3EEEEviT0_T1_:
.text._ZN2at6native29vectorized_elementwise_kernelILi8ENS0_13BinaryFunctorIhhbZZZNS0_23logical_xor_kernel_cudaERNS_14TensorIteratorEENKUlvE0_clEvENKUlvE_clEvEUlhhE_EESt5arrayIPcLm3EEEEviT0_T1_:
[----:B------:R-:W-:Y:S02]  /*0000*/  MOV R1, c[0x0][0x28] ;  /* 0x00000a0000017a02 */ /* 0x000fe40000000f00 */
[----:B------:R-:W-:Y:S05]  /*0010*/  EXIT ;  /* 0x000000000000794d */ /* 0x000fea0003800000 */
.L_x_13819:
        /* <DEDUP_REMOVED lines=14> */
.L_x_41940:


//--------------------- .text._ZN2at6native18elementwise_kernelILi128ELi4EZNS0_15gpu_kernel_implINS0_13AUnaryFunctorIN3c108BFloat16ES5_bZZZNS0_22logical_or_kernel_cudaERNS_14TensorIteratorEENKUlvE0_clEvENKUlvE8_clEvEUlS5_S5_E_EEEEvRNS_18TensorIteratorBaseERKT_EUliE_EEviT1_ --------------------------
	.section	.text._ZN2at6native18elementwise_kernelILi128ELi4EZNS0_15gpu_kernel_implINS0_13AUnaryFunctorIN3c108BFloat16ES5_bZZZNS0_22logical_or_kernel_cudaERNS_14TensorIteratorEENKUlvE0_clEvENKUlvE8_clEvEUlS5_S5_E_EEEEvRNS_18TensorIteratorBaseERKT_EUliE_EEviT1_,"ax",@progbits
	.sectioninfo	@"SHI_REGISTERS=26"
	.align	128
        .global         _ZN2at6native18elementwise_kernelILi128ELi4EZNS0_15gpu_kernel_implINS0_13AUnaryFunctorIN3c108BFloat16ES5_bZZZNS0_22logical_or_kernel_cudaERNS_14TensorIteratorEENKUlvE0_clEvENKUlvE8_clEvEUlS5_S5_E_EEEEvRNS_18TensorIteratorBaseERKT_EUliE_EEviT1_
        .type           _ZN2at6native18elementwise_kernelILi128ELi4EZNS0_15gpu_kernel_implINS0_13AUnaryFunctorIN3c108BFloat16ES5_bZZZNS0_22logical_or_kernel_cudaERNS_14TensorIteratorEENKUlvE0_clEvENKUlvE8_clEvEUlS5_S5_E_EEEEvRNS_18TensorIteratorBaseERKT_EUliE_EEviT1_,@function
        .size           _ZN2at6native18elementwise_kernelILi128ELi4EZNS0_15gpu_kernel_implINS0_13AUnaryFunctorIN3c108BFloat16ES5_bZZZNS0_22logical_or_kernel_cudaERNS_14TensorIteratorEENKUlvE0_clEvENKUlvE8_clEvEUlS5_S5_E_EEEEvRNS_18TensorIteratorBaseERKT_EUliE_EEviT1_,(.L_x_41941 - _ZN2at6native18elementwise_kernelILi128ELi4EZNS0_15gpu_kernel_implINS0_13AUnaryFunctorIN3c108BFloat16ES5_bZZZNS0_22logical_or_kernel_cudaERNS_14TensorIteratorEENKUlvE0_clEvENKUlvE8_clEvEUlS5_S5_E_EEEEvRNS_18TensorIteratorBaseERKT_EUliE_EEviT1_)
        .other          _ZN2at6native18elementwise_kernelILi128ELi4EZNS0_15gpu_kernel_implINS0_13AUnaryFunctorIN3c108BFloat16ES5_bZZZNS0_22logical_or_kernel_cudaERNS_14TensorIteratorEENKUlvE0_clEvENKUlvE8_clEvEUlS5_S5_E_EEEEvRNS_18TensorIteratorBaseERKT_EUliE_EEviT1_,@"STO_CUDA_ENTRY STV_DEFAULT"
_ZN2at6native18elementwise_kernelILi128ELi4EZNS0_15gpu_kernel_implINS0_13AUnaryFunctorIN3c108BFloat16ES5_bZZZNS0_22logical_or_kernel_cudaERNS_14TensorIteratorEENKUlvE0_clEvENKUlvE8_clEvEUlS5_S5_E_EEEEvRNS_18TensorIteratorBaseERKT_EUliE_EEviT1_:
.text._ZN2at6native18elementwise_kernelILi128ELi4EZNS0_15gpu_kernel_implINS0_13AUnaryFunctorIN3c108BFloat16ES5_bZZZNS0_22logical_or_kernel_cudaERNS_14TensorIteratorEENKUlvE0_clEvENKUlvE8_clEvEUlS5_S5_E_EEEEvRNS_18TensorIteratorBaseERKT_EUliE_EEviT1_:
        /* <DEDUP_REMOVED lines=236> */
.L_x_13822:
        /* <DEDUP_REMOVED lines=20> */
.L_x_13826:
[----:B------:R-:W2:Y:S02]  /*1000*/  LDG.E.U8 R2, [R2.64] ;  /* 0x0000002402027981 */ /* 0x000ea4000c1e1100 */
[----:B--2---:R-:W0:Y:S02]  /*1010*/  I2F.U16 R0, R2 ;  /* 0x0000000200007306 */ /* 0x004e240000101000 */
[----:B0-----:R-:W-:Y:S01]  /*1020*/  F2FP.BF16.PACK_AB R0, RZ, R0 ;  /* 0x00000000ff00723e */ /* 0x001fe200000010ff */
[----:B------:R-:W-:Y:S05]  /*1030*/  BRA `(.L_x_13828) ;  /* 0x00000e3000007947 */ /* 0x000fea0003800000 */
.L_x_13825:
        /* <DEDUP_REMOVED lines=10> */
.L_x_13830:
[----:B------:R-:W2:Y:S02]  /*10e0*/  LDG.E R2, [R2.64] ;  /* 0x0000002402027981 */ /* 0x000ea4000c1e1900 */
[----:B--2---:R-:W0:Y:S02]  /*10f0*/  I2F R0, R2 ;  /* 0x0000000200007306 */ /* 0x004e240000201400 */
[----:B0-----:R-:W-:Y:S01]  /*1100*/  F2FP.BF16.PACK_AB R0, RZ, R0 ;  /* 0x00000000ff00723e */ /* 0x001fe200000010ff */
[----:B------:R-:W-:Y:S05]  /*1110*/  BRA `(.L_x_13828) ;  /* 0x00000d5000007947 */ /* 0x000fea0003800000 */
.L_x_13829:
[----:B------:R-:W2:Y:S02]  /*1120*/  LDG.E.U16 R2, [R2.64] ;  /* 0x0000002402027981 */ /* 0x000ea4000c1e1500 */
[----:B--2---:R-:W0:Y:S02]  /*1130*/  I2F.S16 R0, R2 ;  /* 0x0000000200007306 */ /* 0x004e240000101400 */
[----:B0-----:R-:W-:Y:S01]  /*1140*/  F2FP.BF16.PACK_AB R0, RZ, R0 ;  /* 0x00000000ff00723e */ /* 0x001fe200000010ff */
[----:B------:R-:W-:Y:S05]  /*1150*/  BRA `(.L_x_13828) ;  /* 0x00000d1000007947 */ /* 0x000fea0003800000 */
.L_x_13824:
        /* <DEDUP_REMOVED lines=9> */
.L_x_13832:
[----:B------:R-:W2:Y:S02]  /*11f0*/  LDG.E.U16 R0, [R2.64] ;  /* 0x0000002402007981 */ /* 0x000ea4000c1e1500 */
[----:B--2---:R-:W-:-:S05]  /*1200*/  HADD2.F32 R0, -RZ, R0.H0_H0 ;  /* 0x20000000ff007230 */ /* 0x004fca0000004100 */
[----:B------:R-:W-:Y:S01]  /*1210*/  F2FP.BF16.PACK_AB R0, RZ, R0 ;  /* 0x00000000ff00723e */ /* 0x000fe200000010ff */
[----:B------:R-:W-:Y:S05]  /*1220*/  BRA `(.L_x_13828) ;  /* 0x00000c4000007947 */ /* 0x000fea0003800000 */
.L_x_13831:
        /* <DEDUP_REMOVED lines=9> */
.L_x_13834:
[----:B------:R-:W2:Y:S02]  /*12c0*/  LDG.E.U16 R2, [R2.64] ;  /* 0x0000002402027981 */ /* 0x000ea4000c1e1500 */
[----:B--2---:R-:W-:-:S05]  /*12d0*/  HADD2.F32 R0, -RZ, R2.H0_H0 ;  /* 0x20000002ff007230 */ /* 0x004fca0000004100 */
[----:B------:R-:W-:Y:S01]  /*12e0*/  F2FP.BF16.PACK_AB R0, RZ, R0 ;  /* 0x00000000ff00723e */ /* 0x000fe200000010ff */
[----:B------:R-:W-:Y:S05]  /*12f0*/  BRA `(.L_x_13828) ;  /* 0x00000b7000007947 */ /* 0x000fea0003800000 */
.L_x_13833:
[----:B------:R-:W2:Y:S02]  /*1300*/  LDG.E.64 R2, [R2.64] ;  /* 0x0000002402027981 */ /* 0x000ea4000c1e1b00 */
[----:B--2---:R-:W0:Y:S01]  /*1310*/  F2F.F32.F64 R0, R2 ;  /* 0x0000000200007310 */ /* 0x004e220000301000 */
[----:B------:R-:W0:-:S14]  /*1320*/  DSETP.GEU.AND P0, PT, |R2|, c[0x2][0x0], PT ;  /* 0x008000000200762a */ /* 0x000e1c0003f0e200 */
[----:B0-----:R-:W-:-:S05]  /*1330*/  @!P0 FMUL R0, R0, 1.175494350822287508e-38 ;  /* 0x0080000000008820 */ /* 0x001fca0000400000 */
[----:B------:R-:W-:Y:S01]  /*1340*/  F2FP.BF16.PACK_AB R0, RZ, R0 ;  /* 0x00000000ff00723e */ /* 0x000fe200000010ff */
[----:B------:R-:W-:Y:S05]  /*1350*/  BRA `(.L_x_13828) ;  /* 0x00000b1000007947 */ /* 0x000fea0003800000 */
.L_x_13823:
        /* <DEDUP_REMOVED lines=13> */
.L_x_13837:
[----:B------:R-:W2:Y:S02]  /*1430*/  LDG.E.64 R2, [R2.64] ;  /* 0x0000002402027981 */ /* 0x000ea4000c1e1b00 */
[----:B--2---:R-:W0:Y:S01]  /*1440*/  F2F.F32.F64 R0, R2 ;  /* 0x0000000200007310 */ /* 0x004e220000301000 */
[----:B------:R-:W0:-:S14]  /*1450*/  DSETP.GEU.AND P0, PT, |R2|, c[0x2][0x0], PT ;  /* 0x008000000200762a */ /* 0x000e1c0003f0e200 */
[----:B0-----:R-:W-:-:S05]  /*1460*/  @!P0 FMUL R0, R0, 1.175494350822287508e-38 ;  /* 0x0080000000008820 */ /* 0x001fca0000400000 */
[----:B------:R-:W-:Y:S01]  /*1470*/  F2FP.BF16.PACK_AB R0, RZ, R0 ;  /* 0x00000000ff00723e */ /* 0x000fe200000010ff */
[----:B------:R-:W-:Y:S05]  /*1480*/  BRA `(.L_x_13828) ;  /* 0x000009e000007947 */ /* 0x000fea0003800000 */
.L_x_13836:
        /* <DEDUP_REMOVED lines=28> */
.L_x_13839:
        /* <DEDUP_REMOVED lines=15> */
.L_x_13838:
[----:B------:R0:W5:Y:S01]  /*1740*/  LDG.E.U16 R0, [R2.64] ;  /* 0x0000002402007981 */ /* 0x000162000c1e1500 */
[----:B------:R-:W-:Y:S05]  /*1750*/  BRA `(.L_x_13828) ;  /* 0x0000071000007947 */ /* 0x000fea0003800000 */
.L_x_13835:
        /* <DEDUP_REMOVED lines=12> */
.L_x_13842:
        /* <DEDUP_REMOVED lines=21> */
.L_x_13846:
[----:B------:R-:W-:Y:S05]  /*1970*/  BSYNC B1 ;  /* 0x0000000000017941 */ /* 0x000fea0003800000 */
.L_x_13845:
[----:B------:R-:W-:Y:S01]  /*1980*/  LEA R3, R0, 0x3b800000, 0x17 ;  /* 0x3b80000000037811 */ /* 0x000fe200078eb8ff */
[----:B------:R-:W-:-:S05]  /*1990*/  IMAD.SHL.U32 R0, R2, 0x100000, RZ ;  /* 0x0010000002007824 */ /* 0x000fca00078e00ff */
[----:B------:R-:W-:Y:S02]  /*19a0*/  LOP3.LUT R0, R3, R0, R4, 0xfe, !PT ;  /* 0x0000000003007212 */ /* 0x000fe400078efe04 */
.L_x_13844:
[----:B------:R-:W-:Y:S05]  /*19b0*/  BSYNC B0 ;  /* 0x0000000000007941 */ /* 0x000fea0003800000 */
.L_x_13843:
[----:B------:R-:W-:Y:S01]  /*19c0*/  F2FP.BF16.PACK_AB R0, RZ, R0 ;  /* 0x00000000ff00723e */ /* 0x000fe200000010ff */
[----:B------:R-:W-:Y:S05]  /*19d0*/  BRA `(.L_x_13828) ;  /* 0x0000049000007947 */ /* 0x000fea0003800000 */
.L_x_13841:
        /* <DEDUP_REMOVED lines=21> */
.L_x_13850:
[----:B------:R-:W-:Y:S05]  /*1b30*/  BSYNC B1 ;  /* 0x0000000000017941 */ /* 0x000fea0003800000 */
.L_x_13849:
[----:B------:R-:W-:Y:S01]  /*1b40*/  LEA R3, R0, 0x37800000, 0x17 ;  /* 0x3780000000037811 */ /* 0x000fe200078eb8ff */
[----:B------:R-:W-:-:S05]  /*1b50*/  IMAD.SHL.U32 R0, R2, 0x200000, RZ ;  /* 0x0020000002007824 */ /* 0x000fca00078e00ff */
[----:B------:R-:W-:Y:S02]  /*1b60*/  LOP3.LUT R0, R3, R0, R4, 0xfe, !PT ;  /* 0x0000000003007212 */ /* 0x000fe400078efe04 */
.L_x_13848:
[----:B------:R-:W-:Y:S05]  /*1b70*/  BSYNC B0 ;  /* 0x0000000000007941 */ /* 0x000fea0003800000 */
.L_x_13847:
[----:B------:R-:W-:Y:S01]  /*1b80*/  F2FP.BF16.PACK_AB R0, RZ, R0 ;  /* 0x00000000ff00723e */ /* 0x000fe200000010ff */
[----:B------:R-:W-:Y:S05]  /*1b90*/  BRA `(.L_x_13828) ;  /* 0x000002d000007947 */ /* 0x000fea0003800000 */
.L_x_13840:
        /* <DEDUP_REMOVED lines=14> */
.L_x_13854:
[----:B------:R-:W-:Y:S05]  /*1c80*/  BSYNC B0 ;  /* 0x0000000000007941 */ /* 0x000fea0003800000 */
.L_x_13853:
[----:B------:R-:W-:Y:S01]  /*1c90*/  F2FP.BF16.PACK_AB R0, RZ, R0 ;  /* 0x00000000ff00723e */ /* 0x000fe200000010ff */
[----:B------:R-:W-:Y:S05]  /*1ca0*/  BRA `(.L_x_13828) ;  /* 0x000001c000007947 */ /* 0x000fea0003800000 */
.L_x_13827:
        /* <DEDUP_REMOVED lines=21> */
.L_x_13852:
[----:B------:R-:W2:Y:S02]  /*1e00*/  LDG.E.64 R2, [R2.64] ;  /* 0x0000002402027981 */ /* 0x000ea4000c1e1b00 */
[----:B--2---:R-:W0:Y:S02]  /*1e10*/  I2F.U64 R0, R2 ;  /* 0x0000000200007312 */ /* 0x004e240000301000 */
[----:B0-----:R-:W-:Y:S01]  /*1e20*/  F2FP.BF16.PACK_AB R0, RZ, R0 ;  /* 0x00000000ff00723e */ /* 0x001fe200000010ff */
[----:B------:R-:W-:Y:S05]  /*1e30*/  BRA `(.L_x_13828) ;  /* 0x0000003000007947 */ /* 0x000fea0003800000 */
.L_x_13851:
[----:B------:R-:W2:Y:S02]  /*1e40*/  LDG.E R2, [R2.64] ;  /* 0x0000002402027981 */ /* 0x000ea4000c1e1900 */
[----:B--2---:R-:W0:Y:S02]  /*1e50*/  I2F.U32 R0, R2 ;  /* 0x0000000200007306 */ /* 0x004e240000201000 */
[----:B0-----:R-:W-:-:S06]  /*1e60*/  F2FP.BF16.PACK_AB R0, RZ, R0 ;  /* 0x00000000ff00723e */ /* 0x001fcc00000010ff */
.L_x_13828:
[----:B------:R-:W1:Y:S01]  /*1e70*/  LDC.U8 R4, c[0x0][0x374] ;  /* 0x0000dd00ff047b82 */ /* 0x000e620000000000 */
[----:B------:R-:W-:Y:S01]  /*1e80*/  ULDC.U16 UR4, c[0x0][0x372] ;  /* 0x0000dc8000047ab9 */ /* 0x000fe20000000400 */
[----:B0-----:R-:W-:Y:S01]  /*1e90*/  IMAD.MOV.U32 R3, RZ, RZ, 0x1 ;  /* 0x00000001ff037424 */ /* 0x001fe200078e00ff */
[----:B------:R-:W-:-:S06]  /*1ea0*/  UPRMT UR4, URZ, 0x5410, UR4 ;  /* 0x000054103f047896 */ /* 0x000fcc0008000004 */
[----:B------:R-:W-:-:S13]  /*1eb0*/  FSETP.NEU.FTZ.AND P0, PT, RZ, UR4, PT ;  /* 0x00000004ff007c0b */ /* 0x000fda000bf1d000 */
[----:B-----5:R-:W-:Y:S02]  /*1ec0*/  @!P0 PRMT R0, RZ, 0x5410, R0 ;  /* 0x00005410ff008816 */ /* 0x020fe40000000000 */
[----:B-1----:R-:W-:Y:S02]  /*1ed0*/  PRMT R2, R4, 0x9910, RZ ;  /* 0x0000991004027816 */ /* 0x002fe400000000ff */
[----:B------:R-:W-:Y:S02]  /*1ee0*/  @!P0 FSETP.NEU.FTZ.AND P1, PT, R0, RZ, PT ;  /* 0x000000ff0000820b */ /* 0x000fe40003f3d000 */
[----:B------:R-:W-:Y:S02]  /*1ef0*/  ISETP.GT.AND P2, PT, R2, 0x9, PT ;  /* 0x000000090200780c */ /* 0x000fe40003f44270 */
[----:B------:R-:W-:-:S04]  /*1f00*/  @!P0 SEL R0, RZ, 0x1, !P1 ;  /* 0x00000001ff008807 */ /* 0x000fc80004800000 */
[----:B------:R-:W-:-:S07]  /*1f10*/  @!P0 PRMT R3, R0, 0x7610, R3 ;  /* 0x0000761000038816 */ /* 0x000fce0000000003 */
        /* <DEDUP_REMOVED lines=11> */
.L_x_13858:
[----:B------:R0:W-:Y:S01]  /*1fd0*/  STG.E.U8 [R16.64], R3 ;  /* 0x0000000310007986 */ /* 0x0001e2000c101124 */
[----:B------:R-:W-:Y:S05]  /*1fe0*/  BRA `(.L_x_13860) ;  /* 0x00000da000007947 */ /* 0x000fea0003800000 */
.L_x_13857:
[----:B------:R-:W-:-:S13]  /*1ff0*/  ISETP.NE.AND P0, PT, R2, 0x2, PT ;  /* 0x000000020200780c */ /* 0x000fda0003f05270 */
[----:B------:R-:W-:Y:S05]  /*2000*/  @!P0 BRA `(.L_x_13861) ;  /* 0x000000b000008947 */ /* 0x000fea0003800000 */
[----:B------:R-:W-:-:S13]  /*2010*/  ISETP.NE.AND P0, PT, R2, 0x3, PT ;  /* 0x000000030200780c */ /* 0x000fda0003f05270 */
[----:B------:R-:W-:Y:S05]  /*2020*/  @!P0 BRA `(.L_x_13862) ;  /* 0x0000006000008947 */ /* 0x000fea0003800000 */
[----:B------:R-:W-:-:S13]  /*2030*/  ISETP.NE.AND P0, PT, R2, 0x4, PT ;  /* 0x000000040200780c */ /* 0x000fda0003f05270 */
[----:B------:R-:W-:Y:S05]  /*2040*/  @P0 BRA `(.L_x_13859) ;  /* 0x00000ba000000947 */ /* 0x000fea0003800000 */
[----:B------:R-:W-:Y:S01]  /*2050*/  LOP3.LUT R2, R3, 0xffff, RZ, 0xc0, !PT ;  /* 0x0000ffff03027812 */ /* 0x000fe200078ec0ff */
[----:B------:R-:W-:-:S05]  /*2060*/  IMAD.MOV.U32 R3, RZ, RZ, RZ ;  /* 0x000000ffff037224 */ /* 0x000fca00078e00ff */
[----:B------:R0:W-:Y:S01]  /*2070*/  STG.E.64 [R16.64], R2 ;  /* 0x0000000210007986 */ /* 0x0001e2000c101b24 */
[----:B------:R-:W-:Y:S05]  /*2080*/  BRA `(.L_x_13860) ;  /* 0x00000d0000007947 */ /* 0x000fea0003800000 */
.L_x_13862:
[----:B------:R-:W-:-:S05]  /*2090*/  LOP3.LUT R3, R3, 0xffff, RZ, 0xc0, !PT ;  /* 0x0000ffff03037812 */ /* 0x000fca00078ec0ff */
[----:B------:R0:W-:Y:S01]  /*20a0*/  STG.E [R16.64], R3 ;  /* 0x0000000310007986 */ /* 0x0001e2000c101924 */
[----:B------:R-:W-:Y:S05]  /*20b0*/  BRA `(.L_x_13860) ;  /* 0x00000cd000007947 */ /* 0x000fea0003800000 */
.L_x_13861:
[----:B------:R0:W-:Y:S01]  /*20c0*/  STG.E.U16 [R16.64], R3 ;  /* 0x0000000310007986 */ /* 0x0001e2000c101524 */
[----:B------:R-:W-:Y:S05]  /*20d0*/  BRA `(.L_x_13860) ;  /* 0x00000cb000007947 */ /* 0x000fea0003800000 */
.L_x_13856:
        /* <DEDUP_REMOVED lines=9> */
.L_x_13864:
[----:B------:R-:W0:Y:S02]  /*2170*/  I2F.S16 R0, R3 ;  /* 0x0000000300007306 */ /* 0x000e240000101400 */
[----:B0-----:R-:W-:-:S05]  /*2180*/  F2FP.PACK_AB R0, RZ, R0 ;  /* 0x00000000ff00723e */ /* 0x001fca00000000ff */
[----:B------:R0:W-:Y:S01]  /*2190*/  STG.E.U16 [R16.64], R0 ;  /* 0x0000000010007986 */ /* 0x0001e2000c101524 */
[----:B------:R-:W-:Y:S05]  /*21a0*/  BRA `(.L_x_13860) ;  /* 0x00000be000007947 */ /* 0x000fea0003800000 */
.L_x_13863:
        /* <DEDUP_REMOVED lines=10> */
.L_x_13866:
[----:B------:R-:W0:Y:S02]  /*2250*/  I2F.S16 R3, R3 ;  /* 0x0000000300037306 */ /* 0x000e240000101400 */
[----:B0-----:R-:W-:-:S04]  /*2260*/  F2FP.PACK_AB R3, RZ, R3 ;  /* 0x00000003ff03723e */ /* 0x001fc800000000ff */
[----:B------:R-:W-:-:S05]  /*2270*/  PRMT R3, R3, 0x5410, RZ ;  /* 0x0000541003037816 */ /* 0x000fca00000000ff */
[----:B------:R0:W-:Y:S01]  /*2280*/  STG.E [R16.64], R3 ;  /* 0x0000000310007986 */ /* 0x0001e2000c101924 */
[----:B------:R-:W-:Y:S05]  /*2290*/  BRA `(.L_x_13860) ;  /* 0x00000af000007947 */ /* 0x000fea0003800000 */
.L_x_13865:
[----:B------:R-:W0:Y:S02]  /*22a0*/  I2F.F64.S16 R2, R3 ;  /* 0x0000000300027312 */ /* 0x000e240000101c00 */
[----:B0-----:R0:W-:Y:S01]  /*22b0*/  STG.E.64 [R16.64], R2 ;  /* 0x0000000210007986 */ /* 0x0011e2000c101b24 */
[----:B------:R-:W-:Y:S05]  /*22c0*/  BRA `(.L_x_13860) ;  /* 0x00000ac000007947 */ /* 0x000fea0003800000 */
.L_x_13855:
        /* <DEDUP_REMOVED lines=10> */
.L_x_13869:
[----:B------:R-:W0:Y:S01]  /*2370*/  I2F.F64.S16 R4, R3 ;  /* 0x0000000300047312 */ /* 0x000e220000101c00 */
[----:B------:R-:W-:-:S05]  /*2380*/  CS2R R6, SRZ ;  /* 0x0000000000067805 */ /* 0x000fca000001ff00 */
[----:B0-----:R0:W-:Y:S01]  /*2390*/  STG.E.128 [R16.64], R4 ;  /* 0x0000000410007986 */ /* 0x0011e2000c101d24 */
[----:B------:R-:W-:Y:S05]  /*23a0*/  BRA `(.L_x_13860) ;  /* 0x000009e000007947 */ /* 0x000fea0003800000 */
.L_x_13868:
        /* <DEDUP_REMOVED lines=21> */
.L_x_13873:
[----:B------:R-:W-:Y:S05]  /*2500*/  BSYNC B0 ;  /* 0x0000000000007941 */ /* 0x000fea0003800000 */
.L_x_13872:
[----:B------:R-:W-:-:S05]  /*2510*/  LOP3.LUT R5, R0, R5, RZ, 0xfc, !PT ;  /* 0x0000000500057212 */ /* 0x000fca00078efcff */
[----:B------:R0:W-:Y:S01]  /*2520*/  STG.E.U8 [R16.64], R5 ;  /* 0x0000000510007986 */ /* 0x0001e2000c101124 */
[----:B------:R-:W-:Y:S05]  /*2530*/  BRA `(.L_x_13860) ;  /* 0x0000085000007947 */ /* 0x000fea0003800000 */
.L_x_13871:
        /* <DEDUP_REMOVED lines=13> */
.L_x_13875:
[----:B------:R-:W-:Y:S01]  /*2610*/  IMAD.MOV.U32 R0, RZ, RZ, 0x7f ;  /* 0x0000007fff007424 */ /* 0x000fe200078e00ff */
[----:B------:R-:W-:-:S04]  /*2620*/  ISETP.GT.U32.AND P0, PT, R2, 0x7f800000, PT ;  /* 0x7f8000000200780c */ /* 0x000fc80003f04070 */
[----:B------:R-:W-:-:S04]  /*2630*/  SEL R0, R0, 0x7c, P0 ;  /* 0x0000007c00007807 */ /* 0x000fc80000000000 */
.L_x_13876:
[----:B------:R-:W-:Y:S05]  /*2640*/  BSYNC B0 ;  /* 0x0000000000007941 */ /* 0x000fea0003800000 */
.L_x_13874:
[----:B------:R-:W-:-:S04]  /*2650*/  LOP3.LUT R2, R3, 0x80000000, RZ, 0xc0, !PT ;  /* 0x8000000003027812 */ /* 0x000fc800078ec0ff */
[----:B------:R-:W-:-:S04]  /*2660*/  SHF.R.U32.HI R3, RZ, 0x18, R2 ;  /* 0x00000018ff037819 */ /* 0x000fc80000011602 */
[----:B------:R-:W-:-:S05]  /*2670*/  LOP3.LUT R3, R0, R3, RZ, 0xfc, !PT ;  /* 0x0000000300037212 */ /* 0x000fca00078efcff */
[----:B------:R0:W-:Y:S01]  /*2680*/  STG.E.U8 [R16.64], R3 ;  /* 0x0000000310007986 */ /* 0x0001e2000c101124 */
[----:B------:R-:W-:Y:S05]  /*2690*/  BRA `(.L_x_13860) ;  /* 0x000006f000007947 */ /* 0x000fea0003800000 */
.L_x_13870:
[----:B------:R-:W0:Y:S02]  /*26a0*/  I2F.S16 R0, R3 ;  /* 0x0000000300007306 */ /* 0x000e240000101400 */
[----:B0-----:R-:W-:-:S05]  /*26b0*/  F2FP.BF16.PACK_AB R0, RZ, R0 ;  /* 0x00000000ff00723e */ /* 0x001fca00000010ff */
[----:B------:R0:W-:Y:S01]  /*26c0*/  STG.E.U16 [R16.64], R0 ;  /* 0x0000000010007986 */ /* 0x0001e2000c101524 */
[----:B------:R-:W-:Y:S05]  /*26d0*/  BRA `(.L_x_13860) ;  /* 0x000006b000007947 */ /* 0x000fea0003800000 */
.L_x_13867:
        /* <DEDUP_REMOVED lines=10> */
.L_x_13879:
        /* <DEDUP_REMOVED lines=17> */
.L_x_13882:
[----:B------:R-:W-:-:S04]  /*2890*/  LOP3.LUT R2, R3, 0x80000000, RZ, 0xc0, !PT ;  /* 0x8000000003027812 */ /* 0x000fc800078ec0ff */
[----:B------:R-:W-:-:S04]  /*28a0*/  SHF.R.U32.HI R3, RZ, 0x18, R2 ;  /* 0x00000018ff037819 */ /* 0x000fc80000011602 */
[----:B------:R-:W-:-:S04]  /*28b0*/  LOP3.LUT R0, R0, R3, RZ, 0xfc, !PT ;  /* 0x0000000300007212 */ /* 0x000fc800078efcff */
[----:B------:R-:W-:Y:S02]  /*28c0*/  PRMT R8, R0, 0x7610, R8 ;  /* 0x0000761000087816 */ /* 0x000fe40000000008 */
.L_x_13881:
[----:B------:R-:W-:Y:S05]  /*28d0*/  BSYNC B0 ;  /* 0x0000000000007941 */ /* 0x000fea0003800000 */
.L_x_13880:
[----:B------:R0:W-:Y:S01]  /*28e0*/  STG.E.U8 [R16.64], R8 ;  /* 0x0000000810007986 */ /* 0x0001e2000c101124 */
[----:B------:R-:W-:Y:S05]  /*28f0*/  BRA `(.L_x_13860) ;  /* 0x0000049000007947 */ /* 0x000fea0003800000 */
.L_x_13878:
        /* <DEDUP_REMOVED lines=17> */
.L_x_13885:
[----:B------:R-:W-:-:S04]  /*2a10*/  LOP3.LUT R2, R3, 0x80000000, RZ, 0xc0, !PT ;  /* 0x8000000003027812 */ /* 0x000fc800078ec0ff */
[----:B------:R-:W-:-:S04]  /*2a20*/  SHF.R.U32.HI R3, RZ, 0x18, R2 ;  /* 0x00000018ff037819 */ /* 0x000fc80000011602 */
[----:B------:R-:W-:-:S04]  /*2a30*/  LOP3.LUT R0, R0, R3, RZ, 0xfc, !PT ;  /* 0x0000000300007212 */ /* 0x000fc800078efcff */
[----:B------:R-:W-:Y:S02]  /*2a40*/  PRMT R8, R0, 0x7610, R8 ;  /* 0x0000761000087816 */ /* 0x000fe40000000008 */
.L_x_13884:
[----:B------:R-:W-:Y:S05]  /*2a50*/  BSYNC B0 ;  /* 0x0000000000007941 */ /* 0x000fea0003800000 */
.L_x_13883:
[----:B------:R0:W-:Y:S01]  /*2a60*/  STG.E.U8 [R16.64], R8 ;  /* 0x0000000810007986 */ /* 0x0001e2000c101124 */
[----:B------:R-:W-:Y:S05]  /*2a70*/  BRA `(.L_x_13860) ;  /* 0x0000031000007947 */ /* 0x000fea0003800000 */
.L_x_13877:
        /* <DEDUP_REMOVED lines=23> */
.L_x_13859:
        /* <DEDUP_REMOVED lines=20> */
.L_x_13887:
[----:B------:R-:W-:Y:S01]  /*2d30*/  LOP3.LUT R2, R3, 0xffff, RZ, 0xc0, !PT ;  /* 0x0000ffff03027812 */ /* 0x000fe200078ec0ff */
[----:B------:R-:W-:-:S05]  /*2d40*/  IMAD.MOV.U32 R3, RZ, RZ, RZ ;  /* 0x000000ffff037224 */ /* 0x000fca00078e00ff */
[----:B------:R0:W-:Y:S01]  /*2d50*/  STG.E.64 [R16.64], R2 ;  /* 0x0000000210007986 */ /* 0x0001e2000c101b24 */
[----:B------:R-:W-:Y:S05]  /*2d60*/  BRA `(.L_x_13860) ;  /* 0x0000002000007947 */ /* 0x000fea0003800000 */
.L_x_13886:
[----:B------:R-:W-:-:S05]  /*2d70*/  LOP3.LUT R3, R3, 0xffff, RZ, 0xc0, !PT ;  /* 0x0000ffff03037812 */ /* 0x000fca00078ec0ff */
[----:B------:R0:W-:Y:S02]  /*2d80*/  STG.E [R16.64], R3 ;  /* 0x0000000310007986 */ /* 0x0001e4000c101924 */
.L_x_13860:
[----:B------:R-:W-:-:S05]  /*2d90*/  IMAD R18, R18, 0x200, R23 ;  /* 0x0000020012127824 */ /* 0x000fca00078e0217 */
[----:B------:R-:W-:Y:S02]  /*2da0*/  IADD3 R19, R18, 0x80, RZ ;  /* 0x0000008012137810 */ /* 0x000fe40007ffe0ff */
.L_x_13821:
[----:B------:R-:W-:Y:S05]  /*2db0*/  BSYNC B6 ;  /* 0x0000000000067941 */ /* 0x000fea0003800000 */
.L_x_13820:
        /* <DEDUP_REMOVED lines=231> */
.L_x_13890:
        /* <DEDUP_REMOVED lines=20> */
.L_x_13894:
[----:B------:R-:W2:Y:S02]  /*3d70*/  LDG.E.U8 R2, [R2.64] ;  /* 0x0000002402027981 */ /* 0x000ea4000c1e1100 */
[----:B--2---:R-:W0:Y:S02]  /*3d80*/  I2F.U16 R0, R2 ;  /* 0x0000000200007306 */ /* 0x004e240000101000 */
[----:B0-----:R-:W-:Y:S01]  /*3d90*/  F2FP.BF16.PACK_AB R0, RZ, R0 ;  /* 0x00000000ff00723e */ /* 0x001fe200000010ff */
[----:B------:R-:W-:Y:S05]  /*3da0*/  BRA `(.L_x_13896) ;  /* 0x00000e3000007947 */ /* 0x000fea0003800000 */
.L_x_13893:
        /* <DEDUP_REMOVED lines=10> */
.L_x_13898:
[----:B------:R-:W2:Y:S02]  /*3e50*/  LDG.E R2, [R2.64] ;  /* 0x0000002402027981 */ /* 0x000ea4000c1e1900 */
[----:B--2---:R-:W0:Y:S02]  /*3e60*/  I2F R0, R2 ;  /* 0x0000000200007306 */ /* 0x004e240000201400 */
[----:B0-----:R-:W-:Y:S01]  /*3e70*/  F2FP.BF16.PACK_AB R0, RZ, R0 ;  /* 0x00000000ff00723e */ /* 0x001fe200000010ff */
[----:B------:R-:W-:Y:S05]  /*3e80*/  BRA `(.L_x_13896) ;  /* 0x00000d5000007947 */ /* 0x000fea0003800000 */
.L_x_13897:
[----:B------:R-:W2:Y:S02]  /*3e90*/  LDG.E.U16 R2, [R2.64] ;  /* 0x0000002402027981 */ /* 0x000ea4000c1e1500 */
[----:B--2---:R-:W0:Y:S02]  /*3ea0*/  I2F.S16 R0, R2 ;  /* 0x0000000200007306 */ /* 0x004e240000101400 */
[----:B0-----:R-:W-:Y:S01]  /*3eb0*/  F2FP.BF16.PACK_AB R0, RZ, R0 ;  /* 0x00000000ff00723e */ /* 0x001fe200000010ff */
[----:B------:R-:W-:Y:S05]  /*3ec0*/  BRA `(.L_x_13896) ;  /* 0x00000d1000007947 */ /* 0x000fea0003800000 */
.L_x_13892:
        /* <DEDUP_REMOVED lines=9> */
.L_x_13900:
[----:B------:R-:W2:Y:S02]  /*3f60*/  LDG.E.U16 R0, [R2.64] ;  /* 0x0000002402007981 */ /* 0x000ea4000c1e1500 */
[----:B--2---:R-:W-:-:S05]  /*3f70*/  HADD2.F32 R0, -RZ, R0.H0_H0 ;  /* 0x20000000ff007230 */ /* 0x004fca0000004100 */
[----:B------:R-:W-:Y:S01]  /*3f80*/  F2FP.BF16.PACK_AB R0, RZ, R0 ;  /* 0x00000000ff00723e */ /* 0x000fe200000010ff */
[----:B------:R-:W-:Y:S05]  /*3f90*/  BRA `(.L_x_13896) ;  /* 0x00000c4000007947 */ /* 0x000fea0003800000 */
.L_x_13899:
        /* <DEDUP_REMOVED lines=9> */
.L_x_13902:
[----:B------:R-:W2:Y:S02]  /*4030*/  LDG.E.U16 R2, [R2.64] ;  /* 0x0000002402027981 */ /* 0x000ea4000c1e1500 */
[----:B--2---:R-:W-:-:S05]  /*4040*/  HADD2.F32 R0, -RZ, R2.H0_H0 ;  /* 0x20000002ff007230 */ /* 0x004fca0000004100 */
[----:B------:R-:W-:Y:S01]  /*4050*/  F2FP.BF16.PACK_AB R0, RZ, R0 ;  /* 0x00000000ff00723e */ /* 0x000fe200000010ff */
[----:B------:R-:W-:Y:S05]  /*4060*/  BRA `(.L_x_13896) ;  /* 0x00000b7000007947 */ /* 0x000fea0003800000 */
.L_x_13901:
[----:B------:R-:W2:Y:S02]  /*4070*/  LDG.E.64 R2, [R2.64] ;  /* 0x0000002402027981 */ /* 0x000ea4000c1e1b00 */
[----:B--2---:R-:W0:Y:S01]  /*4080*/  F2F.F32.F64 R0, R2 ;  /* 0x0000000200007310 */ /* 0x004e220000301000 */
[----:B------:R-:W0:-:S14]  /*4090*/  DSETP.GEU.AND P0, PT, |R2|, c[0x2][0x0], PT ;  /* 0x008000000200762a */ /* 0x000e1c0003f0e200 */
[----:B0-----:R-:W-:-:S05]  /*40a0*/  @!P0 FMUL R0, R0, 1.175494350822287508e-38 ;  /* 0x0080000000008820 */ /* 0x001fca0000400000 */
[----:B------:R-:W-:Y:S01]  /*40b0*/  F2FP.BF16.PACK_AB R0, RZ, R0 ;  /* 0x00000000ff00723e */ /* 0x000fe200000010ff */
[----:B------:R-:W-:Y:S05]  /*40c0*/  BRA `(.L_x_13896) ;  /* 0x00000b1000007947 */ /* 0x000fea0003800000 */
.L_x_13891:
        /* <DEDUP_REMOVED lines=13> */
.L_x_13905:
[----:B------:R-:W2:Y:S02]  /*41a0*/  LDG.E.64 R2, [R2.64] ;  /* 0x0000002402027981 */ /* 0x000ea4000c1e1b00 */
[----:B--2---:R-:W0:Y:S01]  /*41b0*/  F2F.F32.F64 R0, R2 ;  /* 0x0000000200007310 */ /* 0x004e220000301000 */
[----:B------:R-:W0:-:S14]  /*41c0*/  DSETP.GEU.AND P0, PT, |R2|, c[0x2][0x0], PT ;  /* 0x008000000200762a */ /* 0x000e1c0003f0e200 */
[----:B0-----:R-:W-:-:S05]  /*41d0*/  @!P0 FMUL R0, R0, 1.175494350822287508e-38 ;  /* 0x0080000000008820 */ /* 0x001fca0000400000 */
[----:B------:R-:W-:Y:S01]  /*41e0*/  F2FP.BF16.PACK_AB R0, RZ, R0 ;  /* 0x00000000ff00723e */ /* 0x000fe200000010ff */
[----:B------:R-:W-:Y:S05]  /*41f0*/  BRA `(.L_x_13896) ;  /* 0x000009e000007947 */ /* 0x000fea0003800000 */
.L_x_13904:
        /* <DEDUP_REMOVED lines=28> */
.L_x_13907:
        /* <DEDUP_REMOVED lines=15> */
.L_x_13906:
[----:B------:R0:W5:Y:S01]  /*44b0*/  LDG.E.U16 R0, [R2.64] ;  /* 0x0000002402007981 */ /* 0x000162000c1e1500 */
[----:B------:R-:W-:Y:S05]  /*44c0*/  BRA `(.L_x_13896) ;  /* 0x0000071000007947 */ /* 0x000fea0003800000 */
.L_x_13903:
        /* <DEDUP_REMOVED lines=12> */
.L_x_13910:
        /* <DEDUP_REMOVED lines=21> */
.L_x_13914:
[----:B------:R-:W-:Y:S05]  /*46e0*/  BSYNC B1 ;  /* 0x0000000000017941 */ /* 0x000fea0003800000 */
.L_x_13913:
[----:B------:R-:W-:Y:S01]  /*46f0*/  LEA R3, R0, 0x3b800000, 0x17 ;  /* 0x3b80000000037811 */ /* 0x000fe200078eb8ff */
[----:B------:R-:W-:-:S05]  /*4700*/  IMAD.SHL.U32 R0, R2, 0x100000, RZ ;  /* 0x0010000002007824 */ /* 0x000fca00078e00ff */
[----:B------:R-:W-:Y:S02]  /*4710*/  LOP3.LUT R0, R3, R0, R4, 0xfe, !PT ;  /* 0x0000000003007212 */ /* 0x000fe400078efe04 */
.L_x_13912:
[----:B------:R-:W-:Y:S05]  /*4720*/  BSYNC B0 ;  /* 0x0000000000007941 */ /* 0x000fea0003800000 */
.L_x_13911:
[----:B------:R-:W-:Y:S01]  /*4730*/  F2FP.BF16.PACK_AB R0, RZ, R0 ;  /* 0x00000000ff00723e */ /* 0x000fe200000010ff */
[----:B------:R-:W-:Y:S05]  /*4740*/  BRA `(.L_x_13896) ;  /* 0x0000049000007947 */ /* 0x000fea0003800000 */
.L_x_13909:
        /* <DEDUP_REMOVED lines=21> */
.L_x_13918:
[----:B------:R-:W-:Y:S05]  /*48a0*/  BSYNC B1 ;  /* 0x0000000000017941 */ /* 0x000fea0003800000 */
.L_x_13917:
[----:B------:R-:W-:Y:S01]  /*48b0*/  LEA R3, R0, 0x37800000, 0x17 ;  /* 0x3780000000037811 */ /* 0x000fe200078eb8ff */
[----:B------:R-:W-:-:S05]  /*48c0*/  IMAD.SHL.U32 R0, R2, 0x200000, RZ ;  /* 0x0020000002007824 */ /* 0x000fca00078e00ff */
[----:B------:R-:W-:Y:S02]  /*48d0*/  LOP3.LUT R0, R3, R0, R4, 0xfe, !PT ;  /* 0x0000000003007212 */ /* 0x000fe400078efe04 */
.L_x_13916:
[----:B------:R-:W-:Y:S05]  /*48e0*/  BSYNC B0 ;  /* 0x0000000000007941 */ /* 0x000fea0003800000 */
.L_x_13915:
[----:B------:R-:W-:Y:S01]  /*48f0*/  F2FP.BF16.PACK_AB R0, RZ, R0 ;  /* 0x00000000ff00723e */ /* 0x000fe200000010ff */
[----:B------:R-:W-:Y:S05]  /*4900*/  BRA `(.L_x_13896) ;  /* 0x000002d000007947 */ /* 0x000fea0003800000 */
.L_x_13908:
        /* <DEDUP_REMOVED lines=14> */
.L_x_13922:
[----:B------:R-:W-:Y:S05]  /*49f0*/  BSYNC B0 ;  /* 0x0000000000007941 */ /* 0x000fea0003800000 */
.L_x_13921:
[----:B------:R-:W-:Y:S01]  /*4a00*/  F2FP.BF16.PACK_AB R0, RZ, R0 ;  /* 0x00000000ff00723e */ /* 0x000fe200000010ff */
[----:B------:R-:W-:Y:S05]  /*4a10*/  BRA `(.L_x_13896) ;  /* 0x000001c000007947 */ /* 0x000fea0003800000 */
.L_x_13895:
        /* <DEDUP_REMOVED lines=21> */
.L_x_13920:
[----:B------:R-:W2:Y:S02]  /*4b70*/  LDG.E.64 R2, [R2.64] ;  /* 0x0000002402027981 */ /* 0x000ea4000c1e1b00 */
[----:B--2---:R-:W0:Y:S02]  /*4b80*/  I2F.U64 R0, R2 ;  /* 0x0000000200007312 */ /* 0x004e240000301000 */
[----:B0-----:R-:W-:Y:S01]  /*4b90*/  F2FP.BF16.PACK_AB R0, RZ, R0 ;  /* 0x00000000ff00723e */ /* 0x001fe200000010ff */
[----:B------:R-:W-:Y:S05]  /*4ba0*/  BRA `(.L_x_13896) ;  /* 0x0000003000007947 */ /* 0x000fea0003800000 */
.L_x_13919:
[----:B------:R-:W2:Y:S02]  /*4bb0*/  LDG.E R2, [R2.64] ;  /* 0x0000002402027981 */ /* 0x000ea4000c1e1900 */
[----:B--2---:R-:W0:Y:S02]  /*4bc0*/  I2F.U32 R0, R2 ;  /* 0x0000000200007306 */ /* 0x004e240000201000 */
[----:B0-----:R-:W-:-:S06]  /*4bd0*/  F2FP.BF16.PACK_AB R0, RZ, R0 ;  /* 0x00000000ff00723e */ /* 0x001fcc00000010ff */
.L_x_13896:
        /* <DEDUP_REMOVED lines=22> */
.L_x_13926:
[----:B------:R0:W-:Y:S01]  /*4d40*/  STG.E.U8 [R16.64], R3 ;  /* 0x0000000310007986 */ /* 0x0001e2000c101124 */
[----:B------:R-:W-:Y:S05]  /*4d50*/  BRA `(.L_x_13928) ;  /* 0x00000da000007947 */ /* 0x000fea0003800000 */
.L_x_13925:
        /* <DEDUP_REMOVED lines=10> */
.L_x_13930:
[----:B------:R-:W-:-:S05]  /*4e00*/  LOP3.LUT R3, R3, 0xffff, RZ, 0xc0, !PT ;  /* 0x0000ffff03037812 */ /* 0x000fca00078ec0ff */
[----:B------:R0:W-:Y:S01]  /*4e10*/  STG.E [R16.64], R3 ;  /* 0x0000000310007986 */ /* 0x0001e2000c101924 */
[----:B------:R-:W-:Y:S05]  /*4e20*/  BRA `(.L_x_13928) ;  /* 0x00000cd000007947 */ /* 0x000fea0003800000 */
.L_x_13929:
[----:B------:R0:W-:Y:S01]  /*4e30*/  STG.E.U16 [R16.64], R3 ;  /* 0x0000000310007986 */ /* 0x0001e2000c101524 */
[----:B------:R-:W-:Y:S05]  /*4e40*/  BRA `(.L_x_13928) ;  /* 0x00000cb000007947 */ /* 0x000fea0003800000 */
.L_x_13924:
        /* <DEDUP_REMOVED lines=9> */
.L_x_13932:
[----:B------:R-:W0:Y:S02]  /*4ee0*/  I2F.S16 R0, R3 ;  /* 0x0000000300007306 */ /* 0x000e240000101400 */
[----:B0-----:R-:W-:-:S05]  /*4ef0*/  F2FP.PACK_AB R0, RZ, R0 ;  /* 0x00000000ff00723e */ /* 0x001fca00000000ff */
[----:B------:R0:W-:Y:S01]  /*4f00*/  STG.E.U16 [R16.64], R0 ;  /* 0x0000000010007986 */ /* 0x0001e2000c101524 */
[----:B------:R-:W-:Y:S05]  /*4f10*/  BRA `(.L_x_13928) ;  /* 0x00000be000007947 */ /* 0x000fea0003800000 */
.L_x_13931:
        /* <DEDUP_REMOVED lines=10> */
.L_x_13934:
[----:B------:R-:W0:Y:S02]  /*4fc0*/  I2F.S16 R3, R3 ;  /* 0x0000000300037306 */ /* 0x000e240000101400 */
[----:B0-----:R-:W-:-:S04]  /*4fd0*/  F2FP.PACK_AB R3, RZ, R3 ;  /* 0x00000003ff03723e */ /* 0x001fc800000000ff */
[----:B------:R-:W-:-:S05]  /*4fe0*/  PRMT R3, R3, 0x5410, RZ ;  /* 0x0000541003037816 */ /* 0x000fca00000000ff */
[----:B------:R0:W-:Y:S01]  /*4ff0*/  STG.E [R16.64], R3 ;  /* 0x0000000310007986 */ /* 0x0001e2000c101924 */
[----:B------:R-:W-:Y:S05]  /*5000*/  BRA `(.L_x_13928) ;  /* 0x00000af000007947 */ /* 0x000fea0003800000 */
.L_x_13933:
[----:B------:R-:W0:Y:S02]  /*5010*/  I2F.F64.S16 R2, R3 ;  /* 0x0000000300027312 */ /* 0x000e240000101c00 */
[----:B0-----:R0:W-:Y:S01]  /*5020*/  STG.E.64 [R16.64], R2 ;  /* 0x0000000210007986 */ /* 0x0011e2000c101b24 */
[----:B------:R-:W-:Y:S05]  /*5030*/  BRA `(.L_x_13928) ;  /* 0x00000ac000007947 */ /* 0x000fea0003800000 */
.L_x_13923:
        /* <DEDUP_REMOVED lines=10> */
.L_x_13937:
[----:B------:R-:W0:Y:S01]  /*50e0*/  I2F.F64.S16 R4, R3 ;  /* 0x0000000300047312 */ /* 0x000e220000101c00 */
[----:B------:R-:W-:-:S05]  /*50f0*/  CS2R R6, SRZ ;  /* 0x0000000000067805 */ /* 0x000fca000001ff00 */
[----:B0-----:R0:W-:Y:S01]  /*5100*/  STG.E.128 [R16.64], R4 ;  /* 0x0000000410007986 */ /* 0x0011e2000c101d24 */
[----:B------:R-:W-:Y:S05]  /*5110*/  BRA `(.L_x_13928) ;  /* 0x000009e000007947 */ /* 0x000fea0003800000 */
.L_x_13936:
        /* <DEDUP_REMOVED lines=21> */
.L_x_13941:
[----:B------:R-:W-:Y:S05]  /*5270*/  BSYNC B0 ;  /* 0x0000000000007941 */ /* 0x000fea0003800000 */
.L_x_13940:
[----:B------:R-:W-:-:S05]  /*5280*/  LOP3.LUT R5, R0, R5, RZ, 0xfc, !PT ;  /* 0x0000000500057212 */ /* 0x000fca00078efcff */
[----:B------:R0:W-:Y:S01]  /*5290*/  STG.E.U8 [R16.64], R5 ;  /* 0x0000000510007986 */ /* 0x0001e2000c101124 */
[----:B------:R-:W-:Y:S05]  /*52a0*/  BRA `(.L_x_13928) ;  /* 0x0000085000007947 */ /* 0x000fea0003800000 */
.L_x_13939:
        /* <DEDUP_REMOVED lines=13> */
.L_x_13943:
[----:B------:R-:W-:Y:S01]  /*5380*/  IMAD.MOV.U32 R0, RZ, RZ, 0x7f ;  /* 0x0000007fff007424 */ /* 0x000fe200078e00ff */
[----:B------:R-:W-:-:S04]  /*5390*/  ISETP.GT.U32.AND P0, PT, R2, 0x7f800000, PT ;  /* 0x7f8000000200780c */ /* 0x000fc80003f04070 */
[----:B------:R-:W-:-:S04]  /*53a0*/  SEL R0, R0, 0x7c, P0 ;  /* 0x0000007c00007807 */ /* 0x000fc80000000000 */
.L_x_13944:
[----:B------:R-:W-:Y:S05]  /*53b0*/  BSYNC B0 ;  /* 0x0000000000007941 */ /* 0x000fea0003800000 */
.L_x_13942:
[----:B------:R-:W-:-:S04]  /*53c0*/  LOP3.LUT R2, R3, 0x80000000, RZ, 0xc0, !PT ;  /* 0x8000000003027812 */ /* 0x000fc800078ec0ff */
[----:B------:R-:W-:-:S04]  /*53d0*/  SHF.R.U32.HI R3, RZ, 0x18, R2 ;  /* 0x00000018ff037819 */ /* 0x000fc80000011602 */
[----:B------:R-:W-:-:S05]  /*53e0*/  LOP3.LUT R3, R0, R3, RZ, 0xfc, !PT ;  /* 0x0000000300037212 */ /* 0x000fca00078efcff */
[----:B------:R0:W-:Y:S01]  /*53f0*/  STG.E.U8 [R16.64], R3 ;  /* 0x0000000310007986 */ /* 0x0001e2000c101124 */
[----:B------:R-:W-:Y:S05]  /*5400*/  BRA `(.L_x_13928) ;  /* 0x000006f000007947 */ /* 0x000fea0003800000 */
.L_x_13938:
[----:B------:R-:W0:Y:S02]  /*5410*/  I2F.S16 R0, R3 ;  /* 0x0000000300007306 */ /* 0x000e240000101400 */
[----:B0-----:R-:W-:-:S05]  /*5420*/  F2FP.BF16.PACK_AB R0, RZ, R0 ;  /* 0x00000000ff00723e */ /* 0x001fca00000010ff */
[----:B------:R0:W-:Y:S01]  /*5430*/  STG.E.U16 [R16.64], R0 ;  /* 0x0000000010007986 */ /* 0x0001e2000c101524 */
[----:B------:R-:W-:Y:S05]  /*5440*/  BRA `(.L_x_13928) ;  /* 0x000006b000007947 */ /* 0x000fea0003800000 */
.L_x_13935:
        /* <DEDUP_REMOVED lines=10> */
.L_x_13947:
        /* <DEDUP_REMOVED lines=17> */
.L_x_13950:
[----:B------:R-:W-:-:S04]  /*5600*/  LOP3.LUT R2, R3, 0x80000000, RZ, 0xc0, !PT ;  /* 0x8000000003027812 */ /* 0x000fc800078ec0ff */
[----:B------:R-:W-:-:S04]  /*5610*/  SHF.R.U32.HI R3, RZ, 0x18, R2 ;  /* 0x00000018ff037819 */ /* 0x000fc80000011602 */
[----:B------:R-:W-:-:S04]  /*5620*/  LOP3.LUT R0, R0, R3, RZ, 0xfc, !PT ;  /* 0x0000000300007212 */ /* 0x000fc800078efcff */
[----:B------:R-:W-:Y:S02]  /*5630*/  PRMT R8, R0, 0x7610, R8 ;  /* 0x0000761000087816 */ /* 0x000fe40000000008 */
.L_x_13949:
[----:B------:R-:W-:Y:S05]  /*5640*/  BSYNC B0 ;  /* 0x0000000000007941 */ /* 0x000fea0003800000 */
.L_x_13948:
[----:B------:R0:W-:Y:S01]  /*5650*/  STG.E.U8 [R16.64], R8 ;  /* 0x0000000810007986 */ /* 0x0001e2000c101124 */
[----:B------:R-:W-:Y:S05]  /*5660*/  BRA `(.L_x_13928) ;  /* 0x0000049000007947 */ /* 0x000fea0003800000 */
.L_x_13946:
        /* <DEDUP_REMOVED lines=17> */
.L_x_13953:
[----:B------:R-:W-:-:S04]  /*5780*/  LOP3.LUT R2, R3, 0x80000000, RZ, 0xc0, !PT ;  /* 0x8000000003027812 */ /* 0x000fc800078ec0ff */
[----:B------:R-:W-:-:S04]  /*5790*/  SHF.R.U32.HI R3, RZ, 0x18, R2 ;  /* 0x00000018ff037819 */ /* 0x000fc80000011602 */
[----:B------:R-:W-:-:S04]  /*57a0*/  LOP3.LUT R0, R0, R3, RZ, 0xfc, !PT ;  /* 0x0000000300007212 */ /* 0x000fc800078efcff */
[----:B------:R-:W-:Y:S02]  /*57b0*/  PRMT R8, R0, 0x7610, R8 ;  /* 0x0000761000087816 */ /* 0x000fe40000000008 */
.L_x_13952:
[----:B------:R-:W-:Y:S05]  /*57c0*/  BSYNC B0 ;  /* 0x0000000000007941 */ /* 0x000fea0003800000 */
.L_x_13951:
[----:B------:R0:W-:Y:S01]  /*57d0*/  STG.E.U8 [R16.64], R8 ;  /* 0x0000000810007986 */ /* 0x0001e2000c101124 */
[----:B------:R-:W-:Y:S05]  /*57e0*/  BRA `(.L_x_13928) ;  /* 0x0000031000007947 */ /* 0x000fea0003800000 */
.L_x_13945:
        /* <DEDUP_REMOVED lines=23> */
.L_x_13927:
        /* <DEDUP_REMOVED lines=20> */
.L_x_13955:
[----:B------:R-:W-:Y:S01]  /*5aa0*/  LOP3.LUT R2, R3, 0xffff, RZ, 0xc0, !PT ;  /* 0x0000ffff03027812 */ /* 0x000fe200078ec0ff */
[----:B------:R-:W-:-:S05]  /*5ab0*/  IMAD.MOV.U32 R3, RZ, RZ, RZ ;  /* 0x000000ffff037224 */ /* 0x000fca00078e00ff */
[----:B------:R0:W-:Y:S01]  /*5ac0*/  STG.E.64 [R16.64], R2 ;  /* 0x0000000210007986 */ /* 0x0001e2000c101b24 */
[----:B------:R-:W-:Y:S05]  /*5ad0*/  BRA `(.L_x_13928) ;  /* 0x0000002000007947 */ /* 0x000fea0003800000 */
.L_x_13954:
[----:B------:R-:W-:-:S05]  /*5ae0*/  LOP3.LUT R3, R3, 0xffff, RZ, 0xc0, !PT ;  /* 0x0000ffff03037812 */ /* 0x000fca00078ec0ff */
[----:B------:R0:W-:Y:S02]  /*5af0*/  STG.E [R16.64], R3 ;  /* 0x0000000310007986 */ /* 0x0001e4000c101924 */
.L_x_13928:
        /* <DEDUP_REMOVED lines=231> */
.L_x_13956:
        /* <DEDUP_REMOVED lines=20> */
.L_x_13960:
[----:B------:R-:W2:Y:S02]  /*6ab0*/  LDG.E.U8 R2, [R2.64] ;  /* 0x0000002402027981 */ /* 0x000ea4000c1e1100 */
[----:B--2---:R-:W0:Y:S02]  /*6ac0*/  I2F.U16 R0, R2 ;  /* 0x0000000200007306 */ /* 0x004e240000101000 */
[----:B0-----:R-:W-:Y:S01]  /*6ad0*/  F2FP.BF16.PACK_AB R0, RZ, R0 ;  /* 0x00000000ff00723e */ /* 0x001fe200000010ff */
[----:B------:R-:W-:Y:S05]  /*6ae0*/  BRA `(.L_x_13962) ;  /* 0x00000e3000007947 */ /* 0x000fea0003800000 */
.L_x_13959:
        /* <DEDUP_REMOVED lines=10> */
.L_x_13964:
[----:B------:R-:W2:Y:S02]  /*6b90*/  LDG.E R2, [R2.64] ;  /* 0x0000002402027981 */ /* 0x000ea4000c1e1900 */
[----:B--2---:R-:W0:Y:S02]  /*6ba0*/  I2F R0, R2 ;  /* 0x0000000200007306 */ /* 0x004e240000201400 */
[----:B0-----:R-:W-:Y:S01]  /*6bb0*/  F2FP.BF16.PACK_AB R0, RZ, R0 ;  /* 0x00000000ff00723e */ /* 0x001fe200000010ff */
[----:B------:R-:W-:Y:S05]  /*6bc0*/  BRA `(.L_x_13962) ;  /* 0x00000d5000007947 */ /* 0x000fea0003800000 */
.L_x_13963:
[----:B------:R-:W2:Y:S02]  /*6bd0*/  LDG.E.U16 R2, [R2.64] ;  /* 0x0000002402027981 */ /* 0x000ea4000c1e1500 */
[----:B--2---:R-:W0:Y:S02]  /*6be0*/  I2F.S16 R0, R2 ;  /* 0x0000000200007306 */ /* 0x004e240000101400 */
[----:B0-----:R-:W-:Y:S01]  /*6bf0*/  F2FP.BF16.PACK_AB R0, RZ, R0 ;  /* 0x00000000ff00723e */ /* 0x001fe200000010ff */
[----:B------:R-:W-:Y:S05]  /*6c00*/  BRA `(.L_x_13962) ;  /* 0x00000d1000007947 */ /* 0x000fea0003800000 */
.L_x_13958:
        /* <DEDUP_REMOVED lines=9> */
.L_x_13966:
[----:B------:R-:W2:Y:S02]  /*6ca0*/  LDG.E.U16 R0, [R2.64] ;  /* 0x0000002402007981 */ /* 0x000ea4000c1e1500 */
[----:B--2---:R-:W-:-:S05]  /*6cb0*/  HADD2.F32 R0, -RZ, R0.H0_H0 ;  /* 0x20000000ff007230 */ /* 0x004fca0000004100 */
[----:B------:R-:W-:Y:S01]  /*6cc0*/  F2FP.BF16.PACK_AB R0, RZ, R0 ;  /* 0x00000000ff00723e */ /* 0x000fe200000010ff */
[----:B------:R-:W-:Y:S05]  /*6cd0*/  BRA `(.L_x_13962) ;  /* 0x00000c4000007947 */ /* 0x000fea0003800000 */
.L_x_13965:
        /* <DEDUP_REMOVED lines=9> */
.L_x_13968:
[----:B------:R-:W2:Y:S02]  /*6d70*/  LDG.E.U16 R2, [R2.64] ;  /* 0x0000002402027981 */ /* 0x000ea4000c1e1500 */
[----:B--2---:R-:W-:-:S05]  /*6d80*/  HADD2.F32 R0, -RZ, R2.H0_H0 ;  /* 0x20000002ff007230 */ /* 0x004fca0000004100 */
[----:B------:R-:W-:Y:S01]  /*6d90*/  F2FP.BF16.PACK_AB R0, RZ, R0 ;  /* 0x00000000ff00723e */ /* 0x000fe200000010ff */
[----:B------:R-:W-:Y:S05]  /*6da0*/  BRA `(.L_x_13962) ;  /* 0x00000b7000007947 */ /* 0x000fea0003800000 */
.L_x_13967:
[----:B------:R-:W2:Y:S02]  /*6db0*/  LDG.E.64 R2, [R2.64] ;  /* 0x0000002402027981 */ /* 0x000ea4000c1e1b00 */
[----:B--2---:R-:W0:Y:S01]  /*6dc0*/  F2F.F32.F64 R0, R2 ;  /* 0x0000000200007310 */ /* 0x004e220000301000 */
[----:B------:R-:W0:-:S14]  /*6dd0*/  DSETP.GEU.AND P0, PT, |R2|, c[0x2][0x0], PT ;  /* 0x008000000200762a */ /* 0x000e1c0003f0e200 */
[----:B0-----:R-:W-:-:S05]  /*6de0*/  @!P0 FMUL R0, R0, 1.175494350822287508e-38 ;  /* 0x0080000000008820 */ /* 0x001fca0000400000 */
[----:B------:R-:W-:Y:S01]  /*6df0*/  F2FP.BF16.PACK_AB R0, RZ, R0 ;  /* 0x00000000ff00723e */ /* 0x000fe200000010ff */
[----:B------:R-:W-:Y:S05]  /*6e00*/  BRA `(.L_x_13962) ;  /* 0x00000b1000007947 */ /* 0x000fea0003800000 */
.L_x_13957:
        /* <DEDUP_REMOVED lines=13> */
.L_x_13971:
[----:B------:R-:W2:Y:S02]  /*6ee0*/  LDG.E.64 R2, [R2.64] ;  /* 0x0000002402027981 */ /* 0x000ea4000c1e1b00 */
[----:B--2---:R-:W0:Y:S01]  /*6ef0*/  F2F.F32.F64 R0, R2 ;  /* 0x0000000200007310 */ /* 0x004e220000301000 */
[----:B------:R-:W0:-:S14]  /*6f00*/  DSETP.GEU.AND P0, PT, |R2|, c[0x2][0x0], PT ;  /* 0x008000000200762a */ /* 0x000e1c0003f0e200 */
[----:B0-----:R-:W-:-:S05]  /*6f10*/  @!P0 FMUL R0, R0, 1.175494350822287508e-38 ;  /* 0x0080000000008820 */ /* 0x001fca0000400000 */
[----:B------:R-:W-:Y:S01]  /*6f20*/  F2FP.BF16.PACK_AB R0, RZ, R0 ;  /* 0x00000000ff00723e */ /* 0x000fe200000010ff */
[----:B------:R-:W-:Y:S05]  /*6f30*/  BRA `(.L_x_13962) ;  /* 0x000009e000007947 */ /* 0x000fea0003800000 */
.L_x_13970:
        /* <DEDUP_REMOVED lines=28> */
.L_x_13973:
        /* <DEDUP_REMOVED lines=15> */
.L_x_13972:
[----:B------:R0:W5:Y:S01]  /*71f0*/  LDG.E.U16 R0, [R2.64] ;  /* 0x0000002402007981 */ /* 0x000162000c1e1500 */
[----:B------:R-:W-:Y:S05]  /*7200*/  BRA `(.L_x_13962) ;  /* 0x0000071000007947 */ /* 0x000fea0003800000 */
.L_x_13969:
        /* <DEDUP_REMOVED lines=12> */
.L_x_13976:
        /* <DEDUP_REMOVED lines=21> */
.L_x_13980:
[----:B------:R-:W-:Y:S05]  /*7420*/  BSYNC B1 ;  /* 0x0000000000017941 */ /* 0x000fea0003800000 */
.L_x_13979:
[----:B------:R-:W-:Y:S01]  /*7430*/  LEA R3, R0, 0x3b800000, 0x17 ;  /* 0x3b80000000037811 */ /* 0x000fe200078eb8ff */
[----:B------:R-:W-:-:S05]  /*7440*/  IMAD.SHL.U32 R0, R2, 0x100000, RZ ;  /* 0x0010000002007824 */ /* 0x000fca00078e00ff */
[----:B------:R-:W-:Y:S02]  /*7450*/  LOP3.LUT R0, R3, R0, R4, 0xfe, !PT ;  /* 0x0000000003007212 */ /* 0x000fe400078efe04 */
.L_x_13978:
[----:B------:R-:W-:Y:S05]  /*7460*/  BSYNC B0 ;  /* 0x0000000000007941 */ /* 0x000fea0003800000 */
.L_x_13977:
[----:B------:R-:W-:Y:S01]  /*7470*/  F2FP.BF16.PACK_AB R0, RZ, R0 ;  /* 0x00000000ff00723e */ /* 0x000fe200000010ff */
[----:B------:R-:W-:Y:S05]  /*7480*/  BRA `(.L_x_13962) ;  /* 0x0000049000007947 */ /* 0x000fea0003800000 */
.L_x_13975:
        /* <DEDUP_REMOVED lines=21> */
.L_x_13984:
[----:B------:R-:W-:Y:S05]  /*75e0*/  BSYNC B1 ;  /* 0x0000000000017941 */ /* 0x000fea0003800000 */
.L_x_13983:
[----:B------:R-:W-:Y:S01]  /*75f0*/  LEA R3, R0, 0x37800000, 0x17 ;  /* 0x3780000000037811 */ /* 0x000fe200078eb8ff */
[----:B------:R-:W-:-:S05]  /*7600*/  IMAD.SHL.U32 R0, R2, 0x200000, RZ ;  /* 0x0020000002007824 */ /* 0x000fca00078e00ff */
[----:B------:R-:W-:Y:S02]  /*7610*/  LOP3.LUT R0, R3, R0, R4, 0xfe, !PT ;  /* 0x0000000003007212 */ /* 0x000fe400078efe04 */
.L_x_13982:
[----:B------:R-:W-:Y:S05]  /*7620*/  BSYNC B0 ;  /* 0x0000000000007941 */ /* 0x000fea0003800000 */
.L_x_13981:
[----:B------:R-:W-:Y:S01]  /*7630*/  F2FP.BF16.PACK_AB R0, RZ, R0 ;  /* 0x00000000ff00723e */ /* 0x000fe200000010ff */
[----:B------:R-:W-:Y:S05]  /*7640*/  BRA `(.L_x_13962) ;  /* 0x000002d000007947 */ /* 0x000fea0003800000 */
.L_x_13974:
        /* <DEDUP_REMOVED lines=14> */
.L_x_13988:
[----:B------:R-:W-:Y:S05]  /*7730*/  BSYNC B0 ;  /* 0x0000000000007941 */ /* 0x000fea0003800000 */
.L_x_13987:
[----:B------:R-:W-:Y:S01]  /*7740*/  F2FP.BF16.PACK_AB R0, RZ, R0 ;  /* 0x00000000ff00723e */ /* 0x000fe200000010ff */
[----:B------:R-:W-:Y:S05]  /*7750*/  BRA `(.L_x_13962) ;  /* 0x000001c000007947 */ /* 0x000fea0003800000 */
.L_x_13961:
        /* <DEDUP_REMOVED lines=21> */
.L_x_13986:
[----:B------:R-:W2:Y:S02]  /*78b0*/  LDG.E.64 R2, [R2.64] ;  /* 0x0000002402027981 */ /* 0x000ea4000c1e1b00 */
[----:B--2---:R-:W0:Y:S02]  /*78c0*/  I2F.U64 R0, R2 ;  /* 0x0000000200007312 */ /* 0x004e240000301000 */
[----:B0-----:R-:W-:Y:S01]  /*78d0*/  F2FP.BF16.PACK_AB R0, RZ, R0 ;  /* 0x00000000ff00723e */ /* 0x001fe200000010ff */
[----:B------:R-:W-:Y:S05]  /*78e0*/  BRA `(.L_x_13962) ;  /* 0x0000003000007947 */ /* 0x000fea0003800000 */
.L_x_13985:
[----:B------:R-:W2:Y:S02]  /*78f0*/  LDG.E R2, [R2.64] ;  /* 0x0000002402027981 */ /* 0x000ea4000c1e1900 */
[----:B--2---:R-:W0:Y:S02]  /*7900*/  I2F.U32 R0, R2 ;  /* 0x0000000200007306 */ /* 0x004e240000201000 */
[----:B0-----:R-:W-:-:S06]  /*7910*/  F2FP.BF16.PACK_AB R0, RZ, R0 ;  /* 0x00000000ff00723e */ /* 0x001fcc00000010ff */
.L_x_13962:
        /* <DEDUP_REMOVED lines=22> */
.L_x_13992:
[----:B------:R0:W-:Y:S01]  /*7a80*/  STG.E.U8 [R16.64], R3 ;  /* 0x0000000310007986 */ /* 0x0001e2000c101124 */
[----:B------:R-:W-:Y:S05]  /*7a90*/  BRA `(.L_x_13994) ;  /* 0x00000da000007947 */ /* 0x000fea0003800000 */
.L_x_13991:
        /* <DEDUP_REMOVED lines=10> */
.L_x_13996:
[----:B------:R-:W-:-:S05]  /*7b40*/  LOP3.LUT R3, R3, 0xffff, RZ, 0xc0, !PT ;  /* 0x0000ffff03037812 */ /* 0x000fca00078ec0ff */
[----:B------:R0:W-:Y:S01]  /*7b50*/  STG.E [R16.64], R3 ;  /* 0x0000000310007986 */ /* 0x0001e2000c101924 */
[----:B------:R-:W-:Y:S05]  /*7b60*/  BRA `(.L_x_13994) ;  /* 0x00000cd000007947 */ /* 0x000fea0003800000 */
.L_x_13995:
[----:B------:R0:W-:Y:S01]  /*7b70*/  STG.E.U16 [R16.64], R3 ;  /* 0x0000000310007986 */ /* 0x0001e2000c101524 */
[----:B------:R-:W-:Y:S05]  /*7b80*/  BRA `(.L_x_13994) ;  /* 0x00000cb000007947 */ /* 0x000fea0003800000 */
.L_x_13990:
        /* <DEDUP_REMOVED lines=9> */
.L_x_13998:
[----:B------:R-:W0:Y:S02]  /*7c20*/  I2F.S16 R0, R3 ;  /* 0x0000000300007306 */ /* 0x000e240000101400 */
[----:B0-----:R-:W-:-:S05]  /*7c30*/  F2FP.PACK_AB R0, RZ, R0 ;  /* 0x00000000ff00723e */ /* 0x001fca00000000ff */
[----:B------:R0:W-:Y:S01]  /*7c40*/  STG.E.U16 [R16.64], R0 ;  /* 0x0000000010007986 */ /* 0x0001e2000c101524 */
[----:B------:R-:W-:Y:S05]  /*7c50*/  BRA `(.L_x_13994) ;  /* 0x00000be000007947 */ /* 0x000fea0003800000 */
.L_x_13997:
        /* <DEDUP_REMOVED lines=10> */
.L_x_14000:
[----:B------:R-:W0:Y:S02]  /*7d00*/  I2F.S16 R3, R3 ;  /* 0x0000000300037306 */ /* 0x000e240000101400 */
[----:B0-----:R-:W-:-:S04]  /*7d10*/  F2FP.PACK_AB R3, RZ, R3 ;  /* 0x00000003ff03723e */ /* 0x001fc800000000ff */
[----:B------:R-:W-:-:S05]  /*7d20*/  PRMT R3, R3, 0x5410, RZ ;  /* 0x0000541003037816 */ /* 0x000fca00000000ff */
[----:B------:R0:W-:Y:S01]  /*7d30*/  STG.E [R16.64], R3 ;  /* 0x0000000310007986 */ /* 0x0001e2000c101924 */
[----:B------:R-:W-:Y:S05]  /*7d40*/  BRA `(.L_x_13994) ;  /* 0x00000af000007947 */ /* 0x000fea0003800000 */
.L_x_13999:
[----:B------:R-:W0:Y:S02]  /*7d50*/  I2F.F64.S16 R2, R3 ;  /* 0x0000000300027312 */ /* 0x000e240000101c00 */
[----:B0-----:R0:W-:Y:S01]  /*7d60*/  STG.E.64 [R16.64], R2 ;  /* 0x0000000210007986 */ /* 0x0011e2000c101b24 */
[----:B------:R-:W-:Y:S05]  /*7d70*/  BRA `(.L_x_13994) ;  /* 0x00000ac000007947 */ /* 0x000fea0003800000 */
.L_x_13989:
        /* <DEDUP_REMOVED lines=10> */
.L_x_14003:
[----:B------:R-:W0:Y:S01]  /*7e20*/  I2F.F64.S16 R4, R3 ;  /* 0x0000000300047312 */ /* 0x000e220000101c00 */
[----:B------:R-:W-:-:S05]  /*7e30*/  CS2R R6, SRZ ;  /* 0x0000000000067805 */ /* 0x000fca000001ff00 */
[----:B0-----:R0:W-:Y:S01]  /*7e40*/  STG.E.128 [R16.64], R4 ;  /* 0x0000000410007986 */ /* 0x0011e2000c101d24 */
[----:B------:R-:W-:Y:S05]  /*7e50*/  BRA `(.L_x_13994) ;  /* 0x000009e000007947 */ /* 0x000fea0003800000 */
.L_x_14002:
        /* <DEDUP_REMOVED lines=21> */
.L_x_14007:
[----:B------:R-:W-:Y:S05]  /*7fb0*/  BSYNC B0 ;  /* 0x0000000000007941 */ /* 0x000fea0003800000 */
.L_x_14006:
[----:B------:R-:W-:-:S05]  /*7fc0*/  LOP3.LUT R5, R0, R5, RZ, 0xfc, !PT ;  /* 0x0000000500057212 */ /* 0x000fca00078efcff */
[----:B------:R0:W-:Y:S01]  /*7fd0*/  STG.E.U8 [R16.64], R5 ;  /* 0x0000000510007986 */ /* 0x0001e2000c101124 */
[----:B------:R-:W-:Y:S05]  /*7fe0*/  BRA `(.L_x_13994) ;  /* 0x0000085000007947 */ /* 0x000fea0003800000 */
.L_x_14005:
        /* <DEDUP_REMOVED lines=13> */
.L_x_14009:
[----:B------:R-:W-:Y:S01]  /*80c0*/  IMAD.MOV.U32 R0, RZ, RZ, 0x7f ;  /* 0x0000007fff007424 */ /* 0x000fe200078e00ff */
[----:B------:R-:W-:-:S04]  /*80d0*/  ISETP.GT.U32.AND P0, PT, R2, 0x7f800000, PT ;  /* 0x7f8000000200780c */ /* 0x000fc80003f04070 */
[----:B------:R-:W-:-:S04]  /*80e0*/  SEL R0, R0, 0x7c, P0 ;  /* 0x0000007c00007807 */ /* 0x000fc80000000000 */
.L_x_14010:
[----:B------:R-:W-:Y:S05]  /*80f0*/  BSYNC B0 ;  /* 0x0000000000007941 */ /* 0x000fea0003800000 */
.L_x_14008:
[----:B------:R-:W-:-:S04]  /*8100*/  LOP3.LUT R2, R3, 0x80000000, RZ, 0xc0, !PT ;  /* 0x8000000003027812 */ /* 0x000fc800078ec0ff */
[----:B------:R-:W-:-:S04]  /*8110*/  SHF.R.U32.HI R3, RZ, 0x18, R2 ;  /* 0x00000018ff037819 */ /* 0x000fc80000011602 */
[----:B------:R-:W-:-:S05]  /*8120*/  LOP3.LUT R3, R0, R3, RZ, 0xfc, !PT ;  /* 0x0000000300037212 */ /* 0x000fca00078efcff */
[----:B------:R0:W-:Y:S01]  /*8130*/  STG.E.U8 [R16.64], R3 ;  /* 0x0000000310007986 */ /* 0x0001e2000c101124 */
[----:B------:R-:W-:Y:S05]  /*8140*/  BRA `(.L_x_13994) ;  /* 0x000006f000007947 */ /* 0x000fea0003800000 */
.L_x_14004:
[----:B------:R-:W0:Y:S02]  /*8150*/  I2F.S16 R0, R3 ;  /* 0x0000000300007306 */ /* 0x000e240000101400 */
[----:B0-----:R-:W-:-:S05]  /*8160*/  F2FP.BF16.PACK_AB R0, RZ, R0 ;  /* 0x00000000ff00723e */ /* 0x001fca00000010ff */
[----:B------:R0:W-:Y:S01]  /*8170*/  STG.E.U16 [R16.64], R0 ;  /* 0x0000000010007986 */ /* 0x0001e2000c101524 */
[----:B------:R-:W-:Y:S05]  /*8180*/  BRA `(.L_x_13994) ;  /* 0x000006b000007947 */ /* 0x000fea0003800000 */
.L_x_14001:
        /* <DEDUP_REMOVED lines=10> */
.L_x_14013:
        /* <DEDUP_REMOVED lines=17> */
.L_x_14016:
[----:B------:R-:W-:-:S04]  /*8340*/  LOP3.LUT R2, R3, 0x80000000, RZ, 0xc0, !PT ;  /* 0x8000000003027812 */ /* 0x000fc800078ec0ff */
[----:B------:R-:W-:-:S04]  /*8350*/  SHF.R.U32.HI R3, RZ, 0x18, R2 ;  /* 0x00000018ff037819 */ /* 0x000fc80000011602 */
[----:B------:R-:W-:-:S04]  /*8360*/  LOP3.LUT R0, R0, R3, RZ, 0xfc, !PT ;  /* 0x0000000300007212 */ /* 0x000fc800078efcff */
[----:B------:R-:W-:Y:S02]  /*8370*/  PRMT R8, R0, 0x7610, R8 ;  /* 0x0000761000087816 */ /* 0x000fe40000000008 */
.L_x_14015:
[----:B------:R-:W-:Y:S05]  /*8380*/  BSYNC B0 ;  /* 0x0000000000007941 */ /* 0x000fea0003800000 */
.L_x_14014:
[----:B------:R0:W-:Y:S01]  /*8390*/  STG.E.U8 [R16.64], R8 ;  /* 0x0000000810007986 */ /* 0x0001e2000c101124 */
[----:B------:R-:W-:Y:S05]  /*83a0*/  BRA `(.L_x_13994) ;  /* 0x0000049000007947 */ /* 0x000fea0003800000 */
.L_x_14012:
        /* <DEDUP_REMOVED lines=17> */
.L_x_14019:
[----:B------:R-:W-:-:S04]  /*84c0*/  LOP3.LUT R2, R3, 0x80000000, RZ, 0xc0, !PT ;  /* 0x8000000003027812 */ /* 0x000fc800078ec0ff */
[----:B------:R-:W-:-:S04]  /*84d0*/  SHF.R.U32.HI R3, RZ, 0x18, R2 ;  /* 0x00000018ff037819 */ /* 0x000fc80000011602 */
[----:B------:R-:W-:-:S04]  /*84e0*/  LOP3.LUT R0, R0, R3, RZ, 0xfc, !PT ;  /* 0x0000000300007212 */ /* 0x000fc800078efcff */
[----:B------:R-:W-:Y:S02]  /*84f0*/  PRMT R8, R0, 0x7610, R8 ;  /* 0x0000761000087816 */ /* 0x000fe40000000008 */
.L_x_14018:
[----:B------:R-:W-:Y:S05]  /*8500*/  BSYNC B0 ;  /* 0x0000000000007941 */ /* 0x000fea0003800000 */
.L_x_14017:
[----:B------:R0:W-:Y:S01]  /*8510*/  STG.E.U8 [R16.64], R8 ;  /* 0x0000000810007986 */ /* 0x0001e2000c101124 */
[----:B------:R-:W-:Y:S05]  /*8520*/  BRA `(.L_x_13994) ;  /* 0x0000031000007947 */ /* 0x000fea0003800000 */
.L_x_14011:
        /* <DEDUP_REMOVED lines=23> */
.L_x_13993:
        /* <DEDUP_REMOVED lines=20> */
.L_x_14021:
[----:B------:R-:W-:Y:S01]  /*87e0*/  LOP3.LUT R2, R3, 0xffff, RZ, 0xc0, !PT ;  /* 0x0000ffff03027812 */ /* 0x000fe200078ec0ff */
[----:B------:R-:W-:-:S05]  /*87f0*/  IMAD.MOV.U32 R3, RZ, RZ, RZ ;  /* 0x000000ffff037224 */ /* 0x000fca00078e00ff */
[----:B------:R0:W-:Y:S01]  /*8800*/  STG.E.64 [R16.64], R2 ;  /* 0x0000000210007986 */ /* 0x0001e2000c101b24 */
[----:B------:R-:W-:Y:S05]  /*8810*/  BRA `(.L_x_13994) ;  /* 0x0000002000007947 */ /* 0x000fea0003800000 */
.L_x_14020:
[----:B------:R-:W-:-:S05]  /*8820*/  LOP3.LUT R3, R3, 0xffff, RZ, 0xc0, !PT ;  /* 0x0000ffff03037812 */ /* 0x000fca00078ec0ff */
[----:B------:R0:W-:Y:S02]  /*8830*/  STG.E [R16.64], R3 ;  /* 0x0000000310007986 */ /* 0x0001e4000c101924 */
.L_x_13994:
[----:B------:R-:W-:Y:S02]  /*8840*/  IADD3 R19, R19, 0x80, RZ ;  /* 0x0000008013137810 */ /* 0x000fe40007ffe0ff */
.L_x_13889:
[----:B------:R-:W-:Y:S05]  /*8850*/  BSYNC B6 ;  /* 0x0000000000067941 */ /* 0x000fea0003800000 */
.L_x_13888:
        /* <DEDUP_REMOVED lines=230> */
.L_x_14022:
        /* <DEDUP_REMOVED lines=20> */
.L_x_14026:
[----:B------:R-:W2:Y:S02]  /*9800*/  LDG.E.U8 R2, [R2.64] ;  /* 0x0000002402027981 */ /* 0x000ea4000c1e1100 */
[----:B--2---:R-:W0:Y:S02]  /*9810*/  I2F.U16 R0, R2 ;  /* 0x0000000200007306 */ /* 0x004e240000101000 */
[----:B0-----:R-:W-:Y:S01]  /*9820*/  F2FP.BF16.PACK_AB R0, RZ, R0 ;  /* 0x00000000ff00723e */ /* 0x001fe200000010ff */
[----:B------:R-:W-:Y:S05]  /*9830*/  BRA `(.L_x_14028) ;  /* 0x00000e3000007947 */ /* 0x000fea0003800000 */
.L_x_14025:
        /* <DEDUP_REMOVED lines=10> */
.L_x_14030:
[----:B------:R-:W2:Y:S02]  /*98e0*/  LDG.E R2, [R2.64] ;  /* 0x0000002402027981 */ /* 0x000ea4000c1e1900 */
[----:B--2---:R-:W0:Y:S02]  /*98f0*/  I2F R0, R2 ;  /* 0x0000000200007306 */ /* 0x004e240000201400 */
[----:B0-----:R-:W-:Y:S01]  /*9900*/  F2FP.BF16.PACK_AB R0, RZ, R0 ;  /* 0x00000000ff00723e */ /* 0x001fe200000010ff */
[----:B------:R-:W-:Y:S05]  /*9910*/  BRA `(.L_x_14028) ;  /* 0x00000d5000007947 */ /* 0x000fea0003800000 */
.L_x_14029:
[----:B------:R-:W2:Y:S02]  /*9920*/  LDG.E.U16 R2, [R2.64] ;  /* 0x0000002402027981 */ /* 0x000ea4000c1e1500 */
[----:B--2---:R-:W0:Y:S02]  /*9930*/  I2F.S16 R0, R2 ;  /* 0x0000000200007306 */ /* 0x004e240000101400 */
[----:B0-----:R-:W-:Y:S01]  /*9940*/  F2FP.BF16.PACK_AB R0, RZ, R0 ;  /* 0x00000000ff00723e */ /* 0x001fe200000010ff */
[----:B------:R-:W-:Y:S05]  /*9950*/  BRA `(.L_x_14028) ;  /* 0x00000d1000007947 */ /* 0x000fea0003800000 */
.L_x_14024:
        /* <DEDUP_REMOVED lines=9> */
.L_x_14032:
[----:B------:R-:W2:Y:S02]  /*99f0*/  LDG.E.U16 R0, [R2.64] ;  /* 0x0000002402007981 */ /* 0x000ea4000c1e1500 */
[----:B--2---:R-:W-:-:S05]  /*9a00*/  HADD2.F32 R0, -RZ, R0.H0_H0 ;  /* 0x20000000ff007230 */ /* 0x004fca0000004100 */
[----:B------:R-:W-:Y:S01]  /*9a10*/  F2FP.BF16.PACK_AB R0, RZ, R0 ;  /* 0x00000000ff00723e */ /* 0x000fe200000010ff */
[----:B------:R-:W-:Y:S05]  /*9a20*/  BRA `(.L_x_14028) ;  /* 0x00000c4000007947 */ /* 0x000fea0003800000 */
.L_x_14031:
        /* <DEDUP_REMOVED lines=9> */
.L_x_14034:
[----:B------:R-:W2:Y:S02]  /*9ac0*/  LDG.E.U16 R2, [R2.64] ;  /* 0x0000002402027981 */ /* 0x000ea4000c1e1500 */
[----:B--2---:R-:W-:-:S05]  /*9ad0*/  HADD2.F32 R0, -RZ, R2.H0_H0 ;  /* 0x20000002ff007230 */ /* 0x004fca0000004100 */
[----:B------:R-:W-:Y:S01]  /*9ae0*/  F2FP.BF16.PACK_AB R0, RZ, R0 ;  /* 0x00000000ff00723e */ /* 0x000fe200000010ff */
[----:B------:R-:W-:Y:S05]  /*9af0*/  BRA `(.L_x_14028) ;  /* 0x00000b7000007947 */ /* 0x000fea0003800000 */
.L_x_14033:
[----:B------:R-:W2:Y:S02]  /*9b00*/  LDG.E.64 R2, [R2.64] ;  /* 0x0000002402027981 */ /* 0x000ea4000c1e1b00 */
[----:B--2---:R-:W0:Y:S01]  /*9b10*/  F2F.F32.F64 R0, R2 ;  /* 0x0000000200007310 */ /* 0x004e220000301000 */
[----:B------:R-:W0:-:S14]  /*9b20*/  DSETP.GEU.AND P0, PT, |R2|, c[0x2][0x0], PT ;  /* 0x008000000200762a */ /* 0x000e1c0003f0e200 */
[----:B0-----:R-:W-:-:S05]  /*9b30*/  @!P0 FMUL R0, R0, 1.175494350822287508e-38 ;  /* 0x0080000000008820 */ /* 0x001fca0000400000 */
[----:B------:R-:W-:Y:S01]  /*9b40*/  F2FP.BF16.PACK_AB R0, RZ, R0 ;  /* 0x00000000ff00723e */ /* 0x000fe200000010ff */
[----:B------:R-:W-:Y:S05]  /*9b50*/  BRA `(.L_x_14028) ;  /* 0x00000b1000007947 */ /* 0x000fea0003800000 */
.L_x_14023:
        /* <DEDUP_REMOVED lines=13> */
.L_x_14037:
[----:B------:R-:W2:Y:S02]  /*9c30*/  LDG.E.64 R2, [R2.64] ;  /* 0x0000002402027981 */ /* 0x000ea4000c1e1b00 */
[----:B--2---:R-:W0:Y:S01]  /*9c40*/  F2F.F32.F64 R0, R2 ;  /* 0x0000000200007310 */ /* 0x004e220000301000 */
[----:B------:R-:W0:-:S14]  /*9c50*/  DSETP.GEU.AND P0, PT, |R2|, c[0x2][0x0], PT ;  /* 0x008000000200762a */ /* 0x000e1c0003f0e200 */
[----:B0-----:R-:W-:-:S05]  /*9c60*/  @!P0 FMUL R0, R0, 1.175494350822287508e-38 ;  /* 0x0080000000008820 */ /* 0x001fca0000400000 */
[----:B------:R-:W-:Y:S01]  /*9c70*/  F2FP.BF16.PACK_AB R0, RZ, R0 ;  /* 0x00000000ff00723e */ /* 0x000fe200000010ff */
[----:B------:R-:W-:Y:S05]  /*9c80*/  BRA `(.L_x_14028) ;  /* 0x000009e000007947 */ /* 0x000fea0003800000 */
.L_x_14036:
        /* <DEDUP_REMOVED lines=28> */
.L_x_14039:
        /* <DEDUP_REMOVED lines=15> */
.L_x_14038:
[----:B------:R0:W5:Y:S01]  /*9f40*/  LDG.E.U16 R0, [R2.64] ;  /* 0x0000002402007981 */ /* 0x000162000c1e1500 */
[----:B------:R-:W-:Y:S05]  /*9f50*/  BRA `(.L_x_14028) ;  /* 0x0000071000007947 */ /* 0x000fea0003800000 */
.L_x_14035:
        /* <DEDUP_REMOVED lines=12> */
.L_x_14042:
        /* <DEDUP_REMOVED lines=21> */
.L_x_14046:
[----:B------:R-:W-:Y:S05]  /*a170*/  BSYNC B1 ;  /* 0x0000000000017941 */ /* 0x000fea0003800000 */
.L_x_14045:
[----:B------:R-:W-:Y:S01]  /*a180*/  LEA R3, R0, 0x3b800000, 0x17 ;  /* 0x3b80000000037811 */ /* 0x000fe200078eb8ff */
[----:B------:R-:W-:-:S05]  /*a190*/  IMAD.SHL.U32 R0, R2, 0x100000, RZ ;  /* 0x0010000002007824 */ /* 0x000fca00078e00ff */
[----:B------:R-:W-:Y:S02]  /*a1a0*/  LOP3.LUT R0, R3, R0, R4, 0xfe, !PT ;  /* 0x0000000003007212 */ /* 0x000fe400078efe04 */
.L_x_14044:
[----:B------:R-:W-:Y:S05]  /*a1b0*/  BSYNC B0 ;  /* 0x0000000000007941 */ /* 0x000fea0003800000 */
.L_x_14043:
[----:B------:R-:W-:Y:S01]  /*a1c0*/  F2FP.BF16.PACK_AB R0, RZ, R0 ;  /* 0x00000000ff00723e */ /* 0x000fe200000010ff */
[----:B------:R-:W-:Y:S05]  /*a1d0*/  BRA `(.L_x_14028) ;  /* 0x0000049000007947 */ /* 0x000fea0003800000 */
.L_x_14041:
        /* <DEDUP_REMOVED lines=21> */
.L_x_14050:
[----:B------:R-:W-:Y:S05]  /*a330*/  BSYNC B1 ;  /* 0x0000000000017941 */ /* 0x000fea0003800000 */
.L_x_14049:
[----:B------:R-:W-:Y:S01]  /*a340*/  LEA R3, R0, 0x37800000, 0x17 ;  /* 0x3780000000037811 */ /* 0x000fe200078eb8ff */
[----:B------:R-:W-:-:S05]  /*a350*/  IMAD.SHL.U32 R0, R2, 0x200000, RZ ;  /* 0x0020000002007824 */ /* 0x000fca00078e00ff */
[----:B------:R-:W-:Y:S02]  /*a360*/  LOP3.LUT R0, R3, R0, R4, 0xfe, !PT ;  /* 0x0000000003007212 */ /* 0x000fe400078efe04 */
.L_x_14048:
[----:B------:R-:W-:Y:S05]  /*a370*/  BSYNC B0 ;  /* 0x0000000000007941 */ /* 0x000fea0003800000 */
.L_x_14047:
[----:B------:R-:W-:Y:S01]  /*a380*/  F2FP.BF16.PACK_AB R0, RZ, R0 ;  /* 0x00000000ff00723e */ /* 0x000fe200000010ff */
[----:B------:R-:W-:Y:S05]  /*a390*/  BRA `(.L_x_14028) ;  /* 0x000002d000007947 */ /* 0x000fea0003800000 */
.L_x_14040:
        /* <DEDUP_REMOVED lines=14> */
.L_x_14054:
[----:B------:R-:W-:Y:S05]  /*a480*/  BSYNC B0 ;  /* 0x0000000000007941 */ /* 0x000fea0003800000 */
.L_x_14053:
[----:B------:R-:W-:Y:S01]  /*a490*/  F2FP.BF16.PACK_AB R0, RZ, R0 ;  /* 0x00000000ff00723e */ /* 0x000fe200000010ff */
[----:B------:R-:W-:Y:S05]  /*a4a0*/  BRA `(.L_x_14028) ;  /* 0x000001c000007947 */ /* 0x000fea0003800000 */
.L_x_14027:
        /* <DEDUP_REMOVED lines=21> */
.L_x_14052:
[----:B------:R-:W2:Y:S02]  /*a600*/  LDG.E.64 R2, [R2.64] ;  /* 0x0000002402027981 */ /* 0x000ea4000c1e1b00 */
[----:B--2---:R-:W0:Y:S02]  /*a610*/  I2F.U64 R0, R2 ;  /* 0x0000000200007312 */ /* 0x004e240000301000 */
[----:B0-----:R-:W-:Y:S01]  /*a620*/  F2FP.BF16.PACK_AB R0, RZ, R0 ;  /* 0x00000000ff00723e */ /* 0x001fe200000010ff */
[----:B------:R-:W-:Y:S05]  /*a630*/  BRA `(.L_x_14028) ;  /* 0x0000003000007947 */ /* 0x000fea0003800000 */
.L_x_14051:
[----:B------:R-:W2:Y:S02]  /*a640*/  LDG.E R2, [R2.64] ;  /* 0x0000002402027981 */ /* 0x000ea4000c1e1900 */
[----:B--2---:R-:W0:Y:S02]  /*a650*/  I2F.U32 R0, R2 ;  /* 0x0000000200007306 */ /* 0x004e240000201000 */
[----:B0-----:R-:W-:-:S06]  /*a660*/  F2FP.BF16.PACK_AB R0, RZ, R0 ;  /* 0x00000000ff00723e */ /* 0x001fcc00000010ff */
.L_x_14028:
        /* <DEDUP_REMOVED lines=22> */
.L_x_14058:
[----:B------:R-:W-:Y:S01]  /*a7d0*/  STG.E.U8 [R16.64], R3 ;  /* 0x0000000310007986 */ /* 0x000fe2000c101124 */
[----:B------:R-:W-:Y:S05]  /*a7e0*/  EXIT ;  /* 0x000000000000794d */ /* 0x000fea0003800000 */
.L_x_14057:
        /* <DEDUP_REMOVED lines=8> */
[----:B------:R-:W-:Y:S01]  /*a870*/  STG.E.64 [R16.64], R2 ;  /* 0x0000000210007986 */ /* 0x000fe2000c101b24 */
[----:B------:R-:W-:Y:S05]  /*a880*/  EXIT ;  /* 0x000000000000794d */ /* 0x000fea0003800000 */
.L_x_14061:
[----:B------:R-:W-:-:S05]  /*a890*/  LOP3.LUT R3, R3, 0xffff, RZ, 0xc0, !PT ;  /* 0x0000ffff03037812 */ /* 0x000fca00078ec0ff */
[----:B------:R-:W-:Y:S01]  /*a8a0*/  STG.E [R16.64], R3 ;  /* 0x0000000310007986 */ /* 0x000fe2000c101924 */
[----:B------:R-:W-:Y:S05]  /*a8b0*/  EXIT ;  /* 0x000000000000794d */ /* 0x000fea0003800000 */
.L_x_14060:
[----:B------:R-:W-:Y:S01]  /*a8c0*/  STG.E.U16 [R16.64], R3 ;  /* 0x0000000310007986 */ /* 0x000fe2000c101524 */
[----:B------:R-:W-:Y:S05]  /*a8d0*/  EXIT ;  /* 0x000000000000794d */ /* 0x000fea0003800000 */
.L_x_14056:
        /* <DEDUP_REMOVED lines=9> */
.L_x_14063:
[----:B------:R-:W0:Y:S02]  /*a970*/  I2F.S16 R0, R3 ;  /* 0x0000000300007306 */ /* 0x000e240000101400 */
[----:B0-----:R-:W-:-:S05]  /*a980*/  F2FP.PACK_AB R0, RZ, R0 ;  /* 0x00000000ff00723e */ /* 0x001fca00000000ff */
[----:B------:R-:W-:Y:S01]  /*a990*/  STG.E.U16 [R16.64], R0 ;  /* 0x0000000010007986 */ /* 0x000fe2000c101524 */
[----:B------:R-:W-:Y:S05]  /*a9a0*/  EXIT ;  /* 0x000000000000794d */ /* 0x000fea0003800000 */
.L_x_14062:
        /* <DEDUP_REMOVED lines=10> */
.L_x_14065:
[----:B------:R-:W0:Y:S02]  /*aa50*/  I2F.S16 R3, R3 ;  /* 0x0000000300037306 */ /* 0x000e240000101400 */
[----:B0-----:R-:W-:-:S04]  /*aa60*/  F2FP.PACK_AB R3, RZ, R3 ;  /* 0x00000003ff03723e */ /* 0x001fc800000000ff */
[----:B------:R-:W-:-:S05]  /*aa70*/  PRMT R3, R3, 0x5410, RZ ;  /* 0x0000541003037816 */ /* 0x000fca00000000ff */
[----:B------:R-:W-:Y:S01]  /*aa80*/  STG.E [R16.64], R3 ;  /* 0x0000000310007986 */ /* 0x000fe2000c101924 */
[----:B------:R-:W-:Y:S05]  /*aa90*/  EXIT ;  /* 0x000000000000794d */ /* 0x000fea0003800000 */
.L_x_14064:
[----:B------:R-:W0:Y:S02]  /*aaa0*/  I2F.F64.S16 R2, R3 ;  /* 0x0000000300027312 */ /* 0x000e240000101c00 */
[----:B0-----:R-:W-:Y:S01]  /*aab0*/  STG.E.64 [R16.64], R2 ;  /* 0x0000000210007986 */ /* 0x001fe2000c101b24 */
[----:B------:R-:W-:Y:S05]  /*aac0*/  EXIT ;  /* 0x000000000000794d */ /* 0x000fea0003800000 */
.L_x_14055:
        /* <DEDUP_REMOVED lines=10> */
.L_x_14068:
[----:B------:R-:W0:Y:S01]  /*ab70*/  I2F.F64.S16 R4, R3 ;  /* 0x0000000300047312 */ /* 0x000e220000101c00 */
[----:B------:R-:W-:-:S05]  /*ab80*/  CS2R R6, SRZ ;  /* 0x0000000000067805 */ /* 0x000fca000001ff00 */
[----:B0-----:R-:W-:Y:S01]  /*ab90*/  STG.E.128 [R16.64], R4 ;  /* 0x0000000410007986 */ /* 0x001fe2000c101d24 */
[----:B------:R-:W-:Y:S05]  /*aba0*/  EXIT ;  /* 0x000000000000794d */ /* 0x000fea0003800000 */
.L_x_14067:
        /* <DEDUP_REMOVED lines=21> */
.L_x_14072:
[----:B------:R-:W-:Y:S05]  /*ad00*/  BSYNC B0 ;  /* 0x0000000000007941 */ /* 0x000fea0003800000 */
.L_x_14071:
[----:B------:R-:W-:-:S05]  /*ad10*/  LOP3.LUT R5, R0, R5, RZ, 0xfc, !PT ;  /* 0x0000000500057212 */ /* 0x000fca00078efcff */
[----:B------:R-:W-:Y:S01]  /*ad20*/  STG.E.U8 [R16.64], R5 ;  /* 0x0000000510007986 */ /* 0x000fe2000c101124 */
[----:B------:R-:W-:Y:S05]  /*ad30*/  EXIT ;  /* 0x000000000000794d */ /* 0x000fea0003800000 */
.L_x_14070:
        /* <DEDUP_REMOVED lines=13> */
.L_x_14074:
[----:B------:R-:W-:Y:S01]  /*ae10*/  IMAD.MOV.U32 R0, RZ, RZ, 0x7f ;  /* 0x0000007fff007424 */ /* 0x000fe200078e00ff */
[----:B------:R-:W-:-:S04]  /*ae20*/  ISETP.GT.U32.AND P0, PT, R2, 0x7f800000, PT ;  /* 0x7f8000000200780c */ /* 0x000fc80003f04070 */
[----:B------:R-:W-:-:S04]  /*ae30*/  SEL R0, R0, 0x7c, P0 ;  /* 0x0000007c00007807 */ /* 0x000fc80000000000 */
.L_x_14075:
[----:B------:R-:W-:Y:S05]  /*ae40*/  BSYNC B0 ;  /* 0x0000000000007941 */ /* 0x000fea0003800000 */
.L_x_14073:
[----:B------:R-:W-:-:S04]  /*ae50*/  LOP3.LUT R2, R3, 0x80000000, RZ, 0xc0, !PT ;  /* 0x8000000003027812 */ /* 0x000fc800078ec0ff */
[----:B------:R-:W-:-:S04]  /*ae60*/  SHF.R.U32.HI R3, RZ, 0x18, R2 ;  /* 0x00000018ff037819 */ /* 0x000fc80000011602 */
[----:B------:R-:W-:-:S05]  /*ae70*/  LOP3.LUT R3, R0, R3, RZ, 0xfc, !PT ;  /* 0x0000000300037212 */ /* 0x000fca00078efcff */
[----:B------:R-:W-:Y:S01]  /*ae80*/  STG.E.U8 [R16.64], R3 ;  /* 0x0000000310007986 */ /* 0x000fe2000c101124 */
[----:B------:R-:W-:Y:S05]  /*ae90*/  EXIT ;  /* 0x000000000000794d */ /* 0x000fea0003800000 */
.L_x_14069:
[----:B------:R-:W0:Y:S02]  /*aea0*/  I2F.S16 R0, R3 ;  /* 0x0000000300007306 */ /* 0x000e240000101400 */
[----:B0-----:R-:W-:-:S05]  /*aeb0*/  F2FP.BF16.PACK_AB R0, RZ, R0 ;  /* 0x00000000ff00723e */ /* 0x001fca00000010ff */
[----:B------:R-:W-:Y:S01]  /*aec0*/  STG.E.U16 [R16.64], R0 ;  /* 0x0000000010007986 */ /* 0x000fe2000c101524 */
[----:B------:R-:W-:Y:S05]  /*aed0*/  EXIT ;  /* 0x000000000000794d */ /* 0x000fea0003800000 */
.L_x_14066:
        /* <DEDUP_REMOVED lines=10> */
.L_x_14078:
        /* <DEDUP_REMOVED lines=17> */
.L_x_14081:
[----:B------:R-:W-:-:S04]  /*b090*/  LOP3.LUT R2, R3, 0x80000000, RZ, 0xc0, !PT ;  /* 0x8000000003027812 */ /* 0x000fc800078ec0ff */
[----:B------:R-:W-:-:S04]  /*b0a0*/  SHF.R.U32.HI R3, RZ, 0x18, R2 ;  /* 0x00000018ff037819 */ /* 0x000fc80000011602 */
[----:B------:R-:W-:-:S04]  /*b0b0*/  LOP3.LUT R0, R0, R3, RZ, 0xfc, !PT ;  /* 0x0000000300007212 */ /* 0x000fc800078efcff */
[----:B------:R-:W-:Y:S02]  /*b0c0*/  PRMT R8, R0, 0x7610, R8 ;  /* 0x0000761000087816 */ /* 0x000fe40000000008 */
.L_x_14080:
[----:B------:R-:W-:Y:S05]  /*b0d0*/  BSYNC B0 ;  /* 0x0000000000007941 */ /* 0x000fea0003800000 */
.L_x_14079:
[----:B------:R-:W-:Y:S01]  /*b0e0*/  STG.E.U8 [R16.64], R8 ;  /* 0x0000000810007986 */ /* 0x000fe2000c101124 */
[----:B------:R-:W-:Y:S05]  /*b0f0*/  EXIT ;  /* 0x000000000000794d */ /* 0x000fea0003800000 */
.L_x_14077:
        /* <DEDUP_REMOVED lines=17> */
.L_x_14084:
[----:B------:R-:W-:-:S04]  /*b210*/  LOP3.LUT R2, R3, 0x80000000, RZ, 0xc0, !PT ;  /* 0x8000000003027812 */ /* 0x000fc800078ec0ff */
[----:B------:R-:W-:-:S04]  /*b220*/  SHF.R.U32.HI R3, RZ, 0x18, R2 ;  /* 0x00000018ff037819 */ /* 0x000fc80000011602 */
[----:B------:R-:W-:-:S04]  /*b230*/  LOP3.LUT R0, R0, R3, RZ, 0xfc, !PT ;  /* 0x0000000300007212 */ /* 0x000fc800078efcff */
[----:B------:R-:W-:Y:S02]  /*b240*/  PRMT R8, R0, 0x7610, R8 ;  /* 0x0000761000087816 */ /* 0x000fe40000000008 */
.L_x_14083:
[----:B------:R-:W-:Y:S05]  /*b250*/  BSYNC B0 ;  /* 0x0000000000007941 */ /* 0x000fea0003800000 */
.L_x_14082:
[----:B------:R-:W-:Y:S01]  /*b260*/  STG.E.U8 [R16.64], R8 ;  /* 0x0000000810007986 */ /* 0x000fe2000c101124 */
[----:B------:R-:W-:Y:S05]  /*b270*/  EXIT ;  /* 0x000000000000794d */ /* 0x000fea0003800000 */
.L_x_14076:
        /* <DEDUP_REMOVED lines=21> */
[----:B------:R-:W-:Y:S01]  /*b3d0*/  STG.E.U8 [R16.64], R3 ;  /* 0x0000000310007986 */ /* 0x000fe2000c101124 */
[----:B------:R-:W-:Y:S05]  /*b3e0*/  EXIT ;  /* 0x000000000000794d */ /* 0x000fea0003800000 */
.L_x_14059:
        /* <DEDUP_REMOVED lines=20> */
.L_x_14086:
[----:B------:R-:W-:Y:S01]  /*b530*/  LOP3.LUT R2, R3, 0xffff, RZ, 0xc0, !PT ;  /* 0x0000ffff03027812 */ /* 0x000fe200078ec0ff */
[----:B------:R-:W-:-:S05]  /*b540*/  IMAD.MOV.U32 R3, RZ, RZ, RZ ;  /* 0x000000ffff037224 */ /* 0x000fca00078e00ff */
[----:B------:R-:W-:Y:S01]  /*b550*/  STG.E.64 [R16.64], R2 ;  /* 0x0000000210007986 */ /* 0x000fe2000c101b24 */
[----:B------:R-:W-:Y:S05]  /*b560*/  EXIT ;  /* 0x000000000000794d */ /* 0x000fea0003800000 */
.L_x_14085:
[----:B------:R-:W-:-:S05]  /*b570*/  LOP3.LUT R3, R3, 0xffff, RZ, 0xc0, !PT ;  /* 0x0000ffff03037812 */ /* 0x000fca00078ec0ff */
[----:B------:R-:W-:Y:S01]  /*b580*/  STG.E [R16.64], R3 ;  /* 0x0000000310007986 */ /* 0x000fe2000c101924 */
[----:B------:R-:W-:Y:S05]  /*b590*/  EXIT ;  /* 0x000000000000794d */ /* 0x000fea0003800000 */
.L_x_14087:
        /* <DEDUP_REMOVED lines=14> */
.L_x_41941:


//--------------------- .text._ZN2at6native27unrolled_elementwise_kernelINS0_13AUnaryFunctorIN3c108BFloat16ES4_bZZZNS0_22logical_or_kernel_cudaERNS_14TensorIteratorEENKUlvE0_clEvENKUlvE8_clEvEUlS4_S4_E_EESt5arrayIPcLm2EELi4E23TrivialOffsetCalculatorILi1EjESF_NS0_6memory12LoadWithCastILi1EEENSG_13StoreWithCastILi1EEEEEviT_T0_T2_T3_T4_T5_ --------------------------
	.section	.text._ZN2at6native27unrolled_elementwise_kernelINS0_13AUnaryFunctorIN3c108BFloat16ES4_bZZZNS0_22logical_or_kernel_cudaERNS_14TensorIteratorEENKUlvE0_clEvENKUlvE8_clEvEUlS4_S4_E_EESt5arrayIPcLm2EELi4E23TrivialOffsetCalculatorILi1EjESF_NS0_6memory12LoadWithCastILi1EEENSG_13StoreWithCastILi1EEEEEviT_T0_T2_T3_T4_T5_,"ax",@progbits
	.sectioninfo	@"SHI_REGISTERS=28"
	.align	128
        .global         _ZN2at6native27unrolled_elementwise_kernelINS0_13AUnaryFunctorIN3c108BFloat16ES4_bZZZNS0_22logical_or_kernel_cudaERNS_14TensorIteratorEENKUlvE0_clEvENKUlvE8_clEvEUlS4_S4_E_EESt5arrayIPcLm2EELi4E23TrivialOffsetCalculatorILi1EjESF_NS0_6memory12LoadWithCastILi1EEENSG_13StoreWithCastILi1EEEEEviT_T0_T2_T3_T4_T5_
        .type           _ZN2at6native27unrolled_elementwise_kernelINS0_13AUnaryFunctorIN3c108BFloat16ES4_bZZZNS0_22logical_or_kernel_cudaERNS_14TensorIteratorEENKUlvE0_clEvENKUlvE8_clEvEUlS4_S4_E_EESt5arrayIPcLm2EELi4E23TrivialOffsetCalculatorILi1EjESF_NS0_6memory12LoadWithCastILi1EEENSG_13StoreWithCastILi1EEEEEviT_T0_T2_T3_T4_T5_,@function
        .size           _ZN2at6native27unrolled_elementwise_kernelINS0_13AUnaryFunctorIN3c108BFloat16ES4_bZZZNS0_22logical_or_kernel_cudaERNS_14TensorIteratorEENKUlvE0_clEvENKUlvE8_clEvEUlS4_S4_E_EESt5arrayIPcLm2EELi4E23TrivialOffsetCalculatorILi1EjESF_NS0_6memory12LoadWithCastILi1EEENSG_13StoreWithCastILi1EEEEEviT_T0_T2_T3_T4_T5_,(.L_x_41942 - _ZN2at6native27unrolled_elementwise_kernelINS0_13AUnaryFunctorIN3c108BFloat16ES4_bZZZNS0_22logical_or_kernel_cudaERNS_14TensorIteratorEENKUlvE0_clEvENKUlvE8_clEvEUlS4_S4_E_EESt5arrayIPcLm2EELi4E23TrivialOffsetCalculatorILi1EjESF_NS0_6memory12LoadWithCastILi1EEENSG_13StoreWithCastILi1EEEEEviT_T0_T2_T3_T4_T5_)
        .other          _ZN2at6native27unrolled_elementwise_kernelINS0_13AUnaryFunctorIN3c108BFloat16ES4_bZZZNS0_22logical_or_kernel_cudaERNS_14TensorIteratorEENKUlvE0_clEvENKUlvE8_clEvEUlS4_S4_E_EESt5arrayIPcLm2EELi4E23TrivialOffsetCalculatorILi1EjESF_NS0_6memory12LoadWithCastILi1EEENSG_13StoreWithCastILi1EEEEEviT_T0_T2_T3_T4_T5_,@"STO_CUDA_ENTRY STV_DEFAULT"
_ZN2at6native27unrolled_elementwise_kernelINS0_13AUnaryFunctorIN3c108BFloat16ES4_bZZZNS0_22logical_or_kernel_cudaERNS_14TensorIteratorEENKUlvE0_clEvENKUlvE8_clEvEUlS4_S4_E_EESt5arrayIPcLm2EELi4E23TrivialOffsetCalculatorILi1EjESF_NS0_6memory12LoadWithCastILi1EEENSG_13StoreWithCastILi1EEEEEviT_T0_T2_T3_T4_T5_:
.text._ZN2at6native27unrolled_elementwise_kernelINS0_13AUnaryFunctorIN3c108BFloat16ES4_bZZZNS0_22logical_or_kernel_cudaERNS_14TensorIteratorEENKUlvE0_clEvENKUlvE8_clEvEUlS4_S4_E_EESt5arrayIPcLm2EELi4E23TrivialOffsetCalculatorILi1EjESF_NS0_6memory12LoadWithCastILi1EEENSG_13StoreWithCastILi1EEEEEviT_T0_T2_T3_T4_T5_:
        /* <DEDUP_REMOVED lines=32> */
.L_x_14093:
[----:B------:R-:W2:Y:S02]  /*0200*/  LDG.E.U8 R2, [R2.64] ;  /* 0x0000002402027981 */ /* 0x000ea4000c1e1100 */
[----:B--2---:R-:W0:Y:S02]  /*0210*/  I2F.U16 R0, R2 ;  /* 0x0000000200007306 */ /* 0x004e240000101000 */
[----:B0-----:R-:W-:-:S04]  /*0220*/  F2FP.BF16.PACK_AB R0, RZ, R0 ;  /* 0x00000000ff00723e */ /* 0x001fc800000010ff */
[----:B------:R-:W-:Y:S01]  /*0230*/  PRMT R23, R0, 0x7610, R23 ;  /* 0x0000761000177816 */ /* 0x000fe20000000017 */
[----:B------:R-:W-:Y:S05]  /*0240*/  BRA `(.L_x_14095) ;  /* 0x00000f1000007947 */ /* 0x000fea0003800000 */
.L_x_14092:
        /* <DEDUP_REMOVED lines=11> */
.L_x_14097:
[----:B------:R-:W2:Y:S02]  /*0300*/  LDG.E R2, [R2.64] ;  /* 0x0000002402027981 */ /* 0x000ea4000c1e1900 */
[----:B--2---:R-:W0:Y:S02]  /*0310*/  I2F R0, R2 ;  /* 0x0000000200007306 */ /* 0x004e240000201400 */
[----:B0-----:R-:W-:-:S04]  /*0320*/  F2FP.BF16.PACK_AB R0, RZ, R0 ;  /* 0x00000000ff00723e */ /* 0x001fc800000010ff */
[----:B------:R-:W-:Y:S01]  /*0330*/  PRMT R23, R0, 0x7610, R23 ;  /* 0x0000761000177816 */ /* 0x000fe20000000017 */
[----:B------:R-:W-:Y:S05]  /*0340*/  BRA `(.L_x_14095) ;  /* 0x00000e1000007947 */ /* 0x000fea0003800000 */
.L_x_14096:
[----:B------:R-:W2:Y:S02]  /*0350*/  LDG.E.U16 R2, [R2.64] ;  /* 0x0000002402027981 */ /* 0x000ea4000c1e1500 */
[----:B--2---:R-:W0:Y:S02]  /*0360*/  I2F.S16 R0, R2 ;  /* 0x0000000200007306 */ /* 0x004e240000101400 */
[----:B0-----:R-:W-:-:S04]  /*0370*/  F2FP.BF16.PACK_AB R0, RZ, R0 ;  /* 0x00000000ff00723e */ /* 0x001fc800000010ff */
[----:B------:R-:W-:Y:S01]  /*0380*/  PRMT R23, R0, 0x7610, R23 ;  /* 0x0000761000177816 */ /* 0x000fe20000000017 */
[----:B------:R-:W-:Y:S05]  /*0390*/  BRA `(.L_x_14095) ;  /* 0x00000dc000007947 */ /* 0x000fea0003800000 */
.L_x_14091:
        /* <DEDUP_REMOVED lines=9> */
.L_x_14099:
[----:B------:R-:W2:Y:S02]  /*0430*/  LDG.E.U16 R0, [R2.64] ;  /* 0x0000002402007981 */ /* 0x000ea4000c1e1500 */
[----:B--2---:R-:W-:-:S05]  /*0440*/  HADD2.F32 R0, -RZ, R0.H0_H0 ;  /* 0x20000000ff007230 */ /* 0x004fca0000004100 */
[----:B------:R-:W-:-:S04]  /*0450*/  F2FP.BF16.PACK_AB R0, RZ, R0 ;  /* 0x00000000ff00723e */ /* 0x000fc800000010ff */
[----:B------:R-:W-:Y:S01]  /*0460*/  PRMT R23, R0, 0x7610, R23 ;  /* 0x0000761000177816 */ /* 0x000fe20000000017 */
[----:B------:R-:W-:Y:S05]  /*0470*/  BRA `(.L_x_14095) ;  /* 0x00000ce000007947 */ /* 0x000fea0003800000 */
.L_x_14098:
        /* <DEDUP_REMOVED lines=9> */
.L_x_14101:
[----:B------:R-:W2:Y:S02]  /*0510*/  LDG.E.U16 R2, [R2.64] ;  /* 0x0000002402027981 */ /* 0x000ea4000c1e1500 */
[----:B--2---:R-:W-:-:S05]  /*0520*/  HADD2.F32 R0, -RZ, R2.H0_H0 ;  /* 0x20000002ff007230 */ /* 0x004fca0000004100 */
[----:B------:R-:W-:-:S04]  /*0530*/  F2FP.BF16.PACK_AB R0, RZ, R0 ;  /* 0x00000000ff00723e */ /* 0x000fc800000010ff */
[----:B------:R-:W-:Y:S01]  /*0540*/  PRMT R23, R0, 0x7610, R23 ;  /* 0x0000761000177816 */ /* 0x000fe20000000017 */
[----:B------:R-:W-:Y:S05]  /*0550*/  BRA `(.L_x_14095) ;  /* 0x00000c0000007947 */ /* 0x000fea0003800000 */
.L_x_14100:
[----:B------:R-:W2:Y:S02]  /*0560*/  LDG.E.64 R2, [R2.64] ;  /* 0x0000002402027981 */ /* 0x000ea4000c1e1b00 */
[----:B--2---:R-:W0:Y:S01]  /*0570*/  F2F.F32.F64 R0, R2 ;  /* 0x0000000200007310 */ /* 0x004e220000301000 */
[----:B------:R-:W0:-:S14]  /*0580*/  DSETP.GEU.AND P0, PT, |R2|, c[0x2][0x0], PT ;  /* 0x008000000200762a */ /* 0x000e1c0003f0e200 */
[----:B0-----:R-:W-:-:S05]  /*0590*/  @!P0 FMUL R0, R0, 1.175494350822287508e-38 ;  /* 0x0080000000008820 */ /* 0x001fca0000400000 */
[----:B------:R-:W-:-:S04]  /*05a0*/  F2FP.BF16.PACK_AB R0, RZ, R0 ;  /* 0x00000000ff00723e */ /* 0x000fc800000010ff */
[----:B------:R-:W-:Y:S01]  /*05b0*/  PRMT R23, R0, 0x7610, R23 ;  /* 0x0000761000177816 */ /* 0x000fe20000000017 */
[----:B------:R-:W-:Y:S05]  /*05c0*/  BRA `(.L_x_14095) ;  /* 0x00000b9000007947 */ /* 0x000fea0003800000 */
.L_x_14090:
        /* <DEDUP_REMOVED lines=14> */
.L_x_14104:
[----:B------:R-:W2:Y:S02]  /*06b0*/  LDG.E.64 R2, [R2.64] ;  /* 0x0000002402027981 */ /* 0x000ea4000c1e1b00 */
[----:B--2---:R-:W0:Y:S01]  /*06c0*/  F2F.F32.F64 R0, R2 ;  /* 0x0000000200007310 */ /* 0x004e220000301000 */
[----:B------:R-:W0:-:S14]  /*06d0*/  DSETP.GEU.AND P0, PT, |R2|, c[0x2][0x0], PT ;  /* 0x008000000200762a */ /* 0x000e1c0003f0e200 */
[----:B0-----:R-:W-:-:S05]  /*06e0*/  @!P0 FMUL R0, R0, 1.175494350822287508e-38 ;  /* 0x0080000000008820 */ /* 0x001fca0000400000 */
[----:B------:R-:W-:-:S04]  /*06f0*/  F2FP.BF16.PACK_AB R0, RZ, R0 ;  /* 0x00000000ff00723e */ /* 0x000fc800000010ff */
[----:B------:R-:W-:Y:S01]  /*0700*/  PRMT R23, R0, 0x7610, R23 ;  /* 0x0000761000177816 */ /* 0x000fe20000000017 */
[----:B------:R-:W-:Y:S05]  /*0710*/  BRA `(.L_x_14095) ;  /* 0x00000a4000007947 */ /* 0x000fea0003800000 */
.L_x_14103:
        /* <DEDUP_REMOVED lines=28> */
.L_x_14106:
        /* <DEDUP_REMOVED lines=16> */
.L_x_14105:
[----:B------:R0:W5:Y:S01]  /*09e0*/  LDG.E.U16 R23, [R2.64] ;  /* 0x0000002402177981 */ /* 0x000162000c1e1500 */
[----:B------:R-:W-:Y:S05]  /*09f0*/  BRA `(.L_x_14095) ;  /* 0x0000076000007947 */ /* 0x000fea0003800000 */
.L_x_14102:
        /* <DEDUP_REMOVED lines=12> */
.L_x_14109:
        /* <DEDUP_REMOVED lines=21> */
.L_x_14113:
[----:B------:R-:W-:Y:S05]  /*0c10*/  BSYNC B1 ;  /* 0x0000000000017941 */ /* 0x000fea0003800000 */
.L_x_14112:
[----:B------:R-:W-:Y:S01]  /*0c20*/  LEA R3, R0, 0x3b800000, 0x17 ;  /* 0x3b80000000037811 */ /* 0x000fe200078eb8ff */
[----:B------:R-:W-:-:S05]  /*0c30*/  IMAD.SHL.U32 R0, R2, 0x100000, RZ ;  /* 0x0010000002007824 */ /* 0x000fca00078e00ff */
[----:B------:R-:W-:Y:S02]  /*0c40*/  LOP3.LUT R0, R3, R0, R4, 0xfe, !PT ;  /* 0x0000000003007212 */ /* 0x000fe400078efe04 */
.L_x_14111:
[----:B------:R-:W-:Y:S05]  /*0c50*/  BSYNC B0 ;  /* 0x0000000000007941 */ /* 0x000fea0003800000 */
.L_x_14110:
[----:B------:R-:W-:-:S04]  /*0c60*/  F2FP.BF16.PACK_AB R0, RZ, R0 ;  /* 0x00000000ff00723e */ /* 0x000fc800000010ff */
[----:B------:R-:W-:Y:S01]  /*0c70*/  PRMT R23, R0, 0x7610, R23 ;  /* 0x0000761000177816 */ /* 0x000fe20000000017 */
[----:B------:R-:W-:Y:S05]  /*0c80*/  BRA `(.L_x_14095) ;  /* 0x000004d000007947 */ /* 0x000fea0003800000 */
.L_x_14108:
        /* <DEDUP_REMOVED lines=21> */
.L_x_14117:
[----:B------:R-:W-:Y:S05]  /*0de0*/  BSYNC B1 ;  /* 0x0000000000017941 */ /* 0x000fea0003800000 */
.L_x_14116:
[----:B------:R-:W-:Y:S01]  /*0df0*/  LEA R3, R0, 0x37800000, 0x17 ;  /* 0x3780000000037811 */ /* 0x000fe200078eb8ff */
[----:B------:R-:W-:-:S05]  /*0e00*/  IMAD.SHL.U32 R0, R2, 0x200000, RZ ;  /* 0x0020000002007824 */ /* 0x000fca00078e00ff */
[----:B------:R-:W-:Y:S02]  /*0e10*/  LOP3.LUT R0, R3, R0, R4, 0xfe, !PT ;  /* 0x0000000003007212 */ /* 0x000fe400078efe04 */
.L_x_14115:
[----:B------:R-:W-:Y:S05]  /*0e20*/  BSYNC B0 ;  /* 0x0000000000007941 */ /* 0x000fea0003800000 */
.L_x_14114:
[----:B------:R-:W-:-:S04]  /*0e30*/  F2FP.BF16.PACK_AB R0, RZ, R0 ;  /* 0x00000000ff00723e */ /* 0x000fc800000010ff */
[----:B------:R-:W-:Y:S01]  /*0e40*/  PRMT R23, R0, 0x7610, R23 ;  /* 0x0000761000177816 */ /* 0x000fe20000000017 */
[----:B------:R-:W-:Y:S05]  /*0e50*/  BRA `(.L_x_14095) ;  /* 0x0000030000007947 */ /* 0x000fea0003800000 */
.L_x_14107:
        /* <DEDUP_REMOVED lines=14> */
.L_x_14121:
[----:B------:R-:W-:Y:S05]  /*0f40*/  BSYNC B0 ;  /* 0x0000000000007941 */ /* 0x000fea0003800000 */
.L_x_14120:
[----:B------:R-:W-:-:S04]  /*0f50*/  F2FP.BF16.PACK_AB R0, RZ, R0 ;  /* 0x00000000ff00723e */ /* 0x000fc800000010ff */
[----:B------:R-:W-:Y:S01]  /*0f60*/  PRMT R23, R0, 0x7610, R23 ;  /* 0x0000761000177816 */ /* 0x000fe20000000017 */
[----:B------:R-:W-:Y:S05]  /*0f70*/  BRA `(.L_x_14095) ;  /* 0x000001e000007947 */ /* 0x000fea0003800000 */
.L_x_14094:
        /* <DEDUP_REMOVED lines=21> */
.L_x_14119:
[----:B------:R-:W2:Y:S02]  /*10d0*/  LDG.E.64 R2, [R2.64] ;  /* 0x0000002402027981 */ /* 0x000ea4000c1e1b00 */
[----:B--2---:R-:W0:Y:S02]  /*10e0*/  I2F.U64 R0, R2 ;  /* 0x0000000200007312 */ /* 0x004e240000301000 */
[----:B0-----:R-:W-:-:S04]  /*10f0*/  F2FP.BF16.PACK_AB R0, RZ, R0 ;  /* 0x00000000ff00723e */ /* 0x001fc800000010ff */
[----:B------:R-:W-:Y:S01]  /*1100*/  PRMT R23, R0, 0x7610, R23 ;  /* 0x0000761000177816 */ /* 0x000fe20000000017 */
[----:B------:R-:W-:Y:S05]  /*1110*/  BRA `(.L_x_14095) ;  /* 0x0000004000007947 */ /* 0x000fea0003800000 */
.L_x_14118:
[----:B------:R-:W2:Y:S02]  /*1120*/  LDG.E R2, [R2.64] ;  /* 0x0000002402027981 */ /* 0x000ea4000c1e1900 */
[----:B--2---:R-:W0:Y:S02]  /*1130*/  I2F.U32 R0, R2 ;  /* 0x0000000200007306 */ /* 0x004e240000201000 */
[----:B0-----:R-:W-:-:S04]  /*1140*/  F2FP.BF16.PACK_AB R0, RZ, R0 ;  /* 0x00000000ff00723e */ /* 0x001fc800000010ff */
[----:B------:R-:W-:Y:S02]  /*1150*/  PRMT R23, R0, 0x7610, R23 ;  /* 0x0000761000177816 */ /* 0x000fe40000000017 */
.L_x_14095:
[----:B------:R-:W1:Y:S02]  /*1160*/  S2R R22, SR_TID.X ;  /* 0x0000000000167919 */ /* 0x000e640000002100 */
[----:B-1----:R-:W-:-:S03]  /*1170*/  IADD3 R22, R22, 0x80, RZ ;  /* 0x0000008016167810 */ /* 0x002fc60007ffe0ff */
.L_x_14089:
[----:B-1----:R-:W-:Y:S05]  /*1180*/  BSYNC B6 ;  /* 0x0000000000067941 */ /* 0x002fea0003800000 */
.L_x_14088:
        /* <DEDUP_REMOVED lines=24> */
.L_x_14127:
[----:B------:R-:W2:Y:S02]  /*1310*/  LDG.E.U8 R2, [R2.64] ;  /* 0x0000002402027981 */ /* 0x000ea4000c1e1100 */
[----:B--2---:R-:W0:Y:S02]  /*1320*/  I2F.U16 R0, R2 ;  /* 0x0000000200007306 */ /* 0x004e240000101000 */
[----:B0-----:R-:W-:-:S04]  /*1330*/  F2FP.BF16.PACK_AB R0, RZ, R0 ;  /* 0x00000000ff00723e */ /* 0x001fc800000010ff */
[----:B------:R-:W-:Y:S01]  /*1340*/  PRMT R19, R0, 0x7610, R19 ;  /* 0x0000761000137816 */ /* 0x000fe20000000013 */
[----:B------:R-:W-:Y:S05]  /*1350*/  BRA `(.L_x_14129) ;  /* 0x00000f0000007947 */ /* 0x000fea0003800000 */
.L_x_14126:
        /* <DEDUP_REMOVED lines=11> */
.L_x_14131:
[----:B------:R-:W2:Y:S02]  /*1410*/  LDG.E R2, [R2.64] ;  /* 0x0000002402027981 */ /* 0x000ea4000c1e1900 */
[----:B--2---:R-:W0:Y:S02]  /*1420*/  I2F R0, R2 ;  /* 0x0000000200007306 */ /* 0x004e240000201400 */
[----:B0-----:R-:W-:-:S04]  /*1430*/  F2FP.BF16.PACK_AB R0, RZ, R0 ;  /* 0x00000000ff00723e */ /* 0x001fc800000010ff */
[----:B------:R-:W-:Y:S01]  /*1440*/  PRMT R19, R0, 0x7610, R19 ;  /* 0x0000761000137816 */ /* 0x000fe20000000013 */
[----:B------:R-:W-:Y:S05]  /*1450*/  BRA `(.L_x_14129) ;  /* 0x00000e0000007947 */ /* 0x000fea0003800000 */
.L_x_14130:
[----:B------:R-:W2:Y:S02]  /*1460*/  LDG.E.U16 R2, [R2.64] ;  /* 0x0000002402027981 */ /* 0x000ea4000c1e1500 */
[----:B--2---:R-:W0:Y:S02]  /*1470*/  I2F.S16 R0, R2 ;  /* 0x0000000200007306 */ /* 0x004e240000101400 */
[----:B0-----:R-:W-:-:S04]  /*1480*/  F2FP.BF16.PACK_AB R0, RZ, R0 ;  /* 0x00000000ff00723e */ /* 0x001fc800000010ff */
[----:B------:R-:W-:Y:S01]  /*1490*/  PRMT R19, R0, 0x7610, R19 ;  /* 0x0000761000137816 */ /* 0x000fe20000000013 */
[----:B------:R-:W-:Y:S05]  /*14a0*/  BRA `(.L_x_14129) ;  /* 0x00000db000007947 */ /* 0x000fea0003800000 */
.L_x_14125:
        /* <DEDUP_REMOVED lines=9> */
.L_x_14133:
[----:B------:R-:W2:Y:S02]  /*1540*/  LDG.E.U16 R0, [R2.64] ;  /* 0x0000002402007981 */ /* 0x000ea4000c1e1500 */
[----:B--2---:R-:W-:-:S05]  /*1550*/  HADD2.F32 R0, -RZ, R0.H0_H0 ;  /* 0x20000000ff007230 */ /* 0x004fca0000004100 */
[----:B------:R-:W-:-:S04]  /*1560*/  F2FP.BF16.PACK_AB R0, RZ, R0 ;  /* 0x00000000ff00723e */ /* 0x000fc800000010ff */
[----:B------:R-:W-:Y:S01]  /*1570*/  PRMT R19, R0, 0x7610, R19 ;  /* 0x0000761000137816 */ /* 0x000fe20000000013 */
[----:B------:R-:W-:Y:S05]  /*1580*/  BRA `(.L_x_14129) ;  /* 0x00000cd000007947 */ /* 0x000fea0003800000 */
.L_x_14132:
        /* <DEDUP_REMOVED lines=9> */
.L_x_14135:
[----:B------:R-:W2:Y:S02]  /*1620*/  LDG.E.U16 R2, [R2.64] ;  /* 0x0000002402027981 */ /* 0x000ea4000c1e1500 */
[----:B--2---:R-:W-:-:S05]  /*1630*/  HADD2.F32 R0, -RZ, R2.H0_H0 ;  /* 0x20000002ff007230 */ /* 0x004fca0000004100 */
[----:B------:R-:W-:-:S04]  /*1640*/  F2FP.BF16.PACK_AB R0, RZ, R0 ;  /* 0x00000000ff00723e */ /* 0x000fc800000010ff */
[----:B------:R-:W-:Y:S01]  /*1650*/  PRMT R19, R0, 0x7610, R19 ;  /* 0x0000761000137816 */ /* 0x000fe20000000013 */
[----:B------:R-:W-:Y:S05]  /*1660*/  BRA `(.L_x_14129) ;  /* 0x00000bf000007947 */ /* 0x000fea0003800000 */
.L_x_14134:
[----:B------:R-:W2:Y:S02]  /*1670*/  LDG.E.64 R2, [R2.64] ;  /* 0x0000002402027981 */ /* 0x000ea4000c1e1b00 */
[----:B--2---:R-:W0:Y:S01]  /*1680*/  F2F.F32.F64 R0, R2 ;  /* 0x0000000200007310 */ /* 0x004e220000301000 */
[----:B------:R-:W0:-:S14]  /*1690*/  DSETP.GEU.AND P0, PT, |R2|, c[0x2][0x0], PT ;  /* 0x008000000200762a */ /* 0x000e1c0003f0e200 */
[----:B0-----:R-:W-:-:S05]  /*16a0*/  @!P0 FMUL R0, R0, 1.175494350822287508e-38 ;  /* 0x0080000000008820 */ /* 0x001fca0000400000 */
[----:B------:R-:W-:-:S04]  /*16b0*/  F2FP.BF16.PACK_AB R0, RZ, R0 ;  /* 0x00000000ff00723e */ /* 0x000fc800000010ff */
[----:B------:R-:W-:Y:S01]  /*16c0*/  PRMT R19, R0, 0x7610, R19 ;  /* 0x0000761000137816 */ /* 0x000fe20000000013 */
[----:B------:R-:W-:Y:S05]  /*16d0*/  BRA `(.L_x_14129) ;  /* 0x00000b8000007947 */ /* 0x000fea0003800000 */
.L_x_14124:
        /* <DEDUP_REMOVED lines=14> */
.L_x_14138:
[----:B------:R-:W2:Y:S02]  /*17c0*/  LDG.E.64 R2, [R2.64] ;  /* 0x0000002402027981 */ /* 0x000ea4000c1e1b00 */
[----:B--2---:R-:W0:Y:S01]  /*17d0*/  F2F.F32.F64 R0, R2 ;  /* 0x0000000200007310 */ /* 0x004e220000301000 */
[----:B------:R-:W0:-:S14]  /*17e0*/  DSETP.GEU.AND P0, PT, |R2|, c[0x2][0x0], PT ;  /* 0x008000000200762a */ /* 0x000e1c0003f0e200 */
[----:B0-----:R-:W-:-:S05]  /*17f0*/  @!P0 FMUL R0, R0, 1.175494350822287508e-38 ;  /* 0x0080000000008820 */ /* 0x001fca0000400000 */
[----:B------:R-:W-:-:S04]  /*1800*/  F2FP.BF16.PACK_AB R0, RZ, R0 ;  /* 0x00000000ff00723e */ /* 0x000fc800000010ff */
[----:B------:R-:W-:Y:S01]  /*1810*/  PRMT R19, R0, 0x7610, R19 ;  /* 0x0000761000137816 */ /* 0x000fe20000000013 */
[----:B------:R-:W-:Y:S05]  /*1820*/  BRA `(.L_x_14129) ;  /* 0x00000a3000007947 */ /* 0x000fea0003800000 */
.L_x_14137:
        /* <DEDUP_REMOVED lines=28> */
.L_x_14140:
        /* <DEDUP_REMOVED lines=15> */
.L_x_14139:
[----:B------:R0:W5:Y:S01]  /*1ae0*/  LDG.E.U16 R19, [R2.64] ;  /* 0x0000002402137981 */ /* 0x000162000c1e1500 */
[----:B------:R-:W-:Y:S05]  /*1af0*/  BRA `(.L_x_14129) ;  /* 0x0000076000007947 */ /* 0x000fea0003800000 */
.L_x_14136:
        /* <DEDUP_REMOVED lines=12> */
.L_x_14143:
        /* <DEDUP_REMOVED lines=21> */
.L_x_14147:
[----:B------:R-:W-:Y:S05]  /*1d10*/  BSYNC B1 ;  /* 0x0000000000017941 */ /* 0x000fea0003800000 */
.L_x_14146:
[----:B------:R-:W-:Y:S01]  /*1d20*/  LEA R3, R0, 0x3b800000, 0x17 ;  /* 0x3b80000000037811 */ /* 0x000fe200078eb8ff */
[----:B------:R-:W-:-:S05]  /*1d30*/  IMAD.SHL.U32 R0, R2, 0x100000, RZ ;  /* 0x0010000002007824 */ /* 0x000fca00078e00ff */
[----:B------:R-:W-:Y:S02]  /*1d40*/  LOP3.LUT R0, R3, R0, R4, 0xfe, !PT ;  /* 0x0000000003007212 */ /* 0x000fe400078efe04 */
.L_x_14145:
[----:B------:R-:W-:Y:S05]  /*1d50*/  BSYNC B0 ;  /* 0x0000000000007941 */ /* 0x000fea0003800000 */
.L_x_14144:
[----:B------:R-:W-:-:S04]  /*1d60*/  F2FP.BF16.PACK_AB R0, RZ, R0 ;  /* 0x00000000ff00723e */ /* 0x000fc800000010ff */
[----:B------:R-:W-:Y:S01]  /*1d70*/  PRMT R19, R0, 0x7610, R19 ;  /* 0x0000761000137816 */ /* 0x000fe20000000013 */
[----:B------:R-:W-:Y:S05]  /*1d80*/  BRA `(.L_x_14129) ;  /* 0x000004d000007947 */ /* 0x000fea0003800000 */
.L_x_14142:
        /* <DEDUP_REMOVED lines=21> */
.L_x_14151:
[----:B------:R-:W-:Y:S05]  /*1ee0*/  BSYNC B1 ;  /* 0x0000000000017941 */ /* 0x000fea0003800000 */
.L_x_14150:
[----:B------:R-:W-:Y:S01]  /*1ef0*/  LEA R3, R0, 0x37800000, 0x17 ;  /* 0x3780000000037811 */ /* 0x000fe200078eb8ff */
[----:B------:R-:W-:-:S05]  /*1f00*/  IMAD.SHL.U32 R0, R2, 0x200000, RZ ;  /* 0x0020000002007824 */ /* 0x000fca00078e00ff */
[----:B------:R-:W-:Y:S02]  /*1f10*/  LOP3.LUT R0, R3, R0, R4, 0xfe, !PT ;  /* 0x0000000003007212 */ /* 0x000fe400078efe04 */
.L_x_14149:
[----:B------:R-:W-:Y:S05]  /*1f20*/  BSYNC B0 ;  /* 0x0000000000007941 */ /* 0x000fea0003800000 */
.L_x_14148:
[----:B------:R-:W-:-:S04]  /*1f30*/  F2FP.BF16.PACK_AB R0, RZ, R0 ;  /* 0x00000000ff00723e */ /* 0x000fc800000010ff */
[----:B------:R-:W-:Y:S01]  /*1f40*/  PRMT R19, R0, 0x7610, R19 ;  /* 0x0000761000137816 */ /* 0x000fe20000000013 */
[----:B------:R-:W-:Y:S05]  /*1f50*/  BRA `(.L_x_14129) ;  /* 0x0000030000007947 */ /* 0x000fea0003800000 */
.L_x_14141:
        /* <DEDUP_REMOVED lines=14> */
.L_x_14155:
[----:B------:R-:W-:Y:S05]  /*2040*/  BSYNC B0 ;  /* 0x0000000000007941 */ /* 0x000fea0003800000 */
.L_x_14154:
[----:B------:R-:W-:-:S04]  /*2050*/  F2FP.BF16.PACK_AB R0, RZ, R0 ;  /* 0x00000000ff00723e */ /* 0x000fc800000010ff */
[----:B------:R-:W-:Y:S01]  /*2060*/  PRMT R19, R0, 0x7610, R19 ;  /* 0x0000761000137816 */ /* 0x000fe20000000013 */
[----:B------:R-:W-:Y:S05]  /*2070*/  BRA `(.L_x_14129) ;  /* 0x000001e000007947 */ /* 0x000fea0003800000 */
.L_x_14128:
        /* <DEDUP_REMOVED lines=21> */
.L_x_14153:
[----:B------:R-:W2:Y:S02]  /*21d0*/  LDG.E.64 R2, [R2.64] ;  /* 0x0000002402027981 */ /* 0x000ea4000c1e1b00 */
[----:B--2---:R-:W0:Y:S02]  /*21e0*/  I2F.U64 R0, R2 ;  /* 0x0000000200007312 */ /* 0x004e240000301000 */
[----:B0-----:R-:W-:-:S04]  /*21f0*/  F2FP.BF16.PACK_AB R0, RZ, R0 ;  /* 0x00000000ff00723e */ /* 0x001fc800000010ff */
[----:B------:R-:W-:Y:S01]  /*2200*/  PRMT R19, R0, 0x7610, R19 ;  /* 0x0000761000137816 */ /* 0x000fe20000000013 */
[----:B------:R-:W-:Y:S05]  /*2210*/  BRA `(.L_x_14129) ;  /* 0x0000004000007947 */ /* 0x000fea0003800000 */
.L_x_14152:
[----:B------:R-:W2:Y:S02]  /*2220*/  LDG.E R2, [R2.64] ;  /* 0x0000002402027981 */ /* 0x000ea4000c1e1900 */
[----:B--2---:R-:W0:Y:S02]  /*2230*/  I2F.U32 R0, R2 ;  /* 0x0000000200007306 */ /* 0x004e240000201000 */
[----:B0-----:R-:W-:-:S04]  /*2240*/  F2FP.BF16.PACK_AB R0, RZ, R0 ;  /* 0x00000000ff00723e */ /* 0x001fc800000010ff */
[----:B------:R-:W-:Y:S02]  /*2250*/  PRMT R19, R0, 0x7610, R19 ;  /* 0x0000761000137816 */ /* 0x000fe40000000013 */
.L_x_14129:
[----:B------:R-:W-:-:S05]  /*2260*/  IADD3 R22, R22, 0x80, RZ ;  /* 0x0000008016167810 */ /* 0x000fca0007ffe0ff */
.L_x_14123:
[----:B------:R-:W-:Y:S05]  /*2270*/  BSYNC B6 ;  /* 0x0000000000067941 */ /* 0x000fea0003800000 */
.L_x_14122:
        /* <DEDUP_REMOVED lines=26> */
.L_x_14161:
[----:B------:R-:W2:Y:S02]  /*2420*/  LDG.E.U8 R2, [R2.64] ;  /* 0x0000002402027981 */ /* 0x000ea4000c1e1100 */
[----:B--2---:R-:W0:Y:S02]  /*2430*/  I2F.U16 R0, R2 ;  /* 0x0000000200007306 */ /* 0x004e240000101000 */
[----:B0-----:R-:W-:-:S04]  /*2440*/  F2FP.BF16.PACK_AB R0, RZ, R0 ;  /* 0x00000000ff00723e */ /* 0x001fc800000010ff */
[----:B------:R-:W-:Y:S01]  /*2450*/  PRMT R25, R0, 0x7610, R25 ;  /* 0x0000761000197816 */ /* 0x000fe20000000019 */
[----:B------:R-:W-:Y:S05]  /*2460*/  BRA `(.L_x_14163) ;  /* 0x00000f0000007947 */ /* 0x000fea0003800000 */
.L_x_14160:
        /* <DEDUP_REMOVED lines=11> */
.L_x_14165:
[----:B------:R-:W2:Y:S02]  /*2520*/  LDG.E R2, [R2.64] ;  /* 0x0000002402027981 */ /* 0x000ea4000c1e1900 */
[----:B--2---:R-:W0:Y:S02]  /*2530*/  I2F R0, R2 ;  /* 0x0000000200007306 */ /* 0x004e240000201400 */
[----:B0-----:R-:W-:-:S04]  /*2540*/  F2FP.BF16.PACK_AB R0, RZ, R0 ;  /* 0x00000000ff00723e */ /* 0x001fc800000010ff */
[----:B------:R-:W-:Y:S01]  /*2550*/  PRMT R25, R0, 0x7610, R25 ;  /* 0x0000761000197816 */ /* 0x000fe20000000019 */
[----:B------:R-:W-:Y:S05]  /*2560*/  BRA `(.L_x_14163) ;  /* 0x00000e0000007947 */ /* 0x000fea0003800000 */
.L_x_14164:
[----:B------:R-:W2:Y:S02]  /*2570*/  LDG.E.U16 R2, [R2.64] ;  /* 0x0000002402027981 */ /* 0x000ea4000c1e1500 */
[----:B--2---:R-:W0:Y:S02]  /*2580*/  I2F.S16 R0, R2 ;  /* 0x0000000200007306 */ /* 0x004e240000101400 */
[----:B0-----:R-:W-:-:S04]  /*2590*/  F2FP.BF16.PACK_AB R0, RZ, R0 ;  /* 0x00000000ff00723e */ /* 0x001fc800000010ff */
[----:B------:R-:W-:Y:S01]  /*25a0*/  PRMT R25, R0, 0x7610, R25 ;  /* 0x0000761000197816 */ /* 0x000fe20000000019 */
[----:B------:R-:W-:Y:S05]  /*25b0*/  BRA `(.L_x_14163) ;  /* 0x00000db000007947 */ /* 0x000fea0003800000 */
.L_x_14159:
        /* <DEDUP_REMOVED lines=9> */
.L_x_14167:
[----:B------:R-:W2:Y:S02]  /*2650*/  LDG.E.U16 R0, [R2.64] ;  /* 0x0000002402007981 */ /* 0x000ea4000c1e1500 */
[----:B--2---:R-:W-:-:S05]  /*2660*/  HADD2.F32 R0, -RZ, R0.H0_H0 ;  /* 0x20000000ff007230 */ /* 0x004fca0000004100 */
[----:B------:R-:W-:-:S04]  /*2670*/  F2FP.BF16.PACK_AB R0, RZ, R0 ;  /* 0x00000000ff00723e */ /* 0x000fc800000010ff */
[----:B------:R-:W-:Y:S01]  /*2680*/  PRMT R25, R0, 0x7610, R25 ;  /* 0x0000761000197816 */ /* 0x000fe20000000019 */
[----:B------:R-:W-:Y:S05]  /*2690*/  BRA `(.L_x_14163) ;  /* 0x00000cd000007947 */ /* 0x000fea0003800000 */
.L_x_14166:
        /* <DEDUP_REMOVED lines=9> */
.L_x_14169:
[----:B------:R-:W2:Y:S02]  /*2730*/  LDG.E.U16 R2, [R2.64] ;  /* 0x0000002402027981 */ /* 0x000ea4000c1e1500 */
[----:B--2---:R-:W-:-:S05]  /*2740*/  HADD2.F32 R0, -RZ, R2.H0_H0 ;  /* 0x20000002ff007230 */ /* 0x004fca0000004100 */
[----:B------:R-:W-:-:S04]  /*2750*/  F2FP.BF16.PACK_AB R0, RZ, R0 ;  /* 0x00000000ff00723e */ /* 0x000fc800000010ff */
[----:B------:R-:W-:Y:S01]  /*2760*/  PRMT R25, R0, 0x7610, R25 ;  /* 0x0000761000197816 */ /* 0x000fe20000000019 */
[----:B------:R-:W-:Y:S05]  /*2770*/  BRA `(.L_x_14163) ;  /* 0x00000bf000007947 */ /* 0x000fea0003800000 */
.L_x_14168:
[----:B------:R-:W2:Y:S02]  /*2780*/  LDG.E.64 R2, [R2.64] ;  /* 0x0000002402027981 */ /* 0x000ea4000c1e1b00 */
[----:B--2---:R-:W0:Y:S01]  /*2790*/  F2F.F32.F64 R0, R2 ;  /* 0x0000000200007310 */ /* 0x004e220000301000 */
[----:B------:R-:W0:-:S14]  /*27a0*/  DSETP.GEU.AND P0, PT, |R2|, c[0x2][0x0], PT ;  /* 0x008000000200762a */ /* 0x000e1c0003f0e200 */
[----:B0-----:R-:W-:-:S05]  /*27b0*/  @!P0 FMUL R0, R0, 1.175494350822287508e-38 ;  /* 0x0080000000008820 */ /* 0x001fca0000400000 */
[----:B------:R-:W-:-:S04]  /*27c0*/  F2FP.BF16.PACK_AB R0, RZ, R0 ;  /* 0x00000000ff00723e */ /* 0x000fc800000010ff */
[----:B------:R-:W-:Y:S01]  /*27d0*/  PRMT R25, R0, 0x7610, R25 ;  /* 0x0000761000197816 */ /* 0x000fe20000000019 */
[----:B------:R-:W-:Y:S05]  /*27e0*/  BRA `(.L_x_14163) ;  /* 0x00000b8000007947 */ /* 0x000fea0003800000 */
.L_x_14158:
        /* <DEDUP_REMOVED lines=14> */
.L_x_14172:
[----:B------:R-:W2:Y:S02]  /*28d0*/  LDG.E.64 R2, [R2.64] ;  /* 0x0000002402027981 */ /* 0x000ea4000c1e1b00 */
[----:B--2---:R-:W0:Y:S01]  /*28e0*/  F2F.F32.F64 R0, R2 ;  /* 0x0000000200007310 */ /* 0x004e220000301000 */
[----:B------:R-:W0:-:S14]  /*28f0*/  DSETP.GEU.AND P0, PT, |R2|, c[0x2][0x0], PT ;  /* 0x008000000200762a */ /* 0x000e1c0003f0e200 */
[----:B0-----:R-:W-:-:S05]  /*2900*/  @!P0 FMUL R0, R0, 1.175494350822287508e-38 ;  /* 0x0080000000008820 */ /* 0x001fca0000400000 */
[----:B------:R-:W-:-:S04]  /*2910*/  F2FP.BF16.PACK_AB R0, RZ, R0 ;  /* 0x00000000ff00723e */ /* 0x000fc800000010ff */
[----:B------:R-:W-:Y:S01]  /*2920*/  PRMT R25, R0, 0x7610, R25 ;  /* 0x0000761000197816 */ /* 0x000fe20000000019 */
[----:B------:R-:W-:Y:S05]  /*2930*/  BRA `(.L_x_14163) ;  /* 0x00000a3000007947 */ /* 0x000fea0003800000 */
.L_x_14171:
        /* <DEDUP_REMOVED lines=28> */
.L_x_14174:
        /* <DEDUP_REMOVED lines=15> */
.L_x_14173:
[----:B------:R0:W5:Y:S01]  /*2bf0*/  LDG.E.U16 R25, [R2.64] ;  /* 0x0000002402197981 */ /* 0x000162000c1e1500 */
[----:B------:R-:W-:Y:S05]  /*2c00*/  BRA `(.L_x_14163) ;  /* 0x0000076000007947 */ /* 0x000fea0003800000 */
.L_x_14170:
        /* <DEDUP_REMOVED lines=12> */
.L_x_14177:
        /* <DEDUP_REMOVED lines=21> */
.L_x_14181:
[----:B------:R-:W-:Y:S05]  /*2e20*/  BSYNC B1 ;  /* 0x0000000000017941 */ /* 0x000fea0003800000 */
.L_x_14180:
[----:B------:R-:W-:Y:S01]  /*2e30*/  LEA R3, R0, 0x3b800000, 0x17 ;  /* 0x3b80000000037811 */ /* 0x000fe200078eb8ff */
[----:B------:R-:W-:-:S05]  /*2e40*/  IMAD.SHL.U32 R0, R2, 0x100000, RZ ;  /* 0x0010000002007824 */ /* 0x000fca00078e00ff */
[----:B------:R-:W-:Y:S02]  /*2e50*/  LOP3.LUT R0, R3, R0, R4, 0xfe, !PT ;  /* 0x0000000003007212 */ /* 0x000fe400078efe04 */
.L_x_14179:
[----:B------:R-:W-:Y:S05]  /*2e60*/  BSYNC B0 ;  /* 0x0000000000007941 */ /* 0x000fea0003800000 */
.L_x_14178:
[----:B------:R-:W-:-:S04]  /*2e70*/  F2FP.BF16.PACK_AB R0, RZ, R0 ;  /* 0x00000000ff00723e */ /* 0x000fc800000010ff */
[----:B------:R-:W-:Y:S01]  /*2e80*/  PRMT R25, R0, 0x7610, R25 ;  /* 0x0000761000197816 */ /* 0x000fe20000000019 */
[----:B------:R-:W-:Y:S05]  /*2e90*/  BRA `(.L_x_14163) ;  /* 0x000004d000007947 */ /* 0x000fea0003800000 */
.L_x_14176:
        /* <DEDUP_REMOVED lines=21> */
.L_x_14185:
[----:B------:R-:W-:Y:S05]  /*2ff0*/  BSYNC B1 ;  /* 0x0000000000017941 */ /* 0x000fea0003800000 */
.L_x_14184:
[----:B------:R-:W-:Y:S01]  /*3000*/  LEA R3, R0, 0x37800000, 0x17 ;  /* 0x3780000000037811 */ /* 0x000fe200078eb8ff */
[----:B------:R-:W-:-:S05]  /*3010*/  IMAD.SHL.U32 R0, R2, 0x200000, RZ ;  /* 0x0020000002007824 */ /* 0x000fca00078e00ff */
[----:B------:R-:W-:Y:S02]  /*3020*/  LOP3.LUT R0, R3, R0, R4, 0xfe, !PT ;  /* 0x0000000003007212 */ /* 0x000fe400078efe04 */
.L_x_14183:
[----:B------:R-:W-:Y:S05]  /*3030*/  BSYNC B0 ;  /* 0x0000000000007941 */ /* 0x000fea0003800000 */
.L_x_14182:
[----:B------:R-:W-:-:S04]  /*3040*/  F2FP.BF16.PACK_AB R0, RZ, R0 ;  /* 0x00000000ff00723e */ /* 0x000fc800000010ff */
[----:B------:R-:W-:Y:S01]  /*3050*/  PRMT R25, R0, 0x7610, R25 ;  /* 0x0000761000197816 */ /* 0x000fe20000000019 */
[----:B------:R-:W-:Y:S05]  /*3060*/  BRA `(.L_x_14163) ;  /* 0x0000030000007947 */ /* 0x000fea0003800000 */
.L_x_14175:
        /* <DEDUP_REMOVED lines=14> */
.L_x_14189:
[----:B------:R-:W-:Y:S05]  /*3150*/  BSYNC B0 ;  /* 0x0000000000007941 */ /* 0x000fea0003800000 */
.L_x_14188:
[----:B------:R-:W-:-:S04]  /*3160*/  F2FP.BF16.PACK_AB R0, RZ, R0 ;  /* 0x00000000ff00723e */ /* 0x000fc800000010ff */
[----:B------:R-:W-:Y:S01]  /*3170*/  PRMT R25, R0, 0x7610, R25 ;  /* 0x0000761000197816 */ /* 0x000fe20000000019 */
[----:B------:R-:W-:Y:S05]  /*3180*/  BRA `(.L_x_14163) ;  /* 0x000001e000007947 */ /* 0x000fea0003800000 */
.L_x_14162:
        /* <DEDUP_REMOVED lines=21> */
.L_x_14187:
[----:B------:R-:W2:Y:S02]  /*32e0*/  LDG.E.64 R2, [R2.64] ;  /* 0x0000002402027981 */ /* 0x000ea4000c1e1b00 */
[----:B--2---:R-:W0:Y:S02]  /*32f0*/  I2F.U64 R0, R2 ;  /* 0x0000000200007312 */ /* 0x004e240000301000 */
[----:B0-----:R-:W-:-:S04]  /*3300*/  F2FP.BF16.PACK_AB R0, RZ, R0 ;  /* 0x00000000ff00723e */ /* 0x001fc800000010ff */
[----:B------:R-:W-:Y:S01]  /*3310*/  PRMT R25, R0, 0x7610, R25 ;  /* 0x0000761000197816 */ /* 0x000fe20000000019 */
[----:B------:R-:W-:Y:S05]  /*3320*/  BRA `(.L_x_14163) ;  /* 0x0000004000007947 */ /* 0x000fea0003800000 */
.L_x_14186:
[----:B------:R-:W2:Y:S02]  /*3330*/  LDG.E R2, [R2.64] ;  /* 0x0000002402027981 */ /* 0x000ea4000c1e1900 */
[----:B--2---:R-:W0:Y:S02]  /*3340*/  I2F.U32 R0, R2 ;  /* 0x0000000200007306 */ /* 0x004e240000201000 */
[----:B0-----:R-:W-:-:S04]  /*3350*/  F2FP.BF16.PACK_AB R0, RZ, R0 ;  /* 0x00000000ff00723e */ /* 0x001fc800000010ff */
[----:B------:R-:W-:Y:S02]  /*3360*/  PRMT R25, R0, 0x7610, R25 ;  /* 0x0000761000197816 */ /* 0x000fe40000000019 */
.L_x_14163:
[----:B------:R-:W-:-:S05]  /*3370*/  IADD3 R22, R22, 0x80, RZ ;  /* 0x0000008016167810 */ /* 0x000fca0007ffe0ff */
.L_x_14157:
[----:B------:R-:W-:Y:S05]  /*3380*/  BSYNC B6 ;  /* 0x0000000000067941 */ /* 0x000fea0003800000 */
.L_x_14156:
        /* <DEDUP_REMOVED lines=23> */
.L_x_14195:
[----:B------:R-:W2:Y:S02]  /*3500*/  LDG.E.U8 R2, [R2.64] ;  /* 0x0000002402027981 */ /* 0x000ea4000c1e1100 */
[----:B--2---:R-:W0:Y:S02]  /*3510*/  I2F.U16 R0, R2 ;  /* 0x0000000200007306 */ /* 0x004e240000101000 */
[----:B0-----:R-:W-:-:S04]  /*3520*/  F2FP.BF16.PACK_AB R0, RZ, R0 ;  /* 0x00000000ff00723e */ /* 0x001fc800000010ff */
[----:B------:R-:W-:Y:S01]  /*3530*/  PRMT R24, R0, 0x7610, R24 ;  /* 0x0000761000187816 */ /* 0x000fe20000000018 */
[----:B------:R-:W-:Y:S05]  /*3540*/  BRA `(.L_x_14191) ;  /* 0x00000f0000007947 */ /* 0x000fea0003800000 */
.L_x_14194:
        /* <DEDUP_REMOVED lines=11> */
.L_x_14198:
[----:B------:R-:W2:Y:S02]  /*3600*/  LDG.E R2, [R2.64] ;  /* 0x0000002402027981 */ /* 0x000ea4000c1e1900 */
[----:B--2---:R-:W0:Y:S02]  /*3610*/  I2F R0, R2 ;  /* 0x0000000200007306 */ /* 0x004e240000201400 */
[----:B0-----:R-:W-:-:S04]  /*3620*/  F2FP.BF16.PACK_AB R0, RZ, R0 ;  /* 0x00000000ff00723e */ /* 0x001fc800000010ff */
[----:B------:R-:W-:Y:S01]  /*3630*/  PRMT R24, R0, 0x7610, R24 ;  /* 0x0000761000187816 */ /* 0x000fe20000000018 */
[----:B------:R-:W-:Y:S05]  /*3640*/  BRA `(.L_x_14191) ;  /* 0x00000e0000007947 */ /* 0x000fea0003800000 */
.L_x_14197:
[----:B------:R-:W2:Y:S02]  /*3650*/  LDG.E.U16 R2, [R2.64] ;  /* 0x0000002402027981 */ /* 0x000ea4000c1e1500 */
[----:B--2---:R-:W0:Y:S02]  /*3660*/  I2F.S16 R0, R2 ;  /* 0x0000000200007306 */ /* 0x004e240000101400 */
[----:B0-----:R-:W-:-:S04]  /*3670*/  F2FP.BF16.PACK_AB R0, RZ, R0 ;  /* 0x00000000ff00723e */ /* 0x001fc800000010ff */
[----:B------:R-:W-:Y:S01]  /*3680*/  PRMT R24, R0, 0x7610, R24 ;  /* 0x0000761000187816 */ /* 0x000fe20000000018 */
[----:B------:R-:W-:Y:S05]  /*3690*/  BRA `(.L_x_14191) ;  /* 0x00000db000007947 */ /* 0x000fea0003800000 */
.L_x_14193:
        /* <DEDUP_REMOVED lines=9> */
.L_x_14200:
[----:B------:R-:W2:Y:S02]  /*3730*/  LDG.E.U16 R0, [R2.64] ;  /* 0x0000002402007981 */ /* 0x000ea4000c1e1500 */
[----:B--2---:R-:W-:-:S05]  /*3740*/  HADD2.F32 R0, -RZ, R0.H0_H0 ;  /* 0x20000000ff007230 */ /* 0x004fca0000004100 */
[----:B------:R-:W-:-:S04]  /*3750*/  F2FP.BF16.PACK_AB R0, RZ, R0 ;  /* 0x00000000ff00723e */ /* 0x000fc800000010ff */
[----:B------:R-:W-:Y:S01]  /*3760*/  PRMT R24, R0, 0x7610, R24 ;  /* 0x0000761000187816 */ /* 0x000fe20000000018 */
[----:B------:R-:W-:Y:S05]  /*3770*/  BRA `(.L_x_14191) ;  /* 0x00000cd000007947 */ /* 0x000fea0003800000 */
.L_x_14199:
        /* <DEDUP_REMOVED lines=9> */
.L_x_14202:
[----:B------:R-:W2:Y:S02]  /*3810*/  LDG.E.U16 R2, [R2.64] ;  /* 0x0000002402027981 */ /* 0x000ea4000c1e1500 */
[----:B--2---:R-:W-:-:S05]  /*3820*/  HADD2.F32 R0, -RZ, R2.H0_H0 ;  /* 0x20000002ff007230 */ /* 0x004fca0000004100 */
[----:B------:R-:W-:-:S04]  /*3830*/  F2FP.BF16.PACK_AB R0, RZ, R0 ;  /* 0x00000000ff00723e */ /* 0x000fc800000010ff */
[----:B------:R-:W-:Y:S01]  /*3840*/  PRMT R24, R0, 0x7610, R24 ;  /* 0x0000761000187816 */ /* 0x000fe20000000018 */
[----:B------:R-:W-:Y:S05]  /*3850*/  BRA `(.L_x_14191) ;  /* 0x00000bf000007947 */ /* 0x000fea0003800000 */
.L_x_14201:
[----:B------:R-:W2:Y:S02]  /*3860*/  LDG.E.64 R2, [R2.64] ;  /* 0x0000002402027981 */ /* 0x000ea4000c1e1b00 */
[----:B--2---:R-:W0:Y:S01]  /*3870*/  F2F.F32.F64 R0, R2 ;  /* 0x0000000200007310 */ /* 0x004e220000301000 */
[----:B------:R-:W0:-:S14]  /*3880*/  DSETP.GEU.AND P0, PT, |R2|, c[0x2][0x0], PT ;  /* 0x008000000200762a */ /* 0x000e1c0003f0e200 */
[----:B0-----:R-:W-:-:S05]  /*3890*/  @!P0 FMUL R0, R0, 1.175494350822287508e-38 ;  /* 0x0080000000008820 */ /* 0x001fca0000400000 */
[----:B------:R-:W-:-:S04]  /*38a0*/  F2FP.BF16.PACK_AB R0, RZ, R0 ;  /* 0x00000000ff00723e */ /* 0x000fc800000010ff */
[----:B------:R-:W-:Y:S01]  /*38b0*/  PRMT R24, R0, 0x7610, R24 ;  /* 0x0000761000187816 */ /* 0x000fe20000000018 */
[----:B------:R-:W-:Y:S05]  /*38c0*/  BRA `(.L_x_14191) ;  /* 0x00000b8000007947 */ /* 0x000fea0003800000 */
.L_x_14192:
        /* <DEDUP_REMOVED lines=14> */
.L_x_14205:
[----:B------:R-:W2:Y:S02]  /*39b0*/  LDG.E.64 R2, [R2.64] ;  /* 0x0000002402027981 */ /* 0x000ea4000c1e1b00 */
[----:B--2---:R-:W0:Y:S01]  /*39c0*/  F2F.F32.F64 R0, R2 ;  /* 0x0000000200007310 */ /* 0x004e220000301000 */
[----:B------:R-:W0:-:S14]  /*39d0*/  DSETP.GEU.AND P0, PT, |R2|, c[0x2][0x0], PT ;  /* 0x008000000200762a */ /* 0x000e1c0003f0e200 */
[----:B0-----:R-:W-:-:S05]  /*39e0*/  @!P0 FMUL R0, R0, 1.175494350822287508e-38 ;  /* 0x0080000000008820 */ /* 0x001fca0000400000 */
[----:B------:R-:W-:-:S04]  /*39f0*/  F2FP.BF16.PACK_AB R0, RZ, R0 ;  /* 0x00000000ff00723e */ /* 0x000fc800000010ff */
[----:B------:R-:W-:Y:S01]  /*3a00*/  PRMT R24, R0, 0x7610, R24 ;  /* 0x0000761000187816 */ /* 0x000fe20000000018 */
[----:B------:R-:W-:Y:S05]  /*3a10*/  BRA `(.L_x_14191) ;  /* 0x00000a3000007947 */ /* 0x000fea0003800000 */
.L_x_14204:
        /* <DEDUP_REMOVED lines=28> */
.L_x_14207:
        /* <DEDUP_REMOVED lines=15> */
.L_x_14206:
[----:B------:R0:W5:Y:S01]  /*3cd0*/  LDG.E.U16 R24, [R2.64] ;  /* 0x0000002402187981 */ /* 0x000162000c1e1500 */
[----:B------:R-:W-:Y:S05]  /*3ce0*/  BRA `(.L_x_14191) ;  /* 0x0000076000007947 */ /* 0x000fea0003800000 */
.L_x_14203:
        /* <DEDUP_REMOVED lines=12> */
.L_x_14210:
        /* <DEDUP_REMOVED lines=21> */
.L_x_14214:
[----:B------:R-:W-:Y:S05]  /*3f00*/  BSYNC B1 ;  /* 0x0000000000017941 */ /* 0x000fea0003800000 */
.L_x_14213:
[----:B------:R-:W-:Y:S01]  /*3f10*/  LEA R3, R0, 0x3b800000, 0x17 ;  /* 0x3b80000000037811 */ /* 0x000fe200078eb8ff */
[----:B------:R-:W-:-:S05]  /*3f20*/  IMAD.SHL.U32 R0, R2, 0x100000, RZ ;  /* 0x0010000002007824 */ /* 0x000fca00078e00ff */
[----:B------:R-:W-:Y:S02]  /*3f30*/  LOP3.LUT R0, R3, R0, R4, 0xfe, !PT ;  /* 0x0000000003007212 */ /* 0x000fe400078efe04 */
.L_x_14212:
[----:B------:R-:W-:Y:S05]  /*3f40*/  BSYNC B0 ;  /* 0x0000000000007941 */ /* 0x000fea0003800000 */
.L_x_14211:
[----:B------:R-:W-:-:S04]  /*3f50*/  F2FP.BF16.PACK_AB R0, RZ, R0 ;  /* 0x00000000ff00723e */ /* 0x000fc800000010ff */
[----:B------:R-:W-:Y:S01]  /*3f60*/  PRMT R24, R0, 0x7610, R24 ;  /* 0x0000761000187816 */ /* 0x000fe20000000018 */
[----:B------:R-:W-:Y:S05]  /*3f70*/  BRA `(.L_x_14191) ;  /* 0x000004d000007947 */ /* 0x000fea0003800000 */
.L_x_14209:
        /* <DEDUP_REMOVED lines=21> */
.L_x_14218:
[----:B------:R-:W-:Y:S05]  /*40d0*/  BSYNC B1 ;  /* 0x0000000000017941 */ /* 0x000fea0003800000 */
.L_x_14217:
[----:B------:R-:W-:Y:S01]  /*40e0*/  LEA R3, R0, 0x37800000, 0x17 ;  /* 0x3780000000037811 */ /* 0x000fe200078eb8ff */
[----:B------:R-:W-:-:S05]  /*40f0*/  IMAD.SHL.U32 R0, R2, 0x200000, RZ ;  /* 0x0020000002007824 */ /* 0x000fca00078e00ff */
[----:B------:R-:W-:Y:S02]  /*4100*/  LOP3.LUT R0, R3, R0, R4, 0xfe, !PT ;  /* 0x0000000003007212 */ /* 0x000fe400078efe04 */
.L_x_14216:
[----:B------:R-:W-:Y:S05]  /*4110*/  BSYNC B0 ;  /* 0x0000000000007941 */ /* 0x000fea0003800000 */
.L_x_14215:
[----:B------:R-:W-:-:S04]  /*4120*/  F2FP.BF16.PACK_AB R0, RZ, R0 ;  /* 0x00000000ff00723e */ /* 0x000fc800000010ff */
[----:B------:R-:W-:Y:S01]  /*4130*/  PRMT R24, R0, 0x7610, R24 ;  /* 0x0000761000187816 */ /* 0x000fe20000000018 */
[----:B------:R-:W-:Y:S05]  /*4140*/  BRA `(.L_x_14191) ;  /* 0x0000030000007947 */ /* 0x000fea0003800000 */
.L_x_14208:
        /* <DEDUP_REMOVED lines=14> */
.L_x_14222:
[----:B------:R-:W-:Y:S05]  /*4230*/  BSYNC B0 ;  /* 0x0000000000007941 */ /* 0x000fea0003800000 */
.L_x_14221:
[----:B------:R-:W-:-:S04]  /*4240*/  F2FP.BF16.PACK_AB R0, RZ, R0 ;  /* 0x00000000ff00723e */ /* 0x000fc800000010ff */
[----:B------:R-:W-:Y:S01]  /*4250*/  PRMT R24, R0, 0x7610, R24 ;  /* 0x0000761000187816 */ /* 0x000fe20000000018 */
[----:B------:R-:W-:Y:S05]  /*4260*/  BRA `(.L_x_14191) ;  /* 0x000001e000007947 */ /* 0x000fea0003800000 */
.L_x_14196:
        /* <DEDUP_REMOVED lines=21> */
.L_x_14220:
[----:B------:R-:W2:Y:S02]  /*43c0*/  LDG.E.64 R2, [R2.64] ;  /* 0x0000002402027981 */ /* 0x000ea4000c1e1b00 */
[----:B--2---:R-:W0:Y:S02]  /*43d0*/  I2F.U64 R0, R2 ;  /* 0x0000000200007312 */ /* 0x004e240000301000 */
[----:B0-----:R-:W-:-:S04]  /*43e0*/  F2FP.BF16.PACK_AB R0, RZ, R0 ;  /* 0x00000000ff00723e */ /* 0x001fc800000010ff */
[----:B------:R-:W-:Y:S01]  /*43f0*/  PRMT R24, R0, 0x7610, R24 ;  /* 0x0000761000187816 */ /* 0x000fe20000000018 */
[----:B------:R-:W-:Y:S05]  /*4400*/  BRA `(.L_x_14191) ;  /* 0x0000004000007947 */ /* 0x000fea0003800000 */
.L_x_14219:
[----:B------:R-:W2:Y:S02]  /*4410*/  LDG.E R2, [R2.64] ;  /* 0x0000002402027981 */ /* 0x000ea4000c1e1900 */
[----:B--2---:R-:W0:Y:S02]  /*4420*/  I2F.U32 R0, R2 ;  /* 0x0000000200007306 */ /* 0x004e240000201000 */
[----:B0-----:R-:W-:-:S04]  /*4430*/  F2FP.BF16.PACK_AB R0, RZ, R0 ;  /* 0x00000000ff00723e */ /* 0x001fc800000010ff */
[----:B------:R-:W-:Y:S02]  /*4440*/  PRMT R24, R0, 0x7610, R24 ;  /* 0x0000761000187816 */ /* 0x000fe40000000018 */
.L_x_14191:
[----:B------:R-:W-:Y:S05]  /*4450*/  BSYNC B6 ;  /* 0x0000000000067941 */ /* 0x000fea0003800000 */
.L_x_14190:
[----:B0-----:R-:W0:Y:S01]  /*4460*/  S2R R2, SR_TID.X ;  /* 0x0000000000027919 */ /* 0x001e220000002100 */
[----:B------:R-:W1:Y:S01]  /*4470*/  LDC.U8 R18, c[0x0][0x184] ;  /* 0x00006100ff127b82 */ /* 0x000e620000000000 */
[----:B------:R-:W-:Y:S01]  /*4480*/  BSSY B0, `(.L_x_14223) ;  /* 0x0000011000007945 */ /* 0x000fe20003800000 */
[CC--:B0-----:R-:W-:Y:S02]  /*4490*/  ISETP.GE.AND P1, PT, R2.reuse, R17.reuse, PT ;  /* 0x000000110200720c */ /* 0x0c1fe40003f26270 */
[C---:B------:R-:W-:Y:S02]  /*44a0*/  IADD3 R0, R2.reuse, 0x100, RZ ;  /* 0x0000010002007810 */ /* 0x040fe40007ffe0ff */
[C---:B------:R-:W-:Y:S02]  /*44b0*/  IADD3 R4, R2.reuse, 0x180, RZ ;  /* 0x0000018002047810 */ /* 0x040fe40007ffe0ff */
[----:B------:R-:W-:Y:S02]  /*44c0*/  IADD3 R22, R2, 0x80, RZ ;  /* 0x0000008002167810 */ /* 0x000fe40007ffe0ff */
[----:B------:R-:W-:-:S02]  /*44d0*/  ISETP.GE.AND P2, PT, R0, R17, PT ;  /* 0x000000110000720c */ /* 0x000fc40003f46270 */
[-C--:B------:R-:W-:Y:S02]  /*44e0*/  ISETP.GE.AND P0, PT, R4, R17.reuse, PT ;  /* 0x000000110400720c */ /* 0x080fe40003f06270 */
[----:B------:R-:W-:Y:S01]  /*44f0*/  ISETP.GE.AND P5, PT, R22, R17, PT ;  /* 0x000000111600720c */ /* 0x000fe20003fa6270 */
[----:B------:R-:W-:Y:S07]  /*4500*/  @P1 BRA `(.L_x_14224) ;  /* 0x0000008000001947 */ /* 0x000fee0003800000 */
[----:B-1----:R-:W-:Y:S01]  /*4510*/  ULDC.U16 UR4, c[0x0][0x166] ;  /* 0x0000598000047ab9 */ /* 0x002fe20000000400 */
[----:B------:R-:W-:Y:S01]  /*4520*/  IMAD.MOV.U32 R3, RZ, RZ, 0x1 ;  /* 0x00000001ff037424 */ /* 0x000fe200078e00ff */
[----:B------:R-:W-:-:S06]  /*4530*/  UPRMT UR4, URZ, 0x5410, UR4 ;  /* 0x000054103f047896 */ /* 0x000fcc0008000004 */
[----:B------:R-:W-:-:S13]  /*4540*/  FSETP.NEU.FTZ.AND P3, PT, RZ, UR4, PT ;  /* 0x00000004ff007c0b */ /* 0x000fda000bf7d000 */
[----:B-----5:R-:W-:-:S04]  /*4550*/  @!P3 PRMT R23, RZ, 0x5410, R23 ;  /* 0x00005410ff17b816 */ /* 0x020fc80000000017 */
[----:B------:R-:W-:-:S04]  /*4560*/  @!P3 FSETP.NEU.FTZ.AND P4, PT, R23, RZ, PT ;  /* 0x000000ff1700b20b */ /* 0x000fc80003f9d000 */
[----:B------:R-:W-:-:S04]  /*4570*/  @!P3 SEL R0, RZ, 0x1, !P4 ;  /* 0x00000001ff00b807 */ /* 0x000fc80006000000 */
[----:B------:R-:W-:Y:S02]  /*4580*/  @!P3 PRMT R3, R0, 0x7610, R3 ;  /* 0x000076100003b816 */ /* 0x000fe40000000003 */
.L_x_14224:
[----:B-1----:R-:W-:Y:S05]  /*4590*/  BSYNC B0 ;  /* 0x0000000000007941 */ /* 0x002fea0003800000 */
.L_x_14223:
[----:B------:R-:W-:Y:S01]  /*45a0*/  BSSY B0, `(.L_x_14225) ;  /* 0x000000b000007945 */ /* 0x000fe20003800000 */
[----:B------:R-:W-:Y:S05]  /*45b0*/  @P5 BRA `(.L_x_14226) ;  /* 0x0000009000005947 */ /* 0x000fea0003800000 */
[----:B------:R-:W-:Y:S01]  /*45c0*/  ULDC.U16 UR4, c[0x0][0x166] ;  /* 0x0000598000047ab9 */ /* 0x000fe20000000400 */
[----:B------:R-:W-:Y:S01]  /*45d0*/  IMAD.MOV.U32 R0, RZ, RZ, 0x1 ;  /* 0x00000001ff007424 */ /* 0x000fe200078e00ff */
[----:B------:R-:W-:-:S06]  /*45e0*/  UPRMT UR4, URZ, 0x5410, UR4 ;  /* 0x000054103f047896 */ /* 0x000fcc0008000004 */
[----:B------:R-:W-:-:S13]  /*45f0*/  FSETP.NEU.FTZ.AND P4, PT, RZ, UR4, PT ;  /* 0x00000004ff007c0b */ /* 0x000fda000bf9d000 */
[----:B-----5:R-:W-:-:S04]  /*4600*/  @!P4 PRMT R19, RZ, 0x5410, R19 ;  /* 0x00005410ff13c816 */ /* 0x020fc80000000013 */
[----:B------:R-:W-:Y:S02]  /*4610*/  @!P4 FSETP.NEU.FTZ.AND P3, PT, R19, RZ, PT ;  /* 0x000000ff1300c20b */ /* 0x000fe40003f7d000 */
[----:B------:R-:W-:Y:S02]  /*4620*/  PRMT R19, R0, 0x7610, R19 ;  /* 0x0000761000137816 */ /* 0x000fe40000000013 */
[----:B------:R-:W-:-:S04]  /*4630*/  @!P4 SEL R0, RZ, 0x1, !P3 ;  /* 0x00000001ff00c807 */ /* 0x000fc80005800000 */
[----:B------:R-:W-:Y:S02]  /*4640*/  @!P4 PRMT R19, R0, 0x7610, R19 ;  /* 0x000076100013c816 */ /* 0x000fe40000000013 */
.L_x_14226:
[----:B------:R-:W-:Y:S05]  /*4650*/  BSYNC B0 ;  /* 0x0000000000007941 */ /* 0x000fea0003800000 */
.L_x_14225:
[----:B------:R-:W-:Y:S01]  /*4660*/  BSSY B0, `(.L_x_14227) ;  /* 0x000000a000007945 */ /* 0x000fe20003800000 */
[----:B------:R-:W-:Y:S05]  /*4670*/  @P2 BRA `(.L_x_14228) ;  /* 0x0000008000002947 */ /* 0x000fea0003800000 */
[----:B------:R-:W-:Y:S01]  /*4680*/  ULDC.U16 UR4, c[0x0][0x166] ;  /* 0x0000598000047ab9 */ /* 0x000fe20000000400 */
[----:B-----5:R-:W-:Y:S01]  /*4690*/  IMAD.MOV.U32 R23, RZ, RZ, 0x1 ;  /* 0x00000001ff177424 */ /* 0x020fe200078e00ff */
[----:B------:R-:W-:-:S06]  /*46a0*/  UPRMT UR4, URZ, 0x5410, UR4 ;  /* 0x000054103f047896 */ /* 0x000fcc0008000004 */
[----:B------:R-:W-:-:S13]  /*46b0*/  FSETP.NEU.FTZ.AND P3, PT, RZ, UR4, PT ;  /* 0x00000004ff007c0b */ /* 0x000fda000bf7d000 */
[----:B------:R-:W-:-:S04]  /*46c0*/  @!P3 PRMT R25, RZ, 0x5410, R25 ;  /* 0x00005410ff19b816 */ /* 0x000fc80000000019 */
[----:B------:R-:W-:-:S04]  /*46d0*/  @!P3 FSETP.NEU.FTZ.AND P2, PT, R25, RZ, PT ;  /* 0x000000ff1900b20b */ /* 0x000fc80003f5d000 */
[----:B------:R-:W-:-:S04]  /*46e0*/  @!P3 SEL R0, RZ, 0x1, !P2 ;  /* 0x00000001ff00b807 */ /* 0x000fc80005000000 */
[----:B------:R-:W-:Y:S02]  /*46f0*/  @!P3 PRMT R23, R0, 0x7610, R23 ;  /* 0x000076100017b816 */ /* 0x000fe40000000017 */
.L_x_14228:
[----:B------:R-:W-:Y:S05]  /*4700*/  BSYNC B0 ;  /* 0x0000000000007941 */ /* 0x000fea0003800000 */
.L_x_14227:
        /* <DEDUP_REMOVED lines=11> */
.L_x_14230:
[----:B------:R-:W-:Y:S05]  /*47c0*/  BSYNC B0 ;  /* 0x0000000000007941 */ /* 0x000fea0003800000 */
.L_x_14229:
[----:B------:R-:W-:Y:S01]  /*47d0*/  BSSY B6, `(.L_x_14231) ;  /* 0x0000116000067945 */ /* 0x000fe20003800000 */
        /* <DEDUP_REMOVED lines=20> */
.L_x_14236:
[----:B------:R0:W-:Y:S01]  /*4920*/  STG.E.U8 [R8.64], R3 ;  /* 0x0000000308007986 */ /* 0x0001e2000c101124 */
[----:B------:R-:W-:Y:S01]  /*4930*/  IMAD.MOV.U32 R2, RZ, RZ, R22 ;  /* 0x000000ffff027224 */ /* 0x000fe200078e0016 */
[----:B------:R-:W-:Y:S05]  /*4940*/  BRA `(.L_x_14232) ;  /* 0x00000fe000007947 */ /* 0x000fea0003800000 */
.L_x_14235:
[----:B------:R-:W-:-:S13]  /*4950*/  ISETP.NE.AND P0, PT, R0, 0x2, PT ;  /* 0x000000020000780c */ /* 0x000fda0003f05270 */
[----:B------:R-:W-:Y:S05]  /*4960*/  @!P0 BRA `(.L_x_14238) ;  /* 0x0000010000008947 */ /* 0x000fea0003800000 */
[----:B------:R-:W-:-:S13]  /*4970*/  ISETP.NE.AND P0, PT, R0, 0x3, PT ;  /* 0x000000030000780c */ /* 0x000fda0003f05270 */
[----:B------:R-:W-:Y:S05]  /*4980*/  @!P0 BRA `(.L_x_14239) ;  /* 0x0000009000008947 */ /* 0x000fea0003800000 */
[----:B------:R-:W-:-:S13]  /*4990*/  ISETP.NE.AND P0, PT, R0, 0x4, PT ;  /* 0x000000040000780c */ /* 0x000fda0003f05270 */
[----:B------:R-:W-:Y:S05]  /*49a0*/  @P0 BRA `(.L_x_14237) ;  /* 0x00000d8000000947 */ /* 0x000fea0003800000 */
[----:B------:R-:W-:Y:S01]  /*49b0*/  LOP3.LUT R3, R3, 0xffff, RZ, 0xc0, !PT ;  /* 0x0000ffff03037812 */ /* 0x000fe200078ec0ff */
[----:B------:R-:W-:-:S03]  /*49c0*/  IMAD.MOV.U32 R2, RZ, RZ, R22 ;  /* 0x000000ffff027224 */ /* 0x000fc600078e0016 */
[----:B------:R-:W-:-:S05]  /*49d0*/  PRMT R3, R3, 0x8880, RZ ;  /* 0x0000888003037816 */ /* 0x000fca00000000ff */
[----:B------:R-:W-:-:S05]  /*49e0*/  IMAD.MOV.U32 R4, RZ, RZ, R3 ;  /* 0x000000ffff047224 */ /* 0x000fca00078e0003 */
[----:B------:R-:W-:-:S05]  /*49f0*/  SHF.R.S32.HI R5, RZ, 0x1f, R4 ;  /* 0x0000001fff057819 */ /* 0x000fca0000011404 */
[----:B------:R0:W-:Y:S01]  /*4a00*/  STG.E.64 [R8.64], R4 ;  /* 0x0000000408007986 */ /* 0x0001e2000c101b24 */
[----:B------:R-:W-:Y:S05]  /*4a10*/  BRA `(.L_x_14232) ;  /* 0x00000f1000007947 */ /* 0x000fea0003800000 */
.L_x_14239:
[----:B------:R-:W-:Y:S01]  /*4a20*/  LOP3.LUT R3, R3, 0xffff, RZ, 0xc0, !PT ;  /* 0x0000ffff03037812 */ /* 0x000fe200078ec0ff */
[----:B------:R-:W-:-:S03]  /*4a30*/  IMAD.MOV.U32 R2, RZ, RZ, R22 ;  /* 0x000000ffff027224 */ /* 0x000fc600078e0016 */
[----:B------:R-:W-:-:S05]  /*4a40*/  PRMT R3, R3, 0x8880, RZ ;  /* 0x0000888003037816 */ /* 0x000fca00000000ff */
[----:B------:R0:W-:Y:S01]  /*4a50*/  STG.E [R8.64], R3 ;  /* 0x0000000308007986 */ /* 0x0001e2000c101924 */
[----:B------:R-:W-:Y:S05]  /*4a60*/  BRA `(.L_x_14232) ;  /* 0x00000ec000007947 */ /* 0x000fea0003800000 */
.L_x_14238:
[----:B------:R-:W-:Y:S01]  /*4a70*/  PRMT R3, R3, 0x8880, RZ ;  /* 0x0000888003037816 */ /* 0x000fe200000000ff */
[----:B------:R-:W-:-:S03]  /*4a80*/  IMAD.MOV.U32 R2, RZ, RZ, R22 ;  /* 0x000000ffff027224 */ /* 0x000fc600078e0016 */
[----:B------:R-:W-:-:S05]  /*4a90*/  PRMT R3, R3, 0x7710, RZ ;  /* 0x0000771003037816 */ /* 0x000fca00000000ff */
[----:B------:R0:W-:Y:S01]  /*4aa0*/  STG.E.U16 [R8.64], R3 ;  /* 0x0000000308007986 */ /* 0x0001e2000c101524 */
[----:B------:R-:W-:Y:S05]  /*4ab0*/  BRA `(.L_x_14232) ;  /* 0x00000e7000007947 */ /* 0x000fea0003800000 */
.L_x_14234:
[----:B------:R-:W-:-:S13]  /*4ac0*/  ISETP.GT.AND P0, PT, R0, 0x6, PT ;  /* 0x000000060000780c */ /* 0x000fda0003f04270 */
[----:B------:R-:W-:Y:S05]  /*4ad0*/  @P0 BRA `(.L_x_14240) ;  /* 0x000000d000000947 */ /* 0x000fea0003800000 */
[----:B------:R-:W-:-:S13]  /*4ae0*/  ISETP.NE.AND P0, PT, R0, 0x5, PT ;  /* 0x000000050000780c */ /* 0x000fda0003f05270 */
[----:B------:R-:W-:Y:S05]  /*4af0*/  @!P0 BRA `(.L_x_14241) ;  /* 0x0000006000008947 */ /* 0x000fea0003800000 */
[----:B------:R-:W-:-:S13]  /*4b00*/  ISETP.NE.AND P0, PT, R0, 0x6, PT ;  /* 0x000000060000780c */ /* 0x000fda0003f05270 */
[----:B------:R-:W-:Y:S05]  /*4b10*/  @P0 BRA `(.L_x_14237) ;  /* 0x00000c1000000947 */ /* 0x000fea0003800000 */
[----:B------:R-:W0:Y:S01]  /*4b20*/  I2F.S8 R3, R3 ;  /* 0x0000000300037306 */ /* 0x000e220000001400 */
[----:B------:R-:W-:Y:S01]  /*4b30*/  IMAD.MOV.U32 R2, RZ, RZ, R22 ;  /* 0x000000ffff027224 */ /* 0x000fe200078e0016 */
[----:B0-----:R0:W-:Y:S01]  /*4b40*/  STG.E [R8.64], R3 ;  /* 0x0000000308007986 */ /* 0x0011e2000c101924 */
[----:B------:R-:W-:Y:S05]  /*4b50*/  BRA `(.L_x_14232) ;  /* 0x00000dd000007947 */ /* 0x000fea0003800000 */
.L_x_14241:
[----:B------:R-:W0:Y:S01]  /*4b60*/  I2F.S8 R0, R3 ;  /* 0x0000000300007306 */ /* 0x000e220000001400 */
[----:B------:R-:W-:Y:S01]  /*4b70*/  IMAD.MOV.U32 R2, RZ, RZ, R22 ;  /* 0x000000ffff027224 */ /* 0x000fe200078e0016 */
[----:B0-----:R-:W-:-:S05]  /*4b80*/  F2FP.PACK_AB R0, RZ, R0 ;  /* 0x00000000ff00723e */ /* 0x001fca00000000ff */
[----:B------:R0:W-:Y:S01]  /*4b90*/  STG.E.U16 [R8.64], R0 ;  /* 0x0000000008007986 */ /* 0x0001e2000c101524 */
[----:B------:R-:W-:Y:S05]  /*4ba0*/  BRA `(.L_x_14232) ;  /* 0x00000d8000007947 */ /* 0x000fea0003800000 */
.L_x_14240:
[----:B------:R-:W-:-:S13]  /*4bb0*/  ISETP.NE.AND P0, PT, R0, 0x7, PT ;  /* 0x000000070000780c */ /* 0x000fda0003f05270 */
[----:B------:R-:W-:Y:S05]  /*4bc0*/  @!P0 BRA `(.L_x_14242) ;  /* 0x000000f000008947 */ /* 0x000fea0003800000 */
[----:B------:R-:W-:-:S13]  /*4bd0*/  ISETP.NE.AND P0, PT, R0, 0x8, PT ;  /* 0x000000080000780c */ /* 0x000fda0003f05270 */
[----:B------:R-:W-:Y:S05]  /*4be0*/  @!P0 BRA `(.L_x_14243) ;  /* 0x0000007000008947 */ /* 0x000fea0003800000 */
[----:B------:R-:W-:-:S13]  /*4bf0*/  ISETP.NE.AND P0, PT, R0, 0x9, PT ;  /* 0x000000090000780c */ /* 0x000fda0003f05270 */
[----:B------:R-:W-:Y:S05]  /*4c00*/  @P0 BRA `(.L_x_14237) ;  /* 0x00000b2000000947 */ /* 0x000fea0003800000 */
[----:B------:R-:W0:Y:S01]  /*4c10*/  I2F.S8 R4, R3 ;  /* 0x0000000300047306 */ /* 0x000e220000001400 */
[----:B------:R-:W-:Y:S02]  /*4c20*/  IMAD.MOV.U32 R5, RZ, RZ, RZ ;  /* 0x000000ffff057224 */ /* 0x000fe400078e00ff */
[----:B------:R-:W-:-:S03]  /*4c30*/  IMAD.MOV.U32 R2, RZ, RZ, R22 ;  /* 0x000000ffff027224 */ /* 0x000fc600078e0016 */
[----:B0-----:R0:W-:Y:S01]  /*4c40*/  STG.E.64 [R8.64], R4 ;  /* 0x0000000408007986 */ /* 0x0011e2000c101b24 */
[----:B------:R-:W-:Y:S05]  /*4c50*/  BRA `(.L_x_14232) ;  /* 0x00000cd000007947 */ /* 0x000fea0003800000 */
.L_x_14243:
[----:B------:R-:W0:Y:S01]  /*4c60*/  I2F.S8 R3, R3 ;  /* 0x0000000300037306 */ /* 0x000e220000001400 */
[----:B------:R-:W-:Y:S01]  /*4c70*/  IMAD.MOV.U32 R2, RZ, RZ, R22 ;  /* 0x000000ffff027224 */ /* 0x000fe200078e0016 */
[----:B0-----:R-:W-:-:S04]  /*4c80*/  F2FP.PACK_AB R3, RZ, R3 ;  /* 0x00000003ff03723e */ /* 0x001fc800000000ff */
[----:B------:R-:W-:-:S05]  /*4c90*/  PRMT R3, R3, 0x5410, RZ ;  /* 0x0000541003037816 */ /* 0x000fca00000000ff */
[----:B------:R0:W-:Y:S01]  /*4ca0*/  STG.E [R8.64], R3 ;  /* 0x0000000308007986 */ /* 0x0001e2000c101924 */
[----:B------:R-:W-:Y:S05]  /*4cb0*/  BRA `(.L_x_14232) ;  /* 0x00000c7000007947 */ /* 0x000fea0003800000 */
.L_x_14242:
[----:B------:R-:W-:Y:S01]  /*4cc0*/  PRMT R4, R3, 0x8880, RZ ;  /* 0x0000888003047816 */ /* 0x000fe200000000ff */
[----:B------:R-:W-:-:S03]  /*4cd0*/  IMAD.MOV.U32 R2, RZ, RZ, R22 ;  /* 0x000000ffff027224 */ /* 0x000fc600078e0016 */
[----:B------:R-:W-:-:S06]  /*4ce0*/  PRMT R4, R4, 0x7710, RZ ;  /* 0x0000771004047816 */ /* 0x000fcc00000000ff */
[----:B------:R-:W0:Y:S02]  /*4cf0*/  I2F.F64.S16 R4, R4 ;  /* 0x0000000400047312 */ /* 0x000e240000101c00 */
[----:B0-----:R0:W-:Y:S01]  /*4d00*/  STG.E.64 [R8.64], R4 ;  /* 0x0000000408007986 */ /* 0x0011e2000c101b24 */
[----:B------:R-:W-:Y:S05]  /*4d10*/  BRA `(.L_x_14232) ;  /* 0x00000c1000007947 */ /* 0x000fea0003800000 */
.L_x_14233:
        /* <DEDUP_REMOVED lines=8> */
[----:B------:R-:W-:Y:S01]  /*4da0*/  LOP3.LUT P0, RZ, R3, 0xff, RZ, 0xc0, !PT ;  /* 0x000000ff03ff7812 */ /* 0x000fe2000780c0ff */
[----:B------:R-:W-:-:S03]  /*4db0*/  IMAD.MOV.U32 R2, RZ, RZ, R22 ;  /* 0x000000ffff027224 */ /* 0x000fc600078e0016 */
[----:B------:R-:W-:-:S05]  /*4dc0*/  SEL R3, RZ, 0x1, !P0 ;  /* 0x00000001ff037807 */ /* 0x000fca0004000000 */
[----:B------:R0:W-:Y:S01]  /*4dd0*/  STG.E.U8 [R8.64], R3 ;  /* 0x0000000308007986 */ /* 0x0001e2000c101124 */
[----:B------:R-:W-:Y:S05]  /*4de0*/  BRA `(.L_x_14232) ;  /* 0x00000b4000007947 */ /* 0x000fea0003800000 */
.L_x_14246:
[----:B------:R-:W-:Y:S01]  /*4df0*/  PRMT R4, R3, 0x8880, RZ ;  /* 0x0000888003047816 */ /* 0x000fe200000000ff */
[----:B------:R-:W-:Y:S01]  /*4e00*/  CS2R R6, SRZ ;  /* 0x0000000000067805 */ /* 0x000fe2000001ff00 */
[----:B------:R-:W-:Y:S02]  /*4e10*/  IMAD.MOV.U32 R2, RZ, RZ, R22 ;  /* 0x000000ffff027224 */ /* 0x000fe400078e0016 */
[----:B------:R-:W-:-:S06]  /*4e20*/  PRMT R4, R4, 0x7710, RZ ;  /* 0x0000771004047816 */ /* 0x000fcc00000000ff */
[----:B------:R-:W0:Y:S02]  /*4e30*/  I2F.F64.S16 R4, R4 ;  /* 0x0000000400047312 */ /* 0x000e240000101c00 */
[----:B0-----:R0:W-:Y:S01]  /*4e40*/  STG.E.128 [R8.64], R4 ;  /* 0x0000000408007986 */ /* 0x0011e2000c101d24 */
[----:B------:R-:W-:Y:S05]  /*4e50*/  BRA `(.L_x_14232) ;  /* 0x00000ad000007947 */ /* 0x000fea0003800000 */
.L_x_14245:
[----:B------:R-:W-:-:S13]  /*4e60*/  ISETP.NE.AND P0, PT, R0, 0xf, PT ;  /* 0x0000000f0000780c */ /* 0x000fda0003f05270 */
[----:B------:R-:W-:Y:S05]  /*4e70*/  @!P0 BRA `(.L_x_14247) ;  /* 0x000002f000008947 */ /* 0x000fea0003800000 */
[----:B------:R-:W-:-:S13]  /*4e80*/  ISETP.NE.AND P0, PT, R0, 0x17, PT ;  /* 0x000000170000780c */ /* 0x000fda0003f05270 */
[----:B------:R-:W-:Y:S05]  /*4e90*/  @!P0 BRA `(.L_x_14248) ;  /* 0x0000016000008947 */ /* 0x000fea0003800000 */
[----:B------:R-:W-:-:S13]  /*4ea0*/  ISETP.NE.AND P0, PT, R0, 0x18, PT ;  /* 0x000000180000780c */ /* 0x000fda0003f05270 */
[----:B------:R-:W-:Y:S05]  /*4eb0*/  @P0 BRA `(.L_x_14237) ;  /* 0x0000087000000947 */ /* 0x000fea0003800000 */
[----:B------:R-:W0:Y:S01]  /*4ec0*/  I2F.S8 R3, R3 ;  /* 0x0000000300037306 */ /* 0x000e220000001400 */
        /* <DEDUP_REMOVED lines=14> */
.L_x_14250:
[----:B------:R-:W-:Y:S05]  /*4fb0*/  BSYNC B0 ;  /* 0x0000000000007941 */ /* 0x000fea0003800000 */
.L_x_14249:
[----:B------:R-:W-:Y:S01]  /*4fc0*/  LOP3.LUT R5, R0, R5, RZ, 0xfc, !PT ;  /* 0x0000000500057212 */ /* 0x000fe200078efcff */
[----:B------:R-:W-:-:S04]  /*4fd0*/  IMAD.MOV.U32 R2, RZ, RZ, R22 ;  /* 0x000000ffff027224 */ /* 0x000fc800078e0016 */
[----:B------:R0:W-:Y:S01]  /*4fe0*/  STG.E.U8 [R8.64], R5 ;  /* 0x0000000508007986 */ /* 0x0001e2000c101124 */
[----:B------:R-:W-:Y:S05]  /*4ff0*/  BRA `(.L_x_14232) ;  /* 0x0000093000007947 */ /* 0x000fea0003800000 */
.L_x_14248:
[----:B------:R-:W0:Y:S01]  /*5000*/  I2F.S8 R3, R3 ;  /* 0x0000000300037306 */ /* 0x000e220000001400 */
        /* <DEDUP_REMOVED lines=12> */
.L_x_14252:
[----:B------:R-:W-:Y:S01]  /*50d0*/  IMAD.MOV.U32 R0, RZ, RZ, 0x7f ;  /* 0x0000007fff007424 */ /* 0x000fe200078e00ff */
[----:B------:R-:W-:-:S04]  /*50e0*/  ISETP.GT.U32.AND P0, PT, R2, 0x7f800000, PT ;  /* 0x7f8000000200780c */ /* 0x000fc80003f04070 */
[----:B------:R-:W-:-:S04]  /*50f0*/  SEL R0, R0, 0x7c, P0 ;  /* 0x0000007c00007807 */ /* 0x000fc80000000000 */
.L_x_14253:
[----:B------:R-:W-:Y:S05]  /*5100*/  BSYNC B0 ;  /* 0x0000000000007941 */ /* 0x000fea0003800000 */
.L_x_14251:
[----:B------:R-:W-:-:S04]  /*5110*/  LOP3.LUT R2, R3, 0x80000000, RZ, 0xc0, !PT ;  /* 0x8000000003027812 */ /* 0x000fc800078ec0ff */
[----:B------:R-:W-:Y:S01]  /*5120*/  SHF.R.U32.HI R3, RZ, 0x18, R2 ;  /* 0x00000018ff037819 */ /* 0x000fe20000011602 */
[----:B------:R-:W-:-:S03]  /*5130*/  IMAD.MOV.U32 R2, RZ, RZ, R22 ;  /* 0x000000ffff027224 */ /* 0x000fc600078e0016 */
[----:B------:R-:W-:-:S05]  /*5140*/  LOP3.LUT R3, R0, R3, RZ, 0xfc, !PT ;  /* 0x0000000300037212 */ /* 0x000fca00078efcff */
[----:B------:R0:W-:Y:S01]  /*5150*/  STG.E.U8 [R8.64], R3 ;  /* 0x0000000308007986 */ /* 0x0001e2000c101124 */
[----:B------:R-:W-:Y:S05]  /*5160*/  BRA `(.L_x_14232) ;  /* 0x000007c000007947 */ /* 0x000fea0003800000 */
.L_x_14247:
[----:B------:R-:W0:Y:S01]  /*5170*/  I2F.S8 R0, R3 ;  /* 0x0000000300007306 */ /* 0x000e220000001400 */
[----:B------:R-:W-:Y:S01]  /*5180*/  IMAD.MOV.U32 R2, RZ, RZ, R22 ;  /* 0x000000ffff027224 */ /* 0x000fe200078e0016 */
[----:B0-----:R-:W-:-:S05]  /*5190*/  F2FP.BF16.PACK_AB R0, RZ, R0 ;  /* 0x00000000ff00723e */ /* 0x001fca00000010ff */
[----:B------:R0:W-:Y:S01]  /*51a0*/  STG.E.U16 [R8.64], R0 ;  /* 0x0000000008007986 */ /* 0x0001e2000c101524 */
[----:B------:R-:W-:Y:S05]  /*51b0*/  BRA `(.L_x_14232) ;  /* 0x0000077000007947 */ /* 0x000fea0003800000 */
.L_x_14244:
        /* <DEDUP_REMOVED lines=8> */
[----:B------:R-:W-:Y:S01]  /*5240*/  PRMT R3, R3, 0x8880, RZ ;  /* 0x0000888003037816 */ /* 0x000fe200000000ff */
[----:B------:R-:W-:-:S03]  /*5250*/  IMAD.MOV.U32 R2, RZ, RZ, R22 ;  /* 0x000000ffff027224 */ /* 0x000fc600078e0016 */
[----:B------:R-:W-:-:S05]  /*5260*/  PRMT R3, R3, 0x7710, RZ ;  /* 0x0000771003037816 */ /* 0x000fca00000000ff */
[----:B------:R0:W-:Y:S01]  /*5270*/  STG.E.U16 [R8.64], R3 ;  /* 0x0000000308007986 */ /* 0x0001e2000c101524 */
[----:B------:R-:W-:Y:S05]  /*5280*/  BRA `(.L_x_14232) ;  /* 0x000006a000007947 */ /* 0x000fea0003800000 */
.L_x_14256:
[----:B------:R-:W0:Y:S01]  /*5290*/  I2F.S8 R3, R3 ;  /* 0x0000000300037306 */ /* 0x000e220000001400 */
        /* <DEDUP_REMOVED lines=16> */
.L_x_14259:
[----:B------:R-:W-:-:S04]  /*53a0*/  LOP3.LUT R2, R3, 0x80000000, RZ, 0xc0, !PT ;  /* 0x8000000003027812 */ /* 0x000fc800078ec0ff */
[----:B------:R-:W-:-:S04]  /*53b0*/  SHF.R.U32.HI R3, RZ, 0x18, R2 ;  /* 0x00000018ff037819 */ /* 0x000fc80000011602 */
[----:B------:R-:W-:-:S04]  /*53c0*/  LOP3.LUT R0, R0, R3, RZ, 0xfc, !PT ;  /* 0x0000000300007212 */ /* 0x000fc800078efcff */
[----:B------:R-:W-:Y:S02]  /*53d0*/  PRMT R4, R0, 0x7610, R4 ;  /* 0x0000761000047816 */ /* 0x000fe40000000004 */
.L_x_14258:
[----:B------:R-:W-:Y:S05]  /*53e0*/  BSYNC B0 ;  /* 0x0000000000007941 */ /* 0x000fea0003800000 */
.L_x_14257:
[----:B------:R0:W-:Y:S01]  /*53f0*/  STG.E.U8 [R8.64], R4 ;  /* 0x0000000408007986 */ /* 0x0001e2000c101124 */
[----:B------:R-:W-:Y:S01]  /*5400*/  IMAD.MOV.U32 R2, RZ, RZ, R22 ;  /* 0x000000ffff027224 */ /* 0x000fe200078e0016 */
[----:B------:R-:W-:Y:S05]  /*5410*/  BRA `(.L_x_14232) ;  /* 0x0000051000007947 */ /* 0x000fea0003800000 */
.L_x_14255:
        /* <DEDUP_REMOVED lines=17> */
.L_x_14262:
[----:B------:R-:W-:-:S04]  /*5530*/  LOP3.LUT R2, R3, 0x80000000, RZ, 0xc0, !PT ;  /* 0x8000000003027812 */ /* 0x000fc800078ec0ff */
[----:B------:R-:W-:-:S04]  /*5540*/  SHF.R.U32.HI R3, RZ, 0x18, R2 ;  /* 0x00000018ff037819 */ /* 0x000fc80000011602 */
[----:B------:R-:W-:-:S04]  /*5550*/  LOP3.LUT R0, R0, R3, RZ, 0xfc, !PT ;  /* 0x0000000300007212 */ /* 0x000fc800078efcff */
[----:B------:R-:W-:Y:S02]  /*5560*/  PRMT R4, R0, 0x7610, R4 ;  /* 0x0000761000047816 */ /* 0x000fe40000000004 */
.L_x_14261:
[----:B------:R-:W-:Y:S05]  /*5570*/  BSYNC B0 ;  /* 0x0000000000007941 */ /* 0x000fea0003800000 */
.L_x_14260:
[----:B------:R0:W-:Y:S01]  /*5580*/  STG.E.U8 [R8.64], R4 ;  /* 0x0000000408007986 */ /* 0x0001e2000c101124 */
[----:B------:R-:W-:Y:S01]  /*5590*/  IMAD.MOV.U32 R2, RZ, RZ, R22 ;  /* 0x000000ffff027224 */ /* 0x000fe200078e0016 */
[----:B------:R-:W-:Y:S05]  /*55a0*/  BRA `(.L_x_14232) ;  /* 0x0000038000007947 */ /* 0x000fea0003800000 */
.L_x_14254:
[----:B------:R-:W-:-:S13]  /*55b0*/  ISETP.NE.AND P0, PT, R0, 0x1c, PT ;  /* 0x0000001c0000780c */ /* 0x000fda0003f05270 */
[----:B------:R-:W-:Y:S05]  /*55c0*/  @!P0 BRA `(.L_x_14263) ;  /* 0x0000032000008947 */ /* 0x000fea0003800000 */
[----:B------:R-:W-:-:S13]  /*55d0*/  ISETP.NE.AND P0, PT, R0, 0x1d, PT ;  /* 0x0000001d0000780c */ /* 0x000fda0003f05270 */
[----:B------:R-:W-:Y:S05]  /*55e0*/  @!P0 BRA `(.L_x_14264) ;  /* 0x0000029000008947 */ /* 0x000fea0003800000 */
[----:B------:R-:W-:-:S13]  /*55f0*/  ISETP.NE.AND P0, PT, R0, 0x2c, PT ;  /* 0x0000002c0000780c */ /* 0x000fda0003f05270 */
[----:B------:R-:W-:Y:S05]  /*5600*/  @P0 BRA `(.L_x_14237) ;  /* 0x0000012000000947 */ /* 0x000fea0003800000 */
[----:B------:R-:W0:Y:S01]  /*5610*/  I2F.S8 R3, R3 ;  /* 0x0000000300037306 */ /* 0x000e220000001400 */
        /* <DEDUP_REMOVED lines=12> */
[----:B------:R-:W-:Y:S02]  /*56e0*/  @!P0 IMAD.MOV R4, RZ, RZ, R2 ;  /* 0x000000ffff048224 */ /* 0x000fe400078e0202 */
[----:B------:R-:W-:Y:S02]  /*56f0*/  IMAD.MOV.U32 R2, RZ, RZ, R22 ;  /* 0x000000ffff027224 */ /* 0x000fe400078e0016 */
[----:B------:R-:W-:-:S05]  /*5700*/  @P2 IMAD.MOV.U32 R3, RZ, RZ, R4 ;  /* 0x000000ffff032224 */ /* 0x000fca00078e0004 */
[----:B------:R0:W-:Y:S01]  /*5710*/  STG.E.U8 [R8.64], R3 ;  /* 0x0000000308007986 */ /* 0x0001e2000c101124 */
[----:B------:R-:W-:Y:S05]  /*5720*/  BRA `(.L_x_14232) ;  /* 0x0000020000007947 */ /* 0x000fea0003800000 */
.L_x_14237:
        /* <DEDUP_REMOVED lines=19> */
[----:B------:R-:W-:Y:S01]  /*5860*/  IMAD.MOV.U32 R2, RZ, RZ, R22 ;  /* 0x000000ffff027224 */ /* 0x000fe200078e0016 */
[----:B------:R-:W-:Y:S05]  /*5870*/  BRA `(.L_x_14232) ;  /* 0x000000b000007947 */ /* 0x000fea0003800000 */
.L_x_14264:
[----:B------:R-:W-:Y:S01]  /*5880*/  LOP3.LUT R3, R3, 0xffff, RZ, 0xc0, !PT ;  /* 0x0000ffff03037812 */ /* 0x000fe200078ec0ff */
[----:B------:R-:W-:-:S03]  /*5890*/  IMAD.MOV.U32 R2, RZ, RZ, R22 ;  /* 0x000000ffff027224 */ /* 0x000fc600078e0016 */
[----:B------:R-:W-:-:S05]  /*58a0*/  PRMT R3, R3, 0x8880, RZ ;  /* 0x0000888003037816 */ /* 0x000fca00000000ff */
[----:B------:R-:W-:-:S05]  /*58b0*/  IMAD.MOV.U32 R4, RZ, RZ, R3 ;  /* 0x000000ffff047224 */ /* 0x000fca00078e0003 */
[----:B------:R-:W-:-:S05]  /*58c0*/  SHF.R.S32.HI R5, RZ, 0x1f, R4 ;  /* 0x0000001fff057819 */ /* 0x000fca0000011404 */
[----:B------:R0:W-:Y:S01]  /*58d0*/  STG.E.64 [R8.64], R4 ;  /* 0x0000000408007986 */ /* 0x0001e2000c101b24 */
[----:B------:R-:W-:Y:S05]  /*58e0*/  BRA `(.L_x_14232) ;  /* 0x0000004000007947 */ /* 0x000fea0003800000 */
.L_x_14263:
[----:B------:R-:W-:Y:S01]  /*58f0*/  LOP3.LUT R3, R3, 0xffff, RZ, 0xc0, !PT ;  /* 0x0000ffff03037812 */ /* 0x000fe200078ec0ff */
[----:B------:R-:W-:-:S03]  /*5900*/  IMAD.MOV.U32 R2, RZ, RZ, R22 ;  /* 0x000000ffff027224 */ /* 0x000fc600078e0016 */
[----:B------:R-:W-:-:S05]  /*5910*/  PRMT R3, R3, 0x8880, RZ ;  /* 0x0000888003037816 */ /* 0x000fca00000000ff */
[----:B------:R0:W-:Y:S02]  /*5920*/  STG.E [R8.64], R3 ;  /* 0x0000000308007986 */ /* 0x0001e4000c101924 */
.L_x_14232:
[----:B------:R-:W-:Y:S05]  /*5930*/  BSYNC B6 ;  /* 0x0000000000067941 */ /* 0x000fea0003800000 */
.L_x_14231:
        /* <DEDUP_REMOVED lines=19> */
[----:B-----5:R0:W-:Y:S01]  /*5a70*/  STG.E.U8 [R8.64], R19 ;  /* 0x0000001308007986 */ /* 0x0201e2000c101124 */
[----:B------:R-:W-:Y:S05]  /*5a80*/  BRA `(.L_x_14272) ;  /* 0x00000eb000007947 */ /* 0x000fea0003800000 */
.L_x_14270:
[----:B-----5:R0:W-:Y:S01]  /*5a90*/  STG.E.U8 [R8.64], R19 ;  /* 0x0000001308007986 */ /* 0x0201e2000c101124 */
[----:B------:R-:W-:Y:S05]  /*5aa0*/  BRA `(.L_x_14272) ;  /* 0x00000e9000007947 */ /* 0x000fea0003800000 */
.L_x_14269:
[----:B------:R-:W-:-:S13]  /*5ab0*/  ISETP.NE.AND P0, PT, R0, 0x2, PT ;  /* 0x000000020000780c */ /* 0x000fda0003f05270 */
[----:B------:R-:W-:Y:S05]  /*5ac0*/  @!P0 BRA `(.L_x_14273) ;  /* 0x000000e000008947 */ /* 0x000fea0003800000 */
[----:B------:R-:W-:-:S13]  /*5ad0*/  ISETP.NE.AND P0, PT, R0, 0x3, PT ;  /* 0x000000030000780c */ /* 0x000fda0003f05270 */
[----:B------:R-:W-:Y:S05]  /*5ae0*/  @!P0 BRA `(.L_x_14274) ;  /* 0x0000008000008947 */ /* 0x000fea0003800000 */
[----:B------:R-:W-:-:S13]  /*5af0*/  ISETP.NE.AND P0, PT, R0, 0x4, PT ;  /* 0x000000040000780c */ /* 0x000fda0003f05270 */
[----:B------:R-:W-:Y:S05]  /*5b00*/  @P0 BRA `(.L_x_14271) ;  /* 0x00000c6000000947 */ /* 0x000fea0003800000 */
[----:B-----5:R-:W-:-:S04]  /*5b10*/  LOP3.LUT R19, R19, 0xffff, RZ, 0xc0, !PT ;  /* 0x0000ffff13137812 */ /* 0x020fc800078ec0ff */
[----:B------:R-:W-:-:S05]  /*5b20*/  PRMT R19, R19, 0x8880, RZ ;  /* 0x0000888013137816 */ /* 0x000fca00000000ff */
[----:B------:R-:W-:-:S05]  /*5b30*/  IMAD.MOV.U32 R4, RZ, RZ, R19 ;  /* 0x000000ffff047224 */ /* 0x000fca00078e0013 */
[----:B------:R-:W-:-:S05]  /*5b40*/  SHF.R.S32.HI R5, RZ, 0x1f, R4 ;  /* 0x0000001fff057819 */ /* 0x000fca0000011404 */
[----:B------:R0:W-:Y:S01]  /*5b50*/  STG.E.64 [R8.64], R4 ;  /* 0x0000000408007986 */ /* 0x0001e2000c101b24 */
[----:B------:R-:W-:Y:S05]  /*5b60*/  BRA `(.L_x_14272) ;  /* 0x00000dd000007947 */ /* 0x000fea0003800000 */
.L_x_14274:
[----:B-----5:R-:W-:-:S04]  /*5b70*/  LOP3.LUT R19, R19, 0xffff, RZ, 0xc0, !PT ;  /* 0x0000ffff13137812 */ /* 0x020fc800078ec0ff */
[----:B------:R-:W-:-:S05]  /*5b80*/  PRMT R3, R19, 0x8880, RZ ;  /* 0x0000888013037816 */ /* 0x000fca00000000ff */
[----:B------:R0:W-:Y:S01]  /*5b90*/  STG.E [R8.64], R3 ;  /* 0x0000000308007986 */ /* 0x0001e2000c101924 */
[----:B------:R-:W-:Y:S05]  /*5ba0*/  BRA `(.L_x_14272) ;  /* 0x00000d9000007947 */ /* 0x000fea0003800000 */
.L_x_14273:
[----:B-----5:R-:W-:-:S04]  /*5bb0*/  PRMT R3, R19, 0x8880, RZ ;  /* 0x0000888013037816 */ /* 0x020fc800000000ff */
[----:B------:R-:W-:-:S05]  /*5bc0*/  PRMT R3, R3, 0x7710, RZ ;  /* 0x0000771003037816 */ /* 0x000fca00000000ff */
[----:B------:R0:W-:Y:S01]  /*5bd0*/  STG.E.U16 [R8.64], R3 ;  /* 0x0000000308007986 */ /* 0x0001e2000c101524 */
[----:B------:R-:W-:Y:S05]  /*5be0*/  BRA `(.L_x_14272) ;  /* 0x00000d5000007947 */ /* 0x000fea0003800000 */
.L_x_14268:
[----:B------:R-:W-:-:S13]  /*5bf0*/  ISETP.GT.AND P0, PT, R0, 0x6, PT ;  /* 0x000000060000780c */ /* 0x000fda0003f04270 */
[----:B------:R-:W-:Y:S05]  /*5c00*/  @P0 BRA `(.L_x_14275) ;  /* 0x000000b000000947 */ /* 0x000fea0003800000 */
[----:B------:R-:W-:-:S13]  /*5c10*/  ISETP.NE.AND P0, PT, R0, 0x5, PT ;  /* 0x000000050000780c */ /* 0x000fda0003f05270 */
[----:B------:R-:W-:Y:S05]  /*5c20*/  @!P0 BRA `(.L_x_14276) ;  /* 0x0000005000008947 */ /* 0x000fea0003800000 */
[----:B------:R-:W-:-:S13]  /*5c30*/  ISETP.NE.AND P0, PT, R0, 0x6, PT ;  /* 0x000000060000780c */ /* 0x000fda0003f05270 */
[----:B------:R-:W-:Y:S05]  /*5c40*/  @P0 BRA `(.L_x_14271) ;  /* 0x00000b2000000947 */ /* 0x000fea0003800000 */
[----:B-----5:R-:W0:Y:S02]  /*5c50*/  I2F.S8 R19, R19 ;  /* 0x0000001300137306 */ /* 0x020e240000001400 */
[----:B0-----:R0:W-:Y:S01]  /*5c60*/  STG.E [R8.64], R19 ;  /* 0x0000001308007986 */ /* 0x0011e2000c101924 */
[----:B------:R-:W-:Y:S05]  /*5c70*/  BRA `(.L_x_14272) ;  /* 0x00000cc000007947 */ /* 0x000fea0003800000 */
.L_x_14276:
[----:B-----5:R-:W0:Y:S02]  /*5c80*/  I2F.S8 R0, R19 ;  /* 0x0000001300007306 */ /* 0x020e240000001400 */
[----:B0-----:R-:W-:-:S05]  /*5c90*/  F2FP.PACK_AB R0, RZ, R0 ;  /* 0x00000000ff00723e */ /* 0x001fca00000000ff */
[----:B------:R0:W-:Y:S01]  /*5ca0*/  STG.E.U16 [R8.64], R0 ;  /* 0x0000000008007986 */ /* 0x0001e2000c101524 */
[----:B------:R-:W-:Y:S05]  /*5cb0*/  BRA `(.L_x_14272) ;  /* 0x00000c8000007947 */ /* 0x000fea0003800000 */
.L_x_14275:
[----:B------:R-:W-:-:S13]  /*5cc0*/  ISETP.NE.AND P0, PT, R0, 0x7, PT ;  /* 0x000000070000780c */ /* 0x000fda0003f05270 */
[----:B------:R-:W-:Y:S05]  /*5cd0*/  @!P0 BRA `(.L_x_14277) ;  /* 0x000000d000008947 */ /* 0x000fea0003800000 */
[----:B------:R-:W-:-:S13]  /*5ce0*/  ISETP.NE.AND P0, PT, R0, 0x8, PT ;  /* 0x000000080000780c */ /* 0x000fda0003f05270 */
[----:B------:R-:W-:Y:S05]  /*5cf0*/  @!P0 BRA `(.L_x_14278) ;  /* 0x0000006000008947 */ /* 0x000fea0003800000 */
[----:B------:R-:W-:-:S13]  /*5d00*/  ISETP.NE.AND P0, PT, R0, 0x9, PT ;  /* 0x000000090000780c */ /* 0x000fda0003f05270 */
[----:B------:R-:W-:Y:S05]  /*5d10*/  @P0 BRA `(.L_x_14271) ;  /* 0x00000a5000000947 */ /* 0x000fea0003800000 */
[----:B-----5:R-:W0:Y:S01]  /*5d20*/  I2F.S8 R4, R19 ;  /* 0x0000001300047306 */ /* 0x020e220000001400 */
[----:B------:R-:W-:-:S05]  /*5d30*/  IMAD.MOV.U32 R5, RZ, RZ, RZ ;  /* 0x000000ffff057224 */ /* 0x000fca00078e00ff */
[----:B0-----:R0:W-:Y:S01]  /*5d40*/  STG.E.64 [R8.64], R4 ;  /* 0x0000000408007986 */ /* 0x0011e2000c101b24 */
[----:B------:R-:W-:Y:S05]  /*5d50*/  BRA `(.L_x_14272) ;  /* 0x00000be000007947 */ /* 0x000fea0003800000 */
.L_x_14278:
[----:B-----5:R-:W0:Y:S02]  /*5d60*/  I2F.S8 R19, R19 ;  /* 0x0000001300137306 */ /* 0x020e240000001400 */
[----:B0-----:R-:W-:-:S04]  /*5d70*/  F2FP.PACK_AB R3, RZ, R19 ;  /* 0x00000013ff03723e */ /* 0x001fc800000000ff */
[----:B------:R-:W-:-:S05]  /*5d80*/  PRMT R3, R3, 0x5410, RZ ;  /* 0x0000541003037816 */ /* 0x000fca00000000ff */
[----:B------:R0:W-:Y:S01]  /*5d90*/  STG.E [R8.64], R3 ;  /* 0x0000000308007986 */ /* 0x0001e2000c101924 */
[----:B------:R-:W-:Y:S05]  /*5da0*/  BRA `(.L_x_14272) ;  /* 0x00000b9000007947 */ /* 0x000fea0003800000 */
.L_x_14277:
[----:B-----5:R-:W-:-:S04]  /*5db0*/  PRMT R4, R19, 0x8880, RZ ;  /* 0x0000888013047816 */ /* 0x020fc800000000ff */
[----:B------:R-:W-:-:S06]  /*5dc0*/  PRMT R4, R4, 0x7710, RZ ;  /* 0x0000771004047816 */ /* 0x000fcc00000000ff */
[----:B------:R-:W0:Y:S02]  /*5dd0*/  I2F.F64.S16 R4, R4 ;  /* 0x0000000400047312 */ /* 0x000e240000101c00 */
[----:B0-----:R0:W-:Y:S01]  /*5de0*/  STG.E.64 [R8.64], R4 ;  /* 0x0000000408007986 */ /* 0x0011e2000c101b24 */
[----:B------:R-:W-:Y:S05]  /*5df0*/  BRA `(.L_x_14272) ;  /* 0x00000b4000007947 */ /* 0x000fea0003800000 */
.L_x_14267:
        /* <DEDUP_REMOVED lines=8> */
[----:B-----5:R-:W-:-:S04]  /*5e80*/  LOP3.LUT P0, RZ, R19, 0xff, RZ, 0xc0, !PT ;  /* 0x000000ff13ff7812 */ /* 0x020fc8000780c0ff */
[----:B------:R-:W-:-:S05]  /*5e90*/  SEL R3, RZ, 0x1, !P0 ;  /* 0x00000001ff037807 */ /* 0x000fca0004000000 */
[----:B------:R0:W-:Y:S01]  /*5ea0*/  STG.E.U8 [R8.64], R3 ;  /* 0x0000000308007986 */ /* 0x0001e2000c101124 */
[----:B------:R-:W-:Y:S05]  /*5eb0*/  BRA `(.L_x_14272) ;  /* 0x00000a8000007947 */ /* 0x000fea0003800000 */
.L_x_14281:
[----:B-----5:R-:W-:Y:S01]  /*5ec0*/  PRMT R4, R19, 0x8880, RZ ;  /* 0x0000888013047816 */ /* 0x020fe200000000ff */
[----:B------:R-:W-:-:S03]  /*5ed0*/  CS2R R6, SRZ ;  /* 0x0000000000067805 */ /* 0x000fc6000001ff00 */
[----:B------:R-:W-:-:S06]  /*5ee0*/  PRMT R4, R4, 0x7710, RZ ;  /* 0x0000771004047816 */ /* 0x000fcc00000000ff */
[----:B------:R-:W0:Y:S02]  /*5ef0*/  I2F.F64.S16 R4, R4 ;  /* 0x0000000400047312 */ /* 0x000e240000101c00 */
[----:B0-----:R0:W-:Y:S01]  /*5f00*/  STG.E.128 [R8.64], R4 ;  /* 0x0000000408007986 */ /* 0x0011e2000c101d24 */
[----:B------:R-:W-:Y:S05]  /*5f10*/  BRA `(.L_x_14272) ;  /* 0x00000a2000007947 */ /* 0x000fea0003800000 */
.L_x_14280:
[----:B------:R-:W-:-:S13]  /*5f20*/  ISETP.NE.AND P0, PT, R0, 0xf, PT ;  /* 0x0000000f0000780c */ /* 0x000fda0003f05270 */
[----:B------:R-:W-:Y:S05]  /*5f30*/  @!P0 BRA `(.L_x_14282) ;  /* 0x000002d000008947 */ /* 0x000fea0003800000 */
[----:B------:R-:W-:-:S13]  /*5f40*/  ISETP.NE.AND P0, PT, R0, 0x17, PT ;  /* 0x000000170000780c */ /* 0x000fda0003f05270 */
[----:B------:R-:W-:Y:S05]  /*5f50*/  @!P0 BRA `(.L_x_14283) ;  /* 0x0000015000008947 */ /* 0x000fea0003800000 */
[----:B------:R-:W-:-:S13]  /*5f60*/  ISETP.NE.AND P0, PT, R0, 0x18, PT ;  /* 0x000000180000780c */ /* 0x000fda0003f05270 */
[----:B------:R-:W-:Y:S05]  /*5f70*/  @P0 BRA `(.L_x_14271) ;  /* 0x000007f000000947 */ /* 0x000fea0003800000 */
[----:B-----5:R-:W0:Y:S01]  /*5f80*/  I2F.S8 R19, R19 ;  /* 0x0000001300137306 */ /* 0x020e220000001400 */
        /* <DEDUP_REMOVED lines=14> */
.L_x_14285:
[----:B------:R-:W-:Y:S05]  /*6070*/  BSYNC B0 ;  /* 0x0000000000007941 */ /* 0x000fea0003800000 */
.L_x_14284:
[----:B------:R-:W-:-:S05]  /*6080*/  LOP3.LUT R5, R0, R5, RZ, 0xfc, !PT ;  /* 0x0000000500057212 */ /* 0x000fca00078efcff */
[----:B------:R0:W-:Y:S01]  /*6090*/  STG.E.U8 [R8.64], R5 ;  /* 0x0000000508007986 */ /* 0x0001e2000c101124 */
[----:B------:R-:W-:Y:S05]  /*60a0*/  BRA `(.L_x_14272) ;  /* 0x0000089000007947 */ /* 0x000fea0003800000 */
.L_x_14283:
[----:B-----5:R-:W0:Y:S01]  /*60b0*/  I2F.S8 R19, R19 ;  /* 0x0000001300137306 */ /* 0x020e220000001400 */
        /* <DEDUP_REMOVED lines=12> */
.L_x_14287:
[----:B------:R-:W-:Y:S01]  /*6180*/  IMAD.MOV.U32 R0, RZ, RZ, 0x7f ;  /* 0x0000007fff007424 */ /* 0x000fe200078e00ff */
[----:B------:R-:W-:-:S04]  /*6190*/  ISETP.GT.U32.AND P0, PT, R3, 0x7f800000, PT ;  /* 0x7f8000000300780c */ /* 0x000fc80003f04070 */
[----:B------:R-:W-:-:S04]  /*61a0*/  SEL R0, R0, 0x7c, P0 ;  /* 0x0000007c00007807 */ /* 0x000fc80000000000 */
.L_x_14288:
[----:B------:R-:W-:Y:S05]  /*61b0*/  BSYNC B0 ;  /* 0x0000000000007941 */ /* 0x000fea0003800000 */
.L_x_14286:
[----:B------:R-:W-:-:S04]  /*61c0*/  LOP3.LUT R3, R19, 0x80000000, RZ, 0xc0, !PT ;  /* 0x8000000013037812 */ /* 0x000fc800078ec0ff */
[----:B------:R-:W-:-:S04]  /*61d0*/  SHF.R.U32.HI R3, RZ, 0x18, R3 ;  /* 0x00000018ff037819 */ /* 0x000fc80000011603 */
[----:B------:R-:W-:-:S05]  /*61e0*/  LOP3.LUT R3, R0, R3, RZ, 0xfc, !PT ;  /* 0x0000000300037212 */ /* 0x000fca00078efcff */
[----:B------:R0:W-:Y:S01]  /*61f0*/  STG.E.U8 [R8.64], R3 ;  /* 0x0000000308007986 */ /* 0x0001e2000c101124 */
[----:B------:R-:W-:Y:S05]  /*6200*/  BRA `(.L_x_14272) ;  /* 0x0000073000007947 */ /* 0x000fea0003800000 */
.L_x_14282:
[----:B-----5:R-:W0:Y:S02]  /*6210*/  I2F.S8 R0, R19 ;  /* 0x0000001300007306 */ /* 0x020e240000001400 */
[----:B0-----:R-:W-:-:S05]  /*6220*/  F2FP.BF16.PACK_AB R0, RZ, R0 ;  /* 0x00000000ff00723e */ /* 0x001fca00000010ff */
[----:B------:R0:W-:Y:S01]  /*6230*/  STG.E.U16 [R8.64], R0 ;  /* 0x0000000008007986 */ /* 0x0001e2000c101524 */
[----:B------:R-:W-:Y:S05]  /*6240*/  BRA `(.L_x_14272) ;  /* 0x000006f000007947 */ /* 0x000fea0003800000 */
.L_x_14279:
        /* <DEDUP_REMOVED lines=8> */
[----:B-----5:R-:W-:-:S04]  /*62d0*/  PRMT R3, R19, 0x8880, RZ ;  /* 0x0000888013037816 */ /* 0x020fc800000000ff */
[----:B------:R-:W-:-:S05]  /*62e0*/  PRMT R3, R3, 0x7710, RZ ;  /* 0x0000771003037816 */ /* 0x000fca00000000ff */
[----:B------:R0:W-:Y:S01]  /*62f0*/  STG.E.U16 [R8.64], R3 ;  /* 0x0000000308007986 */ /* 0x0001e2000c101524 */
[----:B------:R-:W-:Y:S05]  /*6300*/  BRA `(.L_x_14272) ;  /* 0x0000063000007947 */ /* 0x000fea0003800000 */
.L_x_14291:
[----:B-----5:R-:W0:Y:S01]  /*6310*/  I2F.S8 R19, R19 ;  /* 0x0000001300137306 */ /* 0x020e220000001400 */
        /* <DEDUP_REMOVED lines=16> */
.L_x_14294:
[----:B------:R-:W-:-:S04]  /*6420*/  LOP3.LUT R3, R19, 0x80000000, RZ, 0xc0, !PT ;  /* 0x8000000013037812 */ /* 0x000fc800078ec0ff */
[----:B------:R-:W-:-:S04]  /*6430*/  SHF.R.U32.HI R3, RZ, 0x18, R3 ;  /* 0x00000018ff037819 */ /* 0x000fc80000011603 */
[----:B------:R-:W-:-:S04]  /*6440*/  LOP3.LUT R0, R0, R3, RZ, 0xfc, !PT ;  /* 0x0000000300007212 */ /* 0x000fc800078efcff */
[----:B------:R-:W-:Y:S02]  /*6450*/  PRMT R4, R0, 0x7610, R4 ;  /* 0x0000761000047816 */ /* 0x000fe40000000004 */
.L_x_14293:
[----:B------:R-:W-:Y:S05]  /*6460*/  BSYNC B0 ;  /* 0x0000000000007941 */ /* 0x000fea0003800000 */
.L_x_14292:
[----:B------:R0:W-:Y:S01]  /*6470*/  STG.E.U8 [R8.64], R4 ;  /* 0x0000000408007986 */ /* 0x0001e2000c101124 */
[----:B------:R-:W-:Y:S05]  /*6480*/  BRA `(.L_x_14272) ;  /* 0x000004b000007947 */ /* 0x000fea0003800000 */
.L_x_14290:
        /* <DEDUP_REMOVED lines=17> */
.L_x_14297:
[----:B------:R-:W-:-:S04]  /*65a0*/  LOP3.LUT R3, R19, 0x80000000, RZ, 0xc0, !PT ;  /* 0x8000000013037812 */ /* 0x000fc800078ec0ff */
[----:B------:R-:W-:-:S04]  /*65b0*/  SHF.R.U32.HI R3, RZ, 0x18, R3 ;  /* 0x00000018ff037819 */ /* 0x000fc80000011603 */
[----:B------:R-:W-:-:S04]  /*65c0*/  LOP3.LUT R0, R0, R3, RZ, 0xfc, !PT ;  /* 0x0000000300007212 */ /* 0x000fc800078efcff */
[----:B------:R-:W-:Y:S02]  /*65d0*/  PRMT R4, R0, 0x7610, R4 ;  /* 0x0000761000047816 */ /* 0x000fe40000000004 */
.L_x_14296:
[----:B------:R-:W-:Y:S05]  /*65e0*/  BSYNC B0 ;  /* 0x0000000000007941 */ /* 0x000fea0003800000 */
.L_x_14295:
[----:B------:R0:W-:Y:S01]  /*65f0*/  STG.E.U8 [R8.64], R4 ;  /* 0x0000000408007986 */ /* 0x0001e2000c101124 */
[----:B------:R-:W-:Y:S05]  /*6600*/  BRA `(.L_x_14272) ;  /* 0x0000033000007947 */ /* 0x000fea0003800000 */
.L_x_14289:
[----:B------:R-:W-:-:S13]  /*6610*/  ISETP.NE.AND P0, PT, R0, 0x1c, PT ;  /* 0x0000001c0000780c */ /* 0x000fda0003f05270 */
[----:B------:R-:W-:Y:S05]  /*6620*/  @!P0 BRA `(.L_x_14298) ;  /* 0x000002e000008947 */ /* 0x000fea0003800000 */
[----:B------:R-:W-:-:S13]  /*6630*/  ISETP.NE.AND P0, PT, R0, 0x1d, PT ;  /* 0x0000001d0000780c */ /* 0x000fda0003f05270 */
[----:B------:R-:W-:Y:S05]  /*6640*/  @!P0 BRA `(.L_x_14299) ;  /* 0x0000026000008947 */ /* 0x000fea0003800000 */
[----:B------:R-:W-:-:S13]  /*6650*/  ISETP.NE.AND P0, PT, R0, 0x2c, PT ;  /* 0x0000002c0000780c */ /* 0x000fda0003f05270 */
[----:B------:R-:W-:Y:S05]  /*6660*/  @P0 BRA `(.L_x_14271) ;  /* 0x0000010000000947 */ /* 0x000fea0003800000 */
[----:B-----5:R-:W0:Y:S01]  /*6670*/  I2F.S8 R6, R19 ;  /* 0x0000001300067306 */ /* 0x020e220000001400 */
        /* <DEDUP_REMOVED lines=15> */
.L_x_14271:
        /* <DEDUP_REMOVED lines=15> */
[----:B-----5:R-:W-:Y:S02]  /*6860*/  MOV R19, 0x0 ;  /* 0x0000000000137802 */ /* 0x020fe40000000f00 */
[----:B------:R-:W-:-:S04]  /*6870*/  IADD3 R20, P0, P1, -R0, R3, R20 ;  /* 0x0000000300147210 */ /* 0x000fc8000791e114 */
[----:B------:R-:W-:-:S04]  /*6880*/  IADD3.X R21, ~R19, R9, R21, P0, P1 ;  /* 0x0000000913157210 */ /* 0x000fc800007e2515 */
[----:B0-----:R-:W-:Y:S05]  /*6890*/  CALL.ABS.NOINC R14 ;  /* 0x000000000e007343 */ /* 0x001fea0003c00000 */
[----:B------:R-:W-:Y:S05]  /*68a0*/  BRA `(.L_x_14272) ;  /* 0x0000009000007947 */ /* 0x000fea0003800000 */
.L_x_14299:
[----:B-----5:R-:W-:-:S04]  /*68b0*/  LOP3.LUT R19, R19, 0xffff, RZ, 0xc0, !PT ;  /* 0x0000ffff13137812 */ /* 0x020fc800078ec0ff */
[----:B------:R-:W-:-:S05]  /*68c0*/  PRMT R19, R19, 0x8880, RZ ;  /* 0x0000888013137816 */ /* 0x000fca00000000ff */
[----:B------:R-:W-:-:S05]  /*68d0*/  IMAD.MOV.U32 R4, RZ, RZ, R19 ;  /* 0x000000ffff047224 */ /* 0x000fca00078e0013 */
[----:B------:R-:W-:-:S05]  /*68e0*/  SHF.R.S32.HI R5, RZ, 0x1f, R4 ;  /* 0x0000001fff057819 */ /* 0x000fca0000011404 */
[----:B------:R0:W-:Y:S01]  /*68f0*/  STG.E.64 [R8.64], R4 ;  /* 0x0000000408007986 */ /* 0x0001e2000c101b24 */
[----:B------:R-:W-:Y:S05]  /*6900*/  BRA `(.L_x_14272) ;  /* 0x0000003000007947 */ /* 0x000fea0003800000 */
.L_x_14298:
[----:B-----5:R-:W-:-:S04]  /*6910*/  LOP3.LUT R19, R19, 0xffff, RZ, 0xc0, !PT ;  /* 0x0000ffff13137812 */ /* 0x020fc800078ec0ff */
[----:B------:R-:W-:-:S05]  /*6920*/  PRMT R3, R19, 0x8880, RZ ;  /* 0x0000888013037816 */ /* 0x000fca00000000ff */
[----:B------:R0:W-:Y:S02]  /*6930*/  STG.E [R8.64], R3 ;  /* 0x0000000308007986 */ /* 0x0001e4000c101924 */
.L_x_14272:
        /* <DEDUP_REMOVED lines=21> */
.L_x_14303:
[----:B------:R0:W-:Y:S01]  /*6a90*/  STG.E.U8 [R8.64], R23 ;  /* 0x0000001708007986 */ /* 0x0001e2000c101124 */
[----:B------:R-:W-:Y:S05]  /*6aa0*/  BRA `(.L_x_14305) ;  /* 0x00000e9000007947 */ /* 0x000fea0003800000 */
.L_x_14302:
[----:B------:R-:W-:-:S13]  /*6ab0*/  ISETP.NE.AND P0, PT, R0, 0x2, PT ;  /* 0x000000020000780c */ /* 0x000fda0003f05270 */
[----:B------:R-:W-:Y:S05]  /*6ac0*/  @!P0 BRA `(.L_x_14306) ;  /* 0x000000e000008947 */ /* 0x000fea0003800000 */
[----:B------:R-:W-:-:S13]  /*6ad0*/  ISETP.NE.AND P0, PT, R0, 0x3, PT ;  /* 0x000000030000780c */ /* 0x000fda0003f05270 */
[----:B------:R-:W-:Y:S05]  /*6ae0*/  @!P0 BRA `(.L_x_14307) ;  /* 0x0000008000008947 */ /* 0x000fea0003800000 */
[----:B------:R-:W-:-:S13]  /*6af0*/  ISETP.NE.AND P0, PT, R0, 0x4, PT ;  /* 0x000000040000780c */ /* 0x000fda0003f05270 */
[----:B------:R-:W-:Y:S05]  /*6b00*/  @P0 BRA `(.L_x_14304) ;  /* 0x00000c6000000947 */ /* 0x000fea0003800000 */
[----:B------:R-:W-:-:S04]  /*6b10*/  LOP3.LUT R23, R23, 0xffff, RZ, 0xc0, !PT ;  /* 0x0000ffff17177812 */ /* 0x000fc800078ec0ff */
[----:B------:R-:W-:-:S05]  /*6b20*/  PRMT R23, R23, 0x8880, RZ ;  /* 0x0000888017177816 */ /* 0x000fca00000000ff */
[----:B------:R-:W-:-:S05]  /*6b30*/  IMAD.MOV.U32 R4, RZ, RZ, R23 ;  /* 0x000000ffff047224 */ /* 0x000fca00078e0017 */
[----:B------:R-:W-:-:S05]  /*6b40*/  SHF.R.S32.HI R5, RZ, 0x1f, R4 ;  /* 0x0000001fff057819 */ /* 0x000fca0000011404 */
[----:B------:R0:W-:Y:S01]  /*6b50*/  STG.E.64 [R8.64], R4 ;  /* 0x0000000408007986 */ /* 0x0001e2000c101b24 */
[----:B------:R-:W-:Y:S05]  /*6b60*/  BRA `(.L_x_14305) ;  /* 0x00000dd000007947 */ /* 0x000fea0003800000 */
.L_x_14307:
[----:B------:R-:W-:-:S04]  /*6b70*/  LOP3.LUT R23, R23, 0xffff, RZ, 0xc0, !PT ;  /* 0x0000ffff17177812 */ /* 0x000fc800078ec0ff */
[----:B------:R-:W-:-:S05]  /*6b80*/  PRMT R3, R23, 0x8880, RZ ;  /* 0x0000888017037816 */ /* 0x000fca00000000ff */
[----:B------:R0:W-:Y:S01]  /*6b90*/  STG.E [R8.64], R3 ;  /* 0x0000000308007986 */ /* 0x0001e2000c101924 */
[----:B------:R-:W-:Y:S05]  /*6ba0*/  BRA `(.L_x_14305) ;  /* 0x00000d9000007947 */ /* 0x000fea0003800000 */
.L_x_14306:
[----:B------:R-:W-:-:S04]  /*6bb0*/  PRMT R3, R23, 0x8880, RZ ;  /* 0x0000888017037816 */ /* 0x000fc800000000ff */
[----:B------:R-:W-:-:S05]  /*6bc0*/  PRMT R3, R3, 0x7710, RZ ;  /* 0x0000771003037816 */ /* 0x000fca00000000ff */
[----:B------:R0:W-:Y:S01]  /*6bd0*/  STG.E.U16 [R8.64], R3 ;  /* 0x0000000308007986 */ /* 0x0001e2000c101524 */
[----:B------:R-:W-:Y:S05]  /*6be0*/  BRA `(.L_x_14305) ;  /* 0x00000d5000007947 */ /* 0x000fea0003800000 */
.L_x_14301:
[----:B------:R-:W-:-:S13]  /*6bf0*/  ISETP.GT.AND P0, PT, R0, 0x6, PT ;  /* 0x000000060000780c */ /* 0x000fda0003f04270 */
[----:B------:R-:W-:Y:S05]  /*6c00*/  @P0 BRA `(.L_x_14308) ;  /* 0x000000b000000947 */ /* 0x000fea0003800000 */
[----:B------:R-:W-:-:S13]  /*6c10*/  ISETP.NE.AND P0, PT, R0, 0x5, PT ;  /* 0x000000050000780c */ /* 0x000fda0003f05270 */
[----:B------:R-:W-:Y:S05]  /*6c20*/  @!P0 BRA `(.L_x_14309) ;  /* 0x0000005000008947 */ /* 0x000fea0003800000 */
[----:B------:R-:W-:-:S13]  /*6c30*/  ISETP.NE.AND P0, PT, R0, 0x6, PT ;  /* 0x000000060000780c */ /* 0x000fda0003f05270 */
[----:B------:R-:W-:Y:S05]  /*6c40*/  @P0 BRA `(.L_x_14304) ;  /* 0x00000b2000000947 */ /* 0x000fea0003800000 */
[----:B------:R-:W0:Y:S02]  /*6c50*/  I2F.S8 R23, R23 ;  /* 0x0000001700177306 */ /* 0x000e240000001400 */
[----:B0-----:R0:W-:Y:S01]  /*6c60*/  STG.E [R8.64], R23 ;  /* 0x0000001708007986 */ /* 0x0011e2000c101924 */
[----:B------:R-:W-:Y:S05]  /*6c70*/  BRA `(.L_x_14305) ;  /* 0x00000cc000007947 */ /* 0x000fea0003800000 */
.L_x_14309:
[----:B------:R-:W0:Y:S02]  /*6c80*/  I2F.S8 R0, R23 ;  /* 0x0000001700007306 */ /* 0x000e240000001400 */
[----:B0-----:R-:W-:-:S05]  /*6c90*/  F2FP.PACK_AB R0, RZ, R0 ;  /* 0x00000000ff00723e */ /* 0x001fca00000000ff */
[----:B------:R0:W-:Y:S01]  /*6ca0*/  STG.E.U16 [R8.64], R0 ;  /* 0x0000000008007986 */ /* 0x0001e2000c101524 */
[----:B------:R-:W-:Y:S05]  /*6cb0*/  BRA `(.L_x_14305) ;  /* 0x00000c8000007947 */ /* 0x000fea0003800000 */
.L_x_14308:
[----:B------:R-:W-:-:S13]  /*6cc0*/  ISETP.NE.AND P0, PT, R0, 0x7, PT ;  /* 0x000000070000780c */ /* 0x000fda0003f05270 */
[----:B------:R-:W-:Y:S05]  /*6cd0*/  @!P0 BRA `(.L_x_14310) ;  /* 0x000000d000008947 */ /* 0x000fea0003800000 */
[----:B------:R-:W-:-:S13]  /*6ce0*/  ISETP.NE.AND P0, PT, R0, 0x8, PT ;  /* 0x000000080000780c */ /* 0x000fda0003f05270 */
[----:B------:R-:W-:Y:S05]  /*6cf0*/  @!P0 BRA `(.L_x_14311) ;  /* 0x0000006000008947 */ /* 0x000fea0003800000 */
[----:B------:R-:W-:-:S13]  /*6d00*/  ISETP.NE.AND P0, PT, R0, 0x9, PT ;  /* 0x000000090000780c */ /* 0x000fda0003f05270 */
[----:B------:R-:W-:Y:S05]  /*6d10*/  @P0 BRA `(.L_x_14304) ;  /* 0x00000a5000000947 */ /* 0x000fea0003800000 */
[----:B------:R-:W0:Y:S01]  /*6d20*/  I2F.S8 R4, R23 ;  /* 0x0000001700047306 */ /* 0x000e220000001400 */
[----:B------:R-:W-:-:S05]  /*6d30*/  IMAD.MOV.U32 R5, RZ, RZ, RZ ;  /* 0x000000ffff057224 */ /* 0x000fca00078e00ff */
[----:B0-----:R0:W-:Y:S01]  /*6d40*/  STG.E.64 [R8.64], R4 ;  /* 0x0000000408007986 */ /* 0x0011e2000c101b24 */
[----:B------:R-:W-:Y:S05]  /*6d50*/  BRA `(.L_x_14305) ;  /* 0x00000be000007947 */ /* 0x000fea0003800000 */
.L_x_14311:
[----:B------:R-:W0:Y:S02]  /*6d60*/  I2F.S8 R23, R23 ;  /* 0x0000001700177306 */ /* 0x000e240000001400 */
[----:B0-----:R-:W-:-:S04]  /*6d70*/  F2FP.PACK_AB R3, RZ, R23 ;  /* 0x00000017ff03723e */ /* 0x001fc800000000ff */
[----:B------:R-:W-:-:S05]  /*6d80*/  PRMT R3, R3, 0x5410, RZ ;  /* 0x0000541003037816 */ /* 0x000fca00000000ff */
[----:B------:R0:W-:Y:S01]  /*6d90*/  STG.E [R8.64], R3 ;  /* 0x0000000308007986 */ /* 0x0001e2000c101924 */
[----:B------:R-:W-:Y:S05]  /*6da0*/  BRA `(.L_x_14305) ;  /* 0x00000b9000007947 */ /* 0x000fea0003800000 */
.L_x_14310:
[----:B------:R-:W-:-:S04]  /*6db0*/  PRMT R4, R23, 0x8880, RZ ;  /* 0x0000888017047816 */ /* 0x000fc800000000ff */
[----:B------:R-:W-:-:S06]  /*6dc0*/  PRMT R4, R4, 0x7710, RZ ;  /* 0x0000771004047816 */ /* 0x000fcc00000000ff */
[----:B------:R-:W0:Y:S02]  /*6dd0*/  I2F.F64.S16 R4, R4 ;  /* 0x0000000400047312 */ /* 0x000e240000101c00 */
[----:B0-----:R0:W-:Y:S01]  /*6de0*/  STG.E.64 [R8.64], R4 ;  /* 0x0000000408007986 */ /* 0x0011e2000c101b24 */
[----:B------:R-:W-:Y:S05]  /*6df0*/  BRA `(.L_x_14305) ;  /* 0x00000b4000007947 */ /* 0x000fea0003800000 */
.L_x_14300:
        /* <DEDUP_REMOVED lines=8> */
[----:B------:R-:W-:-:S04]  /*6e80*/  LOP3.LUT P0, RZ, R23, 0xff, RZ, 0xc0, !PT ;  /* 0x000000ff17ff7812 */ /* 0x000fc8000780c0ff */
[----:B------:R-:W-:-:S05]  /*6e90*/  SEL R3, RZ, 0x1, !P0 ;  /* 0x00000001ff037807 */ /* 0x000fca0004000000 */
[----:B------:R0:W-:Y:S01]  /*6ea0*/  STG.E.U8 [R8.64], R3 ;  /* 0x0000000308007986 */ /* 0x0001e2000c101124 */
[----:B------:R-:W-:Y:S05]  /*6eb0*/  BRA `(.L_x_14305) ;  /* 0x00000a8000007947 */ /* 0x000fea0003800000 */
.L_x_14314:
[----:B------:R-:W-:Y:S01]  /*6ec0*/  PRMT R4, R23, 0x8880, RZ ;  /* 0x0000888017047816 */ /* 0x000fe200000000ff */
[----:B------:R-:W-:-:S03]  /*6ed0*/  CS2R R6, SRZ ;  /* 0x0000000000067805 */ /* 0x000fc6000001ff00 */
[----:B------:R-:W-:-:S06]  /*6ee0*/  PRMT R4, R4, 0x7710, RZ ;  /* 0x0000771004047816 */ /* 0x000fcc00000000ff */
[----:B------:R-:W0:Y:S02]  /*6ef0*/  I2F.F64.S16 R4, R4 ;  /* 0x0000000400047312 */ /* 0x000e240000101c00 */
[----:B0-----:R0:W-:Y:S01]  /*6f00*/  STG.E.128 [R8.64], R4 ;  /* 0x0000000408007986 */ /* 0x0011e2000c101d24 */
[----:B------:R-:W-:Y:S05]  /*6f10*/  BRA `(.L_x_14305) ;  /* 0x00000a2000007947 */ /* 0x000fea0003800000 */
.L_x_14313:
        /* <DEDUP_REMOVED lines=21> */
.L_x_14318:
[----:B------:R-:W-:Y:S05]  /*7070*/  BSYNC B0 ;  /* 0x0000000000007941 */ /* 0x000fea0003800000 */
.L_x_14317:
[----:B------:R-:W-:-:S05]  /*7080*/  LOP3.LUT R5, R0, R5, RZ, 0xfc, !PT ;  /* 0x0000000500057212 */ /* 0x000fca00078efcff */
[----:B------:R0:W-:Y:S01]  /*7090*/  STG.E.U8 [R8.64], R5 ;  /* 0x0000000508007986 */ /* 0x0001e2000c101124 */
[----:B------:R-:W-:Y:S05]  /*70a0*/  BRA `(.L_x_14305) ;  /* 0x0000089000007947 */ /* 0x000fea0003800000 */
.L_x_14316:
        /* <DEDUP_REMOVED lines=13> */
.L_x_14320:
[----:B------:R-:W-:Y:S01]  /*7180*/  IMAD.MOV.U32 R0, RZ, RZ, 0x7f ;  /* 0x0000007fff007424 */ /* 0x000fe200078e00ff */
[----:B------:R-:W-:-:S04]  /*7190*/  ISETP.GT.U32.AND P0, PT, R3, 0x7f800000, PT ;  /* 0x7f8000000300780c */ /* 0x000fc80003f04070 */
[----:B------:R-:W-:-:S04]  /*71a0*/  SEL R0, R0, 0x7c, P0 ;  /* 0x0000007c00007807 */ /* 0x000fc80000000000 */
.L_x_14321:
[----:B------:R-:W-:Y:S05]  /*71b0*/  BSYNC B0 ;  /* 0x0000000000007941 */ /* 0x000fea0003800000 */
.L_x_14319:
[----:B------:R-:W-:-:S04]  /*71c0*/  LOP3.LUT R3, R23, 0x80000000, RZ, 0xc0, !PT ;  /* 0x8000000017037812 */ /* 0x000fc800078ec0ff */
[----:B------:R-:W-:-:S04]  /*71d0*/  SHF.R.U32.HI R3, RZ, 0x18, R3 ;  /* 0x00000018ff037819 */ /* 0x000fc80000011603 */
[----:B------:R-:W-:-:S05]  /*71e0*/  LOP3.LUT R3, R0, R3, RZ, 0xfc, !PT ;  /* 0x0000000300037212 */ /* 0x000fca00078efcff */
[----:B------:R0:W-:Y:S01]  /*71f0*/  STG.E.U8 [R8.64], R3 ;  /* 0x0000000308007986 */ /* 0x0001e2000c101124 */
[----:B------:R-:W-:Y:S05]  /*7200*/  BRA `(.L_x_14305) ;  /* 0x0000073000007947 */ /* 0x000fea0003800000 */
.L_x_14315:
[----:B------:R-:W0:Y:S02]  /*7210*/  I2F.S8 R0, R23 ;  /* 0x0000001700007306 */ /* 0x000e240000001400 */
[----:B0-----:R-:W-:-:S05]  /*7220*/  F2FP.BF16.PACK_AB R0, RZ, R0 ;  /* 0x00000000ff00723e */ /* 0x001fca00000010ff */
[----:B------:R0:W-:Y:S01]  /*7230*/  STG.E.U16 [R8.64], R0 ;  /* 0x0000000008007986 */ /* 0x0001e2000c101524 */
[----:B------:R-:W-:Y:S05]  /*7240*/  BRA `(.L_x_14305) ;  /* 0x000006f000007947 */ /* 0x000fea0003800000 */
.L_x_14312:
        /* <DEDUP_REMOVED lines=8> */
[----:B------:R-:W-:-:S04]  /*72d0*/  PRMT R3, R23, 0x8880, RZ ;  /* 0x0000888017037816 */ /* 0x000fc800000000ff */
[----:B------:R-:W-:-:S05]  /*72e0*/  PRMT R3, R3, 0x7710, RZ ;  /* 0x0000771003037816 */ /* 0x000fca00000000ff */
[----:B------:R0:W-:Y:S01]  /*72f0*/  STG.E.U16 [R8.64], R3 ;  /* 0x0000000308007986 */ /* 0x0001e2000c101524 */
[----:B------:R-:W-:Y:S05]  /*7300*/  BRA `(.L_x_14305) ;  /* 0x0000063000007947 */ /* 0x000fea0003800000 */
.L_x_14324:
        /* <DEDUP_REMOVED lines=17> */
.L_x_14327:
[----:B------:R-:W-:-:S04]  /*7420*/  LOP3.LUT R3, R23, 0x80000000, RZ, 0xc0, !PT ;  /* 0x8000000017037812 */ /* 0x000fc800078ec0ff */
[----:B------:R-:W-:-:S04]  /*7430*/  SHF.R.U32.HI R3, RZ, 0x18, R3 ;  /* 0x00000018ff037819 */ /* 0x000fc80000011603 */
[----:B------:R-:W-:-:S04]  /*7440*/  LOP3.LUT R0, R0, R3, RZ, 0xfc, !PT ;  /* 0x0000000300007212 */ /* 0x000fc800078efcff */
[----:B------:R-:W-:Y:S02]  /*7450*/  PRMT R4, R0, 0x7610, R4 ;  /* 0x0000761000047816 */ /* 0x000fe40000000004 */
.L_x_14326:
[----:B------:R-:W-:Y:S05]  /*7460*/  BSYNC B0 ;  /* 0x0000000000007941 */ /* 0x000fea0003800000 */
.L_x_14325:
[----:B------:R0:W-:Y:S01]  /*7470*/  STG.E.U8 [R8.64], R4 ;  /* 0x0000000408007986 */ /* 0x0001e2000c101124 */
[----:B------:R-:W-:Y:S05]  /*7480*/  BRA `(.L_x_14305) ;  /* 0x000004b000007947 */ /* 0x000fea0003800000 */
.L_x_14323:
        /* <DEDUP_REMOVED lines=17> */
.L_x_14330:
[----:B------:R-:W-:-:S04]  /*75a0*/  LOP3.LUT R3, R23, 0x80000000, RZ, 0xc0, !PT ;  /* 0x8000000017037812 */ /* 0x000fc800078ec0ff */
[----:B------:R-:W-:-:S04]  /*75b0*/  SHF.R.U32.HI R3, RZ, 0x18, R3 ;  /* 0x00000018ff037819 */ /* 0x000fc80000011603 */
[----:B------:R-:W-:-:S04]  /*75c0*/  LOP3.LUT R0, R0, R3, RZ, 0xfc, !PT ;  /* 0x0000000300007212 */ /* 0x000fc800078efcff */
[----:B------:R-:W-:Y:S02]  /*75d0*/  PRMT R4, R0, 0x7610, R4 ;  /* 0x0000761000047816 */ /* 0x000fe40000000004 */
.L_x_14329:
[----:B------:R-:W-:Y:S05]  /*75e0*/  BSYNC B0 ;  /* 0x0000000000007941 */ /* 0x000fea0003800000 */
.L_x_14328:
[----:B------:R0:W-:Y:S01]  /*75f0*/  STG.E.U8 [R8.64], R4 ;  /* 0x0000000408007986 */ /* 0x0001e2000c101124 */
[----:B------:R-:W-:Y:S05]  /*7600*/  BRA `(.L_x_14305) ;  /* 0x0000033000007947 */ /* 0x000fea0003800000 */
.L_x_14322:
        /* <DEDUP_REMOVED lines=22> */
.L_x_14304:
        /* <DEDUP_REMOVED lines=20> */
.L_x_14332:
[----:B------:R-:W-:-:S04]  /*78b0*/  LOP3.LUT R23, R23, 0xffff, RZ, 0xc0, !PT ;  /* 0x0000ffff17177812 */ /* 0x000fc800078ec0ff */
[----:B------:R-:W-:-:S05]  /*78c0*/  PRMT R23, R23, 0x8880, RZ ;  /* 0x0000888017177816 */ /* 0x000fca00000000ff */
[----:B------:R-:W-:-:S05]  /*78d0*/  IMAD.MOV.U32 R4, RZ, RZ, R23 ;  /* 0x000000ffff047224 */ /* 0x000fca00078e0017 */
[----:B------:R-:W-:-:S05]  /*78e0*/  SHF.R.S32.HI R5, RZ, 0x1f, R4 ;  /* 0x0000001fff057819 */ /* 0x000fca0000011404 */
[----:B------:R0:W-:Y:S01]  /*78f0*/  STG.E.64 [R8.64], R4 ;  /* 0x0000000408007986 */ /* 0x0001e2000c101b24 */
[----:B------:R-:W-:Y:S05]  /*7900*/  BRA `(.L_x_14305) ;  /* 0x0000003000007947 */ /* 0x000fea0003800000 */
.L_x_14331:
[----:B------:R-:W-:-:S04]  /*7910*/  LOP3.LUT R23, R23, 0xffff, RZ, 0xc0, !PT ;  /* 0x0000ffff17177812 */ /* 0x000fc800078ec0ff */
[----:B------:R-:W-:-:S05]  /*7920*/  PRMT R3, R23, 0x8880, RZ ;  /* 0x0000888017037816 */ /* 0x000fca00000000ff */
[----:B------:R0:W-:Y:S02]  /*7930*/  STG.E [R8.64], R3 ;  /* 0x0000000308007986 */ /* 0x0001e4000c101924 */
.L_x_14305:
[----:B------:R-:W-:Y:S02]  /*7940*/  IADD3 R2, R2, 0x80, RZ ;  /* 0x0000008002027810 */ /* 0x000fe40007ffe0ff */
.L_x_14266:
[----:B------:R-:W-:Y:S05]  /*7950*/  BSYNC B6 ;  /* 0x0000000000067941 */ /* 0x000fea0003800000 */
.L_x_14265:
        /* <DEDUP_REMOVED lines=17> */
[----:B-----5:R-:W-:Y:S01]  /*7a70*/  STG.E.U8 [R2.64], R24 ;  /* 0x0000001802007986 */ /* 0x020fe2000c101124 */
[----:B------:R-:W-:Y:S05]  /*7a80*/  EXIT ;  /* 0x000000000000794d */ /* 0x000fea0003800000 */
.L_x_14336:
[----:B-----5:R-:W-:Y:S01]  /*7a90*/  STG.E.U8 [R2.64], R24 ;  /* 0x0000001802007986 */ /* 0x020fe2000c101124 */
[----:B------:R-:W-:Y:S05]  /*7aa0*/  EXIT ;  /* 0x000000000000794d */ /* 0x000fea0003800000 */
.L_x_14335:
        /* <DEDUP_REMOVED lines=10> */
[----:B------:R-:W-:Y:S01]  /*7b50*/  STG.E.64 [R2.64], R4 ;  /* 0x0000000402007986 */ /* 0x000fe2000c101b24 */
[----:B------:R-:W-:Y:S05]  /*7b60*/  EXIT ;  /* 0x000000000000794d */ /* 0x000fea0003800000 */
.L_x_14339:
[----:B-----5:R-:W-:-:S04]  /*7b70*/  LOP3.LUT R24, R24, 0xffff, RZ, 0xc0, !PT ;  /* 0x0000ffff18187812 */ /* 0x020fc800078ec0ff */
[----:B------:R-:W-:-:S05]  /*7b80*/  PRMT R5, R24, 0x8880, RZ ;  /* 0x0000888018057816 */ /* 0x000fca00000000ff */
[----:B------:R-:W-:Y:S01]  /*7b90*/  STG.E [R2.64], R5 ;  /* 0x0000000502007986 */ /* 0x000fe2000c101924 */
[----:B------:R-:W-:Y:S05]  /*7ba0*/  EXIT ;  /* 0x000000000000794d */ /* 0x000fea0003800000 */
.L_x_14338:
[----:B-----5:R-:W-:-:S04]  /*7bb0*/  PRMT R5, R24, 0x8880, RZ ;  /* 0x0000888018057816 */ /* 0x020fc800000000ff */
[----:B------:R-:W-:-:S05]  /*7bc0*/  PRMT R5, R5, 0x7710, RZ ;  /* 0x0000771005057816 */ /* 0x000fca00000000ff */
[----:B------:R-:W-:Y:S01]  /*7bd0*/  STG.E.U16 [R2.64], R5 ;  /* 0x0000000502007986 */ /* 0x000fe2000c101524 */
[----:B------:R-:W-:Y:S05]  /*7be0*/  EXIT ;  /* 0x000000000000794d */ /* 0x000fea0003800000 */
.L_x_14334:
[----:B------:R-:W-:-:S13]  /*7bf0*/  ISETP.GT.AND P0, PT, R0, 0x6, PT ;  /* 0x000000060000780c */ /* 0x000fda0003f04270 */
[----:B------:R-:W-:Y:S05]  /*7c00*/  @P0 BRA `(.L_x_14340) ;  /* 0x000000b000000947 */ /* 0x000fea0003800000 */
[----:B------:R-:W-:-:S13]  /*7c10*/  ISETP.NE.AND P0, PT, R0, 0x5, PT ;  /* 0x000000050000780c */ /* 0x000fda0003f05270 */
[----:B------:R-:W-:Y:S05]  /*7c20*/  @!P0 BRA `(.L_x_14341) ;  /* 0x0000005000008947 */ /* 0x000fea0003800000 */
[----:B------:R-:W-:-:S13]  /*7c30*/  ISETP.NE.AND P0, PT, R0, 0x6, PT ;  /* 0x000000060000780c */ /* 0x000fda0003f05270 */
[----:B------:R-:W-:Y:S05]  /*7c40*/  @P0 BRA `(.L_x_14337) ;  /* 0x00000b2000000947 */ /* 0x000fea0003800000 */
[----:B-----5:R-:W0:Y:S02]  /*7c50*/  I2F.S8 R5, R24 ;  /* 0x0000001800057306 */ /* 0x020e240000001400 */
[----:B0-----:R-:W-:Y:S01]  /*7c60*/  STG.E [R2.64], R5 ;  /* 0x0000000502007986 */ /* 0x001fe2000c101924 */
[----:B------:R-:W-:Y:S05]  /*7c70*/  EXIT ;  /* 0x000000000000794d */ /* 0x000fea0003800000 */
.L_x_14341:
[----:B-----5:R-:W0:Y:S02]  /*7c80*/  I2F.S8 R0, R24 ;  /* 0x0000001800007306 */ /* 0x020e240000001400 */
[----:B0-----:R-:W-:-:S05]  /*7c90*/  F2FP.PACK_AB R0, RZ, R0 ;  /* 0x00000000ff00723e */ /* 0x001fca00000000ff */
[----:B------:R-:W-:Y:S01]  /*7ca0*/  STG.E.U16 [R2.64], R0 ;  /* 0x0000000002007986 */ /* 0x000fe2000c101524 */
[----:B------:R-:W-:Y:S05]  /*7cb0*/  EXIT ;  /* 0x000000000000794d */ /* 0x000fea0003800000 */
.L_x_14340:
        /* <DEDUP_REMOVED lines=8> */
[----:B0-----:R-:W-:Y:S01]  /*7d40*/  STG.E.64 [R2.64], R24 ;  /* 0x0000001802007986 */ /* 0x001fe2000c101b24 */
[----:B------:R-:W-:Y:S05]  /*7d50*/  EXIT ;  /* 0x000000000000794d */ /* 0x000fea0003800000 */
.L_x_14343:
[----:B-----5:R-:W0:Y:S02]  /*7d60*/  I2F.S8 R24, R24 ;  /* 0x0000001800187306 */ /* 0x020e240000001400 */
[----:B0-----:R-:W-:-:S04]  /*7d70*/  F2FP.PACK_AB R5, RZ, R24 ;  /* 0x00000018ff05723e */ /* 0x001fc800000000ff */
[----:B------:R-:W-:-:S05]  /*7d80*/  PRMT R5, R5, 0x5410, RZ ;  /* 0x0000541005057816 */ /* 0x000fca00000000ff */
[----:B------:R-:W-:Y:S01]  /*7d90*/  STG.E [R2.64], R5 ;  /* 0x0000000502007986 */ /* 0x000fe2000c101924 */
[----:B------:R-:W-:Y:S05]  /*7da0*/  EXIT ;  /* 0x000000000000794d */ /* 0x000fea0003800000 */
.L_x_14342:
[----:B-----5:R-:W-:-:S04]  /*7db0*/  PRMT R4, R24, 0x8880, RZ ;  /* 0x0000888018047816 */ /* 0x020fc800000000ff */
[----:B------:R-:W-:-:S06]  /*7dc0*/  PRMT R4, R4, 0x7710, RZ ;  /* 0x0000771004047816 */ /* 0x000fcc00000000ff */
[----:B------:R-:W0:Y:S02]  /*7dd0*/  I2F.F64.S16 R4, R4 ;  /* 0x0000000400047312 */ /* 0x000e240000101c00 */
[----:B0-----:R-:W-:Y:S01]  /*7de0*/  STG.E.64 [R2.64], R4 ;  /* 0x0000000402007986 */ /* 0x001fe2000c101b24 */
[----:B------:R-:W-:Y:S05]  /*7df0*/  EXIT ;  /* 0x000000000000794d */ /* 0x000fea0003800000 */
.L_x_14333:
        /* <DEDUP_REMOVED lines=10> */
[----:B------:R-:W-:Y:S01]  /*7ea0*/  STG.E.U8 [R2.64], R5 ;  /* 0x0000000502007986 */ /* 0x000fe2000c101124 */
[----:B------:R-:W-:Y:S05]  /*7eb0*/  EXIT ;  /* 0x000000000000794d */ /* 0x000fea0003800000 */
.L_x_14346:
[----:B-----5:R-:W-:Y:S01]  /*7ec0*/  PRMT R4, R24, 0x8880, RZ ;  /* 0x0000888018047816 */ /* 0x020fe200000000ff */
[----:B------:R-:W-:-:S03]  /*7ed0*/  CS2R R6, SRZ ;  /* 0x0000000000067805 */ /* 0x000fc6000001ff00 */
[----:B------:R-:W-:-:S06]  /*7ee0*/  PRMT R4, R4, 0x7710, RZ ;  /* 0x0000771004047816 */ /* 0x000fcc00000000ff */
[----:B------:R-:W0:Y:S02]  /*7ef0*/  I2F.F64.S16 R4, R4 ;  /* 0x0000000400047312 */ /* 0x000e240000101c00 */
[----:B0-----:R-:W-:Y:S01]  /*7f00*/  STG.E.128 [R2.64], R4 ;  /* 0x0000000402007986 */ /* 0x001fe2000c101d24 */
[----:B------:R-:W-:Y:S05]  /*7f10*/  EXIT ;  /* 0x000000000000794d */ /* 0x000fea0003800000 */
.L_x_14345:
        /* <DEDUP_REMOVED lines=21> */
.L_x_14350:
[----:B------:R-:W-:Y:S05]  /*8070*/  BSYNC B0 ;  /* 0x0000000000007941 */ /* 0x000fea0003800000 */
.L_x_14349:
[----:B------:R-:W-:-:S05]  /*8080*/  LOP3.LUT R5, R0, R5, RZ, 0xfc, !PT ;  /* 0x0000000500057212 */ /* 0x000fca00078efcff */
[----:B------:R-:W-:Y:S01]  /*8090*/  STG.E.U8 [R2.64], R5 ;  /* 0x0000000502007986 */ /* 0x000fe2000c101124 */
[----:B------:R-:W-:Y:S05]  /*80a0*/  EXIT ;  /* 0x000000000000794d */ /* 0x000fea0003800000 */
.L_x_14348:
        /* <DEDUP_REMOVED lines=13> */
.L_x_14352:
[----:B------:R-:W-:Y:S01]  /*8180*/  IMAD.MOV.U32 R0, RZ, RZ, 0x7f ;  /* 0x0000007fff007424 */ /* 0x000fe200078e00ff */
[----:B------:R-:W-:-:S04]  /*8190*/  ISETP.GT.U32.AND P0, PT, R4, 0x7f800000, PT ;  /* 0x7f8000000400780c */ /* 0x000fc80003f04070 */
[----:B------:R-:W-:-:S04]  /*81a0*/  SEL R0, R0, 0x7c, P0 ;  /* 0x0000007c00007807 */ /* 0x000fc80000000000 */
.L_x_14353:
[----:B------:R-:W-:Y:S05]  /*81b0*/  BSYNC B0 ;  /* 0x0000000000007941 */ /* 0x000fea0003800000 */
.L_x_14351:
[----:B------:R-:W-:-:S04]  /*81c0*/  LOP3.LUT R4, R5, 0x80000000, RZ, 0xc0, !PT ;  /* 0x8000000005047812 */ /* 0x000fc800078ec0ff */
[----:B------:R-:W-:-:S04]  /*81d0*/  SHF.R.U32.HI R5, RZ, 0x18, R4 ;  /* 0x00000018ff057819 */ /* 0x000fc80000011604 */
[----:B------:R-:W-:-:S05]  /*81e0*/  LOP3.LUT R5, R0, R5, RZ, 0xfc, !PT ;  /* 0x0000000500057212 */ /* 0x000fca00078efcff */
[----:B------:R-:W-:Y:S01]  /*81f0*/  STG.E.U8 [R2.64], R5 ;  /* 0x0000000502007986 */ /* 0x000fe2000c101124 */
[----:B------:R-:W-:Y:S05]  /*8200*/  EXIT ;  /* 0x000000000000794d */ /* 0x000fea0003800000 */
.L_x_14347:
[----:B-----5:R-:W0:Y:S02]  /*8210*/  I2F.S8 R0, R24 ;  /* 0x0000001800007306 */ /* 0x020e240000001400 */
[----:B0-----:R-:W-:-:S05]  /*8220*/  F2FP.BF16.PACK_AB R0, RZ, R0 ;  /* 0x00000000ff00723e */ /* 0x001fca00000010ff */
[----:B------:R-:W-:Y:S01]  /*8230*/  STG.E.U16 [R2.64], R0 ;  /* 0x0000000002007986 */ /* 0x000fe2000c101524 */
[----:B------:R-:W-:Y:S05]  /*8240*/  EXIT ;  /* 0x000000000000794d */ /* 0x000fea0003800000 */
.L_x_14344:
        /* <DEDUP_REMOVED lines=10> */
[----:B------:R-:W-:Y:S01]  /*82f0*/  STG.E.U16 [R2.64], R5 ;  /* 0x0000000502007986 */ /* 0x000fe2000c101524 */
[----:B------:R-:W-:Y:S05]  /*8300*/  EXIT ;  /* 0x000000000000794d */ /* 0x000fea0003800000 */
.L_x_14356:
        /* <DEDUP_REMOVED lines=17> */
.L_x_14359:
[----:B------:R-:W-:-:S04]  /*8420*/  LOP3.LUT R0, R7, 0x80000000, RZ, 0xc0, !PT ;  /* 0x8000000007007812 */ /* 0x000fc800078ec0ff */
[----:B------:R-:W-:-:S04]  /*8430*/  SHF.R.U32.HI R5, RZ, 0x18, R0 ;  /* 0x00000018ff057819 */ /* 0x000fc80000011600 */
[----:B------:R-:W-:-:S04]  /*8440*/  LOP3.LUT R4, R4, R5, RZ, 0xfc, !PT ;  /* 0x0000000504047212 */ /* 0x000fc800078efcff */
[----:B------:R-:W-:Y:S02]  /*8450*/  PRMT R0, R4, 0x7610, R0 ;  /* 0x0000761004007816 */ /* 0x000fe40000000000 */
.L_x_14358:
[----:B------:R-:W-:Y:S05]  /*8460*/  BSYNC B0 ;  /* 0x0000000000007941 */ /* 0x000fea0003800000 */
.L_x_14357:
[----:B------:R-:W-:Y:S01]  /*8470*/  STG.E.U8 [R2.64], R0 ;  /* 0x0000000002007986 */ /* 0x000fe2000c101124 */
[----:B------:R-:W-:Y:S05]  /*8480*/  EXIT ;  /* 0x000000000000794d */ /* 0x000fea0003800000 */
.L_x_14355:
        /* <DEDUP_REMOVED lines=17> */
.L_x_14362:
[----:B------:R-:W-:-:S04]  /*85a0*/  LOP3.LUT R0, R7, 0x80000000, RZ, 0xc0, !PT ;  /* 0x8000000007007812 */ /* 0x000fc800078ec0ff */
[----:B------:R-:W-:-:S04]  /*85b0*/  SHF.R.U32.HI R5, RZ, 0x18, R0 ;  /* 0x00000018ff057819 */ /* 0x000fc80000011600 */
[----:B------:R-:W-:-:S04]  /*85c0*/  LOP3.LUT R4, R4, R5, RZ, 0xfc, !PT ;  /* 0x0000000504047212 */ /* 0x000fc800078efcff */
[----:B------:R-:W-:Y:S02]  /*85d0*/  PRMT R0, R4, 0x7610, R0 ;  /* 0x0000761004007816 */ /* 0x000fe40000000000 */
.L_x_14361:
[----:B------:R-:W-:Y:S05]  /*85e0*/  BSYNC B0 ;  /* 0x0000000000007941 */ /* 0x000fea0003800000 */
.L_x_14360:
[----:B------:R-:W-:Y:S01]  /*85f0*/  STG.E.U8 [R2.64], R0 ;  /* 0x0000000002007986 */ /* 0x000fe2000c101124 */
[----:B------:R-:W-:Y:S05]  /*8600*/  EXIT ;  /* 0x000000000000794d */ /* 0x000fea0003800000 */
.L_x_14354:
        /* <DEDUP_REMOVED lines=22> */
.L_x_14337:
        /* <DEDUP_REMOVED lines=19> */
[----:B------:R-:W-:Y:S05]  /*88a0*/  EXIT ;  /* 0x000000000000794d */ /* 0x000fea0003800000 */
.L_x_14364:
[----:B-----5:R-:W-:-:S04]  /*88b0*/  LOP3.LUT R24, R24, 0xffff, RZ, 0xc0, !PT ;  /* 0x0000ffff18187812 */ /* 0x020fc800078ec0ff */
[----:B------:R-:W-:-:S05]  /*88c0*/  PRMT R24, R24, 0x8880, RZ ;  /* 0x0000888018187816 */ /* 0x000fca00000000ff */
[----:B------:R-:W-:-:S05]  /*88d0*/  IMAD.MOV.U32 R4, RZ, RZ, R24 ;  /* 0x000000ffff047224 */ /* 0x000fca00078e0018 */
[----:B------:R-:W-:-:S05]  /*88e0*/  SHF.R.S32.HI R5, RZ, 0x1f, R4 ;  /* 0x0000001fff057819 */ /* 0x000fca0000011404 */
[----:B------:R-:W-:Y:S01]  /*88f0*/  STG.E.64 [R2.64], R4 ;  /* 0x0000000402007986 */ /* 0x000fe2000c101b24 */
[----:B------:R-:W-:Y:S05]  /*8900*/  EXIT ;  /* 0x000000000000794d */ /* 0x000fea0003800000 */
.L_x_14363:
[----:B-----5:R-:W-:-:S04]  /*8910*/  LOP3.LUT R24, R24, 0xffff, RZ, 0xc0, !PT ;  /* 0x0000ffff18187812 */ /* 0x020fc800078ec0ff */
[----:B------:R-:W-:-:S05]  /*8920*/  PRMT R5, R24, 0x8880, RZ ;  /* 0x0000888018057816 */ /* 0x000fca00000000ff */
[----:B------:R-:W-:Y:S01]  /*8930*/  STG.E [R2.64], R5 ;  /* 0x0000000502007986 */ /* 0x000fe2000c101924 */
[----:B------:R-:W-:Y:S05]  /*8940*/  EXIT ;  /* 0x000000000000794d */ /* 0x000fea0003800000 */
.L_x_14365:
        /* <DEDUP_REMOVED lines=11> */
.L_x_41942:


//--------------------- .text._ZN2at6native18elementwise_kernelILi128ELi4EZNS0_22gpu_kernel_impl_nocastINS0_13AUnaryFunctorIN3c108BFloat16ES5_bZZZNS0_22logical_or_kernel_cudaERNS_14TensorIteratorEENKUlvE0_clEvENKUlvE8_clEvEUlS5_S5_E_EEEEvRNS_18TensorIteratorBaseERKT_EUliE_EEviT1_ --------------------------
	.section	.text._ZN2at6native18elementwise_kernelILi128ELi4EZNS0_22gpu_kernel_impl_nocastINS0_13AUnaryFunctorIN3c108BFloat16ES5_bZZZNS0_22logical_or_kernel_cudaERNS_14TensorIteratorEENKUlvE0_clEvENKUlvE8_clEvEUlS5_S5_E_EEEEvRNS_18TensorIteratorBaseERKT_EUliE_EEviT1_,"ax",@progbits
	.sectioninfo	@"SHI_REGISTERS=12"
	.align	128
        .global         _ZN2at6native18elementwise_kernelILi128ELi4EZNS0_22gpu_kernel_impl_nocastINS0_13AUnaryFunctorIN3c108BFloat16ES5_bZZZNS0_22logical_or_kernel_cudaERNS_14TensorIteratorEENKUlvE0_clEvENKUlvE8_clEvEUlS5_S5_E_EEEEvRNS_18TensorIteratorBaseERKT_EUliE_EEviT1_
        .type           _ZN2at6native18elementwise_kernelILi128ELi4EZNS0_22gpu_kernel_impl_nocastINS0_13AUnaryFunctorIN3c108BFloat16ES5_bZZZNS0_22logical_or_kernel_cudaERNS_14TensorIteratorEENKUlvE0_clEvENKUlvE8_clEvEUlS5_S5_E_EEEEvRNS_18TensorIteratorBaseERKT_EUliE_EEviT1_,@function
        .size           _ZN2at6native18elementwise_kernelILi128ELi4EZNS0_22gpu_kernel_impl_nocastINS0_13AUnaryFunctorIN3c108BFloat16ES5_bZZZNS0_22logical_or_kernel_cudaERNS_14TensorIteratorEENKUlvE0_clEvENKUlvE8_clEvEUlS5_S5_E_EEEEvRNS_18TensorIteratorBaseERKT_EUliE_EEviT1_,(.L_x_41943 - _ZN2at6native18elementwise_kernelILi128ELi4EZNS0_22gpu_kernel_impl_nocastINS0_13AUnaryFunctorIN3c108BFloat16ES5_bZZZNS0_22logical_or_kernel_cudaERNS_14TensorIteratorEENKUlvE0_clEvENKUlvE8_clEvEUlS5_S5_E_EEEEvRNS_18TensorIteratorBaseERKT_EUliE_EEviT1_)
        .other          _ZN2at6native18elementwise_kernelILi128ELi4EZNS0_22gpu_kernel_impl_nocastINS0_13AUnaryFunctorIN3c108BFloat16ES5_bZZZNS0_22logical_or_kernel_cudaERNS_14TensorIteratorEENKUlvE0_clEvENKUlvE8_clEvEUlS5_S5_E_EEEEvRNS_18TensorIteratorBaseERKT_EUliE_EEviT1_,@"STO_CUDA_ENTRY STV_DEFAULT"
_ZN2at6native18elementwise_kernelILi128ELi4EZNS0_22gpu_kernel_impl_nocastINS0_13AUnaryFunctorIN3c108BFloat16ES5_bZZZNS0_22logical_or_kernel_cudaERNS_14TensorIteratorEENKUlvE0_clEvENKUlvE8_clEvEUlS5_S5_E_EEEEvRNS_18TensorIteratorBaseERKT_EUliE_EEviT1_:
.text._ZN2at6native18elementwise_kernelILi128ELi4EZNS0_22gpu_kernel_impl_nocastINS0_13AUnaryFunctorIN3c108BFloat16ES5_bZZZNS0_22logical_or_kernel_cudaERNS_14TensorIteratorEENKUlvE0_clEvENKUlvE8_clEvEUlS5_S5_E_EEEEvRNS_18TensorIteratorBaseERKT_EUliE_EEviT1_:
        /* <DEDUP_REMOVED lines=235> */
.L_x_14368:
[----:B------:R-:W-:-:S04]  /*0eb0*/  IADD3 R4, P0, R3, c[0x0][0x368], RZ ;  /* 0x0000da0003047a10 */ /* 0x000fc80007f1e0ff */
[----:B------:R-:W-:-:S05]  /*0ec0*/  IADD3.X R5, RZ, c[0x0][0x36c], RZ, P0, !PT ;  /* 0x0000db00ff057a10 */ /* 0x000fca00007fe4ff */
[----:B------:R-:W2:Y:S01]  /*0ed0*/  LDG.E.U16 R3, [R4.64] ;  /* 0x0000000604037981 */ /* 0x000ea2000c1e1500 */
[----:B------:R-:W-:Y:S01]  /*0ee0*/  ULDC.U16 UR4, c[0x0][0x372] ;  /* 0x0000dc8000047ab9 */ /* 0x000fe20000000400 */
[----:B------:R-:W-:Y:S01]  /*0ef0*/  IADD3 R2, P2, R2, c[0x0][0x360], RZ ;  /* 0x0000d80002027a10 */ /* 0x000fe20007f5e0ff */
[----:B------:R-:W-:Y:S01]  /*0f00*/  UPRMT UR4, URZ, 0x5410, UR4 ;  /* 0x000054103f047896 */ /* 0x000fe20008000004 */
[----:B------:R-:W-:Y:S01]  /*0f10*/  IMAD.MOV.U32 R7, RZ, RZ, 0x1 ;  /* 0x00000001ff077424 */ /* 0x000fe200078e00ff */
[----:B------:R-:W-:-:S04]  /*0f20*/  IADD3 R0, R0, 0x80, RZ ;  /* 0x0000008000007810 */ /* 0x000fc80007ffe0ff */
[----:B------:R-:W-:-:S13]  /*0f30*/  FSETP.NEU.FTZ.AND P0, PT, RZ, UR4, PT ;  /* 0x00000004ff007c0b */ /* 0x000fda000bf1d000 */
[----:B--2---:R-:W-:-:S04]  /*0f40*/  @!P0 PRMT R3, RZ, 0x5410, R3 ;  /* 0x00005410ff038816 */ /* 0x004fc80000000003 */
[----:B------:R-:W-:Y:S02]  /*0f50*/  @!P0 FSETP.NEU.FTZ.AND P1, PT, R3, RZ, PT ;  /* 0x000000ff0300820b */ /* 0x000fe40003f3d000 */
[----:B------:R-:W-:Y:S02]  /*0f60*/  IADD3.X R3, RZ, c[0x0][0x364], RZ, P2, !PT ;  /* 0x0000d900ff037a10 */ /* 0x000fe400017fe4ff */
[----:B------:R-:W-:-:S05]  /*0f70*/  @!P0 SEL R7, RZ, 0x1, !P1 ;  /* 0x00000001ff078807 */ /* 0x000fca0004800000 */
[----:B------:R0:W-:Y:S04]  /*0f80*/  STG.E.U8 [R2.64], R7 ;  /* 0x0000000702007986 */ /* 0x0001e8000c101106 */
.L_x_14367:
[----:B------:R-:W-:Y:S05]  /*0f90*/  BSYNC B0 ;  /* 0x0000000000007941 */ /* 0x000fea0003800000 */
.L_x_14366:
        /* <DEDUP_REMOVED lines=230> */
.L_x_14371:
[----:B------:R-:W-:-:S04]  /*1e00*/  IADD3 R4, P0, R3, c[0x0][0x368], RZ ;  /* 0x0000da0003047a10 */ /* 0x000fc80007f1e0ff */
[----:B------:R-:W-:-:S05]  /*1e10*/  IADD3.X R5, RZ, c[0x0][0x36c], RZ, P0, !PT ;  /* 0x0000db00ff057a10 */ /* 0x000fca00007fe4ff */
[----:B------:R-:W2:Y:S01]  /*1e20*/  LDG.E.U16 R3, [R4.64] ;  /* 0x0000000604037981 */ /* 0x000ea2000c1e1500 */
[----:B------:R-:W-:Y:S01]  /*1e30*/  ULDC.U16 UR4, c[0x0][0x372] ;  /* 0x0000dc8000047ab9 */ /* 0x000fe20000000400 */
[----:B------:R-:W-:Y:S01]  /*1e40*/  IADD3 R2, P1, R2, c[0x0][0x360], RZ ;  /* 0x0000d80002027a10 */ /* 0x000fe20007f3e0ff */
[----:B------:R-:W-:Y:S01]  /*1e50*/  UPRMT UR4, URZ, 0x5410, UR4 ;  /* 0x000054103f047896 */ /* 0x000fe20008000004 */
[----:B------:R-:W-:Y:S02]  /*1e60*/  MOV R7, 0x1 ;  /* 0x0000000100077802 */ /* 0x000fe40000000f00 */
[----:B------:R-:W-:-:S03]  /*1e70*/  IADD3 R0, R0, 0x80, RZ ;  /* 0x0000008000007810 */ /* 0x000fc60007ffe0ff */
[----:B------:R-:W-:-:S13]  /*1e80*/  FSETP.NEU.FTZ.AND P2, PT, RZ, UR4, PT ;  /* 0x00000004ff007c0b */ /* 0x000fda000bf5d000 */
[----:B--2---:R-:W-:-:S04]  /*1e90*/  @!P2 PRMT R3, RZ, 0x5410, R3 ;  /* 0x00005410ff03a816 */ /* 0x004fc80000000003 */
[----:B------:R-:W-:Y:S01]  /*1ea0*/  @!P2 FSETP.NEU.FTZ.AND P0, PT, R3, RZ, PT ;  /* 0x000000ff0300a20b */ /* 0x000fe20003f1d000 */
[----:B------:R-:W-:-:S03]  /*1eb0*/  IMAD.X R3, RZ, RZ, c[0x0][0x364], P1 ;  /* 0x0000d900ff037624 */ /* 0x000fc600008e06ff */
[----:B------:R-:W-:Y:S02]  /*1ec0*/  @!P2 SEL R7, RZ, 0x1, !P0 ;  /* 0x00000001ff07a807 */ /* 0x000fe40004000000 */
[----:B------:R-:W-:-:S03]  /*1ed0*/  ISETP.GE.AND P0, PT, R0, c[0x0][0x160], PT ;  /* 0x0000580000007a0c */ /* 0x000fc60003f06270 */
[----:B------:R0:W-:Y:S10]  /*1ee0*/  STG.E.U8 [R2.64], R7 ;  /* 0x0000000702007986 */ /* 0x0001f4000c101106 */
        /* <DEDUP_REMOVED lines=228> */
.L_x_14372:
        /* <DEDUP_REMOVED lines=10> */
[----:B------:R-:W-:Y:S02]  /*2dd0*/  @!P2 FSETP.NEU.FTZ.AND P0, PT, R3, RZ, PT ;  /* 0x000000ff0300a20b */ /* 0x000fe40003f1d000 */
[----:B------:R-:W-:Y:S02]  /*2de0*/  IADD3.X R3, RZ, c[0x0][0x364], RZ, P1, !PT ;  /* 0x0000d900ff037a10 */ /* 0x000fe40000ffe4ff */
[----:B------:R-:W-:-:S05]  /*2df0*/  @!P2 SEL R7, RZ, 0x1, !P0 ;  /* 0x00000001ff07a807 */ /* 0x000fca0004000000 */
[----:B------:R0:W-:Y:S04]  /*2e00*/  STG.E.U8 [R2.64], R7 ;  /* 0x0000000702007986 */ /* 0x0001e8000c101106 */
.L_x_14370:
[----:B------:R-:W-:Y:S05]  /*2e10*/  BSYNC B0 ;  /* 0x0000000000007941 */ /* 0x000fea0003800000 */
.L_x_14369:
[----:B------:R-:W-:-:S13]  /*2e20*/  ISETP.GE.AND P0, PT, R0, c[0x0][0x160], PT ;  /* 0x0000580000007a0c */ /* 0x000fda0003f06270 */
[----:B------:R-:W-:Y:S05]  /*2e30*/  @P0 EXIT ;  /* 0x000000000000094d */ /* 0x000fea0003800000 */
        /* <DEDUP_REMOVED lines=227> */
.L_x_14373:
[----:B------:R-:W-:-:S04]  /*3c70*/  IADD3 R4, P0, R3, c[0x0][0x368], RZ ;  /* 0x0000da0003047a10 */ /* 0x000fc80007f1e0ff */
[----:B------:R-:W-:-:S05]  /*3c80*/  IADD3.X R5, RZ, c[0x0][0x36c], RZ, P0, !PT ;  /* 0x0000db00ff057a10 */ /* 0x000fca00007fe4ff */
[----:B------:R-:W2:Y:S01]  /*3c90*/  LDG.E.U16 R0, [R4.64] ;  /* 0x0000000604007981 */ /* 0x000ea2000c1e1500 */
[----:B------:R-:W-:Y:S01]  /*3ca0*/  ULDC.U16 UR4, c[0x0][0x372] ;  /* 0x0000dc8000047ab9 */ /* 0x000fe20000000400 */
[----:B------:R-:W-:Y:S01]  /*3cb0*/  IADD3 R2, P1, R2, c[0x0][0x360], RZ ;  /* 0x0000d80002027a10 */ /* 0x000fe20007f3e0ff */
[----:B------:R-:W-:Y:S01]  /*3cc0*/  UPRMT UR4, URZ, 0x5410, UR4 ;  /* 0x000054103f047896 */ /* 0x000fe20008000004 */
[----:B------:R-:W-:Y:S02]  /*3cd0*/  MOV R7, 0x1 ;  /* 0x0000000100077802 */ /* 0x000fe40000000f00 */
[----:B------:R-:W-:-:S03]  /*3ce0*/  IADD3.X R3, RZ, c[0x0][0x364], RZ, P1, !PT ;  /* 0x0000d900ff037a10 */ /* 0x000fc60000ffe4ff */
[----:B------:R-:W-:-:S13]  /*3cf0*/  FSETP.NEU.FTZ.AND P2, PT, RZ, UR4, PT ;  /* 0x00000004ff007c0b */ /* 0x000fda000bf5d000 */
[----:B--2---:R-:W-:-:S04]  /*3d00*/  @!P2 PRMT R0, RZ, 0x5410, R0 ;  /* 0x00005410ff00a816 */ /* 0x004fc80000000000 */
[----:B------:R-:W-:-:S04]  /*3d10*/  @!P2 FSETP.NEU.FTZ.AND P0, PT, R0, RZ, PT ;  /* 0x000000ff0000a20b */ /* 0x000fc80003f1d000 */
[----:B------:R-:W-:-:S05]  /*3d20*/  @!P2 SEL R7, RZ, 0x1, !P0 ;  /* 0x00000001ff07a807 */ /* 0x000fca0004000000 */
[----:B------:R-:W-:Y:S01]  /*3d30*/  STG.E.U8 [R2.64], R7 ;  /* 0x0000000702007986 */ /* 0x000fe2000c101106 */
[----:B------:R-:W-:Y:S05]  /*3d40*/  EXIT ;  /* 0x000000000000794d */ /* 0x000fea0003800000 */
.L_x_14374:
        /* <DEDUP_REMOVED lines=11> */
.L_x_41943:


//--------------------- .text._ZN2at6native27unrolled_elementwise_kernelINS0_13AUnaryFunctorIN3c108BFloat16ES4_bZZZNS0_22logical_or_kernel_cudaERNS_14TensorIteratorEENKUlvE0_clEvENKUlvE8_clEvEUlS4_S4_E_EESt5arrayIPcLm2EELi4E23TrivialOffsetCalculatorILi1EjESF_NS0_6memory15LoadWithoutCastENSG_16StoreWithoutCastEEEviT_T0_T2_T3_T4_T5_ --------------------------
	.section	.text._ZN2at6native27unrolled_elementwise_kernelINS0_13AUnaryFunctorIN3c108BFloat16ES4_bZZZNS0_22logical_or_kernel_cudaERNS_14TensorIteratorEENKUlvE0_clEvENKUlvE8_clEvEUlS4_S4_E_EESt5arrayIPcLm2EELi4E23TrivialOffsetCalculatorILi1EjESF_NS0_6memory15LoadWithoutCastENSG_16StoreWithoutCastEEEviT_T0_T2_T3_T4_T5_,"ax",@progbits
	.sectioninfo	@"SHI_REGISTERS=24"
	.align	128
        .global         _ZN2at6native27unrolled_elementwise_kernelINS0_13AUnaryFunctorIN3c108BFloat16ES4_bZZZNS0_22logical_or_kernel_cudaERNS_14TensorIteratorEENKUlvE0_clEvENKUlvE8_clEvEUlS4_S4_E_EESt5arrayIPcLm2EELi4E23TrivialOffsetCalculatorILi1EjESF_NS0_6memory15LoadWithoutCastENSG_16StoreWithoutCastEEEviT_T0_T2_T3_T4_T5_
        .type           _ZN2at6native27unrolled_elementwise_kernelINS0_13AUnaryFunctorIN3c108BFloat16ES4_bZZZNS0_22logical_or_kernel_cudaERNS_14TensorIteratorEENKUlvE0_clEvENKUlvE8_clEvEUlS4_S4_E_EESt5arrayIPcLm2EELi4E23TrivialOffsetCalculatorILi1EjESF_NS0_6memory15LoadWithoutCastENSG_16StoreWithoutCastEEEviT_T0_T2_T3_T4_T5_,@function
        .size           _ZN2at6native27unrolled_elementwise_kernelINS0_13AUnaryFunctorIN3c108BFloat16ES4_bZZZNS0_22logical_or_kernel_cudaERNS_14TensorIteratorEENKUlvE0_clEvENKUlvE8_clEvEUlS4_S4_E_EESt5arrayIPcLm2EELi4E23TrivialOffsetCalculatorILi1EjESF_NS0_6memory15LoadWithoutCastENSG_16StoreWithoutCastEEEviT_T0_T2_T3_T4_T5_,(.L_x_41944 - _ZN2at6native27unrolled_elementwise_kernelINS0_13AUnaryFunctorIN3c108BFloat16ES4_bZZZNS0_22logical_or_kernel_cudaERNS_14TensorIteratorEENKUlvE0_clEvENKUlvE8_clEvEUlS4_S4_E_EESt5arrayIPcLm2EELi4E23TrivialOffsetCalculatorILi1EjESF_NS0_6memory15LoadWithoutCastENSG_16StoreWithoutCastEEEviT_T0_T2_T3_T4_T5_)
        .other          _ZN2at6native27unrolled_elementwise_kernelINS0_13AUnaryFunctorIN3c108BFloat16ES4_bZZZNS0_22logical_or_kernel_cudaERNS_14TensorIteratorEENKUlvE0_clEvENKUlvE8_clEvEUlS4_S4_E_EESt5arrayIPcLm2EELi4E23TrivialOffsetCalculatorILi1EjESF_NS0_6memory15LoadWithoutCastENSG_16StoreWithoutCastEEEviT_T0_T2_T3_T4_T5_,@"STO_CUDA_ENTRY STV_DEFAULT"
_ZN2at6native27unrolled_elementwise_kernelINS0_13AUnaryFunctorIN3c108BFloat16ES4_bZZZNS0_22logical_or_kernel_cudaERNS_14TensorIteratorEENKUlvE0_clEvENKUlvE8_clEvEUlS4_S4_E_EESt5arrayIPcLm2EELi4E23TrivialOffsetCalculatorILi1EjESF_NS0_6memory15LoadWithoutCastENSG_16StoreWithoutCastEEEviT_T0_T2_T3_T4_T5_:
.text._ZN2at6native27unrolled_elementwise_kernelINS0_13AUnaryFunctorIN3c108BFloat16ES4_bZZZNS0_22logical_or_kernel_cudaERNS_14TensorIteratorEENKUlvE0_clEvENKUlvE8_clEvEUlS4_S4_E_EESt5arrayIPcLm2EELi4E23TrivialOffsetCalculatorILi1EjESF_NS0_6memory15LoadWithoutCastENSG_16StoreWithoutCastEEEviT_T0_T2_T3_T4_T5_:
[----:B------:R-:W-:Y:S02]  /*0000*/  IMAD.MOV.U32 R1, RZ, RZ, c[0x0][0x28] ;  /* 0x00000a00ff017624 */ /* 0x000fe400078e00ff */
[----:B------:R-:W0:Y:S01]  /*0010*/  S2R R0, SR_CTAID.X ;  /* 0x0000000000007919 */ /* 0x000e220000002500 */
[----:B------:R-:W-:Y:S01]  /*0020*/  IMAD.MOV.U32 R3, RZ, RZ, -0x200 ;  /* 0xfffffe00ff037424 */ /* 0x000fe200078e00ff */
[----:B------:R-:W-:Y:S01]  /*0030*/  ULDC.64 UR6, c[0x0][0x118] ;  /* 0x0000460000067ab9 */ /* 0x000fe20000000a00 */
[----:B------:R-:W-:Y:S01]  /*0040*/  PRMT R7, RZ, 0x7610, R7 ;  /* 0x00007610ff077816 */ /* 0x000fe20000000007 */
[----:B------:R-:W1:Y:S01]  /*0050*/  S2R R21, SR_TID.X ;  /* 0x0000000000157919 */ /* 0x000e620000002100 */
[----:B------:R-:W-:Y:S01]  /*0060*/  PRMT R6, RZ, 0x7610, R6 ;  /* 0x00007610ff067816 */ /* 0x000fe20000000006 */
[----:B0-----:R-:W-:Y:S02]  /*0070*/  IMAD R2, R0, R3, c[0x0][0x160] ;  /* 0x0000580000027624 */ /* 0x001fe400078e0203 */
[----:B-1----:R-:W-:-:S03]  /*0080*/  IMAD.MOV.U32 R3, RZ, RZ, R21 ;  /* 0x000000ffff037224 */ /* 0x002fc600078e0015 */
[----:B------:R-:W-:-:S13]  /*0090*/  ISETP.GE.AND P0, PT, R21, R2, PT ;  /* 0x000000021500720c */ /* 0x000fda0003f06270 */
[----:B------:R-:W-:Y:S01]  /*00a0*/  @!P0 IMAD R4, R0, 0x200, R3 ;  /* 0x0000020000048824 */ /* 0x000fe200078e0203 */
[----:B------:R-:W-:-:S04]  /*00b0*/  @!P0 IADD3 R3, R3, 0x80, RZ ;  /* 0x0000008003038810 */ /* 0x000fc80007ffe0ff */
[----:B------:R-:W-:-:S13]  /*00c0*/  ISETP.GE.AND P1, PT, R3, R2, PT ;  /* 0x000000020300720c */ /* 0x000fda0003f26270 */
[----:B------:R-:W-:Y:S01]  /*00d0*/  @!P1 IMAD R12, R0, 0x200, R3 ;  /* 0x00000200000c9824 */ /* 0x000fe200078e0203 */
[----:B------:R-:W-:Y:S01]  /*00e0*/  @!P1 IADD3 R3, R3, 0x80, RZ ;  /* 0x0000008003039810 */ /* 0x000fe20007ffe0ff */
[----:B------:R-:W-:-:S03]  /*00f0*/  @!P1 IMAD.MOV.U32 R13, RZ, RZ, 0x2 ;  /* 0x00000002ff0d9424 */ /* 0x000fc600078e00ff */
[----:B------:R-:W-:Y:S01]  /*0100*/  ISETP.GE.AND P3, PT, R3, R2, PT ;  /* 0x000000020300720c */ /* 0x000fe20003f66270 */
[----:B------:R-:W-:Y:S01]  /*0110*/  @!P0 IMAD.MOV.U32 R5, RZ, RZ, 0x2 ;  /* 0x00000002ff058424 */ /* 0x000fe200078e00ff */
[----:B------:R-:W-:Y:S01]  /*0120*/  PRMT R8, RZ, 0x7610, R8 ;  /* 0x00007610ff087816 */ /* 0x000fe20000000008 */
[----:B------:R-:W-:-:S10]  /*0130*/  @!P1 IMAD.WIDE.U32 R12, R12, R13, c[0x0][0x170] ;  /* 0x00005c000c0c9625 */ /* 0x000fd400078e000d */
[----:B------:R-:W-:Y:S01]  /*0140*/  @!P3 IMAD R14, R0, 0x200, R3 ;  /* 0x00000200000eb824 */ /* 0x000fe200078e0203 */
[----:B------:R-:W-:Y:S01]  /*0150*/  @!P3 IADD3 R3, R3, 0x80, RZ ;  /* 0x000000800303b810 */ /* 0x000fe20007ffe0ff */
[----:B------:R-:W-:Y:S01]  /*0160*/  @!P0 IMAD.WIDE.U32 R4, R4, R5, c[0x0][0x170] ;  /* 0x00005c0004048625 */ /* 0x000fe200078e0005 */
[----:B------:R0:W5:Y:S02]  /*0170*/  @!P1 LDG.E.U16 R7, [R12.64] ;  /* 0x000000060c079981 */ /* 0x000164000c1e1500 */
[----:B------:R-:W-:Y:S01]  /*0180*/  ISETP.GE.AND P2, PT, R3, R2, PT ;  /* 0x000000020300720c */ /* 0x000fe20003f46270 */
[----:B------:R-:W-:Y:S01]  /*0190*/  @!P3 IMAD.MOV.U32 R15, RZ, RZ, 0x2 ;  /* 0x00000002ff0fb424 */ /* 0x000fe200078e00ff */
[----:B------:R1:W5:Y:S01]  /*01a0*/  @!P0 LDG.E.U16 R8, [R4.64] ;  /* 0x0000000604088981 */ /* 0x000362000c1e1500 */
[----:B------:R-:W-:Y:S02]  /*01b0*/  IMAD.MOV.U32 R9, RZ, RZ, R21 ;  /* 0x000000ffff097224 */ /* 0x000fe400078e0015 */
[----:B------:R-:W-:-:S08]  /*01c0*/  @!P3 IMAD.WIDE.U32 R14, R14, R15, c[0x0][0x170] ;  /* 0x00005c000e0eb625 */ /* 0x000fd000078e000f */
[--C-:B------:R-:W-:Y:S01]  /*01d0*/  @!P2 IMAD R10, R0, 0x200, R3.reuse ;  /* 0x00000200000aa824 */ /* 0x100fe200078e0203 */
[----:B------:R-:W-:Y:S01]  /*01e0*/  PRMT R3, RZ, 0x7610, R3 ;  /* 0x00007610ff037816 */ /* 0x000fe20000000003 */
[----:B------:R-:W-:Y:S01]  /*01f0*/  @!P2 IMAD.MOV.U32 R11, RZ, RZ, 0x2 ;  /* 0x00000002ff0ba424 */ /* 0x000fe200078e00ff */
[C---:B------:R-:W-:Y:S01]  /*0200*/  IADD3 R17, R9.reuse, 0x80, RZ ;  /* 0x0000008009117810 */ /* 0x040fe20007ffe0ff */
[----:B------:R-:W-:Y:S01]  /*0210*/  BSSY B0, `(.L_x_14375) ;  /* 0x0000018000007945 */ /* 0x000fe20003800000 */
[C---:B------:R-:W-:Y:S01]  /*0220*/  IADD3 R19, R9.reuse, 0x100, RZ ;  /* 0x0000010009137810 */ /* 0x040fe20007ffe0ff */
[----:B------:R-:W-:Y:S01]  /*0230*/  @!P2 IMAD.WIDE.U32 R10, R10, R11, c[0x0][0x170] ;  /* 0x00005c000a0aa625 */ /* 0x000fe200078e000b */
[----:B0-----:R-:W-:Y:S01]  /*0240*/  IADD3 R13, R9, 0x180, RZ ;  /* 0x00000180090d7810 */ /* 0x001fe20007ffe0ff */
[----:B------:R0:W5:Y:S04]  /*0250*/  @!P3 LDG.E.U16 R6, [R14.64] ;  /* 0x000000060e06b981 */ /* 0x000168000c1e1500 */
[----:B------:R2:W5:Y:S01]  /*0260*/  @!P2 LDG.E.U16 R3, [R10.64] ;  /* 0x000000060a03a981 */ /* 0x000562000c1e1500 */
[----:B------:R-:W-:Y:S01]  /*0270*/  @!P0 IADD3 R9, R21, 0x80, RZ ;  /* 0x0000008015098810 */ /* 0x000fe20007ffe0ff */
[----:B--2---:R-:W-:-:S05]  /*0280*/  @!P0 IMAD R10, R0, 0x200, R21 ;  /* 0x00000200000a8824 */ /* 0x004fca00078e0215 */
[----:B-1----:R-:W-:Y:S02]  /*0290*/  @!P0 IADD3 R4, P5, R10, c[0x0][0x168], RZ ;  /* 0x00005a000a048a10 */ /* 0x002fe40007fbe0ff */
[-C--:B------:R-:W-:Y:S02]  /*02a0*/  ISETP.GE.AND P4, PT, R17, R2.reuse, PT ;  /* 0x000000021100720c */ /* 0x080fe40003f86270 */
[-C--:B------:R-:W-:Y:S01]  /*02b0*/  ISETP.GE.AND P1, PT, R19, R2.reuse, PT ;  /* 0x000000021300720c */ /* 0x080fe20003f26270 */
[----:B------:R-:W-:Y:S01]  /*02c0*/  @!P0 IMAD.X R5, RZ, RZ, c[0x0][0x16c], P5 ;  /* 0x00005b00ff058624 */ /* 0x000fe200028e06ff */
[-C--:B------:R-:W-:Y:S02]  /*02d0*/  ISETP.GE.AND P2, PT, R13, R2.reuse, PT ;  /* 0x000000020d00720c */ /* 0x080fe40003f46270 */
[----:B------:R-:W-:Y:S01]  /*02e0*/  ISETP.GE.AND P3, PT, R9, R2, PT ;  /* 0x000000020900720c */ /* 0x000fe20003f66270 */
[----:B------:R-:W-:Y:S07]  /*02f0*/  @P0 BRA `(.L_x_14376) ;  /* 0x0000009000000947 */ /* 0x000fee0003800000 */
[----:B0-----:R-:W-:Y:S01]  /*0300*/  ULDC.U16 UR4, c[0x0][0x166] ;  /* 0x0000598000047ab9 */ /* 0x001fe20000000400 */
        /* <DEDUP_REMOVED lines=8> */
.L_x_14376:
[----:B0-----:R-:W-:Y:S05]  /*0390*/  BSYNC B0 ;  /* 0x0000000000007941 */ /* 0x001fea0003800000 */
.L_x_14375:
[----:B------:R-:W-:Y:S01]  /*03a0*/  BSSY B0, `(.L_x_14377) ;  /* 0x000000a000007945 */ /* 0x000fe20003800000 */
[----:B------:R-:W-:Y:S05]  /*03b0*/  @P4 BRA `(.L_x_14378) ;  /* 0x0000008000004947 */ /* 0x000fea0003800000 */
[----:B------:R-:W-:Y:S01]  /*03c0*/  ULDC.U16 UR4, c[0x0][0x166] ;  /* 0x0000598000047ab9 */ /* 0x000fe20000000400 */
[----:B------:R-:W-:Y:S01]  /*03d0*/  IMAD.MOV.U32 R10, RZ, RZ, 0x1 ;  /* 0x00000001ff0a7424 */ /* 0x000fe200078e00ff */
[----:B------:R-:W-:-:S06]  /*03e0*/  UPRMT UR4, URZ, 0x5410, UR4 ;  /* 0x000054103f047896 */ /* 0x000fcc0008000004 */
[----:B------:R-:W-:-:S13]  /*03f0*/  FSETP.NEU.FTZ.AND P5, PT, RZ, UR4, PT ;  /* 0x00000004ff007c0b */ /* 0x000fda000bfbd000 */
[----:B-----5:R-:W-:-:S04]  /*0400*/  @!P5 PRMT R7, RZ, 0x5410, R7 ;  /* 0x00005410ff07d816 */ /* 0x020fc80000000007 */
[----:B------:R-:W-:-:S04]  /*0410*/  @!P5 FSETP.NEU.FTZ.AND P4, PT, R7, RZ, PT ;  /* 0x000000ff0700d20b */ /* 0x000fc80003f9d000 */
[----:B------:R-:W-:-:S04]  /*0420*/  @!P5 SEL R7, RZ, 0x1, !P4 ;  /* 0x00000001ff07d807 */ /* 0x000fc80006000000 */
[----:B------:R-:W-:Y:S02]  /*0430*/  @!P5 PRMT R10, R7, 0x7610, R10 ;  /* 0x00007610070ad816 */ /* 0x000fe4000000000a */
.L_x_14378:
[----:B------:R-:W-:Y:S05]  /*0440*/  BSYNC B0 ;  /* 0x0000000000007941 */ /* 0x000fea0003800000 */
.L_x_14377:
        /* <DEDUP_REMOVED lines=10> */
.L_x_14380:
[----:B------:R-:W-:Y:S05]  /*04f0*/  BSYNC B0 ;  /* 0x0000000000007941 */ /* 0x000fea0003800000 */
.L_x_14379:
        /* <DEDUP_REMOVED lines=10> */
.L_x_14382:
[----:B------:R-:W-:Y:S05]  /*05a0*/  BSYNC B0 ;  /* 0x0000000000007941 */ /* 0x000fea0003800000 */
.L_x_14381:
[----:B-----5:R0:W-:Y:S01]  /*05b0*/  @!P0 STG.E.U8 [R4.64], R8 ;  /* 0x0000000804008986 */ /* 0x0201e2000c101106 */
[----:B------:R-:W-:Y:S01]  /*05c0*/  BSSY B0, `(.L_x_14383) ;  /* 0x000000d000007945 */ /* 0x000fe20003800000 */
        /* <DEDUP_REMOVED lines=12> */
.L_x_14384:
[----:B------:R-:W-:Y:S05]  /*0690*/  BSYNC B0 ;  /* 0x0000000000007941 */ /* 0x000fea0003800000 */
.L_x_14383:
[----:B------:R-:W-:-:S13]  /*06a0*/  ISETP.GE.AND P0, PT, R9, R2, PT ;  /* 0x000000020900720c */ /* 0x000fda0003f06270 */
[----:B------:R-:W-:Y:S05]  /*06b0*/  @P0 EXIT ;  /* 0x000000000000094d */ /* 0x000fea0003800000 */
[----:B------:R-:W-:-:S05]  /*06c0*/  IMAD R0, R0, 0x200, R9 ;  /* 0x0000020000007824 */ /* 0x000fca00078e0209 */
[----:B------:R-:W-:-:S05]  /*06d0*/  IADD3 R2, P0, R0, c[0x0][0x168], RZ ;  /* 0x00005a0000027a10 */ /* 0x000fca0007f1e0ff */
[----:B------:R-:W-:-:S05]  /*06e0*/  IMAD.X R3, RZ, RZ, c[0x0][0x16c], P0 ;  /* 0x00005b00ff037624 */ /* 0x000fca00000e06ff */
[----:B------:R-:W-:Y:S01]  /*06f0*/  STG.E.U8 [R2.64], R12 ;  /* 0x0000000c02007986 */ /* 0x000fe2000c101106 */
[----:B------:R-:W-:Y:S05]  /*0700*/  EXIT ;  /* 0x000000000000794d */ /* 0x000fea0003800000 */
.L_x_14385:
        /* <DEDUP_REMOVED lines=15> */
.L_x_41944:


//--------------------- .text._ZN2at6native29vectorized_elementwise_kernelILi2ENS0_13AUnaryFunctorIN3c108BFloat16ES4_bZZZNS0_22logical_or_kernel_cudaERNS_14TensorIteratorEENKUlvE0_clEvENKUlvE8_clEvEUlS4_S4_E_EESt5arrayIPcLm2EEEEviT0_T1_ --------------------------
	.section	.text._ZN2at6native29vectorized_elementwise_kernelILi2ENS0_13AUnaryFunctorIN3c108BFloat16ES4_bZZZNS0_22logical_or_kernel_cudaERNS_14TensorIteratorEENKUlvE0_clEvENKUlvE8_clEvEUlS4_S4_E_EESt5arrayIPcLm2EEEEviT0_T1_,"ax",@progbits
	.sectioninfo	@"SHI_REGISTERS=28"
	.align	128
        .global         _ZN2at6native29vectorized_elementwise_kernelILi2ENS0_13AUnaryFunctorIN3c108BFloat16ES4_bZZZNS0_22logical_or_kernel_cudaERNS_14TensorIteratorEENKUlvE0_clEvENKUlvE8_clEvEUlS4_S4_E_EESt5arrayIPcLm2EEEEviT0_T1_
        .type           _ZN2at6native29vectorized_elementwise_kernelILi2ENS0_13AUnaryFunctorIN3c108BFloat16ES4_bZZZNS0_22logical_or_kernel_cudaERNS_14TensorIteratorEENKUlvE0_clEvENKUlvE8_clEvEUlS4_S4_E_EESt5arrayIPcLm2EEEEviT0_T1_,@function
        .size           _ZN2at6native29vectorized_elementwise_kernelILi2ENS0_13AUnaryFunctorIN3c108BFloat16ES4_bZZZNS0_22logical_or_kernel_cudaERNS_14TensorIteratorEENKUlvE0_clEvENKUlvE8_clEvEUlS4_S4_E_EESt5arrayIPcLm2EEEEviT0_T1_,(.L_x_41945 - _ZN2at6native29vectorized_elementwise_kernelILi2ENS0_13AUnaryFunctorIN3c108BFloat16ES4_bZZZNS0_22logical_or_kernel_cudaERNS_14TensorIteratorEENKUlvE0_clEvENKUlvE8_clEvEUlS4_S4_E_EESt5arrayIPcLm2EEEEviT0_T1_)
        .other          _ZN2at6native29vectorized_elementwise_kernelILi2ENS0_13AUnaryFunctorIN3c108BFloat16ES4_bZZZNS0_22logical_or_kernel_cudaERNS_14TensorIteratorEENKUlvE0_clEvENKUlvE8_clEvEUlS4_S4_E_EESt5arrayIPcLm2EEEEviT0_T1_,@"STO_CUDA_ENTRY STV_DEFAULT"
_ZN2at6native29vectorized_elementwise_kernelILi2ENS0_13AUnaryFunctorIN3c108BFloat16ES4_bZZZNS0_22logical_or_kernel_cudaERNS_14TensorIteratorEENKUlvE0_clEvENKUlvE8_clEvEUlS4_S4_E_EESt5arrayIPcLm2EEEEviT0_T1_:
.text._ZN2at6native29vectorized_elementwise_kernelILi2ENS0_13AUnaryFunctorIN3c108BFloat16ES4_bZZZNS0_22logical_or_kernel_cudaERNS_14TensorIteratorEENKUlvE0_clEvENKUlvE8_clEvEUlS4_S4_E_EESt5arrayIPcLm2EEEEviT0_T1_:
        /* <DEDUP_REMOVED lines=11> */
[----:B------:R0:W2:Y:S04]  /*00b0*/  LDG.E R6, [R4.64] ;  /* 0x0000000604067981 */ /* 0x0000a8000c1e1900 */
[----:B------:R0:W3:Y:S04]  /*00c0*/  LDG.E R7, [R4.64+0x200] ;  /* 0x0002000604077981 */ /* 0x0000e8000c1e1900 */
[----:B------:R0:W4:Y:S04]  /*00d0*/  LDG.E R8, [R4.64+0x400] ;  /* 0x0004000604087981 */ /* 0x000128000c1e1900 */
[----:B------:R0:W5:Y:S01]  /*00e0*/  LDG.E R9, [R4.64+0x600] ;  /* 0x0006000604097981 */ /* 0x000162000c1e1900 */
[----:B------:R-:W-:Y:S01]  /*00f0*/  ULDC.U16 UR4, c[0x0][0x166] ;  /* 0x0000598000047ab9 */ /* 0x000fe20000000400 */
[----:B------:R-:W-:Y:S01]  /*0100*/  IADD3 R2, P1, R0, c[0x0][0x168], RZ ;  /* 0x00005a0000027a10 */ /* 0x000fe20007f3e0ff */
[----:B------:R-:W-:-:S04]  /*0110*/  UPRMT UR4, URZ, 0x5410, UR4 ;  /* 0x000054103f047896 */ /* 0x000fc80008000004 */
[----:B------:R-:W-:Y:S02]  /*0120*/  IMAD.X R3, RZ, RZ, c[0x0][0x16c], P1 ;  /* 0x00005b00ff037624 */ /* 0x000fe400008e06ff */
[----:B------:R-:W-:Y:S01]  /*0130*/  FSETP.NEU.FTZ.AND P0, PT, RZ, UR4, PT ;  /* 0x00000004ff007c0b */ /* 0x000fe2000bf1d000 */
[----:B0-----:R-:W-:Y:S02]  /*0140*/  IMAD.MOV.U32 R4, RZ, RZ, 0x1 ;  /* 0x00000001ff047424 */ /* 0x001fe400078e00ff */
[----:B------:R-:W-:Y:S02]  /*0150*/  IMAD.MOV.U32 R5, RZ, RZ, 0x1 ;  /* 0x00000001ff057424 */ /* 0x000fe400078e00ff */
[----:B------:R-:W-:-:S04]  /*0160*/  IMAD.WIDE R2, R11, 0x2, R2 ;  /* 0x000000020b027825 */ /* 0x000fc800078e0202 */
[----:B------:R-:W-:-:S04]  /*0170*/  IMAD.MOV.U32 R11, RZ, RZ, 0x1 ;  /* 0x00000001ff0b7424 */ /* 0x000fc800078e00ff */
[----:B--2---:R-:W-:-:S04]  /*0180*/  @!P0 PRMT R0, RZ, 0x5410, R6 ;  /* 0x00005410ff008816 */ /* 0x004fc80000000006 */
[----:B------:R-:W-:Y:S02]  /*0190*/  @!P0 FSETP.NEU.FTZ.AND P6, PT, R0, RZ, PT ;  /* 0x000000ff0000820b */ /* 0x000fe40003fdd000 */
[----:B------:R-:W-:Y:S01]  /*01a0*/  @!P0 PRMT R0, RZ, 0x7610, R6 ;  /* 0x00007610ff008816 */ /* 0x000fe20000000006 */
[----:B------:R-:W-:Y:S01]  /*01b0*/  IMAD.MOV.U32 R6, RZ, RZ, 0x1 ;  /* 0x00000001ff067424 */ /* 0x000fe200078e00ff */
[----:B------:R-:W-:Y:S02]  /*01c0*/  @!P0 SEL R5, RZ, 0x1, !P6 ;  /* 0x00000001ff058807 */ /* 0x000fe40007000000 */
[----:B------:R-:W-:Y:S02]  /*01d0*/  @!P0 FSETP.NEU.FTZ.AND P1, PT, R0, RZ, PT ;  /* 0x000000ff0000820b */ /* 0x000fe40003f3d000 */
[----:B---3--:R-:W-:-:S04]  /*01e0*/  @!P0 PRMT R0, RZ, 0x5410, R7 ;  /* 0x00005410ff008816 */ /* 0x008fc80000000007 */
[----:B------:R-:W-:Y:S02]  /*01f0*/  @!P0 FSETP.NEU.FTZ.AND P2, PT, R0, RZ, PT ;  /* 0x000000ff0000820b */ /* 0x000fe40003f5d000 */
[----:B------:R-:W-:Y:S01]  /*0200*/  @!P0 PRMT R0, RZ, 0x7610, R7 ;  /* 0x00007610ff008816 */ /* 0x000fe20000000007 */
[----:B------:R-:W-:Y:S01]  /*0210*/  IMAD.MOV.U32 R7, RZ, RZ, 0x1 ;  /* 0x00000001ff077424 */ /* 0x000fe200078e00ff */
[----:B------:R-:W-:Y:S02]  /*0220*/  @!P0 SEL R7, RZ, 0x1, !P2 ;  /* 0x00000001ff078807 */ /* 0x000fe40005000000 */
[----:B------:R-:W-:Y:S02]  /*0230*/  @!P0 FSETP.NEU.FTZ.AND P3, PT, R0, RZ, PT ;  /* 0x000000ff0000820b */ /* 0x000fe40003f7d000 */
[----:B----4-:R-:W-:-:S04]  /*0240*/  @!P0 PRMT R0, RZ, 0x5410, R8 ;  /* 0x00005410ff008816 */ /* 0x010fc80000000008 */
[----:B------:R-:W-:Y:S02]  /*0250*/  @!P0 FSETP.NEU.FTZ.AND P4, PT, R0, RZ, PT ;  /* 0x000000ff0000820b */ /* 0x000fe40003f9d000 */
[----:B------:R-:W-:Y:S01]  /*0260*/  @!P0 PRMT R0, RZ, 0x7610, R8 ;  /* 0x00007610ff008816 */ /* 0x000fe20000000008 */
[----:B------:R-:W-:-:S03]  /*0270*/  IMAD.MOV.U32 R8, RZ, RZ, 0x1 ;  /* 0x00000001ff087424 */ /* 0x000fc600078e00ff */
[----:B------:R-:W-:Y:S02]  /*0280*/  @!P0 FSETP.NEU.FTZ.AND P5, PT, R0, RZ, PT ;  /* 0x000000ff0000820b */ /* 0x000fe40003fbd000 */
[----:B------:R-:W-:Y:S02]  /*0290*/  PRMT R0, R4, 0x7610, R0 ;  /* 0x0000761004007816 */ /* 0x000fe40000000000 */
[--C-:B-----5:R-:W-:Y:S02]  /*02a0*/  @!P0 PRMT R4, RZ, 0x5410, R9.reuse ;  /* 0x00005410ff048816 */ /* 0x120fe40000000009 */
[----:B------:R-:W-:Y:S02]  /*02b0*/  @!P0 SEL R0, RZ, 0x1, !P1 ;  /* 0x00000001ff008807 */ /* 0x000fe40004800000 */
[----:B------:R-:W-:Y:S02]  /*02c0*/  @!P0 FSETP.NEU.FTZ.AND P6, PT, R4, RZ, PT ;  /* 0x000000ff0400820b */ /* 0x000fe40003fdd000 */
[----:B------:R-:W-:Y:S01]  /*02d0*/  @!P0 PRMT R4, RZ, 0x7610, R9 ;  /* 0x00007610ff048816 */ /* 0x000fe20000000009 */
[----:B------:R-:W-:Y:S01]  /*02e0*/  IMAD.MOV.U32 R9, RZ, RZ, 0x1 ;  /* 0x00000001ff097424 */ /* 0x000fe200078e00ff */
[----:B------:R-:W-:-:S02]  /*02f0*/  @!P0 SEL R6, RZ, 0x1, !P5 ;  /* 0x00000001ff068807 */ /* 0x000fc40006800000 */
[----:B------:R-:W-:Y:S01]  /*0300*/  @!P0 FSETP.NEU.FTZ.AND P1, PT, R4, RZ, PT ;  /* 0x000000ff0400820b */ /* 0x000fe20003f3d000 */
[----:B------:R-:W-:Y:S01]  /*0310*/  IMAD.MOV.U32 R4, RZ, RZ, 0x1 ;  /* 0x00000001ff047424 */ /* 0x000fe200078e00ff */
[----:B------:R-:W-:Y:S02]  /*0320*/  @!P0 SEL R4, RZ, 0x1, !P3 ;  /* 0x00000001ff048807 */ /* 0x000fe40005800000 */
[----:B------:R-:W-:Y:S02]  /*0330*/  @!P0 SEL R9, RZ, 0x1, !P4 ;  /* 0x00000001ff098807 */ /* 0x000fe40006000000 */
[----:B------:R-:W-:Y:S02]  /*0340*/  @!P0 SEL R11, RZ, 0x1, !P6 ;  /* 0x00000001ff0b8807 */ /* 0x000fe40007000000 */
[----:B------:R-:W-:Y:S02]  /*0350*/  @!P0 SEL R8, RZ, 0x1, !P1 ;  /* 0x00000001ff088807 */ /* 0x000fe40004800000 */
[----:B------:R-:W-:-:S02]  /*0360*/  PRMT R5, R0, 0x7604, R5 ;  /* 0x0000760400057816 */ /* 0x000fc40000000005 */
        /* <DEDUP_REMOVED lines=8> */
.L_x_14386:
        /* <DEDUP_REMOVED lines=11> */
[----:B------:R-:W-:-:S05]  /*04a0*/  @!P6 IMAD.WIDE.U32 R8, R8, R9, c[0x0][0x170] ;  /* 0x00005c000808e625 */ /* 0x000fca00078e0009 */
[----:B------:R0:W5:Y:S07]  /*04b0*/  @!P6 LDG.E.U16 R17, [R8.64] ;  /* 0x000000060811e981 */ /* 0x00016e000c1e1500 */
        /* <DEDUP_REMOVED lines=12> */
[----:B------:R-:W-:Y:S01]  /*0580*/  @!P4 IMAD.MOV.U32 R21, RZ, RZ, 0x2 ;  /* 0x00000002ff15c424 */ /* 0x000fe200078e00ff */
[----:B------:R-:W-:Y:S01]  /*0590*/  PRMT R11, RZ, 0x7610, R11 ;  /* 0x00007610ff0b7816 */ /* 0x000fe2000000000b */
[----:B------:R-:W-:-:S10]  /*05a0*/  @!P5 IMAD.MOV.U32 R3, RZ, RZ, 0x2 ;  /* 0x00000002ff03d424 */ /* 0x000fd400078e00ff */
        /* <DEDUP_REMOVED lines=8> */
[----:B------:R2:W5:Y:S01]  /*0630*/  @!P5 LDG.E.U16 R18, [R2.64] ;  /* 0x000000060212d981 */ /* 0x000562000c1e1500 */
[----:B0-----:R-:W-:Y:S02]  /*0640*/  @!P2 IMAD.MOV.U32 R9, RZ, RZ, 0x2 ;  /* 0x00000002ff09a424 */ /* 0x001fe400078e00ff */
[----:B------:R-:W-:Y:S02]  /*0650*/  @!P6 IMAD.IADD R8, R0, 0x1, R7 ;  /* 0x000000010008e824 */ /* 0x000fe400078e0207 */
[----:B------:R-:W-:-:S02]  /*0660*/  @!P6 IMAD.MOV.U32 R25, RZ, RZ, 0x2 ;  /* 0x00000002ff19e424 */ /* 0x000fc400078e00ff */
[----:B-1----:R-:W-:Y:S01]  /*0670*/  @!P0 IMAD.MOV.U32 R20, RZ, RZ, 0x2 ;  /* 0x00000002ff148424 */ /* 0x002fe200078e00ff */
[----:B------:R-:W-:Y:S01]  /*0680*/  PRMT R12, RZ, 0x7610, R12 ;  /* 0x00007610ff0c7816 */ /* 0x000fe2000000000c */
[----:B--2---:R-:W-:Y:S01]  /*0690*/  @!P3 IMAD.WIDE.U32 R2, R5, R22, c[0x0][0x170] ;  /* 0x00005c000502b625 */ /* 0x004fe200078e0016 */
[----:B------:R-:W-:-:S03]  /*06a0*/  PRMT R22, RZ, 0x7610, R22 ;  /* 0x00007610ff167816 */ /* 0x000fc60000000016 */
[----:B------:R-:W-:-:S04]  /*06b0*/  @!P2 IMAD.WIDE.U32 R4, R4, R9, c[0x0][0x170] ;  /* 0x00005c000404a625 */ /* 0x000fc800078e0009 */
[----:B------:R-:W-:-:S04]  /*06c0*/  @!P6 IMAD.WIDE.U32 R8, R8, R25, c[0x0][0x170] ;  /* 0x00005c000808e625 */ /* 0x000fc800078e0019 */
[----:B------:R-:W-:Y:S01]  /*06d0*/  @!P0 IMAD.WIDE.U32 R20, R19, R20, c[0x0][0x170] ;  /* 0x00005c0013148625 */ /* 0x000fe200078e0014 */
[----:B------:R0:W5:Y:S04]  /*06e0*/  @!P6 LDG.E.U16 R12, [R8.64] ;  /* 0x00000006080ce981 */ /* 0x000168000c1e1500 */
[----:B------:R0:W5:Y:S01]  /*06f0*/  @!P0 LDG.E.U16 R22, [R20.64] ;  /* 0x0000000614168981 */ /* 0x000162000c1e1500 */
[----:B------:R-:W-:Y:S01]  /*0700*/  PRMT R16, RZ, 0x7610, R16 ;  /* 0x00007610ff107816 */ /* 0x000fe20000000010 */
[----:B------:R-:W-:Y:S01]  /*0710*/  @!P1 IMAD.MOV.U32 R23, RZ, RZ, 0x2 ;  /* 0x00000002ff179424 */ /* 0x000fe200078e00ff */
[----:B------:R-:W-:Y:S02]  /*0720*/  PRMT R15, RZ, 0x7610, R15 ;  /* 0x00007610ff0f7816 */ /* 0x000fe4000000000f */
[----:B------:R-:W-:Y:S01]  /*0730*/  PRMT R14, RZ, 0x7610, R14 ;  /* 0x00007610ff0e7816 */ /* 0x000fe2000000000e */
[----:B------:R-:W-:Y:S01]  /*0740*/  @!P1 IMAD.WIDE.U32 R6, R6, R23, c[0x0][0x170] ;  /* 0x00005c0006069625 */ /* 0x000fe200078e0017 */
[----:B------:R1:W5:Y:S01]  /*0750*/  @!P3 LDG.E.U16 R16, [R2.64] ;  /* 0x000000060210b981 */ /* 0x000362000c1e1500 */
[C---:B------:R-:W-:Y:S01]  /*0760*/  IADD3 R19, R13.reuse, 0x80, RZ ;  /* 0x000000800d137810 */ /* 0x040fe20007ffe0ff */
[----:B------:R-:W-:Y:S01]  /*0770*/  BSSY B0, `(.L_x_14387) ;  /* 0x0000014000007945 */ /* 0x000fe20003800000 */
[----:B------:R-:W-:Y:S01]  /*0780*/  IADD3 R23, R13, 0x100, RZ ;  /* 0x000001000d177810 */ /* 0x000fe20007ffe0ff */
[----:B------:R2:W5:Y:S01]  /*0790*/  @!P2 LDG.E.U16 R15, [R4.64] ;  /* 0x00000006040fa981 */ /* 0x000562000c1e1500 */
[----:B------:R-:W-:-:S03]  /*07a0*/  ISETP.GE.AND P5, PT, R19, R10, PT ;  /* 0x0000000a1300720c */ /* 0x000fc60003fa6270 */
[----:B------:R0:W5:Y:S01]  /*07b0*/  @!P1 LDG.E.U16 R14, [R6.64] ;  /* 0x00000006060e9981 */ /* 0x000162000c1e1500 */
[C---:B-1----:R-:W-:Y:S02]  /*07c0*/  IADD3 R3, R13.reuse, 0x180, RZ ;  /* 0x000001800d037810 */ /* 0x042fe40007ffe0ff */
[----:B--2---:R-:W-:Y:S02]  /*07d0*/  IADD3 R5, R13, 0x200, RZ ;  /* 0x000002000d057810 */ /* 0x004fe40007ffe0ff */
[-C--:B------:R-:W-:Y:S02]  /*07e0*/  ISETP.GE.AND P1, PT, R3, R10.reuse, PT ;  /* 0x0000000a0300720c */ /* 0x080fe40003f26270 */
[-C--:B------:R-:W-:Y:S02]  /*07f0*/  ISETP.GE.AND P4, PT, R23, R10.reuse, PT ;  /* 0x0000000a1700720c */ /* 0x080fe40003f86270 */
[----:B------:R-:W-:Y:S02]  /*0800*/  ISETP.GE.AND P2, PT, R5, R10, PT ;  /* 0x0000000a0500720c */ /* 0x000fe40003f46270 */
[----:B------:R-:W-:Y:S01]  /*0810*/  IADD3 R3, R13, 0x280, RZ ;  /* 0x000002800d037810 */ /* 0x000fe20007ffe0ff */
[----:B------:R-:W-:Y:S05]  /*0820*/  @P0 BRA `(.L_x_14388) ;  /* 0x0000008000000947 */ /* 0x000fea0003800000 */
[----:B0-----:R-:W-:Y:S01]  /*0830*/  ULDC.U16 UR4, c[0x0][0x166] ;  /* 0x0000598000047ab9 */ /* 0x001fe20000000400 */
[----:B------:R-:W-:Y:S01]  /*0840*/  IMAD.MOV.U32 R4, RZ, RZ, 0x1 ;  /* 0x00000001ff047424 */ /* 0x000fe200078e00ff */
[----:B------:R-:W-:-:S06]  /*0850*/  UPRMT UR4, URZ, 0x5410, UR4 ;  /* 0x000054103f047896 */ /* 0x000fcc0008000004 */
[----:B------:R-:W-:-:S13]  /*0860*/  FSETP.NEU.FTZ.AND P6, PT, RZ, UR4, PT ;  /* 0x00000004ff007c0b */ /* 0x000fda000bfdd000 */
[----:B-----5:R-:W-:-:S04]  /*0870*/  @!P6 PRMT R22, RZ, 0x5410, R22 ;  /* 0x00005410ff16e816 */ /* 0x020fc80000000016 */
[----:B------:R-:W-:-:S04]  /*0880*/  @!P6 FSETP.NEU.FTZ.AND P3, PT, R22, RZ, PT ;  /* 0x000000ff1600e20b */ /* 0x000fc80003f7d000 */
[----:B------:R-:W-:-:S04]  /*0890*/  @!P6 SEL R2, RZ, 0x1, !P3 ;  /* 0x00000001ff02e807 */ /* 0x000fc80005800000 */
[----:B------:R-:W-:Y:S02]  /*08a0*/  @!P6 PRMT R4, R2, 0x7610, R4 ;  /* 0x000076100204e816 */ /* 0x000fe40000000004 */
.L_x_14388:
[----:B0-----:R-:W-:Y:S05]  /*08b0*/  BSYNC B0 ;  /* 0x0000000000007941 */ /* 0x001fea0003800000 */
.L_x_14387:
[----:B------:R-:W-:Y:S01]  /*08c0*/  BSSY B0, `(.L_x_14389) ;  /* 0x000000c000007945 */ /* 0x000fe20003800000 */
[----:B------:R-:W-:Y:S02]  /*08d0*/  ISETP.GE.AND P3, PT, R3, R10, PT ;  /* 0x0000000a0300720c */ /* 0x000fe40003f66270 */
[----:B------:R-:W-:Y:S01]  /*08e0*/  IADD3 R3, R13, 0x300, RZ ;  /* 0x000003000d037810 */ /* 0x000fe20007ffe0ff */
        /* <DEDUP_REMOVED lines=9> */
.L_x_14390:
[----:B------:R-:W-:Y:S05]  /*0980*/  BSYNC B0 ;  /* 0x0000000000007941 */ /* 0x000fea0003800000 */
.L_x_14389:
[----:B------:R-:W-:Y:S01]  /*0990*/  BSSY B0, `(.L_x_14391) ;  /* 0x000000d000007945 */ /* 0x000fe20003800000 */
[----:B------:R-:W-:Y:S01]  /*09a0*/  ISETP.GE.AND P5, PT, R3, R10, PT ;  /* 0x0000000a0300720c */ /* 0x000fe20003fa6270 */
[----:B------:R-:W-:Y:S01]  /*09b0*/  @!P0 IMAD.IADD R2, R0, 0x1, R13 ;  /* 0x0000000100028824 */ /* 0x000fe200078e020d */
        /* <DEDUP_REMOVED lines=10> */
.L_x_14392:
[----:B------:R-:W-:Y:S05]  /*0a60*/  BSYNC B0 ;  /* 0x0000000000007941 */ /* 0x000fea0003800000 */
.L_x_14391:
[----:B------:R-:W-:Y:S01]  /*0a70*/  @!P0 IADD3 R2, P6, R2, c[0x0][0x168], RZ ;  /* 0x00005a0002028a10 */ /* 0x000fe20007fde0ff */
[----:B------:R-:W-:Y:S01]  /*0a80*/  BSSY B0, `(.L_x_14393) ;  /* 0x000000c000007945 */ /* 0x000fe20003800000 */
[----:B------:R-:W-:-:S03]  /*0a90*/  ISETP.GE.AND P4, PT, R3, R10, PT ;  /* 0x0000000a0300720c */ /* 0x000fc60003f86270 */
[----:B------:R-:W-:Y:S01]  /*0aa0*/  @!P0 IMAD.X R3, RZ, RZ, c[0x0][0x16c], P6 ;  /* 0x00005b00ff038624 */ /* 0x000fe200030e06ff */
        /* <DEDUP_REMOVED lines=9> */
.L_x_14394:
[----:B------:R-:W-:Y:S05]  /*0b40*/  BSYNC B0 ;  /* 0x0000000000007941 */ /* 0x000fea0003800000 */
.L_x_14393:
        /* <DEDUP_REMOVED lines=10> */
.L_x_14396:
[----:B------:R-:W-:Y:S05]  /*0bf0*/  BSYNC B0 ;  /* 0x0000000000007941 */ /* 0x000fea0003800000 */
.L_x_14395:
        /* <DEDUP_REMOVED lines=10> */
.L_x_14398:
[----:B------:R-:W-:Y:S05]  /*0ca0*/  BSYNC B0 ;  /* 0x0000000000007941 */ /* 0x000fea0003800000 */
.L_x_14397:
        /* <DEDUP_REMOVED lines=11> */
.L_x_14400:
[----:B------:R-:W-:Y:S05]  /*0d60*/  BSYNC B0 ;  /* 0x0000000000007941 */ /* 0x000fea0003800000 */
.L_x_14399:
        /* <DEDUP_REMOVED lines=10> */
.L_x_14402:
[----:B------:R-:W-:Y:S05]  /*0e10*/  BSYNC B0 ;  /* 0x0000000000007941 */ /* 0x000fea0003800000 */
.L_x_14401:
[----:B------:R-:W-:Y:S01]  /*0e20*/  @!P0 IADD3 R13, R13, 0x80, RZ ;  /* 0x000000800d0d8810 */ /* 0x000fe20007ffe0ff */
[----:B------:R0:W-:Y:S01]  /*0e30*/  @!P0 STG.E.U8 [R2.64], R4 ;  /* 0x0000000402008986 */ /* 0x0001e2000c101106 */
[----:B------:R-:W-:Y:S01]  /*0e40*/  BSSY B0, `(.L_x_14403) ;  /* 0x000002d000007945 */ /* 0x000fe20003800000 */
[----:B------:R-:W-:Y:S01]  /*0e50*/  BSSY B1, `(.L_x_14404) ;  /* 0x0000025000017945 */ /* 0x000fe20003800000 */
[----:B------:R-:W-:-:S13]  /*0e60*/  ISETP.GE.AND P0, PT, R13, R10, PT ;  /* 0x0000000a0d00720c */ /* 0x000fda0003f06270 */
        /* <DEDUP_REMOVED lines=13> */
.L_x_14405:
[----:B0-----:R-:W-:-:S13]  /*0f40*/  ISETP.GE.AND P0, PT, R13, R10, PT ;  /* 0x0000000a0d00720c */ /* 0x001fda0003f06270 */
[----:B------:R-:W-:Y:S05]  /*0f50*/  @P0 BRA `(.L_x_14407) ;  /* 0x000000c000000947 */ /* 0x000fea0003800000 */
[----:B------:R-:W-:Y:S01]  /*0f60*/  IMAD.IADD R2, R0, 0x1, R13 ;  /* 0x0000000100027824 */ /* 0x000fe200078e020d */
[----:B------:R-:W-:-:S04]  /*0f70*/  IADD3 R13, R13, 0x80, RZ ;  /* 0x000000800d0d7810 */ /* 0x000fc80007ffe0ff */
[----:B------:R-:W-:-:S05]  /*0f80*/  IADD3 R2, P0, R2, c[0x0][0x168], RZ ;  /* 0x00005a0002027a10 */ /* 0x000fca0007f1e0ff */
[----:B------:R-:W-:-:S05]  /*0f90*/  IMAD.X R3, RZ, RZ, c[0x0][0x16c], P0 ;  /* 0x00005b00ff037624 */ /* 0x000fca00000e06ff */
[----:B------:R0:W-:Y:S03]  /*0fa0*/  STG.E.U8 [R2.64], R8 ;  /* 0x0000000802007986 */ /* 0x0001e6000c101106 */
.L_x_14406:
[----:B------:R-:W-:-:S13]  /*0fb0*/  ISETP.GE.AND P0, PT, R13, R10, PT ;  /* 0x0000000a0d00720c */ /* 0x000fda0003f06270 */
[----:B------:R-:W-:Y:S05]  /*0fc0*/  @P0 BRA `(.L_x_14408) ;  /* 0x000000d000000947 */ /* 0x000fea0003800000 */
[----:B0-----:R-:W-:Y:S01]  /*0fd0*/  IMAD.IADD R2, R0, 0x1, R13 ;  /* 0x0000000100027824 */ /* 0x001fe200078e020d */
[----:B------:R-:W-:-:S04]  /*0fe0*/  IADD3 R13, R13, 0x80, RZ ;  /* 0x000000800d0d7810 */ /* 0x000fc80007ffe0ff */
[----:B------:R-:W-:-:S05]  /*0ff0*/  IADD3 R2, P0, R2, c[0x0][0x168], RZ ;  /* 0x00005a0002027a10 */ /* 0x000fca0007f1e0ff */
[----:B------:R-:W-:-:S05]  /*1000*/  IMAD.X R3, RZ, RZ, c[0x0][0x16c], P0 ;  /* 0x00005b00ff037624 */ /* 0x000fca00000e06ff */
[----:B------:R0:W-:Y:S03]  /*1010*/  STG.E.U8 [R2.64], R9 ;  /* 0x0000000902007986 */ /* 0x0001e6000c101106 */
.L_x_14407:
[----:B------:R-:W-:-:S13]  /*1020*/  ISETP.GE.AND P0, PT, R13, R10, PT ;  /* 0x0000000a0d00720c */ /* 0x000fda0003f06270 */
[----:B------:R-:W-:Y:S01]  /*1030*/  @P0 BREAK B1 ;  /* 0x0000000000010942 */ /* 0x000fe20003800000 */
[----:B------:R-:W-:Y:S05]  /*1040*/  @P0 BRA `(.L_x_14409) ;  /* 0x000000c000000947 */ /* 0x000fea0003800000 */
[----:B0-----:R-:W-:Y:S01]  /*1050*/  IMAD.IADD R2, R0, 0x1, R13 ;  /* 0x0000000100027824 */ /* 0x001fe200078e020d */
[----:B------:R-:W-:-:S04]  /*1060*/  IADD3 R13, R13, 0x80, RZ ;  /* 0x000000800d0d7810 */ /* 0x000fc80007ffe0ff */
[----:B------:R-:W-:-:S05]  /*1070*/  IADD3 R2, P0, R2, c[0x0][0x168], RZ ;  /* 0x00005a0002027a10 */ /* 0x000fca0007f1e0ff */
[----:B------:R-:W-:-:S05]  /*1080*/  IMAD.X R3, RZ, RZ, c[0x0][0x16c], P0 ;  /* 0x00005b00ff037624 */ /* 0x000fca00000e06ff */
[----:B-----5:R0:W-:Y:S03]  /*1090*/  STG.E.U8 [R2.64], R11 ;  /* 0x0000000b02007986 */ /* 0x0201e6000c101106 */
.L_x_14408:
[----:B------:R-:W-:Y:S05]  /*10a0*/  BSYNC B1 ;  /* 0x0000000000017941 */ /* 0x000fea0003800000 */
.L_x_14404:
[----:B------:R-:W-:-:S13]  /*10b0*/  ISETP.GE.AND P0, PT, R13, R10, PT ;  /* 0x0000000a0d00720c */ /* 0x000fda0003f06270 */
[----:B0-----:R-:W-:Y:S01]  /*10c0*/  @!P0 IMAD.IADD R2, R0, 0x1, R13 ;  /* 0x0000000100028824 */ /* 0x001fe200078e020d */
[----:B------:R-:W-:-:S04]  /*10d0*/  @!P0 IADD3 R13, R13, 0x80, RZ ;  /* 0x000000800d0d8810 */ /* 0x000fc80007ffe0ff */
[----:B------:R-:W-:-:S05]  /*10e0*/  @!P0 IADD3 R2, P1, R2, c[0x0][0x168], RZ ;  /* 0x00005a0002028a10 */ /* 0x000fca0007f3e0ff */
[----:B------:R-:W-:-:S05]  /*10f0*/  @!P0 IMAD.X R3, RZ, RZ, c[0x0][0x16c], P1 ;  /* 0x00005b00ff038624 */ /* 0x000fca00008e06ff */
[----:B-----5:R0:W-:Y:S03]  /*1100*/  @!P0 STG.E.U8 [R2.64], R14 ;  /* 0x0000000e02008986 */ /* 0x0201e6000c101106 */
.L_x_14409:
[----:B------:R-:W-:Y:S05]  /*1110*/  BSYNC B0 ;  /* 0x0000000000007941 */ /* 0x000fea0003800000 */
.L_x_14403:
[----:B------:R-:W-:Y:S01]  /*1120*/  WARPSYNC 0xffffffff ;  /* 0xffffffff00007948 */ /* 0x000fe20003800000 */
[----:B------:R-:W-:-:S13]  /*1130*/  ISETP.GE.AND P0, PT, R13, R10, PT ;  /* 0x0000000a0d00720c */ /* 0x000fda0003f06270 */
[----:B------:R-:W-:Y:S05]  /*1140*/  @P0 EXIT ;  /* 0x000000000000094d */ /* 0x000fea0003800000 */
[----:B------:R-:W-:-:S05]  /*1150*/  IMAD.IADD R0, R0, 0x1, R13 ;  /* 0x0000000100007824 */ /* 0x000fca00078e020d */
[----:B0-----:R-:W-:-:S05]  /*1160*/  IADD3 R2, P0, R0, c[0x0][0x168], RZ ;  /* 0x00005a0000027a10 */ /* 0x001fca0007f1e0ff */
[----:B------:R-:W-:-:S05]  /*1170*/  IMAD.X R3, RZ, RZ, c[0x0][0x16c], P0 ;  /* 0x00005b00ff037624 */ /* 0x000fca00000e06ff */
[----:B------:R-:W-:Y:S01]  /*1180*/  STG.E.U8 [R2.64], R7 ;  /* 0x0000000702007986 */ /* 0x000fe2000c101106 */
[----:B------:R-:W-:Y:S05]  /*1190*/  EXIT ;  /* 0x000000000000794d */ /* 0x000fea0003800000 */
.L_x_14410:
        /* <DEDUP_REMOVED lines=14> */
.L_x_41945:


//--------------------- .text._ZN2at6native29vectorized_elementwise_kernelILi4ENS0_13AUnaryFunctorIN3c108BFloat16ES4_bZZZNS0_22logical_or_kernel_cudaERNS_14TensorIteratorEENKUlvE0_clEvENKUlvE8_clEvEUlS4_S4_E_EESt5arrayIPcLm2EEEEviT0_T1_ --------------------------
	.section	.text._ZN2at6native29vectorized_elementwise_kernelILi4ENS0_13AUnaryFunctorIN3c108BFloat16ES4_bZZZNS0_22logical_or_kernel_cudaERNS_14TensorIteratorEENKUlvE0_clEvENKUlvE8_clEvEUlS4_S4_E_EESt5arrayIPcLm2EEEEviT0_T1_,"ax",@progbits
	.sectioninfo	@"SHI_REGISTERS=28"
	.align	128
        .global         _ZN2at6native29vectorized_elementwise_kernelILi4ENS0_13AUnaryFunctorIN3c108BFloat16ES4_bZZZNS0_22logical_or_kernel_cudaERNS_14TensorIteratorEENKUlvE0_clEvENKUlvE8_clEvEUlS4_S4_E_EESt5arrayIPcLm2EEEEviT0_T1_
        .type           _ZN2at6native29vectorized_elementwise_kernelILi4ENS0_13AUnaryFunctorIN3c108BFloat16ES4_bZZZNS0_22logical_or_kernel_cudaERNS_14TensorIteratorEENKUlvE0_clEvENKUlvE8_clEvEUlS4_S4_E_EESt5arrayIPcLm2EEEEviT0_T1_,@function
        .size           _ZN2at6native29vectorized_elementwise_kernelILi4ENS0_13AUnaryFunctorIN3c108BFloat16ES4_bZZZNS0_22logical_or_kernel_cudaERNS_14TensorIteratorEENKUlvE0_clEvENKUlvE8_clEvEUlS4_S4_E_EESt5arrayIPcLm2EEEEviT0_T1_,(.L_x_41946 - _ZN2at6native29vectorized_elementwise_kernelILi4ENS0_13AUnaryFunctorIN3c108BFloat16ES4_bZZZNS0_22logical_or_kernel_cudaERNS_14TensorIteratorEENKUlvE0_clEvENKUlvE8_clEvEUlS4_S4_E_EESt5arrayIPcLm2EEEEviT0_T1_)
        .other          _ZN2at6native29vectorized_elementwise_kernelILi4ENS0_13AUnaryFunctorIN3c108BFloat16ES4_bZZZNS0_22logical_or_kernel_cudaERNS_14TensorIteratorEENKUlvE0_clEvENKUlvE8_clEvEUlS4_S4_E_EESt5arrayIPcLm2EEEEviT0_T1_,@"STO_CUDA_ENTRY STV_DEFAULT"
_ZN2at6native29vectorized_elementwise_kernelILi4ENS0_13AUnaryFunctorIN3c108BFloat16ES4_bZZZNS0_22logical_or_kernel_cudaERNS_14TensorIteratorEENKUlvE0_clEvENKUlvE8_clEvEUlS4_S4_E_EESt5arrayIPcLm2EEEEviT0_T1_:
.text._ZN2at6native29vectorized_elementwise_kernelILi4ENS0_13AUnaryFunctorIN3c108BFloat16ES4_bZZZNS0_22logical_or_kernel_cudaERNS_14TensorIteratorEENKUlvE0_clEvENKUlvE8_clEvEUlS4_S4_E_EESt5arrayIPcLm2EEEEviT0_T1_:
        /* <DEDUP_REMOVED lines=15> */
[----:B------:R-:W-:-:S13]  /*00f0*/  FSETP.NEU.FTZ.AND P0, PT, RZ, UR4, PT ;  /* 0x00000004ff007c0b */ /* 0x000fda000bf1d000 */
[--C-:B--2---:R-:W-:Y:S02]  /*0100*/  @!P0 PRMT R6, RZ, 0x5410, R8.reuse ;  /* 0x00005410ff068816 */ /* 0x104fe40000000008 */
[----:B------:R-:W-:Y:S01]  /*0110*/  @!P0 PRMT R3, RZ, 0x7610, R8 ;  /* 0x00007610ff038816 */ /* 0x000fe20000000008 */
[----:B------:R-:W-:Y:S01]  /*0120*/  IMAD.MOV.U32 R8, RZ, RZ, 0x1 ;  /* 0x00000001ff087424 */ /* 0x000fe200078e00ff */
[----:B------:R-:W-:Y:S01]  /*0130*/  @!P0 FSETP.NEU.FTZ.AND P3, PT, R6, RZ, PT ;  /* 0x000000ff0600820b */ /* 0x000fe20003f7d000 */
[----:B------:R-:W-:Y:S01]  /*0140*/  IMAD.MOV.U32 R6, RZ, RZ, 0x1 ;  /* 0x00000001ff067424 */ /* 0x000fe200078e00ff */
[----:B------:R-:W-:Y:S02]  /*0150*/  @!P0 FSETP.NEU.FTZ.AND P4, PT, R3, RZ, PT ;  /* 0x000000ff0300820b */ /* 0x000fe40003f9d000 */
[----:B------:R-:W-:Y:S02]  /*0160*/  @!P0 PRMT R3, RZ, 0x5410, R9 ;  /* 0x00005410ff038816 */ /* 0x000fe40000000009 */
[----:B---3--:R-:W-:-:S02]  /*0170*/  @!P0 PRMT R7, RZ, 0x5410, R4 ;  /* 0x00005410ff078816 */ /* 0x008fc40000000004 */
[----:B------:R-:W-:Y:S02]  /*0180*/  @!P0 FSETP.NEU.FTZ.AND P2, PT, R3, RZ, PT ;  /* 0x000000ff0300820b */ /* 0x000fe40003f5d000 */
[----:B------:R-:W-:Y:S02]  /*0190*/  @!P0 PRMT R3, RZ, 0x7610, R9 ;  /* 0x00007610ff038816 */ /* 0x000fe40000000009 */
[----:B------:R-:W-:Y:S02]  /*01a0*/  PRMT R4, R6, 0x7610, R4 ;  /* 0x0000761006047816 */ /* 0x000fe40000000004 */
[----:B------:R-:W-:Y:S01]  /*01b0*/  @!P0 FSETP.NEU.FTZ.AND P1, PT, R3, RZ, PT ;  /* 0x000000ff0300820b */ /* 0x000fe20003f3d000 */
[----:B------:R-:W-:Y:S01]  /*01c0*/  IMAD.MOV.U32 R3, RZ, RZ, 0x1 ;  /* 0x00000001ff037424 */ /* 0x000fe200078e00ff */
[----:B------:R-:W-:Y:S02]  /*01d0*/  @!P0 PRMT R6, RZ, 0x7610, R4 ;  /* 0x00007610ff068816 */ /* 0x000fe40000000004 */
[----:B------:R-:W-:-:S02]  /*01e0*/  @!P0 SEL R4, RZ, 0x1, !P3 ;  /* 0x00000001ff048807 */ /* 0x000fc40005800000 */
[----:B------:R-:W-:Y:S02]  /*01f0*/  @!P0 SEL R3, RZ, 0x1, !P4 ;  /* 0x00000001ff038807 */ /* 0x000fe40006000000 */
[----:B------:R-:W-:Y:S02]  /*0200*/  @!P0 FSETP.NEU.FTZ.AND P3, PT, R6, RZ, PT ;  /* 0x000000ff0600820b */ /* 0x000fe40003f7d000 */
[----:B------:R-:W-:Y:S01]  /*0210*/  @!P0 FSETP.NEU.FTZ.AND P5, PT, R7, RZ, PT ;  /* 0x000000ff0700820b */ /* 0x000fe20003fbd000 */
[----:B------:R-:W-:Y:S01]  /*0220*/  IMAD.MOV.U32 R7, RZ, RZ, 0x1 ;  /* 0x00000001ff077424 */ /* 0x000fe200078e00ff */
[----:B------:R-:W-:Y:S02]  /*0230*/  PRMT R6, R8, 0x7610, R6 ;  /* 0x0000761008067816 */ /* 0x000fe40000000006 */
[----:B------:R-:W-:Y:S02]  /*0240*/  PRMT R8, R3, 0x7604, R4 ;  /* 0x0000760403087816 */ /* 0x000fe40000000004 */
[----:B------:R-:W-:-:S02]  /*0250*/  @!P0 PRMT R3, RZ, 0x5410, R5 ;  /* 0x00005410ff038816 */ /* 0x000fc40000000005 */
[----:B------:R-:W-:Y:S02]  /*0260*/  @!P0 SEL R7, RZ, 0x1, !P5 ;  /* 0x00000001ff078807 */ /* 0x000fe40006800000 */
[----:B------:R-:W-:Y:S02]  /*0270*/  @!P0 SEL R6, RZ, 0x1, !P3 ;  /* 0x00000001ff068807 */ /* 0x000fe40005800000 */
[----:B------:R-:W-:Y:S01]  /*0280*/  @!P0 FSETP.NEU.FTZ.AND P3, PT, R3, RZ, PT ;  /* 0x000000ff0300820b */ /* 0x000fe20003f7d000 */
[----:B------:R-:W-:Y:S01]  /*0290*/  IMAD.MOV.U32 R3, RZ, RZ, 0x1 ;  /* 0x00000001ff037424 */ /* 0x000fe200078e00ff */
[----:B------:R-:W-:Y:S02]  /*02a0*/  @!P0 PRMT R5, RZ, 0x7610, R5 ;  /* 0x00007610ff058816 */ /* 0x000fe40000000005 */
[----:B------:R-:W-:Y:S01]  /*02b0*/  PRMT R10, R6, 0x7604, R7 ;  /* 0x00007604060a7816 */ /* 0x000fe20000000007 */
[----:B------:R-:W-:Y:S01]  /*02c0*/  IMAD.MOV.U32 R7, RZ, RZ, 0x1 ;  /* 0x00000001ff077424 */ /* 0x000fe200078e00ff */
[----:B------:R-:W-:Y:S01]  /*02d0*/  IADD3 R4, P5, R0, c[0x0][0x168], RZ ;  /* 0x00005a0000047a10 */ /* 0x000fe20007fbe0ff */
[----:B------:R-:W-:Y:S01]  /*02e0*/  IMAD.MOV.U32 R0, RZ, RZ, 0x1 ;  /* 0x00000001ff007424 */ /* 0x000fe200078e00ff */
[----:B------:R-:W-:Y:S01]  /*02f0*/  @!P0 FSETP.NEU.FTZ.AND P4, PT, R5, RZ, PT ;  /* 0x000000ff0500820b */ /* 0x000fe20003f9d000 */
[----:B------:R-:W-:Y:S01]  /*0300*/  IMAD.MOV.U32 R6, RZ, RZ, 0x1 ;  /* 0x00000001ff067424 */ /* 0x000fe200078e00ff */
[----:B------:R-:W-:Y:S01]  /*0310*/  @!P0 SEL R3, RZ, 0x1, !P2 ;  /* 0x00000001ff038807 */ /* 0x000fe20005000000 */
[----:B------:R-:W-:Y:S01]  /*0320*/  IMAD.X R5, RZ, RZ, c[0x0][0x16c], P5 ;  /* 0x00005b00ff057624 */ /* 0x000fe200028e06ff */
[----:B------:R-:W-:-:S02]  /*0330*/  @!P0 SEL R7, RZ, 0x1, !P3 ;  /* 0x00000001ff078807 */ /* 0x000fc40005800000 */
[----:B------:R-:W-:Y:S01]  /*0340*/  PRMT R9, R3, 0x7054, R8 ;  /* 0x0000705403097816 */ /* 0x000fe20000000008 */
[----:B------:R-:W-:Y:S01]  /*0350*/  IMAD.WIDE R2, R2, 0x4, R4 ;  /* 0x0000000402027825 */ /* 0x000fe200078e0204 */
[----:B------:R-:W-:Y:S02]  /*0360*/  PRMT R7, R7, 0x7054, R10 ;  /* 0x0000705407077816 */ /* 0x000fe4000000000a */
[----:B------:R-:W-:Y:S02]  /*0370*/  @!P0 SEL R0, RZ, 0x1, !P1 ;  /* 0x00000001ff008807 */ /* 0x000fe40004800000 */
[----:B------:R-:W-:Y:S02]  /*0380*/  @!P0 SEL R6, RZ, 0x1, !P4 ;  /* 0x00000001ff068807 */ /* 0x000fe40006000000 */
[----:B------:R-:W-:Y:S02]  /*0390*/  PRMT R9, R0, 0x654, R9 ;  /* 0x0000065400097816 */ /* 0x000fe40000000009 */
[----:B------:R-:W-:-:S03]  /*03a0*/  PRMT R7, R6, 0x654, R7 ;  /* 0x0000065406077816 */ /* 0x000fc60000000007 */
[----:B------:R-:W-:Y:S04]  /*03b0*/  STG.E [R2.64], R9 ;  /* 0x0000000902007986 */ /* 0x000fe8000c101906 */
[----:B------:R-:W-:Y:S01]  /*03c0*/  STG.E [R2.64+0x200], R7 ;  /* 0x0002000702007986 */ /* 0x000fe2000c101906 */
[----:B------:R-:W-:Y:S05]  /*03d0*/  EXIT ;  /* 0x000000000000794d */ /* 0x000fea0003800000 */
.L_x_14411:
        /* <DEDUP_REMOVED lines=76> */
.L_x_14413:
[----:B0-----:R-:W-:Y:S05]  /*08a0*/  BSYNC B0 ;  /* 0x0000000000007941 */ /* 0x001fea0003800000 */
.L_x_14412:
        /* <DEDUP_REMOVED lines=12> */
.L_x_14415:
[----:B------:R-:W-:Y:S05]  /*0970*/  BSYNC B0 ;  /* 0x0000000000007941 */ /* 0x000fea0003800000 */
.L_x_14414:
        /* <DEDUP_REMOVED lines=13> */
.L_x_14417:
[----:B------:R-:W-:Y:S05]  /*0a50*/  BSYNC B0 ;  /* 0x0000000000007941 */ /* 0x000fea0003800000 */
.L_x_14416:
        /* <DEDUP_REMOVED lines=13> */
.L_x_14419:
[----:B------:R-:W-:Y:S05]  /*0b30*/  BSYNC B0 ;  /* 0x0000000000007941 */ /* 0x000fea0003800000 */
.L_x_14418:
        /* <DEDUP_REMOVED lines=10> */
.L_x_14421:
[----:B------:R-:W-:Y:S05]  /*0be0*/  BSYNC B0 ;  /* 0x0000000000007941 */ /* 0x000fea0003800000 */
.L_x_14420:
        /* <DEDUP_REMOVED lines=10> */
.L_x_14423:
[----:B------:R-:W-:Y:S05]  /*0c90*/  BSYNC B0 ;  /* 0x0000000000007941 */ /* 0x000fea0003800000 */
.L_x_14422:
        /* <DEDUP_REMOVED lines=11> */
.L_x_14425:
[----:B------:R-:W-:Y:S05]  /*0d50*/  BSYNC B0 ;  /* 0x0000000000007941 */ /* 0x000fea0003800000 */
.L_x_14424:
        /* <DEDUP_REMOVED lines=10> */
.L_x_14427:
[----:B------:R-:W-:Y:S05]  /*0e00*/  BSYNC B0 ;  /* 0x0000000000007941 */ /* 0x000fea0003800000 */
.L_x_14426:
        /* <DEDUP_REMOVED lines=18> */
.L_x_14430:
[----:B0-----:R-:W-:-:S13]  /*0f30*/  ISETP.GE.AND P0, PT, R13, R10, PT ;  /* 0x0000000a0d00720c */ /* 0x001fda0003f06270 */
[----:B------:R-:W-:Y:S05]  /*0f40*/  @P0 BRA `(.L_x_14432) ;  /* 0x000000c000000947 */ /* 0x000fea0003800000 */
[----:B------:R-:W-:Y:S01]  /*0f50*/  IMAD.IADD R2, R0, 0x1, R13 ;  /* 0x0000000100027824 */ /* 0x000fe200078e020d */
[----:B------:R-:W-:-:S04]  /*0f60*/  IADD3 R13, R13, 0x80, RZ ;  /* 0x000000800d0d7810 */ /* 0x000fc80007ffe0ff */
[----:B------:R-:W-:-:S05]  /*0f70*/  IADD3 R2, P0, R2, c[0x0][0x168], RZ ;  /* 0x00005a0002027a10 */ /* 0x000fca0007f1e0ff */
[----:B------:R-:W-:-:S05]  /*0f80*/  IMAD.X R3, RZ, RZ, c[0x0][0x16c], P0 ;  /* 0x00005b00ff037624 */ /* 0x000fca00000e06ff */
[----:B------:R0:W-:Y:S03]  /*0f90*/  STG.E.U8 [R2.64], R8 ;  /* 0x0000000802007986 */ /* 0x0001e6000c101106 */
.L_x_14431:
[----:B------:R-:W-:-:S13]  /*0fa0*/  ISETP.GE.AND P0, PT, R13, R10, PT ;  /* 0x0000000a0d00720c */ /* 0x000fda0003f06270 */
[----:B------:R-:W-:Y:S05]  /*0fb0*/  @P0 BRA `(.L_x_14433) ;  /* 0x000000d000000947 */ /* 0x000fea0003800000 */
[----:B0-----:R-:W-:Y:S01]  /*0fc0*/  IMAD.IADD R2, R0, 0x1, R13 ;  /* 0x0000000100027824 */ /* 0x001fe200078e020d */
[----:B------:R-:W-:-:S04]  /*0fd0*/  IADD3 R13, R13, 0x80, RZ ;  /* 0x000000800d0d7810 */ /* 0x000fc80007ffe0ff */
[----:B------:R-:W-:-:S05]  /*0fe0*/  IADD3 R2, P0, R2, c[0x0][0x168], RZ ;  /* 0x00005a0002027a10 */ /* 0x000fca0007f1e0ff */
[----:B------:R-:W-:-:S05]  /*0ff0*/  IMAD.X R3, RZ, RZ, c[0x0][0x16c], P0 ;  /* 0x00005b00ff037624 */ /* 0x000fca00000e06ff */
[----:B------:R0:W-:Y:S03]  /*1000*/  STG.E.U8 [R2.64], R9 ;  /* 0x0000000902007986 */ /* 0x0001e6000c101106 */
.L_x_14432:
        /* <DEDUP_REMOVED lines=8> */
.L_x_14433:
[----:B------:R-:W-:Y:S05]  /*1090*/  BSYNC B1 ;  /* 0x0000000000017941 */ /* 0x000fea0003800000 */
.L_x_14429:
[----:B------:R-:W-:-:S13]  /*10a0*/  ISETP.GE.AND P0, PT, R13, R10, PT ;  /* 0x0000000a0d00720c */ /* 0x000fda0003f06270 */
[----:B0-----:R-:W-:Y:S01]  /*10b0*/  @!P0 IMAD.IADD R2, R0, 0x1, R13 ;  /* 0x0000000100028824 */ /* 0x001fe200078e020d */
[----:B------:R-:W-:-:S04]  /*10c0*/  @!P0 IADD3 R13, R13, 0x80, RZ ;  /* 0x000000800d0d8810 */ /* 0x000fc80007ffe0ff */
[----:B------:R-:W-:-:S05]  /*10d0*/  @!P0 IADD3 R2, P1, R2, c[0x0][0x168], RZ ;  /* 0x00005a0002028a10 */ /* 0x000fca0007f3e0ff */
[----:B------:R-:W-:-:S05]  /*10e0*/  @!P0 IMAD.X R3, RZ, RZ, c[0x0][0x16c], P1 ;  /* 0x00005b00ff038624 */ /* 0x000fca00008e06ff */
[----:B-----5:R0:W-:Y:S03]  /*10f0*/  @!P0 STG.E.U8 [R2.64], R14 ;  /* 0x0000000e02008986 */ /* 0x0201e6000c101106 */
.L_x_14434:
[----:B------:R-:W-:Y:S05]  /*1100*/  BSYNC B0 ;  /* 0x0000000000007941 */ /* 0x000fea0003800000 */
.L_x_14428:
        /* <DEDUP_REMOVED lines=8> */
.L_x_14435:
        /* <DEDUP_REMOVED lines=15> */
.L_x_41946:


//--------------------- .text._ZN2at6native29vectorized_elementwise_kernelILi8ENS0_13AUnaryFunctorIN3c108BFloat16ES4_bZZZNS0_22logical_or_kernel_cudaERNS_14TensorIteratorEENKUlvE0_clEvENKUlvE8_clEvEUlS4_S4_E_EESt5arrayIPcLm2EEEEviT0_T1_ --------------------------
	.section	.text._ZN2at6native29vectorized_elementwise_kernelILi8ENS0_13AUnaryFunctorIN3c108BFloat16ES4_bZZZNS0_22logical_or_kernel_cudaERNS_14TensorIteratorEENKUlvE0_clEvENKUlvE8_clEvEUlS4_S4_E_EESt5arrayIPcLm2EEEEviT0_T1_,"ax",@progbits
	.sectioninfo	@"SHI_REGISTERS=4"
	.align	128
        .global         _ZN2at6native29vectorized_elementwise_kernelILi8ENS0_13AUnaryFunctorIN3c108BFloat16ES4_bZZZNS0_22logical_or_kernel_cudaERNS_14TensorIteratorEENKUlvE0_clEvENKUlvE8_clEvEUlS4_S4_E_EESt5arrayIPcLm2EEEEviT0_T1_
        .type           _ZN2at6native29vectorized_elementwise_kernelILi8ENS0_13AUnaryFunctorIN3c108BFloat16ES4_bZZZNS0_22logical_or_kernel_cudaERNS_14TensorIteratorEENKUlvE0_clEvENKUlvE8_clEvEUlS4_S4_E_EESt5arrayIPcLm2EEEEviT0_T1_,@function
        .size           _ZN2at6native29vectorized_elementwise_kernelILi8ENS0_13AUnaryFunctorIN3c108BFloat16ES4_bZZZNS0_22logical_or_kernel_cudaERNS_14TensorIteratorEENKUlvE0_clEvENKUlvE8_clEvEUlS4_S4_E_EESt5arrayIPcLm2EEEEviT0_T1_,(.L_x_41947 - _ZN2at6native29vectorized_elementwise_kernelILi8ENS0_13AUnaryFunctorIN3c108BFloat16ES4_bZZZNS0_22logical_or_kernel_cudaERNS_14TensorIteratorEENKUlvE0_clEvENKUlvE8_clEvEUlS4_S4_E_EESt5arrayIPcLm2EEEEviT0_T1_)
        .other          _ZN2at6native29vectorized_elementwise_kernelILi8ENS0_13AUnaryFunctorIN3c108BFloat16ES4_bZZZNS0_22logical_or_kernel_cudaERNS_14TensorIteratorEENKUlvE0_clEvENKUlvE8_clEvEUlS4_S4_E_EESt5arrayIPcLm2EEEEviT0_T1_,@"STO_CUDA_ENTRY STV_DEFAULT"
_ZN2at6native29vectorized_elementwise_kernelILi8ENS0_13AUnaryFunctorIN3c108BFloat16ES4_bZZZNS0_22logical_or_kernel_cudaERNS_14TensorIteratorEENKUlvE0_clEvENKUlvE8_clEvEUlS4_S4_E_EESt5arrayIPcLm2EEEEviT0_T1_:
.text._ZN2at6native29vectorized_elementwise_kernelILi8ENS0_13AUnaryFunctorIN3c108BFloat16ES4_bZZZNS0_22logical_or_kernel_cudaERNS_14TensorIteratorEENKUlvE0_clEvENKUlvE8_clEvEUlS4_S4_E_EESt5arrayIPcLm2EEEEviT0_T1_:
[----:B------:R-:W-:Y:S02]  /*0000*/  MOV R1, c[0x0][0x28] ;  /* 0x00000a0000017a02 */ /* 0x000fe40000000f00 */
[----:B------:R-:W-:Y:S05]  /*0010*/  EXIT ;  /* 0x000000000000794d */ /* 0x000fea0003800000 */
.L_x_14436:
        /* <DEDUP_REMOVED lines=14> */
.L_x_41947:


//--------------------- .text._ZN2at6native18elementwise_kernelILi128ELi4EZNS0_15gpu_kernel_implINS0_13BinaryFunctorIN3c108BFloat16ES5_bZZZNS0_22logical_or_kernel_cudaERNS_14TensorIteratorEENKUlvE0_clEvENKUlvE8_clEvEUlS5_S5_E_EEEEvRNS_18TensorIteratorBaseERKT_EUliE_EEviT1_ --------------------------
	.section	.text._ZN2at6native18elementwise_kernelILi128ELi4EZNS0_15gpu_kernel_implINS0_13BinaryFunctorIN3c108BFloat16ES5_bZZZNS0_22logical_or_kernel_cudaERNS_14TensorIteratorEENKUlvE0_clEvENKUlvE8_clEvEUlS5_S5_E_EEEEvRNS_18TensorIteratorBaseERKT_EUliE_EEviT1_,"ax",@progbits
	.sectioninfo	@"SHI_REGISTERS=26"
	.align	128
        .global         _ZN2at6native18elementwise_kernelILi128ELi4EZNS0_15gpu_kernel_implINS0_13BinaryFunctorIN3c108BFloat16ES5_bZZZNS0_22logical_or_kernel_cudaERNS_14TensorIteratorEENKUlvE0_clEvENKUlvE8_clEvEUlS5_S5_E_EEEEvRNS_18TensorIteratorBaseERKT_EUliE_EEviT1_
        .type           _ZN2at6native18elementwise_kernelILi128ELi4EZNS0_15gpu_kernel_implINS0_13BinaryFunctorIN3c108BFloat16ES5_bZZZNS0_22logical_or_kernel_cudaERNS_14TensorIteratorEENKUlvE0_clEvENKUlvE8_clEvEUlS5_S5_E_EEEEvRNS_18TensorIteratorBaseERKT_EUliE_EEviT1_,@function
        .size           _ZN2at6native18elementwise_kernelILi128ELi4EZNS0_15gpu_kernel_implINS0_13BinaryFunctorIN3c108BFloat16ES5_bZZZNS0_22logical_or_kernel_cudaERNS_14TensorIteratorEENKUlvE0_clEvENKUlvE8_clEvEUlS5_S5_E_EEEEvRNS_18TensorIteratorBaseERKT_EUliE_EEviT1_,(.L_x_41948 - _ZN2at6native18elementwise_kernelILi128ELi4EZNS0_15gpu_kernel_implINS0_13BinaryFunctorIN3c108BFloat16ES5_bZZZNS0_22logical_or_kernel_cudaERNS_14TensorIteratorEENKUlvE0_clEvENKUlvE8_clEvEUlS5_S5_E_EEEEvRNS_18TensorIteratorBaseERKT_EUliE_EEviT1_)
        .other          _ZN2at6native18elementwise_kernelILi128ELi4EZNS0_15gpu_kernel_implINS0_13BinaryFunctorIN3c108BFloat16ES5_bZZZNS0_22logical_or_kernel_cudaERNS_14TensorIteratorEENKUlvE0_clEvENKUlvE8_clEvEUlS5_S5_E_EEEEvRNS_18TensorIteratorBaseERKT_EUliE_EEviT1_,@"STO_CUDA_ENTRY STV_DEFAULT"
_ZN2at6native18elementwise_kernelILi128ELi4EZNS0_15gpu_kernel_implINS0_13BinaryFunctorIN3c108BFloat16ES5_bZZZNS0_22logical_or_kernel_cudaERNS_14TensorIteratorEENKUlvE0_clEvENKUlvE8_clEvEUlS5_S5_E_EEEEvRNS_18TensorIteratorBaseERKT_EUliE_EEviT1_:
.text._ZN2at6native18elementwise_kernelILi128ELi4EZNS0_15gpu_kernel_implINS0_13BinaryFunctorIN3c108BFloat16ES5_bZZZNS0_22logical_or_kernel_cudaERNS_14TensorIteratorEENKUlvE0_clEvENKUlvE8_clEvEUlS5_S5_E_EEEEvRNS_18TensorIteratorBaseERKT_EUliE_EEviT1_:
        /* <DEDUP_REMOVED lines=263> */
.L_x_14439:
        /* <DEDUP_REMOVED lines=21> */
.L_x_14443:
[----:B------:R-:W2:Y:S02]  /*11c0*/  LDG.E.U8 R2, [R2.64] ;  /* 0x0000002402027981 */ /* 0x000ea4000c1e1100 */
[----:B--2---:R-:W0:Y:S02]  /*11d0*/  I2F.U16 R0, R2 ;  /* 0x0000000200007306 */ /* 0x004e240000101000 */
[----:B0-----:R-:W-:-:S04]  /*11e0*/  F2FP.BF16.PACK_AB R0, RZ, R0 ;  /* 0x00000000ff00723e */ /* 0x001fc800000010ff */
[----:B------:R-:W-:Y:S01]  /*11f0*/  PRMT R23, R0, 0x7610, R23 ;  /* 0x0000761000177816 */ /* 0x000fe20000000017 */
[----:B------:R-:W-:Y:S05]  /*1200*/  BRA `(.L_x_14445) ;  /* 0x00000f0000007947 */ /* 0x000fea0003800000 */
.L_x_14442:
        /* <DEDUP_REMOVED lines=11> */
.L_x_14447:
[----:B------:R-:W2:Y:S02]  /*12c0*/  LDG.E R2, [R2.64] ;  /* 0x0000002402027981 */ /* 0x000ea4000c1e1900 */
[----:B--2---:R-:W0:Y:S02]  /*12d0*/  I2F R0, R2 ;  /* 0x0000000200007306 */ /* 0x004e240000201400 */
[----:B0-----:R-:W-:-:S04]  /*12e0*/  F2FP.BF16.PACK_AB R0, RZ, R0 ;  /* 0x00000000ff00723e */ /* 0x001fc800000010ff */
[----:B------:R-:W-:Y:S01]  /*12f0*/  PRMT R23, R0, 0x7610, R23 ;  /* 0x0000761000177816 */ /* 0x000fe20000000017 */
[----:B------:R-:W-:Y:S05]  /*1300*/  BRA `(.L_x_14445) ;  /* 0x00000e0000007947 */ /* 0x000fea0003800000 */
.L_x_14446:
[----:B------:R-:W2:Y:S02]  /*1310*/  LDG.E.U16 R2, [R2.64] ;  /* 0x0000002402027981 */ /* 0x000ea4000c1e1500 */
[----:B--2---:R-:W0:Y:S02]  /*1320*/  I2F.S16 R0, R2 ;  /* 0x0000000200007306 */ /* 0x004e240000101400 */
[----:B0-----:R-:W-:-:S04]  /*1330*/  F2FP.BF16.PACK_AB R0, RZ, R0 ;  /* 0x00000000ff00723e */ /* 0x001fc800000010ff */
[----:B------:R-:W-:Y:S01]  /*1340*/  PRMT R23, R0, 0x7610, R23 ;  /* 0x0000761000177816 */ /* 0x000fe20000000017 */
[----:B------:R-:W-:Y:S05]  /*1350*/  BRA `(.L_x_14445) ;  /* 0x00000db000007947 */ /* 0x000fea0003800000 */
.L_x_14441:
        /* <DEDUP_REMOVED lines=9> */
.L_x_14449:
[----:B------:R-:W2:Y:S02]  /*13f0*/  LDG.E.U16 R0, [R2.64] ;  /* 0x0000002402007981 */ /* 0x000ea4000c1e1500 */
[----:B--2---:R-:W-:-:S05]  /*1400*/  HADD2.F32 R0, -RZ, R0.H0_H0 ;  /* 0x20000000ff007230 */ /* 0x004fca0000004100 */
[----:B------:R-:W-:-:S04]  /*1410*/  F2FP.BF16.PACK_AB R0, RZ, R0 ;  /* 0x00000000ff00723e */ /* 0x000fc800000010ff */
[----:B------:R-:W-:Y:S01]  /*1420*/  PRMT R23, R0, 0x7610, R23 ;  /* 0x0000761000177816 */ /* 0x000fe20000000017 */
[----:B------:R-:W-:Y:S05]  /*1430*/  BRA `(.L_x_14445) ;  /* 0x00000cd000007947 */ /* 0x000fea0003800000 */
.L_x_14448:
        /* <DEDUP_REMOVED lines=9> */
.L_x_14451:
[----:B------:R-:W2:Y:S02]  /*14d0*/  LDG.E.U16 R2, [R2.64] ;  /* 0x0000002402027981 */ /* 0x000ea4000c1e1500 */
[----:B--2---:R-:W-:-:S05]  /*14e0*/  HADD2.F32 R0, -RZ, R2.H0_H0 ;  /* 0x20000002ff007230 */ /* 0x004fca0000004100 */
[----:B------:R-:W-:-:S04]  /*14f0*/  F2FP.BF16.PACK_AB R0, RZ, R0 ;  /* 0x00000000ff00723e */ /* 0x000fc800000010ff */
[----:B------:R-:W-:Y:S01]  /*1500*/  PRMT R23, R0, 0x7610, R23 ;  /* 0x0000761000177816 */ /* 0x000fe20000000017 */
[----:B------:R-:W-:Y:S05]  /*1510*/  BRA `(.L_x_14445) ;  /* 0x00000bf000007947 */ /* 0x000fea0003800000 */
.L_x_14450:
[----:B------:R-:W2:Y:S02]  /*1520*/  LDG.E.64 R2, [R2.64] ;  /* 0x0000002402027981 */ /* 0x000ea4000c1e1b00 */
[----:B--2---:R-:W0:Y:S01]  /*1530*/  F2F.F32.F64 R0, R2 ;  /* 0x0000000200007310 */ /* 0x004e220000301000 */
[----:B------:R-:W0:-:S14]  /*1540*/  DSETP.GEU.AND P0, PT, |R2|, c[0x2][0x0], PT ;  /* 0x008000000200762a */ /* 0x000e1c0003f0e200 */
[----:B0-----:R-:W-:-:S05]  /*1550*/  @!P0 FMUL R0, R0, 1.175494350822287508e-38 ;  /* 0x0080000000008820 */ /* 0x001fca0000400000 */
[----:B------:R-:W-:-:S04]  /*1560*/  F2FP.BF16.PACK_AB R0, RZ, R0 ;  /* 0x00000000ff00723e */ /* 0x000fc800000010ff */
[----:B------:R-:W-:Y:S01]  /*1570*/  PRMT R23, R0, 0x7610, R23 ;  /* 0x0000761000177816 */ /* 0x000fe20000000017 */
[----:B------:R-:W-:Y:S05]  /*1580*/  BRA `(.L_x_14445) ;  /* 0x00000b8000007947 */ /* 0x000fea0003800000 */
.L_x_14440:
        /* <DEDUP_REMOVED lines=14> */
.L_x_14454:
[----:B------:R-:W2:Y:S02]  /*1670*/  LDG.E.64 R2, [R2.64] ;  /* 0x0000002402027981 */ /* 0x000ea4000c1e1b00 */
[----:B--2---:R-:W0:Y:S01]  /*1680*/  F2F.F32.F64 R0, R2 ;  /* 0x0000000200007310 */ /* 0x004e220000301000 */
[----:B------:R-:W0:-:S14]  /*1690*/  DSETP.GEU.AND P0, PT, |R2|, c[0x2][0x0], PT ;  /* 0x008000000200762a */ /* 0x000e1c0003f0e200 */
[----:B0-----:R-:W-:-:S05]  /*16a0*/  @!P0 FMUL R0, R0, 1.175494350822287508e-38 ;  /* 0x0080000000008820 */ /* 0x001fca0000400000 */
[----:B------:R-:W-:-:S04]  /*16b0*/  F2FP.BF16.PACK_AB R0, RZ, R0 ;  /* 0x00000000ff00723e */ /* 0x000fc800000010ff */
[----:B------:R-:W-:Y:S01]  /*16c0*/  PRMT R23, R0, 0x7610, R23 ;  /* 0x0000761000177816 */ /* 0x000fe20000000017 */
[----:B------:R-:W-:Y:S05]  /*16d0*/  BRA `(.L_x_14445) ;  /* 0x00000a3000007947 */ /* 0x000fea0003800000 */
.L_x_14453:
        /* <DEDUP_REMOVED lines=28> */
.L_x_14456:
        /* <DEDUP_REMOVED lines=15> */
.L_x_14455:
[----:B------:R0:W5:Y:S01]  /*1990*/  LDG.E.U16 R23, [R2.64] ;  /* 0x0000002402177981 */ /* 0x000162000c1e1500 */
[----:B------:R-:W-:Y:S05]  /*19a0*/  BRA `(.L_x_14445) ;  /* 0x0000076000007947 */ /* 0x000fea0003800000 */
.L_x_14452:
        /* <DEDUP_REMOVED lines=12> */
.L_x_14459:
        /* <DEDUP_REMOVED lines=21> */
.L_x_14463:
[----:B------:R-:W-:Y:S05]  /*1bc0*/  BSYNC B1 ;  /* 0x0000000000017941 */ /* 0x000fea0003800000 */
.L_x_14462:
[----:B------:R-:W-:Y:S01]  /*1bd0*/  LEA R3, R0, 0x3b800000, 0x17 ;  /* 0x3b80000000037811 */ /* 0x000fe200078eb8ff */
[----:B------:R-:W-:-:S05]  /*1be0*/  IMAD.SHL.U32 R0, R2, 0x100000, RZ ;  /* 0x0010000002007824 */ /* 0x000fca00078e00ff */
[----:B------:R-:W-:Y:S02]  /*1bf0*/  LOP3.LUT R0, R3, R0, R4, 0xfe, !PT ;  /* 0x0000000003007212 */ /* 0x000fe400078efe04 */
.L_x_14461:
[----:B------:R-:W-:Y:S05]  /*1c00*/  BSYNC B0 ;  /* 0x0000000000007941 */ /* 0x000fea0003800000 */
.L_x_14460:
[----:B------:R-:W-:-:S04]  /*1c10*/  F2FP.BF16.PACK_AB R0, RZ, R0 ;  /* 0x00000000ff00723e */ /* 0x000fc800000010ff */
[----:B------:R-:W-:Y:S01]  /*1c20*/  PRMT R23, R0, 0x7610, R23 ;  /* 0x0000761000177816 */ /* 0x000fe20000000017 */
[----:B------:R-:W-:Y:S05]  /*1c30*/  BRA `(.L_x_14445) ;  /* 0x000004d000007947 */ /* 0x000fea0003800000 */
.L_x_14458:
        /* <DEDUP_REMOVED lines=21> */
.L_x_14467:
[----:B------:R-:W-:Y:S05]  /*1d90*/  BSYNC B1 ;  /* 0x0000000000017941 */ /* 0x000fea0003800000 */
.L_x_14466:
[----:B------:R-:W-:Y:S01]  /*1da0*/  LEA R3, R0, 0x37800000, 0x17 ;  /* 0x3780000000037811 */ /* 0x000fe200078eb8ff */
[----:B------:R-:W-:-:S05]  /*1db0*/  IMAD.SHL.U32 R0, R2, 0x200000, RZ ;  /* 0x0020000002007824 */ /* 0x000fca00078e00ff */
[----:B------:R-:W-:Y:S02]  /*1dc0*/  LOP3.LUT R0, R3, R0, R4, 0xfe, !PT ;  /* 0x0000000003007212 */ /* 0x000fe400078efe04 */
.L_x_14465:
[----:B------:R-:W-:Y:S05]  /*1dd0*/  BSYNC B0 ;  /* 0x0000000000007941 */ /* 0x000fea0003800000 */
.L_x_14464:
[----:B------:R-:W-:-:S04]  /*1de0*/  F2FP.BF16.PACK_AB R0, RZ, R0 ;  /* 0x00000000ff00723e */ /* 0x000fc800000010ff */
[----:B------:R-:W-:Y:S01]  /*1df0*/  PRMT R23, R0, 0x7610, R23 ;  /* 0x0000761000177816 */ /* 0x000fe20000000017 */
[----:B------:R-:W-:Y:S05]  /*1e00*/  BRA `(.L_x_14445) ;  /* 0x0000030000007947 */ /* 0x000fea0003800000 */
.L_x_14457:
        /* <DEDUP_REMOVED lines=14> */
.L_x_14471:
[----:B------:R-:W-:Y:S05]  /*1ef0*/  BSYNC B0 ;  /* 0x0000000000007941 */ /* 0x000fea0003800000 */
.L_x_14470:
[----:B------:R-:W-:-:S04]  /*1f00*/  F2FP.BF16.PACK_AB R0, RZ, R0 ;  /* 0x00000000ff00723e */ /* 0x000fc800000010ff */
[----:B------:R-:W-:Y:S01]  /*1f10*/  PRMT R23, R0, 0x7610, R23 ;  /* 0x0000761000177816 */ /* 0x000fe20000000017 */
[----:B------:R-:W-:Y:S05]  /*1f20*/  BRA `(.L_x_14445) ;  /* 0x000001e000007947 */ /* 0x000fea0003800000 */
.L_x_14444:
        /* <DEDUP_REMOVED lines=21> */
.L_x_14469:
[----:B------:R-:W2:Y:S02]  /*2080*/  LDG.E.64 R2, [R2.64] ;  /* 0x0000002402027981 */ /* 0x000ea4000c1e1b00 */
[----:B--2---:R-:W0:Y:S02]  /*2090*/  I2F.U64 R0, R2 ;  /* 0x0000000200007312 */ /* 0x004e240000301000 */
[----:B0-----:R-:W-:-:S04]  /*20a0*/  F2FP.BF16.PACK_AB R0, RZ, R0 ;  /* 0x00000000ff00723e */ /* 0x001fc800000010ff */
[----:B------:R-:W-:Y:S01]  /*20b0*/  PRMT R23, R0, 0x7610, R23 ;  /* 0x0000761000177816 */ /* 0x000fe20000000017 */
[----:B------:R-:W-:Y:S05]  /*20c0*/  BRA `(.L_x_14445) ;  /* 0x0000004000007947 */ /* 0x000fea0003800000 */
.L_x_14468:
[----:B------:R-:W2:Y:S02]  /*20d0*/  LDG.E R2, [R2.64] ;  /* 0x0000002402027981 */ /* 0x000ea4000c1e1900 */
[----:B--2---:R-:W0:Y:S02]  /*20e0*/  I2F.U32 R0, R2 ;  /* 0x0000000200007306 */ /* 0x004e240000201000 */
[----:B0-----:R-:W-:-:S04]  /*20f0*/  F2FP.BF16.PACK_AB R0, RZ, R0 ;  /* 0x00000000ff00723e */ /* 0x001fc800000010ff */
[----:B------:R-:W-:Y:S02]  /*2100*/  PRMT R23, R0, 0x7610, R23 ;  /* 0x0000761000177816 */ /* 0x000fe40000000017 */
.L_x_14445:
        /* <DEDUP_REMOVED lines=18> */
.L_x_14475:
[----:B------:R-:W2:Y:S02]  /*2230*/  LDG.E.U8 R2, [R2.64] ;  /* 0x0000002402027981 */ /* 0x000ea4000c1e1100 */
[----:B--2---:R-:W0:Y:S02]  /*2240*/  I2F.U16 R0, R2 ;  /* 0x0000000200007306 */ /* 0x004e240000101000 */
[----:B0-----:R-:W-:Y:S01]  /*2250*/  F2FP.BF16.PACK_AB R0, RZ, R0 ;  /* 0x00000000ff00723e */ /* 0x001fe200000010ff */
[----:B------:R-:W-:Y:S05]  /*2260*/  BRA `(.L_x_14477) ;  /* 0x00000e3000007947 */ /* 0x000fea0003800000 */
.L_x_14474:
        /* <DEDUP_REMOVED lines=10> */
.L_x_14479:
[----:B------:R-:W2:Y:S02]  /*2310*/  LDG.E R2, [R2.64] ;  /* 0x0000002402027981 */ /* 0x000ea4000c1e1900 */
[----:B--2---:R-:W0:Y:S02]  /*2320*/  I2F R0, R2 ;  /* 0x0000000200007306 */ /* 0x004e240000201400 */
[----:B0-----:R-:W-:Y:S01]  /*2330*/  F2FP.BF16.PACK_AB R0, RZ, R0 ;  /* 0x00000000ff00723e */ /* 0x001fe200000010ff */
[----:B------:R-:W-:Y:S05]  /*2340*/  BRA `(.L_x_14477) ;  /* 0x00000d5000007947 */ /* 0x000fea0003800000 */
.L_x_14478:
[----:B------:R-:W2:Y:S02]  /*2350*/  LDG.E.U16 R2, [R2.64] ;  /* 0x0000002402027981 */ /* 0x000ea4000c1e1500 */
[----:B--2---:R-:W0:Y:S02]  /*2360*/  I2F.S16 R0, R2 ;  /* 0x0000000200007306 */ /* 0x004e240000101400 */
[----:B0-----:R-:W-:Y:S01]  /*2370*/  F2FP.BF16.PACK_AB R0, RZ, R0 ;  /* 0x00000000ff00723e */ /* 0x001fe200000010ff */
[----:B------:R-:W-:Y:S05]  /*2380*/  BRA `(.L_x_14477) ;  /* 0x00000d1000007947 */ /* 0x000fea0003800000 */
.L_x_14473:
        /* <DEDUP_REMOVED lines=9> */
.L_x_14481:
[----:B------:R-:W2:Y:S02]  /*2420*/  LDG.E.U16 R0, [R2.64] ;  /* 0x0000002402007981 */ /* 0x000ea4000c1e1500 */
[----:B--2---:R-:W-:-:S05]  /*2430*/  HADD2.F32 R0, -RZ, R0.H0_H0 ;  /* 0x20000000ff007230 */ /* 0x004fca0000004100 */
[----:B------:R-:W-:Y:S01]  /*2440*/  F2FP.BF16.PACK_AB R0, RZ, R0 ;  /* 0x00000000ff00723e */ /* 0x000fe200000010ff */
[----:B------:R-:W-:Y:S05]  /*2450*/  BRA `(.L_x_14477) ;  /* 0x00000c4000007947 */ /* 0x000fea0003800000 */
.L_x_14480:
        /* <DEDUP_REMOVED lines=9> */
.L_x_14483:
[----:B------:R-:W2:Y:S02]  /*24f0*/  LDG.E.U16 R2, [R2.64] ;  /* 0x0000002402027981 */ /* 0x000ea4000c1e1500 */
[----:B--2---:R-:W-:-:S05]  /*2500*/  HADD2.F32 R0, -RZ, R2.H0_H0 ;  /* 0x20000002ff007230 */ /* 0x004fca0000004100 */
[----:B------:R-:W-:Y:S01]  /*2510*/  F2FP.BF16.PACK_AB R0, RZ, R0 ;  /* 0x00000000ff00723e */ /* 0x000fe200000010ff */
[----:B------:R-:W-:Y:S05]  /*2520*/  BRA `(.L_x_14477) ;  /* 0x00000b7000007947 */ /* 0x000fea0003800000 */
.L_x_14482:
[----:B------:R-:W2:Y:S02]  /*2530*/  LDG.E.64 R2, [R2.64] ;  /* 0x0000002402027981 */ /* 0x000ea4000c1e1b00 */
[----:B--2---:R-:W0:Y:S01]  /*2540*/  F2F.F32.F64 R0, R2 ;  /* 0x0000000200007310 */ /* 0x004e220000301000 */
[----:B------:R-:W0:-:S14]  /*2550*/  DSETP.GEU.AND P0, PT, |R2|, c[0x2][0x0], PT ;  /* 0x008000000200762a */ /* 0x000e1c0003f0e200 */
[----:B0-----:R-:W-:-:S05]  /*2560*/  @!P0 FMUL R0, R0, 1.175494350822287508e-38 ;  /* 0x0080000000008820 */ /* 0x001fca0000400000 */
[----:B------:R-:W-:Y:S01]  /*2570*/  F2FP.BF16.PACK_AB R0, RZ, R0 ;  /* 0x00000000ff00723e */ /* 0x000fe200000010ff */
[----:B------:R-:W-:Y:S05]  /*2580*/  BRA `(.L_x_14477) ;  /* 0x00000b1000007947 */ /* 0x000fea0003800000 */
.L_x_14472:
        /* <DEDUP_REMOVED lines=13> */
.L_x_14486:
[----:B------:R-:W2:Y:S02]  /*2660*/  LDG.E.64 R2, [R2.64] ;  /* 0x0000002402027981 */ /* 0x000ea4000c1e1b00 */
[----:B--2---:R-:W0:Y:S01]  /*2670*/  F2F.F32.F64 R0, R2 ;  /* 0x0000000200007310 */ /* 0x004e220000301000 */
[----:B------:R-:W0:-:S14]  /*2680*/  DSETP.GEU.AND P0, PT, |R2|, c[0x2][0x0], PT ;  /* 0x008000000200762a */ /* 0x000e1c0003f0e200 */
[----:B0-----:R-:W-:-:S05]  /*2690*/  @!P0 FMUL R0, R0, 1.175494350822287508e-38 ;  /* 0x0080000000008820 */ /* 0x001fca0000400000 */
[----:B------:R-:W-:Y:S01]  /*26a0*/  F2FP.BF16.PACK_AB R0, RZ, R0 ;  /* 0x00000000ff00723e */ /* 0x000fe200000010ff */
[----:B------:R-:W-:Y:S05]  /*26b0*/  BRA `(.L_x_14477) ;  /* 0x000009e000007947 */ /* 0x000fea0003800000 */
.L_x_14485:
        /* <DEDUP_REMOVED lines=28> */
.L_x_14488:
        /* <DEDUP_REMOVED lines=15> */
.L_x_14487:
[----:B------:R0:W5:Y:S01]  /*2970*/  LDG.E.U16 R0, [R2.64] ;  /* 0x0000002402007981 */ /* 0x000162000c1e1500 */
[----:B------:R-:W-:Y:S05]  /*2980*/  BRA `(.L_x_14477) ;  /* 0x0000071000007947 */ /* 0x000fea0003800000 */
.L_x_14484:
        /* <DEDUP_REMOVED lines=12> */
.L_x_14491:
        /* <DEDUP_REMOVED lines=21> */
.L_x_14495:
[----:B------:R-:W-:Y:S05]  /*2ba0*/  BSYNC B1 ;  /* 0x0000000000017941 */ /* 0x000fea0003800000 */
.L_x_14494:
[----:B------:R-:W-:Y:S01]  /*2bb0*/  LEA R3, R0, 0x3b800000, 0x17 ;  /* 0x3b80000000037811 */ /* 0x000fe200078eb8ff */
[----:B------:R-:W-:-:S05]  /*2bc0*/  IMAD.SHL.U32 R0, R2, 0x100000, RZ ;  /* 0x0010000002007824 */ /* 0x000fca00078e00ff */
[----:B------:R-:W-:Y:S02]  /*2bd0*/  LOP3.LUT R0, R3, R0, R4, 0xfe, !PT ;  /* 0x0000000003007212 */ /* 0x000fe400078efe04 */
.L_x_14493:
[----:B------:R-:W-:Y:S05]  /*2be0*/  BSYNC B0 ;  /* 0x0000000000007941 */ /* 0x000fea0003800000 */
.L_x_14492:
[----:B------:R-:W-:Y:S01]  /*2bf0*/  F2FP.BF16.PACK_AB R0, RZ, R0 ;  /* 0x00000000ff00723e */ /* 0x000fe200000010ff */
[----:B------:R-:W-:Y:S05]  /*2c00*/  BRA `(.L_x_14477) ;  /* 0x0000049000007947 */ /* 0x000fea0003800000 */
.L_x_14490:
        /* <DEDUP_REMOVED lines=21> */
.L_x_14499:
[----:B------:R-:W-:Y:S05]  /*2d60*/  BSYNC B1 ;  /* 0x0000000000017941 */ /* 0x000fea0003800000 */
.L_x_14498:
[----:B------:R-:W-:Y:S01]  /*2d70*/  LEA R3, R0, 0x37800000, 0x17 ;  /* 0x3780000000037811 */ /* 0x000fe200078eb8ff */
[----:B------:R-:W-:-:S05]  /*2d80*/  IMAD.SHL.U32 R0, R2, 0x200000, RZ ;  /* 0x0020000002007824 */ /* 0x000fca00078e00ff */
[----:B------:R-:W-:Y:S02]  /*2d90*/  LOP3.LUT R0, R3, R0, R4, 0xfe, !PT ;  /* 0x0000000003007212 */ /* 0x000fe400078efe04 */
.L_x_14497:
[----:B------:R-:W-:Y:S05]  /*2da0*/  BSYNC B0 ;  /* 0x0000000000007941 */ /* 0x000fea0003800000 */
.L_x_14496:
[----:B------:R-:W-:Y:S01]  /*2db0*/  F2FP.BF16.PACK_AB R0, RZ, R0 ;  /* 0x00000000ff00723e */ /* 0x000fe200000010ff */
[----:B------:R-:W-:Y:S05]  /*2dc0*/  BRA `(.L_x_14477) ;  /* 0x000002d000007947 */ /* 0x000fea0003800000 */
.L_x_14489:
        /* <DEDUP_REMOVED lines=14> */
.L_x_14503:
[----:B------:R-:W-:Y:S05]  /*2eb0*/  BSYNC B0 ;  /* 0x0000000000007941 */ /* 0x000fea0003800000 */
.L_x_14502:
[----:B------:R-:W-:Y:S01]  /*2ec0*/  F2FP.BF16.PACK_AB R0, RZ, R0 ;  /* 0x00000000ff00723e */ /* 0x000fe200000010ff */
[----:B------:R-:W-:Y:S05]  /*2ed0*/  BRA `(.L_x_14477) ;  /* 0x000001c000007947 */ /* 0x000fea0003800000 */
.L_x_14476:
        /* <DEDUP_REMOVED lines=21> */
.L_x_14501:
[----:B------:R-:W2:Y:S02]  /*3030*/  LDG.E.64 R2, [R2.64] ;  /* 0x0000002402027981 */ /* 0x000ea4000c1e1b00 */
[----:B--2---:R-:W0:Y:S02]  /*3040*/  I2F.U64 R0, R2 ;  /* 0x0000000200007312 */ /* 0x004e240000301000 */
[----:B0-----:R-:W-:Y:S01]  /*3050*/  F2FP.BF16.PACK_AB R0, RZ, R0 ;  /* 0x00000000ff00723e */ /* 0x001fe200000010ff */
[----:B------:R-:W-:Y:S05]  /*3060*/  BRA `(.L_x_14477) ;  /* 0x0000003000007947 */ /* 0x000fea0003800000 */
.L_x_14500:
[----:B------:R-:W2:Y:S02]  /*3070*/  LDG.E R2, [R2.64] ;  /* 0x0000002402027981 */ /* 0x000ea4000c1e1900 */
[----:B--2---:R-:W0:Y:S02]  /*3080*/  I2F.U32 R0, R2 ;  /* 0x0000000200007306 */ /* 0x004e240000201000 */
[----:B0-----:R-:W-:-:S06]  /*3090*/  F2FP.BF16.PACK_AB R0, RZ, R0 ;  /* 0x00000000ff00723e */ /* 0x001fcc00000010ff */
.L_x_14477:
[----:B------:R-:W1:Y:S01]  /*30a0*/  LDC.U8 R4, c[0x0][0x3e1] ;  /* 0x0000f840ff047b82 */ /* 0x000e620000000000 */
[----:B-----5:R-:W-:Y:S01]  /*30b0*/  PRMT R23, RZ, 0x5410, R23 ;  /* 0x00005410ff177816 */ /* 0x020fe20000000017 */
[----:B0-----:R-:W-:-:S03]  /*30c0*/  IMAD.MOV.U32 R3, RZ, RZ, 0x1 ;  /* 0x00000001ff037424 */ /* 0x001fc600078e00ff */
[----:B------:R-:W-:-:S13]  /*30d0*/  FSETP.NEU.FTZ.AND P0, PT, R23, RZ, PT ;  /* 0x000000ff1700720b */ /* 0x000fda0003f1d000 */
[----:B------:R-:W-:-:S04]  /*30e0*/  @!P0 PRMT R0, RZ, 0x5410, R0 ;  /* 0x00005410ff008816 */ /* 0x000fc80000000000 */
[----:B------:R-:W-:Y:S02]  /*30f0*/  @!P0 FSETP.NEU.FTZ.AND P1, PT, R0, RZ, PT ;  /* 0x000000ff0000820b */ /* 0x000fe40003f3d000 */
[----:B-1----:R-:W-:Y:S02]  /*3100*/  PRMT R2, R4, 0x9910, RZ ;  /* 0x0000991004027816 */ /* 0x002fe400000000ff */
[----:B------:R-:W-:Y:S02]  /*3110*/  @!P0 SEL R0, RZ, 0x1, !P1 ;  /* 0x00000001ff008807 */ /* 0x000fe40004800000 */
[----:B------:R-:W-:Y:S02]  /*3120*/  ISETP.GT.AND P2, PT, R2, 0x9, PT ;  /* 0x000000090200780c */ /* 0x000fe40003f44270 */
[----:B------:R-:W-:-:S11]  /*3130*/  @!P0 PRMT R3, R0, 0x7610, R3 ;  /* 0x0000761000038816 */ /* 0x000fd60000000003 */
        /* <DEDUP_REMOVED lines=11> */
.L_x_14507:
[----:B------:R0:W-:Y:S01]  /*31f0*/  STG.E.U8 [R16.64], R3 ;  /* 0x0000000310007986 */ /* 0x0001e2000c101124 */
[----:B------:R-:W-:Y:S05]  /*3200*/  BRA `(.L_x_14509) ;  /* 0x00000da000007947 */ /* 0x000fea0003800000 */
.L_x_14506:
        /* <DEDUP_REMOVED lines=10> */
.L_x_14511:
[----:B------:R-:W-:-:S05]  /*32b0*/  LOP3.LUT R3, R3, 0xffff, RZ, 0xc0, !PT ;  /* 0x0000ffff03037812 */ /* 0x000fca00078ec0ff */
[----:B------:R0:W-:Y:S01]  /*32c0*/  STG.E [R16.64], R3 ;  /* 0x0000000310007986 */ /* 0x0001e2000c101924 */
[----:B------:R-:W-:Y:S05]  /*32d0*/  BRA `(.L_x_14509) ;  /* 0x00000cd000007947 */ /* 0x000fea0003800000 */
.L_x_14510:
[----:B------:R0:W-:Y:S01]  /*32e0*/  STG.E.U16 [R16.64], R3 ;  /* 0x0000000310007986 */ /* 0x0001e2000c101524 */
[----:B------:R-:W-:Y:S05]  /*32f0*/  BRA `(.L_x_14509) ;  /* 0x00000cb000007947 */ /* 0x000fea0003800000 */
.L_x_14505:
        /* <DEDUP_REMOVED lines=9> */
.L_x_14513:
[----:B------:R-:W0:Y:S02]  /*3390*/  I2F.S16 R0, R3 ;  /* 0x0000000300007306 */ /* 0x000e240000101400 */
[----:B0-----:R-:W-:-:S05]  /*33a0*/  F2FP.PACK_AB R0, RZ, R0 ;  /* 0x00000000ff00723e */ /* 0x001fca00000000ff */
[----:B------:R0:W-:Y:S01]  /*33b0*/  STG.E.U16 [R16.64], R0 ;  /* 0x0000000010007986 */ /* 0x0001e2000c101524 */
[----:B------:R-:W-:Y:S05]  /*33c0*/  BRA `(.L_x_14509) ;  /* 0x00000be000007947 */ /* 0x000fea0003800000 */
.L_x_14512:
        /* <DEDUP_REMOVED lines=10> */
.L_x_14515:
[----:B------:R-:W0:Y:S02]  /*3470*/  I2F.S16 R3, R3 ;  /* 0x0000000300037306 */ /* 0x000e240000101400 */
[----:B0-----:R-:W-:-:S04]  /*3480*/  F2FP.PACK_AB R3, RZ, R3 ;  /* 0x00000003ff03723e */ /* 0x001fc800000000ff */
[----:B------:R-:W-:-:S05]  /*3490*/  PRMT R3, R3, 0x5410, RZ ;  /* 0x0000541003037816 */ /* 0x000fca00000000ff */
[----:B------:R0:W-:Y:S01]  /*34a0*/  STG.E [R16.64], R3 ;  /* 0x0000000310007986 */ /* 0x0001e2000c101924 */
[----:B------:R-:W-:Y:S05]  /*34b0*/  BRA `(.L_x_14509) ;  /* 0x00000af000007947 */ /* 0x000fea0003800000 */
.L_x_14514:
[----:B------:R-:W0:Y:S02]  /*34c0*/  I2F.F64.S16 R2, R3 ;  /* 0x0000000300027312 */ /* 0x000e240000101c00 */
[----:B0-----:R0:W-:Y:S01]  /*34d0*/  STG.E.64 [R16.64], R2 ;  /* 0x0000000210007986 */ /* 0x0011e2000c101b24 */
[----:B------:R-:W-:Y:S05]  /*34e0*/  BRA `(.L_x_14509) ;  /* 0x00000ac000007947 */ /* 0x000fea0003800000 */
.L_x_14504:
        /* <DEDUP_REMOVED lines=10> */
.L_x_14518:
[----:B------:R-:W0:Y:S01]  /*3590*/  I2F.F64.S16 R4, R3 ;  /* 0x0000000300047312 */ /* 0x000e220000101c00 */
[----:B------:R-:W-:-:S05]  /*35a0*/  CS2R R6, SRZ ;  /* 0x0000000000067805 */ /* 0x000fca000001ff00 */
[----:B0-----:R0:W-:Y:S01]  /*35b0*/  STG.E.128 [R16.64], R4 ;  /* 0x0000000410007986 */ /* 0x0011e2000c101d24 */
[----:B------:R-:W-:Y:S05]  /*35c0*/  BRA `(.L_x_14509) ;  /* 0x000009e000007947 */ /* 0x000fea0003800000 */
.L_x_14517:
        /* <DEDUP_REMOVED lines=21> */
.L_x_14522:
[----:B------:R-:W-:Y:S05]  /*3720*/  BSYNC B0 ;  /* 0x0000000000007941 */ /* 0x000fea0003800000 */
.L_x_14521:
[----:B------:R-:W-:-:S05]  /*3730*/  LOP3.LUT R5, R0, R5, RZ, 0xfc, !PT ;  /* 0x0000000500057212 */ /* 0x000fca00078efcff */
[----:B------:R0:W-:Y:S01]  /*3740*/  STG.E.U8 [R16.64], R5 ;  /* 0x0000000510007986 */ /* 0x0001e2000c101124 */
[----:B------:R-:W-:Y:S05]  /*3750*/  BRA `(.L_x_14509) ;  /* 0x0000085000007947 */ /* 0x000fea0003800000 */
.L_x_14520:
        /* <DEDUP_REMOVED lines=13> */
.L_x_14524:
[----:B------:R-:W-:Y:S01]  /*3830*/  IMAD.MOV.U32 R0, RZ, RZ, 0x7f ;  /* 0x0000007fff007424 */ /* 0x000fe200078e00ff */
[----:B------:R-:W-:-:S04]  /*3840*/  ISETP.GT.U32.AND P0, PT, R2, 0x7f800000, PT ;  /* 0x7f8000000200780c */ /* 0x000fc80003f04070 */
[----:B------:R-:W-:-:S04]  /*3850*/  SEL R0, R0, 0x7c, P0 ;  /* 0x0000007c00007807 */ /* 0x000fc80000000000 */
.L_x_14525:
[----:B------:R-:W-:Y:S05]  /*3860*/  BSYNC B0 ;  /* 0x0000000000007941 */ /* 0x000fea0003800000 */
.L_x_14523:
[----:B------:R-:W-:-:S04]  /*3870*/  LOP3.LUT R2, R3, 0x80000000, RZ, 0xc0, !PT ;  /* 0x8000000003027812 */ /* 0x000fc800078ec0ff */
[----:B------:R-:W-:-:S04]  /*3880*/  SHF.R.U32.HI R3, RZ, 0x18, R2 ;  /* 0x00000018ff037819 */ /* 0x000fc80000011602 */
[----:B------:R-:W-:-:S05]  /*3890*/  LOP3.LUT R3, R0, R3, RZ, 0xfc, !PT ;  /* 0x0000000300037212 */ /* 0x000fca00078efcff */
[----:B------:R0:W-:Y:S01]  /*38a0*/  STG.E.U8 [R16.64], R3 ;  /* 0x0000000310007986 */ /* 0x0001e2000c101124 */
[----:B------:R-:W-:Y:S05]  /*38b0*/  BRA `(.L_x_14509) ;  /* 0x000006f000007947 */ /* 0x000fea0003800000 */
.L_x_14519:
[----:B------:R-:W0:Y:S02]  /*38c0*/  I2F.S16 R0, R3 ;  /* 0x0000000300007306 */ /* 0x000e240000101400 */
[----:B0-----:R-:W-:-:S05]  /*38d0*/  F2FP.BF16.PACK_AB R0, RZ, R0 ;  /* 0x00000000ff00723e */ /* 0x001fca00000010ff */
[----:B------:R0:W-:Y:S01]  /*38e0*/  STG.E.U16 [R16.64], R0 ;  /* 0x0000000010007986 */ /* 0x0001e2000c101524 */
[----:B------:R-:W-:Y:S05]  /*38f0*/  BRA `(.L_x_14509) ;  /* 0x000006b000007947 */ /* 0x000fea0003800000 */
.L_x_14516:
        /* <DEDUP_REMOVED lines=10> */
.L_x_14528:
        /* <DEDUP_REMOVED lines=17> */
.L_x_14531:
[----:B------:R-:W-:-:S04]  /*3ab0*/  LOP3.LUT R2, R3, 0x80000000, RZ, 0xc0, !PT ;  /* 0x8000000003027812 */ /* 0x000fc800078ec0ff */
[----:B------:R-:W-:-:S04]  /*3ac0*/  SHF.R.U32.HI R3, RZ, 0x18, R2 ;  /* 0x00000018ff037819 */ /* 0x000fc80000011602 */
[----:B------:R-:W-:-:S04]  /*3ad0*/  LOP3.LUT R0, R0, R3, RZ, 0xfc, !PT ;  /* 0x0000000300007212 */ /* 0x000fc800078efcff */
[----:B------:R-:W-:Y:S02]  /*3ae0*/  PRMT R8, R0, 0x7610, R8 ;  /* 0x0000761000087816 */ /* 0x000fe40000000008 */
.L_x_14530:
[----:B------:R-:W-:Y:S05]  /*3af0*/  BSYNC B0 ;  /* 0x0000000000007941 */ /* 0x000fea0003800000 */
.L_x_14529:
[----:B------:R0:W-:Y:S01]  /*3b00*/  STG.E.U8 [R16.64], R8 ;  /* 0x0000000810007986 */ /* 0x0001e2000c101124 */
[----:B------:R-:W-:Y:S05]  /*3b10*/  BRA `(.L_x_14509) ;  /* 0x0000049000007947 */ /* 0x000fea0003800000 */
.L_x_14527:
        /* <DEDUP_REMOVED lines=17> */
.L_x_14534:
[----:B------:R-:W-:-:S04]  /*3c30*/  LOP3.LUT R2, R3, 0x80000000, RZ, 0xc0, !PT ;  /* 0x8000000003027812 */ /* 0x000fc800078ec0ff */
[----:B------:R-:W-:-:S04]  /*3c40*/  SHF.R.U32.HI R3, RZ, 0x18, R2 ;  /* 0x00000018ff037819 */ /* 0x000fc80000011602 */
[----:B------:R-:W-:-:S04]  /*3c50*/  LOP3.LUT R0, R0, R3, RZ, 0xfc, !PT ;  /* 0x0000000300007212 */ /* 0x000fc800078efcff */
[----:B------:R-:W-:Y:S02]  /*3c60*/  PRMT R8, R0, 0x7610, R8 ;  /* 0x0000761000087816 */ /* 0x000fe40000000008 */
.L_x_14533:
[----:B------:R-:W-:Y:S05]  /*3c70*/  BSYNC B0 ;  /* 0x0000000000007941 */ /* 0x000fea0003800000 */
.L_x_14532:
[----:B------:R0:W-:Y:S01]  /*3c80*/  STG.E.U8 [R16.64], R8 ;  /* 0x0000000810007986 */ /* 0x0001e2000c101124 */
[----:B------:R-:W-:Y:S05]  /*3c90*/  BRA `(.L_x_14509) ;  /* 0x0000031000007947 */ /* 0x000fea0003800000 */
.L_x_14526:
        /* <DEDUP_REMOVED lines=23> */
.L_x_14508:
        /* <DEDUP_REMOVED lines=20> */
.L_x_14536:
[----:B------:R-:W-:Y:S01]  /*3f50*/  LOP3.LUT R2, R3, 0xffff, RZ, 0xc0, !PT ;  /* 0x0000ffff03027812 */ /* 0x000fe200078ec0ff */
[----:B------:R-:W-:-:S05]  /*3f60*/  IMAD.MOV.U32 R3, RZ, RZ, RZ ;  /* 0x000000ffff037224 */ /* 0x000fca00078e00ff */
[----:B------:R0:W-:Y:S01]  /*3f70*/  STG.E.64 [R16.64], R2 ;  /* 0x0000000210007986 */ /* 0x0001e2000c101b24 */
[----:B------:R-:W-:Y:S05]  /*3f80*/  BRA `(.L_x_14509) ;  /* 0x0000002000007947 */ /* 0x000fea0003800000 */
.L_x_14535:
[----:B------:R-:W-:-:S05]  /*3f90*/  LOP3.LUT R3, R3, 0xffff, RZ, 0xc0, !PT ;  /* 0x0000ffff03037812 */ /* 0x000fca00078ec0ff */
[----:B------:R0:W-:Y:S02]  /*3fa0*/  STG.E [R16.64], R3 ;  /* 0x0000000310007986 */ /* 0x0001e4000c101924 */
.L_x_14509:
[----:B------:R-:W-:-:S05]  /*3fb0*/  IMAD R18, R19, 0x200, R18 ;  /* 0x0000020013127824 */ /* 0x000fca00078e0212 */
[----:B------:R-:W-:Y:S02]  /*3fc0*/  IADD3 R23, R18, 0x80, RZ ;  /* 0x0000008012177810 */ /* 0x000fe40007ffe0ff */
.L_x_14438:
[----:B------:R-:W-:Y:S05]  /*3fd0*/  BSYNC B6 ;  /* 0x0000000000067941 */ /* 0x000fea0003800000 */
.L_x_14437:
        /* <DEDUP_REMOVED lines=258> */
.L_x_14539:
        /* <DEDUP_REMOVED lines=21> */
.L_x_14543:
[----:B------:R-:W2:Y:S02]  /*5150*/  LDG.E.U8 R2, [R2.64] ;  /* 0x0000002402027981 */ /* 0x000ea4000c1e1100 */
[----:B--2---:R-:W0:Y:S02]  /*5160*/  I2F.U16 R0, R2 ;  /* 0x0000000200007306 */ /* 0x004e240000101000 */
[----:B0-----:R-:W-:-:S04]  /*5170*/  F2FP.BF16.PACK_AB R0, RZ, R0 ;  /* 0x00000000ff00723e */ /* 0x001fc800000010ff */
[----:B------:R-:W-:Y:S01]  /*5180*/  PRMT R19, R0, 0x7610, R19 ;  /* 0x0000761000137816 */ /* 0x000fe20000000013 */
[----:B------:R-:W-:Y:S05]  /*5190*/  BRA `(.L_x_14545) ;  /* 0x00000f0000007947 */ /* 0x000fea0003800000 */
.L_x_14542:
        /* <DEDUP_REMOVED lines=11> */
.L_x_14547:
[----:B------:R-:W2:Y:S02]  /*5250*/  LDG.E R2, [R2.64] ;  /* 0x0000002402027981 */ /* 0x000ea4000c1e1900 */
[----:B--2---:R-:W0:Y:S02]  /*5260*/  I2F R0, R2 ;  /* 0x0000000200007306 */ /* 0x004e240000201400 */
[----:B0-----:R-:W-:-:S04]  /*5270*/  F2FP.BF16.PACK_AB R0, RZ, R0 ;  /* 0x00000000ff00723e */ /* 0x001fc800000010ff */
[----:B------:R-:W-:Y:S01]  /*5280*/  PRMT R19, R0, 0x7610, R19 ;  /* 0x0000761000137816 */ /* 0x000fe20000000013 */
[----:B------:R-:W-:Y:S05]  /*5290*/  BRA `(.L_x_14545) ;  /* 0x00000e0000007947 */ /* 0x000fea0003800000 */
.L_x_14546:
[----:B------:R-:W2:Y:S02]  /*52a0*/  LDG.E.U16 R2, [R2.64] ;  /* 0x0000002402027981 */ /* 0x000ea4000c1e1500 */
[----:B--2---:R-:W0:Y:S02]  /*52b0*/  I2F.S16 R0, R2 ;  /* 0x0000000200007306 */ /* 0x004e240000101400 */
[----:B0-----:R-:W-:-:S04]  /*52c0*/  F2FP.BF16.PACK_AB R0, RZ, R0 ;  /* 0x00000000ff00723e */ /* 0x001fc800000010ff */
[----:B------:R-:W-:Y:S01]  /*52d0*/  PRMT R19, R0, 0x7610, R19 ;  /* 0x0000761000137816 */ /* 0x000fe20000000013 */
[----:B------:R-:W-:Y:S05]  /*52e0*/  BRA `(.L_x_14545) ;  /* 0x00000db000007947 */ /* 0x000fea0003800000 */
.L_x_14541:
        /* <DEDUP_REMOVED lines=9> */
.L_x_14549:
[----:B------:R-:W2:Y:S02]  /*5380*/  LDG.E.U16 R0, [R2.64] ;  /* 0x0000002402007981 */ /* 0x000ea4000c1e1500 */
[----:B--2---:R-:W-:-:S05]  /*5390*/  HADD2.F32 R0, -RZ, R0.H0_H0 ;  /* 0x20000000ff007230 */ /* 0x004fca0000004100 */
[----:B------:R-:W-:-:S04]  /*53a0*/  F2FP.BF16.PACK_AB R0, RZ, R0 ;  /* 0x00000000ff00723e */ /* 0x000fc800000010ff */
[----:B------:R-:W-:Y:S01]  /*53b0*/  PRMT R19, R0, 0x7610, R19 ;  /* 0x0000761000137816 */ /* 0x000fe20000000013 */
[----:B------:R-:W-:Y:S05]  /*53c0*/  BRA `(.L_x_14545) ;  /* 0x00000cd000007947 */ /* 0x000fea0003800000 */
.L_x_14548:
        /* <DEDUP_REMOVED lines=9> */
.L_x_14551:
[----:B------:R-:W2:Y:S02]  /*5460*/  LDG.E.U16 R2, [R2.64] ;  /* 0x0000002402027981 */ /* 0x000ea4000c1e1500 */
[----:B--2---:R-:W-:-:S05]  /*5470*/  HADD2.F32 R0, -RZ, R2.H0_H0 ;  /* 0x20000002ff007230 */ /* 0x004fca0000004100 */
[----:B------:R-:W-:-:S04]  /*5480*/  F2FP.BF16.PACK_AB R0, RZ, R0 ;  /* 0x00000000ff00723e */ /* 0x000fc800000010ff */
[----:B------:R-:W-:Y:S01]  /*5490*/  PRMT R19, R0, 0x7610, R19 ;  /* 0x0000761000137816 */ /* 0x000fe20000000013 */
[----:B------:R-:W-:Y:S05]  /*54a0*/  BRA `(.L_x_14545) ;  /* 0x00000bf000007947 */ /* 0x000fea0003800000 */
.L_x_14550:
[----:B------:R-:W2:Y:S02]  /*54b0*/  LDG.E.64 R2, [R2.64] ;  /* 0x0000002402027981 */ /* 0x000ea4000c1e1b00 */
[----:B--2---:R-:W0:Y:S01]  /*54c0*/  F2F.F32.F64 R0, R2 ;  /* 0x0000000200007310 */ /* 0x004e220000301000 */
[----:B------:R-:W0:-:S14]  /*54d0*/  DSETP.GEU.AND P0, PT, |R2|, c[0x2][0x0], PT ;  /* 0x008000000200762a */ /* 0x000e1c0003f0e200 */
[----:B0-----:R-:W-:-:S05]  /*54e0*/  @!P0 FMUL R0, R0, 1.175494350822287508e-38 ;  /* 0x0080000000008820 */ /* 0x001fca0000400000 */
[----:B------:R-:W-:-:S04]  /*54f0*/  F2FP.BF16.PACK_AB R0, RZ, R0 ;  /* 0x00000000ff00723e */ /* 0x000fc800000010ff */
[----:B------:R-:W-:Y:S01]  /*5500*/  PRMT R19, R0, 0x7610, R19 ;  /* 0x0000761000137816 */ /* 0x000fe20000000013 */
[----:B------:R-:W-:Y:S05]  /*5510*/  BRA `(.L_x_14545) ;  /* 0x00000b8000007947 */ /* 0x000fea0003800000 */
.L_x_14540:
        /* <DEDUP_REMOVED lines=14> */
.L_x_14554:
[----:B------:R-:W2:Y:S02]  /*5600*/  LDG.E.64 R2, [R2.64] ;  /* 0x0000002402027981 */ /* 0x000ea4000c1e1b00 */
[----:B--2---:R-:W0:Y:S01]  /*5610*/  F2F.F32.F64 R0, R2 ;  /* 0x0000000200007310 */ /* 0x004e220000301000 */
[----:B------:R-:W0:-:S14]  /*5620*/  DSETP.GEU.AND P0, PT, |R2|, c[0x2][0x0], PT ;  /* 0x008000000200762a */ /* 0x000e1c0003f0e200 */
[----:B0-----:R-:W-:-:S05]  /*5630*/  @!P0 FMUL R0, R0, 1.175494350822287508e-38 ;  /* 0x0080000000008820 */ /* 0x001fca0000400000 */
[----:B------:R-:W-:-:S04]  /*5640*/  F2FP.BF16.PACK_AB R0, RZ, R0 ;  /* 0x00000000ff00723e */ /* 0x000fc800000010ff */
[----:B------:R-:W-:Y:S01]  /*5650*/  PRMT R19, R0, 0x7610, R19 ;  /* 0x0000761000137816 */ /* 0x000fe20000000013 */
[----:B------:R-:W-:Y:S05]  /*5660*/  BRA `(.L_x_14545) ;  /* 0x00000a3000007947 */ /* 0x000fea0003800000 */
.L_x_14553:
        /* <DEDUP_REMOVED lines=28> */
.L_x_14556:
        /* <DEDUP_REMOVED lines=15> */
.L_x_14555:
[----:B------:R0:W5:Y:S01]  /*5920*/  LDG.E.U16 R19, [R2.64] ;  /* 0x0000002402137981 */ /* 0x000162000c1e1500 */
[----:B------:R-:W-:Y:S05]  /*5930*/  BRA `(.L_x_14545) ;  /* 0x0000076000007947 */ /* 0x000fea0003800000 */
.L_x_14552:
        /* <DEDUP_REMOVED lines=12> */
.L_x_14559:
        /* <DEDUP_REMOVED lines=21> */
.L_x_14563:
[----:B------:R-:W-:Y:S05]  /*5b50*/  BSYNC B1 ;  /* 0x0000000000017941 */ /* 0x000fea0003800000 */
.L_x_14562:
[----:B------:R-:W-:Y:S01]  /*5b60*/  LEA R3, R0, 0x3b800000, 0x17 ;  /* 0x3b80000000037811 */ /* 0x000fe200078eb8ff */
[----:B------:R-:W-:-:S05]  /*5b70*/  IMAD.SHL.U32 R0, R2, 0x100000, RZ ;  /* 0x0010000002007824 */ /* 0x000fca00078e00ff */
[----:B------:R-:W-:Y:S02]  /*5b80*/  LOP3.LUT R0, R3, R0, R4, 0xfe, !PT ;  /* 0x0000000003007212 */ /* 0x000fe400078efe04 */
.L_x_14561:
[----:B------:R-:W-:Y:S05]  /*5b90*/  BSYNC B0 ;  /* 0x0000000000007941 */ /* 0x000fea0003800000 */
.L_x_14560:
[----:B------:R-:W-:-:S04]  /*5ba0*/  F2FP.BF16.PACK_AB R0, RZ, R0 ;  /* 0x00000000ff00723e */ /* 0x000fc800000010ff */
[----:B------:R-:W-:Y:S01]  /*5bb0*/  PRMT R19, R0, 0x7610, R19 ;  /* 0x0000761000137816 */ /* 0x000fe20000000013 */
[----:B------:R-:W-:Y:S05]  /*5bc0*/  BRA `(.L_x_14545) ;  /* 0x000004d000007947 */ /* 0x000fea0003800000 */
.L_x_14558:
        /* <DEDUP_REMOVED lines=21> */
.L_x_14567:
[----:B------:R-:W-:Y:S05]  /*5d20*/  BSYNC B1 ;  /* 0x0000000000017941 */ /* 0x000fea0003800000 */
.L_x_14566:
[----:B------:R-:W-:Y:S01]  /*5d30*/  LEA R3, R0, 0x37800000, 0x17 ;  /* 0x3780000000037811 */ /* 0x000fe200078eb8ff */
[----:B------:R-:W-:-:S05]  /*5d40*/  IMAD.SHL.U32 R0, R2, 0x200000, RZ ;  /* 0x0020000002007824 */ /* 0x000fca00078e00ff */
[----:B------:R-:W-:Y:S02]  /*5d50*/  LOP3.LUT R0, R3, R0, R4, 0xfe, !PT ;  /* 0x0000000003007212 */ /* 0x000fe400078efe04 */
.L_x_14565:
[----:B------:R-:W-:Y:S05]  /*5d60*/  BSYNC B0 ;  /* 0x0000000000007941 */ /* 0x000fea0003800000 */
.L_x_14564:
[----:B------:R-:W-:-:S04]  /*5d70*/  F2FP.BF16.PACK_AB R0, RZ, R0 ;  /* 0x00000000ff00723e */ /* 0x000fc800000010ff */
[----:B------:R-:W-:Y:S01]  /*5d80*/  PRMT R19, R0, 0x7610, R19 ;  /* 0x0000761000137816 */ /* 0x000fe20000000013 */
[----:B------:R-:W-:Y:S05]  /*5d90*/  BRA `(.L_x_14545) ;  /* 0x0000030000007947 */ /* 0x000fea0003800000 */
.L_x_14557:
        /* <DEDUP_REMOVED lines=14> */
.L_x_14571:
[----:B------:R-:W-:Y:S05]  /*5e80*/  BSYNC B0 ;  /* 0x0000000000007941 */ /* 0x000fea0003800000 */
.L_x_14570:
[----:B------:R-:W-:-:S04]  /*5e90*/  F2FP.BF16.PACK_AB R0, RZ, R0 ;  /* 0x00000000ff00723e */ /* 0x000fc800000010ff */
[----:B------:R-:W-:Y:S01]  /*5ea0*/  PRMT R19, R0, 0x7610, R19 ;  /* 0x0000761000137816 */ /* 0x000fe20000000013 */
[----:B------:R-:W-:Y:S05]  /*5eb0*/  BRA `(.L_x_14545) ;  /* 0x000001e000007947 */ /* 0x000fea0003800000 */
.L_x_14544:
        /* <DEDUP_REMOVED lines=21> */
.L_x_14569:
[----:B------:R-:W2:Y:S02]  /*6010*/  LDG.E.64 R2, [R2.64] ;  /* 0x0000002402027981 */ /* 0x000ea4000c1e1b00 */
[----:B--2---:R-:W0:Y:S02]  /*6020*/  I2F.U64 R0, R2 ;  /* 0x0000000200007312 */ /* 0x004e240000301000 */
[----:B0-----:R-:W-:-:S04]  /*6030*/  F2FP.BF16.PACK_AB R0, RZ, R0 ;  /* 0x00000000ff00723e */ /* 0x001fc800000010ff */
[----:B------:R-:W-:Y:S01]  /*6040*/  PRMT R19, R0, 0x7610, R19 ;  /* 0x0000761000137816 */ /* 0x000fe20000000013 */
[----:B------:R-:W-:Y:S05]  /*6050*/  BRA `(.L_x_14545) ;  /* 0x0000004000007947 */ /* 0x000fea0003800000 */
.L_x_14568:
[----:B------:R-:W2:Y:S02]  /*6060*/  LDG.E R2, [R2.64] ;  /* 0x0000002402027981 */ /* 0x000ea4000c1e1900 */
[----:B--2---:R-:W0:Y:S02]  /*6070*/  I2F.U32 R0, R2 ;  /* 0x0000000200007306 */ /* 0x004e240000201000 */
[----:B0-----:R-:W-:-:S04]  /*6080*/  F2FP.BF16.PACK_AB R0, RZ, R0 ;  /* 0x00000000ff00723e */ /* 0x001fc800000010ff */
[----:B------:R-:W-:Y:S02]  /*6090*/  PRMT R19, R0, 0x7610, R19 ;  /* 0x0000761000137816 */ /* 0x000fe40000000013 */
.L_x_14545:
        /* <DEDUP_REMOVED lines=18> */
.L_x_14575:
[----:B------:R-:W2:Y:S02]  /*61c0*/  LDG.E.U8 R2, [R2.64] ;  /* 0x0000002402027981 */ /* 0x000ea4000c1e1100 */
[----:B--2---:R-:W0:Y:S02]  /*61d0*/  I2F.U16 R0, R2 ;  /* 0x0000000200007306 */ /* 0x004e240000101000 */
[----:B0-----:R-:W-:Y:S01]  /*61e0*/  F2FP.BF16.PACK_AB R0, RZ, R0 ;  /* 0x00000000ff00723e */ /* 0x001fe200000010ff */
[----:B------:R-:W-:Y:S05]  /*61f0*/  BRA `(.L_x_14577) ;  /* 0x00000e3000007947 */ /* 0x000fea0003800000 */
.L_x_14574:
        /* <DEDUP_REMOVED lines=10> */
.L_x_14579:
[----:B------:R-:W2:Y:S02]  /*62a0*/  LDG.E R2, [R2.64] ;  /* 0x0000002402027981 */ /* 0x000ea4000c1e1900 */
[----:B--2---:R-:W0:Y:S02]  /*62b0*/  I2F R0, R2 ;  /* 0x0000000200007306 */ /* 0x004e240000201400 */
[----:B0-----:R-:W-:Y:S01]  /*62c0*/  F2FP.BF16.PACK_AB R0, RZ, R0 ;  /* 0x00000000ff00723e */ /* 0x001fe200000010ff */
[----:B------:R-:W-:Y:S05]  /*62d0*/  BRA `(.L_x_14577) ;  /* 0x00000d5000007947 */ /* 0x000fea0003800000 */
.L_x_14578:
[----:B------:R-:W2:Y:S02]  /*62e0*/  LDG.E.U16 R2, [R2.64] ;  /* 0x0000002402027981 */ /* 0x000ea4000c1e1500 */
[----:B--2---:R-:W0:Y:S02]  /*62f0*/  I2F.S16 R0, R2 ;  /* 0x0000000200007306 */ /* 0x004e240000101400 */
[----:B0-----:R-:W-:Y:S01]  /*6300*/  F2FP.BF16.PACK_AB R0, RZ, R0 ;  /* 0x00000000ff00723e */ /* 0x001fe200000010ff */
[----:B------:R-:W-:Y:S05]  /*6310*/  BRA `(.L_x_14577) ;  /* 0x00000d1000007947 */ /* 0x000fea0003800000 */
.L_x_14573:
        /* <DEDUP_REMOVED lines=9> */
.L_x_14581:
[----:B------:R-:W2:Y:S02]  /*63b0*/  LDG.E.U16 R0, [R2.64] ;  /* 0x0000002402007981 */ /* 0x000ea4000c1e1500 */
[----:B--2---:R-:W-:-:S05]  /*63c0*/  HADD2.F32 R0, -RZ, R0.H0_H0 ;  /* 0x20000000ff007230 */ /* 0x004fca0000004100 */
[----:B------:R-:W-:Y:S01]  /*63d0*/  F2FP.BF16.PACK_AB R0, RZ, R0 ;  /* 0x00000000ff00723e */ /* 0x000fe200000010ff */
[----:B------:R-:W-:Y:S05]  /*63e0*/  BRA `(.L_x_14577) ;  /* 0x00000c4000007947 */ /* 0x000fea0003800000 */
.L_x_14580:
        /* <DEDUP_REMOVED lines=9> */
.L_x_14583:
[----:B------:R-:W2:Y:S02]  /*6480*/  LDG.E.U16 R2, [R2.64] ;  /* 0x0000002402027981 */ /* 0x000ea4000c1e1500 */
[----:B--2---:R-:W-:-:S05]  /*6490*/  HADD2.F32 R0, -RZ, R2.H0_H0 ;  /* 0x20000002ff007230 */ /* 0x004fca0000004100 */
[----:B------:R-:W-:Y:S01]  /*64a0*/  F2FP.BF16.PACK_AB R0, RZ, R0 ;  /* 0x00000000ff00723e */ /* 0x000fe200000010ff */
[----:B------:R-:W-:Y:S05]  /*64b0*/  BRA `(.L_x_14577) ;  /* 0x00000b7000007947 */ /* 0x000fea0003800000 */
.L_x_14582:
[----:B------:R-:W2:Y:S02]  /*64c0*/  LDG.E.64 R2, [R2.64] ;  /* 0x0000002402027981 */ /* 0x000ea4000c1e1b00 */
[----:B--2---:R-:W0:Y:S01]  /*64d0*/  F2F.F32.F64 R0, R2 ;  /* 0x0000000200007310 */ /* 0x004e220000301000 */
[----:B------:R-:W0:-:S14]  /*64e0*/  DSETP.GEU.AND P0, PT, |R2|, c[0x2][0x0], PT ;  /* 0x008000000200762a */ /* 0x000e1c0003f0e200 */
[----:B0-----:R-:W-:-:S05]  /*64f0*/  @!P0 FMUL R0, R0, 1.175494350822287508e-38 ;  /* 0x0080000000008820 */ /* 0x001fca0000400000 */
[----:B------:R-:W-:Y:S01]  /*6500*/  F2FP.BF16.PACK_AB R0, RZ, R0 ;  /* 0x00000000ff00723e */ /* 0x000fe200000010ff */
[----:B------:R-:W-:Y:S05]  /*6510*/  BRA `(.L_x_14577) ;  /* 0x00000b1000007947 */ /* 0x000fea0003800000 */
.L_x_14572:
        /* <DEDUP_REMOVED lines=13> */
.L_x_14586:
[----:B------:R-:W2:Y:S02]  /*65f0*/  LDG.E.64 R2, [R2.64] ;  /* 0x0000002402027981 */ /* 0x000ea4000c1e1b00 */
[----:B--2---:R-:W0:Y:S01]  /*6600*/  F2F.F32.F64 R0, R2 ;  /* 0x0000000200007310 */ /* 0x004e220000301000 */
[----:B------:R-:W0:-:S14]  /*6610*/  DSETP.GEU.AND P0, PT, |R2|, c[0x2][0x0], PT ;  /* 0x008000000200762a */ /* 0x000e1c0003f0e200 */
[----:B0-----:R-:W-:-:S05]  /*6620*/  @!P0 FMUL R0, R0, 1.175494350822287508e-38 ;  /* 0x0080000000008820 */ /* 0x001fca0000400000 */
[----:B------:R-:W-:Y:S01]  /*6630*/  F2FP.BF16.PACK_AB R0, RZ, R0 ;  /* 0x00000000ff00723e */ /* 0x000fe200000010ff */
[----:B------:R-:W-:Y:S05]  /*6640*/  BRA `(.L_x_14577) ;  /* 0x000009e000007947 */ /* 0x000fea0003800000 */
.L_x_14585:
        /* <DEDUP_REMOVED lines=28> */
.L_x_14588:
        /* <DEDUP_REMOVED lines=15> */
.L_x_14587:
[----:B------:R0:W5:Y:S01]  /*6900*/  LDG.E.U16 R0, [R2.64] ;  /* 0x0000002402007981 */ /* 0x000162000c1e1500 */
[----:B------:R-:W-:Y:S05]  /*6910*/  BRA `(.L_x_14577) ;  /* 0x0000071000007947 */ /* 0x000fea0003800000 */
.L_x_14584:
        /* <DEDUP_REMOVED lines=12> */
.L_x_14591:
        /* <DEDUP_REMOVED lines=21> */
.L_x_14595:
[----:B------:R-:W-:Y:S05]  /*6b30*/  BSYNC B1 ;  /* 0x0000000000017941 */ /* 0x000fea0003800000 */
.L_x_14594:
[----:B------:R-:W-:Y:S01]  /*6b40*/  LEA R3, R0, 0x3b800000, 0x17 ;  /* 0x3b80000000037811 */ /* 0x000fe200078eb8ff */
[----:B------:R-:W-:-:S05]  /*6b50*/  IMAD.SHL.U32 R0, R2, 0x100000, RZ ;  /* 0x0010000002007824 */ /* 0x000fca00078e00ff */
[----:B------:R-:W-:Y:S02]  /*6b60*/  LOP3.LUT R0, R3, R0, R4, 0xfe, !PT ;  /* 0x0000000003007212 */ /* 0x000fe400078efe04 */
.L_x_14593:
[----:B------:R-:W-:Y:S05]  /*6b70*/  BSYNC B0 ;  /* 0x0000000000007941 */ /* 0x000fea0003800000 */
.L_x_14592:
[----:B------:R-:W-:Y:S01]  /*6b80*/  F2FP.BF16.PACK_AB R0, RZ, R0 ;  /* 0x00000000ff00723e */ /* 0x000fe200000010ff */
[----:B------:R-:W-:Y:S05]  /*6b90*/  BRA `(.L_x_14577) ;  /* 0x0000049000007947 */ /* 0x000fea0003800000 */
.L_x_14590:
        /* <DEDUP_REMOVED lines=21> */
.L_x_14599:
[----:B------:R-:W-:Y:S05]  /*6cf0*/  BSYNC B1 ;  /* 0x0000000000017941 */ /* 0x000fea0003800000 */
.L_x_14598:
[----:B------:R-:W-:Y:S01]  /*6d00*/  LEA R3, R0, 0x37800000, 0x17 ;  /* 0x3780000000037811 */ /* 0x000fe200078eb8ff */
[----:B------:R-:W-:-:S05]  /*6d10*/  IMAD.SHL.U32 R0, R2, 0x200000, RZ ;  /* 0x0020000002007824 */ /* 0x000fca00078e00ff */
[----:B------:R-:W-:Y:S02]  /*6d20*/  LOP3.LUT R0, R3, R0, R4, 0xfe, !PT ;  /* 0x0000000003007212 */ /* 0x000fe400078efe04 */
.L_x_14597:
[----:B------:R-:W-:Y:S05]  /*6d30*/  BSYNC B0 ;  /* 0x0000000000007941 */ /* 0x000fea0003800000 */
.L_x_14596:
[----:B------:R-:W-:Y:S01]  /*6d40*/  F2FP.BF16.PACK_AB R0, RZ, R0 ;  /* 0x00000000ff00723e */ /* 0x000fe200000010ff */
[----:B------:R-:W-:Y:S05]  /*6d50*/  BRA `(.L_x_14577) ;  /* 0x000002d000007947 */ /* 0x000fea0003800000 */
.L_x_14589:
        /* <DEDUP_REMOVED lines=14> */
.L_x_14603:
[----:B------:R-:W-:Y:S05]  /*6e40*/  BSYNC B0 ;  /* 0x0000000000007941 */ /* 0x000fea0003800000 */
.L_x_14602:
[----:B------:R-:W-:Y:S01]  /*6e50*/  F2FP.BF16.PACK_AB R0, RZ, R0 ;  /* 0x00000000ff00723e */ /* 0x000fe200000010ff */
[----:B------:R-:W-:Y:S05]  /*6e60*/  BRA `(.L_x_14577) ;  /* 0x000001c000007947 */ /* 0x000fea0003800000 */
.L_x_14576:
        /* <DEDUP_REMOVED lines=21> */
.L_x_14601:
[----:B------:R-:W2:Y:S02]  /*6fc0*/  LDG.E.64 R2, [R2.64] ;  /* 0x0000002402027981 */ /* 0x000ea4000c1e1b00 */
[----:B--2---:R-:W0:Y:S02]  /*6fd0*/  I2F.U64 R0, R2 ;  /* 0x0000000200007312 */ /* 0x004e240000301000 */
[----:B0-----:R-:W-:Y:S01]  /*6fe0*/  F2FP.BF16.PACK_AB R0, RZ, R0 ;  /* 0x00000000ff00723e */ /* 0x001fe200000010ff */
[----:B------:R-:W-:Y:S05]  /*6ff0*/  BRA `(.L_x_14577) ;  /* 0x0000003000007947 */ /* 0x000fea0003800000 */
.L_x_14600:
[----:B------:R-:W2:Y:S02]  /*7000*/  LDG.E R2, [R2.64] ;  /* 0x0000002402027981 */ /* 0x000ea4000c1e1900 */
[----:B--2---:R-:W0:Y:S02]  /*7010*/  I2F.U32 R0, R2 ;  /* 0x0000000200007306 */ /* 0x004e240000201000 */
[----:B0-----:R-:W-:-:S06]  /*7020*/  F2FP.BF16.PACK_AB R0, RZ, R0 ;  /* 0x00000000ff00723e */ /* 0x001fcc00000010ff */
.L_x_14577:
        /* <DEDUP_REMOVED lines=21> */
.L_x_14607:
[----:B------:R0:W-:Y:S01]  /*7180*/  STG.E.U8 [R16.64], R3 ;  /* 0x0000000310007986 */ /* 0x0001e2000c101124 */
[----:B------:R-:W-:Y:S05]  /*7190*/  BRA `(.L_x_14609) ;  /* 0x00000da000007947 */ /* 0x000fea0003800000 */
.L_x_14606:
        /* <DEDUP_REMOVED lines=10> */
.L_x_14611:
[----:B------:R-:W-:-:S05]  /*7240*/  LOP3.LUT R3, R3, 0xffff, RZ, 0xc0, !PT ;  /* 0x0000ffff03037812 */ /* 0x000fca00078ec0ff */
[----:B------:R0:W-:Y:S01]  /*7250*/  STG.E [R16.64], R3 ;  /* 0x0000000310007986 */ /* 0x0001e2000c101924 */
[----:B------:R-:W-:Y:S05]  /*7260*/  BRA `(.L_x_14609) ;  /* 0x00000cd000007947 */ /* 0x000fea0003800000 */
.L_x_14610:
[----:B------:R0:W-:Y:S01]  /*7270*/  STG.E.U16 [R16.64], R3 ;  /* 0x0000000310007986 */ /* 0x0001e2000c101524 */
[----:B------:R-:W-:Y:S05]  /*7280*/  BRA `(.L_x_14609) ;  /* 0x00000cb000007947 */ /* 0x000fea0003800000 */
.L_x_14605:
        /* <DEDUP_REMOVED lines=9> */
.L_x_14613:
[----:B------:R-:W0:Y:S02]  /*7320*/  I2F.S16 R0, R3 ;  /* 0x0000000300007306 */ /* 0x000e240000101400 */
[----:B0-----:R-:W-:-:S05]  /*7330*/  F2FP.PACK_AB R0, RZ, R0 ;  /* 0x00000000ff00723e */ /* 0x001fca00000000ff */
[----:B------:R0:W-:Y:S01]  /*7340*/  STG.E.U16 [R16.64], R0 ;  /* 0x0000000010007986 */ /* 0x0001e2000c101524 */
[----:B------:R-:W-:Y:S05]  /*7350*/  BRA `(.L_x_14609) ;  /* 0x00000be000007947 */ /* 0x000fea0003800000 */
.L_x_14612:
        /* <DEDUP_REMOVED lines=10> */
.L_x_14615:
[----:B------:R-:W0:Y:S02]  /*7400*/  I2F.S16 R3, R3 ;  /* 0x0000000300037306 */ /* 0x000e240000101400 */
[----:B0-----:R-:W-:-:S04]  /*7410*/  F2FP.PACK_AB R3, RZ, R3 ;  /* 0x00000003ff03723e */ /* 0x001fc800000000ff */
[----:B------:R-:W-:-:S05]  /*7420*/  PRMT R3, R3, 0x5410, RZ ;  /* 0x0000541003037816 */ /* 0x000fca00000000ff */
[----:B------:R0:W-:Y:S01]  /*7430*/  STG.E [R16.64], R3 ;  /* 0x0000000310007986 */ /* 0x0001e2000c101924 */
[----:B------:R-:W-:Y:S05]  /*7440*/  BRA `(.L_x_14609) ;  /* 0x00000af000007947 */ /* 0x000fea0003800000 */
.L_x_14614:
[----:B------:R-:W0:Y:S02]  /*7450*/  I2F.F64.S16 R2, R3 ;  /* 0x0000000300027312 */ /* 0x000e240000101c00 */
[----:B0-----:R0:W-:Y:S01]  /*7460*/  STG.E.64 [R16.64], R2 ;  /* 0x0000000210007986 */ /* 0x0011e2000c101b24 */
[----:B------:R-:W-:Y:S05]  /*7470*/  BRA `(.L_x_14609) ;  /* 0x00000ac000007947 */ /* 0x000fea0003800000 */
.L_x_14604:
        /* <DEDUP_REMOVED lines=10> */
.L_x_14618:
[----:B------:R-:W0:Y:S01]  /*7520*/  I2F.F64.S16 R4, R3 ;  /* 0x0000000300047312 */ /* 0x000e220000101c00 */
[----:B------:R-:W-:-:S05]  /*7530*/  CS2R R6, SRZ ;  /* 0x0000000000067805 */ /* 0x000fca000001ff00 */
[----:B0-----:R0:W-:Y:S01]  /*7540*/  STG.E.128 [R16.64], R4 ;  /* 0x0000000410007986 */ /* 0x0011e2000c101d24 */
[----:B------:R-:W-:Y:S05]  /*7550*/  BRA `(.L_x_14609) ;  /* 0x000009e000007947 */ /* 0x000fea0003800000 */
.L_x_14617:
        /* <DEDUP_REMOVED lines=21> */
.L_x_14622:
[----:B------:R-:W-:Y:S05]  /*76b0*/  BSYNC B0 ;  /* 0x0000000000007941 */ /* 0x000fea0003800000 */
.L_x_14621:
[----:B------:R-:W-:-:S05]  /*76c0*/  LOP3.LUT R5, R0, R5, RZ, 0xfc, !PT ;  /* 0x0000000500057212 */ /* 0x000fca00078efcff */
[----:B------:R0:W-:Y:S01]  /*76d0*/  STG.E.U8 [R16.64], R5 ;  /* 0x0000000510007986 */ /* 0x0001e2000c101124 */
[----:B------:R-:W-:Y:S05]  /*76e0*/  BRA `(.L_x_14609) ;  /* 0x0000085000007947 */ /* 0x000fea0003800000 */
.L_x_14620:
        /* <DEDUP_REMOVED lines=13> */
.L_x_14624:
[----:B------:R-:W-:Y:S01]  /*77c0*/  IMAD.MOV.U32 R0, RZ, RZ, 0x7f ;  /* 0x0000007fff007424 */ /* 0x000fe200078e00ff */
[----:B------:R-:W-:-:S04]  /*77d0*/  ISETP.GT.U32.AND P0, PT, R2, 0x7f800000, PT ;  /* 0x7f8000000200780c */ /* 0x000fc80003f04070 */
[----:B------:R-:W-:-:S04]  /*77e0*/  SEL R0, R0, 0x7c, P0 ;  /* 0x0000007c00007807 */ /* 0x000fc80000000000 */
.L_x_14625:
[----:B------:R-:W-:Y:S05]  /*77f0*/  BSYNC B0 ;  /* 0x0000000000007941 */ /* 0x000fea0003800000 */
.L_x_14623:
[----:B------:R-:W-:-:S04]  /*7800*/  LOP3.LUT R2, R3, 0x80000000, RZ, 0xc0, !PT ;  /* 0x8000000003027812 */ /* 0x000fc800078ec0ff */
[----:B------:R-:W-:-:S04]  /*7810*/  SHF.R.U32.HI R3, RZ, 0x18, R2 ;  /* 0x00000018ff037819 */ /* 0x000fc80000011602 */
[----:B------:R-:W-:-:S05]  /*7820*/  LOP3.LUT R3, R0, R3, RZ, 0xfc, !PT ;  /* 0x0000000300037212 */ /* 0x000fca00078efcff */
[----:B------:R0:W-:Y:S01]  /*7830*/  STG.E.U8 [R16.64], R3 ;  /* 0x0000000310007986 */ /* 0x0001e2000c101124 */
[----:B------:R-:W-:Y:S05]  /*7840*/  BRA `(.L_x_14609) ;  /* 0x000006f000007947 */ /* 0x000fea0003800000 */
.L_x_14619:
[----:B------:R-:W0:Y:S02]  /*7850*/  I2F.S16 R0, R3 ;  /* 0x0000000300007306 */ /* 0x000e240000101400 */
[----:B0-----:R-:W-:-:S05]  /*7860*/  F2FP.BF16.PACK_AB R0, RZ, R0 ;  /* 0x00000000ff00723e */ /* 0x001fca00000010ff */
[----:B------:R0:W-:Y:S01]  /*7870*/  STG.E.U16 [R16.64], R0 ;  /* 0x0000000010007986 */ /* 0x0001e2000c101524 */
[----:B------:R-:W-:Y:S05]  /*7880*/  BRA `(.L_x_14609) ;  /* 0x000006b000007947 */ /* 0x000fea0003800000 */
.L_x_14616:
        /* <DEDUP_REMOVED lines=10> */
.L_x_14628:
        /* <DEDUP_REMOVED lines=17> */
.L_x_14631:
[----:B------:R-:W-:-:S04]  /*7a40*/  LOP3.LUT R2, R3, 0x80000000, RZ, 0xc0, !PT ;  /* 0x8000000003027812 */ /* 0x000fc800078ec0ff */
[----:B------:R-:W-:-:S04]  /*7a50*/  SHF.R.U32.HI R3, RZ, 0x18, R2 ;  /* 0x00000018ff037819 */ /* 0x000fc80000011602 */
[----:B------:R-:W-:-:S04]  /*7a60*/  LOP3.LUT R0, R0, R3, RZ, 0xfc, !PT ;  /* 0x0000000300007212 */ /* 0x000fc800078efcff */
[----:B------:R-:W-:Y:S02]  /*7a70*/  PRMT R8, R0, 0x7610, R8 ;  /* 0x0000761000087816 */ /* 0x000fe40000000008 */
.L_x_14630:
[----:B------:R-:W-:Y:S05]  /*7a80*/  BSYNC B0 ;  /* 0x0000000000007941 */ /* 0x000fea0003800000 */
.L_x_14629:
[----:B------:R0:W-:Y:S01]  /*7a90*/  STG.E.U8 [R16.64], R8 ;  /* 0x0000000810007986 */ /* 0x0001e2000c101124 */
[----:B------:R-:W-:Y:S05]  /*7aa0*/  BRA `(.L_x_14609) ;  /* 0x0000049000007947 */ /* 0x000fea0003800000 */
.L_x_14627:
        /* <DEDUP_REMOVED lines=17> */
.L_x_14634:
[----:B------:R-:W-:-:S04]  /*7bc0*/  LOP3.LUT R2, R3, 0x80000000, RZ, 0xc0, !PT ;  /* 0x8000000003027812 */ /* 0x000fc800078ec0ff */
[----:B------:R-:W-:-:S04]  /*7bd0*/  SHF.R.U32.HI R3, RZ, 0x18, R2 ;  /* 0x00000018ff037819 */ /* 0x000fc80000011602 */
[----:B------:R-:W-:-:S04]  /*7be0*/  LOP3.LUT R0, R0, R3, RZ, 0xfc, !PT ;  /* 0x0000000300007212 */ /* 0x000fc800078efcff */
[----:B------:R-:W-:Y:S02]  /*7bf0*/  PRMT R8, R0, 0x7610, R8 ;  /* 0x0000761000087816 */ /* 0x000fe40000000008 */
.L_x_14633:
[----:B------:R-:W-:Y:S05]  /*7c00*/  BSYNC B0 ;  /* 0x0000000000007941 */ /* 0x000fea0003800000 */
.L_x_14632:
[----:B------:R0:W-:Y:S01]  /*7c10*/  STG.E.U8 [R16.64], R8 ;  /* 0x0000000810007986 */ /* 0x0001e2000c101124 */
[----:B------:R-:W-:Y:S05]  /*7c20*/  BRA `(.L_x_14609) ;  /* 0x0000031000007947 */ /* 0x000fea0003800000 */
.L_x_14626:
        /* <DEDUP_REMOVED lines=23> */
.L_x_14608:
        /* <DEDUP_REMOVED lines=20> */
.L_x_14636:
[----:B------:R-:W-:Y:S01]  /*7ee0*/  LOP3.LUT R2, R3, 0xffff, RZ, 0xc0, !PT ;  /* 0x0000ffff03027812 */ /* 0x000fe200078ec0ff */
[----:B------:R-:W-:-:S05]  /*7ef0*/  IMAD.MOV.U32 R3, RZ, RZ, RZ ;  /* 0x000000ffff037224 */ /* 0x000fca00078e00ff */
[----:B------:R0:W-:Y:S01]  /*7f00*/  STG.E.64 [R16.64], R2 ;  /* 0x0000000210007986 */ /* 0x0001e2000c101b24 */
[----:B------:R-:W-:Y:S05]  /*7f10*/  BRA `(.L_x_14609) ;  /* 0x0000002000007947 */ /* 0x000fea0003800000 */
.L_x_14635:
[----:B------:R-:W-:-:S05]  /*7f20*/  LOP3.LUT R3, R3, 0xffff, RZ, 0xc0, !PT ;  /* 0x0000ffff03037812 */ /* 0x000fca00078ec0ff */
[----:B------:R0:W-:Y:S02]  /*7f30*/  STG.E [R16.64], R3 ;  /* 0x0000000310007986 */ /* 0x0001e4000c101924 */
.L_x_14609:
        /* <DEDUP_REMOVED lines=258> */
.L_x_14637:
        /* <DEDUP_REMOVED lines=21> */
.L_x_14641:
[----:B------:R-:W2:Y:S02]  /*90b0*/  LDG.E.U8 R2, [R2.64] ;  /* 0x0000002402027981 */ /* 0x000ea4000c1e1100 */
[----:B--2---:R-:W0:Y:S02]  /*90c0*/  I2F.U16 R0, R2 ;  /* 0x0000000200007306 */ /* 0x004e240000101000 */
[----:B0-----:R-:W-:-:S04]  /*90d0*/  F2FP.BF16.PACK_AB R0, RZ, R0 ;  /* 0x00000000ff00723e */ /* 0x001fc800000010ff */
[----:B------:R-:W-:Y:S01]  /*90e0*/  PRMT R19, R0, 0x7610, R19 ;  /* 0x0000761000137816 */ /* 0x000fe20000000013 */
[----:B------:R-:W-:Y:S05]  /*90f0*/  BRA `(.L_x_14643) ;  /* 0x00000f0000007947 */ /* 0x000fea0003800000 */
.L_x_14640:
        /* <DEDUP_REMOVED lines=11> */
.L_x_14645:
[----:B------:R-:W2:Y:S02]  /*91b0*/  LDG.E R2, [R2.64] ;  /* 0x0000002402027981 */ /* 0x000ea4000c1e1900 */
[----:B--2---:R-:W0:Y:S02]  /*91c0*/  I2F R0, R2 ;  /* 0x0000000200007306 */ /* 0x004e240000201400 */
[----:B0-----:R-:W-:-:S04]  /*91d0*/  F2FP.BF16.PACK_AB R0, RZ, R0 ;  /* 0x00000000ff00723e */ /* 0x001fc800000010ff */
[----:B------:R-:W-:Y:S01]  /*91e0*/  PRMT R19, R0, 0x7610, R19 ;  /* 0x0000761000137816 */ /* 0x000fe20000000013 */
[----:B------:R-:W-:Y:S05]  /*91f0*/  BRA `(.L_x_14643) ;  /* 0x00000e0000007947 */ /* 0x000fea0003800000 */
.L_x_14644:
[----:B------:R-:W2:Y:S02]  /*9200*/  LDG.E.U16 R2, [R2.64] ;  /* 0x0000002402027981 */ /* 0x000ea4000c1e1500 */
[----:B--2---:R-:W0:Y:S02]  /*9210*/  I2F.S16 R0, R2 ;  /* 0x0000000200007306 */ /* 0x004e240000101400 */
[----:B0-----:R-:W-:-:S04]  /*9220*/  F2FP.BF16.PACK_AB R0, RZ, R0 ;  /* 0x00000000ff00723e */ /* 0x001fc800000010ff */
[----:B------:R-:W-:Y:S01]  /*9230*/  PRMT R19, R0, 0x7610, R19 ;  /* 0x0000761000137816 */ /* 0x000fe20000000013 */
[----:B------:R-:W-:Y:S05]  /*9240*/  BRA `(.L_x_14643) ;  /* 0x00000db000007947 */ /* 0x000fea0003800000 */
.L_x_14639:
        /* <DEDUP_REMOVED lines=9> */
.L_x_14647:
[----:B------:R-:W2:Y:S02]  /*92e0*/  LDG.E.U16 R0, [R2.64] ;  /* 0x0000002402007981 */ /* 0x000ea4000c1e1500 */
[----:B--2---:R-:W-:-:S05]  /*92f0*/  HADD2.F32 R0, -RZ, R0.H0_H0 ;  /* 0x20000000ff007230 */ /* 0x004fca0000004100 */
[----:B------:R-:W-:-:S04]  /*9300*/  F2FP.BF16.PACK_AB R0, RZ, R0 ;  /* 0x00000000ff00723e */ /* 0x000fc800000010ff */
[----:B------:R-:W-:Y:S01]  /*9310*/  PRMT R19, R0, 0x7610, R19 ;  /* 0x0000761000137816 */ /* 0x000fe20000000013 */
[----:B------:R-:W-:Y:S05]  /*9320*/  BRA `(.L_x_14643) ;  /* 0x00000cd000007947 */ /* 0x000fea0003800000 */
.L_x_14646:
        /* <DEDUP_REMOVED lines=9> */
.L_x_14649:
[----:B------:R-:W2:Y:S02]  /*93c0*/  LDG.E.U16 R2, [R2.64] ;  /* 0x0000002402027981 */ /* 0x000ea4000c1e1500 */
[----:B--2---:R-:W-:-:S05]  /*93d0*/  HADD2.F32 R0, -RZ, R2.H0_H0 ;  /* 0x20000002ff007230 */ /* 0x004fca0000004100 */
[----:B------:R-:W-:-:S04]  /*93e0*/  F2FP.BF16.PACK_AB R0, RZ, R0 ;  /* 0x00000000ff00723e */ /* 0x000fc800000010ff */
[----:B------:R-:W-:Y:S01]  /*93f0*/  PRMT R19, R0, 0x7610, R19 ;  /* 0x0000761000137816 */ /* 0x000fe20000000013 */
[----:B------:R-:W-:Y:S05]  /*9400*/  BRA `(.L_x_14643) ;  /* 0x00000bf000007947 */ /* 0x000fea0003800000 */
.L_x_14648:
[----:B------:R-:W2:Y:S02]  /*9410*/  LDG.E.64 R2, [R2.64] ;  /* 0x0000002402027981 */ /* 0x000ea4000c1e1b00 */
[----:B--2---:R-:W0:Y:S01]  /*9420*/  F2F.F32.F64 R0, R2 ;  /* 0x0000000200007310 */ /* 0x004e220000301000 */
[----:B------:R-:W0:-:S14]  /*9430*/  DSETP.GEU.AND P0, PT, |R2|, c[0x2][0x0], PT ;  /* 0x008000000200762a */ /* 0x000e1c0003f0e200 */
[----:B0-----:R-:W-:-:S05]  /*9440*/  @!P0 FMUL R0, R0, 1.175494350822287508e-38 ;  /* 0x0080000000008820 */ /* 0x001fca0000400000 */
[----:B------:R-:W-:-:S04]  /*9450*/  F2FP.BF16.PACK_AB R0, RZ, R0 ;  /* 0x00000000ff00723e */ /* 0x000fc800000010ff */
[----:B------:R-:W-:Y:S01]  /*9460*/  PRMT R19, R0, 0x7610, R19 ;  /* 0x0000761000137816 */ /* 0x000fe20000000013 */
[----:B------:R-:W-:Y:S05]  /*9470*/  BRA `(.L_x_14643) ;  /* 0x00000b8000007947 */ /* 0x000fea0003800000 */
.L_x_14638:
        /* <DEDUP_REMOVED lines=14> */
.L_x_14652:
[----:B------:R-:W2:Y:S02]  /*9560*/  LDG.E.64 R2, [R2.64] ;  /* 0x0000002402027981 */ /* 0x000ea4000c1e1b00 */
[----:B--2---:R-:W0:Y:S01]  /*9570*/  F2F.F32.F64 R0, R2 ;  /* 0x0000000200007310 */ /* 0x004e220000301000 */
[----:B------:R-:W0:-:S14]  /*9580*/  DSETP.GEU.AND P0, PT, |R2|, c[0x2][0x0], PT ;  /* 0x008000000200762a */ /* 0x000e1c0003f0e200 */
[----:B0-----:R-:W-:-:S05]  /*9590*/  @!P0 FMUL R0, R0, 1.175494350822287508e-38 ;  /* 0x0080000000008820 */ /* 0x001fca0000400000 */
[----:B------:R-:W-:-:S04]  /*95a0*/  F2FP.BF16.PACK_AB R0, RZ, R0 ;  /* 0x00000000ff00723e */ /* 0x000fc800000010ff */
[----:B------:R-:W-:Y:S01]  /*95b0*/  PRMT R19, R0, 0x7610, R19 ;  /* 0x0000761000137816 */ /* 0x000fe20000000013 */
[----:B------:R-:W-:Y:S05]  /*95c0*/  BRA `(.L_x_14643) ;  /* 0x00000a3000007947 */ /* 0x000fea0003800000 */
.L_x_14651:
        /* <DEDUP_REMOVED lines=28> */
.L_x_14654:
        /* <DEDUP_REMOVED lines=15> */
.L_x_14653:
[----:B------:R0:W5:Y:S01]  /*9880*/  LDG.E.U16 R19, [R2.64] ;  /* 0x0000002402137981 */ /* 0x000162000c1e1500 */
[----:B------:R-:W-:Y:S05]  /*9890*/  BRA `(.L_x_14643) ;  /* 0x0000076000007947 */ /* 0x000fea0003800000 */
.L_x_14650:
        /* <DEDUP_REMOVED lines=12> */
.L_x_14657:
        /* <DEDUP_REMOVED lines=21> */
.L_x_14661:
[----:B------:R-:W-:Y:S05]  /*9ab0*/  BSYNC B1 ;  /* 0x0000000000017941 */ /* 0x000fea0003800000 */
.L_x_14660:
[----:B------:R-:W-:Y:S01]  /*9ac0*/  LEA R3, R0, 0x3b800000, 0x17 ;  /* 0x3b80000000037811 */ /* 0x000fe200078eb8ff */
[----:B------:R-:W-:-:S05]  /*9ad0*/  IMAD.SHL.U32 R0, R2, 0x100000, RZ ;  /* 0x0010000002007824 */ /* 0x000fca00078e00ff */
[----:B------:R-:W-:Y:S02]  /*9ae0*/  LOP3.LUT R0, R3, R0, R4, 0xfe, !PT ;  /* 0x0000000003007212 */ /* 0x000fe400078efe04 */
.L_x_14659:
[----:B------:R-:W-:Y:S05]  /*9af0*/  BSYNC B0 ;  /* 0x0000000000007941 */ /* 0x000fea0003800000 */
.L_x_14658:
[----:B------:R-:W-:-:S04]  /*9b00*/  F2FP.BF16.PACK_AB R0, RZ, R0 ;  /* 0x00000000ff00723e */ /* 0x000fc800000010ff */
[----:B------:R-:W-:Y:S01]  /*9b10*/  PRMT R19, R0, 0x7610, R19 ;  /* 0x0000761000137816 */ /* 0x000fe20000000013 */
[----:B------:R-:W-:Y:S05]  /*9b20*/  BRA `(.L_x_14643) ;  /* 0x000004d000007947 */ /* 0x000fea0003800000 */
.L_x_14656:
        /* <DEDUP_REMOVED lines=21> */
.L_x_14665:
[----:B------:R-:W-:Y:S05]  /*9c80*/  BSYNC B1 ;  /* 0x0000000000017941 */ /* 0x000fea0003800000 */
.L_x_14664:
[----:B------:R-:W-:Y:S01]  /*9c90*/  LEA R3, R0, 0x37800000, 0x17 ;  /* 0x3780000000037811 */ /* 0x000fe200078eb8ff */
[----:B------:R-:W-:-:S05]  /*9ca0*/  IMAD.SHL.U32 R0, R2, 0x200000, RZ ;  /* 0x0020000002007824 */ /* 0x000fca00078e00ff */
[----:B------:R-:W-:Y:S02]  /*9cb0*/  LOP3.LUT R0, R3, R0, R4, 0xfe, !PT ;  /* 0x0000000003007212 */ /* 0x000fe400078efe04 */
.L_x_14663:
[----:B------:R-:W-:Y:S05]  /*9cc0*/  BSYNC B0 ;  /* 0x0000000000007941 */ /* 0x000fea0003800000 */
.L_x_14662:
[----:B------:R-:W-:-:S04]  /*9cd0*/  F2FP.BF16.PACK_AB R0, RZ, R0 ;  /* 0x00000000ff00723e */ /* 0x000fc800000010ff */
[----:B------:R-:W-:Y:S01]  /*9ce0*/  PRMT R19, R0, 0x7610, R19 ;  /* 0x0000761000137816 */ /* 0x000fe20000000013 */
[----:B------:R-:W-:Y:S05]  /*9cf0*/  BRA `(.L_x_14643) ;  /* 0x0000030000007947 */ /* 0x000fea0003800000 */
.L_x_14655:
        /* <DEDUP_REMOVED lines=14> */
.L_x_14669:
[----:B------:R-:W-:Y:S05]  /*9de0*/  BSYNC B0 ;  /* 0x0000000000007941 */ /* 0x000fea0003800000 */
.L_x_14668:
[----:B------:R-:W-:-:S04]  /*9df0*/  F2FP.BF16.PACK_AB R0, RZ, R0 ;  /* 0x00000000ff00723e */ /* 0x000fc800000010ff */
[----:B------:R-:W-:Y:S01]  /*9e00*/  PRMT R19, R0, 0x7610, R19 ;  /* 0x0000761000137816 */ /* 0x000fe20000000013 */
[----:B------:R-:W-:Y:S05]  /*9e10*/  BRA `(.L_x_14643) ;  /* 0x000001e000007947 */ /* 0x000fea0003800000 */
.L_x_14642:
        /* <DEDUP_REMOVED lines=21> */
.L_x_14667:
[----:B------:R-:W2:Y:S02]  /*9f70*/  LDG.E.64 R2, [R2.64] ;  /* 0x0000002402027981 */ /* 0x000ea4000c1e1b00 */
[----:B--2---:R-:W0:Y:S02]  /*9f80*/  I2F.U64 R0, R2 ;  /* 0x0000000200007312 */ /* 0x004e240000301000 */
[----:B0-----:R-:W-:-:S04]  /*9f90*/  F2FP.BF16.PACK_AB R0, RZ, R0 ;  /* 0x00000000ff00723e */ /* 0x001fc800000010ff */
[----:B------:R-:W-:Y:S01]  /*9fa0*/  PRMT R19, R0, 0x7610, R19 ;  /* 0x0000761000137816 */ /* 0x000fe20000000013 */
[----:B------:R-:W-:Y:S05]  /*9fb0*/  BRA `(.L_x_14643) ;  /* 0x0000004000007947 */ /* 0x000fea0003800000 */
.L_x_14666:
[----:B------:R-:W2:Y:S02]  /*9fc0*/  LDG.E R2, [R2.64] ;  /* 0x0000002402027981 */ /* 0x000ea4000c1e1900 */
[----:B--2---:R-:W0:Y:S02]  /*9fd0*/  I2F.U32 R0, R2 ;  /* 0x0000000200007306 */ /* 0x004e240000201000 */
[----:B0-----:R-:W-:-:S04]  /*9fe0*/  F2FP.BF16.PACK_AB R0, RZ, R0 ;  /* 0x00000000ff00723e */ /* 0x001fc800000010ff */
[----:B------:R-:W-:Y:S02]  /*9ff0*/  PRMT R19, R0, 0x7610, R19 ;  /* 0x0000761000137816 */ /* 0x000fe40000000013 */
.L_x_14643:
        /* <DEDUP_REMOVED lines=18> */
.L_x_14673:
[----:B------:R-:W2:Y:S02]  /*a120*/  LDG.E.U8 R2, [R2.64] ;  /* 0x0000002402027981 */ /* 0x000ea4000c1e1100 */
[----:B--2---:R-:W0:Y:S02]  /*a130*/  I2F.U16 R0, R2 ;  /* 0x0000000200007306 */ /* 0x004e240000101000 */
[----:B0-----:R-:W-:Y:S01]  /*a140*/  F2FP.BF16.PACK_AB R0, RZ, R0 ;  /* 0x00000000ff00723e */ /* 0x001fe200000010ff */
[----:B------:R-:W-:Y:S05]  /*a150*/  BRA `(.L_x_14675) ;  /* 0x00000e3000007947 */ /* 0x000fea0003800000 */
.L_x_14672:
        /* <DEDUP_REMOVED lines=10> */
.L_x_14677:
[----:B------:R-:W2:Y:S02]  /*a200*/  LDG.E R2, [R2.64] ;  /* 0x0000002402027981 */ /* 0x000ea4000c1e1900 */
[----:B--2---:R-:W0:Y:S02]  /*a210*/  I2F R0, R2 ;  /* 0x0000000200007306 */ /* 0x004e240000201400 */
[----:B0-----:R-:W-:Y:S01]  /*a220*/  F2FP.BF16.PACK_AB R0, RZ, R0 ;  /* 0x00000000ff00723e */ /* 0x001fe200000010ff */
[----:B------:R-:W-:Y:S05]  /*a230*/  BRA `(.L_x_14675) ;  /* 0x00000d5000007947 */ /* 0x000fea0003800000 */
.L_x_14676:
[----:B------:R-:W2:Y:S02]  /*a240*/  LDG.E.U16 R2, [R2.64] ;  /* 0x0000002402027981 */ /* 0x000ea4000c1e1500 */
[----:B--2---:R-:W0:Y:S02]  /*a250*/  I2F.S16 R0, R2 ;  /* 0x0000000200007306 */ /* 0x004e240000101400 */
[----:B0-----:R-:W-:Y:S01]  /*a260*/  F2FP.BF16.PACK_AB R0, RZ, R0 ;  /* 0x00000000ff00723e */ /* 0x001fe200000010ff */
[----:B------:R-:W-:Y:S05]  /*a270*/  BRA `(.L_x_14675) ;  /* 0x00000d1000007947 */ /* 0x000fea0003800000 */
.L_x_14671:
        /* <DEDUP_REMOVED lines=9> */
.L_x_14679:
[----:B------:R-:W2:Y:S02]  /*a310*/  LDG.E.U16 R0, [R2.64] ;  /* 0x0000002402007981 */ /* 0x000ea4000c1e1500 */
[----:B--2---:R-:W-:-:S05]  /*a320*/  HADD2.F32 R0, -RZ, R0.H0_H0 ;  /* 0x20000000ff007230 */ /* 0x004fca0000004100 */
[----:B------:R-:W-:Y:S01]  /*a330*/  F2FP.BF16.PACK_AB R0, RZ, R0 ;  /* 0x00000000ff00723e */ /* 0x000fe200000010ff */
[----:B------:R-:W-:Y:S05]  /*a340*/  BRA `(.L_x_14675) ;  /* 0x00000c4000007947 */ /* 0x000fea0003800000 */
.L_x_14678:
        /* <DEDUP_REMOVED lines=9> */
.L_x_14681:
[----:B------:R-:W2:Y:S02]  /*a3e0*/  LDG.E.U16 R2, [R2.64] ;  /* 0x0000002402027981 */ /* 0x000ea4000c1e1500 */
[----:B--2---:R-:W-:-:S05]  /*a3f0*/  HADD2.F32 R0, -RZ, R2.H0_H0 ;  /* 0x20000002ff007230 */ /* 0x004fca0000004100 */
[----:B------:R-:W-:Y:S01]  /*a400*/  F2FP.BF16.PACK_AB R0, RZ, R0 ;  /* 0x00000000ff00723e */ /* 0x000fe200000010ff */
[----:B------:R-:W-:Y:S05]  /*a410*/  BRA `(.L_x_14675) ;  /* 0x00000b7000007947 */ /* 0x000fea0003800000 */
.L_x_14680:
[----:B------:R-:W2:Y:S02]  /*a420*/  LDG.E.64 R2, [R2.64] ;  /* 0x0000002402027981 */ /* 0x000ea4000c1e1b00 */
[----:B--2---:R-:W0:Y:S01]  /*a430*/  F2F.F32.F64 R0, R2 ;  /* 0x0000000200007310 */ /* 0x004e220000301000 */
[----:B------:R-:W0:-:S14]  /*a440*/  DSETP.GEU.AND P0, PT, |R2|, c[0x2][0x0], PT ;  /* 0x008000000200762a */ /* 0x000e1c0003f0e200 */
[----:B0-----:R-:W-:-:S05]  /*a450*/  @!P0 FMUL R0, R0, 1.175494350822287508e-38 ;  /* 0x0080000000008820 */ /* 0x001fca0000400000 */
[----:B------:R-:W-:Y:S01]  /*a460*/  F2FP.BF16.PACK_AB R0, RZ, R0 ;  /* 0x00000000ff00723e */ /* 0x000fe200000010ff */
[----:B------:R-:W-:Y:S05]  /*a470*/  BRA `(.L_x_14675) ;  /* 0x00000b1000007947 */ /* 0x000fea0003800000 */
.L_x_14670:
        /* <DEDUP_REMOVED lines=13> */
.L_x_14684:
[----:B------:R-:W2:Y:S02]  /*a550*/  LDG.E.64 R2, [R2.64] ;  /* 0x0000002402027981 */ /* 0x000ea4000c1e1b00 */
[----:B--2---:R-:W0:Y:S01]  /*a560*/  F2F.F32.F64 R0, R2 ;  /* 0x0000000200007310 */ /* 0x004e220000301000 */
[----:B------:R-:W0:-:S14]  /*a570*/  DSETP.GEU.AND P0, PT, |R2|, c[0x2][0x0], PT ;  /* 0x008000000200762a */ /* 0x000e1c0003f0e200 */
[----:B0-----:R-:W-:-:S05]  /*a580*/  @!P0 FMUL R0, R0, 1.175494350822287508e-38 ;  /* 0x0080000000008820 */ /* 0x001fca0000400000 */
[----:B------:R-:W-:Y:S01]  /*a590*/  F2FP.BF16.PACK_AB R0, RZ, R0 ;  /* 0x00000000ff00723e */ /* 0x000fe200000010ff */
[----:B------:R-:W-:Y:S05]  /*a5a0*/  BRA `(.L_x_14675) ;  /* 0x000009e000007947 */ /* 0x000fea0003800000 */
.L_x_14683:
        /* <DEDUP_REMOVED lines=28> */
.L_x_14686:
        /* <DEDUP_REMOVED lines=15> */
.L_x_14685:
[----:B------:R0:W5:Y:S01]  /*a860*/  LDG.E.U16 R0, [R2.64] ;  /* 0x0000002402007981 */ /* 0x000162000c1e1500 */
[----:B------:R-:W-:Y:S05]  /*a870*/  BRA `(.L_x_14675) ;  /* 0x0000071000007947 */ /* 0x000fea0003800000 */
.L_x_14682:
        /* <DEDUP_REMOVED lines=12> */
.L_x_14689:
        /* <DEDUP_REMOVED lines=21> */
.L_x_14693:
[----:B------:R-:W-:Y:S05]  /*aa90*/  BSYNC B1 ;  /* 0x0000000000017941 */ /* 0x000fea0003800000 */
.L_x_14692:
[----:B------:R-:W-:Y:S01]  /*aaa0*/  LEA R3, R0, 0x3b800000, 0x17 ;  /* 0x3b80000000037811 */ /* 0x000fe200078eb8ff */
[----:B------:R-:W-:-:S05]  /*aab0*/  IMAD.SHL.U32 R0, R2, 0x100000, RZ ;  /* 0x0010000002007824 */ /* 0x000fca00078e00ff */
[----:B------:R-:W-:Y:S02]  /*aac0*/  LOP3.LUT R0, R3, R0, R4, 0xfe, !PT ;  /* 0x0000000003007212 */ /* 0x000fe400078efe04 */
.L_x_14691:
[----:B------:R-:W-:Y:S05]  /*aad0*/  BSYNC B0 ;  /* 0x0000000000007941 */ /* 0x000fea0003800000 */
.L_x_14690:
[----:B------:R-:W-:Y:S01]  /*aae0*/  F2FP.BF16.PACK_AB R0, RZ, R0 ;  /* 0x00000000ff00723e */ /* 0x000fe200000010ff */
[----:B------:R-:W-:Y:S05]  /*aaf0*/  BRA `(.L_x_14675) ;  /* 0x0000049000007947 */ /* 0x000fea0003800000 */
.L_x_14688:
        /* <DEDUP_REMOVED lines=21> */
.L_x_14697:
[----:B------:R-:W-:Y:S05]  /*ac50*/  BSYNC B1 ;  /* 0x0000000000017941 */ /* 0x000fea0003800000 */
.L_x_14696:
[----:B------:R-:W-:Y:S01]  /*ac60*/  LEA R3, R0, 0x37800000, 0x17 ;  /* 0x3780000000037811 */ /* 0x000fe200078eb8ff */
[----:B------:R-:W-:-:S05]  /*ac70*/  IMAD.SHL.U32 R0, R2, 0x200000, RZ ;  /* 0x0020000002007824 */ /* 0x000fca00078e00ff */
[----:B------:R-:W-:Y:S02]  /*ac80*/  LOP3.LUT R0, R3, R0, R4, 0xfe, !PT ;  /* 0x0000000003007212 */ /* 0x000fe400078efe04 */
.L_x_14695:
[----:B------:R-:W-:Y:S05]  /*ac90*/  BSYNC B0 ;  /* 0x0000000000007941 */ /* 0x000fea0003800000 */
.L_x_14694:
[----:B------:R-:W-:Y:S01]  /*aca0*/  F2FP.BF16.PACK_AB R0, RZ, R0 ;  /* 0x00000000ff00723e */ /* 0x000fe200000010ff */
[----:B------:R-:W-:Y:S05]  /*acb0*/  BRA `(.L_x_14675) ;  /* 0x000002d000007947 */ /* 0x000fea0003800000 */
.L_x_14687:
        /* <DEDUP_REMOVED lines=14> */
.L_x_14701:
[----:B------:R-:W-:Y:S05]  /*ada0*/  BSYNC B0 ;  /* 0x0000000000007941 */ /* 0x000fea0003800000 */
.L_x_14700:
[----:B------:R-:W-:Y:S01]  /*adb0*/  F2FP.BF16.PACK_AB R0, RZ, R0 ;  /* 0x00000000ff00723e */ /* 0x000fe200000010ff */
[----:B------:R-:W-:Y:S05]  /*adc0*/  BRA `(.L_x_14675) ;  /* 0x000001c000007947 */ /* 0x000fea0003800000 */
.L_x_14674:
        /* <DEDUP_REMOVED lines=21> */
.L_x_14699:
[----:B------:R-:W2:Y:S02]  /*af20*/  LDG.E.64 R2, [R2.64] ;  /* 0x0000002402027981 */ /* 0x000ea4000c1e1b00 */
[----:B--2---:R-:W0:Y:S02]  /*af30*/  I2F.U64 R0, R2 ;  /* 0x0000000200007312 */ /* 0x004e240000301000 */
[----:B0-----:R-:W-:Y:S01]  /*af40*/  F2FP.BF16.PACK_AB R0, RZ, R0 ;  /* 0x00000000ff00723e */ /* 0x001fe200000010ff */
[----:B------:R-:W-:Y:S05]  /*af50*/  BRA `(.L_x_14675) ;  /* 0x0000003000007947 */ /* 0x000fea0003800000 */
.L_x_14698:
[----:B------:R-:W2:Y:S02]  /*af60*/  LDG.E R2, [R2.64] ;  /* 0x0000002402027981 */ /* 0x000ea4000c1e1900 */
[----:B--2---:R-:W0:Y:S02]  /*af70*/  I2F.U32 R0, R2 ;  /* 0x0000000200007306 */ /* 0x004e240000201000 */
[----:B0-----:R-:W-:-:S06]  /*af80*/  F2FP.BF16.PACK_AB R0, RZ, R0 ;  /* 0x00000000ff00723e */ /* 0x001fcc00000010ff */
.L_x_14675:
        /* <DEDUP_REMOVED lines=21> */
.L_x_14705:
[----:B------:R0:W-:Y:S01]  /*b0e0*/  STG.E.U8 [R16.64], R3 ;  /* 0x0000000310007986 */ /* 0x0001e2000c101124 */
[----:B------:R-:W-:Y:S05]  /*b0f0*/  BRA `(.L_x_14707) ;  /* 0x00000da000007947 */ /* 0x000fea0003800000 */
.L_x_14704:
        /* <DEDUP_REMOVED lines=10> */
.L_x_14709:
[----:B------:R-:W-:-:S05]  /*b1a0*/  LOP3.LUT R3, R3, 0xffff, RZ, 0xc0, !PT ;  /* 0x0000ffff03037812 */ /* 0x000fca00078ec0ff */
[----:B------:R0:W-:Y:S01]  /*b1b0*/  STG.E [R16.64], R3 ;  /* 0x0000000310007986 */ /* 0x0001e2000c101924 */
[----:B------:R-:W-:Y:S05]  /*b1c0*/  BRA `(.L_x_14707) ;  /* 0x00000cd000007947 */ /* 0x000fea0003800000 */
.L_x_14708:
[----:B------:R0:W-:Y:S01]  /*b1d0*/  STG.E.U16 [R16.64], R3 ;  /* 0x0000000310007986 */ /* 0x0001e2000c101524 */
[----:B------:R-:W-:Y:S05]  /*b1e0*/  BRA `(.L_x_14707) ;  /* 0x00000cb000007947 */ /* 0x000fea0003800000 */
.L_x_14703:
        /* <DEDUP_REMOVED lines=9> */
.L_x_14711:
[----:B------:R-:W0:Y:S02]  /*b280*/  I2F.S16 R0, R3 ;  /* 0x0000000300007306 */ /* 0x000e240000101400 */
[----:B0-----:R-:W-:-:S05]  /*b290*/  F2FP.PACK_AB R0, RZ, R0 ;  /* 0x00000000ff00723e */ /* 0x001fca00000000ff */
[----:B------:R0:W-:Y:S01]  /*b2a0*/  STG.E.U16 [R16.64], R0 ;  /* 0x0000000010007986 */ /* 0x0001e2000c101524 */
[----:B------:R-:W-:Y:S05]  /*b2b0*/  BRA `(.L_x_14707) ;  /* 0x00000be000007947 */ /* 0x000fea0003800000 */
.L_x_14710:
        /* <DEDUP_REMOVED lines=10> */
.L_x_14713:
[----:B------:R-:W0:Y:S02]  /*b360*/  I2F.S16 R3, R3 ;  /* 0x0000000300037306 */ /* 0x000e240000101400 */
[----:B0-----:R-:W-:-:S04]  /*b370*/  F2FP.PACK_AB R3, RZ, R3 ;  /* 0x00000003ff03723e */ /* 0x001fc800000000ff */
[----:B------:R-:W-:-:S05]  /*b380*/  PRMT R3, R3, 0x5410, RZ ;  /* 0x0000541003037816 */ /* 0x000fca00000000ff */
[----:B------:R0:W-:Y:S01]  /*b390*/  STG.E [R16.64], R3 ;  /* 0x0000000310007986 */ /* 0x0001e2000c101924 */
[----:B------:R-:W-:Y:S05]  /*b3a0*/  BRA `(.L_x_14707) ;  /* 0x00000af000007947 */ /* 0x000fea0003800000 */
.L_x_14712:
[----:B------:R-:W0:Y:S02]  /*b3b0*/  I2F.F64.S16 R2, R3 ;  /* 0x0000000300027312 */ /* 0x000e240000101c00 */
[----:B0-----:R0:W-:Y:S01]  /*b3c0*/  STG.E.64 [R16.64], R2 ;  /* 0x0000000210007986 */ /* 0x0011e2000c101b24 */
[----:B------:R-:W-:Y:S05]  /*b3d0*/  BRA `(.L_x_14707) ;  /* 0x00000ac000007947 */ /* 0x000fea0003800000 */
.L_x_14702:
        /* <DEDUP_REMOVED lines=10> */
.L_x_14716:
[----:B------:R-:W0:Y:S01]  /*b480*/  I2F.F64.S16 R4, R3 ;  /* 0x0000000300047312 */ /* 0x000e220000101c00 */
[----:B------:R-:W-:-:S05]  /*b490*/  CS2R R6, SRZ ;  /* 0x0000000000067805 */ /* 0x000fca000001ff00 */
[----:B0-----:R0:W-:Y:S01]  /*b4a0*/  STG.E.128 [R16.64], R4 ;  /* 0x0000000410007986 */ /* 0x0011e2000c101d24 */
[----:B------:R-:W-:Y:S05]  /*b4b0*/  BRA `(.L_x_14707) ;  /* 0x000009e000007947 */ /* 0x000fea0003800000 */
.L_x_14715:
        /* <DEDUP_REMOVED lines=21> */
.L_x_14720:
[----:B------:R-:W-:Y:S05]  /*b610*/  BSYNC B0 ;  /* 0x0000000000007941 */ /* 0x000fea0003800000 */
.L_x_14719:
[----:B------:R-:W-:-:S05]  /*b620*/  LOP3.LUT R5, R0, R5, RZ, 0xfc, !PT ;  /* 0x0000000500057212 */ /* 0x000fca00078efcff */
[----:B------:R0:W-:Y:S01]  /*b630*/  STG.E.U8 [R16.64], R5 ;  /* 0x0000000510007986 */ /* 0x0001e2000c101124 */
[----:B------:R-:W-:Y:S05]  /*b640*/  BRA `(.L_x_14707) ;  /* 0x0000085000007947 */ /* 0x000fea0003800000 */
.L_x_14718:
        /* <DEDUP_REMOVED lines=13> */
.L_x_14722:
[----:B------:R-:W-:Y:S01]  /*b720*/  IMAD.MOV.U32 R0, RZ, RZ, 0x7f ;  /* 0x0000007fff007424 */ /* 0x000fe200078e00ff */
[----:B------:R-:W-:-:S04]  /*b730*/  ISETP.GT.U32.AND P0, PT, R2, 0x7f800000, PT ;  /* 0x7f8000000200780c */ /* 0x000fc80003f04070 */
[----:B------:R-:W-:-:S04]  /*b740*/  SEL R0, R0, 0x7c, P0 ;  /* 0x0000007c00007807 */ /* 0x000fc80000000000 */
.L_x_14723:
[----:B------:R-:W-:Y:S05]  /*b750*/  BSYNC B0 ;  /* 0x0000000000007941 */ /* 0x000fea0003800000 */
.L_x_14721:
[----:B------:R-:W-:-:S04]  /*b760*/  LOP3.LUT R2, R3, 0x80000000, RZ, 0xc0, !PT ;  /* 0x8000000003027812 */ /* 0x000fc800078ec0ff */
[----:B------:R-:W-:-:S04]  /*b770*/  SHF.R.U32.HI R3, RZ, 0x18, R2 ;  /* 0x00000018ff037819 */ /* 0x000fc80000011602 */
[----:B------:R-:W-:-:S05]  /*b780*/  LOP3.LUT R3, R0, R3, RZ, 0xfc, !PT ;  /* 0x0000000300037212 */ /* 0x000fca00078efcff */
[----:B------:R0:W-:Y:S01]  /*b790*/  STG.E.U8 [R16.64], R3 ;  /* 0x0000000310007986 */ /* 0x0001e2000c101124 */
[----:B------:R-:W-:Y:S05]  /*b7a0*/  BRA `(.L_x_14707) ;  /* 0x000006f000007947 */ /* 0x000fea0003800000 */
.L_x_14717:
[----:B------:R-:W0:Y:S02]  /*b7b0*/  I2F.S16 R0, R3 ;  /* 0x0000000300007306 */ /* 0x000e240000101400 */
[----:B0-----:R-:W-:-:S05]  /*b7c0*/  F2FP.BF16.PACK_AB R0, RZ, R0 ;  /* 0x00000000ff00723e */ /* 0x001fca00000010ff */
[----:B------:R0:W-:Y:S01]  /*b7d0*/  STG.E.U16 [R16.64], R0 ;  /* 0x0000000010007986 */ /* 0x0001e2000c101524 */
[----:B------:R-:W-:Y:S05]  /*b7e0*/  BRA `(.L_x_14707) ;  /* 0x000006b000007947 */ /* 0x000fea0003800000 */
.L_x_14714:
        /* <DEDUP_REMOVED lines=10> */
.L_x_14726:
        /* <DEDUP_REMOVED lines=17> */
.L_x_14729:
[----:B------:R-:W-:-:S04]  /*b9a0*/  LOP3.LUT R2, R3, 0x80000000, RZ, 0xc0, !PT ;  /* 0x8000000003027812 */ /* 0x000fc800078ec0ff */
[----:B------:R-:W-:-:S04]  /*b9b0*/  SHF.R.U32.HI R3, RZ, 0x18, R2 ;  /* 0x00000018ff037819 */ /* 0x000fc80000011602 */
[----:B------:R-:W-:-:S04]  /*b9c0*/  LOP3.LUT R0, R0, R3, RZ, 0xfc, !PT ;  /* 0x0000000300007212 */ /* 0x000fc800078efcff */
[----:B------:R-:W-:Y:S02]  /*b9d0*/  PRMT R8, R0, 0x7610, R8 ;  /* 0x0000761000087816 */ /* 0x000fe40000000008 */
.L_x_14728:
[----:B------:R-:W-:Y:S05]  /*b9e0*/  BSYNC B0 ;  /* 0x0000000000007941 */ /* 0x000fea0003800000 */
.L_x_14727:
[----:B------:R0:W-:Y:S01]  /*b9f0*/  STG.E.U8 [R16.64], R8 ;  /* 0x0000000810007986 */ /* 0x0001e2000c101124 */
[----:B------:R-:W-:Y:S05]  /*ba00*/  BRA `(.L_x_14707) ;  /* 0x0000049000007947 */ /* 0x000fea0003800000 */
.L_x_14725:
        /* <DEDUP_REMOVED lines=17> */
.L_x_14732:
[----:B------:R-:W-:-:S04]  /*bb20*/  LOP3.LUT R2, R3, 0x80000000, RZ, 0xc0, !PT ;  /* 0x8000000003027812 */ /* 0x000fc800078ec0ff */
[----:B------:R-:W-:-:S04]  /*bb30*/  SHF.R.U32.HI R3, RZ, 0x18, R2 ;  /* 0x00000018ff037819 */ /* 0x000fc80000011602 */
[----:B------:R-:W-:-:S04]  /*bb40*/  LOP3.LUT R0, R0, R3, RZ, 0xfc, !PT ;  /* 0x0000000300007212 */ /* 0x000fc800078efcff */
[----:B------:R-:W-:Y:S02]  /*bb50*/  PRMT R8, R0, 0x7610, R8 ;  /* 0x0000761000087816 */ /* 0x000fe40000000008 */
.L_x_14731:
[----:B------:R-:W-:Y:S05]  /*bb60*/  BSYNC B0 ;  /* 0x0000000000007941 */ /* 0x000fea0003800000 */
.L_x_14730:
[----:B------:R0:W-:Y:S01]  /*bb70*/  STG.E.U8 [R16.64], R8 ;  /* 0x0000000810007986 */ /* 0x0001e2000c101124 */
[----:B------:R-:W-:Y:S05]  /*bb80*/  BRA `(.L_x_14707) ;  /* 0x0000031000007947 */ /* 0x000fea0003800000 */
.L_x_14724:
        /* <DEDUP_REMOVED lines=23> */
.L_x_14706:
        /* <DEDUP_REMOVED lines=20> */
.L_x_14734:
[----:B------:R-:W-:Y:S01]  /*be40*/  LOP3.LUT R2, R3, 0xffff, RZ, 0xc0, !PT ;  /* 0x0000ffff03027812 */ /* 0x000fe200078ec0ff */
[----:B------:R-:W-:-:S05]  /*be50*/  IMAD.MOV.U32 R3, RZ, RZ, RZ ;  /* 0x000000ffff037224 */ /* 0x000fca00078e00ff */
[----:B------:R0:W-:Y:S01]  /*be60*/  STG.E.64 [R16.64], R2 ;  /* 0x0000000210007986 */ /* 0x0001e2000c101b24 */
[----:B------:R-:W-:Y:S05]  /*be70*/  BRA `(.L_x_14707) ;  /* 0x0000002000007947 */ /* 0x000fea0003800000 */
.L_x_14733:
[----:B------:R-:W-:-:S05]  /*be80*/  LOP3.LUT R3, R3, 0xffff, RZ, 0xc0, !PT ;  /* 0x0000ffff03037812 */ /* 0x000fca00078ec0ff */
[----:B------:R0:W-:Y:S02]  /*be90*/  STG.E [R16.64], R3 ;  /* 0x0000000310007986 */ /* 0x0001e4000c101924 */
.L_x_14707:
[----:B------:R-:W-:Y:S02]  /*bea0*/  IADD3 R23, R23, 0x80, RZ ;  /* 0x0000008017177810 */ /* 0x000fe40007ffe0ff */
.L_x_14538:
[----:B------:R-:W-:Y:S05]  /*beb0*/  BSYNC B6 ;  /* 0x0000000000067941 */ /* 0x000fea0003800000 */
.L_x_14537:
        /* <DEDUP_REMOVED lines=257> */
.L_x_14735:
        /* <DEDUP_REMOVED lines=21> */
.L_x_14739:
[----:B------:R-:W2:Y:S02]  /*d020*/  LDG.E.U8 R2, [R2.64] ;  /* 0x0000002402027981 */ /* 0x000ea4000c1e1100 */
[----:B--2---:R-:W0:Y:S02]  /*d030*/  I2F.U16 R0, R2 ;  /* 0x0000000200007306 */ /* 0x004e240000101000 */
[----:B0-----:R-:W-:-:S04]  /*d040*/  F2FP.BF16.PACK_AB R0, RZ, R0 ;  /* 0x00000000ff00723e */ /* 0x001fc800000010ff */
[----:B------:R-:W-:Y:S01]  /*d050*/  PRMT R19, R0, 0x7610, R19 ;  /* 0x0000761000137816 */ /* 0x000fe20000000013 */
[----:B------:R-:W-:Y:S05]  /*d060*/  BRA `(.L_x_14741) ;  /* 0x00000f0000007947 */ /* 0x000fea0003800000 */
.L_x_14738:
        /* <DEDUP_REMOVED lines=11> */
.L_x_14743:
[----:B------:R-:W2:Y:S02]  /*d120*/  LDG.E R2, [R2.64] ;  /* 0x0000002402027981 */ /* 0x000ea4000c1e1900 */
[----:B--2---:R-:W0:Y:S02]  /*d130*/  I2F R0, R2 ;  /* 0x0000000200007306 */ /* 0x004e240000201400 */
[----:B0-----:R-:W-:-:S04]  /*d140*/  F2FP.BF16.PACK_AB R0, RZ, R0 ;  /* 0x00000000ff00723e */ /* 0x001fc800000010ff */
[----:B------:R-:W-:Y:S01]  /*d150*/  PRMT R19, R0, 0x7610, R19 ;  /* 0x0000761000137816 */ /* 0x000fe20000000013 */
[----:B------:R-:W-:Y:S05]  /*d160*/  BRA `(.L_x_14741) ;  /* 0x00000e0000007947 */ /* 0x000fea0003800000 */
.L_x_14742:
[----:B------:R-:W2:Y:S02]  /*d170*/  LDG.E.U16 R2, [R2.64] ;  /* 0x0000002402027981 */ /* 0x000ea4000c1e1500 */
[----:B--2---:R-:W0:Y:S02]  /*d180*/  I2F.S16 R0, R2 ;  /* 0x0000000200007306 */ /* 0x004e240000101400 */
[----:B0-----:R-:W-:-:S04]  /*d190*/  F2FP.BF16.PACK_AB R0, RZ, R0 ;  /* 0x00000000ff00723e */ /* 0x001fc800000010ff */
[----:B------:R-:W-:Y:S01]  /*d1a0*/  PRMT R19, R0, 0x7610, R19 ;  /* 0x0000761000137816 */ /* 0x000fe20000000013 */
[----:B------:R-:W-:Y:S05]  /*d1b0*/  BRA `(.L_x_14741) ;  /* 0x00000db000007947 */ /* 0x000fea0003800000 */
.L_x_14737:
        /* <DEDUP_REMOVED lines=9> */
.L_x_14745:
[----:B------:R-:W2:Y:S02]  /*d250*/  LDG.E.U16 R0, [R2.64] ;  /* 0x0000002402007981 */ /* 0x000ea4000c1e1500 */
[----:B--2---:R-:W-:-:S05]  /*d260*/  HADD2.F32 R0, -RZ, R0.H0_H0 ;  /* 0x20000000ff007230 */ /* 0x004fca0000004100 */
[----:B------:R-:W-:-:S04]  /*d270*/  F2FP.BF16.PACK_AB R0, RZ, R0 ;  /* 0x00000000ff00723e */ /* 0x000fc800000010ff */
[----:B------:R-:W-:Y:S01]  /*d280*/  PRMT R19, R0, 0x7610, R19 ;  /* 0x0000761000137816 */ /* 0x000fe20000000013 */
[----:B------:R-:W-:Y:S05]  /*d290*/  BRA `(.L_x_14741) ;  /* 0x00000cd000007947 */ /* 0x000fea0003800000 */
.L_x_14744:
        /* <DEDUP_REMOVED lines=9> */
.L_x_14747:
[----:B------:R-:W2:Y:S02]  /*d330*/  LDG.E.U16 R2, [R2.64] ;  /* 0x0000002402027981 */ /* 0x000ea4000c1e1500 */
[----:B--2---:R-:W-:-:S05]  /*d340*/  HADD2.F32 R0, -RZ, R2.H0_H0 ;  /* 0x20000002ff007230 */ /* 0x004fca0000004100 */
[----:B------:R-:W-:-:S04]  /*d350*/  F2FP.BF16.PACK_AB R0, RZ, R0 ;  /* 0x00000000ff00723e */ /* 0x000fc800000010ff */
[----:B------:R-:W-:Y:S01]  /*d360*/  PRMT R19, R0, 0x7610, R19 ;  /* 0x0000761000137816 */ /* 0x000fe20000000013 */
[----:B------:R-:W-:Y:S05]  /*d370*/  BRA `(.L_x_14741) ;  /* 0x00000bf000007947 */ /* 0x000fea0003800000 */
.L_x_14746:
[----:B------:R-:W2:Y:S02]  /*d380*/  LDG.E.64 R2, [R2.64] ;  /* 0x0000002402027981 */ /* 0x000ea4000c1e1b00 */
[----:B--2---:R-:W0:Y:S01]  /*d390*/  F2F.F32.F64 R0, R2 ;  /* 0x0000000200007310 */ /* 0x004e220000301000 */
[----:B------:R-:W0:-:S14]  /*d3a0*/  DSETP.GEU.AND P0, PT, |R2|, c[0x2][0x0], PT ;  /* 0x008000000200762a */ /* 0x000e1c0003f0e200 */
[----:B0-----:R-:W-:-:S05]  /*d3b0*/  @!P0 FMUL R0, R0, 1.175494350822287508e-38 ;  /* 0x0080000000008820 */ /* 0x001fca0000400000 */
[----:B------:R-:W-:-:S04]  /*d3c0*/  F2FP.BF16.PACK_AB R0, RZ, R0 ;  /* 0x00000000ff00723e */ /* 0x000fc800000010ff */
[----:B------:R-:W-:Y:S01]  /*d3d0*/  PRMT R19, R0, 0x7610, R19 ;  /* 0x0000761000137816 */ /* 0x000fe20000000013 */
[----:B------:R-:W-:Y:S05]  /*d3e0*/  BRA `(.L_x_14741) ;  /* 0x00000b8000007947 */ /* 0x000fea0003800000 */
.L_x_14736:
        /* <DEDUP_REMOVED lines=14> */
.L_x_14750:
[----:B------:R-:W2:Y:S02]  /*d4d0*/  LDG.E.64 R2, [R2.64] ;  /* 0x0000002402027981 */ /* 0x000ea4000c1e1b00 */
[----:B--2---:R-:W0:Y:S01]  /*d4e0*/  F2F.F32.F64 R0, R2 ;  /* 0x0000000200007310 */ /* 0x004e220000301000 */
[----:B------:R-:W0:-:S14]  /*d4f0*/  DSETP.GEU.AND P0, PT, |R2|, c[0x2][0x0], PT ;  /* 0x008000000200762a */ /* 0x000e1c0003f0e200 */
[----:B0-----:R-:W-:-:S05]  /*d500*/  @!P0 FMUL R0, R0, 1.175494350822287508e-38 ;  /* 0x0080000000008820 */ /* 0x001fca0000400000 */
[----:B------:R-:W-:-:S04]  /*d510*/  F2FP.BF16.PACK_AB R0, RZ, R0 ;  /* 0x00000000ff00723e */ /* 0x000fc800000010ff */
[----:B------:R-:W-:Y:S01]  /*d520*/  PRMT R19, R0, 0x7610, R19 ;  /* 0x0000761000137816 */ /* 0x000fe20000000013 */
[----:B------:R-:W-:Y:S05]  /*d530*/  BRA `(.L_x_14741) ;  /* 0x00000a3000007947 */ /* 0x000fea0003800000 */
.L_x_14749:
        /* <DEDUP_REMOVED lines=28> */
.L_x_14752:
        /* <DEDUP_REMOVED lines=15> */
.L_x_14751:
[----:B------:R0:W5:Y:S01]  /*d7f0*/  LDG.E.U16 R19, [R2.64] ;  /* 0x0000002402137981 */ /* 0x000162000c1e1500 */
[----:B------:R-:W-:Y:S05]  /*d800*/  BRA `(.L_x_14741) ;  /* 0x0000076000007947 */ /* 0x000fea0003800000 */
.L_x_14748:
        /* <DEDUP_REMOVED lines=12> */
.L_x_14755:
        /* <DEDUP_REMOVED lines=21> */
.L_x_14759:
[----:B------:R-:W-:Y:S05]  /*da20*/  BSYNC B1 ;  /* 0x0000000000017941 */ /* 0x000fea0003800000 */
.L_x_14758:
[----:B------:R-:W-:Y:S01]  /*da30*/  LEA R3, R0, 0x3b800000, 0x17 ;  /* 0x3b80000000037811 */ /* 0x000fe200078eb8ff */
[----:B------:R-:W-:-:S05]  /*da40*/  IMAD.SHL.U32 R0, R2, 0x100000, RZ ;  /* 0x0010000002007824 */ /* 0x000fca00078e00ff */
[----:B------:R-:W-:Y:S02]  /*da50*/  LOP3.LUT R0, R3, R0, R4, 0xfe, !PT ;  /* 0x0000000003007212 */ /* 0x000fe400078efe04 */
.L_x_14757:
[----:B------:R-:W-:Y:S05]  /*da60*/  BSYNC B0 ;  /* 0x0000000000007941 */ /* 0x000fea0003800000 */
.L_x_14756:
[----:B------:R-:W-:-:S04]  /*da70*/  F2FP.BF16.PACK_AB R0, RZ, R0 ;  /* 0x00000000ff00723e */ /* 0x000fc800000010ff */
[----:B------:R-:W-:Y:S01]  /*da80*/  PRMT R19, R0, 0x7610, R19 ;  /* 0x0000761000137816 */ /* 0x000fe20000000013 */
[----:B------:R-:W-:Y:S05]  /*da90*/  BRA `(.L_x_14741) ;  /* 0x000004d000007947 */ /* 0x000fea0003800000 */
.L_x_14754:
        /* <DEDUP_REMOVED lines=21> */
.L_x_14763:
[----:B------:R-:W-:Y:S05]  /*dbf0*/  BSYNC B1 ;  /* 0x0000000000017941 */ /* 0x000fea0003800000 */
.L_x_14762:
[----:B------:R-:W-:Y:S01]  /*dc00*/  LEA R3, R0, 0x37800000, 0x17 ;  /* 0x3780000000037811 */ /* 0x000fe200078eb8ff */
[----:B------:R-:W-:-:S05]  /*dc10*/  IMAD.SHL.U32 R0, R2, 0x200000, RZ ;  /* 0x0020000002007824 */ /* 0x000fca00078e00ff */
[----:B------:R-:W-:Y:S02]  /*dc20*/  LOP3.LUT R0, R3, R0, R4, 0xfe, !PT ;  /* 0x0000000003007212 */ /* 0x000fe400078efe04 */
.L_x_14761:
[----:B------:R-:W-:Y:S05]  /*dc30*/  BSYNC B0 ;  /* 0x0000000000007941 */ /* 0x000fea0003800000 */
.L_x_14760:
[----:B------:R-:W-:-:S04]  /*dc40*/  F2FP.BF16.PACK_AB R0, RZ, R0 ;  /* 0x00000000ff00723e */ /* 0x000fc800000010ff */
[----:B------:R-:W-:Y:S01]  /*dc50*/  PRMT R19, R0, 0x7610, R19 ;  /* 0x0000761000137816 */ /* 0x000fe20000000013 */
[----:B------:R-:W-:Y:S05]  /*dc60*/  BRA `(.L_x_14741) ;  /* 0x0000030000007947 */ /* 0x000fea0003800000 */
.L_x_14753:
        /* <DEDUP_REMOVED lines=14> */
.L_x_14767:
[----:B------:R-:W-:Y:S05]  /*dd50*/  BSYNC B0 ;  /* 0x0000000000007941 */ /* 0x000fea0003800000 */
.L_x_14766:
[----:B------:R-:W-:-:S04]  /*dd60*/  F2FP.BF16.PACK_AB R0, RZ, R0 ;  /* 0x00000000ff00723e */ /* 0x000fc800000010ff */
[----:B------:R-:W-:Y:S01]  /*dd70*/  PRMT R19, R0, 0x7610, R19 ;  /* 0x0000761000137816 */ /* 0x000fe20000000013 */
[----:B------:R-:W-:Y:S05]  /*dd80*/  BRA `(.L_x_14741) ;  /* 0x000001e000007947 */ /* 0x000fea0003800000 */
.L_x_14740:
        /* <DEDUP_REMOVED lines=21> */
.L_x_14765:
[----:B------:R-:W2:Y:S02]  /*dee0*/  LDG.E.64 R2, [R2.64] ;  /* 0x0000002402027981 */ /* 0x000ea4000c1e1b00 */
[----:B--2---:R-:W0:Y:S02]  /*def0*/  I2F.U64 R0, R2 ;  /* 0x0000000200007312 */ /* 0x004e240000301000 */
[----:B0-----:R-:W-:-:S04]  /*df00*/  F2FP.BF16.PACK_AB R0, RZ, R0 ;  /* 0x00000000ff00723e */ /* 0x001fc800000010ff */
[----:B------:R-:W-:Y:S01]  /*df10*/  PRMT R19, R0, 0x7610, R19 ;  /* 0x0000761000137816 */ /* 0x000fe20000000013 */
[----:B------:R-:W-:Y:S05]  /*df20*/  BRA `(.L_x_14741) ;  /* 0x0000004000007947 */ /* 0x000fea0003800000 */
.L_x_14764:
[----:B------:R-:W2:Y:S02]  /*df30*/  LDG.E R2, [R2.64] ;  /* 0x0000002402027981 */ /* 0x000ea4000c1e1900 */
[----:B--2---:R-:W0:Y:S02]  /*df40*/  I2F.U32 R0, R2 ;  /* 0x0000000200007306 */ /* 0x004e240000201000 */
[----:B0-----:R-:W-:-:S04]  /*df50*/  F2FP.BF16.PACK_AB R0, RZ, R0 ;  /* 0x00000000ff00723e */ /* 0x001fc800000010ff */
[----:B------:R-:W-:Y:S02]  /*df60*/  PRMT R19, R0, 0x7610, R19 ;  /* 0x0000761000137816 */ /* 0x000fe40000000013 */
.L_x_14741:
        /* <DEDUP_REMOVED lines=18> */
.L_x_14771:
[----:B------:R-:W2:Y:S02]  /*e090*/  LDG.E.U8 R2, [R2.64] ;  /* 0x0000002402027981 */ /* 0x000ea4000c1e1100 */
[----:B--2---:R-:W0:Y:S02]  /*e0a0*/  I2F.U16 R0, R2 ;  /* 0x0000000200007306 */ /* 0x004e240000101000 */
[----:B0-----:R-:W-:Y:S01]  /*e0b0*/  F2FP.BF16.PACK_AB R0, RZ, R0 ;  /* 0x00000000ff00723e */ /* 0x001fe200000010ff */
[----:B------:R-:W-:Y:S05]  /*e0c0*/  BRA `(.L_x_14773) ;  /* 0x00000e3000007947 */ /* 0x000fea0003800000 */
.L_x_14770:
        /* <DEDUP_REMOVED lines=10> */
.L_x_14775:
[----:B------:R-:W2:Y:S02]  /*e170*/  LDG.E R2, [R2.64] ;  /* 0x0000002402027981 */ /* 0x000ea4000c1e1900 */
[----:B--2---:R-:W0:Y:S02]  /*e180*/  I2F R0, R2 ;  /* 0x0000000200007306 */ /* 0x004e240000201400 */
[----:B0-----:R-:W-:Y:S01]  /*e190*/  F2FP.BF16.PACK_AB R0, RZ, R0 ;  /* 0x00000000ff00723e */ /* 0x001fe200000010ff */
[----:B------:R-:W-:Y:S05]  /*e1a0*/  BRA `(.L_x_14773) ;  /* 0x00000d5000007947 */ /* 0x000fea0003800000 */
.L_x_14774:
[----:B------:R-:W2:Y:S02]  /*e1b0*/  LDG.E.U16 R2, [R2.64] ;  /* 0x0000002402027981 */ /* 0x000ea4000c1e1500 */
[----:B--2---:R-:W0:Y:S02]  /*e1c0*/  I2F.S16 R0, R2 ;  /* 0x0000000200007306 */ /* 0x004e240000101400 */
[----:B0-----:R-:W-:Y:S01]  /*e1d0*/  F2FP.BF16.PACK_AB R0, RZ, R0 ;  /* 0x00000000ff00723e */ /* 0x001fe200000010ff */
[----:B------:R-:W-:Y:S05]  /*e1e0*/  BRA `(.L_x_14773) ;  /* 0x00000d1000007947 */ /* 0x000fea0003800000 */
.L_x_14769:
        /* <DEDUP_REMOVED lines=9> */
.L_x_14777:
[----:B------:R-:W2:Y:S02]  /*e280*/  LDG.E.U16 R0, [R2.64] ;  /* 0x0000002402007981 */ /* 0x000ea4000c1e1500 */
[----:B--2---:R-:W-:-:S05]  /*e290*/  HADD2.F32 R0, -RZ, R0.H0_H0 ;  /* 0x20000000ff007230 */ /* 0x004fca0000004100 */
[----:B------:R-:W-:Y:S01]  /*e2a0*/  F2FP.BF16.PACK_AB R0, RZ, R0 ;  /* 0x00000000ff00723e */ /* 0x000fe200000010ff */
[----:B------:R-:W-:Y:S05]  /*e2b0*/  BRA `(.L_x_14773) ;  /* 0x00000c4000007947 */ /* 0x000fea0003800000 */
.L_x_14776:
        /* <DEDUP_REMOVED lines=9> */
.L_x_14779:
[----:B------:R-:W2:Y:S02]  /*e350*/  LDG.E.U16 R2, [R2.64] ;  /* 0x0000002402027981 */ /* 0x000ea4000c1e1500 */
[----:B--2---:R-:W-:-:S05]  /*e360*/  HADD2.F32 R0, -RZ, R2.H0_H0 ;  /* 0x20000002ff007230 */ /* 0x004fca0000004100 */
[----:B------:R-:W-:Y:S01]  /*e370*/  F2FP.BF16.PACK_AB R0, RZ, R0 ;  /* 0x00000000ff00723e */ /* 0x000fe200000010ff */
[----:B------:R-:W-:Y:S05]  /*e380*/  BRA `(.L_x_14773) ;  /* 0x00000b7000007947 */ /* 0x000fea0003800000 */
.L_x_14778:
[----:B------:R-:W2:Y:S02]  /*e390*/  LDG.E.64 R2, [R2.64] ;  /* 0x0000002402027981 */ /* 0x000ea4000c1e1b00 */
[----:B--2---:R-:W0:Y:S01]  /*e3a0*/  F2F.F32.F64 R0, R2 ;  /* 0x0000000200007310 */ /* 0x004e220000301000 */
[----:B------:R-:W0:-:S14]  /*e3b0*/  DSETP.GEU.AND P0, PT, |R2|, c[0x2][0x0], PT ;  /* 0x008000000200762a */ /* 0x000e1c0003f0e200 */
[----:B0-----:R-:W-:-:S05]  /*e3c0*/  @!P0 FMUL R0, R0, 1.175494350822287508e-38 ;  /* 0x0080000000008820 */ /* 0x001fca0000400000 */
[----:B------:R-:W-:Y:S01]  /*e3d0*/  F2FP.BF16.PACK_AB R0, RZ, R0 ;  /* 0x00000000ff00723e */ /* 0x000fe200000010ff */
[----:B------:R-:W-:Y:S05]  /*e3e0*/  BRA `(.L_x_14773) ;  /* 0x00000b1000007947 */ /* 0x000fea0003800000 */
.L_x_14768:
        /* <DEDUP_REMOVED lines=13> */
.L_x_14782:
[----:B------:R-:W2:Y:S02]  /*e4c0*/  LDG.E.64 R2, [R2.64] ;  /* 0x0000002402027981 */ /* 0x000ea4000c1e1b00 */
[----:B--2---:R-:W0:Y:S01]  /*e4d0*/  F2F.F32.F64 R0, R2 ;  /* 0x0000000200007310 */ /* 0x004e220000301000 */
[----:B------:R-:W0:-:S14]  /*e4e0*/  DSETP.GEU.AND P0, PT, |R2|, c[0x2][0x0], PT ;  /* 0x008000000200762a */ /* 0x000e1c0003f0e200 */
[----:B0-----:R-:W-:-:S05]  /*e4f0*/  @!P0 FMUL R0, R0, 1.175494350822287508e-38 ;  /* 0x0080000000008820 */ /* 0x001fca0000400000 */
[----:B------:R-:W-:Y:S01]  /*e500*/  F2FP.BF16.PACK_AB R0, RZ, R0 ;  /* 0x00000000ff00723e */ /* 0x000fe200000010ff */
[----:B------:R-:W-:Y:S05]  /*e510*/  BRA `(.L_x_14773) ;  /* 0x000009e000007947 */ /* 0x000fea0003800000 */
.L_x_14781:
        /* <DEDUP_REMOVED lines=28> */
.L_x_14784:
        /* <DEDUP_REMOVED lines=15> */
.L_x_14783:
[----:B------:R0:W5:Y:S01]  /*e7d0*/  LDG.E.U16 R0, [R2.64] ;  /* 0x0000002402007981 */ /* 0x000162000c1e1500 */
[----:B------:R-:W-:Y:S05]  /*e7e0*/  BRA `(.L_x_14773) ;  /* 0x0000071000007947 */ /* 0x000fea0003800000 */
.L_x_14780:
        /* <DEDUP_REMOVED lines=12> */
.L_x_14787:
        /* <DEDUP_REMOVED lines=21> */
.L_x_14791:
[----:B------:R-:W-:Y:S05]  /*ea00*/  BSYNC B1 ;  /* 0x0000000000017941 */ /* 0x000fea0003800000 */
.L_x_14790:
[----:B------:R-:W-:Y:S01]  /*ea10*/  LEA R3, R0, 0x3b800000, 0x17 ;  /* 0x3b80000000037811 */ /* 0x000fe200078eb8ff */
[----:B------:R-:W-:-:S05]  /*ea20*/  IMAD.SHL.U32 R0, R2, 0x100000, RZ ;  /* 0x0010000002007824 */ /* 0x000fca00078e00ff */
[----:B------:R-:W-:Y:S02]  /*ea30*/  LOP3.LUT R0, R3, R0, R4, 0xfe, !PT ;  /* 0x0000000003007212 */ /* 0x000fe400078efe04 */
.L_x_14789:
[----:B------:R-:W-:Y:S05]  /*ea40*/  BSYNC B0 ;  /* 0x0000000000007941 */ /* 0x000fea0003800000 */
.L_x_14788:
[----:B------:R-:W-:Y:S01]  /*ea50*/  F2FP.BF16.PACK_AB R0, RZ, R0 ;  /* 0x00000000ff00723e */ /* 0x000fe200000010ff */
[----:B------:R-:W-:Y:S05]  /*ea60*/  BRA `(.L_x_14773) ;  /* 0x0000049000007947 */ /* 0x000fea0003800000 */
.L_x_14786:
        /* <DEDUP_REMOVED lines=21> */
.L_x_14795:
[----:B------:R-:W-:Y:S05]  /*ebc0*/  BSYNC B1 ;  /* 0x0000000000017941 */ /* 0x000fea0003800000 */
.L_x_14794:
[----:B------:R-:W-:Y:S01]  /*ebd0*/  LEA R3, R0, 0x37800000, 0x17 ;  /* 0x3780000000037811 */ /* 0x000fe200078eb8ff */
[----:B------:R-:W-:-:S05]  /*ebe0*/  IMAD.SHL.U32 R0, R2, 0x200000, RZ ;  /* 0x0020000002007824 */ /* 0x000fca00078e00ff */
[----:B------:R-:W-:Y:S02]  /*ebf0*/  LOP3.LUT R0, R3, R0, R4, 0xfe, !PT ;  /* 0x0000000003007212 */ /* 0x000fe400078efe04 */
.L_x_14793:
[----:B------:R-:W-:Y:S05]  /*ec00*/  BSYNC B0 ;  /* 0x0000000000007941 */ /* 0x000fea0003800000 */
.L_x_14792:
[----:B------:R-:W-:Y:S01]  /*ec10*/  F2FP.BF16.PACK_AB R0, RZ, R0 ;  /* 0x00000000ff00723e */ /* 0x000fe200000010ff */
[----:B------:R-:W-:Y:S05]  /*ec20*/  BRA `(.L_x_14773) ;  /* 0x000002d000007947 */ /* 0x000fea0003800000 */
.L_x_14785:
        /* <DEDUP_REMOVED lines=14> */
.L_x_14799:
[----:B------:R-:W-:Y:S05]  /*ed10*/  BSYNC B0 ;  /* 0x0000000000007941 */ /* 0x000fea0003800000 */
.L_x_14798:
[----:B------:R-:W-:Y:S01]  /*ed20*/  F2FP.BF16.PACK_AB R0, RZ, R0 ;  /* 0x00000000ff00723e */ /* 0x000fe200000010ff */
[----:B------:R-:W-:Y:S05]  /*ed30*/  BRA `(.L_x_14773) ;  /* 0x000001c000007947 */ /* 0x000fea0003800000 */
.L_x_14772:
        /* <DEDUP_REMOVED lines=21> */
.L_x_14797:
[----:B------:R-:W2:Y:S02]  /*ee90*/  LDG.E.64 R2, [R2.64] ;  /* 0x0000002402027981 */ /* 0x000ea4000c1e1b00 */
[----:B--2---:R-:W0:Y:S02]  /*eea0*/  I2F.U64 R0, R2 ;  /* 0x0000000200007312 */ /* 0x004e240000301000 */
[----:B0-----:R-:W-:Y:S01]  /*eeb0*/  F2FP.BF16.PACK_AB R0, RZ, R0 ;  /* 0x00000000ff00723e */ /* 0x001fe200000010ff */
[----:B------:R-:W-:Y:S05]  /*eec0*/  BRA `(.L_x_14773) ;  /* 0x0000003000007947 */ /* 0x000fea0003800000 */
.L_x_14796:
[----:B------:R-:W2:Y:S02]  /*eed0*/  LDG.E R2, [R2.64] ;  /* 0x0000002402027981 */ /* 0x000ea4000c1e1900 */
[----:B--2---:R-:W0:Y:S02]  /*eee0*/  I2F.U32 R0, R2 ;  /* 0x0000000200007306 */ /* 0x004e240000201000 */
[----:B0-----:R-:W-:-:S06]  /*eef0*/  F2FP.BF16.PACK_AB R0, RZ, R0 ;  /* 0x00000000ff00723e */ /* 0x001fcc00000010ff */
.L_x_14773:
        /* <DEDUP_REMOVED lines=21> */
.L_x_14803:
[----:B------:R-:W-:Y:S01]  /*f050*/  STG.E.U8 [R16.64], R3 ;  /* 0x0000000310007986 */ /* 0x000fe2000c101124 */
[----:B------:R-:W-:Y:S05]  /*f060*/  EXIT ;  /* 0x000000000000794d */ /* 0x000fea0003800000 */
.L_x_14802:
        /* <DEDUP_REMOVED lines=10> */
.L_x_14806:
[----:B------:R-:W-:-:S05]  /*f110*/  LOP3.LUT R3, R3, 0xffff, RZ, 0xc0, !PT ;  /* 0x0000ffff03037812 */ /* 0x000fca00078ec0ff */
[----:B------:R-:W-:Y:S01]  /*f120*/  STG.E [R16.64], R3 ;  /* 0x0000000310007986 */ /* 0x000fe2000c101924 */
[----:B------:R-:W-:Y:S05]  /*f130*/  EXIT ;  /* 0x000000000000794d */ /* 0x000fea0003800000 */
.L_x_14805:
[----:B------:R-:W-:Y:S01]  /*f140*/  STG.E.U16 [R16.64], R3 ;  /* 0x0000000310007986 */ /* 0x000fe2000c101524 */
[----:B------:R-:W-:Y:S05]  /*f150*/  EXIT ;  /* 0x000000000000794d */ /* 0x000fea0003800000 */
.L_x_14801:
        /* <DEDUP_REMOVED lines=9> */
.L_x_14808:
[----:B------:R-:W0:Y:S02]  /*f1f0*/  I2F.S16 R0, R3 ;  /* 0x0000000300007306 */ /* 0x000e240000101400 */
[----:B0-----:R-:W-:-:S05]  /*f200*/  F2FP.PACK_AB R0, RZ, R0 ;  /* 0x00000000ff00723e */ /* 0x001fca00000000ff */
[----:B------:R-:W-:Y:S01]  /*f210*/  STG.E.U16 [R16.64], R0 ;  /* 0x0000000010007986 */ /* 0x000fe2000c101524 */
[----:B------:R-:W-:Y:S05]  /*f220*/  EXIT ;  /* 0x000000000000794d */ /* 0x000fea0003800000 */
.L_x_14807:
        /* <DEDUP_REMOVED lines=10> */
.L_x_14810:
[----:B------:R-:W0:Y:S02]  /*f2d0*/  I2F.S16 R3, R3 ;  /* 0x0000000300037306 */ /* 0x000e240000101400 */
[----:B0-----:R-:W-:-:S04]  /*f2e0*/  F2FP.PACK_AB R3, RZ, R3 ;  /* 0x00000003ff03723e */ /* 0x001fc800000000ff */
[----:B------:R-:W-:-:S05]  /*f2f0*/  PRMT R3, R3, 0x5410, RZ ;  /* 0x0000541003037816 */ /* 0x000fca00000000ff */
[----:B------:R-:W-:Y:S01]  /*f300*/  STG.E [R16.64], R3 ;  /* 0x0000000310007986 */ /* 0x000fe2000c101924 */
[----:B------:R-:W-:Y:S05]  /*f310*/  EXIT ;  /* 0x000000000000794d */ /* 0x000fea0003800000 */
.L_x_14809:
[----:B------:R-:W0:Y:S02]  /*f320*/  I2F.F64.S16 R2, R3 ;  /* 0x0000000300027312 */ /* 0x000e240000101c00 */
[----:B0-----:R-:W-:Y:S01]  /*f330*/  STG.E.64 [R16.64], R2 ;  /* 0x0000000210007986 */ /* 0x001fe2000c101b24 */
[----:B------:R-:W-:Y:S05]  /*f340*/  EXIT ;  /* 0x000000000000794d */ /* 0x000fea0003800000 */
.L_x_14800:
        /* <DEDUP_REMOVED lines=10> */
.L_x_14813:
[----:B------:R-:W0:Y:S01]  /*f3f0*/  I2F.F64.S16 R4, R3 ;  /* 0x0000000300047312 */ /* 0x000e220000101c00 */
[----:B------:R-:W-:-:S05]  /*f400*/  CS2R R6, SRZ ;  /* 0x0000000000067805 */ /* 0x000fca000001ff00 */
[----:B0-----:R-:W-:Y:S01]  /*f410*/  STG.E.128 [R16.64], R4 ;  /* 0x0000000410007986 */ /* 0x001fe2000c101d24 */
[----:B------:R-:W-:Y:S05]  /*f420*/  EXIT ;  /* 0x000000000000794d */ /* 0x000fea0003800000 */
.L_x_14812:
        /* <DEDUP_REMOVED lines=21> */
.L_x_14817:
[----:B------:R-:W-:Y:S05]  /*f580*/  BSYNC B0 ;  /* 0x0000000000007941 */ /* 0x000fea0003800000 */
.L_x_14816:
[----:B------:R-:W-:-:S05]  /*f590*/  LOP3.LUT R5, R0, R5, RZ, 0xfc, !PT ;  /* 0x0000000500057212 */ /* 0x000fca00078efcff */
[----:B------:R-:W-:Y:S01]  /*f5a0*/  STG.E.U8 [R16.64], R5 ;  /* 0x0000000510007986 */ /* 0x000fe2000c101124 */
[----:B------:R-:W-:Y:S05]  /*f5b0*/  EXIT ;  /* 0x000000000000794d */ /* 0x000fea0003800000 */
.L_x_14815:
        /* <DEDUP_REMOVED lines=13> */
.L_x_14819:
[----:B------:R-:W-:Y:S01]  /*f690*/  IMAD.MOV.U32 R0, RZ, RZ, 0x7f ;  /* 0x0000007fff007424 */ /* 0x000fe200078e00ff */
[----:B------:R-:W-:-:S04]  /*f6a0*/  ISETP.GT.U32.AND P0, PT, R2, 0x7f800000, PT ;  /* 0x7f8000000200780c */ /* 0x000fc80003f04070 */
[----:B------:R-:W-:-:S04]  /*f6b0*/  SEL R0, R0, 0x7c, P0 ;  /* 0x0000007c00007807 */ /* 0x000fc80000000000 */
.L_x_14820:
[----:B------:R-:W-:Y:S05]  /*f6c0*/  BSYNC B0 ;  /* 0x0000000000007941 */ /* 0x000fea0003800000 */
.L_x_14818:
[----:B------:R-:W-:-:S04]  /*f6d0*/  LOP3.LUT R2, R3, 0x80000000, RZ, 0xc0, !PT ;  /* 0x8000000003027812 */ /* 0x000fc800078ec0ff */
[----:B------:R-:W-:-:S04]  /*f6e0*/  SHF.R.U32.HI R3, RZ, 0x18, R2 ;  /* 0x00000018ff037819 */ /* 0x000fc80000011602 */
[----:B------:R-:W-:-:S05]  /*f6f0*/  LOP3.LUT R3, R0, R3, RZ, 0xfc, !PT ;  /* 0x0000000300037212 */ /* 0x000fca00078efcff */
[----:B------:R-:W-:Y:S01]  /*f700*/  STG.E.U8 [R16.64], R3 ;  /* 0x0000000310007986 */ /* 0x000fe2000c101124 */
[----:B------:R-:W-:Y:S05]  /*f710*/  EXIT ;  /* 0x000000000000794d */ /* 0x000fea0003800000 */
.L_x_14814:
[----:B------:R-:W0:Y:S02]  /*f720*/  I2F.S16 R0, R3 ;  /* 0x0000000300007306 */ /* 0x000e240000101400 */
[----:B0-----:R-:W-:-:S05]  /*f730*/  F2FP.BF16.PACK_AB R0, RZ, R0 ;  /* 0x00000000ff00723e */ /* 0x001fca00000010ff */
[----:B------:R-:W-:Y:S01]  /*f740*/  STG.E.U16 [R16.64], R0 ;  /* 0x0000000010007986 */ /* 0x000fe2000c101524 */
[----:B------:R-:W-:Y:S05]  /*f750*/  EXIT ;  /* 0x000000000000794d */ /* 0x000fea0003800000 */
.L_x_14811:
        /* <DEDUP_REMOVED lines=10> */
.L_x_14823:
        /* <DEDUP_REMOVED lines=17> */
.L_x_14826:
[----:B------:R-:W-:-:S04]  /*f910*/  LOP3.LUT R2, R3, 0x80000000, RZ, 0xc0, !PT ;  /* 0x8000000003027812 */ /* 0x000fc800078ec0ff */
[----:B------:R-:W-:-:S04]  /*f920*/  SHF.R.U32.HI R3, RZ, 0x18, R2 ;  /* 0x00000018ff037819 */ /* 0x000fc80000011602 */
[----:B------:R-:W-:-:S04]  /*f930*/  LOP3.LUT R0, R0, R3, RZ, 0xfc, !PT ;  /* 0x0000000300007212 */ /* 0x000fc800078efcff */
[----:B------:R-:W-:Y:S02]  /*f940*/  PRMT R8, R0, 0x7610, R8 ;  /* 0x0000761000087816 */ /* 0x000fe40000000008 */
.L_x_14825:
[----:B------:R-:W-:Y:S05]  /*f950*/  BSYNC B0 ;  /* 0x0000000000007941 */ /* 0x000fea0003800000 */
.L_x_14824:
[----:B------:R-:W-:Y:S01]  /*f960*/  STG.E.U8 [R16.64], R8 ;  /* 0x0000000810007986 */ /* 0x000fe2000c101124 */
[----:B------:R-:W-:Y:S05]  /*f970*/  EXIT ;  /* 0x000000000000794d */ /* 0x000fea0003800000 */
.L_x_14822:
        /* <DEDUP_REMOVED lines=17> */
.L_x_14829:
[----:B------:R-:W-:-:S04]  /*fa90*/  LOP3.LUT R2, R3, 0x80000000, RZ, 0xc0, !PT ;  /* 0x8000000003027812 */ /* 0x000fc800078ec0ff */
[----:B------:R-:W-:-:S04]  /*faa0*/  SHF.R.U32.HI R3, RZ, 0x18, R2 ;  /* 0x00000018ff037819 */ /* 0x000fc80000011602 */
[----:B------:R-:W-:-:S04]  /*fab0*/  LOP3.LUT R0, R0, R3, RZ, 0xfc, !PT ;  /* 0x0000000300007212 */ /* 0x000fc800078efcff */
[----:B------:R-:W-:Y:S02]  /*fac0*/  PRMT R8, R0, 0x7610, R8 ;  /* 0x0000761000087816 */ /* 0x000fe40000000008 */
.L_x_14828:
[----:B------:R-:W-:Y:S05]  /*fad0*/  BSYNC B0 ;  /* 0x0000000000007941 */ /* 0x000fea0003800000 */
.L_x_14827:
[----:B------:R-:W-:Y:S01]  /*fae0*/  STG.E.U8 [R16.64], R8 ;  /* 0x0000000810007986 */ /* 0x000fe2000c101124 */
[----:B------:R-:W-:Y:S05]  /*faf0*/  EXIT ;  /* 0x000000000000794d */ /* 0x000fea0003800000 */
.L_x_14821:
        /* <DEDUP_REMOVED lines=23> */
.L_x_14804:
        /* <DEDUP_REMOVED lines=20> */
.L_x_14831:
[----:B------:R-:W-:Y:S01]  /*fdb0*/  LOP3.LUT R2, R3, 0xffff, RZ, 0xc0, !PT ;  /* 0x0000ffff03027812 */ /* 0x000fe200078ec0ff */
[----:B------:R-:W-:-:S05]  /*fdc0*/  IMAD.MOV.U32 R3, RZ, RZ, RZ ;  /* 0x000000ffff037224 */ /* 0x000fca00078e00ff */
[----:B------:R-:W-:Y:S01]  /*fdd0*/  STG.E.64 [R16.64], R2 ;  /* 0x0000000210007986 */ /* 0x000fe2000c101b24 */
[----:B------:R-:W-:Y:S05]  /*fde0*/  EXIT ;  /* 0x000000000000794d */ /* 0x000fea0003800000 */
.L_x_14830:
[----:B------:R-:W-:-:S05]  /*fdf0*/  LOP3.LUT R3, R3, 0xffff, RZ, 0xc0, !PT ;  /* 0x0000ffff03037812 */ /* 0x000fca00078ec0ff */
[----:B------:R-:W-:Y:S01]  /*fe00*/  STG.E [R16.64], R3 ;  /* 0x0000000310007986 */ /* 0x000fe2000c101924 */
[----:B------:R-:W-:Y:S05]  /*fe10*/  EXIT ;  /* 0x000000000000794d */ /* 0x000fea0003800000 */
.L_x_14832:
        /* <DEDUP_REMOVED lines=14> */
.L_x_41948:


//--------------------- .text._ZN2at6native27unrolled_elementwise_kernelINS0_13BinaryFunctorIN3c108BFloat16ES4_bZZZNS0_22logical_or_kernel_cudaERNS_14TensorIteratorEENKUlvE0_clEvENKUlvE8_clEvEUlS4_S4_E_EESt5arrayIPcLm3EELi4E23TrivialOffsetCalculatorILi2EjESE_ILi1EjENS0_6memory12LoadWithCastILi2EEENSH_13StoreWithCastILi1EEEEEviT_T0_T2_T3_T4_T5_ --------------------------
	.section	.text._ZN2at6native27unrolled_elementwise_kernelINS0_13BinaryFunctorIN3c108BFloat16ES4_bZZZNS0_22logical_or_kernel_cudaERNS_14TensorIteratorEENKUlvE0_clEvENKUlvE8_clEvEUlS4_S4_E_EESt5arrayIPcLm3EELi4E23TrivialOffsetCalculatorILi2EjESE_ILi1EjENS0_6memory12LoadWithCastILi2EEENSH_13StoreWithCastILi1EEEEEviT_T0_T2_T3_T4_T5_,"ax",@progbits
	.sectioninfo	@"SHI_REGISTERS=31"
	.align	128
        .global         _ZN2at6native27unrolled_elementwise_kernelINS0_13BinaryFunctorIN3c108BFloat16ES4_bZZZNS0_22logical_or_kernel_cudaERNS_14TensorIteratorEENKUlvE0_clEvENKUlvE8_clEvEUlS4_S4_E_EESt5arrayIPcLm3EELi4E23TrivialOffsetCalculatorILi2EjESE_ILi1EjENS0_6memory12LoadWithCastILi2EEENSH_13StoreWithCastILi1EEEEEviT_T0_T2_T3_T4_T5_
        .type           _ZN2at6native27unrolled_elementwise_kernelINS0_13BinaryFunctorIN3c108BFloat16ES4_bZZZNS0_22logical_or_kernel_cudaERNS_14TensorIteratorEENKUlvE0_clEvENKUlvE8_clEvEUlS4_S4_E_EESt5arrayIPcLm3EELi4E23TrivialOffsetCalculatorILi2EjESE_ILi1EjENS0_6memory12LoadWithCastILi2EEENSH_13StoreWithCastILi1EEEEEviT_T0_T2_T3_T4_T5_,@function
        .size           _ZN2at6native27unrolled_elementwise_kernelINS0_13BinaryFunctorIN3c108BFloat16ES4_bZZZNS0_22logical_or_kernel_cudaERNS_14TensorIteratorEENKUlvE0_clEvENKUlvE8_clEvEUlS4_S4_E_EESt5arrayIPcLm3EELi4E23TrivialOffsetCalculatorILi2EjESE_ILi1EjENS0_6memory12LoadWithCastILi2EEENSH_13StoreWithCastILi1EEEEEviT_T0_T2_T3_T4_T5_,(.L_x_41949 - _ZN2at6native27unrolled_elementwise_kernelINS0_13BinaryFunctorIN3c108BFloat16ES4_bZZZNS0_22logical_or_kernel_cudaERNS_14TensorIteratorEENKUlvE0_clEvENKUlvE8_clEvEUlS4_S4_E_EESt5arrayIPcLm3EELi4E23TrivialOffsetCalculatorILi2EjESE_ILi1EjENS0_6memory12LoadWithCastILi2EEENSH_13StoreWithCastILi1EEEEEviT_T0_T2_T3_T4_T5_)
        .other          _ZN2at6native27unrolled_elementwise_kernelINS0_13BinaryFunctorIN3c108BFloat16ES4_bZZZNS0_22logical_or_kernel_cudaERNS_14TensorIteratorEENKUlvE0_clEvENKUlvE8_clEvEUlS4_S4_E_EESt5arrayIPcLm3EELi4E23TrivialOffsetCalculatorILi2EjESE_ILi1EjENS0_6memory12LoadWithCastILi2EEENSH_13StoreWithCastILi1EEEEEviT_T0_T2_T3_T4_T5_,@"STO_CUDA_ENTRY STV_DEFAULT"
_ZN2at6native27unrolled_elementwise_kernelINS0_13BinaryFunctorIN3c108BFloat16ES4_bZZZNS0_22logical_or_kernel_cudaERNS_14TensorIteratorEENKUlvE0_clEvENKUlvE8_clEvEUlS4_S4_E_EESt5arrayIPcLm3EELi4E23TrivialOffsetCalculatorILi2EjESE_ILi1EjENS0_6memory12LoadWithCastILi2EEENSH_13StoreWithCastILi1EEEEEviT_T0_T2_T3_T4_T5_:
.text._ZN2at6native27unrolled_elementwise_kernelINS0_13BinaryFunctorIN3c108BFloat16ES4_bZZZNS0_22logical_or_kernel_cudaERNS_14TensorIteratorEENKUlvE0_clEvENKUlvE8_clEvEUlS4_S4_E_EESt5arrayIPcLm3EELi4E23TrivialOffsetCalculatorILi2EjESE_ILi1EjENS0_6memory12LoadWithCastILi2EEENSH_13StoreWithCastILi1EEEEEviT_T0_T2_T3_T4_T5_:
        /* <DEDUP_REMOVED lines=34> */
.L_x_14838:
[----:B------:R-:W2:Y:S02]  /*0220*/  LDG.E.U8 R4, [R4.64] ;  /* 0x0000002404047981 */ /* 0x000ea4000c1e1100 */
[----:B--2---:R-:W0:Y:S02]  /*0230*/  I2F.U16 R0, R4 ;  /* 0x0000000400007306 */ /* 0x004e240000101000 */
[----:B0-----:R-:W-:-:S04]  /*0240*/  F2FP.BF16.PACK_AB R0, RZ, R0 ;  /* 0x00000000ff00723e */ /* 0x001fc800000010ff */
[----:B------:R-:W-:Y:S01]  /*0250*/  PRMT R26, R0, 0x7610, R26 ;  /* 0x00007610001a7816 */ /* 0x000fe2000000001a */
[----:B------:R-:W-:Y:S05]  /*0260*/  BRA `(.L_x_14840) ;  /* 0x00000f0000007947 */ /* 0x000fea0003800000 */
.L_x_14837:
        /* <DEDUP_REMOVED lines=11> */
.L_x_14842:
[----:B------:R-:W2:Y:S02]  /*0320*/  LDG.E R4, [R4.64] ;  /* 0x0000002404047981 */ /* 0x000ea4000c1e1900 */
[----:B--2---:R-:W0:Y:S02]  /*0330*/  I2F R0, R4 ;  /* 0x0000000400007306 */ /* 0x004e240000201400 */
[----:B0-----:R-:W-:-:S04]  /*0340*/  F2FP.BF16.PACK_AB R0, RZ, R0 ;  /* 0x00000000ff00723e */ /* 0x001fc800000010ff */
[----:B------:R-:W-:Y:S01]  /*0350*/  PRMT R26, R0, 0x7610, R26 ;  /* 0x00007610001a7816 */ /* 0x000fe2000000001a */
[----:B------:R-:W-:Y:S05]  /*0360*/  BRA `(.L_x_14840) ;  /* 0x00000e0000007947 */ /* 0x000fea0003800000 */
.L_x_14841:
[----:B------:R-:W2:Y:S02]  /*0370*/  LDG.E.U16 R4, [R4.64] ;  /* 0x0000002404047981 */ /* 0x000ea4000c1e1500 */
[----:B--2---:R-:W0:Y:S02]  /*0380*/  I2F.S16 R0, R4 ;  /* 0x0000000400007306 */ /* 0x004e240000101400 */
[----:B0-----:R-:W-:-:S04]  /*0390*/  F2FP.BF16.PACK_AB R0, RZ, R0 ;  /* 0x00000000ff00723e */ /* 0x001fc800000010ff */
[----:B------:R-:W-:Y:S01]  /*03a0*/  PRMT R26, R0, 0x7610, R26 ;  /* 0x00007610001a7816 */ /* 0x000fe2000000001a */
[----:B------:R-:W-:Y:S05]  /*03b0*/  BRA `(.L_x_14840) ;  /* 0x00000db000007947 */ /* 0x000fea0003800000 */
.L_x_14836:
        /* <DEDUP_REMOVED lines=9> */
.L_x_14844:
[----:B------:R-:W2:Y:S02]  /*0450*/  LDG.E.U16 R0, [R4.64] ;  /* 0x0000002404007981 */ /* 0x000ea4000c1e1500 */
[----:B--2---:R-:W-:-:S05]  /*0460*/  HADD2.F32 R0, -RZ, R0.H0_H0 ;  /* 0x20000000ff007230 */ /* 0x004fca0000004100 */
[----:B------:R-:W-:-:S04]  /*0470*/  F2FP.BF16.PACK_AB R0, RZ, R0 ;  /* 0x00000000ff00723e */ /* 0x000fc800000010ff */
[----:B------:R-:W-:Y:S01]  /*0480*/  PRMT R26, R0, 0x7610, R26 ;  /* 0x00007610001a7816 */ /* 0x000fe2000000001a */
[----:B------:R-:W-:Y:S05]  /*0490*/  BRA `(.L_x_14840) ;  /* 0x00000cd000007947 */ /* 0x000fea0003800000 */
.L_x_14843:
        /* <DEDUP_REMOVED lines=9> */
.L_x_14846:
[----:B------:R-:W2:Y:S02]  /*0530*/  LDG.E.U16 R4, [R4.64] ;  /* 0x0000002404047981 */ /* 0x000ea4000c1e1500 */
[----:B--2---:R-:W-:-:S05]  /*0540*/  HADD2.F32 R0, -RZ, R4.H0_H0 ;  /* 0x20000004ff007230 */ /* 0x004fca0000004100 */
[----:B------:R-:W-:-:S04]  /*0550*/  F2FP.BF16.PACK_AB R0, RZ, R0 ;  /* 0x00000000ff00723e */ /* 0x000fc800000010ff */
[----:B------:R-:W-:Y:S01]  /*0560*/  PRMT R26, R0, 0x7610, R26 ;  /* 0x00007610001a7816 */ /* 0x000fe2000000001a */
[----:B------:R-:W-:Y:S05]  /*0570*/  BRA `(.L_x_14840) ;  /* 0x00000bf000007947 */ /* 0x000fea0003800000 */
.L_x_14845:
[----:B------:R-:W2:Y:S02]  /*0580*/  LDG.E.64 R4, [R4.64] ;  /* 0x0000002404047981 */ /* 0x000ea4000c1e1b00 */
[----:B--2---:R-:W0:Y:S01]  /*0590*/  F2F.F32.F64 R0, R4 ;  /* 0x0000000400007310 */ /* 0x004e220000301000 */
[----:B------:R-:W0:-:S14]  /*05a0*/  DSETP.GEU.AND P0, PT, |R4|, c[0x2][0x0], PT ;  /* 0x008000000400762a */ /* 0x000e1c0003f0e200 */
[----:B0-----:R-:W-:-:S05]  /*05b0*/  @!P0 FMUL R0, R0, 1.175494350822287508e-38 ;  /* 0x0080000000008820 */ /* 0x001fca0000400000 */
[----:B------:R-:W-:-:S04]  /*05c0*/  F2FP.BF16.PACK_AB R0, RZ, R0 ;  /* 0x00000000ff00723e */ /* 0x000fc800000010ff */
[----:B------:R-:W-:Y:S01]  /*05d0*/  PRMT R26, R0, 0x7610, R26 ;  /* 0x00007610001a7816 */ /* 0x000fe2000000001a */
[----:B------:R-:W-:Y:S05]  /*05e0*/  BRA `(.L_x_14840) ;  /* 0x00000b8000007947 */ /* 0x000fea0003800000 */
.L_x_14835:
        /* <DEDUP_REMOVED lines=14> */
.L_x_14849:
[----:B------:R-:W2:Y:S02]  /*06d0*/  LDG.E.64 R4, [R4.64] ;  /* 0x0000002404047981 */ /* 0x000ea4000c1e1b00 */
[----:B--2---:R-:W0:Y:S01]  /*06e0*/  F2F.F32.F64 R0, R4 ;  /* 0x0000000400007310 */ /* 0x004e220000301000 */
[----:B------:R-:W0:-:S14]  /*06f0*/  DSETP.GEU.AND P0, PT, |R4|, c[0x2][0x0], PT ;  /* 0x008000000400762a */ /* 0x000e1c0003f0e200 */
[----:B0-----:R-:W-:-:S05]  /*0700*/  @!P0 FMUL R0, R0, 1.175494350822287508e-38 ;  /* 0x0080000000008820 */ /* 0x001fca0000400000 */
[----:B------:R-:W-:-:S04]  /*0710*/  F2FP.BF16.PACK_AB R0, RZ, R0 ;  /* 0x00000000ff00723e */ /* 0x000fc800000010ff */
[----:B------:R-:W-:Y:S01]  /*0720*/  PRMT R26, R0, 0x7610, R26 ;  /* 0x00007610001a7816 */ /* 0x000fe2000000001a */
[----:B------:R-:W-:Y:S05]  /*0730*/  BRA `(.L_x_14840) ;  /* 0x00000a3000007947 */ /* 0x000fea0003800000 */
.L_x_14848:
        /* <DEDUP_REMOVED lines=28> */
.L_x_14851:
        /* <DEDUP_REMOVED lines=15> */
.L_x_14850:
[----:B------:R0:W5:Y:S01]  /*09f0*/  LDG.E.U16 R26, [R4.64] ;  /* 0x00000024041a7981 */ /* 0x000162000c1e1500 */
[----:B------:R-:W-:Y:S05]  /*0a00*/  BRA `(.L_x_14840) ;  /* 0x0000076000007947 */ /* 0x000fea0003800000 */
.L_x_14847:
        /* <DEDUP_REMOVED lines=12> */
.L_x_14854:
        /* <DEDUP_REMOVED lines=21> */
.L_x_14858:
[----:B------:R-:W-:Y:S05]  /*0c20*/  BSYNC B1 ;  /* 0x0000000000017941 */ /* 0x000fea0003800000 */
.L_x_14857:
[----:B------:R-:W-:Y:S01]  /*0c30*/  LEA R5, R0, 0x3b800000, 0x17 ;  /* 0x3b80000000057811 */ /* 0x000fe200078eb8ff */
[----:B------:R-:W-:-:S05]  /*0c40*/  IMAD.SHL.U32 R0, R3, 0x100000, RZ ;  /* 0x0010000003007824 */ /* 0x000fca00078e00ff */
[----:B------:R-:W-:Y:S02]  /*0c50*/  LOP3.LUT R0, R5, R0, R6, 0xfe, !PT ;  /* 0x0000000005007212 */ /* 0x000fe400078efe06 */
.L_x_14856:
[----:B------:R-:W-:Y:S05]  /*0c60*/  BSYNC B0 ;  /* 0x0000000000007941 */ /* 0x000fea0003800000 */
.L_x_14855:
[----:B------:R-:W-:-:S04]  /*0c70*/  F2FP.BF16.PACK_AB R0, RZ, R0 ;  /* 0x00000000ff00723e */ /* 0x000fc800000010ff */
[----:B------:R-:W-:Y:S01]  /*0c80*/  PRMT R26, R0, 0x7610, R26 ;  /* 0x00007610001a7816 */ /* 0x000fe2000000001a */
[----:B------:R-:W-:Y:S05]  /*0c90*/  BRA `(.L_x_14840) ;  /* 0x000004d000007947 */ /* 0x000fea0003800000 */
.L_x_14853:
        /* <DEDUP_REMOVED lines=21> */
.L_x_14862:
[----:B------:R-:W-:Y:S05]  /*0df0*/  BSYNC B1 ;  /* 0x0000000000017941 */ /* 0x000fea0003800000 */
.L_x_14861:
[----:B------:R-:W-:Y:S01]  /*0e00*/  LEA R5, R0, 0x37800000, 0x17 ;  /* 0x3780000000057811 */ /* 0x000fe200078eb8ff */
[----:B------:R-:W-:-:S05]  /*0e10*/  IMAD.SHL.U32 R0, R3, 0x200000, RZ ;  /* 0x0020000003007824 */ /* 0x000fca00078e00ff */
[----:B------:R-:W-:Y:S02]  /*0e20*/  LOP3.LUT R0, R5, R0, R6, 0xfe, !PT ;  /* 0x0000000005007212 */ /* 0x000fe400078efe06 */
.L_x_14860:
[----:B------:R-:W-:Y:S05]  /*0e30*/  BSYNC B0 ;  /* 0x0000000000007941 */ /* 0x000fea0003800000 */
.L_x_14859:
[----:B------:R-:W-:-:S04]  /*0e40*/  F2FP.BF16.PACK_AB R0, RZ, R0 ;  /* 0x00000000ff00723e */ /* 0x000fc800000010ff */
[----:B------:R-:W-:Y:S01]  /*0e50*/  PRMT R26, R0, 0x7610, R26 ;  /* 0x00007610001a7816 */ /* 0x000fe2000000001a */
[----:B------:R-:W-:Y:S05]  /*0e60*/  BRA `(.L_x_14840) ;  /* 0x0000030000007947 */ /* 0x000fea0003800000 */
.L_x_14852:
        /* <DEDUP_REMOVED lines=14> */
.L_x_14866:
[----:B------:R-:W-:Y:S05]  /*0f50*/  BSYNC B0 ;  /* 0x0000000000007941 */ /* 0x000fea0003800000 */
.L_x_14865:
[----:B------:R-:W-:-:S04]  /*0f60*/  F2FP.BF16.PACK_AB R0, RZ, R0 ;  /* 0x00000000ff00723e */ /* 0x000fc800000010ff */
[----:B------:R-:W-:Y:S01]  /*0f70*/  PRMT R26, R0, 0x7610, R26 ;  /* 0x00007610001a7816 */ /* 0x000fe2000000001a */
[----:B------:R-:W-:Y:S05]  /*0f80*/  BRA `(.L_x_14840) ;  /* 0x000001e000007947 */ /* 0x000fea0003800000 */
.L_x_14839:
        /* <DEDUP_REMOVED lines=21> */
.L_x_14864:
[----:B------:R-:W2:Y:S02]  /*10e0*/  LDG.E.64 R4, [R4.64] ;  /* 0x0000002404047981 */ /* 0x000ea4000c1e1b00 */
[----:B--2---:R-:W0:Y:S02]  /*10f0*/  I2F.U64 R0, R4 ;  /* 0x0000000400007312 */ /* 0x004e240000301000 */
[----:B0-----:R-:W-:-:S04]  /*1100*/  F2FP.BF16.PACK_AB R0, RZ, R0 ;  /* 0x00000000ff00723e */ /* 0x001fc800000010ff */
[----:B------:R-:W-:Y:S01]  /*1110*/  PRMT R26, R0, 0x7610, R26 ;  /* 0x00007610001a7816 */ /* 0x000fe2000000001a */
[----:B------:R-:W-:Y:S05]  /*1120*/  BRA `(.L_x_14840) ;  /* 0x0000004000007947 */ /* 0x000fea0003800000 */
.L_x_14863:
[----:B------:R-:W2:Y:S02]  /*1130*/  LDG.E R4, [R4.64] ;  /* 0x0000002404047981 */ /* 0x000ea4000c1e1900 */
[----:B--2---:R-:W0:Y:S02]  /*1140*/  I2F.U32 R0, R4 ;  /* 0x0000000400007306 */ /* 0x004e240000201000 */
[----:B0-----:R-:W-:-:S04]  /*1150*/  F2FP.BF16.PACK_AB R0, RZ, R0 ;  /* 0x00000000ff00723e */ /* 0x001fc800000010ff */
[----:B------:R-:W-:Y:S02]  /*1160*/  PRMT R26, R0, 0x7610, R26 ;  /* 0x00007610001a7816 */ /* 0x000fe4000000001a */
.L_x_14840:
        /* <DEDUP_REMOVED lines=19> */
.L_x_14870:
[----:B------:R-:W2:Y:S02]  /*12a0*/  LDG.E.U8 R4, [R4.64] ;  /* 0x0000002404047981 */ /* 0x000ea4000c1e1100 */
[----:B--2---:R-:W0:Y:S02]  /*12b0*/  I2F.U16 R0, R4 ;  /* 0x0000000400007306 */ /* 0x004e240000101000 */
[----:B0-----:R-:W-:-:S04]  /*12c0*/  F2FP.BF16.PACK_AB R0, RZ, R0 ;  /* 0x00000000ff00723e */ /* 0x001fc800000010ff */
[----:B------:R-:W-:Y:S01]  /*12d0*/  PRMT R27, R0, 0x7610, R27 ;  /* 0x00007610001b7816 */ /* 0x000fe2000000001b */
[----:B------:R-:W-:Y:S05]  /*12e0*/  BRA `(.L_x_14872) ;  /* 0x00000f0000007947 */ /* 0x000fea0003800000 */
.L_x_14869:
        /* <DEDUP_REMOVED lines=11> */
.L_x_14874:
[----:B------:R-:W2:Y:S02]  /*13a0*/  LDG.E R4, [R4.64] ;  /* 0x0000002404047981 */ /* 0x000ea4000c1e1900 */
[----:B--2---:R-:W0:Y:S02]  /*13b0*/  I2F R0, R4 ;  /* 0x0000000400007306 */ /* 0x004e240000201400 */
[----:B0-----:R-:W-:-:S04]  /*13c0*/  F2FP.BF16.PACK_AB R0, RZ, R0 ;  /* 0x00000000ff00723e */ /* 0x001fc800000010ff */
[----:B------:R-:W-:Y:S01]  /*13d0*/  PRMT R27, R0, 0x7610, R27 ;  /* 0x00007610001b7816 */ /* 0x000fe2000000001b */
[----:B------:R-:W-:Y:S05]  /*13e0*/  BRA `(.L_x_14872) ;  /* 0x00000e0000007947 */ /* 0x000fea0003800000 */
.L_x_14873:
[----:B------:R-:W2:Y:S02]  /*13f0*/  LDG.E.U16 R4, [R4.64] ;  /* 0x0000002404047981 */ /* 0x000ea4000c1e1500 */
[----:B--2---:R-:W0:Y:S02]  /*1400*/  I2F.S16 R0, R4 ;  /* 0x0000000400007306 */ /* 0x004e240000101400 */
[----:B0-----:R-:W-:-:S04]  /*1410*/  F2FP.BF16.PACK_AB R0, RZ, R0 ;  /* 0x00000000ff00723e */ /* 0x001fc800000010ff */
[----:B------:R-:W-:Y:S01]  /*1420*/  PRMT R27, R0, 0x7610, R27 ;  /* 0x00007610001b7816 */ /* 0x000fe2000000001b */
[----:B------:R-:W-:Y:S05]  /*1430*/  BRA `(.L_x_14872) ;  /* 0x00000db000007947 */ /* 0x000fea0003800000 */
.L_x_14868:
        /* <DEDUP_REMOVED lines=9> */
.L_x_14876:
[----:B------:R-:W2:Y:S02]  /*14d0*/  LDG.E.U16 R0, [R4.64] ;  /* 0x0000002404007981 */ /* 0x000ea4000c1e1500 */
[----:B--2---:R-:W-:-:S05]  /*14e0*/  HADD2.F32 R0, -RZ, R0.H0_H0 ;  /* 0x20000000ff007230 */ /* 0x004fca0000004100 */
[----:B------:R-:W-:-:S04]  /*14f0*/  F2FP.BF16.PACK_AB R0, RZ, R0 ;  /* 0x00000000ff00723e */ /* 0x000fc800000010ff */
[----:B------:R-:W-:Y:S01]  /*1500*/  PRMT R27, R0, 0x7610, R27 ;  /* 0x00007610001b7816 */ /* 0x000fe2000000001b */
[----:B------:R-:W-:Y:S05]  /*1510*/  BRA `(.L_x_14872) ;  /* 0x00000cd000007947 */ /* 0x000fea0003800000 */
.L_x_14875:
        /* <DEDUP_REMOVED lines=9> */
.L_x_14878:
[----:B------:R-:W2:Y:S02]  /*15b0*/  LDG.E.U16 R4, [R4.64] ;  /* 0x0000002404047981 */ /* 0x000ea4000c1e1500 */
[----:B--2---:R-:W-:-:S05]  /*15c0*/  HADD2.F32 R0, -RZ, R4.H0_H0 ;  /* 0x20000004ff007230 */ /* 0x004fca0000004100 */
[----:B------:R-:W-:-:S04]  /*15d0*/  F2FP.BF16.PACK_AB R0, RZ, R0 ;  /* 0x00000000ff00723e */ /* 0x000fc800000010ff */
[----:B------:R-:W-:Y:S01]  /*15e0*/  PRMT R27, R0, 0x7610, R27 ;  /* 0x00007610001b7816 */ /* 0x000fe2000000001b */
[----:B------:R-:W-:Y:S05]  /*15f0*/  BRA `(.L_x_14872) ;  /* 0x00000bf000007947 */ /* 0x000fea0003800000 */
.L_x_14877:
[----:B------:R-:W2:Y:S02]  /*1600*/  LDG.E.64 R4, [R4.64] ;  /* 0x0000002404047981 */ /* 0x000ea4000c1e1b00 */
[----:B--2---:R-:W0:Y:S01]  /*1610*/  F2F.F32.F64 R0, R4 ;  /* 0x0000000400007310 */ /* 0x004e220000301000 */
[----:B------:R-:W0:-:S14]  /*1620*/  DSETP.GEU.AND P0, PT, |R4|, c[0x2][0x0], PT ;  /* 0x008000000400762a */ /* 0x000e1c0003f0e200 */
[----:B0-----:R-:W-:-:S05]  /*1630*/  @!P0 FMUL R0, R0, 1.175494350822287508e-38 ;  /* 0x0080000000008820 */ /* 0x001fca0000400000 */
[----:B------:R-:W-:-:S04]  /*1640*/  F2FP.BF16.PACK_AB R0, RZ, R0 ;  /* 0x00000000ff00723e */ /* 0x000fc800000010ff */
[----:B------:R-:W-:Y:S01]  /*1650*/  PRMT R27, R0, 0x7610, R27 ;  /* 0x00007610001b7816 */ /* 0x000fe2000000001b */
[----:B------:R-:W-:Y:S05]  /*1660*/  BRA `(.L_x_14872) ;  /* 0x00000b8000007947 */ /* 0x000fea0003800000 */
.L_x_14867:
        /* <DEDUP_REMOVED lines=14> */
.L_x_14881:
[----:B------:R-:W2:Y:S02]  /*1750*/  LDG.E.64 R4, [R4.64] ;  /* 0x0000002404047981 */ /* 0x000ea4000c1e1b00 */
[----:B--2---:R-:W0:Y:S01]  /*1760*/  F2F.F32.F64 R0, R4 ;  /* 0x0000000400007310 */ /* 0x004e220000301000 */
[----:B------:R-:W0:-:S14]  /*1770*/  DSETP.GEU.AND P0, PT, |R4|, c[0x2][0x0], PT ;  /* 0x008000000400762a */ /* 0x000e1c0003f0e200 */
[----:B0-----:R-:W-:-:S05]  /*1780*/  @!P0 FMUL R0, R0, 1.175494350822287508e-38 ;  /* 0x0080000000008820 */ /* 0x001fca0000400000 */
[----:B------:R-:W-:-:S04]  /*1790*/  F2FP.BF16.PACK_AB R0, RZ, R0 ;  /* 0x00000000ff00723e */ /* 0x000fc800000010ff */
[----:B------:R-:W-:Y:S01]  /*17a0*/  PRMT R27, R0, 0x7610, R27 ;  /* 0x00007610001b7816 */ /* 0x000fe2000000001b */
[----:B------:R-:W-:Y:S05]  /*17b0*/  BRA `(.L_x_14872) ;  /* 0x00000a3000007947 */ /* 0x000fea0003800000 */
.L_x_14880:
        /* <DEDUP_REMOVED lines=28> */
.L_x_14883:
        /* <DEDUP_REMOVED lines=15> */
.L_x_14882:
[----:B------:R0:W5:Y:S01]  /*1a70*/  LDG.E.U16 R27, [R4.64] ;  /* 0x00000024041b7981 */ /* 0x000162000c1e1500 */
[----:B------:R-:W-:Y:S05]  /*1a80*/  BRA `(.L_x_14872) ;  /* 0x0000076000007947 */ /* 0x000fea0003800000 */
.L_x_14879:
        /* <DEDUP_REMOVED lines=12> */
.L_x_14886:
        /* <DEDUP_REMOVED lines=21> */
.L_x_14890:
[----:B------:R-:W-:Y:S05]  /*1ca0*/  BSYNC B1 ;  /* 0x0000000000017941 */ /* 0x000fea0003800000 */
.L_x_14889:
[----:B------:R-:W-:Y:S01]  /*1cb0*/  LEA R5, R0, 0x3b800000, 0x17 ;  /* 0x3b80000000057811 */ /* 0x000fe200078eb8ff */
[----:B------:R-:W-:-:S05]  /*1cc0*/  IMAD.SHL.U32 R0, R3, 0x100000, RZ ;  /* 0x0010000003007824 */ /* 0x000fca00078e00ff */
[----:B------:R-:W-:Y:S02]  /*1cd0*/  LOP3.LUT R0, R5, R0, R6, 0xfe, !PT ;  /* 0x0000000005007212 */ /* 0x000fe400078efe06 */
.L_x_14888:
[----:B------:R-:W-:Y:S05]  /*1ce0*/  BSYNC B0 ;  /* 0x0000000000007941 */ /* 0x000fea0003800000 */
.L_x_14887:
[----:B------:R-:W-:-:S04]  /*1cf0*/  F2FP.BF16.PACK_AB R0, RZ, R0 ;  /* 0x00000000ff00723e */ /* 0x000fc800000010ff */
[----:B------:R-:W-:Y:S01]  /*1d00*/  PRMT R27, R0, 0x7610, R27 ;  /* 0x00007610001b7816 */ /* 0x000fe2000000001b */
[----:B------:R-:W-:Y:S05]  /*1d10*/  BRA `(.L_x_14872) ;  /* 0x000004d000007947 */ /* 0x000fea0003800000 */
.L_x_14885:
        /* <DEDUP_REMOVED lines=21> */
.L_x_14894:
[----:B------:R-:W-:Y:S05]  /*1e70*/  BSYNC B1 ;  /* 0x0000000000017941 */ /* 0x000fea0003800000 */
.L_x_14893:
[----:B------:R-:W-:Y:S01]  /*1e80*/  LEA R5, R0, 0x37800000, 0x17 ;  /* 0x3780000000057811 */ /* 0x000fe200078eb8ff */
[----:B------:R-:W-:-:S05]  /*1e90*/  IMAD.SHL.U32 R0, R3, 0x200000, RZ ;  /* 0x0020000003007824 */ /* 0x000fca00078e00ff */
[----:B------:R-:W-:Y:S02]  /*1ea0*/  LOP3.LUT R0, R5, R0, R6, 0xfe, !PT ;  /* 0x0000000005007212 */ /* 0x000fe400078efe06 */
.L_x_14892:
[----:B------:R-:W-:Y:S05]  /*1eb0*/  BSYNC B0 ;  /* 0x0000000000007941 */ /* 0x000fea0003800000 */
.L_x_14891:
[----:B------:R-:W-:-:S04]  /*1ec0*/  F2FP.BF16.PACK_AB R0, RZ, R0 ;  /* 0x00000000ff00723e */ /* 0x000fc800000010ff */
[----:B------:R-:W-:Y:S01]  /*1ed0*/  PRMT R27, R0, 0x7610, R27 ;  /* 0x00007610001b7816 */ /* 0x000fe2000000001b */
[----:B------:R-:W-:Y:S05]  /*1ee0*/  BRA `(.L_x_14872) ;  /* 0x0000030000007947 */ /* 0x000fea0003800000 */
.L_x_14884:
        /* <DEDUP_REMOVED lines=14> */
.L_x_14898:
[----:B------:R-:W-:Y:S05]  /*1fd0*/  BSYNC B0 ;  /* 0x0000000000007941 */ /* 0x000fea0003800000 */
.L_x_14897:
[----:B------:R-:W-:-:S04]  /*1fe0*/  F2FP.BF16.PACK_AB R0, RZ, R0 ;  /* 0x00000000ff00723e */ /* 0x000fc800000010ff */
[----:B------:R-:W-:Y:S01]  /*1ff0*/  PRMT R27, R0, 0x7610, R27 ;  /* 0x00007610001b7816 */ /* 0x000fe2000000001b */
[----:B------:R-:W-:Y:S05]  /*2000*/  BRA `(.L_x_14872) ;  /* 0x000001e000007947 */ /* 0x000fea0003800000 */
.L_x_14871:
        /* <DEDUP_REMOVED lines=21> */
.L_x_14896:
[----:B------:R-:W2:Y:S02]  /*2160*/  LDG.E.64 R4, [R4.64] ;  /* 0x0000002404047981 */ /* 0x000ea4000c1e1b00 */
[----:B--2---:R-:W0:Y:S02]  /*2170*/  I2F.U64 R0, R4 ;  /* 0x0000000400007312 */ /* 0x004e240000301000 */
[----:B0-----:R-:W-:-:S04]  /*2180*/  F2FP.BF16.PACK_AB R0, RZ, R0 ;  /* 0x00000000ff00723e */ /* 0x001fc800000010ff */
[----:B------:R-:W-:Y:S01]  /*2190*/  PRMT R27, R0, 0x7610, R27 ;  /* 0x00007610001b7816 */ /* 0x000fe2000000001b */
[----:B------:R-:W-:Y:S05]  /*21a0*/  BRA `(.L_x_14872) ;  /* 0x0000004000007947 */ /* 0x000fea0003800000 */
.L_x_14895:
[----:B------:R-:W2:Y:S02]  /*21b0*/  LDG.E R4, [R4.64] ;  /* 0x0000002404047981 */ /* 0x000ea4000c1e1900 */
[----:B--2---:R-:W0:Y:S02]  /*21c0*/  I2F.U32 R0, R4 ;  /* 0x0000000400007306 */ /* 0x004e240000201000 */
[----:B0-----:R-:W-:-:S04]  /*21d0*/  F2FP.BF16.PACK_AB R0, RZ, R0 ;  /* 0x00000000ff00723e */ /* 0x001fc800000010ff */
[----:B------:R-:W-:Y:S02]  /*21e0*/  PRMT R27, R0, 0x7610, R27 ;  /* 0x00007610001b7816 */ /* 0x000fe4000000001b */
.L_x_14872:
[----:B------:R-:W-:-:S05]  /*21f0*/  IADD3 R25, R25, 0x80, RZ ;  /* 0x0000008019197810 */ /* 0x000fca0007ffe0ff */
.L_x_14834:
[----:B-1-3--:R-:W-:Y:S05]  /*2200*/  BSYNC B6 ;  /* 0x0000000000067941 */ /* 0x00afea0003800000 */
.L_x_14833:
        /* <DEDUP_REMOVED lines=24> */
.L_x_14904:
[----:B------:R-:W2:Y:S02]  /*2390*/  LDG.E.U8 R4, [R4.64] ;  /* 0x0000002404047981 */ /* 0x000ea4000c1e1100 */
[----:B--2---:R-:W0:Y:S02]  /*23a0*/  I2F.U16 R0, R4 ;  /* 0x0000000400007306 */ /* 0x004e240000101000 */
[----:B0-----:R-:W-:-:S04]  /*23b0*/  F2FP.BF16.PACK_AB R0, RZ, R0 ;  /* 0x00000000ff00723e */ /* 0x001fc800000010ff */
[----:B------:R-:W-:Y:S01]  /*23c0*/  PRMT R22, R0, 0x7610, R22 ;  /* 0x0000761000167816 */ /* 0x000fe20000000016 */
[----:B------:R-:W-:Y:S05]  /*23d0*/  BRA `(.L_x_14906) ;  /* 0x00000f1000007947 */ /* 0x000fea0003800000 */
.L_x_14903:
        /* <DEDUP_REMOVED lines=11> */
.L_x_14908:
[----:B------:R-:W2:Y:S02]  /*2490*/  LDG.E R4, [R4.64] ;  /* 0x0000002404047981 */ /* 0x000ea4000c1e1900 */
[----:B--2---:R-:W0:Y:S02]  /*24a0*/  I2F R0, R4 ;  /* 0x0000000400007306 */ /* 0x004e240000201400 */
[----:B0-----:R-:W-:-:S04]  /*24b0*/  F2FP.BF16.PACK_AB R0, RZ, R0 ;  /* 0x00000000ff00723e */ /* 0x001fc800000010ff */
[----:B------:R-:W-:Y:S01]  /*24c0*/  PRMT R22, R0, 0x7610, R22 ;  /* 0x0000761000167816 */ /* 0x000fe20000000016 */
[----:B------:R-:W-:Y:S05]  /*24d0*/  BRA `(.L_x_14906) ;  /* 0x00000e1000007947 */ /* 0x000fea0003800000 */
.L_x_14907:
[----:B------:R-:W2:Y:S02]  /*24e0*/  LDG.E.U16 R4, [R4.64] ;  /* 0x0000002404047981 */ /* 0x000ea4000c1e1500 */
[----:B--2---:R-:W0:Y:S02]  /*24f0*/  I2F.S16 R0, R4 ;  /* 0x0000000400007306 */ /* 0x004e240000101400 */
[----:B0-----:R-:W-:-:S04]  /*2500*/  F2FP.BF16.PACK_AB R0, RZ, R0 ;  /* 0x00000000ff00723e */ /* 0x001fc800000010ff */
[----:B------:R-:W-:Y:S01]  /*2510*/  PRMT R22, R0, 0x7610, R22 ;  /* 0x0000761000167816 */ /* 0x000fe20000000016 */
[----:B------:R-:W-:Y:S05]  /*2520*/  BRA `(.L_x_14906) ;  /* 0x00000dc000007947 */ /* 0x000fea0003800000 */
.L_x_14902:
        /* <DEDUP_REMOVED lines=9> */
.L_x_14910:
[----:B------:R-:W2:Y:S02]  /*25c0*/  LDG.E.U16 R0, [R4.64] ;  /* 0x0000002404007981 */ /* 0x000ea4000c1e1500 */
[----:B--2---:R-:W-:-:S05]  /*25d0*/  HADD2.F32 R0, -RZ, R0.H0_H0 ;  /* 0x20000000ff007230 */ /* 0x004fca0000004100 */
[----:B------:R-:W-:-:S04]  /*25e0*/  F2FP.BF16.PACK_AB R0, RZ, R0 ;  /* 0x00000000ff00723e */ /* 0x000fc800000010ff */
[----:B------:R-:W-:Y:S01]  /*25f0*/  PRMT R22, R0, 0x7610, R22 ;  /* 0x0000761000167816 */ /* 0x000fe20000000016 */
[----:B------:R-:W-:Y:S05]  /*2600*/  BRA `(.L_x_14906) ;  /* 0x00000ce000007947 */ /* 0x000fea0003800000 */
.L_x_14909:
        /* <DEDUP_REMOVED lines=9> */
.L_x_14912:
[----:B------:R-:W2:Y:S02]  /*26a0*/  LDG.E.U16 R4, [R4.64] ;  /* 0x0000002404047981 */ /* 0x000ea4000c1e1500 */
[----:B--2---:R-:W-:-:S05]  /*26b0*/  HADD2.F32 R0, -RZ, R4.H0_H0 ;  /* 0x20000004ff007230 */ /* 0x004fca0000004100 */
[----:B------:R-:W-:-:S04]  /*26c0*/  F2FP.BF16.PACK_AB R0, RZ, R0 ;  /* 0x00000000ff00723e */ /* 0x000fc800000010ff */
[----:B------:R-:W-:Y:S01]  /*26d0*/  PRMT R22, R0, 0x7610, R22 ;  /* 0x0000761000167816 */ /* 0x000fe20000000016 */
[----:B------:R-:W-:Y:S05]  /*26e0*/  BRA `(.L_x_14906) ;  /* 0x00000c0000007947 */ /* 0x000fea0003800000 */
.L_x_14911:
[----:B------:R-:W2:Y:S02]  /*26f0*/  LDG.E.64 R4, [R4.64] ;  /* 0x0000002404047981 */ /* 0x000ea4000c1e1b00 */
[----:B--2---:R-:W0:Y:S01]  /*2700*/  F2F.F32.F64 R0, R4 ;  /* 0x0000000400007310 */ /* 0x004e220000301000 */
[----:B------:R-:W0:-:S14]  /*2710*/  DSETP.GEU.AND P0, PT, |R4|, c[0x2][0x0], PT ;  /* 0x008000000400762a */ /* 0x000e1c0003f0e200 */
[----:B0-----:R-:W-:-:S05]  /*2720*/  @!P0 FMUL R0, R0, 1.175494350822287508e-38 ;  /* 0x0080000000008820 */ /* 0x001fca0000400000 */
[----:B------:R-:W-:-:S04]  /*2730*/  F2FP.BF16.PACK_AB R0, RZ, R0 ;  /* 0x00000000ff00723e */ /* 0x000fc800000010ff */
[----:B------:R-:W-:Y:S01]  /*2740*/  PRMT R22, R0, 0x7610, R22 ;  /* 0x0000761000167816 */ /* 0x000fe20000000016 */
[----:B------:R-:W-:Y:S05]  /*2750*/  BRA `(.L_x_14906) ;  /* 0x00000b9000007947 */ /* 0x000fea0003800000 */
.L_x_14901:
        /* <DEDUP_REMOVED lines=14> */
.L_x_14915:
[----:B------:R-:W2:Y:S02]  /*2840*/  LDG.E.64 R4, [R4.64] ;  /* 0x0000002404047981 */ /* 0x000ea4000c1e1b00 */
[----:B--2---:R-:W0:Y:S01]  /*2850*/  F2F.F32.F64 R0, R4 ;  /* 0x0000000400007310 */ /* 0x004e220000301000 */
[----:B------:R-:W0:-:S14]  /*2860*/  DSETP.GEU.AND P0, PT, |R4|, c[0x2][0x0], PT ;  /* 0x008000000400762a */ /* 0x000e1c0003f0e200 */
[----:B0-----:R-:W-:-:S05]  /*2870*/  @!P0 FMUL R0, R0, 1.175494350822287508e-38 ;  /* 0x0080000000008820 */ /* 0x001fca0000400000 */
[----:B------:R-:W-:-:S04]  /*2880*/  F2FP.BF16.PACK_AB R0, RZ, R0 ;  /* 0x00000000ff00723e */ /* 0x000fc800000010ff */
[----:B------:R-:W-:Y:S01]  /*2890*/  PRMT R22, R0, 0x7610, R22 ;  /* 0x0000761000167816 */ /* 0x000fe20000000016 */
[----:B------:R-:W-:Y:S05]  /*28a0*/  BRA `(.L_x_14906) ;  /* 0x00000a4000007947 */ /* 0x000fea0003800000 */
.L_x_14914:
        /* <DEDUP_REMOVED lines=28> */
.L_x_14917:
        /* <DEDUP_REMOVED lines=16> */
.L_x_14916:
[----:B------:R0:W5:Y:S01]  /*2b70*/  LDG.E.U16 R22, [R4.64] ;  /* 0x0000002404167981 */ /* 0x000162000c1e1500 */
[----:B------:R-:W-:Y:S05]  /*2b80*/  BRA `(.L_x_14906) ;  /* 0x0000076000007947 */ /* 0x000fea0003800000 */
.L_x_14913:
        /* <DEDUP_REMOVED lines=12> */
.L_x_14920:
        /* <DEDUP_REMOVED lines=21> */
.L_x_14924:
[----:B------:R-:W-:Y:S05]  /*2da0*/  BSYNC B1 ;  /* 0x0000000000017941 */ /* 0x000fea0003800000 */
.L_x_14923:
[----:B------:R-:W-:Y:S01]  /*2db0*/  LEA R5, R0, 0x3b800000, 0x17 ;  /* 0x3b80000000057811 */ /* 0x000fe200078eb8ff */
[----:B------:R-:W-:-:S05]  /*2dc0*/  IMAD.SHL.U32 R0, R3, 0x100000, RZ ;  /* 0x0010000003007824 */ /* 0x000fca00078e00ff */
[----:B------:R-:W-:Y:S02]  /*2dd0*/  LOP3.LUT R0, R5, R0, R6, 0xfe, !PT ;  /* 0x0000000005007212 */ /* 0x000fe400078efe06 */
.L_x_14922:
[----:B------:R-:W-:Y:S05]  /*2de0*/  BSYNC B0 ;  /* 0x0000000000007941 */ /* 0x000fea0003800000 */
.L_x_14921:
[----:B------:R-:W-:-:S04]  /*2df0*/  F2FP.BF16.PACK_AB R0, RZ, R0 ;  /* 0x00000000ff00723e */ /* 0x000fc800000010ff */
[----:B------:R-:W-:Y:S01]  /*2e00*/  PRMT R22, R0, 0x7610, R22 ;  /* 0x0000761000167816 */ /* 0x000fe20000000016 */
[----:B------:R-:W-:Y:S05]  /*2e10*/  BRA `(.L_x_14906) ;  /* 0x000004d000007947 */ /* 0x000fea0003800000 */
.L_x_14919:
        /* <DEDUP_REMOVED lines=21> */
.L_x_14928:
[----:B------:R-:W-:Y:S05]  /*2f70*/  BSYNC B1 ;  /* 0x0000000000017941 */ /* 0x000fea0003800000 */
.L_x_14927:
[----:B------:R-:W-:Y:S01]  /*2f80*/  LEA R5, R0, 0x37800000, 0x17 ;  /* 0x3780000000057811 */ /* 0x000fe200078eb8ff */
[----:B------:R-:W-:-:S05]  /*2f90*/  IMAD.SHL.U32 R0, R3, 0x200000, RZ ;  /* 0x0020000003007824 */ /* 0x000fca00078e00ff */
[----:B------:R-:W-:Y:S02]  /*2fa0*/  LOP3.LUT R0, R5, R0, R6, 0xfe, !PT ;  /* 0x0000000005007212 */ /* 0x000fe400078efe06 */
.L_x_14926:
[----:B------:R-:W-:Y:S05]  /*2fb0*/  BSYNC B0 ;  /* 0x0000000000007941 */ /* 0x000fea0003800000 */
.L_x_14925:
[----:B------:R-:W-:-:S04]  /*2fc0*/  F2FP.BF16.PACK_AB R0, RZ, R0 ;  /* 0x00000000ff00723e */ /* 0x000fc800000010ff */
[----:B------:R-:W-:Y:S01]  /*2fd0*/  PRMT R22, R0, 0x7610, R22 ;  /* 0x0000761000167816 */ /* 0x000fe20000000016 */
[----:B------:R-:W-:Y:S05]  /*2fe0*/  BRA `(.L_x_14906) ;  /* 0x0000030000007947 */ /* 0x000fea0003800000 */
.L_x_14918:
        /* <DEDUP_REMOVED lines=14> */
.L_x_14932:
[----:B------:R-:W-:Y:S05]  /*30d0*/  BSYNC B0 ;  /* 0x0000000000007941 */ /* 0x000fea0003800000 */
.L_x_14931:
[----:B------:R-:W-:-:S04]  /*30e0*/  F2FP.BF16.PACK_AB R0, RZ, R0 ;  /* 0x00000000ff00723e */ /* 0x000fc800000010ff */
[----:B------:R-:W-:Y:S01]  /*30f0*/  PRMT R22, R0, 0x7610, R22 ;  /* 0x0000761000167816 */ /* 0x000fe20000000016 */
[----:B------:R-:W-:Y:S05]  /*3100*/  BRA `(.L_x_14906) ;  /* 0x000001e000007947 */ /* 0x000fea0003800000 */
.L_x_14905:
        /* <DEDUP_REMOVED lines=21> */
.L_x_14930:
[----:B------:R-:W2:Y:S02]  /*3260*/  LDG.E.64 R4, [R4.64] ;  /* 0x0000002404047981 */ /* 0x000ea4000c1e1b00 */
[----:B--2---:R-:W0:Y:S02]  /*3270*/  I2F.U64 R0, R4 ;  /* 0x0000000400007312 */ /* 0x004e240000301000 */
[----:B0-----:R-:W-:-:S04]  /*3280*/  F2FP.BF16.PACK_AB R0, RZ, R0 ;  /* 0x00000000ff00723e */ /* 0x001fc800000010ff */
[----:B------:R-:W-:Y:S01]  /*3290*/  PRMT R22, R0, 0x7610, R22 ;  /* 0x0000761000167816 */ /* 0x000fe20000000016 */
[----:B------:R-:W-:Y:S05]  /*32a0*/  BRA `(.L_x_14906) ;  /* 0x0000004000007947 */ /* 0x000fea0003800000 */
.L_x_14929:
[----:B------:R-:W2:Y:S02]  /*32b0*/  LDG.E R4, [R4.64] ;  /* 0x0000002404047981 */ /* 0x000ea4000c1e1900 */
[----:B--2---:R-:W0:Y:S02]  /*32c0*/  I2F.U32 R0, R4 ;  /* 0x0000000400007306 */ /* 0x004e240000201000 */
[----:B0-----:R-:W-:-:S04]  /*32d0*/  F2FP.BF16.PACK_AB R0, RZ, R0 ;  /* 0x00000000ff00723e */ /* 0x001fc800000010ff */
[----:B------:R-:W-:Y:S02]  /*32e0*/  PRMT R22, R0, 0x7610, R22 ;  /* 0x0000761000167816 */ /* 0x000fe40000000016 */
.L_x_14906:
        /* <DEDUP_REMOVED lines=19> */
.L_x_14936:
[----:B------:R-:W2:Y:S02]  /*3420*/  LDG.E.U8 R4, [R4.64] ;  /* 0x0000002404047981 */ /* 0x000ea4000c1e1100 */
[----:B--2---:R-:W0:Y:S02]  /*3430*/  I2F.U16 R0, R4 ;  /* 0x0000000400007306 */ /* 0x004e240000101000 */
[----:B0-----:R-:W-:-:S04]  /*3440*/  F2FP.BF16.PACK_AB R0, RZ, R0 ;  /* 0x00000000ff00723e */ /* 0x001fc800000010ff */
[----:B------:R-:W-:Y:S01]  /*3450*/  PRMT R28, R0, 0x7610, R28 ;  /* 0x00007610001c7816 */ /* 0x000fe2000000001c */
[----:B------:R-:W-:Y:S05]  /*3460*/  BRA `(.L_x_14938) ;  /* 0x00000f0000007947 */ /* 0x000fea0003800000 */
.L_x_14935:
        /* <DEDUP_REMOVED lines=11> */
.L_x_14940:
[----:B------:R-:W2:Y:S02]  /*3520*/  LDG.E R4, [R4.64] ;  /* 0x0000002404047981 */ /* 0x000ea4000c1e1900 */
[----:B--2---:R-:W0:Y:S02]  /*3530*/  I2F R0, R4 ;  /* 0x0000000400007306 */ /* 0x004e240000201400 */
[----:B0-----:R-:W-:-:S04]  /*3540*/  F2FP.BF16.PACK_AB R0, RZ, R0 ;  /* 0x00000000ff00723e */ /* 0x001fc800000010ff */
[----:B------:R-:W-:Y:S01]  /*3550*/  PRMT R28, R0, 0x7610, R28 ;  /* 0x00007610001c7816 */ /* 0x000fe2000000001c */
[----:B------:R-:W-:Y:S05]  /*3560*/  BRA `(.L_x_14938) ;  /* 0x00000e0000007947 */ /* 0x000fea0003800000 */
.L_x_14939:
[----:B------:R-:W2:Y:S02]  /*3570*/  LDG.E.U16 R4, [R4.64] ;  /* 0x0000002404047981 */ /* 0x000ea4000c1e1500 */
[----:B--2---:R-:W0:Y:S02]  /*3580*/  I2F.S16 R0, R4 ;  /* 0x0000000400007306 */ /* 0x004e240000101400 */
[----:B0-----:R-:W-:-:S04]  /*3590*/  F2FP.BF16.PACK_AB R0, RZ, R0 ;  /* 0x00000000ff00723e */ /* 0x001fc800000010ff */
[----:B------:R-:W-:Y:S01]  /*35a0*/  PRMT R28, R0, 0x7610, R28 ;  /* 0x00007610001c7816 */ /* 0x000fe2000000001c */
[----:B------:R-:W-:Y:S05]  /*35b0*/  BRA `(.L_x_14938) ;  /* 0x00000db000007947 */ /* 0x000fea0003800000 */
.L_x_14934:
        /* <DEDUP_REMOVED lines=9> */
.L_x_14942:
[----:B------:R-:W2:Y:S02]  /*3650*/  LDG.E.U16 R0, [R4.64] ;  /* 0x0000002404007981 */ /* 0x000ea4000c1e1500 */
[----:B--2---:R-:W-:-:S05]  /*3660*/  HADD2.F32 R0, -RZ, R0.H0_H0 ;  /* 0x20000000ff007230 */ /* 0x004fca0000004100 */
[----:B------:R-:W-:-:S04]  /*3670*/  F2FP.BF16.PACK_AB R0, RZ, R0 ;  /* 0x00000000ff00723e */ /* 0x000fc800000010ff */
[----:B------:R-:W-:Y:S01]  /*3680*/  PRMT R28, R0, 0x7610, R28 ;  /* 0x00007610001c7816 */ /* 0x000fe2000000001c */
[----:B------:R-:W-:Y:S05]  /*3690*/  BRA `(.L_x_14938) ;  /* 0x00000cd000007947 */ /* 0x000fea0003800000 */
.L_x_14941:
        /* <DEDUP_REMOVED lines=9> */
.L_x_14944:
[----:B------:R-:W2:Y:S02]  /*3730*/  LDG.E.U16 R4, [R4.64] ;  /* 0x0000002404047981 */ /* 0x000ea4000c1e1500 */
[----:B--2---:R-:W-:-:S05]  /*3740*/  HADD2.F32 R0, -RZ, R4.H0_H0 ;  /* 0x20000004ff007230 */ /* 0x004fca0000004100 */
[----:B------:R-:W-:-:S04]  /*3750*/  F2FP.BF16.PACK_AB R0, RZ, R0 ;  /* 0x00000000ff00723e */ /* 0x000fc800000010ff */
[----:B------:R-:W-:Y:S01]  /*3760*/  PRMT R28, R0, 0x7610, R28 ;  /* 0x00007610001c7816 */ /* 0x000fe2000000001c */
[----:B------:R-:W-:Y:S05]  /*3770*/  BRA `(.L_x_14938) ;  /* 0x00000bf000007947 */ /* 0x000fea0003800000 */
.L_x_14943:
[----:B------:R-:W2:Y:S02]  /*3780*/  LDG.E.64 R4, [R4.64] ;  /* 0x0000002404047981 */ /* 0x000ea4000c1e1b00 */
[----:B--2---:R-:W0:Y:S01]  /*3790*/  F2F.F32.F64 R0, R4 ;  /* 0x0000000400007310 */ /* 0x004e220000301000 */
[----:B------:R-:W0:-:S14]  /*37a0*/  DSETP.GEU.AND P0, PT, |R4|, c[0x2][0x0], PT ;  /* 0x008000000400762a */ /* 0x000e1c0003f0e200 */
[----:B0-----:R-:W-:-:S05]  /*37b0*/  @!P0 FMUL R0, R0, 1.175494350822287508e-38 ;  /* 0x0080000000008820 */ /* 0x001fca0000400000 */
[----:B------:R-:W-:-:S04]  /*37c0*/  F2FP.BF16.PACK_AB R0, RZ, R0 ;  /* 0x00000000ff00723e */ /* 0x000fc800000010ff */
[----:B------:R-:W-:Y:S01]  /*37d0*/  PRMT R28, R0, 0x7610, R28 ;  /* 0x00007610001c7816 */ /* 0x000fe2000000001c */
[----:B------:R-:W-:Y:S05]  /*37e0*/  BRA `(.L_x_14938) ;  /* 0x00000b8000007947 */ /* 0x000fea0003800000 */
.L_x_14933:
        /* <DEDUP_REMOVED lines=14> */
.L_x_14947:
[----:B------:R-:W2:Y:S02]  /*38d0*/  LDG.E.64 R4, [R4.64] ;  /* 0x0000002404047981 */ /* 0x000ea4000c1e1b00 */
[----:B--2---:R-:W0:Y:S01]  /*38e0*/  F2F.F32.F64 R0, R4 ;  /* 0x0000000400007310 */ /* 0x004e220000301000 */
[----:B------:R-:W0:-:S14]  /*38f0*/  DSETP.GEU.AND P0, PT, |R4|, c[0x2][0x0], PT ;  /* 0x008000000400762a */ /* 0x000e1c0003f0e200 */
[----:B0-----:R-:W-:-:S05]  /*3900*/  @!P0 FMUL R0, R0, 1.175494350822287508e-38 ;  /* 0x0080000000008820 */ /* 0x001fca0000400000 */
[----:B------:R-:W-:-:S04]  /*3910*/  F2FP.BF16.PACK_AB R0, RZ, R0 ;  /* 0x00000000ff00723e */ /* 0x000fc800000010ff */
[----:B------:R-:W-:Y:S01]  /*3920*/  PRMT R28, R0, 0x7610, R28 ;  /* 0x00007610001c7816 */ /* 0x000fe2000000001c */
[----:B------:R-:W-:Y:S05]  /*3930*/  BRA `(.L_x_14938) ;  /* 0x00000a3000007947 */ /* 0x000fea0003800000 */
.L_x_14946:
        /* <DEDUP_REMOVED lines=28> */
.L_x_14949:
        /* <DEDUP_REMOVED lines=15> */
.L_x_14948:
[----:B------:R0:W5:Y:S01]  /*3bf0*/  LDG.E.U16 R28, [R4.64] ;  /* 0x00000024041c7981 */ /* 0x000162000c1e1500 */
[----:B------:R-:W-:Y:S05]  /*3c00*/  BRA `(.L_x_14938) ;  /* 0x0000076000007947 */ /* 0x000fea0003800000 */
.L_x_14945:
        /* <DEDUP_REMOVED lines=12> */
.L_x_14952:
        /* <DEDUP_REMOVED lines=21> */
.L_x_14956:
[----:B------:R-:W-:Y:S05]  /*3e20*/  BSYNC B1 ;  /* 0x0000000000017941 */ /* 0x000fea0003800000 */
.L_x_14955:
[----:B------:R-:W-:Y:S01]  /*3e30*/  LEA R5, R0, 0x3b800000, 0x17 ;  /* 0x3b80000000057811 */ /* 0x000fe200078eb8ff */
[----:B------:R-:W-:-:S05]  /*3e40*/  IMAD.SHL.U32 R0, R3, 0x100000, RZ ;  /* 0x0010000003007824 */ /* 0x000fca00078e00ff */
[----:B------:R-:W-:Y:S02]  /*3e50*/  LOP3.LUT R0, R5, R0, R6, 0xfe, !PT ;  /* 0x0000000005007212 */ /* 0x000fe400078efe06 */
.L_x_14954:
[----:B------:R-:W-:Y:S05]  /*3e60*/  BSYNC B0 ;  /* 0x0000000000007941 */ /* 0x000fea0003800000 */
.L_x_14953:
[----:B------:R-:W-:-:S04]  /*3e70*/  F2FP.BF16.PACK_AB R0, RZ, R0 ;  /* 0x00000000ff00723e */ /* 0x000fc800000010ff */
[----:B------:R-:W-:Y:S01]  /*3e80*/  PRMT R28, R0, 0x7610, R28 ;  /* 0x00007610001c7816 */ /* 0x000fe2000000001c */
[----:B------:R-:W-:Y:S05]  /*3e90*/  BRA `(.L_x_14938) ;  /* 0x000004d000007947 */ /* 0x000fea0003800000 */
.L_x_14951:
        /* <DEDUP_REMOVED lines=21> */
.L_x_14960:
[----:B------:R-:W-:Y:S05]  /*3ff0*/  BSYNC B1 ;  /* 0x0000000000017941 */ /* 0x000fea0003800000 */
.L_x_14959:
[----:B------:R-:W-:Y:S01]  /*4000*/  LEA R5, R0, 0x37800000, 0x17 ;  /* 0x3780000000057811 */ /* 0x000fe200078eb8ff */
[----:B------:R-:W-:-:S05]  /*4010*/  IMAD.SHL.U32 R0, R3, 0x200000, RZ ;  /* 0x0020000003007824 */ /* 0x000fca00078e00ff */
[----:B------:R-:W-:Y:S02]  /*4020*/  LOP3.LUT R0, R5, R0, R6, 0xfe, !PT ;  /* 0x0000000005007212 */ /* 0x000fe400078efe06 */
.L_x_14958:
[----:B------:R-:W-:Y:S05]  /*4030*/  BSYNC B0 ;  /* 0x0000000000007941 */ /* 0x000fea0003800000 */
.L_x_14957:
[----:B------:R-:W-:-:S04]  /*4040*/  F2FP.BF16.PACK_AB R0, RZ, R0 ;  /* 0x00000000ff00723e */ /* 0x000fc800000010ff */
[----:B------:R-:W-:Y:S01]  /*4050*/  PRMT R28, R0, 0x7610, R28 ;  /* 0x00007610001c7816 */ /* 0x000fe2000000001c */
[----:B------:R-:W-:Y:S05]  /*4060*/  BRA `(.L_x_14938) ;  /* 0x0000030000007947 */ /* 0x000fea0003800000 */
.L_x_14950:
        /* <DEDUP_REMOVED lines=14> */
.L_x_14964:
[----:B------:R-:W-:Y:S05]  /*4150*/  BSYNC B0 ;  /* 0x0000000000007941 */ /* 0x000fea0003800000 */
.L_x_14963:
[----:B------:R-:W-:-:S04]  /*4160*/  F2FP.BF16.PACK_AB R0, RZ, R0 ;  /* 0x00000000ff00723e */ /* 0x000fc800000010ff */
[----:B------:R-:W-:Y:S01]  /*4170*/  PRMT R28, R0, 0x7610, R28 ;  /* 0x00007610001c7816 */ /* 0x000fe2000000001c */
[----:B------:R-:W-:Y:S05]  /*4180*/  BRA `(.L_x_14938) ;  /* 0x000001e000007947 */ /* 0x000fea0003800000 */
.L_x_14937:
        /* <DEDUP_REMOVED lines=21> */
.L_x_14962:
[----:B------:R-:W2:Y:S02]  /*42e0*/  LDG.E.64 R4, [R4.64] ;  /* 0x0000002404047981 */ /* 0x000ea4000c1e1b00 */
[----:B--2---:R-:W0:Y:S02]  /*42f0*/  I2F.U64 R0, R4 ;  /* 0x0000000400007312 */ /* 0x004e240000301000 */
[----:B0-----:R-:W-:-:S04]  /*4300*/  F2FP.BF16.PACK_AB R0, RZ, R0 ;  /* 0x00000000ff00723e */ /* 0x001fc800000010ff */
[----:B------:R-:W-:Y:S01]  /*4310*/  PRMT R28, R0, 0x7610, R28 ;  /* 0x00007610001c7816 */ /* 0x000fe2000000001c */
[----:B------:R-:W-:Y:S05]  /*4320*/  BRA `(.L_x_14938) ;  /* 0x0000004000007947 */ /* 0x000fea0003800000 */
.L_x_14961:
[----:B------:R-:W2:Y:S02]  /*4330*/  LDG.E R4, [R4.64] ;  /* 0x0000002404047981 */ /* 0x000ea4000c1e1900 */
[----:B--2---:R-:W0:Y:S02]  /*4340*/  I2F.U32 R0, R4 ;  /* 0x0000000400007306 */ /* 0x004e240000201000 */
[----:B0-----:R-:W-:-:S04]  /*4350*/  F2FP.BF16.PACK_AB R0, RZ, R0 ;  /* 0x00000000ff00723e */ /* 0x001fc800000010ff */
[----:B------:R-:W-:Y:S02]  /*4360*/  PRMT R28, R0, 0x7610, R28 ;  /* 0x00007610001c7816 */ /* 0x000fe4000000001c */
.L_x_14938:
[----:B------:R-:W-:-:S05]  /*4370*/  IADD3 R25, R25, 0x80, RZ ;  /* 0x0000008019197810 */ /* 0x000fca0007ffe0ff */
.L_x_14900:
[----:B------:R-:W-:Y:S05]  /*4380*/  BSYNC B6 ;  /* 0x0000000000067941 */ /* 0x000fea0003800000 */
.L_x_14899:
        /* <DEDUP_REMOVED lines=26> */
.L_x_14970:
[----:B------:R-:W2:Y:S02]  /*4530*/  LDG.E.U8 R4, [R4.64] ;  /* 0x0000002404047981 */ /* 0x000ea4000c1e1100 */
[----:B--2---:R-:W0:Y:S02]  /*4540*/  I2F.U16 R0, R4 ;  /* 0x0000000400007306 */ /* 0x004e240000101000 */
[----:B0-----:R-:W-:-:S04]  /*4550*/  F2FP.BF16.PACK_AB R0, RZ, R0 ;  /* 0x00000000ff00723e */ /* 0x001fc800000010ff */
[----:B------:R-:W-:Y:S01]  /*4560*/  PRMT R19, R0, 0x7610, R19 ;  /* 0x0000761000137816 */ /* 0x000fe20000000013 */
[----:B------:R-:W-:Y:S05]  /*4570*/  BRA `(.L_x_14972) ;  /* 0x00000f0000007947 */ /* 0x000fea0003800000 */
.L_x_14969:
        /* <DEDUP_REMOVED lines=11> */
.L_x_14974:
[----:B------:R-:W2:Y:S02]  /*4630*/  LDG.E R4, [R4.64] ;  /* 0x0000002404047981 */ /* 0x000ea4000c1e1900 */
[----:B--2---:R-:W0:Y:S02]  /*4640*/  I2F R0, R4 ;  /* 0x0000000400007306 */ /* 0x004e240000201400 */
[----:B0-----:R-:W-:-:S04]  /*4650*/  F2FP.BF16.PACK_AB R0, RZ, R0 ;  /* 0x00000000ff00723e */ /* 0x001fc800000010ff */
[----:B------:R-:W-:Y:S01]  /*4660*/  PRMT R19, R0, 0x7610, R19 ;  /* 0x0000761000137816 */ /* 0x000fe20000000013 */
[----:B------:R-:W-:Y:S05]  /*4670*/  BRA `(.L_x_14972) ;  /* 0x00000e0000007947 */ /* 0x000fea0003800000 */
.L_x_14973:
[----:B------:R-:W2:Y:S02]  /*4680*/  LDG.E.U16 R4, [R4.64] ;  /* 0x0000002404047981 */ /* 0x000ea4000c1e1500 */
[----:B--2---:R-:W0:Y:S02]  /*4690*/  I2F.S16 R0, R4 ;  /* 0x0000000400007306 */ /* 0x004e240000101400 */
[----:B0-----:R-:W-:-:S04]  /*46a0*/  F2FP.BF16.PACK_AB R0, RZ, R0 ;  /* 0x00000000ff00723e */ /* 0x001fc800000010ff */
[----:B------:R-:W-:Y:S01]  /*46b0*/  PRMT R19, R0, 0x7610, R19 ;  /* 0x0000761000137816 */ /* 0x000fe20000000013 */
[----:B------:R-:W-:Y:S05]  /*46c0*/  BRA `(.L_x_14972) ;  /* 0x00000db000007947 */ /* 0x000fea0003800000 */
.L_x_14968:
        /* <DEDUP_REMOVED lines=9> */
.L_x_14976:
[----:B------:R-:W2:Y:S02]  /*4760*/  LDG.E.U16 R0, [R4.64] ;  /* 0x0000002404007981 */ /* 0x000ea4000c1e1500 */
[----:B--2---:R-:W-:-:S05]  /*4770*/  HADD2.F32 R0, -RZ, R0.H0_H0 ;  /* 0x20000000ff007230 */ /* 0x004fca0000004100 */
[----:B------:R-:W-:-:S04]  /*4780*/  F2FP.BF16.PACK_AB R0, RZ, R0 ;  /* 0x00000000ff00723e */ /* 0x000fc800000010ff */
[----:B------:R-:W-:Y:S01]  /*4790*/  PRMT R19, R0, 0x7610, R19 ;  /* 0x0000761000137816 */ /* 0x000fe20000000013 */
[----:B------:R-:W-:Y:S05]  /*47a0*/  BRA `(.L_x_14972) ;  /* 0x00000cd000007947 */ /* 0x000fea0003800000 */
.L_x_14975:
        /* <DEDUP_REMOVED lines=9> */
.L_x_14978:
[----:B------:R-:W2:Y:S02]  /*4840*/  LDG.E.U16 R4, [R4.64] ;  /* 0x0000002404047981 */ /* 0x000ea4000c1e1500 */
[----:B--2---:R-:W-:-:S05]  /*4850*/  HADD2.F32 R0, -RZ, R4.H0_H0 ;  /* 0x20000004ff007230 */ /* 0x004fca0000004100 */
[----:B------:R-:W-:-:S04]  /*4860*/  F2FP.BF16.PACK_AB R0, RZ, R0 ;  /* 0x00000000ff00723e */ /* 0x000fc800000010ff */
[----:B------:R-:W-:Y:S01]  /*4870*/  PRMT R19, R0, 0x7610, R19 ;  /* 0x0000761000137816 */ /* 0x000fe20000000013 */
[----:B------:R-:W-:Y:S05]  /*4880*/  BRA `(.L_x_14972) ;  /* 0x00000bf000007947 */ /* 0x000fea0003800000 */
.L_x_14977:
[----:B------:R-:W2:Y:S02]  /*4890*/  LDG.E.64 R4, [R4.64] ;  /* 0x0000002404047981 */ /* 0x000ea4000c1e1b00 */
[----:B--2---:R-:W0:Y:S01]  /*48a0*/  F2F.F32.F64 R0, R4 ;  /* 0x0000000400007310 */ /* 0x004e220000301000 */
[----:B------:R-:W0:-:S14]  /*48b0*/  DSETP.GEU.AND P0, PT, |R4|, c[0x2][0x0], PT ;  /* 0x008000000400762a */ /* 0x000e1c0003f0e200 */
[----:B0-----:R-:W-:-:S05]  /*48c0*/  @!P0 FMUL R0, R0, 1.175494350822287508e-38 ;  /* 0x0080000000008820 */ /* 0x001fca0000400000 */
[----:B------:R-:W-:-:S04]  /*48d0*/  F2FP.BF16.PACK_AB R0, RZ, R0 ;  /* 0x00000000ff00723e */ /* 0x000fc800000010ff */
[----:B------:R-:W-:Y:S01]  /*48e0*/  PRMT R19, R0, 0x7610, R19 ;  /* 0x0000761000137816 */ /* 0x000fe20000000013 */
[----:B------:R-:W-:Y:S05]  /*48f0*/  BRA `(.L_x_14972) ;  /* 0x00000b8000007947 */ /* 0x000fea0003800000 */
.L_x_14967:
        /* <DEDUP_REMOVED lines=14> */
.L_x_14981:
[----:B------:R-:W2:Y:S02]  /*49e0*/  LDG.E.64 R4, [R4.64] ;  /* 0x0000002404047981 */ /* 0x000ea4000c1e1b00 */
[----:B--2---:R-:W0:Y:S01]  /*49f0*/  F2F.F32.F64 R0, R4 ;  /* 0x0000000400007310 */ /* 0x004e220000301000 */
[----:B------:R-:W0:-:S14]  /*4a00*/  DSETP.GEU.AND P0, PT, |R4|, c[0x2][0x0], PT ;  /* 0x008000000400762a */ /* 0x000e1c0003f0e200 */
[----:B0-----:R-:W-:-:S05]  /*4a10*/  @!P0 FMUL R0, R0, 1.175494350822287508e-38 ;  /* 0x0080000000008820 */ /* 0x001fca0000400000 */
[----:B------:R-:W-:-:S04]  /*4a20*/  F2FP.BF16.PACK_AB R0, RZ, R0 ;  /* 0x00000000ff00723e */ /* 0x000fc800000010ff */
[----:B------:R-:W-:Y:S01]  /*4a30*/  PRMT R19, R0, 0x7610, R19 ;  /* 0x0000761000137816 */ /* 0x000fe20000000013 */
[----:B------:R-:W-:Y:S05]  /*4a40*/  BRA `(.L_x_14972) ;  /* 0x00000a3000007947 */ /* 0x000fea0003800000 */
.L_x_14980:
        /* <DEDUP_REMOVED lines=28> */
.L_x_14983:
        /* <DEDUP_REMOVED lines=15> */
.L_x_14982:
[----:B------:R0:W5:Y:S01]  /*4d00*/  LDG.E.U16 R19, [R4.64] ;  /* 0x0000002404137981 */ /* 0x000162000c1e1500 */
[----:B------:R-:W-:Y:S05]  /*4d10*/  BRA `(.L_x_14972) ;  /* 0x0000076000007947 */ /* 0x000fea0003800000 */
.L_x_14979:
        /* <DEDUP_REMOVED lines=12> */
.L_x_14986:
        /* <DEDUP_REMOVED lines=21> */
.L_x_14990:
[----:B------:R-:W-:Y:S05]  /*4f30*/  BSYNC B1 ;  /* 0x0000000000017941 */ /* 0x000fea0003800000 */
.L_x_14989:
[----:B------:R-:W-:Y:S01]  /*4f40*/  LEA R5, R0, 0x3b800000, 0x17 ;  /* 0x3b80000000057811 */ /* 0x000fe200078eb8ff */
[----:B------:R-:W-:-:S05]  /*4f50*/  IMAD.SHL.U32 R0, R3, 0x100000, RZ ;  /* 0x0010000003007824 */ /* 0x000fca00078e00ff */
[----:B------:R-:W-:Y:S02]  /*4f60*/  LOP3.LUT R0, R5, R0, R6, 0xfe, !PT ;  /* 0x0000000005007212 */ /* 0x000fe400078efe06 */
.L_x_14988:
[----:B------:R-:W-:Y:S05]  /*4f70*/  BSYNC B0 ;  /* 0x0000000000007941 */ /* 0x000fea0003800000 */
.L_x_14987:
[----:B------:R-:W-:-:S04]  /*4f80*/  F2FP.BF16.PACK_AB R0, RZ, R0 ;  /* 0x00000000ff00723e */ /* 0x000fc800000010ff */
[----:B------:R-:W-:Y:S01]  /*4f90*/  PRMT R19, R0, 0x7610, R19 ;  /* 0x0000761000137816 */ /* 0x000fe20000000013 */
[----:B------:R-:W-:Y:S05]  /*4fa0*/  BRA `(.L_x_14972) ;  /* 0x000004d000007947 */ /* 0x000fea0003800000 */
.L_x_14985:
        /* <DEDUP_REMOVED lines=21> */
.L_x_14994:
[----:B------:R-:W-:Y:S05]  /*5100*/  BSYNC B1 ;  /* 0x0000000000017941 */ /* 0x000fea0003800000 */
.L_x_14993:
[----:B------:R-:W-:Y:S01]  /*5110*/  LEA R5, R0, 0x37800000, 0x17 ;  /* 0x3780000000057811 */ /* 0x000fe200078eb8ff */
[----:B------:R-:W-:-:S05]  /*5120*/  IMAD.SHL.U32 R0, R3, 0x200000, RZ ;  /* 0x0020000003007824 */ /* 0x000fca00078e00ff */
[----:B------:R-:W-:Y:S02]  /*5130*/  LOP3.LUT R0, R5, R0, R6, 0xfe, !PT ;  /* 0x0000000005007212 */ /* 0x000fe400078efe06 */
.L_x_14992:
[----:B------:R-:W-:Y:S05]  /*5140*/  BSYNC B0 ;  /* 0x0000000000007941 */ /* 0x000fea0003800000 */
.L_x_14991:
[----:B------:R-:W-:-:S04]  /*5150*/  F2FP.BF16.PACK_AB R0, RZ, R0 ;  /* 0x00000000ff00723e */ /* 0x000fc800000010ff */
[----:B------:R-:W-:Y:S01]  /*5160*/  PRMT R19, R0, 0x7610, R19 ;  /* 0x0000761000137816 */ /* 0x000fe20000000013 */
[----:B------:R-:W-:Y:S05]  /*5170*/  BRA `(.L_x_14972) ;  /* 0x0000030000007947 */ /* 0x000fea0003800000 */
.L_x_14984:
        /* <DEDUP_REMOVED lines=14> */
.L_x_14998:
[----:B------:R-:W-:Y:S05]  /*5260*/  BSYNC B0 ;  /* 0x0000000000007941 */ /* 0x000fea0003800000 */
.L_x_14997:
[----:B------:R-:W-:-:S04]  /*5270*/  F2FP.BF16.PACK_AB R0, RZ, R0 ;  /* 0x00000000ff00723e */ /* 0x000fc800000010ff */
[----:B------:R-:W-:Y:S01]  /*5280*/  PRMT R19, R0, 0x7610, R19 ;  /* 0x0000761000137816 */ /* 0x000fe20000000013 */
[----:B------:R-:W-:Y:S05]  /*5290*/  BRA `(.L_x_14972) ;  /* 0x000001e000007947 */ /* 0x000fea0003800000 */
.L_x_14971:
        /* <DEDUP_REMOVED lines=21> */
.L_x_14996:
[----:B------:R-:W2:Y:S02]  /*53f0*/  LDG.E.64 R4, [R4.64] ;  /* 0x0000002404047981 */ /* 0x000ea4000c1e1b00 */
[----:B--2---:R-:W0:Y:S02]  /*5400*/  I2F.U64 R0, R4 ;  /* 0x0000000400007312 */ /* 0x004e240000301000 */
[----:B0-----:R-:W-:-:S04]  /*5410*/  F2FP.BF16.PACK_AB R0, RZ, R0 ;  /* 0x00000000ff00723e */ /* 0x001fc800000010ff */
[----:B------:R-:W-:Y:S01]  /*5420*/  PRMT R19, R0, 0x7610, R19 ;  /* 0x0000761000137816 */ /* 0x000fe20000000013 */
[----:B------:R-:W-:Y:S05]  /*5430*/  BRA `(.L_x_14972) ;  /* 0x0000004000007947 */ /* 0x000fea0003800000 */
.L_x_14995:
[----:B------:R-:W2:Y:S02]  /*5440*/  LDG.E R4, [R4.64] ;  /* 0x0000002404047981 */ /* 0x000ea4000c1e1900 */
[----:B--2---:R-:W0:Y:S02]  /*5450*/  I2F.U32 R0, R4 ;  /* 0x0000000400007306 */ /* 0x004e240000201000 */
[----:B0-----:R-:W-:-:S04]  /*5460*/  F2FP.BF16.PACK_AB R0, RZ, R0 ;  /* 0x00000000ff00723e */ /* 0x001fc800000010ff */
[----:B------:R-:W-:Y:S02]  /*5470*/  PRMT R19, R0, 0x7610, R19 ;  /* 0x0000761000137816 */ /* 0x000fe40000000013 */
.L_x_14972:
        /* <DEDUP_REMOVED lines=19> */
.L_x_15002:
[----:B------:R-:W2:Y:S02]  /*55b0*/  LDG.E.U8 R4, [R4.64] ;  /* 0x0000002404047981 */ /* 0x000ea4000c1e1100 */
[----:B--2---:R-:W0:Y:S02]  /*55c0*/  I2F.U16 R0, R4 ;  /* 0x0000000400007306 */ /* 0x004e240000101000 */
[----:B0-----:R-:W-:-:S04]  /*55d0*/  F2FP.BF16.PACK_AB R0, RZ, R0 ;  /* 0x00000000ff00723e */ /* 0x001fc800000010ff */
[----:B------:R-:W-:Y:S01]  /*55e0*/  PRMT R24, R0, 0x7610, R24 ;  /* 0x0000761000187816 */ /* 0x000fe20000000018 */
[----:B------:R-:W-:Y:S05]  /*55f0*/  BRA `(.L_x_15004) ;  /* 0x00000f0000007947 */ /* 0x000fea0003800000 */
.L_x_15001:
        /* <DEDUP_REMOVED lines=11> */
.L_x_15006:
[----:B------:R-:W2:Y:S02]  /*56b0*/  LDG.E R4, [R4.64] ;  /* 0x0000002404047981 */ /* 0x000ea4000c1e1900 */
[----:B--2---:R-:W0:Y:S02]  /*56c0*/  I2F R0, R4 ;  /* 0x0000000400007306 */ /* 0x004e240000201400 */
[----:B0-----:R-:W-:-:S04]  /*56d0*/  F2FP.BF16.PACK_AB R0, RZ, R0 ;  /* 0x00000000ff00723e */ /* 0x001fc800000010ff */
[----:B------:R-:W-:Y:S01]  /*56e0*/  PRMT R24, R0, 0x7610, R24 ;  /* 0x0000761000187816 */ /* 0x000fe20000000018 */
[----:B------:R-:W-:Y:S05]  /*56f0*/  BRA `(.L_x_15004) ;  /* 0x00000e0000007947 */ /* 0x000fea0003800000 */
.L_x_15005:
[----:B------:R-:W2:Y:S02]  /*5700*/  LDG.E.U16 R4, [R4.64] ;  /* 0x0000002404047981 */ /* 0x000ea4000c1e1500 */
[----:B--2---:R-:W0:Y:S02]  /*5710*/  I2F.S16 R0, R4 ;  /* 0x0000000400007306 */ /* 0x004e240000101400 */
[----:B0-----:R-:W-:-:S04]  /*5720*/  F2FP.BF16.PACK_AB R0, RZ, R0 ;  /* 0x00000000ff00723e */ /* 0x001fc800000010ff */
[----:B------:R-:W-:Y:S01]  /*5730*/  PRMT R24, R0, 0x7610, R24 ;  /* 0x0000761000187816 */ /* 0x000fe20000000018 */
[----:B------:R-:W-:Y:S05]  /*5740*/  BRA `(.L_x_15004) ;  /* 0x00000db000007947 */ /* 0x000fea0003800000 */
.L_x_15000:
        /* <DEDUP_REMOVED lines=9> */
.L_x_15008:
[----:B------:R-:W2:Y:S02]  /*57e0*/  LDG.E.U16 R0, [R4.64] ;  /* 0x0000002404007981 */ /* 0x000ea4000c1e1500 */
[----:B--2---:R-:W-:-:S05]  /*57f0*/  HADD2.F32 R0, -RZ, R0.H0_H0 ;  /* 0x20000000ff007230 */ /* 0x004fca0000004100 */
[----:B------:R-:W-:-:S04]  /*5800*/  F2FP.BF16.PACK_AB R0, RZ, R0 ;  /* 0x00000000ff00723e */ /* 0x000fc800000010ff */
[----:B------:R-:W-:Y:S01]  /*5810*/  PRMT R24, R0, 0x7610, R24 ;  /* 0x0000761000187816 */ /* 0x000fe20000000018 */
[----:B------:R-:W-:Y:S05]  /*5820*/  BRA `(.L_x_15004) ;  /* 0x00000cd000007947 */ /* 0x000fea0003800000 */
.L_x_15007:
        /* <DEDUP_REMOVED lines=9> */
.L_x_15010:
[----:B------:R-:W2:Y:S02]  /*58c0*/  LDG.E.U16 R4, [R4.64] ;  /* 0x0000002404047981 */ /* 0x000ea4000c1e1500 */
[----:B--2---:R-:W-:-:S05]  /*58d0*/  HADD2.F32 R0, -RZ, R4.H0_H0 ;  /* 0x20000004ff007230 */ /* 0x004fca0000004100 */
[----:B------:R-:W-:-:S04]  /*58e0*/  F2FP.BF16.PACK_AB R0, RZ, R0 ;  /* 0x00000000ff00723e */ /* 0x000fc800000010ff */
[----:B------:R-:W-:Y:S01]  /*58f0*/  PRMT R24, R0, 0x7610, R24 ;  /* 0x0000761000187816 */ /* 0x000fe20000000018 */
[----:B------:R-:W-:Y:S05]  /*5900*/  BRA `(.L_x_15004) ;  /* 0x00000bf000007947 */ /* 0x000fea0003800000 */
.L_x_15009:
[----:B------:R-:W2:Y:S02]  /*5910*/  LDG.E.64 R4, [R4.64] ;  /* 0x0000002404047981 */ /* 0x000ea4000c1e1b00 */
[----:B--2---:R-:W0:Y:S01]  /*5920*/  F2F.F32.F64 R0, R4 ;  /* 0x0000000400007310 */ /* 0x004e220000301000 */
[----:B------:R-:W0:-:S14]  /*5930*/  DSETP.GEU.AND P0, PT, |R4|, c[0x2][0x0], PT ;  /* 0x008000000400762a */ /* 0x000e1c0003f0e200 */
[----:B0-----:R-:W-:-:S05]  /*5940*/  @!P0 FMUL R0, R0, 1.175494350822287508e-38 ;  /* 0x0080000000008820 */ /* 0x001fca0000400000 */
[----:B------:R-:W-:-:S04]  /*5950*/  F2FP.BF16.PACK_AB R0, RZ, R0 ;  /* 0x00000000ff00723e */ /* 0x000fc800000010ff */
[----:B------:R-:W-:Y:S01]  /*5960*/  PRMT R24, R0, 0x7610, R24 ;  /* 0x0000761000187816 */ /* 0x000fe20000000018 */
[----:B------:R-:W-:Y:S05]  /*5970*/  BRA `(.L_x_15004) ;  /* 0x00000b8000007947 */ /* 0x000fea0003800000 */
.L_x_14999:
        /* <DEDUP_REMOVED lines=14> */
.L_x_15013:
[----:B------:R-:W2:Y:S02]  /*5a60*/  LDG.E.64 R4, [R4.64] ;  /* 0x0000002404047981 */ /* 0x000ea4000c1e1b00 */
[----:B--2---:R-:W0:Y:S01]  /*5a70*/  F2F.F32.F64 R0, R4 ;  /* 0x0000000400007310 */ /* 0x004e220000301000 */
[----:B------:R-:W0:-:S14]  /*5a80*/  DSETP.GEU.AND P0, PT, |R4|, c[0x2][0x0], PT ;  /* 0x008000000400762a */ /* 0x000e1c0003f0e200 */
[----:B0-----:R-:W-:-:S05]  /*5a90*/  @!P0 FMUL R0, R0, 1.175494350822287508e-38 ;  /* 0x0080000000008820 */ /* 0x001fca0000400000 */
[----:B------:R-:W-:-:S04]  /*5aa0*/  F2FP.BF16.PACK_AB R0, RZ, R0 ;  /* 0x00000000ff00723e */ /* 0x000fc800000010ff */
[----:B------:R-:W-:Y:S01]  /*5ab0*/  PRMT R24, R0, 0x7610, R24 ;  /* 0x0000761000187816 */ /* 0x000fe20000000018 */
[----:B------:R-:W-:Y:S05]  /*5ac0*/  BRA `(.L_x_15004) ;  /* 0x00000a3000007947 */ /* 0x000fea0003800000 */
.L_x_15012:
        /* <DEDUP_REMOVED lines=28> */
.L_x_15015:
        /* <DEDUP_REMOVED lines=15> */
.L_x_15014:
[----:B------:R0:W5:Y:S01]  /*5d80*/  LDG.E.U16 R24, [R4.64] ;  /* 0x0000002404187981 */ /* 0x000162000c1e1500 */
[----:B------:R-:W-:Y:S05]  /*5d90*/  BRA `(.L_x_15004) ;  /* 0x0000076000007947 */ /* 0x000fea0003800000 */
.L_x_15011:
        /* <DEDUP_REMOVED lines=12> */
.L_x_15018:
        /* <DEDUP_REMOVED lines=21> */
.L_x_15022:
[----:B------:R-:W-:Y:S05]  /*5fb0*/  BSYNC B1 ;  /* 0x0000000000017941 */ /* 0x000fea0003800000 */
.L_x_15021:
[----:B------:R-:W-:Y:S01]  /*5fc0*/  LEA R5, R0, 0x3b800000, 0x17 ;  /* 0x3b80000000057811 */ /* 0x000fe200078eb8ff */
[----:B------:R-:W-:-:S05]  /*5fd0*/  IMAD.SHL.U32 R0, R3, 0x100000, RZ ;  /* 0x0010000003007824 */ /* 0x000fca00078e00ff */
[----:B------:R-:W-:Y:S02]  /*5fe0*/  LOP3.LUT R0, R5, R0, R6, 0xfe, !PT ;  /* 0x0000000005007212 */ /* 0x000fe400078efe06 */
.L_x_15020:
[----:B------:R-:W-:Y:S05]  /*5ff0*/  BSYNC B0 ;  /* 0x0000000000007941 */ /* 0x000fea0003800000 */
.L_x_15019:
[----:B------:R-:W-:-:S04]  /*6000*/  F2FP.BF16.PACK_AB R0, RZ, R0 ;  /* 0x00000000ff00723e */ /* 0x000fc800000010ff */
[----:B------:R-:W-:Y:S01]  /*6010*/  PRMT R24, R0, 0x7610, R24 ;  /* 0x0000761000187816 */ /* 0x000fe20000000018 */
[----:B------:R-:W-:Y:S05]  /*6020*/  BRA `(.L_x_15004) ;  /* 0x000004d000007947 */ /* 0x000fea0003800000 */
.L_x_15017:
        /* <DEDUP_REMOVED lines=21> */
.L_x_15026:
[----:B------:R-:W-:Y:S05]  /*6180*/  BSYNC B1 ;  /* 0x0000000000017941 */ /* 0x000fea0003800000 */
.L_x_15025:
[----:B------:R-:W-:Y:S01]  /*6190*/  LEA R5, R0, 0x37800000, 0x17 ;  /* 0x3780000000057811 */ /* 0x000fe200078eb8ff */
[----:B------:R-:W-:-:S05]  /*61a0*/  IMAD.SHL.U32 R0, R3, 0x200000, RZ ;  /* 0x0020000003007824 */ /* 0x000fca00078e00ff */
[----:B------:R-:W-:Y:S02]  /*61b0*/  LOP3.LUT R0, R5, R0, R6, 0xfe, !PT ;  /* 0x0000000005007212 */ /* 0x000fe400078efe06 */
.L_x_15024:
[----:B------:R-:W-:Y:S05]  /*61c0*/  BSYNC B0 ;  /* 0x0000000000007941 */ /* 0x000fea0003800000 */
.L_x_15023:
[----:B------:R-:W-:-:S04]  /*61d0*/  F2FP.BF16.PACK_AB R0, RZ, R0 ;  /* 0x00000000ff00723e */ /* 0x000fc800000010ff */
[----:B------:R-:W-:Y:S01]  /*61e0*/  PRMT R24, R0, 0x7610, R24 ;  /* 0x0000761000187816 */ /* 0x000fe20000000018 */
[----:B------:R-:W-:Y:S05]  /*61f0*/  BRA `(.L_x_15004) ;  /* 0x0000030000007947 */ /* 0x000fea0003800000 */
.L_x_15016:
        /* <DEDUP_REMOVED lines=14> */
.L_x_15030:
[----:B------:R-:W-:Y:S05]  /*62e0*/  BSYNC B0 ;  /* 0x0000000000007941 */ /* 0x000fea0003800000 */
.L_x_15029:
[----:B------:R-:W-:-:S04]  /*62f0*/  F2FP.BF16.PACK_AB R0, RZ, R0 ;  /* 0x00000000ff00723e */ /* 0x000fc800000010ff */
[----:B------:R-:W-:Y:S01]  /*6300*/  PRMT R24, R0, 0x7610, R24 ;  /* 0x0000761000187816 */ /* 0x000fe20000000018 */
[----:B------:R-:W-:Y:S05]  /*6310*/  BRA `(.L_x_15004) ;  /* 0x000001e000007947 */ /* 0x000fea0003800000 */
.L_x_15003:
        /* <DEDUP_REMOVED lines=21> */
.L_x_15028:
[----:B------:R-:W2:Y:S02]  /*6470*/  LDG.E.64 R4, [R4.64] ;  /* 0x0000002404047981 */ /* 0x000ea4000c1e1b00 */
[----:B--2---:R-:W0:Y:S02]  /*6480*/  I2F.U64 R0, R4 ;  /* 0x0000000400007312 */ /* 0x004e240000301000 */
[----:B0-----:R-:W-:-:S04]  /*6490*/  F2FP.BF16.PACK_AB R0, RZ, R0 ;  /* 0x00000000ff00723e */ /* 0x001fc800000010ff */
[----:B------:R-:W-:Y:S01]  /*64a0*/  PRMT R24, R0, 0x7610, R24 ;  /* 0x0000761000187816 */ /* 0x000fe20000000018 */
[----:B------:R-:W-:Y:S05]  /*64b0*/  BRA `(.L_x_15004) ;  /* 0x0000004000007947 */ /* 0x000fea0003800000 */
.L_x_15027:
[----:B------:R-:W2:Y:S02]  /*64c0*/  LDG.E R4, [R4.64] ;  /* 0x0000002404047981 */ /* 0x000ea4000c1e1900 */
[----:B--2---:R-:W0:Y:S02]  /*64d0*/  I2F.U32 R0, R4 ;  /* 0x0000000400007306 */ /* 0x004e240000201000 */
[----:B0-----:R-:W-:-:S04]  /*64e0*/  F2FP.BF16.PACK_AB R0, RZ, R0 ;  /* 0x00000000ff00723e */ /* 0x001fc800000010ff */
[----:B------:R-:W-:Y:S02]  /*64f0*/  PRMT R24, R0, 0x7610, R24 ;  /* 0x0000761000187816 */ /* 0x000fe40000000018 */
.L_x_15004:
[----:B------:R-:W-:-:S05]  /*6500*/  IADD3 R25, R25, 0x80, RZ ;  /* 0x0000008019197810 */ /* 0x000fca0007ffe0ff */
.L_x_14966:
[----:B------:R-:W-:Y:S05]  /*6510*/  BSYNC B6 ;  /* 0x0000000000067941 */ /* 0x000fea0003800000 */
.L_x_14965:
        /* <DEDUP_REMOVED lines=24> */
.L_x_15036:
[----:B------:R-:W2:Y:S02]  /*66a0*/  LDG.E.U8 R4, [R4.64] ;  /* 0x0000002404047981 */ /* 0x000ea4000c1e1100 */
[----:B--2---:R-:W0:Y:S02]  /*66b0*/  I2F.U16 R0, R4 ;  /* 0x0000000400007306 */ /* 0x004e240000101000 */
[----:B0-----:R-:W-:-:S04]  /*66c0*/  F2FP.BF16.PACK_AB R0, RZ, R0 ;  /* 0x00000000ff00723e */ /* 0x001fc800000010ff */
[----:B------:R-:W-:Y:S01]  /*66d0*/  PRMT R18, R0, 0x7610, R18 ;  /* 0x0000761000127816 */ /* 0x000fe20000000012 */
[----:B------:R-:W-:Y:S05]  /*66e0*/  BRA `(.L_x_15038) ;  /* 0x00000f0000007947 */ /* 0x000fea0003800000 */
.L_x_15035:
        /* <DEDUP_REMOVED lines=11> */
.L_x_15040:
[----:B------:R-:W2:Y:S02]  /*67a0*/  LDG.E R4, [R4.64] ;  /* 0x0000002404047981 */ /* 0x000ea4000c1e1900 */
[----:B--2---:R-:W0:Y:S02]  /*67b0*/  I2F R0, R4 ;  /* 0x0000000400007306 */ /* 0x004e240000201400 */
[----:B0-----:R-:W-:-:S04]  /*67c0*/  F2FP.BF16.PACK_AB R0, RZ, R0 ;  /* 0x00000000ff00723e */ /* 0x001fc800000010ff */
[----:B------:R-:W-:Y:S01]  /*67d0*/  PRMT R18, R0, 0x7610, R18 ;  /* 0x0000761000127816 */ /* 0x000fe20000000012 */
[----:B------:R-:W-:Y:S05]  /*67e0*/  BRA `(.L_x_15038) ;  /* 0x00000e0000007947 */ /* 0x000fea0003800000 */
.L_x_15039:
[----:B------:R-:W2:Y:S02]  /*67f0*/  LDG.E.U16 R4, [R4.64] ;  /* 0x0000002404047981 */ /* 0x000ea4000c1e1500 */
[----:B--2---:R-:W0:Y:S02]  /*6800*/  I2F.S16 R0, R4 ;  /* 0x0000000400007306 */ /* 0x004e240000101400 */
[----:B0-----:R-:W-:-:S04]  /*6810*/  F2FP.BF16.PACK_AB R0, RZ, R0 ;  /* 0x00000000ff00723e */ /* 0x001fc800000010ff */
[----:B------:R-:W-:Y:S01]  /*6820*/  PRMT R18, R0, 0x7610, R18 ;  /* 0x0000761000127816 */ /* 0x000fe20000000012 */
[----:B------:R-:W-:Y:S05]  /*6830*/  BRA `(.L_x_15038) ;  /* 0x00000db000007947 */ /* 0x000fea0003800000 */
.L_x_15034:
        /* <DEDUP_REMOVED lines=9> */
.L_x_15042:
[----:B------:R-:W2:Y:S02]  /*68d0*/  LDG.E.U16 R0, [R4.64] ;  /* 0x0000002404007981 */ /* 0x000ea4000c1e1500 */
[----:B--2---:R-:W-:-:S05]  /*68e0*/  HADD2.F32 R0, -RZ, R0.H0_H0 ;  /* 0x20000000ff007230 */ /* 0x004fca0000004100 */
[----:B------:R-:W-:-:S04]  /*68f0*/  F2FP.BF16.PACK_AB R0, RZ, R0 ;  /* 0x00000000ff00723e */ /* 0x000fc800000010ff */
[----:B------:R-:W-:Y:S01]  /*6900*/  PRMT R18, R0, 0x7610, R18 ;  /* 0x0000761000127816 */ /* 0x000fe20000000012 */
[----:B------:R-:W-:Y:S05]  /*6910*/  BRA `(.L_x_15038) ;  /* 0x00000cd000007947 */ /* 0x000fea0003800000 */
.L_x_15041:
        /* <DEDUP_REMOVED lines=9> */
.L_x_15044:
[----:B------:R-:W2:Y:S02]  /*69b0*/  LDG.E.U16 R4, [R4.64] ;  /* 0x0000002404047981 */ /* 0x000ea4000c1e1500 */
[----:B--2---:R-:W-:-:S05]  /*69c0*/  HADD2.F32 R0, -RZ, R4.H0_H0 ;  /* 0x20000004ff007230 */ /* 0x004fca0000004100 */
[----:B------:R-:W-:-:S04]  /*69d0*/  F2FP.BF16.PACK_AB R0, RZ, R0 ;  /* 0x00000000ff00723e */ /* 0x000fc800000010ff */
[----:B------:R-:W-:Y:S01]  /*69e0*/  PRMT R18, R0, 0x7610, R18 ;  /* 0x0000761000127816 */ /* 0x000fe20000000012 */
[----:B------:R-:W-:Y:S05]  /*69f0*/  BRA `(.L_x_15038) ;  /* 0x00000bf000007947 */ /* 0x000fea0003800000 */
.L_x_15043:
[----:B------:R-:W2:Y:S02]  /*6a00*/  LDG.E.64 R4, [R4.64] ;  /* 0x0000002404047981 */ /* 0x000ea4000c1e1b00 */
[----:B--2---:R-:W0:Y:S01]  /*6a10*/  F2F.F32.F64 R0, R4 ;  /* 0x0000000400007310 */ /* 0x004e220000301000 */
[----:B------:R-:W0:-:S14]  /*6a20*/  DSETP.GEU.AND P0, PT, |R4|, c[0x2][0x0], PT ;  /* 0x008000000400762a */ /* 0x000e1c0003f0e200 */
[----:B0-----:R-:W-:-:S05]  /*6a30*/  @!P0 FMUL R0, R0, 1.175494350822287508e-38 ;  /* 0x0080000000008820 */ /* 0x001fca0000400000 */
[----:B------:R-:W-:-:S04]  /*6a40*/  F2FP.BF16.PACK_AB R0, RZ, R0 ;  /* 0x00000000ff00723e */ /* 0x000fc800000010ff */
[----:B------:R-:W-:Y:S01]  /*6a50*/  PRMT R18, R0, 0x7610, R18 ;  /* 0x0000761000127816 */ /* 0x000fe20000000012 */
[----:B------:R-:W-:Y:S05]  /*6a60*/  BRA `(.L_x_15038) ;  /* 0x00000b8000007947 */ /* 0x000fea0003800000 */
.L_x_15033:
        /* <DEDUP_REMOVED lines=14> */
.L_x_15047:
[----:B------:R-:W2:Y:S02]  /*6b50*/  LDG.E.64 R4, [R4.64] ;  /* 0x0000002404047981 */ /* 0x000ea4000c1e1b00 */
[----:B--2---:R-:W0:Y:S01]  /*6b60*/  F2F.F32.F64 R0, R4 ;  /* 0x0000000400007310 */ /* 0x004e220000301000 */
[----:B------:R-:W0:-:S14]  /*6b70*/  DSETP.GEU.AND P0, PT, |R4|, c[0x2][0x0], PT ;  /* 0x008000000400762a */ /* 0x000e1c0003f0e200 */
[----:B0-----:R-:W-:-:S05]  /*6b80*/  @!P0 FMUL R0, R0, 1.175494350822287508e-38 ;  /* 0x0080000000008820 */ /* 0x001fca0000400000 */
[----:B------:R-:W-:-:S04]  /*6b90*/  F2FP.BF16.PACK_AB R0, RZ, R0 ;  /* 0x00000000ff00723e */ /* 0x000fc800000010ff */
[----:B------:R-:W-:Y:S01]  /*6ba0*/  PRMT R18, R0, 0x7610, R18 ;  /* 0x0000761000127816 */ /* 0x000fe20000000012 */
[----:B------:R-:W-:Y:S05]  /*6bb0*/  BRA `(.L_x_15038) ;  /* 0x00000a3000007947 */ /* 0x000fea0003800000 */
.L_x_15046:
        /* <DEDUP_REMOVED lines=28> */
.L_x_15049:
        /* <DEDUP_REMOVED lines=15> */
.L_x_15048:
[----:B------:R0:W5:Y:S01]  /*6e70*/  LDG.E.U16 R18, [R4.64] ;  /* 0x0000002404127981 */ /* 0x000162000c1e1500 */
[----:B------:R-:W-:Y:S05]  /*6e80*/  BRA `(.L_x_15038) ;  /* 0x0000076000007947 */ /* 0x000fea0003800000 */
.L_x_15045:
        /* <DEDUP_REMOVED lines=12> */
.L_x_15052:
        /* <DEDUP_REMOVED lines=21> */
.L_x_15056:
[----:B------:R-:W-:Y:S05]  /*70a0*/  BSYNC B1 ;  /* 0x0000000000017941 */ /* 0x000fea0003800000 */
.L_x_15055:
[----:B------:R-:W-:Y:S01]  /*70b0*/  LEA R5, R0, 0x3b800000, 0x17 ;  /* 0x3b80000000057811 */ /* 0x000fe200078eb8ff */
[----:B------:R-:W-:-:S05]  /*70c0*/  IMAD.SHL.U32 R0, R3, 0x100000, RZ ;  /* 0x0010000003007824 */ /* 0x000fca00078e00ff */
[----:B------:R-:W-:Y:S02]  /*70d0*/  LOP3.LUT R0, R5, R0, R6, 0xfe, !PT ;  /* 0x0000000005007212 */ /* 0x000fe400078efe06 */
.L_x_15054:
[----:B------:R-:W-:Y:S05]  /*70e0*/  BSYNC B0 ;  /* 0x0000000000007941 */ /* 0x000fea0003800000 */
.L_x_15053:
[----:B------:R-:W-:-:S04]  /*70f0*/  F2FP.BF16.PACK_AB R0, RZ, R0 ;  /* 0x00000000ff00723e */ /* 0x000fc800000010ff */
[----:B------:R-:W-:Y:S01]  /*7100*/  PRMT R18, R0, 0x7610, R18 ;  /* 0x0000761000127816 */ /* 0x000fe20000000012 */
[----:B------:R-:W-:Y:S05]  /*7110*/  BRA `(.L_x_15038) ;  /* 0x000004d000007947 */ /* 0x000fea0003800000 */
.L_x_15051:
        /* <DEDUP_REMOVED lines=21> */
.L_x_15060:
[----:B------:R-:W-:Y:S05]  /*7270*/  BSYNC B1 ;  /* 0x0000000000017941 */ /* 0x000fea0003800000 */
.L_x_15059:
[----:B------:R-:W-:Y:S01]  /*7280*/  LEA R5, R0, 0x37800000, 0x17 ;  /* 0x3780000000057811 */ /* 0x000fe200078eb8ff */
[----:B------:R-:W-:-:S05]  /*7290*/  IMAD.SHL.U32 R0, R3, 0x200000, RZ ;  /* 0x0020000003007824 */ /* 0x000fca00078e00ff */
[----:B------:R-:W-:Y:S02]  /*72a0*/  LOP3.LUT R0, R5, R0, R6, 0xfe, !PT ;  /* 0x0000000005007212 */ /* 0x000fe400078efe06 */
.L_x_15058:
[----:B------:R-:W-:Y:S05]  /*72b0*/  BSYNC B0 ;  /* 0x0000000000007941 */ /* 0x000fea0003800000 */
.L_x_15057:
[----:B------:R-:W-:-:S04]  /*72c0*/  F2FP.BF16.PACK_AB R0, RZ, R0 ;  /* 0x00000000ff00723e */ /* 0x000fc800000010ff */
[----:B------:R-:W-:Y:S01]  /*72d0*/  PRMT R18, R0, 0x7610, R18 ;  /* 0x0000761000127816 */ /* 0x000fe20000000012 */
[----:B------:R-:W-:Y:S05]  /*72e0*/  BRA `(.L_x_15038) ;  /* 0x0000030000007947 */ /* 0x000fea0003800000 */
.L_x_15050:
        /* <DEDUP_REMOVED lines=14> */
.L_x_15064:
[----:B------:R-:W-:Y:S05]  /*73d0*/  BSYNC B0 ;  /* 0x0000000000007941 */ /* 0x000fea0003800000 */
.L_x_15063:
[----:B------:R-:W-:-:S04]  /*73e0*/  F2FP.BF16.PACK_AB R0, RZ, R0 ;  /* 0x00000000ff00723e */ /* 0x000fc800000010ff */
[----:B------:R-:W-:Y:S01]  /*73f0*/  PRMT R18, R0, 0x7610, R18 ;  /* 0x0000761000127816 */ /* 0x000fe20000000012 */
[----:B------:R-:W-:Y:S05]  /*7400*/  BRA `(.L_x_15038) ;  /* 0x000001e000007947 */ /* 0x000fea0003800000 */
.L_x_15037:
        /* <DEDUP_REMOVED lines=21> */
.L_x_15062:
[----:B------:R-:W2:Y:S02]  /*7560*/  LDG.E.64 R4, [R4.64] ;  /* 0x0000002404047981 */ /* 0x000ea4000c1e1b00 */
[----:B--2---:R-:W0:Y:S02]  /*7570*/  I2F.U64 R0, R4 ;  /* 0x0000000400007312 */ /* 0x004e240000301000 */
[----:B0-----:R-:W-:-:S04]  /*7580*/  F2FP.BF16.PACK_AB R0, RZ, R0 ;  /* 0x00000000ff00723e */ /* 0x001fc800000010ff */
[----:B------:R-:W-:Y:S01]  /*7590*/  PRMT R18, R0, 0x7610, R18 ;  /* 0x0000761000127816 */ /* 0x000fe20000000012 */
[----:B------:R-:W-:Y:S05]  /*75a0*/  BRA `(.L_x_15038) ;  /* 0x0000004000007947 */ /* 0x000fea0003800000 */
.L_x_15061:
[----:B------:R-:W2:Y:S02]  /*75b0*/  LDG.E R4, [R4.64] ;  /* 0x0000002404047981 */ /* 0x000ea4000c1e1900 */
[----:B--2---:R-:W0:Y:S02]  /*75c0*/  I2F.U32 R0, R4 ;  /* 0x0000000400007306 */ /* 0x004e240000201000 */
[----:B0-----:R-:W-:-:S04]  /*75d0*/  F2FP.BF16.PACK_AB R0, RZ, R0 ;  /* 0x00000000ff00723e */ /* 0x001fc800000010ff */
[----:B------:R-:W-:Y:S02]  /*75e0*/  PRMT R18, R0, 0x7610, R18 ;  /* 0x0000761000127816 */ /* 0x000fe40000000012 */
.L_x_15038:
        /* <DEDUP_REMOVED lines=18> */
.L_x_15068:
[----:B------:R-:W2:Y:S02]  /*7710*/  LDG.E.U8 R4, [R4.64] ;  /* 0x0000002404047981 */ /* 0x000ea4000c1e1100 */
[----:B--2---:R-:W0:Y:S02]  /*7720*/  I2F.U16 R0, R4 ;  /* 0x0000000400007306 */ /* 0x004e240000101000 */
[----:B0-----:R-:W-:Y:S01]  /*7730*/  F2FP.BF16.PACK_AB R0, RZ, R0 ;  /* 0x00000000ff00723e */ /* 0x001fe200000010ff */
[----:B------:R-:W-:Y:S05]  /*7740*/  BRA `(.L_x_15032) ;  /* 0x00000e2000007947 */ /* 0x000fea0003800000 */
.L_x_15067:
        /* <DEDUP_REMOVED lines=10> */
.L_x_15071:
[----:B------:R-:W2:Y:S02]  /*77f0*/  LDG.E R4, [R4.64] ;  /* 0x0000002404047981 */ /* 0x000ea4000c1e1900 */
[----:B--2---:R-:W0:Y:S02]  /*7800*/  I2F R0, R4 ;  /* 0x0000000400007306 */ /* 0x004e240000201400 */
[----:B0-----:R-:W-:Y:S01]  /*7810*/  F2FP.BF16.PACK_AB R0, RZ, R0 ;  /* 0x00000000ff00723e */ /* 0x001fe200000010ff */
[----:B------:R-:W-:Y:S05]  /*7820*/  BRA `(.L_x_15032) ;  /* 0x00000d4000007947 */ /* 0x000fea0003800000 */
.L_x_15070:
[----:B------:R-:W2:Y:S02]  /*7830*/  LDG.E.U16 R4, [R4.64] ;  /* 0x0000002404047981 */ /* 0x000ea4000c1e1500 */
[----:B--2---:R-:W0:Y:S02]  /*7840*/  I2F.S16 R0, R4 ;  /* 0x0000000400007306 */ /* 0x004e240000101400 */
[----:B0-----:R-:W-:Y:S01]  /*7850*/  F2FP.BF16.PACK_AB R0, RZ, R0 ;  /* 0x00000000ff00723e */ /* 0x001fe200000010ff */
[----:B------:R-:W-:Y:S05]  /*7860*/  BRA `(.L_x_15032) ;  /* 0x00000d0000007947 */ /* 0x000fea0003800000 */
.L_x_15066:
        /* <DEDUP_REMOVED lines=9> */
.L_x_15073:
[----:B------:R-:W2:Y:S02]  /*7900*/  LDG.E.U16 R0, [R4.64] ;  /* 0x0000002404007981 */ /* 0x000ea4000c1e1500 */
[----:B--2---:R-:W-:-:S05]  /*7910*/  HADD2.F32 R0, -RZ, R0.H0_H0 ;  /* 0x20000000ff007230 */ /* 0x004fca0000004100 */
[----:B------:R-:W-:Y:S01]  /*7920*/  F2FP.BF16.PACK_AB R0, RZ, R0 ;  /* 0x00000000ff00723e */ /* 0x000fe200000010ff */
[----:B------:R-:W-:Y:S05]  /*7930*/  BRA `(.L_x_15032) ;  /* 0x00000c3000007947 */ /* 0x000fea0003800000 */
.L_x_15072:
        /* <DEDUP_REMOVED lines=9> */
.L_x_15075:
[----:B------:R-:W2:Y:S02]  /*79d0*/  LDG.E.U16 R4, [R4.64] ;  /* 0x0000002404047981 */ /* 0x000ea4000c1e1500 */
[----:B--2---:R-:W-:-:S05]  /*79e0*/  HADD2.F32 R0, -RZ, R4.H0_H0 ;  /* 0x20000004ff007230 */ /* 0x004fca0000004100 */
[----:B------:R-:W-:Y:S01]  /*79f0*/  F2FP.BF16.PACK_AB R0, RZ, R0 ;  /* 0x00000000ff00723e */ /* 0x000fe200000010ff */
[----:B------:R-:W-:Y:S05]  /*7a00*/  BRA `(.L_x_15032) ;  /* 0x00000b6000007947 */ /* 0x000fea0003800000 */
.L_x_15074:
[----:B------:R-:W2:Y:S02]  /*7a10*/  LDG.E.64 R4, [R4.64] ;  /* 0x0000002404047981 */ /* 0x000ea4000c1e1b00 */
[----:B--2---:R-:W0:Y:S01]  /*7a20*/  F2F.F32.F64 R0, R4 ;  /* 0x0000000400007310 */ /* 0x004e220000301000 */
[----:B------:R-:W0:-:S14]  /*7a30*/  DSETP.GEU.AND P0, PT, |R4|, c[0x2][0x0], PT ;  /* 0x008000000400762a */ /* 0x000e1c0003f0e200 */
[----:B0-----:R-:W-:-:S05]  /*7a40*/  @!P0 FMUL R0, R0, 1.175494350822287508e-38 ;  /* 0x0080000000008820 */ /* 0x001fca0000400000 */
[----:B------:R-:W-:Y:S01]  /*7a50*/  F2FP.BF16.PACK_AB R0, RZ, R0 ;  /* 0x00000000ff00723e */ /* 0x000fe200000010ff */
[----:B------:R-:W-:Y:S05]  /*7a60*/  BRA `(.L_x_15032) ;  /* 0x00000b0000007947 */ /* 0x000fea0003800000 */
.L_x_15065:
        /* <DEDUP_REMOVED lines=13> */
.L_x_15078:
[----:B------:R-:W2:Y:S02]  /*7b40*/  LDG.E.64 R4, [R4.64] ;  /* 0x0000002404047981 */ /* 0x000ea4000c1e1b00 */
[----:B--2---:R-:W0:Y:S01]  /*7b50*/  F2F.F32.F64 R0, R4 ;  /* 0x0000000400007310 */ /* 0x004e220000301000 */
[----:B------:R-:W0:-:S14]  /*7b60*/  DSETP.GEU.AND P0, PT, |R4|, c[0x2][0x0], PT ;  /* 0x008000000400762a */ /* 0x000e1c0003f0e200 */
[----:B0-----:R-:W-:-:S05]  /*7b70*/  @!P0 FMUL R0, R0, 1.175494350822287508e-38 ;  /* 0x0080000000008820 */ /* 0x001fca0000400000 */
[----:B------:R-:W-:Y:S01]  /*7b80*/  F2FP.BF16.PACK_AB R0, RZ, R0 ;  /* 0x00000000ff00723e */ /* 0x000fe200000010ff */
[----:B------:R-:W-:Y:S05]  /*7b90*/  BRA `(.L_x_15032) ;  /* 0x000009d000007947 */ /* 0x000fea0003800000 */
.L_x_15077:
        /* <DEDUP_REMOVED lines=28> */
.L_x_15080:
        /* <DEDUP_REMOVED lines=14> */
.L_x_15079:
[----:B------:R0:W5:Y:S01]  /*7e40*/  LDG.E.U16 R0, [R4.64] ;  /* 0x0000002404007981 */ /* 0x000162000c1e1500 */
[----:B------:R-:W-:Y:S05]  /*7e50*/  BRA `(.L_x_15032) ;  /* 0x0000071000007947 */ /* 0x000fea0003800000 */
.L_x_15076:
        /* <DEDUP_REMOVED lines=12> */
.L_x_15083:
        /* <DEDUP_REMOVED lines=21> */
.L_x_15087:
[----:B------:R-:W-:Y:S05]  /*8070*/  BSYNC B1 ;  /* 0x0000000000017941 */ /* 0x000fea0003800000 */
.L_x_15086:
[----:B------:R-:W-:Y:S01]  /*8080*/  LEA R5, R0, 0x3b800000, 0x17 ;  /* 0x3b80000000057811 */ /* 0x000fe200078eb8ff */
[----:B------:R-:W-:-:S05]  /*8090*/  IMAD.SHL.U32 R0, R3, 0x100000, RZ ;  /* 0x0010000003007824 */ /* 0x000fca00078e00ff */
[----:B------:R-:W-:Y:S02]  /*80a0*/  LOP3.LUT R0, R5, R0, R6, 0xfe, !PT ;  /* 0x0000000005007212 */ /* 0x000fe400078efe06 */
.L_x_15085:
[----:B------:R-:W-:Y:S05]  /*80b0*/  BSYNC B0 ;  /* 0x0000000000007941 */ /* 0x000fea0003800000 */
.L_x_15084:
[----:B------:R-:W-:Y:S01]  /*80c0*/  F2FP.BF16.PACK_AB R0, RZ, R0 ;  /* 0x00000000ff00723e */ /* 0x000fe200000010ff */
[----:B------:R-:W-:Y:S05]  /*80d0*/  BRA `(.L_x_15032) ;  /* 0x0000049000007947 */ /* 0x000fea0003800000 */
.L_x_15082:
        /* <DEDUP_REMOVED lines=21> */
.L_x_15091:
[----:B------:R-:W-:Y:S05]  /*8230*/  BSYNC B1 ;  /* 0x0000000000017941 */ /* 0x000fea0003800000 */
.L_x_15090:
[----:B------:R-:W-:Y:S01]  /*8240*/  LEA R5, R0, 0x37800000, 0x17 ;  /* 0x3780000000057811 */ /* 0x000fe200078eb8ff */
[----:B------:R-:W-:-:S05]  /*8250*/  IMAD.SHL.U32 R0, R3, 0x200000, RZ ;  /* 0x0020000003007824 */ /* 0x000fca00078e00ff */
[----:B------:R-:W-:Y:S02]  /*8260*/  LOP3.LUT R0, R5, R0, R6, 0xfe, !PT ;  /* 0x0000000005007212 */ /* 0x000fe400078efe06 */
.L_x_15089:
[----:B------:R-:W-:Y:S05]  /*8270*/  BSYNC B0 ;  /* 0x0000000000007941 */ /* 0x000fea0003800000 */
.L_x_15088:
[----:B------:R-:W-:Y:S01]  /*8280*/  F2FP.BF16.PACK_AB R0, RZ, R0 ;  /* 0x00000000ff00723e */ /* 0x000fe200000010ff */
[----:B------:R-:W-:Y:S05]  /*8290*/  BRA `(.L_x_15032) ;  /* 0x000002d000007947 */ /* 0x000fea0003800000 */
.L_x_15081:
        /* <DEDUP_REMOVED lines=14> */
.L_x_15095:
[----:B------:R-:W-:Y:S05]  /*8380*/  BSYNC B0 ;  /* 0x0000000000007941 */ /* 0x000fea0003800000 */
.L_x_15094:
[----:B------:R-:W-:Y:S01]  /*8390*/  F2FP.BF16.PACK_AB R0, RZ, R0 ;  /* 0x00000000ff00723e */ /* 0x000fe200000010ff */
[----:B------:R-:W-:Y:S05]  /*83a0*/  BRA `(.L_x_15032) ;  /* 0x000001c000007947 */ /* 0x000fea0003800000 */
.L_x_15069:
        /* <DEDUP_REMOVED lines=21> */
.L_x_15093:
[----:B------:R-:W2:Y:S02]  /*8500*/  LDG.E.64 R4, [R4.64] ;  /* 0x0000002404047981 */ /* 0x000ea4000c1e1b00 */
[----:B--2---:R-:W0:Y:S02]  /*8510*/  I2F.U64 R0, R4 ;  /* 0x0000000400007312 */ /* 0x004e240000301000 */
[----:B0-----:R-:W-:Y:S01]  /*8520*/  F2FP.BF16.PACK_AB R0, RZ, R0 ;  /* 0x00000000ff00723e */ /* 0x001fe200000010ff */
[----:B------:R-:W-:Y:S05]  /*8530*/  BRA `(.L_x_15032) ;  /* 0x0000003000007947 */ /* 0x000fea0003800000 */
.L_x_15092:
[----:B------:R-:W2:Y:S02]  /*8540*/  LDG.E R4, [R4.64] ;  /* 0x0000002404047981 */ /* 0x000ea4000c1e1900 */
[----:B--2---:R-:W0:Y:S02]  /*8550*/  I2F.U32 R0, R4 ;  /* 0x0000000400007306 */ /* 0x004e240000201000 */
[----:B0-----:R-:W-:-:S06]  /*8560*/  F2FP.BF16.PACK_AB R0, RZ, R0 ;  /* 0x00000000ff00723e */ /* 0x001fcc00000010ff */
.L_x_15032:
[----:B------:R-:W-:Y:S05]  /*8570*/  BSYNC B6 ;  /* 0x0000000000067941 */ /* 0x000fea0003800000 */
.L_x_15031:
[----:B------:R-:W1:Y:S01]  /*8580*/  S2R R23, SR_TID.X ;  /* 0x0000000000177919 */ /* 0x000e620000002100 */
[----:B------:R-:W2:Y:S01]  /*8590*/  LDC.U8 R17, c[0x0][0x190] ;  /* 0x00006400ff117b82 */ /* 0x000ea20000000000 */
[----:B------:R-:W-:Y:S01]  /*85a0*/  BSSY B0, `(.L_x_15096) ;  /* 0x0000010000007945 */ /* 0x000fe20003800000 */
[----:B-1----:R-:W-:-:S02]  /*85b0*/  ISETP.GE.AND P2, PT, R23, R16, PT ;  /* 0x000000101700720c */ /* 0x002fc40003f46270 */
[C---:B------:R-:W-:Y:S02]  /*85c0*/  IADD3 R3, R23.reuse, 0x100, RZ ;  /* 0x0000010017037810 */ /* 0x040fe40007ffe0ff */
[C---:B0-----:R-:W-:Y:S02]  /*85d0*/  IADD3 R5, R23.reuse, 0x180, RZ ;  /* 0x0000018017057810 */ /* 0x041fe40007ffe0ff */
[----:B------:R-:W-:Y:S02]  /*85e0*/  IADD3 R25, R23, 0x80, RZ ;  /* 0x0000008017197810 */ /* 0x000fe40007ffe0ff */
[-C--:B------:R-:W-:Y:S02]  /*85f0*/  ISETP.GE.AND P0, PT, R3, R16.reuse, PT ;  /* 0x000000100300720c */ /* 0x080fe40003f06270 */
[-C--:B------:R-:W-:Y:S02]  /*8600*/  ISETP.GE.AND P1, PT, R5, R16.reuse, PT ;  /* 0x000000100500720c */ /* 0x080fe40003f26270 */
[----:B------:R-:W-:Y:S01]  /*8610*/  ISETP.GE.AND P5, PT, R25, R16, PT ;  /* 0x000000101900720c */ /* 0x000fe20003fa6270 */
[----:B------:R-:W-:Y:S07]  /*8620*/  @P2 BRA `(.L_x_15097) ;  /* 0x0000007000002947 */ /* 0x000fee0003800000 */
[----:B--2--5:R-:W-:Y:S01]  /*8630*/  PRMT R26, RZ, 0x5410, R26 ;  /* 0x00005410ff1a7816 */ /* 0x024fe2000000001a */
[----:B------:R-:W-:-:S03]  /*8640*/  IMAD.MOV.U32 R3, RZ, RZ, 0x1 ;  /* 0x00000001ff037424 */ /* 0x000fc600078e00ff */
[----:B------:R-:W-:-:S13]  /*8650*/  FSETP.NEU.FTZ.AND P3, PT, R26, RZ, PT ;  /* 0x000000ff1a00720b */ /* 0x000fda0003f7d000 */
[----:B------:R-:W-:-:S04]  /*8660*/  @!P3 PRMT R27, RZ, 0x5410, R27 ;  /* 0x00005410ff1bb816 */ /* 0x000fc8000000001b */
[----:B------:R-:W-:-:S04]  /*8670*/  @!P3 FSETP.NEU.FTZ.AND P4, PT, R27, RZ, PT ;  /* 0x000000ff1b00b20b */ /* 0x000fc80003f9d000 */
[----:B------:R-:W-:-:S04]  /*8680*/  @!P3 SEL R4, RZ, 0x1, !P4 ;  /* 0x00000001ff04b807 */ /* 0x000fc80006000000 */
[----:B------:R-:W-:Y:S02]  /*8690*/  @!P3 PRMT R3, R4, 0x7610, R3 ;  /* 0x000076100403b816 */ /* 0x000fe40000000003 */
.L_x_15097:
[----:B--2---:R-:W-:Y:S05]  /*86a0*/  BSYNC B0 ;  /* 0x0000000000007941 */ /* 0x004fea0003800000 */
.L_x_15096:
[----:B------:R-:W-:Y:S01]  /*86b0*/  BSSY B0, `(.L_x_15098) ;  /* 0x0000009000007945 */ /* 0x000fe20003800000 */
[----:B------:R-:W-:Y:S05]  /*86c0*/  @P5 BRA `(.L_x_15099) ;  /* 0x0000007000005947 */ /* 0x000fea0003800000 */
[----:B-----5:R-:W-:-:S04]  /*86d0*/  PRMT R22, RZ, 0x5410, R22 ;  /* 0x00005410ff167816 */ /* 0x020fc80000000016 */
[----:B------:R-:W-:Y:S01]  /*86e0*/  FSETP.NEU.FTZ.AND P3, PT, R22, RZ, PT ;  /* 0x000000ff1600720b */ /* 0x000fe20003f7d000 */
[----:B------:R-:W-:-:S12]  /*86f0*/  IMAD.MOV.U32 R22, RZ, RZ, 0x1 ;  /* 0x00000001ff167424 */ /* 0x000fd800078e00ff */
[----:B------:R-:W-:-:S04]  /*8700*/  @!P3 PRMT R28, RZ, 0x5410, R28 ;  /* 0x00005410ff1cb816 */ /* 0x000fc8000000001c */
[----:B------:R-:W-:-:S04]  /*8710*/  @!P3 FSETP.NEU.FTZ.AND P4, PT, R28, RZ, PT ;  /* 0x000000ff1c00b20b */ /* 0x000fc80003f9d000 */
[----:B------:R-:W-:-:S04]  /*8720*/  @!P3 SEL R4, RZ, 0x1, !P4 ;  /* 0x00000001ff04b807 */ /* 0x000fc80006000000 */
[----:B------:R-:W-:Y:S02]  /*8730*/  @!P3 PRMT R22, R4, 0x7610, R22 ;  /* 0x000076100416b816 */ /* 0x000fe40000000016 */
.L_x_15099:
[----:B------:R-:W-:Y:S05]  /*8740*/  BSYNC B0 ;  /* 0x0000000000007941 */ /* 0x000fea0003800000 */
.L_x_15098:
        /* <DEDUP_REMOVED lines=9> */
.L_x_15101:
[----:B------:R-:W-:Y:S05]  /*87e0*/  BSYNC B0 ;  /* 0x0000000000007941 */ /* 0x000fea0003800000 */
.L_x_15100:
        /* <DEDUP_REMOVED lines=9> */
.L_x_15103:
[----:B------:R-:W-:Y:S05]  /*8880*/  BSYNC B0 ;  /* 0x0000000000007941 */ /* 0x000fea0003800000 */
.L_x_15102:
[----:B------:R-:W-:Y:S01]  /*8890*/  BSSY B6, `(.L_x_15104) ;  /* 0x0000115000067945 */ /* 0x000fe20003800000 */
[----:B------:R-:W-:Y:S05]  /*88a0*/  @P2 BRA `(.L_x_15105) ;  /* 0x0000113000002947 */ /* 0x000fea0003800000 */
[----:B-----5:R-:W-:Y:S01]  /*88b0*/  PRMT R0, R17, 0x9910, RZ ;  /* 0x0000991011007816 */ /* 0x020fe200000000ff */
        /* <DEDUP_REMOVED lines=17> */
.L_x_15109:
[----:B------:R0:W-:Y:S01]  /*89d0*/  STG.E.U8 [R8.64], R3 ;  /* 0x0000000308007986 */ /* 0x0001e2000c101124 */
[----:B------:R-:W-:Y:S01]  /*89e0*/  IMAD.MOV.U32 R23, RZ, RZ, R25 ;  /* 0x000000ffff177224 */ /* 0x000fe200078e0019 */
[----:B------:R-:W-:Y:S05]  /*89f0*/  BRA `(.L_x_15105) ;  /* 0x00000fe000007947 */ /* 0x000fea0003800000 */
.L_x_15108:
        /* <DEDUP_REMOVED lines=13> */
.L_x_15112:
[----:B------:R-:W-:Y:S01]  /*8ad0*/  LOP3.LUT R3, R3, 0xffff, RZ, 0xc0, !PT ;  /* 0x0000ffff03037812 */ /* 0x000fe200078ec0ff */
[----:B------:R-:W-:-:S03]  /*8ae0*/  IMAD.MOV.U32 R23, RZ, RZ, R25 ;  /* 0x000000ffff177224 */ /* 0x000fc600078e0019 */
[----:B------:R-:W-:-:S05]  /*8af0*/  PRMT R3, R3, 0x8880, RZ ;  /* 0x0000888003037816 */ /* 0x000fca00000000ff */
[----:B------:R0:W-:Y:S01]  /*8b00*/  STG.E [R8.64], R3 ;  /* 0x0000000308007986 */ /* 0x0001e2000c101924 */
[----:B------:R-:W-:Y:S05]  /*8b10*/  BRA `(.L_x_15105) ;  /* 0x00000ec000007947 */ /* 0x000fea0003800000 */
.L_x_15111:
[----:B------:R-:W-:Y:S01]  /*8b20*/  PRMT R3, R3, 0x8880, RZ ;  /* 0x0000888003037816 */ /* 0x000fe200000000ff */
[----:B------:R-:W-:-:S03]  /*8b30*/  IMAD.MOV.U32 R23, RZ, RZ, R25 ;  /* 0x000000ffff177224 */ /* 0x000fc600078e0019 */
[----:B------:R-:W-:-:S05]  /*8b40*/  PRMT R3, R3, 0x7710, RZ ;  /* 0x0000771003037816 */ /* 0x000fca00000000ff */
[----:B------:R0:W-:Y:S01]  /*8b50*/  STG.E.U16 [R8.64], R3 ;  /* 0x0000000308007986 */ /* 0x0001e2000c101524 */
[----:B------:R-:W-:Y:S05]  /*8b60*/  BRA `(.L_x_15105) ;  /* 0x00000e7000007947 */ /* 0x000fea0003800000 */
.L_x_15107:
        /* <DEDUP_REMOVED lines=10> */
.L_x_15114:
[----:B------:R-:W0:Y:S01]  /*8c10*/  I2F.S8 R0, R3 ;  /* 0x0000000300007306 */ /* 0x000e220000001400 */
[----:B------:R-:W-:Y:S01]  /*8c20*/  IMAD.MOV.U32 R23, RZ, RZ, R25 ;  /* 0x000000ffff177224 */ /* 0x000fe200078e0019 */
[----:B0-----:R-:W-:-:S05]  /*8c30*/  F2FP.PACK_AB R0, RZ, R0 ;  /* 0x00000000ff00723e */ /* 0x001fca00000000ff */
[----:B------:R0:W-:Y:S01]  /*8c40*/  STG.E.U16 [R8.64], R0 ;  /* 0x0000000008007986 */ /* 0x0001e2000c101524 */
[----:B------:R-:W-:Y:S05]  /*8c50*/  BRA `(.L_x_15105) ;  /* 0x00000d8000007947 */ /* 0x000fea0003800000 */
.L_x_15113:
        /* <DEDUP_REMOVED lines=11> */
.L_x_15116:
[----:B------:R-:W0:Y:S01]  /*8d10*/  I2F.S8 R3, R3 ;  /* 0x0000000300037306 */ /* 0x000e220000001400 */
[----:B------:R-:W-:Y:S01]  /*8d20*/  IMAD.MOV.U32 R23, RZ, RZ, R25 ;  /* 0x000000ffff177224 */ /* 0x000fe200078e0019 */
[----:B0-----:R-:W-:-:S04]  /*8d30*/  F2FP.PACK_AB R3, RZ, R3 ;  /* 0x00000003ff03723e */ /* 0x001fc800000000ff */
[----:B------:R-:W-:-:S05]  /*8d40*/  PRMT R3, R3, 0x5410, RZ ;  /* 0x0000541003037816 */ /* 0x000fca00000000ff */
[----:B------:R0:W-:Y:S01]  /*8d50*/  STG.E [R8.64], R3 ;  /* 0x0000000308007986 */ /* 0x0001e2000c101924 */
[----:B------:R-:W-:Y:S05]  /*8d60*/  BRA `(.L_x_15105) ;  /* 0x00000c7000007947 */ /* 0x000fea0003800000 */
.L_x_15115:
[----:B------:R-:W-:Y:S01]  /*8d70*/  PRMT R4, R3, 0x8880, RZ ;  /* 0x0000888003047816 */ /* 0x000fe200000000ff */
[----:B------:R-:W-:-:S03]  /*8d80*/  IMAD.MOV.U32 R23, RZ, RZ, R25 ;  /* 0x000000ffff177224 */ /* 0x000fc600078e0019 */
[----:B------:R-:W-:-:S06]  /*8d90*/  PRMT R4, R4, 0x7710, RZ ;  /* 0x0000771004047816 */ /* 0x000fcc00000000ff */
[----:B------:R-:W0:Y:S02]  /*8da0*/  I2F.F64.S16 R4, R4 ;  /* 0x0000000400047312 */ /* 0x000e240000101c00 */
[----:B0-----:R0:W-:Y:S01]  /*8db0*/  STG.E.64 [R8.64], R4 ;  /* 0x0000000408007986 */ /* 0x0011e2000c101b24 */
[----:B------:R-:W-:Y:S05]  /*8dc0*/  BRA `(.L_x_15105) ;  /* 0x00000c1000007947 */ /* 0x000fea0003800000 */
.L_x_15106:
        /* <DEDUP_REMOVED lines=13> */
.L_x_15119:
[----:B------:R-:W-:Y:S01]  /*8ea0*/  PRMT R4, R3, 0x8880, RZ ;  /* 0x0000888003047816 */ /* 0x000fe200000000ff */
[----:B------:R-:W-:Y:S01]  /*8eb0*/  CS2R R6, SRZ ;  /* 0x0000000000067805 */ /* 0x000fe2000001ff00 */
[----:B------:R-:W-:Y:S02]  /*8ec0*/  IMAD.MOV.U32 R23, RZ, RZ, R25 ;  /* 0x000000ffff177224 */ /* 0x000fe400078e0019 */
[----:B------:R-:W-:-:S06]  /*8ed0*/  PRMT R4, R4, 0x7710, RZ ;  /* 0x0000771004047816 */ /* 0x000fcc00000000ff */
[----:B------:R-:W0:Y:S02]  /*8ee0*/  I2F.F64.S16 R4, R4 ;  /* 0x0000000400047312 */ /* 0x000e240000101c00 */
[----:B0-----:R0:W-:Y:S01]  /*8ef0*/  STG.E.128 [R8.64], R4 ;  /* 0x0000000408007986 */ /* 0x0011e2000c101d24 */
[----:B------:R-:W-:Y:S05]  /*8f00*/  BRA `(.L_x_15105) ;  /* 0x00000ad000007947 */ /* 0x000fea0003800000 */
.L_x_15118:
        /* <DEDUP_REMOVED lines=21> */
.L_x_15123:
[----:B------:R-:W-:Y:S05]  /*9060*/  BSYNC B0 ;  /* 0x0000000000007941 */ /* 0x000fea0003800000 */
.L_x_15122:
[----:B------:R-:W-:Y:S01]  /*9070*/  LOP3.LUT R5, R0, R5, RZ, 0xfc, !PT ;  /* 0x0000000500057212 */ /* 0x000fe200078efcff */
[----:B------:R-:W-:-:S04]  /*9080*/  IMAD.MOV.U32 R23, RZ, RZ, R25 ;  /* 0x000000ffff177224 */ /* 0x000fc800078e0019 */
[----:B------:R0:W-:Y:S01]  /*9090*/  STG.E.U8 [R8.64], R5 ;  /* 0x0000000508007986 */ /* 0x0001e2000c101124 */
[----:B------:R-:W-:Y:S05]  /*90a0*/  BRA `(.L_x_15105) ;  /* 0x0000093000007947 */ /* 0x000fea0003800000 */
.L_x_15121:
        /* <DEDUP_REMOVED lines=13> */
.L_x_15125:
[----:B------:R-:W-:Y:S01]  /*9180*/  IMAD.MOV.U32 R0, RZ, RZ, 0x7f ;  /* 0x0000007fff007424 */ /* 0x000fe200078e00ff */
[----:B------:R-:W-:-:S04]  /*9190*/  ISETP.GT.U32.AND P0, PT, R4, 0x7f800000, PT ;  /* 0x7f8000000400780c */ /* 0x000fc80003f04070 */
[----:B------:R-:W-:-:S04]  /*91a0*/  SEL R0, R0, 0x7c, P0 ;  /* 0x0000007c00007807 */ /* 0x000fc80000000000 */
.L_x_15126:
[----:B------:R-:W-:Y:S05]  /*91b0*/  BSYNC B0 ;  /* 0x0000000000007941 */ /* 0x000fea0003800000 */
.L_x_15124:
[----:B------:R-:W-:Y:S01]  /*91c0*/  LOP3.LUT R3, R5, 0x80000000, RZ, 0xc0, !PT ;  /* 0x8000000005037812 */ /* 0x000fe200078ec0ff */
[----:B------:R-:W-:-:S03]  /*91d0*/  IMAD.MOV.U32 R23, RZ, RZ, R25 ;  /* 0x000000ffff177224 */ /* 0x000fc600078e0019 */
[----:B------:R-:W-:-:S04]  /*91e0*/  SHF.R.U32.HI R3, RZ, 0x18, R3 ;  /* 0x00000018ff037819 */ /* 0x000fc80000011603 */
[----:B------:R-:W-:-:S05]  /*91f0*/  LOP3.LUT R3, R0, R3, RZ, 0xfc, !PT ;  /* 0x0000000300037212 */ /* 0x000fca00078efcff */
[----:B------:R0:W-:Y:S01]  /*9200*/  STG.E.U8 [R8.64], R3 ;  /* 0x0000000308007986 */ /* 0x0001e2000c101124 */
[----:B------:R-:W-:Y:S05]  /*9210*/  BRA `(.L_x_15105) ;  /* 0x000007c000007947 */ /* 0x000fea0003800000 */
.L_x_15120:
[----:B------:R-:W0:Y:S01]  /*9220*/  I2F.S8 R0, R3 ;  /* 0x0000000300007306 */ /* 0x000e220000001400 */
[----:B------:R-:W-:Y:S01]  /*9230*/  IMAD.MOV.U32 R23, RZ, RZ, R25 ;  /* 0x000000ffff177224 */ /* 0x000fe200078e0019 */
[----:B0-----:R-:W-:-:S05]  /*9240*/  F2FP.BF16.PACK_AB R0, RZ, R0 ;  /* 0x00000000ff00723e */ /* 0x001fca00000010ff */
[----:B------:R0:W-:Y:S01]  /*9250*/  STG.E.U16 [R8.64], R0 ;  /* 0x0000000008007986 */ /* 0x0001e2000c101524 */
[----:B------:R-:W-:Y:S05]  /*9260*/  BRA `(.L_x_15105) ;  /* 0x0000077000007947 */ /* 0x000fea0003800000 */
.L_x_15117:
        /* <DEDUP_REMOVED lines=13> */
.L_x_15129:
        /* <DEDUP_REMOVED lines=17> */
.L_x_15132:
[----:B------:R-:W-:-:S04]  /*9450*/  LOP3.LUT R3, R3, 0x80000000, RZ, 0xc0, !PT ;  /* 0x8000000003037812 */ /* 0x000fc800078ec0ff */
[----:B------:R-:W-:-:S04]  /*9460*/  SHF.R.U32.HI R3, RZ, 0x18, R3 ;  /* 0x00000018ff037819 */ /* 0x000fc80000011603 */
[----:B------:R-:W-:-:S04]  /*9470*/  LOP3.LUT R0, R0, R3, RZ, 0xfc, !PT ;  /* 0x0000000300007212 */ /* 0x000fc800078efcff */
[----:B------:R-:W-:Y:S02]  /*9480*/  PRMT R4, R0, 0x7610, R4 ;  /* 0x0000761000047816 */ /* 0x000fe40000000004 */
.L_x_15131:
[----:B------:R-:W-:Y:S05]  /*9490*/  BSYNC B0 ;  /* 0x0000000000007941 */ /* 0x000fea0003800000 */
.L_x_15130:
[----:B------:R0:W-:Y:S01]  /*94a0*/  STG.E.U8 [R8.64], R4 ;  /* 0x0000000408007986 */ /* 0x0001e2000c101124 */
[----:B------:R-:W-:Y:S01]  /*94b0*/  IMAD.MOV.U32 R23, RZ, RZ, R25 ;  /* 0x000000ffff177224 */ /* 0x000fe200078e0019 */
[----:B------:R-:W-:Y:S05]  /*94c0*/  BRA `(.L_x_15105) ;  /* 0x0000051000007947 */ /* 0x000fea0003800000 */
.L_x_15128:
        /* <DEDUP_REMOVED lines=17> */
.L_x_15135:
[----:B------:R-:W-:-:S04]  /*95e0*/  LOP3.LUT R3, R3, 0x80000000, RZ, 0xc0, !PT ;  /* 0x8000000003037812 */ /* 0x000fc800078ec0ff */
[----:B------:R-:W-:-:S04]  /*95f0*/  SHF.R.U32.HI R3, RZ, 0x18, R3 ;  /* 0x00000018ff037819 */ /* 0x000fc80000011603 */
[----:B------:R-:W-:-:S04]  /*9600*/  LOP3.LUT R0, R0, R3, RZ, 0xfc, !PT ;  /* 0x0000000300007212 */ /* 0x000fc800078efcff */
[----:B------:R-:W-:Y:S02]  /*9610*/  PRMT R4, R0, 0x7610, R4 ;  /* 0x0000761000047816 */ /* 0x000fe40000000004 */
.L_x_15134:
[----:B------:R-:W-:Y:S05]  /*9620*/  BSYNC B0 ;  /* 0x0000000000007941 */ /* 0x000fea0003800000 */
.L_x_15133:
[----:B------:R0:W-:Y:S01]  /*9630*/  STG.E.U8 [R8.64], R4 ;  /* 0x0000000408007986 */ /* 0x0001e2000c101124 */
[----:B------:R-:W-:Y:S01]  /*9640*/  IMAD.MOV.U32 R23, RZ, RZ, R25 ;  /* 0x000000ffff177224 */ /* 0x000fe200078e0019 */
[----:B------:R-:W-:Y:S05]  /*9650*/  BRA `(.L_x_15105) ;  /* 0x0000038000007947 */ /* 0x000fea0003800000 */
.L_x_15127:
[----:B------:R-:W-:-:S13]  /*9660*/  ISETP.NE.AND P0, PT, R0, 0x1c, PT ;  /* 0x0000001c0000780c */ /* 0x000fda0003f05270 */
[----:B------:R-:W-:Y:S05]  /*9670*/  @!P0 BRA `(.L_x_15136) ;  /* 0x0000032000008947 */ /* 0x000fea0003800000 */
[----:B------:R-:W-:-:S13]  /*9680*/  ISETP.NE.AND P0, PT, R0, 0x1d, PT ;  /* 0x0000001d0000780c */ /* 0x000fda0003f05270 */
[----:B------:R-:W-:Y:S05]  /*9690*/  @!P0 BRA `(.L_x_15137) ;  /* 0x0000029000008947 */ /* 0x000fea0003800000 */
[----:B------:R-:W-:-:S13]  /*96a0*/  ISETP.NE.AND P0, PT, R0, 0x2c, PT ;  /* 0x0000002c0000780c */ /* 0x000fda0003f05270 */
[----:B------:R-:W-:Y:S05]  /*96b0*/  @P0 BRA `(.L_x_15110) ;  /* 0x0000012000000947 */ /* 0x000fea0003800000 */
[----:B------:R-:W0:Y:S01]  /*96c0*/  I2F.S8 R6, R3 ;  /* 0x0000000300067306 */ /* 0x000e220000001400 */
        /* <DEDUP_REMOVED lines=17> */
.L_x_15110:
        /* <DEDUP_REMOVED lines=21> */
.L_x_15137:
[----:B------:R-:W-:Y:S01]  /*9930*/  LOP3.LUT R3, R3, 0xffff, RZ, 0xc0, !PT ;  /* 0x0000ffff03037812 */ /* 0x000fe200078ec0ff */
[----:B------:R-:W-:-:S03]  /*9940*/  IMAD.MOV.U32 R23, RZ, RZ, R25 ;  /* 0x000000ffff177224 */ /* 0x000fc600078e0019 */
[----:B------:R-:W-:-:S05]  /*9950*/  PRMT R3, R3, 0x8880, RZ ;  /* 0x0000888003037816 */ /* 0x000fca00000000ff */
[----:B------:R-:W-:-:S05]  /*9960*/  IMAD.MOV.U32 R4, RZ, RZ, R3 ;  /* 0x000000ffff047224 */ /* 0x000fca00078e0003 */
[----:B------:R-:W-:-:S05]  /*9970*/  SHF.R.S32.HI R5, RZ, 0x1f, R4 ;  /* 0x0000001fff057819 */ /* 0x000fca0000011404 */
[----:B------:R0:W-:Y:S01]  /*9980*/  STG.E.64 [R8.64], R4 ;  /* 0x0000000408007986 */ /* 0x0001e2000c101b24 */
[----:B------:R-:W-:Y:S05]  /*9990*/  BRA `(.L_x_15105) ;  /* 0x0000004000007947 */ /* 0x000fea0003800000 */
.L_x_15136:
[----:B------:R-:W-:Y:S01]  /*99a0*/  LOP3.LUT R3, R3, 0xffff, RZ, 0xc0, !PT ;  /* 0x0000ffff03037812 */ /* 0x000fe200078ec0ff */
[----:B------:R-:W-:-:S03]  /*99b0*/  IMAD.MOV.U32 R23, RZ, RZ, R25 ;  /* 0x000000ffff177224 */ /* 0x000fc600078e0019 */
[----:B------:R-:W-:-:S05]  /*99c0*/  PRMT R3, R3, 0x8880, RZ ;  /* 0x0000888003037816 */ /* 0x000fca00000000ff */
[----:B------:R0:W-:Y:S02]  /*99d0*/  STG.E [R8.64], R3 ;  /* 0x0000000308007986 */ /* 0x0001e4000c101924 */
.L_x_15105:
[----:B------:R-:W-:Y:S05]  /*99e0*/  BSYNC B6 ;  /* 0x0000000000067941 */ /* 0x000fea0003800000 */
.L_x_15104:
[----:B------:R-:W-:Y:S01]  /*99f0*/  ISETP.GE.AND P0, PT, R23, R16, PT ;  /* 0x000000101700720c */ /* 0x000fe20003f06270 */
[----:B------:R-:W-:-:S12]  /*9a00*/  BSSY B6, `(.L_x_15138) ;  /* 0x0000200000067945 */ /* 0x000fd80003800000 */
[----:B------:R-:W-:Y:S05]  /*9a10*/  @P0 BRA `(.L_x_15139) ;  /* 0x00001fe000000947 */ /* 0x000fea0003800000 */
[----:B0----5:R-:W-:Y:S01]  /*9a20*/  IMAD R0, R2, 0x200, R23 ;  /* 0x0000020002007824 */ /* 0x021fe200078e0217 */
        /* <DEDUP_REMOVED lines=17> */
.L_x_15143:
[----:B------:R0:W-:Y:S01]  /*9b40*/  STG.E.U8 [R8.64], R22 ;  /* 0x0000001608007986 */ /* 0x0001e2000c101124 */
[----:B------:R-:W-:Y:S05]  /*9b50*/  BRA `(.L_x_15145) ;  /* 0x00000e9000007947 */ /* 0x000fea0003800000 */
.L_x_15142:
        /* <DEDUP_REMOVED lines=12> */
.L_x_15147:
[----:B------:R-:W-:-:S04]  /*9c20*/  LOP3.LUT R22, R22, 0xffff, RZ, 0xc0, !PT ;  /* 0x0000ffff16167812 */ /* 0x000fc800078ec0ff */
[----:B------:R-:W-:-:S05]  /*9c30*/  PRMT R3, R22, 0x8880, RZ ;  /* 0x0000888016037816 */ /* 0x000fca00000000ff */
[----:B------:R0:W-:Y:S01]  /*9c40*/  STG.E [R8.64], R3 ;  /* 0x0000000308007986 */ /* 0x0001e2000c101924 */
[----:B------:R-:W-:Y:S05]  /*9c50*/  BRA `(.L_x_15145) ;  /* 0x00000d9000007947 */ /* 0x000fea0003800000 */
.L_x_15146:
[----:B------:R-:W-:-:S04]  /*9c60*/  PRMT R3, R22, 0x8880, RZ ;  /* 0x0000888016037816 */ /* 0x000fc800000000ff */
[----:B------:R-:W-:-:S05]  /*9c70*/  PRMT R3, R3, 0x7710, RZ ;  /* 0x0000771003037816 */ /* 0x000fca00000000ff */
[----:B------:R0:W-:Y:S01]  /*9c80*/  STG.E.U16 [R8.64], R3 ;  /* 0x0000000308007986 */ /* 0x0001e2000c101524 */
[----:B------:R-:W-:Y:S05]  /*9c90*/  BRA `(.L_x_15145) ;  /* 0x00000d5000007947 */ /* 0x000fea0003800000 */
.L_x_15141:
        /* <DEDUP_REMOVED lines=9> */
.L_x_15149:
[----:B------:R-:W0:Y:S02]  /*9d30*/  I2F.S8 R0, R22 ;  /* 0x0000001600007306 */ /* 0x000e240000001400 */
[----:B0-----:R-:W-:-:S05]  /*9d40*/  F2FP.PACK_AB R0, RZ, R0 ;  /* 0x00000000ff00723e */ /* 0x001fca00000000ff */
[----:B------:R0:W-:Y:S01]  /*9d50*/  STG.E.U16 [R8.64], R0 ;  /* 0x0000000008007986 */ /* 0x0001e2000c101524 */
[----:B------:R-:W-:Y:S05]  /*9d60*/  BRA `(.L_x_15145) ;  /* 0x00000c8000007947 */ /* 0x000fea0003800000 */
.L_x_15148:
        /* <DEDUP_REMOVED lines=10> */
.L_x_15151:
[----:B------:R-:W0:Y:S02]  /*9e10*/  I2F.S8 R22, R22 ;  /* 0x0000001600167306 */ /* 0x000e240000001400 */
[----:B0-----:R-:W-:-:S04]  /*9e20*/  F2FP.PACK_AB R3, RZ, R22 ;  /* 0x00000016ff03723e */ /* 0x001fc800000000ff */
[----:B------:R-:W-:-:S05]  /*9e30*/  PRMT R3, R3, 0x5410, RZ ;  /* 0x0000541003037816 */ /* 0x000fca00000000ff */
[----:B------:R0:W-:Y:S01]  /*9e40*/  STG.E [R8.64], R3 ;  /* 0x0000000308007986 */ /* 0x0001e2000c101924 */
[----:B------:R-:W-:Y:S05]  /*9e50*/  BRA `(.L_x_15145) ;  /* 0x00000b9000007947 */ /* 0x000fea0003800000 */
.L_x_15150:
[----:B------:R-:W-:-:S04]  /*9e60*/  PRMT R4, R22, 0x8880, RZ ;  /* 0x0000888016047816 */ /* 0x000fc800000000ff */
[----:B------:R-:W-:-:S06]  /*9e70*/  PRMT R4, R4, 0x7710, RZ ;  /* 0x0000771004047816 */ /* 0x000fcc00000000ff */
[----:B------:R-:W0:Y:S02]  /*9e80*/  I2F.F64.S16 R4, R4 ;  /* 0x0000000400047312 */ /* 0x000e240000101c00 */
[----:B0-----:R0:W-:Y:S01]  /*9e90*/  STG.E.64 [R8.64], R4 ;  /* 0x0000000408007986 */ /* 0x0011e2000c101b24 */
[----:B------:R-:W-:Y:S05]  /*9ea0*/  BRA `(.L_x_15145) ;  /* 0x00000b4000007947 */ /* 0x000fea0003800000 */
.L_x_15140:
        /* <DEDUP_REMOVED lines=12> */
.L_x_15154:
[----:B------:R-:W-:Y:S01]  /*9f70*/  PRMT R4, R22, 0x8880, RZ ;  /* 0x0000888016047816 */ /* 0x000fe200000000ff */
[----:B------:R-:W-:-:S03]  /*9f80*/  CS2R R6, SRZ ;  /* 0x0000000000067805 */ /* 0x000fc6000001ff00 */
[----:B------:R-:W-:-:S06]  /*9f90*/  PRMT R4, R4, 0x7710, RZ ;  /* 0x0000771004047816 */ /* 0x000fcc00000000ff */
[----:B------:R-:W0:Y:S02]  /*9fa0*/  I2F.F64.S16 R4, R4 ;  /* 0x0000000400047312 */ /* 0x000e240000101c00 */
[----:B0-----:R0:W-:Y:S01]  /*9fb0*/  STG.E.128 [R8.64], R4 ;  /* 0x0000000408007986 */ /* 0x0011e2000c101d24 */
[----:B------:R-:W-:Y:S05]  /*9fc0*/  BRA `(.L_x_15145) ;  /* 0x00000a2000007947 */ /* 0x000fea0003800000 */
.L_x_15153:
        /* <DEDUP_REMOVED lines=21> */
.L_x_15158:
[----:B------:R-:W-:Y:S05]  /*a120*/  BSYNC B0 ;  /* 0x0000000000007941 */ /* 0x000fea0003800000 */
.L_x_15157:
[----:B------:R-:W-:-:S05]  /*a130*/  LOP3.LUT R5, R0, R5, RZ, 0xfc, !PT ;  /* 0x0000000500057212 */ /* 0x000fca00078efcff */
[----:B------:R0:W-:Y:S01]  /*a140*/  STG.E.U8 [R8.64], R5 ;  /* 0x0000000508007986 */ /* 0x0001e2000c101124 */
[----:B------:R-:W-:Y:S05]  /*a150*/  BRA `(.L_x_15145) ;  /* 0x0000089000007947 */ /* 0x000fea0003800000 */
.L_x_15156:
        /* <DEDUP_REMOVED lines=13> */
.L_x_15160:
[----:B------:R-:W-:Y:S01]  /*a230*/  IMAD.MOV.U32 R0, RZ, RZ, 0x7f ;  /* 0x0000007fff007424 */ /* 0x000fe200078e00ff */
[----:B------:R-:W-:-:S04]  /*a240*/  ISETP.GT.U32.AND P0, PT, R3, 0x7f800000, PT ;  /* 0x7f8000000300780c */ /* 0x000fc80003f04070 */
[----:B------:R-:W-:-:S04]  /*a250*/  SEL R0, R0, 0x7c, P0 ;  /* 0x0000007c00007807 */ /* 0x000fc80000000000 */
.L_x_15161:
[----:B------:R-:W-:Y:S05]  /*a260*/  BSYNC B0 ;  /* 0x0000000000007941 */ /* 0x000fea0003800000 */
.L_x_15159:
[----:B------:R-:W-:-:S04]  /*a270*/  LOP3.LUT R3, R5, 0x80000000, RZ, 0xc0, !PT ;  /* 0x8000000005037812 */ /* 0x000fc800078ec0ff */
[----:B------:R-:W-:-:S04]  /*a280*/  SHF.R.U32.HI R3, RZ, 0x18, R3 ;  /* 0x00000018ff037819 */ /* 0x000fc80000011603 */
[----:B------:R-:W-:-:S05]  /*a290*/  LOP3.LUT R3, R0, R3, RZ, 0xfc, !PT ;  /* 0x0000000300037212 */ /* 0x000fca00078efcff */
[----:B------:R0:W-:Y:S01]  /*a2a0*/  STG.E.U8 [R8.64], R3 ;  /* 0x0000000308007986 */ /* 0x0001e2000c101124 */
[----:B------:R-:W-:Y:S05]  /*a2b0*/  BRA `(.L_x_15145) ;  /* 0x0000073000007947 */ /* 0x000fea0003800000 */
.L_x_15155:
[----:B------:R-:W0:Y:S02]  /*a2c0*/  I2F.S8 R0, R22 ;  /* 0x0000001600007306 */ /* 0x000e240000001400 */
[----:B0-----:R-:W-:-:S05]  /*a2d0*/  F2FP.BF16.PACK_AB R0, RZ, R0 ;  /* 0x00000000ff00723e */ /* 0x001fca00000010ff */
[----:B------:R0:W-:Y:S01]  /*a2e0*/  STG.E.U16 [R8.64], R0 ;  /* 0x0000000008007986 */ /* 0x0001e2000c101524 */
[----:B------:R-:W-:Y:S05]  /*a2f0*/  BRA `(.L_x_15145) ;  /* 0x000006f000007947 */ /* 0x000fea0003800000 */
.L_x_15152:
        /* <DEDUP_REMOVED lines=12> */
.L_x_15164:
        /* <DEDUP_REMOVED lines=17> */
.L_x_15167:
[----:B------:R-:W-:-:S04]  /*a4d0*/  LOP3.LUT R3, R5, 0x80000000, RZ, 0xc0, !PT ;  /* 0x8000000005037812 */ /* 0x000fc800078ec0ff */
[----:B------:R-:W-:-:S04]  /*a4e0*/  SHF.R.U32.HI R3, RZ, 0x18, R3 ;  /* 0x00000018ff037819 */ /* 0x000fc80000011603 */
[----:B------:R-:W-:-:S04]  /*a4f0*/  LOP3.LUT R0, R0, R3, RZ, 0xfc, !PT ;  /* 0x0000000300007212 */ /* 0x000fc800078efcff */
[----:B------:R-:W-:Y:S02]  /*a500*/  PRMT R4, R0, 0x7610, R4 ;  /* 0x0000761000047816 */ /* 0x000fe40000000004 */
.L_x_15166:
[----:B------:R-:W-:Y:S05]  /*a510*/  BSYNC B0 ;  /* 0x0000000000007941 */ /* 0x000fea0003800000 */
.L_x_15165:
[----:B------:R0:W-:Y:S01]  /*a520*/  STG.E.U8 [R8.64], R4 ;  /* 0x0000000408007986 */ /* 0x0001e2000c101124 */
[----:B------:R-:W-:Y:S05]  /*a530*/  BRA `(.L_x_15145) ;  /* 0x000004b000007947 */ /* 0x000fea0003800000 */
.L_x_15163:
        /* <DEDUP_REMOVED lines=17> */
.L_x_15170:
[----:B------:R-:W-:-:S04]  /*a650*/  LOP3.LUT R3, R5, 0x80000000, RZ, 0xc0, !PT ;  /* 0x8000000005037812 */ /* 0x000fc800078ec0ff */
[----:B------:R-:W-:-:S04]  /*a660*/  SHF.R.U32.HI R3, RZ, 0x18, R3 ;  /* 0x00000018ff037819 */ /* 0x000fc80000011603 */
[----:B------:R-:W-:-:S04]  /*a670*/  LOP3.LUT R0, R0, R3, RZ, 0xfc, !PT ;  /* 0x0000000300007212 */ /* 0x000fc800078efcff */
[----:B------:R-:W-:Y:S02]  /*a680*/  PRMT R4, R0, 0x7610, R4 ;  /* 0x0000761000047816 */ /* 0x000fe40000000004 */
.L_x_15169:
[----:B------:R-:W-:Y:S05]  /*a690*/  BSYNC B0 ;  /* 0x0000000000007941 */ /* 0x000fea0003800000 */
.L_x_15168:
[----:B------:R0:W-:Y:S01]  /*a6a0*/  STG.E.U8 [R8.64], R4 ;  /* 0x0000000408007986 */ /* 0x0001e2000c101124 */
[----:B------:R-:W-:Y:S05]  /*a6b0*/  BRA `(.L_x_15145) ;  /* 0x0000033000007947 */ /* 0x000fea0003800000 */
.L_x_15162:
        /* <DEDUP_REMOVED lines=22> */
.L_x_15144:
        /* <DEDUP_REMOVED lines=20> */
.L_x_15172:
[----:B------:R-:W-:-:S04]  /*a960*/  LOP3.LUT R22, R22, 0xffff, RZ, 0xc0, !PT ;  /* 0x0000ffff16167812 */ /* 0x000fc800078ec0ff */
[----:B------:R-:W-:-:S05]  /*a970*/  PRMT R22, R22, 0x8880, RZ ;  /* 0x0000888016167816 */ /* 0x000fca00000000ff */
[----:B------:R-:W-:-:S05]  /*a980*/  IMAD.MOV.U32 R4, RZ, RZ, R22 ;  /* 0x000000ffff047224 */ /* 0x000fca00078e0016 */
[----:B------:R-:W-:-:S05]  /*a990*/  SHF.R.S32.HI R5, RZ, 0x1f, R4 ;  /* 0x0000001fff057819 */ /* 0x000fca0000011404 */
[----:B------:R0:W-:Y:S01]  /*a9a0*/  STG.E.64 [R8.64], R4 ;  /* 0x0000000408007986 */ /* 0x0001e2000c101b24 */
[----:B------:R-:W-:Y:S05]  /*a9b0*/  BRA `(.L_x_15145) ;  /* 0x0000003000007947 */ /* 0x000fea0003800000 */
.L_x_15171:
[----:B------:R-:W-:-:S04]  /*a9c0*/  LOP3.LUT R22, R22, 0xffff, RZ, 0xc0, !PT ;  /* 0x0000ffff16167812 */ /* 0x000fc800078ec0ff */
[----:B------:R-:W-:-:S05]  /*a9d0*/  PRMT R3, R22, 0x8880, RZ ;  /* 0x0000888016037816 */ /* 0x000fca00000000ff */
[----:B------:R0:W-:Y:S02]  /*a9e0*/  STG.E [R8.64], R3 ;  /* 0x0000000308007986 */ /* 0x0001e4000c101924 */
.L_x_15145:
        /* <DEDUP_REMOVED lines=21> */
.L_x_15176:
[----:B------:R0:W-:Y:S01]  /*ab40*/  STG.E.U8 [R8.64], R19 ;  /* 0x0000001308007986 */ /* 0x0001e2000c101124 */
[----:B------:R-:W-:Y:S05]  /*ab50*/  BRA `(.L_x_15178) ;  /* 0x00000e9000007947 */ /* 0x000fea0003800000 */
.L_x_15175:
        /* <DEDUP_REMOVED lines=12> */
.L_x_15180:
[----:B------:R-:W-:-:S04]  /*ac20*/  LOP3.LUT R19, R19, 0xffff, RZ, 0xc0, !PT ;  /* 0x0000ffff13137812 */ /* 0x000fc800078ec0ff */
[----:B------:R-:W-:-:S05]  /*ac30*/  PRMT R3, R19, 0x8880, RZ ;  /* 0x0000888013037816 */ /* 0x000fca00000000ff */
[----:B------:R0:W-:Y:S01]  /*ac40*/  STG.E [R8.64], R3 ;  /* 0x0000000308007986 */ /* 0x0001e2000c101924 */
[----:B------:R-:W-:Y:S05]  /*ac50*/  BRA `(.L_x_15178) ;  /* 0x00000d9000007947 */ /* 0x000fea0003800000 */
.L_x_15179:
[----:B------:R-:W-:-:S04]  /*ac60*/  PRMT R3, R19, 0x8880, RZ ;  /* 0x0000888013037816 */ /* 0x000fc800000000ff */
[----:B------:R-:W-:-:S05]  /*ac70*/  PRMT R3, R3, 0x7710, RZ ;  /* 0x0000771003037816 */ /* 0x000fca00000000ff */
[----:B------:R0:W-:Y:S01]  /*ac80*/  STG.E.U16 [R8.64], R3 ;  /* 0x0000000308007986 */ /* 0x0001e2000c101524 */
[----:B------:R-:W-:Y:S05]  /*ac90*/  BRA `(.L_x_15178) ;  /* 0x00000d5000007947 */ /* 0x000fea0003800000 */
.L_x_15174:
        /* <DEDUP_REMOVED lines=9> */
.L_x_15182:
[----:B------:R-:W0:Y:S02]  /*ad30*/  I2F.S8 R0, R19 ;  /* 0x0000001300007306 */ /* 0x000e240000001400 */
[----:B0-----:R-:W-:-:S05]  /*ad40*/  F2FP.PACK_AB R0, RZ, R0 ;  /* 0x00000000ff00723e */ /* 0x001fca00000000ff */
[----:B------:R0:W-:Y:S01]  /*ad50*/  STG.E.U16 [R8.64], R0 ;  /* 0x0000000008007986 */ /* 0x0001e2000c101524 */
[----:B------:R-:W-:Y:S05]  /*ad60*/  BRA `(.L_x_15178) ;  /* 0x00000c8000007947 */ /* 0x000fea0003800000 */
.L_x_15181:
        /* <DEDUP_REMOVED lines=10> */
.L_x_15184:
[----:B------:R-:W0:Y:S02]  /*ae10*/  I2F.S8 R19, R19 ;  /* 0x0000001300137306 */ /* 0x000e240000001400 */
[----:B0-----:R-:W-:-:S04]  /*ae20*/  F2FP.PACK_AB R3, RZ, R19 ;  /* 0x00000013ff03723e */ /* 0x001fc800000000ff */
[----:B------:R-:W-:-:S05]  /*ae30*/  PRMT R3, R3, 0x5410, RZ ;  /* 0x0000541003037816 */ /* 0x000fca00000000ff */
[----:B------:R0:W-:Y:S01]  /*ae40*/  STG.E [R8.64], R3 ;  /* 0x0000000308007986 */ /* 0x0001e2000c101924 */
[----:B------:R-:W-:Y:S05]  /*ae50*/  BRA `(.L_x_15178) ;  /* 0x00000b9000007947 */ /* 0x000fea0003800000 */
.L_x_15183:
[----:B------:R-:W-:-:S04]  /*ae60*/  PRMT R4, R19, 0x8880, RZ ;  /* 0x0000888013047816 */ /* 0x000fc800000000ff */
[----:B------:R-:W-:-:S06]  /*ae70*/  PRMT R4, R4, 0x7710, RZ ;  /* 0x0000771004047816 */ /* 0x000fcc00000000ff */
[----:B------:R-:W0:Y:S02]  /*ae80*/  I2F.F64.S16 R4, R4 ;  /* 0x0000000400047312 */ /* 0x000e240000101c00 */
[----:B0-----:R0:W-:Y:S01]  /*ae90*/  STG.E.64 [R8.64], R4 ;  /* 0x0000000408007986 */ /* 0x0011e2000c101b24 */
[----:B------:R-:W-:Y:S05]  /*aea0*/  BRA `(.L_x_15178) ;  /* 0x00000b4000007947 */ /* 0x000fea0003800000 */
.L_x_15173:
        /* <DEDUP_REMOVED lines=12> */
.L_x_15187:
[----:B------:R-:W-:Y:S01]  /*af70*/  PRMT R4, R19, 0x8880, RZ ;  /* 0x0000888013047816 */ /* 0x000fe200000000ff */
[----:B------:R-:W-:-:S03]  /*af80*/  CS2R R6, SRZ ;  /* 0x0000000000067805 */ /* 0x000fc6000001ff00 */
[----:B------:R-:W-:-:S06]  /*af90*/  PRMT R4, R4, 0x7710, RZ ;  /* 0x0000771004047816 */ /* 0x000fcc00000000ff */
[----:B------:R-:W0:Y:S02]  /*afa0*/  I2F.F64.S16 R4, R4 ;  /* 0x0000000400047312 */ /* 0x000e240000101c00 */
[----:B0-----:R0:W-:Y:S01]  /*afb0*/  STG.E.128 [R8.64], R4 ;  /* 0x0000000408007986 */ /* 0x0011e2000c101d24 */
[----:B------:R-:W-:Y:S05]  /*afc0*/  BRA `(.L_x_15178) ;  /* 0x00000a2000007947 */ /* 0x000fea0003800000 */
.L_x_15186:
        /* <DEDUP_REMOVED lines=21> */
.L_x_15191:
[----:B------:R-:W-:Y:S05]  /*b120*/  BSYNC B0 ;  /* 0x0000000000007941 */ /* 0x000fea0003800000 */
.L_x_15190:
[----:B------:R-:W-:-:S05]  /*b130*/  LOP3.LUT R5, R0, R5, RZ, 0xfc, !PT ;  /* 0x0000000500057212 */ /* 0x000fca00078efcff */
[----:B------:R0:W-:Y:S01]  /*b140*/  STG.E.U8 [R8.64], R5 ;  /* 0x0000000508007986 */ /* 0x0001e2000c101124 */
[----:B------:R-:W-:Y:S05]  /*b150*/  BRA `(.L_x_15178) ;  /* 0x0000089000007947 */ /* 0x000fea0003800000 */
.L_x_15189:
        /* <DEDUP_REMOVED lines=13> */
.L_x_15193:
[----:B------:R-:W-:Y:S01]  /*b230*/  IMAD.MOV.U32 R0, RZ, RZ, 0x7f ;  /* 0x0000007fff007424 */ /* 0x000fe200078e00ff */
[----:B------:R-:W-:-:S04]  /*b240*/  ISETP.GT.U32.AND P0, PT, R3, 0x7f800000, PT ;  /* 0x7f8000000300780c */ /* 0x000fc80003f04070 */
[----:B------:R-:W-:-:S04]  /*b250*/  SEL R0, R0, 0x7c, P0 ;  /* 0x0000007c00007807 */ /* 0x000fc80000000000 */
.L_x_15194:
[----:B------:R-:W-:Y:S05]  /*b260*/  BSYNC B0 ;  /* 0x0000000000007941 */ /* 0x000fea0003800000 */
.L_x_15192:
[----:B------:R-:W-:-:S04]  /*b270*/  LOP3.LUT R3, R19, 0x80000000, RZ, 0xc0, !PT ;  /* 0x8000000013037812 */ /* 0x000fc800078ec0ff */
[----:B------:R-:W-:-:S04]  /*b280*/  SHF.R.U32.HI R3, RZ, 0x18, R3 ;  /* 0x00000018ff037819 */ /* 0x000fc80000011603 */
[----:B------:R-:W-:-:S05]  /*b290*/  LOP3.LUT R3, R0, R3, RZ, 0xfc, !PT ;  /* 0x0000000300037212 */ /* 0x000fca00078efcff */
[----:B------:R0:W-:Y:S01]  /*b2a0*/  STG.E.U8 [R8.64], R3 ;  /* 0x0000000308007986 */ /* 0x0001e2000c101124 */
[----:B------:R-:W-:Y:S05]  /*b2b0*/  BRA `(.L_x_15178) ;  /* 0x0000073000007947 */ /* 0x000fea0003800000 */
.L_x_15188:
[----:B------:R-:W0:Y:S02]  /*b2c0*/  I2F.S8 R0, R19 ;  /* 0x0000001300007306 */ /* 0x000e240000001400 */
[----:B0-----:R-:W-:-:S05]  /*b2d0*/  F2FP.BF16.PACK_AB R0, RZ, R0 ;  /* 0x00000000ff00723e */ /* 0x001fca00000010ff */
[----:B------:R0:W-:Y:S01]  /*b2e0*/  STG.E.U16 [R8.64], R0 ;  /* 0x0000000008007986 */ /* 0x0001e2000c101524 */
[----:B------:R-:W-:Y:S05]  /*b2f0*/  BRA `(.L_x_15178) ;  /* 0x000006f000007947 */ /* 0x000fea0003800000 */
.L_x_15185:
        /* <DEDUP_REMOVED lines=12> */
.L_x_15197:
        /* <DEDUP_REMOVED lines=17> */
.L_x_15200:
[----:B------:R-:W-:-:S04]  /*b4d0*/  LOP3.LUT R3, R19, 0x80000000, RZ, 0xc0, !PT ;  /* 0x8000000013037812 */ /* 0x000fc800078ec0ff */
[----:B------:R-:W-:-:S04]  /*b4e0*/  SHF.R.U32.HI R3, RZ, 0x18, R3 ;  /* 0x00000018ff037819 */ /* 0x000fc80000011603 */
[----:B------:R-:W-:-:S04]  /*b4f0*/  LOP3.LUT R0, R0, R3, RZ, 0xfc, !PT ;  /* 0x0000000300007212 */ /* 0x000fc800078efcff */
[----:B------:R-:W-:Y:S02]  /*b500*/  PRMT R4, R0, 0x7610, R4 ;  /* 0x0000761000047816 */ /* 0x000fe40000000004 */
.L_x_15199:
[----:B------:R-:W-:Y:S05]  /*b510*/  BSYNC B0 ;  /* 0x0000000000007941 */ /* 0x000fea0003800000 */
.L_x_15198:
[----:B------:R0:W-:Y:S01]  /*b520*/  STG.E.U8 [R8.64], R4 ;  /* 0x0000000408007986 */ /* 0x0001e2000c101124 */
[----:B------:R-:W-:Y:S05]  /*b530*/  BRA `(.L_x_15178) ;  /* 0x000004b000007947 */ /* 0x000fea0003800000 */
.L_x_15196:
        /* <DEDUP_REMOVED lines=17> */
.L_x_15203:
[----:B------:R-:W-:-:S04]  /*b650*/  LOP3.LUT R3, R19, 0x80000000, RZ, 0xc0, !PT ;  /* 0x8000000013037812 */ /* 0x000fc800078ec0ff */
[----:B------:R-:W-:-:S04]  /*b660*/  SHF.R.U32.HI R3, RZ, 0x18, R3 ;  /* 0x00000018ff037819 */ /* 0x000fc80000011603 */
[----:B------:R-:W-:-:S04]  /*b670*/  LOP3.LUT R0, R0, R3, RZ, 0xfc, !PT ;  /* 0x0000000300007212 */ /* 0x000fc800078efcff */
[----:B------:R-:W-:Y:S02]  /*b680*/  PRMT R4, R0, 0x7610, R4 ;  /* 0x0000761000047816 */ /* 0x000fe40000000004 */
.L_x_15202:
[----:B------:R-:W-:Y:S05]  /*b690*/  BSYNC B0 ;  /* 0x0000000000007941 */ /* 0x000fea0003800000 */
.L_x_15201:
[----:B------:R0:W-:Y:S01]  /*b6a0*/  STG.E.U8 [R8.64], R4 ;  /* 0x0000000408007986 */ /* 0x0001e2000c101124 */
[----:B------:R-:W-:Y:S05]  /*b6b0*/  BRA `(.L_x_15178) ;  /* 0x0000033000007947 */ /* 0x000fea0003800000 */
.L_x_15195:
        /* <DEDUP_REMOVED lines=22> */
.L_x_15177:
        /* <DEDUP_REMOVED lines=20> */
.L_x_15205:
[----:B------:R-:W-:-:S04]  /*b960*/  LOP3.LUT R19, R19, 0xffff, RZ, 0xc0, !PT ;  /* 0x0000ffff13137812 */ /* 0x000fc800078ec0ff */
[----:B------:R-:W-:-:S05]  /*b970*/  PRMT R19, R19, 0x8880, RZ ;  /* 0x0000888013137816 */ /* 0x000fca00000000ff */
[----:B------:R-:W-:-:S05]  /*b980*/  IMAD.MOV.U32 R4, RZ, RZ, R19 ;  /* 0x000000ffff047224 */ /* 0x000fca00078e0013 */
[----:B------:R-:W-:-:S05]  /*b990*/  SHF.R.S32.HI R5, RZ, 0x1f, R4 ;  /* 0x0000001fff057819 */ /* 0x000fca0000011404 */
[----:B------:R0:W-:Y:S01]  /*b9a0*/  STG.E.64 [R8.64], R4 ;  /* 0x0000000408007986 */ /* 0x0001e2000c101b24 */
[----:B------:R-:W-:Y:S05]  /*b9b0*/  BRA `(.L_x_15178) ;  /* 0x0000003000007947 */ /* 0x000fea0003800000 */
.L_x_15204:
[----:B------:R-:W-:-:S04]  /*b9c0*/  LOP3.LUT R19, R19, 0xffff, RZ, 0xc0, !PT ;  /* 0x0000ffff13137812 */ /* 0x000fc800078ec0ff */
[----:B------:R-:W-:-:S05]  /*b9d0*/  PRMT R3, R19, 0x8880, RZ ;  /* 0x0000888013037816 */ /* 0x000fca00000000ff */
[----:B------:R0:W-:Y:S02]  /*b9e0*/  STG.E [R8.64], R3 ;  /* 0x0000000308007986 */ /* 0x0001e4000c101924 */
.L_x_15178:
[----:B------:R-:W-:Y:S02]  /*b9f0*/  IADD3 R23, R23, 0x80, RZ ;  /* 0x0000008017177810 */ /* 0x000fe40007ffe0ff */
.L_x_15139:
[----:B------:R-:W-:Y:S05]  /*ba00*/  BSYNC B6 ;  /* 0x0000000000067941 */ /* 0x000fea0003800000 */
.L_x_15138:
[----:B------:R-:W-:-:S13]  /*ba10*/  ISETP.GE.AND P0, PT, R23, R16, PT ;  /* 0x000000101700720c */ /* 0x000fda0003f06270 */
[----:B------:R-:W-:Y:S05]  /*ba20*/  @P0 EXIT ;  /* 0x000000000000094d */ /* 0x000fea0003800000 */
[----:B0----5:R-:W-:Y:S01]  /*ba30*/  PRMT R0, R17, 0x9910, RZ ;  /* 0x0000991011007816 */ /* 0x021fe200000000ff */
        /* <DEDUP_REMOVED lines=16> */
.L_x_15209:
[----:B------:R-:W-:Y:S01]  /*bb40*/  STG.E.U8 [R2.64], R18 ;  /* 0x0000001202007986 */ /* 0x000fe2000c101124 */
[----:B------:R-:W-:Y:S05]  /*bb50*/  EXIT ;  /* 0x000000000000794d */ /* 0x000fea0003800000 */
.L_x_15208:
        /* <DEDUP_REMOVED lines=10> */
[----:B------:R-:W-:Y:S01]  /*bc00*/  STG.E.64 [R2.64], R4 ;  /* 0x0000000402007986 */ /* 0x000fe2000c101b24 */
[----:B------:R-:W-:Y:S05]  /*bc10*/  EXIT ;  /* 0x000000000000794d */ /* 0x000fea0003800000 */
.L_x_15212:
[----:B------:R-:W-:-:S04]  /*bc20*/  LOP3.LUT R18, R18, 0xffff, RZ, 0xc0, !PT ;  /* 0x0000ffff12127812 */ /* 0x000fc800078ec0ff */
[----:B------:R-:W-:-:S05]  /*bc30*/  PRMT R5, R18, 0x8880, RZ ;  /* 0x0000888012057816 */ /* 0x000fca00000000ff */
[----:B------:R-:W-:Y:S01]  /*bc40*/  STG.E [R2.64], R5 ;  /* 0x0000000502007986 */ /* 0x000fe2000c101924 */
[----:B------:R-:W-:Y:S05]  /*bc50*/  EXIT ;  /* 0x000000000000794d */ /* 0x000fea0003800000 */
.L_x_15211:
[----:B------:R-:W-:-:S04]  /*bc60*/  PRMT R5, R18, 0x8880, RZ ;  /* 0x0000888012057816 */ /* 0x000fc800000000ff */
[----:B------:R-:W-:-:S05]  /*bc70*/  PRMT R5, R5, 0x7710, RZ ;  /* 0x0000771005057816 */ /* 0x000fca00000000ff */
[----:B------:R-:W-:Y:S01]  /*bc80*/  STG.E.U16 [R2.64], R5 ;  /* 0x0000000502007986 */ /* 0x000fe2000c101524 */
[----:B------:R-:W-:Y:S05]  /*bc90*/  EXIT ;  /* 0x000000000000794d */ /* 0x000fea0003800000 */
.L_x_15207:
[----:B------:R-:W-:-:S13]  /*bca0*/  ISETP.GT.AND P0, PT, R0, 0x6, PT ;  /* 0x000000060000780c */ /* 0x000fda0003f04270 */
[----:B------:R-:W-:Y:S05]  /*bcb0*/  @P0 BRA `(.L_x_15213) ;  /* 0x000000b000000947 */ /* 0x000fea0003800000 */
[----:B------:R-:W-:-:S13]  /*bcc0*/  ISETP.NE.AND P0, PT, R0, 0x5, PT ;  /* 0x000000050000780c */ /* 0x000fda0003f05270 */
[----:B------:R-:W-:Y:S05]  /*bcd0*/  @!P0 BRA `(.L_x_15214) ;  /* 0x0000005000008947 */ /* 0x000fea0003800000 */
[----:B------:R-:W-:-:S13]  /*bce0*/  ISETP.NE.AND P0, PT, R0, 0x6, PT ;  /* 0x000000060000780c */ /* 0x000fda0003f05270 */
[----:B------:R-:W-:Y:S05]  /*bcf0*/  @P0 BRA `(.L_x_15210) ;  /* 0x00000b2000000947 */ /* 0x000fea0003800000 */
[----:B------:R-:W0:Y:S02]  /*bd00*/  I2F.S8 R5, R18 ;  /* 0x0000001200057306 */ /* 0x000e240000001400 */
[----:B0-----:R-:W-:Y:S01]  /*bd10*/  STG.E [R2.64], R5 ;  /* 0x0000000502007986 */ /* 0x001fe2000c101924 */
[----:B------:R-:W-:Y:S05]  /*bd20*/  EXIT ;  /* 0x000000000000794d */ /* 0x000fea0003800000 */
.L_x_15214:
[----:B------:R-:W0:Y:S02]  /*bd30*/  I2F.S8 R0, R18 ;  /* 0x0000001200007306 */ /* 0x000e240000001400 */
[----:B0-----:R-:W-:-:S05]  /*bd40*/  F2FP.PACK_AB R0, RZ, R0 ;  /* 0x00000000ff00723e */ /* 0x001fca00000000ff */
[----:B------:R-:W-:Y:S01]  /*bd50*/  STG.E.U16 [R2.64], R0 ;  /* 0x0000000002007986 */ /* 0x000fe2000c101524 */
[----:B------:R-:W-:Y:S05]  /*bd60*/  EXIT ;  /* 0x000000000000794d */ /* 0x000fea0003800000 */
.L_x_15213:
        /* <DEDUP_REMOVED lines=8> */
[----:B0-----:R-:W-:Y:S01]  /*bdf0*/  STG.E.64 [R2.64], R18 ;  /* 0x0000001202007986 */ /* 0x001fe2000c101b24 */
[----:B------:R-:W-:Y:S05]  /*be00*/  EXIT ;  /* 0x000000000000794d */ /* 0x000fea0003800000 */
.L_x_15216:
[----:B------:R-:W0:Y:S02]  /*be10*/  I2F.S8 R18, R18 ;  /* 0x0000001200127306 */ /* 0x000e240000001400 */
[----:B0-----:R-:W-:-:S04]  /*be20*/  F2FP.PACK_AB R5, RZ, R18 ;  /* 0x00000012ff05723e */ /* 0x001fc800000000ff */
[----:B------:R-:W-:-:S05]  /*be30*/  PRMT R5, R5, 0x5410, RZ ;  /* 0x0000541005057816 */ /* 0x000fca00000000ff */
[----:B------:R-:W-:Y:S01]  /*be40*/  STG.E [R2.64], R5 ;  /* 0x0000000502007986 */ /* 0x000fe2000c101924 */
[----:B------:R-:W-:Y:S05]  /*be50*/  EXIT ;  /* 0x000000000000794d */ /* 0x000fea0003800000 */
.L_x_15215:
[----:B------:R-:W-:-:S04]  /*be60*/  PRMT R4, R18, 0x8880, RZ ;  /* 0x0000888012047816 */ /* 0x000fc800000000ff */
[----:B------:R-:W-:-:S06]  /*be70*/  PRMT R4, R4, 0x7710, RZ ;  /* 0x0000771004047816 */ /* 0x000fcc00000000ff */
[----:B------:R-:W0:Y:S02]  /*be80*/  I2F.F64.S16 R4, R4 ;  /* 0x0000000400047312 */ /* 0x000e240000101c00 */
[----:B0-----:R-:W-:Y:S01]  /*be90*/  STG.E.64 [R2.64], R4 ;  /* 0x0000000402007986 */ /* 0x001fe2000c101b24 */
[----:B------:R-:W-:Y:S05]  /*bea0*/  EXIT ;  /* 0x000000000000794d */ /* 0x000fea0003800000 */
.L_x_15206:
        /* <DEDUP_REMOVED lines=10> */
[----:B------:R-:W-:Y:S01]  /*bf50*/  STG.E.U8 [R2.64], R5 ;  /* 0x0000000502007986 */ /* 0x000fe2000c101124 */
[----:B------:R-:W-:Y:S05]  /*bf60*/  EXIT ;  /* 0x000000000000794d */ /* 0x000fea0003800000 */
.L_x_15219:
[----:B------:R-:W-:Y:S01]  /*bf70*/  PRMT R4, R18, 0x8880, RZ ;  /* 0x0000888012047816 */ /* 0x000fe200000000ff */
[----:B------:R-:W-:-:S03]  /*bf80*/  CS2R R6, SRZ ;  /* 0x0000000000067805 */ /* 0x000fc6000001ff00 */
[----:B------:R-:W-:-:S06]  /*bf90*/  PRMT R4, R4, 0x7710, RZ ;  /* 0x0000771004047816 */ /* 0x000fcc00000000ff */
[----:B------:R-:W0:Y:S02]  /*bfa0*/  I2F.F64.S16 R4, R4 ;  /* 0x0000000400047312 */ /* 0x000e240000101c00 */
[----:B0-----:R-:W-:Y:S01]  /*bfb0*/  STG.E.128 [R2.64], R4 ;  /* 0x0000000402007986 */ /* 0x001fe2000c101d24 */
[----:B------:R-:W-:Y:S05]  /*bfc0*/  EXIT ;  /* 0x000000000000794d */ /* 0x000fea0003800000 */
.L_x_15218:
        /* <DEDUP_REMOVED lines=21> */
.L_x_15223:
[----:B------:R-:W-:Y:S05]  /*c120*/  BSYNC B0 ;  /* 0x0000000000007941 */ /* 0x000fea0003800000 */
.L_x_15222:
[----:B------:R-:W-:-:S05]  /*c130*/  LOP3.LUT R5, R0, R5, RZ, 0xfc, !PT ;  /* 0x0000000500057212 */ /* 0x000fca00078efcff */
[----:B------:R-:W-:Y:S01]  /*c140*/  STG.E.U8 [R2.64], R5 ;  /* 0x0000000502007986 */ /* 0x000fe2000c101124 */
[----:B------:R-:W-:Y:S05]  /*c150*/  EXIT ;  /* 0x000000000000794d */ /* 0x000fea0003800000 */
.L_x_15221:
        /* <DEDUP_REMOVED lines=13> */
.L_x_15225:
[----:B------:R-:W-:Y:S01]  /*c230*/  IMAD.MOV.U32 R0, RZ, RZ, 0x7f ;  /* 0x0000007fff007424 */ /* 0x000fe200078e00ff */
[----:B------:R-:W-:-:S04]  /*c240*/  ISETP.GT.U32.AND P0, PT, R4, 0x7f800000, PT ;  /* 0x7f8000000400780c */ /* 0x000fc80003f04070 */
[----:B------:R-:W-:-:S04]  /*c250*/  SEL R0, R0, 0x7c, P0 ;  /* 0x0000007c00007807 */ /* 0x000fc80000000000 */
.L_x_15226:
[----:B------:R-:W-:Y:S05]  /*c260*/  BSYNC B0 ;  /* 0x0000000000007941 */ /* 0x000fea0003800000 */
.L_x_15224:
[----:B------:R-:W-:-:S04]  /*c270*/  LOP3.LUT R4, R5, 0x80000000, RZ, 0xc0, !PT ;  /* 0x8000000005047812 */ /* 0x000fc800078ec0ff */
[----:B------:R-:W-:-:S04]  /*c280*/  SHF.R.U32.HI R5, RZ, 0x18, R4 ;  /* 0x00000018ff057819 */ /* 0x000fc80000011604 */
[----:B------:R-:W-:-:S05]  /*c290*/  LOP3.LUT R5, R0, R5, RZ, 0xfc, !PT ;  /* 0x0000000500057212 */ /* 0x000fca00078efcff */
[----:B------:R-:W-:Y:S01]  /*c2a0*/  STG.E.U8 [R2.64], R5 ;  /* 0x0000000502007986 */ /* 0x000fe2000c101124 */
[----:B------:R-:W-:Y:S05]  /*c2b0*/  EXIT ;  /* 0x000000000000794d */ /* 0x000fea0003800000 */
.L_x_15220:
[----:B------:R-:W0:Y:S02]  /*c2c0*/  I2F.S8 R0, R18 ;  /* 0x0000001200007306 */ /* 0x000e240000001400 */
[----:B0-----:R-:W-:-:S05]  /*c2d0*/  F2FP.BF16.PACK_AB R0, RZ, R0 ;  /* 0x00000000ff00723e */ /* 0x001fca00000010ff */
[----:B------:R-:W-:Y:S01]  /*c2e0*/  STG.E.U16 [R2.64], R0 ;  /* 0x0000000002007986 */ /* 0x000fe2000c101524 */
[----:B------:R-:W-:Y:S05]  /*c2f0*/  EXIT ;  /* 0x000000000000794d */ /* 0x000fea0003800000 */
.L_x_15217:
        /* <DEDUP_REMOVED lines=10> */
[----:B------:R-:W-:Y:S01]  /*c3a0*/  STG.E.U16 [R2.64], R5 ;  /* 0x0000000502007986 */ /* 0x000fe2000c101524 */
[----:B------:R-:W-:Y:S05]  /*c3b0*/  EXIT ;  /* 0x000000000000794d */ /* 0x000fea0003800000 */
.L_x_15229:
        /* <DEDUP_REMOVED lines=17> */
.L_x_15232:
[----:B------:R-:W-:-:S04]  /*c4d0*/  LOP3.LUT R0, R7, 0x80000000, RZ, 0xc0, !PT ;  /* 0x8000000007007812 */ /* 0x000fc800078ec0ff */
[----:B------:R-:W-:-:S04]  /*c4e0*/  SHF.R.U32.HI R5, RZ, 0x18, R0 ;  /* 0x00000018ff057819 */ /* 0x000fc80000011600 */
[----:B------:R-:W-:-:S04]  /*c4f0*/  LOP3.LUT R4, R4, R5, RZ, 0xfc, !PT ;  /* 0x0000000504047212 */ /* 0x000fc800078efcff */
[----:B------:R-:W-:Y:S02]  /*c500*/  PRMT R0, R4, 0x7610, R0 ;  /* 0x0000761004007816 */ /* 0x000fe40000000000 */
.L_x_15231:
[----:B------:R-:W-:Y:S05]  /*c510*/  BSYNC B0 ;  /* 0x0000000000007941 */ /* 0x000fea0003800000 */
.L_x_15230:
[----:B------:R-:W-:Y:S01]  /*c520*/  STG.E.U8 [R2.64], R0 ;  /* 0x0000000002007986 */ /* 0x000fe2000c101124 */
[----:B------:R-:W-:Y:S05]  /*c530*/  EXIT ;  /* 0x000000000000794d */ /* 0x000fea0003800000 */
.L_x_15228:
        /* <DEDUP_REMOVED lines=17> */
.L_x_15235:
[----:B------:R-:W-:-:S04]  /*c650*/  LOP3.LUT R0, R7, 0x80000000, RZ, 0xc0, !PT ;  /* 0x8000000007007812 */ /* 0x000fc800078ec0ff */
[----:B------:R-:W-:-:S04]  /*c660*/  SHF.R.U32.HI R5, RZ, 0x18, R0 ;  /* 0x00000018ff057819 */ /* 0x000fc80000011600 */
[----:B------:R-:W-:-:S04]  /*c670*/  LOP3.LUT R4, R4, R5, RZ, 0xfc, !PT ;  /* 0x0000000504047212 */ /* 0x000fc800078efcff */
[----:B------:R-:W-:Y:S02]  /*c680*/  PRMT R0, R4, 0x7610, R0 ;  /* 0x0000761004007816 */ /* 0x000fe40000000000 */
.L_x_15234:
[----:B------:R-:W-:Y:S05]  /*c690*/  BSYNC B0 ;  /* 0x0000000000007941 */ /* 0x000fea0003800000 */
.L_x_15233:
[----:B------:R-:W-:Y:S01]  /*c6a0*/  STG.E.U8 [R2.64], R0 ;  /* 0x0000000002007986 */ /* 0x000fe2000c101124 */
[----:B------:R-:W-:Y:S05]  /*c6b0*/  EXIT ;  /* 0x000000000000794d */ /* 0x000fea0003800000 */
.L_x_15227:
        /* <DEDUP_REMOVED lines=22> */
.L_x_15210:
        /* <DEDUP_REMOVED lines=20> */
.L_x_15237:
[----:B------:R-:W-:-:S04]  /*c960*/  LOP3.LUT R18, R18, 0xffff, RZ, 0xc0, !PT ;  /* 0x0000ffff12127812 */ /* 0x000fc800078ec0ff */
[----:B------:R-:W-:-:S05]  /*c970*/  PRMT R18, R18, 0x8880, RZ ;  /* 0x0000888012127816 */ /* 0x000fca00000000ff */
[----:B------:R-:W-:-:S05]  /*c980*/  IMAD.MOV.U32 R4, RZ, RZ, R18 ;  /* 0x000000ffff047224 */ /* 0x000fca00078e0012 */
[----:B------:R-:W-:-:S05]  /*c990*/  SHF.R.S32.HI R5, RZ, 0x1f, R4 ;  /* 0x0000001fff057819 */ /* 0x000fca0000011404 */
[----:B------:R-:W-:Y:S01]  /*c9a0*/  STG.E.64 [R2.64], R4 ;  /* 0x0000000402007986 */ /* 0x000fe2000c101b24 */
[----:B------:R-:W-:Y:S05]  /*c9b0*/  EXIT ;  /* 0x000000000000794d */ /* 0x000fea0003800000 */
.L_x_15236:
[----:B------:R-:W-:-:S04]  /*c9c0*/  LOP3.LUT R18, R18, 0xffff, RZ, 0xc0, !PT ;  /* 0x0000ffff12127812 */ /* 0x000fc800078ec0ff */
[----:B------:R-:W-:-:S05]  /*c9d0*/  PRMT R5, R18, 0x8880, RZ ;  /* 0x0000888012057816 */ /* 0x000fca00000000ff */
[----:B------:R-:W-:Y:S01]  /*c9e0*/  STG.E [R2.64], R5 ;  /* 0x0000000502007986 */ /* 0x000fe2000c101924 */
[----:B------:R-:W-:Y:S05]  /*c9f0*/  EXIT ;  /* 0x000000000000794d */ /* 0x000fea0003800000 */
.L_x_15238:
        /* <DEDUP_REMOVED lines=16> */
.L_x_41949:


//--------------------- .text._ZN2at6native18elementwise_kernelILi128ELi4EZNS0_22gpu_kernel_impl_nocastINS0_13BinaryFunctorIN3c108BFloat16ES5_bZZZNS0_22logical_or_kernel_cudaERNS_14TensorIteratorEENKUlvE0_clEvENKUlvE8_clEvEUlS5_S5_E_EEEEvRNS_18TensorIteratorBaseERKT_EUliE_EEviT1_ --------------------------
	.section	.text._ZN2at6native18elementwise_kernelILi128ELi4EZNS0_22gpu_kernel_impl_nocastINS0_13BinaryFunctorIN3c108BFloat16ES5_bZZZNS0_22logical_or_kernel_cudaERNS_14TensorIteratorEENKUlvE0_clEvENKUlvE8_clEvEUlS5_S5_E_EEEEvRNS_18TensorIteratorBaseERKT_EUliE_EEviT1_,"ax",@progbits
	.sectioninfo	@"SHI_REGISTERS=12"
	.align	128
        .global         _ZN2at6native18elementwise_kernelILi128ELi4EZNS0_22gpu_kernel_impl_nocastINS0_13BinaryFunctorIN3c108BFloat16ES5_bZZZNS0_22logical_or_kernel_cudaERNS_14TensorIteratorEENKUlvE0_clEvENKUlvE8_clEvEUlS5_S5_E_EEEEvRNS_18TensorIteratorBaseERKT_EUliE_EEviT1_
        .type           _ZN2at6native18elementwise_kernelILi128ELi4EZNS0_22gpu_kernel_impl_nocastINS0_13BinaryFunctorIN3c108BFloat16ES5_bZZZNS0_22logical_or_kernel_cudaERNS_14TensorIteratorEENKUlvE0_clEvENKUlvE8_clEvEUlS5_S5_E_EEEEvRNS_18TensorIteratorBaseERKT_EUliE_EEviT1_,@function
        .size           _ZN2at6native18elementwise_kernelILi128ELi4EZNS0_22gpu_kernel_impl_nocastINS0_13BinaryFunctorIN3c108BFloat16ES5_bZZZNS0_22logical_or_kernel_cudaERNS_14TensorIteratorEENKUlvE0_clEvENKUlvE8_clEvEUlS5_S5_E_EEEEvRNS_18TensorIteratorBaseERKT_EUliE_EEviT1_,(.L_x_41950 - _ZN2at6native18elementwise_kernelILi128ELi4EZNS0_22gpu_kernel_impl_nocastINS0_13BinaryFunctorIN3c108BFloat16ES5_bZZZNS0_22logical_or_kernel_cudaERNS_14TensorIteratorEENKUlvE0_clEvENKUlvE8_clEvEUlS5_S5_E_EEEEvRNS_18TensorIteratorBaseERKT_EUliE_EEviT1_)
        .other          _ZN2at6native18elementwise_kernelILi128ELi4EZNS0_22gpu_kernel_impl_nocastINS0_13BinaryFunctorIN3c108BFloat16ES5_bZZZNS0_22logical_or_kernel_cudaERNS_14TensorIteratorEENKUlvE0_clEvENKUlvE8_clEvEUlS5_S5_E_EEEEvRNS_18TensorIteratorBaseERKT_EUliE_EEviT1_,@"STO_CUDA_ENTRY STV_DEFAULT"
_ZN2at6native18elementwise_kernelILi128ELi4EZNS0_22gpu_kernel_impl_nocastINS0_13BinaryFunctorIN3c108BFloat16ES5_bZZZNS0_22logical_or_kernel_cudaERNS_14TensorIteratorEENKUlvE0_clEvENKUlvE8_clEvEUlS5_S5_E_EEEEvRNS_18TensorIteratorBaseERKT_EUliE_EEviT1_:
.text._ZN2at6native18elementwise_kernelILi128ELi4EZNS0_22gpu_kernel_impl_nocastINS0_13BinaryFunctorIN3c108BFloat16ES5_bZZZNS0_22logical_or_kernel_cudaERNS_14TensorIteratorEENKUlvE0_clEvENKUlvE8_clEvEUlS5_S5_E_EEEEvRNS_18TensorIteratorBaseERKT_EUliE_EEviT1_:
        /* <DEDUP_REMOVED lines=261> */
.L_x_15241:
[----:B------:R-:W-:-:S04]  /*1050*/  IADD3 R4, P0, R4, c[0x0][0x3d0], RZ ;  /* 0x0000f40004047a10 */ /* 0x000fc80007f1e0ff */
[----:B------:R-:W-:-:S05]  /*1060*/  IADD3.X R5, RZ, c[0x0][0x3d4], RZ, P0, !PT ;  /* 0x0000f500ff057a10 */ /* 0x000fca00007fe4ff */
[----:B------:R-:W2:Y:S01]  /*1070*/  LDG.E.U16 R4, [R4.64] ;  /* 0x0000000404047981 */ /* 0x000ea2000c1e1500 */
[----:B------:R-:W-:-:S04]  /*1080*/  IADD3 R6, P0, R3, c[0x0][0x3d8], RZ ;  /* 0x0000f60003067a10 */ /* 0x000fc80007f1e0ff */
[----:B------:R-:W-:-:S05]  /*1090*/  IADD3.X R7, RZ, c[0x0][0x3dc], RZ, P0, !PT ;  /* 0x0000f700ff077a10 */ /* 0x000fca00007fe4ff */
[----:B------:R-:W3:Y:S01]  /*10a0*/  LDG.E.U16 R3, [R6.64] ;  /* 0x0000000406037981 */ /* 0x000ee2000c1e1500 */
[----:B------:R-:W-:Y:S02]  /*10b0*/  IADD3 R2, P2, R2, c[0x0][0x3c8], RZ ;  /* 0x0000f20002027a10 */ /* 0x000fe40007f5e0ff */
[----:B------:R-:W-:Y:S02]  /*10c0*/  MOV R9, 0x1 ;  /* 0x0000000100097802 */ /* 0x000fe40000000f00 */
[----:B------:R-:W-:Y:S02]  /*10d0*/  IADD3 R0, R0, 0x80, RZ ;  /* 0x0000008000007810 */ /* 0x000fe40007ffe0ff */
[----:B--2---:R-:W-:-:S04]  /*10e0*/  PRMT R4, RZ, 0x5410, R4 ;  /* 0x00005410ff047816 */ /* 0x004fc80000000004 */
[----:B------:R-:W-:-:S13]  /*10f0*/  FSETP.NEU.FTZ.AND P0, PT, R4, RZ, PT ;  /* 0x000000ff0400720b */ /* 0x000fda0003f1d000 */
[----:B---3--:R-:W-:-:S04]  /*1100*/  @!P0 PRMT R3, RZ, 0x5410, R3 ;  /* 0x00005410ff038816 */ /* 0x008fc80000000003 */
[----:B------:R-:W-:Y:S02]  /*1110*/  @!P0 FSETP.NEU.FTZ.AND P1, PT, R3, RZ, PT ;  /* 0x000000ff0300820b */ /* 0x000fe40003f3d000 */
[----:B------:R-:W-:Y:S02]  /*1120*/  IADD3.X R3, RZ, c[0x0][0x3cc], RZ, P2, !PT ;  /* 0x0000f300ff037a10 */ /* 0x000fe400017fe4ff */
[----:B------:R-:W-:-:S05]  /*1130*/  @!P0 SEL R9, RZ, 0x1, !P1 ;  /* 0x00000001ff098807 */ /* 0x000fca0004800000 */
[----:B------:R0:W-:Y:S04]  /*1140*/  STG.E.U8 [R2.64], R9 ;  /* 0x0000000902007986 */ /* 0x0001e8000c101104 */
.L_x_15240:
[----:B------:R-:W-:Y:S05]  /*1150*/  BSYNC B0 ;  /* 0x0000000000007941 */ /* 0x000fea0003800000 */
.L_x_15239:
        /* <DEDUP_REMOVED lines=256> */
.L_x_15244:
        /* <DEDUP_REMOVED lines=14> */
[----:B------:R-:W-:Y:S02]  /*2240*/  @!P0 SEL R9, RZ, 0x1, !P1 ;  /* 0x00000001ff098807 */ /* 0x000fe40004800000 */
        /* <DEDUP_REMOVED lines=256> */
.L_x_15245:
        /* <DEDUP_REMOVED lines=16> */
.L_x_15243:
[----:B------:R-:W-:Y:S05]  /*3350*/  BSYNC B0 ;  /* 0x0000000000007941 */ /* 0x000fea0003800000 */
.L_x_15242:
        /* <DEDUP_REMOVED lines=255> */
.L_x_15246:
        /* <DEDUP_REMOVED lines=8> */
[----:B------:R-:W-:Y:S02]  /*43d0*/  IADD3.X R3, RZ, c[0x0][0x3cc], RZ, P2, !PT ;  /* 0x0000f300ff037a10 */ /* 0x000fe400017fe4ff */
[----:B--2---:R-:W-:-:S04]  /*43e0*/  PRMT R4, RZ, 0x5410, R4 ;  /* 0x00005410ff047816 */ /* 0x004fc80000000004 */
[----:B------:R-:W-:-:S13]  /*43f0*/  FSETP.NEU.FTZ.AND P0, PT, R4, RZ, PT ;  /* 0x000000ff0400720b */ /* 0x000fda0003f1d000 */
[----:B---3--:R-:W-:-:S04]  /*4400*/  @!P0 PRMT R0, RZ, 0x5410, R0 ;  /* 0x00005410ff008816 */ /* 0x008fc80000000000 */
[----:B------:R-:W-:-:S04]  /*4410*/  @!P0 FSETP.NEU.FTZ.AND P1, PT, R0, RZ, PT ;  /* 0x000000ff0000820b */ /* 0x000fc80003f3d000 */
[----:B------:R-:W-:-:S05]  /*4420*/  @!P0 SEL R9, RZ, 0x1, !P1 ;  /* 0x00000001ff098807 */ /* 0x000fca0004800000 */
[----:B------:R-:W-:Y:S01]  /*4430*/  STG.E.U8 [R2.64], R9 ;  /* 0x0000000902007986 */ /* 0x000fe2000c101104 */
[----:B------:R-:W-:Y:S05]  /*4440*/  EXIT ;  /* 0x000000000000794d */ /* 0x000fea0003800000 */
.L_x_15247:
        /* <DEDUP_REMOVED lines=11> */
.L_x_41950:


//--------------------- .text._ZN2at6native27unrolled_elementwise_kernelINS0_13BinaryFunctorIN3c108BFloat16ES4_bZZZNS0_22logical_or_kernel_cudaERNS_14TensorIteratorEENKUlvE0_clEvENKUlvE8_clEvEUlS4_S4_E_EESt5arrayIPcLm3EELi4E23TrivialOffsetCalculatorILi2EjESE_ILi1EjENS0_6memory15LoadWithoutCastENSH_16StoreWithoutCastEEEviT_T0_T2_T3_T4_T5_ --------------------------
	.section	.text._ZN2at6native27unrolled_elementwise_kernelINS0_13BinaryFunctorIN3c108BFloat16ES4_bZZZNS0_22logical_or_kernel_cudaERNS_14TensorIteratorEENKUlvE0_clEvENKUlvE8_clEvEUlS4_S4_E_EESt5arrayIPcLm3EELi4E23TrivialOffsetCalculatorILi2EjESE_ILi1EjENS0_6memory15LoadWithoutCastENSH_16StoreWithoutCastEEEviT_T0_T2_T3_T4_T5_,"ax",@progbits
	.sectioninfo	@"SHI_REGISTERS=30"
	.align	128
        .global         _ZN2at6native27unrolled_elementwise_kernelINS0_13BinaryFunctorIN3c108BFloat16ES4_bZZZNS0_22logical_or_kernel_cudaERNS_14TensorIteratorEENKUlvE0_clEvENKUlvE8_clEvEUlS4_S4_E_EESt5arrayIPcLm3EELi4E23TrivialOffsetCalculatorILi2EjESE_ILi1EjENS0_6memory15LoadWithoutCastENSH_16StoreWithoutCastEEEviT_T0_T2_T3_T4_T5_
        .type           _ZN2at6native27unrolled_elementwise_kernelINS0_13BinaryFunctorIN3c108BFloat16ES4_bZZZNS0_22logical_or_kernel_cudaERNS_14TensorIteratorEENKUlvE0_clEvENKUlvE8_clEvEUlS4_S4_E_EESt5arrayIPcLm3EELi4E23TrivialOffsetCalculatorILi2EjESE_ILi1EjENS0_6memory15LoadWithoutCastENSH_16StoreWithoutCastEEEviT_T0_T2_T3_T4_T5_,@function
        .size           _ZN2at6native27unrolled_elementwise_kernelINS0_13BinaryFunctorIN3c108BFloat16ES4_bZZZNS0_22logical_or_kernel_cudaERNS_14TensorIteratorEENKUlvE0_clEvENKUlvE8_clEvEUlS4_S4_E_EESt5arrayIPcLm3EELi4E23TrivialOffsetCalculatorILi2EjESE_ILi1EjENS0_6memory15LoadWithoutCastENSH_16StoreWithoutCastEEEviT_T0_T2_T3_T4_T5_,(.L_x_41951 - _ZN2at6native27unrolled_elementwise_kernelINS0_13BinaryFunctorIN3c108BFloat16ES4_bZZZNS0_22logical_or_kernel_cudaERNS_14TensorIteratorEENKUlvE0_clEvENKUlvE8_clEvEUlS4_S4_E_EESt5arrayIPcLm3EELi4E23TrivialOffsetCalculatorILi2EjESE_ILi1EjENS0_6memory15LoadWithoutCastENSH_16StoreWithoutCastEEEviT_T0_T2_T3_T4_T5_)
        .other          _ZN2at6native27unrolled_elementwise_kernelINS0_13BinaryFunctorIN3c108BFloat16ES4_bZZZNS0_22logical_or_kernel_cudaERNS_14TensorIteratorEENKUlvE0_clEvENKUlvE8_clEvEUlS4_S4_E_EESt5arrayIPcLm3EELi4E23TrivialOffsetCalculatorILi2EjESE_ILi1EjENS0_6memory15LoadWithoutCastENSH_16StoreWithoutCastEEEviT_T0_T2_T3_T4_T5_,@"STO_CUDA_ENTRY STV_DEFAULT"
_ZN2at6native27unrolled_elementwise_kernelINS0_13BinaryFunctorIN3c108BFloat16ES4_bZZZNS0_22logical_or_kernel_cudaERNS_14TensorIteratorEENKUlvE0_clEvENKUlvE8_clEvEUlS4_S4_E_EESt5arrayIPcLm3EELi4E23TrivialOffsetCalculatorILi2EjESE_ILi1EjENS0_6memory15LoadWithoutCastENSH_16StoreWithoutCastEEEviT_T0_T2_T3_T4_T5_:
.text._ZN2at6native27unrolled_elementwise_kernelINS0_13BinaryFunctorIN3c108BFloat16ES4_bZZZNS0_22logical_or_kernel_cudaERNS_14TensorIteratorEENKUlvE0_clEvENKUlvE8_clEvEUlS4_S4_E_EESt5arrayIPcLm3EELi4E23TrivialOffsetCalculatorILi2EjESE_ILi1EjENS0_6memory15LoadWithoutCastENSH_16StoreWithoutCastEEEviT_T0_T2_T3_T4_T5_:
[----:B------:R-:W-:Y:S02]  /*0000*/  IMAD.MOV.U32 R1, RZ, RZ, c[0x0][0x28] ;  /* 0x00000a00ff017624 */ /* 0x000fe400078e00ff */
[----:B------:R-:W0:Y:S01]  /*0010*/  S2R R0, SR_CTAID.X ;  /* 0x0000000000007919 */ /* 0x000e220000002500 */
[----:B------:R-:W-:-:S03]  /*0020*/  IMAD.MOV.U32 R3, RZ, RZ, -0x200 ;  /* 0xfffffe00ff037424 */ /* 0x000fc600078e00ff */
[----:B------:R-:W1:Y:S01]  /*0030*/  S2R R19, SR_TID.X ;  /* 0x0000000000137919 */ /* 0x000e620000002100 */
[----:B------:R-:W-:Y:S01]  /*0040*/  ULDC.64 UR4, c[0x0][0x118] ;  /* 0x0000460000047ab9 */ /* 0x000fe20000000a00 */
[----:B------:R-:W-:Y:S02]  /*0050*/  PRMT R14, RZ, 0x7610, R14 ;  /* 0x00007610ff0e7816 */ /* 0x000fe4000000000e */
[----:B------:R-:W-:Y:S01]  /*0060*/  PRMT R13, RZ, 0x7610, R13 ;  /* 0x00007610ff0d7816 */ /* 0x000fe2000000000d */
[----:B0-----:R-:W-:Y:S02]  /*0070*/  IMAD R12, R0, R3, c[0x0][0x160] ;  /* 0x00005800000c7624 */ /* 0x001fe400078e0203 */
[----:B-1----:R-:W-:-:S03]  /*0080*/  IMAD.MOV.U32 R3, RZ, RZ, R19 ;  /* 0x000000ffff037224 */ /* 0x002fc600078e0013 */
[----:B------:R-:W-:Y:S02]  /*0090*/  ISETP.GE.AND P0, PT, R19, R12, PT ;  /* 0x0000000c1300720c */ /* 0x000fe40003f06270 */
[----:B------:R-:W-:Y:S02]  /*00a0*/  PRMT R24, RZ, 0x7610, R24 ;  /* 0x00007610ff187816 */ /* 0x000fe40000000018 */
[----:B------:R-:W-:-:S09]  /*00b0*/  PRMT R25, RZ, 0x7610, R25 ;  /* 0x00007610ff197816 */ /* 0x000fd20000000019 */
[----:B------:R-:W-:Y:S01]  /*00c0*/  @!P0 IMAD R22, R0, 0x200, R3 ;  /* 0x0000020000168824 */ /* 0x000fe200078e0203 */
[----:B------:R-:W-:Y:S01]  /*00d0*/  @!P0 IADD3 R3, R3, 0x80, RZ ;  /* 0x0000008003038810 */ /* 0x000fe20007ffe0ff */
[----:B------:R-:W-:-:S03]  /*00e0*/  @!P0 IMAD.MOV.U32 R23, RZ, RZ, 0x2 ;  /* 0x00000002ff178424 */ /* 0x000fc600078e00ff */
[----:B------:R-:W-:Y:S01]  /*00f0*/  ISETP.GE.AND P1, PT, R3, R12, PT ;  /* 0x0000000c0300720c */ /* 0x000fe20003f26270 */
[----:B------:R-:W-:-:S04]  /*0100*/  @!P0 IMAD.WIDE.U32 R20, R22, R23, c[0x0][0x170] ;  /* 0x00005c0016148625 */ /* 0x000fc800078e0017 */
[----:B------:R-:W-:Y:S01]  /*0110*/  @!P0 IMAD.WIDE.U32 R22, R22, R23, c[0x0][0x178] ;  /* 0x00005e0016168625 */ /* 0x000fe200078e0017 */
[----:B------:R0:W5:Y:S04]  /*0120*/  @!P0 LDG.E.U16 R24, [R20.64] ;  /* 0x0000000414188981 */ /* 0x000168000c1e1500 */
[----:B------:R0:W5:Y:S03]  /*0130*/  @!P0 LDG.E.U16 R25, [R22.64] ;  /* 0x0000000416198981 */ /* 0x000166000c1e1500 */
[----:B------:R-:W-:Y:S01]  /*0140*/  @!P1 IMAD R2, R0, 0x200, R3 ;  /* 0x0000020000029824 */ /* 0x000fe200078e0203 */
[----:B------:R-:W-:Y:S01]  /*0150*/  @!P1 IADD3 R3, R3, 0x80, RZ ;  /* 0x0000008003039810 */ /* 0x000fe20007ffe0ff */
[----:B------:R-:W-:-:S03]  /*0160*/  @!P1 IMAD.MOV.U32 R5, RZ, RZ, 0x2 ;  /* 0x00000002ff059424 */ /* 0x000fc600078e00ff */
[C---:B------:R-:W-:Y:S01]  /*0170*/  ISETP.GE.AND P3, PT, R3.reuse, R12, PT ;  /* 0x0000000c0300720c */ /* 0x040fe20003f66270 */
[----:B------:R-:W-:Y:S01]  /*0180*/  @!P1 IMAD.WIDE.U32 R8, R2, R5, c[0x0][0x170] ;  /* 0x00005c0002089625 */ /* 0x000fe200078e0005 */
[----:B------:R-:W-:Y:S02]  /*0190*/  PRMT R17, RZ, 0x7610, R17 ;  /* 0x00007610ff117816 */ /* 0x000fe40000000011 */
[----:B------:R-:W-:Y:S02]  /*01a0*/  PRMT R16, RZ, 0x7610, R16 ;  /* 0x00007610ff107816 */ /* 0x000fe40000000010 */
[----:B------:R1:W5:Y:S07]  /*01b0*/  @!P1 LDG.E.U16 R13, [R8.64] ;  /* 0x00000004080d9981 */ /* 0x00036e000c1e1500 */
[----:B------:R-:W-:Y:S01]  /*01c0*/  @!P3 IMAD R6, R0, 0x200, R3 ;  /* 0x000002000006b824 */ /* 0x000fe200078e0203 */
[----:B------:R-:W-:-:S04]  /*01d0*/  @!P3 IADD3 R3, R3, 0x80, RZ ;  /* 0x000000800303b810 */ /* 0x000fc80007ffe0ff */
[----:B------:R-:W-:Y:S01]  /*01e0*/  ISETP.GE.AND P2, PT, R3, R12, PT ;  /* 0x0000000c0300720c */ /* 0x000fe20003f46270 */
[----:B------:R-:W-:-:S12]  /*01f0*/  @!P3 IMAD.MOV.U32 R7, RZ, RZ, 0x2 ;  /* 0x00000002ff07b424 */ /* 0x000fd800078e00ff */
[----:B------:R-:W-:Y:S02]  /*0200*/  @!P2 IMAD R10, R0, 0x200, R3 ;  /* 0x00000200000aa824 */ /* 0x000fe400078e0203 */
[----:B------:R-:W-:-:S04]  /*0210*/  @!P1 IMAD.WIDE.U32 R2, R2, R5, c[0x0][0x178] ;  /* 0x00005e0002029625 */ /* 0x000fc800078e0005 */
[CC--:B------:R-:W-:Y:S01]  /*0220*/  @!P3 IMAD.WIDE.U32 R4, R6.reuse, R7.reuse, c[0x0][0x170] ;  /* 0x00005c000604b625 */ /* 0x0c0fe200078e0007 */
[----:B------:R2:W5:Y:S04]  /*0230*/  @!P1 LDG.E.U16 R14, [R2.64] ;  /* 0x00000004020e9981 */ /* 0x000568000c1e1500 */
[----:B------:R3:W5:Y:S01]  /*0240*/  @!P3 LDG.E.U16 R17, [R4.64] ;  /* 0x000000040411b981 */ /* 0x000762000c1e1500 */
[----:B------:R-:W-:-:S04]  /*0250*/  @!P3 IMAD.WIDE.U32 R6, R6, R7, c[0x0][0x178] ;  /* 0x00005e000606b625 */ /* 0x000fc800078e0007 */
[----:B------:R-:W-:Y:S01]  /*0260*/  @!P2 IMAD.MOV.U32 R11, RZ, RZ, 0x2 ;  /* 0x00000002ff0ba424 */ /* 0x000fe200078e00ff */
[----:B------:R-:W-:Y:S01]  /*0270*/  PRMT R15, RZ, 0x7610, R15 ;  /* 0x00007610ff0f7816 */ /* 0x000fe2000000000f */
[--C-:B--2---:R-:W-:Y:S01]  /*0280*/  @!P0 IMAD R2, R0, 0x200, R19.reuse ;  /* 0x0000020000028824 */ /* 0x104fe200078e0213 */
[----:B------:R-:W-:Y:S01]  /*0290*/  PRMT R18, RZ, 0x7610, R18 ;  /* 0x00007610ff127816 */ /* 0x000fe20000000012 */
[----:B---3--:R-:W-:Y:S01]  /*02a0*/  IMAD.MOV.U32 R5, RZ, RZ, R19 ;  /* 0x000000ffff057224 */ /* 0x008fe200078e0013 */
[----:B------:R2:W5:Y:S01]  /*02b0*/  @!P3 LDG.E.U16 R16, [R6.64] ;  /* 0x000000040610b981 */ /* 0x000562000c1e1500 */
[----:B-1----:R-:W-:-:S03]  /*02c0*/  @!P2 IMAD.WIDE.U32 R8, R10, R11, c[0x0][0x170] ;  /* 0x00005c000a08a625 */ /* 0x002fc600078e000b */
[C---:B------:R-:W-:Y:S01]  /*02d0*/  IADD3 R27, R5.reuse, 0x80, RZ ;  /* 0x00000080051b7810 */ /* 0x040fe20007ffe0ff */
[----:B------:R-:W-:Y:S01]  /*02e0*/  @!P2 IMAD.WIDE.U32 R10, R10, R11, c[0x0][0x178] ;  /* 0x00005e000a0aa625 */ /* 0x000fe200078e000b */
[C---:B------:R-:W-:Y:S01]  /*02f0*/  IADD3 R3, R5.reuse, 0x100, RZ ;  /* 0x0000010005037810 */ /* 0x040fe20007ffe0ff */
[----:B------:R-:W-:Y:S01]  /*0300*/  BSSY B0, `(.L_x_15248) ;  /* 0x0000013000007945 */ /* 0x000fe20003800000 */
[----:B------:R-:W-:Y:S01]  /*0310*/  @!P0 IADD3 R2, P5, R2, c[0x0][0x168], RZ ;  /* 0x00005a0002028a10 */ /* 0x000fe20007fbe0ff */
[----:B------:R0:W5:Y:S01]  /*0320*/  @!P2 LDG.E.U16 R15, [R8.64] ;  /* 0x00000004080fa981 */ /* 0x000162000c1e1500 */
[----:B--2---:R-:W-:Y:S01]  /*0330*/  IADD3 R7, R5, 0x180, RZ ;  /* 0x0000018005077810 */ /* 0x004fe20007ffe0ff */
[----:B------:R-:W-:Y:S01]  /*0340*/  @!P0 IMAD.MOV.U32 R5, RZ, RZ, R27 ;  /* 0x000000ffff058224 */ /* 0x000fe200078e001b */
[-C--:B------:R-:W-:Y:S01]  /*0350*/  ISETP.GE.AND P1, PT, R3, R12.reuse, PT ;  /* 0x0000000c0300720c */ /* 0x080fe20003f26270 */
[----:B------:R0:W5:Y:S01]  /*0360*/  @!P2 LDG.E.U16 R18, [R10.64] ;  /* 0x000000040a12a981 */ /* 0x000162000c1e1500 */
[-C--:B------:R-:W-:Y:S01]  /*0370*/  ISETP.GE.AND P4, PT, R27, R12.reuse, PT ;  /* 0x0000000c1b00720c */ /* 0x080fe20003f86270 */
[----:B------:R-:W-:Y:S01]  /*0380*/  @!P0 IMAD.X R3, RZ, RZ, c[0x0][0x16c], P5 ;  /* 0x00005b00ff038624 */ /* 0x000fe200028e06ff */
[----:B------:R-:W-:-:S02]  /*0390*/  ISETP.GE.AND P2, PT, R7, R12, PT ;  /* 0x0000000c0700720c */ /* 0x000fc40003f46270 */
[----:B------:R-:W-:Y:S01]  /*03a0*/  ISETP.GE.AND P3, PT, R5, R12, PT ;  /* 0x0000000c0500720c */ /* 0x000fe20003f66270 */
[----:B------:R-:W-:Y:S07]  /*03b0*/  @P0 BRA `(.L_x_15249) ;  /* 0x0000007000000947 */ /* 0x000fee0003800000 */
[----:B-----5:R-:W-:Y:S01]  /*03c0*/  PRMT R24, RZ, 0x5410, R24 ;  /* 0x00005410ff187816 */ /* 0x020fe20000000018 */
[----:B------:R-:W-:-:S03]  /*03d0*/  IMAD.MOV.U32 R4, RZ, RZ, 0x1 ;  /* 0x00000001ff047424 */ /* 0x000fc600078e00ff */
[----:B------:R-:W-:-:S13]  /*03e0*/  FSETP.NEU.FTZ.AND P5, PT, R24, RZ, PT ;  /* 0x000000ff1800720b */ /* 0x000fda0003fbd000 */
[----:B------:R-:W-:-:S04]  /*03f0*/  @!P5 PRMT R25, RZ, 0x5410, R25 ;  /* 0x00005410ff19d816 */ /* 0x000fc80000000019 */
[----:B------:R-:W-:-:S04]  /*0400*/  @!P5 FSETP.NEU.FTZ.AND P6, PT, R25, RZ, PT ;  /* 0x000000ff1900d20b */ /* 0x000fc80003fdd000 */
[----:B------:R-:W-:-:S04]  /*0410*/  @!P5 SEL R6, RZ, 0x1, !P6 ;  /* 0x00000001ff06d807 */ /* 0x000fc80007000000 */
[----:B------:R-:W-:Y:S02]  /*0420*/  @!P5 PRMT R4, R6, 0x7610, R4 ;  /* 0x000076100604d816 */ /* 0x000fe40000000004 */
.L_x_15249:
[----:B------:R-:W-:Y:S05]  /*0430*/  BSYNC B0 ;  /* 0x0000000000007941 */ /* 0x000fea0003800000 */
.L_x_15248:
[----:B------:R-:W-:Y:S01]  /*0440*/  BSSY B0, `(.L_x_15250) ;  /* 0x0000009000007945 */ /* 0x000fe20003800000 */
[----:B------:R-:W-:Y:S05]  /*0450*/  @P4 BRA `(.L_x_15251) ;  /* 0x0000007000004947 */ /* 0x000fea0003800000 */
[----:B-----5:R-:W-:Y:S01]  /*0460*/  PRMT R13, RZ, 0x5410, R13 ;  /* 0x00005410ff0d7816 */ /* 0x020fe2000000000d */
[----:B0-----:R-:W-:-:S03]  /*0470*/  IMAD.MOV.U32 R8, RZ, RZ, 0x1 ;  /* 0x00000001ff087424 */ /* 0x001fc600078e00ff */
[----:B------:R-:W-:-:S13]  /*0480*/  FSETP.NEU.FTZ.AND P4, PT, R13, RZ, PT ;  /* 0x000000ff0d00720b */ /* 0x000fda0003f9d000 */
[----:B------:R-:W-:-:S04]  /*0490*/  @!P4 PRMT R14, RZ, 0x5410, R14 ;  /* 0x00005410ff0ec816 */ /* 0x000fc8000000000e */
[----:B------:R-:W-:-:S04]  /*04a0*/  @!P4 FSETP.NEU.FTZ.AND P5, PT, R14, RZ, PT ;  /* 0x000000ff0e00c20b */ /* 0x000fc80003fbd000 */
[----:B------:R-:W-:-:S04]  /*04b0*/  @!P4 SEL R6, RZ, 0x1, !P5 ;  /* 0x00000001ff06c807 */ /* 0x000fc80006800000 */
[----:B------:R-:W-:Y:S02]  /*04c0*/  @!P4 PRMT R8, R6, 0x7610, R8 ;  /* 0x000076100608c816 */ /* 0x000fe40000000008 */
.L_x_15251:
[----:B------:R-:W-:Y:S05]  /*04d0*/  BSYNC B0 ;  /* 0x0000000000007941 */ /* 0x000fea0003800000 */
.L_x_15250:
        /* <DEDUP_REMOVED lines=9> */
.L_x_15253:
[----:B------:R-:W-:Y:S05]  /*0570*/  BSYNC B0 ;  /* 0x0000000000007941 */ /* 0x000fea0003800000 */
.L_x_15252:
        /* <DEDUP_REMOVED lines=9> */
.L_x_15255:
[----:B------:R-:W-:Y:S05]  /*0610*/  BSYNC B0 ;  /* 0x0000000000007941 */ /* 0x000fea0003800000 */
.L_x_15254:
[----:B------:R1:W-:Y:S01]  /*0620*/  @!P0 STG.E.U8 [R2.64], R4 ;  /* 0x0000000402008986 */ /* 0x0003e2000c101104 */
[----:B------:R-:W-:Y:S01]  /*0630*/  BSSY B0, `(.L_x_15256) ;  /* 0x000000d000007945 */ /* 0x000fe20003800000 */
        /* <DEDUP_REMOVED lines=12> */
.L_x_15257:
[----:B------:R-:W-:Y:S05]  /*0700*/  BSYNC B0 ;  /* 0x0000000000007941 */ /* 0x000fea0003800000 */
.L_x_15256:
[----:B------:R-:W-:-:S13]  /*0710*/  ISETP.GE.AND P0, PT, R5, R12, PT ;  /* 0x0000000c0500720c */ /* 0x000fda0003f06270 */
[----:B------:R-:W-:Y:S05]  /*0720*/  @P0 EXIT ;  /* 0x000000000000094d */ /* 0x000fea0003800000 */
[----:B------:R-:W-:-:S05]  /*0730*/  IMAD R0, R0, 0x200, R5 ;  /* 0x0000020000007824 */ /* 0x000fca00078e0205 */
[----:B-1----:R-:W-:-:S05]  /*0740*/  IADD3 R2, P0, R0, c[0x0][0x168], RZ ;  /* 0x00005a0000027a10 */ /* 0x002fca0007f1e0ff */
[----:B------:R-:W-:-:S05]  /*0750*/  IMAD.X R3, RZ, RZ, c[0x0][0x16c], P0 ;  /* 0x00005b00ff037624 */ /* 0x000fca00000e06ff */
[----:B------:R-:W-:Y:S01]  /*0760*/  STG.E.U8 [R2.64], R10 ;  /* 0x0000000a02007986 */ /* 0x000fe2000c101104 */
[----:B------:R-:W-:Y:S05]  /*0770*/  EXIT ;  /* 0x000000000000794d */ /* 0x000fea0003800000 */
.L_x_15258:
        /* <DEDUP_REMOVED lines=16> */
.L_x_41951:


//--------------------- .text._ZN2at6native29vectorized_elementwise_kernelILi2ENS0_13BinaryFunctorIN3c108BFloat16ES4_bZZZNS0_22logical_or_kernel_cudaERNS_14TensorIteratorEENKUlvE0_clEvENKUlvE8_clEvEUlS4_S4_E_EESt5arrayIPcLm3EEEEviT0_T1_ --------------------------
	.section	.text._ZN2at6native29vectorized_elementwise_kernelILi2ENS0_13BinaryFunctorIN3c108BFloat16ES4_bZZZNS0_22logical_or_kernel_cudaERNS_14TensorIteratorEENKUlvE0_clEvENKUlvE8_clEvEUlS4_S4_E_EESt5arrayIPcLm3EEEEviT0_T1_,"ax",@progbits
	.sectioninfo	@"SHI_REGISTERS=32"
	.align	128
        .global         _ZN2at6native29vectorized_elementwise_kernelILi2ENS0_13BinaryFunctorIN3c108BFloat16ES4_bZZZNS0_22logical_or_kernel_cudaERNS_14TensorIteratorEENKUlvE0_clEvENKUlvE8_clEvEUlS4_S4_E_EESt5arrayIPcLm3EEEEviT0_T1_
        .type           _ZN2at6native29vectorized_elementwise_kernelILi2ENS0_13BinaryFunctorIN3c108BFloat16ES4_bZZZNS0_22logical_or_kernel_cudaERNS_14TensorIteratorEENKUlvE0_clEvENKUlvE8_clEvEUlS4_S4_E_EESt5arrayIPcLm3EEEEviT0_T1_,@function
        .size           _ZN2at6native29vectorized_elementwise_kernelILi2ENS0_13BinaryFunctorIN3c108BFloat16ES4_bZZZNS0_22logical_or_kernel_cudaERNS_14TensorIteratorEENKUlvE0_clEvENKUlvE8_clEvEUlS4_S4_E_EESt5arrayIPcLm3EEEEviT0_T1_,(.L_x_41952 - _ZN2at6native29vectorized_elementwise_kernelILi2ENS0_13BinaryFunctorIN3c108BFloat16ES4_bZZZNS0_22logical_or_kernel_cudaERNS_14TensorIteratorEENKUlvE0_clEvENKUlvE8_clEvEUlS4_S4_E_EESt5arrayIPcLm3EEEEviT0_T1_)
        .other          _ZN2at6native29vectorized_elementwise_kernelILi2ENS0_13BinaryFunctorIN3c108BFloat16ES4_bZZZNS0_22logical_or_kernel_cudaERNS_14TensorIteratorEENKUlvE0_clEvENKUlvE8_clEvEUlS4_S4_E_EESt5arrayIPcLm3EEEEviT0_T1_,@"STO_CUDA_ENTRY STV_DEFAULT"
_ZN2at6native29vectorized_elementwise_kernelILi2ENS0_13BinaryFunctorIN3c108BFloat16ES4_bZZZNS0_22logical_or_kernel_cudaERNS_14TensorIteratorEENKUlvE0_clEvENKUlvE8_clEvEUlS4_S4_E_EESt5arrayIPcLm3EEEEviT0_T1_:
.text._ZN2at6native29vectorized_elementwise_kernelILi2ENS0_13BinaryFunctorIN3c108BFloat16ES4_bZZZNS0_22logical_or_kernel_cudaERNS_14TensorIteratorEENKUlvE0_clEvENKUlvE8_clEvEUlS4_S4_E_EESt5arrayIPcLm3EEEEviT0_T1_:
        /* <DEDUP_REMOVED lines=11> */
[----:B------:R-:W2:Y:S01]  /*00b0*/  LDG.E R3, [R8.64] ;  /* 0x0000000408037981 */ /* 0x000ea2000c1e1900 */
[----:B------:R-:W-:-:S03]  /*00c0*/  IMAD.WIDE R4, R0, R7, c[0x0][0x178] ;  /* 0x00005e0000047625 */ /* 0x000fc600078e0207 */
[----:B------:R2:W3:Y:S03]  /*00d0*/  LDG.E R7, [R8.64+0x200] ;  /* 0x0002000408077981 */ /* 0x0004e6000c1e1900 */
[----:B------:R-:W-:Y:S01]  /*00e0*/  IMAD.WIDE.U32 R10, R2, 0x4, R4 ;  /* 0x00000004020a7825 */ /* 0x000fe200078e0004 */
[----:B------:R2:W4:Y:S04]  /*00f0*/  LDG.E R12, [R8.64+0x400] ;  /* 0x00040004080c7981 */ /* 0x000528000c1e1900 */
[----:B------:R0:W5:Y:S04]  /*0100*/  LDG.E R13, [R10.64] ;  /* 0x000000040a0d7981 */ /* 0x000168000c1e1900 */
[----:B------:R0:W4:Y:S04]  /*0110*/  LDG.E R14, [R10.64+0x200] ;  /* 0x000200040a0e7981 */ /* 0x000128000c1e1900 */
[----:B------:R2:W4:Y:S04]  /*0120*/  LDG.E R4, [R8.64+0x600] ;  /* 0x0006000408047981 */ /* 0x000528000c1e1900 */
[----:B------:R0:W4:Y:S04]  /*0130*/  LDG.E R5, [R10.64+0x400] ;  /* 0x000400040a057981 */ /* 0x000128000c1e1900 */
[----:B------:R0:W4:Y:S02]  /*0140*/  LDG.E R6, [R10.64+0x600] ;  /* 0x000600040a067981 */ /* 0x000124000c1e1900 */
[----:B0-----:R-:W-:-:S02]  /*0150*/  IMAD.MOV.U32 R10, RZ, RZ, 0x1 ;  /* 0x00000001ff0a7424 */ /* 0x001fc400078e00ff */
[----:B------:R-:W-:Y:S01]  /*0160*/  IMAD.MOV.U32 R11, RZ, RZ, 0x1 ;  /* 0x00000001ff0b7424 */ /* 0x000fe200078e00ff */
[--C-:B--2---:R-:W-:Y:S02]  /*0170*/  PRMT R8, RZ, 0x5410, R3.reuse ;  /* 0x00005410ff087816 */ /* 0x104fe40000000003 */
[----:B------:R-:W-:Y:S02]  /*0180*/  PRMT R3, RZ, 0x7610, R3 ;  /* 0x00007610ff037816 */ /* 0x000fe40000000003 */
[----:B------:R-:W-:Y:S02]  /*0190*/  FSETP.NEU.FTZ.AND P1, PT, R8, RZ, PT ;  /* 0x000000ff0800720b */ /* 0x000fe40003f3d000 */
[----:B------:R-:W-:Y:S02]  /*01a0*/  FSETP.NEU.FTZ.AND P0, PT, R3, RZ, PT ;  /* 0x000000ff0300720b */ /* 0x000fe40003f1d000 */
[----:B---3--:R-:W-:-:S04]  /*01b0*/  PRMT R3, RZ, 0x5410, R7 ;  /* 0x00005410ff037816 */ /* 0x008fc80000000007 */
[----:B------:R-:W-:Y:S02]  /*01c0*/  FSETP.NEU.FTZ.AND P5, PT, R3, RZ, PT ;  /* 0x000000ff0300720b */ /* 0x000fe40003fbd000 */
[----:B------:R-:W-:-:S04]  /*01d0*/  PRMT R3, RZ, 0x7610, R7 ;  /* 0x00007610ff037816 */ /* 0x000fc80000000007 */
[----:B------:R-:W-:Y:S02]  /*01e0*/  FSETP.NEU.FTZ.AND P3, PT, R3, RZ, PT ;  /* 0x000000ff0300720b */ /* 0x000fe40003f7d000 */
[----:B-----5:R-:W-:Y:S01]  /*01f0*/  @!P1 PRMT R3, RZ, 0x5410, R13 ;  /* 0x00005410ff039816 */ /* 0x020fe2000000000d */
[----:B------:R-:W-:-:S03]  /*0200*/  IMAD.MOV.U32 R7, RZ, RZ, 0x1 ;  /* 0x00000001ff077424 */ /* 0x000fc600078e00ff */
[----:B------:R-:W-:Y:S02]  /*0210*/  @!P1 FSETP.NEU.FTZ.AND P4, PT, R3, RZ, PT ;  /* 0x000000ff0300920b */ /* 0x000fe40003f9d000 */
[----:B------:R-:W-:-:S04]  /*0220*/  @!P0 PRMT R3, RZ, 0x7610, R13 ;  /* 0x00007610ff038816 */ /* 0x000fc8000000000d */
[----:B------:R-:W-:Y:S02]  /*0230*/  @!P0 FSETP.NEU.FTZ.AND P2, PT, R3, RZ, PT ;  /* 0x000000ff0300820b */ /* 0x000fe40003f5d000 */
[----:B------:R-:W-:Y:S02]  /*0240*/  PRMT R3, R7, 0x7610, R3 ;  /* 0x0000761007037816 */ /* 0x000fe40000000003 */
[----:B----4-:R-:W-:-:S04]  /*0250*/  @!P5 PRMT R7, RZ, 0x5410, R14 ;  /* 0x00005410ff07d816 */ /* 0x010fc8000000000e */
[----:B------:R-:W-:Y:S02]  /*0260*/  @!P5 FSETP.NEU.FTZ.AND P6, PT, R7, RZ, PT ;  /* 0x000000ff0700d20b */ /* 0x000fe40003fdd000 */
[----:B------:R-:W-:Y:S02]  /*0270*/  @!P3 PRMT R7, RZ, 0x7610, R14 ;  /* 0x00007610ff07b816 */ /* 0x000fe4000000000e */
[----:B------:R-:W-:Y:S02]  /*0280*/  @!P1 SEL R3, RZ, 0x1, !P4 ;  /* 0x00000001ff039807 */ /* 0x000fe40006000000 */
[----:B------:R-:W-:Y:S02]  /*0290*/  @!P3 FSETP.NEU.FTZ.AND P4, PT, R7, RZ, PT ;  /* 0x000000ff0700b20b */ /* 0x000fe40003f9d000 */
[----:B------:R-:W-:Y:S01]  /*02a0*/  PRMT R7, RZ, 0x5410, R12 ;  /* 0x00005410ff077816 */ /* 0x000fe2000000000c */
[----:B------:R-:W-:Y:S01]  /*02b0*/  IMAD.MOV.U32 R8, RZ, RZ, 0x1 ;  /* 0x00000001ff087424 */ /* 0x000fe200078e00ff */
[----:B------:R-:W-:-:S02]  /*02c0*/  PRMT R9, RZ, 0x5410, R4 ;  /* 0x00005410ff097816 */ /* 0x000fc40000000004 */
[----:B------:R-:W-:Y:S02]  /*02d0*/  FSETP.NEU.FTZ.AND P1, PT, R7, RZ, PT ;  /* 0x000000ff0700720b */ /* 0x000fe40003f3d000 */
[----:B------:R-:W-:Y:S02]  /*02e0*/  PRMT R7, RZ, 0x7610, R12 ;  /* 0x00007610ff077816 */ /* 0x000fe4000000000c */
[----:B------:R-:W-:Y:S02]  /*02f0*/  PRMT R4, RZ, 0x7610, R4 ;  /* 0x00007610ff047816 */ /* 0x000fe40000000004 */
[----:B------:R-:W-:Y:S02]  /*0300*/  @!P0 SEL R8, RZ, 0x1, !P2 ;  /* 0x00000001ff088807 */ /* 0x000fe40005000000 */
[----:B------:R-:W-:Y:S02]  /*0310*/  FSETP.NEU.FTZ.AND P0, PT, R7, RZ, PT ;  /* 0x000000ff0700720b */ /* 0x000fe40003f1d000 */
[----:B------:R-:W-:-:S02]  /*0320*/  FSETP.NEU.FTZ.AND P2, PT, R9, RZ, PT ;  /* 0x000000ff0900720b */ /* 0x000fc40003f5d000 */
[----:B------:R-:W-:Y:S02]  /*0330*/  @!P5 SEL R10, RZ, 0x1, !P6 ;  /* 0x00000001ff0ad807 */ /* 0x000fe40007000000 */
[----:B------:R-:W-:Y:S02]  /*0340*/  FSETP.NEU.FTZ.AND P5, PT, R4, RZ, PT ;  /* 0x000000ff0400720b */ /* 0x000fe40003fbd000 */
[----:B------:R-:W-:Y:S01]  /*0350*/  @!P1 PRMT R4, RZ, 0x5410, R5 ;  /* 0x00005410ff049816 */ /* 0x000fe20000000005 */
[----:B------:R-:W-:Y:S01]  /*0360*/  IMAD.MOV.U32 R7, RZ, RZ, 0x1 ;  /* 0x00000001ff077424 */ /* 0x000fe200078e00ff */
[----:B------:R-:W-:Y:S02]  /*0370*/  @!P3 SEL R7, RZ, 0x1, !P4 ;  /* 0x00000001ff07b807 */ /* 0x000fe40006000000 */
[----:B------:R-:W-:Y:S02]  /*0380*/  @!P1 FSETP.NEU.FTZ.AND P6, PT, R4, RZ, PT ;  /* 0x000000ff0400920b */ /* 0x000fe40003fdd000 */
[----:B------:R-:W-:-:S02]  /*0390*/  IADD3 R4, P3, R0, c[0x0][0x168], RZ ;  /* 0x00005a0000047a10 */ /* 0x000fc40007f7e0ff */
[----:B------:R-:W-:Y:S02]  /*03a0*/  @!P0 PRMT R5, RZ, 0x7610, R5 ;  /* 0x00007610ff058816 */ /* 0x000fe40000000005 */
[--C-:B------:R-:W-:Y:S02]  /*03b0*/  @!P2 PRMT R0, RZ, 0x5410, R6.reuse ;  /* 0x00005410ff00a816 */ /* 0x100fe40000000006 */
[----:B------:R-:W-:Y:S01]  /*03c0*/  @!P5 PRMT R6, RZ, 0x7610, R6 ;  /* 0x00007610ff06d816 */ /* 0x000fe20000000006 */
[----:B------:R-:W-:Y:S01]  /*03d0*/  IMAD.MOV.U32 R9, RZ, RZ, 0x1 ;  /* 0x00000001ff097424 */ /* 0x000fe200078e00ff */
[----:B------:R-:W-:Y:S01]  /*03e0*/  @!P0 FSETP.NEU.FTZ.AND P4, PT, R5, RZ, PT ;  /* 0x000000ff0500820b */ /* 0x000fe20003f9d000 */
[----:B------:R-:W-:Y:S01]  /*03f0*/  IMAD.MOV.U32 R12, RZ, RZ, 0x1 ;  /* 0x00000001ff0c7424 */ /* 0x000fe200078e00ff */
[----:B------:R-:W-:Y:S01]  /*0400*/  @!P1 SEL R9, RZ, 0x1, !P6 ;  /* 0x00000001ff099807 */ /* 0x000fe20007000000 */
[----:B------:R-:W-:Y:S01]  /*0410*/  IMAD.X R5, RZ, RZ, c[0x0][0x16c], P3 ;  /* 0x00005b00ff057624 */ /* 0x000fe200018e06ff */
[----:B------:R-:W-:-:S02]  /*0420*/  @!P2 FSETP.NEU.FTZ.AND P3, PT, R0, RZ, PT ;  /* 0x000000ff0000a20b */ /* 0x000fc40003f7d000 */
[----:B------:R-:W-:Y:S01]  /*0430*/  @!P5 FSETP.NEU.FTZ.AND P1, PT, R6, RZ, PT ;  /* 0x000000ff0600d20b */ /* 0x000fe20003f3d000 */
[----:B------:R-:W-:Y:S01]  /*0440*/  IMAD.MOV.U32 R0, RZ, RZ, 0x1 ;  /* 0x00000001ff007424 */ /* 0x000fe200078e00ff */
[----:B------:R-:W-:Y:S02]  /*0450*/  PRMT R6, R12, 0x7610, R6 ;  /* 0x000076100c067816 */ /* 0x000fe40000000006 */
[----:B------:R-:W-:Y:S02]  /*0460*/  @!P0 SEL R0, RZ, 0x1, !P4 ;  /* 0x00000001ff008807 */ /* 0x000fe40006000000 */
[----:B------:R-:W-:Y:S02]  /*0470*/  @!P2 SEL R11, RZ, 0x1, !P3 ;  /* 0x00000001ff0ba807 */ /* 0x000fe40005800000 */
[----:B------:R-:W-:Y:S01]  /*0480*/  @!P5 SEL R6, RZ, 0x1, !P1 ;  /* 0x00000001ff06d807 */ /* 0x000fe20004800000 */
[----:B------:R-:W-:Y:S01]  /*0490*/  IMAD.WIDE R4, R2, 0x2, R4 ;  /* 0x0000000202047825 */ /* 0x000fe200078e0204 */
        /* <DEDUP_REMOVED lines=9> */
.L_x_15259:
        /* <DEDUP_REMOVED lines=15> */
[----:B------:R-:W-:-:S03]  /*0620*/  PRMT R16, RZ, 0x7610, R16 ;  /* 0x00007610ff107816 */ /* 0x000fc60000000010 */
[----:B------:R-:W-:Y:S01]  /*0630*/  @!P2 IMAD.WIDE.U32 R4, R4, R5, c[0x0][0x178] ;  /* 0x00005e000404a625 */ /* 0x000fe200078e0005 */
[----:B------:R-:W-:Y:S01]  /*0640*/  PRMT R15, RZ, 0x7610, R15 ;  /* 0x00007610ff0f7816 */ /* 0x000fe2000000000f */
[----:B------:R0:W5:Y:S01]  /*0650*/  @!P2 LDG.E.U16 R10, [R2.64] ;  /* 0x00000004020aa981 */ /* 0x000162000c1e1500 */
[----:B------:R-:W-:-:S03]  /*0660*/  PRMT R14, RZ, 0x7610, R14 ;  /* 0x00007610ff0e7816 */ /* 0x000fc6000000000e */
[----:B------:R1:W5:Y:S02]  /*0670*/  @!P2 LDG.E.U16 R11, [R4.64] ;  /* 0x00000004040ba981 */ /* 0x000364000c1e1500 */
[----:B------:R-:W-:Y:S01]  /*0680*/  @!P3 IMAD.IADD R20, R0, 0x1, R23 ;  /* 0x000000010014b824 */ /* 0x000fe200078e0217 */
[----:B------:R-:W-:Y:S01]  /*0690*/  @!P3 IADD3 R23, R23, 0x80, RZ ;  /* 0x000000801717b810 */ /* 0x000fe20007ffe0ff */
[----:B------:R-:W-:-:S03]  /*06a0*/  @!P3 IMAD.MOV.U32 R21, RZ, RZ, 0x2 ;  /* 0x00000002ff15b424 */ /* 0x000fc600078e00ff */
[----:B------:R-:W-:Y:S01]  /*06b0*/  ISETP.GE.AND P4, PT, R23, R8, PT ;  /* 0x000000081700720c */ /* 0x000fe20003f86270 */
[----:B------:R-:W-:-:S04]  /*06c0*/  @!P3 IMAD.WIDE.U32 R6, R20, R21, c[0x0][0x170] ;  /* 0x00005c001406b625 */ /* 0x000fc800078e0015 */
[----:B------:R-:W-:Y:S01]  /*06d0*/  @!P3 IMAD.WIDE.U32 R20, R20, R21, c[0x0][0x178] ;  /* 0x00005e001414b625 */ /* 0x000fe200078e0015 */
[----:B------:R2:W5:Y:S04]  /*06e0*/  @!P3 LDG.E.U16 R12, [R6.64] ;  /* 0x00000004060cb981 */ /* 0x000568000c1e1500 */
[----:B------:R3:W5:Y:S03]  /*06f0*/  @!P3 LDG.E.U16 R13, [R20.64] ;  /* 0x00000004140db981 */ /* 0x000766000c1e1500 */
        /* <DEDUP_REMOVED lines=10> */
[----:B------:R-:W-:Y:S02]  /*07a0*/  @!P4 IMAD.MOV.U32 R22, RZ, RZ, 0x2 ;  /* 0x00000002ff16c424 */ /* 0x000fe400078e00ff */
[----:B--2---:R-:W-:-:S04]  /*07b0*/  @!P5 IMAD.WIDE.U32 R6, R18, R25, c[0x0][0x170] ;  /* 0x00005c001206d625 */ /* 0x004fc800078e0019 */
[CC--:B-1----:R-:W-:Y:S01]  /*07c0*/  @!P4 IMAD.WIDE.U32 R4, R19.reuse, R22.reuse, c[0x0][0x178] ;  /* 0x00005e001304c625 */ /* 0x0c2fe200078e0016 */
[----:B------:R1:W5:Y:S03]  /*07d0*/  @!P5 LDG.E.U16 R16, [R6.64] ;  /* 0x000000040610d981 */ /* 0x000366000c1e1500 */
[----:B0-----:R-:W-:Y:S01]  /*07e0*/  @!P4 IMAD.WIDE.U32 R2, R19, R22, c[0x0][0x170] ;  /* 0x00005c001302c625 */ /* 0x001fe200078e0016 */
[----:B------:R0:W5:Y:S03]  /*07f0*/  @!P4 LDG.E.U16 R15, [R4.64] ;  /* 0x00000004040fc981 */ /* 0x000166000c1e1500 */
[----:B------:R-:W-:Y:S01]  /*0800*/  @!P3 IMAD.IADD R29, R0, 0x1, R23 ;  /* 0x00000001001db824 */ /* 0x000fe200078e0217 */
[----:B------:R-:W-:Y:S01]  /*0810*/  PRMT R26, RZ, 0x7610, R26 ;  /* 0x00007610ff1a7816 */ /* 0x000fe2000000001a */
[----:B------:R-:W-:Y:S01]  /*0820*/  @!P1 IMAD.MOV.U32 R28, RZ, RZ, 0x2 ;  /* 0x00000002ff1c9424 */ /* 0x000fe200078e00ff */
[----:B------:R2:W5:Y:S01]  /*0830*/  @!P4 LDG.E.U16 R14, [R2.64] ;  /* 0x00000004020ec981 */ /* 0x000562000c1e1500 */
[----:B-1----:R-:W-:-:S02]  /*0840*/  @!P3 IMAD.MOV.U32 R6, RZ, RZ, 0x2 ;  /* 0x00000002ff06b424 */ /* 0x002fc400078e00ff */
[----:B------:R-:W-:Y:S01]  /*0850*/  @!P5 IMAD.WIDE.U32 R18, R18, R25, c[0x0][0x178] ;  /* 0x00005e001212d625 */ /* 0x000fe200078e0019 */
[----:B------:R-:W-:-:S03]  /*0860*/  PRMT R25, RZ, 0x7610, R25 ;  /* 0x00007610ff197816 */ /* 0x000fc60000000019 */
[----:B0-----:R-:W-:-:S04]  /*0870*/  @!P3 IMAD.WIDE.U32 R4, R29, R6, c[0x0][0x170] ;  /* 0x00005c001d04b625 */ /* 0x001fc800078e0006 */
[CC--:B---3--:R-:W-:Y:S01]  /*0880*/  @!P1 IMAD.WIDE.U32 R20, R27.reuse, R28.reuse, c[0x0][0x170] ;  /* 0x00005c001b149625 */ /* 0x0c8fe200078e001c */
[----:B------:R0:W5:Y:S03]  /*0890*/  @!P3 LDG.E.U16 R26, [R4.64] ;  /* 0x00000004041ab981 */ /* 0x000166000c1e1500 */
[----:B--2---:R-:W-:Y:S01]  /*08a0*/  @!P1 IMAD.WIDE.U32 R2, R27, R28, c[0x0][0x178] ;  /* 0x00005e001b029625 */ /* 0x004fe200078e001c */
[----:B------:R-:W-:-:S03]  /*08b0*/  PRMT R27, RZ, 0x7610, R27 ;  /* 0x00007610ff1b7816 */ /* 0x000fc6000000001b */
[----:B------:R-:W-:Y:S01]  /*08c0*/  @!P3 IMAD.WIDE.U32 R6, R29, R6, c[0x0][0x178] ;  /* 0x00005e001d06b625 */ /* 0x000fe200078e0006 */
[----:B------:R1:W5:Y:S03]  /*08d0*/  @!P1 LDG.E.U16 R25, [R2.64] ;  /* 0x0000000402199981 */ /* 0x000366000c1e1500 */
[----:B0-----:R-:W-:Y:S01]  /*08e0*/  @!P0 IMAD.MOV.U32 R4, RZ, RZ, 0x2 ;  /* 0x00000002ff048424 */ /* 0x001fe200078e00ff */
[----:B------:R0:W5:Y:S01]  /*08f0*/  @!P3 LDG.E.U16 R27, [R6.64] ;  /* 0x00000004061bb981 */ /* 0x000162000c1e1500 */
[----:B------:R-:W-:Y:S02]  /*0900*/  PRMT R29, RZ, 0x7610, R29 ;  /* 0x00007610ff1d7816 */ /* 0x000fe4000000001d */
[----:B-1----:R-:W-:Y:S01]  /*0910*/  @!P0 IMAD.WIDE.U32 R2, R17, R4, c[0x0][0x170] ;  /* 0x00005c0011028625 */ /* 0x002fe200078e0004 */
[----:B0-----:R-:W-:-:S03]  /*0920*/  PRMT R6, RZ, 0x7610, R6 ;  /* 0x00007610ff067816 */ /* 0x001fc60000000006 */
[----:B------:R-:W-:Y:S01]  /*0930*/  @!P0 IMAD.WIDE.U32 R4, R17, R4, c[0x0][0x178] ;  /* 0x00005e0011048625 */ /* 0x000fe200078e0004 */
[----:B------:R0:W5:Y:S04]  /*0940*/  @!P0 LDG.E.U16 R29, [R2.64] ;  /* 0x00000004021d8981 */ /* 0x000168000c1e1500 */
[----:B------:R0:W5:Y:S01]  /*0950*/  @!P0 LDG.E.U16 R6, [R4.64] ;  /* 0x0000000404068981 */ /* 0x000162000c1e1500 */
[----:B------:R-:W-:-:S04]  /*0960*/  @!P3 IADD3 R23, R23, 0x80, RZ ;  /* 0x000000801717b810 */ /* 0x000fc80007ffe0ff */
[----:B------:R-:W-:Y:S02]  /*0970*/  ISETP.GE.AND P2, PT, R23, R8, PT ;  /* 0x000000081700720c */ /* 0x000fe40003f46270 */
[----:B------:R-:W-:Y:S02]  /*0980*/  PRMT R22, RZ, 0x7610, R22 ;  /* 0x00007610ff167816 */ /* 0x000fe40000000016 */
[----:B------:R-:W-:-:S04]  /*0990*/  PRMT R24, RZ, 0x7610, R24 ;  /* 0x00007610ff187816 */ /* 0x000fc80000000018 */
[----:B------:R1:W5:Y:S04]  /*09a0*/  @!P5 LDG.E.U16 R22, [R18.64] ;  /* 0x000000041216d981 */ /* 0x000368000c1e1500 */
[----:B------:R2:W5:Y:S01]  /*09b0*/  @!P1 LDG.E.U16 R24, [R20.64] ;  /* 0x0000000414189981 */ /* 0x000562000c1e1500 */
[----:B------:R-:W-:Y:S02]  /*09c0*/  @!P2 IMAD.IADD R23, R0, 0x1, R23 ;  /* 0x000000010017a824 */ /* 0x000fe400078e0217 */
[----:B------:R-:W-:-:S04]  /*09d0*/  @!P2 IMAD.MOV.U32 R28, RZ, RZ, 0x2 ;  /* 0x00000002ff1ca424 */ /* 0x000fc800078e00ff */
[----:B-1----:R-:W-:-:S04]  /*09e0*/  @!P2 IMAD.WIDE.U32 R18, R23, R28, c[0x0][0x170] ;  /* 0x00005c001712a625 */ /* 0x002fc800078e001c */
[----:B--2---:R-:W-:Y:S01]  /*09f0*/  @!P2 IMAD.WIDE.U32 R20, R23, R28, c[0x0][0x178] ;  /* 0x00005e001714a625 */ /* 0x004fe200078e001c */
[----:B------:R-:W-:Y:S02]  /*0a00*/  PRMT R28, RZ, 0x7610, R28 ;  /* 0x00007610ff1c7816 */ /* 0x000fe4000000001c */
[----:B------:R-:W-:Y:S01]  /*0a10*/  PRMT R23, RZ, 0x7610, R23 ;  /* 0x00007610ff177816 */ /* 0x000fe20000000017 */
[----:B------:R-:W-:Y:S01]  /*0a20*/  BSSY B0, `(.L_x_15260) ;  /* 0x000000f000007945 */ /* 0x000fe20003800000 */
[C---:B------:R-:W-:Y:S02]  /*0a30*/  IADD3 R7, R9.reuse, 0x100, RZ ;  /* 0x0000010009077810 */ /* 0x040fe40007ffe0ff */
[----:B------:R-:W-:Y:S01]  /*0a40*/  IADD3 R17, R9, 0x180, RZ ;  /* 0x0000018009117810 */ /* 0x000fe20007ffe0ff */
[----:B------:R0:W5:Y:S03]  /*0a50*/  @!P2 LDG.E.U16 R28, [R18.64] ;  /* 0x00000004121ca981 */ /* 0x000166000c1e1500 */
[-C--:B------:R-:W-:Y:S01]  /*0a60*/  ISETP.GE.AND P1, PT, R17, R8.reuse, PT ;  /* 0x000000081100720c */ /* 0x080fe20003f26270 */
[----:B------:R0:W5:Y:S01]  /*0a70*/  @!P2 LDG.E.U16 R23, [R20.64] ;  /* 0x000000041417a981 */ /* 0x000162000c1e1500 */
[----:B------:R-:W-:Y:S01]  /*0a80*/  ISETP.GE.AND P2, PT, R7, R8, PT ;  /* 0x000000080700720c */ /* 0x000fe20003f46270 */
[----:B------:R-:W-:Y:S07]  /*0a90*/  @P0 BRA `(.L_x_15261) ;  /* 0x0000007000000947 */ /* 0x000fee0003800000 */
[----:B-----5:R-:W-:Y:S01]  /*0aa0*/  PRMT R29, RZ, 0x5410, R29 ;  /* 0x00005410ff1d7816 */ /* 0x020fe2000000001d */
[----:B0-----:R-:W-:-:S03]  /*0ab0*/  IMAD.MOV.U32 R4, RZ, RZ, 0x1 ;  /* 0x00000001ff047424 */ /* 0x001fc600078e00ff */
[----:B------:R-:W-:-:S13]  /*0ac0*/  FSETP.NEU.FTZ.AND P3, PT, R29, RZ, PT ;  /* 0x000000ff1d00720b */ /* 0x000fda0003f7d000 */
[----:B------:R-:W-:-:S04]  /*0ad0*/  @!P3 PRMT R6, RZ, 0x5410, R6 ;  /* 0x00005410ff06b816 */ /* 0x000fc80000000006 */
[----:B------:R-:W-:-:S04]  /*0ae0*/  @!P3 FSETP.NEU.FTZ.AND P4, PT, R6, RZ, PT ;  /* 0x000000ff0600b20b */ /* 0x000fc80003f9d000 */
[----:B------:R-:W-:-:S04]  /*0af0*/  @!P3 SEL R2, RZ, 0x1, !P4 ;  /* 0x00000001ff02b807 */ /* 0x000fc80006000000 */
[----:B------:R-:W-:Y:S02]  /*0b00*/  @!P3 PRMT R4, R2, 0x7610, R4 ;  /* 0x000076100204b816 */ /* 0x000fe40000000004 */
.L_x_15261:
[----:B------:R-:W-:Y:S05]  /*0b10*/  BSYNC B0 ;  /* 0x0000000000007941 */ /* 0x000fea0003800000 */
.L_x_15260:
[C---:B0-----:R-:W-:Y:S01]  /*0b20*/  IADD3 R5, R9.reuse, 0x80, RZ ;  /* 0x0000008009057810 */ /* 0x041fe20007ffe0ff */
[----:B------:R-:W-:Y:S01]  /*0b30*/  BSSY B0, `(.L_x_15262) ;  /* 0x000000f000007945 */ /* 0x000fe20003800000 */
[----:B------:R-:W-:Y:S02]  /*0b40*/  IADD3 R3, R9, 0x200, RZ ;  /* 0x0000020009037810 */ /* 0x000fe40007ffe0ff */
[-C--:B------:R-:W-:Y:S02]  /*0b50*/  ISETP.GE.AND P5, PT, R5, R8.reuse, PT ;  /* 0x000000080500720c */ /* 0x080fe40003fa6270 */
[----:B------:R-:W-:Y:S02]  /*0b60*/  IADD3 R7, R9, 0x280, RZ ;  /* 0x0000028009077810 */ /* 0x000fe40007ffe0ff */
[-C--:B------:R-:W-:Y:S02]  /*0b70*/  ISETP.GE.AND P3, PT, R3, R8.reuse, PT ;  /* 0x000000080300720c */ /* 0x080fe40003f66270 */
[----:B------:R-:W-:-:S02]  /*0b80*/  ISETP.GE.AND P4, PT, R7, R8, PT ;  /* 0x000000080700720c */ /* 0x000fc40003f86270 */
[----:B------:R-:W-:-:S05]  /*0b90*/  IADD3 R3, R9, 0x300, RZ ;  /* 0x0000030009037810 */ /* 0x000fca0007ffe0ff */
[----:B------:R-:W-:Y:S05]  /*0ba0*/  @P5 BRA `(.L_x_15263) ;  /* 0x0000007000005947 */ /* 0x000fea0003800000 */
[----:B-----5:R-:W-:Y:S01]  /*0bb0*/  PRMT R10, RZ, 0x5410, R10 ;  /* 0x00005410ff0a7816 */ /* 0x020fe2000000000a */
[----:B------:R-:W-:-:S03]  /*0bc0*/  IMAD.MOV.U32 R6, RZ, RZ, 0x1 ;  /* 0x00000001ff067424 */ /* 0x000fc600078e00ff */
[----:B------:R-:W-:-:S13]  /*0bd0*/  FSETP.NEU.FTZ.AND P5, PT, R10, RZ, PT ;  /* 0x000000ff0a00720b */ /* 0x000fda0003fbd000 */
[----:B------:R-:W-:-:S04]  /*0be0*/  @!P5 PRMT R11, RZ, 0x5410, R11 ;  /* 0x00005410ff0bd816 */ /* 0x000fc8000000000b */
[----:B------:R-:W-:-:S04]  /*0bf0*/  @!P5 FSETP.NEU.FTZ.AND P6, PT, R11, RZ, PT ;  /* 0x000000ff0b00d20b */ /* 0x000fc80003fdd000 */
[----:B------:R-:W-:-:S04]  /*0c00*/  @!P5 SEL R2, RZ, 0x1, !P6 ;  /* 0x00000001ff02d807 */ /* 0x000fc80007000000 */
[----:B------:R-:W-:Y:S02]  /*0c10*/  @!P5 PRMT R6, R2, 0x7610, R6 ;  /* 0x000076100206d816 */ /* 0x000fe40000000006 */
.L_x_15263:
[----:B------:R-:W-:Y:S05]  /*0c20*/  BSYNC B0 ;  /* 0x0000000000007941 */ /* 0x000fea0003800000 */
.L_x_15262:
[----:B------:R-:W-:Y:S01]  /*0c30*/  BSSY B0, `(.L_x_15264) ;  /* 0x000000c000007945 */ /* 0x000fe20003800000 */
[----:B------:R-:W-:Y:S01]  /*0c40*/  ISETP.GE.AND P5, PT, R3, R8, PT ;  /* 0x000000080300720c */ /* 0x000fe20003fa6270 */
[----:B------:R-:W-:Y:S01]  /*0c50*/  @!P0 IMAD.IADD R2, R0, 0x1, R9 ;  /* 0x0000000100028824 */ /* 0x000fe200078e0209 */
[----:B------:R-:W-:Y:S01]  /*0c60*/  IADD3 R3, R9, 0x380, RZ ;  /* 0x0000038009037810 */ /* 0x000fe20007ffe0ff */
        /* <DEDUP_REMOVED lines=8> */
.L_x_15265:
[----:B------:R-:W-:Y:S05]  /*0cf0*/  BSYNC B0 ;  /* 0x0000000000007941 */ /* 0x000fea0003800000 */
.L_x_15264:
[----:B------:R-:W-:Y:S01]  /*0d00*/  @!P0 IADD3 R2, P6, R2, c[0x0][0x168], RZ ;  /* 0x00005a0002028a10 */ /* 0x000fe20007fde0ff */
[----:B------:R-:W-:Y:S01]  /*0d10*/  BSSY B0, `(.L_x_15266) ;  /* 0x000000b000007945 */ /* 0x000fe20003800000 */
[----:B------:R-:W-:-:S03]  /*0d20*/  ISETP.GE.AND P2, PT, R3, R8, PT ;  /* 0x000000080300720c */ /* 0x000fc60003f46270 */
[----:B------:R-:W-:Y:S01]  /*0d30*/  @!P0 IMAD.X R3, RZ, RZ, c[0x0][0x16c], P6 ;  /* 0x00005b00ff038624 */ /* 0x000fe200030e06ff */
        /* <DEDUP_REMOVED lines=8> */
.L_x_15267:
[----:B------:R-:W-:Y:S05]  /*0dc0*/  BSYNC B0 ;  /* 0x0000000000007941 */ /* 0x000fea0003800000 */
.L_x_15266:
[----:B------:R-:W-:Y:S01]  /*0dd0*/  BSSY B0, `(.L_x_15268) ;  /* 0x0000009000007945 */ /* 0x000fe20003800000 */
        /* <DEDUP_REMOVED lines=8> */
.L_x_15269:
[----:B------:R-:W-:Y:S05]  /*0e60*/  BSYNC B0 ;  /* 0x0000000000007941 */ /* 0x000fea0003800000 */
.L_x_15268:
        /* <DEDUP_REMOVED lines=9> */
.L_x_15271:
[----:B------:R-:W-:Y:S05]  /*0f00*/  BSYNC B0 ;  /* 0x0000000000007941 */ /* 0x000fea0003800000 */
.L_x_15270:
        /* <DEDUP_REMOVED lines=9> */
.L_x_15273:
[----:B------:R-:W-:Y:S05]  /*0fa0*/  BSYNC B0 ;  /* 0x0000000000007941 */ /* 0x000fea0003800000 */
.L_x_15272:
        /* <DEDUP_REMOVED lines=9> */
.L_x_15275:
[----:B------:R-:W-:Y:S05]  /*1040*/  BSYNC B0 ;  /* 0x0000000000007941 */ /* 0x000fea0003800000 */
.L_x_15274:
[----:B------:R-:W-:Y:S01]  /*1050*/  @!P0 IMAD.MOV.U32 R9, RZ, RZ, R5 ;  /* 0x000000ffff098224 */ /* 0x000fe200078e0005 */
[----:B------:R0:W-:Y:S01]  /*1060*/  @!P0 STG.E.U8 [R2.64], R4 ;  /* 0x0000000402008986 */ /* 0x0001e2000c101104 */
[----:B------:R-:W-:Y:S01]  /*1070*/  BSSY B0, `(.L_x_15276) ;  /* 0x000002d000007945 */ /* 0x000fe20003800000 */
[----:B------:R-:W-:Y:S02]  /*1080*/  BSSY B1, `(.L_x_15277) ;  /* 0x0000025000017945 */ /* 0x000fe40003800000 */
[----:B------:R-:W-:-:S13]  /*1090*/  ISETP.GE.AND P0, PT, R9, R8, PT ;  /* 0x000000080900720c */ /* 0x000fda0003f06270 */
[----:B------:R-:W-:Y:S05]  /*10a0*/  @P0 BRA `(.L_x_15278) ;  /* 0x000000c000000947 */ /* 0x000fea0003800000 */
[----:B0-----:R-:W-:Y:S01]  /*10b0*/  IMAD.IADD R2, R0, 0x1, R9 ;  /* 0x0000000100027824 */ /* 0x001fe200078e0209 */
[----:B------:R-:W-:-:S04]  /*10c0*/  IADD3 R9, R9, 0x80, RZ ;  /* 0x0000008009097810 */ /* 0x000fc80007ffe0ff */
[----:B------:R-:W-:-:S05]  /*10d0*/  IADD3 R2, P0, R2, c[0x0][0x168], RZ ;  /* 0x00005a0002027a10 */ /* 0x000fca0007f1e0ff */
[----:B------:R-:W-:Y:S01]  /*10e0*/  IMAD.X R3, RZ, RZ, c[0x0][0x16c], P0 ;  /* 0x00005b00ff037624 */ /* 0x000fe200000e06ff */
[----:B------:R-:W-:-:S04]  /*10f0*/  ISETP.GE.AND P0, PT, R9, R8, PT ;  /* 0x000000080900720c */ /* 0x000fc80003f06270 */
[----:B-----5:R0:W-:Y:S09]  /*1100*/  STG.E.U8 [R2.64], R6 ;  /* 0x0000000602007986 */ /* 0x0201f2000c101104 */
[----:B------:R-:W-:Y:S05]  /*1110*/  @P0 BRA `(.L_x_15279) ;  /* 0x000000c000000947 */ /* 0x000fea0003800000 */
[----:B0-----:R-:W-:Y:S01]  /*1120*/  IMAD.IADD R2, R0, 0x1, R9 ;  /* 0x0000000100027824 */ /* 0x001fe200078e0209 */
[----:B------:R-:W-:-:S04]  /*1130*/  IADD3 R9, R9, 0x80, RZ ;  /* 0x0000008009097810 */ /* 0x000fc80007ffe0ff */
[----:B------:R-:W-:-:S05]  /*1140*/  IADD3 R2, P0, R2, c[0x0][0x168], RZ ;  /* 0x00005a0002027a10 */ /* 0x000fca0007f1e0ff */
[----:B------:R-:W-:-:S05]  /*1150*/  IMAD.X R3, RZ, RZ, c[0x0][0x16c], P0 ;  /* 0x00005b00ff037624 */ /* 0x000fca00000e06ff */
[----:B------:R0:W-:Y:S03]  /*1160*/  STG.E.U8 [R2.64], R7 ;  /* 0x0000000702007986 */ /* 0x0001e6000c101104 */
.L_x_15278:
[----:B0-----:R-:W-:-:S13]  /*1170*/  ISETP.GE.AND P0, PT, R9, R8, PT ;  /* 0x000000080900720c */ /* 0x001fda0003f06270 */
[----:B------:R-:W-:Y:S05]  /*1180*/  @P0 BRA `(.L_x_15280) ;  /* 0x000000c000000947 */ /* 0x000fea0003800000 */
[----:B------:R-:W-:Y:S01]  /*1190*/  IMAD.IADD R2, R0, 0x1, R9 ;  /* 0x0000000100027824 */ /* 0x000fe200078e0209 */
[----:B------:R-:W-:-:S04]  /*11a0*/  IADD3 R9, R9, 0x80, RZ ;  /* 0x0000008009097810 */ /* 0x000fc80007ffe0ff */
[----:B------:R-:W-:-:S05]  /*11b0*/  IADD3 R2, P0, R2, c[0x0][0x168], RZ ;  /* 0x00005a0002027a10 */ /* 0x000fca0007f1e0ff */
[----:B------:R-:W-:-:S05]  /*11c0*/  IMAD.X R3, RZ, RZ, c[0x0][0x16c], P0 ;  /* 0x00005b00ff037624 */ /* 0x000fca00000e06ff */
[----:B-----5:R0:W-:Y:S03]  /*11d0*/  STG.E.U8 [R2.64], R10 ;  /* 0x0000000a02007986 */ /* 0x0201e6000c101104 */
.L_x_15279:
[----:B------:R-:W-:-:S13]  /*11e0*/  ISETP.GE.AND P0, PT, R9, R8, PT ;  /* 0x000000080900720c */ /* 0x000fda0003f06270 */
[----:B------:R-:W-:Y:S05]  /*11f0*/  @P0 BRA `(.L_x_15281) ;  /* 0x000000d000000947 */ /* 0x000fea0003800000 */
[----:B0-----:R-:W-:Y:S01]  /*1200*/  IMAD.IADD R2, R0, 0x1, R9 ;  /* 0x0000000100027824 */ /* 0x001fe200078e0209 */
[----:B------:R-:W-:-:S04]  /*1210*/  IADD3 R9, R9, 0x80, RZ ;  /* 0x0000008009097810 */ /* 0x000fc80007ffe0ff */
[----:B------:R-:W-:-:S05]  /*1220*/  IADD3 R2, P0, R2, c[0x0][0x168], RZ ;  /* 0x00005a0002027a10 */ /* 0x000fca0007f1e0ff */
[----:B------:R-:W-:-:S05]  /*1230*/  IMAD.X R3, RZ, RZ, c[0x0][0x16c], P0 ;  /* 0x00005b00ff037624 */ /* 0x000fca00000e06ff */
[----:B------:R0:W-:Y:S03]  /*1240*/  STG.E.U8 [R2.64], R11 ;  /* 0x0000000b02007986 */ /* 0x0001e6000c101104 */
.L_x_15280:
        /* <DEDUP_REMOVED lines=8> */
.L_x_15281:
[----:B------:R-:W-:Y:S05]  /*12d0*/  BSYNC B1 ;  /* 0x0000000000017941 */ /* 0x000fea0003800000 */
.L_x_15277:
[----:B------:R-:W-:-:S13]  /*12e0*/  ISETP.GE.AND P0, PT, R9, R8, PT ;  /* 0x000000080900720c */ /* 0x000fda0003f06270 */
[----:B0-----:R-:W-:Y:S01]  /*12f0*/  @!P0 IMAD.IADD R2, R0, 0x1, R9 ;  /* 0x0000000100028824 */ /* 0x001fe200078e0209 */
[----:B------:R-:W-:-:S04]  /*1300*/  @!P0 IADD3 R9, R9, 0x80, RZ ;  /* 0x0000008009098810 */ /* 0x000fc80007ffe0ff */
[----:B------:R-:W-:-:S05]  /*1310*/  @!P0 IADD3 R2, P1, R2, c[0x0][0x168], RZ ;  /* 0x00005a0002028a10 */ /* 0x000fca0007f3e0ff */
[----:B------:R-:W-:-:S05]  /*1320*/  @!P0 IMAD.X R3, RZ, RZ, c[0x0][0x16c], P1 ;  /* 0x00005b00ff038624 */ /* 0x000fca00008e06ff */
[----:B------:R0:W-:Y:S03]  /*1330*/  @!P0 STG.E.U8 [R2.64], R13 ;  /* 0x0000000d02008986 */ /* 0x0001e6000c101104 */
.L_x_15282:
[----:B------:R-:W-:Y:S05]  /*1340*/  BSYNC B0 ;  /* 0x0000000000007941 */ /* 0x000fea0003800000 */
.L_x_15276:
[----:B------:R-:W-:Y:S01]  /*1350*/  WARPSYNC 0xffffffff ;  /* 0xffffffff00007948 */ /* 0x000fe20003800000 */
[----:B------:R-:W-:-:S13]  /*1360*/  ISETP.GE.AND P0, PT, R9, R8, PT ;  /* 0x000000080900720c */ /* 0x000fda0003f06270 */
[----:B------:R-:W-:Y:S05]  /*1370*/  @P0 EXIT ;  /* 0x000000000000094d */ /* 0x000fea0003800000 */
[----:B------:R-:W-:-:S05]  /*1380*/  IMAD.IADD R0, R0, 0x1, R9 ;  /* 0x0000000100007824 */ /* 0x000fca00078e0209 */
[----:B0-----:R-:W-:-:S05]  /*1390*/  IADD3 R2, P0, R0, c[0x0][0x168], RZ ;  /* 0x00005a0000027a10 */ /* 0x001fca0007f1e0ff */
[----:B------:R-:W-:-:S05]  /*13a0*/  IMAD.X R3, RZ, RZ, c[0x0][0x16c], P0 ;  /* 0x00005b00ff037624 */ /* 0x000fca00000e06ff */
[----:B-----5:R-:W-:Y:S01]  /*13b0*/  STG.E.U8 [R2.64], R14 ;  /* 0x0000000e02007986 */ /* 0x020fe2000c101104 */
[----:B------:R-:W-:Y:S05]  /*13c0*/  EXIT ;  /* 0x000000000000794d */ /* 0x000fea0003800000 */
.L_x_15283:
        /* <DEDUP_REMOVED lines=11> */
.L_x_41952:


//--------------------- .text._ZN2at6native29vectorized_elementwise_kernelILi4ENS0_13BinaryFunctorIN3c108BFloat16ES4_bZZZNS0_22logical_or_kernel_cudaERNS_14TensorIteratorEENKUlvE0_clEvENKUlvE8_clEvEUlS4_S4_E_EESt5arrayIPcLm3EEEEviT0_T1_ --------------------------
	.section	.text._ZN2at6native29vectorized_elementwise_kernelILi4ENS0_13BinaryFunctorIN3c108BFloat16ES4_bZZZNS0_22logical_or_kernel_cudaERNS_14TensorIteratorEENKUlvE0_clEvENKUlvE8_clEvEUlS4_S4_E_EESt5arrayIPcLm3EEEEviT0_T1_,"ax",@progbits
	.sectioninfo	@"SHI_REGISTERS=32"
	.align	128
        .global         _ZN2at6native29vectorized_elementwise_kernelILi4ENS0_13BinaryFunctorIN3c108BFloat16ES4_bZZZNS0_22logical_or_kernel_cudaERNS_14TensorIteratorEENKUlvE0_clEvENKUlvE8_clEvEUlS4_S4_E_EESt5arrayIPcLm3EEEEviT0_T1_
        .type           _ZN2at6native29vectorized_elementwise_kernelILi4ENS0_13BinaryFunctorIN3c108BFloat16ES4_bZZZNS0_22logical_or_kernel_cudaERNS_14TensorIteratorEENKUlvE0_clEvENKUlvE8_clEvEUlS4_S4_E_EESt5arrayIPcLm3EEEEviT0_T1_,@function
        .size           _ZN2at6native29vectorized_elementwise_kernelILi4ENS0_13BinaryFunctorIN3c108BFloat16ES4_bZZZNS0_22logical_or_kernel_cudaERNS_14TensorIteratorEENKUlvE0_clEvENKUlvE8_clEvEUlS4_S4_E_EESt5arrayIPcLm3EEEEviT0_T1_,(.L_x_41953 - _ZN2at6native29vectorized_elementwise_kernelILi4ENS0_13BinaryFunctorIN3c108BFloat16ES4_bZZZNS0_22logical_or_kernel_cudaERNS_14TensorIteratorEENKUlvE0_clEvENKUlvE8_clEvEUlS4_S4_E_EESt5arrayIPcLm3EEEEviT0_T1_)
        .other          _ZN2at6native29vectorized_elementwise_kernelILi4ENS0_13BinaryFunctorIN3c108BFloat16ES4_bZZZNS0_22logical_or_kernel_cudaERNS_14TensorIteratorEENKUlvE0_clEvENKUlvE8_clEvEUlS4_S4_E_EESt5arrayIPcLm3EEEEviT0_T1_,@"STO_CUDA_ENTRY STV_DEFAULT"
_ZN2at6native29vectorized_elementwise_kernelILi4ENS0_13BinaryFunctorIN3c108BFloat16ES4_bZZZNS0_22logical_or_kernel_cudaERNS_14TensorIteratorEENKUlvE0_clEvENKUlvE8_clEvEUlS4_S4_E_EESt5arrayIPcLm3EEEEviT0_T1_:
.text._ZN2at6native29vectorized_elementwise_kernelILi4ENS0_13BinaryFunctorIN3c108BFloat16ES4_bZZZNS0_22logical_or_kernel_cudaERNS_14TensorIteratorEENKUlvE0_clEvENKUlvE8_clEvEUlS4_S4_E_EESt5arrayIPcLm3EEEEviT0_T1_:
        /* <DEDUP_REMOVED lines=11> */
[----:B------:R-:W2:Y:S01]  /*00b0*/  LDG.E.64 R14, [R10.64] ;  /* 0x000000040a0e7981 */ /* 0x000ea2000c1e1b00 */
[----:B------:R-:W-:-:S03]  /*00c0*/  IMAD.WIDE R2, R0, R5, c[0x0][0x178] ;  /* 0x00005e0000027625 */ /* 0x000fc600078e0205 */
[----:B------:R-:W3:Y:S03]  /*00d0*/  LDG.E.64 R8, [R10.64+0x400] ;  /* 0x000400040a087981 */ /* 0x000ee6000c1e1b00 */
        /* <DEDUP_REMOVED lines=9> */
[----:B------:R-:W-:Y:S02]  /*0170*/  PRMT R5, RZ, 0x7610, R15 ;  /* 0x00007610ff057816 */ /* 0x000fe4000000000f */
[----:B---3--:R-:W-:Y:S02]  /*0180*/  PRMT R10, RZ, 0x5410, R8 ;  /* 0x00005410ff0a7816 */ /* 0x008fe40000000008 */
[----:B------:R-:W-:Y:S01]  /*0190*/  FSETP.NEU.FTZ.AND P1, PT, R5, RZ, PT ;  /* 0x000000ff0500720b */ /* 0x000fe20003f3d000 */
[----:B------:R-:W-:Y:S01]  /*01a0*/  IMAD.MOV.U32 R5, RZ, RZ, 0x1 ;  /* 0x00000001ff057424 */ /* 0x000fe200078e00ff */
[----:B------:R-:W-:Y:S02]  /*01b0*/  FSETP.NEU.FTZ.AND P3, PT, R10, RZ, PT ;  /* 0x000000ff0a00720b */ /* 0x000fe40003f7d000 */
[----:B----4-:R-:W-:-:S02]  /*01c0*/  @!P2 PRMT R10, RZ, 0x5410, R6 ;  /* 0x00005410ff0aa816 */ /* 0x010fc40000000006 */
[----:B------:R-:W-:Y:S02]  /*01d0*/  PRMT R8, RZ, 0x7610, R8 ;  /* 0x00007610ff087816 */ /* 0x000fe40000000008 */
[----:B------:R-:W-:Y:S02]  /*01e0*/  PRMT R6, R5, 0x7610, R6 ;  /* 0x0000761005067816 */ /* 0x000fe40000000006 */
[----:B------:R-:W-:Y:S02]  /*01f0*/  @!P2 FSETP.NEU.FTZ.AND P6, PT, R10, RZ, PT ;  /* 0x000000ff0a00a20b */ /* 0x000fe40003fdd000 */
[----:B------:R-:W-:Y:S01]  /*0200*/  FSETP.NEU.FTZ.AND P0, PT, R8, RZ, PT ;  /* 0x000000ff0800720b */ /* 0x000fe20003f1d000 */
[----:B------:R-:W-:Y:S01]  /*0210*/  IMAD.MOV.U32 R8, RZ, RZ, 0x1 ;  /* 0x00000001ff087424 */ /* 0x000fe200078e00ff */
[----:B------:R-:W-:Y:S02]  /*0220*/  @!P4 PRMT R5, RZ, 0x7610, R6 ;  /* 0x00007610ff05c816 */ /* 0x000fe40000000006 */
[----:B------:R-:W-:-:S02]  /*0230*/  @!P2 SEL R6, RZ, 0x1, !P6 ;  /* 0x00000001ff06a807 */ /* 0x000fc40007000000 */
[----:B------:R-:W-:Y:S02]  /*0240*/  @!P4 FSETP.NEU.FTZ.AND P6, PT, R5, RZ, PT ;  /* 0x000000ff0500c20b */ /* 0x000fe40003fdd000 */
[----:B------:R-:W-:Y:S02]  /*0250*/  PRMT R5, R8, 0x7610, R5 ;  /* 0x0000761008057816 */ /* 0x000fe40000000005 */
[----:B------:R-:W-:Y:S02]  /*0260*/  PRMT R8, RZ, 0x5410, R9 ;  /* 0x00005410ff087816 */ /* 0x000fe40000000009 */
[----:B------:R-:W-:Y:S02]  /*0270*/  @!P5 PRMT R10, RZ, 0x5410, R7 ;  /* 0x00005410ff0ad816 */ /* 0x000fe40000000007 */
[----:B------:R-:W-:Y:S02]  /*0280*/  PRMT R9, RZ, 0x7610, R9 ;  /* 0x00007610ff097816 */ /* 0x000fe40000000009 */
[----:B------:R-:W-:-:S02]  /*0290*/  @!P4 SEL R5, RZ, 0x1, !P6 ;  /* 0x00000001ff05c807 */ /* 0x000fc40007000000 */
[----:B------:R-:W-:Y:S02]  /*02a0*/  FSETP.NEU.FTZ.AND P2, PT, R8, RZ, PT ;  /* 0x000000ff0800720b */ /* 0x000fe40003f5d000 */
[----:B------:R-:W-:Y:S02]  /*02b0*/  @!P5 FSETP.NEU.FTZ.AND P6, PT, R10, RZ, PT ;  /* 0x000000ff0a00d20b */ /* 0x000fe40003fdd000 */
[----:B------:R-:W-:Y:S02]  /*02c0*/  FSETP.NEU.FTZ.AND P4, PT, R9, RZ, PT ;  /* 0x000000ff0900720b */ /* 0x000fe40003f9d000 */
[----:B-----5:R-:W-:Y:S02]  /*02d0*/  @!P3 PRMT R10, RZ, 0x5410, R2 ;  /* 0x00005410ff0ab816 */ /* 0x020fe40000000002 */
[----:B------:R-:W-:Y:S01]  /*02e0*/  @!P1 PRMT R7, RZ, 0x7610, R7 ;  /* 0x00007610ff079816 */ /* 0x000fe20000000007 */
[----:B------:R-:W-:Y:S01]  /*02f0*/  IMAD.MOV.U32 R8, RZ, RZ, 0x1 ;  /* 0x00000001ff087424 */ /* 0x000fe200078e00ff */
[----:B------:R-:W-:-:S02]  /*0300*/  @!P5 SEL R8, RZ, 0x1, !P6 ;  /* 0x00000001ff08d807 */ /* 0x000fc40007000000 */
[----:B------:R-:W-:Y:S02]  /*0310*/  @!P3 FSETP.NEU.FTZ.AND P6, PT, R10, RZ, PT ;  /* 0x000000ff0a00b20b */ /* 0x000fe40003fdd000 */
[----:B------:R-:W-:Y:S01]  /*0320*/  @!P1 FSETP.NEU.FTZ.AND P5, PT, R7, RZ, PT ;  /* 0x000000ff0700920b */ /* 0x000fe20003fbd000 */
[----:B------:R-:W-:Y:S01]  /*0330*/  IMAD.MOV.U32 R7, RZ, RZ, 0x1 ;  /* 0x00000001ff077424 */ /* 0x000fe200078e00ff */
[----:B------:R-:W-:Y:S01]  /*0340*/  @!P0 PRMT R2, RZ, 0x7610, R2 ;  /* 0x00007610ff028816 */ /* 0x000fe20000000002 */
[----:B------:R-:W-:Y:S01]  /*0350*/  IMAD.MOV.U32 R9, RZ, RZ, 0x1 ;  /* 0x00000001ff097424 */ /* 0x000fe200078e00ff */
[----:B------:R-:W-:Y:S02]  /*0360*/  @!P3 SEL R9, RZ, 0x1, !P6 ;  /* 0x00000001ff09b807 */ /* 0x000fe40007000000 */
[----:B------:R-:W-:Y:S02]  /*0370*/  @!P0 FSETP.NEU.FTZ.AND P6, PT, R2, RZ, PT ;  /* 0x000000ff0200820b */ /* 0x000fe40003fdd000 */
[----:B------:R-:W-:-:S02]  /*0380*/  PRMT R2, R7, 0x7610, R2 ;  /* 0x0000761007027816 */ /* 0x000fc40000000002 */
[----:B------:R-:W-:Y:S02]  /*0390*/  PRMT R7, R5, 0x7604, R6 ;  /* 0x0000760405077816 */ /* 0x000fe40000000006 */
[--C-:B------:R-:W-:Y:S02]  /*03a0*/  @!P2 PRMT R5, RZ, 0x5410, R3.reuse ;  /* 0x00005410ff05a816 */ /* 0x100fe40000000003 */
[----:B------:R-:W-:Y:S02]  /*03b0*/  @!P4 PRMT R3, RZ, 0x7610, R3 ;  /* 0x00007610ff03c816 */ /* 0x000fe40000000003 */
[----:B------:R-:W-:Y:S02]  /*03c0*/  @!P0 SEL R2, RZ, 0x1, !P6 ;  /* 0x00000001ff028807 */ /* 0x000fe40007000000 */
[----:B------:R-:W-:Y:S02]  /*03d0*/  @!P2 FSETP.NEU.FTZ.AND P3, PT, R5, RZ, PT ;  /* 0x000000ff0500a20b */ /* 0x000fe40003f7d000 */
[----:B------:R-:W-:Y:S01]  /*03e0*/  @!P4 FSETP.NEU.FTZ.AND P0, PT, R3, RZ, PT ;  /* 0x000000ff0300c20b */ /* 0x000fe20003f1d000 */
[----:B------:R-:W-:Y:S01]  /*03f0*/  IMAD.MOV.U32 R3, RZ, RZ, 0x1 ;  /* 0x00000001ff037424 */ /* 0x000fe200078e00ff */
[----:B------:R-:W-:Y:S01]  /*0400*/  PRMT R10, R2, 0x7604, R9 ;  /* 0x00007604020a7816 */ /* 0x000fe20000000009 */
[----:B------:R-:W-:Y:S01]  /*0410*/  IMAD.MOV.U32 R5, RZ, RZ, 0x1 ;  /* 0x00000001ff057424 */ /* 0x000fe200078e00ff */
[----:B------:R-:W-:-:S02]  /*0420*/  IADD3 R2, P6, R0, c[0x0][0x168], RZ ;  /* 0x00005a0000027a10 */ /* 0x000fc40007fde0ff */
[----:B------:R-:W-:Y:S01]  /*0430*/  @!P2 SEL R5, RZ, 0x1, !P3 ;  /* 0x00000001ff05a807 */ /* 0x000fe20005800000 */
[----:B------:R-:W-:Y:S01]  /*0440*/  IMAD.MOV.U32 R6, RZ, RZ, 0x1 ;  /* 0x00000001ff067424 */ /* 0x000fe200078e00ff */
[----:B------:R-:W-:Y:S01]  /*0450*/  PRMT R0, R3, 0x7610, R0 ;  /* 0x0000761003007816 */ /* 0x000fe20000000000 */
[----:B------:R-:W-:Y:S01]  /*0460*/  IMAD.X R3, RZ, RZ, c[0x0][0x16c], P6 ;  /* 0x00005b00ff037624 */ /* 0x000fe200030e06ff */
[----:B------:R-:W-:Y:S02]  /*0470*/  PRMT R7, R8, 0x7054, R7 ;  /* 0x0000705408077816 */ /* 0x000fe40000000007 */
[----:B------:R-:W-:Y:S02]  /*0480*/  PRMT R9, R5, 0x7054, R10 ;  /* 0x0000705405097816 */ /* 0x000fe4000000000a */
[----:B------:R-:W-:Y:S02]  /*0490*/  @!P1 SEL R0, RZ, 0x1, !P5 ;  /* 0x00000001ff009807 */ /* 0x000fe40006800000 */
[----:B------:R-:W-:Y:S01]  /*04a0*/  @!P4 SEL R6, RZ, 0x1, !P0 ;  /* 0x00000001ff06c807 */ /* 0x000fe20004000000 */
[----:B------:R-:W-:Y:S01]  /*04b0*/  IMAD.WIDE R4, R4, 0x4, R2 ;  /* 0x0000000404047825 */ /* 0x000fe200078e0202 */
[----:B------:R-:W-:-:S02]  /*04c0*/  PRMT R7, R0, 0x654, R7 ;  /* 0x0000065400077816 */ /* 0x000fc40000000007 */
[----:B------:R-:W-:-:S03]  /*04d0*/  PRMT R9, R6, 0x654, R9 ;  /* 0x0000065406097816 */ /* 0x000fc60000000009 */
[----:B------:R-:W-:Y:S04]  /*04e0*/  STG.E [R4.64], R7 ;  /* 0x0000000704007986 */ /* 0x000fe8000c101904 */
[----:B------:R-:W-:Y:S01]  /*04f0*/  STG.E [R4.64+0x200], R9 ;  /* 0x0002000904007986 */ /* 0x000fe2000c101904 */
[----:B------:R-:W-:Y:S05]  /*0500*/  EXIT ;  /* 0x000000000000794d */ /* 0x000fea0003800000 */
.L_x_15284:
        /* <DEDUP_REMOVED lines=94> */
.L_x_15286:
[----:B------:R-:W-:Y:S05]  /*0af0*/  BSYNC B0 ;  /* 0x0000000000007941 */ /* 0x000fea0003800000 */
.L_x_15285:
        /* <DEDUP_REMOVED lines=16> */
.L_x_15288:
[----:B------:R-:W-:Y:S05]  /*0c00*/  BSYNC B0 ;  /* 0x0000000000007941 */ /* 0x000fea0003800000 */
.L_x_15287:
        /* <DEDUP_REMOVED lines=12> */
.L_x_15290:
[----:B------:R-:W-:Y:S05]  /*0cd0*/  BSYNC B0 ;  /* 0x0000000000007941 */ /* 0x000fea0003800000 */
.L_x_15289:
        /* <DEDUP_REMOVED lines=12> */
.L_x_15292:
[----:B------:R-:W-:Y:S05]  /*0da0*/  BSYNC B0 ;  /* 0x0000000000007941 */ /* 0x000fea0003800000 */
.L_x_15291:
        /* <DEDUP_REMOVED lines=9> */
.L_x_15294:
[----:B------:R-:W-:Y:S05]  /*0e40*/  BSYNC B0 ;  /* 0x0000000000007941 */ /* 0x000fea0003800000 */
.L_x_15293:
        /* <DEDUP_REMOVED lines=9> */
.L_x_15296:
[----:B------:R-:W-:Y:S05]  /*0ee0*/  BSYNC B0 ;  /* 0x0000000000007941 */ /* 0x000fea0003800000 */
.L_x_15295:
        /* <DEDUP_REMOVED lines=9> */
.L_x_15298:
[----:B------:R-:W-:Y:S05]  /*0f80*/  BSYNC B0 ;  /* 0x0000000000007941 */ /* 0x000fea0003800000 */
.L_x_15297:
        /* <DEDUP_REMOVED lines=9> */
.L_x_15300:
[----:B------:R-:W-:Y:S05]  /*1020*/  BSYNC B0 ;  /* 0x0000000000007941 */ /* 0x000fea0003800000 */
.L_x_15299:
        /* <DEDUP_REMOVED lines=18> */
.L_x_15303:
[----:B0-----:R-:W-:-:S13]  /*1150*/  ISETP.GE.AND P0, PT, R9, R8, PT ;  /* 0x000000080900720c */ /* 0x001fda0003f06270 */
[----:B------:R-:W-:Y:S05]  /*1160*/  @P0 BRA `(.L_x_15305) ;  /* 0x000000c000000947 */ /* 0x000fea0003800000 */
[----:B------:R-:W-:Y:S01]  /*1170*/  IMAD.IADD R2, R0, 0x1, R9 ;  /* 0x0000000100027824 */ /* 0x000fe200078e0209 */
[----:B------:R-:W-:-:S04]  /*1180*/  IADD3 R9, R9, 0x80, RZ ;  /* 0x0000008009097810 */ /* 0x000fc80007ffe0ff */
[----:B------:R-:W-:-:S05]  /*1190*/  IADD3 R2, P0, R2, c[0x0][0x168], RZ ;  /* 0x00005a0002027a10 */ /* 0x000fca0007f1e0ff */
[----:B------:R-:W-:-:S05]  /*11a0*/  IMAD.X R3, RZ, RZ, c[0x0][0x16c], P0 ;  /* 0x00005b00ff037624 */ /* 0x000fca00000e06ff */
[----:B-----5:R0:W-:Y:S03]  /*11b0*/  STG.E.U8 [R2.64], R10 ;  /* 0x0000000a02007986 */ /* 0x0201e6000c101104 */
.L_x_15304:
[----:B------:R-:W-:-:S13]  /*11c0*/  ISETP.GE.AND P0, PT, R9, R8, PT ;  /* 0x000000080900720c */ /* 0x000fda0003f06270 */
[----:B------:R-:W-:Y:S05]  /*11d0*/  @P0 BRA `(.L_x_15306) ;  /* 0x000000d000000947 */ /* 0x000fea0003800000 */
[----:B0-----:R-:W-:Y:S01]  /*11e0*/  IMAD.IADD R2, R0, 0x1, R9 ;  /* 0x0000000100027824 */ /* 0x001fe200078e0209 */
[----:B------:R-:W-:-:S04]  /*11f0*/  IADD3 R9, R9, 0x80, RZ ;  /* 0x0000008009097810 */ /* 0x000fc80007ffe0ff */
[----:B------:R-:W-:-:S05]  /*1200*/  IADD3 R2, P0, R2, c[0x0][0x168], RZ ;  /* 0x00005a0002027a10 */ /* 0x000fca0007f1e0ff */
[----:B------:R-:W-:-:S05]  /*1210*/  IMAD.X R3, RZ, RZ, c[0x0][0x16c], P0 ;  /* 0x00005b00ff037624 */ /* 0x000fca00000e06ff */
[----:B------:R0:W-:Y:S03]  /*1220*/  STG.E.U8 [R2.64], R11 ;  /* 0x0000000b02007986 */ /* 0x0001e6000c101104 */
.L_x_15305:
        /* <DEDUP_REMOVED lines=8> */
.L_x_15306:
[----:B------:R-:W-:Y:S05]  /*12b0*/  BSYNC B1 ;  /* 0x0000000000017941 */ /* 0x000fea0003800000 */
.L_x_15302:
[----:B------:R-:W-:-:S13]  /*12c0*/  ISETP.GE.AND P0, PT, R9, R8, PT ;  /* 0x000000080900720c */ /* 0x000fda0003f06270 */
[----:B0-----:R-:W-:Y:S01]  /*12d0*/  @!P0 IMAD.IADD R2, R0, 0x1, R9 ;  /* 0x0000000100028824 */ /* 0x001fe200078e0209 */
[----:B------:R-:W-:-:S04]  /*12e0*/  @!P0 IADD3 R9, R9, 0x80, RZ ;  /* 0x0000008009098810 */ /* 0x000fc80007ffe0ff */
[----:B------:R-:W-:-:S05]  /*12f0*/  @!P0 IADD3 R2, P1, R2, c[0x0][0x168], RZ ;  /* 0x00005a0002028a10 */ /* 0x000fca0007f3e0ff */
[----:B------:R-:W-:-:S05]  /*1300*/  @!P0 IMAD.X R3, RZ, RZ, c[0x0][0x16c], P1 ;  /* 0x00005b00ff038624 */ /* 0x000fca00008e06ff */
[----:B------:R0:W-:Y:S03]  /*1310*/  @!P0 STG.E.U8 [R2.64], R13 ;  /* 0x0000000d02008986 */ /* 0x0001e6000c101104 */
.L_x_15307:
[----:B------:R-:W-:Y:S05]  /*1320*/  BSYNC B0 ;  /* 0x0000000000007941 */ /* 0x000fea0003800000 */
.L_x_15301:
        /* <DEDUP_REMOVED lines=8> */
.L_x_15308:
        /* <DEDUP_REMOVED lines=13> */
.L_x_41953:


//--------------------- .text._ZN2at6native29vectorized_elementwise_kernelILi8ENS0_13BinaryFunctorIN3c108BFloat16ES4_bZZZNS0_22logical_or_kernel_cudaERNS_14TensorIteratorEENKUlvE0_clEvENKUlvE8_clEvEUlS4_S4_E_EESt5arrayIPcLm3EEEEviT0_T1_ --------------------------
	.section	.text._ZN2at6native29vectorized_elementwise_kernelILi8ENS0_13BinaryFunctorIN3c108BFloat16ES4_bZZZNS0_22logical_or_kernel_cudaERNS_14TensorIteratorEENKUlvE0_clEvENKUlvE8_clEvEUlS4_S4_E_EESt5arrayIPcLm3EEEEviT0_T1_,"ax",@progbits
	.sectioninfo	@"SHI_REGISTERS=4"
	.align	128
        .global         _ZN2at6native29vectorized_elementwise_kernelILi8ENS0_13BinaryFunctorIN3c108BFloat16ES4_bZZZNS0_22logical_or_kernel_cudaERNS_14TensorIteratorEENKUlvE0_clEvENKUlvE8_clEvEUlS4_S4_E_EESt5arrayIPcLm3EEEEviT0_T1_
        .type           _ZN2at6native29vectorized_elementwise_kernelILi8ENS0_13BinaryFunctorIN3c108BFloat16ES4_bZZZNS0_22logical_or_kernel_cudaERNS_14TensorIteratorEENKUlvE0_clEvENKUlvE8_clEvEUlS4_S4_E_EESt5arrayIPcLm3EEEEviT0_T1_,@function
        .size           _ZN2at6native29vectorized_elementwise_kernelILi8ENS0_13BinaryFunctorIN3c108BFloat16ES4_bZZZNS0_22logical_or_kernel_cudaERNS_14TensorIteratorEENKUlvE0_clEvENKUlvE8_clEvEUlS4_S4_E_EESt5arrayIPcLm3EEEEviT0_T1_,(.L_x_41954 - _ZN2at6native29vectorized_elementwise_kernelILi8ENS0_13BinaryFunctorIN3c108BFloat16ES4_bZZZNS0_22logical_or_kernel_cudaERNS_14TensorIteratorEENKUlvE0_clEvENKUlvE8_clEvEUlS4_S4_E_EESt5arrayIPcLm3EEEEviT0_T1_)
        .other          _ZN2at6native29vectorized_elementwise_kernelILi8ENS0_13BinaryFunctorIN3c108BFloat16ES4_bZZZNS0_22logical_or_kernel_cudaERNS_14TensorIteratorEENKUlvE0_clEvENKUlvE8_clEvEUlS4_S4_E_EESt5arrayIPcLm3EEEEviT0_T1_,@"STO_CUDA_ENTRY STV_DEFAULT"
_ZN2at6native29vectorized_elementwise_kernelILi8ENS0_13BinaryFunctorIN3c108BFloat16ES4_bZZZNS0_22logical_or_kernel_cudaERNS_14TensorIteratorEENKUlvE0_clEvENKUlvE8_clEvEUlS4_S4_E_EESt5arrayIPcLm3EEEEviT0_T1_:
.text._ZN2at6native29vectorized_elementwise_kernelILi8ENS0_13BinaryFunctorIN3c108BFloat16ES4_bZZZNS0_22logical_or_kernel_cudaERNS_14TensorIteratorEENKUlvE0_clEvENKUlvE8_clEvEUlS4_S4_E_EESt5arrayIPcLm3EEEEviT0_T1_:
[----:B------:R-:W-:Y:S02]  /*0000*/  MOV R1, c[0x0][0x28] ;  /* 0x00000a0000017a02 */ /* 0x000fe40000000f00 */
[----:B------:R-:W-:Y:S05]  /*0010*/  EXIT ;  /* 0x000000000000794d */ /* 0x000fea0003800000 */
.L_x_15309:
        /* <DEDUP_REMOVED lines=14> */
.L_x_41954:


//--------------------- .text._ZN2at6native18elementwise_kernelILi128ELi4EZNS0_15gpu_kernel_implINS0_13AUnaryFunctorIbbbZZZNS0_22logical_or_kernel_cudaERNS_14TensorIteratorEENKUlvE0_clEvENKUlvE7_clEvEUlbbE_EEEEvRNS_18TensorIteratorBaseERKT_EUliE_EEviT1_ --------------------------
	.section	.text._ZN2at6native18elementwise_kernelILi128ELi4EZNS0_15gpu_kernel_implINS0_13AUnaryFunctorIbbbZZZNS0_22logical_or_kernel_cudaERNS_14TensorIteratorEENKUlvE0_clEvENKUlvE7_clEvEUlbbE_EEEEvRNS_18TensorIteratorBaseERKT_EUliE_EEviT1_,"ax",@progbits
	.sectioninfo	@"SHI_REGISTERS=26"
	.align	128
        .global         _ZN2at6native18elementwise_kernelILi128ELi4EZNS0_15gpu_kernel_implINS0_13AUnaryFunctorIbbbZZZNS0_22logical_or_kernel_cudaERNS_14TensorIteratorEENKUlvE0_clEvENKUlvE7_clEvEUlbbE_EEEEvRNS_18TensorIteratorBaseERKT_EUliE_EEviT1_
        .type           _ZN2at6native18elementwise_kernelILi128ELi4EZNS0_15gpu_kernel_implINS0_13AUnaryFunctorIbbbZZZNS0_22logical_or_kernel_cudaERNS_14TensorIteratorEENKUlvE0_clEvENKUlvE7_clEvEUlbbE_EEEEvRNS_18TensorIteratorBaseERKT_EUliE_EEviT1_,@function
        .size           _ZN2at6native18elementwise_kernelILi128ELi4EZNS0_15gpu_kernel_implINS0_13AUnaryFunctorIbbbZZZNS0_22logical_or_kernel_cudaERNS_14TensorIteratorEENKUlvE0_clEvENKUlvE7_clEvEUlbbE_EEEEvRNS_18TensorIteratorBaseERKT_EUliE_EEviT1_,(.L_x_41955 - _ZN2at6native18elementwise_kernelILi128ELi4EZNS0_15gpu_kernel_implINS0_13AUnaryFunctorIbbbZZZNS0_22logical_or_kernel_cudaERNS_14TensorIteratorEENKUlvE0_clEvENKUlvE7_clEvEUlbbE_EEEEvRNS_18TensorIteratorBaseERKT_EUliE_EEviT1_)
        .other          _ZN2at6native18elementwise_kernelILi128ELi4EZNS0_15gpu_kernel_implINS0_13AUnaryFunctorIbbbZZZNS0_22logical_or_kernel_cudaERNS_14TensorIteratorEENKUlvE0_clEvENKUlvE7_clEvEUlbbE_EEEEvRNS_18TensorIteratorBaseERKT_EUliE_EEviT1_,@"STO_CUDA_ENTRY STV_DEFAULT"
_ZN2at6native18elementwise_kernelILi128ELi4EZNS0_15gpu_kernel_implINS0_13AUnaryFunctorIbbbZZZNS0_22logical_or_kernel_cudaERNS_14TensorIteratorEENKUlvE0_clEvENKUlvE7_clEvEUlbbE_EEEEvRNS_18TensorIteratorBaseERKT_EUliE_EEviT1_:
.text._ZN2at6native18elementwise_kernelILi128ELi4EZNS0_15gpu_kernel_implINS0_13AUnaryFunctorIbbbZZZNS0_22logical_or_kernel_cudaERNS_14TensorIteratorEENKUlvE0_clEvENKUlvE7_clEvEUlbbE_EEEEvRNS_18TensorIteratorBaseERKT_EUliE_EEviT1_:
        /* <DEDUP_REMOVED lines=237> */
.L_x_15312:
        /* <DEDUP_REMOVED lines=19> */
.L_x_15316:
[----:B------:R-:W2:Y:S02]  /*1000*/  LDG.E.U8 R2, [R2.64] ;  /* 0x0000002402027981 */ /* 0x000ea4000c1e1100 */
[----:B--2---:R-:W-:Y:S01]  /*1010*/  ISETP.NE.AND P0, PT, R2, RZ, PT ;  /* 0x000000ff0200720c */ /* 0x004fe20003f05270 */
[----:B------:R-:W-:Y:S05]  /*1020*/  BRA `(.L_x_15318) ;  /* 0x00000e0000007947 */ /* 0x000fea0003800000 */
.L_x_15315:
        /* <DEDUP_REMOVED lines=10> */
.L_x_15320:
[----:B------:R-:W2:Y:S02]  /*10d0*/  LDG.E R2, [R2.64] ;  /* 0x0000002402027981 */ /* 0x000ea4000c1e1900 */
[----:B--2---:R-:W-:Y:S01]  /*10e0*/  ISETP.NE.AND P0, PT, R2, RZ, PT ;  /* 0x000000ff0200720c */ /* 0x004fe20003f05270 */
[----:B------:R-:W-:Y:S05]  /*10f0*/  BRA `(.L_x_15318) ;  /* 0x00000d3000007947 */ /* 0x000fea0003800000 */
.L_x_15319:
[----:B------:R-:W2:Y:S02]  /*1100*/  LDG.E.U16 R2, [R2.64] ;  /* 0x0000002402027981 */ /* 0x000ea4000c1e1500 */
[----:B--2---:R-:W-:Y:S01]  /*1110*/  ISETP.NE.AND P0, PT, R2, RZ, PT ;  /* 0x000000ff0200720c */ /* 0x004fe20003f05270 */
[----:B------:R-:W-:Y:S05]  /*1120*/  BRA `(.L_x_15318) ;  /* 0x00000d0000007947 */ /* 0x000fea0003800000 */
.L_x_15314:
        /* <DEDUP_REMOVED lines=9> */
.L_x_15322:
[----:B------:R-:W2:Y:S02]  /*11c0*/  LDG.E.U16 R0, [R2.64] ;  /* 0x0000002402007981 */ /* 0x000ea4000c1e1500 */
[----:B--2---:R-:W-:-:S05]  /*11d0*/  HADD2.F32 R0, -RZ, R0.H0_H0 ;  /* 0x20000000ff007230 */ /* 0x004fca0000004100 */
[----:B------:R-:W-:Y:S01]  /*11e0*/  FSETP.NEU.FTZ.AND P0, PT, R0, RZ, PT ;  /* 0x000000ff0000720b */ /* 0x000fe20003f1d000 */
[----:B------:R-:W-:Y:S05]  /*11f0*/  BRA `(.L_x_15318) ;  /* 0x00000c3000007947 */ /* 0x000fea0003800000 */
.L_x_15321:
        /* <DEDUP_REMOVED lines=11> */
.L_x_15324:
        /* <DEDUP_REMOVED lines=10> */
.L_x_15323:
[----:B------:R-:W2:Y:S02]  /*1350*/  LDG.E.64 R2, [R2.64] ;  /* 0x0000002402027981 */ /* 0x000ea4000c1e1b00 */
[----:B--2---:R0:W1:Y:S01]  /*1360*/  DSETP.NEU.AND P0, PT, R2, RZ, PT ;  /* 0x000000ff0200722a */ /* 0x0040620003f0d000 */
[----:B------:R-:W-:Y:S05]  /*1370*/  BRA `(.L_x_15318) ;  /* 0x00000ab000007947 */ /* 0x000fea0003800000 */
.L_x_15313:
        /* <DEDUP_REMOVED lines=11> */
.L_x_15327:
[----:B------:R-:W2:Y:S02]  /*1430*/  LDG.E.128 R4, [R2.64] ;  /* 0x0000002402047981 */ /* 0x000ea4000c1e1d00 */
[----:B--2---:R-:W0:-:S06]  /*1440*/  DSETP.NEU.AND P0, PT, R6, RZ, PT ;  /* 0x000000ff0600722a */ /* 0x004e0c0003f0d000 */
[----:B0-----:R0:W1:Y:S01]  /*1450*/  DSETP.NEU.OR P0, PT, R4, RZ, P0 ;  /* 0x000000ff0400722a */ /* 0x001062000070d400 */
[----:B------:R-:W-:Y:S05]  /*1460*/  BRA `(.L_x_15318) ;  /* 0x000009c000007947 */ /* 0x000fea0003800000 */
.L_x_15326:
        /* <DEDUP_REMOVED lines=27> */
.L_x_15329:
        /* <DEDUP_REMOVED lines=14> */
.L_x_15328:
[----:B------:R-:W2:Y:S02]  /*1700*/  LDG.E.U16 R0, [R2.64] ;  /* 0x0000002402007981 */ /* 0x000ea4000c1e1500 */
[----:B--2---:R-:W-:-:S04]  /*1710*/  PRMT R0, RZ, 0x5410, R0 ;  /* 0x00005410ff007816 */ /* 0x004fc80000000000 */
[----:B------:R-:W-:Y:S01]  /*1720*/  FSETP.NEU.FTZ.AND P0, PT, R0, RZ, PT ;  /* 0x000000ff0000720b */ /* 0x000fe20003f1d000 */
[----:B------:R-:W-:Y:S05]  /*1730*/  BRA `(.L_x_15318) ;  /* 0x000006f000007947 */ /* 0x000fea0003800000 */
.L_x_15325:
        /* <DEDUP_REMOVED lines=11> */
.L_x_15332:
        /* <DEDUP_REMOVED lines=21> */
.L_x_15336:
[----:B------:R-:W-:Y:S05]  /*1940*/  BSYNC B1 ;  /* 0x0000000000017941 */ /* 0x000fea0003800000 */
.L_x_15335:
[----:B------:R-:W-:Y:S01]  /*1950*/  LEA R3, R0, 0x3b800000, 0x17 ;  /* 0x3b80000000037811 */ /* 0x000fe200078eb8ff */
[----:B------:R-:W-:-:S05]  /*1960*/  IMAD.SHL.U32 R0, R2, 0x100000, RZ ;  /* 0x0010000002007824 */ /* 0x000fca00078e00ff */
[----:B------:R-:W-:Y:S02]  /*1970*/  LOP3.LUT R0, R3, R0, R4, 0xfe, !PT ;  /* 0x0000000003007212 */ /* 0x000fe400078efe04 */
.L_x_15334:
[----:B------:R-:W-:Y:S05]  /*1980*/  BSYNC B0 ;  /* 0x0000000000007941 */ /* 0x000fea0003800000 */
.L_x_15333:
[----:B------:R-:W-:Y:S01]  /*1990*/  FSETP.NEU.FTZ.AND P0, PT, R0, RZ, PT ;  /* 0x000000ff0000720b */ /* 0x000fe20003f1d000 */
[----:B------:R-:W-:Y:S05]  /*19a0*/  BRA `(.L_x_15318) ;  /* 0x0000048000007947 */ /* 0x000fea0003800000 */
.L_x_15331:
        /* <DEDUP_REMOVED lines=21> */
.L_x_15340:
[----:B------:R-:W-:Y:S05]  /*1b00*/  BSYNC B1 ;  /* 0x0000000000017941 */ /* 0x000fea0003800000 */
.L_x_15339:
[----:B------:R-:W-:Y:S01]  /*1b10*/  LEA R3, R0, 0x37800000, 0x17 ;  /* 0x3780000000037811 */ /* 0x000fe200078eb8ff */
[----:B------:R-:W-:-:S05]  /*1b20*/  IMAD.SHL.U32 R0, R2, 0x200000, RZ ;  /* 0x0020000002007824 */ /* 0x000fca00078e00ff */
[----:B------:R-:W-:Y:S02]  /*1b30*/  LOP3.LUT R0, R3, R0, R4, 0xfe, !PT ;  /* 0x0000000003007212 */ /* 0x000fe400078efe04 */
.L_x_15338:
[----:B------:R-:W-:Y:S05]  /*1b40*/  BSYNC B0 ;  /* 0x0000000000007941 */ /* 0x000fea0003800000 */
.L_x_15337:
[----:B------:R-:W-:Y:S01]  /*1b50*/  FSETP.NEU.FTZ.AND P0, PT, R0, RZ, PT ;  /* 0x000000ff0000720b */ /* 0x000fe20003f1d000 */
[----:B------:R-:W-:Y:S05]  /*1b60*/  BRA `(.L_x_15318) ;  /* 0x000002c000007947 */ /* 0x000fea0003800000 */
.L_x_15330:
        /* <DEDUP_REMOVED lines=14> */
.L_x_15344:
[----:B------:R-:W-:Y:S05]  /*1c50*/  BSYNC B0 ;  /* 0x0000000000007941 */ /* 0x000fea0003800000 */
.L_x_15343:
[----:B------:R-:W-:Y:S01]  /*1c60*/  FSETP.NEU.FTZ.AND P0, PT, R0, RZ, PT ;  /* 0x000000ff0000720b */ /* 0x000fe20003f1d000 */
[----:B------:R-:W-:Y:S05]  /*1c70*/  BRA `(.L_x_15318) ;  /* 0x000001b000007947 */ /* 0x000fea0003800000 */
.L_x_15317:
        /* <DEDUP_REMOVED lines=21> */
.L_x_15342:
[----:B------:R-:W2:Y:S02]  /*1dd0*/  LDG.E.64 R2, [R2.64] ;  /* 0x0000002402027981 */ /* 0x000ea4000c1e1b00 */
[----:B--2---:R-:W-:-:S04]  /*1de0*/  ISETP.NE.U32.AND P0, PT, R2, RZ, PT ;  /* 0x000000ff0200720c */ /* 0x004fc80003f05070 */
[----:B------:R-:W-:Y:S01]  /*1df0*/  ISETP.NE.AND.EX P0, PT, R3, RZ, PT, P0 ;  /* 0x000000ff0300720c */ /* 0x000fe20003f05300 */
[----:B------:R-:W-:Y:S05]  /*1e00*/  BRA `(.L_x_15318) ;  /* 0x0000002000007947 */ /* 0x000fea0003800000 */
.L_x_15341:
[----:B------:R-:W2:Y:S02]  /*1e10*/  LDG.E R2, [R2.64] ;  /* 0x0000002402027981 */ /* 0x000ea4000c1e1900 */
[----:B--2---:R-:W-:-:S03]  /*1e20*/  ISETP.NE.AND P0, PT, R2, RZ, PT ;  /* 0x000000ff0200720c */ /* 0x004fc60003f05270 */
.L_x_15318:
[----:B0-----:R-:W0:Y:S01]  /*1e30*/  LDC.U8 R4, c[0x0][0x372] ;  /* 0x0000dc80ff047b82 */ /* 0x001e220000000000 */
[----:B-1----:R-:W-:Y:S01]  /*1e40*/  SEL R0, RZ, 0x1, !P0 ;  /* 0x00000001ff007807 */ /* 0x002fe20004000000 */
[----:B------:R-:W-:Y:S06]  /*1e50*/  BSSY B6, `(.L_x_15345) ;  /* 0x00000db000067945 */ /* 0x000fec0003800000 */
[----:B------:R-:W1:Y:S01]  /*1e60*/  LDC.U8 R3, c[0x0][0x371] ;  /* 0x0000dc40ff037b82 */ /* 0x000e620000000000 */
[----:B0-----:R-:W-:-:S04]  /*1e70*/  PRMT R2, R4, 0x9910, RZ ;  /* 0x0000991004027816 */ /* 0x001fc800000000ff */
[----:B------:R-:W-:Y:S02]  /*1e80*/  ISETP.GT.AND P1, PT, R2, 0x9, PT ;  /* 0x000000090200780c */ /* 0x000fe40003f24270 */
[----:B-1----:R-:W-:-:S04]  /*1e90*/  LOP3.LUT P0, RZ, R3, 0xff, R0, 0xc8, !PT ;  /* 0x000000ff03ff7812 */ /* 0x002fc8000780c800 */
[----:B------:R-:W-:-:S07]  /*1ea0*/  SEL R5, RZ, 0x1, !P0 ;  /* 0x00000001ff057807 */ /* 0x000fce0004000000 */
        /* <DEDUP_REMOVED lines=11> */
.L_x_15349:
[----:B------:R0:W-:Y:S01]  /*1f60*/  STG.E.U8 [R16.64], R5 ;  /* 0x0000000510007986 */ /* 0x0001e2000c101124 */
[----:B------:R-:W-:Y:S05]  /*1f70*/  BRA `(.L_x_15351) ;  /* 0x00000c8000007947 */ /* 0x000fea0003800000 */
.L_x_15348:
        /* <DEDUP_REMOVED lines=10> */
.L_x_15353:
[----:B------:R0:W-:Y:S01]  /*2020*/  STG.E [R16.64], R5 ;  /* 0x0000000510007986 */ /* 0x0001e2000c101924 */
[----:B------:R-:W-:Y:S05]  /*2030*/  BRA `(.L_x_15351) ;  /* 0x00000bc000007947 */ /* 0x000fea0003800000 */
.L_x_15352:
[----:B------:R0:W-:Y:S01]  /*2040*/  STG.E.U16 [R16.64], R5 ;  /* 0x0000000510007986 */ /* 0x0001e2000c101524 */
[----:B------:R-:W-:Y:S05]  /*2050*/  BRA `(.L_x_15351) ;  /* 0x00000ba000007947 */ /* 0x000fea0003800000 */
.L_x_15347:
[----:B------:R-:W-:-:S13]  /*2060*/  ISETP.GT.AND P1, PT, R2, 0x6, PT ;  /* 0x000000060200780c */ /* 0x000fda0003f24270 */
[----:B------:R-:W-:Y:S05]  /*2070*/  @P1 BRA `(.L_x_15354) ;  /* 0x000000b000001947 */ /* 0x000fea0003800000 */
[----:B------:R-:W-:-:S13]  /*2080*/  ISETP.NE.AND P1, PT, R2, 0x5, PT ;  /* 0x000000050200780c */ /* 0x000fda0003f25270 */
[----:B------:R-:W-:Y:S05]  /*2090*/  @!P1 BRA `(.L_x_15355) ;  /* 0x0000005000009947 */ /* 0x000fea0003800000 */
[----:B------:R-:W-:-:S13]  /*20a0*/  ISETP.NE.AND P1, PT, R2, 0x6, PT ;  /* 0x000000060200780c */ /* 0x000fda0003f25270 */
[----:B------:R-:W-:Y:S05]  /*20b0*/  @P1 BRA `(.L_x_15350) ;  /* 0x000009b000001947 */ /* 0x000fea0003800000 */
[----:B------:R-:W-:-:S05]  /*20c0*/  FSEL R3, RZ, 1, !P0 ;  /* 0x3f800000ff037808 */ /* 0x000fca0004000000 */
[----:B------:R0:W-:Y:S01]  /*20d0*/  STG.E [R16.64], R3 ;  /* 0x0000000310007986 */ /* 0x0001e2000c101924 */
[----:B------:R-:W-:Y:S05]  /*20e0*/  BRA `(.L_x_15351) ;  /* 0x00000b1000007947 */ /* 0x000fea0003800000 */
.L_x_15355:
[----:B------:R-:W-:-:S04]  /*20f0*/  FSEL R0, RZ, 1, !P0 ;  /* 0x3f800000ff007808 */ /* 0x000fc80004000000 */
[----:B------:R-:W-:-:S05]  /*2100*/  F2FP.PACK_AB R0, RZ, R0 ;  /* 0x00000000ff00723e */ /* 0x000fca00000000ff */
[----:B------:R0:W-:Y:S01]  /*2110*/  STG.E.U16 [R16.64], R0 ;  /* 0x0000000010007986 */ /* 0x0001e2000c101524 */
[----:B------:R-:W-:Y:S05]  /*2120*/  BRA `(.L_x_15351) ;  /* 0x00000ad000007947 */ /* 0x000fea0003800000 */
.L_x_15354:
[----:B------:R-:W-:-:S13]  /*2130*/  ISETP.NE.AND P1, PT, R2, 0x7, PT ;  /* 0x000000070200780c */ /* 0x000fda0003f25270 */
[----:B------:R-:W-:Y:S05]  /*2140*/  @!P1 BRA `(.L_x_15356) ;  /* 0x000000d000009947 */ /* 0x000fea0003800000 */
[----:B------:R-:W-:-:S13]  /*2150*/  ISETP.NE.AND P1, PT, R2, 0x8, PT ;  /* 0x000000080200780c */ /* 0x000fda0003f25270 */
[----:B------:R-:W-:Y:S05]  /*2160*/  @!P1 BRA `(.L_x_15357) ;  /* 0x0000006000009947 */ /* 0x000fea0003800000 */
[----:B------:R-:W-:-:S13]  /*2170*/  ISETP.NE.AND P1, PT, R2, 0x9, PT ;  /* 0x000000090200780c */ /* 0x000fda0003f25270 */
[----:B------:R-:W-:Y:S05]  /*2180*/  @P1 BRA `(.L_x_15350) ;  /* 0x000008e000001947 */ /* 0x000fea0003800000 */
[----:B------:R-:W-:Y:S01]  /*2190*/  FSEL R2, RZ, 1, !P0 ;  /* 0x3f800000ff027808 */ /* 0x000fe20004000000 */
[----:B------:R-:W-:-:S05]  /*21a0*/  IMAD.MOV.U32 R3, RZ, RZ, RZ ;  /* 0x000000ffff037224 */ /* 0x000fca00078e00ff */
[----:B------:R0:W-:Y:S01]  /*21b0*/  STG.E.64 [R16.64], R2 ;  /* 0x0000000210007986 */ /* 0x0001e2000c101b24 */
[----:B------:R-:W-:Y:S05]  /*21c0*/  BRA `(.L_x_15351) ;  /* 0x00000a3000007947 */ /* 0x000fea0003800000 */
.L_x_15357:
[----:B------:R-:W-:-:S04]  /*21d0*/  FSEL R0, RZ, 1, !P0 ;  /* 0x3f800000ff007808 */ /* 0x000fc80004000000 */
[----:B------:R-:W-:-:S04]  /*21e0*/  F2FP.PACK_AB R3, RZ, R0 ;  /* 0x00000000ff03723e */ /* 0x000fc800000000ff */
[----:B------:R-:W-:-:S05]  /*21f0*/  PRMT R3, R3, 0x5410, RZ ;  /* 0x0000541003037816 */ /* 0x000fca00000000ff */
[----:B------:R0:W-:Y:S01]  /*2200*/  STG.E [R16.64], R3 ;  /* 0x0000000310007986 */ /* 0x0001e2000c101924 */
[----:B------:R-:W-:Y:S05]  /*2210*/  BRA `(.L_x_15351) ;  /* 0x000009e000007947 */ /* 0x000fea0003800000 */
.L_x_15356:
[----:B------:R-:W-:Y:S01]  /*2220*/  FSEL R3, RZ, 1.875, !P0 ;  /* 0x3ff00000ff037808 */ /* 0x000fe20004000000 */
[----:B------:R-:W-:-:S05]  /*2230*/  IMAD.MOV.U32 R2, RZ, RZ, RZ ;  /* 0x000000ffff027224 */ /* 0x000fca00078e00ff */
[----:B------:R0:W-:Y:S01]  /*2240*/  STG.E.64 [R16.64], R2 ;  /* 0x0000000210007986 */ /* 0x0001e2000c101b24 */
[----:B------:R-:W-:Y:S05]  /*2250*/  BRA `(.L_x_15351) ;  /* 0x000009a000007947 */ /* 0x000fea0003800000 */
.L_x_15346:
        /* <DEDUP_REMOVED lines=10> */
.L_x_15360:
[----:B------:R-:W-:Y:S01]  /*2300*/  FSEL R5, RZ, 1.875, !P0 ;  /* 0x3ff00000ff057808 */ /* 0x000fe20004000000 */
[----:B------:R-:W-:Y:S01]  /*2310*/  CS2R R6, SRZ ;  /* 0x0000000000067805 */ /* 0x000fe2000001ff00 */
[----:B------:R-:W-:-:S05]  /*2320*/  IMAD.MOV.U32 R4, RZ, RZ, RZ ;  /* 0x000000ffff047224 */ /* 0x000fca00078e00ff */
[----:B------:R0:W-:Y:S01]  /*2330*/  STG.E.128 [R16.64], R4 ;  /* 0x0000000410007986 */ /* 0x0001e2000c101d24 */
[----:B------:R-:W-:Y:S05]  /*2340*/  BRA `(.L_x_15351) ;  /* 0x000008b000007947 */ /* 0x000fea0003800000 */
.L_x_15359:
[----:B------:R-:W-:-:S13]  /*2350*/  ISETP.NE.AND P1, PT, R2, 0xf, PT ;  /* 0x0000000f0200780c */ /* 0x000fda0003f25270 */
[----:B------:R-:W-:Y:S05]  /*2360*/  @!P1 BRA `(.L_x_15361) ;  /* 0x0000025000009947 */ /* 0x000fea0003800000 */
[----:B------:R-:W-:-:S13]  /*2370*/  ISETP.NE.AND P1, PT, R2, 0x17, PT ;  /* 0x000000170200780c */ /* 0x000fda0003f25270 */
[----:B------:R-:W-:Y:S05]  /*2380*/  @!P1 BRA `(.L_x_15362) ;  /* 0x0000011000009947 */ /* 0x000fea0003800000 */
[----:B------:R-:W-:-:S13]  /*2390*/  ISETP.NE.AND P1, PT, R2, 0x18, PT ;  /* 0x000000180200780c */ /* 0x000fda0003f25270 */
[----:B------:R-:W-:Y:S05]  /*23a0*/  @P1 BRA `(.L_x_15350) ;  /* 0x000006c000001947 */ /* 0x000fea0003800000 */
[----:B------:R-:W-:Y:S01]  /*23b0*/  FSEL R5, RZ, 1, !P0 ;  /* 0x3f800000ff057808 */ /* 0x000fe20004000000 */
[----:B------:R-:W-:Y:S01]  /*23c0*/  BSSY B0, `(.L_x_15363) ;  /* 0x000000b000007945 */ /* 0x000fe20003800000 */
[----:B------:R-:W-:Y:S02]  /*23d0*/  IMAD.MOV.U32 R3, RZ, RZ, 0x7f ;  /* 0x0000007fff037424 */ /* 0x000fe400078e00ff */
[----:B------:R-:W-:-:S13]  /*23e0*/  ISETP.GT.U32.AND P0, PT, R5, 0x43efffff, PT ;  /* 0x43efffff0500780c */ /* 0x000fda0003f04070 */
[----:B------:R-:W-:Y:S05]  /*23f0*/  @P0 BRA `(.L_x_15364) ;  /* 0x0000007000000947 */ /* 0x000fea0003800000 */
[----:B------:R-:W-:-:S13]  /*2400*/  ISETP.GE.U32.AND P0, PT, R5, 0x3c800000, PT ;  /* 0x3c8000000500780c */ /* 0x000fda0003f06070 */
[----:B------:R-:W-:-:S04]  /*2410*/  @P0 SHF.R.U32.HI R0, RZ, 0x14, R5 ;  /* 0x00000014ff000819 */ /* 0x000fc80000011605 */
[----:B------:R-:W-:-:S04]  /*2420*/  @P0 LOP3.LUT R0, R0, 0x1, RZ, 0xc0, !PT ;  /* 0x0000000100000812 */ /* 0x000fc800078ec0ff */
[C---:B------:R-:W-:Y:S01]  /*2430*/  @P0 IADD3 R3, R5.reuse, 0x407ffff, R0 ;  /* 0x0407ffff05030810 */ /* 0x040fe20007ffe000 */
[----:B------:R-:W-:-:S03]  /*2440*/  @!P0 FADD.FTZ R0, R5, 16384 ;  /* 0x4680000005008421 */ /* 0x000fc60000010000 */
[----:B------:R-:W-:Y:S02]  /*2450*/  @P0 SHF.R.U32.HI R3, RZ, 0x14, R3 ;  /* 0x00000014ff030819 */ /* 0x000fe40000011603 */
[----:B------:R-:W-:Y:S02]  /*2460*/  @!P0 IADD3 R3, R0, -0x46800000, RZ ;  /* 0xb980000000038810 */ /* 0x000fe40007ffe0ff */
.L_x_15364:
[----:B------:R-:W-:Y:S05]  /*2470*/  BSYNC B0 ;  /* 0x0000000000007941 */ /* 0x000fea0003800000 */
.L_x_15363:
[----:B------:R0:W-:Y:S01]  /*2480*/  STG.E.U8 [R16.64], R3 ;  /* 0x0000000310007986 */ /* 0x0001e2000c101124 */
[----:B------:R-:W-:Y:S05]  /*2490*/  BRA `(.L_x_15351) ;  /* 0x0000076000007947 */ /* 0x000fea0003800000 */
.L_x_15362:
[----:B------:R-:W-:-:S04]  /*24a0*/  FSEL R3, RZ, 1, !P0 ;  /* 0x3f800000ff037808 */ /* 0x000fc80004000000 */
[----:B------:R-:W-:-:S13]  /*24b0*/  ISETP.GT.U32.AND P0, PT, R3, 0x477fffff, PT ;  /* 0x477fffff0300780c */ /* 0x000fda0003f04070 */
[----:B------:R-:W-:Y:S05]  /*24c0*/  @P0 BRA `(.L_x_15365) ;  /* 0x000000a000000947 */ /* 0x000fea0003800000 */
[----:B------:R-:W-:-:S13]  /*24d0*/  ISETP.GE.U32.AND P0, PT, R3, 0x38800000, PT ;  /* 0x388000000300780c */ /* 0x000fda0003f06070 */
[----:B------:R-:W-:-:S04]  /*24e0*/  @P0 SHF.R.U32.HI R0, RZ, 0x15, R3 ;  /* 0x00000015ff000819 */ /* 0x000fc80000011603 */
[----:B------:R-:W-:Y:S01]  /*24f0*/  @P0 LOP3.LUT R2, R0, 0x1, RZ, 0xc0, !PT ;  /* 0x0000000100020812 */ /* 0x000fe200078ec0ff */
[----:B------:R-:W-:-:S03]  /*2500*/  @!P0 FADD.FTZ R0, R3, 128 ;  /* 0x4300000003008421 */ /* 0x000fc60000010000 */
[----:B------:R-:W-:Y:S02]  /*2510*/  @P0 IADD3 R2, R3, 0x80fffff, R2 ;  /* 0x080fffff03020810 */ /* 0x000fe40007ffe002 */
[----:B------:R-:W-:Y:S02]  /*2520*/  @!P0 IADD3 R3, R0, -0x43000000, RZ ;  /* 0xbd00000000038810 */ /* 0x000fe40007ffe0ff */
[----:B------:R-:W-:-:S05]  /*2530*/  @P0 SHF.R.U32.HI R5, RZ, 0x15, R2 ;  /* 0x00000015ff050819 */ /* 0x000fca0000011602 */
[----:B------:R0:W-:Y:S04]  /*2540*/  @P0 STG.E.U8 [R16.64], R5 ;  /* 0x0000000510000986 */ /* 0x0001e8000c101124 */
[----:B------:R0:W-:Y:S01]  /*2550*/  @!P0 STG.E.U8 [R16.64], R3 ;  /* 0x0000000310008986 */ /* 0x0001e2000c101124 */
[----:B------:R-:W-:Y:S05]  /*2560*/  BRA `(.L_x_15351) ;  /* 0x0000069000007947 */ /* 0x000fea0003800000 */
.L_x_15365:
[----:B------:R-:W-:Y:S01]  /*2570*/  ISETP.GT.U32.AND P0, PT, R3, 0x7f800000, PT ;  /* 0x7f8000000300780c */ /* 0x000fe20003f04070 */
[----:B------:R-:W-:-:S05]  /*2580*/  IMAD.MOV.U32 R3, RZ, RZ, 0x7f ;  /* 0x0000007fff037424 */ /* 0x000fca00078e00ff */
[----:B------:R-:W-:-:S05]  /*2590*/  SEL R3, R3, 0x7c, P0 ;  /* 0x0000007c03037807 */ /* 0x000fca0000000000 */
[----:B------:R0:W-:Y:S01]  /*25a0*/  STG.E.U8 [R16.64], R3 ;  /* 0x0000000310007986 */ /* 0x0001e2000c101124 */
[----:B------:R-:W-:Y:S05]  /*25b0*/  BRA `(.L_x_15351) ;  /* 0x0000064000007947 */ /* 0x000fea0003800000 */
.L_x_15361:
[----:B------:R-:W-:-:S04]  /*25c0*/  FSEL R0, RZ, 1, !P0 ;  /* 0x3f800000ff007808 */ /* 0x000fc80004000000 */
[----:B------:R-:W-:-:S05]  /*25d0*/  F2FP.BF16.PACK_AB R0, RZ, R0 ;  /* 0x00000000ff00723e */ /* 0x000fca00000010ff */
[----:B------:R0:W-:Y:S01]  /*25e0*/  STG.E.U16 [R16.64], R0 ;  /* 0x0000000010007986 */ /* 0x0001e2000c101524 */
[----:B------:R-:W-:Y:S05]  /*25f0*/  BRA `(.L_x_15351) ;  /* 0x0000060000007947 */ /* 0x000fea0003800000 */
.L_x_15358:
        /* <DEDUP_REMOVED lines=10> */
.L_x_15368:
        /* <DEDUP_REMOVED lines=16> */
.L_x_15371:
[----:B------:R-:W-:Y:S02]  /*27a0*/  PRMT R8, R0, 0x7610, R8 ;  /* 0x0000761000087816 */ /* 0x000fe40000000008 */
.L_x_15370:
[----:B------:R-:W-:Y:S05]  /*27b0*/  BSYNC B0 ;  /* 0x0000000000007941 */ /* 0x000fea0003800000 */
.L_x_15369:
[----:B------:R0:W-:Y:S01]  /*27c0*/  STG.E.U8 [R16.64], R8 ;  /* 0x0000000810007986 */ /* 0x0001e2000c101124 */
[----:B------:R-:W-:Y:S05]  /*27d0*/  BRA `(.L_x_15351) ;  /* 0x0000042000007947 */ /* 0x000fea0003800000 */
.L_x_15367:
        /* <DEDUP_REMOVED lines=16> */
.L_x_15374:
[----:B------:R-:W-:Y:S02]  /*28e0*/  PRMT R8, R0, 0x7610, R8 ;  /* 0x0000761000087816 */ /* 0x000fe40000000008 */
.L_x_15373:
[----:B------:R-:W-:Y:S05]  /*28f0*/  BSYNC B0 ;  /* 0x0000000000007941 */ /* 0x000fea0003800000 */
.L_x_15372:
[----:B------:R0:W-:Y:S01]  /*2900*/  STG.E.U8 [R16.64], R8 ;  /* 0x0000000810007986 */ /* 0x0001e2000c101124 */
[----:B------:R-:W-:Y:S05]  /*2910*/  BRA `(.L_x_15351) ;  /* 0x000002e000007947 */ /* 0x000fea0003800000 */
.L_x_15366:
[----:B------:R-:W-:-:S13]  /*2920*/  ISETP.NE.AND P1, PT, R2, 0x1c, PT ;  /* 0x0000001c0200780c */ /* 0x000fda0003f25270 */
[----:B------:R-:W-:Y:S05]  /*2930*/  @!P1 BRA `(.L_x_15375) ;  /* 0x000002b000009947 */ /* 0x000fea0003800000 */
[----:B------:R-:W-:-:S13]  /*2940*/  ISETP.NE.AND P1, PT, R2, 0x1d, PT ;  /* 0x0000001d0200780c */ /* 0x000fda0003f25270 */
[----:B------:R-:W-:Y:S05]  /*2950*/  @!P1 BRA `(.L_x_15376) ;  /* 0x0000025000009947 */ /* 0x000fea0003800000 */
[----:B------:R-:W-:-:S13]  /*2960*/  ISETP.NE.AND P1, PT, R2, 0x2c, PT ;  /* 0x0000002c0200780c */ /* 0x000fda0003f25270 */
[----:B------:R-:W-:Y:S05]  /*2970*/  @P1 BRA `(.L_x_15350) ;  /* 0x000000f000001947 */ /* 0x000fea0003800000 */
[----:B------:R-:W-:Y:S02]  /*2980*/  FSEL R3, RZ, 1, !P0 ;  /* 0x3f800000ff037808 */ /* 0x000fe40004000000 */
[----:B------:R-:W-:Y:S02]  /*2990*/  PLOP3.LUT P0, PT, PT, PT, PT, 0x80, 0x0 ;  /* 0x000000000000781c */ /* 0x000fe40003f0f070 */
[----:B------:R-:W-:-:S04]  /*29a0*/  SHF.R.U32.HI R2, RZ, 0x17, R3 ;  /* 0x00000017ff027819 */ /* 0x000fc80000011603 */
        /* <DEDUP_REMOVED lines=12> */
.L_x_15350:
        /* <DEDUP_REMOVED lines=20> */
.L_x_15376:
[----:B------:R-:W-:Y:S02]  /*2bb0*/  IMAD.MOV.U32 R2, RZ, RZ, R5 ;  /* 0x000000ffff027224 */ /* 0x000fe400078e0005 */
[----:B------:R-:W-:-:S05]  /*2bc0*/  IMAD.MOV.U32 R3, RZ, RZ, RZ ;  /* 0x000000ffff037224 */ /* 0x000fca00078e00ff */
[----:B------:R0:W-:Y:S01]  /*2bd0*/  STG.E.64 [R16.64], R2 ;  /* 0x0000000210007986 */ /* 0x0001e2000c101b24 */
[----:B------:R-:W-:Y:S05]  /*2be0*/  BRA `(.L_x_15351) ;  /* 0x0000001000007947 */ /* 0x000fea0003800000 */
.L_x_15375:
[----:B------:R0:W-:Y:S02]  /*2bf0*/  STG.E [R16.64], R5 ;  /* 0x0000000510007986 */ /* 0x0001e4000c101924 */
.L_x_15351:
[----:B------:R-:W-:Y:S05]  /*2c00*/  BSYNC B6 ;  /* 0x0000000000067941 */ /* 0x000fea0003800000 */
.L_x_15345:
[----:B------:R-:W-:-:S05]  /*2c10*/  IMAD R18, R18, 0x200, R23 ;  /* 0x0000020012127824 */ /* 0x000fca00078e0217 */
[----:B------:R-:W-:Y:S02]  /*2c20*/  IADD3 R19, R18, 0x80, RZ ;  /* 0x0000008012137810 */ /* 0x000fe40007ffe0ff */
.L_x_15311:
[----:B------:R-:W-:Y:S05]  /*2c30*/  BSYNC B7 ;  /* 0x0000000000077941 */ /* 0x000fea0003800000 */
.L_x_15310:
        /* <DEDUP_REMOVED lines=231> */
.L_x_15379:
        /* <DEDUP_REMOVED lines=19> */
.L_x_15383:
[----:B------:R-:W2:Y:S02]  /*3be0*/  LDG.E.U8 R2, [R2.64] ;  /* 0x0000002402027981 */ /* 0x000ea4000c1e1100 */
[----:B--2---:R-:W-:Y:S01]  /*3bf0*/  ISETP.NE.AND P0, PT, R2, RZ, PT ;  /* 0x000000ff0200720c */ /* 0x004fe20003f05270 */
[----:B------:R-:W-:Y:S05]  /*3c00*/  BRA `(.L_x_15385) ;  /* 0x00000e0000007947 */ /* 0x000fea0003800000 */
.L_x_15382:
        /* <DEDUP_REMOVED lines=10> */
.L_x_15387:
[----:B------:R-:W2:Y:S02]  /*3cb0*/  LDG.E R2, [R2.64] ;  /* 0x0000002402027981 */ /* 0x000ea4000c1e1900 */
[----:B--2---:R-:W-:Y:S01]  /*3cc0*/  ISETP.NE.AND P0, PT, R2, RZ, PT ;  /* 0x000000ff0200720c */ /* 0x004fe20003f05270 */
[----:B------:R-:W-:Y:S05]  /*3cd0*/  BRA `(.L_x_15385) ;  /* 0x00000d3000007947 */ /* 0x000fea0003800000 */
.L_x_15386:
[----:B------:R-:W2:Y:S02]  /*3ce0*/  LDG.E.U16 R2, [R2.64] ;  /* 0x0000002402027981 */ /* 0x000ea4000c1e1500 */
[----:B--2---:R-:W-:Y:S01]  /*3cf0*/  ISETP.NE.AND P0, PT, R2, RZ, PT ;  /* 0x000000ff0200720c */ /* 0x004fe20003f05270 */
[----:B------:R-:W-:Y:S05]  /*3d00*/  BRA `(.L_x_15385) ;  /* 0x00000d0000007947 */ /* 0x000fea0003800000 */
.L_x_15381:
        /* <DEDUP_REMOVED lines=9> */
.L_x_15389:
[----:B------:R-:W2:Y:S02]  /*3da0*/  LDG.E.U16 R0, [R2.64] ;  /* 0x0000002402007981 */ /* 0x000ea4000c1e1500 */
[----:B--2---:R-:W-:-:S05]  /*3db0*/  HADD2.F32 R0, -RZ, R0.H0_H0 ;  /* 0x20000000ff007230 */ /* 0x004fca0000004100 */
[----:B------:R-:W-:Y:S01]  /*3dc0*/  FSETP.NEU.FTZ.AND P0, PT, R0, RZ, PT ;  /* 0x000000ff0000720b */ /* 0x000fe20003f1d000 */
[----:B------:R-:W-:Y:S05]  /*3dd0*/  BRA `(.L_x_15385) ;  /* 0x00000c3000007947 */ /* 0x000fea0003800000 */
.L_x_15388:
        /* <DEDUP_REMOVED lines=11> */
.L_x_15391:
        /* <DEDUP_REMOVED lines=10> */
.L_x_15390:
[----:B------:R-:W2:Y:S02]  /*3f30*/  LDG.E.64 R2, [R2.64] ;  /* 0x0000002402027981 */ /* 0x000ea4000c1e1b00 */
[----:B--2---:R0:W1:Y:S01]  /*3f40*/  DSETP.NEU.AND P0, PT, R2, RZ, PT ;  /* 0x000000ff0200722a */ /* 0x0040620003f0d000 */
[----:B------:R-:W-:Y:S05]  /*3f50*/  BRA `(.L_x_15385) ;  /* 0x00000ab000007947 */ /* 0x000fea0003800000 */
.L_x_15380:
        /* <DEDUP_REMOVED lines=11> */
.L_x_15394:
[----:B------:R-:W2:Y:S02]  /*4010*/  LDG.E.128 R4, [R2.64] ;  /* 0x0000002402047981 */ /* 0x000ea4000c1e1d00 */
[----:B--2---:R-:W0:-:S06]  /*4020*/  DSETP.NEU.AND P0, PT, R6, RZ, PT ;  /* 0x000000ff0600722a */ /* 0x004e0c0003f0d000 */
[----:B0-----:R0:W1:Y:S01]  /*4030*/  DSETP.NEU.OR P0, PT, R4, RZ, P0 ;  /* 0x000000ff0400722a */ /* 0x001062000070d400 */
[----:B------:R-:W-:Y:S05]  /*4040*/  BRA `(.L_x_15385) ;  /* 0x000009c000007947 */ /* 0x000fea0003800000 */
.L_x_15393:
        /* <DEDUP_REMOVED lines=27> */
.L_x_15396:
        /* <DEDUP_REMOVED lines=14> */
.L_x_15395:
[----:B------:R-:W2:Y:S02]  /*42e0*/  LDG.E.U16 R0, [R2.64] ;  /* 0x0000002402007981 */ /* 0x000ea4000c1e1500 */
[----:B--2---:R-:W-:-:S04]  /*42f0*/  PRMT R0, RZ, 0x5410, R0 ;  /* 0x00005410ff007816 */ /* 0x004fc80000000000 */
[----:B------:R-:W-:Y:S01]  /*4300*/  FSETP.NEU.FTZ.AND P0, PT, R0, RZ, PT ;  /* 0x000000ff0000720b */ /* 0x000fe20003f1d000 */
[----:B------:R-:W-:Y:S05]  /*4310*/  BRA `(.L_x_15385) ;  /* 0x000006f000007947 */ /* 0x000fea0003800000 */
.L_x_15392:
        /* <DEDUP_REMOVED lines=11> */
.L_x_15399:
        /* <DEDUP_REMOVED lines=21> */
.L_x_15403:
[----:B------:R-:W-:Y:S05]  /*4520*/  BSYNC B1 ;  /* 0x0000000000017941 */ /* 0x000fea0003800000 */
.L_x_15402:
[----:B------:R-:W-:Y:S01]  /*4530*/  LEA R3, R0, 0x3b800000, 0x17 ;  /* 0x3b80000000037811 */ /* 0x000fe200078eb8ff */
[----:B------:R-:W-:-:S05]  /*4540*/  IMAD.SHL.U32 R0, R2, 0x100000, RZ ;  /* 0x0010000002007824 */ /* 0x000fca00078e00ff */
[----:B------:R-:W-:Y:S02]  /*4550*/  LOP3.LUT R0, R3, R0, R4, 0xfe, !PT ;  /* 0x0000000003007212 */ /* 0x000fe400078efe04 */
.L_x_15401:
[----:B------:R-:W-:Y:S05]  /*4560*/  BSYNC B0 ;  /* 0x0000000000007941 */ /* 0x000fea0003800000 */
.L_x_15400:
[----:B------:R-:W-:Y:S01]  /*4570*/  FSETP.NEU.FTZ.AND P0, PT, R0, RZ, PT ;  /* 0x000000ff0000720b */ /* 0x000fe20003f1d000 */
[----:B------:R-:W-:Y:S05]  /*4580*/  BRA `(.L_x_15385) ;  /* 0x0000048000007947 */ /* 0x000fea0003800000 */
.L_x_15398:
        /* <DEDUP_REMOVED lines=21> */
.L_x_15407:
[----:B------:R-:W-:Y:S05]  /*46e0*/  BSYNC B1 ;  /* 0x0000000000017941 */ /* 0x000fea0003800000 */
.L_x_15406:
[----:B------:R-:W-:Y:S01]  /*46f0*/  LEA R3, R0, 0x37800000, 0x17 ;  /* 0x3780000000037811 */ /* 0x000fe200078eb8ff */
[----:B------:R-:W-:-:S05]  /*4700*/  IMAD.SHL.U32 R0, R2, 0x200000, RZ ;  /* 0x0020000002007824 */ /* 0x000fca00078e00ff */
[----:B------:R-:W-:Y:S02]  /*4710*/  LOP3.LUT R0, R3, R0, R4, 0xfe, !PT ;  /* 0x0000000003007212 */ /* 0x000fe400078efe04 */
.L_x_15405:
[----:B------:R-:W-:Y:S05]  /*4720*/  BSYNC B0 ;  /* 0x0000000000007941 */ /* 0x000fea0003800000 */
.L_x_15404:
[----:B------:R-:W-:Y:S01]  /*4730*/  FSETP.NEU.FTZ.AND P0, PT, R0, RZ, PT ;  /* 0x000000ff0000720b */ /* 0x000fe20003f1d000 */
[----:B------:R-:W-:Y:S05]  /*4740*/  BRA `(.L_x_15385) ;  /* 0x000002c000007947 */ /* 0x000fea0003800000 */
.L_x_15397:
        /* <DEDUP_REMOVED lines=14> */
.L_x_15411:
[----:B------:R-:W-:Y:S05]  /*4830*/  BSYNC B0 ;  /* 0x0000000000007941 */ /* 0x000fea0003800000 */
.L_x_15410:
[----:B------:R-:W-:Y:S01]  /*4840*/  FSETP.NEU.FTZ.AND P0, PT, R0, RZ, PT ;  /* 0x000000ff0000720b */ /* 0x000fe20003f1d000 */
[----:B------:R-:W-:Y:S05]  /*4850*/  BRA `(.L_x_15385) ;  /* 0x000001b000007947 */ /* 0x000fea0003800000 */
.L_x_15384:
        /* <DEDUP_REMOVED lines=21> */
.L_x_15409:
[----:B------:R-:W2:Y:S02]  /*49b0*/  LDG.E.64 R2, [R2.64] ;  /* 0x0000002402027981 */ /* 0x000ea4000c1e1b00 */
[----:B--2---:R-:W-:-:S04]  /*49c0*/  ISETP.NE.U32.AND P0, PT, R2, RZ, PT ;  /* 0x000000ff0200720c */ /* 0x004fc80003f05070 */
[----:B------:R-:W-:Y:S01]  /*49d0*/  ISETP.NE.AND.EX P0, PT, R3, RZ, PT, P0 ;  /* 0x000000ff0300720c */ /* 0x000fe20003f05300 */
[----:B------:R-:W-:Y:S05]  /*49e0*/  BRA `(.L_x_15385) ;  /* 0x0000002000007947 */ /* 0x000fea0003800000 */
.L_x_15408:
[----:B------:R-:W2:Y:S02]  /*49f0*/  LDG.E R2, [R2.64] ;  /* 0x0000002402027981 */ /* 0x000ea4000c1e1900 */
[----:B--2---:R-:W-:-:S03]  /*4a00*/  ISETP.NE.AND P0, PT, R2, RZ, PT ;  /* 0x000000ff0200720c */ /* 0x004fc60003f05270 */
.L_x_15385:
        /* <DEDUP_REMOVED lines=19> */
.L_x_15416:
[----:B------:R0:W-:Y:S01]  /*4b40*/  STG.E.U8 [R16.64], R2 ;  /* 0x0000000210007986 */ /* 0x0001e2000c101124 */
[----:B------:R-:W-:Y:S05]  /*4b50*/  BRA `(.L_x_15418) ;  /* 0x00000c6000007947 */ /* 0x000fea0003800000 */
.L_x_15415:
        /* <DEDUP_REMOVED lines=9> */
.L_x_15420:
[----:B------:R0:W-:Y:S01]  /*4bf0*/  STG.E [R16.64], R2 ;  /* 0x0000000210007986 */ /* 0x0001e2000c101924 */
[----:B------:R-:W-:Y:S05]  /*4c00*/  BRA `(.L_x_15418) ;  /* 0x00000bb000007947 */ /* 0x000fea0003800000 */
.L_x_15419:
[----:B------:R0:W-:Y:S01]  /*4c10*/  STG.E.U16 [R16.64], R2 ;  /* 0x0000000210007986 */ /* 0x0001e2000c101524 */
[----:B------:R-:W-:Y:S05]  /*4c20*/  BRA `(.L_x_15418) ;  /* 0x00000b9000007947 */ /* 0x000fea0003800000 */
.L_x_15414:
        /* <DEDUP_REMOVED lines=9> */
.L_x_15422:
[----:B------:R-:W-:-:S04]  /*4cc0*/  FSEL R0, RZ, 1, !P0 ;  /* 0x3f800000ff007808 */ /* 0x000fc80004000000 */
[----:B------:R-:W-:-:S05]  /*4cd0*/  F2FP.PACK_AB R0, RZ, R0 ;  /* 0x00000000ff00723e */ /* 0x000fca00000000ff */
[----:B------:R0:W-:Y:S01]  /*4ce0*/  STG.E.U16 [R16.64], R0 ;  /* 0x0000000010007986 */ /* 0x0001e2000c101524 */
[----:B------:R-:W-:Y:S05]  /*4cf0*/  BRA `(.L_x_15418) ;  /* 0x00000ac000007947 */ /* 0x000fea0003800000 */
.L_x_15421:
        /* <DEDUP_REMOVED lines=10> */
.L_x_15424:
[----:B------:R-:W-:-:S04]  /*4da0*/  FSEL R0, RZ, 1, !P0 ;  /* 0x3f800000ff007808 */ /* 0x000fc80004000000 */
[----:B------:R-:W-:-:S04]  /*4db0*/  F2FP.PACK_AB R3, RZ, R0 ;  /* 0x00000000ff03723e */ /* 0x000fc800000000ff */
[----:B------:R-:W-:-:S05]  /*4dc0*/  PRMT R3, R3, 0x5410, RZ ;  /* 0x0000541003037816 */ /* 0x000fca00000000ff */
[----:B------:R0:W-:Y:S01]  /*4dd0*/  STG.E [R16.64], R3 ;  /* 0x0000000310007986 */ /* 0x0001e2000c101924 */
[----:B------:R-:W-:Y:S05]  /*4de0*/  BRA `(.L_x_15418) ;  /* 0x000009d000007947 */ /* 0x000fea0003800000 */
.L_x_15423:
[----:B------:R-:W-:Y:S01]  /*4df0*/  FSEL R3, RZ, 1.875, !P0 ;  /* 0x3ff00000ff037808 */ /* 0x000fe20004000000 */
[----:B------:R-:W-:-:S05]  /*4e00*/  IMAD.MOV.U32 R2, RZ, RZ, RZ ;  /* 0x000000ffff027224 */ /* 0x000fca00078e00ff */
[----:B------:R0:W-:Y:S01]  /*4e10*/  STG.E.64 [R16.64], R2 ;  /* 0x0000000210007986 */ /* 0x0001e2000c101b24 */
[----:B------:R-:W-:Y:S05]  /*4e20*/  BRA `(.L_x_15418) ;  /* 0x0000099000007947 */ /* 0x000fea0003800000 */
.L_x_15413:
        /* <DEDUP_REMOVED lines=10> */
.L_x_15427:
[----:B------:R-:W-:Y:S01]  /*4ed0*/  FSEL R5, RZ, 1.875, !P0 ;  /* 0x3ff00000ff057808 */ /* 0x000fe20004000000 */
[----:B------:R-:W-:Y:S01]  /*4ee0*/  CS2R R6, SRZ ;  /* 0x0000000000067805 */ /* 0x000fe2000001ff00 */
[----:B------:R-:W-:-:S05]  /*4ef0*/  IMAD.MOV.U32 R4, RZ, RZ, RZ ;  /* 0x000000ffff047224 */ /* 0x000fca00078e00ff */
[----:B------:R0:W-:Y:S01]  /*4f00*/  STG.E.128 [R16.64], R4 ;  /* 0x0000000410007986 */ /* 0x0001e2000c101d24 */
[----:B------:R-:W-:Y:S05]  /*4f10*/  BRA `(.L_x_15418) ;  /* 0x000008a000007947 */ /* 0x000fea0003800000 */
.L_x_15426:
        /* <DEDUP_REMOVED lines=18> */
.L_x_15431:
[----:B------:R-:W-:Y:S05]  /*5040*/  BSYNC B0 ;  /* 0x0000000000007941 */ /* 0x000fea0003800000 */
.L_x_15430:
[----:B------:R0:W-:Y:S01]  /*5050*/  STG.E.U8 [R16.64], R3 ;  /* 0x0000000310007986 */ /* 0x0001e2000c101124 */
[----:B------:R-:W-:Y:S05]  /*5060*/  BRA `(.L_x_15418) ;  /* 0x0000075000007947 */ /* 0x000fea0003800000 */
.L_x_15429:
        /* <DEDUP_REMOVED lines=13> */
.L_x_15432:
[----:B------:R-:W-:Y:S01]  /*5140*/  ISETP.GT.U32.AND P0, PT, R3, 0x7f800000, PT ;  /* 0x7f8000000300780c */ /* 0x000fe20003f04070 */
[----:B------:R-:W-:-:S05]  /*5150*/  IMAD.MOV.U32 R3, RZ, RZ, 0x7f ;  /* 0x0000007fff037424 */ /* 0x000fca00078e00ff */
[----:B------:R-:W-:-:S05]  /*5160*/  SEL R3, R3, 0x7c, P0 ;  /* 0x0000007c03037807 */ /* 0x000fca0000000000 */
[----:B------:R0:W-:Y:S01]  /*5170*/  STG.E.U8 [R16.64], R3 ;  /* 0x0000000310007986 */ /* 0x0001e2000c101124 */
[----:B------:R-:W-:Y:S05]  /*5180*/  BRA `(.L_x_15418) ;  /* 0x0000063000007947 */ /* 0x000fea0003800000 */
.L_x_15428:
[----:B------:R-:W-:-:S04]  /*5190*/  FSEL R0, RZ, 1, !P0 ;  /* 0x3f800000ff007808 */ /* 0x000fc80004000000 */
[----:B------:R-:W-:-:S05]  /*51a0*/  F2FP.BF16.PACK_AB R0, RZ, R0 ;  /* 0x00000000ff00723e */ /* 0x000fca00000010ff */
[----:B------:R0:W-:Y:S01]  /*51b0*/  STG.E.U16 [R16.64], R0 ;  /* 0x0000000010007986 */ /* 0x0001e2000c101524 */
[----:B------:R-:W-:Y:S05]  /*51c0*/  BRA `(.L_x_15418) ;  /* 0x000005f000007947 */ /* 0x000fea0003800000 */
.L_x_15425:
        /* <DEDUP_REMOVED lines=10> */
.L_x_15435:
        /* <DEDUP_REMOVED lines=16> */
.L_x_15438:
[----:B------:R-:W-:Y:S02]  /*5370*/  PRMT R8, R0, 0x7610, R8 ;  /* 0x0000761000087816 */ /* 0x000fe40000000008 */
.L_x_15437:
[----:B------:R-:W-:Y:S05]  /*5380*/  BSYNC B0 ;  /* 0x0000000000007941 */ /* 0x000fea0003800000 */
.L_x_15436:
[----:B------:R0:W-:Y:S01]  /*5390*/  STG.E.U8 [R16.64], R8 ;  /* 0x0000000810007986 */ /* 0x0001e2000c101124 */
[----:B------:R-:W-:Y:S05]  /*53a0*/  BRA `(.L_x_15418) ;  /* 0x0000041000007947 */ /* 0x000fea0003800000 */
.L_x_15434:
        /* <DEDUP_REMOVED lines=16> */
.L_x_15441:
[----:B------:R-:W-:Y:S02]  /*54b0*/  PRMT R8, R0, 0x7610, R8 ;  /* 0x0000761000087816 */ /* 0x000fe40000000008 */
.L_x_15440:
[----:B------:R-:W-:Y:S05]  /*54c0*/  BSYNC B0 ;  /* 0x0000000000007941 */ /* 0x000fea0003800000 */
.L_x_15439:
[----:B------:R0:W-:Y:S01]  /*54d0*/  STG.E.U8 [R16.64], R8 ;  /* 0x0000000810007986 */ /* 0x0001e2000c101124 */
[----:B------:R-:W-:Y:S05]  /*54e0*/  BRA `(.L_x_15418) ;  /* 0x000002d000007947 */ /* 0x000fea0003800000 */
.L_x_15433:
        /* <DEDUP_REMOVED lines=21> */
.L_x_15417:
        /* <DEDUP_REMOVED lines=20> */
.L_x_15443:
[----:B------:R-:W-:-:S05]  /*5780*/  IMAD.MOV.U32 R3, RZ, RZ, RZ ;  /* 0x000000ffff037224 */ /* 0x000fca00078e00ff */
[----:B------:R0:W-:Y:S01]  /*5790*/  STG.E.64 [R16.64], R2 ;  /* 0x0000000210007986 */ /* 0x0001e2000c101b24 */
[----:B------:R-:W-:Y:S05]  /*57a0*/  BRA `(.L_x_15418) ;  /* 0x0000001000007947 */ /* 0x000fea0003800000 */
.L_x_15442:
[----:B------:R0:W-:Y:S02]  /*57b0*/  STG.E [R16.64], R2 ;  /* 0x0000000210007986 */ /* 0x0001e4000c101924 */
.L_x_15418:
[----:B------:R-:W-:Y:S05]  /*57c0*/  BSYNC B6 ;  /* 0x0000000000067941 */ /* 0x000fea0003800000 */
.L_x_15412:
        /* <DEDUP_REMOVED lines=231> */
.L_x_15444:
        /* <DEDUP_REMOVED lines=19> */
.L_x_15448:
[----:B------:R-:W2:Y:S02]  /*6770*/  LDG.E.U8 R2, [R2.64] ;  /* 0x0000002402027981 */ /* 0x000ea4000c1e1100 */
[----:B--2---:R-:W-:Y:S01]  /*6780*/  ISETP.NE.AND P0, PT, R2, RZ, PT ;  /* 0x000000ff0200720c */ /* 0x004fe20003f05270 */
[----:B------:R-:W-:Y:S05]  /*6790*/  BRA `(.L_x_15450) ;  /* 0x00000e0000007947 */ /* 0x000fea0003800000 */
.L_x_15447:
        /* <DEDUP_REMOVED lines=10> */
.L_x_15452:
[----:B------:R-:W2:Y:S02]  /*6840*/  LDG.E R2, [R2.64] ;  /* 0x0000002402027981 */ /* 0x000ea4000c1e1900 */
[----:B--2---:R-:W-:Y:S01]  /*6850*/  ISETP.NE.AND P0, PT, R2, RZ, PT ;  /* 0x000000ff0200720c */ /* 0x004fe20003f05270 */
[----:B------:R-:W-:Y:S05]  /*6860*/  BRA `(.L_x_15450) ;  /* 0x00000d3000007947 */ /* 0x000fea0003800000 */
.L_x_15451:
[----:B------:R-:W2:Y:S02]  /*6870*/  LDG.E.U16 R2, [R2.64] ;  /* 0x0000002402027981 */ /* 0x000ea4000c1e1500 */
[----:B--2---:R-:W-:Y:S01]  /*6880*/  ISETP.NE.AND P0, PT, R2, RZ, PT ;  /* 0x000000ff0200720c */ /* 0x004fe20003f05270 */
[----:B------:R-:W-:Y:S05]  /*6890*/  BRA `(.L_x_15450) ;  /* 0x00000d0000007947 */ /* 0x000fea0003800000 */
.L_x_15446:
        /* <DEDUP_REMOVED lines=9> */
.L_x_15454:
[----:B------:R-:W2:Y:S02]  /*6930*/  LDG.E.U16 R0, [R2.64] ;  /* 0x0000002402007981 */ /* 0x000ea4000c1e1500 */
[----:B--2---:R-:W-:-:S05]  /*6940*/  HADD2.F32 R0, -RZ, R0.H0_H0 ;  /* 0x20000000ff007230 */ /* 0x004fca0000004100 */
[----:B------:R-:W-:Y:S01]  /*6950*/  FSETP.NEU.FTZ.AND P0, PT, R0, RZ, PT ;  /* 0x000000ff0000720b */ /* 0x000fe20003f1d000 */
[----:B------:R-:W-:Y:S05]  /*6960*/  BRA `(.L_x_15450) ;  /* 0x00000c3000007947 */ /* 0x000fea0003800000 */
.L_x_15453:
        /* <DEDUP_REMOVED lines=11> */
.L_x_15456:
        /* <DEDUP_REMOVED lines=10> */
.L_x_15455:
[----:B------:R-:W2:Y:S02]  /*6ac0*/  LDG.E.64 R2, [R2.64] ;  /* 0x0000002402027981 */ /* 0x000ea4000c1e1b00 */
[----:B--2---:R0:W1:Y:S01]  /*6ad0*/  DSETP.NEU.AND P0, PT, R2, RZ, PT ;  /* 0x000000ff0200722a */ /* 0x0040620003f0d000 */
[----:B------:R-:W-:Y:S05]  /*6ae0*/  BRA `(.L_x_15450) ;  /* 0x00000ab000007947 */ /* 0x000fea0003800000 */
.L_x_15445:
        /* <DEDUP_REMOVED lines=11> */
.L_x_15459:
[----:B------:R-:W2:Y:S02]  /*6ba0*/  LDG.E.128 R4, [R2.64] ;  /* 0x0000002402047981 */ /* 0x000ea4000c1e1d00 */
[----:B--2---:R-:W0:-:S06]  /*6bb0*/  DSETP.NEU.AND P0, PT, R6, RZ, PT ;  /* 0x000000ff0600722a */ /* 0x004e0c0003f0d000 */
[----:B0-----:R0:W1:Y:S01]  /*6bc0*/  DSETP.NEU.OR P0, PT, R4, RZ, P0 ;  /* 0x000000ff0400722a */ /* 0x001062000070d400 */
[----:B------:R-:W-:Y:S05]  /*6bd0*/  BRA `(.L_x_15450) ;  /* 0x000009c000007947 */ /* 0x000fea0003800000 */
.L_x_15458:
        /* <DEDUP_REMOVED lines=27> */
.L_x_15461:
        /* <DEDUP_REMOVED lines=14> */
.L_x_15460:
[----:B------:R-:W2:Y:S02]  /*6e70*/  LDG.E.U16 R0, [R2.64] ;  /* 0x0000002402007981 */ /* 0x000ea4000c1e1500 */
[----:B--2---:R-:W-:-:S04]  /*6e80*/  PRMT R0, RZ, 0x5410, R0 ;  /* 0x00005410ff007816 */ /* 0x004fc80000000000 */
[----:B------:R-:W-:Y:S01]  /*6e90*/  FSETP.NEU.FTZ.AND P0, PT, R0, RZ, PT ;  /* 0x000000ff0000720b */ /* 0x000fe20003f1d000 */
[----:B------:R-:W-:Y:S05]  /*6ea0*/  BRA `(.L_x_15450) ;  /* 0x000006f000007947 */ /* 0x000fea0003800000 */
.L_x_15457:
        /* <DEDUP_REMOVED lines=11> */
.L_x_15464:
        /* <DEDUP_REMOVED lines=21> */
.L_x_15468:
[----:B------:R-:W-:Y:S05]  /*70b0*/  BSYNC B1 ;  /* 0x0000000000017941 */ /* 0x000fea0003800000 */
.L_x_15467:
[----:B------:R-:W-:Y:S01]  /*70c0*/  LEA R3, R0, 0x3b800000, 0x17 ;  /* 0x3b80000000037811 */ /* 0x000fe200078eb8ff */
[----:B------:R-:W-:-:S05]  /*70d0*/  IMAD.SHL.U32 R0, R2, 0x100000, RZ ;  /* 0x0010000002007824 */ /* 0x000fca00078e00ff */
[----:B------:R-:W-:Y:S02]  /*70e0*/  LOP3.LUT R0, R3, R0, R4, 0xfe, !PT ;  /* 0x0000000003007212 */ /* 0x000fe400078efe04 */
.L_x_15466:
[----:B------:R-:W-:Y:S05]  /*70f0*/  BSYNC B0 ;  /* 0x0000000000007941 */ /* 0x000fea0003800000 */
.L_x_15465:
[----:B------:R-:W-:Y:S01]  /*7100*/  FSETP.NEU.FTZ.AND P0, PT, R0, RZ, PT ;  /* 0x000000ff0000720b */ /* 0x000fe20003f1d000 */
[----:B------:R-:W-:Y:S05]  /*7110*/  BRA `(.L_x_15450) ;  /* 0x0000048000007947 */ /* 0x000fea0003800000 */
.L_x_15463:
        /* <DEDUP_REMOVED lines=21> */
.L_x_15472:
[----:B------:R-:W-:Y:S05]  /*7270*/  BSYNC B1 ;  /* 0x0000000000017941 */ /* 0x000fea0003800000 */
.L_x_15471:
[----:B------:R-:W-:Y:S01]  /*7280*/  LEA R3, R0, 0x37800000, 0x17 ;  /* 0x3780000000037811 */ /* 0x000fe200078eb8ff */
[----:B------:R-:W-:-:S05]  /*7290*/  IMAD.SHL.U32 R0, R2, 0x200000, RZ ;  /* 0x0020000002007824 */ /* 0x000fca00078e00ff */
[----:B------:R-:W-:Y:S02]  /*72a0*/  LOP3.LUT R0, R3, R0, R4, 0xfe, !PT ;  /* 0x0000000003007212 */ /* 0x000fe400078efe04 */
.L_x_15470:
[----:B------:R-:W-:Y:S05]  /*72b0*/  BSYNC B0 ;  /* 0x0000000000007941 */ /* 0x000fea0003800000 */
.L_x_15469:
[----:B------:R-:W-:Y:S01]  /*72c0*/  FSETP.NEU.FTZ.AND P0, PT, R0, RZ, PT ;  /* 0x000000ff0000720b */ /* 0x000fe20003f1d000 */
[----:B------:R-:W-:Y:S05]  /*72d0*/  BRA `(.L_x_15450) ;  /* 0x000002c000007947 */ /* 0x000fea0003800000 */
.L_x_15462:
        /* <DEDUP_REMOVED lines=14> */
.L_x_15476:
[----:B------:R-:W-:Y:S05]  /*73c0*/  BSYNC B0 ;  /* 0x0000000000007941 */ /* 0x000fea0003800000 */
.L_x_15475:
[----:B------:R-:W-:Y:S01]  /*73d0*/  FSETP.NEU.FTZ.AND P0, PT, R0, RZ, PT ;  /* 0x000000ff0000720b */ /* 0x000fe20003f1d000 */
[----:B------:R-:W-:Y:S05]  /*73e0*/  BRA `(.L_x_15450) ;  /* 0x000001b000007947 */ /* 0x000fea0003800000 */
.L_x_15449:
        /* <DEDUP_REMOVED lines=21> */
.L_x_15474:
[----:B------:R-:W2:Y:S02]  /*7540*/  LDG.E.64 R2, [R2.64] ;  /* 0x0000002402027981 */ /* 0x000ea4000c1e1b00 */
[----:B--2---:R-:W-:-:S04]  /*7550*/  ISETP.NE.U32.AND P0, PT, R2, RZ, PT ;  /* 0x000000ff0200720c */ /* 0x004fc80003f05070 */
[----:B------:R-:W-:Y:S01]  /*7560*/  ISETP.NE.AND.EX P0, PT, R3, RZ, PT, P0 ;  /* 0x000000ff0300720c */ /* 0x000fe20003f05300 */
[----:B------:R-:W-:Y:S05]  /*7570*/  BRA `(.L_x_15450) ;  /* 0x0000002000007947 */ /* 0x000fea0003800000 */
.L_x_15473:
[----:B------:R-:W2:Y:S02]  /*7580*/  LDG.E R2, [R2.64] ;  /* 0x0000002402027981 */ /* 0x000ea4000c1e1900 */
[----:B--2---:R-:W-:-:S03]  /*7590*/  ISETP.NE.AND P0, PT, R2, RZ, PT ;  /* 0x000000ff0200720c */ /* 0x004fc60003f05270 */
.L_x_15450:
        /* <DEDUP_REMOVED lines=19> */
.L_x_15481:
[----:B------:R0:W-:Y:S01]  /*76d0*/  STG.E.U8 [R16.64], R2 ;  /* 0x0000000210007986 */ /* 0x0001e2000c101124 */
[----:B------:R-:W-:Y:S05]  /*76e0*/  BRA `(.L_x_15483) ;  /* 0x00000c6000007947 */ /* 0x000fea0003800000 */
.L_x_15480:
        /* <DEDUP_REMOVED lines=9> */
.L_x_15485:
[----:B------:R0:W-:Y:S01]  /*7780*/  STG.E [R16.64], R2 ;  /* 0x0000000210007986 */ /* 0x0001e2000c101924 */
[----:B------:R-:W-:Y:S05]  /*7790*/  BRA `(.L_x_15483) ;  /* 0x00000bb000007947 */ /* 0x000fea0003800000 */
.L_x_15484:
[----:B------:R0:W-:Y:S01]  /*77a0*/  STG.E.U16 [R16.64], R2 ;  /* 0x0000000210007986 */ /* 0x0001e2000c101524 */
[----:B------:R-:W-:Y:S05]  /*77b0*/  BRA `(.L_x_15483) ;  /* 0x00000b9000007947 */ /* 0x000fea0003800000 */
.L_x_15479:
        /* <DEDUP_REMOVED lines=9> */
.L_x_15487:
[----:B------:R-:W-:-:S04]  /*7850*/  FSEL R0, RZ, 1, !P0 ;  /* 0x3f800000ff007808 */ /* 0x000fc80004000000 */
[----:B------:R-:W-:-:S05]  /*7860*/  F2FP.PACK_AB R0, RZ, R0 ;  /* 0x00000000ff00723e */ /* 0x000fca00000000ff */
[----:B------:R0:W-:Y:S01]  /*7870*/  STG.E.U16 [R16.64], R0 ;  /* 0x0000000010007986 */ /* 0x0001e2000c101524 */
[----:B------:R-:W-:Y:S05]  /*7880*/  BRA `(.L_x_15483) ;  /* 0x00000ac000007947 */ /* 0x000fea0003800000 */
.L_x_15486:
        /* <DEDUP_REMOVED lines=10> */
.L_x_15489:
[----:B------:R-:W-:-:S04]  /*7930*/  FSEL R0, RZ, 1, !P0 ;  /* 0x3f800000ff007808 */ /* 0x000fc80004000000 */
[----:B------:R-:W-:-:S04]  /*7940*/  F2FP.PACK_AB R3, RZ, R0 ;  /* 0x00000000ff03723e */ /* 0x000fc800000000ff */
[----:B------:R-:W-:-:S05]  /*7950*/  PRMT R3, R3, 0x5410, RZ ;  /* 0x0000541003037816 */ /* 0x000fca00000000ff */
[----:B------:R0:W-:Y:S01]  /*7960*/  STG.E [R16.64], R3 ;  /* 0x0000000310007986 */ /* 0x0001e2000c101924 */
[----:B------:R-:W-:Y:S05]  /*7970*/  BRA `(.L_x_15483) ;  /* 0x000009d000007947 */ /* 0x000fea0003800000 */
.L_x_15488:
[----:B------:R-:W-:Y:S01]  /*7980*/  FSEL R3, RZ, 1.875, !P0 ;  /* 0x3ff00000ff037808 */ /* 0x000fe20004000000 */
[----:B------:R-:W-:-:S05]  /*7990*/  IMAD.MOV.U32 R2, RZ, RZ, RZ ;  /* 0x000000ffff027224 */ /* 0x000fca00078e00ff */
[----:B------:R0:W-:Y:S01]  /*79a0*/  STG.E.64 [R16.64], R2 ;  /* 0x0000000210007986 */ /* 0x0001e2000c101b24 */
[----:B------:R-:W-:Y:S05]  /*79b0*/  BRA `(.L_x_15483) ;  /* 0x0000099000007947 */ /* 0x000fea0003800000 */
.L_x_15478:
        /* <DEDUP_REMOVED lines=10> */
.L_x_15492:
[----:B------:R-:W-:Y:S01]  /*7a60*/  FSEL R5, RZ, 1.875, !P0 ;  /* 0x3ff00000ff057808 */ /* 0x000fe20004000000 */
[----:B------:R-:W-:Y:S01]  /*7a70*/  CS2R R6, SRZ ;  /* 0x0000000000067805 */ /* 0x000fe2000001ff00 */
[----:B------:R-:W-:-:S05]  /*7a80*/  IMAD.MOV.U32 R4, RZ, RZ, RZ ;  /* 0x000000ffff047224 */ /* 0x000fca00078e00ff */
[----:B------:R0:W-:Y:S01]  /*7a90*/  STG.E.128 [R16.64], R4 ;  /* 0x0000000410007986 */ /* 0x0001e2000c101d24 */
[----:B------:R-:W-:Y:S05]  /*7aa0*/  BRA `(.L_x_15483) ;  /* 0x000008a000007947 */ /* 0x000fea0003800000 */
.L_x_15491:
        /* <DEDUP_REMOVED lines=18> */
.L_x_15496:
[----:B------:R-:W-:Y:S05]  /*7bd0*/  BSYNC B0 ;  /* 0x0000000000007941 */ /* 0x000fea0003800000 */
.L_x_15495:
[----:B------:R0:W-:Y:S01]  /*7be0*/  STG.E.U8 [R16.64], R3 ;  /* 0x0000000310007986 */ /* 0x0001e2000c101124 */
[----:B------:R-:W-:Y:S05]  /*7bf0*/  BRA `(.L_x_15483) ;  /* 0x0000075000007947 */ /* 0x000fea0003800000 */
.L_x_15494:
        /* <DEDUP_REMOVED lines=13> */
.L_x_15497:
[----:B------:R-:W-:Y:S01]  /*7cd0*/  ISETP.GT.U32.AND P0, PT, R3, 0x7f800000, PT ;  /* 0x7f8000000300780c */ /* 0x000fe20003f04070 */
[----:B------:R-:W-:-:S05]  /*7ce0*/  IMAD.MOV.U32 R3, RZ, RZ, 0x7f ;  /* 0x0000007fff037424 */ /* 0x000fca00078e00ff */
[----:B------:R-:W-:-:S05]  /*7cf0*/  SEL R3, R3, 0x7c, P0 ;  /* 0x0000007c03037807 */ /* 0x000fca0000000000 */
[----:B------:R0:W-:Y:S01]  /*7d00*/  STG.E.U8 [R16.64], R3 ;  /* 0x0000000310007986 */ /* 0x0001e2000c101124 */
[----:B------:R-:W-:Y:S05]  /*7d10*/  BRA `(.L_x_15483) ;  /* 0x0000063000007947 */ /* 0x000fea0003800000 */
.L_x_15493:
[----:B------:R-:W-:-:S04]  /*7d20*/  FSEL R0, RZ, 1, !P0 ;  /* 0x3f800000ff007808 */ /* 0x000fc80004000000 */
[----:B------:R-:W-:-:S05]  /*7d30*/  F2FP.BF16.PACK_AB R0, RZ, R0 ;  /* 0x00000000ff00723e */ /* 0x000fca00000010ff */
[----:B------:R0:W-:Y:S01]  /*7d40*/  STG.E.U16 [R16.64], R0 ;  /* 0x0000000010007986 */ /* 0x0001e2000c101524 */
[----:B------:R-:W-:Y:S05]  /*7d50*/  BRA `(.L_x_15483) ;  /* 0x000005f000007947 */ /* 0x000fea0003800000 */
.L_x_15490:
        /* <DEDUP_REMOVED lines=10> */
.L_x_15500:
        /* <DEDUP_REMOVED lines=16> */
.L_x_15503:
[----:B------:R-:W-:Y:S02]  /*7f00*/  PRMT R8, R0, 0x7610, R8 ;  /* 0x0000761000087816 */ /* 0x000fe40000000008 */
.L_x_15502:
[----:B------:R-:W-:Y:S05]  /*7f10*/  BSYNC B0 ;  /* 0x0000000000007941 */ /* 0x000fea0003800000 */
.L_x_15501:
[----:B------:R0:W-:Y:S01]  /*7f20*/  STG.E.U8 [R16.64], R8 ;  /* 0x0000000810007986 */ /* 0x0001e2000c101124 */
[----:B------:R-:W-:Y:S05]  /*7f30*/  BRA `(.L_x_15483) ;  /* 0x0000041000007947 */ /* 0x000fea0003800000 */
.L_x_15499:
        /* <DEDUP_REMOVED lines=16> */
.L_x_15506:
[----:B------:R-:W-:Y:S02]  /*8040*/  PRMT R8, R0, 0x7610, R8 ;  /* 0x0000761000087816 */ /* 0x000fe40000000008 */
.L_x_15505:
[----:B------:R-:W-:Y:S05]  /*8050*/  BSYNC B0 ;  /* 0x0000000000007941 */ /* 0x000fea0003800000 */
.L_x_15504:
[----:B------:R0:W-:Y:S01]  /*8060*/  STG.E.U8 [R16.64], R8 ;  /* 0x0000000810007986 */ /* 0x0001e2000c101124 */
[----:B------:R-:W-:Y:S05]  /*8070*/  BRA `(.L_x_15483) ;  /* 0x000002d000007947 */ /* 0x000fea0003800000 */
.L_x_15498:
        /* <DEDUP_REMOVED lines=21> */
.L_x_15482:
        /* <DEDUP_REMOVED lines=20> */
.L_x_15508:
[----:B------:R-:W-:-:S05]  /*8310*/  IMAD.MOV.U32 R3, RZ, RZ, RZ ;  /* 0x000000ffff037224 */ /* 0x000fca00078e00ff */
[----:B------:R0:W-:Y:S01]  /*8320*/  STG.E.64 [R16.64], R2 ;  /* 0x0000000210007986 */ /* 0x0001e2000c101b24 */
[----:B------:R-:W-:Y:S05]  /*8330*/  BRA `(.L_x_15483) ;  /* 0x0000001000007947 */ /* 0x000fea0003800000 */
.L_x_15507:
[----:B------:R0:W-:Y:S02]  /*8340*/  STG.E [R16.64], R2 ;  /* 0x0000000210007986 */ /* 0x0001e4000c101924 */
.L_x_15483:
[----:B------:R-:W-:Y:S05]  /*8350*/  BSYNC B6 ;  /* 0x0000000000067941 */ /* 0x000fea0003800000 */
.L_x_15477:
[----:B------:R-:W-:Y:S02]  /*8360*/  IADD3 R19, R19, 0x80, RZ ;  /* 0x0000008013137810 */ /* 0x000fe40007ffe0ff */
.L_x_15378:
[----:B------:R-:W-:Y:S05]  /*8370*/  BSYNC B7 ;  /* 0x0000000000077941 */ /* 0x000fea0003800000 */
.L_x_15377:
        /* <DEDUP_REMOVED lines=230> */
.L_x_15509:
        /* <DEDUP_REMOVED lines=19> */
.L_x_15513:
[----:B------:R-:W2:Y:S02]  /*9310*/  LDG.E.U8 R2, [R2.64] ;  /* 0x0000002402027981 */ /* 0x000ea4000c1e1100 */
[----:B--2---:R-:W-:Y:S01]  /*9320*/  ISETP.NE.AND P0, PT, R2, RZ, PT ;  /* 0x000000ff0200720c */ /* 0x004fe20003f05270 */
[----:B------:R-:W-:Y:S05]  /*9330*/  BRA `(.L_x_15515) ;  /* 0x00000e0000007947 */ /* 0x000fea0003800000 */
.L_x_15512:
        /* <DEDUP_REMOVED lines=10> */
.L_x_15517:
[----:B------:R-:W2:Y:S02]  /*93e0*/  LDG.E R2, [R2.64] ;  /* 0x0000002402027981 */ /* 0x000ea4000c1e1900 */
[----:B--2---:R-:W-:Y:S01]  /*93f0*/  ISETP.NE.AND P0, PT, R2, RZ, PT ;  /* 0x000000ff0200720c */ /* 0x004fe20003f05270 */
[----:B------:R-:W-:Y:S05]  /*9400*/  BRA `(.L_x_15515) ;  /* 0x00000d3000007947 */ /* 0x000fea0003800000 */
.L_x_15516:
[----:B------:R-:W2:Y:S02]  /*9410*/  LDG.E.U16 R2, [R2.64] ;  /* 0x0000002402027981 */ /* 0x000ea4000c1e1500 */
[----:B--2---:R-:W-:Y:S01]  /*9420*/  ISETP.NE.AND P0, PT, R2, RZ, PT ;  /* 0x000000ff0200720c */ /* 0x004fe20003f05270 */
[----:B------:R-:W-:Y:S05]  /*9430*/  BRA `(.L_x_15515) ;  /* 0x00000d0000007947 */ /* 0x000fea0003800000 */
.L_x_15511:
        /* <DEDUP_REMOVED lines=9> */
.L_x_15519:
[----:B------:R-:W2:Y:S02]  /*94d0*/  LDG.E.U16 R0, [R2.64] ;  /* 0x0000002402007981 */ /* 0x000ea4000c1e1500 */
[----:B--2---:R-:W-:-:S05]  /*94e0*/  HADD2.F32 R0, -RZ, R0.H0_H0 ;  /* 0x20000000ff007230 */ /* 0x004fca0000004100 */
[----:B------:R-:W-:Y:S01]  /*94f0*/  FSETP.NEU.FTZ.AND P0, PT, R0, RZ, PT ;  /* 0x000000ff0000720b */ /* 0x000fe20003f1d000 */
[----:B------:R-:W-:Y:S05]  /*9500*/  BRA `(.L_x_15515) ;  /* 0x00000c3000007947 */ /* 0x000fea0003800000 */
.L_x_15518:
        /* <DEDUP_REMOVED lines=11> */
.L_x_15521:
        /* <DEDUP_REMOVED lines=10> */
.L_x_15520:
[----:B------:R-:W2:Y:S02]  /*9660*/  LDG.E.64 R2, [R2.64] ;  /* 0x0000002402027981 */ /* 0x000ea4000c1e1b00 */
[----:B--2---:R0:W1:Y:S01]  /*9670*/  DSETP.NEU.AND P0, PT, R2, RZ, PT ;  /* 0x000000ff0200722a */ /* 0x0040620003f0d000 */
[----:B------:R-:W-:Y:S05]  /*9680*/  BRA `(.L_x_15515) ;  /* 0x00000ab000007947 */ /* 0x000fea0003800000 */
.L_x_15510:
        /* <DEDUP_REMOVED lines=11> */
.L_x_15524:
[----:B------:R-:W2:Y:S02]  /*9740*/  LDG.E.128 R4, [R2.64] ;  /* 0x0000002402047981 */ /* 0x000ea4000c1e1d00 */
[----:B--2---:R-:W0:-:S06]  /*9750*/  DSETP.NEU.AND P0, PT, R6, RZ, PT ;  /* 0x000000ff0600722a */ /* 0x004e0c0003f0d000 */
[----:B0-----:R0:W1:Y:S01]  /*9760*/  DSETP.NEU.OR P0, PT, R4, RZ, P0 ;  /* 0x000000ff0400722a */ /* 0x001062000070d400 */
[----:B------:R-:W-:Y:S05]  /*9770*/  BRA `(.L_x_15515) ;  /* 0x000009c000007947 */ /* 0x000fea0003800000 */
.L_x_15523:
        /* <DEDUP_REMOVED lines=27> */
.L_x_15526:
        /* <DEDUP_REMOVED lines=14> */
.L_x_15525:
[----:B------:R-:W2:Y:S02]  /*9a10*/  LDG.E.U16 R0, [R2.64] ;  /* 0x0000002402007981 */ /* 0x000ea4000c1e1500 */
[----:B--2---:R-:W-:-:S04]  /*9a20*/  PRMT R0, RZ, 0x5410, R0 ;  /* 0x00005410ff007816 */ /* 0x004fc80000000000 */
[----:B------:R-:W-:Y:S01]  /*9a30*/  FSETP.NEU.FTZ.AND P0, PT, R0, RZ, PT ;  /* 0x000000ff0000720b */ /* 0x000fe20003f1d000 */
[----:B------:R-:W-:Y:S05]  /*9a40*/  BRA `(.L_x_15515) ;  /* 0x000006f000007947 */ /* 0x000fea0003800000 */
.L_x_15522:
        /* <DEDUP_REMOVED lines=11> */
.L_x_15529:
        /* <DEDUP_REMOVED lines=21> */
.L_x_15533:
[----:B------:R-:W-:Y:S05]  /*9c50*/  BSYNC B1 ;  /* 0x0000000000017941 */ /* 0x000fea0003800000 */
.L_x_15532:
[----:B------:R-:W-:Y:S01]  /*9c60*/  LEA R3, R0, 0x3b800000, 0x17 ;  /* 0x3b80000000037811 */ /* 0x000fe200078eb8ff */
[----:B------:R-:W-:-:S05]  /*9c70*/  IMAD.SHL.U32 R0, R2, 0x100000, RZ ;  /* 0x0010000002007824 */ /* 0x000fca00078e00ff */
[----:B------:R-:W-:Y:S02]  /*9c80*/  LOP3.LUT R0, R3, R0, R4, 0xfe, !PT ;  /* 0x0000000003007212 */ /* 0x000fe400078efe04 */
.L_x_15531:
[----:B------:R-:W-:Y:S05]  /*9c90*/  BSYNC B0 ;  /* 0x0000000000007941 */ /* 0x000fea0003800000 */
.L_x_15530:
[----:B------:R-:W-:Y:S01]  /*9ca0*/  FSETP.NEU.FTZ.AND P0, PT, R0, RZ, PT ;  /* 0x000000ff0000720b */ /* 0x000fe20003f1d000 */
[----:B------:R-:W-:Y:S05]  /*9cb0*/  BRA `(.L_x_15515) ;  /* 0x0000048000007947 */ /* 0x000fea0003800000 */
.L_x_15528:
        /* <DEDUP_REMOVED lines=21> */
.L_x_15537:
[----:B------:R-:W-:Y:S05]  /*9e10*/  BSYNC B1 ;  /* 0x0000000000017941 */ /* 0x000fea0003800000 */
.L_x_15536:
[----:B------:R-:W-:Y:S01]  /*9e20*/  LEA R3, R0, 0x37800000, 0x17 ;  /* 0x3780000000037811 */ /* 0x000fe200078eb8ff */
[----:B------:R-:W-:-:S05]  /*9e30*/  IMAD.SHL.U32 R0, R2, 0x200000, RZ ;  /* 0x0020000002007824 */ /* 0x000fca00078e00ff */
[----:B------:R-:W-:Y:S02]  /*9e40*/  LOP3.LUT R0, R3, R0, R4, 0xfe, !PT ;  /* 0x0000000003007212 */ /* 0x000fe400078efe04 */
.L_x_15535:
[----:B------:R-:W-:Y:S05]  /*9e50*/  BSYNC B0 ;  /* 0x0000000000007941 */ /* 0x000fea0003800000 */
.L_x_15534:
[----:B------:R-:W-:Y:S01]  /*9e60*/  FSETP.NEU.FTZ.AND P0, PT, R0, RZ, PT ;  /* 0x000000ff0000720b */ /* 0x000fe20003f1d000 */
[----:B------:R-:W-:Y:S05]  /*9e70*/  BRA `(.L_x_15515) ;  /* 0x000002c000007947 */ /* 0x000fea0003800000 */
.L_x_15527:
        /* <DEDUP_REMOVED lines=14> */
.L_x_15541:
[----:B------:R-:W-:Y:S05]  /*9f60*/  BSYNC B0 ;  /* 0x0000000000007941 */ /* 0x000fea0003800000 */
.L_x_15540:
[----:B------:R-:W-:Y:S01]  /*9f70*/  FSETP.NEU.FTZ.AND P0, PT, R0, RZ, PT ;  /* 0x000000ff0000720b */ /* 0x000fe20003f1d000 */
[----:B------:R-:W-:Y:S05]  /*9f80*/  BRA `(.L_x_15515) ;  /* 0x000001b000007947 */ /* 0x000fea0003800000 */
.L_x_15514:
        /* <DEDUP_REMOVED lines=21> */
.L_x_15539:
[----:B------:R-:W2:Y:S02]  /*a0e0*/  LDG.E.64 R2, [R2.64] ;  /* 0x0000002402027981 */ /* 0x000ea4000c1e1b00 */
[----:B--2---:R-:W-:-:S04]  /*a0f0*/  ISETP.NE.U32.AND P0, PT, R2, RZ, PT ;  /* 0x000000ff0200720c */ /* 0x004fc80003f05070 */
[----:B------:R-:W-:Y:S01]  /*a100*/  ISETP.NE.AND.EX P0, PT, R3, RZ, PT, P0 ;  /* 0x000000ff0300720c */ /* 0x000fe20003f05300 */
[----:B------:R-:W-:Y:S05]  /*a110*/  BRA `(.L_x_15515) ;  /* 0x0000002000007947 */ /* 0x000fea0003800000 */
.L_x_15538:
[----:B------:R-:W2:Y:S02]  /*a120*/  LDG.E R2, [R2.64] ;  /* 0x0000002402027981 */ /* 0x000ea4000c1e1900 */
[----:B--2---:R-:W-:-:S03]  /*a130*/  ISETP.NE.AND P0, PT, R2, RZ, PT ;  /* 0x000000ff0200720c */ /* 0x004fc60003f05270 */
.L_x_15515:
[----:B0-----:R-:W0:Y:S01]  /*a140*/  LDC.U8 R5, c[0x0][0x372] ;  /* 0x0000dc80ff057b82 */ /* 0x001e220000000000 */
[----:B-1----:R-:W-:-:S07]  /*a150*/  SEL R0, RZ, 0x1, !P0 ;  /* 0x00000001ff007807 */ /* 0x002fce0004000000 */
        /* <DEDUP_REMOVED lines=16> */
.L_x_15545:
[----:B------:R-:W-:Y:S01]  /*a260*/  STG.E.U8 [R16.64], R2 ;  /* 0x0000000210007986 */ /* 0x000fe2000c101124 */
[----:B------:R-:W-:Y:S05]  /*a270*/  EXIT ;  /* 0x000000000000794d */ /* 0x000fea0003800000 */
.L_x_15544:
        /* <DEDUP_REMOVED lines=9> */
.L_x_15548:
[----:B------:R-:W-:Y:S01]  /*a310*/  STG.E [R16.64], R2 ;  /* 0x0000000210007986 */ /* 0x000fe2000c101924 */
[----:B------:R-:W-:Y:S05]  /*a320*/  EXIT ;  /* 0x000000000000794d */ /* 0x000fea0003800000 */
.L_x_15547:
[----:B------:R-:W-:Y:S01]  /*a330*/  STG.E.U16 [R16.64], R2 ;  /* 0x0000000210007986 */ /* 0x000fe2000c101524 */
[----:B------:R-:W-:Y:S05]  /*a340*/  EXIT ;  /* 0x000000000000794d */ /* 0x000fea0003800000 */
.L_x_15543:
[----:B------:R-:W-:-:S13]  /*a350*/  ISETP.GT.AND P1, PT, R4, 0x6, PT ;  /* 0x000000060400780c */ /* 0x000fda0003f24270 */
[----:B------:R-:W-:Y:S05]  /*a360*/  @P1 BRA `(.L_x_15549) ;  /* 0x000000b000001947 */ /* 0x000fea0003800000 */
[----:B------:R-:W-:-:S13]  /*a370*/  ISETP.NE.AND P1, PT, R4, 0x5, PT ;  /* 0x000000050400780c */ /* 0x000fda0003f25270 */
[----:B------:R-:W-:Y:S05]  /*a380*/  @!P1 BRA `(.L_x_15550) ;  /* 0x0000005000009947 */ /* 0x000fea0003800000 */
[----:B------:R-:W-:-:S13]  /*a390*/  ISETP.NE.AND P1, PT, R4, 0x6, PT ;  /* 0x000000060400780c */ /* 0x000fda0003f25270 */
[----:B------:R-:W-:Y:S05]  /*a3a0*/  @P1 BRA `(.L_x_15546) ;  /* 0x000009c000001947 */ /* 0x000fea0003800000 */
[----:B------:R-:W-:-:S05]  /*a3b0*/  FSEL R3, RZ, 1, !P0 ;  /* 0x3f800000ff037808 */ /* 0x000fca0004000000 */
[----:B------:R-:W-:Y:S01]  /*a3c0*/  STG.E [R16.64], R3 ;  /* 0x0000000310007986 */ /* 0x000fe2000c101924 */
[----:B------:R-:W-:Y:S05]  /*a3d0*/  EXIT ;  /* 0x000000000000794d */ /* 0x000fea0003800000 */
.L_x_15550:
[----:B------:R-:W-:-:S04]  /*a3e0*/  FSEL R0, RZ, 1, !P0 ;  /* 0x3f800000ff007808 */ /* 0x000fc80004000000 */
[----:B------:R-:W-:-:S05]  /*a3f0*/  F2FP.PACK_AB R0, RZ, R0 ;  /* 0x00000000ff00723e */ /* 0x000fca00000000ff */
[----:B------:R-:W-:Y:S01]  /*a400*/  STG.E.U16 [R16.64], R0 ;  /* 0x0000000010007986 */ /* 0x000fe2000c101524 */
[----:B------:R-:W-:Y:S05]  /*a410*/  EXIT ;  /* 0x000000000000794d */ /* 0x000fea0003800000 */
.L_x_15549:
        /* <DEDUP_REMOVED lines=8> */
[----:B------:R-:W-:Y:S01]  /*a4a0*/  STG.E.64 [R16.64], R2 ;  /* 0x0000000210007986 */ /* 0x000fe2000c101b24 */
[----:B------:R-:W-:Y:S05]  /*a4b0*/  EXIT ;  /* 0x000000000000794d */ /* 0x000fea0003800000 */
.L_x_15552:
[----:B------:R-:W-:-:S04]  /*a4c0*/  FSEL R0, RZ, 1, !P0 ;  /* 0x3f800000ff007808 */ /* 0x000fc80004000000 */
[----:B------:R-:W-:-:S04]  /*a4d0*/  F2FP.PACK_AB R3, RZ, R0 ;  /* 0x00000000ff03723e */ /* 0x000fc800000000ff */
[----:B------:R-:W-:-:S05]  /*a4e0*/  PRMT R3, R3, 0x5410, RZ ;  /* 0x0000541003037816 */ /* 0x000fca00000000ff */
[----:B------:R-:W-:Y:S01]  /*a4f0*/  STG.E [R16.64], R3 ;  /* 0x0000000310007986 */ /* 0x000fe2000c101924 */
[----:B------:R-:W-:Y:S05]  /*a500*/  EXIT ;  /* 0x000000000000794d */ /* 0x000fea0003800000 */
.L_x_15551:
[----:B------:R-:W-:Y:S01]  /*a510*/  FSEL R3, RZ, 1.875, !P0 ;  /* 0x3ff00000ff037808 */ /* 0x000fe20004000000 */
[----:B------:R-:W-:-:S05]  /*a520*/  IMAD.MOV.U32 R2, RZ, RZ, RZ ;  /* 0x000000ffff027224 */ /* 0x000fca00078e00ff */
[----:B------:R-:W-:Y:S01]  /*a530*/  STG.E.64 [R16.64], R2 ;  /* 0x0000000210007986 */ /* 0x000fe2000c101b24 */
[----:B------:R-:W-:Y:S05]  /*a540*/  EXIT ;  /* 0x000000000000794d */ /* 0x000fea0003800000 */
.L_x_15542:
        /* <DEDUP_REMOVED lines=10> */
.L_x_15555:
[----:B------:R-:W-:Y:S01]  /*a5f0*/  FSEL R5, RZ, 1.875, !P0 ;  /* 0x3ff00000ff057808 */ /* 0x000fe20004000000 */
[----:B------:R-:W-:Y:S01]  /*a600*/  CS2R R6, SRZ ;  /* 0x0000000000067805 */ /* 0x000fe2000001ff00 */
[----:B------:R-:W-:-:S05]  /*a610*/  IMAD.MOV.U32 R4, RZ, RZ, RZ ;  /* 0x000000ffff047224 */ /* 0x000fca00078e00ff */
[----:B------:R-:W-:Y:S01]  /*a620*/  STG.E.128 [R16.64], R4 ;  /* 0x0000000410007986 */ /* 0x000fe2000c101d24 */
[----:B------:R-:W-:Y:S05]  /*a630*/  EXIT ;  /* 0x000000000000794d */ /* 0x000fea0003800000 */
.L_x_15554:
        /* <DEDUP_REMOVED lines=18> */
.L_x_15559:
[----:B------:R-:W-:Y:S05]  /*a760*/  BSYNC B0 ;  /* 0x0000000000007941 */ /* 0x000fea0003800000 */
.L_x_15558:
[----:B------:R-:W-:Y:S01]  /*a770*/  STG.E.U8 [R16.64], R3 ;  /* 0x0000000310007986 */ /* 0x000fe2000c101124 */
[----:B------:R-:W-:Y:S05]  /*a780*/  EXIT ;  /* 0x000000000000794d */ /* 0x000fea0003800000 */
.L_x_15557:
[----:B------:R-:W-:-:S04]  /*a790*/  FSEL R5, RZ, 1, !P0 ;  /* 0x3f800000ff057808 */ /* 0x000fc80004000000 */
[----:B------:R-:W-:-:S13]  /*a7a0*/  ISETP.GT.U32.AND P0, PT, R5, 0x477fffff, PT ;  /* 0x477fffff0500780c */ /* 0x000fda0003f04070 */
[----:B------:R-:W-:Y:S05]  /*a7b0*/  @P0 BRA `(.L_x_15560) ;  /* 0x000000b000000947 */ /* 0x000fea0003800000 */
[----:B------:R-:W-:-:S13]  /*a7c0*/  ISETP.GE.U32.AND P0, PT, R5, 0x38800000, PT ;  /* 0x388000000500780c */ /* 0x000fda0003f06070 */
[----:B------:R-:W-:-:S04]  /*a7d0*/  @P0 SHF.R.U32.HI R0, RZ, 0x15, R5 ;  /* 0x00000015ff000819 */ /* 0x000fc80000011605 */
[----:B------:R-:W-:-:S04]  /*a7e0*/  @P0 LOP3.LUT R0, R0, 0x1, RZ, 0xc0, !PT ;  /* 0x0000000100000812 */ /* 0x000fc800078ec0ff */
[----:B------:R-:W-:-:S04]  /*a7f0*/  @P0 IADD3 R0, R5, 0x80fffff, R0 ;  /* 0x080fffff05000810 */ /* 0x000fc80007ffe000 */
[----:B------:R-:W-:-:S05]  /*a800*/  @P0 SHF.R.U32.HI R3, RZ, 0x15, R0 ;  /* 0x00000015ff030819 */ /* 0x000fca0000011600 */
[----:B------:R0:W-:Y:S01]  /*a810*/  @P0 STG.E.U8 [R16.64], R3 ;  /* 0x0000000310000986 */ /* 0x0001e2000c101124 */
[----:B------:R-:W-:Y:S05]  /*a820*/  @P0 EXIT ;  /* 0x000000000000094d */ /* 0x000fea0003800000 */
[----:B------:R-:W-:-:S05]  /*a830*/  FADD.FTZ R0, R5, 128 ;  /* 0x4300000005007421 */ /* 0x000fca0000010000 */
[----:B0-----:R-:W-:-:S05]  /*a840*/  IADD3 R3, R0, -0x43000000, RZ ;  /* 0xbd00000000037810 */ /* 0x001fca0007ffe0ff */
[----:B------:R-:W-:Y:S01]  /*a850*/  STG.E.U8 [R16.64], R3 ;  /* 0x0000000310007986 */ /* 0x000fe2000c101124 */
[----:B------:R-:W-:Y:S05]  /*a860*/  EXIT ;  /* 0x000000000000794d */ /* 0x000fea0003800000 */
.L_x_15560:
[----:B------:R-:W-:Y:S01]  /*a870*/  IMAD.MOV.U32 R3, RZ, RZ, 0x7f ;  /* 0x0000007fff037424 */ /* 0x000fe200078e00ff */
[----:B------:R-:W-:-:S04]  /*a880*/  ISETP.GT.U32.AND P0, PT, R5, 0x7f800000, PT ;  /* 0x7f8000000500780c */ /* 0x000fc80003f04070 */
[----:B------:R-:W-:-:S05]  /*a890*/  SEL R3, R3, 0x7c, P0 ;  /* 0x0000007c03037807 */ /* 0x000fca0000000000 */
[----:B------:R-:W-:Y:S01]  /*a8a0*/  STG.E.U8 [R16.64], R3 ;  /* 0x0000000310007986 */ /* 0x000fe2000c101124 */
[----:B------:R-:W-:Y:S05]  /*a8b0*/  EXIT ;  /* 0x000000000000794d */ /* 0x000fea0003800000 */
.L_x_15556:
[----:B------:R-:W-:-:S04]  /*a8c0*/  FSEL R0, RZ, 1, !P0 ;  /* 0x3f800000ff007808 */ /* 0x000fc80004000000 */
[----:B------:R-:W-:-:S05]  /*a8d0*/  F2FP.BF16.PACK_AB R0, RZ, R0 ;  /* 0x00000000ff00723e */ /* 0x000fca00000010ff */
[----:B------:R-:W-:Y:S01]  /*a8e0*/  STG.E.U16 [R16.64], R0 ;  /* 0x0000000010007986 */ /* 0x000fe2000c101524 */
[----:B------:R-:W-:Y:S05]  /*a8f0*/  EXIT ;  /* 0x000000000000794d */ /* 0x000fea0003800000 */
.L_x_15553:
        /* <DEDUP_REMOVED lines=10> */
.L_x_15563:
        /* <DEDUP_REMOVED lines=16> */
.L_x_15566:
[----:B------:R-:W-:Y:S02]  /*aaa0*/  PRMT R8, R0, 0x7610, R8 ;  /* 0x0000761000087816 */ /* 0x000fe40000000008 */
.L_x_15565:
[----:B------:R-:W-:Y:S05]  /*aab0*/  BSYNC B0 ;  /* 0x0000000000007941 */ /* 0x000fea0003800000 */
.L_x_15564:
[----:B------:R-:W-:Y:S01]  /*aac0*/  STG.E.U8 [R16.64], R8 ;  /* 0x0000000810007986 */ /* 0x000fe2000c101124 */
[----:B------:R-:W-:Y:S05]  /*aad0*/  EXIT ;  /* 0x000000000000794d */ /* 0x000fea0003800000 */
.L_x_15562:
        /* <DEDUP_REMOVED lines=16> */
.L_x_15569:
[----:B------:R-:W-:Y:S02]  /*abe0*/  PRMT R8, R0, 0x7610, R8 ;  /* 0x0000761000087816 */ /* 0x000fe40000000008 */
.L_x_15568:
[----:B------:R-:W-:Y:S05]  /*abf0*/  BSYNC B0 ;  /* 0x0000000000007941 */ /* 0x000fea0003800000 */
.L_x_15567:
[----:B------:R-:W-:Y:S01]  /*ac00*/  STG.E.U8 [R16.64], R8 ;  /* 0x0000000810007986 */ /* 0x000fe2000c101124 */
[----:B------:R-:W-:Y:S05]  /*ac10*/  EXIT ;  /* 0x000000000000794d */ /* 0x000fea0003800000 */
.L_x_15561:
        /* <DEDUP_REMOVED lines=21> */
.L_x_15546:
        /* <DEDUP_REMOVED lines=20> */
.L_x_15571:
[----:B------:R-:W-:-:S05]  /*aeb0*/  IMAD.MOV.U32 R3, RZ, RZ, RZ ;  /* 0x000000ffff037224 */ /* 0x000fca00078e00ff */
[----:B------:R-:W-:Y:S01]  /*aec0*/  STG.E.64 [R16.64], R2 ;  /* 0x0000000210007986 */ /* 0x000fe2000c101b24 */
[----:B------:R-:W-:Y:S05]  /*aed0*/  EXIT ;  /* 0x000000000000794d */ /* 0x000fea0003800000 */
.L_x_15570:
[----:B------:R-:W-:Y:S01]  /*aee0*/  STG.E [R16.64], R2 ;  /* 0x0000000210007986 */ /* 0x000fe2000c101924 */
[----:B------:R-:W-:Y:S05]  /*aef0*/  EXIT ;  /* 0x000000000000794d */ /* 0x000fea0003800000 */
.L_x_15572:
        /* <DEDUP_REMOVED lines=16> */
.L_x_41955:


//--------------------- .text._ZN2at6native27unrolled_elementwise_kernelINS0_13AUnaryFunctorIbbbZZZNS0_22logical_or_kernel_cudaERNS_14TensorIteratorEENKUlvE0_clEvENKUlvE7_clEvEUlbbE_EESt5arrayIPcLm2EELi4E23TrivialOffsetCalculatorILi1EjESD_NS0_6memory12LoadWithCastILi1EEENSE_13StoreWithCastILi1EEEEEviT_T0_T2_T3_T4_T5_ --------------------------
	.section	.text._ZN2at6native27unrolled_elementwise_kernelINS0_13AUnaryFunctorIbbbZZZNS0_22logical_or_kernel_cudaERNS_14TensorIteratorEENKUlvE0_clEvENKUlvE7_clEvEUlbbE_EESt5arrayIPcLm2EELi4E23TrivialOffsetCalculatorILi1EjESD_NS0_6memory12LoadWithCastILi1EEENSE_13StoreWithCastILi1EEEEEviT_T0_T2_T3_T4_T5_,"ax",@progbits
	.sectioninfo	@"SHI_REGISTERS=30"
	.align	128
        .global         _ZN2at6native27unrolled_elementwise_kernelINS0_13AUnaryFunctorIbbbZZZNS0_22logical_or_kernel_cudaERNS_14TensorIteratorEENKUlvE0_clEvENKUlvE7_clEvEUlbbE_EESt5arrayIPcLm2EELi4E23TrivialOffsetCalculatorILi1EjESD_NS0_6memory12LoadWithCastILi1EEENSE_13StoreWithCastILi1EEEEEviT_T0_T2_T3_T4_T5_
        .type           _ZN2at6native27unrolled_elementwise_kernelINS0_13AUnaryFunctorIbbbZZZNS0_22logical_or_kernel_cudaERNS_14TensorIteratorEENKUlvE0_clEvENKUlvE7_clEvEUlbbE_EESt5arrayIPcLm2EELi4E23TrivialOffsetCalculatorILi1EjESD_NS0_6memory12LoadWithCastILi1EEENSE_13StoreWithCastILi1EEEEEviT_T0_T2_T3_T4_T5_,@function
        .size           _ZN2at6native27unrolled_elementwise_kernelINS0_13AUnaryFunctorIbbbZZZNS0_22logical_or_kernel_cudaERNS_14TensorIteratorEENKUlvE0_clEvENKUlvE7_clEvEUlbbE_EESt5arrayIPcLm2EELi4E23TrivialOffsetCalculatorILi1EjESD_NS0_6memory12LoadWithCastILi1EEENSE_13StoreWithCastILi1EEEEEviT_T0_T2_T3_T4_T5_,(.L_x_41956 - _ZN2at6native27unrolled_elementwise_kernelINS0_13AUnaryFunctorIbbbZZZNS0_22logical_or_kernel_cudaERNS_14TensorIteratorEENKUlvE0_clEvENKUlvE7_clEvEUlbbE_EESt5arrayIPcLm2EELi4E23TrivialOffsetCalculatorILi1EjESD_NS0_6memory12LoadWithCastILi1EEENSE_13StoreWithCastILi1EEEEEviT_T0_T2_T3_T4_T5_)
        .other          _ZN2at6native27unrolled_elementwise_kernelINS0_13AUnaryFunctorIbbbZZZNS0_22logical_or_kernel_cudaERNS_14TensorIteratorEENKUlvE0_clEvENKUlvE7_clEvEUlbbE_EESt5arrayIPcLm2EELi4E23TrivialOffsetCalculatorILi1EjESD_NS0_6memory12LoadWithCastILi1EEENSE_13StoreWithCastILi1EEEEEviT_T0_T2_T3_T4_T5_,@"STO_CUDA_ENTRY STV_DEFAULT"
_ZN2at6native27unrolled_elementwise_kernelINS0_13AUnaryFunctorIbbbZZZNS0_22logical_or_kernel_cudaERNS_14TensorIteratorEENKUlvE0_clEvENKUlvE7_clEvEUlbbE_EESt5arrayIPcLm2EELi4E23TrivialOffsetCalculatorILi1EjESD_NS0_6memory12LoadWithCastILi1EEENSE_13StoreWithCastILi1EEEEEviT_T0_T2_T3_T4_T5_:
.text._ZN2at6native27unrolled_elementwise_kernelINS0_13AUnaryFunctorIbbbZZZNS0_22logical_or_kernel_cudaERNS_14TensorIteratorEENKUlvE0_clEvENKUlvE7_clEvEUlbbE_EESt5arrayIPcLm2EELi4E23TrivialOffsetCalculatorILi1EjESD_NS0_6memory12LoadWithCastILi1EEENSE_13StoreWithCastILi1EEEEEviT_T0_T2_T3_T4_T5_:
        /* <DEDUP_REMOVED lines=30> */
.L_x_15578:
[----:B------:R-:W2:Y:S02]  /*01e0*/  LDG.E.U8 R4, [R4.64] ;  /* 0x0000002404047981 */ /* 0x000ea4000c1e1100 */
[----:B--2---:R-:W-:Y:S01]  /*01f0*/  ISETP.NE.AND P0, PT, R4, RZ, PT ;  /* 0x000000ff0400720c */ /* 0x004fe20003f05270 */
[----:B------:R-:W-:Y:S05]  /*0200*/  BRA `(.L_x_15580) ;  /* 0x00000e1000007947 */ /* 0x000fea0003800000 */
.L_x_15577:
        /* <DEDUP_REMOVED lines=10> */
.L_x_15582:
[----:B------:R-:W2:Y:S02]  /*02b0*/  LDG.E R4, [R4.64] ;  /* 0x0000002404047981 */ /* 0x000ea4000c1e1900 */
[----:B--2---:R-:W-:Y:S01]  /*02c0*/  ISETP.NE.AND P0, PT, R4, RZ, PT ;  /* 0x000000ff0400720c */ /* 0x004fe20003f05270 */
[----:B------:R-:W-:Y:S05]  /*02d0*/  BRA `(.L_x_15580) ;  /* 0x00000d4000007947 */ /* 0x000fea0003800000 */
.L_x_15581:
[----:B------:R-:W2:Y:S02]  /*02e0*/  LDG.E.U16 R4, [R4.64] ;  /* 0x0000002404047981 */ /* 0x000ea4000c1e1500 */
[----:B--2---:R-:W-:Y:S01]  /*02f0*/  ISETP.NE.AND P0, PT, R4, RZ, PT ;  /* 0x000000ff0400720c */ /* 0x004fe20003f05270 */
[----:B------:R-:W-:Y:S05]  /*0300*/  BRA `(.L_x_15580) ;  /* 0x00000d1000007947 */ /* 0x000fea0003800000 */
.L_x_15576:
        /* <DEDUP_REMOVED lines=9> */
.L_x_15584:
[----:B------:R-:W2:Y:S02]  /*03a0*/  LDG.E.U16 R0, [R4.64] ;  /* 0x0000002404007981 */ /* 0x000ea4000c1e1500 */
[----:B--2---:R-:W-:-:S05]  /*03b0*/  HADD2.F32 R0, -RZ, R0.H0_H0 ;  /* 0x20000000ff007230 */ /* 0x004fca0000004100 */
[----:B------:R-:W-:Y:S01]  /*03c0*/  FSETP.NEU.FTZ.AND P0, PT, R0, RZ, PT ;  /* 0x000000ff0000720b */ /* 0x000fe20003f1d000 */
[----:B------:R-:W-:Y:S05]  /*03d0*/  BRA `(.L_x_15580) ;  /* 0x00000c4000007947 */ /* 0x000fea0003800000 */
.L_x_15583:
        /* <DEDUP_REMOVED lines=11> */
.L_x_15586:
        /* <DEDUP_REMOVED lines=10> */
.L_x_15585:
[----:B------:R-:W2:Y:S02]  /*0530*/  LDG.E.64 R4, [R4.64] ;  /* 0x0000002404047981 */ /* 0x000ea4000c1e1b00 */
[----:B--2---:R0:W1:Y:S01]  /*0540*/  DSETP.NEU.AND P0, PT, R4, RZ, PT ;  /* 0x000000ff0400722a */ /* 0x0040620003f0d000 */
[----:B------:R-:W-:Y:S05]  /*0550*/  BRA `(.L_x_15580) ;  /* 0x00000ac000007947 */ /* 0x000fea0003800000 */
.L_x_15575:
        /* <DEDUP_REMOVED lines=11> */
.L_x_15589:
[----:B------:R-:W2:Y:S02]  /*0610*/  LDG.E.128 R4, [R4.64] ;  /* 0x0000002404047981 */ /* 0x000ea4000c1e1d00 */
[----:B--2---:R-:W0:-:S06]  /*0620*/  DSETP.NEU.AND P0, PT, R6, RZ, PT ;  /* 0x000000ff0600722a */ /* 0x004e0c0003f0d000 */
[----:B0-----:R0:W1:Y:S01]  /*0630*/  DSETP.NEU.OR P0, PT, R4, RZ, P0 ;  /* 0x000000ff0400722a */ /* 0x001062000070d400 */
[----:B------:R-:W-:Y:S05]  /*0640*/  BRA `(.L_x_15580) ;  /* 0x000009d000007947 */ /* 0x000fea0003800000 */
.L_x_15588:
        /* <DEDUP_REMOVED lines=27> */
.L_x_15591:
        /* <DEDUP_REMOVED lines=15> */
.L_x_15590:
[----:B------:R-:W2:Y:S02]  /*08f0*/  LDG.E.U16 R0, [R4.64] ;  /* 0x0000002404007981 */ /* 0x000ea4000c1e1500 */
[----:B--2---:R-:W-:-:S04]  /*0900*/  PRMT R0, RZ, 0x5410, R0 ;  /* 0x00005410ff007816 */ /* 0x004fc80000000000 */
[----:B------:R-:W-:Y:S01]  /*0910*/  FSETP.NEU.FTZ.AND P0, PT, R0, RZ, PT ;  /* 0x000000ff0000720b */ /* 0x000fe20003f1d000 */
[----:B------:R-:W-:Y:S05]  /*0920*/  BRA `(.L_x_15580) ;  /* 0x000006f000007947 */ /* 0x000fea0003800000 */
.L_x_15587:
        /* <DEDUP_REMOVED lines=11> */
.L_x_15594:
        /* <DEDUP_REMOVED lines=21> */
.L_x_15598:
[----:B------:R-:W-:Y:S05]  /*0b30*/  BSYNC B1 ;  /* 0x0000000000017941 */ /* 0x000fea0003800000 */
.L_x_15597:
[----:B------:R-:W-:Y:S01]  /*0b40*/  LEA R5, R0, 0x3b800000, 0x17 ;  /* 0x3b80000000057811 */ /* 0x000fe200078eb8ff */
[----:B------:R-:W-:-:S05]  /*0b50*/  IMAD.SHL.U32 R0, R3, 0x100000, RZ ;  /* 0x0010000003007824 */ /* 0x000fca00078e00ff */
[----:B------:R-:W-:Y:S02]  /*0b60*/  LOP3.LUT R0, R5, R0, R6, 0xfe, !PT ;  /* 0x0000000005007212 */ /* 0x000fe400078efe06 */
.L_x_15596:
[----:B------:R-:W-:Y:S05]  /*0b70*/  BSYNC B0 ;  /* 0x0000000000007941 */ /* 0x000fea0003800000 */
.L_x_15595:
[----:B------:R-:W-:Y:S01]  /*0b80*/  FSETP.NEU.FTZ.AND P0, PT, R0, RZ, PT ;  /* 0x000000ff0000720b */ /* 0x000fe20003f1d000 */
[----:B------:R-:W-:Y:S05]  /*0b90*/  BRA `(.L_x_15580) ;  /* 0x0000048000007947 */ /* 0x000fea0003800000 */
.L_x_15593:
        /* <DEDUP_REMOVED lines=21> */
.L_x_15602:
[----:B------:R-:W-:Y:S05]  /*0cf0*/  BSYNC B1 ;  /* 0x0000000000017941 */ /* 0x000fea0003800000 */
.L_x_15601:
[----:B------:R-:W-:Y:S01]  /*0d00*/  LEA R5, R0, 0x37800000, 0x17 ;  /* 0x3780000000057811 */ /* 0x000fe200078eb8ff */
[----:B------:R-:W-:-:S05]  /*0d10*/  IMAD.SHL.U32 R0, R3, 0x200000, RZ ;  /* 0x0020000003007824 */ /* 0x000fca00078e00ff */
[----:B------:R-:W-:Y:S02]  /*0d20*/  LOP3.LUT R0, R5, R0, R6, 0xfe, !PT ;  /* 0x0000000005007212 */ /* 0x000fe400078efe06 */
.L_x_15600:
[----:B------:R-:W-:Y:S05]  /*0d30*/  BSYNC B0 ;  /* 0x0000000000007941 */ /* 0x000fea0003800000 */
.L_x_15599:
[----:B------:R-:W-:Y:S01]  /*0d40*/  FSETP.NEU.FTZ.AND P0, PT, R0, RZ, PT ;  /* 0x000000ff0000720b */ /* 0x000fe20003f1d000 */
[----:B------:R-:W-:Y:S05]  /*0d50*/  BRA `(.L_x_15580) ;  /* 0x000002c000007947 */ /* 0x000fea0003800000 */
.L_x_15592:
        /* <DEDUP_REMOVED lines=14> */
.L_x_15606:
[----:B------:R-:W-:Y:S05]  /*0e40*/  BSYNC B0 ;  /* 0x0000000000007941 */ /* 0x000fea0003800000 */
.L_x_15605:
[----:B------:R-:W-:Y:S01]  /*0e50*/  FSETP.NEU.FTZ.AND P0, PT, R0, RZ, PT ;  /* 0x000000ff0000720b */ /* 0x000fe20003f1d000 */
[----:B------:R-:W-:Y:S05]  /*0e60*/  BRA `(.L_x_15580) ;  /* 0x000001b000007947 */ /* 0x000fea0003800000 */
.L_x_15579:
        /* <DEDUP_REMOVED lines=21> */
.L_x_15604:
[----:B------:R-:W2:Y:S02]  /*0fc0*/  LDG.E.64 R4, [R4.64] ;  /* 0x0000002404047981 */ /* 0x000ea4000c1e1b00 */
[----:B--2---:R-:W-:-:S04]  /*0fd0*/  ISETP.NE.U32.AND P0, PT, R4, RZ, PT ;  /* 0x000000ff0400720c */ /* 0x004fc80003f05070 */
[----:B------:R-:W-:Y:S01]  /*0fe0*/  ISETP.NE.AND.EX P0, PT, R5, RZ, PT, P0 ;  /* 0x000000ff0500720c */ /* 0x000fe20003f05300 */
[----:B------:R-:W-:Y:S05]  /*0ff0*/  BRA `(.L_x_15580) ;  /* 0x0000002000007947 */ /* 0x000fea0003800000 */
.L_x_15603:
[----:B------:R-:W2:Y:S02]  /*1000*/  LDG.E R4, [R4.64] ;  /* 0x0000002404047981 */ /* 0x000ea4000c1e1900 */
[----:B--2---:R-:W-:-:S03]  /*1010*/  ISETP.NE.AND P0, PT, R4, RZ, PT ;  /* 0x000000ff0400720c */ /* 0x004fc60003f05270 */
.L_x_15580:
[----:B------:R-:W2:Y:S01]  /*1020*/  S2R R25, SR_TID.X ;  /* 0x0000000000197919 */ /* 0x000ea20000002100 */
[----:B-1----:R-:W-:Y:S02]  /*1030*/  SEL R18, RZ, 0x1, !P0 ;  /* 0x00000001ff127807 */ /* 0x002fe40004000000 */
[----:B--2---:R-:W-:-:S07]  /*1040*/  IADD3 R25, R25, 0x80, RZ ;  /* 0x0000008019197810 */ /* 0x004fce0007ffe0ff */
.L_x_15574:
[----:B-1----:R-:W-:Y:S05]  /*1050*/  BSYNC B6 ;  /* 0x0000000000067941 */ /* 0x002fea0003800000 */
.L_x_15573:
        /* <DEDUP_REMOVED lines=22> */
.L_x_15612:
[----:B------:R-:W2:Y:S02]  /*11c0*/  LDG.E.U8 R4, [R4.64] ;  /* 0x0000002404047981 */ /* 0x000ea4000c1e1100 */
[----:B--2---:R-:W-:Y:S01]  /*11d0*/  ISETP.NE.AND P0, PT, R4, RZ, PT ;  /* 0x000000ff0400720c */ /* 0x004fe20003f05270 */
[----:B------:R-:W-:Y:S05]  /*11e0*/  BRA `(.L_x_15614) ;  /* 0x00000e0000007947 */ /* 0x000fea0003800000 */
.L_x_15611:
        /* <DEDUP_REMOVED lines=10> */
.L_x_15616:
[----:B------:R-:W2:Y:S02]  /*1290*/  LDG.E R4, [R4.64] ;  /* 0x0000002404047981 */ /* 0x000ea4000c1e1900 */
[----:B--2---:R-:W-:Y:S01]  /*12a0*/  ISETP.NE.AND P0, PT, R4, RZ, PT ;  /* 0x000000ff0400720c */ /* 0x004fe20003f05270 */
[----:B------:R-:W-:Y:S05]  /*12b0*/  BRA `(.L_x_15614) ;  /* 0x00000d3000007947 */ /* 0x000fea0003800000 */
.L_x_15615:
[----:B------:R-:W2:Y:S02]  /*12c0*/  LDG.E.U16 R4, [R4.64] ;  /* 0x0000002404047981 */ /* 0x000ea4000c1e1500 */
[----:B--2---:R-:W-:Y:S01]  /*12d0*/  ISETP.NE.AND P0, PT, R4, RZ, PT ;  /* 0x000000ff0400720c */ /* 0x004fe20003f05270 */
[----:B------:R-:W-:Y:S05]  /*12e0*/  BRA `(.L_x_15614) ;  /* 0x00000d0000007947 */ /* 0x000fea0003800000 */
.L_x_15610:
        /* <DEDUP_REMOVED lines=9> */
.L_x_15618:
[----:B------:R-:W2:Y:S02]  /*1380*/  LDG.E.U16 R0, [R4.64] ;  /* 0x0000002404007981 */ /* 0x000ea4000c1e1500 */
[----:B--2---:R-:W-:-:S05]  /*1390*/  HADD2.F32 R0, -RZ, R0.H0_H0 ;  /* 0x20000000ff007230 */ /* 0x004fca0000004100 */
[----:B------:R-:W-:Y:S01]  /*13a0*/  FSETP.NEU.FTZ.AND P0, PT, R0, RZ, PT ;  /* 0x000000ff0000720b */ /* 0x000fe20003f1d000 */
[----:B------:R-:W-:Y:S05]  /*13b0*/  BRA `(.L_x_15614) ;  /* 0x00000c3000007947 */ /* 0x000fea0003800000 */
.L_x_15617:
        /* <DEDUP_REMOVED lines=11> */
.L_x_15620:
        /* <DEDUP_REMOVED lines=10> */
.L_x_15619:
[----:B------:R-:W2:Y:S02]  /*1510*/  LDG.E.64 R4, [R4.64] ;  /* 0x0000002404047981 */ /* 0x000ea4000c1e1b00 */
[----:B--2---:R0:W1:Y:S01]  /*1520*/  DSETP.NEU.AND P0, PT, R4, RZ, PT ;  /* 0x000000ff0400722a */ /* 0x0040620003f0d000 */
[----:B------:R-:W-:Y:S05]  /*1530*/  BRA `(.L_x_15614) ;  /* 0x00000ab000007947 */ /* 0x000fea0003800000 */
.L_x_15609:
        /* <DEDUP_REMOVED lines=11> */
.L_x_15623:
[----:B------:R-:W2:Y:S02]  /*15f0*/  LDG.E.128 R4, [R4.64] ;  /* 0x0000002404047981 */ /* 0x000ea4000c1e1d00 */
[----:B--2---:R-:W0:-:S06]  /*1600*/  DSETP.NEU.AND P0, PT, R6, RZ, PT ;  /* 0x000000ff0600722a */ /* 0x004e0c0003f0d000 */
[----:B0-----:R0:W1:Y:S01]  /*1610*/  DSETP.NEU.OR P0, PT, R4, RZ, P0 ;  /* 0x000000ff0400722a */ /* 0x001062000070d400 */
[----:B------:R-:W-:Y:S05]  /*1620*/  BRA `(.L_x_15614) ;  /* 0x000009c000007947 */ /* 0x000fea0003800000 */
.L_x_15622:
        /* <DEDUP_REMOVED lines=27> */
.L_x_15625:
        /* <DEDUP_REMOVED lines=14> */
.L_x_15624:
[----:B------:R-:W2:Y:S02]  /*18c0*/  LDG.E.U16 R0, [R4.64] ;  /* 0x0000002404007981 */ /* 0x000ea4000c1e1500 */
[----:B--2---:R-:W-:-:S04]  /*18d0*/  PRMT R0, RZ, 0x5410, R0 ;  /* 0x00005410ff007816 */ /* 0x004fc80000000000 */
[----:B------:R-:W-:Y:S01]  /*18e0*/  FSETP.NEU.FTZ.AND P0, PT, R0, RZ, PT ;  /* 0x000000ff0000720b */ /* 0x000fe20003f1d000 */
[----:B------:R-:W-:Y:S05]  /*18f0*/  BRA `(.L_x_15614) ;  /* 0x000006f000007947 */ /* 0x000fea0003800000 */
.L_x_15621:
        /* <DEDUP_REMOVED lines=11> */
.L_x_15628:
        /* <DEDUP_REMOVED lines=21> */
.L_x_15632:
[----:B------:R-:W-:Y:S05]  /*1b00*/  BSYNC B1 ;  /* 0x0000000000017941 */ /* 0x000fea0003800000 */
.L_x_15631:
[----:B------:R-:W-:Y:S01]  /*1b10*/  LEA R5, R0, 0x3b800000, 0x17 ;  /* 0x3b80000000057811 */ /* 0x000fe200078eb8ff */
[----:B------:R-:W-:-:S05]  /*1b20*/  IMAD.SHL.U32 R0, R3, 0x100000, RZ ;  /* 0x0010000003007824 */ /* 0x000fca00078e00ff */
[----:B------:R-:W-:Y:S02]  /*1b30*/  LOP3.LUT R0, R5, R0, R6, 0xfe, !PT ;  /* 0x0000000005007212 */ /* 0x000fe400078efe06 */
.L_x_15630:
[----:B------:R-:W-:Y:S05]  /*1b40*/  BSYNC B0 ;  /* 0x0000000000007941 */ /* 0x000fea0003800000 */
.L_x_15629:
[----:B------:R-:W-:Y:S01]  /*1b50*/  FSETP.NEU.FTZ.AND P0, PT, R0, RZ, PT ;  /* 0x000000ff0000720b */ /* 0x000fe20003f1d000 */
[----:B------:R-:W-:Y:S05]  /*1b60*/  BRA `(.L_x_15614) ;  /* 0x0000048000007947 */ /* 0x000fea0003800000 */
.L_x_15627:
        /* <DEDUP_REMOVED lines=21> */
.L_x_15636:
[----:B------:R-:W-:Y:S05]  /*1cc0*/  BSYNC B1 ;  /* 0x0000000000017941 */ /* 0x000fea0003800000 */
.L_x_15635:
[----:B------:R-:W-:Y:S01]  /*1cd0*/  LEA R5, R0, 0x37800000, 0x17 ;  /* 0x3780000000057811 */ /* 0x000fe200078eb8ff */
[----:B------:R-:W-:-:S05]  /*1ce0*/  IMAD.SHL.U32 R0, R3, 0x200000, RZ ;  /* 0x0020000003007824 */ /* 0x000fca00078e00ff */
[----:B------:R-:W-:Y:S02]  /*1cf0*/  LOP3.LUT R0, R5, R0, R6, 0xfe, !PT ;  /* 0x0000000005007212 */ /* 0x000fe400078efe06 */
.L_x_15634:
[----:B------:R-:W-:Y:S05]  /*1d00*/  BSYNC B0 ;  /* 0x0000000000007941 */ /* 0x000fea0003800000 */
.L_x_15633:
[----:B------:R-:W-:Y:S01]  /*1d10*/  FSETP.NEU.FTZ.AND P0, PT, R0, RZ, PT ;  /* 0x000000ff0000720b */ /* 0x000fe20003f1d000 */
[----:B------:R-:W-:Y:S05]  /*1d20*/  BRA `(.L_x_15614) ;  /* 0x000002c000007947 */ /* 0x000fea0003800000 */
.L_x_15626:
        /* <DEDUP_REMOVED lines=14> */
.L_x_15640:
[----:B------:R-:W-:Y:S05]  /*1e10*/  BSYNC B0 ;  /* 0x0000000000007941 */ /* 0x000fea0003800000 */
.L_x_15639:
[----:B------:R-:W-:Y:S01]  /*1e20*/  FSETP.NEU.FTZ.AND P0, PT, R0, RZ, PT ;  /* 0x000000ff0000720b */ /* 0x000fe20003f1d000 */
[----:B------:R-:W-:Y:S05]  /*1e30*/  BRA `(.L_x_15614) ;  /* 0x000001b000007947 */ /* 0x000fea0003800000 */
.L_x_15613:
        /* <DEDUP_REMOVED lines=21> */
.L_x_15638:
[----:B------:R-:W2:Y:S02]  /*1f90*/  LDG.E.64 R4, [R4.64] ;  /* 0x0000002404047981 */ /* 0x000ea4000c1e1b00 */
[----:B--2---:R-:W-:-:S04]  /*1fa0*/  ISETP.NE.U32.AND P0, PT, R4, RZ, PT ;  /* 0x000000ff0400720c */ /* 0x004fc80003f05070 */
[----:B------:R-:W-:Y:S01]  /*1fb0*/  ISETP.NE.AND.EX P0, PT, R5, RZ, PT, P0 ;  /* 0x000000ff0500720c */ /* 0x000fe20003f05300 */
[----:B------:R-:W-:Y:S05]  /*1fc0*/  BRA `(.L_x_15614) ;  /* 0x0000002000007947 */ /* 0x000fea0003800000 */
.L_x_15637:
[----:B------:R-:W2:Y:S02]  /*1fd0*/  LDG.E R4, [R4.64] ;  /* 0x0000002404047981 */ /* 0x000ea4000c1e1900 */
[----:B--2---:R-:W-:-:S04]  /*1fe0*/  ISETP.NE.AND P0, PT, R4, RZ, PT ;  /* 0x000000ff0400720c */ /* 0x004fc80003f05270 */
.L_x_15614:
[----:B-1----:R-:W-:Y:S02]  /*1ff0*/  SEL R17, RZ, 0x1, !P0 ;  /* 0x00000001ff117807 */ /* 0x002fe40004000000 */
[----:B------:R-:W-:-:S07]  /*2000*/  IADD3 R25, R25, 0x80, RZ ;  /* 0x0000008019197810 */ /* 0x000fce0007ffe0ff */
.L_x_15608:
[----:B------:R-:W-:Y:S05]  /*2010*/  BSYNC B6 ;  /* 0x0000000000067941 */ /* 0x000fea0003800000 */
.L_x_15607:
        /* <DEDUP_REMOVED lines=24> */
.L_x_15646:
[----:B------:R-:W2:Y:S02]  /*21a0*/  LDG.E.U8 R4, [R4.64] ;  /* 0x0000002404047981 */ /* 0x000ea4000c1e1100 */
[----:B--2---:R-:W-:Y:S01]  /*21b0*/  ISETP.NE.AND P0, PT, R4, RZ, PT ;  /* 0x000000ff0400720c */ /* 0x004fe20003f05270 */
[----:B------:R-:W-:Y:S05]  /*21c0*/  BRA `(.L_x_15648) ;  /* 0x00000e0000007947 */ /* 0x000fea0003800000 */
.L_x_15645:
        /* <DEDUP_REMOVED lines=10> */
.L_x_15650:
[----:B------:R-:W2:Y:S02]  /*2270*/  LDG.E R4, [R4.64] ;  /* 0x0000002404047981 */ /* 0x000ea4000c1e1900 */
[----:B--2---:R-:W-:Y:S01]  /*2280*/  ISETP.NE.AND P0, PT, R4, RZ, PT ;  /* 0x000000ff0400720c */ /* 0x004fe20003f05270 */
[----:B------:R-:W-:Y:S05]  /*2290*/  BRA `(.L_x_15648) ;  /* 0x00000d3000007947 */ /* 0x000fea0003800000 */
.L_x_15649:
[----:B------:R-:W2:Y:S02]  /*22a0*/  LDG.E.U16 R4, [R4.64] ;  /* 0x0000002404047981 */ /* 0x000ea4000c1e1500 */
[----:B--2---:R-:W-:Y:S01]  /*22b0*/  ISETP.NE.AND P0, PT, R4, RZ, PT ;  /* 0x000000ff0400720c */ /* 0x004fe20003f05270 */
[----:B------:R-:W-:Y:S05]  /*22c0*/  BRA `(.L_x_15648) ;  /* 0x00000d0000007947 */ /* 0x000fea0003800000 */
.L_x_15644:
        /* <DEDUP_REMOVED lines=9> */
.L_x_15652:
[----:B------:R-:W2:Y:S02]  /*2360*/  LDG.E.U16 R0, [R4.64] ;  /* 0x0000002404007981 */ /* 0x000ea4000c1e1500 */
[----:B--2---:R-:W-:-:S05]  /*2370*/  HADD2.F32 R0, -RZ, R0.H0_H0 ;  /* 0x20000000ff007230 */ /* 0x004fca0000004100 */
[----:B------:R-:W-:Y:S01]  /*2380*/  FSETP.NEU.FTZ.AND P0, PT, R0, RZ, PT ;  /* 0x000000ff0000720b */ /* 0x000fe20003f1d000 */
[----:B------:R-:W-:Y:S05]  /*2390*/  BRA `(.L_x_15648) ;  /* 0x00000c3000007947 */ /* 0x000fea0003800000 */
.L_x_15651:
        /* <DEDUP_REMOVED lines=11> */
.L_x_15654:
        /* <DEDUP_REMOVED lines=10> */
.L_x_15653:
[----:B------:R-:W2:Y:S02]  /*24f0*/  LDG.E.64 R4, [R4.64] ;  /* 0x0000002404047981 */ /* 0x000ea4000c1e1b00 */
[----:B--2---:R0:W1:Y:S01]  /*2500*/  DSETP.NEU.AND P0, PT, R4, RZ, PT ;  /* 0x000000ff0400722a */ /* 0x0040620003f0d000 */
[----:B------:R-:W-:Y:S05]  /*2510*/  BRA `(.L_x_15648) ;  /* 0x00000ab000007947 */ /* 0x000fea0003800000 */
.L_x_15643:
        /* <DEDUP_REMOVED lines=11> */
.L_x_15657:
[----:B------:R-:W2:Y:S02]  /*25d0*/  LDG.E.128 R4, [R4.64] ;  /* 0x0000002404047981 */ /* 0x000ea4000c1e1d00 */
[----:B--2---:R-:W0:-:S06]  /*25e0*/  DSETP.NEU.AND P0, PT, R6, RZ, PT ;  /* 0x000000ff0600722a */ /* 0x004e0c0003f0d000 */
[----:B0-----:R0:W1:Y:S01]  /*25f0*/  DSETP.NEU.OR P0, PT, R4, RZ, P0 ;  /* 0x000000ff0400722a */ /* 0x001062000070d400 */
[----:B------:R-:W-:Y:S05]  /*2600*/  BRA `(.L_x_15648) ;  /* 0x000009c000007947 */ /* 0x000fea0003800000 */
.L_x_15656:
        /* <DEDUP_REMOVED lines=27> */
.L_x_15659:
        /* <DEDUP_REMOVED lines=14> */
.L_x_15658:
[----:B------:R-:W2:Y:S02]  /*28a0*/  LDG.E.U16 R0, [R4.64] ;  /* 0x0000002404007981 */ /* 0x000ea4000c1e1500 */
[----:B--2---:R-:W-:-:S04]  /*28b0*/  PRMT R0, RZ, 0x5410, R0 ;  /* 0x00005410ff007816 */ /* 0x004fc80000000000 */
[----:B------:R-:W-:Y:S01]  /*28c0*/  FSETP.NEU.FTZ.AND P0, PT, R0, RZ, PT ;  /* 0x000000ff0000720b */ /* 0x000fe20003f1d000 */
[----:B------:R-:W-:Y:S05]  /*28d0*/  BRA `(.L_x_15648) ;  /* 0x000006f000007947 */ /* 0x000fea0003800000 */
.L_x_15655:
        /* <DEDUP_REMOVED lines=11> */
.L_x_15662:
        /* <DEDUP_REMOVED lines=21> */
.L_x_15666:
[----:B------:R-:W-:Y:S05]  /*2ae0*/  BSYNC B1 ;  /* 0x0000000000017941 */ /* 0x000fea0003800000 */
.L_x_15665:
[----:B------:R-:W-:Y:S01]  /*2af0*/  LEA R5, R0, 0x3b800000, 0x17 ;  /* 0x3b80000000057811 */ /* 0x000fe200078eb8ff */
[----:B------:R-:W-:-:S05]  /*2b00*/  IMAD.SHL.U32 R0, R3, 0x100000, RZ ;  /* 0x0010000003007824 */ /* 0x000fca00078e00ff */
[----:B------:R-:W-:Y:S02]  /*2b10*/  LOP3.LUT R0, R5, R0, R6, 0xfe, !PT ;  /* 0x0000000005007212 */ /* 0x000fe400078efe06 */
.L_x_15664:
[----:B------:R-:W-:Y:S05]  /*2b20*/  BSYNC B0 ;  /* 0x0000000000007941 */ /* 0x000fea0003800000 */
.L_x_15663:
[----:B------:R-:W-:Y:S01]  /*2b30*/  FSETP.NEU.FTZ.AND P0, PT, R0, RZ, PT ;  /* 0x000000ff0000720b */ /* 0x000fe20003f1d000 */
[----:B------:R-:W-:Y:S05]  /*2b40*/  BRA `(.L_x_15648) ;  /* 0x0000048000007947 */ /* 0x000fea0003800000 */
.L_x_15661:
        /* <DEDUP_REMOVED lines=21> */
.L_x_15670:
[----:B------:R-:W-:Y:S05]  /*2ca0*/  BSYNC B1 ;  /* 0x0000000000017941 */ /* 0x000fea0003800000 */
.L_x_15669:
[----:B------:R-:W-:Y:S01]  /*2cb0*/  LEA R5, R0, 0x37800000, 0x17 ;  /* 0x3780000000057811 */ /* 0x000fe200078eb8ff */
[----:B------:R-:W-:-:S05]  /*2cc0*/  IMAD.SHL.U32 R0, R3, 0x200000, RZ ;  /* 0x0020000003007824 */ /* 0x000fca00078e00ff */
[----:B------:R-:W-:Y:S02]  /*2cd0*/  LOP3.LUT R0, R5, R0, R6, 0xfe, !PT ;  /* 0x0000000005007212 */ /* 0x000fe400078efe06 */
.L_x_15668:
[----:B------:R-:W-:Y:S05]  /*2ce0*/  BSYNC B0 ;  /* 0x0000000000007941 */ /* 0x000fea0003800000 */
.L_x_15667:
[----:B------:R-:W-:Y:S01]  /*2cf0*/  FSETP.NEU.FTZ.AND P0, PT, R0, RZ, PT ;  /* 0x000000ff0000720b */ /* 0x000fe20003f1d000 */
[----:B------:R-:W-:Y:S05]  /*2d00*/  BRA `(.L_x_15648) ;  /* 0x000002c000007947 */ /* 0x000fea0003800000 */
.L_x_15660:
        /* <DEDUP_REMOVED lines=14> */
.L_x_15674:
[----:B------:R-:W-:Y:S05]  /*2df0*/  BSYNC B0 ;  /* 0x0000000000007941 */ /* 0x000fea0003800000 */
.L_x_15673:
[----:B------:R-:W-:Y:S01]  /*2e00*/  FSETP.NEU.FTZ.AND P0, PT, R0, RZ, PT ;  /* 0x000000ff0000720b */ /* 0x000fe20003f1d000 */
[----:B------:R-:W-:Y:S05]  /*2e10*/  BRA `(.L_x_15648) ;  /* 0x000001b000007947 */ /* 0x000fea0003800000 */
.L_x_15647:
        /* <DEDUP_REMOVED lines=21> */
.L_x_15672:
[----:B------:R-:W2:Y:S02]  /*2f70*/  LDG.E.64 R4, [R4.64] ;  /* 0x0000002404047981 */ /* 0x000ea4000c1e1b00 */
[----:B--2---:R-:W-:-:S04]  /*2f80*/  ISETP.NE.U32.AND P0, PT, R4, RZ, PT ;  /* 0x000000ff0400720c */ /* 0x004fc80003f05070 */
[----:B------:R-:W-:Y:S01]  /*2f90*/  ISETP.NE.AND.EX P0, PT, R5, RZ, PT, P0 ;  /* 0x000000ff0500720c */ /* 0x000fe20003f05300 */
[----:B------:R-:W-:Y:S05]  /*2fa0*/  BRA `(.L_x_15648) ;  /* 0x0000002000007947 */ /* 0x000fea0003800000 */
.L_x_15671:
[----:B------:R-:W2:Y:S02]  /*2fb0*/  LDG.E R4, [R4.64] ;  /* 0x0000002404047981 */ /* 0x000ea4000c1e1900 */
[----:B--2---:R-:W-:-:S04]  /*2fc0*/  ISETP.NE.AND P0, PT, R4, RZ, PT ;  /* 0x000000ff0400720c */ /* 0x004fc80003f05270 */
.L_x_15648:
[----:B-1----:R-:W-:Y:S02]  /*2fd0*/  SEL R19, RZ, 0x1, !P0 ;  /* 0x00000001ff137807 */ /* 0x002fe40004000000 */
[----:B------:R-:W-:-:S07]  /*2fe0*/  IADD3 R25, R25, 0x80, RZ ;  /* 0x0000008019197810 */ /* 0x000fce0007ffe0ff */
.L_x_15642:
[----:B------:R-:W-:Y:S05]  /*2ff0*/  BSYNC B6 ;  /* 0x0000000000067941 */ /* 0x000fea0003800000 */
.L_x_15641:
        /* <DEDUP_REMOVED lines=22> */
.L_x_15680:
[----:B------:R-:W2:Y:S02]  /*3160*/  LDG.E.U8 R4, [R4.64] ;  /* 0x0000002404047981 */ /* 0x000ea4000c1e1100 */
[----:B--2---:R-:W-:Y:S01]  /*3170*/  ISETP.NE.AND P0, PT, R4, RZ, PT ;  /* 0x000000ff0400720c */ /* 0x004fe20003f05270 */
[----:B------:R-:W-:Y:S05]  /*3180*/  BRA `(.L_x_15682) ;  /* 0x00000e0000007947 */ /* 0x000fea0003800000 */
.L_x_15679:
        /* <DEDUP_REMOVED lines=10> */
.L_x_15684:
[----:B------:R-:W2:Y:S02]  /*3230*/  LDG.E R4, [R4.64] ;  /* 0x0000002404047981 */ /* 0x000ea4000c1e1900 */
[----:B--2---:R-:W-:Y:S01]  /*3240*/  ISETP.NE.AND P0, PT, R4, RZ, PT ;  /* 0x000000ff0400720c */ /* 0x004fe20003f05270 */
[----:B------:R-:W-:Y:S05]  /*3250*/  BRA `(.L_x_15682) ;  /* 0x00000d3000007947 */ /* 0x000fea0003800000 */
.L_x_15683:
[----:B------:R-:W2:Y:S02]  /*3260*/  LDG.E.U16 R4, [R4.64] ;  /* 0x0000002404047981 */ /* 0x000ea4000c1e1500 */
[----:B--2---:R-:W-:Y:S01]  /*3270*/  ISETP.NE.AND P0, PT, R4, RZ, PT ;  /* 0x000000ff0400720c */ /* 0x004fe20003f05270 */
[----:B------:R-:W-:Y:S05]  /*3280*/  BRA `(.L_x_15682) ;  /* 0x00000d0000007947 */ /* 0x000fea0003800000 */
.L_x_15678:
        /* <DEDUP_REMOVED lines=9> */
.L_x_15686:
[----:B------:R-:W2:Y:S02]  /*3320*/  LDG.E.U16 R0, [R4.64] ;  /* 0x0000002404007981 */ /* 0x000ea4000c1e1500 */
[----:B--2---:R-:W-:-:S05]  /*3330*/  HADD2.F32 R0, -RZ, R0.H0_H0 ;  /* 0x20000000ff007230 */ /* 0x004fca0000004100 */
[----:B------:R-:W-:Y:S01]  /*3340*/  FSETP.NEU.FTZ.AND P0, PT, R0, RZ, PT ;  /* 0x000000ff0000720b */ /* 0x000fe20003f1d000 */
[----:B------:R-:W-:Y:S05]  /*3350*/  BRA `(.L_x_15682) ;  /* 0x00000c3000007947 */ /* 0x000fea0003800000 */
.L_x_15685:
        /* <DEDUP_REMOVED lines=11> */
.L_x_15688:
        /* <DEDUP_REMOVED lines=10> */
.L_x_15687:
[----:B------:R-:W2:Y:S02]  /*34b0*/  LDG.E.64 R4, [R4.64] ;  /* 0x0000002404047981 */ /* 0x000ea4000c1e1b00 */
[----:B--2---:R0:W2:Y:S01]  /*34c0*/  DSETP.NEU.AND P0, PT, R4, RZ, PT ;  /* 0x000000ff0400722a */ /* 0x0040a20003f0d000 */
[----:B------:R-:W-:Y:S06]  /*34d0*/  BRA `(.L_x_15682) ;  /* 0x00000ab000007947 */ /* 0x000fec0003800000 */
.L_x_15677:
        /* <DEDUP_REMOVED lines=11> */
.L_x_15691:
[----:B------:R-:W2:Y:S02]  /*3590*/  LDG.E.128 R4, [R4.64] ;  /* 0x0000002404047981 */ /* 0x000ea4000c1e1d00 */
[----:B--2---:R-:W0:-:S06]  /*35a0*/  DSETP.NEU.AND P0, PT, R6, RZ, PT ;  /* 0x000000ff0600722a */ /* 0x004e0c0003f0d000 */
[----:B0-----:R0:W2:Y:S01]  /*35b0*/  DSETP.NEU.OR P0, PT, R4, RZ, P0 ;  /* 0x000000ff0400722a */ /* 0x0010a2000070d400 */
[----:B------:R-:W-:Y:S06]  /*35c0*/  BRA `(.L_x_15682) ;  /* 0x000009c000007947 */ /* 0x000fec0003800000 */
.L_x_15690:
        /* <DEDUP_REMOVED lines=27> */
.L_x_15693:
        /* <DEDUP_REMOVED lines=14> */
.L_x_15692:
[----:B------:R-:W2:Y:S02]  /*3860*/  LDG.E.U16 R0, [R4.64] ;  /* 0x0000002404007981 */ /* 0x000ea4000c1e1500 */
[----:B--2---:R-:W-:-:S04]  /*3870*/  PRMT R0, RZ, 0x5410, R0 ;  /* 0x00005410ff007816 */ /* 0x004fc80000000000 */
[----:B------:R-:W-:Y:S01]  /*3880*/  FSETP.NEU.FTZ.AND P0, PT, R0, RZ, PT ;  /* 0x000000ff0000720b */ /* 0x000fe20003f1d000 */
[----:B------:R-:W-:Y:S05]  /*3890*/  BRA `(.L_x_15682) ;  /* 0x000006f000007947 */ /* 0x000fea0003800000 */
.L_x_15689:
        /* <DEDUP_REMOVED lines=11> */
.L_x_15696:
        /* <DEDUP_REMOVED lines=21> */
.L_x_15700:
[----:B------:R-:W-:Y:S05]  /*3aa0*/  BSYNC B1 ;  /* 0x0000000000017941 */ /* 0x000fea0003800000 */
.L_x_15699:
[----:B------:R-:W-:Y:S01]  /*3ab0*/  LEA R5, R0, 0x3b800000, 0x17 ;  /* 0x3b80000000057811 */ /* 0x000fe200078eb8ff */
[----:B------:R-:W-:-:S05]  /*3ac0*/  IMAD.SHL.U32 R0, R3, 0x100000, RZ ;  /* 0x0010000003007824 */ /* 0x000fca00078e00ff */
[----:B------:R-:W-:Y:S02]  /*3ad0*/  LOP3.LUT R0, R5, R0, R6, 0xfe, !PT ;  /* 0x0000000005007212 */ /* 0x000fe400078efe06 */
.L_x_15698:
[----:B------:R-:W-:Y:S05]  /*3ae0*/  BSYNC B0 ;  /* 0x0000000000007941 */ /* 0x000fea0003800000 */
.L_x_15697:
[----:B------:R-:W-:Y:S01]  /*3af0*/  FSETP.NEU.FTZ.AND P0, PT, R0, RZ, PT ;  /* 0x000000ff0000720b */ /* 0x000fe20003f1d000 */
[----:B------:R-:W-:Y:S05]  /*3b00*/  BRA `(.L_x_15682) ;  /* 0x0000048000007947 */ /* 0x000fea0003800000 */
.L_x_15695:
        /* <DEDUP_REMOVED lines=21> */
.L_x_15704:
[----:B------:R-:W-:Y:S05]  /*3c60*/  BSYNC B1 ;  /* 0x0000000000017941 */ /* 0x000fea0003800000 */
.L_x_15703:
[----:B------:R-:W-:Y:S01]  /*3c70*/  LEA R5, R0, 0x37800000, 0x17 ;  /* 0x3780000000057811 */ /* 0x000fe200078eb8ff */
[----:B------:R-:W-:-:S05]  /*3c80*/  IMAD.SHL.U32 R0, R3, 0x200000, RZ ;  /* 0x0020000003007824 */ /* 0x000fca00078e00ff */
[----:B------:R-:W-:Y:S02]  /*3c90*/  LOP3.LUT R0, R5, R0, R6, 0xfe, !PT ;  /* 0x0000000005007212 */ /* 0x000fe400078efe06 */
.L_x_15702:
[----:B------:R-:W-:Y:S05]  /*3ca0*/  BSYNC B0 ;  /* 0x0000000000007941 */ /* 0x000fea0003800000 */
.L_x_15701:
[----:B------:R-:W-:Y:S01]  /*3cb0*/  FSETP.NEU.FTZ.AND P0, PT, R0, RZ, PT ;  /* 0x000000ff0000720b */ /* 0x000fe20003f1d000 */
[----:B------:R-:W-:Y:S05]  /*3cc0*/  BRA `(.L_x_15682) ;  /* 0x000002c000007947 */ /* 0x000fea0003800000 */
.L_x_15694:
        /* <DEDUP_REMOVED lines=14> */
.L_x_15708:
[----:B------:R-:W-:Y:S05]  /*3db0*/  BSYNC B0 ;  /* 0x0000000000007941 */ /* 0x000fea0003800000 */
.L_x_15707:
[----:B------:R-:W-:Y:S01]  /*3dc0*/  FSETP.NEU.FTZ.AND P0, PT, R0, RZ, PT ;  /* 0x000000ff0000720b */ /* 0x000fe20003f1d000 */
[----:B------:R-:W-:Y:S05]  /*3dd0*/  BRA `(.L_x_15682) ;  /* 0x000001b000007947 */ /* 0x000fea0003800000 */
.L_x_15681:
        /* <DEDUP_REMOVED lines=21> */
.L_x_15706:
[----:B------:R-:W2:Y:S02]  /*3f30*/  LDG.E.64 R4, [R4.64] ;  /* 0x0000002404047981 */ /* 0x000ea4000c1e1b00 */
[----:B--2---:R-:W-:-:S04]  /*3f40*/  ISETP.NE.U32.AND P0, PT, R4, RZ, PT ;  /* 0x000000ff0400720c */ /* 0x004fc80003f05070 */
[----:B------:R-:W-:Y:S01]  /*3f50*/  ISETP.NE.AND.EX P0, PT, R5, RZ, PT, P0 ;  /* 0x000000ff0500720c */ /* 0x000fe20003f05300 */
[----:B------:R-:W-:Y:S05]  /*3f60*/  BRA `(.L_x_15682) ;  /* 0x0000002000007947 */ /* 0x000fea0003800000 */
.L_x_15705:
[----:B------:R-:W2:Y:S02]  /*3f70*/  LDG.E R4, [R4.64] ;  /* 0x0000002404047981 */ /* 0x000ea4000c1e1900 */
[----:B--2---:R-:W-:-:S06]  /*3f80*/  ISETP.NE.AND P0, PT, R4, RZ, PT ;  /* 0x000000ff0400720c */ /* 0x004fcc0003f05270 */
.L_x_15682:
[----:B--2---:R-:W-:-:S07]  /*3f90*/  SEL R23, RZ, 0x1, !P0 ;  /* 0x00000001ff177807 */ /* 0x004fce0004000000 */
.L_x_15676:
[----:B------:R-:W-:Y:S05]  /*3fa0*/  BSYNC B6 ;  /* 0x0000000000067941 */ /* 0x000fea0003800000 */
.L_x_15675:
[----:B0-----:R-:W0:Y:S01]  /*3fb0*/  S2R R5, SR_TID.X ;  /* 0x0000000000057919 */ /* 0x001e220000002100 */
[----:B------:R-:W2:Y:S01]  /*3fc0*/  LDC.U8 R16, c[0x0][0x184] ;  /* 0x00006100ff107b82 */ /* 0x000ea20000000000 */
[--C-:B-1----:R-:W-:Y:S01]  /*3fd0*/  LOP3.LUT P0, RZ, R18, 0xff, R22.reuse, 0xc8, !PT ;  /* 0x000000ff12ff7812 */ /* 0x102fe2000780c816 */
[----:B------:R-:W-:Y:S01]  /*3fe0*/  BSSY B6, `(.L_x_15709) ;  /* 0x00000f8000067945 */ /* 0x000fe20003800000 */
[--C-:B------:R-:W-:Y:S02]  /*3ff0*/  LOP3.LUT P1, RZ, R17, 0xff, R22.reuse, 0xc8, !PT ;  /* 0x000000ff11ff7812 */ /* 0x100fe4000782c816 */
[--C-:B------:R-:W-:Y:S02]  /*4000*/  LOP3.LUT P2, RZ, R19, 0xff, R22.reuse, 0xc8, !PT ;  /* 0x000000ff13ff7812 */ /* 0x100fe4000784c816 */
[----:B------:R-:W-:-:S02]  /*4010*/  LOP3.LUT P3, RZ, R23, 0xff, R22, 0xc8, !PT ;  /* 0x000000ff17ff7812 */ /* 0x000fc4000786c816 */
[----:B------:R-:W-:Y:S02]  /*4020*/  SEL R3, RZ, 0x1, !P0 ;  /* 0x00000001ff037807 */ /* 0x000fe40004000000 */
[----:B------:R-:W-:Y:S02]  /*4030*/  SEL R26, RZ, 0x1, !P1 ;  /* 0x00000001ff1a7807 */ /* 0x000fe40004800000 */
[----:B------:R-:W-:Y:S02]  /*4040*/  SEL R18, RZ, 0x1, !P2 ;  /* 0x00000001ff127807 */ /* 0x000fe40005000000 */
[----:B------:R-:W-:Y:S02]  /*4050*/  SEL R22, RZ, 0x1, !P3 ;  /* 0x00000001ff167807 */ /* 0x000fe40005800000 */
[----:B0-----:R-:W-:Y:S01]  /*4060*/  ISETP.GE.AND P4, PT, R5, R24, PT ;  /* 0x000000180500720c */ /* 0x001fe20003f86270 */
[----:B------:R-:W-:-:S12]  /*4070*/  IMAD.MOV.U32 R17, RZ, RZ, R5 ;  /* 0x000000ffff117224 */ /* 0x000fd800078e0005 */
        /* <DEDUP_REMOVED lines=20> */
.L_x_15714:
[----:B------:R0:W-:Y:S01]  /*41c0*/  STG.E.U8 [R8.64], R3 ;  /* 0x0000000308007986 */ /* 0x0001e2000c101124 */
[----:B------:R-:W-:Y:S05]  /*41d0*/  BRA `(.L_x_15710) ;  /* 0x00000d8000007947 */ /* 0x000fea0003800000 */
.L_x_15713:
        /* <DEDUP_REMOVED lines=10> */
.L_x_15717:
[----:B------:R0:W-:Y:S01]  /*4280*/  STG.E [R8.64], R3 ;  /* 0x0000000308007986 */ /* 0x0001e2000c101924 */
[----:B------:R-:W-:Y:S05]  /*4290*/  BRA `(.L_x_15710) ;  /* 0x00000cc000007947 */ /* 0x000fea0003800000 */
.L_x_15716:
[----:B------:R0:W-:Y:S01]  /*42a0*/  STG.E.U16 [R8.64], R3 ;  /* 0x0000000308007986 */ /* 0x0001e2000c101524 */
[----:B------:R-:W-:Y:S05]  /*42b0*/  BRA `(.L_x_15710) ;  /* 0x00000ca000007947 */ /* 0x000fea0003800000 */
.L_x_15712:
        /* <DEDUP_REMOVED lines=9> */
.L_x_15719:
[----:B------:R-:W0:Y:S02]  /*4350*/  I2F.S16 R0, R3 ;  /* 0x0000000300007306 */ /* 0x000e240000101400 */
[----:B0-----:R-:W-:-:S05]  /*4360*/  F2FP.PACK_AB R0, RZ, R0 ;  /* 0x00000000ff00723e */ /* 0x001fca00000000ff */
[----:B------:R0:W-:Y:S01]  /*4370*/  STG.E.U16 [R8.64], R0 ;  /* 0x0000000008007986 */ /* 0x0001e2000c101524 */
[----:B------:R-:W-:Y:S05]  /*4380*/  BRA `(.L_x_15710) ;  /* 0x00000bd000007947 */ /* 0x000fea0003800000 */
.L_x_15718:
        /* <DEDUP_REMOVED lines=10> */
.L_x_15721:
[----:B------:R-:W0:Y:S02]  /*4430*/  I2F.S16 R3, R3 ;  /* 0x0000000300037306 */ /* 0x000e240000101400 */
[----:B0-----:R-:W-:-:S04]  /*4440*/  F2FP.PACK_AB R3, RZ, R3 ;  /* 0x00000003ff03723e */ /* 0x001fc800000000ff */
[----:B------:R-:W-:-:S05]  /*4450*/  PRMT R3, R3, 0x5410, RZ ;  /* 0x0000541003037816 */ /* 0x000fca00000000ff */
[----:B------:R0:W-:Y:S01]  /*4460*/  STG.E [R8.64], R3 ;  /* 0x0000000308007986 */ /* 0x0001e2000c101924 */
[----:B------:R-:W-:Y:S05]  /*4470*/  BRA `(.L_x_15710) ;  /* 0x00000ae000007947 */ /* 0x000fea0003800000 */
.L_x_15720:
[----:B------:R-:W0:Y:S02]  /*4480*/  I2F.F64.S16 R4, R3 ;  /* 0x0000000300047312 */ /* 0x000e240000101c00 */
[----:B0-----:R0:W-:Y:S01]  /*4490*/  STG.E.64 [R8.64], R4 ;  /* 0x0000000408007986 */ /* 0x0011e2000c101b24 */
[----:B------:R-:W-:Y:S05]  /*44a0*/  BRA `(.L_x_15710) ;  /* 0x00000ab000007947 */ /* 0x000fea0003800000 */
.L_x_15711:
        /* <DEDUP_REMOVED lines=10> */
.L_x_15724:
[----:B------:R-:W0:Y:S01]  /*4550*/  I2F.F64.S16 R4, R3 ;  /* 0x0000000300047312 */ /* 0x000e220000101c00 */
[----:B------:R-:W-:-:S05]  /*4560*/  CS2R R6, SRZ ;  /* 0x0000000000067805 */ /* 0x000fca000001ff00 */
[----:B0-----:R0:W-:Y:S01]  /*4570*/  STG.E.128 [R8.64], R4 ;  /* 0x0000000408007986 */ /* 0x0011e2000c101d24 */
[----:B------:R-:W-:Y:S05]  /*4580*/  BRA `(.L_x_15710) ;  /* 0x000009d000007947 */ /* 0x000fea0003800000 */
.L_x_15723:
        /* <DEDUP_REMOVED lines=21> */
.L_x_15728:
[----:B------:R-:W-:Y:S05]  /*46e0*/  BSYNC B0 ;  /* 0x0000000000007941 */ /* 0x000fea0003800000 */
.L_x_15727:
[----:B------:R-:W-:-:S05]  /*46f0*/  LOP3.LUT R5, R0, R5, RZ, 0xfc, !PT ;  /* 0x0000000500057212 */ /* 0x000fca00078efcff */
[----:B------:R0:W-:Y:S01]  /*4700*/  STG.E.U8 [R8.64], R5 ;  /* 0x0000000508007986 */ /* 0x0001e2000c101124 */
[----:B------:R-:W-:Y:S05]  /*4710*/  BRA `(.L_x_15710) ;  /* 0x0000084000007947 */ /* 0x000fea0003800000 */
.L_x_15726:
        /* <DEDUP_REMOVED lines=13> */
.L_x_15730:
[----:B------:R-:W-:Y:S01]  /*47f0*/  IMAD.MOV.U32 R0, RZ, RZ, 0x7f ;  /* 0x0000007fff007424 */ /* 0x000fe200078e00ff */
[----:B------:R-:W-:-:S04]  /*4800*/  ISETP.GT.U32.AND P0, PT, R4, 0x7f800000, PT ;  /* 0x7f8000000400780c */ /* 0x000fc80003f04070 */
[----:B------:R-:W-:-:S04]  /*4810*/  SEL R0, R0, 0x7c, P0 ;  /* 0x0000007c00007807 */ /* 0x000fc80000000000 */
.L_x_15731:
[----:B------:R-:W-:Y:S05]  /*4820*/  BSYNC B0 ;  /* 0x0000000000007941 */ /* 0x000fea0003800000 */
.L_x_15729:
[----:B------:R-:W-:-:S04]  /*4830*/  LOP3.LUT R3, R5, 0x80000000, RZ, 0xc0, !PT ;  /* 0x8000000005037812 */ /* 0x000fc800078ec0ff */
[----:B------:R-:W-:-:S04]  /*4840*/  SHF.R.U32.HI R3, RZ, 0x18, R3 ;  /* 0x00000018ff037819 */ /* 0x000fc80000011603 */
[----:B------:R-:W-:-:S05]  /*4850*/  LOP3.LUT R3, R0, R3, RZ, 0xfc, !PT ;  /* 0x0000000300037212 */ /* 0x000fca00078efcff */
[----:B------:R0:W-:Y:S01]  /*4860*/  STG.E.U8 [R8.64], R3 ;  /* 0x0000000308007986 */ /* 0x0001e2000c101124 */
[----:B------:R-:W-:Y:S05]  /*4870*/  BRA `(.L_x_15710) ;  /* 0x000006e000007947 */ /* 0x000fea0003800000 */
.L_x_15725:
[----:B------:R-:W0:Y:S02]  /*4880*/  I2F.S16 R0, R3 ;  /* 0x0000000300007306 */ /* 0x000e240000101400 */
[----:B0-----:R-:W-:-:S05]  /*4890*/  F2FP.BF16.PACK_AB R0, RZ, R0 ;  /* 0x00000000ff00723e */ /* 0x001fca00000010ff */
[----:B------:R0:W-:Y:S01]  /*48a0*/  STG.E.U16 [R8.64], R0 ;  /* 0x0000000008007986 */ /* 0x0001e2000c101524 */
[----:B------:R-:W-:Y:S05]  /*48b0*/  BRA `(.L_x_15710) ;  /* 0x000006a000007947 */ /* 0x000fea0003800000 */
.L_x_15722:
        /* <DEDUP_REMOVED lines=10> */
.L_x_15734:
        /* <DEDUP_REMOVED lines=17> */
.L_x_15737:
[----:B------:R-:W-:-:S04]  /*4a70*/  LOP3.LUT R3, R3, 0x80000000, RZ, 0xc0, !PT ;  /* 0x8000000003037812 */ /* 0x000fc800078ec0ff */
[----:B------:R-:W-:-:S04]  /*4a80*/  SHF.R.U32.HI R3, RZ, 0x18, R3 ;  /* 0x00000018ff037819 */ /* 0x000fc80000011603 */
[----:B------:R-:W-:-:S04]  /*4a90*/  LOP3.LUT R0, R0, R3, RZ, 0xfc, !PT ;  /* 0x0000000300007212 */ /* 0x000fc800078efcff */
[----:B------:R-:W-:Y:S02]  /*4aa0*/  PRMT R4, R0, 0x7610, R4 ;  /* 0x0000761000047816 */ /* 0x000fe40000000004 */
.L_x_15736:
[----:B------:R-:W-:Y:S05]  /*4ab0*/  BSYNC B0 ;  /* 0x0000000000007941 */ /* 0x000fea0003800000 */
.L_x_15735:
[----:B------:R0:W-:Y:S01]  /*4ac0*/  STG.E.U8 [R8.64], R4 ;  /* 0x0000000408007986 */ /* 0x0001e2000c101124 */
[----:B------:R-:W-:Y:S05]  /*4ad0*/  BRA `(.L_x_15710) ;  /* 0x0000048000007947 */ /* 0x000fea0003800000 */
.L_x_15733:
        /* <DEDUP_REMOVED lines=17> */
.L_x_15740:
[----:B------:R-:W-:-:S04]  /*4bf0*/  LOP3.LUT R3, R3, 0x80000000, RZ, 0xc0, !PT ;  /* 0x8000000003037812 */ /* 0x000fc800078ec0ff */
[----:B------:R-:W-:-:S04]  /*4c00*/  SHF.R.U32.HI R3, RZ, 0x18, R3 ;  /* 0x00000018ff037819 */ /* 0x000fc80000011603 */
[----:B------:R-:W-:-:S04]  /*4c10*/  LOP3.LUT R0, R0, R3, RZ, 0xfc, !PT ;  /* 0x0000000300007212 */ /* 0x000fc800078efcff */
[----:B------:R-:W-:Y:S02]  /*4c20*/  PRMT R4, R0, 0x7610, R4 ;  /* 0x0000761000047816 */ /* 0x000fe40000000004 */
.L_x_15739:
[----:B------:R-:W-:Y:S05]  /*4c30*/  BSYNC B0 ;  /* 0x0000000000007941 */ /* 0x000fea0003800000 */
.L_x_15738:
[----:B------:R0:W-:Y:S01]  /*4c40*/  STG.E.U8 [R8.64], R4 ;  /* 0x0000000408007986 */ /* 0x0001e2000c101124 */
[----:B------:R-:W-:Y:S05]  /*4c50*/  BRA `(.L_x_15710) ;  /* 0x0000030000007947 */ /* 0x000fea0003800000 */
.L_x_15732:
        /* <DEDUP_REMOVED lines=23> */
.L_x_15715:
        /* <DEDUP_REMOVED lines=20> */
.L_x_15742:
[----:B------:R-:W-:Y:S02]  /*4f10*/  IMAD.MOV.U32 R4, RZ, RZ, R3 ;  /* 0x000000ffff047224 */ /* 0x000fe400078e0003 */
[----:B------:R-:W-:-:S05]  /*4f20*/  IMAD.MOV.U32 R5, RZ, RZ, RZ ;  /* 0x000000ffff057224 */ /* 0x000fca00078e00ff */
[----:B------:R0:W-:Y:S01]  /*4f30*/  STG.E.64 [R8.64], R4 ;  /* 0x0000000408007986 */ /* 0x0001e2000c101b24 */
[----:B------:R-:W-:Y:S05]  /*4f40*/  BRA `(.L_x_15710) ;  /* 0x0000001000007947 */ /* 0x000fea0003800000 */
.L_x_15741:
[----:B------:R0:W-:Y:S02]  /*4f50*/  STG.E [R8.64], R3 ;  /* 0x0000000308007986 */ /* 0x0001e4000c101924 */
.L_x_15710:
[----:B--2---:R-:W-:Y:S05]  /*4f60*/  BSYNC B6 ;  /* 0x0000000000067941 */ /* 0x004fea0003800000 */
.L_x_15709:
        /* <DEDUP_REMOVED lines=21> */
.L_x_15748:
[----:B------:R0:W-:Y:S01]  /*50c0*/  STG.E.U8 [R8.64], R26 ;  /* 0x0000001a08007986 */ /* 0x0001e2000c101124 */
[----:B------:R-:W-:Y:S05]  /*50d0*/  BRA `(.L_x_15750) ;  /* 0x00000d5000007947 */ /* 0x000fea0003800000 */
.L_x_15747:
        /* <DEDUP_REMOVED lines=9> */
.L_x_15752:
[----:B------:R0:W-:Y:S01]  /*5170*/  STG.E [R8.64], R26 ;  /* 0x0000001a08007986 */ /* 0x0001e2000c101924 */
[----:B------:R-:W-:Y:S05]  /*5180*/  BRA `(.L_x_15750) ;  /* 0x00000ca000007947 */ /* 0x000fea0003800000 */
.L_x_15751:
[----:B------:R0:W-:Y:S01]  /*5190*/  STG.E.U16 [R8.64], R26 ;  /* 0x0000001a08007986 */ /* 0x0001e2000c101524 */
[----:B------:R-:W-:Y:S05]  /*51a0*/  BRA `(.L_x_15750) ;  /* 0x00000c8000007947 */ /* 0x000fea0003800000 */
.L_x_15746:
        /* <DEDUP_REMOVED lines=9> */
.L_x_15754:
[----:B------:R-:W0:Y:S02]  /*5240*/  I2F.S16 R0, R26 ;  /* 0x0000001a00007306 */ /* 0x000e240000101400 */
[----:B0-----:R-:W-:-:S05]  /*5250*/  F2FP.PACK_AB R0, RZ, R0 ;  /* 0x00000000ff00723e */ /* 0x001fca00000000ff */
[----:B------:R0:W-:Y:S01]  /*5260*/  STG.E.U16 [R8.64], R0 ;  /* 0x0000000008007986 */ /* 0x0001e2000c101524 */
[----:B------:R-:W-:Y:S05]  /*5270*/  BRA `(.L_x_15750) ;  /* 0x00000bb000007947 */ /* 0x000fea0003800000 */
.L_x_15753:
        /* <DEDUP_REMOVED lines=10> */
.L_x_15756:
[----:B------:R-:W0:Y:S02]  /*5320*/  I2F.S16 R26, R26 ;  /* 0x0000001a001a7306 */ /* 0x000e240000101400 */
[----:B0-----:R-:W-:-:S04]  /*5330*/  F2FP.PACK_AB R3, RZ, R26 ;  /* 0x0000001aff03723e */ /* 0x001fc800000000ff */
[----:B------:R-:W-:-:S05]  /*5340*/  PRMT R3, R3, 0x5410, RZ ;  /* 0x0000541003037816 */ /* 0x000fca00000000ff */
[----:B------:R0:W-:Y:S01]  /*5350*/  STG.E [R8.64], R3 ;  /* 0x0000000308007986 */ /* 0x0001e2000c101924 */
[----:B------:R-:W-:Y:S05]  /*5360*/  BRA `(.L_x_15750) ;  /* 0x00000ac000007947 */ /* 0x000fea0003800000 */
.L_x_15755:
[----:B------:R-:W0:Y:S02]  /*5370*/  I2F.F64.S16 R26, R26 ;  /* 0x0000001a001a7312 */ /* 0x000e240000101c00 */
[----:B0-----:R0:W-:Y:S01]  /*5380*/  STG.E.64 [R8.64], R26 ;  /* 0x0000001a08007986 */ /* 0x0011e2000c101b24 */
[----:B------:R-:W-:Y:S05]  /*5390*/  BRA `(.L_x_15750) ;  /* 0x00000a9000007947 */ /* 0x000fea0003800000 */
.L_x_15745:
        /* <DEDUP_REMOVED lines=10> */
.L_x_15759:
[----:B------:R-:W0:Y:S01]  /*5440*/  I2F.F64.S16 R4, R26 ;  /* 0x0000001a00047312 */ /* 0x000e220000101c00 */
[----:B------:R-:W-:-:S05]  /*5450*/  CS2R R6, SRZ ;  /* 0x0000000000067805 */ /* 0x000fca000001ff00 */
[----:B0-----:R0:W-:Y:S01]  /*5460*/  STG.E.128 [R8.64], R4 ;  /* 0x0000000408007986 */ /* 0x0011e2000c101d24 */
[----:B------:R-:W-:Y:S05]  /*5470*/  BRA `(.L_x_15750) ;  /* 0x000009b000007947 */ /* 0x000fea0003800000 */
.L_x_15758:
        /* <DEDUP_REMOVED lines=21> */
.L_x_15763:
[----:B------:R-:W-:Y:S05]  /*55d0*/  BSYNC B0 ;  /* 0x0000000000007941 */ /* 0x000fea0003800000 */
.L_x_15762:
[----:B------:R-:W-:-:S05]  /*55e0*/  LOP3.LUT R5, R0, R5, RZ, 0xfc, !PT ;  /* 0x0000000500057212 */ /* 0x000fca00078efcff */
[----:B------:R0:W-:Y:S01]  /*55f0*/  STG.E.U8 [R8.64], R5 ;  /* 0x0000000508007986 */ /* 0x0001e2000c101124 */
[----:B------:R-:W-:Y:S05]  /*5600*/  BRA `(.L_x_15750) ;  /* 0x0000082000007947 */ /* 0x000fea0003800000 */
.L_x_15761:
        /* <DEDUP_REMOVED lines=13> */
.L_x_15765:
[----:B------:R-:W-:Y:S01]  /*56e0*/  IMAD.MOV.U32 R0, RZ, RZ, 0x7f ;  /* 0x0000007fff007424 */ /* 0x000fe200078e00ff */
[----:B------:R-:W-:-:S04]  /*56f0*/  ISETP.GT.U32.AND P0, PT, R3, 0x7f800000, PT ;  /* 0x7f8000000300780c */ /* 0x000fc80003f04070 */
[----:B------:R-:W-:-:S04]  /*5700*/  SEL R0, R0, 0x7c, P0 ;  /* 0x0000007c00007807 */ /* 0x000fc80000000000 */
.L_x_15766:
[----:B------:R-:W-:Y:S05]  /*5710*/  BSYNC B0 ;  /* 0x0000000000007941 */ /* 0x000fea0003800000 */
.L_x_15764:
[----:B------:R-:W-:-:S04]  /*5720*/  LOP3.LUT R3, R5, 0x80000000, RZ, 0xc0, !PT ;  /* 0x8000000005037812 */ /* 0x000fc800078ec0ff */
[----:B------:R-:W-:-:S04]  /*5730*/  SHF.R.U32.HI R3, RZ, 0x18, R3 ;  /* 0x00000018ff037819 */ /* 0x000fc80000011603 */
[----:B------:R-:W-:-:S05]  /*5740*/  LOP3.LUT R3, R0, R3, RZ, 0xfc, !PT ;  /* 0x0000000300037212 */ /* 0x000fca00078efcff */
[----:B------:R0:W-:Y:S01]  /*5750*/  STG.E.U8 [R8.64], R3 ;  /* 0x0000000308007986 */ /* 0x0001e2000c101124 */
[----:B------:R-:W-:Y:S05]  /*5760*/  BRA `(.L_x_15750) ;  /* 0x000006c000007947 */ /* 0x000fea0003800000 */
.L_x_15760:
[----:B------:R-:W0:Y:S02]  /*5770*/  I2F.S16 R0, R26 ;  /* 0x0000001a00007306 */ /* 0x000e240000101400 */
[----:B0-----:R-:W-:-:S05]  /*5780*/  F2FP.BF16.PACK_AB R0, RZ, R0 ;  /* 0x00000000ff00723e */ /* 0x001fca00000010ff */
[----:B------:R0:W-:Y:S01]  /*5790*/  STG.E.U16 [R8.64], R0 ;  /* 0x0000000008007986 */ /* 0x0001e2000c101524 */
[----:B------:R-:W-:Y:S05]  /*57a0*/  BRA `(.L_x_15750) ;  /* 0x0000068000007947 */ /* 0x000fea0003800000 */
.L_x_15757:
        /* <DEDUP_REMOVED lines=10> */
.L_x_15769:
        /* <DEDUP_REMOVED lines=17> */
.L_x_15772:
[----:B------:R-:W-:-:S04]  /*5960*/  LOP3.LUT R3, R5, 0x80000000, RZ, 0xc0, !PT ;  /* 0x8000000005037812 */ /* 0x000fc800078ec0ff */
[----:B------:R-:W-:-:S04]  /*5970*/  SHF.R.U32.HI R3, RZ, 0x18, R3 ;  /* 0x00000018ff037819 */ /* 0x000fc80000011603 */
[----:B------:R-:W-:-:S04]  /*5980*/  LOP3.LUT R0, R0, R3, RZ, 0xfc, !PT ;  /* 0x0000000300007212 */ /* 0x000fc800078efcff */
[----:B------:R-:W-:Y:S02]  /*5990*/  PRMT R4, R0, 0x7610, R4 ;  /* 0x0000761000047816 */ /* 0x000fe40000000004 */
.L_x_15771:
[----:B------:R-:W-:Y:S05]  /*59a0*/  BSYNC B0 ;  /* 0x0000000000007941 */ /* 0x000fea0003800000 */
.L_x_15770:
[----:B------:R0:W-:Y:S01]  /*59b0*/  STG.E.U8 [R8.64], R4 ;  /* 0x0000000408007986 */ /* 0x0001e2000c101124 */
[----:B------:R-:W-:Y:S05]  /*59c0*/  BRA `(.L_x_15750) ;  /* 0x0000046000007947 */ /* 0x000fea0003800000 */
.L_x_15768:
        /* <DEDUP_REMOVED lines=17> */
.L_x_15775:
[----:B------:R-:W-:-:S04]  /*5ae0*/  LOP3.LUT R3, R5, 0x80000000, RZ, 0xc0, !PT ;  /* 0x8000000005037812 */ /* 0x000fc800078ec0ff */
[----:B------:R-:W-:-:S04]  /*5af0*/  SHF.R.U32.HI R3, RZ, 0x18, R3 ;  /* 0x00000018ff037819 */ /* 0x000fc80000011603 */
[----:B------:R-:W-:-:S04]  /*5b00*/  LOP3.LUT R0, R0, R3, RZ, 0xfc, !PT ;  /* 0x0000000300007212 */ /* 0x000fc800078efcff */
[----:B------:R-:W-:Y:S02]  /*5b10*/  PRMT R4, R0, 0x7610, R4 ;  /* 0x0000761000047816 */ /* 0x000fe40000000004 */
.L_x_15774:
[----:B------:R-:W-:Y:S05]  /*5b20*/  BSYNC B0 ;  /* 0x0000000000007941 */ /* 0x000fea0003800000 */
.L_x_15773:
[----:B------:R0:W-:Y:S01]  /*5b30*/  STG.E.U8 [R8.64], R4 ;  /* 0x0000000408007986 */ /* 0x0001e2000c101124 */
[----:B------:R-:W-:Y:S05]  /*5b40*/  BRA `(.L_x_15750) ;  /* 0x000002e000007947 */ /* 0x000fea0003800000 */
.L_x_15767:
        /* <DEDUP_REMOVED lines=22> */
.L_x_15749:
        /* <DEDUP_REMOVED lines=20> */
.L_x_15777:
[----:B------:R-:W-:-:S05]  /*5df0*/  IMAD.MOV.U32 R27, RZ, RZ, RZ ;  /* 0x000000ffff1b7224 */ /* 0x000fca00078e00ff */
[----:B------:R0:W-:Y:S01]  /*5e00*/  STG.E.64 [R8.64], R26 ;  /* 0x0000001a08007986 */ /* 0x0001e2000c101b24 */
[----:B------:R-:W-:Y:S05]  /*5e10*/  BRA `(.L_x_15750) ;  /* 0x0000001000007947 */ /* 0x000fea0003800000 */
.L_x_15776:
[----:B------:R0:W-:Y:S02]  /*5e20*/  STG.E [R8.64], R26 ;  /* 0x0000001a08007986 */ /* 0x0001e4000c101924 */
.L_x_15750:
        /* <DEDUP_REMOVED lines=21> */
.L_x_15781:
[----:B------:R0:W-:Y:S01]  /*5f80*/  STG.E.U8 [R8.64], R18 ;  /* 0x0000001208007986 */ /* 0x0001e2000c101124 */
[----:B------:R-:W-:Y:S05]  /*5f90*/  BRA `(.L_x_15783) ;  /* 0x00000d5000007947 */ /* 0x000fea0003800000 */
.L_x_15780:
        /* <DEDUP_REMOVED lines=9> */
.L_x_15785:
[----:B------:R0:W-:Y:S01]  /*6030*/  STG.E [R8.64], R18 ;  /* 0x0000001208007986 */ /* 0x0001e2000c101924 */
[----:B------:R-:W-:Y:S05]  /*6040*/  BRA `(.L_x_15783) ;  /* 0x00000ca000007947 */ /* 0x000fea0003800000 */
.L_x_15784:
[----:B------:R0:W-:Y:S01]  /*6050*/  STG.E.U16 [R8.64], R18 ;  /* 0x0000001208007986 */ /* 0x0001e2000c101524 */
[----:B------:R-:W-:Y:S05]  /*6060*/  BRA `(.L_x_15783) ;  /* 0x00000c8000007947 */ /* 0x000fea0003800000 */
.L_x_15779:
        /* <DEDUP_REMOVED lines=9> */
.L_x_15787:
[----:B------:R-:W0:Y:S02]  /*6100*/  I2F.S16 R0, R18 ;  /* 0x0000001200007306 */ /* 0x000e240000101400 */
[----:B0-----:R-:W-:-:S05]  /*6110*/  F2FP.PACK_AB R0, RZ, R0 ;  /* 0x00000000ff00723e */ /* 0x001fca00000000ff */
[----:B------:R0:W-:Y:S01]  /*6120*/  STG.E.U16 [R8.64], R0 ;  /* 0x0000000008007986 */ /* 0x0001e2000c101524 */
[----:B------:R-:W-:Y:S05]  /*6130*/  BRA `(.L_x_15783) ;  /* 0x00000bb000007947 */ /* 0x000fea0003800000 */
.L_x_15786:
        /* <DEDUP_REMOVED lines=10> */
.L_x_15789:
[----:B------:R-:W0:Y:S02]  /*61e0*/  I2F.S16 R18, R18 ;  /* 0x0000001200127306 */ /* 0x000e240000101400 */
[----:B0-----:R-:W-:-:S04]  /*61f0*/  F2FP.PACK_AB R3, RZ, R18 ;  /* 0x00000012ff03723e */ /* 0x001fc800000000ff */
[----:B------:R-:W-:-:S05]  /*6200*/  PRMT R3, R3, 0x5410, RZ ;  /* 0x0000541003037816 */ /* 0x000fca00000000ff */
[----:B------:R0:W-:Y:S01]  /*6210*/  STG.E [R8.64], R3 ;  /* 0x0000000308007986 */ /* 0x0001e2000c101924 */
[----:B------:R-:W-:Y:S05]  /*6220*/  BRA `(.L_x_15783) ;  /* 0x00000ac000007947 */ /* 0x000fea0003800000 */
.L_x_15788:
[----:B------:R-:W0:Y:S02]  /*6230*/  I2F.F64.S16 R18, R18 ;  /* 0x0000001200127312 */ /* 0x000e240000101c00 */
[----:B0-----:R0:W-:Y:S01]  /*6240*/  STG.E.64 [R8.64], R18 ;  /* 0x0000001208007986 */ /* 0x0011e2000c101b24 */
[----:B------:R-:W-:Y:S05]  /*6250*/  BRA `(.L_x_15783) ;  /* 0x00000a9000007947 */ /* 0x000fea0003800000 */
.L_x_15778:
        /* <DEDUP_REMOVED lines=10> */
.L_x_15792:
[----:B------:R-:W0:Y:S01]  /*6300*/  I2F.F64.S16 R4, R18 ;  /* 0x0000001200047312 */ /* 0x000e220000101c00 */
[----:B------:R-:W-:-:S05]  /*6310*/  CS2R R6, SRZ ;  /* 0x0000000000067805 */ /* 0x000fca000001ff00 */
[----:B0-----:R0:W-:Y:S01]  /*6320*/  STG.E.128 [R8.64], R4 ;  /* 0x0000000408007986 */ /* 0x0011e2000c101d24 */
[----:B------:R-:W-:Y:S05]  /*6330*/  BRA `(.L_x_15783) ;  /* 0x000009b000007947 */ /* 0x000fea0003800000 */
.L_x_15791:
        /* <DEDUP_REMOVED lines=21> */
.L_x_15796:
[----:B------:R-:W-:Y:S05]  /*6490*/  BSYNC B0 ;  /* 0x0000000000007941 */ /* 0x000fea0003800000 */
.L_x_15795:
[----:B------:R-:W-:-:S05]  /*64a0*/  LOP3.LUT R5, R0, R5, RZ, 0xfc, !PT ;  /* 0x0000000500057212 */ /* 0x000fca00078efcff */
[----:B------:R0:W-:Y:S01]  /*64b0*/  STG.E.U8 [R8.64], R5 ;  /* 0x0000000508007986 */ /* 0x0001e2000c101124 */
[----:B------:R-:W-:Y:S05]  /*64c0*/  BRA `(.L_x_15783) ;  /* 0x0000082000007947 */ /* 0x000fea0003800000 */
.L_x_15794:
        /* <DEDUP_REMOVED lines=13> */
.L_x_15798:
[----:B------:R-:W-:Y:S01]  /*65a0*/  IMAD.MOV.U32 R0, RZ, RZ, 0x7f ;  /* 0x0000007fff007424 */ /* 0x000fe200078e00ff */
[----:B------:R-:W-:-:S04]  /*65b0*/  ISETP.GT.U32.AND P0, PT, R3, 0x7f800000, PT ;  /* 0x7f8000000300780c */ /* 0x000fc80003f04070 */
[----:B------:R-:W-:-:S04]  /*65c0*/  SEL R0, R0, 0x7c, P0 ;  /* 0x0000007c00007807 */ /* 0x000fc80000000000 */
.L_x_15799:
[----:B------:R-:W-:Y:S05]  /*65d0*/  BSYNC B0 ;  /* 0x0000000000007941 */ /* 0x000fea0003800000 */
.L_x_15797:
[----:B------:R-:W-:-:S04]  /*65e0*/  LOP3.LUT R3, R5, 0x80000000, RZ, 0xc0, !PT ;  /* 0x8000000005037812 */ /* 0x000fc800078ec0ff */
[----:B------:R-:W-:-:S04]  /*65f0*/  SHF.R.U32.HI R3, RZ, 0x18, R3 ;  /* 0x00000018ff037819 */ /* 0x000fc80000011603 */
[----:B------:R-:W-:-:S05]  /*6600*/  LOP3.LUT R3, R0, R3, RZ, 0xfc, !PT ;  /* 0x0000000300037212 */ /* 0x000fca00078efcff */
[----:B------:R0:W-:Y:S01]  /*6610*/  STG.E.U8 [R8.64], R3 ;  /* 0x0000000308007986 */ /* 0x0001e2000c101124 */
[----:B------:R-:W-:Y:S05]  /*6620*/  BRA `(.L_x_15783) ;  /* 0x000006c000007947 */ /* 0x000fea0003800000 */
.L_x_15793:
[----:B------:R-:W0:Y:S02]  /*6630*/  I2F.S16 R0, R18 ;  /* 0x0000001200007306 */ /* 0x000e240000101400 */
[----:B0-----:R-:W-:-:S05]  /*6640*/  F2FP.BF16.PACK_AB R0, RZ, R0 ;  /* 0x00000000ff00723e */ /* 0x001fca00000010ff */
[----:B------:R0:W-:Y:S01]  /*6650*/  STG.E.U16 [R8.64], R0 ;  /* 0x0000000008007986 */ /* 0x0001e2000c101524 */
[----:B------:R-:W-:Y:S05]  /*6660*/  BRA `(.L_x_15783) ;  /* 0x0000068000007947 */ /* 0x000fea0003800000 */
.L_x_15790:
        /* <DEDUP_REMOVED lines=10> */
.L_x_15802:
        /* <DEDUP_REMOVED lines=17> */
.L_x_15805:
[----:B------:R-:W-:-:S04]  /*6820*/  LOP3.LUT R3, R5, 0x80000000, RZ, 0xc0, !PT ;  /* 0x8000000005037812 */ /* 0x000fc800078ec0ff */
[----:B------:R-:W-:-:S04]  /*6830*/  SHF.R.U32.HI R3, RZ, 0x18, R3 ;  /* 0x00000018ff037819 */ /* 0x000fc80000011603 */
[----:B------:R-:W-:-:S04]  /*6840*/  LOP3.LUT R0, R0, R3, RZ, 0xfc, !PT ;  /* 0x0000000300007212 */ /* 0x000fc800078efcff */
[----:B------:R-:W-:Y:S02]  /*6850*/  PRMT R4, R0, 0x7610, R4 ;  /* 0x0000761000047816 */ /* 0x000fe40000000004 */
.L_x_15804:
[----:B------:R-:W-:Y:S05]  /*6860*/  BSYNC B0 ;  /* 0x0000000000007941 */ /* 0x000fea0003800000 */
.L_x_15803:
[----:B------:R0:W-:Y:S01]  /*6870*/  STG.E.U8 [R8.64], R4 ;  /* 0x0000000408007986 */ /* 0x0001e2000c101124 */
[----:B------:R-:W-:Y:S05]  /*6880*/  BRA `(.L_x_15783) ;  /* 0x0000046000007947 */ /* 0x000fea0003800000 */
.L_x_15801:
        /* <DEDUP_REMOVED lines=17> */
.L_x_15808:
[----:B------:R-:W-:-:S04]  /*69a0*/  LOP3.LUT R3, R5, 0x80000000, RZ, 0xc0, !PT ;  /* 0x8000000005037812 */ /* 0x000fc800078ec0ff */
[----:B------:R-:W-:-:S04]  /*69b0*/  SHF.R.U32.HI R3, RZ, 0x18, R3 ;  /* 0x00000018ff037819 */ /* 0x000fc80000011603 */
[----:B------:R-:W-:-:S04]  /*69c0*/  LOP3.LUT R0, R0, R3, RZ, 0xfc, !PT ;  /* 0x0000000300007212 */ /* 0x000fc800078efcff */
[----:B------:R-:W-:Y:S02]  /*69d0*/  PRMT R4, R0, 0x7610, R4 ;  /* 0x0000761000047816 */ /* 0x000fe40000000004 */
.L_x_15807:
[----:B------:R-:W-:Y:S05]  /*69e0*/  BSYNC B0 ;  /* 0x0000000000007941 */ /* 0x000fea0003800000 */
.L_x_15806:
[----:B------:R0:W-:Y:S01]  /*69f0*/  STG.E.U8 [R8.64], R4 ;  /* 0x0000000408007986 */ /* 0x0001e2000c101124 */
[----:B------:R-:W-:Y:S05]  /*6a00*/  BRA `(.L_x_15783) ;  /* 0x000002e000007947 */ /* 0x000fea0003800000 */
.L_x_15800:
        /* <DEDUP_REMOVED lines=22> */
.L_x_15782:
        /* <DEDUP_REMOVED lines=20> */
.L_x_15810:
[----:B------:R-:W-:-:S05]  /*6cb0*/  IMAD.MOV.U32 R19, RZ, RZ, RZ ;  /* 0x000000ffff137224 */ /* 0x000fca00078e00ff */
[----:B------:R0:W-:Y:S01]  /*6cc0*/  STG.E.64 [R8.64], R18 ;  /* 0x0000001208007986 */ /* 0x0001e2000c101b24 */
[----:B------:R-:W-:Y:S05]  /*6cd0*/  BRA `(.L_x_15783) ;  /* 0x0000001000007947 */ /* 0x000fea0003800000 */
.L_x_15809:
[----:B------:R0:W-:Y:S02]  /*6ce0*/  STG.E [R8.64], R18 ;  /* 0x0000001208007986 */ /* 0x0001e4000c101924 */
.L_x_15783:
[----:B------:R-:W-:Y:S02]  /*6cf0*/  IADD3 R17, R17, 0x80, RZ ;  /* 0x0000008011117810 */ /* 0x000fe40007ffe0ff */
.L_x_15744:
[----:B------:R-:W-:Y:S05]  /*6d00*/  BSYNC B6 ;  /* 0x0000000000067941 */ /* 0x000fea0003800000 */
.L_x_15743:
        /* <DEDUP_REMOVED lines=19> */
.L_x_15814:
[----:B------:R-:W-:Y:S01]  /*6e40*/  STG.E.U8 [R2.64], R22 ;  /* 0x0000001602007986 */ /* 0x000fe2000c101124 */
[----:B------:R-:W-:Y:S05]  /*6e50*/  EXIT ;  /* 0x000000000000794d */ /* 0x000fea0003800000 */
.L_x_15813:
        /* <DEDUP_REMOVED lines=9> */
.L_x_15817:
[----:B------:R-:W-:Y:S01]  /*6ef0*/  STG.E [R2.64], R22 ;  /* 0x0000001602007986 */ /* 0x000fe2000c101924 */
[----:B------:R-:W-:Y:S05]  /*6f00*/  EXIT ;  /* 0x000000000000794d */ /* 0x000fea0003800000 */
.L_x_15816:
[----:B------:R-:W-:Y:S01]  /*6f10*/  STG.E.U16 [R2.64], R22 ;  /* 0x0000001602007986 */ /* 0x000fe2000c101524 */
[----:B------:R-:W-:Y:S05]  /*6f20*/  EXIT ;  /* 0x000000000000794d */ /* 0x000fea0003800000 */
.L_x_15812:
        /* <DEDUP_REMOVED lines=9> */
.L_x_15819:
[----:B------:R-:W0:Y:S02]  /*6fc0*/  I2F.S16 R0, R22 ;  /* 0x0000001600007306 */ /* 0x000e240000101400 */
[----:B0-----:R-:W-:-:S05]  /*6fd0*/  F2FP.PACK_AB R0, RZ, R0 ;  /* 0x00000000ff00723e */ /* 0x001fca00000000ff */
[----:B------:R-:W-:Y:S01]  /*6fe0*/  STG.E.U16 [R2.64], R0 ;  /* 0x0000000002007986 */ /* 0x000fe2000c101524 */
[----:B------:R-:W-:Y:S05]  /*6ff0*/  EXIT ;  /* 0x000000000000794d */ /* 0x000fea0003800000 */
.L_x_15818:
        /* <DEDUP_REMOVED lines=10> */
.L_x_15821:
[----:B------:R-:W0:Y:S02]  /*70a0*/  I2F.S16 R22, R22 ;  /* 0x0000001600167306 */ /* 0x000e240000101400 */
[----:B0-----:R-:W-:-:S04]  /*70b0*/  F2FP.PACK_AB R5, RZ, R22 ;  /* 0x00000016ff05723e */ /* 0x001fc800000000ff */
[----:B------:R-:W-:-:S05]  /*70c0*/  PRMT R5, R5, 0x5410, RZ ;  /* 0x0000541005057816 */ /* 0x000fca00000000ff */
[----:B------:R-:W-:Y:S01]  /*70d0*/  STG.E [R2.64], R5 ;  /* 0x0000000502007986 */ /* 0x000fe2000c101924 */
[----:B------:R-:W-:Y:S05]  /*70e0*/  EXIT ;  /* 0x000000000000794d */ /* 0x000fea0003800000 */
.L_x_15820:
[----:B------:R-:W0:Y:S02]  /*70f0*/  I2F.F64.S16 R22, R22 ;  /* 0x0000001600167312 */ /* 0x000e240000101c00 */
[----:B0-----:R-:W-:Y:S01]  /*7100*/  STG.E.64 [R2.64], R22 ;  /* 0x0000001602007986 */ /* 0x001fe2000c101b24 */
[----:B------:R-:W-:Y:S05]  /*7110*/  EXIT ;  /* 0x000000000000794d */ /* 0x000fea0003800000 */
.L_x_15811:
        /* <DEDUP_REMOVED lines=10> */
.L_x_15824:
[----:B------:R-:W0:Y:S01]  /*71c0*/  I2F.F64.S16 R4, R22 ;  /* 0x0000001600047312 */ /* 0x000e220000101c00 */
[----:B------:R-:W-:-:S05]  /*71d0*/  CS2R R6, SRZ ;  /* 0x0000000000067805 */ /* 0x000fca000001ff00 */
[----:B0-----:R-:W-:Y:S01]  /*71e0*/  STG.E.128 [R2.64], R4 ;  /* 0x0000000402007986 */ /* 0x001fe2000c101d24 */
[----:B------:R-:W-:Y:S05]  /*71f0*/  EXIT ;  /* 0x000000000000794d */ /* 0x000fea0003800000 */
.L_x_15823:
        /* <DEDUP_REMOVED lines=21> */
.L_x_15828:
[----:B------:R-:W-:Y:S05]  /*7350*/  BSYNC B0 ;  /* 0x0000000000007941 */ /* 0x000fea0003800000 */
.L_x_15827:
[----:B------:R-:W-:-:S05]  /*7360*/  LOP3.LUT R5, R0, R5, RZ, 0xfc, !PT ;  /* 0x0000000500057212 */ /* 0x000fca00078efcff */
[----:B------:R-:W-:Y:S01]  /*7370*/  STG.E.U8 [R2.64], R5 ;  /* 0x0000000502007986 */ /* 0x000fe2000c101124 */
[----:B------:R-:W-:Y:S05]  /*7380*/  EXIT ;  /* 0x000000000000794d */ /* 0x000fea0003800000 */
.L_x_15826:
        /* <DEDUP_REMOVED lines=13> */
.L_x_15830:
[----:B------:R-:W-:Y:S01]  /*7460*/  IMAD.MOV.U32 R0, RZ, RZ, 0x7f ;  /* 0x0000007fff007424 */ /* 0x000fe200078e00ff */
[----:B------:R-:W-:-:S04]  /*7470*/  ISETP.GT.U32.AND P0, PT, R4, 0x7f800000, PT ;  /* 0x7f8000000400780c */ /* 0x000fc80003f04070 */
[----:B------:R-:W-:-:S04]  /*7480*/  SEL R0, R0, 0x7c, P0 ;  /* 0x0000007c00007807 */ /* 0x000fc80000000000 */
.L_x_15831:
[----:B------:R-:W-:Y:S05]  /*7490*/  BSYNC B0 ;  /* 0x0000000000007941 */ /* 0x000fea0003800000 */
.L_x_15829:
[----:B------:R-:W-:-:S04]  /*74a0*/  LOP3.LUT R4, R5, 0x80000000, RZ, 0xc0, !PT ;  /* 0x8000000005047812 */ /* 0x000fc800078ec0ff */
[----:B------:R-:W-:-:S04]  /*74b0*/  SHF.R.U32.HI R5, RZ, 0x18, R4 ;  /* 0x00000018ff057819 */ /* 0x000fc80000011604 */
[----:B------:R-:W-:-:S05]  /*74c0*/  LOP3.LUT R5, R0, R5, RZ, 0xfc, !PT ;  /* 0x0000000500057212 */ /* 0x000fca00078efcff */
[----:B------:R-:W-:Y:S01]  /*74d0*/  STG.E.U8 [R2.64], R5 ;  /* 0x0000000502007986 */ /* 0x000fe2000c101124 */
[----:B------:R-:W-:Y:S05]  /*74e0*/  EXIT ;  /* 0x000000000000794d */ /* 0x000fea0003800000 */
.L_x_15825:
[----:B------:R-:W0:Y:S02]  /*74f0*/  I2F.S16 R0, R22 ;  /* 0x0000001600007306 */ /* 0x000e240000101400 */
[----:B0-----:R-:W-:-:S05]  /*7500*/  F2FP.BF16.PACK_AB R0, RZ, R0 ;  /* 0x00000000ff00723e */ /* 0x001fca00000010ff */
[----:B------:R-:W-:Y:S01]  /*7510*/  STG.E.U16 [R2.64], R0 ;  /* 0x0000000002007986 */ /* 0x000fe2000c101524 */
[----:B------:R-:W-:Y:S05]  /*7520*/  EXIT ;  /* 0x000000000000794d */ /* 0x000fea0003800000 */
.L_x_15822:
        /* <DEDUP_REMOVED lines=10> */
.L_x_15834:
        /* <DEDUP_REMOVED lines=17> */
.L_x_15837:
[----:B------:R-:W-:-:S04]  /*76e0*/  LOP3.LUT R0, R7, 0x80000000, RZ, 0xc0, !PT ;  /* 0x8000000007007812 */ /* 0x000fc800078ec0ff */
[----:B------:R-:W-:-:S04]  /*76f0*/  SHF.R.U32.HI R5, RZ, 0x18, R0 ;  /* 0x00000018ff057819 */ /* 0x000fc80000011600 */
[----:B------:R-:W-:-:S04]  /*7700*/  LOP3.LUT R4, R4, R5, RZ, 0xfc, !PT ;  /* 0x0000000504047212 */ /* 0x000fc800078efcff */
[----:B------:R-:W-:Y:S02]  /*7710*/  PRMT R0, R4, 0x7610, R0 ;  /* 0x0000761004007816 */ /* 0x000fe40000000000 */
.L_x_15836:
[----:B------:R-:W-:Y:S05]  /*7720*/  BSYNC B0 ;  /* 0x0000000000007941 */ /* 0x000fea0003800000 */
.L_x_15835:
[----:B------:R-:W-:Y:S01]  /*7730*/  STG.E.U8 [R2.64], R0 ;  /* 0x0000000002007986 */ /* 0x000fe2000c101124 */
[----:B------:R-:W-:Y:S05]  /*7740*/  EXIT ;  /* 0x000000000000794d */ /* 0x000fea0003800000 */
.L_x_15833:
        /* <DEDUP_REMOVED lines=17> */
.L_x_15840:
[----:B------:R-:W-:-:S04]  /*7860*/  LOP3.LUT R0, R7, 0x80000000, RZ, 0xc0, !PT ;  /* 0x8000000007007812 */ /* 0x000fc800078ec0ff */
[----:B------:R-:W-:-:S04]  /*7870*/  SHF.R.U32.HI R5, RZ, 0x18, R0 ;  /* 0x00000018ff057819 */ /* 0x000fc80000011600 */
[----:B------:R-:W-:-:S04]  /*7880*/  LOP3.LUT R4, R4, R5, RZ, 0xfc, !PT ;  /* 0x0000000504047212 */ /* 0x000fc800078efcff */
[----:B------:R-:W-:Y:S02]  /*7890*/  PRMT R0, R4, 0x7610, R0 ;  /* 0x0000761004007816 */ /* 0x000fe40000000000 */
.L_x_15839:
[----:B------:R-:W-:Y:S05]  /*78a0*/  BSYNC B0 ;  /* 0x0000000000007941 */ /* 0x000fea0003800000 */
.L_x_15838:
[----:B------:R-:W-:Y:S01]  /*78b0*/  STG.E.U8 [R2.64], R0 ;  /* 0x0000000002007986 */ /* 0x000fe2000c101124 */
[----:B------:R-:W-:Y:S05]  /*78c0*/  EXIT ;  /* 0x000000000000794d */ /* 0x000fea0003800000 */
.L_x_15832:
        /* <DEDUP_REMOVED lines=22> */
.L_x_15815:
        /* <DEDUP_REMOVED lines=20> */
.L_x_15842:
[----:B------:R-:W-:-:S05]  /*7b70*/  IMAD.MOV.U32 R23, RZ, RZ, RZ ;  /* 0x000000ffff177224 */ /* 0x000fca00078e00ff */
[----:B------:R-:W-:Y:S01]  /*7b80*/  STG.E.64 [R2.64], R22 ;  /* 0x0000001602007986 */ /* 0x000fe2000c101b24 */
[----:B------:R-:W-:Y:S05]  /*7b90*/  EXIT ;  /* 0x000000000000794d */ /* 0x000fea0003800000 */
.L_x_15841:
[----:B------:R-:W-:Y:S01]  /*7ba0*/  STG.E [R2.64], R22 ;  /* 0x0000001602007986 */ /* 0x000fe2000c101924 */
[----:B------:R-:W-:Y:S05]  /*7bb0*/  EXIT ;  /* 0x000000000000794d */ /* 0x000fea0003800000 */
.L_x_15843:
        /* <DEDUP_REMOVED lines=12> */
.L_x_41956:


//--------------------- .text._ZN2at6native18elementwise_kernelILi128ELi4EZNS0_22gpu_kernel_impl_nocastINS0_13AUnaryFunctorIbbbZZZNS0_22logical_or_kernel_cudaERNS_14TensorIteratorEENKUlvE0_clEvENKUlvE7_clEvEUlbbE_EEEEvRNS_18TensorIteratorBaseERKT_EUliE_EEviT1_ --------------------------
	.section	.text._ZN2at6native18elementwise_kernelILi128ELi4EZNS0_22gpu_kernel_impl_nocastINS0_13AUnaryFunctorIbbbZZZNS0_22logical_or_kernel_cudaERNS_14TensorIteratorEENKUlvE0_clEvENKUlvE7_clEvEUlbbE_EEEEvRNS_18TensorIteratorBaseERKT_EUliE_EEviT1_,"ax",@progbits
	.sectioninfo	@"SHI_REGISTERS=12"
	.align	128
        .global         _ZN2at6native18elementwise_kernelILi128ELi4EZNS0_22gpu_kernel_impl_nocastINS0_13AUnaryFunctorIbbbZZZNS0_22logical_or_kernel_cudaERNS_14TensorIteratorEENKUlvE0_clEvENKUlvE7_clEvEUlbbE_EEEEvRNS_18TensorIteratorBaseERKT_EUliE_EEviT1_
        .type           _ZN2at6native18elementwise_kernelILi128ELi4EZNS0_22gpu_kernel_impl_nocastINS0_13AUnaryFunctorIbbbZZZNS0_22logical_or_kernel_cudaERNS_14TensorIteratorEENKUlvE0_clEvENKUlvE7_clEvEUlbbE_EEEEvRNS_18TensorIteratorBaseERKT_EUliE_EEviT1_,@function
        .size           _ZN2at6native18elementwise_kernelILi128ELi4EZNS0_22gpu_kernel_impl_nocastINS0_13AUnaryFunctorIbbbZZZNS0_22logical_or_kernel_cudaERNS_14TensorIteratorEENKUlvE0_clEvENKUlvE7_clEvEUlbbE_EEEEvRNS_18TensorIteratorBaseERKT_EUliE_EEviT1_,(.L_x_41957 - _ZN2at6native18elementwise_kernelILi128ELi4EZNS0_22gpu_kernel_impl_nocastINS0_13AUnaryFunctorIbbbZZZNS0_22logical_or_kernel_cudaERNS_14TensorIteratorEENKUlvE0_clEvENKUlvE7_clEvEUlbbE_EEEEvRNS_18TensorIteratorBaseERKT_EUliE_EEviT1_)
        .other          _ZN2at6native18elementwise_kernelILi128ELi4EZNS0_22gpu_kernel_impl_nocastINS0_13AUnaryFunctorIbbbZZZNS0_22logical_or_kernel_cudaERNS_14TensorIteratorEENKUlvE0_clEvENKUlvE7_clEvEUlbbE_EEEEvRNS_18TensorIteratorBaseERKT_EUliE_EEviT1_,@"STO_CUDA_ENTRY STV_DEFAULT"
_ZN2at6native18elementwise_kernelILi128ELi4EZNS0_22gpu_kernel_impl_nocastINS0_13AUnaryFunctorIbbbZZZNS0_22logical_or_kernel_cudaERNS_14TensorIteratorEENKUlvE0_clEvENKUlvE7_clEvEUlbbE_EEEEvRNS_18TensorIteratorBaseERKT_EUliE_EEviT1_:
.text._ZN2at6native18elementwise_kernelILi128ELi4EZNS0_22gpu_kernel_impl_nocastINS0_13AUnaryFunctorIbbbZZZNS0_22logical_or_kernel_cudaERNS_14TensorIteratorEENKUlvE0_clEvENKUlvE7_clEvEUlbbE_EEEEvRNS_18TensorIteratorBaseERKT_EUliE_EEviT1_:
[----:B------:R-:W-:Y:S02]  /*0000*/  MOV R1, c[0x0][0x28] ;  /* 0x00000a0000017a02 */ /* 0x000fe40000000f00 */
[----:B------:R-:W0:Y:S01]  /*0010*/  S2R R2, SR_CTAID.X ;  /* 0x0000000000027919 */ /* 0x000e220000002500 */
[----:B------:R-:W1:Y:S01]  /*0020*/  LDC.U8 R0, c[0x0][0x371] ;  /* 0x0000dc40ff007b82 */ /* 0x000e620000000000 */
[----:B------:R-:W-:Y:S01]  /*0030*/  ULDC.64 UR4, c[0x0][0x118] ;  /* 0x0000460000047ab9 */ /* 0x000fe20000000a00 */
[----:B------:R-:W-:Y:S01]  /*0040*/  BSSY B0, `(.L_x_15844) ;  /* 0x00000f4000007945 */ /* 0x000fe20003800000 */
[----:B------:R-:W0:Y:S02]  /*0050*/  S2R R3, SR_TID.X ;  /* 0x0000000000037919 */ /* 0x000e240000002100 */
[----:B0-----:R-:W-:-:S04]  /*0060*/  LEA R2, R2, R3, 0x9 ;  /* 0x0000000302027211 */ /* 0x001fc800078e48ff */
[----:B------:R-:W-:-:S13]  /*0070*/  ISETP.GE.AND P0, PT, R2, c[0x0][0x160], PT ;  /* 0x0000580002007a0c */ /* 0x000fda0003f06270 */
[----:B------:R-:W-:Y:S05]  /*0080*/  @P0 BRA `(.L_x_15845) ;  /* 0x00000ef000000947 */ /* 0x000fea0003800000 */
[----:B-1----:R-:W-:Y:S01]  /*0090*/  ISETP.NE.AND P0, PT, RZ, c[0x0][0x168], PT ;  /* 0x00005a00ff007a0c */ /* 0x002fe20003f05270 */
[----:B------:R-:W-:Y:S01]  /*00a0*/  HFMA2.MMA R4, -RZ, RZ, 0, 0 ;  /* 0x00000000ff047435 */ /* 0x000fe200000001ff */
[----:B------:R-:W-:-:S11]  /*00b0*/  MOV R3, RZ ;  /* 0x000000ff00037202 */ /* 0x000fd60000000f00 */
[----:B------:R-:W-:Y:S05]  /*00c0*/  @!P0 BRA `(.L_x_15846) ;  /* 0x00000e0000008947 */ /* 0x000fea0003800000 */
[----:B------:R-:W-:Y:S02]  /*00d0*/  MOV R4, RZ ;  /* 0x000000ff00047202 */ /* 0x000fe40000000f00 */
[----:B------:R-:W-:-:S05]  /*00e0*/  MOV R5, R2 ;  /* 0x0000000200057202 */ /* 0x000fca0000000f00 */
[----:B------:R-:W-:Y:S01]  /*00f0*/  IMAD.HI.U32 R6, R2, c[0x0][0x170], R4 ;  /* 0x00005c0002067a27 */ /* 0x000fe200078e0004 */
[----:B------:R-:W-:-:S04]  /*0100*/  MOV R5, c[0x0][0x168] ;  /* 0x00005a0000057a02 */ /* 0x000fc80000000f00 */
[----:B------:R-:W-:Y:S02]  /*0110*/  ISETP.NE.AND P0, PT, R5, 0x1, PT ;  /* 0x000000010500780c */ /* 0x000fe40003f05270 */
        /* <DEDUP_REMOVED lines=215> */
[----:B------:R-:W-:-:S04]  /*0e90*/  IMAD R4, R6, c[0x0][0x354], R4 ;  /* 0x0000d50006047a24 */ /* 0x000fc800078e0204 */
[----:B------:R-:W-:-:S04]  /*0ea0*/  @P0 IMAD R8, R5, c[0x0][0x28c], R9 ;  /* 0x0000a30005080a24 */ /* 0x000fc800078e0209 */
[C---:B------:R-:W-:Y:S02]  /*0eb0*/  @P0 IMAD R3, R8.reuse, c[0x0][0x358], R3 ;  /* 0x0000d60008030a24 */ /* 0x040fe400078e0203 */
[----:B------:R-:W-:-:S05]  /*0ec0*/  @P0 IMAD R4, R8, c[0x0][0x35c], R4 ;  /* 0x0000d70008040a24 */ /* 0x000fca00078e0204 */
.L_x_15846:
[----:B------:R-:W-:-:S04]  /*0ed0*/  IADD3 R4, P0, R4, c[0x0][0x368], RZ ;  /* 0x0000da0004047a10 */ /* 0x000fc80007f1e0ff */
[----:B------:R-:W-:-:S05]  /*0ee0*/  IADD3.X R5, RZ, c[0x0][0x36c], RZ, P0, !PT ;  /* 0x0000db00ff057a10 */ /* 0x000fca00007fe4ff */
[----:B------:R-:W2:Y:S01]  /*0ef0*/  LDG.E.U8 R4, [R4.64] ;  /* 0x0000000404047981 */ /* 0x000ea2000c1e1100 */
[----:B------:R-:W-:Y:S02]  /*0f00*/  IADD3 R6, P1, R3, c[0x0][0x360], RZ ;  /* 0x0000d80003067a10 */ /* 0x000fe40007f3e0ff */
[----:B------:R-:W-:Y:S02]  /*0f10*/  IADD3 R2, R2, 0x80, RZ ;  /* 0x0000008002027810 */ /* 0x000fe40007ffe0ff */
[----:B--2---:R-:W-:-:S04]  /*0f20*/  ISETP.NE.AND P0, PT, R4, RZ, PT ;  /* 0x000000ff0400720c */ /* 0x004fc80003f05270 */
[----:B------:R-:W-:-:S04]  /*0f30*/  SEL R7, RZ, 0x1, !P0 ;  /* 0x00000001ff077807 */ /* 0x000fc80004000000 */
[----:B------:R-:W-:Y:S02]  /*0f40*/  LOP3.LUT P0, RZ, R0, 0xff, R7, 0xc8, !PT ;  /* 0x000000ff00ff7812 */ /* 0x000fe4000780c807 */
[----:B------:R-:W-:Y:S02]  /*0f50*/  IADD3.X R7, RZ, c[0x0][0x364], RZ, P1, !PT ;  /* 0x0000d900ff077a10 */ /* 0x000fe40000ffe4ff */
[----:B------:R-:W-:-:S05]  /*0f60*/  SEL R3, RZ, 0x1, !P0 ;  /* 0x00000001ff037807 */ /* 0x000fca0004000000 */
[----:B------:R0:W-:Y:S04]  /*0f70*/  STG.E.U8 [R6.64], R3 ;  /* 0x0000000306007986 */ /* 0x0001e8000c101104 */
.L_x_15845:
[----:B-1----:R-:W-:Y:S05]  /*0f80*/  BSYNC B0 ;  /* 0x0000000000007941 */ /* 0x002fea0003800000 */
.L_x_15844:
[----:B------:R-:W-:Y:S01]  /*0f90*/  ISETP.GE.AND P0, PT, R2, c[0x0][0x160], PT ;  /* 0x0000580002007a0c */ /* 0x000fe20003f06270 */
[----:B------:R-:W-:-:S12]  /*0fa0*/  BSSY B0, `(.L_x_15847) ;  /* 0x00001e2000007945 */ /* 0x000fd80003800000 */
[----:B------:R-:W-:Y:S05]  /*0fb0*/  @P0 BRA `(.L_x_15848) ;  /* 0x00001e0000000947 */ /* 0x000fea0003800000 */
[----:B------:R-:W-:Y:S01]  /*0fc0*/  ISETP.NE.AND P0, PT, RZ, c[0x0][0x168], PT ;  /* 0x00005a00ff007a0c */ /* 0x000fe20003f05270 */
[----:B0-----:R-:W-:Y:S01]  /*0fd0*/  HFMA2.MMA R3, -RZ, RZ, 0, 0 ;  /* 0x00000000ff037435 */ /* 0x001fe200000001ff */
[----:B------:R-:W-:-:S11]  /*0fe0*/  IMAD.MOV.U32 R4, RZ, RZ, RZ ;  /* 0x000000ffff047224 */ /* 0x000fd600078e00ff */
        /* <DEDUP_REMOVED lines=225> */
.L_x_15849:
        /* <DEDUP_REMOVED lines=9> */
[----:B------:R-:W-:Y:S02]  /*1e90*/  SEL R3, RZ, 0x1, !P0 ;  /* 0x00000001ff037807 */ /* 0x000fe40004000000 */
[----:B------:R-:W-:-:S03]  /*1ea0*/  ISETP.GE.AND P0, PT, R2, c[0x0][0x160], PT ;  /* 0x0000580002007a0c */ /* 0x000fc60003f06270 */
[----:B------:R0:W-:Y:S10]  /*1eb0*/  STG.E.U8 [R6.64], R3 ;  /* 0x0000000306007986 */ /* 0x0001f4000c101104 */
        /* <DEDUP_REMOVED lines=229> */
.L_x_15850:
        /* <DEDUP_REMOVED lines=11> */
.L_x_15848:
[----:B------:R-:W-:Y:S05]  /*2dc0*/  BSYNC B0 ;  /* 0x0000000000007941 */ /* 0x000fea0003800000 */
.L_x_15847:
[----:B------:R-:W-:-:S13]  /*2dd0*/  ISETP.GE.AND P0, PT, R2, c[0x0][0x160], PT ;  /* 0x0000580002007a0c */ /* 0x000fda0003f06270 */
[----:B------:R-:W-:Y:S05]  /*2de0*/  @P0 EXIT ;  /* 0x000000000000094d */ /* 0x000fea0003800000 */
        /* <DEDUP_REMOVED lines=228> */
.L_x_15851:
[----:B------:R-:W-:-:S04]  /*3c30*/  IADD3 R4, P0, R4, c[0x0][0x368], RZ ;  /* 0x0000da0004047a10 */ /* 0x000fc80007f1e0ff */
[----:B------:R-:W-:-:S05]  /*3c40*/  IADD3.X R5, RZ, c[0x0][0x36c], RZ, P0, !PT ;  /* 0x0000db00ff057a10 */ /* 0x000fca00007fe4ff */
[----:B------:R-:W2:Y:S01]  /*3c50*/  LDG.E.U8 R4, [R4.64] ;  /* 0x0000000404047981 */ /* 0x000ea2000c1e1100 */
[----:B------:R-:W-:-:S04]  /*3c60*/  IADD3 R2, P1, R3, c[0x0][0x360], RZ ;  /* 0x0000d80003027a10 */ /* 0x000fc80007f3e0ff */
[----:B------:R-:W-:Y:S02]  /*3c70*/  IADD3.X R3, RZ, c[0x0][0x364], RZ, P1, !PT ;  /* 0x0000d900ff037a10 */ /* 0x000fe40000ffe4ff */
[----:B--2---:R-:W-:-:S04]  /*3c80*/  ISETP.NE.AND P0, PT, R4, RZ, PT ;  /* 0x000000ff0400720c */ /* 0x004fc80003f05270 */
[----:B------:R-:W-:-:S04]  /*3c90*/  SEL R7, RZ, 0x1, !P0 ;  /* 0x00000001ff077807 */ /* 0x000fc80004000000 */
[----:B------:R-:W-:-:S04]  /*3ca0*/  LOP3.LUT P0, RZ, R0, 0xff, R7, 0xc8, !PT ;  /* 0x000000ff00ff7812 */ /* 0x000fc8000780c807 */
[----:B------:R-:W-:-:S05]  /*3cb0*/  SEL R7, RZ, 0x1, !P0 ;  /* 0x00000001ff077807 */ /* 0x000fca0004000000 */
[----:B------:R-:W-:Y:S01]  /*3cc0*/  STG.E.U8 [R2.64], R7 ;  /* 0x0000000702007986 */ /* 0x000fe2000c101104 */
[----:B------:R-:W-:Y:S05]  /*3cd0*/  EXIT ;  /* 0x000000000000794d */ /* 0x000fea0003800000 */
.L_x_15852:
        /* <DEDUP_REMOVED lines=10> */
.L_x_41957:


//--------------------- .text._ZN2at6native27unrolled_elementwise_kernelINS0_13AUnaryFunctorIbbbZZZNS0_22logical_or_kernel_cudaERNS_14TensorIteratorEENKUlvE0_clEvENKUlvE7_clEvEUlbbE_EESt5arrayIPcLm2EELi4E23TrivialOffsetCalculatorILi1EjESD_NS0_6memory15LoadWithoutCastENSE_16StoreWithoutCastEEEviT_T0_T2_T3_T4_T5_ --------------------------
	.section	.text._ZN2at6native27unrolled_elementwise_kernelINS0_13AUnaryFunctorIbbbZZZNS0_22logical_or_kernel_cudaERNS_14TensorIteratorEENKUlvE0_clEvENKUlvE7_clEvEUlbbE_EESt5arrayIPcLm2EELi4E23TrivialOffsetCalculatorILi1EjESD_NS0_6memory15LoadWithoutCastENSE_16StoreWithoutCastEEEviT_T0_T2_T3_T4_T5_,"ax",@progbits
	.sectioninfo	@"SHI_REGISTERS=20"
	.align	128
        .global         _ZN2at6native27unrolled_elementwise_kernelINS0_13AUnaryFunctorIbbbZZZNS0_22logical_or_kernel_cudaERNS_14TensorIteratorEENKUlvE0_clEvENKUlvE7_clEvEUlbbE_EESt5arrayIPcLm2EELi4E23TrivialOffsetCalculatorILi1EjESD_NS0_6memory15LoadWithoutCastENSE_16StoreWithoutCastEEEviT_T0_T2_T3_T4_T5_
        .type           _ZN2at6native27unrolled_elementwise_kernelINS0_13AUnaryFunctorIbbbZZZNS0_22logical_or_kernel_cudaERNS_14TensorIteratorEENKUlvE0_clEvENKUlvE7_clEvEUlbbE_EESt5arrayIPcLm2EELi4E23TrivialOffsetCalculatorILi1EjESD_NS0_6memory15LoadWithoutCastENSE_16StoreWithoutCastEEEviT_T0_T2_T3_T4_T5_,@function
        .size           _ZN2at6native27unrolled_elementwise_kernelINS0_13AUnaryFunctorIbbbZZZNS0_22logical_or_kernel_cudaERNS_14TensorIteratorEENKUlvE0_clEvENKUlvE7_clEvEUlbbE_EESt5arrayIPcLm2EELi4E23TrivialOffsetCalculatorILi1EjESD_NS0_6memory15LoadWithoutCastENSE_16StoreWithoutCastEEEviT_T0_T2_T3_T4_T5_,(.L_x_41958 - _ZN2at6native27unrolled_elementwise_kernelINS0_13AUnaryFunctorIbbbZZZNS0_22logical_or_kernel_cudaERNS_14TensorIteratorEENKUlvE0_clEvENKUlvE7_clEvEUlbbE_EESt5arrayIPcLm2EELi4E23TrivialOffsetCalculatorILi1EjESD_NS0_6memory15LoadWithoutCastENSE_16StoreWithoutCastEEEviT_T0_T2_T3_T4_T5_)
        .other          _ZN2at6native27unrolled_elementwise_kernelINS0_13AUnaryFunctorIbbbZZZNS0_22logical_or_kernel_cudaERNS_14TensorIteratorEENKUlvE0_clEvENKUlvE7_clEvEUlbbE_EESt5arrayIPcLm2EELi4E23TrivialOffsetCalculatorILi1EjESD_NS0_6memory15LoadWithoutCastENSE_16StoreWithoutCastEEEviT_T0_T2_T3_T4_T5_,@"STO_CUDA_ENTRY STV_DEFAULT"
_ZN2at6native27unrolled_elementwise_kernelINS0_13AUnaryFunctorIbbbZZZNS0_22logical_or_kernel_cudaERNS_14TensorIteratorEENKUlvE0_clEvENKUlvE7_clEvEUlbbE_EESt5arrayIPcLm2EELi4E23TrivialOffsetCalculatorILi1EjESD_NS0_6memory15LoadWithoutCastENSE_16StoreWithoutCastEEEviT_T0_T2_T3_T4_T5_:
.text._ZN2at6native27unrolled_elementwise_kernelINS0_13AUnaryFunctorIbbbZZZNS0_22logical_or_kernel_cudaERNS_14TensorIteratorEENKUlvE0_clEvENKUlvE7_clEvEUlbbE_EESt5arrayIPcLm2EELi4E23TrivialOffsetCalculatorILi1EjESD_NS0_6memory15LoadWithoutCastENSE_16StoreWithoutCastEEEviT_T0_T2_T3_T4_T5_:
        /* <DEDUP_REMOVED lines=17> */
[----:B------:R-:W-:Y:S02]  /*0110*/  @!P5 IADD3 R6, P0, R6, c[0x0][0x170], RZ ;  /* 0x00005c000606da10 */ /* 0x000fe40007f1e0ff */
[----:B------:R-:W-:-:S03]  /*0120*/  ISETP.GE.AND P3, PT, R3, R2, PT ;  /* 0x000000020300720c */ /* 0x000fc60003f66270 */
[----:B------:R-:W-:-:S05]  /*0130*/  @!P5 IMAD.X R7, RZ, RZ, c[0x0][0x174], P0 ;  /* 0x00005d00ff07d624 */ /* 0x000fca00000e06ff */
[----:B------:R0:W3:Y:S05]  /*0140*/  @!P5 LDG.E.U8 R6, [R6.64] ;  /* 0x000000040606d981 */ /* 0x0000ea000c1e1100 */
[----:B------:R-:W-:-:S05]  /*0150*/  @!P3 IMAD R10, R0, 0x200, R3 ;  /* 0x00000200000ab824 */ /* 0x000fca00078e0203 */
[----:B------:R-:W-:-:S05]  /*0160*/  @!P3 IADD3 R10, P2, R10, c[0x0][0x170], RZ ;  /* 0x00005c000a0aba10 */ /* 0x000fca0007f5e0ff */
[----:B------:R-:W-:-:S05]  /*0170*/  @!P3 IMAD.X R11, RZ, RZ, c[0x0][0x174], P2 ;  /* 0x00005d00ff0bb624 */ /* 0x000fca00010e06ff */
[----:B------:R-:W4:Y:S01]  /*0180*/  @!P3 LDG.E.U8 R10, [R10.64] ;  /* 0x000000040a0ab981 */ /* 0x000f22000c1e1100 */
[----:B------:R-:W-:-:S04]  /*0190*/  @!P3 IADD3 R3, R3, 0x80, RZ ;  /* 0x000000800303b810 */ /* 0x000fc80007ffe0ff */
[----:B------:R-:W-:Y:S01]  /*01a0*/  ISETP.GE.AND P0, PT, R3, R2, PT ;  /* 0x000000020300720c */ /* 0x000fe20003f06270 */
[----:B------:R-:W1:-:S12]  /*01b0*/  LDC.U8 R17, c[0x0][0x165] ;  /* 0x00005940ff117b82 */ /* 0x000e580000000000 */
[----:B------:R-:W-:-:S05]  /*01c0*/  @!P0 IMAD R8, R0, 0x200, R3 ;  /* 0x0000020000088824 */ /* 0x000fca00078e0203 */
[----:B------:R-:W-:-:S05]  /*01d0*/  @!P0 IADD3 R8, P2, R8, c[0x0][0x170], RZ ;  /* 0x00005c0008088a10 */ /* 0x000fca0007f5e0ff */
[----:B------:R-:W-:Y:S02]  /*01e0*/  @!P0 IMAD.X R9, RZ, RZ, c[0x0][0x174], P2 ;  /* 0x00005d00ff098624 */ /* 0x000fe400010e06ff */
[----:B0-----:R-:W-:Y:S01]  /*01f0*/  @!P1 IMAD R7, R0, 0x200, R15 ;  /* 0x0000020000079824 */ /* 0x001fe200078e020f */
[----:B------:R-:W-:Y:S01]  /*0200*/  PRMT R3, RZ, 0x7610, R3 ;  /* 0x00007610ff037816 */ /* 0x000fe20000000003 */
[----:B------:R-:W-:Y:S01]  /*0210*/  IMAD.MOV.U32 R13, RZ, RZ, R15 ;  /* 0x000000ffff0d7224 */ /* 0x000fe200078e000f */
[----:B------:R0:W5:Y:S01]  /*0220*/  @!P0 LDG.E.U8 R8, [R8.64] ;  /* 0x0000000408088981 */ /* 0x000162000c1e1100 */
[----:B------:R-:W-:Y:S01]  /*0230*/  @!P1 IMAD.MOV.U32 R13, RZ, RZ, R12 ;  /* 0x000000ffff0d9224 */ /* 0x000fe200078e000c */
[----:B------:R-:W-:Y:S01]  /*0240*/  BSSY B0, `(.L_x_15853) ;  /* 0x0000020000007945 */ /* 0x000fe20003800000 */
[----:B--2---:R-:W-:Y:S02]  /*0250*/  @!P1 ISETP.NE.AND P2, PT, R4, RZ, PT ;  /* 0x000000ff0400920c */ /* 0x004fe40003f45270 */
[----:B------:R-:W-:-:S02]  /*0260*/  PRMT R4, RZ, 0x7610, R4 ;  /* 0x00007610ff047816 */ /* 0x000fc40000000004 */
[----:B------:R-:W-:-:S04]  /*0270*/  @!P1 SEL R4, RZ, 0x1, !P2 ;  /* 0x00000001ff049807 */ /* 0x000fc80005000000 */
[----:B-1----:R-:W-:Y:S02]  /*0280*/  LOP3.LUT R5, R4, R17, RZ, 0xfc, !PT ;  /* 0x0000001104057212 */ /* 0x002fe400078efcff */
[----:B------:R-:W-:Y:S02]  /*0290*/  @!P1 IADD3 R4, P4, R7, c[0x0][0x168], RZ ;  /* 0x00005a0007049a10 */ /* 0x000fe40007f9e0ff */
[----:B---3--:R-:W-:-:S04]  /*02a0*/  @!P5 ISETP.NE.AND P6, PT, R6, RZ, PT ;  /* 0x000000ff0600d20c */ /* 0x008fc80003fc5270 */
[----:B------:R-:W-:Y:S02]  /*02b0*/  @!P5 SEL R3, RZ, 0x1, !P6 ;  /* 0x00000001ff03d807 */ /* 0x000fe40007000000 */
[----:B------:R-:W-:Y:S01]  /*02c0*/  @!P1 LOP3.LUT P6, RZ, R5, 0xff, RZ, 0xc0, !PT ;  /* 0x000000ff05ff9812 */ /* 0x000fe200078cc0ff */
[----:B------:R-:W-:-:S03]  /*02d0*/  @!P1 IMAD.X R5, RZ, RZ, c[0x0][0x16c], P4 ;  /* 0x00005b00ff059624 */ /* 0x000fc600020e06ff */
[----:B------:R-:W-:-:S05]  /*02e0*/  @!P1 SEL R7, RZ, 0x1, !P6 ;  /* 0x00000001ff079807 */ /* 0x000fca0007000000 */
[----:B------:R1:W-:Y:S01]  /*02f0*/  @!P1 STG.E.U8 [R4.64], R7 ;  /* 0x0000000704009986 */ /* 0x0003e2000c101104 */
[----:B------:R-:W-:Y:S02]  /*0300*/  ISETP.GE.AND P5, PT, R13, R2, PT ;  /* 0x000000020d00720c */ /* 0x000fe40003fa6270 */
[----:B----4-:R-:W-:Y:S02]  /*0310*/  @!P3 ISETP.NE.AND P2, PT, R10, RZ, PT ;  /* 0x000000ff0a00b20c */ /* 0x010fe40003f45270 */
[----:B------:R-:W-:Y:S02]  /*0320*/  PRMT R6, RZ, 0x7610, R6 ;  /* 0x00007610ff067816 */ /* 0x000fe40000000006 */
[----:B------:R-:W-:Y:S02]  /*0330*/  @!P3 SEL R6, RZ, 0x1, !P2 ;  /* 0x00000001ff06b807 */ /* 0x000fe40005000000 */
[--C-:B------:R-:W-:Y:S02]  /*0340*/  LOP3.LUT P2, RZ, R3, 0xff, R17.reuse, 0xc8, !PT ;  /* 0x000000ff03ff7812 */ /* 0x100fe4000784c811 */
[----:B------:R-:W-:-:S02]  /*0350*/  LOP3.LUT P3, RZ, R6, 0xff, R17, 0xc8, !PT ;  /* 0x000000ff06ff7812 */ /* 0x000fc4000786c811 */
        /* <DEDUP_REMOVED lines=14> */
.L_x_15854:
[----:B-1----:R-:W-:Y:S05]  /*0440*/  BSYNC B0 ;  /* 0x0000000000007941 */ /* 0x002fea0003800000 */
.L_x_15853:
[----:B------:R-:W-:Y:S02]  /*0450*/  ISETP.GE.AND P2, PT, R13, R2, PT ;  /* 0x000000020d00720c */ /* 0x000fe40003f46270 */
[----:B-----5:R-:W-:Y:S02]  /*0460*/  @!P0 ISETP.NE.AND P1, PT, R8, RZ, PT ;  /* 0x000000ff0800820c */ /* 0x020fe40003f25270 */
[----:B------:R-:W-:Y:S02]  /*0470*/  PRMT R2, RZ, 0x7610, R2 ;  /* 0x00007610ff027816 */ /* 0x000fe40000000002 */
[----:B------:R-:W-:-:S07]  /*0480*/  @!P0 SEL R2, RZ, 0x1, !P1 ;  /* 0x00000001ff028807 */ /* 0x000fce0004800000 */
[----:B------:R-:W-:Y:S05]  /*0490*/  @P2 EXIT ;  /* 0x000000000000294d */ /* 0x000fea0003800000 */
[----:B------:R-:W-:Y:S01]  /*04a0*/  IMAD R0, R0, 0x200, R13 ;  /* 0x0000020000007824 */ /* 0x000fe200078e020d */
[----:B------:R-:W-:-:S04]  /*04b0*/  LOP3.LUT R17, R2, R17, RZ, 0xfc, !PT ;  /* 0x0000001102117212 */ /* 0x000fc800078efcff */
[----:B------:R-:W-:Y:S02]  /*04c0*/  IADD3 R2, P1, R0, c[0x0][0x168], RZ ;  /* 0x00005a0000027a10 */ /* 0x000fe40007f3e0ff */
[----:B------:R-:W-:-:S03]  /*04d0*/  LOP3.LUT P0, RZ, R17, 0xff, RZ, 0xc0, !PT ;  /* 0x000000ff11ff7812 */ /* 0x000fc6000780c0ff */
[----:B0-----:R-:W-:Y:S01]  /*04e0*/  IMAD.X R3, RZ, RZ, c[0x0][0x16c], P1 ;  /* 0x00005b00ff037624 */ /* 0x001fe200008e06ff */
[----:B------:R-:W-:-:S05]  /*04f0*/  SEL R5, RZ, 0x1, !P0 ;  /* 0x00000001ff057807 */ /* 0x000fca0004000000 */
[----:B------:R-:W-:Y:S01]  /*0500*/  STG.E.U8 [R2.64], R5 ;  /* 0x0000000502007986 */ /* 0x000fe2000c101104 */
[----:B------:R-:W-:Y:S05]  /*0510*/  EXIT ;  /* 0x000000000000794d */ /* 0x000fea0003800000 */
.L_x_15855:
        /* <DEDUP_REMOVED lines=14> */
.L_x_41958:


//--------------------- .text._ZN2at6native29vectorized_elementwise_kernelILi2ENS0_13AUnaryFunctorIbbbZZZNS0_22logical_or_kernel_cudaERNS_14TensorIteratorEENKUlvE0_clEvENKUlvE7_clEvEUlbbE_EESt5arrayIPcLm2EEEEviT0_T1_ --------------------------
	.section	.text._ZN2at6native29vectorized_elementwise_kernelILi2ENS0_13AUnaryFunctorIbbbZZZNS0_22logical_or_kernel_cudaERNS_14TensorIteratorEENKUlvE0_clEvENKUlvE7_clEvEUlbbE_EESt5arrayIPcLm2EEEEviT0_T1_,"ax",@progbits
	.sectioninfo	@"SHI_REGISTERS=24"
	.align	128
        .global         _ZN2at6native29vectorized_elementwise_kernelILi2ENS0_13AUnaryFunctorIbbbZZZNS0_22logical_or_kernel_cudaERNS_14TensorIteratorEENKUlvE0_clEvENKUlvE7_clEvEUlbbE_EESt5arrayIPcLm2EEEEviT0_T1_
        .type           _ZN2at6native29vectorized_elementwise_kernelILi2ENS0_13AUnaryFunctorIbbbZZZNS0_22logical_or_kernel_cudaERNS_14TensorIteratorEENKUlvE0_clEvENKUlvE7_clEvEUlbbE_EESt5arrayIPcLm2EEEEviT0_T1_,@function
        .size           _ZN2at6native29vectorized_elementwise_kernelILi2ENS0_13AUnaryFunctorIbbbZZZNS0_22logical_or_kernel_cudaERNS_14TensorIteratorEENKUlvE0_clEvENKUlvE7_clEvEUlbbE_EESt5arrayIPcLm2EEEEviT0_T1_,(.L_x_41959 - _ZN2at6native29vectorized_elementwise_kernelILi2ENS0_13AUnaryFunctorIbbbZZZNS0_22logical_or_kernel_cudaERNS_14TensorIteratorEENKUlvE0_clEvENKUlvE7_clEvEUlbbE_EESt5arrayIPcLm2EEEEviT0_T1_)
        .other          _ZN2at6native29vectorized_elementwise_kernelILi2ENS0_13AUnaryFunctorIbbbZZZNS0_22logical_or_kernel_cudaERNS_14TensorIteratorEENKUlvE0_clEvENKUlvE7_clEvEUlbbE_EESt5arrayIPcLm2EEEEviT0_T1_,@"STO_CUDA_ENTRY STV_DEFAULT"
_ZN2at6native29vectorized_elementwise_kernelILi2ENS0_13AUnaryFunctorIbbbZZZNS0_22logical_or_kernel_cudaERNS_14TensorIteratorEENKUlvE0_clEvENKUlvE7_clEvEUlbbE_EESt5arrayIPcLm2EEEEviT0_T1_:
.text._ZN2at6native29vectorized_elementwise_kernelILi2ENS0_13AUnaryFunctorIbbbZZZNS0_22logical_or_kernel_cudaERNS_14TensorIteratorEENKUlvE0_clEvENKUlvE7_clEvEUlbbE_EESt5arrayIPcLm2EEEEviT0_T1_:
[----:B------:R-:W-:Y:S02]  /*0000*/  IMAD.MOV.U32 R1, RZ, RZ, c[0x0][0x28] ;  /* 0x00000a00ff017624 */ /* 0x000fe400078e00ff */
[----:B------:R-:W0:Y:S01]  /*0010*/  S2R R2, SR_CTAID.X ;  /* 0x0000000000027919 */ /* 0x000e220000002500 */
[----:B------:R-:W1:Y:S01]  /*0020*/  LDC.U8 R0, c[0x0][0x165] ;  /* 0x00005940ff007b82 */ /* 0x000e620000000000 */
[----:B------:R-:W-:Y:S01]  /*0030*/  ULDC.64 UR4, c[0x0][0x118] ;  /* 0x0000460000047ab9 */ /* 0x000fe20000000a00 */
[----:B0-----:R-:W-:-:S05]  /*0040*/  IMAD.SHL.U32 R2, R2, 0x400, RZ ;  /* 0x0000040002027824 */ /* 0x001fca00078e00ff */
[----:B------:R-:W-:-:S04]  /*0050*/  IADD3 R3, -R2, c[0x0][0x160], RZ ;  /* 0x0000580002037a10 */ /* 0x000fc80007ffe1ff */
[----:B------:R-:W-:-:S13]  /*0060*/  ISETP.GE.U32.AND P0, PT, R3, 0x400, PT ;  /* 0x000004000300780c */ /* 0x000fda0003f06070 */
[----:B------:R-:W-:Y:S05]  /*0070*/  @!P0 BRA `(.L_x_15856) ;  /* 0x000003c000008947 */ /* 0x000fea0003800000 */
[----:B-1----:R-:W0:Y:S01]  /*0080*/  S2R R9, SR_TID.X ;  /* 0x0000000000097919 */ /* 0x002e220000002100 */
[----:B------:R-:W-:-:S04]  /*0090*/  IADD3 R4, P0, R2, c[0x0][0x170], RZ ;  /* 0x00005c0002047a10 */ /* 0x000fc80007f1e0ff */
[----:B------:R-:W-:-:S05]  /*00a0*/  LEA.HI.X.SX32 R5, R2, c[0x0][0x174], 0x1, P0 ;  /* 0x00005d0002057a11 */ /* 0x000fca00000f0eff */
[----:B0-----:R-:W-:-:S05]  /*00b0*/  IMAD.WIDE.U32 R4, R9, 0x2, R4 ;  /* 0x0000000209047825 */ /* 0x001fca00078e0004 */
[----:B------:R-:W2:Y:S04]  /*00c0*/  LDG.E.U16 R7, [R4.64] ;  /* 0x0000000404077981 */ /* 0x000ea8000c1e1500 */
[----:B------:R-:W3:Y:S04]  /*00d0*/  LDG.E.U16 R8, [R4.64+0x100] ;  /* 0x0001000404087981 */ /* 0x000ee8000c1e1500 */
[----:B------:R0:W4:Y:S04]  /*00e0*/  LDG.E.U16 R10, [R4.64+0x200] ;  /* 0x00020004040a7981 */ /* 0x000128000c1e1500 */
        /* <DEDUP_REMOVED lines=8> */
[----:B------:R-:W-:Y:S02]  /*0170*/  ISETP.NE.AND P1, PT, R7, RZ, PT ;  /* 0x000000ff0700720c */ /* 0x000fe40003f25270 */
[----:B------:R-:W-:-:S02]  /*0180*/  SEL R7, RZ, 0x1, !P0 ;  /* 0x00000001ff077807 */ /* 0x000fc40004000000 */
[----:B------:R-:W-:Y:S02]  /*0190*/  ISETP.NE.AND P0, PT, R6, RZ, PT ;  /* 0x000000ff0600720c */ /* 0x000fe40003f05270 */
[----:B0-----:R-:W-:Y:S02]  /*01a0*/  SEL R5, RZ, 0x1, !P1 ;  /* 0x00000001ff057807 */ /* 0x001fe40004800000 */
[C---:B------:R-:W-:Y:S02]  /*01b0*/  LOP3.LUT P2, RZ, R0.reuse, 0xff, R7, 0xc8, !PT ;  /* 0x000000ff00ff7812 */ /* 0x040fe4000784c807 */
[----:B------:R-:W-:Y:S02]  /*01c0*/  SEL R7, RZ, 0x1, !P0 ;  /* 0x00000001ff077807 */ /* 0x000fe40004000000 */
[----:B------:R-:W-:Y:S02]  /*01d0*/  LOP3.LUT P0, RZ, R0, 0xff, R5, 0xc8, !PT ;  /* 0x000000ff00ff7812 */ /* 0x000fe4000780c805 */
[----:B------:R-:W-:-:S02]  /*01e0*/  PRMT R8, R8, 0x7771, RZ ;  /* 0x0000777108087816 */ /* 0x000fc400000000ff */
[C---:B----4-:R-:W-:Y:S02]  /*01f0*/  PRMT R5, R10.reuse, 0x7770, RZ ;  /* 0x000077700a057816 */ /* 0x050fe400000000ff */
[----:B------:R-:W-:Y:S02]  /*0200*/  PRMT R4, R10, 0x7771, RZ ;  /* 0x000077710a047816 */ /* 0x000fe400000000ff */
[----:B------:R-:W-:Y:S02]  /*0210*/  ISETP.NE.AND P3, PT, R8, RZ, PT ;  /* 0x000000ff0800720c */ /* 0x000fe40003f65270 */
[----:B------:R-:W-:Y:S02]  /*0220*/  LOP3.LUT P1, RZ, R0, 0xff, R7, 0xc8, !PT ;  /* 0x000000ff00ff7812 */ /* 0x000fe4000782c807 */
[----:B------:R-:W-:Y:S02]  /*0230*/  ISETP.NE.AND P4, PT, R5, RZ, PT ;  /* 0x000000ff0500720c */ /* 0x000fe40003f85270 */
[----:B-----5:R-:W-:-:S02]  /*0240*/  PRMT R7, R11, 0x7770, RZ ;  /* 0x000077700b077816 */ /* 0x020fc400000000ff */
[----:B------:R-:W-:Y:S02]  /*0250*/  PRMT R6, R11, 0x7771, RZ ;  /* 0x000077710b067816 */ /* 0x000fe400000000ff */
[----:B------:R-:W-:Y:S02]  /*0260*/  ISETP.NE.AND P6, PT, R4, RZ, PT ;  /* 0x000000ff0400720c */ /* 0x000fe40003fc5270 */
[----:B------:R-:W-:Y:S02]  /*0270*/  SEL R9, RZ, 0x1, !P3 ;  /* 0x00000001ff097807 */ /* 0x000fe40005800000 */
[----:B------:R-:W-:Y:S02]  /*0280*/  SEL R5, RZ, 0x1, !P4 ;  /* 0x00000001ff057807 */ /* 0x000fe40006000000 */
[----:B------:R-:W-:Y:S02]  /*0290*/  ISETP.NE.AND P4, PT, R7, RZ, PT ;  /* 0x000000ff0700720c */ /* 0x000fe40003f85270 */
[----:B------:R-:W-:-:S02]  /*02a0*/  ISETP.NE.AND P5, PT, R6, RZ, PT ;  /* 0x000000ff0600720c */ /* 0x000fc40003fa5270 */
[----:B------:R-:W-:Y:S02]  /*02b0*/  SEL R7, RZ, 0x1, !P6 ;  /* 0x00000001ff077807 */ /* 0x000fe40007000000 */
[C---:B------:R-:W-:Y:S02]  /*02c0*/  LOP3.LUT P3, RZ, R0.reuse, 0xff, R9, 0xc8, !PT ;  /* 0x000000ff00ff7812 */ /* 0x040fe4000786c809 */
[----:B------:R-:W-:Y:S02]  /*02d0*/  LOP3.LUT P6, RZ, R0, 0xff, R5, 0xc8, !PT ;  /* 0x000000ff00ff7812 */ /* 0x000fe400078cc805 */
[----:B------:R-:W-:Y:S02]  /*02e0*/  SEL R5, RZ, 0x1, !P4 ;  /* 0x00000001ff057807 */ /* 0x000fe40006000000 */
[----:B------:R-:W-:Y:S02]  /*02f0*/  SEL R9, RZ, 0x1, !P5 ;  /* 0x00000001ff097807 */ /* 0x000fe40006800000 */
[----:B------:R-:W-:-:S02]  /*0300*/  SEL R4, RZ, 0x1, !P2 ;  /* 0x00000001ff047807 */ /* 0x000fc40005000000 */
[C---:B------:R-:W-:Y:S02]  /*0310*/  LOP3.LUT P4, RZ, R0.reuse, 0xff, R7, 0xc8, !PT ;  /* 0x000000ff00ff7812 */ /* 0x040fe4000788c807 */
[C---:B------:R-:W-:Y:S02]  /*0320*/  LOP3.LUT P2, RZ, R0.reuse, 0xff, R5, 0xc8, !PT ;  /* 0x000000ff00ff7812 */ /* 0x040fe4000784c805 */
[----:B------:R-:W-:Y:S02]  /*0330*/  LOP3.LUT P5, RZ, R0, 0xff, R9, 0xc8, !PT ;  /* 0x000000ff00ff7812 */ /* 0x000fe400078ac809 */
        /* <DEDUP_REMOVED lines=16> */
.L_x_15856:
[----:B-1----:R-:W0:Y:S02]  /*0440*/  S2R R7, SR_TID.X ;  /* 0x0000000000077919 */ /* 0x002e240000002100 */
        /* <DEDUP_REMOVED lines=11> */
[----:B------:R-:W-:-:S05]  /*0500*/  @!P3 IMAD.IADD R8, R2, 0x1, R6 ;  /* 0x000000010208b824 */ /* 0x000fca00078e0206 */
[----:B------:R-:W-:-:S05]  /*0510*/  @!P3 IADD3 R8, P0, R8, c[0x0][0x170], RZ ;  /* 0x00005c000808ba10 */ /* 0x000fca0007f1e0ff */
[----:B------:R-:W-:-:S05]  /*0520*/  @!P3 IMAD.X R9, RZ, RZ, c[0x0][0x174], P0 ;  /* 0x00005d00ff09b624 */ /* 0x000fca00000e06ff */
[----:B------:R1:W3:Y:S01]  /*0530*/  @!P3 LDG.E.U8 R8, [R8.64] ;  /* 0x000000040808b981 */ /* 0x0002e2000c1e1100 */
[----:B------:R-:W-:-:S04]  /*0540*/  @!P3 IADD3 R6, R6, 0x80, RZ ;  /* 0x000000800606b810 */ /* 0x000fc80007ffe0ff */
[----:B------:R-:W-:-:S13]  /*0550*/  ISETP.GE.AND P5, PT, R6, R3, PT ;  /* 0x000000030600720c */ /* 0x000fda0003fa6270 */
[----:B------:R-:W-:Y:S01]  /*0560*/  @!P5 IMAD.IADD R16, R2, 0x1, R6 ;  /* 0x000000010210d824 */ /* 0x000fe200078e0206 */
[----:B------:R-:W-:-:S04]  /*0570*/  @!P5 IADD3 R6, R6, 0x80, RZ ;  /* 0x000000800606d810 */ /* 0x000fc80007ffe0ff */
[----:B------:R-:W-:Y:S01]  /*0580*/  ISETP.GE.AND P0, PT, R6, R3, PT ;  /* 0x000000030600720c */ /* 0x000fe20003f06270 */
[----:B0-----:R-:W-:-:S12]  /*0590*/  @!P4 IMAD.IADD R4, R2, 0x1, R7 ;  /* 0x000000010204c824 */ /* 0x001fd800078e0207 */
[----:B------:R-:W-:Y:S01]  /*05a0*/  @!P0 IMAD.IADD R11, R2, 0x1, R6 ;  /* 0x00000001020b8824 */ /* 0x000fe200078e0206 */
[----:B------:R-:W-:-:S04]  /*05b0*/  @!P0 IADD3 R6, R6, 0x80, RZ ;  /* 0x0000008006068810 */ /* 0x000fc80007ffe0ff */
[----:B------:R-:W-:Y:S02]  /*05c0*/  ISETP.GE.AND P1, PT, R6, R3, PT ;  /* 0x000000030600720c */ /* 0x000fe40003f26270 */
[----:B------:R-:W-:-:S05]  /*05d0*/  @!P4 IADD3 R4, P6, R4, c[0x0][0x170], RZ ;  /* 0x00005c000404ca10 */ /* 0x000fca0007fde0ff */
[----:B------:R-:W-:Y:S01]  /*05e0*/  @!P4 IMAD.X R5, RZ, RZ, c[0x0][0x174], P6 ;  /* 0x00005d00ff05c624 */ /* 0x000fe200030e06ff */
[----:B------:R-:W-:-:S04]  /*05f0*/  PRMT R13, RZ, 0x7610, R13 ;  /* 0x00007610ff0d7816 */ /* 0x000fc8000000000d */
[----:B------:R0:W4:Y:S01]  /*0600*/  @!P4 LDG.E.U8 R12, [R4.64] ;  /* 0x00000004040cc981 */ /* 0x000122000c1e1100 */
[----:B-1----:R-:W-:Y:S01]  /*0610*/  @!P1 IMAD.IADD R9, R2, 0x1, R6 ;  /* 0x0000000102099824 */ /* 0x002fe200078e0206 */
[----:B------:R-:W-:Y:S02]  /*0620*/  @!P1 IADD3 R6, R6, 0x80, RZ ;  /* 0x0000008006069810 */ /* 0x000fe40007ffe0ff */
[----:B------:R-:W-:Y:S02]  /*0630*/  PRMT R15, RZ, 0x7610, R15 ;  /* 0x00007610ff0f7816 */ /* 0x000fe4000000000f */
[----:B--2---:R-:W-:-:S04]  /*0640*/  @!P2 ISETP.NE.AND P6, PT, R10, RZ, PT ;  /* 0x000000ff0a00a20c */ /* 0x004fc80003fc5270 */
[----:B------:R-:W-:Y:S02]  /*0650*/  @!P2 SEL R13, RZ, 0x1, !P6 ;  /* 0x00000001ff0da807 */ /* 0x000fe40007000000 */
[----:B------:R-:W-:Y:S02]  /*0660*/  ISETP.GE.AND P2, PT, R6, R3, PT ;  /* 0x000000030600720c */ /* 0x000fe40003f46270 */
[----:B---3--:R-:W-:-:S04]  /*0670*/  @!P3 ISETP.NE.AND P6, PT, R8, RZ, PT ;  /* 0x000000ff0800b20c */ /* 0x008fc80003fc5270 */
[----:B------:R-:W-:Y:S02]  /*0680*/  @!P3 SEL R15, RZ, 0x1, !P6 ;  /* 0x00000001ff0fb807 */ /* 0x000fe40007000000 */
[----:B------:R-:W-:-:S05]  /*0690*/  @!P5 IADD3 R16, P6, R16, c[0x0][0x170], RZ ;  /* 0x00005c001010da10 */ /* 0x000fca0007fde0ff */
[----:B------:R-:W-:Y:S01]  /*06a0*/  @!P2 IMAD.IADD R8, R2, 0x1, R6 ;  /* 0x000000010208a824 */ /* 0x000fe200078e0206 */
[----:B------:R-:W-:Y:S01]  /*06b0*/  @!P2 IADD3 R6, R6, 0x80, RZ ;  /* 0x000000800606a810 */ /* 0x000fe20007ffe0ff */
[----:B------:R-:W-:Y:S01]  /*06c0*/  @!P5 IMAD.X R17, RZ, RZ, c[0x0][0x174], P6 ;  /* 0x00005d00ff11d624 */ /* 0x000fe200030e06ff */
[----:B------:R-:W-:Y:S02]  /*06d0*/  @!P0 IADD3 R10, P6, R11, c[0x0][0x170], RZ ;  /* 0x00005c000b0a8a10 */ /* 0x000fe40007fde0ff */
[----:B------:R-:W-:Y:S02]  /*06e0*/  ISETP.GE.AND P3, PT, R6, R3, PT ;  /* 0x000000030600720c */ /* 0x000fe40003f66270 */
[----:B------:R1:W2:Y:S01]  /*06f0*/  @!P5 LDG.E.U8 R16, [R16.64] ;  /* 0x000000041010d981 */ /* 0x0002a2000c1e1100 */
[----:B------:R-:W-:Y:S01]  /*0700*/  @!P0 IMAD.X R11, RZ, RZ, c[0x0][0x174], P6 ;  /* 0x00005d00ff0b8624 */ /* 0x000fe200030e06ff */
[----:B0-----:R-:W-:-:S04]  /*0710*/  @!P1 IADD3 R4, P6, R9, c[0x0][0x170], RZ ;  /* 0x00005c0009049a10 */ /* 0x001fc80007fde0ff */
[----:B------:R0:W3:Y:S01]  /*0720*/  @!P0 LDG.E.U8 R10, [R10.64] ;  /* 0x000000040a0a8981 */ /* 0x0000e2000c1e1100 */
[----:B------:R-:W-:Y:S01]  /*0730*/  @!P1 IMAD.X R5, RZ, RZ, c[0x0][0x174], P6 ;  /* 0x00005d00ff059624 */ /* 0x000fe200030e06ff */
[----:B------:R-:W-:-:S03]  /*0740*/  @!P2 IADD3 R8, P6, R8, c[0x0][0x170], RZ ;  /* 0x00005c000808aa10 */ /* 0x000fc60007fde0ff */
[----:B------:R-:W-:Y:S02]  /*0750*/  @!P3 IMAD.IADD R18, R2, 0x1, R6 ;  /* 0x000000010212b824 */ /* 0x000fe400078e0206 */
[----:B------:R5:W3:Y:S01]  /*0760*/  @!P1 LDG.E.U8 R6, [R4.64] ;  /* 0x0000000404069981 */ /* 0x000ae2000c1e1100 */
[----:B------:R-:W-:Y:S02]  /*0770*/  @!P2 IMAD.X R9, RZ, RZ, c[0x0][0x174], P6 ;  /* 0x00005d00ff09a624 */ /* 0x000fe400030e06ff */
[----:B------:R-:W-:-:S03]  /*0780*/  @!P3 IADD3 R18, P6, R18, c[0x0][0x170], RZ ;  /* 0x00005c001212ba10 */ /* 0x000fc60007fde0ff */
[----:B------:R0:W3:Y:S02]  /*0790*/  @!P2 LDG.E.U8 R8, [R8.64] ;  /* 0x000000040808a981 */ /* 0x0000e4000c1e1100 */
[----:B------:R-:W-:-:S05]  /*07a0*/  @!P3 IMAD.X R19, RZ, RZ, c[0x0][0x174], P6 ;  /* 0x00005d00ff13b624 */ /* 0x000fca00030e06ff */
[----:B------:R-:W3:Y:S01]  /*07b0*/  @!P3 LDG.E.U8 R18, [R18.64] ;  /* 0x000000041212b981 */ /* 0x000ee2000c1e1100 */
[----:B-1----:R-:W-:Y:S02]  /*07c0*/  PRMT R17, RZ, 0x7610, R17 ;  /* 0x00007610ff117816 */ /* 0x002fe40000000011 */
[----:B----4-:R-:W-:-:S04]  /*07d0*/  @!P4 ISETP.NE.AND P6, PT, R12, RZ, PT ;  /* 0x000000ff0c00c20c */ /* 0x010fc80003fc5270 */
[----:B------:R-:W-:-:S04]  /*07e0*/  @!P4 SEL R17, RZ, 0x1, !P6 ;  /* 0x00000001ff11c807 */ /* 0x000fc80007000000 */
[----:B------:R-:W-:Y:S01]  /*07f0*/  LOP3.LUT R17, R17, R0, RZ, 0xfc, !PT ;  /* 0x0000000011117212 */ /* 0x000fe200078efcff */
[----:B0-----:R-:W-:-:S03]  /*0800*/  @!P4 IMAD.IADD R11, R2, 0x1, R7 ;  /* 0x00000001020bc824 */ /* 0x001fc600078e0207 */
[----:B------:R-:W-:-:S04]  /*0810*/  @!P4 LOP3.LUT P6, RZ, R17, 0xff, RZ, 0xc0, !PT ;  /* 0x000000ff11ffc812 */ /* 0x000fc800078cc0ff */
[----:B------:R-:W-:Y:S02]  /*0820*/  @!P4 SEL R21, RZ, 0x1, !P6 ;  /* 0x00000001ff15c807 */ /* 0x000fe40007000000 */
[----:B-----5:R-:W-:-:S05]  /*0830*/  @!P4 IADD3 R4, P6, R11, c[0x0][0x168], RZ ;  /* 0x00005a000b04ca10 */ /* 0x020fca0007fde0ff */
[----:B------:R-:W-:Y:S01]  /*0840*/  @!P4 IMAD.X R5, RZ, RZ, c[0x0][0x16c], P6 ;  /* 0x00005b00ff05c624 */ /* 0x000fe200030e06ff */
[----:B------:R-:W-:Y:S01]  /*0850*/  PRMT R9, RZ, 0x7610, R9 ;  /* 0x00007610ff097816 */ /* 0x000fe20000000009 */
[----:B------:R-:W-:Y:S01]  /*0860*/  @!P4 IMAD.MOV.U32 R7, RZ, RZ, R14 ;  /* 0x000000ffff07c224 */ /* 0x000fe200078e000e */
[----:B------:R-:W-:Y:S02]  /*0870*/  PRMT R11, RZ, 0x7610, R11 ;  /* 0x00007610ff0b7816 */ /* 0x000fe4000000000b */
[----:B------:R0:W-:Y:S01]  /*0880*/  @!P4 STG.E.U8 [R4.64], R21 ;  /* 0x000000150400c986 */ /* 0x0001e2000c101104 */
[----:B------:R-:W-:Y:S01]  /*0890*/  PRMT R17, RZ, 0x7610, R17 ;  /* 0x00007610ff117816 */ /* 0x000fe20000000011 */
[----:B------:R-:W-:Y:S01]  /*08a0*/  BSSY B0, `(.L_x_15857) ;  /* 0x0000046000007945 */ /* 0x000fe20003800000 */
[----:B------:R-:W-:Y:S01]  /*08b0*/  BSSY B1, `(.L_x_15858) ;  /* 0x000003e000017945 */ /* 0x000fe20003800000 */
[----:B0-----:R-:W-:Y:S02]  /*08c0*/  PRMT R5, RZ, 0x7610, R5 ;  /* 0x00007610ff057816 */ /* 0x001fe40000000005 */
[----:B--2---:R-:W-:-:S04]  /*08d0*/  @!P5 ISETP.NE.AND P6, PT, R16, RZ, PT ;  /* 0x000000ff1000d20c */ /* 0x004fc80003fc5270 */
[----:B------:R-:W-:Y:S02]  /*08e0*/  @!P5 SEL R9, RZ, 0x1, !P6 ;  /* 0x00000001ff09d807 */ /* 0x000fe40007000000 */
[----:B------:R-:W-:Y:S02]  /*08f0*/  LOP3.LUT P5, RZ, R13, 0xff, R0, 0xc8, !PT ;  /* 0x000000ff0dff7812 */ /* 0x000fe400078ac800 */
[----:B---3--:R-:W-:Y:S02]  /*0900*/  @!P0 ISETP.NE.AND P4, PT, R10, RZ, PT ;  /* 0x000000ff0a00820c */ /* 0x008fe40003f85270 */
[----:B------:R-:W-:-:S04]  /*0910*/  @!P1 ISETP.NE.AND P6, PT, R6, RZ, PT ;  /* 0x000000ff0600920c */ /* 0x000fc80003fc5270 */
[----:B------:R-:W-:Y:S02]  /*0920*/  @!P1 SEL R11, RZ, 0x1, !P6 ;  /* 0x00000001ff0b9807 */ /* 0x000fe40007000000 */
[----:B------:R-:W-:Y:S02]  /*0930*/  LOP3.LUT P1, RZ, R9, 0xff, R0, 0xc8, !PT ;  /* 0x000000ff09ff7812 */ /* 0x000fe4000782c800 */
[----:B------:R-:W-:Y:S02]  /*0940*/  SEL R9, RZ, 0x1, !P5 ;  /* 0x00000001ff097807 */ /* 0x000fe40006800000 */
[----:B------:R-:W-:Y:S02]  /*0950*/  ISETP.GE.AND P5, PT, R7, R3, PT ;  /* 0x000000030700720c */ /* 0x000fe40003fa6270 */
[----:B------:R-:W-:Y:S02]  /*0960*/  @!P0 SEL R17, RZ, 0x1, !P4 ;  /* 0x00000001ff118807 */ /* 0x000fe40006000000 */
[----:B------:R-:W-:-:S02]  /*0970*/  @!P2 ISETP.NE.AND P4, PT, R8, RZ, PT ;  /* 0x000000ff0800a20c */ /* 0x000fc40003f85270 */
[----:B------:R-:W-:Y:S02]  /*0980*/  PRMT R13, RZ, 0x7610, R13 ;  /* 0x00007610ff0d7816 */ /* 0x000fe4000000000d */
[----:B------:R-:W-:Y:S02]  /*0990*/  @!P3 ISETP.NE.AND P6, PT, R18, RZ, PT ;  /* 0x000000ff1200b20c */ /* 0x000fe40003fc5270 */
[----:B------:R-:W-:Y:S02]  /*09a0*/  @!P2 SEL R13, RZ, 0x1, !P4 ;  /* 0x00000001ff0da807 */ /* 0x000fe40006000000 */
[----:B------:R-:W-:Y:S02]  /*09b0*/  @!P3 SEL R5, RZ, 0x1, !P6 ;  /* 0x00000001ff05b807 */ /* 0x000fe40007000000 */
[--C-:B------:R-:W-:Y:S02]  /*09c0*/  LOP3.LUT P0, RZ, R15, 0xff, R0.reuse, 0xc8, !PT ;  /* 0x000000ff0fff7812 */ /* 0x100fe4000780c800 */
[----:B------:R-:W-:-:S02]  /*09d0*/  LOP3.LUT P4, RZ, R17, 0xff, R0, 0xc8, !PT ;  /* 0x000000ff11ff7812 */ /* 0x000fc4000788c800 */
[--C-:B------:R-:W-:Y:S02]  /*09e0*/  LOP3.LUT P2, RZ, R11, 0xff, R0.reuse, 0xc8, !PT ;  /* 0x000000ff0bff7812 */ /* 0x100fe4000784c800 */
[----:B------:R-:W-:Y:S02]  /*09f0*/  LOP3.LUT P3, RZ, R13, 0xff, R0, 0xc8, !PT ;  /* 0x000000ff0dff7812 */ /* 0x000fe4000786c800 */
[----:B------:R-:W-:Y:S02]  /*0a00*/  LOP3.LUT R0, R5, R0, RZ, 0xfc, !PT ;  /* 0x0000000005007212 */ /* 0x000fe400078efcff */
[----:B------:R-:W-:Y:S02]  /*0a10*/  SEL R11, RZ, 0x1, !P0 ;  /* 0x00000001ff0b7807 */ /* 0x000fe40004000000 */
[----:B------:R-:W-:Y:S02]  /*0a20*/  SEL R13, RZ, 0x1, !P1 ;  /* 0x00000001ff0d7807 */ /* 0x000fe40004800000 */
[----:B------:R-:W-:-:S02]  /*0a30*/  SEL R15, RZ, 0x1, !P4 ;  /* 0x00000001ff0f7807 */ /* 0x000fc40006000000 */
        /* <DEDUP_REMOVED lines=15> */
.L_x_15859:
[----:B------:R-:W-:-:S13]  /*0b30*/  ISETP.GE.AND P0, PT, R7, R3, PT ;  /* 0x000000030700720c */ /* 0x000fda0003f06270 */
[----:B------:R-:W-:Y:S05]  /*0b40*/  @P0 BRA `(.L_x_15861) ;  /* 0x000000c000000947 */ /* 0x000fea0003800000 */
[----:B0-----:R-:W-:Y:S01]  /*0b50*/  IMAD.IADD R4, R2, 0x1, R7 ;  /* 0x0000000102047824 */ /* 0x001fe200078e0207 */
[----:B------:R-:W-:-:S04]  /*0b60*/  IADD3 R7, R7, 0x80, RZ ;  /* 0x0000008007077810 */ /* 0x000fc80007ffe0ff */
[----:B------:R-:W-:-:S05]  /*0b70*/  IADD3 R4, P0, R4, c[0x0][0x168], RZ ;  /* 0x00005a0004047a10 */ /* 0x000fca0007f1e0ff */
[----:B------:R-:W-:-:S05]  /*0b80*/  IMAD.X R5, RZ, RZ, c[0x0][0x16c], P0 ;  /* 0x00005b00ff057624 */ /* 0x000fca00000e06ff */
[----:B------:R0:W-:Y:S03]  /*0b90*/  STG.E.U8 [R4.64], R13 ;  /* 0x0000000d04007986 */ /* 0x0001e6000c101104 */
.L_x_15860:
[----:B------:R-:W-:-:S13]  /*0ba0*/  ISETP.GE.AND P0, PT, R7, R3, PT ;  /* 0x000000030700720c */ /* 0x000fda0003f06270 */
[----:B------:R-:W-:Y:S05]  /*0bb0*/  @P0 BRA `(.L_x_15862) ;  /* 0x000000d000000947 */ /* 0x000fea0003800000 */
[----:B0-----:R-:W-:Y:S01]  /*0bc0*/  IMAD.IADD R4, R2, 0x1, R7 ;  /* 0x0000000102047824 */ /* 0x001fe200078e0207 */
[----:B------:R-:W-:-:S04]  /*0bd0*/  IADD3 R7, R7, 0x80, RZ ;  /* 0x0000008007077810 */ /* 0x000fc80007ffe0ff */
[----:B------:R-:W-:-:S05]  /*0be0*/  IADD3 R4, P0, R4, c[0x0][0x168], RZ ;  /* 0x00005a0004047a10 */ /* 0x000fca0007f1e0ff */
[----:B------:R-:W-:-:S05]  /*0bf0*/  IMAD.X R5, RZ, RZ, c[0x0][0x16c], P0 ;  /* 0x00005b00ff057624 */ /* 0x000fca00000e06ff */
[----:B------:R0:W-:Y:S03]  /*0c00*/  STG.E.U8 [R4.64], R15 ;  /* 0x0000000f04007986 */ /* 0x0001e6000c101104 */
.L_x_15861:
        /* <DEDUP_REMOVED lines=8> */
.L_x_15862:
[----:B------:R-:W-:Y:S05]  /*0c90*/  BSYNC B1 ;  /* 0x0000000000017941 */ /* 0x000fea0003800000 */
.L_x_15858:
[----:B------:R-:W-:-:S13]  /*0ca0*/  ISETP.GE.AND P0, PT, R7, R3, PT ;  /* 0x000000030700720c */ /* 0x000fda0003f06270 */
[----:B0-----:R-:W-:Y:S01]  /*0cb0*/  @!P0 IMAD.IADD R4, R2, 0x1, R7 ;  /* 0x0000000102048824 */ /* 0x001fe200078e0207 */
[----:B------:R-:W-:-:S04]  /*0cc0*/  @!P0 IADD3 R7, R7, 0x80, RZ ;  /* 0x0000008007078810 */ /* 0x000fc80007ffe0ff */
[----:B------:R-:W-:-:S05]  /*0cd0*/  @!P0 IADD3 R4, P1, R4, c[0x0][0x168], RZ ;  /* 0x00005a0004048a10 */ /* 0x000fca0007f3e0ff */
[----:B------:R-:W-:-:S05]  /*0ce0*/  @!P0 IMAD.X R5, RZ, RZ, c[0x0][0x16c], P1 ;  /* 0x00005b00ff058624 */ /* 0x000fca00008e06ff */
[----:B------:R0:W-:Y:S03]  /*0cf0*/  @!P0 STG.E.U8 [R4.64], R19 ;  /* 0x0000001304008986 */ /* 0x0001e6000c101104 */
.L_x_15863:
[----:B------:R-:W-:Y:S05]  /*0d00*/  BSYNC B0 ;  /* 0x0000000000007941 */ /* 0x000fea0003800000 */
.L_x_15857:
[----:B------:R-:W-:Y:S01]  /*0d10*/  WARPSYNC 0xffffffff ;  /* 0xffffffff00007948 */ /* 0x000fe20003800000 */
[----:B------:R-:W-:-:S13]  /*0d20*/  ISETP.GE.AND P0, PT, R7, R3, PT ;  /* 0x000000030700720c */ /* 0x000fda0003f06270 */
[----:B------:R-:W-:Y:S05]  /*0d30*/  @P0 EXIT ;  /* 0x000000000000094d */ /* 0x000fea0003800000 */
[----:B------:R-:W-:Y:S01]  /*0d40*/  IMAD.IADD R2, R2, 0x1, R7 ;  /* 0x0000000102027824 */ /* 0x000fe200078e0207 */
[----:B------:R-:W-:-:S04]  /*0d50*/  LOP3.LUT P0, RZ, R0, 0xff, RZ, 0xc0, !PT ;  /* 0x000000ff00ff7812 */ /* 0x000fc8000780c0ff */
[----:B------:R-:W-:Y:S02]  /*0d60*/  IADD3 R2, P1, R2, c[0x0][0x168], RZ ;  /* 0x00005a0002027a10 */ /* 0x000fe40007f3e0ff */
[----:B0-----:R-:W-:-:S03]  /*0d70*/  SEL R5, RZ, 0x1, !P0 ;  /* 0x00000001ff057807 */ /* 0x001fc60004000000 */
[----:B------:R-:W-:-:S05]  /*0d80*/  IMAD.X R3, RZ, RZ, c[0x0][0x16c], P1 ;  /* 0x00005b00ff037624 */ /* 0x000fca00008e06ff */
[----:B------:R-:W-:Y:S01]  /*0d90*/  STG.E.U8 [R2.64], R5 ;  /* 0x0000000502007986 */ /* 0x000fe2000c101104 */
[----:B------:R-:W-:Y:S05]  /*0da0*/  EXIT ;  /* 0x000000000000794d */ /* 0x000fea0003800000 */
.L_x_15864:
        /* <DEDUP_REMOVED lines=13> */
.L_x_41959:


//--------------------- .text._ZN2at6native29vectorized_elementwise_kernelILi4ENS0_13AUnaryFunctorIbbbZZZNS0_22logical_or_kernel_cudaERNS_14TensorIteratorEENKUlvE0_clEvENKUlvE7_clEvEUlbbE_EESt5arrayIPcLm2EEEEviT0_T1_ --------------------------
	.section	.text._ZN2at6native29vectorized_elementwise_kernelILi4ENS0_13AUnaryFunctorIbbbZZZNS0_22logical_or_kernel_cudaERNS_14TensorIteratorEENKUlvE0_clEvENKUlvE7_clEvEUlbbE_EESt5arrayIPcLm2EEEEviT0_T1_,"ax",@progbits
	.sectioninfo	@"SHI_REGISTERS=24"
	.align	128
        .global         _ZN2at6native29vectorized_elementwise_kernelILi4ENS0_13AUnaryFunctorIbbbZZZNS0_22logical_or_kernel_cudaERNS_14TensorIteratorEENKUlvE0_clEvENKUlvE7_clEvEUlbbE_EESt5arrayIPcLm2EEEEviT0_T1_
        .type           _ZN2at6native29vectorized_elementwise_kernelILi4ENS0_13AUnaryFunctorIbbbZZZNS0_22logical_or_kernel_cudaERNS_14TensorIteratorEENKUlvE0_clEvENKUlvE7_clEvEUlbbE_EESt5arrayIPcLm2EEEEviT0_T1_,@function
        .size           _ZN2at6native29vectorized_elementwise_kernelILi4ENS0_13AUnaryFunctorIbbbZZZNS0_22logical_or_kernel_cudaERNS_14TensorIteratorEENKUlvE0_clEvENKUlvE7_clEvEUlbbE_EESt5arrayIPcLm2EEEEviT0_T1_,(.L_x_41960 - _ZN2at6native29vectorized_elementwise_kernelILi4ENS0_13AUnaryFunctorIbbbZZZNS0_22logical_or_kernel_cudaERNS_14TensorIteratorEENKUlvE0_clEvENKUlvE7_clEvEUlbbE_EESt5arrayIPcLm2EEEEviT0_T1_)
        .other          _ZN2at6native29vectorized_elementwise_kernelILi4ENS0_13AUnaryFunctorIbbbZZZNS0_22logical_or_kernel_cudaERNS_14TensorIteratorEENKUlvE0_clEvENKUlvE7_clEvEUlbbE_EESt5arrayIPcLm2EEEEviT0_T1_,@"STO_CUDA_ENTRY STV_DEFAULT"
_ZN2at6native29vectorized_elementwise_kernelILi4ENS0_13AUnaryFunctorIbbbZZZNS0_22logical_or_kernel_cudaERNS_14TensorIteratorEENKUlvE0_clEvENKUlvE7_clEvEUlbbE_EESt5arrayIPcLm2EEEEviT0_T1_:
.text._ZN2at6native29vectorized_elementwise_kernelILi4ENS0_13AUnaryFunctorIbbbZZZNS0_22logical_or_kernel_cudaERNS_14TensorIteratorEENKUlvE0_clEvENKUlvE7_clEvEUlbbE_EESt5arrayIPcLm2EEEEviT0_T1_:
        /* <DEDUP_REMOVED lines=12> */
[----:B------:R-:W2:Y:S04]  /*00c0*/  LDG.E R8, [R4.64] ;  /* 0x0000000404087981 */ /* 0x000ea8000c1e1900 */
[----:B------:R-:W3:Y:S01]  /*00d0*/  LDG.E R10, [R4.64+0x200] ;  /* 0x00020004040a7981 */ /* 0x000ee2000c1e1900 */
[C---:B--2---:R-:W-:Y:S02]  /*00e0*/  PRMT R6, R8.reuse, 0x7770, RZ ;  /* 0x0000777008067816 */ /* 0x044fe400000000ff */
[----:B------:R-:W-:Y:S02]  /*00f0*/  PRMT R7, R8, 0x7772, RZ ;  /* 0x0000777208077816 */ /* 0x000fe400000000ff */
[----:B------:R-:W-:Y:S02]  /*0100*/  ISETP.NE.AND P0, PT, R6, RZ, PT ;  /* 0x000000ff0600720c */ /* 0x000fe40003f05270 */
[----:B------:R-:W-:-:S02]  /*0110*/  PRMT R6, R8, 0x7771, RZ ;  /* 0x0000777108067816 */ /* 0x000fc400000000ff */
[----:B------:R-:W-:Y:S02]  /*0120*/  ISETP.NE.AND P3, PT, R7, RZ, PT ;  /* 0x000000ff0700720c */ /* 0x000fe40003f65270 */
[----:B------:R-:W-:Y:S02]  /*0130*/  ISETP.NE.AND P2, PT, R6, RZ, PT ;  /* 0x000000ff0600720c */ /* 0x000fe40003f45270 */
[----:B------:R-:W-:Y:S02]  /*0140*/  PRMT R8, R8, 0x7773, RZ ;  /* 0x0000777308087816 */ /* 0x000fe400000000ff */
[C---:B---3--:R-:W-:Y:S02]  /*0150*/  PRMT R4, R10.reuse, 0x7770, RZ ;  /* 0x000077700a047816 */ /* 0x048fe400000000ff */
[----:B------:R-:W-:Y:S02]  /*0160*/  PRMT R6, R10, 0x7771, RZ ;  /* 0x000077710a067816 */ /* 0x000fe400000000ff */
[----:B------:R-:W-:-:S02]  /*0170*/  SEL R5, RZ, 0x1, !P2 ;  /* 0x00000001ff057807 */ /* 0x000fc40005000000 */
[----:B------:R-:W-:Y:S02]  /*0180*/  SEL R7, RZ, 0x1, !P3 ;  /* 0x00000001ff077807 */ /* 0x000fe40005800000 */
[----:B------:R-:W-:Y:S02]  /*0190*/  SEL R9, RZ, 0x1, !P0 ;  /* 0x00000001ff097807 */ /* 0x000fe40004000000 */
[----:B------:R-:W-:Y:S02]  /*01a0*/  ISETP.NE.AND P1, PT, R8, RZ, PT ;  /* 0x000000ff0800720c */ /* 0x000fe40003f25270 */
[----:B------:R-:W-:Y:S02]  /*01b0*/  ISETP.NE.AND P4, PT, R4, RZ, PT ;  /* 0x000000ff0400720c */ /* 0x000fe40003f85270 */
[----:B------:R-:W-:Y:S02]  /*01c0*/  ISETP.NE.AND P5, PT, R6, RZ, PT ;  /* 0x000000ff0600720c */ /* 0x000fe40003fa5270 */
[----:B------:R-:W-:-:S02]  /*01d0*/  PRMT R4, R10, 0x7772, RZ ;  /* 0x000077720a047816 */ /* 0x000fc400000000ff */
[C---:B------:R-:W-:Y:S02]  /*01e0*/  LOP3.LUT P3, RZ, R2.reuse, 0xff, R5, 0xc8, !PT ;  /* 0x000000ff02ff7812 */ /* 0x040fe4000786c805 */
[C---:B------:R-:W-:Y:S02]  /*01f0*/  LOP3.LUT P2, RZ, R2.reuse, 0xff, R7, 0xc8, !PT ;  /* 0x000000ff02ff7812 */ /* 0x040fe4000784c807 */
[----:B------:R-:W-:Y:S02]  /*0200*/  LOP3.LUT P0, RZ, R2, 0xff, R9, 0xc8, !PT ;  /* 0x000000ff02ff7812 */ /* 0x000fe4000780c809 */
[----:B------:R-:W-:Y:S02]  /*0210*/  SEL R5, RZ, 0x1, !P1 ;  /* 0x00000001ff057807 */ /* 0x000fe40004800000 */
[----:B------:R-:W-:Y:S02]  /*0220*/  SEL R7, RZ, 0x1, !P4 ;  /* 0x00000001ff077807 */ /* 0x000fe40006000000 */
[----:B------:R-:W-:-:S02]  /*0230*/  SEL R9, RZ, 0x1, !P5 ;  /* 0x00000001ff097807 */ /* 0x000fc40006800000 */
[----:B------:R-:W-:Y:S02]  /*0240*/  ISETP.NE.AND P4, PT, R4, RZ, PT ;  /* 0x000000ff0400720c */ /* 0x000fe40003f85270 */
[----:B------:R-:W-:Y:S02]  /*0250*/  PRMT R4, R10, 0x7773, RZ ;  /* 0x000077730a047816 */ /* 0x000fe400000000ff */
[C---:B------:R-:W-:Y:S02]  /*0260*/  LOP3.LUT P1, RZ, R2.reuse, 0xff, R5, 0xc8, !PT ;  /* 0x000000ff02ff7812 */ /* 0x040fe4000782c805 */
[C---:B------:R-:W-:Y:S02]  /*0270*/  LOP3.LUT P5, RZ, R2.reuse, 0xff, R7, 0xc8, !PT ;  /* 0x000000ff02ff7812 */ /* 0x040fe400078ac807 */
[----:B------:R-:W-:Y:S02]  /*0280*/  LOP3.LUT P6, RZ, R2, 0xff, R9, 0xc8, !PT ;  /* 0x000000ff02ff7812 */ /* 0x000fe400078cc809 */
[----:B------:R-:W-:-:S02]  /*0290*/  SEL R5, RZ, 0x1, !P4 ;  /* 0x00000001ff057807 */ /* 0x000fc40006000000 */
[----:B------:R-:W-:Y:S02]  /*02a0*/  SEL R6, RZ, 0x1, !P0 ;  /* 0x00000001ff067807 */ /* 0x000fe40004000000 */
[----:B------:R-:W-:Y:S02]  /*02b0*/  ISETP.NE.AND P0, PT, R4, RZ, PT ;  /* 0x000000ff0400720c */ /* 0x000fe40003f05270 */
[----:B------:R-:W-:Y:S02]  /*02c0*/  SEL R7, RZ, 0x1, !P3 ;  /* 0x00000001ff077807 */ /* 0x000fe40005800000 */
[----:B------:R-:W-:Y:S02]  /*02d0*/  SEL R8, RZ, 0x1, !P5 ;  /* 0x00000001ff087807 */ /* 0x000fe40006800000 */
[----:B------:R-:W-:Y:S02]  /*02e0*/  SEL R9, RZ, 0x1, !P6 ;  /* 0x00000001ff097807 */ /* 0x000fe40007000000 */
[----:B------:R-:W-:-:S02]  /*02f0*/  LOP3.LUT P3, RZ, R2, 0xff, R5, 0xc8, !PT ;  /* 0x000000ff02ff7812 */ /* 0x000fc4000786c805 */
[----:B------:R-:W-:Y:S02]  /*0300*/  SEL R5, RZ, 0x1, !P0 ;  /* 0x00000001ff057807 */ /* 0x000fe40004000000 */
[----:B------:R-:W-:Y:S02]  /*0310*/  PRMT R7, R7, 0x7604, R6 ;  /* 0x0000760407077816 */ /* 0x000fe40000000006 */
[----:B------:R-:W-:Y:S02]  /*0320*/  IADD3 R4, P4, R0, c[0x0][0x168], RZ ;  /* 0x00005a0000047a10 */ /* 0x000fe40007f9e0ff */
[----:B------:R-:W-:Y:S02]  /*0330*/  PRMT R9, R9, 0x7604, R8 ;  /* 0x0000760409097816 */ /* 0x000fe40000000008 */
[----:B------:R-:W-:Y:S02]  /*0340*/  SEL R0, RZ, 0x1, !P2 ;  /* 0x00000001ff007807 */ /* 0x000fe40005000000 */
[----:B------:R-:W-:-:S02]  /*0350*/  SEL R6, RZ, 0x1, !P3 ;  /* 0x00000001ff067807 */ /* 0x000fc40005800000 */
[----:B------:R-:W-:Y:S01]  /*0360*/  LOP3.LUT P0, RZ, R2, 0xff, R5, 0xc8, !PT ;  /* 0x000000ff02ff7812 */ /* 0x000fe2000780c805 */
[----:B------:R-:W-:Y:S01]  /*0370*/  IMAD.X R5, RZ, RZ, c[0x0][0x16c], P4 ;  /* 0x00005b00ff057624 */ /* 0x000fe200020e06ff */
        /* <DEDUP_REMOVED lines=10> */
.L_x_15865:
        /* <DEDUP_REMOVED lines=111> */
.L_x_15868:
[----:B------:R-:W-:-:S13]  /*0b10*/  ISETP.GE.AND P0, PT, R7, R3, PT ;  /* 0x000000030700720c */ /* 0x000fda0003f06270 */
[----:B------:R-:W-:Y:S05]  /*0b20*/  @P0 BRA `(.L_x_15870) ;  /* 0x000000c000000947 */ /* 0x000fea0003800000 */
[----:B0-----:R-:W-:Y:S01]  /*0b30*/  IMAD.IADD R4, R0, 0x1, R7 ;  /* 0x0000000100047824 */ /* 0x001fe200078e0207 */
[----:B------:R-:W-:-:S04]  /*0b40*/  IADD3 R7, R7, 0x80, RZ ;  /* 0x0000008007077810 */ /* 0x000fc80007ffe0ff */
[----:B------:R-:W-:-:S05]  /*0b50*/  IADD3 R4, P0, R4, c[0x0][0x168], RZ ;  /* 0x00005a0004047a10 */ /* 0x000fca0007f1e0ff */
[----:B------:R-:W-:-:S05]  /*0b60*/  IMAD.X R5, RZ, RZ, c[0x0][0x16c], P0 ;  /* 0x00005b00ff057624 */ /* 0x000fca00000e06ff */
[----:B------:R0:W-:Y:S03]  /*0b70*/  STG.E.U8 [R4.64], R13 ;  /* 0x0000000d04007986 */ /* 0x0001e6000c101104 */
.L_x_15869:
[----:B------:R-:W-:-:S13]  /*0b80*/  ISETP.GE.AND P0, PT, R7, R3, PT ;  /* 0x000000030700720c */ /* 0x000fda0003f06270 */
[----:B------:R-:W-:Y:S05]  /*0b90*/  @P0 BRA `(.L_x_15871) ;  /* 0x000000d000000947 */ /* 0x000fea0003800000 */
[----:B0-----:R-:W-:Y:S01]  /*0ba0*/  IMAD.IADD R4, R0, 0x1, R7 ;  /* 0x0000000100047824 */ /* 0x001fe200078e0207 */
[----:B------:R-:W-:-:S04]  /*0bb0*/  IADD3 R7, R7, 0x80, RZ ;  /* 0x0000008007077810 */ /* 0x000fc80007ffe0ff */
[----:B------:R-:W-:-:S05]  /*0bc0*/  IADD3 R4, P0, R4, c[0x0][0x168], RZ ;  /* 0x00005a0004047a10 */ /* 0x000fca0007f1e0ff */
[----:B------:R-:W-:-:S05]  /*0bd0*/  IMAD.X R5, RZ, RZ, c[0x0][0x16c], P0 ;  /* 0x00005b00ff057624 */ /* 0x000fca00000e06ff */
[----:B------:R0:W-:Y:S03]  /*0be0*/  STG.E.U8 [R4.64], R15 ;  /* 0x0000000f04007986 */ /* 0x0001e6000c101104 */
.L_x_15870:
        /* <DEDUP_REMOVED lines=8> */
.L_x_15871:
[----:B------:R-:W-:Y:S05]  /*0c70*/  BSYNC B1 ;  /* 0x0000000000017941 */ /* 0x000fea0003800000 */
.L_x_15867:
[----:B------:R-:W-:-:S13]  /*0c80*/  ISETP.GE.AND P0, PT, R7, R3, PT ;  /* 0x000000030700720c */ /* 0x000fda0003f06270 */
[----:B0-----:R-:W-:Y:S01]  /*0c90*/  @!P0 IMAD.IADD R4, R0, 0x1, R7 ;  /* 0x0000000100048824 */ /* 0x001fe200078e0207 */
[----:B------:R-:W-:-:S04]  /*0ca0*/  @!P0 IADD3 R7, R7, 0x80, RZ ;  /* 0x0000008007078810 */ /* 0x000fc80007ffe0ff */
[----:B------:R-:W-:-:S05]  /*0cb0*/  @!P0 IADD3 R4, P1, R4, c[0x0][0x168], RZ ;  /* 0x00005a0004048a10 */ /* 0x000fca0007f3e0ff */
[----:B------:R-:W-:-:S05]  /*0cc0*/  @!P0 IMAD.X R5, RZ, RZ, c[0x0][0x16c], P1 ;  /* 0x00005b00ff058624 */ /* 0x000fca00008e06ff */
[----:B------:R0:W-:Y:S03]  /*0cd0*/  @!P0 STG.E.U8 [R4.64], R19 ;  /* 0x0000001304008986 */ /* 0x0001e6000c101104 */
.L_x_15872:
[----:B------:R-:W-:Y:S05]  /*0ce0*/  BSYNC B0 ;  /* 0x0000000000007941 */ /* 0x000fea0003800000 */
.L_x_15866:
[----:B------:R-:W-:Y:S01]  /*0cf0*/  WARPSYNC 0xffffffff ;  /* 0xffffffff00007948 */ /* 0x000fe20003800000 */
[----:B------:R-:W-:-:S13]  /*0d00*/  ISETP.GE.AND P0, PT, R7, R3, PT ;  /* 0x000000030700720c */ /* 0x000fda0003f06270 */
[----:B------:R-:W-:Y:S05]  /*0d10*/  @P0 EXIT ;  /* 0x000000000000094d */ /* 0x000fea0003800000 */
[----:B------:R-:W-:Y:S01]  /*0d20*/  IMAD.IADD R0, R0, 0x1, R7 ;  /* 0x0000000100007824 */ /* 0x000fe200078e0207 */
[----:B------:R-:W-:-:S04]  /*0d30*/  LOP3.LUT P0, RZ, R2, 0xff, RZ, 0xc0, !PT ;  /* 0x000000ff02ff7812 */ /* 0x000fc8000780c0ff */
[----:B0-----:R-:W-:Y:S02]  /*0d40*/  IADD3 R4, P1, R0, c[0x0][0x168], RZ ;  /* 0x00005a0000047a10 */ /* 0x001fe40007f3e0ff */
[----:B------:R-:W-:-:S03]  /*0d50*/  SEL R3, RZ, 0x1, !P0 ;  /* 0x00000001ff037807 */ /* 0x000fc60004000000 */
[----:B------:R-:W-:-:S05]  /*0d60*/  IMAD.X R5, RZ, RZ, c[0x0][0x16c], P1 ;  /* 0x00005b00ff057624 */ /* 0x000fca00008e06ff */
[----:B------:R-:W-:Y:S01]  /*0d70*/  STG.E.U8 [R4.64], R3 ;  /* 0x0000000304007986 */ /* 0x000fe2000c101104 */
[----:B------:R-:W-:Y:S05]  /*0d80*/  EXIT ;  /* 0x000000000000794d */ /* 0x000fea0003800000 */
.L_x_15873:
        /* <DEDUP_REMOVED lines=15> */
.L_x_41960:


//--------------------- .text._ZN2at6native29vectorized_elementwise_kernelILi8ENS0_13AUnaryFunctorIbbbZZZNS0_22logical_or_kernel_cudaERNS_14TensorIteratorEENKUlvE0_clEvENKUlvE7_clEvEUlbbE_EESt5arrayIPcLm2EEEEviT0_T1_ --------------------------
	.section	.text._ZN2at6native29vectorized_elementwise_kernelILi8ENS0_13AUnaryFunctorIbbbZZZNS0_22logical_or_kernel_cudaERNS_14TensorIteratorEENKUlvE0_clEvENKUlvE7_clEvEUlbbE_EESt5arrayIPcLm2EEEEviT0_T1_,"ax",@progbits
	.sectioninfo	@"SHI_REGISTERS=4"
	.align	128
        .global         _ZN2at6native29vectorized_elementwise_kernelILi8ENS0_13AUnaryFunctorIbbbZZZNS0_22logical_or_kernel_cudaERNS_14TensorIteratorEENKUlvE0_clEvENKUlvE7_clEvEUlbbE_EESt5arrayIPcLm2EEEEviT0_T1_
        .type           _ZN2at6native29vectorized_elementwise_kernelILi8ENS0_13AUnaryFunctorIbbbZZZNS0_22logical_or_kernel_cudaERNS_14TensorIteratorEENKUlvE0_clEvENKUlvE7_clEvEUlbbE_EESt5arrayIPcLm2EEEEviT0_T1_,@function
        .size           _ZN2at6native29vectorized_elementwise_kernelILi8ENS0_13AUnaryFunctorIbbbZZZNS0_22logical_or_kernel_cudaERNS_14TensorIteratorEENKUlvE0_clEvENKUlvE7_clEvEUlbbE_EESt5arrayIPcLm2EEEEviT0_T1_,(.L_x_41961 - _ZN2at6native29vectorized_elementwise_kernelILi8ENS0_13AUnaryFunctorIbbbZZZNS0_22logical_or_kernel_cudaERNS_14TensorIteratorEENKUlvE0_clEvENKUlvE7_clEvEUlbbE_EESt5arrayIPcLm2EEEEviT0_T1_)
        .other          _ZN2at6native29vectorized_elementwise_kernelILi8ENS0_13AUnaryFunctorIbbbZZZNS0_22logical_or_kernel_cudaERNS_14TensorIteratorEENKUlvE0_clEvENKUlvE7_clEvEUlbbE_EESt5arrayIPcLm2EEEEviT0_T1_,@"STO_CUDA_ENTRY STV_DEFAULT"
_ZN2at6native29vectorized_elementwise_kernelILi8ENS0_13AUnaryFunctorIbbbZZZNS0_22logical_or_kernel_cudaERNS_14TensorIteratorEENKUlvE0_clEvENKUlvE7_clEvEUlbbE_EESt5arrayIPcLm2EEEEviT0_T1_:
.text._ZN2at6native29vectorized_elementwise_kernelILi8ENS0_13AUnaryFunctorIbbbZZZNS0_22logical_or_kernel_cudaERNS_14TensorIteratorEENKUlvE0_clEvENKUlvE7_clEvEUlbbE_EESt5arrayIPcLm2EEEEviT0_T1_:
[----:B------:R-:W-:Y:S02]  /*0000*/  MOV R1, c[0x0][0x28] ;  /* 0x00000a0000017a02 */ /* 0x000fe40000000f00 */
[----:B------:R-:W-:Y:S05]  /*0010*/  EXIT ;  /* 0x000000000000794d */ /* 0x000fea0003800000 */
.L_x_15874:
        /* <DEDUP_REMOVED lines=14> */
.L_x_41961:


//--------------------- .text._ZN2at6native18elementwise_kernelILi128ELi4EZNS0_15gpu_kernel_implINS0_13BinaryFunctorIbbbZZZNS0_22logical_or_kernel_cudaERNS_14TensorIteratorEENKUlvE0_clEvENKUlvE7_clEvEUlbbE_EEEEvRNS_18TensorIteratorBaseERKT_EUliE_EEviT1_ --------------------------
	.section	.text._ZN2at6native18elementwise_kernelILi128ELi4EZNS0_15gpu_kernel_implINS0_13BinaryFunctorIbbbZZZNS0_22logical_or_kernel_cudaERNS_14TensorIteratorEENKUlvE0_clEvENKUlvE7_clEvEUlbbE_EEEEvRNS_18TensorIteratorBaseERKT_EUliE_EEviT1_,"ax",@progbits
	.sectioninfo	@"SHI_REGISTERS=26"
	.align	128
        .global         _ZN2at6native18elementwise_kernelILi128ELi4EZNS0_15gpu_kernel_implINS0_13BinaryFunctorIbbbZZZNS0_22logical_or_kernel_cudaERNS_14TensorIteratorEENKUlvE0_clEvENKUlvE7_clEvEUlbbE_EEEEvRNS_18TensorIteratorBaseERKT_EUliE_EEviT1_
        .type           _ZN2at6native18elementwise_kernelILi128ELi4EZNS0_15gpu_kernel_implINS0_13BinaryFunctorIbbbZZZNS0_22logical_or_kernel_cudaERNS_14TensorIteratorEENKUlvE0_clEvENKUlvE7_clEvEUlbbE_EEEEvRNS_18TensorIteratorBaseERKT_EUliE_EEviT1_,@function
        .size           _ZN2at6native18elementwise_kernelILi128ELi4EZNS0_15gpu_kernel_implINS0_13BinaryFunctorIbbbZZZNS0_22logical_or_kernel_cudaERNS_14TensorIteratorEENKUlvE0_clEvENKUlvE7_clEvEUlbbE_EEEEvRNS_18TensorIteratorBaseERKT_EUliE_EEviT1_,(.L_x_41962 - _ZN2at6native18elementwise_kernelILi128ELi4EZNS0_15gpu_kernel_implINS0_13BinaryFunctorIbbbZZZNS0_22logical_or_kernel_cudaERNS_14TensorIteratorEENKUlvE0_clEvENKUlvE7_clEvEUlbbE_EEEEvRNS_18TensorIteratorBaseERKT_EUliE_EEviT1_)
        .other          _ZN2at6native18elementwise_kernelILi128ELi4EZNS0_15gpu_kernel_implINS0_13BinaryFunctorIbbbZZZNS0_22logical_or_kernel_cudaERNS_14TensorIteratorEENKUlvE0_clEvENKUlvE7_clEvEUlbbE_EEEEvRNS_18TensorIteratorBaseERKT_EUliE_EEviT1_,@"STO_CUDA_ENTRY STV_DEFAULT"
_ZN2at6native18elementwise_kernelILi128ELi4EZNS0_15gpu_kernel_implINS0_13BinaryFunctorIbbbZZZNS0_22logical_or_kernel_cudaERNS_14TensorIteratorEENKUlvE0_clEvENKUlvE7_clEvEUlbbE_EEEEvRNS_18TensorIteratorBaseERKT_EUliE_EEviT1_:
.text._ZN2at6native18elementwise_kernelILi128ELi4EZNS0_15gpu_kernel_implINS0_13BinaryFunctorIbbbZZZNS0_22logical_or_kernel_cudaERNS_14TensorIteratorEENKUlvE0_clEvENKUlvE7_clEvEUlbbE_EEEEvRNS_18TensorIteratorBaseERKT_EUliE_EEviT1_:
        /* <DEDUP_REMOVED lines=263> */
.L_x_15877:
        /* <DEDUP_REMOVED lines=20> */
.L_x_15881:
[----:B------:R-:W2:Y:S02]  /*11b0*/  LDG.E.U8 R2, [R2.64] ;  /* 0x0000002402027981 */ /* 0x000ea4000c1e1100 */
[----:B--2---:R-:W-:-:S04]  /*11c0*/  ISETP.NE.AND P0, PT, R2, RZ, PT ;  /* 0x000000ff0200720c */ /* 0x004fc80003f05270 */
[----:B------:R-:W-:Y:S01]  /*11d0*/  P2R R23, PR, RZ, 0x1 ;  /* 0x00000001ff177803 */ /* 0x000fe20000000000 */
[----:B------:R-:W-:Y:S05]  /*11e0*/  BRA `(.L_x_15883) ;  /* 0x00000f4000007947 */ /* 0x000fea0003800000 */
.L_x_15880:
        /* <DEDUP_REMOVED lines=11> */
.L_x_15885:
[----:B------:R-:W2:Y:S02]  /*12a0*/  LDG.E R2, [R2.64] ;  /* 0x0000002402027981 */ /* 0x000ea4000c1e1900 */
[----:B--2---:R-:W-:-:S04]  /*12b0*/  ISETP.NE.AND P0, PT, R2, RZ, PT ;  /* 0x000000ff0200720c */ /* 0x004fc80003f05270 */
[----:B------:R-:W-:Y:S01]  /*12c0*/  P2R R23, PR, RZ, 0x1 ;  /* 0x00000001ff177803 */ /* 0x000fe20000000000 */
[----:B------:R-:W-:Y:S05]  /*12d0*/  BRA `(.L_x_15883) ;  /* 0x00000e5000007947 */ /* 0x000fea0003800000 */
.L_x_15884:
[----:B------:R-:W2:Y:S02]  /*12e0*/  LDG.E.U16 R2, [R2.64] ;  /* 0x0000002402027981 */ /* 0x000ea4000c1e1500 */
[----:B--2---:R-:W-:-:S04]  /*12f0*/  ISETP.NE.AND P0, PT, R2, RZ, PT ;  /* 0x000000ff0200720c */ /* 0x004fc80003f05270 */
[----:B------:R-:W-:Y:S01]  /*1300*/  P2R R23, PR, RZ, 0x1 ;  /* 0x00000001ff177803 */ /* 0x000fe20000000000 */
[----:B------:R-:W-:Y:S05]  /*1310*/  BRA `(.L_x_15883) ;  /* 0x00000e1000007947 */ /* 0x000fea0003800000 */
.L_x_15879:
        /* <DEDUP_REMOVED lines=10> */
.L_x_15887:
[----:B------:R-:W2:Y:S02]  /*13c0*/  LDG.E.U16 R0, [R2.64] ;  /* 0x0000002402007981 */ /* 0x000ea4000c1e1500 */
[----:B--2---:R-:W-:-:S05]  /*13d0*/  HADD2.F32 R0, -RZ, R0.H0_H0 ;  /* 0x20000000ff007230 */ /* 0x004fca0000004100 */
[----:B------:R-:W-:-:S04]  /*13e0*/  FSETP.NEU.FTZ.AND P0, PT, R0, RZ, PT ;  /* 0x000000ff0000720b */ /* 0x000fc80003f1d000 */
[----:B------:R-:W-:Y:S01]  /*13f0*/  P2R R23, PR, RZ, 0x1 ;  /* 0x00000001ff177803 */ /* 0x000fe20000000000 */
[----:B------:R-:W-:Y:S05]  /*1400*/  BRA `(.L_x_15883) ;  /* 0x00000d2000007947 */ /* 0x000fea0003800000 */
.L_x_15886:
        /* <DEDUP_REMOVED lines=12> */
.L_x_15889:
        /* <DEDUP_REMOVED lines=11> */
.L_x_15888:
[----:B------:R-:W2:Y:S02]  /*1580*/  LDG.E.64 R2, [R2.64] ;  /* 0x0000002402027981 */ /* 0x000ea4000c1e1b00 */
[----:B--2---:R-:W0:-:S06]  /*1590*/  DSETP.NEU.AND P0, PT, R2, RZ, PT ;  /* 0x000000ff0200722a */ /* 0x004e0c0003f0d000 */
[----:B0-----:R-:W-:Y:S01]  /*15a0*/  P2R R23, PR, RZ, 0x1 ;  /* 0x00000001ff177803 */ /* 0x001fe20000000000 */
[----:B------:R-:W-:Y:S05]  /*15b0*/  BRA `(.L_x_15883) ;  /* 0x00000b7000007947 */ /* 0x000fea0003800000 */
.L_x_15878:
        /* <DEDUP_REMOVED lines=12> */
.L_x_15892:
[----:B------:R-:W2:Y:S02]  /*1680*/  LDG.E.128 R4, [R2.64] ;  /* 0x0000002402047981 */ /* 0x000ea4000c1e1d00 */
[----:B--2---:R-:W0:-:S06]  /*1690*/  DSETP.NEU.AND P0, PT, R6, RZ, PT ;  /* 0x000000ff0600722a */ /* 0x004e0c0003f0d000 */
[----:B0-----:R-:W0:-:S06]  /*16a0*/  DSETP.NEU.OR P0, PT, R4, RZ, P0 ;  /* 0x000000ff0400722a */ /* 0x001e0c000070d400 */
[----:B0-----:R-:W-:Y:S01]  /*16b0*/  P2R R23, PR, RZ, 0x1 ;  /* 0x00000001ff177803 */ /* 0x001fe20000000000 */
[----:B------:R-:W-:Y:S05]  /*16c0*/  BRA `(.L_x_15883) ;  /* 0x00000a6000007947 */ /* 0x000fea0003800000 */
.L_x_15891:
        /* <DEDUP_REMOVED lines=28> */
.L_x_15894:
        /* <DEDUP_REMOVED lines=15> */
.L_x_15893:
[----:B------:R-:W2:Y:S02]  /*1980*/  LDG.E.U16 R0, [R2.64] ;  /* 0x0000002402007981 */ /* 0x000ea4000c1e1500 */
[----:B--2---:R-:W-:-:S04]  /*1990*/  PRMT R0, RZ, 0x5410, R0 ;  /* 0x00005410ff007816 */ /* 0x004fc80000000000 */
[----:B------:R-:W-:-:S04]  /*19a0*/  FSETP.NEU.FTZ.AND P0, PT, R0, RZ, PT ;  /* 0x000000ff0000720b */ /* 0x000fc80003f1d000 */
[----:B------:R-:W-:Y:S01]  /*19b0*/  P2R R23, PR, RZ, 0x1 ;  /* 0x00000001ff177803 */ /* 0x000fe20000000000 */
[----:B------:R-:W-:Y:S05]  /*19c0*/  BRA `(.L_x_15883) ;  /* 0x0000076000007947 */ /* 0x000fea0003800000 */
.L_x_15890:
        /* <DEDUP_REMOVED lines=12> */
.L_x_15897:
        /* <DEDUP_REMOVED lines=21> */
.L_x_15901:
[----:B------:R-:W-:Y:S05]  /*1be0*/  BSYNC B1 ;  /* 0x0000000000017941 */ /* 0x000fea0003800000 */
.L_x_15900:
[----:B------:R-:W-:Y:S01]  /*1bf0*/  LEA R3, R0, 0x3b800000, 0x17 ;  /* 0x3b80000000037811 */ /* 0x000fe200078eb8ff */
[----:B------:R-:W-:-:S05]  /*1c00*/  IMAD.SHL.U32 R0, R2, 0x100000, RZ ;  /* 0x0010000002007824 */ /* 0x000fca00078e00ff */
[----:B------:R-:W-:Y:S02]  /*1c10*/  LOP3.LUT R0, R3, R0, R4, 0xfe, !PT ;  /* 0x0000000003007212 */ /* 0x000fe400078efe04 */
.L_x_15899:
[----:B------:R-:W-:Y:S05]  /*1c20*/  BSYNC B0 ;  /* 0x0000000000007941 */ /* 0x000fea0003800000 */
.L_x_15898:
[----:B------:R-:W-:-:S04]  /*1c30*/  FSETP.NEU.FTZ.AND P0, PT, R0, RZ, PT ;  /* 0x000000ff0000720b */ /* 0x000fc80003f1d000 */
[----:B------:R-:W-:Y:S01]  /*1c40*/  P2R R23, PR, RZ, 0x1 ;  /* 0x00000001ff177803 */ /* 0x000fe20000000000 */
[----:B------:R-:W-:Y:S05]  /*1c50*/  BRA `(.L_x_15883) ;  /* 0x000004d000007947 */ /* 0x000fea0003800000 */
.L_x_15896:
        /* <DEDUP_REMOVED lines=21> */
.L_x_15905:
[----:B------:R-:W-:Y:S05]  /*1db0*/  BSYNC B1 ;  /* 0x0000000000017941 */ /* 0x000fea0003800000 */
.L_x_15904:
[----:B------:R-:W-:Y:S01]  /*1dc0*/  LEA R3, R0, 0x37800000, 0x17 ;  /* 0x3780000000037811 */ /* 0x000fe200078eb8ff */
[----:B------:R-:W-:-:S05]  /*1dd0*/  IMAD.SHL.U32 R0, R2, 0x200000, RZ ;  /* 0x0020000002007824 */ /* 0x000fca00078e00ff */
[----:B------:R-:W-:Y:S02]  /*1de0*/  LOP3.LUT R0, R3, R0, R4, 0xfe, !PT ;  /* 0x0000000003007212 */ /* 0x000fe400078efe04 */
.L_x_15903:
[----:B------:R-:W-:Y:S05]  /*1df0*/  BSYNC B0 ;  /* 0x0000000000007941 */ /* 0x000fea0003800000 */
.L_x_15902:
[----:B------:R-:W-:-:S04]  /*1e00*/  FSETP.NEU.FTZ.AND P0, PT, R0, RZ, PT ;  /* 0x000000ff0000720b */ /* 0x000fc80003f1d000 */
[----:B------:R-:W-:Y:S01]  /*1e10*/  P2R R23, PR, RZ, 0x1 ;  /* 0x00000001ff177803 */ /* 0x000fe20000000000 */
[----:B------:R-:W-:Y:S05]  /*1e20*/  BRA `(.L_x_15883) ;  /* 0x0000030000007947 */ /* 0x000fea0003800000 */
.L_x_15895:
        /* <DEDUP_REMOVED lines=14> */
.L_x_15909:
[----:B------:R-:W-:Y:S05]  /*1f10*/  BSYNC B0 ;  /* 0x0000000000007941 */ /* 0x000fea0003800000 */
.L_x_15908:
[----:B------:R-:W-:-:S04]  /*1f20*/  FSETP.NEU.FTZ.AND P0, PT, R0, RZ, PT ;  /* 0x000000ff0000720b */ /* 0x000fc80003f1d000 */
[----:B------:R-:W-:Y:S01]  /*1f30*/  P2R R23, PR, RZ, 0x1 ;  /* 0x00000001ff177803 */ /* 0x000fe20000000000 */
[----:B------:R-:W-:Y:S05]  /*1f40*/  BRA `(.L_x_15883) ;  /* 0x000001e000007947 */ /* 0x000fea0003800000 */
.L_x_15882:
        /* <DEDUP_REMOVED lines=22> */
.L_x_15907:
[----:B------:R-:W2:Y:S02]  /*20b0*/  LDG.E.64 R2, [R2.64] ;  /* 0x0000002402027981 */ /* 0x000ea4000c1e1b00 */
[----:B--2---:R-:W-:-:S04]  /*20c0*/  ISETP.NE.U32.AND P0, PT, R2, RZ, PT ;  /* 0x000000ff0200720c */ /* 0x004fc80003f05070 */
[----:B------:R-:W-:-:S04]  /*20d0*/  ISETP.NE.AND.EX P0, PT, R3, RZ, PT, P0 ;  /* 0x000000ff0300720c */ /* 0x000fc80003f05300 */
[----:B------:R-:W-:Y:S01]  /*20e0*/  P2R R23, PR, RZ, 0x1 ;  /* 0x00000001ff177803 */ /* 0x000fe20000000000 */
[----:B------:R-:W-:Y:S05]  /*20f0*/  BRA `(.L_x_15883) ;  /* 0x0000003000007947 */ /* 0x000fea0003800000 */
.L_x_15906:
[----:B------:R-:W2:Y:S02]  /*2100*/  LDG.E R2, [R2.64] ;  /* 0x0000002402027981 */ /* 0x000ea4000c1e1900 */
[----:B--2---:R-:W-:-:S04]  /*2110*/  ISETP.NE.AND P0, PT, R2, RZ, PT ;  /* 0x000000ff0200720c */ /* 0x004fc80003f05270 */
[----:B------:R-:W-:Y:S02]  /*2120*/  P2R R23, PR, RZ, 0x1 ;  /* 0x00000001ff177803 */ /* 0x000fe40000000000 */
.L_x_15883:
        /* <DEDUP_REMOVED lines=17> */
.L_x_15913:
[----:B------:R-:W2:Y:S02]  /*2240*/  LDG.E.U8 R2, [R2.64] ;  /* 0x0000002402027981 */ /* 0x000ea4000c1e1100 */
[----:B--2---:R-:W-:Y:S01]  /*2250*/  ISETP.NE.AND P0, PT, R2, RZ, PT ;  /* 0x000000ff0200720c */ /* 0x004fe20003f05270 */
[----:B------:R-:W-:Y:S05]  /*2260*/  BRA `(.L_x_15915) ;  /* 0x00000e0000007947 */ /* 0x000fea0003800000 */
.L_x_15912:
        /* <DEDUP_REMOVED lines=10> */
.L_x_15917:
[----:B------:R-:W2:Y:S02]  /*2310*/  LDG.E R2, [R2.64] ;  /* 0x0000002402027981 */ /* 0x000ea4000c1e1900 */
[----:B--2---:R-:W-:Y:S01]  /*2320*/  ISETP.NE.AND P0, PT, R2, RZ, PT ;  /* 0x000000ff0200720c */ /* 0x004fe20003f05270 */
[----:B------:R-:W-:Y:S05]  /*2330*/  BRA `(.L_x_15915) ;  /* 0x00000d3000007947 */ /* 0x000fea0003800000 */
.L_x_15916:
[----:B------:R-:W2:Y:S02]  /*2340*/  LDG.E.U16 R2, [R2.64] ;  /* 0x0000002402027981 */ /* 0x000ea4000c1e1500 */
[----:B--2---:R-:W-:Y:S01]  /*2350*/  ISETP.NE.AND P0, PT, R2, RZ, PT ;  /* 0x000000ff0200720c */ /* 0x004fe20003f05270 */
[----:B------:R-:W-:Y:S05]  /*2360*/  BRA `(.L_x_15915) ;  /* 0x00000d0000007947 */ /* 0x000fea0003800000 */
.L_x_15911:
        /* <DEDUP_REMOVED lines=9> */
.L_x_15919:
[----:B------:R-:W2:Y:S02]  /*2400*/  LDG.E.U16 R0, [R2.64] ;  /* 0x0000002402007981 */ /* 0x000ea4000c1e1500 */
[----:B--2---:R-:W-:-:S05]  /*2410*/  HADD2.F32 R0, -RZ, R0.H0_H0 ;  /* 0x20000000ff007230 */ /* 0x004fca0000004100 */
[----:B------:R-:W-:Y:S01]  /*2420*/  FSETP.NEU.FTZ.AND P0, PT, R0, RZ, PT ;  /* 0x000000ff0000720b */ /* 0x000fe20003f1d000 */
[----:B------:R-:W-:Y:S05]  /*2430*/  BRA `(.L_x_15915) ;  /* 0x00000c3000007947 */ /* 0x000fea0003800000 */
.L_x_15918:
        /* <DEDUP_REMOVED lines=11> */
.L_x_15921:
        /* <DEDUP_REMOVED lines=10> */
.L_x_15920:
[----:B------:R-:W2:Y:S02]  /*2590*/  LDG.E.64 R2, [R2.64] ;  /* 0x0000002402027981 */ /* 0x000ea4000c1e1b00 */
[----:B--2---:R0:W1:Y:S01]  /*25a0*/  DSETP.NEU.AND P0, PT, R2, RZ, PT ;  /* 0x000000ff0200722a */ /* 0x0040620003f0d000 */
[----:B------:R-:W-:Y:S05]  /*25b0*/  BRA `(.L_x_15915) ;  /* 0x00000ab000007947 */ /* 0x000fea0003800000 */
.L_x_15910:
        /* <DEDUP_REMOVED lines=11> */
.L_x_15924:
[----:B------:R-:W2:Y:S02]  /*2670*/  LDG.E.128 R4, [R2.64] ;  /* 0x0000002402047981 */ /* 0x000ea4000c1e1d00 */
[----:B--2---:R-:W0:-:S06]  /*2680*/  DSETP.NEU.AND P0, PT, R6, RZ, PT ;  /* 0x000000ff0600722a */ /* 0x004e0c0003f0d000 */
[----:B0-----:R0:W1:Y:S01]  /*2690*/  DSETP.NEU.OR P0, PT, R4, RZ, P0 ;  /* 0x000000ff0400722a */ /* 0x001062000070d400 */
[----:B------:R-:W-:Y:S05]  /*26a0*/  BRA `(.L_x_15915) ;  /* 0x000009c000007947 */ /* 0x000fea0003800000 */
.L_x_15923:
        /* <DEDUP_REMOVED lines=27> */
.L_x_15926:
        /* <DEDUP_REMOVED lines=14> */
.L_x_15925:
[----:B------:R-:W2:Y:S02]  /*2940*/  LDG.E.U16 R0, [R2.64] ;  /* 0x0000002402007981 */ /* 0x000ea4000c1e1500 */
[----:B--2---:R-:W-:-:S04]  /*2950*/  PRMT R0, RZ, 0x5410, R0 ;  /* 0x00005410ff007816 */ /* 0x004fc80000000000 */
[----:B------:R-:W-:Y:S01]  /*2960*/  FSETP.NEU.FTZ.AND P0, PT, R0, RZ, PT ;  /* 0x000000ff0000720b */ /* 0x000fe20003f1d000 */
[----:B------:R-:W-:Y:S05]  /*2970*/  BRA `(.L_x_15915) ;  /* 0x000006f000007947 */ /* 0x000fea0003800000 */
.L_x_15922:
        /* <DEDUP_REMOVED lines=11> */
.L_x_15929:
        /* <DEDUP_REMOVED lines=21> */
.L_x_15933:
[----:B------:R-:W-:Y:S05]  /*2b80*/  BSYNC B1 ;  /* 0x0000000000017941 */ /* 0x000fea0003800000 */
.L_x_15932:
[----:B------:R-:W-:Y:S01]  /*2b90*/  LEA R3, R0, 0x3b800000, 0x17 ;  /* 0x3b80000000037811 */ /* 0x000fe200078eb8ff */
[----:B------:R-:W-:-:S05]  /*2ba0*/  IMAD.SHL.U32 R0, R2, 0x100000, RZ ;  /* 0x0010000002007824 */ /* 0x000fca00078e00ff */
[----:B------:R-:W-:Y:S02]  /*2bb0*/  LOP3.LUT R0, R3, R0, R4, 0xfe, !PT ;  /* 0x0000000003007212 */ /* 0x000fe400078efe04 */
.L_x_15931:
[----:B------:R-:W-:Y:S05]  /*2bc0*/  BSYNC B0 ;  /* 0x0000000000007941 */ /* 0x000fea0003800000 */
.L_x_15930:
[----:B------:R-:W-:Y:S01]  /*2bd0*/  FSETP.NEU.FTZ.AND P0, PT, R0, RZ, PT ;  /* 0x000000ff0000720b */ /* 0x000fe20003f1d000 */
[----:B------:R-:W-:Y:S05]  /*2be0*/  BRA `(.L_x_15915) ;  /* 0x0000048000007947 */ /* 0x000fea0003800000 */
.L_x_15928:
        /* <DEDUP_REMOVED lines=21> */
.L_x_15937:
[----:B------:R-:W-:Y:S05]  /*2d40*/  BSYNC B1 ;  /* 0x0000000000017941 */ /* 0x000fea0003800000 */
.L_x_15936:
[----:B------:R-:W-:Y:S01]  /*2d50*/  LEA R3, R0, 0x37800000, 0x17 ;  /* 0x3780000000037811 */ /* 0x000fe200078eb8ff */
[----:B------:R-:W-:-:S05]  /*2d60*/  IMAD.SHL.U32 R0, R2, 0x200000, RZ ;  /* 0x0020000002007824 */ /* 0x000fca00078e00ff */
[----:B------:R-:W-:Y:S02]  /*2d70*/  LOP3.LUT R0, R3, R0, R4, 0xfe, !PT ;  /* 0x0000000003007212 */ /* 0x000fe400078efe04 */
.L_x_15935:
[----:B------:R-:W-:Y:S05]  /*2d80*/  BSYNC B0 ;  /* 0x0000000000007941 */ /* 0x000fea0003800000 */
.L_x_15934:
[----:B------:R-:W-:Y:S01]  /*2d90*/  FSETP.NEU.FTZ.AND P0, PT, R0, RZ, PT ;  /* 0x000000ff0000720b */ /* 0x000fe20003f1d000 */
[----:B------:R-:W-:Y:S05]  /*2da0*/  BRA `(.L_x_15915) ;  /* 0x000002c000007947 */ /* 0x000fea0003800000 */
.L_x_15927:
        /* <DEDUP_REMOVED lines=14> */
.L_x_15941:
[----:B------:R-:W-:Y:S05]  /*2e90*/  BSYNC B0 ;  /* 0x0000000000007941 */ /* 0x000fea0003800000 */
.L_x_15940:
[----:B------:R-:W-:Y:S01]  /*2ea0*/  FSETP.NEU.FTZ.AND P0, PT, R0, RZ, PT ;  /* 0x000000ff0000720b */ /* 0x000fe20003f1d000 */
[----:B------:R-:W-:Y:S05]  /*2eb0*/  BRA `(.L_x_15915) ;  /* 0x000001b000007947 */ /* 0x000fea0003800000 */
.L_x_15914:
        /* <DEDUP_REMOVED lines=21> */
.L_x_15939:
[----:B------:R-:W2:Y:S02]  /*3010*/  LDG.E.64 R2, [R2.64] ;  /* 0x0000002402027981 */ /* 0x000ea4000c1e1b00 */
[----:B--2---:R-:W-:-:S04]  /*3020*/  ISETP.NE.U32.AND P0, PT, R2, RZ, PT ;  /* 0x000000ff0200720c */ /* 0x004fc80003f05070 */
[----:B------:R-:W-:Y:S01]  /*3030*/  ISETP.NE.AND.EX P0, PT, R3, RZ, PT, P0 ;  /* 0x000000ff0300720c */ /* 0x000fe20003f05300 */
[----:B------:R-:W-:Y:S05]  /*3040*/  BRA `(.L_x_15915) ;  /* 0x0000002000007947 */ /* 0x000fea0003800000 */
.L_x_15938:
[----:B------:R-:W2:Y:S02]  /*3050*/  LDG.E R2, [R2.64] ;  /* 0x0000002402027981 */ /* 0x000ea4000c1e1900 */
[----:B--2---:R-:W-:Y:S02]  /*3060*/  ISETP.NE.AND P0, PT, R2, RZ, PT ;  /* 0x000000ff0200720c */ /* 0x004fe40003f05270 */
.L_x_15915:
        /* <DEDUP_REMOVED lines=17> */
.L_x_15945:
[----:B------:R0:W-:Y:S01]  /*3180*/  STG.E.U8 [R16.64], R2 ;  /* 0x0000000210007986 */ /* 0x0001e2000c101124 */
[----:B------:R-:W-:Y:S05]  /*3190*/  BRA `(.L_x_15947) ;  /* 0x00000d5000007947 */ /* 0x000fea0003800000 */
.L_x_15944:
        /* <DEDUP_REMOVED lines=9> */
.L_x_15949:
[----:B------:R0:W-:Y:S01]  /*3230*/  STG.E [R16.64], R2 ;  /* 0x0000000210007986 */ /* 0x0001e2000c101924 */
[----:B------:R-:W-:Y:S05]  /*3240*/  BRA `(.L_x_15947) ;  /* 0x00000ca000007947 */ /* 0x000fea0003800000 */
.L_x_15948:
[----:B------:R0:W-:Y:S01]  /*3250*/  STG.E.U16 [R16.64], R2 ;  /* 0x0000000210007986 */ /* 0x0001e2000c101524 */
[----:B------:R-:W-:Y:S05]  /*3260*/  BRA `(.L_x_15947) ;  /* 0x00000c8000007947 */ /* 0x000fea0003800000 */
.L_x_15943:
        /* <DEDUP_REMOVED lines=9> */
.L_x_15951:
[----:B------:R-:W0:Y:S02]  /*3300*/  I2F.U32 R0, R2 ;  /* 0x0000000200007306 */ /* 0x000e240000201000 */
[----:B0-----:R-:W-:-:S05]  /*3310*/  F2FP.PACK_AB R0, RZ, R0 ;  /* 0x00000000ff00723e */ /* 0x001fca00000000ff */
[----:B------:R0:W-:Y:S01]  /*3320*/  STG.E.U16 [R16.64], R0 ;  /* 0x0000000010007986 */ /* 0x0001e2000c101524 */
[----:B------:R-:W-:Y:S05]  /*3330*/  BRA `(.L_x_15947) ;  /* 0x00000bb000007947 */ /* 0x000fea0003800000 */
.L_x_15950:
        /* <DEDUP_REMOVED lines=10> */
.L_x_15953:
[----:B------:R-:W0:Y:S02]  /*33e0*/  I2F.U32 R2, R2 ;  /* 0x0000000200027306 */ /* 0x000e240000201000 */
[----:B0-----:R-:W-:-:S04]  /*33f0*/  F2FP.PACK_AB R3, RZ, R2 ;  /* 0x00000002ff03723e */ /* 0x001fc800000000ff */
[----:B------:R-:W-:-:S05]  /*3400*/  PRMT R3, R3, 0x5410, RZ ;  /* 0x0000541003037816 */ /* 0x000fca00000000ff */
[----:B------:R0:W-:Y:S01]  /*3410*/  STG.E [R16.64], R3 ;  /* 0x0000000310007986 */ /* 0x0001e2000c101924 */
[----:B------:R-:W-:Y:S05]  /*3420*/  BRA `(.L_x_15947) ;  /* 0x00000ac000007947 */ /* 0x000fea0003800000 */
.L_x_15952:
[----:B------:R-:W0:Y:S02]  /*3430*/  I2F.F64.U32 R2, R2 ;  /* 0x0000000200027312 */ /* 0x000e240000201800 */
[----:B0-----:R0:W-:Y:S01]  /*3440*/  STG.E.64 [R16.64], R2 ;  /* 0x0000000210007986 */ /* 0x0011e2000c101b24 */
[----:B------:R-:W-:Y:S05]  /*3450*/  BRA `(.L_x_15947) ;  /* 0x00000a9000007947 */ /* 0x000fea0003800000 */
.L_x_15942:
        /* <DEDUP_REMOVED lines=10> */
.L_x_15956:
[----:B------:R-:W0:Y:S01]  /*3500*/  I2F.F64.U32 R4, R2 ;  /* 0x0000000200047312 */ /* 0x000e220000201800 */
[----:B------:R-:W-:-:S05]  /*3510*/  CS2R R6, SRZ ;  /* 0x0000000000067805 */ /* 0x000fca000001ff00 */
[----:B0-----:R0:W-:Y:S01]  /*3520*/  STG.E.128 [R16.64], R4 ;  /* 0x0000000410007986 */ /* 0x0011e2000c101d24 */
[----:B------:R-:W-:Y:S05]  /*3530*/  BRA `(.L_x_15947) ;  /* 0x000009b000007947 */ /* 0x000fea0003800000 */
.L_x_15955:
        /* <DEDUP_REMOVED lines=21> */
.L_x_15960:
[----:B------:R-:W-:Y:S05]  /*3690*/  BSYNC B0 ;  /* 0x0000000000007941 */ /* 0x000fea0003800000 */
.L_x_15959:
[----:B------:R-:W-:-:S05]  /*36a0*/  LOP3.LUT R3, R0, R3, RZ, 0xfc, !PT ;  /* 0x0000000300037212 */ /* 0x000fca00078efcff */
[----:B------:R0:W-:Y:S01]  /*36b0*/  STG.E.U8 [R16.64], R3 ;  /* 0x0000000310007986 */ /* 0x0001e2000c101124 */
[----:B------:R-:W-:Y:S05]  /*36c0*/  BRA `(.L_x_15947) ;  /* 0x0000082000007947 */ /* 0x000fea0003800000 */
.L_x_15958:
        /* <DEDUP_REMOVED lines=13> */
.L_x_15962:
[----:B------:R-:W-:Y:S01]  /*37a0*/  IMAD.MOV.U32 R0, RZ, RZ, 0x7f ;  /* 0x0000007fff007424 */ /* 0x000fe200078e00ff */
[----:B------:R-:W-:-:S04]  /*37b0*/  ISETP.GT.U32.AND P0, PT, R3, 0x7f800000, PT ;  /* 0x7f8000000300780c */ /* 0x000fc80003f04070 */
[----:B------:R-:W-:-:S04]  /*37c0*/  SEL R0, R0, 0x7c, P0 ;  /* 0x0000007c00007807 */ /* 0x000fc80000000000 */
.L_x_15963:
[----:B------:R-:W-:Y:S05]  /*37d0*/  BSYNC B0 ;  /* 0x0000000000007941 */ /* 0x000fea0003800000 */
.L_x_15961:
[----:B------:R-:W-:-:S04]  /*37e0*/  LOP3.LUT R2, R5, 0x80000000, RZ, 0xc0, !PT ;  /* 0x8000000005027812 */ /* 0x000fc800078ec0ff */
[----:B------:R-:W-:-:S04]  /*37f0*/  SHF.R.U32.HI R3, RZ, 0x18, R2 ;  /* 0x00000018ff037819 */ /* 0x000fc80000011602 */
[----:B------:R-:W-:-:S05]  /*3800*/  LOP3.LUT R3, R0, R3, RZ, 0xfc, !PT ;  /* 0x0000000300037212 */ /* 0x000fca00078efcff */
[----:B------:R0:W-:Y:S01]  /*3810*/  STG.E.U8 [R16.64], R3 ;  /* 0x0000000310007986 */ /* 0x0001e2000c101124 */
[----:B------:R-:W-:Y:S05]  /*3820*/  BRA `(.L_x_15947) ;  /* 0x000006c000007947 */ /* 0x000fea0003800000 */
.L_x_15957:
[----:B------:R-:W0:Y:S02]  /*3830*/  I2F.U32 R0, R2 ;  /* 0x0000000200007306 */ /* 0x000e240000201000 */
[----:B0-----:R-:W-:-:S05]  /*3840*/  F2FP.BF16.PACK_AB R0, RZ, R0 ;  /* 0x00000000ff00723e */ /* 0x001fca00000010ff */
[----:B------:R0:W-:Y:S01]  /*3850*/  STG.E.U16 [R16.64], R0 ;  /* 0x0000000010007986 */ /* 0x0001e2000c101524 */
[----:B------:R-:W-:Y:S05]  /*3860*/  BRA `(.L_x_15947) ;  /* 0x0000068000007947 */ /* 0x000fea0003800000 */
.L_x_15954:
        /* <DEDUP_REMOVED lines=10> */
.L_x_15966:
        /* <DEDUP_REMOVED lines=17> */
.L_x_15969:
[----:B------:R-:W-:-:S04]  /*3a20*/  LOP3.LUT R2, R5, 0x80000000, RZ, 0xc0, !PT ;  /* 0x8000000005027812 */ /* 0x000fc800078ec0ff */
[----:B------:R-:W-:-:S04]  /*3a30*/  SHF.R.U32.HI R3, RZ, 0x18, R2 ;  /* 0x00000018ff037819 */ /* 0x000fc80000011602 */
[----:B------:R-:W-:-:S04]  /*3a40*/  LOP3.LUT R0, R0, R3, RZ, 0xfc, !PT ;  /* 0x0000000300007212 */ /* 0x000fc800078efcff */
[----:B------:R-:W-:Y:S02]  /*3a50*/  PRMT R8, R0, 0x7610, R8 ;  /* 0x0000761000087816 */ /* 0x000fe40000000008 */
.L_x_15968:
[----:B------:R-:W-:Y:S05]  /*3a60*/  BSYNC B0 ;  /* 0x0000000000007941 */ /* 0x000fea0003800000 */
.L_x_15967:
[----:B------:R0:W-:Y:S01]  /*3a70*/  STG.E.U8 [R16.64], R8 ;  /* 0x0000000810007986 */ /* 0x0001e2000c101124 */
[----:B------:R-:W-:Y:S05]  /*3a80*/  BRA `(.L_x_15947) ;  /* 0x0000046000007947 */ /* 0x000fea0003800000 */
.L_x_15965:
        /* <DEDUP_REMOVED lines=17> */
.L_x_15972:
[----:B------:R-:W-:-:S04]  /*3ba0*/  LOP3.LUT R2, R5, 0x80000000, RZ, 0xc0, !PT ;  /* 0x8000000005027812 */ /* 0x000fc800078ec0ff */
[----:B------:R-:W-:-:S04]  /*3bb0*/  SHF.R.U32.HI R3, RZ, 0x18, R2 ;  /* 0x00000018ff037819 */ /* 0x000fc80000011602 */
[----:B------:R-:W-:-:S04]  /*3bc0*/  LOP3.LUT R0, R0, R3, RZ, 0xfc, !PT ;  /* 0x0000000300007212 */ /* 0x000fc800078efcff */
[----:B------:R-:W-:Y:S02]  /*3bd0*/  PRMT R8, R0, 0x7610, R8 ;  /* 0x0000761000087816 */ /* 0x000fe40000000008 */
.L_x_15971:
[----:B------:R-:W-:Y:S05]  /*3be0*/  BSYNC B0 ;  /* 0x0000000000007941 */ /* 0x000fea0003800000 */
.L_x_15970:
[----:B------:R0:W-:Y:S01]  /*3bf0*/  STG.E.U8 [R16.64], R8 ;  /* 0x0000000810007986 */ /* 0x0001e2000c101124 */
[----:B------:R-:W-:Y:S05]  /*3c00*/  BRA `(.L_x_15947) ;  /* 0x000002e000007947 */ /* 0x000fea0003800000 */
.L_x_15964:
        /* <DEDUP_REMOVED lines=22> */
.L_x_15946:
        /* <DEDUP_REMOVED lines=20> */
.L_x_15974:
[----:B------:R-:W-:-:S05]  /*3eb0*/  IMAD.MOV.U32 R3, RZ, RZ, RZ ;  /* 0x000000ffff037224 */ /* 0x000fca00078e00ff */
[----:B------:R0:W-:Y:S01]  /*3ec0*/  STG.E.64 [R16.64], R2 ;  /* 0x0000000210007986 */ /* 0x0001e2000c101b24 */
[----:B------:R-:W-:Y:S05]  /*3ed0*/  BRA `(.L_x_15947) ;  /* 0x0000001000007947 */ /* 0x000fea0003800000 */
.L_x_15973:
[----:B------:R0:W-:Y:S02]  /*3ee0*/  STG.E [R16.64], R2 ;  /* 0x0000000210007986 */ /* 0x0001e4000c101924 */
.L_x_15947:
[----:B------:R-:W-:-:S05]  /*3ef0*/  IMAD R18, R19, 0x200, R18 ;  /* 0x0000020013127824 */ /* 0x000fca00078e0212 */
[----:B------:R-:W-:Y:S02]  /*3f00*/  IADD3 R23, R18, 0x80, RZ ;  /* 0x0000008012177810 */ /* 0x000fe40007ffe0ff */
.L_x_15876:
[----:B------:R-:W-:Y:S05]  /*3f10*/  BSYNC B6 ;  /* 0x0000000000067941 */ /* 0x000fea0003800000 */
.L_x_15875:
        /* <DEDUP_REMOVED lines=258> */
.L_x_15977:
        /* <DEDUP_REMOVED lines=20> */
.L_x_15981:
[----:B------:R-:W2:Y:S02]  /*5080*/  LDG.E.U8 R2, [R2.64] ;  /* 0x0000002402027981 */ /* 0x000ea4000c1e1100 */
[----:B--2---:R-:W-:-:S04]  /*5090*/  ISETP.NE.AND P0, PT, R2, RZ, PT ;  /* 0x000000ff0200720c */ /* 0x004fc80003f05270 */
[----:B------:R-:W-:Y:S01]  /*50a0*/  P2R R19, PR, RZ, 0x1 ;  /* 0x00000001ff137803 */ /* 0x000fe20000000000 */
[----:B------:R-:W-:Y:S05]  /*50b0*/  BRA `(.L_x_15983) ;  /* 0x00000f4000007947 */ /* 0x000fea0003800000 */
.L_x_15980:
        /* <DEDUP_REMOVED lines=11> */
.L_x_15985:
[----:B------:R-:W2:Y:S02]  /*5170*/  LDG.E R2, [R2.64] ;  /* 0x0000002402027981 */ /* 0x000ea4000c1e1900 */
[----:B--2---:R-:W-:-:S04]  /*5180*/  ISETP.NE.AND P0, PT, R2, RZ, PT ;  /* 0x000000ff0200720c */ /* 0x004fc80003f05270 */
[----:B------:R-:W-:Y:S01]  /*5190*/  P2R R19, PR, RZ, 0x1 ;  /* 0x00000001ff137803 */ /* 0x000fe20000000000 */
[----:B------:R-:W-:Y:S05]  /*51a0*/  BRA `(.L_x_15983) ;  /* 0x00000e5000007947 */ /* 0x000fea0003800000 */
.L_x_15984:
[----:B------:R-:W2:Y:S02]  /*51b0*/  LDG.E.U16 R2, [R2.64] ;  /* 0x0000002402027981 */ /* 0x000ea4000c1e1500 */
[----:B--2---:R-:W-:-:S04]  /*51c0*/  ISETP.NE.AND P0, PT, R2, RZ, PT ;  /* 0x000000ff0200720c */ /* 0x004fc80003f05270 */
[----:B------:R-:W-:Y:S01]  /*51d0*/  P2R R19, PR, RZ, 0x1 ;  /* 0x00000001ff137803 */ /* 0x000fe20000000000 */
[----:B------:R-:W-:Y:S05]  /*51e0*/  BRA `(.L_x_15983) ;  /* 0x00000e1000007947 */ /* 0x000fea0003800000 */
.L_x_15979:
        /* <DEDUP_REMOVED lines=10> */
.L_x_15987:
[----:B------:R-:W2:Y:S02]  /*5290*/  LDG.E.U16 R0, [R2.64] ;  /* 0x0000002402007981 */ /* 0x000ea4000c1e1500 */
[----:B--2---:R-:W-:-:S05]  /*52a0*/  HADD2.F32 R0, -RZ, R0.H0_H0 ;  /* 0x20000000ff007230 */ /* 0x004fca0000004100 */
[----:B------:R-:W-:-:S04]  /*52b0*/  FSETP.NEU.FTZ.AND P0, PT, R0, RZ, PT ;  /* 0x000000ff0000720b */ /* 0x000fc80003f1d000 */
[----:B------:R-:W-:Y:S01]  /*52c0*/  P2R R19, PR, RZ, 0x1 ;  /* 0x00000001ff137803 */ /* 0x000fe20000000000 */
[----:B------:R-:W-:Y:S05]  /*52d0*/  BRA `(.L_x_15983) ;  /* 0x00000d2000007947 */ /* 0x000fea0003800000 */
.L_x_15986:
        /* <DEDUP_REMOVED lines=12> */
.L_x_15989:
        /* <DEDUP_REMOVED lines=11> */
.L_x_15988:
[----:B------:R-:W2:Y:S02]  /*5450*/  LDG.E.64 R2, [R2.64] ;  /* 0x0000002402027981 */ /* 0x000ea4000c1e1b00 */
[----:B--2---:R-:W0:-:S06]  /*5460*/  DSETP.NEU.AND P0, PT, R2, RZ, PT ;  /* 0x000000ff0200722a */ /* 0x004e0c0003f0d000 */
[----:B0-----:R-:W-:Y:S01]  /*5470*/  P2R R19, PR, RZ, 0x1 ;  /* 0x00000001ff137803 */ /* 0x001fe20000000000 */
[----:B------:R-:W-:Y:S05]  /*5480*/  BRA `(.L_x_15983) ;  /* 0x00000b7000007947 */ /* 0x000fea0003800000 */
.L_x_15978:
        /* <DEDUP_REMOVED lines=12> */
.L_x_15992:
[----:B------:R-:W2:Y:S02]  /*5550*/  LDG.E.128 R4, [R2.64] ;  /* 0x0000002402047981 */ /* 0x000ea4000c1e1d00 */
[----:B--2---:R-:W0:-:S06]  /*5560*/  DSETP.NEU.AND P0, PT, R6, RZ, PT ;  /* 0x000000ff0600722a */ /* 0x004e0c0003f0d000 */
[----:B0-----:R-:W0:-:S06]  /*5570*/  DSETP.NEU.OR P0, PT, R4, RZ, P0 ;  /* 0x000000ff0400722a */ /* 0x001e0c000070d400 */
[----:B0-----:R-:W-:Y:S01]  /*5580*/  P2R R19, PR, RZ, 0x1 ;  /* 0x00000001ff137803 */ /* 0x001fe20000000000 */
[----:B------:R-:W-:Y:S05]  /*5590*/  BRA `(.L_x_15983) ;  /* 0x00000a6000007947 */ /* 0x000fea0003800000 */
.L_x_15991:
        /* <DEDUP_REMOVED lines=28> */
.L_x_15994:
        /* <DEDUP_REMOVED lines=15> */
.L_x_15993:
[----:B------:R-:W2:Y:S02]  /*5850*/  LDG.E.U16 R0, [R2.64] ;  /* 0x0000002402007981 */ /* 0x000ea4000c1e1500 */
[----:B--2---:R-:W-:-:S04]  /*5860*/  PRMT R0, RZ, 0x5410, R0 ;  /* 0x00005410ff007816 */ /* 0x004fc80000000000 */
[----:B------:R-:W-:-:S04]  /*5870*/  FSETP.NEU.FTZ.AND P0, PT, R0, RZ, PT ;  /* 0x000000ff0000720b */ /* 0x000fc80003f1d000 */
[----:B------:R-:W-:Y:S01]  /*5880*/  P2R R19, PR, RZ, 0x1 ;  /* 0x00000001ff137803 */ /* 0x000fe20000000000 */
[----:B------:R-:W-:Y:S05]  /*5890*/  BRA `(.L_x_15983) ;  /* 0x0000076000007947 */ /* 0x000fea0003800000 */
.L_x_15990:
        /* <DEDUP_REMOVED lines=12> */
.L_x_15997:
        /* <DEDUP_REMOVED lines=21> */
.L_x_16001:
[----:B------:R-:W-:Y:S05]  /*5ab0*/  BSYNC B1 ;  /* 0x0000000000017941 */ /* 0x000fea0003800000 */
.L_x_16000:
[----:B------:R-:W-:Y:S01]  /*5ac0*/  LEA R3, R0, 0x3b800000, 0x17 ;  /* 0x3b80000000037811 */ /* 0x000fe200078eb8ff */
[----:B------:R-:W-:-:S05]  /*5ad0*/  IMAD.SHL.U32 R0, R2, 0x100000, RZ ;  /* 0x0010000002007824 */ /* 0x000fca00078e00ff */
[----:B------:R-:W-:Y:S02]  /*5ae0*/  LOP3.LUT R0, R3, R0, R4, 0xfe, !PT ;  /* 0x0000000003007212 */ /* 0x000fe400078efe04 */
.L_x_15999:
[----:B------:R-:W-:Y:S05]  /*5af0*/  BSYNC B0 ;  /* 0x0000000000007941 */ /* 0x000fea0003800000 */
.L_x_15998:
[----:B------:R-:W-:-:S04]  /*5b00*/  FSETP.NEU.FTZ.AND P0, PT, R0, RZ, PT ;  /* 0x000000ff0000720b */ /* 0x000fc80003f1d000 */
[----:B------:R-:W-:Y:S01]  /*5b10*/  P2R R19, PR, RZ, 0x1 ;  /* 0x00000001ff137803 */ /* 0x000fe20000000000 */
[----:B------:R-:W-:Y:S05]  /*5b20*/  BRA `(.L_x_15983) ;  /* 0x000004d000007947 */ /* 0x000fea0003800000 */
.L_x_15996:
        /* <DEDUP_REMOVED lines=21> */
.L_x_16005:
[----:B------:R-:W-:Y:S05]  /*5c80*/  BSYNC B1 ;  /* 0x0000000000017941 */ /* 0x000fea0003800000 */
.L_x_16004:
[----:B------:R-:W-:Y:S01]  /*5c90*/  LEA R3, R0, 0x37800000, 0x17 ;  /* 0x3780000000037811 */ /* 0x000fe200078eb8ff */
[----:B------:R-:W-:-:S05]  /*5ca0*/  IMAD.SHL.U32 R0, R2, 0x200000, RZ ;  /* 0x0020000002007824 */ /* 0x000fca00078e00ff */
[----:B------:R-:W-:Y:S02]  /*5cb0*/  LOP3.LUT R0, R3, R0, R4, 0xfe, !PT ;  /* 0x0000000003007212 */ /* 0x000fe400078efe04 */
.L_x_16003:
[----:B------:R-:W-:Y:S05]  /*5cc0*/  BSYNC B0 ;  /* 0x0000000000007941 */ /* 0x000fea0003800000 */
.L_x_16002:
[----:B------:R-:W-:-:S04]  /*5cd0*/  FSETP.NEU.FTZ.AND P0, PT, R0, RZ, PT ;  /* 0x000000ff0000720b */ /* 0x000fc80003f1d000 */
[----:B------:R-:W-:Y:S01]  /*5ce0*/  P2R R19, PR, RZ, 0x1 ;  /* 0x00000001ff137803 */ /* 0x000fe20000000000 */
[----:B------:R-:W-:Y:S05]  /*5cf0*/  BRA `(.L_x_15983) ;  /* 0x0000030000007947 */ /* 0x000fea0003800000 */
.L_x_15995:
        /* <DEDUP_REMOVED lines=14> */
.L_x_16009:
[----:B------:R-:W-:Y:S05]  /*5de0*/  BSYNC B0 ;  /* 0x0000000000007941 */ /* 0x000fea0003800000 */
.L_x_16008:
[----:B------:R-:W-:-:S04]  /*5df0*/  FSETP.NEU.FTZ.AND P0, PT, R0, RZ, PT ;  /* 0x000000ff0000720b */ /* 0x000fc80003f1d000 */
[----:B------:R-:W-:Y:S01]  /*5e00*/  P2R R19, PR, RZ, 0x1 ;  /* 0x00000001ff137803 */ /* 0x000fe20000000000 */
[----:B------:R-:W-:Y:S05]  /*5e10*/  BRA `(.L_x_15983) ;  /* 0x000001e000007947 */ /* 0x000fea0003800000 */
.L_x_15982:
        /* <DEDUP_REMOVED lines=22> */
.L_x_16007:
[----:B------:R-:W2:Y:S02]  /*5f80*/  LDG.E.64 R2, [R2.64] ;  /* 0x0000002402027981 */ /* 0x000ea4000c1e1b00 */
[----:B--2---:R-:W-:-:S04]  /*5f90*/  ISETP.NE.U32.AND P0, PT, R2, RZ, PT ;  /* 0x000000ff0200720c */ /* 0x004fc80003f05070 */
[----:B------:R-:W-:-:S04]  /*5fa0*/  ISETP.NE.AND.EX P0, PT, R3, RZ, PT, P0 ;  /* 0x000000ff0300720c */ /* 0x000fc80003f05300 */
[----:B------:R-:W-:Y:S01]  /*5fb0*/  P2R R19, PR, RZ, 0x1 ;  /* 0x00000001ff137803 */ /* 0x000fe20000000000 */
[----:B------:R-:W-:Y:S05]  /*5fc0*/  BRA `(.L_x_15983) ;  /* 0x0000003000007947 */ /* 0x000fea0003800000 */
.L_x_16006:
[----:B------:R-:W2:Y:S02]  /*5fd0*/  LDG.E R2, [R2.64] ;  /* 0x0000002402027981 */ /* 0x000ea4000c1e1900 */
[----:B--2---:R-:W-:-:S04]  /*5fe0*/  ISETP.NE.AND P0, PT, R2, RZ, PT ;  /* 0x000000ff0200720c */ /* 0x004fc80003f05270 */
[----:B------:R-:W-:Y:S02]  /*5ff0*/  P2R R19, PR, RZ, 0x1 ;  /* 0x00000001ff137803 */ /* 0x000fe40000000000 */
.L_x_15983:
        /* <DEDUP_REMOVED lines=17> */
.L_x_16013:
[----:B------:R-:W2:Y:S02]  /*6110*/  LDG.E.U8 R2, [R2.64] ;  /* 0x0000002402027981 */ /* 0x000ea4000c1e1100 */
[----:B--2---:R-:W-:Y:S01]  /*6120*/  ISETP.NE.AND P0, PT, R2, RZ, PT ;  /* 0x000000ff0200720c */ /* 0x004fe20003f05270 */
[----:B------:R-:W-:Y:S05]  /*6130*/  BRA `(.L_x_16015) ;  /* 0x00000e0000007947 */ /* 0x000fea0003800000 */
.L_x_16012:
        /* <DEDUP_REMOVED lines=10> */
.L_x_16017:
[----:B------:R-:W2:Y:S02]  /*61e0*/  LDG.E R2, [R2.64] ;  /* 0x0000002402027981 */ /* 0x000ea4000c1e1900 */
[----:B--2---:R-:W-:Y:S01]  /*61f0*/  ISETP.NE.AND P0, PT, R2, RZ, PT ;  /* 0x000000ff0200720c */ /* 0x004fe20003f05270 */
[----:B------:R-:W-:Y:S05]  /*6200*/  BRA `(.L_x_16015) ;  /* 0x00000d3000007947 */ /* 0x000fea0003800000 */
.L_x_16016:
[----:B------:R-:W2:Y:S02]  /*6210*/  LDG.E.U16 R2, [R2.64] ;  /* 0x0000002402027981 */ /* 0x000ea4000c1e1500 */
[----:B--2---:R-:W-:Y:S01]  /*6220*/  ISETP.NE.AND P0, PT, R2, RZ, PT ;  /* 0x000000ff0200720c */ /* 0x004fe20003f05270 */
[----:B------:R-:W-:Y:S05]  /*6230*/  BRA `(.L_x_16015) ;  /* 0x00000d0000007947 */ /* 0x000fea0003800000 */
.L_x_16011:
        /* <DEDUP_REMOVED lines=9> */
.L_x_16019:
[----:B------:R-:W2:Y:S02]  /*62d0*/  LDG.E.U16 R0, [R2.64] ;  /* 0x0000002402007981 */ /* 0x000ea4000c1e1500 */
[----:B--2---:R-:W-:-:S05]  /*62e0*/  HADD2.F32 R0, -RZ, R0.H0_H0 ;  /* 0x20000000ff007230 */ /* 0x004fca0000004100 */
[----:B------:R-:W-:Y:S01]  /*62f0*/  FSETP.NEU.FTZ.AND P0, PT, R0, RZ, PT ;  /* 0x000000ff0000720b */ /* 0x000fe20003f1d000 */
[----:B------:R-:W-:Y:S05]  /*6300*/  BRA `(.L_x_16015) ;  /* 0x00000c3000007947 */ /* 0x000fea0003800000 */
.L_x_16018:
        /* <DEDUP_REMOVED lines=11> */
.L_x_16021:
        /* <DEDUP_REMOVED lines=10> */
.L_x_16020:
[----:B------:R-:W2:Y:S02]  /*6460*/  LDG.E.64 R2, [R2.64] ;  /* 0x0000002402027981 */ /* 0x000ea4000c1e1b00 */
[----:B--2---:R0:W1:Y:S01]  /*6470*/  DSETP.NEU.AND P0, PT, R2, RZ, PT ;  /* 0x000000ff0200722a */ /* 0x0040620003f0d000 */
[----:B------:R-:W-:Y:S05]  /*6480*/  BRA `(.L_x_16015) ;  /* 0x00000ab000007947 */ /* 0x000fea0003800000 */
.L_x_16010:
        /* <DEDUP_REMOVED lines=11> */
.L_x_16024:
[----:B------:R-:W2:Y:S02]  /*6540*/  LDG.E.128 R4, [R2.64] ;  /* 0x0000002402047981 */ /* 0x000ea4000c1e1d00 */
[----:B--2---:R-:W0:-:S06]  /*6550*/  DSETP.NEU.AND P0, PT, R6, RZ, PT ;  /* 0x000000ff0600722a */ /* 0x004e0c0003f0d000 */
[----:B0-----:R0:W1:Y:S01]  /*6560*/  DSETP.NEU.OR P0, PT, R4, RZ, P0 ;  /* 0x000000ff0400722a */ /* 0x001062000070d400 */
[----:B------:R-:W-:Y:S05]  /*6570*/  BRA `(.L_x_16015) ;  /* 0x000009c000007947 */ /* 0x000fea0003800000 */
.L_x_16023:
        /* <DEDUP_REMOVED lines=27> */
.L_x_16026:
        /* <DEDUP_REMOVED lines=14> */
.L_x_16025:
[----:B------:R-:W2:Y:S02]  /*6810*/  LDG.E.U16 R0, [R2.64] ;  /* 0x0000002402007981 */ /* 0x000ea4000c1e1500 */
[----:B--2---:R-:W-:-:S04]  /*6820*/  PRMT R0, RZ, 0x5410, R0 ;  /* 0x00005410ff007816 */ /* 0x004fc80000000000 */
[----:B------:R-:W-:Y:S01]  /*6830*/  FSETP.NEU.FTZ.AND P0, PT, R0, RZ, PT ;  /* 0x000000ff0000720b */ /* 0x000fe20003f1d000 */
[----:B------:R-:W-:Y:S05]  /*6840*/  BRA `(.L_x_16015) ;  /* 0x000006f000007947 */ /* 0x000fea0003800000 */
.L_x_16022:
        /* <DEDUP_REMOVED lines=11> */
.L_x_16029:
        /* <DEDUP_REMOVED lines=21> */
.L_x_16033:
[----:B------:R-:W-:Y:S05]  /*6a50*/  BSYNC B1 ;  /* 0x0000000000017941 */ /* 0x000fea0003800000 */
.L_x_16032:
[----:B------:R-:W-:Y:S01]  /*6a60*/  LEA R3, R0, 0x3b800000, 0x17 ;  /* 0x3b80000000037811 */ /* 0x000fe200078eb8ff */
[----:B------:R-:W-:-:S05]  /*6a70*/  IMAD.SHL.U32 R0, R2, 0x100000, RZ ;  /* 0x0010000002007824 */ /* 0x000fca00078e00ff */
[----:B------:R-:W-:Y:S02]  /*6a80*/  LOP3.LUT R0, R3, R0, R4, 0xfe, !PT ;  /* 0x0000000003007212 */ /* 0x000fe400078efe04 */
.L_x_16031:
[----:B------:R-:W-:Y:S05]  /*6a90*/  BSYNC B0 ;  /* 0x0000000000007941 */ /* 0x000fea0003800000 */
.L_x_16030:
[----:B------:R-:W-:Y:S01]  /*6aa0*/  FSETP.NEU.FTZ.AND P0, PT, R0, RZ, PT ;  /* 0x000000ff0000720b */ /* 0x000fe20003f1d000 */
[----:B------:R-:W-:Y:S05]  /*6ab0*/  BRA `(.L_x_16015) ;  /* 0x0000048000007947 */ /* 0x000fea0003800000 */
.L_x_16028:
        /* <DEDUP_REMOVED lines=21> */
.L_x_16037:
[----:B------:R-:W-:Y:S05]  /*6c10*/  BSYNC B1 ;  /* 0x0000000000017941 */ /* 0x000fea0003800000 */
.L_x_16036:
[----:B------:R-:W-:Y:S01]  /*6c20*/  LEA R3, R0, 0x37800000, 0x17 ;  /* 0x3780000000037811 */ /* 0x000fe200078eb8ff */
[----:B------:R-:W-:-:S05]  /*6c30*/  IMAD.SHL.U32 R0, R2, 0x200000, RZ ;  /* 0x0020000002007824 */ /* 0x000fca00078e00ff */
[----:B------:R-:W-:Y:S02]  /*6c40*/  LOP3.LUT R0, R3, R0, R4, 0xfe, !PT ;  /* 0x0000000003007212 */ /* 0x000fe400078efe04 */
.L_x_16035:
[----:B------:R-:W-:Y:S05]  /*6c50*/  BSYNC B0 ;  /* 0x0000000000007941 */ /* 0x000fea0003800000 */
.L_x_16034:
[----:B------:R-:W-:Y:S01]  /*6c60*/  FSETP.NEU.FTZ.AND P0, PT, R0, RZ, PT ;  /* 0x000000ff0000720b */ /* 0x000fe20003f1d000 */
[----:B------:R-:W-:Y:S05]  /*6c70*/  BRA `(.L_x_16015) ;  /* 0x000002c000007947 */ /* 0x000fea0003800000 */
.L_x_16027:
        /* <DEDUP_REMOVED lines=14> */
.L_x_16041:
[----:B------:R-:W-:Y:S05]  /*6d60*/  BSYNC B0 ;  /* 0x0000000000007941 */ /* 0x000fea0003800000 */
.L_x_16040:
[----:B------:R-:W-:Y:S01]  /*6d70*/  FSETP.NEU.FTZ.AND P0, PT, R0, RZ, PT ;  /* 0x000000ff0000720b */ /* 0x000fe20003f1d000 */
[----:B------:R-:W-:Y:S05]  /*6d80*/  BRA `(.L_x_16015) ;  /* 0x000001b000007947 */ /* 0x000fea0003800000 */
.L_x_16014:
        /* <DEDUP_REMOVED lines=21> */
.L_x_16039:
[----:B------:R-:W2:Y:S02]  /*6ee0*/  LDG.E.64 R2, [R2.64] ;  /* 0x0000002402027981 */ /* 0x000ea4000c1e1b00 */
[----:B--2---:R-:W-:-:S04]  /*6ef0*/  ISETP.NE.U32.AND P0, PT, R2, RZ, PT ;  /* 0x000000ff0200720c */ /* 0x004fc80003f05070 */
[----:B------:R-:W-:Y:S01]  /*6f00*/  ISETP.NE.AND.EX P0, PT, R3, RZ, PT, P0 ;  /* 0x000000ff0300720c */ /* 0x000fe20003f05300 */
[----:B------:R-:W-:Y:S05]  /*6f10*/  BRA `(.L_x_16015) ;  /* 0x0000002000007947 */ /* 0x000fea0003800000 */
.L_x_16038:
[----:B------:R-:W2:Y:S02]  /*6f20*/  LDG.E R2, [R2.64] ;  /* 0x0000002402027981 */ /* 0x000ea4000c1e1900 */
[----:B--2---:R-:W-:Y:S02]  /*6f30*/  ISETP.NE.AND P0, PT, R2, RZ, PT ;  /* 0x000000ff0200720c */ /* 0x004fe40003f05270 */
.L_x_16015:
        /* <DEDUP_REMOVED lines=17> */
.L_x_16045:
[----:B------:R0:W-:Y:S01]  /*7050*/  STG.E.U8 [R16.64], R2 ;  /* 0x0000000210007986 */ /* 0x0001e2000c101124 */
[----:B------:R-:W-:Y:S05]  /*7060*/  BRA `(.L_x_16047) ;  /* 0x00000d5000007947 */ /* 0x000fea0003800000 */
.L_x_16044:
        /* <DEDUP_REMOVED lines=9> */
.L_x_16049:
[----:B------:R0:W-:Y:S01]  /*7100*/  STG.E [R16.64], R2 ;  /* 0x0000000210007986 */ /* 0x0001e2000c101924 */
[----:B------:R-:W-:Y:S05]  /*7110*/  BRA `(.L_x_16047) ;  /* 0x00000ca000007947 */ /* 0x000fea0003800000 */
.L_x_16048:
[----:B------:R0:W-:Y:S01]  /*7120*/  STG.E.U16 [R16.64], R2 ;  /* 0x0000000210007986 */ /* 0x0001e2000c101524 */
[----:B------:R-:W-:Y:S05]  /*7130*/  BRA `(.L_x_16047) ;  /* 0x00000c8000007947 */ /* 0x000fea0003800000 */
.L_x_16043:
        /* <DEDUP_REMOVED lines=9> */
.L_x_16051:
[----:B------:R-:W0:Y:S02]  /*71d0*/  I2F.U32 R0, R2 ;  /* 0x0000000200007306 */ /* 0x000e240000201000 */
[----:B0-----:R-:W-:-:S05]  /*71e0*/  F2FP.PACK_AB R0, RZ, R0 ;  /* 0x00000000ff00723e */ /* 0x001fca00000000ff */
[----:B------:R0:W-:Y:S01]  /*71f0*/  STG.E.U16 [R16.64], R0 ;  /* 0x0000000010007986 */ /* 0x0001e2000c101524 */
[----:B------:R-:W-:Y:S05]  /*7200*/  BRA `(.L_x_16047) ;  /* 0x00000bb000007947 */ /* 0x000fea0003800000 */
.L_x_16050:
        /* <DEDUP_REMOVED lines=10> */
.L_x_16053:
[----:B------:R-:W0:Y:S02]  /*72b0*/  I2F.U32 R2, R2 ;  /* 0x0000000200027306 */ /* 0x000e240000201000 */
[----:B0-----:R-:W-:-:S04]  /*72c0*/  F2FP.PACK_AB R3, RZ, R2 ;  /* 0x00000002ff03723e */ /* 0x001fc800000000ff */
[----:B------:R-:W-:-:S05]  /*72d0*/  PRMT R3, R3, 0x5410, RZ ;  /* 0x0000541003037816 */ /* 0x000fca00000000ff */
[----:B------:R0:W-:Y:S01]  /*72e0*/  STG.E [R16.64], R3 ;  /* 0x0000000310007986 */ /* 0x0001e2000c101924 */
[----:B------:R-:W-:Y:S05]  /*72f0*/  BRA `(.L_x_16047) ;  /* 0x00000ac000007947 */ /* 0x000fea0003800000 */
.L_x_16052:
[----:B------:R-:W0:Y:S02]  /*7300*/  I2F.F64.U32 R2, R2 ;  /* 0x0000000200027312 */ /* 0x000e240000201800 */
[----:B0-----:R0:W-:Y:S01]  /*7310*/  STG.E.64 [R16.64], R2 ;  /* 0x0000000210007986 */ /* 0x0011e2000c101b24 */
[----:B------:R-:W-:Y:S05]  /*7320*/  BRA `(.L_x_16047) ;  /* 0x00000a9000007947 */ /* 0x000fea0003800000 */
.L_x_16042:
        /* <DEDUP_REMOVED lines=10> */
.L_x_16056:
[----:B------:R-:W0:Y:S01]  /*73d0*/  I2F.F64.U32 R4, R2 ;  /* 0x0000000200047312 */ /* 0x000e220000201800 */
[----:B------:R-:W-:-:S05]  /*73e0*/  CS2R R6, SRZ ;  /* 0x0000000000067805 */ /* 0x000fca000001ff00 */
[----:B0-----:R0:W-:Y:S01]  /*73f0*/  STG.E.128 [R16.64], R4 ;  /* 0x0000000410007986 */ /* 0x0011e2000c101d24 */
[----:B------:R-:W-:Y:S05]  /*7400*/  BRA `(.L_x_16047) ;  /* 0x000009b000007947 */ /* 0x000fea0003800000 */
.L_x_16055:
        /* <DEDUP_REMOVED lines=21> */
.L_x_16060:
[----:B------:R-:W-:Y:S05]  /*7560*/  BSYNC B0 ;  /* 0x0000000000007941 */ /* 0x000fea0003800000 */
.L_x_16059:
[----:B------:R-:W-:-:S05]  /*7570*/  LOP3.LUT R3, R0, R3, RZ, 0xfc, !PT ;  /* 0x0000000300037212 */ /* 0x000fca00078efcff */
[----:B------:R0:W-:Y:S01]  /*7580*/  STG.E.U8 [R16.64], R3 ;  /* 0x0000000310007986 */ /* 0x0001e2000c101124 */
[----:B------:R-:W-:Y:S05]  /*7590*/  BRA `(.L_x_16047) ;  /* 0x0000082000007947 */ /* 0x000fea0003800000 */
.L_x_16058:
        /* <DEDUP_REMOVED lines=13> */
.L_x_16062:
[----:B------:R-:W-:Y:S01]  /*7670*/  IMAD.MOV.U32 R0, RZ, RZ, 0x7f ;  /* 0x0000007fff007424 */ /* 0x000fe200078e00ff */
[----:B------:R-:W-:-:S04]  /*7680*/  ISETP.GT.U32.AND P0, PT, R3, 0x7f800000, PT ;  /* 0x7f8000000300780c */ /* 0x000fc80003f04070 */
[----:B------:R-:W-:-:S04]  /*7690*/  SEL R0, R0, 0x7c, P0 ;  /* 0x0000007c00007807 */ /* 0x000fc80000000000 */
.L_x_16063:
[----:B------:R-:W-:Y:S05]  /*76a0*/  BSYNC B0 ;  /* 0x0000000000007941 */ /* 0x000fea0003800000 */
.L_x_16061:
[----:B------:R-:W-:-:S04]  /*76b0*/  LOP3.LUT R2, R5, 0x80000000, RZ, 0xc0, !PT ;  /* 0x8000000005027812 */ /* 0x000fc800078ec0ff */
[----:B------:R-:W-:-:S04]  /*76c0*/  SHF.R.U32.HI R3, RZ, 0x18, R2 ;  /* 0x00000018ff037819 */ /* 0x000fc80000011602 */
[----:B------:R-:W-:-:S05]  /*76d0*/  LOP3.LUT R3, R0, R3, RZ, 0xfc, !PT ;  /* 0x0000000300037212 */ /* 0x000fca00078efcff */
[----:B------:R0:W-:Y:S01]  /*76e0*/  STG.E.U8 [R16.64], R3 ;  /* 0x0000000310007986 */ /* 0x0001e2000c101124 */
[----:B------:R-:W-:Y:S05]  /*76f0*/  BRA `(.L_x_16047) ;  /* 0x000006c000007947 */ /* 0x000fea0003800000 */
.L_x_16057:
[----:B------:R-:W0:Y:S02]  /*7700*/  I2F.U32 R0, R2 ;  /* 0x0000000200007306 */ /* 0x000e240000201000 */
[----:B0-----:R-:W-:-:S05]  /*7710*/  F2FP.BF16.PACK_AB R0, RZ, R0 ;  /* 0x00000000ff00723e */ /* 0x001fca00000010ff */
[----:B------:R0:W-:Y:S01]  /*7720*/  STG.E.U16 [R16.64], R0 ;  /* 0x0000000010007986 */ /* 0x0001e2000c101524 */
[----:B------:R-:W-:Y:S05]  /*7730*/  BRA `(.L_x_16047) ;  /* 0x0000068000007947 */ /* 0x000fea0003800000 */
.L_x_16054:
        /* <DEDUP_REMOVED lines=10> */
.L_x_16066:
        /* <DEDUP_REMOVED lines=17> */
.L_x_16069:
[----:B------:R-:W-:-:S04]  /*78f0*/  LOP3.LUT R2, R5, 0x80000000, RZ, 0xc0, !PT ;  /* 0x8000000005027812 */ /* 0x000fc800078ec0ff */
[----:B------:R-:W-:-:S04]  /*7900*/  SHF.R.U32.HI R3, RZ, 0x18, R2 ;  /* 0x00000018ff037819 */ /* 0x000fc80000011602 */
[----:B------:R-:W-:-:S04]  /*7910*/  LOP3.LUT R0, R0, R3, RZ, 0xfc, !PT ;  /* 0x0000000300007212 */ /* 0x000fc800078efcff */
[----:B------:R-:W-:Y:S02]  /*7920*/  PRMT R8, R0, 0x7610, R8 ;  /* 0x0000761000087816 */ /* 0x000fe40000000008 */
.L_x_16068:
[----:B------:R-:W-:Y:S05]  /*7930*/  BSYNC B0 ;  /* 0x0000000000007941 */ /* 0x000fea0003800000 */
.L_x_16067:
[----:B------:R0:W-:Y:S01]  /*7940*/  STG.E.U8 [R16.64], R8 ;  /* 0x0000000810007986 */ /* 0x0001e2000c101124 */
[----:B------:R-:W-:Y:S05]  /*7950*/  BRA `(.L_x_16047) ;  /* 0x0000046000007947 */ /* 0x000fea0003800000 */
.L_x_16065:
        /* <DEDUP_REMOVED lines=17> */
.L_x_16072:
[----:B------:R-:W-:-:S04]  /*7a70*/  LOP3.LUT R2, R5, 0x80000000, RZ, 0xc0, !PT ;  /* 0x8000000005027812 */ /* 0x000fc800078ec0ff */
[----:B------:R-:W-:-:S04]  /*7a80*/  SHF.R.U32.HI R3, RZ, 0x18, R2 ;  /* 0x00000018ff037819 */ /* 0x000fc80000011602 */
[----:B------:R-:W-:-:S04]  /*7a90*/  LOP3.LUT R0, R0, R3, RZ, 0xfc, !PT ;  /* 0x0000000300007212 */ /* 0x000fc800078efcff */
[----:B------:R-:W-:Y:S02]  /*7aa0*/  PRMT R8, R0, 0x7610, R8 ;  /* 0x0000761000087816 */ /* 0x000fe40000000008 */
.L_x_16071:
[----:B------:R-:W-:Y:S05]  /*7ab0*/  BSYNC B0 ;  /* 0x0000000000007941 */ /* 0x000fea0003800000 */
.L_x_16070:
[----:B------:R0:W-:Y:S01]  /*7ac0*/  STG.E.U8 [R16.64], R8 ;  /* 0x0000000810007986 */ /* 0x0001e2000c101124 */
[----:B------:R-:W-:Y:S05]  /*7ad0*/  BRA `(.L_x_16047) ;  /* 0x000002e000007947 */ /* 0x000fea0003800000 */
.L_x_16064:
        /* <DEDUP_REMOVED lines=22> */
.L_x_16046:
        /* <DEDUP_REMOVED lines=20> */
.L_x_16074:
[----:B------:R-:W-:-:S05]  /*7d80*/  IMAD.MOV.U32 R3, RZ, RZ, RZ ;  /* 0x000000ffff037224 */ /* 0x000fca00078e00ff */
[----:B------:R0:W-:Y:S01]  /*7d90*/  STG.E.64 [R16.64], R2 ;  /* 0x0000000210007986 */ /* 0x0001e2000c101b24 */
[----:B------:R-:W-:Y:S05]  /*7da0*/  BRA `(.L_x_16047) ;  /* 0x0000001000007947 */ /* 0x000fea0003800000 */
.L_x_16073:
[----:B------:R0:W-:Y:S02]  /*7db0*/  STG.E [R16.64], R2 ;  /* 0x0000000210007986 */ /* 0x0001e4000c101924 */
.L_x_16047:
        /* <DEDUP_REMOVED lines=258> */
.L_x_16075:
        /* <DEDUP_REMOVED lines=20> */
.L_x_16079:
[----:B------:R-:W2:Y:S02]  /*8f20*/  LDG.E.U8 R2, [R2.64] ;  /* 0x0000002402027981 */ /* 0x000ea4000c1e1100 */
[----:B--2---:R-:W-:-:S04]  /*8f30*/  ISETP.NE.AND P0, PT, R2, RZ, PT ;  /* 0x000000ff0200720c */ /* 0x004fc80003f05270 */
[----:B------:R-:W-:Y:S01]  /*8f40*/  P2R R19, PR, RZ, 0x1 ;  /* 0x00000001ff137803 */ /* 0x000fe20000000000 */
[----:B------:R-:W-:Y:S05]  /*8f50*/  BRA `(.L_x_16081) ;  /* 0x00000f4000007947 */ /* 0x000fea0003800000 */
.L_x_16078:
        /* <DEDUP_REMOVED lines=11> */
.L_x_16083:
[----:B------:R-:W2:Y:S02]  /*9010*/  LDG.E R2, [R2.64] ;  /* 0x0000002402027981 */ /* 0x000ea4000c1e1900 */
[----:B--2---:R-:W-:-:S04]  /*9020*/  ISETP.NE.AND P0, PT, R2, RZ, PT ;  /* 0x000000ff0200720c */ /* 0x004fc80003f05270 */
[----:B------:R-:W-:Y:S01]  /*9030*/  P2R R19, PR, RZ, 0x1 ;  /* 0x00000001ff137803 */ /* 0x000fe20000000000 */
[----:B------:R-:W-:Y:S05]  /*9040*/  BRA `(.L_x_16081) ;  /* 0x00000e5000007947 */ /* 0x000fea0003800000 */
.L_x_16082:
[----:B------:R-:W2:Y:S02]  /*9050*/  LDG.E.U16 R2, [R2.64] ;  /* 0x0000002402027981 */ /* 0x000ea4000c1e1500 */
[----:B--2---:R-:W-:-:S04]  /*9060*/  ISETP.NE.AND P0, PT, R2, RZ, PT ;  /* 0x000000ff0200720c */ /* 0x004fc80003f05270 */
[----:B------:R-:W-:Y:S01]  /*9070*/  P2R R19, PR, RZ, 0x1 ;  /* 0x00000001ff137803 */ /* 0x000fe20000000000 */
[----:B------:R-:W-:Y:S05]  /*9080*/  BRA `(.L_x_16081) ;  /* 0x00000e1000007947 */ /* 0x000fea0003800000 */
.L_x_16077:
        /* <DEDUP_REMOVED lines=10> */
.L_x_16085:
[----:B------:R-:W2:Y:S02]  /*9130*/  LDG.E.U16 R0, [R2.64] ;  /* 0x0000002402007981 */ /* 0x000ea4000c1e1500 */
[----:B--2---:R-:W-:-:S05]  /*9140*/  HADD2.F32 R0, -RZ, R0.H0_H0 ;  /* 0x20000000ff007230 */ /* 0x004fca0000004100 */
[----:B------:R-:W-:-:S04]  /*9150*/  FSETP.NEU.FTZ.AND P0, PT, R0, RZ, PT ;  /* 0x000000ff0000720b */ /* 0x000fc80003f1d000 */
[----:B------:R-:W-:Y:S01]  /*9160*/  P2R R19, PR, RZ, 0x1 ;  /* 0x00000001ff137803 */ /* 0x000fe20000000000 */
[----:B------:R-:W-:Y:S05]  /*9170*/  BRA `(.L_x_16081) ;  /* 0x00000d2000007947 */ /* 0x000fea0003800000 */
.L_x_16084:
        /* <DEDUP_REMOVED lines=12> */
.L_x_16087:
        /* <DEDUP_REMOVED lines=11> */
.L_x_16086:
[----:B------:R-:W2:Y:S02]  /*92f0*/  LDG.E.64 R2, [R2.64] ;  /* 0x0000002402027981 */ /* 0x000ea4000c1e1b00 */
[----:B--2---:R-:W0:-:S06]  /*9300*/  DSETP.NEU.AND P0, PT, R2, RZ, PT ;  /* 0x000000ff0200722a */ /* 0x004e0c0003f0d000 */
[----:B0-----:R-:W-:Y:S01]  /*9310*/  P2R R19, PR, RZ, 0x1 ;  /* 0x00000001ff137803 */ /* 0x001fe20000000000 */
[----:B------:R-:W-:Y:S05]  /*9320*/  BRA `(.L_x_16081) ;  /* 0x00000b7000007947 */ /* 0x000fea0003800000 */
.L_x_16076:
        /* <DEDUP_REMOVED lines=12> */
.L_x_16090:
[----:B------:R-:W2:Y:S02]  /*93f0*/  LDG.E.128 R4, [R2.64] ;  /* 0x0000002402047981 */ /* 0x000ea4000c1e1d00 */
[----:B--2---:R-:W0:-:S06]  /*9400*/  DSETP.NEU.AND P0, PT, R6, RZ, PT ;  /* 0x000000ff0600722a */ /* 0x004e0c0003f0d000 */
[----:B0-----:R-:W0:-:S06]  /*9410*/  DSETP.NEU.OR P0, PT, R4, RZ, P0 ;  /* 0x000000ff0400722a */ /* 0x001e0c000070d400 */
[----:B0-----:R-:W-:Y:S01]  /*9420*/  P2R R19, PR, RZ, 0x1 ;  /* 0x00000001ff137803 */ /* 0x001fe20000000000 */
[----:B------:R-:W-:Y:S05]  /*9430*/  BRA `(.L_x_16081) ;  /* 0x00000a6000007947 */ /* 0x000fea0003800000 */
.L_x_16089:
        /* <DEDUP_REMOVED lines=28> */
.L_x_16092:
        /* <DEDUP_REMOVED lines=15> */
.L_x_16091:
[----:B------:R-:W2:Y:S02]  /*96f0*/  LDG.E.U16 R0, [R2.64] ;  /* 0x0000002402007981 */ /* 0x000ea4000c1e1500 */
[----:B--2---:R-:W-:-:S04]  /*9700*/  PRMT R0, RZ, 0x5410, R0 ;  /* 0x00005410ff007816 */ /* 0x004fc80000000000 */
[----:B------:R-:W-:-:S04]  /*9710*/  FSETP.NEU.FTZ.AND P0, PT, R0, RZ, PT ;  /* 0x000000ff0000720b */ /* 0x000fc80003f1d000 */
[----:B------:R-:W-:Y:S01]  /*9720*/  P2R R19, PR, RZ, 0x1 ;  /* 0x00000001ff137803 */ /* 0x000fe20000000000 */
[----:B------:R-:W-:Y:S05]  /*9730*/  BRA `(.L_x_16081) ;  /* 0x0000076000007947 */ /* 0x000fea0003800000 */
.L_x_16088:
        /* <DEDUP_REMOVED lines=12> */
.L_x_16095:
        /* <DEDUP_REMOVED lines=21> */
.L_x_16099:
[----:B------:R-:W-:Y:S05]  /*9950*/  BSYNC B1 ;  /* 0x0000000000017941 */ /* 0x000fea0003800000 */
.L_x_16098:
[----:B------:R-:W-:Y:S01]  /*9960*/  LEA R3, R0, 0x3b800000, 0x17 ;  /* 0x3b80000000037811 */ /* 0x000fe200078eb8ff */
[----:B------:R-:W-:-:S05]  /*9970*/  IMAD.SHL.U32 R0, R2, 0x100000, RZ ;  /* 0x0010000002007824 */ /* 0x000fca00078e00ff */
[----:B------:R-:W-:Y:S02]  /*9980*/  LOP3.LUT R0, R3, R0, R4, 0xfe, !PT ;  /* 0x0000000003007212 */ /* 0x000fe400078efe04 */
.L_x_16097:
[----:B------:R-:W-:Y:S05]  /*9990*/  BSYNC B0 ;  /* 0x0000000000007941 */ /* 0x000fea0003800000 */
.L_x_16096:
[----:B------:R-:W-:-:S04]  /*99a0*/  FSETP.NEU.FTZ.AND P0, PT, R0, RZ, PT ;  /* 0x000000ff0000720b */ /* 0x000fc80003f1d000 */
[----:B------:R-:W-:Y:S01]  /*99b0*/  P2R R19, PR, RZ, 0x1 ;  /* 0x00000001ff137803 */ /* 0x000fe20000000000 */
[----:B------:R-:W-:Y:S05]  /*99c0*/  BRA `(.L_x_16081) ;  /* 0x000004d000007947 */ /* 0x000fea0003800000 */
.L_x_16094:
        /* <DEDUP_REMOVED lines=21> */
.L_x_16103:
[----:B------:R-:W-:Y:S05]  /*9b20*/  BSYNC B1 ;  /* 0x0000000000017941 */ /* 0x000fea0003800000 */
.L_x_16102:
[----:B------:R-:W-:Y:S01]  /*9b30*/  LEA R3, R0, 0x37800000, 0x17 ;  /* 0x3780000000037811 */ /* 0x000fe200078eb8ff */
[----:B------:R-:W-:-:S05]  /*9b40*/  IMAD.SHL.U32 R0, R2, 0x200000, RZ ;  /* 0x0020000002007824 */ /* 0x000fca00078e00ff */
[----:B------:R-:W-:Y:S02]  /*9b50*/  LOP3.LUT R0, R3, R0, R4, 0xfe, !PT ;  /* 0x0000000003007212 */ /* 0x000fe400078efe04 */
.L_x_16101:
[----:B------:R-:W-:Y:S05]  /*9b60*/  BSYNC B0 ;  /* 0x0000000000007941 */ /* 0x000fea0003800000 */
.L_x_16100:
[----:B------:R-:W-:-:S04]  /*9b70*/  FSETP.NEU.FTZ.AND P0, PT, R0, RZ, PT ;  /* 0x000000ff0000720b */ /* 0x000fc80003f1d000 */
[----:B------:R-:W-:Y:S01]  /*9b80*/  P2R R19, PR, RZ, 0x1 ;  /* 0x00000001ff137803 */ /* 0x000fe20000000000 */
[----:B------:R-:W-:Y:S05]  /*9b90*/  BRA `(.L_x_16081) ;  /* 0x0000030000007947 */ /* 0x000fea0003800000 */
.L_x_16093:
        /* <DEDUP_REMOVED lines=14> */
.L_x_16107:
[----:B------:R-:W-:Y:S05]  /*9c80*/  BSYNC B0 ;  /* 0x0000000000007941 */ /* 0x000fea0003800000 */
.L_x_16106:
[----:B------:R-:W-:-:S04]  /*9c90*/  FSETP.NEU.FTZ.AND P0, PT, R0, RZ, PT ;  /* 0x000000ff0000720b */ /* 0x000fc80003f1d000 */
[----:B------:R-:W-:Y:S01]  /*9ca0*/  P2R R19, PR, RZ, 0x1 ;  /* 0x00000001ff137803 */ /* 0x000fe20000000000 */
[----:B------:R-:W-:Y:S05]  /*9cb0*/  BRA `(.L_x_16081) ;  /* 0x000001e000007947 */ /* 0x000fea0003800000 */
.L_x_16080:
        /* <DEDUP_REMOVED lines=22> */
.L_x_16105:
[----:B------:R-:W2:Y:S02]  /*9e20*/  LDG.E.64 R2, [R2.64] ;  /* 0x0000002402027981 */ /* 0x000ea4000c1e1b00 */
[----:B--2---:R-:W-:-:S04]  /*9e30*/  ISETP.NE.U32.AND P0, PT, R2, RZ, PT ;  /* 0x000000ff0200720c */ /* 0x004fc80003f05070 */
[----:B------:R-:W-:-:S04]  /*9e40*/  ISETP.NE.AND.EX P0, PT, R3, RZ, PT, P0 ;  /* 0x000000ff0300720c */ /* 0x000fc80003f05300 */
[----:B------:R-:W-:Y:S01]  /*9e50*/  P2R R19, PR, RZ, 0x1 ;  /* 0x00000001ff137803 */ /* 0x000fe20000000000 */
[----:B------:R-:W-:Y:S05]  /*9e60*/  BRA `(.L_x_16081) ;  /* 0x0000003000007947 */ /* 0x000fea0003800000 */
.L_x_16104:
[----:B------:R-:W2:Y:S02]  /*9e70*/  LDG.E R2, [R2.64] ;  /* 0x0000002402027981 */ /* 0x000ea4000c1e1900 */
[----:B--2---:R-:W-:-:S04]  /*9e80*/  ISETP.NE.AND P0, PT, R2, RZ, PT ;  /* 0x000000ff0200720c */ /* 0x004fc80003f05270 */
[----:B------:R-:W-:Y:S02]  /*9e90*/  P2R R19, PR, RZ, 0x1 ;  /* 0x00000001ff137803 */ /* 0x000fe40000000000 */
.L_x_16081:
        /* <DEDUP_REMOVED lines=17> */
.L_x_16111:
[----:B------:R-:W2:Y:S02]  /*9fb0*/  LDG.E.U8 R2, [R2.64] ;  /* 0x0000002402027981 */ /* 0x000ea4000c1e1100 */
[----:B--2---:R-:W-:Y:S01]  /*9fc0*/  ISETP.NE.AND P0, PT, R2, RZ, PT ;  /* 0x000000ff0200720c */ /* 0x004fe20003f05270 */
[----:B------:R-:W-:Y:S05]  /*9fd0*/  BRA `(.L_x_16113) ;  /* 0x00000e0000007947 */ /* 0x000fea0003800000 */
.L_x_16110:
        /* <DEDUP_REMOVED lines=10> */
.L_x_16115:
[----:B------:R-:W2:Y:S02]  /*a080*/  LDG.E R2, [R2.64] ;  /* 0x0000002402027981 */ /* 0x000ea4000c1e1900 */
[----:B--2---:R-:W-:Y:S01]  /*a090*/  ISETP.NE.AND P0, PT, R2, RZ, PT ;  /* 0x000000ff0200720c */ /* 0x004fe20003f05270 */
[----:B------:R-:W-:Y:S05]  /*a0a0*/  BRA `(.L_x_16113) ;  /* 0x00000d3000007947 */ /* 0x000fea0003800000 */
.L_x_16114:
[----:B------:R-:W2:Y:S02]  /*a0b0*/  LDG.E.U16 R2, [R2.64] ;  /* 0x0000002402027981 */ /* 0x000ea4000c1e1500 */
[----:B--2---:R-:W-:Y:S01]  /*a0c0*/  ISETP.NE.AND P0, PT, R2, RZ, PT ;  /* 0x000000ff0200720c */ /* 0x004fe20003f05270 */
[----:B------:R-:W-:Y:S05]  /*a0d0*/  BRA `(.L_x_16113) ;  /* 0x00000d0000007947 */ /* 0x000fea0003800000 */
.L_x_16109:
        /* <DEDUP_REMOVED lines=9> */
.L_x_16117:
[----:B------:R-:W2:Y:S02]  /*a170*/  LDG.E.U16 R0, [R2.64] ;  /* 0x0000002402007981 */ /* 0x000ea4000c1e1500 */
[----:B--2---:R-:W-:-:S05]  /*a180*/  HADD2.F32 R0, -RZ, R0.H0_H0 ;  /* 0x20000000ff007230 */ /* 0x004fca0000004100 */
[----:B------:R-:W-:Y:S01]  /*a190*/  FSETP.NEU.FTZ.AND P0, PT, R0, RZ, PT ;  /* 0x000000ff0000720b */ /* 0x000fe20003f1d000 */
[----:B------:R-:W-:Y:S05]  /*a1a0*/  BRA `(.L_x_16113) ;  /* 0x00000c3000007947 */ /* 0x000fea0003800000 */
.L_x_16116:
        /* <DEDUP_REMOVED lines=11> */
.L_x_16119:
        /* <DEDUP_REMOVED lines=10> */
.L_x_16118:
[----:B------:R-:W2:Y:S02]  /*a300*/  LDG.E.64 R2, [R2.64] ;  /* 0x0000002402027981 */ /* 0x000ea4000c1e1b00 */
[----:B--2---:R0:W1:Y:S01]  /*a310*/  DSETP.NEU.AND P0, PT, R2, RZ, PT ;  /* 0x000000ff0200722a */ /* 0x0040620003f0d000 */
[----:B------:R-:W-:Y:S05]  /*a320*/  BRA `(.L_x_16113) ;  /* 0x00000ab000007947 */ /* 0x000fea0003800000 */
.L_x_16108:
        /* <DEDUP_REMOVED lines=11> */
.L_x_16122:
[----:B------:R-:W2:Y:S02]  /*a3e0*/  LDG.E.128 R4, [R2.64] ;  /* 0x0000002402047981 */ /* 0x000ea4000c1e1d00 */
[----:B--2---:R-:W0:-:S06]  /*a3f0*/  DSETP.NEU.AND P0, PT, R6, RZ, PT ;  /* 0x000000ff0600722a */ /* 0x004e0c0003f0d000 */
[----:B0-----:R0:W1:Y:S01]  /*a400*/  DSETP.NEU.OR P0, PT, R4, RZ, P0 ;  /* 0x000000ff0400722a */ /* 0x001062000070d400 */
[----:B------:R-:W-:Y:S05]  /*a410*/  BRA `(.L_x_16113) ;  /* 0x000009c000007947 */ /* 0x000fea0003800000 */
.L_x_16121:
        /* <DEDUP_REMOVED lines=27> */
.L_x_16124:
        /* <DEDUP_REMOVED lines=14> */
.L_x_16123:
[----:B------:R-:W2:Y:S02]  /*a6b0*/  LDG.E.U16 R0, [R2.64] ;  /* 0x0000002402007981 */ /* 0x000ea4000c1e1500 */
[----:B--2---:R-:W-:-:S04]  /*a6c0*/  PRMT R0, RZ, 0x5410, R0 ;  /* 0x00005410ff007816 */ /* 0x004fc80000000000 */
[----:B------:R-:W-:Y:S01]  /*a6d0*/  FSETP.NEU.FTZ.AND P0, PT, R0, RZ, PT ;  /* 0x000000ff0000720b */ /* 0x000fe20003f1d000 */
[----:B------:R-:W-:Y:S05]  /*a6e0*/  BRA `(.L_x_16113) ;  /* 0x000006f000007947 */ /* 0x000fea0003800000 */
.L_x_16120:
        /* <DEDUP_REMOVED lines=11> */
.L_x_16127:
        /* <DEDUP_REMOVED lines=21> */
.L_x_16131:
[----:B------:R-:W-:Y:S05]  /*a8f0*/  BSYNC B1 ;  /* 0x0000000000017941 */ /* 0x000fea0003800000 */
.L_x_16130:
[----:B------:R-:W-:Y:S01]  /*a900*/  LEA R3, R0, 0x3b800000, 0x17 ;  /* 0x3b80000000037811 */ /* 0x000fe200078eb8ff */
[----:B------:R-:W-:-:S05]  /*a910*/  IMAD.SHL.U32 R0, R2, 0x100000, RZ ;  /* 0x0010000002007824 */ /* 0x000fca00078e00ff */
[----:B------:R-:W-:Y:S02]  /*a920*/  LOP3.LUT R0, R3, R0, R4, 0xfe, !PT ;  /* 0x0000000003007212 */ /* 0x000fe400078efe04 */
.L_x_16129:
[----:B------:R-:W-:Y:S05]  /*a930*/  BSYNC B0 ;  /* 0x0000000000007941 */ /* 0x000fea0003800000 */
.L_x_16128:
[----:B------:R-:W-:Y:S01]  /*a940*/  FSETP.NEU.FTZ.AND P0, PT, R0, RZ, PT ;  /* 0x000000ff0000720b */ /* 0x000fe20003f1d000 */
[----:B------:R-:W-:Y:S05]  /*a950*/  BRA `(.L_x_16113) ;  /* 0x0000048000007947 */ /* 0x000fea0003800000 */
.L_x_16126:
        /* <DEDUP_REMOVED lines=21> */
.L_x_16135:
[----:B------:R-:W-:Y:S05]  /*aab0*/  BSYNC B1 ;  /* 0x0000000000017941 */ /* 0x000fea0003800000 */
.L_x_16134:
[----:B------:R-:W-:Y:S01]  /*aac0*/  LEA R3, R0, 0x37800000, 0x17 ;  /* 0x3780000000037811 */ /* 0x000fe200078eb8ff */
[----:B------:R-:W-:-:S05]  /*aad0*/  IMAD.SHL.U32 R0, R2, 0x200000, RZ ;  /* 0x0020000002007824 */ /* 0x000fca00078e00ff */
[----:B------:R-:W-:Y:S02]  /*aae0*/  LOP3.LUT R0, R3, R0, R4, 0xfe, !PT ;  /* 0x0000000003007212 */ /* 0x000fe400078efe04 */
.L_x_16133:
[----:B------:R-:W-:Y:S05]  /*aaf0*/  BSYNC B0 ;  /* 0x0000000000007941 */ /* 0x000fea0003800000 */
.L_x_16132:
[----:B------:R-:W-:Y:S01]  /*ab00*/  FSETP.NEU.FTZ.AND P0, PT, R0, RZ, PT ;  /* 0x000000ff0000720b */ /* 0x000fe20003f1d000 */
[----:B------:R-:W-:Y:S05]  /*ab10*/  BRA `(.L_x_16113) ;  /* 0x000002c000007947 */ /* 0x000fea0003800000 */
.L_x_16125:
        /* <DEDUP_REMOVED lines=14> */
.L_x_16139:
[----:B------:R-:W-:Y:S05]  /*ac00*/  BSYNC B0 ;  /* 0x0000000000007941 */ /* 0x000fea0003800000 */
.L_x_16138:
[----:B------:R-:W-:Y:S01]  /*ac10*/  FSETP.NEU.FTZ.AND P0, PT, R0, RZ, PT ;  /* 0x000000ff0000720b */ /* 0x000fe20003f1d000 */
[----:B------:R-:W-:Y:S05]  /*ac20*/  BRA `(.L_x_16113) ;  /* 0x000001b000007947 */ /* 0x000fea0003800000 */
.L_x_16112:
        /* <DEDUP_REMOVED lines=21> */
.L_x_16137:
[----:B------:R-:W2:Y:S02]  /*ad80*/  LDG.E.64 R2, [R2.64] ;  /* 0x0000002402027981 */ /* 0x000ea4000c1e1b00 */
[----:B--2---:R-:W-:-:S04]  /*ad90*/  ISETP.NE.U32.AND P0, PT, R2, RZ, PT ;  /* 0x000000ff0200720c */ /* 0x004fc80003f05070 */
[----:B------:R-:W-:Y:S01]  /*ada0*/  ISETP.NE.AND.EX P0, PT, R3, RZ, PT, P0 ;  /* 0x000000ff0300720c */ /* 0x000fe20003f05300 */
[----:B------:R-:W-:Y:S05]  /*adb0*/  BRA `(.L_x_16113) ;  /* 0x0000002000007947 */ /* 0x000fea0003800000 */
.L_x_16136:
[----:B------:R-:W2:Y:S02]  /*adc0*/  LDG.E R2, [R2.64] ;  /* 0x0000002402027981 */ /* 0x000ea4000c1e1900 */
[----:B--2---:R-:W-:Y:S02]  /*add0*/  ISETP.NE.AND P0, PT, R2, RZ, PT ;  /* 0x000000ff0200720c */ /* 0x004fe40003f05270 */
.L_x_16113:
        /* <DEDUP_REMOVED lines=17> */
.L_x_16143:
[----:B------:R0:W-:Y:S01]  /*aef0*/  STG.E.U8 [R16.64], R2 ;  /* 0x0000000210007986 */ /* 0x0001e2000c101124 */
[----:B------:R-:W-:Y:S05]  /*af00*/  BRA `(.L_x_16145) ;  /* 0x00000d5000007947 */ /* 0x000fea0003800000 */
.L_x_16142:
        /* <DEDUP_REMOVED lines=9> */
.L_x_16147:
[----:B------:R0:W-:Y:S01]  /*afa0*/  STG.E [R16.64], R2 ;  /* 0x0000000210007986 */ /* 0x0001e2000c101924 */
[----:B------:R-:W-:Y:S05]  /*afb0*/  BRA `(.L_x_16145) ;  /* 0x00000ca000007947 */ /* 0x000fea0003800000 */
.L_x_16146:
[----:B------:R0:W-:Y:S01]  /*afc0*/  STG.E.U16 [R16.64], R2 ;  /* 0x0000000210007986 */ /* 0x0001e2000c101524 */
[----:B------:R-:W-:Y:S05]  /*afd0*/  BRA `(.L_x_16145) ;  /* 0x00000c8000007947 */ /* 0x000fea0003800000 */
.L_x_16141:
        /* <DEDUP_REMOVED lines=9> */
.L_x_16149:
[----:B------:R-:W0:Y:S02]  /*b070*/  I2F.U32 R0, R2 ;  /* 0x0000000200007306 */ /* 0x000e240000201000 */
[----:B0-----:R-:W-:-:S05]  /*b080*/  F2FP.PACK_AB R0, RZ, R0 ;  /* 0x00000000ff00723e */ /* 0x001fca00000000ff */
[----:B------:R0:W-:Y:S01]  /*b090*/  STG.E.U16 [R16.64], R0 ;  /* 0x0000000010007986 */ /* 0x0001e2000c101524 */
[----:B------:R-:W-:Y:S05]  /*b0a0*/  BRA `(.L_x_16145) ;  /* 0x00000bb000007947 */ /* 0x000fea0003800000 */
.L_x_16148:
        /* <DEDUP_REMOVED lines=10> */
.L_x_16151:
[----:B------:R-:W0:Y:S02]  /*b150*/  I2F.U32 R2, R2 ;  /* 0x0000000200027306 */ /* 0x000e240000201000 */
[----:B0-----:R-:W-:-:S04]  /*b160*/  F2FP.PACK_AB R3, RZ, R2 ;  /* 0x00000002ff03723e */ /* 0x001fc800000000ff */
[----:B------:R-:W-:-:S05]  /*b170*/  PRMT R3, R3, 0x5410, RZ ;  /* 0x0000541003037816 */ /* 0x000fca00000000ff */
[----:B------:R0:W-:Y:S01]  /*b180*/  STG.E [R16.64], R3 ;  /* 0x0000000310007986 */ /* 0x0001e2000c101924 */
[----:B------:R-:W-:Y:S05]  /*b190*/  BRA `(.L_x_16145) ;  /* 0x00000ac000007947 */ /* 0x000fea0003800000 */
.L_x_16150:
[----:B------:R-:W0:Y:S02]  /*b1a0*/  I2F.F64.U32 R2, R2 ;  /* 0x0000000200027312 */ /* 0x000e240000201800 */
[----:B0-----:R0:W-:Y:S01]  /*b1b0*/  STG.E.64 [R16.64], R2 ;  /* 0x0000000210007986 */ /* 0x0011e2000c101b24 */
[----:B------:R-:W-:Y:S05]  /*b1c0*/  BRA `(.L_x_16145) ;  /* 0x00000a9000007947 */ /* 0x000fea0003800000 */
.L_x_16140:
        /* <DEDUP_REMOVED lines=10> */
.L_x_16154:
[----:B------:R-:W0:Y:S01]  /*b270*/  I2F.F64.U32 R4, R2 ;  /* 0x0000000200047312 */ /* 0x000e220000201800 */
[----:B------:R-:W-:-:S05]  /*b280*/  CS2R R6, SRZ ;  /* 0x0000000000067805 */ /* 0x000fca000001ff00 */
[----:B0-----:R0:W-:Y:S01]  /*b290*/  STG.E.128 [R16.64], R4 ;  /* 0x0000000410007986 */ /* 0x0011e2000c101d24 */
[----:B------:R-:W-:Y:S05]  /*b2a0*/  BRA `(.L_x_16145) ;  /* 0x000009b000007947 */ /* 0x000fea0003800000 */
.L_x_16153:
        /* <DEDUP_REMOVED lines=21> */
.L_x_16158:
[----:B------:R-:W-:Y:S05]  /*b400*/  BSYNC B0 ;  /* 0x0000000000007941 */ /* 0x000fea0003800000 */
.L_x_16157:
[----:B------:R-:W-:-:S05]  /*b410*/  LOP3.LUT R3, R0, R3, RZ, 0xfc, !PT ;  /* 0x0000000300037212 */ /* 0x000fca00078efcff */
[----:B------:R0:W-:Y:S01]  /*b420*/  STG.E.U8 [R16.64], R3 ;  /* 0x0000000310007986 */ /* 0x0001e2000c101124 */
[----:B------:R-:W-:Y:S05]  /*b430*/  BRA `(.L_x_16145) ;  /* 0x0000082000007947 */ /* 0x000fea0003800000 */
.L_x_16156:
        /* <DEDUP_REMOVED lines=13> */
.L_x_16160:
[----:B------:R-:W-:Y:S01]  /*b510*/  IMAD.MOV.U32 R0, RZ, RZ, 0x7f ;  /* 0x0000007fff007424 */ /* 0x000fe200078e00ff */
[----:B------:R-:W-:-:S04]  /*b520*/  ISETP.GT.U32.AND P0, PT, R3, 0x7f800000, PT ;  /* 0x7f8000000300780c */ /* 0x000fc80003f04070 */
[----:B------:R-:W-:-:S04]  /*b530*/  SEL R0, R0, 0x7c, P0 ;  /* 0x0000007c00007807 */ /* 0x000fc80000000000 */
.L_x_16161:
[----:B------:R-:W-:Y:S05]  /*b540*/  BSYNC B0 ;  /* 0x0000000000007941 */ /* 0x000fea0003800000 */
.L_x_16159:
[----:B------:R-:W-:-:S04]  /*b550*/  LOP3.LUT R2, R5, 0x80000000, RZ, 0xc0, !PT ;  /* 0x8000000005027812 */ /* 0x000fc800078ec0ff */
[----:B------:R-:W-:-:S04]  /*b560*/  SHF.R.U32.HI R3, RZ, 0x18, R2 ;  /* 0x00000018ff037819 */ /* 0x000fc80000011602 */
[----:B------:R-:W-:-:S05]  /*b570*/  LOP3.LUT R3, R0, R3, RZ, 0xfc, !PT ;  /* 0x0000000300037212 */ /* 0x000fca00078efcff */
[----:B------:R0:W-:Y:S01]  /*b580*/  STG.E.U8 [R16.64], R3 ;  /* 0x0000000310007986 */ /* 0x0001e2000c101124 */
[----:B------:R-:W-:Y:S05]  /*b590*/  BRA `(.L_x_16145) ;  /* 0x000006c000007947 */ /* 0x000fea0003800000 */
.L_x_16155:
[----:B------:R-:W0:Y:S02]  /*b5a0*/  I2F.U32 R0, R2 ;  /* 0x0000000200007306 */ /* 0x000e240000201000 */
[----:B0-----:R-:W-:-:S05]  /*b5b0*/  F2FP.BF16.PACK_AB R0, RZ, R0 ;  /* 0x00000000ff00723e */ /* 0x001fca00000010ff */
[----:B------:R0:W-:Y:S01]  /*b5c0*/  STG.E.U16 [R16.64], R0 ;  /* 0x0000000010007986 */ /* 0x0001e2000c101524 */
[----:B------:R-:W-:Y:S05]  /*b5d0*/  BRA `(.L_x_16145) ;  /* 0x0000068000007947 */ /* 0x000fea0003800000 */
.L_x_16152:
        /* <DEDUP_REMOVED lines=10> */
.L_x_16164:
        /* <DEDUP_REMOVED lines=17> */
.L_x_16167:
[----:B------:R-:W-:-:S04]  /*b790*/  LOP3.LUT R2, R5, 0x80000000, RZ, 0xc0, !PT ;  /* 0x8000000005027812 */ /* 0x000fc800078ec0ff */
[----:B------:R-:W-:-:S04]  /*b7a0*/  SHF.R.U32.HI R3, RZ, 0x18, R2 ;  /* 0x00000018ff037819 */ /* 0x000fc80000011602 */
[----:B------:R-:W-:-:S04]  /*b7b0*/  LOP3.LUT R0, R0, R3, RZ, 0xfc, !PT ;  /* 0x0000000300007212 */ /* 0x000fc800078efcff */
[----:B------:R-:W-:Y:S02]  /*b7c0*/  PRMT R8, R0, 0x7610, R8 ;  /* 0x0000761000087816 */ /* 0x000fe40000000008 */
.L_x_16166:
[----:B------:R-:W-:Y:S05]  /*b7d0*/  BSYNC B0 ;  /* 0x0000000000007941 */ /* 0x000fea0003800000 */
.L_x_16165:
[----:B------:R0:W-:Y:S01]  /*b7e0*/  STG.E.U8 [R16.64], R8 ;  /* 0x0000000810007986 */ /* 0x0001e2000c101124 */
[----:B------:R-:W-:Y:S05]  /*b7f0*/  BRA `(.L_x_16145) ;  /* 0x0000046000007947 */ /* 0x000fea0003800000 */
.L_x_16163:
        /* <DEDUP_REMOVED lines=17> */
.L_x_16170:
[----:B------:R-:W-:-:S04]  /*b910*/  LOP3.LUT R2, R5, 0x80000000, RZ, 0xc0, !PT ;  /* 0x8000000005027812 */ /* 0x000fc800078ec0ff */
[----:B------:R-:W-:-:S04]  /*b920*/  SHF.R.U32.HI R3, RZ, 0x18, R2 ;  /* 0x00000018ff037819 */ /* 0x000fc80000011602 */
[----:B------:R-:W-:-:S04]  /*b930*/  LOP3.LUT R0, R0, R3, RZ, 0xfc, !PT ;  /* 0x0000000300007212 */ /* 0x000fc800078efcff */
[----:B------:R-:W-:Y:S02]  /*b940*/  PRMT R8, R0, 0x7610, R8 ;  /* 0x0000761000087816 */ /* 0x000fe40000000008 */
.L_x_16169:
[----:B------:R-:W-:Y:S05]  /*b950*/  BSYNC B0 ;  /* 0x0000000000007941 */ /* 0x000fea0003800000 */
.L_x_16168:
[----:B------:R0:W-:Y:S01]  /*b960*/  STG.E.U8 [R16.64], R8 ;  /* 0x0000000810007986 */ /* 0x0001e2000c101124 */
[----:B------:R-:W-:Y:S05]  /*b970*/  BRA `(.L_x_16145) ;  /* 0x000002e000007947 */ /* 0x000fea0003800000 */
.L_x_16162:
        /* <DEDUP_REMOVED lines=22> */
.L_x_16144:
        /* <DEDUP_REMOVED lines=20> */
.L_x_16172:
[----:B------:R-:W-:-:S05]  /*bc20*/  IMAD.MOV.U32 R3, RZ, RZ, RZ ;  /* 0x000000ffff037224 */ /* 0x000fca00078e00ff */
[----:B------:R0:W-:Y:S01]  /*bc30*/  STG.E.64 [R16.64], R2 ;  /* 0x0000000210007986 */ /* 0x0001e2000c101b24 */
[----:B------:R-:W-:Y:S05]  /*bc40*/  BRA `(.L_x_16145) ;  /* 0x0000001000007947 */ /* 0x000fea0003800000 */
.L_x_16171:
[----:B------:R0:W-:Y:S02]  /*bc50*/  STG.E [R16.64], R2 ;  /* 0x0000000210007986 */ /* 0x0001e4000c101924 */
.L_x_16145:
[----:B------:R-:W-:Y:S02]  /*bc60*/  IADD3 R23, R23, 0x80, RZ ;  /* 0x0000008017177810 */ /* 0x000fe40007ffe0ff */
.L_x_15976:
[----:B------:R-:W-:Y:S05]  /*bc70*/  BSYNC B6 ;  /* 0x0000000000067941 */ /* 0x000fea0003800000 */
.L_x_15975:
        /* <DEDUP_REMOVED lines=257> */
.L_x_16173:
        /* <DEDUP_REMOVED lines=20> */
.L_x_16177:
[----:B------:R-:W2:Y:S02]  /*cdd0*/  LDG.E.U8 R2, [R2.64] ;  /* 0x0000002402027981 */ /* 0x000ea4000c1e1100 */
[----:B--2---:R-:W-:-:S04]  /*cde0*/  ISETP.NE.AND P0, PT, R2, RZ, PT ;  /* 0x000000ff0200720c */ /* 0x004fc80003f05270 */
[----:B------:R-:W-:Y:S01]  /*cdf0*/  P2R R19, PR, RZ, 0x1 ;  /* 0x00000001ff137803 */ /* 0x000fe20000000000 */
[----:B------:R-:W-:Y:S05]  /*ce00*/  BRA `(.L_x_16179) ;  /* 0x00000f4000007947 */ /* 0x000fea0003800000 */
.L_x_16176:
        /* <DEDUP_REMOVED lines=11> */
.L_x_16181:
[----:B------:R-:W2:Y:S02]  /*cec0*/  LDG.E R2, [R2.64] ;  /* 0x0000002402027981 */ /* 0x000ea4000c1e1900 */
[----:B--2---:R-:W-:-:S04]  /*ced0*/  ISETP.NE.AND P0, PT, R2, RZ, PT ;  /* 0x000000ff0200720c */ /* 0x004fc80003f05270 */
[----:B------:R-:W-:Y:S01]  /*cee0*/  P2R R19, PR, RZ, 0x1 ;  /* 0x00000001ff137803 */ /* 0x000fe20000000000 */
[----:B------:R-:W-:Y:S05]  /*cef0*/  BRA `(.L_x_16179) ;  /* 0x00000e5000007947 */ /* 0x000fea0003800000 */
.L_x_16180:
[----:B------:R-:W2:Y:S02]  /*cf00*/  LDG.E.U16 R2, [R2.64] ;  /* 0x0000002402027981 */ /* 0x000ea4000c1e1500 */
[----:B--2---:R-:W-:-:S04]  /*cf10*/  ISETP.NE.AND P0, PT, R2, RZ, PT ;  /* 0x000000ff0200720c */ /* 0x004fc80003f05270 */
[----:B------:R-:W-:Y:S01]  /*cf20*/  P2R R19, PR, RZ, 0x1 ;  /* 0x00000001ff137803 */ /* 0x000fe20000000000 */
[----:B------:R-:W-:Y:S05]  /*cf30*/  BRA `(.L_x_16179) ;  /* 0x00000e1000007947 */ /* 0x000fea0003800000 */
.L_x_16175:
        /* <DEDUP_REMOVED lines=10> */
.L_x_16183:
[----:B------:R-:W2:Y:S02]  /*cfe0*/  LDG.E.U16 R0, [R2.64] ;  /* 0x0000002402007981 */ /* 0x000ea4000c1e1500 */
[----:B--2---:R-:W-:-:S05]  /*cff0*/  HADD2.F32 R0, -RZ, R0.H0_H0 ;  /* 0x20000000ff007230 */ /* 0x004fca0000004100 */
[----:B------:R-:W-:-:S04]  /*d000*/  FSETP.NEU.FTZ.AND P0, PT, R0, RZ, PT ;  /* 0x000000ff0000720b */ /* 0x000fc80003f1d000 */
[----:B------:R-:W-:Y:S01]  /*d010*/  P2R R19, PR, RZ, 0x1 ;  /* 0x00000001ff137803 */ /* 0x000fe20000000000 */
[----:B------:R-:W-:Y:S05]  /*d020*/  BRA `(.L_x_16179) ;  /* 0x00000d2000007947 */ /* 0x000fea0003800000 */
.L_x_16182:
        /* <DEDUP_REMOVED lines=12> */
.L_x_16185:
        /* <DEDUP_REMOVED lines=11> */
.L_x_16184:
[----:B------:R-:W2:Y:S02]  /*d1a0*/  LDG.E.64 R2, [R2.64] ;  /* 0x0000002402027981 */ /* 0x000ea4000c1e1b00 */
[----:B--2---:R-:W0:-:S06]  /*d1b0*/  DSETP.NEU.AND P0, PT, R2, RZ, PT ;  /* 0x000000ff0200722a */ /* 0x004e0c0003f0d000 */
[----:B0-----:R-:W-:Y:S01]  /*d1c0*/  P2R R19, PR, RZ, 0x1 ;  /* 0x00000001ff137803 */ /* 0x001fe20000000000 */
[----:B------:R-:W-:Y:S05]  /*d1d0*/  BRA `(.L_x_16179) ;  /* 0x00000b7000007947 */ /* 0x000fea0003800000 */
.L_x_16174:
        /* <DEDUP_REMOVED lines=12> */
.L_x_16188:
[----:B------:R-:W2:Y:S02]  /*d2a0*/  LDG.E.128 R4, [R2.64] ;  /* 0x0000002402047981 */ /* 0x000ea4000c1e1d00 */
[----:B--2---:R-:W0:-:S06]  /*d2b0*/  DSETP.NEU.AND P0, PT, R6, RZ, PT ;  /* 0x000000ff0600722a */ /* 0x004e0c0003f0d000 */
[----:B0-----:R-:W0:-:S06]  /*d2c0*/  DSETP.NEU.OR P0, PT, R4, RZ, P0 ;  /* 0x000000ff0400722a */ /* 0x001e0c000070d400 */
[----:B0-----:R-:W-:Y:S01]  /*d2d0*/  P2R R19, PR, RZ, 0x1 ;  /* 0x00000001ff137803 */ /* 0x001fe20000000000 */
[----:B------:R-:W-:Y:S05]  /*d2e0*/  BRA `(.L_x_16179) ;  /* 0x00000a6000007947 */ /* 0x000fea0003800000 */
.L_x_16187:
        /* <DEDUP_REMOVED lines=28> */
.L_x_16190:
        /* <DEDUP_REMOVED lines=15> */
.L_x_16189:
[----:B------:R-:W2:Y:S02]  /*d5a0*/  LDG.E.U16 R0, [R2.64] ;  /* 0x0000002402007981 */ /* 0x000ea4000c1e1500 */
[----:B--2---:R-:W-:-:S04]  /*d5b0*/  PRMT R0, RZ, 0x5410, R0 ;  /* 0x00005410ff007816 */ /* 0x004fc80000000000 */
[----:B------:R-:W-:-:S04]  /*d5c0*/  FSETP.NEU.FTZ.AND P0, PT, R0, RZ, PT ;  /* 0x000000ff0000720b */ /* 0x000fc80003f1d000 */
[----:B------:R-:W-:Y:S01]  /*d5d0*/  P2R R19, PR, RZ, 0x1 ;  /* 0x00000001ff137803 */ /* 0x000fe20000000000 */
[----:B------:R-:W-:Y:S05]  /*d5e0*/  BRA `(.L_x_16179) ;  /* 0x0000076000007947 */ /* 0x000fea0003800000 */
.L_x_16186:
        /* <DEDUP_REMOVED lines=12> */
.L_x_16193:
        /* <DEDUP_REMOVED lines=21> */
.L_x_16197:
[----:B------:R-:W-:Y:S05]  /*d800*/  BSYNC B1 ;  /* 0x0000000000017941 */ /* 0x000fea0003800000 */
.L_x_16196:
[----:B------:R-:W-:Y:S01]  /*d810*/  LEA R3, R0, 0x3b800000, 0x17 ;  /* 0x3b80000000037811 */ /* 0x000fe200078eb8ff */
[----:B------:R-:W-:-:S05]  /*d820*/  IMAD.SHL.U32 R0, R2, 0x100000, RZ ;  /* 0x0010000002007824 */ /* 0x000fca00078e00ff */
[----:B------:R-:W-:Y:S02]  /*d830*/  LOP3.LUT R0, R3, R0, R4, 0xfe, !PT ;  /* 0x0000000003007212 */ /* 0x000fe400078efe04 */
.L_x_16195:
[----:B------:R-:W-:Y:S05]  /*d840*/  BSYNC B0 ;  /* 0x0000000000007941 */ /* 0x000fea0003800000 */
.L_x_16194:
[----:B------:R-:W-:-:S04]  /*d850*/  FSETP.NEU.FTZ.AND P0, PT, R0, RZ, PT ;  /* 0x000000ff0000720b */ /* 0x000fc80003f1d000 */
[----:B------:R-:W-:Y:S01]  /*d860*/  P2R R19, PR, RZ, 0x1 ;  /* 0x00000001ff137803 */ /* 0x000fe20000000000 */
[----:B------:R-:W-:Y:S05]  /*d870*/  BRA `(.L_x_16179) ;  /* 0x000004d000007947 */ /* 0x000fea0003800000 */
.L_x_16192:
        /* <DEDUP_REMOVED lines=21> */
.L_x_16201:
[----:B------:R-:W-:Y:S05]  /*d9d0*/  BSYNC B1 ;  /* 0x0000000000017941 */ /* 0x000fea0003800000 */
.L_x_16200:
[----:B------:R-:W-:Y:S01]  /*d9e0*/  LEA R3, R0, 0x37800000, 0x17 ;  /* 0x3780000000037811 */ /* 0x000fe200078eb8ff */
[----:B------:R-:W-:-:S05]  /*d9f0*/  IMAD.SHL.U32 R0, R2, 0x200000, RZ ;  /* 0x0020000002007824 */ /* 0x000fca00078e00ff */
[----:B------:R-:W-:Y:S02]  /*da00*/  LOP3.LUT R0, R3, R0, R4, 0xfe, !PT ;  /* 0x0000000003007212 */ /* 0x000fe400078efe04 */
.L_x_16199:
[----:B------:R-:W-:Y:S05]  /*da10*/  BSYNC B0 ;  /* 0x0000000000007941 */ /* 0x000fea0003800000 */
.L_x_16198:
[----:B------:R-:W-:-:S04]  /*da20*/  FSETP.NEU.FTZ.AND P0, PT, R0, RZ, PT ;  /* 0x000000ff0000720b */ /* 0x000fc80003f1d000 */
[----:B------:R-:W-:Y:S01]  /*da30*/  P2R R19, PR, RZ, 0x1 ;  /* 0x00000001ff137803 */ /* 0x000fe20000000000 */
[----:B------:R-:W-:Y:S05]  /*da40*/  BRA `(.L_x_16179) ;  /* 0x0000030000007947 */ /* 0x000fea0003800000 */
.L_x_16191:
        /* <DEDUP_REMOVED lines=14> */
.L_x_16205:
[----:B------:R-:W-:Y:S05]  /*db30*/  BSYNC B0 ;  /* 0x0000000000007941 */ /* 0x000fea0003800000 */
.L_x_16204:
[----:B------:R-:W-:-:S04]  /*db40*/  FSETP.NEU.FTZ.AND P0, PT, R0, RZ, PT ;  /* 0x000000ff0000720b */ /* 0x000fc80003f1d000 */
[----:B------:R-:W-:Y:S01]  /*db50*/  P2R R19, PR, RZ, 0x1 ;  /* 0x00000001ff137803 */ /* 0x000fe20000000000 */
[----:B------:R-:W-:Y:S05]  /*db60*/  BRA `(.L_x_16179) ;  /* 0x000001e000007947 */ /* 0x000fea0003800000 */
.L_x_16178:
        /* <DEDUP_REMOVED lines=22> */
.L_x_16203:
[----:B------:R-:W2:Y:S02]  /*dcd0*/  LDG.E.64 R2, [R2.64] ;  /* 0x0000002402027981 */ /* 0x000ea4000c1e1b00 */
[----:B--2---:R-:W-:-:S04]  /*dce0*/  ISETP.NE.U32.AND P0, PT, R2, RZ, PT ;  /* 0x000000ff0200720c */ /* 0x004fc80003f05070 */
[----:B------:R-:W-:-:S04]  /*dcf0*/  ISETP.NE.AND.EX P0, PT, R3, RZ, PT, P0 ;  /* 0x000000ff0300720c */ /* 0x000fc80003f05300 */
[----:B------:R-:W-:Y:S01]  /*dd00*/  P2R R19, PR, RZ, 0x1 ;  /* 0x00000001ff137803 */ /* 0x000fe20000000000 */
[----:B------:R-:W-:Y:S05]  /*dd10*/  BRA `(.L_x_16179) ;  /* 0x0000003000007947 */ /* 0x000fea0003800000 */
.L_x_16202:
[----:B------:R-:W2:Y:S02]  /*dd20*/  LDG.E R2, [R2.64] ;  /* 0x0000002402027981 */ /* 0x000ea4000c1e1900 */
[----:B--2---:R-:W-:-:S04]  /*dd30*/  ISETP.NE.AND P0, PT, R2, RZ, PT ;  /* 0x000000ff0200720c */ /* 0x004fc80003f05270 */
[----:B------:R-:W-:Y:S02]  /*dd40*/  P2R R19, PR, RZ, 0x1 ;  /* 0x00000001ff137803 */ /* 0x000fe40000000000 */
.L_x_16179:
        /* <DEDUP_REMOVED lines=17> */
.L_x_16209:
[----:B------:R-:W2:Y:S02]  /*de60*/  LDG.E.U8 R2, [R2.64] ;  /* 0x0000002402027981 */ /* 0x000ea4000c1e1100 */
[----:B--2---:R-:W-:Y:S01]  /*de70*/  ISETP.NE.AND P0, PT, R2, RZ, PT ;  /* 0x000000ff0200720c */ /* 0x004fe20003f05270 */
[----:B------:R-:W-:Y:S05]  /*de80*/  BRA `(.L_x_16211) ;  /* 0x00000e0000007947 */ /* 0x000fea0003800000 */
.L_x_16208:
        /* <DEDUP_REMOVED lines=10> */
.L_x_16213:
[----:B------:R-:W2:Y:S02]  /*df30*/  LDG.E R2, [R2.64] ;  /* 0x0000002402027981 */ /* 0x000ea4000c1e1900 */
[----:B--2---:R-:W-:Y:S01]  /*df40*/  ISETP.NE.AND P0, PT, R2, RZ, PT ;  /* 0x000000ff0200720c */ /* 0x004fe20003f05270 */
[----:B------:R-:W-:Y:S05]  /*df50*/  BRA `(.L_x_16211) ;  /* 0x00000d3000007947 */ /* 0x000fea0003800000 */
.L_x_16212:
[----:B------:R-:W2:Y:S02]  /*df60*/  LDG.E.U16 R2, [R2.64] ;  /* 0x0000002402027981 */ /* 0x000ea4000c1e1500 */
[----:B--2---:R-:W-:Y:S01]  /*df70*/  ISETP.NE.AND P0, PT, R2, RZ, PT ;  /* 0x000000ff0200720c */ /* 0x004fe20003f05270 */
[----:B------:R-:W-:Y:S05]  /*df80*/  BRA `(.L_x_16211) ;  /* 0x00000d0000007947 */ /* 0x000fea0003800000 */
.L_x_16207:
        /* <DEDUP_REMOVED lines=9> */
.L_x_16215:
[----:B------:R-:W2:Y:S02]  /*e020*/  LDG.E.U16 R0, [R2.64] ;  /* 0x0000002402007981 */ /* 0x000ea4000c1e1500 */
[----:B--2---:R-:W-:-:S05]  /*e030*/  HADD2.F32 R0, -RZ, R0.H0_H0 ;  /* 0x20000000ff007230 */ /* 0x004fca0000004100 */
[----:B------:R-:W-:Y:S01]  /*e040*/  FSETP.NEU.FTZ.AND P0, PT, R0, RZ, PT ;  /* 0x000000ff0000720b */ /* 0x000fe20003f1d000 */
[----:B------:R-:W-:Y:S05]  /*e050*/  BRA `(.L_x_16211) ;  /* 0x00000c3000007947 */ /* 0x000fea0003800000 */
.L_x_16214:
        /* <DEDUP_REMOVED lines=11> */
.L_x_16217:
        /* <DEDUP_REMOVED lines=10> */
.L_x_16216:
[----:B------:R-:W2:Y:S02]  /*e1b0*/  LDG.E.64 R2, [R2.64] ;  /* 0x0000002402027981 */ /* 0x000ea4000c1e1b00 */
[----:B--2---:R0:W1:Y:S01]  /*e1c0*/  DSETP.NEU.AND P0, PT, R2, RZ, PT ;  /* 0x000000ff0200722a */ /* 0x0040620003f0d000 */
[----:B------:R-:W-:Y:S05]  /*e1d0*/  BRA `(.L_x_16211) ;  /* 0x00000ab000007947 */ /* 0x000fea0003800000 */
.L_x_16206:
        /* <DEDUP_REMOVED lines=11> */
.L_x_16220:
[----:B------:R-:W2:Y:S02]  /*e290*/  LDG.E.128 R4, [R2.64] ;  /* 0x0000002402047981 */ /* 0x000ea4000c1e1d00 */
[----:B--2---:R-:W0:-:S06]  /*e2a0*/  DSETP.NEU.AND P0, PT, R6, RZ, PT ;  /* 0x000000ff0600722a */ /* 0x004e0c0003f0d000 */
[----:B0-----:R0:W1:Y:S01]  /*e2b0*/  DSETP.NEU.OR P0, PT, R4, RZ, P0 ;  /* 0x000000ff0400722a */ /* 0x001062000070d400 */
[----:B------:R-:W-:Y:S05]  /*e2c0*/  BRA `(.L_x_16211) ;  /* 0x000009c000007947 */ /* 0x000fea0003800000 */
.L_x_16219:
        /* <DEDUP_REMOVED lines=27> */
.L_x_16222:
        /* <DEDUP_REMOVED lines=14> */
.L_x_16221:
[----:B------:R-:W2:Y:S02]  /*e560*/  LDG.E.U16 R0, [R2.64] ;  /* 0x0000002402007981 */ /* 0x000ea4000c1e1500 */
[----:B--2---:R-:W-:-:S04]  /*e570*/  PRMT R0, RZ, 0x5410, R0 ;  /* 0x00005410ff007816 */ /* 0x004fc80000000000 */
[----:B------:R-:W-:Y:S01]  /*e580*/  FSETP.NEU.FTZ.AND P0, PT, R0, RZ, PT ;  /* 0x000000ff0000720b */ /* 0x000fe20003f1d000 */
[----:B------:R-:W-:Y:S05]  /*e590*/  BRA `(.L_x_16211) ;  /* 0x000006f000007947 */ /* 0x000fea0003800000 */
.L_x_16218:
        /* <DEDUP_REMOVED lines=11> */
.L_x_16225:
        /* <DEDUP_REMOVED lines=21> */
.L_x_16229:
[----:B------:R-:W-:Y:S05]  /*e7a0*/  BSYNC B1 ;  /* 0x0000000000017941 */ /* 0x000fea0003800000 */
.L_x_16228:
[----:B------:R-:W-:Y:S01]  /*e7b0*/  LEA R3, R0, 0x3b800000, 0x17 ;  /* 0x3b80000000037811 */ /* 0x000fe200078eb8ff */
[----:B------:R-:W-:-:S05]  /*e7c0*/  IMAD.SHL.U32 R0, R2, 0x100000, RZ ;  /* 0x0010000002007824 */ /* 0x000fca00078e00ff */
[----:B------:R-:W-:Y:S02]  /*e7d0*/  LOP3.LUT R0, R3, R0, R4, 0xfe, !PT ;  /* 0x0000000003007212 */ /* 0x000fe400078efe04 */
.L_x_16227:
[----:B------:R-:W-:Y:S05]  /*e7e0*/  BSYNC B0 ;  /* 0x0000000000007941 */ /* 0x000fea0003800000 */
.L_x_16226:
[----:B------:R-:W-:Y:S01]  /*e7f0*/  FSETP.NEU.FTZ.AND P0, PT, R0, RZ, PT ;  /* 0x000000ff0000720b */ /* 0x000fe20003f1d000 */
[----:B------:R-:W-:Y:S05]  /*e800*/  BRA `(.L_x_16211) ;  /* 0x0000048000007947 */ /* 0x000fea0003800000 */
.L_x_16224:
        /* <DEDUP_REMOVED lines=21> */
.L_x_16233:
[----:B------:R-:W-:Y:S05]  /*e960*/  BSYNC B1 ;  /* 0x0000000000017941 */ /* 0x000fea0003800000 */
.L_x_16232:
[----:B------:R-:W-:Y:S01]  /*e970*/  LEA R3, R0, 0x37800000, 0x17 ;  /* 0x3780000000037811 */ /* 0x000fe200078eb8ff */
[----:B------:R-:W-:-:S05]  /*e980*/  IMAD.SHL.U32 R0, R2, 0x200000, RZ ;  /* 0x0020000002007824 */ /* 0x000fca00078e00ff */
[----:B------:R-:W-:Y:S02]  /*e990*/  LOP3.LUT R0, R3, R0, R4, 0xfe, !PT ;  /* 0x0000000003007212 */ /* 0x000fe400078efe04 */
.L_x_16231:
[----:B------:R-:W-:Y:S05]  /*e9a0*/  BSYNC B0 ;  /* 0x0000000000007941 */ /* 0x000fea0003800000 */
.L_x_16230:
[----:B------:R-:W-:Y:S01]  /*e9b0*/  FSETP.NEU.FTZ.AND P0, PT, R0, RZ, PT ;  /* 0x000000ff0000720b */ /* 0x000fe20003f1d000 */
[----:B------:R-:W-:Y:S05]  /*e9c0*/  BRA `(.L_x_16211) ;  /* 0x000002c000007947 */ /* 0x000fea0003800000 */
.L_x_16223:
        /* <DEDUP_REMOVED lines=14> */
.L_x_16237:
[----:B------:R-:W-:Y:S05]  /*eab0*/  BSYNC B0 ;  /* 0x0000000000007941 */ /* 0x000fea0003800000 */
.L_x_16236:
[----:B------:R-:W-:Y:S01]  /*eac0*/  FSETP.NEU.FTZ.AND P0, PT, R0, RZ, PT ;  /* 0x000000ff0000720b */ /* 0x000fe20003f1d000 */
[----:B------:R-:W-:Y:S05]  /*ead0*/  BRA `(.L_x_16211) ;  /* 0x000001b000007947 */ /* 0x000fea0003800000 */
.L_x_16210:
        /* <DEDUP_REMOVED lines=21> */
.L_x_16235:
[----:B------:R-:W2:Y:S02]  /*ec30*/  LDG.E.64 R2, [R2.64] ;  /* 0x0000002402027981 */ /* 0x000ea4000c1e1b00 */
[----:B--2---:R-:W-:-:S04]  /*ec40*/  ISETP.NE.U32.AND P0, PT, R2, RZ, PT ;  /* 0x000000ff0200720c */ /* 0x004fc80003f05070 */
[----:B------:R-:W-:Y:S01]  /*ec50*/  ISETP.NE.AND.EX P0, PT, R3, RZ, PT, P0 ;  /* 0x000000ff0300720c */ /* 0x000fe20003f05300 */
[----:B------:R-:W-:Y:S05]  /*ec60*/  BRA `(.L_x_16211) ;  /* 0x0000002000007947 */ /* 0x000fea0003800000 */
.L_x_16234:
[----:B------:R-:W2:Y:S02]  /*ec70*/  LDG.E R2, [R2.64] ;  /* 0x0000002402027981 */ /* 0x000ea4000c1e1900 */
[----:B--2---:R-:W-:Y:S02]  /*ec80*/  ISETP.NE.AND P0, PT, R2, RZ, PT ;  /* 0x000000ff0200720c */ /* 0x004fe40003f05270 */
.L_x_16211:
        /* <DEDUP_REMOVED lines=17> */
.L_x_16241:
[----:B------:R-:W-:Y:S01]  /*eda0*/  STG.E.U8 [R16.64], R2 ;  /* 0x0000000210007986 */ /* 0x000fe2000c101124 */
[----:B------:R-:W-:Y:S05]  /*edb0*/  EXIT ;  /* 0x000000000000794d */ /* 0x000fea0003800000 */
.L_x_16240:
        /* <DEDUP_REMOVED lines=9> */
.L_x_16244:
[----:B------:R-:W-:Y:S01]  /*ee50*/  STG.E [R16.64], R2 ;  /* 0x0000000210007986 */ /* 0x000fe2000c101924 */
[----:B------:R-:W-:Y:S05]  /*ee60*/  EXIT ;  /* 0x000000000000794d */ /* 0x000fea0003800000 */
.L_x_16243:
[----:B------:R-:W-:Y:S01]  /*ee70*/  STG.E.U16 [R16.64], R2 ;  /* 0x0000000210007986 */ /* 0x000fe2000c101524 */
[----:B------:R-:W-:Y:S05]  /*ee80*/  EXIT ;  /* 0x000000000000794d */ /* 0x000fea0003800000 */
.L_x_16239:
        /* <DEDUP_REMOVED lines=9> */
.L_x_16246:
[----:B------:R-:W0:Y:S02]  /*ef20*/  I2F.U32 R0, R2 ;  /* 0x0000000200007306 */ /* 0x000e240000201000 */
[----:B0-----:R-:W-:-:S05]  /*ef30*/  F2FP.PACK_AB R0, RZ, R0 ;  /* 0x00000000ff00723e */ /* 0x001fca00000000ff */
[----:B------:R-:W-:Y:S01]  /*ef40*/  STG.E.U16 [R16.64], R0 ;  /* 0x0000000010007986 */ /* 0x000fe2000c101524 */
[----:B------:R-:W-:Y:S05]  /*ef50*/  EXIT ;  /* 0x000000000000794d */ /* 0x000fea0003800000 */
.L_x_16245:
        /* <DEDUP_REMOVED lines=10> */
.L_x_16248:
[----:B------:R-:W0:Y:S02]  /*f000*/  I2F.U32 R2, R2 ;  /* 0x0000000200027306 */ /* 0x000e240000201000 */
[----:B0-----:R-:W-:-:S04]  /*f010*/  F2FP.PACK_AB R3, RZ, R2 ;  /* 0x00000002ff03723e */ /* 0x001fc800000000ff */
[----:B------:R-:W-:-:S05]  /*f020*/  PRMT R3, R3, 0x5410, RZ ;  /* 0x0000541003037816 */ /* 0x000fca00000000ff */
[----:B------:R-:W-:Y:S01]  /*f030*/  STG.E [R16.64], R3 ;  /* 0x0000000310007986 */ /* 0x000fe2000c101924 */
[----:B------:R-:W-:Y:S05]  /*f040*/  EXIT ;  /* 0x000000000000794d */ /* 0x000fea0003800000 */
.L_x_16247:
[----:B------:R-:W0:Y:S02]  /*f050*/  I2F.F64.U32 R2, R2 ;  /* 0x0000000200027312 */ /* 0x000e240000201800 */
[----:B0-----:R-:W-:Y:S01]  /*f060*/  STG.E.64 [R16.64], R2 ;  /* 0x0000000210007986 */ /* 0x001fe2000c101b24 */
[----:B------:R-:W-:Y:S05]  /*f070*/  EXIT ;  /* 0x000000000000794d */ /* 0x000fea0003800000 */
.L_x_16238:
        /* <DEDUP_REMOVED lines=10> */
.L_x_16251:
[----:B------:R-:W0:Y:S01]  /*f120*/  I2F.F64.U32 R4, R2 ;  /* 0x0000000200047312 */ /* 0x000e220000201800 */
[----:B------:R-:W-:-:S05]  /*f130*/  CS2R R6, SRZ ;  /* 0x0000000000067805 */ /* 0x000fca000001ff00 */
[----:B0-----:R-:W-:Y:S01]  /*f140*/  STG.E.128 [R16.64], R4 ;  /* 0x0000000410007986 */ /* 0x001fe2000c101d24 */
[----:B------:R-:W-:Y:S05]  /*f150*/  EXIT ;  /* 0x000000000000794d */ /* 0x000fea0003800000 */
.L_x_16250:
        /* <DEDUP_REMOVED lines=21> */
.L_x_16255:
[----:B------:R-:W-:Y:S05]  /*f2b0*/  BSYNC B0 ;  /* 0x0000000000007941 */ /* 0x000fea0003800000 */
.L_x_16254:
[----:B------:R-:W-:-:S05]  /*f2c0*/  LOP3.LUT R3, R0, R3, RZ, 0xfc, !PT ;  /* 0x0000000300037212 */ /* 0x000fca00078efcff */
[----:B------:R-:W-:Y:S01]  /*f2d0*/  STG.E.U8 [R16.64], R3 ;  /* 0x0000000310007986 */ /* 0x000fe2000c101124 */
[----:B------:R-:W-:Y:S05]  /*f2e0*/  EXIT ;  /* 0x000000000000794d */ /* 0x000fea0003800000 */
.L_x_16253:
        /* <DEDUP_REMOVED lines=13> */
.L_x_16257:
[----:B------:R-:W-:Y:S01]  /*f3c0*/  IMAD.MOV.U32 R0, RZ, RZ, 0x7f ;  /* 0x0000007fff007424 */ /* 0x000fe200078e00ff */
[----:B------:R-:W-:-:S04]  /*f3d0*/  ISETP.GT.U32.AND P0, PT, R3, 0x7f800000, PT ;  /* 0x7f8000000300780c */ /* 0x000fc80003f04070 */
[----:B------:R-:W-:-:S04]  /*f3e0*/  SEL R0, R0, 0x7c, P0 ;  /* 0x0000007c00007807 */ /* 0x000fc80000000000 */
.L_x_16258:
[----:B------:R-:W-:Y:S05]  /*f3f0*/  BSYNC B0 ;  /* 0x0000000000007941 */ /* 0x000fea0003800000 */
.L_x_16256:
[----:B------:R-:W-:-:S04]  /*f400*/  LOP3.LUT R2, R5, 0x80000000, RZ, 0xc0, !PT ;  /* 0x8000000005027812 */ /* 0x000fc800078ec0ff */
[----:B------:R-:W-:-:S04]  /*f410*/  SHF.R.U32.HI R3, RZ, 0x18, R2 ;  /* 0x00000018ff037819 */ /* 0x000fc80000011602 */
[----:B------:R-:W-:-:S05]  /*f420*/  LOP3.LUT R3, R0, R3, RZ, 0xfc, !PT ;  /* 0x0000000300037212 */ /* 0x000fca00078efcff */
[----:B------:R-:W-:Y:S01]  /*f430*/  STG.E.U8 [R16.64], R3 ;  /* 0x0000000310007986 */ /* 0x000fe2000c101124 */
[----:B------:R-:W-:Y:S05]  /*f440*/  EXIT ;  /* 0x000000000000794d */ /* 0x000fea0003800000 */
.L_x_16252:
[----:B------:R-:W0:Y:S02]  /*f450*/  I2F.U32 R0, R2 ;  /* 0x0000000200007306 */ /* 0x000e240000201000 */
[----:B0-----:R-:W-:-:S05]  /*f460*/  F2FP.BF16.PACK_AB R0, RZ, R0 ;  /* 0x00000000ff00723e */ /* 0x001fca00000010ff */
[----:B------:R-:W-:Y:S01]  /*f470*/  STG.E.U16 [R16.64], R0 ;  /* 0x0000000010007986 */ /* 0x000fe2000c101524 */
[----:B------:R-:W-:Y:S05]  /*f480*/  EXIT ;  /* 0x000000000000794d */ /* 0x000fea0003800000 */
.L_x_16249:
        /* <DEDUP_REMOVED lines=10> */
.L_x_16261:
        /* <DEDUP_REMOVED lines=17> */
.L_x_16264:
[----:B------:R-:W-:-:S04]  /*f640*/  LOP3.LUT R2, R5, 0x80000000, RZ, 0xc0, !PT ;  /* 0x8000000005027812 */ /* 0x000fc800078ec0ff */
[----:B------:R-:W-:-:S04]  /*f650*/  SHF.R.U32.HI R3, RZ, 0x18, R2 ;  /* 0x00000018ff037819 */ /* 0x000fc80000011602 */
[----:B------:R-:W-:-:S04]  /*f660*/  LOP3.LUT R0, R0, R3, RZ, 0xfc, !PT ;  /* 0x0000000300007212 */ /* 0x000fc800078efcff */
[----:B------:R-:W-:Y:S02]  /*f670*/  PRMT R8, R0, 0x7610, R8 ;  /* 0x0000761000087816 */ /* 0x000fe40000000008 */
.L_x_16263:
[----:B------:R-:W-:Y:S05]  /*f680*/  BSYNC B0 ;  /* 0x0000000000007941 */ /* 0x000fea0003800000 */
.L_x_16262:
[----:B------:R-:W-:Y:S01]  /*f690*/  STG.E.U8 [R16.64], R8 ;  /* 0x0000000810007986 */ /* 0x000fe2000c101124 */
[----:B------:R-:W-:Y:S05]  /*f6a0*/  EXIT ;  /* 0x000000000000794d */ /* 0x000fea0003800000 */
.L_x_16260:
        /* <DEDUP_REMOVED lines=17> */
.L_x_16267:
[----:B------:R-:W-:-:S04]  /*f7c0*/  LOP3.LUT R2, R5, 0x80000000, RZ, 0xc0, !PT ;  /* 0x8000000005027812 */ /* 0x000fc800078ec0ff */
[----:B------:R-:W-:-:S04]  /*f7d0*/  SHF.R.U32.HI R3, RZ, 0x18, R2 ;  /* 0x00000018ff037819 */ /* 0x000fc80000011602 */
[----:B------:R-:W-:-:S04]  /*f7e0*/  LOP3.LUT R0, R0, R3, RZ, 0xfc, !PT ;  /* 0x0000000300007212 */ /* 0x000fc800078efcff */
[----:B------:R-:W-:Y:S02]  /*f7f0*/  PRMT R8, R0, 0x7610, R8 ;  /* 0x0000761000087816 */ /* 0x000fe40000000008 */
.L_x_16266:
[----:B------:R-:W-:Y:S05]  /*f800*/  BSYNC B0 ;  /* 0x0000000000007941 */ /* 0x000fea0003800000 */
.L_x_16265:
[----:B------:R-:W-:Y:S01]  /*f810*/  STG.E.U8 [R16.64], R8 ;  /* 0x0000000810007986 */ /* 0x000fe2000c101124 */
[----:B------:R-:W-:Y:S05]  /*f820*/  EXIT ;  /* 0x000000000000794d */ /* 0x000fea0003800000 */
.L_x_16259:
        /* <DEDUP_REMOVED lines=22> */
.L_x_16242:
        /* <DEDUP_REMOVED lines=20> */
.L_x_16269:
[----:B------:R-:W-:-:S05]  /*fad0*/  IMAD.MOV.U32 R3, RZ, RZ, RZ ;  /* 0x000000ffff037224 */ /* 0x000fca00078e00ff */
[----:B------:R-:W-:Y:S01]  /*fae0*/  STG.E.64 [R16.64], R2 ;  /* 0x0000000210007986 */ /* 0x000fe2000c101b24 */
[----:B------:R-:W-:Y:S05]  /*faf0*/  EXIT ;  /* 0x000000000000794d */ /* 0x000fea0003800000 */
.L_x_16268:
[----:B------:R-:W-:Y:S01]  /*fb00*/  STG.E [R16.64], R2 ;  /* 0x0000000210007986 */ /* 0x000fe2000c101924 */
[----:B------:R-:W-:Y:S05]  /*fb10*/  EXIT ;  /* 0x000000000000794d */ /* 0x000fea0003800000 */
.L_x_16270:
        /* <DEDUP_REMOVED lines=14> */
.L_x_41962:


//--------------------- .text._ZN2at6native27unrolled_elementwise_kernelINS0_13BinaryFunctorIbbbZZZNS0_22logical_or_kernel_cudaERNS_14TensorIteratorEENKUlvE0_clEvENKUlvE7_clEvEUlbbE_EESt5arrayIPcLm3EELi4E23TrivialOffsetCalculatorILi2EjESC_ILi1EjENS0_6memory12LoadWithCastILi2EEENSF_13StoreWithCastILi1EEEEEviT_T0_T2_T3_T4_T5_ --------------------------
	.section	.text._ZN2at6native27unrolled_elementwise_kernelINS0_13BinaryFunctorIbbbZZZNS0_22logical_or_kernel_cudaERNS_14TensorIteratorEENKUlvE0_clEvENKUlvE7_clEvEUlbbE_EESt5arrayIPcLm3EELi4E23TrivialOffsetCalculatorILi2EjESC_ILi1EjENS0_6memory12LoadWithCastILi2EEENSF_13StoreWithCastILi1EEEEEviT_T0_T2_T3_T4_T5_,"ax",@progbits
	.sectioninfo	@"SHI_REGISTERS=32"
	.align	128
        .global         _ZN2at6native27unrolled_elementwise_kernelINS0_13BinaryFunctorIbbbZZZNS0_22logical_or_kernel_cudaERNS_14TensorIteratorEENKUlvE0_clEvENKUlvE7_clEvEUlbbE_EESt5arrayIPcLm3EELi4E23TrivialOffsetCalculatorILi2EjESC_ILi1EjENS0_6memory12LoadWithCastILi2EEENSF_13StoreWithCastILi1EEEEEviT_T0_T2_T3_T4_T5_
        .type           _ZN2at6native27unrolled_elementwise_kernelINS0_13BinaryFunctorIbbbZZZNS0_22logical_or_kernel_cudaERNS_14TensorIteratorEENKUlvE0_clEvENKUlvE7_clEvEUlbbE_EESt5arrayIPcLm3EELi4E23TrivialOffsetCalculatorILi2EjESC_ILi1EjENS0_6memory12LoadWithCastILi2EEENSF_13StoreWithCastILi1EEEEEviT_T0_T2_T3_T4_T5_,@function
        .size           _ZN2at6native27unrolled_elementwise_kernelINS0_13BinaryFunctorIbbbZZZNS0_22logical_or_kernel_cudaERNS_14TensorIteratorEENKUlvE0_clEvENKUlvE7_clEvEUlbbE_EESt5arrayIPcLm3EELi4E23TrivialOffsetCalculatorILi2EjESC_ILi1EjENS0_6memory12LoadWithCastILi2EEENSF_13StoreWithCastILi1EEEEEviT_T0_T2_T3_T4_T5_,(.L_x_41963 - _ZN2at6native27unrolled_elementwise_kernelINS0_13BinaryFunctorIbbbZZZNS0_22logical_or_kernel_cudaERNS_14TensorIteratorEENKUlvE0_clEvENKUlvE7_clEvEUlbbE_EESt5arrayIPcLm3EELi4E23TrivialOffsetCalculatorILi2EjESC_ILi1EjENS0_6memory12LoadWithCastILi2EEENSF_13StoreWithCastILi1EEEEEviT_T0_T2_T3_T4_T5_)
        .other          _ZN2at6native27unrolled_elementwise_kernelINS0_13BinaryFunctorIbbbZZZNS0_22logical_or_kernel_cudaERNS_14TensorIteratorEENKUlvE0_clEvENKUlvE7_clEvEUlbbE_EESt5arrayIPcLm3EELi4E23TrivialOffsetCalculatorILi2EjESC_ILi1EjENS0_6memory12LoadWithCastILi2EEENSF_13StoreWithCastILi1EEEEEviT_T0_T2_T3_T4_T5_,@"STO_CUDA_ENTRY STV_DEFAULT"
_ZN2at6native27unrolled_elementwise_kernelINS0_13BinaryFunctorIbbbZZZNS0_22logical_or_kernel_cudaERNS_14TensorIteratorEENKUlvE0_clEvENKUlvE7_clEvEUlbbE_EESt5arrayIPcLm3EELi4E23TrivialOffsetCalculatorILi2EjESC_ILi1EjENS0_6memory12LoadWithCastILi2EEENSF_13StoreWithCastILi1EEEEEviT_T0_T2_T3_T4_T5_:
.text._ZN2at6native27unrolled_elementwise_kernelINS0_13BinaryFunctorIbbbZZZNS0_22logical_or_kernel_cudaERNS_14TensorIteratorEENKUlvE0_clEvENKUlvE7_clEvEUlbbE_EESt5arrayIPcLm3EELi4E23TrivialOffsetCalculatorILi2EjESC_ILi1EjENS0_6memory12LoadWithCastILi2EEENSF_13StoreWithCastILi1EEEEEviT_T0_T2_T3_T4_T5_:
        /* <DEDUP_REMOVED lines=33> */
.L_x_16276:
[----:B------:R-:W2:Y:S02]  /*0210*/  LDG.E.U8 R4, [R4.64] ;  /* 0x0000002404047981 */ /* 0x000ea4000c1e1100 */
[----:B--2---:R-:W-:-:S04]  /*0220*/  ISETP.NE.AND P0, PT, R4, RZ, PT ;  /* 0x000000ff0400720c */ /* 0x004fc80003f05270 */
[----:B------:R-:W-:Y:S01]  /*0230*/  P2R R18, PR, RZ, 0x1 ;  /* 0x00000001ff127803 */ /* 0x000fe20000000000 */
[----:B------:R-:W-:Y:S05]  /*0240*/  BRA `(.L_x_16278) ;  /* 0x00000f4000007947 */ /* 0x000fea0003800000 */
.L_x_16275:
        /* <DEDUP_REMOVED lines=11> */
.L_x_16280:
[----:B------:R-:W2:Y:S02]  /*0300*/  LDG.E R4, [R4.64] ;  /* 0x0000002404047981 */ /* 0x000ea4000c1e1900 */
[----:B--2---:R-:W-:-:S04]  /*0310*/  ISETP.NE.AND P0, PT, R4, RZ, PT ;  /* 0x000000ff0400720c */ /* 0x004fc80003f05270 */
[----:B------:R-:W-:Y:S01]  /*0320*/  P2R R18, PR, RZ, 0x1 ;  /* 0x00000001ff127803 */ /* 0x000fe20000000000 */
[----:B------:R-:W-:Y:S05]  /*0330*/  BRA `(.L_x_16278) ;  /* 0x00000e5000007947 */ /* 0x000fea0003800000 */
.L_x_16279:
[----:B------:R-:W2:Y:S02]  /*0340*/  LDG.E.U16 R4, [R4.64] ;  /* 0x0000002404047981 */ /* 0x000ea4000c1e1500 */
[----:B--2---:R-:W-:-:S04]  /*0350*/  ISETP.NE.AND P0, PT, R4, RZ, PT ;  /* 0x000000ff0400720c */ /* 0x004fc80003f05270 */
[----:B------:R-:W-:Y:S01]  /*0360*/  P2R R18, PR, RZ, 0x1 ;  /* 0x00000001ff127803 */ /* 0x000fe20000000000 */
[----:B------:R-:W-:Y:S05]  /*0370*/  BRA `(.L_x_16278) ;  /* 0x00000e1000007947 */ /* 0x000fea0003800000 */
.L_x_16274:
        /* <DEDUP_REMOVED lines=10> */
.L_x_16282:
[----:B------:R-:W2:Y:S02]  /*0420*/  LDG.E.U16 R0, [R4.64] ;  /* 0x0000002404007981 */ /* 0x000ea4000c1e1500 */
[----:B--2---:R-:W-:-:S05]  /*0430*/  HADD2.F32 R0, -RZ, R0.H0_H0 ;  /* 0x20000000ff007230 */ /* 0x004fca0000004100 */
[----:B------:R-:W-:-:S04]  /*0440*/  FSETP.NEU.FTZ.AND P0, PT, R0, RZ, PT ;  /* 0x000000ff0000720b */ /* 0x000fc80003f1d000 */
[----:B------:R-:W-:Y:S01]  /*0450*/  P2R R18, PR, RZ, 0x1 ;  /* 0x00000001ff127803 */ /* 0x000fe20000000000 */
[----:B------:R-:W-:Y:S05]  /*0460*/  BRA `(.L_x_16278) ;  /* 0x00000d2000007947 */ /* 0x000fea0003800000 */
.L_x_16281:
        /* <DEDUP_REMOVED lines=12> */
.L_x_16284:
        /* <DEDUP_REMOVED lines=11> */
.L_x_16283:
[----:B------:R-:W2:Y:S02]  /*05e0*/  LDG.E.64 R4, [R4.64] ;  /* 0x0000002404047981 */ /* 0x000ea4000c1e1b00 */
[----:B--2---:R-:W0:-:S06]  /*05f0*/  DSETP.NEU.AND P0, PT, R4, RZ, PT ;  /* 0x000000ff0400722a */ /* 0x004e0c0003f0d000 */
[----:B0-----:R-:W-:Y:S01]  /*0600*/  P2R R18, PR, RZ, 0x1 ;  /* 0x00000001ff127803 */ /* 0x001fe20000000000 */
[----:B------:R-:W-:Y:S05]  /*0610*/  BRA `(.L_x_16278) ;  /* 0x00000b7000007947 */ /* 0x000fea0003800000 */
.L_x_16273:
        /* <DEDUP_REMOVED lines=12> */
.L_x_16287:
[----:B------:R-:W2:Y:S02]  /*06e0*/  LDG.E.128 R4, [R4.64] ;  /* 0x0000002404047981 */ /* 0x000ea4000c1e1d00 */
[----:B--2---:R-:W0:-:S06]  /*06f0*/  DSETP.NEU.AND P0, PT, R6, RZ, PT ;  /* 0x000000ff0600722a */ /* 0x004e0c0003f0d000 */
[----:B0-----:R-:W0:-:S06]  /*0700*/  DSETP.NEU.OR P0, PT, R4, RZ, P0 ;  /* 0x000000ff0400722a */ /* 0x001e0c000070d400 */
[----:B0-----:R-:W-:Y:S01]  /*0710*/  P2R R18, PR, RZ, 0x1 ;  /* 0x00000001ff127803 */ /* 0x001fe20000000000 */
[----:B------:R-:W-:Y:S05]  /*0720*/  BRA `(.L_x_16278) ;  /* 0x00000a6000007947 */ /* 0x000fea0003800000 */
.L_x_16286:
        /* <DEDUP_REMOVED lines=28> */
.L_x_16289:
        /* <DEDUP_REMOVED lines=15> */
.L_x_16288:
[----:B------:R-:W2:Y:S02]  /*09e0*/  LDG.E.U16 R0, [R4.64] ;  /* 0x0000002404007981 */ /* 0x000ea4000c1e1500 */
[----:B--2---:R-:W-:-:S04]  /*09f0*/  PRMT R0, RZ, 0x5410, R0 ;  /* 0x00005410ff007816 */ /* 0x004fc80000000000 */
[----:B------:R-:W-:-:S04]  /*0a00*/  FSETP.NEU.FTZ.AND P0, PT, R0, RZ, PT ;  /* 0x000000ff0000720b */ /* 0x000fc80003f1d000 */
[----:B------:R-:W-:Y:S01]  /*0a10*/  P2R R18, PR, RZ, 0x1 ;  /* 0x00000001ff127803 */ /* 0x000fe20000000000 */
[----:B------:R-:W-:Y:S05]  /*0a20*/  BRA `(.L_x_16278) ;  /* 0x0000076000007947 */ /* 0x000fea0003800000 */
.L_x_16285:
        /* <DEDUP_REMOVED lines=12> */
.L_x_16292:
        /* <DEDUP_REMOVED lines=21> */
.L_x_16296:
[----:B------:R-:W-:Y:S05]  /*0c40*/  BSYNC B1 ;  /* 0x0000000000017941 */ /* 0x000fea0003800000 */
.L_x_16295:
[----:B------:R-:W-:Y:S01]  /*0c50*/  LEA R5, R0, 0x3b800000, 0x17 ;  /* 0x3b80000000057811 */ /* 0x000fe200078eb8ff */
[----:B------:R-:W-:-:S05]  /*0c60*/  IMAD.SHL.U32 R0, R3, 0x100000, RZ ;  /* 0x0010000003007824 */ /* 0x000fca00078e00ff */
[----:B------:R-:W-:Y:S02]  /*0c70*/  LOP3.LUT R0, R5, R0, R6, 0xfe, !PT ;  /* 0x0000000005007212 */ /* 0x000fe400078efe06 */
.L_x_16294:
[----:B------:R-:W-:Y:S05]  /*0c80*/  BSYNC B0 ;  /* 0x0000000000007941 */ /* 0x000fea0003800000 */
.L_x_16293:
[----:B------:R-:W-:-:S04]  /*0c90*/  FSETP.NEU.FTZ.AND P0, PT, R0, RZ, PT ;  /* 0x000000ff0000720b */ /* 0x000fc80003f1d000 */
[----:B------:R-:W-:Y:S01]  /*0ca0*/  P2R R18, PR, RZ, 0x1 ;  /* 0x00000001ff127803 */ /* 0x000fe20000000000 */
[----:B------:R-:W-:Y:S05]  /*0cb0*/  BRA `(.L_x_16278) ;  /* 0x000004d000007947 */ /* 0x000fea0003800000 */
.L_x_16291:
        /* <DEDUP_REMOVED lines=21> */
.L_x_16300:
[----:B------:R-:W-:Y:S05]  /*0e10*/  BSYNC B1 ;  /* 0x0000000000017941 */ /* 0x000fea0003800000 */
.L_x_16299:
[----:B------:R-:W-:Y:S01]  /*0e20*/  LEA R5, R0, 0x37800000, 0x17 ;  /* 0x3780000000057811 */ /* 0x000fe200078eb8ff */
[----:B------:R-:W-:-:S05]  /*0e30*/  IMAD.SHL.U32 R0, R3, 0x200000, RZ ;  /* 0x0020000003007824 */ /* 0x000fca00078e00ff */
[----:B------:R-:W-:Y:S02]  /*0e40*/  LOP3.LUT R0, R5, R0, R6, 0xfe, !PT ;  /* 0x0000000005007212 */ /* 0x000fe400078efe06 */
.L_x_16298:
[----:B------:R-:W-:Y:S05]  /*0e50*/  BSYNC B0 ;  /* 0x0000000000007941 */ /* 0x000fea0003800000 */
.L_x_16297:
[----:B------:R-:W-:-:S04]  /*0e60*/  FSETP.NEU.FTZ.AND P0, PT, R0, RZ, PT ;  /* 0x000000ff0000720b */ /* 0x000fc80003f1d000 */
[----:B------:R-:W-:Y:S01]  /*0e70*/  P2R R18, PR, RZ, 0x1 ;  /* 0x00000001ff127803 */ /* 0x000fe20000000000 */
[----:B------:R-:W-:Y:S05]  /*0e80*/  BRA `(.L_x_16278) ;  /* 0x0000030000007947 */ /* 0x000fea0003800000 */
.L_x_16290:
        /* <DEDUP_REMOVED lines=14> */
.L_x_16304:
[----:B------:R-:W-:Y:S05]  /*0f70*/  BSYNC B0 ;  /* 0x0000000000007941 */ /* 0x000fea0003800000 */
.L_x_16303:
[----:B------:R-:W-:-:S04]  /*0f80*/  FSETP.NEU.FTZ.AND P0, PT, R0, RZ, PT ;  /* 0x000000ff0000720b */ /* 0x000fc80003f1d000 */
[----:B------:R-:W-:Y:S01]  /*0f90*/  P2R R18, PR, RZ, 0x1 ;  /* 0x00000001ff127803 */ /* 0x000fe20000000000 */
[----:B------:R-:W-:Y:S05]  /*0fa0*/  BRA `(.L_x_16278) ;  /* 0x000001e000007947 */ /* 0x000fea0003800000 */
.L_x_16277:
        /* <DEDUP_REMOVED lines=22> */
.L_x_16302:
[----:B------:R-:W2:Y:S02]  /*1110*/  LDG.E.64 R4, [R4.64] ;  /* 0x0000002404047981 */ /* 0x000ea4000c1e1b00 */
[----:B--2---:R-:W-:-:S04]  /*1120*/  ISETP.NE.U32.AND P0, PT, R4, RZ, PT ;  /* 0x000000ff0400720c */ /* 0x004fc80003f05070 */
[----:B------:R-:W-:-:S04]  /*1130*/  ISETP.NE.AND.EX P0, PT, R5, RZ, PT, P0 ;  /* 0x000000ff0500720c */ /* 0x000fc80003f05300 */
[----:B------:R-:W-:Y:S01]  /*1140*/  P2R R18, PR, RZ, 0x1 ;  /* 0x00000001ff127803 */ /* 0x000fe20000000000 */
[----:B------:R-:W-:Y:S05]  /*1150*/  BRA `(.L_x_16278) ;  /* 0x0000003000007947 */ /* 0x000fea0003800000 */
.L_x_16301:
[----:B------:R-:W2:Y:S02]  /*1160*/  LDG.E R4, [R4.64] ;  /* 0x0000002404047981 */ /* 0x000ea4000c1e1900 */
[----:B--2---:R-:W-:-:S04]  /*1170*/  ISETP.NE.AND P0, PT, R4, RZ, PT ;  /* 0x000000ff0400720c */ /* 0x004fc80003f05270 */
[----:B------:R-:W-:Y:S02]  /*1180*/  P2R R18, PR, RZ, 0x1 ;  /* 0x00000001ff127803 */ /* 0x000fe40000000000 */
.L_x_16278:
        /* <DEDUP_REMOVED lines=17> */
.L_x_16308:
[----:B------:R-:W2:Y:S02]  /*12a0*/  LDG.E.U8 R4, [R4.64] ;  /* 0x0000002404047981 */ /* 0x000ea4000c1e1100 */
[----:B--2---:R-:W-:Y:S01]  /*12b0*/  ISETP.NE.AND P0, PT, R4, RZ, PT ;  /* 0x000000ff0400720c */ /* 0x004fe20003f05270 */
[----:B------:R-:W-:Y:S05]  /*12c0*/  BRA `(.L_x_16310) ;  /* 0x00000e0000007947 */ /* 0x000fea0003800000 */
.L_x_16307:
        /* <DEDUP_REMOVED lines=10> */
.L_x_16312:
[----:B------:R-:W2:Y:S02]  /*1370*/  LDG.E R4, [R4.64] ;  /* 0x0000002404047981 */ /* 0x000ea4000c1e1900 */
[----:B--2---:R-:W-:Y:S01]  /*1380*/  ISETP.NE.AND P0, PT, R4, RZ, PT ;  /* 0x000000ff0400720c */ /* 0x004fe20003f05270 */
[----:B------:R-:W-:Y:S05]  /*1390*/  BRA `(.L_x_16310) ;  /* 0x00000d3000007947 */ /* 0x000fea0003800000 */
.L_x_16311:
[----:B------:R-:W2:Y:S02]  /*13a0*/  LDG.E.U16 R4, [R4.64] ;  /* 0x0000002404047981 */ /* 0x000ea4000c1e1500 */
[----:B--2---:R-:W-:Y:S01]  /*13b0*/  ISETP.NE.AND P0, PT, R4, RZ, PT ;  /* 0x000000ff0400720c */ /* 0x004fe20003f05270 */
[----:B------:R-:W-:Y:S05]  /*13c0*/  BRA `(.L_x_16310) ;  /* 0x00000d0000007947 */ /* 0x000fea0003800000 */
.L_x_16306:
        /* <DEDUP_REMOVED lines=9> */
.L_x_16314:
[----:B------:R-:W2:Y:S02]  /*1460*/  LDG.E.U16 R0, [R4.64] ;  /* 0x0000002404007981 */ /* 0x000ea4000c1e1500 */
[----:B--2---:R-:W-:-:S05]  /*1470*/  HADD2.F32 R0, -RZ, R0.H0_H0 ;  /* 0x20000000ff007230 */ /* 0x004fca0000004100 */
[----:B------:R-:W-:Y:S01]  /*1480*/  FSETP.NEU.FTZ.AND P0, PT, R0, RZ, PT ;  /* 0x000000ff0000720b */ /* 0x000fe20003f1d000 */
[----:B------:R-:W-:Y:S05]  /*1490*/  BRA `(.L_x_16310) ;  /* 0x00000c3000007947 */ /* 0x000fea0003800000 */
.L_x_16313:
        /* <DEDUP_REMOVED lines=11> */
.L_x_16316:
        /* <DEDUP_REMOVED lines=10> */
.L_x_16315:
[----:B------:R-:W2:Y:S02]  /*15f0*/  LDG.E.64 R4, [R4.64] ;  /* 0x0000002404047981 */ /* 0x000ea4000c1e1b00 */
[----:B--2---:R0:W1:Y:S01]  /*1600*/  DSETP.NEU.AND P0, PT, R4, RZ, PT ;  /* 0x000000ff0400722a */ /* 0x0040620003f0d000 */
[----:B------:R-:W-:Y:S05]  /*1610*/  BRA `(.L_x_16310) ;  /* 0x00000ab000007947 */ /* 0x000fea0003800000 */
.L_x_16305:
        /* <DEDUP_REMOVED lines=11> */
.L_x_16319:
[----:B------:R-:W2:Y:S02]  /*16d0*/  LDG.E.128 R4, [R4.64] ;  /* 0x0000002404047981 */ /* 0x000ea4000c1e1d00 */
[----:B--2---:R-:W0:-:S06]  /*16e0*/  DSETP.NEU.AND P0, PT, R6, RZ, PT ;  /* 0x000000ff0600722a */ /* 0x004e0c0003f0d000 */
[----:B0-----:R0:W1:Y:S01]  /*16f0*/  DSETP.NEU.OR P0, PT, R4, RZ, P0 ;  /* 0x000000ff0400722a */ /* 0x001062000070d400 */
[----:B------:R-:W-:Y:S05]  /*1700*/  BRA `(.L_x_16310) ;  /* 0x000009c000007947 */ /* 0x000fea0003800000 */
.L_x_16318:
        /* <DEDUP_REMOVED lines=27> */
.L_x_16321:
        /* <DEDUP_REMOVED lines=14> */
.L_x_16320:
[----:B------:R-:W2:Y:S02]  /*19a0*/  LDG.E.U16 R0, [R4.64] ;  /* 0x0000002404007981 */ /* 0x000ea4000c1e1500 */
[----:B--2---:R-:W-:-:S04]  /*19b0*/  PRMT R0, RZ, 0x5410, R0 ;  /* 0x00005410ff007816 */ /* 0x004fc80000000000 */
[----:B------:R-:W-:Y:S01]  /*19c0*/  FSETP.NEU.FTZ.AND P0, PT, R0, RZ, PT ;  /* 0x000000ff0000720b */ /* 0x000fe20003f1d000 */
[----:B------:R-:W-:Y:S05]  /*19d0*/  BRA `(.L_x_16310) ;  /* 0x000006f000007947 */ /* 0x000fea0003800000 */
.L_x_16317:
        /* <DEDUP_REMOVED lines=11> */
.L_x_16324:
        /* <DEDUP_REMOVED lines=21> */
.L_x_16328:
[----:B------:R-:W-:Y:S05]  /*1be0*/  BSYNC B1 ;  /* 0x0000000000017941 */ /* 0x000fea0003800000 */
.L_x_16327:
[----:B------:R-:W-:Y:S01]  /*1bf0*/  LEA R5, R0, 0x3b800000, 0x17 ;  /* 0x3b80000000057811 */ /* 0x000fe200078eb8ff */
[----:B------:R-:W-:-:S05]  /*1c00*/  IMAD.SHL.U32 R0, R3, 0x100000, RZ ;  /* 0x0010000003007824 */ /* 0x000fca00078e00ff */
[----:B------:R-:W-:Y:S02]  /*1c10*/  LOP3.LUT R0, R5, R0, R6, 0xfe, !PT ;  /* 0x0000000005007212 */ /* 0x000fe400078efe06 */
.L_x_16326:
[----:B------:R-:W-:Y:S05]  /*1c20*/  BSYNC B0 ;  /* 0x0000000000007941 */ /* 0x000fea0003800000 */
.L_x_16325:
[----:B------:R-:W-:Y:S01]  /*1c30*/  FSETP.NEU.FTZ.AND P0, PT, R0, RZ, PT ;  /* 0x000000ff0000720b */ /* 0x000fe20003f1d000 */
[----:B------:R-:W-:Y:S05]  /*1c40*/  BRA `(.L_x_16310) ;  /* 0x0000048000007947 */ /* 0x000fea0003800000 */
.L_x_16323:
        /* <DEDUP_REMOVED lines=21> */
.L_x_16332:
[----:B------:R-:W-:Y:S05]  /*1da0*/  BSYNC B1 ;  /* 0x0000000000017941 */ /* 0x000fea0003800000 */
.L_x_16331:
[----:B------:R-:W-:Y:S01]  /*1db0*/  LEA R5, R0, 0x37800000, 0x17 ;  /* 0x3780000000057811 */ /* 0x000fe200078eb8ff */
[----:B------:R-:W-:-:S05]  /*1dc0*/  IMAD.SHL.U32 R0, R3, 0x200000, RZ ;  /* 0x0020000003007824 */ /* 0x000fca00078e00ff */
[----:B------:R-:W-:Y:S02]  /*1dd0*/  LOP3.LUT R0, R5, R0, R6, 0xfe, !PT ;  /* 0x0000000005007212 */ /* 0x000fe400078efe06 */
.L_x_16330:
[----:B------:R-:W-:Y:S05]  /*1de0*/  BSYNC B0 ;  /* 0x0000000000007941 */ /* 0x000fea0003800000 */
.L_x_16329:
[----:B------:R-:W-:Y:S01]  /*1df0*/  FSETP.NEU.FTZ.AND P0, PT, R0, RZ, PT ;  /* 0x000000ff0000720b */ /* 0x000fe20003f1d000 */
[----:B------:R-:W-:Y:S05]  /*1e00*/  BRA `(.L_x_16310) ;  /* 0x000002c000007947 */ /* 0x000fea0003800000 */
.L_x_16322:
        /* <DEDUP_REMOVED lines=14> */
.L_x_16336:
[----:B------:R-:W-:Y:S05]  /*1ef0*/  BSYNC B0 ;  /* 0x0000000000007941 */ /* 0x000fea0003800000 */
.L_x_16335:
[----:B------:R-:W-:Y:S01]  /*1f00*/  FSETP.NEU.FTZ.AND P0, PT, R0, RZ, PT ;  /* 0x000000ff0000720b */ /* 0x000fe20003f1d000 */
[----:B------:R-:W-:Y:S05]  /*1f10*/  BRA `(.L_x_16310) ;  /* 0x000001b000007947 */ /* 0x000fea0003800000 */
.L_x_16309:
        /* <DEDUP_REMOVED lines=21> */
.L_x_16334:
[----:B------:R-:W2:Y:S02]  /*2070*/  LDG.E.64 R4, [R4.64] ;  /* 0x0000002404047981 */ /* 0x000ea4000c1e1b00 */
[----:B--2---:R-:W-:-:S04]  /*2080*/  ISETP.NE.U32.AND P0, PT, R4, RZ, PT ;  /* 0x000000ff0400720c */ /* 0x004fc80003f05070 */
[----:B------:R-:W-:Y:S01]  /*2090*/  ISETP.NE.AND.EX P0, PT, R5, RZ, PT, P0 ;  /* 0x000000ff0500720c */ /* 0x000fe20003f05300 */
[----:B------:R-:W-:Y:S05]  /*20a0*/  BRA `(.L_x_16310) ;  /* 0x0000002000007947 */ /* 0x000fea0003800000 */
.L_x_16333:
[----:B------:R-:W2:Y:S02]  /*20b0*/  LDG.E R4, [R4.64] ;  /* 0x0000002404047981 */ /* 0x000ea4000c1e1900 */
[----:B--2---:R-:W-:Y:S02]  /*20c0*/  ISETP.NE.AND P0, PT, R4, RZ, PT ;  /* 0x000000ff0400720c */ /* 0x004fe40003f05270 */
.L_x_16310:
[----:B------:R-:W-:Y:S02]  /*20d0*/  ISETP.NE.AND P1, PT, R18, RZ, PT ;  /* 0x000000ff1200720c */ /* 0x000fe40003f25270 */
[----:B-1----:R-:W-:Y:S02]  /*20e0*/  SEL R19, RZ, 0x1, !P0 ;  /* 0x00000001ff137807 */ /* 0x002fe40004000000 */
[----:B------:R-:W-:Y:S02]  /*20f0*/  SEL R18, RZ, 0x1, !P1 ;  /* 0x00000001ff127807 */ /* 0x000fe40004800000 */
[----:B------:R-:W-:-:S05]  /*2100*/  IADD3 R23, R23, 0x80, RZ ;  /* 0x0000008017177810 */ /* 0x000fca0007ffe0ff */
.L_x_16272:
[----:B-1-3--:R-:W-:Y:S05]  /*2110*/  BSYNC B6 ;  /* 0x0000000000067941 */ /* 0x00afea0003800000 */
.L_x_16271:
        /* <DEDUP_REMOVED lines=23> */
.L_x_16342:
[----:B------:R-:W2:Y:S02]  /*2290*/  LDG.E.U8 R4, [R4.64] ;  /* 0x0000002404047981 */ /* 0x000ea4000c1e1100 */
[----:B--2---:R-:W-:-:S04]  /*22a0*/  ISETP.NE.AND P0, PT, R4, RZ, PT ;  /* 0x000000ff0400720c */ /* 0x004fc80003f05270 */
[----:B------:R-:W-:Y:S01]  /*22b0*/  P2R R24, PR, RZ, 0x1 ;  /* 0x00000001ff187803 */ /* 0x000fe20000000000 */
[----:B------:R-:W-:Y:S05]  /*22c0*/  BRA `(.L_x_16344) ;  /* 0x00000f5000007947 */ /* 0x000fea0003800000 */
.L_x_16341:
        /* <DEDUP_REMOVED lines=11> */
.L_x_16346:
[----:B------:R-:W2:Y:S02]  /*2380*/  LDG.E R4, [R4.64] ;  /* 0x0000002404047981 */ /* 0x000ea4000c1e1900 */
[----:B--2---:R-:W-:-:S04]  /*2390*/  ISETP.NE.AND P0, PT, R4, RZ, PT ;  /* 0x000000ff0400720c */ /* 0x004fc80003f05270 */
[----:B------:R-:W-:Y:S01]  /*23a0*/  P2R R24, PR, RZ, 0x1 ;  /* 0x00000001ff187803 */ /* 0x000fe20000000000 */
[----:B------:R-:W-:Y:S05]  /*23b0*/  BRA `(.L_x_16344) ;  /* 0x00000e6000007947 */ /* 0x000fea0003800000 */
.L_x_16345:
[----:B------:R-:W2:Y:S02]  /*23c0*/  LDG.E.U16 R4, [R4.64] ;  /* 0x0000002404047981 */ /* 0x000ea4000c1e1500 */
[----:B--2---:R-:W-:-:S04]  /*23d0*/  ISETP.NE.AND P0, PT, R4, RZ, PT ;  /* 0x000000ff0400720c */ /* 0x004fc80003f05270 */
[----:B------:R-:W-:Y:S01]  /*23e0*/  P2R R24, PR, RZ, 0x1 ;  /* 0x00000001ff187803 */ /* 0x000fe20000000000 */
[----:B------:R-:W-:Y:S05]  /*23f0*/  BRA `(.L_x_16344) ;  /* 0x00000e2000007947 */ /* 0x000fea0003800000 */
.L_x_16340:
        /* <DEDUP_REMOVED lines=10> */
.L_x_16348:
[----:B------:R-:W2:Y:S02]  /*24a0*/  LDG.E.U16 R0, [R4.64] ;  /* 0x0000002404007981 */ /* 0x000ea4000c1e1500 */
[----:B--2---:R-:W-:-:S05]  /*24b0*/  HADD2.F32 R0, -RZ, R0.H0_H0 ;  /* 0x20000000ff007230 */ /* 0x004fca0000004100 */
[----:B------:R-:W-:-:S04]  /*24c0*/  FSETP.NEU.FTZ.AND P0, PT, R0, RZ, PT ;  /* 0x000000ff0000720b */ /* 0x000fc80003f1d000 */
[----:B------:R-:W-:Y:S01]  /*24d0*/  P2R R24, PR, RZ, 0x1 ;  /* 0x00000001ff187803 */ /* 0x000fe20000000000 */
[----:B------:R-:W-:Y:S05]  /*24e0*/  BRA `(.L_x_16344) ;  /* 0x00000d3000007947 */ /* 0x000fea0003800000 */
.L_x_16347:
        /* <DEDUP_REMOVED lines=12> */
.L_x_16350:
        /* <DEDUP_REMOVED lines=11> */
.L_x_16349:
[----:B------:R-:W2:Y:S02]  /*2660*/  LDG.E.64 R4, [R4.64] ;  /* 0x0000002404047981 */ /* 0x000ea4000c1e1b00 */
[----:B--2---:R-:W0:-:S06]  /*2670*/  DSETP.NEU.AND P0, PT, R4, RZ, PT ;  /* 0x000000ff0400722a */ /* 0x004e0c0003f0d000 */
[----:B0-----:R-:W-:Y:S01]  /*2680*/  P2R R24, PR, RZ, 0x1 ;  /* 0x00000001ff187803 */ /* 0x001fe20000000000 */
[----:B------:R-:W-:Y:S05]  /*2690*/  BRA `(.L_x_16344) ;  /* 0x00000b8000007947 */ /* 0x000fea0003800000 */
.L_x_16339:
        /* <DEDUP_REMOVED lines=12> */
.L_x_16353:
[----:B------:R-:W2:Y:S02]  /*2760*/  LDG.E.128 R4, [R4.64] ;  /* 0x0000002404047981 */ /* 0x000ea4000c1e1d00 */
[----:B--2---:R-:W0:-:S06]  /*2770*/  DSETP.NEU.AND P0, PT, R6, RZ, PT ;  /* 0x000000ff0600722a */ /* 0x004e0c0003f0d000 */
[----:B0-----:R-:W0:-:S06]  /*2780*/  DSETP.NEU.OR P0, PT, R4, RZ, P0 ;  /* 0x000000ff0400722a */ /* 0x001e0c000070d400 */
[----:B0-----:R-:W-:Y:S01]  /*2790*/  P2R R24, PR, RZ, 0x1 ;  /* 0x00000001ff187803 */ /* 0x001fe20000000000 */
[----:B------:R-:W-:Y:S05]  /*27a0*/  BRA `(.L_x_16344) ;  /* 0x00000a7000007947 */ /* 0x000fea0003800000 */
.L_x_16352:
        /* <DEDUP_REMOVED lines=28> */
.L_x_16355:
        /* <DEDUP_REMOVED lines=16> */
.L_x_16354:
[----:B------:R-:W2:Y:S02]  /*2a70*/  LDG.E.U16 R0, [R4.64] ;  /* 0x0000002404007981 */ /* 0x000ea4000c1e1500 */
[----:B--2---:R-:W-:-:S04]  /*2a80*/  PRMT R0, RZ, 0x5410, R0 ;  /* 0x00005410ff007816 */ /* 0x004fc80000000000 */
[----:B------:R-:W-:-:S04]  /*2a90*/  FSETP.NEU.FTZ.AND P0, PT, R0, RZ, PT ;  /* 0x000000ff0000720b */ /* 0x000fc80003f1d000 */
[----:B------:R-:W-:Y:S01]  /*2aa0*/  P2R R24, PR, RZ, 0x1 ;  /* 0x00000001ff187803 */ /* 0x000fe20000000000 */
[----:B------:R-:W-:Y:S05]  /*2ab0*/  BRA `(.L_x_16344) ;  /* 0x0000076000007947 */ /* 0x000fea0003800000 */
.L_x_16351:
        /* <DEDUP_REMOVED lines=12> */
.L_x_16358:
        /* <DEDUP_REMOVED lines=21> */
.L_x_16362:
[----:B------:R-:W-:Y:S05]  /*2cd0*/  BSYNC B1 ;  /* 0x0000000000017941 */ /* 0x000fea0003800000 */
.L_x_16361:
[----:B------:R-:W-:Y:S01]  /*2ce0*/  LEA R5, R0, 0x3b800000, 0x17 ;  /* 0x3b80000000057811 */ /* 0x000fe200078eb8ff */
[----:B------:R-:W-:-:S05]  /*2cf0*/  IMAD.SHL.U32 R0, R3, 0x100000, RZ ;  /* 0x0010000003007824 */ /* 0x000fca00078e00ff */
[----:B------:R-:W-:Y:S02]  /*2d00*/  LOP3.LUT R0, R5, R0, R6, 0xfe, !PT ;  /* 0x0000000005007212 */ /* 0x000fe400078efe06 */
.L_x_16360:
[----:B------:R-:W-:Y:S05]  /*2d10*/  BSYNC B0 ;  /* 0x0000000000007941 */ /* 0x000fea0003800000 */
.L_x_16359:
[----:B------:R-:W-:-:S04]  /*2d20*/  FSETP.NEU.FTZ.AND P0, PT, R0, RZ, PT ;  /* 0x000000ff0000720b */ /* 0x000fc80003f1d000 */
[----:B------:R-:W-:Y:S01]  /*2d30*/  P2R R24, PR, RZ, 0x1 ;  /* 0x00000001ff187803 */ /* 0x000fe20000000000 */
[----:B------:R-:W-:Y:S05]  /*2d40*/  BRA `(.L_x_16344) ;  /* 0x000004d000007947 */ /* 0x000fea0003800000 */
.L_x_16357:
        /* <DEDUP_REMOVED lines=21> */
.L_x_16366:
[----:B------:R-:W-:Y:S05]  /*2ea0*/  BSYNC B1 ;  /* 0x0000000000017941 */ /* 0x000fea0003800000 */
.L_x_16365:
[----:B------:R-:W-:Y:S01]  /*2eb0*/  LEA R5, R0, 0x37800000, 0x17 ;  /* 0x3780000000057811 */ /* 0x000fe200078eb8ff */
[----:B------:R-:W-:-:S05]  /*2ec0*/  IMAD.SHL.U32 R0, R3, 0x200000, RZ ;  /* 0x0020000003007824 */ /* 0x000fca00078e00ff */
[----:B------:R-:W-:Y:S02]  /*2ed0*/  LOP3.LUT R0, R5, R0, R6, 0xfe, !PT ;  /* 0x0000000005007212 */ /* 0x000fe400078efe06 */
.L_x_16364:
[----:B------:R-:W-:Y:S05]  /*2ee0*/  BSYNC B0 ;  /* 0x0000000000007941 */ /* 0x000fea0003800000 */
.L_x_16363:
[----:B------:R-:W-:-:S04]  /*2ef0*/  FSETP.NEU.FTZ.AND P0, PT, R0, RZ, PT ;  /* 0x000000ff0000720b */ /* 0x000fc80003f1d000 */
[----:B------:R-:W-:Y:S01]  /*2f00*/  P2R R24, PR, RZ, 0x1 ;  /* 0x00000001ff187803 */ /* 0x000fe20000000000 */
[----:B------:R-:W-:Y:S05]  /*2f10*/  BRA `(.L_x_16344) ;  /* 0x0000030000007947 */ /* 0x000fea0003800000 */
.L_x_16356:
        /* <DEDUP_REMOVED lines=14> */
.L_x_16370:
[----:B------:R-:W-:Y:S05]  /*3000*/  BSYNC B0 ;  /* 0x0000000000007941 */ /* 0x000fea0003800000 */
.L_x_16369:
[----:B------:R-:W-:-:S04]  /*3010*/  FSETP.NEU.FTZ.AND P0, PT, R0, RZ, PT ;  /* 0x000000ff0000720b */ /* 0x000fc80003f1d000 */
[----:B------:R-:W-:Y:S01]  /*3020*/  P2R R24, PR, RZ, 0x1 ;  /* 0x00000001ff187803 */ /* 0x000fe20000000000 */
[----:B------:R-:W-:Y:S05]  /*3030*/  BRA `(.L_x_16344) ;  /* 0x000001e000007947 */ /* 0x000fea0003800000 */
.L_x_16343:
        /* <DEDUP_REMOVED lines=22> */
.L_x_16368:
[----:B------:R-:W2:Y:S02]  /*31a0*/  LDG.E.64 R4, [R4.64] ;  /* 0x0000002404047981 */ /* 0x000ea4000c1e1b00 */
[----:B--2---:R-:W-:-:S04]  /*31b0*/  ISETP.NE.U32.AND P0, PT, R4, RZ, PT ;  /* 0x000000ff0400720c */ /* 0x004fc80003f05070 */
[----:B------:R-:W-:-:S04]  /*31c0*/  ISETP.NE.AND.EX P0, PT, R5, RZ, PT, P0 ;  /* 0x000000ff0500720c */ /* 0x000fc80003f05300 */
[----:B------:R-:W-:Y:S01]  /*31d0*/  P2R R24, PR, RZ, 0x1 ;  /* 0x00000001ff187803 */ /* 0x000fe20000000000 */
[----:B------:R-:W-:Y:S05]  /*31e0*/  BRA `(.L_x_16344) ;  /* 0x0000003000007947 */ /* 0x000fea0003800000 */
.L_x_16367:
[----:B------:R-:W2:Y:S02]  /*31f0*/  LDG.E R4, [R4.64] ;  /* 0x0000002404047981 */ /* 0x000ea4000c1e1900 */
[----:B--2---:R-:W-:-:S04]  /*3200*/  ISETP.NE.AND P0, PT, R4, RZ, PT ;  /* 0x000000ff0400720c */ /* 0x004fc80003f05270 */
[----:B------:R-:W-:Y:S02]  /*3210*/  P2R R24, PR, RZ, 0x1 ;  /* 0x00000001ff187803 */ /* 0x000fe40000000000 */
.L_x_16344:
        /* <DEDUP_REMOVED lines=17> */
.L_x_16374:
[----:B------:R-:W2:Y:S02]  /*3330*/  LDG.E.U8 R4, [R4.64] ;  /* 0x0000002404047981 */ /* 0x000ea4000c1e1100 */
[----:B--2---:R-:W-:Y:S01]  /*3340*/  ISETP.NE.AND P0, PT, R4, RZ, PT ;  /* 0x000000ff0400720c */ /* 0x004fe20003f05270 */
[----:B------:R-:W-:Y:S05]  /*3350*/  BRA `(.L_x_16376) ;  /* 0x00000e0000007947 */ /* 0x000fea0003800000 */
.L_x_16373:
        /* <DEDUP_REMOVED lines=10> */
.L_x_16378:
[----:B------:R-:W2:Y:S02]  /*3400*/  LDG.E R4, [R4.64] ;  /* 0x0000002404047981 */ /* 0x000ea4000c1e1900 */
[----:B--2---:R-:W-:Y:S01]  /*3410*/  ISETP.NE.AND P0, PT, R4, RZ, PT ;  /* 0x000000ff0400720c */ /* 0x004fe20003f05270 */
[----:B------:R-:W-:Y:S05]  /*3420*/  BRA `(.L_x_16376) ;  /* 0x00000d3000007947 */ /* 0x000fea0003800000 */
.L_x_16377:
[----:B------:R-:W2:Y:S02]  /*3430*/  LDG.E.U16 R4, [R4.64] ;  /* 0x0000002404047981 */ /* 0x000ea4000c1e1500 */
[----:B--2---:R-:W-:Y:S01]  /*3440*/  ISETP.NE.AND P0, PT, R4, RZ, PT ;  /* 0x000000ff0400720c */ /* 0x004fe20003f05270 */
[----:B------:R-:W-:Y:S05]  /*3450*/  BRA `(.L_x_16376) ;  /* 0x00000d0000007947 */ /* 0x000fea0003800000 */
.L_x_16372:
        /* <DEDUP_REMOVED lines=9> */
.L_x_16380:
[----:B------:R-:W2:Y:S02]  /*34f0*/  LDG.E.U16 R0, [R4.64] ;  /* 0x0000002404007981 */ /* 0x000ea4000c1e1500 */
[----:B--2---:R-:W-:-:S05]  /*3500*/  HADD2.F32 R0, -RZ, R0.H0_H0 ;  /* 0x20000000ff007230 */ /* 0x004fca0000004100 */
[----:B------:R-:W-:Y:S01]  /*3510*/  FSETP.NEU.FTZ.AND P0, PT, R0, RZ, PT ;  /* 0x000000ff0000720b */ /* 0x000fe20003f1d000 */
[----:B------:R-:W-:Y:S05]  /*3520*/  BRA `(.L_x_16376) ;  /* 0x00000c3000007947 */ /* 0x000fea0003800000 */
.L_x_16379:
        /* <DEDUP_REMOVED lines=11> */
.L_x_16382:
        /* <DEDUP_REMOVED lines=10> */
.L_x_16381:
[----:B------:R-:W2:Y:S02]  /*3680*/  LDG.E.64 R4, [R4.64] ;  /* 0x0000002404047981 */ /* 0x000ea4000c1e1b00 */
[----:B--2---:R0:W1:Y:S01]  /*3690*/  DSETP.NEU.AND P0, PT, R4, RZ, PT ;  /* 0x000000ff0400722a */ /* 0x0040620003f0d000 */
[----:B------:R-:W-:Y:S05]  /*36a0*/  BRA `(.L_x_16376) ;  /* 0x00000ab000007947 */ /* 0x000fea0003800000 */
.L_x_16371:
        /* <DEDUP_REMOVED lines=11> */
.L_x_16385:
[----:B------:R-:W2:Y:S02]  /*3760*/  LDG.E.128 R4, [R4.64] ;  /* 0x0000002404047981 */ /* 0x000ea4000c1e1d00 */
[----:B--2---:R-:W0:-:S06]  /*3770*/  DSETP.NEU.AND P0, PT, R6, RZ, PT ;  /* 0x000000ff0600722a */ /* 0x004e0c0003f0d000 */
[----:B0-----:R0:W1:Y:S01]  /*3780*/  DSETP.NEU.OR P0, PT, R4, RZ, P0 ;  /* 0x000000ff0400722a */ /* 0x001062000070d400 */
[----:B------:R-:W-:Y:S05]  /*3790*/  BRA `(.L_x_16376) ;  /* 0x000009c000007947 */ /* 0x000fea0003800000 */
.L_x_16384:
        /* <DEDUP_REMOVED lines=27> */
.L_x_16387:
        /* <DEDUP_REMOVED lines=14> */
.L_x_16386:
[----:B------:R-:W2:Y:S02]  /*3a30*/  LDG.E.U16 R0, [R4.64] ;  /* 0x0000002404007981 */ /* 0x000ea4000c1e1500 */
[----:B--2---:R-:W-:-:S04]  /*3a40*/  PRMT R0, RZ, 0x5410, R0 ;  /* 0x00005410ff007816 */ /* 0x004fc80000000000 */
[----:B------:R-:W-:Y:S01]  /*3a50*/  FSETP.NEU.FTZ.AND P0, PT, R0, RZ, PT ;  /* 0x000000ff0000720b */ /* 0x000fe20003f1d000 */
[----:B------:R-:W-:Y:S05]  /*3a60*/  BRA `(.L_x_16376) ;  /* 0x000006f000007947 */ /* 0x000fea0003800000 */
.L_x_16383:
        /* <DEDUP_REMOVED lines=11> */
.L_x_16390:
        /* <DEDUP_REMOVED lines=21> */
.L_x_16394:
[----:B------:R-:W-:Y:S05]  /*3c70*/  BSYNC B1 ;  /* 0x0000000000017941 */ /* 0x000fea0003800000 */
.L_x_16393:
[----:B------:R-:W-:Y:S01]  /*3c80*/  LEA R5, R0, 0x3b800000, 0x17 ;  /* 0x3b80000000057811 */ /* 0x000fe200078eb8ff */
[----:B------:R-:W-:-:S05]  /*3c90*/  IMAD.SHL.U32 R0, R3, 0x100000, RZ ;  /* 0x0010000003007824 */ /* 0x000fca00078e00ff */
[----:B------:R-:W-:Y:S02]  /*3ca0*/  LOP3.LUT R0, R5, R0, R6, 0xfe, !PT ;  /* 0x0000000005007212 */ /* 0x000fe400078efe06 */
.L_x_16392:
[----:B------:R-:W-:Y:S05]  /*3cb0*/  BSYNC B0 ;  /* 0x0000000000007941 */ /* 0x000fea0003800000 */
.L_x_16391:
[----:B------:R-:W-:Y:S01]  /*3cc0*/  FSETP.NEU.FTZ.AND P0, PT, R0, RZ, PT ;  /* 0x000000ff0000720b */ /* 0x000fe20003f1d000 */
[----:B------:R-:W-:Y:S05]  /*3cd0*/  BRA `(.L_x_16376) ;  /* 0x0000048000007947 */ /* 0x000fea0003800000 */
.L_x_16389:
        /* <DEDUP_REMOVED lines=21> */
.L_x_16398:
[----:B------:R-:W-:Y:S05]  /*3e30*/  BSYNC B1 ;  /* 0x0000000000017941 */ /* 0x000fea0003800000 */
.L_x_16397:
[----:B------:R-:W-:Y:S01]  /*3e40*/  LEA R5, R0, 0x37800000, 0x17 ;  /* 0x3780000000057811 */ /* 0x000fe200078eb8ff */
[----:B------:R-:W-:-:S05]  /*3e50*/  IMAD.SHL.U32 R0, R3, 0x200000, RZ ;  /* 0x0020000003007824 */ /* 0x000fca00078e00ff */
[----:B------:R-:W-:Y:S02]  /*3e60*/  LOP3.LUT R0, R5, R0, R6, 0xfe, !PT ;  /* 0x0000000005007212 */ /* 0x000fe400078efe06 */
.L_x_16396:
[----:B------:R-:W-:Y:S05]  /*3e70*/  BSYNC B0 ;  /* 0x0000000000007941 */ /* 0x000fea0003800000 */
.L_x_16395:
[----:B------:R-:W-:Y:S01]  /*3e80*/  FSETP.NEU.FTZ.AND P0, PT, R0, RZ, PT ;  /* 0x000000ff0000720b */ /* 0x000fe20003f1d000 */
[----:B------:R-:W-:Y:S05]  /*3e90*/  BRA `(.L_x_16376) ;  /* 0x000002c000007947 */ /* 0x000fea0003800000 */
.L_x_16388:
        /* <DEDUP_REMOVED lines=14> */
.L_x_16402:
[----:B------:R-:W-:Y:S05]  /*3f80*/  BSYNC B0 ;  /* 0x0000000000007941 */ /* 0x000fea0003800000 */
.L_x_16401:
[----:B------:R-:W-:Y:S01]  /*3f90*/  FSETP.NEU.FTZ.AND P0, PT, R0, RZ, PT ;  /* 0x000000ff0000720b */ /* 0x000fe20003f1d000 */
[----:B------:R-:W-:Y:S05]  /*3fa0*/  BRA `(.L_x_16376) ;  /* 0x000001b000007947 */ /* 0x000fea0003800000 */
.L_x_16375:
        /* <DEDUP_REMOVED lines=21> */
.L_x_16400:
[----:B------:R-:W2:Y:S02]  /*4100*/  LDG.E.64 R4, [R4.64] ;  /* 0x0000002404047981 */ /* 0x000ea4000c1e1b00 */
[----:B--2---:R-:W-:-:S04]  /*4110*/  ISETP.NE.U32.AND P0, PT, R4, RZ, PT ;  /* 0x000000ff0400720c */ /* 0x004fc80003f05070 */
[----:B------:R-:W-:Y:S01]  /*4120*/  ISETP.NE.AND.EX P0, PT, R5, RZ, PT, P0 ;  /* 0x000000ff0500720c */ /* 0x000fe20003f05300 */
[----:B------:R-:W-:Y:S05]  /*4130*/  BRA `(.L_x_16376) ;  /* 0x0000002000007947 */ /* 0x000fea0003800000 */
.L_x_16399:
[----:B------:R-:W2:Y:S02]  /*4140*/  LDG.E R4, [R4.64] ;  /* 0x0000002404047981 */ /* 0x000ea4000c1e1900 */
[----:B--2---:R-:W-:Y:S02]  /*4150*/  ISETP.NE.AND P0, PT, R4, RZ, PT ;  /* 0x000000ff0400720c */ /* 0x004fe40003f05270 */
.L_x_16376:
[----:B------:R-:W-:Y:S02]  /*4160*/  ISETP.NE.AND P1, PT, R24, RZ, PT ;  /* 0x000000ff1800720c */ /* 0x000fe40003f25270 */
[----:B-1----:R-:W-:Y:S02]  /*4170*/  SEL R25, RZ, 0x1, !P0 ;  /* 0x00000001ff197807 */ /* 0x002fe40004000000 */
[----:B------:R-:W-:Y:S02]  /*4180*/  SEL R24, RZ, 0x1, !P1 ;  /* 0x00000001ff187807 */ /* 0x000fe40004800000 */
[----:B------:R-:W-:-:S05]  /*4190*/  IADD3 R23, R23, 0x80, RZ ;  /* 0x0000008017177810 */ /* 0x000fca0007ffe0ff */
.L_x_16338:
[----:B------:R-:W-:Y:S05]  /*41a0*/  BSYNC B6 ;  /* 0x0000000000067941 */ /* 0x000fea0003800000 */
.L_x_16337:
        /* <DEDUP_REMOVED lines=25> */
.L_x_16408:
[----:B------:R-:W2:Y:S02]  /*4340*/  LDG.E.U8 R4, [R4.64] ;  /* 0x0000002404047981 */ /* 0x000ea4000c1e1100 */
[----:B--2---:R-:W-:-:S04]  /*4350*/  ISETP.NE.AND P0, PT, R4, RZ, PT ;  /* 0x000000ff0400720c */ /* 0x004fc80003f05270 */
[----:B------:R-:W-:Y:S01]  /*4360*/  P2R R27, PR, RZ, 0x1 ;  /* 0x00000001ff1b7803 */ /* 0x000fe20000000000 */
[----:B------:R-:W-:Y:S05]  /*4370*/  BRA `(.L_x_16410) ;  /* 0x00000f4000007947 */ /* 0x000fea0003800000 */
.L_x_16407:
        /* <DEDUP_REMOVED lines=11> */
.L_x_16412:
[----:B------:R-:W2:Y:S02]  /*4430*/  LDG.E R4, [R4.64] ;  /* 0x0000002404047981 */ /* 0x000ea4000c1e1900 */
[----:B--2---:R-:W-:-:S04]  /*4440*/  ISETP.NE.AND P0, PT, R4, RZ, PT ;  /* 0x000000ff0400720c */ /* 0x004fc80003f05270 */
[----:B------:R-:W-:Y:S01]  /*4450*/  P2R R27, PR, RZ, 0x1 ;  /* 0x00000001ff1b7803 */ /* 0x000fe20000000000 */
[----:B------:R-:W-:Y:S05]  /*4460*/  BRA `(.L_x_16410) ;  /* 0x00000e5000007947 */ /* 0x000fea0003800000 */
.L_x_16411:
[----:B------:R-:W2:Y:S02]  /*4470*/  LDG.E.U16 R4, [R4.64] ;  /* 0x0000002404047981 */ /* 0x000ea4000c1e1500 */
[----:B--2---:R-:W-:-:S04]  /*4480*/  ISETP.NE.AND P0, PT, R4, RZ, PT ;  /* 0x000000ff0400720c */ /* 0x004fc80003f05270 */
[----:B------:R-:W-:Y:S01]  /*4490*/  P2R R27, PR, RZ, 0x1 ;  /* 0x00000001ff1b7803 */ /* 0x000fe20000000000 */
[----:B------:R-:W-:Y:S05]  /*44a0*/  BRA `(.L_x_16410) ;  /* 0x00000e1000007947 */ /* 0x000fea0003800000 */
.L_x_16406:
        /* <DEDUP_REMOVED lines=10> */
.L_x_16414:
[----:B------:R-:W2:Y:S02]  /*4550*/  LDG.E.U16 R0, [R4.64] ;  /* 0x0000002404007981 */ /* 0x000ea4000c1e1500 */
[----:B--2---:R-:W-:-:S05]  /*4560*/  HADD2.F32 R0, -RZ, R0.H0_H0 ;  /* 0x20000000ff007230 */ /* 0x004fca0000004100 */
[----:B------:R-:W-:-:S04]  /*4570*/  FSETP.NEU.FTZ.AND P0, PT, R0, RZ, PT ;  /* 0x000000ff0000720b */ /* 0x000fc80003f1d000 */
[----:B------:R-:W-:Y:S01]  /*4580*/  P2R R27, PR, RZ, 0x1 ;  /* 0x00000001ff1b7803 */ /* 0x000fe20000000000 */
[----:B------:R-:W-:Y:S05]  /*4590*/  BRA `(.L_x_16410) ;  /* 0x00000d2000007947 */ /* 0x000fea0003800000 */
.L_x_16413:
        /* <DEDUP_REMOVED lines=12> */
.L_x_16416:
        /* <DEDUP_REMOVED lines=11> */
.L_x_16415:
[----:B------:R-:W2:Y:S02]  /*4710*/  LDG.E.64 R4, [R4.64] ;  /* 0x0000002404047981 */ /* 0x000ea4000c1e1b00 */
[----:B--2---:R-:W0:-:S06]  /*4720*/  DSETP.NEU.AND P0, PT, R4, RZ, PT ;  /* 0x000000ff0400722a */ /* 0x004e0c0003f0d000 */
[----:B0-----:R-:W-:Y:S01]  /*4730*/  P2R R27, PR, RZ, 0x1 ;  /* 0x00000001ff1b7803 */ /* 0x001fe20000000000 */
[----:B------:R-:W-:Y:S05]  /*4740*/  BRA `(.L_x_16410) ;  /* 0x00000b7000007947 */ /* 0x000fea0003800000 */
.L_x_16405:
        /* <DEDUP_REMOVED lines=12> */
.L_x_16419:
[----:B------:R-:W2:Y:S02]  /*4810*/  LDG.E.128 R4, [R4.64] ;  /* 0x0000002404047981 */ /* 0x000ea4000c1e1d00 */
[----:B--2---:R-:W0:-:S06]  /*4820*/  DSETP.NEU.AND P0, PT, R6, RZ, PT ;  /* 0x000000ff0600722a */ /* 0x004e0c0003f0d000 */
[----:B0-----:R-:W0:-:S06]  /*4830*/  DSETP.NEU.OR P0, PT, R4, RZ, P0 ;  /* 0x000000ff0400722a */ /* 0x001e0c000070d400 */
[----:B0-----:R-:W-:Y:S01]  /*4840*/  P2R R27, PR, RZ, 0x1 ;  /* 0x00000001ff1b7803 */ /* 0x001fe20000000000 */
[----:B------:R-:W-:Y:S05]  /*4850*/  BRA `(.L_x_16410) ;  /* 0x00000a6000007947 */ /* 0x000fea0003800000 */
.L_x_16418:
        /* <DEDUP_REMOVED lines=28> */
.L_x_16421:
        /* <DEDUP_REMOVED lines=15> */
.L_x_16420:
[----:B------:R-:W2:Y:S02]  /*4b10*/  LDG.E.U16 R0, [R4.64] ;  /* 0x0000002404007981 */ /* 0x000ea4000c1e1500 */
[----:B--2---:R-:W-:-:S04]  /*4b20*/  PRMT R0, RZ, 0x5410, R0 ;  /* 0x00005410ff007816 */ /* 0x004fc80000000000 */
[----:B------:R-:W-:-:S04]  /*4b30*/  FSETP.NEU.FTZ.AND P0, PT, R0, RZ, PT ;  /* 0x000000ff0000720b */ /* 0x000fc80003f1d000 */
[----:B------:R-:W-:Y:S01]  /*4b40*/  P2R R27, PR, RZ, 0x1 ;  /* 0x00000001ff1b7803 */ /* 0x000fe20000000000 */
[----:B------:R-:W-:Y:S05]  /*4b50*/  BRA `(.L_x_16410) ;  /* 0x0000076000007947 */ /* 0x000fea0003800000 */
.L_x_16417:
        /* <DEDUP_REMOVED lines=12> */
.L_x_16424:
        /* <DEDUP_REMOVED lines=21> */
.L_x_16428:
[----:B------:R-:W-:Y:S05]  /*4d70*/  BSYNC B1 ;  /* 0x0000000000017941 */ /* 0x000fea0003800000 */
.L_x_16427:
[----:B------:R-:W-:Y:S01]  /*4d80*/  LEA R5, R0, 0x3b800000, 0x17 ;  /* 0x3b80000000057811 */ /* 0x000fe200078eb8ff */
[----:B------:R-:W-:-:S05]  /*4d90*/  IMAD.SHL.U32 R0, R3, 0x100000, RZ ;  /* 0x0010000003007824 */ /* 0x000fca00078e00ff */
[----:B------:R-:W-:Y:S02]  /*4da0*/  LOP3.LUT R0, R5, R0, R6, 0xfe, !PT ;  /* 0x0000000005007212 */ /* 0x000fe400078efe06 */
.L_x_16426:
[----:B------:R-:W-:Y:S05]  /*4db0*/  BSYNC B0 ;  /* 0x0000000000007941 */ /* 0x000fea0003800000 */
.L_x_16425:
[----:B------:R-:W-:-:S04]  /*4dc0*/  FSETP.NEU.FTZ.AND P0, PT, R0, RZ, PT ;  /* 0x000000ff0000720b */ /* 0x000fc80003f1d000 */
[----:B------:R-:W-:Y:S01]  /*4dd0*/  P2R R27, PR, RZ, 0x1 ;  /* 0x00000001ff1b7803 */ /* 0x000fe20000000000 */
[----:B------:R-:W-:Y:S05]  /*4de0*/  BRA `(.L_x_16410) ;  /* 0x000004d000007947 */ /* 0x000fea0003800000 */
.L_x_16423:
        /* <DEDUP_REMOVED lines=21> */
.L_x_16432:
[----:B------:R-:W-:Y:S05]  /*4f40*/  BSYNC B1 ;  /* 0x0000000000017941 */ /* 0x000fea0003800000 */
.L_x_16431:
[----:B------:R-:W-:Y:S01]  /*4f50*/  LEA R5, R0, 0x37800000, 0x17 ;  /* 0x3780000000057811 */ /* 0x000fe200078eb8ff */
[----:B------:R-:W-:-:S05]  /*4f60*/  IMAD.SHL.U32 R0, R3, 0x200000, RZ ;  /* 0x0020000003007824 */ /* 0x000fca00078e00ff */
[----:B------:R-:W-:Y:S02]  /*4f70*/  LOP3.LUT R0, R5, R0, R6, 0xfe, !PT ;  /* 0x0000000005007212 */ /* 0x000fe400078efe06 */
.L_x_16430:
[----:B------:R-:W-:Y:S05]  /*4f80*/  BSYNC B0 ;  /* 0x0000000000007941 */ /* 0x000fea0003800000 */
.L_x_16429:
[----:B------:R-:W-:-:S04]  /*4f90*/  FSETP.NEU.FTZ.AND P0, PT, R0, RZ, PT ;  /* 0x000000ff0000720b */ /* 0x000fc80003f1d000 */
[----:B------:R-:W-:Y:S01]  /*4fa0*/  P2R R27, PR, RZ, 0x1 ;  /* 0x00000001ff1b7803 */ /* 0x000fe20000000000 */
[----:B------:R-:W-:Y:S05]  /*4fb0*/  BRA `(.L_x_16410) ;  /* 0x0000030000007947 */ /* 0x000fea0003800000 */
.L_x_16422:
        /* <DEDUP_REMOVED lines=14> */
.L_x_16436:
[----:B------:R-:W-:Y:S05]  /*50a0*/  BSYNC B0 ;  /* 0x0000000000007941 */ /* 0x000fea0003800000 */
.L_x_16435:
[----:B------:R-:W-:-:S04]  /*50b0*/  FSETP.NEU.FTZ.AND P0, PT, R0, RZ, PT ;  /* 0x000000ff0000720b */ /* 0x000fc80003f1d000 */
[----:B------:R-:W-:Y:S01]  /*50c0*/  P2R R27, PR, RZ, 0x1 ;  /* 0x00000001ff1b7803 */ /* 0x000fe20000000000 */
[----:B------:R-:W-:Y:S05]  /*50d0*/  BRA `(.L_x_16410) ;  /* 0x000001e000007947 */ /* 0x000fea0003800000 */
.L_x_16409:
        /* <DEDUP_REMOVED lines=22> */
.L_x_16434:
[----:B------:R-:W2:Y:S02]  /*5240*/  LDG.E.64 R4, [R4.64] ;  /* 0x0000002404047981 */ /* 0x000ea4000c1e1b00 */
[----:B--2---:R-:W-:-:S04]  /*5250*/  ISETP.NE.U32.AND P0, PT, R4, RZ, PT ;  /* 0x000000ff0400720c */ /* 0x004fc80003f05070 */
[----:B------:R-:W-:-:S04]  /*5260*/  ISETP.NE.AND.EX P0, PT, R5, RZ, PT, P0 ;  /* 0x000000ff0500720c */ /* 0x000fc80003f05300 */
[----:B------:R-:W-:Y:S01]  /*5270*/  P2R R27, PR, RZ, 0x1 ;  /* 0x00000001ff1b7803 */ /* 0x000fe20000000000 */
[----:B------:R-:W-:Y:S05]  /*5280*/  BRA `(.L_x_16410) ;  /* 0x0000003000007947 */ /* 0x000fea0003800000 */
.L_x_16433:
[----:B------:R-:W2:Y:S02]  /*5290*/  LDG.E R4, [R4.64] ;  /* 0x0000002404047981 */ /* 0x000ea4000c1e1900 */
[----:B--2---:R-:W-:-:S04]  /*52a0*/  ISETP.NE.AND P0, PT, R4, RZ, PT ;  /* 0x000000ff0400720c */ /* 0x004fc80003f05270 */
[----:B------:R-:W-:Y:S02]  /*52b0*/  P2R R27, PR, RZ, 0x1 ;  /* 0x00000001ff1b7803 */ /* 0x000fe40000000000 */
.L_x_16410:
        /* <DEDUP_REMOVED lines=17> */
.L_x_16440:
[----:B------:R-:W2:Y:S02]  /*53d0*/  LDG.E.U8 R4, [R4.64] ;  /* 0x0000002404047981 */ /* 0x000ea4000c1e1100 */
[----:B--2---:R-:W-:Y:S01]  /*53e0*/  ISETP.NE.AND P0, PT, R4, RZ, PT ;  /* 0x000000ff0400720c */ /* 0x004fe20003f05270 */
[----:B------:R-:W-:Y:S05]  /*53f0*/  BRA `(.L_x_16442) ;  /* 0x00000e0000007947 */ /* 0x000fea0003800000 */
.L_x_16439:
        /* <DEDUP_REMOVED lines=10> */
.L_x_16444:
[----:B------:R-:W2:Y:S02]  /*54a0*/  LDG.E R4, [R4.64] ;  /* 0x0000002404047981 */ /* 0x000ea4000c1e1900 */
[----:B--2---:R-:W-:Y:S01]  /*54b0*/  ISETP.NE.AND P0, PT, R4, RZ, PT ;  /* 0x000000ff0400720c */ /* 0x004fe20003f05270 */
[----:B------:R-:W-:Y:S05]  /*54c0*/  BRA `(.L_x_16442) ;  /* 0x00000d3000007947 */ /* 0x000fea0003800000 */
.L_x_16443:
[----:B------:R-:W2:Y:S02]  /*54d0*/  LDG.E.U16 R4, [R4.64] ;  /* 0x0000002404047981 */ /* 0x000ea4000c1e1500 */
[----:B--2---:R-:W-:Y:S01]  /*54e0*/  ISETP.NE.AND P0, PT, R4, RZ, PT ;  /* 0x000000ff0400720c */ /* 0x004fe20003f05270 */
[----:B------:R-:W-:Y:S05]  /*54f0*/  BRA `(.L_x_16442) ;  /* 0x00000d0000007947 */ /* 0x000fea0003800000 */
.L_x_16438:
        /* <DEDUP_REMOVED lines=9> */
.L_x_16446:
[----:B------:R-:W2:Y:S02]  /*5590*/  LDG.E.U16 R0, [R4.64] ;  /* 0x0000002404007981 */ /* 0x000ea4000c1e1500 */
[----:B--2---:R-:W-:-:S05]  /*55a0*/  HADD2.F32 R0, -RZ, R0.H0_H0 ;  /* 0x20000000ff007230 */ /* 0x004fca0000004100 */
[----:B------:R-:W-:Y:S01]  /*55b0*/  FSETP.NEU.FTZ.AND P0, PT, R0, RZ, PT ;  /* 0x000000ff0000720b */ /* 0x000fe20003f1d000 */
[----:B------:R-:W-:Y:S05]  /*55c0*/  BRA `(.L_x_16442) ;  /* 0x00000c3000007947 */ /* 0x000fea0003800000 */
.L_x_16445:
        /* <DEDUP_REMOVED lines=11> */
.L_x_16448:
        /* <DEDUP_REMOVED lines=10> */
.L_x_16447:
[----:B------:R-:W2:Y:S02]  /*5720*/  LDG.E.64 R4, [R4.64] ;  /* 0x0000002404047981 */ /* 0x000ea4000c1e1b00 */
[----:B--2---:R0:W1:Y:S01]  /*5730*/  DSETP.NEU.AND P0, PT, R4, RZ, PT ;  /* 0x000000ff0400722a */ /* 0x0040620003f0d000 */
[----:B------:R-:W-:Y:S05]  /*5740*/  BRA `(.L_x_16442) ;  /* 0x00000ab000007947 */ /* 0x000fea0003800000 */
.L_x_16437:
        /* <DEDUP_REMOVED lines=11> */
.L_x_16451:
[----:B------:R-:W2:Y:S02]  /*5800*/  LDG.E.128 R4, [R4.64] ;  /* 0x0000002404047981 */ /* 0x000ea4000c1e1d00 */
[----:B--2---:R-:W0:-:S06]  /*5810*/  DSETP.NEU.AND P0, PT, R6, RZ, PT ;  /* 0x000000ff0600722a */ /* 0x004e0c0003f0d000 */
[----:B0-----:R0:W1:Y:S01]  /*5820*/  DSETP.NEU.OR P0, PT, R4, RZ, P0 ;  /* 0x000000ff0400722a */ /* 0x001062000070d400 */
[----:B------:R-:W-:Y:S05]  /*5830*/  BRA `(.L_x_16442) ;  /* 0x000009c000007947 */ /* 0x000fea0003800000 */
.L_x_16450:
        /* <DEDUP_REMOVED lines=27> */
.L_x_16453:
        /* <DEDUP_REMOVED lines=14> */
.L_x_16452:
[----:B------:R-:W2:Y:S02]  /*5ad0*/  LDG.E.U16 R0, [R4.64] ;  /* 0x0000002404007981 */ /* 0x000ea4000c1e1500 */
[----:B--2---:R-:W-:-:S04]  /*5ae0*/  PRMT R0, RZ, 0x5410, R0 ;  /* 0x00005410ff007816 */ /* 0x004fc80000000000 */
[----:B------:R-:W-:Y:S01]  /*5af0*/  FSETP.NEU.FTZ.AND P0, PT, R0, RZ, PT ;  /* 0x000000ff0000720b */ /* 0x000fe20003f1d000 */
[----:B------:R-:W-:Y:S05]  /*5b00*/  BRA `(.L_x_16442) ;  /* 0x000006f000007947 */ /* 0x000fea0003800000 */
.L_x_16449:
        /* <DEDUP_REMOVED lines=11> */
.L_x_16456:
        /* <DEDUP_REMOVED lines=21> */
.L_x_16460:
[----:B------:R-:W-:Y:S05]  /*5d10*/  BSYNC B1 ;  /* 0x0000000000017941 */ /* 0x000fea0003800000 */
.L_x_16459:
[----:B------:R-:W-:Y:S01]  /*5d20*/  LEA R5, R0, 0x3b800000, 0x17 ;  /* 0x3b80000000057811 */ /* 0x000fe200078eb8ff */
[----:B------:R-:W-:-:S05]  /*5d30*/  IMAD.SHL.U32 R0, R3, 0x100000, RZ ;  /* 0x0010000003007824 */ /* 0x000fca00078e00ff */
[----:B------:R-:W-:Y:S02]  /*5d40*/  LOP3.LUT R0, R5, R0, R6, 0xfe, !PT ;  /* 0x0000000005007212 */ /* 0x000fe400078efe06 */
.L_x_16458:
[----:B------:R-:W-:Y:S05]  /*5d50*/  BSYNC B0 ;  /* 0x0000000000007941 */ /* 0x000fea0003800000 */
.L_x_16457:
[----:B------:R-:W-:Y:S01]  /*5d60*/  FSETP.NEU.FTZ.AND P0, PT, R0, RZ, PT ;  /* 0x000000ff0000720b */ /* 0x000fe20003f1d000 */
[----:B------:R-:W-:Y:S05]  /*5d70*/  BRA `(.L_x_16442) ;  /* 0x0000048000007947 */ /* 0x000fea0003800000 */
.L_x_16455:
        /* <DEDUP_REMOVED lines=21> */
.L_x_16464:
[----:B------:R-:W-:Y:S05]  /*5ed0*/  BSYNC B1 ;  /* 0x0000000000017941 */ /* 0x000fea0003800000 */
.L_x_16463:
[----:B------:R-:W-:Y:S01]  /*5ee0*/  LEA R5, R0, 0x37800000, 0x17 ;  /* 0x3780000000057811 */ /* 0x000fe200078eb8ff */
[----:B------:R-:W-:-:S05]  /*5ef0*/  IMAD.SHL.U32 R0, R3, 0x200000, RZ ;  /* 0x0020000003007824 */ /* 0x000fca00078e00ff */
[----:B------:R-:W-:Y:S02]  /*5f00*/  LOP3.LUT R0, R5, R0, R6, 0xfe, !PT ;  /* 0x0000000005007212 */ /* 0x000fe400078efe06 */
.L_x_16462:
[----:B------:R-:W-:Y:S05]  /*5f10*/  BSYNC B0 ;  /* 0x0000000000007941 */ /* 0x000fea0003800000 */
.L_x_16461:
[----:B------:R-:W-:Y:S01]  /*5f20*/  FSETP.NEU.FTZ.AND P0, PT, R0, RZ, PT ;  /* 0x000000ff0000720b */ /* 0x000fe20003f1d000 */
[----:B------:R-:W-:Y:S05]  /*5f30*/  BRA `(.L_x_16442) ;  /* 0x000002c000007947 */ /* 0x000fea0003800000 */
.L_x_16454:
        /* <DEDUP_REMOVED lines=14> */
.L_x_16468:
[----:B------:R-:W-:Y:S05]  /*6020*/  BSYNC B0 ;  /* 0x0000000000007941 */ /* 0x000fea0003800000 */
.L_x_16467:
[----:B------:R-:W-:Y:S01]  /*6030*/  FSETP.NEU.FTZ.AND P0, PT, R0, RZ, PT ;  /* 0x000000ff0000720b */ /* 0x000fe20003f1d000 */
[----:B------:R-:W-:Y:S05]  /*6040*/  BRA `(.L_x_16442) ;  /* 0x000001b000007947 */ /* 0x000fea0003800000 */
.L_x_16441:
        /* <DEDUP_REMOVED lines=21> */
.L_x_16466:
[----:B------:R-:W2:Y:S02]  /*61a0*/  LDG.E.64 R4, [R4.64] ;  /* 0x0000002404047981 */ /* 0x000ea4000c1e1b00 */
[----:B--2---:R-:W-:-:S04]  /*61b0*/  ISETP.NE.U32.AND P0, PT, R4, RZ, PT ;  /* 0x000000ff0400720c */ /* 0x004fc80003f05070 */
[----:B------:R-:W-:Y:S01]  /*61c0*/  ISETP.NE.AND.EX P0, PT, R5, RZ, PT, P0 ;  /* 0x000000ff0500720c */ /* 0x000fe20003f05300 */
[----:B------:R-:W-:Y:S05]  /*61d0*/  BRA `(.L_x_16442) ;  /* 0x0000002000007947 */ /* 0x000fea0003800000 */
.L_x_16465:
[----:B------:R-:W2:Y:S02]  /*61e0*/  LDG.E R4, [R4.64] ;  /* 0x0000002404047981 */ /* 0x000ea4000c1e1900 */
[----:B--2---:R-:W-:Y:S02]  /*61f0*/  ISETP.NE.AND P0, PT, R4, RZ, PT ;  /* 0x000000ff0400720c */ /* 0x004fe40003f05270 */
.L_x_16442:
[----:B------:R-:W-:Y:S02]  /*6200*/  ISETP.NE.AND P1, PT, R27, RZ, PT ;  /* 0x000000ff1b00720c */ /* 0x000fe40003f25270 */
[----:B-1----:R-:W-:Y:S02]  /*6210*/  SEL R26, RZ, 0x1, !P0 ;  /* 0x00000001ff1a7807 */ /* 0x002fe40004000000 */
[----:B------:R-:W-:Y:S02]  /*6220*/  SEL R27, RZ, 0x1, !P1 ;  /* 0x00000001ff1b7807 */ /* 0x000fe40004800000 */
[----:B------:R-:W-:-:S05]  /*6230*/  IADD3 R23, R23, 0x80, RZ ;  /* 0x0000008017177810 */ /* 0x000fca0007ffe0ff */
.L_x_16404:
[----:B------:R-:W-:Y:S05]  /*6240*/  BSYNC B6 ;  /* 0x0000000000067941 */ /* 0x000fea0003800000 */
.L_x_16403:
        /* <DEDUP_REMOVED lines=23> */
.L_x_16474:
[----:B------:R-:W2:Y:S02]  /*63c0*/  LDG.E.U8 R4, [R4.64] ;  /* 0x0000002404047981 */ /* 0x000ea4000c1e1100 */
[----:B--2---:R-:W-:-:S04]  /*63d0*/  ISETP.NE.AND P0, PT, R4, RZ, PT ;  /* 0x000000ff0400720c */ /* 0x004fc80003f05270 */
[----:B------:R-:W-:Y:S01]  /*63e0*/  P2R R16, PR, RZ, 0x1 ;  /* 0x00000001ff107803 */ /* 0x000fe20000000000 */
[----:B------:R-:W-:Y:S05]  /*63f0*/  BRA `(.L_x_16476) ;  /* 0x00000f4000007947 */ /* 0x000fea0003800000 */
.L_x_16473:
        /* <DEDUP_REMOVED lines=11> */
.L_x_16478:
[----:B------:R-:W2:Y:S02]  /*64b0*/  LDG.E R4, [R4.64] ;  /* 0x0000002404047981 */ /* 0x000ea4000c1e1900 */
[----:B--2---:R-:W-:-:S04]  /*64c0*/  ISETP.NE.AND P0, PT, R4, RZ, PT ;  /* 0x000000ff0400720c */ /* 0x004fc80003f05270 */
[----:B------:R-:W-:Y:S01]  /*64d0*/  P2R R16, PR, RZ, 0x1 ;  /* 0x00000001ff107803 */ /* 0x000fe20000000000 */
[----:B------:R-:W-:Y:S05]  /*64e0*/  BRA `(.L_x_16476) ;  /* 0x00000e5000007947 */ /* 0x000fea0003800000 */
.L_x_16477:
[----:B------:R-:W2:Y:S02]  /*64f0*/  LDG.E.U16 R4, [R4.64] ;  /* 0x0000002404047981 */ /* 0x000ea4000c1e1500 */
[----:B--2---:R-:W-:-:S04]  /*6500*/  ISETP.NE.AND P0, PT, R4, RZ, PT ;  /* 0x000000ff0400720c */ /* 0x004fc80003f05270 */
[----:B------:R-:W-:Y:S01]  /*6510*/  P2R R16, PR, RZ, 0x1 ;  /* 0x00000001ff107803 */ /* 0x000fe20000000000 */
[----:B------:R-:W-:Y:S05]  /*6520*/  BRA `(.L_x_16476) ;  /* 0x00000e1000007947 */ /* 0x000fea0003800000 */
.L_x_16472:
        /* <DEDUP_REMOVED lines=10> */
.L_x_16480:
[----:B------:R-:W2:Y:S02]  /*65d0*/  LDG.E.U16 R0, [R4.64] ;  /* 0x0000002404007981 */ /* 0x000ea4000c1e1500 */
[----:B--2---:R-:W-:-:S05]  /*65e0*/  HADD2.F32 R0, -RZ, R0.H0_H0 ;  /* 0x20000000ff007230 */ /* 0x004fca0000004100 */
[----:B------:R-:W-:-:S04]  /*65f0*/  FSETP.NEU.FTZ.AND P0, PT, R0, RZ, PT ;  /* 0x000000ff0000720b */ /* 0x000fc80003f1d000 */
[----:B------:R-:W-:Y:S01]  /*6600*/  P2R R16, PR, RZ, 0x1 ;  /* 0x00000001ff107803 */ /* 0x000fe20000000000 */
[----:B------:R-:W-:Y:S05]  /*6610*/  BRA `(.L_x_16476) ;  /* 0x00000d2000007947 */ /* 0x000fea0003800000 */
.L_x_16479:
        /* <DEDUP_REMOVED lines=12> */
.L_x_16482:
        /* <DEDUP_REMOVED lines=11> */
.L_x_16481:
[----:B------:R-:W2:Y:S02]  /*6790*/  LDG.E.64 R4, [R4.64] ;  /* 0x0000002404047981 */ /* 0x000ea4000c1e1b00 */
[----:B--2---:R-:W0:-:S06]  /*67a0*/  DSETP.NEU.AND P0, PT, R4, RZ, PT ;  /* 0x000000ff0400722a */ /* 0x004e0c0003f0d000 */
[----:B0-----:R-:W-:Y:S01]  /*67b0*/  P2R R16, PR, RZ, 0x1 ;  /* 0x00000001ff107803 */ /* 0x001fe20000000000 */
[----:B------:R-:W-:Y:S05]  /*67c0*/  BRA `(.L_x_16476) ;  /* 0x00000b7000007947 */ /* 0x000fea0003800000 */
.L_x_16471:
        /* <DEDUP_REMOVED lines=12> */
.L_x_16485:
[----:B------:R-:W2:Y:S02]  /*6890*/  LDG.E.128 R4, [R4.64] ;  /* 0x0000002404047981 */ /* 0x000ea4000c1e1d00 */
[----:B--2---:R-:W0:-:S06]  /*68a0*/  DSETP.NEU.AND P0, PT, R6, RZ, PT ;  /* 0x000000ff0600722a */ /* 0x004e0c0003f0d000 */
[----:B0-----:R-:W0:-:S06]  /*68b0*/  DSETP.NEU.OR P0, PT, R4, RZ, P0 ;  /* 0x000000ff0400722a */ /* 0x001e0c000070d400 */
[----:B0-----:R-:W-:Y:S01]  /*68c0*/  P2R R16, PR, RZ, 0x1 ;  /* 0x00000001ff107803 */ /* 0x001fe20000000000 */
[----:B------:R-:W-:Y:S05]  /*68d0*/  BRA `(.L_x_16476) ;  /* 0x00000a6000007947 */ /* 0x000fea0003800000 */
.L_x_16484:
        /* <DEDUP_REMOVED lines=28> */
.L_x_16487:
        /* <DEDUP_REMOVED lines=15> */
.L_x_16486:
[----:B------:R-:W2:Y:S02]  /*6b90*/  LDG.E.U16 R0, [R4.64] ;  /* 0x0000002404007981 */ /* 0x000ea4000c1e1500 */
[----:B--2---:R-:W-:-:S04]  /*6ba0*/  PRMT R0, RZ, 0x5410, R0 ;  /* 0x00005410ff007816 */ /* 0x004fc80000000000 */
[----:B------:R-:W-:-:S04]  /*6bb0*/  FSETP.NEU.FTZ.AND P0, PT, R0, RZ, PT ;  /* 0x000000ff0000720b */ /* 0x000fc80003f1d000 */
[----:B------:R-:W-:Y:S01]  /*6bc0*/  P2R R16, PR, RZ, 0x1 ;  /* 0x00000001ff107803 */ /* 0x000fe20000000000 */
[----:B------:R-:W-:Y:S05]  /*6bd0*/  BRA `(.L_x_16476) ;  /* 0x0000076000007947 */ /* 0x000fea0003800000 */
.L_x_16483:
        /* <DEDUP_REMOVED lines=12> */
.L_x_16490:
        /* <DEDUP_REMOVED lines=21> */
.L_x_16494:
[----:B------:R-:W-:Y:S05]  /*6df0*/  BSYNC B1 ;  /* 0x0000000000017941 */ /* 0x000fea0003800000 */
.L_x_16493:
[----:B------:R-:W-:Y:S01]  /*6e00*/  LEA R5, R0, 0x3b800000, 0x17 ;  /* 0x3b80000000057811 */ /* 0x000fe200078eb8ff */
[----:B------:R-:W-:-:S05]  /*6e10*/  IMAD.SHL.U32 R0, R3, 0x100000, RZ ;  /* 0x0010000003007824 */ /* 0x000fca00078e00ff */
[----:B------:R-:W-:Y:S02]  /*6e20*/  LOP3.LUT R0, R5, R0, R6, 0xfe, !PT ;  /* 0x0000000005007212 */ /* 0x000fe400078efe06 */
.L_x_16492:
[----:B------:R-:W-:Y:S05]  /*6e30*/  BSYNC B0 ;  /* 0x0000000000007941 */ /* 0x000fea0003800000 */
.L_x_16491:
[----:B------:R-:W-:-:S04]  /*6e40*/  FSETP.NEU.FTZ.AND P0, PT, R0, RZ, PT ;  /* 0x000000ff0000720b */ /* 0x000fc80003f1d000 */
[----:B------:R-:W-:Y:S01]  /*6e50*/  P2R R16, PR, RZ, 0x1 ;  /* 0x00000001ff107803 */ /* 0x000fe20000000000 */
[----:B------:R-:W-:Y:S05]  /*6e60*/  BRA `(.L_x_16476) ;  /* 0x000004d000007947 */ /* 0x000fea0003800000 */
.L_x_16489:
        /* <DEDUP_REMOVED lines=21> */
.L_x_16498:
[----:B------:R-:W-:Y:S05]  /*6fc0*/  BSYNC B1 ;  /* 0x0000000000017941 */ /* 0x000fea0003800000 */
.L_x_16497:
[----:B------:R-:W-:Y:S01]  /*6fd0*/  LEA R5, R0, 0x37800000, 0x17 ;  /* 0x3780000000057811 */ /* 0x000fe200078eb8ff */
[----:B------:R-:W-:-:S05]  /*6fe0*/  IMAD.SHL.U32 R0, R3, 0x200000, RZ ;  /* 0x0020000003007824 */ /* 0x000fca00078e00ff */
[----:B------:R-:W-:Y:S02]  /*6ff0*/  LOP3.LUT R0, R5, R0, R6, 0xfe, !PT ;  /* 0x0000000005007212 */ /* 0x000fe400078efe06 */
.L_x_16496:
[----:B------:R-:W-:Y:S05]  /*7000*/  BSYNC B0 ;  /* 0x0000000000007941 */ /* 0x000fea0003800000 */
.L_x_16495:
[----:B------:R-:W-:-:S04]  /*7010*/  FSETP.NEU.FTZ.AND P0, PT, R0, RZ, PT ;  /* 0x000000ff0000720b */ /* 0x000fc80003f1d000 */
[----:B------:R-:W-:Y:S01]  /*7020*/  P2R R16, PR, RZ, 0x1 ;  /* 0x00000001ff107803 */ /* 0x000fe20000000000 */
[----:B------:R-:W-:Y:S05]  /*7030*/  BRA `(.L_x_16476) ;  /* 0x0000030000007947 */ /* 0x000fea0003800000 */
.L_x_16488:
        /* <DEDUP_REMOVED lines=14> */
.L_x_16502:
[----:B------:R-:W-:Y:S05]  /*7120*/  BSYNC B0 ;  /* 0x0000000000007941 */ /* 0x000fea0003800000 */
.L_x_16501:
[----:B------:R-:W-:-:S04]  /*7130*/  FSETP.NEU.FTZ.AND P0, PT, R0, RZ, PT ;  /* 0x000000ff0000720b */ /* 0x000fc80003f1d000 */
[----:B------:R-:W-:Y:S01]  /*7140*/  P2R R16, PR, RZ, 0x1 ;  /* 0x00000001ff107803 */ /* 0x000fe20000000000 */
[----:B------:R-:W-:Y:S05]  /*7150*/  BRA `(.L_x_16476) ;  /* 0x000001e000007947 */ /* 0x000fea0003800000 */
.L_x_16475:
        /* <DEDUP_REMOVED lines=22> */
.L_x_16500:
[----:B------:R-:W2:Y:S02]  /*72c0*/  LDG.E.64 R4, [R4.64] ;  /* 0x0000002404047981 */ /* 0x000ea4000c1e1b00 */
[----:B--2---:R-:W-:-:S04]  /*72d0*/  ISETP.NE.U32.AND P0, PT, R4, RZ, PT ;  /* 0x000000ff0400720c */ /* 0x004fc80003f05070 */
[----:B------:R-:W-:-:S04]  /*72e0*/  ISETP.NE.AND.EX P0, PT, R5, RZ, PT, P0 ;  /* 0x000000ff0500720c */ /* 0x000fc80003f05300 */
[----:B------:R-:W-:Y:S01]  /*72f0*/  P2R R16, PR, RZ, 0x1 ;  /* 0x00000001ff107803 */ /* 0x000fe20000000000 */
[----:B------:R-:W-:Y:S05]  /*7300*/  BRA `(.L_x_16476) ;  /* 0x0000003000007947 */ /* 0x000fea0003800000 */
.L_x_16499:
[----:B------:R-:W2:Y:S02]  /*7310*/  LDG.E R4, [R4.64] ;  /* 0x0000002404047981 */ /* 0x000ea4000c1e1900 */
[----:B--2---:R-:W-:-:S04]  /*7320*/  ISETP.NE.AND P0, PT, R4, RZ, PT ;  /* 0x000000ff0400720c */ /* 0x004fc80003f05270 */
[----:B------:R-:W-:Y:S02]  /*7330*/  P2R R16, PR, RZ, 0x1 ;  /* 0x00000001ff107803 */ /* 0x000fe40000000000 */
.L_x_16476:
        /* <DEDUP_REMOVED lines=17> */
.L_x_16506:
[----:B------:R-:W2:Y:S02]  /*7450*/  LDG.E.U8 R4, [R4.64] ;  /* 0x0000002404047981 */ /* 0x000ea4000c1e1100 */
[----:B--2---:R-:W-:Y:S01]  /*7460*/  ISETP.NE.AND P0, PT, R4, RZ, PT ;  /* 0x000000ff0400720c */ /* 0x004fe20003f05270 */
[----:B------:R-:W-:Y:S05]  /*7470*/  BRA `(.L_x_16508) ;  /* 0x00000e0000007947 */ /* 0x000fea0003800000 */
.L_x_16505:
        /* <DEDUP_REMOVED lines=10> */
.L_x_16510:
[----:B------:R-:W2:Y:S02]  /*7520*/  LDG.E R4, [R4.64] ;  /* 0x0000002404047981 */ /* 0x000ea4000c1e1900 */
[----:B--2---:R-:W-:Y:S01]  /*7530*/  ISETP.NE.AND P0, PT, R4, RZ, PT ;  /* 0x000000ff0400720c */ /* 0x004fe20003f05270 */
[----:B------:R-:W-:Y:S05]  /*7540*/  BRA `(.L_x_16508) ;  /* 0x00000d3000007947 */ /* 0x000fea0003800000 */
.L_x_16509:
[----:B------:R-:W2:Y:S02]  /*7550*/  LDG.E.U16 R4, [R4.64] ;  /* 0x0000002404047981 */ /* 0x000ea4000c1e1500 */
[----:B--2---:R-:W-:Y:S01]  /*7560*/  ISETP.NE.AND P0, PT, R4, RZ, PT ;  /* 0x000000ff0400720c */ /* 0x004fe20003f05270 */
[----:B------:R-:W-:Y:S05]  /*7570*/  BRA `(.L_x_16508) ;  /* 0x00000d0000007947 */ /* 0x000fea0003800000 */
.L_x_16504:
        /* <DEDUP_REMOVED lines=9> */
.L_x_16512:
[----:B------:R-:W2:Y:S02]  /*7610*/  LDG.E.U16 R0, [R4.64] ;  /* 0x0000002404007981 */ /* 0x000ea4000c1e1500 */
[----:B--2---:R-:W-:-:S05]  /*7620*/  HADD2.F32 R0, -RZ, R0.H0_H0 ;  /* 0x20000000ff007230 */ /* 0x004fca0000004100 */
[----:B------:R-:W-:Y:S01]  /*7630*/  FSETP.NEU.FTZ.AND P0, PT, R0, RZ, PT ;  /* 0x000000ff0000720b */ /* 0x000fe20003f1d000 */
[----:B------:R-:W-:Y:S05]  /*7640*/  BRA `(.L_x_16508) ;  /* 0x00000c3000007947 */ /* 0x000fea0003800000 */
.L_x_16511:
        /* <DEDUP_REMOVED lines=11> */
.L_x_16514:
        /* <DEDUP_REMOVED lines=10> */
.L_x_16513:
[----:B------:R-:W2:Y:S02]  /*77a0*/  LDG.E.64 R4, [R4.64] ;  /* 0x0000002404047981 */ /* 0x000ea4000c1e1b00 */
[----:B--2---:R0:W1:Y:S01]  /*77b0*/  DSETP.NEU.AND P0, PT, R4, RZ, PT ;  /* 0x000000ff0400722a */ /* 0x0040620003f0d000 */
[----:B------:R-:W-:Y:S05]  /*77c0*/  BRA `(.L_x_16508) ;  /* 0x00000ab000007947 */ /* 0x000fea0003800000 */
.L_x_16503:
        /* <DEDUP_REMOVED lines=11> */
.L_x_16517:
[----:B------:R-:W2:Y:S02]  /*7880*/  LDG.E.128 R4, [R4.64] ;  /* 0x0000002404047981 */ /* 0x000ea4000c1e1d00 */
[----:B--2---:R-:W0:-:S06]  /*7890*/  DSETP.NEU.AND P0, PT, R6, RZ, PT ;  /* 0x000000ff0600722a */ /* 0x004e0c0003f0d000 */
[----:B0-----:R0:W1:Y:S01]  /*78a0*/  DSETP.NEU.OR P0, PT, R4, RZ, P0 ;  /* 0x000000ff0400722a */ /* 0x001062000070d400 */
[----:B------:R-:W-:Y:S05]  /*78b0*/  BRA `(.L_x_16508) ;  /* 0x000009c000007947 */ /* 0x000fea0003800000 */
.L_x_16516:
        /* <DEDUP_REMOVED lines=27> */
.L_x_16519:
        /* <DEDUP_REMOVED lines=14> */
.L_x_16518:
[----:B------:R-:W2:Y:S02]  /*7b50*/  LDG.E.U16 R0, [R4.64] ;  /* 0x0000002404007981 */ /* 0x000ea4000c1e1500 */
[----:B--2---:R-:W-:-:S04]  /*7b60*/  PRMT R0, RZ, 0x5410, R0 ;  /* 0x00005410ff007816 */ /* 0x004fc80000000000 */
[----:B------:R-:W-:Y:S01]  /*7b70*/  FSETP.NEU.FTZ.AND P0, PT, R0, RZ, PT ;  /* 0x000000ff0000720b */ /* 0x000fe20003f1d000 */
[----:B------:R-:W-:Y:S05]  /*7b80*/  BRA `(.L_x_16508) ;  /* 0x000006f000007947 */ /* 0x000fea0003800000 */
.L_x_16515:
        /* <DEDUP_REMOVED lines=11> */
.L_x_16522:
        /* <DEDUP_REMOVED lines=21> */
.L_x_16526:
[----:B------:R-:W-:Y:S05]  /*7d90*/  BSYNC B1 ;  /* 0x0000000000017941 */ /* 0x000fea0003800000 */
.L_x_16525:
[----:B------:R-:W-:Y:S01]  /*7da0*/  LEA R5, R0, 0x3b800000, 0x17 ;  /* 0x3b80000000057811 */ /* 0x000fe200078eb8ff */
[----:B------:R-:W-:-:S05]  /*7db0*/  IMAD.SHL.U32 R0, R3, 0x100000, RZ ;  /* 0x0010000003007824 */ /* 0x000fca00078e00ff */
[----:B------:R-:W-:Y:S02]  /*7dc0*/  LOP3.LUT R0, R5, R0, R6, 0xfe, !PT ;  /* 0x0000000005007212 */ /* 0x000fe400078efe06 */
.L_x_16524:
[----:B------:R-:W-:Y:S05]  /*7dd0*/  BSYNC B0 ;  /* 0x0000000000007941 */ /* 0x000fea0003800000 */
.L_x_16523:
[----:B------:R-:W-:Y:S01]  /*7de0*/  FSETP.NEU.FTZ.AND P0, PT, R0, RZ, PT ;  /* 0x000000ff0000720b */ /* 0x000fe20003f1d000 */
[----:B------:R-:W-:Y:S05]  /*7df0*/  BRA `(.L_x_16508) ;  /* 0x0000048000007947 */ /* 0x000fea0003800000 */
.L_x_16521:
        /* <DEDUP_REMOVED lines=21> */
.L_x_16530:
[----:B------:R-:W-:Y:S05]  /*7f50*/  BSYNC B1 ;  /* 0x0000000000017941 */ /* 0x000fea0003800000 */
.L_x_16529:
[----:B------:R-:W-:Y:S01]  /*7f60*/  LEA R5, R0, 0x37800000, 0x17 ;  /* 0x3780000000057811 */ /* 0x000fe200078eb8ff */
[----:B------:R-:W-:-:S05]  /*7f70*/  IMAD.SHL.U32 R0, R3, 0x200000, RZ ;  /* 0x0020000003007824 */ /* 0x000fca00078e00ff */
[----:B------:R-:W-:Y:S02]  /*7f80*/  LOP3.LUT R0, R5, R0, R6, 0xfe, !PT ;  /* 0x0000000005007212 */ /* 0x000fe400078efe06 */
.L_x_16528:
[----:B------:R-:W-:Y:S05]  /*7f90*/  BSYNC B0 ;  /* 0x0000000000007941 */ /* 0x000fea0003800000 */
.L_x_16527:
[----:B------:R-:W-:Y:S01]  /*7fa0*/  FSETP.NEU.FTZ.AND P0, PT, R0, RZ, PT ;  /* 0x000000ff0000720b */ /* 0x000fe20003f1d000 */
[----:B------:R-:W-:Y:S05]  /*7fb0*/  BRA `(.L_x_16508) ;  /* 0x000002c000007947 */ /* 0x000fea0003800000 */
.L_x_16520:
        /* <DEDUP_REMOVED lines=14> */
.L_x_16534:
[----:B------:R-:W-:Y:S05]  /*80a0*/  BSYNC B0 ;  /* 0x0000000000007941 */ /* 0x000fea0003800000 */
.L_x_16533:
[----:B------:R-:W-:Y:S01]  /*80b0*/  FSETP.NEU.FTZ.AND P0, PT, R0, RZ, PT ;  /* 0x000000ff0000720b */ /* 0x000fe20003f1d000 */
[----:B------:R-:W-:Y:S05]  /*80c0*/  BRA `(.L_x_16508) ;  /* 0x000001b000007947 */ /* 0x000fea0003800000 */
.L_x_16507:
        /* <DEDUP_REMOVED lines=21> */
.L_x_16532:
[----:B------:R-:W2:Y:S02]  /*8220*/  LDG.E.64 R4, [R4.64] ;  /* 0x0000002404047981 */ /* 0x000ea4000c1e1b00 */
[----:B--2---:R-:W-:-:S04]  /*8230*/  ISETP.NE.U32.AND P0, PT, R4, RZ, PT ;  /* 0x000000ff0400720c */ /* 0x004fc80003f05070 */
[----:B------:R-:W-:Y:S01]  /*8240*/  ISETP.NE.AND.EX P0, PT, R5, RZ, PT, P0 ;  /* 0x000000ff0500720c */ /* 0x000fe20003f05300 */
[----:B------:R-:W-:Y:S05]  /*8250*/  BRA `(.L_x_16508) ;  /* 0x0000002000007947 */ /* 0x000fea0003800000 */
.L_x_16531:
[----:B------:R-:W2:Y:S02]  /*8260*/  LDG.E R4, [R4.64] ;  /* 0x0000002404047981 */ /* 0x000ea4000c1e1900 */
[----:B--2---:R-:W-:Y:S02]  /*8270*/  ISETP.NE.AND P0, PT, R4, RZ, PT ;  /* 0x000000ff0400720c */ /* 0x004fe40003f05270 */
.L_x_16508:
[----:B------:R-:W-:Y:S02]  /*8280*/  ISETP.NE.AND P1, PT, R16, RZ, PT ;  /* 0x000000ff1000720c */ /* 0x000fe40003f25270 */
[----:B-1----:R-:W-:Y:S02]  /*8290*/  SEL R3, RZ, 0x1, !P0 ;  /* 0x00000001ff037807 */ /* 0x002fe40004000000 */
[----:B------:R-:W-:-:S07]  /*82a0*/  SEL R28, RZ, 0x1, !P1 ;  /* 0x00000001ff1c7807 */ /* 0x000fce0004800000 */
.L_x_16470:
[----:B------:R-:W-:Y:S05]  /*82b0*/  BSYNC B6 ;  /* 0x0000000000067941 */ /* 0x000fea0003800000 */
.L_x_16469:
[----:B------:R-:W1:Y:S01]  /*82c0*/  S2R R17, SR_TID.X ;  /* 0x0000000000117919 */ /* 0x000e620000002100 */
[----:B------:R-:W2:Y:S01]  /*82d0*/  LDC.U8 R16, c[0x0][0x190] ;  /* 0x00006400ff107b82 */ /* 0x000ea20000000000 */
[----:B------:R-:W-:Y:S01]  /*82e0*/  BSSY B6, `(.L_x_16535) ;  /* 0x00000f5000067945 */ /* 0x000fe20003800000 */
[----:B------:R-:W-:-:S02]  /*82f0*/  LOP3.LUT R19, R19, R18, RZ, 0xfc, !PT ;  /* 0x0000001213137212 */ /* 0x000fc400078efcff */
[----:B------:R-:W-:Y:S02]  /*8300*/  LOP3.LUT R24, R25, R24, RZ, 0xfc, !PT ;  /* 0x0000001819187212 */ /* 0x000fe400078efcff */
[----:B------:R-:W-:Y:S02]  /*8310*/  LOP3.LUT R26, R26, R27, RZ, 0xfc, !PT ;  /* 0x0000001b1a1a7212 */ /* 0x000fe400078efcff */
[----:B------:R-:W-:Y:S02]  /*8320*/  LOP3.LUT R28, R3, R28, RZ, 0xfc, !PT ;  /* 0x0000001c031c7212 */ /* 0x000fe400078efcff */
[----:B-1----:R-:W-:-:S13]  /*8330*/  ISETP.GE.AND P0, PT, R17, R22, PT ;  /* 0x000000161100720c */ /* 0x002fda0003f06270 */
        /* <DEDUP_REMOVED lines=20> */
.L_x_16540:
[----:B------:R1:W-:Y:S01]  /*8480*/  STG.E.U8 [R8.64], R19 ;  /* 0x0000001308007986 */ /* 0x0003e2000c101124 */
[----:B------:R-:W-:Y:S05]  /*8490*/  BRA `(.L_x_16536) ;  /* 0x00000d9000007947 */ /* 0x000fea0003800000 */
.L_x_16539:
[----:B------:R-:W-:-:S13]  /*84a0*/  ISETP.NE.AND P0, PT, R0, 0x2, PT ;  /* 0x000000020000780c */ /* 0x000fda0003f05270 */
[----:B------:R-:W-:Y:S05]  /*84b0*/  @!P0 BRA `(.L_x_16542) ;  /* 0x000000b000008947 */ /* 0x000fea0003800000 */
[----:B------:R-:W-:-:S13]  /*84c0*/  ISETP.NE.AND P0, PT, R0, 0x3, PT ;  /* 0x000000030000780c */ /* 0x000fda0003f05270 */
[----:B------:R-:W-:Y:S05]  /*84d0*/  @!P0 BRA `(.L_x_16543) ;  /* 0x0000006000008947 */ /* 0x000fea0003800000 */
[----:B------:R-:W-:-:S13]  /*84e0*/  ISETP.NE.AND P0, PT, R0, 0x4, PT ;  /* 0x000000040000780c */ /* 0x000fda0003f05270 */
[----:B------:R-:W-:Y:S05]  /*84f0*/  @P0 BRA `(.L_x_16541) ;  /* 0x00000b9000000947 */ /* 0x000fea0003800000 */
[----:B0-----:R-:W-:Y:S01]  /*8500*/  LOP3.LUT R4, R19, 0xffff, RZ, 0xc0, !PT ;  /* 0x0000ffff13047812 */ /* 0x001fe200078ec0ff */
[----:B------:R-:W-:-:S05]  /*8510*/  IMAD.MOV.U32 R5, RZ, RZ, RZ ;  /* 0x000000ffff057224 */ /* 0x000fca00078e00ff */
[----:B------:R0:W-:Y:S01]  /*8520*/  STG.E.64 [R8.64], R4 ;  /* 0x0000000408007986 */ /* 0x0001e2000c101b24 */
[----:B------:R-:W-:Y:S05]  /*8530*/  BRA `(.L_x_16536) ;  /* 0x00000cf000007947 */ /* 0x000fea0003800000 */
.L_x_16543:
[----:B------:R-:W-:-:S05]  /*8540*/  LOP3.LUT R19, R19, 0xffff, RZ, 0xc0, !PT ;  /* 0x0000ffff13137812 */ /* 0x000fca00078ec0ff */
[----:B------:R1:W-:Y:S01]  /*8550*/  STG.E [R8.64], R19 ;  /* 0x0000001308007986 */ /* 0x0003e2000c101924 */
[----:B------:R-:W-:Y:S05]  /*8560*/  BRA `(.L_x_16536) ;  /* 0x00000cc000007947 */ /* 0x000fea0003800000 */
.L_x_16542:
[----:B------:R1:W-:Y:S01]  /*8570*/  STG.E.U16 [R8.64], R19 ;  /* 0x0000001308007986 */ /* 0x0003e2000c101524 */
[----:B------:R-:W-:Y:S05]  /*8580*/  BRA `(.L_x_16536) ;  /* 0x00000ca000007947 */ /* 0x000fea0003800000 */
.L_x_16538:
        /* <DEDUP_REMOVED lines=9> */
.L_x_16545:
[----:B------:R-:W1:Y:S02]  /*8620*/  I2F.S16 R0, R19 ;  /* 0x0000001300007306 */ /* 0x000e640000101400 */
[----:B-1----:R-:W-:-:S05]  /*8630*/  F2FP.PACK_AB R0, RZ, R0 ;  /* 0x00000000ff00723e */ /* 0x002fca00000000ff */
[----:B------:R1:W-:Y:S01]  /*8640*/  STG.E.U16 [R8.64], R0 ;  /* 0x0000000008007986 */ /* 0x0003e2000c101524 */
[----:B------:R-:W-:Y:S05]  /*8650*/  BRA `(.L_x_16536) ;  /* 0x00000bd000007947 */ /* 0x000fea0003800000 */
.L_x_16544:
[----:B------:R-:W-:-:S13]  /*8660*/  ISETP.NE.AND P0, PT, R0, 0x7, PT ;  /* 0x000000070000780c */ /* 0x000fda0003f05270 */
[----:B------:R-:W-:Y:S05]  /*8670*/  @!P0 BRA `(.L_x_16546) ;  /* 0x000000d000008947 */ /* 0x000fea0003800000 */
[----:B------:R-:W-:-:S13]  /*8680*/  ISETP.NE.AND P0, PT, R0, 0x8, PT ;  /* 0x000000080000780c */ /* 0x000fda0003f05270 */
[----:B------:R-:W-:Y:S05]  /*8690*/  @!P0 BRA `(.L_x_16547) ;  /* 0x0000006000008947 */ /* 0x000fea0003800000 */
[----:B------:R-:W-:-:S13]  /*86a0*/  ISETP.NE.AND P0, PT, R0, 0x9, PT ;  /* 0x000000090000780c */ /* 0x000fda0003f05270 */
[----:B------:R-:W-:Y:S05]  /*86b0*/  @P0 BRA `(.L_x_16541) ;  /* 0x000009d000000947 */ /* 0x000fea0003800000 */
[----:B0-----:R-:W0:Y:S01]  /*86c0*/  I2F.S16 R4, R19 ;  /* 0x0000001300047306 */ /* 0x001e220000101400 */
[----:B------:R-:W-:-:S05]  /*86d0*/  IMAD.MOV.U32 R5, RZ, RZ, RZ ;  /* 0x000000ffff057224 */ /* 0x000fca00078e00ff */
[----:B0-----:R0:W-:Y:S01]  /*86e0*/  STG.E.64 [R8.64], R4 ;  /* 0x0000000408007986 */ /* 0x0011e2000c101b24 */
[----:B------:R-:W-:Y:S05]  /*86f0*/  BRA `(.L_x_16536) ;  /* 0x00000b3000007947 */ /* 0x000fea0003800000 */
.L_x_16547:
[----:B------:R-:W1:Y:S02]  /*8700*/  I2F.S16 R19, R19 ;  /* 0x0000001300137306 */ /* 0x000e640000101400 */
[----:B-1----:R-:W-:-:S04]  /*8710*/  F2FP.PACK_AB R3, RZ, R19 ;  /* 0x00000013ff03723e */ /* 0x002fc800000000ff */
[----:B------:R-:W-:-:S05]  /*8720*/  PRMT R3, R3, 0x5410, RZ ;  /* 0x0000541003037816 */ /* 0x000fca00000000ff */
[----:B------:R1:W-:Y:S01]  /*8730*/  STG.E [R8.64], R3 ;  /* 0x0000000308007986 */ /* 0x0003e2000c101924 */
[----:B------:R-:W-:Y:S05]  /*8740*/  BRA `(.L_x_16536) ;  /* 0x00000ae000007947 */ /* 0x000fea0003800000 */
.L_x_16546:
[----:B0-----:R-:W0:Y:S02]  /*8750*/  I2F.F64.S16 R4, R19 ;  /* 0x0000001300047312 */ /* 0x001e240000101c00 */
[----:B0-----:R0:W-:Y:S01]  /*8760*/  STG.E.64 [R8.64], R4 ;  /* 0x0000000408007986 */ /* 0x0011e2000c101b24 */
[----:B------:R-:W-:Y:S05]  /*8770*/  BRA `(.L_x_16536) ;  /* 0x00000ab000007947 */ /* 0x000fea0003800000 */
.L_x_16537:
        /* <DEDUP_REMOVED lines=10> */
.L_x_16550:
[----:B0-----:R-:W0:Y:S01]  /*8820*/  I2F.F64.S16 R4, R19 ;  /* 0x0000001300047312 */ /* 0x001e220000101c00 */
[----:B------:R-:W-:-:S05]  /*8830*/  CS2R R6, SRZ ;  /* 0x0000000000067805 */ /* 0x000fca000001ff00 */
[----:B0-----:R0:W-:Y:S01]  /*8840*/  STG.E.128 [R8.64], R4 ;  /* 0x0000000408007986 */ /* 0x0011e2000c101d24 */
[----:B------:R-:W-:Y:S05]  /*8850*/  BRA `(.L_x_16536) ;  /* 0x000009d000007947 */ /* 0x000fea0003800000 */
.L_x_16549:
        /* <DEDUP_REMOVED lines=8> */
[C---:B-1----:R-:W-:Y:S02]  /*88e0*/  LOP3.LUT R3, R19.reuse, 0x7fffffff, RZ, 0xc0, !PT ;  /* 0x7fffffff13037812 */ /* 0x042fe400078ec0ff */
[----:B------:R-:W-:Y:S02]  /*88f0*/  LOP3.LUT R0, R19, 0x80000000, RZ, 0xc0, !PT ;  /* 0x8000000013007812 */ /* 0x000fe400078ec0ff */
[----:B------:R-:W-:Y:S02]  /*8900*/  ISETP.GT.U32.AND P0, PT, R3, 0x43efffff, PT ;  /* 0x43efffff0300780c */ /* 0x000fe40003f04070 */
[----:B0-----:R-:W-:Y:S01]  /*8910*/  SHF.R.U32.HI R5, RZ, 0x18, R0 ;  /* 0x00000018ff057819 */ /* 0x001fe20000011600 */
        /* <DEDUP_REMOVED lines=9> */
.L_x_16554:
[----:B------:R-:W-:Y:S05]  /*89b0*/  BSYNC B0 ;  /* 0x0000000000007941 */ /* 0x000fea0003800000 */
.L_x_16553:
[----:B------:R-:W-:-:S05]  /*89c0*/  LOP3.LUT R5, R0, R5, RZ, 0xfc, !PT ;  /* 0x0000000500057212 */ /* 0x000fca00078efcff */
[----:B------:R0:W-:Y:S01]  /*89d0*/  STG.E.U8 [R8.64], R5 ;  /* 0x0000000508007986 */ /* 0x0001e2000c101124 */
[----:B------:R-:W-:Y:S05]  /*89e0*/  BRA `(.L_x_16536) ;  /* 0x0000084000007947 */ /* 0x000fea0003800000 */
.L_x_16552:
[----:B------:R-:W1:Y:S01]  /*89f0*/  I2F.S16 R19, R19 ;  /* 0x0000001300137306 */ /* 0x000e620000101400 */
[----:B------:R-:W-:Y:S01]  /*8a00*/  BSSY B0, `(.L_x_16555) ;  /* 0x000000f000007945 */ /* 0x000fe20003800000 */
[----:B-1----:R-:W-:-:S04]  /*8a10*/  LOP3.LUT R3, R19, 0x7fffffff, RZ, 0xc0, !PT ;  /* 0x7fffffff13037812 */ /* 0x002fc800078ec0ff */
        /* <DEDUP_REMOVED lines=10> */
.L_x_16556:
[----:B------:R-:W-:Y:S01]  /*8ac0*/  IMAD.MOV.U32 R0, RZ, RZ, 0x7f ;  /* 0x0000007fff007424 */ /* 0x000fe200078e00ff */
[----:B------:R-:W-:-:S04]  /*8ad0*/  ISETP.GT.U32.AND P0, PT, R3, 0x7f800000, PT ;  /* 0x7f8000000300780c */ /* 0x000fc80003f04070 */
[----:B------:R-:W-:-:S04]  /*8ae0*/  SEL R0, R0, 0x7c, P0 ;  /* 0x0000007c00007807 */ /* 0x000fc80000000000 */
.L_x_16557:
[----:B------:R-:W-:Y:S05]  /*8af0*/  BSYNC B0 ;  /* 0x0000000000007941 */ /* 0x000fea0003800000 */
.L_x_16555:
[----:B------:R-:W-:-:S04]  /*8b00*/  LOP3.LUT R3, R19, 0x80000000, RZ, 0xc0, !PT ;  /* 0x8000000013037812 */ /* 0x000fc800078ec0ff */
[----:B------:R-:W-:-:S04]  /*8b10*/  SHF.R.U32.HI R3, RZ, 0x18, R3 ;  /* 0x00000018ff037819 */ /* 0x000fc80000011603 */
[----:B------:R-:W-:-:S05]  /*8b20*/  LOP3.LUT R3, R0, R3, RZ, 0xfc, !PT ;  /* 0x0000000300037212 */ /* 0x000fca00078efcff */
[----:B------:R1:W-:Y:S01]  /*8b30*/  STG.E.U8 [R8.64], R3 ;  /* 0x0000000308007986 */ /* 0x0003e2000c101124 */
[----:B------:R-:W-:Y:S05]  /*8b40*/  BRA `(.L_x_16536) ;  /* 0x000006e000007947 */ /* 0x000fea0003800000 */
.L_x_16551:
[----:B------:R-:W1:Y:S02]  /*8b50*/  I2F.S16 R0, R19 ;  /* 0x0000001300007306 */ /* 0x000e640000101400 */
[----:B-1----:R-:W-:-:S05]  /*8b60*/  F2FP.BF16.PACK_AB R0, RZ, R0 ;  /* 0x00000000ff00723e */ /* 0x002fca00000010ff */
[----:B------:R1:W-:Y:S01]  /*8b70*/  STG.E.U16 [R8.64], R0 ;  /* 0x0000000008007986 */ /* 0x0003e2000c101524 */
[----:B------:R-:W-:Y:S05]  /*8b80*/  BRA `(.L_x_16536) ;  /* 0x000006a000007947 */ /* 0x000fea0003800000 */
.L_x_16548:
        /* <DEDUP_REMOVED lines=10> */
.L_x_16560:
        /* <DEDUP_REMOVED lines=17> */
.L_x_16563:
[----:B------:R-:W-:-:S04]  /*8d40*/  LOP3.LUT R3, R19, 0x80000000, RZ, 0xc0, !PT ;  /* 0x8000000013037812 */ /* 0x000fc800078ec0ff */
[----:B------:R-:W-:-:S04]  /*8d50*/  SHF.R.U32.HI R3, RZ, 0x18, R3 ;  /* 0x00000018ff037819 */ /* 0x000fc80000011603 */
[----:B------:R-:W-:-:S04]  /*8d60*/  LOP3.LUT R0, R0, R3, RZ, 0xfc, !PT ;  /* 0x0000000300007212 */ /* 0x000fc800078efcff */
[----:B------:R-:W-:Y:S02]  /*8d70*/  PRMT R4, R0, 0x7610, R4 ;  /* 0x0000761000047816 */ /* 0x000fe40000000004 */
.L_x_16562:
[----:B------:R-:W-:Y:S05]  /*8d80*/  BSYNC B0 ;  /* 0x0000000000007941 */ /* 0x000fea0003800000 */
.L_x_16561:
[----:B------:R0:W-:Y:S01]  /*8d90*/  STG.E.U8 [R8.64], R4 ;  /* 0x0000000408007986 */ /* 0x0001e2000c101124 */
[----:B------:R-:W-:Y:S05]  /*8da0*/  BRA `(.L_x_16536) ;  /* 0x0000048000007947 */ /* 0x000fea0003800000 */
.L_x_16559:
        /* <DEDUP_REMOVED lines=17> */
.L_x_16566:
[----:B------:R-:W-:-:S04]  /*8ec0*/  LOP3.LUT R3, R19, 0x80000000, RZ, 0xc0, !PT ;  /* 0x8000000013037812 */ /* 0x000fc800078ec0ff */
[----:B------:R-:W-:-:S04]  /*8ed0*/  SHF.R.U32.HI R3, RZ, 0x18, R3 ;  /* 0x00000018ff037819 */ /* 0x000fc80000011603 */
[----:B------:R-:W-:-:S04]  /*8ee0*/  LOP3.LUT R0, R0, R3, RZ, 0xfc, !PT ;  /* 0x0000000300007212 */ /* 0x000fc800078efcff */
[----:B------:R-:W-:Y:S02]  /*8ef0*/  PRMT R4, R0, 0x7610, R4 ;  /* 0x0000761000047816 */ /* 0x000fe40000000004 */
.L_x_16565:
[----:B------:R-:W-:Y:S05]  /*8f00*/  BSYNC B0 ;  /* 0x0000000000007941 */ /* 0x000fea0003800000 */
.L_x_16564:
[----:B------:R0:W-:Y:S01]  /*8f10*/  STG.E.U8 [R8.64], R4 ;  /* 0x0000000408007986 */ /* 0x0001e2000c101124 */
[----:B------:R-:W-:Y:S05]  /*8f20*/  BRA `(.L_x_16536) ;  /* 0x0000030000007947 */ /* 0x000fea0003800000 */
.L_x_16558:
        /* <DEDUP_REMOVED lines=22> */
.L_x_16541:
        /* <DEDUP_REMOVED lines=20> */
.L_x_16568:
[----:B0-----:R-:W-:Y:S01]  /*91d0*/  LOP3.LUT R4, R19, 0xffff, RZ, 0xc0, !PT ;  /* 0x0000ffff13047812 */ /* 0x001fe200078ec0ff */
[----:B------:R-:W-:-:S05]  /*91e0*/  IMAD.MOV.U32 R5, RZ, RZ, RZ ;  /* 0x000000ffff057224 */ /* 0x000fca00078e00ff */
[----:B------:R0:W-:Y:S01]  /*91f0*/  STG.E.64 [R8.64], R4 ;  /* 0x0000000408007986 */ /* 0x0001e2000c101b24 */
[----:B------:R-:W-:Y:S05]  /*9200*/  BRA `(.L_x_16536) ;  /* 0x0000002000007947 */ /* 0x000fea0003800000 */
.L_x_16567:
[----:B------:R-:W-:-:S05]  /*9210*/  LOP3.LUT R19, R19, 0xffff, RZ, 0xc0, !PT ;  /* 0x0000ffff13137812 */ /* 0x000fca00078ec0ff */
[----:B------:R1:W-:Y:S02]  /*9220*/  STG.E [R8.64], R19 ;  /* 0x0000001308007986 */ /* 0x0003e4000c101924 */
.L_x_16536:
[----:B--2---:R-:W-:Y:S05]  /*9230*/  BSYNC B6 ;  /* 0x0000000000067941 */ /* 0x004fea0003800000 */
.L_x_16535:
[----:B------:R-:W-:Y:S01]  /*9240*/  ISETP.GE.AND P0, PT, R17, R22, PT ;  /* 0x000000161100720c */ /* 0x000fe20003f06270 */
[----:B------:R-:W-:-:S12]  /*9250*/  BSSY B6, `(.L_x_16569) ;  /* 0x00001e0000067945 */ /* 0x000fd80003800000 */
[----:B------:R-:W-:Y:S05]  /*9260*/  @P0 BRA `(.L_x_16570) ;  /* 0x00001de000000947 */ /* 0x000fea0003800000 */
[----:B-1----:R-:W-:Y:S01]  /*9270*/  IMAD R0, R2, 0x200, R17 ;  /* 0x0000020002007824 */ /* 0x002fe200078e0211 */
        /* <DEDUP_REMOVED lines=17> */
.L_x_16574:
[----:B------:R0:W-:Y:S01]  /*9390*/  STG.E.U8 [R8.64], R24 ;  /* 0x0000001808007986 */ /* 0x0001e2000c101124 */
[----:B------:R-:W-:Y:S05]  /*93a0*/  BRA `(.L_x_16576) ;  /* 0x00000d9000007947 */ /* 0x000fea0003800000 */
.L_x_16573:
        /* <DEDUP_REMOVED lines=10> */
.L_x_16578:
[----:B------:R-:W-:-:S05]  /*9450*/  LOP3.LUT R3, R24, 0xffff, RZ, 0xc0, !PT ;  /* 0x0000ffff18037812 */ /* 0x000fca00078ec0ff */
[----:B------:R0:W-:Y:S01]  /*9460*/  STG.E [R8.64], R3 ;  /* 0x0000000308007986 */ /* 0x0001e2000c101924 */
[----:B------:R-:W-:Y:S05]  /*9470*/  BRA `(.L_x_16576) ;  /* 0x00000cc000007947 */ /* 0x000fea0003800000 */
.L_x_16577:
[----:B------:R0:W-:Y:S01]  /*9480*/  STG.E.U16 [R8.64], R24 ;  /* 0x0000001808007986 */ /* 0x0001e2000c101524 */
[----:B------:R-:W-:Y:S05]  /*9490*/  BRA `(.L_x_16576) ;  /* 0x00000ca000007947 */ /* 0x000fea0003800000 */
.L_x_16572:
        /* <DEDUP_REMOVED lines=9> */
.L_x_16580:
[----:B------:R-:W0:Y:S02]  /*9530*/  I2F.S16 R0, R24 ;  /* 0x0000001800007306 */ /* 0x000e240000101400 */
[----:B0-----:R-:W-:-:S05]  /*9540*/  F2FP.PACK_AB R0, RZ, R0 ;  /* 0x00000000ff00723e */ /* 0x001fca00000000ff */
[----:B------:R0:W-:Y:S01]  /*9550*/  STG.E.U16 [R8.64], R0 ;  /* 0x0000000008007986 */ /* 0x0001e2000c101524 */
[----:B------:R-:W-:Y:S05]  /*9560*/  BRA `(.L_x_16576) ;  /* 0x00000bd000007947 */ /* 0x000fea0003800000 */
.L_x_16579:
        /* <DEDUP_REMOVED lines=10> */
.L_x_16582:
[----:B------:R-:W0:Y:S02]  /*9610*/  I2F.S16 R24, R24 ;  /* 0x0000001800187306 */ /* 0x000e240000101400 */
[----:B0-----:R-:W-:-:S04]  /*9620*/  F2FP.PACK_AB R3, RZ, R24 ;  /* 0x00000018ff03723e */ /* 0x001fc800000000ff */
[----:B------:R-:W-:-:S05]  /*9630*/  PRMT R3, R3, 0x5410, RZ ;  /* 0x0000541003037816 */ /* 0x000fca00000000ff */
[----:B------:R0:W-:Y:S01]  /*9640*/  STG.E [R8.64], R3 ;  /* 0x0000000308007986 */ /* 0x0001e2000c101924 */
[----:B------:R-:W-:Y:S05]  /*9650*/  BRA `(.L_x_16576) ;  /* 0x00000ae000007947 */ /* 0x000fea0003800000 */
.L_x_16581:
[----:B------:R-:W0:Y:S02]  /*9660*/  I2F.F64.S16 R24, R24 ;  /* 0x0000001800187312 */ /* 0x000e240000101c00 */
[----:B0-----:R0:W-:Y:S01]  /*9670*/  STG.E.64 [R8.64], R24 ;  /* 0x0000001808007986 */ /* 0x0011e2000c101b24 */
[----:B------:R-:W-:Y:S05]  /*9680*/  BRA `(.L_x_16576) ;  /* 0x00000ab000007947 */ /* 0x000fea0003800000 */
.L_x_16571:
        /* <DEDUP_REMOVED lines=10> */
.L_x_16585:
[----:B------:R-:W0:Y:S01]  /*9730*/  I2F.F64.S16 R4, R24 ;  /* 0x0000001800047312 */ /* 0x000e220000101c00 */
[----:B------:R-:W-:-:S05]  /*9740*/  CS2R R6, SRZ ;  /* 0x0000000000067805 */ /* 0x000fca000001ff00 */
[----:B0-----:R0:W-:Y:S01]  /*9750*/  STG.E.128 [R8.64], R4 ;  /* 0x0000000408007986 */ /* 0x0011e2000c101d24 */
[----:B------:R-:W-:Y:S05]  /*9760*/  BRA `(.L_x_16576) ;  /* 0x000009d000007947 */ /* 0x000fea0003800000 */
.L_x_16584:
        /* <DEDUP_REMOVED lines=21> */
.L_x_16589:
[----:B------:R-:W-:Y:S05]  /*98c0*/  BSYNC B0 ;  /* 0x0000000000007941 */ /* 0x000fea0003800000 */
.L_x_16588:
[----:B------:R-:W-:-:S05]  /*98d0*/  LOP3.LUT R5, R0, R5, RZ, 0xfc, !PT ;  /* 0x0000000500057212 */ /* 0x000fca00078efcff */
[----:B------:R0:W-:Y:S01]  /*98e0*/  STG.E.U8 [R8.64], R5 ;  /* 0x0000000508007986 */ /* 0x0001e2000c101124 */
[----:B------:R-:W-:Y:S05]  /*98f0*/  BRA `(.L_x_16576) ;  /* 0x0000084000007947 */ /* 0x000fea0003800000 */
.L_x_16587:
        /* <DEDUP_REMOVED lines=13> */
.L_x_16591:
[----:B------:R-:W-:Y:S01]  /*99d0*/  IMAD.MOV.U32 R0, RZ, RZ, 0x7f ;  /* 0x0000007fff007424 */ /* 0x000fe200078e00ff */
[----:B------:R-:W-:-:S04]  /*99e0*/  ISETP.GT.U32.AND P0, PT, R3, 0x7f800000, PT ;  /* 0x7f8000000300780c */ /* 0x000fc80003f04070 */
[----:B------:R-:W-:-:S04]  /*99f0*/  SEL R0, R0, 0x7c, P0 ;  /* 0x0000007c00007807 */ /* 0x000fc80000000000 */
.L_x_16592:
[----:B------:R-:W-:Y:S05]  /*9a00*/  BSYNC B0 ;  /* 0x0000000000007941 */ /* 0x000fea0003800000 */
.L_x_16590:
[----:B------:R-:W-:-:S04]  /*9a10*/  LOP3.LUT R3, R5, 0x80000000, RZ, 0xc0, !PT ;  /* 0x8000000005037812 */ /* 0x000fc800078ec0ff */
[----:B------:R-:W-:-:S04]  /*9a20*/  SHF.R.U32.HI R3, RZ, 0x18, R3 ;  /* 0x00000018ff037819 */ /* 0x000fc80000011603 */
[----:B------:R-:W-:-:S05]  /*9a30*/  LOP3.LUT R3, R0, R3, RZ, 0xfc, !PT ;  /* 0x0000000300037212 */ /* 0x000fca00078efcff */
[----:B------:R0:W-:Y:S01]  /*9a40*/  STG.E.U8 [R8.64], R3 ;  /* 0x0000000308007986 */ /* 0x0001e2000c101124 */
[----:B------:R-:W-:Y:S05]  /*9a50*/  BRA `(.L_x_16576) ;  /* 0x000006e000007947 */ /* 0x000fea0003800000 */
.L_x_16586:
[----:B------:R-:W0:Y:S02]  /*9a60*/  I2F.S16 R0, R24 ;  /* 0x0000001800007306 */ /* 0x000e240000101400 */
[----:B0-----:R-:W-:-:S05]  /*9a70*/  F2FP.BF16.PACK_AB R0, RZ, R0 ;  /* 0x00000000ff00723e */ /* 0x001fca00000010ff */
[----:B------:R0:W-:Y:S01]  /*9a80*/  STG.E.U16 [R8.64], R0 ;  /* 0x0000000008007986 */ /* 0x0001e2000c101524 */
[----:B------:R-:W-:Y:S05]  /*9a90*/  BRA `(.L_x_16576) ;  /* 0x000006a000007947 */ /* 0x000fea0003800000 */
.L_x_16583:
        /* <DEDUP_REMOVED lines=10> */
.L_x_16595:
        /* <DEDUP_REMOVED lines=17> */
.L_x_16598:
[----:B------:R-:W-:-:S04]  /*9c50*/  LOP3.LUT R3, R5, 0x80000000, RZ, 0xc0, !PT ;  /* 0x8000000005037812 */ /* 0x000fc800078ec0ff */
[----:B------:R-:W-:-:S04]  /*9c60*/  SHF.R.U32.HI R3, RZ, 0x18, R3 ;  /* 0x00000018ff037819 */ /* 0x000fc80000011603 */
[----:B------:R-:W-:-:S04]  /*9c70*/  LOP3.LUT R0, R0, R3, RZ, 0xfc, !PT ;  /* 0x0000000300007212 */ /* 0x000fc800078efcff */
[----:B------:R-:W-:Y:S02]  /*9c80*/  PRMT R4, R0, 0x7610, R4 ;  /* 0x0000761000047816 */ /* 0x000fe40000000004 */
.L_x_16597:
[----:B------:R-:W-:Y:S05]  /*9c90*/  BSYNC B0 ;  /* 0x0000000000007941 */ /* 0x000fea0003800000 */
.L_x_16596:
[----:B------:R0:W-:Y:S01]  /*9ca0*/  STG.E.U8 [R8.64], R4 ;  /* 0x0000000408007986 */ /* 0x0001e2000c101124 */
[----:B------:R-:W-:Y:S05]  /*9cb0*/  BRA `(.L_x_16576) ;  /* 0x0000048000007947 */ /* 0x000fea0003800000 */
.L_x_16594:
        /* <DEDUP_REMOVED lines=17> */
.L_x_16601:
[----:B------:R-:W-:-:S04]  /*9dd0*/  LOP3.LUT R3, R5, 0x80000000, RZ, 0xc0, !PT ;  /* 0x8000000005037812 */ /* 0x000fc800078ec0ff */
[----:B------:R-:W-:-:S04]  /*9de0*/  SHF.R.U32.HI R3, RZ, 0x18, R3 ;  /* 0x00000018ff037819 */ /* 0x000fc80000011603 */
[----:B------:R-:W-:-:S04]  /*9df0*/  LOP3.LUT R0, R0, R3, RZ, 0xfc, !PT ;  /* 0x0000000300007212 */ /* 0x000fc800078efcff */
[----:B------:R-:W-:Y:S02]  /*9e00*/  PRMT R4, R0, 0x7610, R4 ;  /* 0x0000761000047816 */ /* 0x000fe40000000004 */
.L_x_16600:
[----:B------:R-:W-:Y:S05]  /*9e10*/  BSYNC B0 ;  /* 0x0000000000007941 */ /* 0x000fea0003800000 */
.L_x_16599:
[----:B------:R0:W-:Y:S01]  /*9e20*/  STG.E.U8 [R8.64], R4 ;  /* 0x0000000408007986 */ /* 0x0001e2000c101124 */
[----:B------:R-:W-:Y:S05]  /*9e30*/  BRA `(.L_x_16576) ;  /* 0x0000030000007947 */ /* 0x000fea0003800000 */
.L_x_16593:
        /* <DEDUP_REMOVED lines=22> */
.L_x_16575:
        /* <DEDUP_REMOVED lines=20> */
.L_x_16603:
[----:B------:R-:W-:Y:S01]  /*a0e0*/  LOP3.LUT R24, R24, 0xffff, RZ, 0xc0, !PT ;  /* 0x0000ffff18187812 */ /* 0x000fe200078ec0ff */
[----:B------:R-:W-:-:S05]  /*a0f0*/  IMAD.MOV.U32 R25, RZ, RZ, RZ ;  /* 0x000000ffff197224 */ /* 0x000fca00078e00ff */
[----:B------:R0:W-:Y:S01]  /*a100*/  STG.E.64 [R8.64], R24 ;  /* 0x0000001808007986 */ /* 0x0001e2000c101b24 */
[----:B------:R-:W-:Y:S05]  /*a110*/  BRA `(.L_x_16576) ;  /* 0x0000002000007947 */ /* 0x000fea0003800000 */
.L_x_16602:
[----:B------:R-:W-:-:S05]  /*a120*/  LOP3.LUT R3, R24, 0xffff, RZ, 0xc0, !PT ;  /* 0x0000ffff18037812 */ /* 0x000fca00078ec0ff */
[----:B------:R0:W-:Y:S02]  /*a130*/  STG.E [R8.64], R3 ;  /* 0x0000000308007986 */ /* 0x0001e4000c101924 */
.L_x_16576:
        /* <DEDUP_REMOVED lines=21> */
.L_x_16607:
[----:B------:R0:W-:Y:S01]  /*a290*/  STG.E.U8 [R8.64], R26 ;  /* 0x0000001a08007986 */ /* 0x0001e2000c101124 */
[----:B------:R-:W-:Y:S05]  /*a2a0*/  BRA `(.L_x_16609) ;  /* 0x00000d9000007947 */ /* 0x000fea0003800000 */
.L_x_16606:
        /* <DEDUP_REMOVED lines=10> */
.L_x_16611:
[----:B------:R-:W-:-:S05]  /*a350*/  LOP3.LUT R3, R26, 0xffff, RZ, 0xc0, !PT ;  /* 0x0000ffff1a037812 */ /* 0x000fca00078ec0ff */
[----:B------:R0:W-:Y:S01]  /*a360*/  STG.E [R8.64], R3 ;  /* 0x0000000308007986 */ /* 0x0001e2000c101924 */
[----:B------:R-:W-:Y:S05]  /*a370*/  BRA `(.L_x_16609) ;  /* 0x00000cc000007947 */ /* 0x000fea0003800000 */
.L_x_16610:
[----:B------:R0:W-:Y:S01]  /*a380*/  STG.E.U16 [R8.64], R26 ;  /* 0x0000001a08007986 */ /* 0x0001e2000c101524 */
[----:B------:R-:W-:Y:S05]  /*a390*/  BRA `(.L_x_16609) ;  /* 0x00000ca000007947 */ /* 0x000fea0003800000 */
.L_x_16605:
        /* <DEDUP_REMOVED lines=9> */
.L_x_16613:
[----:B------:R-:W0:Y:S02]  /*a430*/  I2F.S16 R0, R26 ;  /* 0x0000001a00007306 */ /* 0x000e240000101400 */
[----:B0-----:R-:W-:-:S05]  /*a440*/  F2FP.PACK_AB R0, RZ, R0 ;  /* 0x00000000ff00723e */ /* 0x001fca00000000ff */
[----:B------:R0:W-:Y:S01]  /*a450*/  STG.E.U16 [R8.64], R0 ;  /* 0x0000000008007986 */ /* 0x0001e2000c101524 */
[----:B------:R-:W-:Y:S05]  /*a460*/  BRA `(.L_x_16609) ;  /* 0x00000bd000007947 */ /* 0x000fea0003800000 */
.L_x_16612:
        /* <DEDUP_REMOVED lines=10> */
.L_x_16615:
[----:B------:R-:W0:Y:S02]  /*a510*/  I2F.S16 R26, R26 ;  /* 0x0000001a001a7306 */ /* 0x000e240000101400 */
[----:B0-----:R-:W-:-:S04]  /*a520*/  F2FP.PACK_AB R3, RZ, R26 ;  /* 0x0000001aff03723e */ /* 0x001fc800000000ff */
[----:B------:R-:W-:-:S05]  /*a530*/  PRMT R3, R3, 0x5410, RZ ;  /* 0x0000541003037816 */ /* 0x000fca00000000ff */
[----:B------:R0:W-:Y:S01]  /*a540*/  STG.E [R8.64], R3 ;  /* 0x0000000308007986 */ /* 0x0001e2000c101924 */
[----:B------:R-:W-:Y:S05]  /*a550*/  BRA `(.L_x_16609) ;  /* 0x00000ae000007947 */ /* 0x000fea0003800000 */
.L_x_16614:
[----:B------:R-:W0:Y:S02]  /*a560*/  I2F.F64.S16 R26, R26 ;  /* 0x0000001a001a7312 */ /* 0x000e240000101c00 */
[----:B0-----:R0:W-:Y:S01]  /*a570*/  STG.E.64 [R8.64], R26 ;  /* 0x0000001a08007986 */ /* 0x0011e2000c101b24 */
[----:B------:R-:W-:Y:S05]  /*a580*/  BRA `(.L_x_16609) ;  /* 0x00000ab000007947 */ /* 0x000fea0003800000 */
.L_x_16604:
        /* <DEDUP_REMOVED lines=10> */
.L_x_16618:
[----:B------:R-:W0:Y:S01]  /*a630*/  I2F.F64.S16 R4, R26 ;  /* 0x0000001a00047312 */ /* 0x000e220000101c00 */
[----:B------:R-:W-:-:S05]  /*a640*/  CS2R R6, SRZ ;  /* 0x0000000000067805 */ /* 0x000fca000001ff00 */
[----:B0-----:R0:W-:Y:S01]  /*a650*/  STG.E.128 [R8.64], R4 ;  /* 0x0000000408007986 */ /* 0x0011e2000c101d24 */
[----:B------:R-:W-:Y:S05]  /*a660*/  BRA `(.L_x_16609) ;  /* 0x000009d000007947 */ /* 0x000fea0003800000 */
.L_x_16617:
        /* <DEDUP_REMOVED lines=21> */
.L_x_16622:
[----:B------:R-:W-:Y:S05]  /*a7c0*/  BSYNC B0 ;  /* 0x0000000000007941 */ /* 0x000fea0003800000 */
.L_x_16621:
[----:B------:R-:W-:-:S05]  /*a7d0*/  LOP3.LUT R5, R0, R5, RZ, 0xfc, !PT ;  /* 0x0000000500057212 */ /* 0x000fca00078efcff */
[----:B------:R0:W-:Y:S01]  /*a7e0*/  STG.E.U8 [R8.64], R5 ;  /* 0x0000000508007986 */ /* 0x0001e2000c101124 */
[----:B------:R-:W-:Y:S05]  /*a7f0*/  BRA `(.L_x_16609) ;  /* 0x0000084000007947 */ /* 0x000fea0003800000 */
.L_x_16620:
        /* <DEDUP_REMOVED lines=13> */
.L_x_16624:
[----:B------:R-:W-:Y:S01]  /*a8d0*/  IMAD.MOV.U32 R0, RZ, RZ, 0x7f ;  /* 0x0000007fff007424 */ /* 0x000fe200078e00ff */
[----:B------:R-:W-:-:S04]  /*a8e0*/  ISETP.GT.U32.AND P0, PT, R3, 0x7f800000, PT ;  /* 0x7f8000000300780c */ /* 0x000fc80003f04070 */
[----:B------:R-:W-:-:S04]  /*a8f0*/  SEL R0, R0, 0x7c, P0 ;  /* 0x0000007c00007807 */ /* 0x000fc80000000000 */
.L_x_16625:
[----:B------:R-:W-:Y:S05]  /*a900*/  BSYNC B0 ;  /* 0x0000000000007941 */ /* 0x000fea0003800000 */
.L_x_16623:
[----:B------:R-:W-:-:S04]  /*a910*/  LOP3.LUT R3, R5, 0x80000000, RZ, 0xc0, !PT ;  /* 0x8000000005037812 */ /* 0x000fc800078ec0ff */
[----:B------:R-:W-:-:S04]  /*a920*/  SHF.R.U32.HI R3, RZ, 0x18, R3 ;  /* 0x00000018ff037819 */ /* 0x000fc80000011603 */
[----:B------:R-:W-:-:S05]  /*a930*/  LOP3.LUT R3, R0, R3, RZ, 0xfc, !PT ;  /* 0x0000000300037212 */ /* 0x000fca00078efcff */
[----:B------:R0:W-:Y:S01]  /*a940*/  STG.E.U8 [R8.64], R3 ;  /* 0x0000000308007986 */ /* 0x0001e2000c101124 */
[----:B------:R-:W-:Y:S05]  /*a950*/  BRA `(.L_x_16609) ;  /* 0x000006e000007947 */ /* 0x000fea0003800000 */
.L_x_16619:
[----:B------:R-:W0:Y:S02]  /*a960*/  I2F.S16 R0, R26 ;  /* 0x0000001a00007306 */ /* 0x000e240000101400 */
[----:B0-----:R-:W-:-:S05]  /*a970*/  F2FP.BF16.PACK_AB R0, RZ, R0 ;  /* 0x00000000ff00723e */ /* 0x001fca00000010ff */
[----:B------:R0:W-:Y:S01]  /*a980*/  STG.E.U16 [R8.64], R0 ;  /* 0x0000000008007986 */ /* 0x0001e2000c101524 */
[----:B------:R-:W-:Y:S05]  /*a990*/  BRA `(.L_x_16609) ;  /* 0x000006a000007947 */ /* 0x000fea0003800000 */
.L_x_16616:
        /* <DEDUP_REMOVED lines=10> */
.L_x_16628:
        /* <DEDUP_REMOVED lines=17> */
.L_x_16631:
[----:B------:R-:W-:-:S04]  /*ab50*/  LOP3.LUT R3, R5, 0x80000000, RZ, 0xc0, !PT ;  /* 0x8000000005037812 */ /* 0x000fc800078ec0ff */
[----:B------:R-:W-:-:S04]  /*ab60*/  SHF.R.U32.HI R3, RZ, 0x18, R3 ;  /* 0x00000018ff037819 */ /* 0x000fc80000011603 */
[----:B------:R-:W-:-:S04]  /*ab70*/  LOP3.LUT R0, R0, R3, RZ, 0xfc, !PT ;  /* 0x0000000300007212 */ /* 0x000fc800078efcff */
[----:B------:R-:W-:Y:S02]  /*ab80*/  PRMT R4, R0, 0x7610, R4 ;  /* 0x0000761000047816 */ /* 0x000fe40000000004 */
.L_x_16630:
[----:B------:R-:W-:Y:S05]  /*ab90*/  BSYNC B0 ;  /* 0x0000000000007941 */ /* 0x000fea0003800000 */
.L_x_16629:
[----:B------:R0:W-:Y:S01]  /*aba0*/  STG.E.U8 [R8.64], R4 ;  /* 0x0000000408007986 */ /* 0x0001e2000c101124 */
[----:B------:R-:W-:Y:S05]  /*abb0*/  BRA `(.L_x_16609) ;  /* 0x0000048000007947 */ /* 0x000fea0003800000 */
.L_x_16627:
        /* <DEDUP_REMOVED lines=17> */
.L_x_16634:
[----:B------:R-:W-:-:S04]  /*acd0*/  LOP3.LUT R3, R5, 0x80000000, RZ, 0xc0, !PT ;  /* 0x8000000005037812 */ /* 0x000fc800078ec0ff */
[----:B------:R-:W-:-:S04]  /*ace0*/  SHF.R.U32.HI R3, RZ, 0x18, R3 ;  /* 0x00000018ff037819 */ /* 0x000fc80000011603 */
[----:B------:R-:W-:-:S04]  /*acf0*/  LOP3.LUT R0, R0, R3, RZ, 0xfc, !PT ;  /* 0x0000000300007212 */ /* 0x000fc800078efcff */
[----:B------:R-:W-:Y:S02]  /*ad00*/  PRMT R4, R0, 0x7610, R4 ;  /* 0x0000761000047816 */ /* 0x000fe40000000004 */
.L_x_16633:
[----:B------:R-:W-:Y:S05]  /*ad10*/  BSYNC B0 ;  /* 0x0000000000007941 */ /* 0x000fea0003800000 */
.L_x_16632:
[----:B------:R0:W-:Y:S01]  /*ad20*/  STG.E.U8 [R8.64], R4 ;  /* 0x0000000408007986 */ /* 0x0001e2000c101124 */
[----:B------:R-:W-:Y:S05]  /*ad30*/  BRA `(.L_x_16609) ;  /* 0x0000030000007947 */ /* 0x000fea0003800000 */
.L_x_16626:
        /* <DEDUP_REMOVED lines=22> */
.L_x_16608:
        /* <DEDUP_REMOVED lines=20> */
.L_x_16636:
[----:B------:R-:W-:Y:S01]  /*afe0*/  LOP3.LUT R26, R26, 0xffff, RZ, 0xc0, !PT ;  /* 0x0000ffff1a1a7812 */ /* 0x000fe200078ec0ff */
[----:B------:R-:W-:-:S05]  /*aff0*/  IMAD.MOV.U32 R27, RZ, RZ, RZ ;  /* 0x000000ffff1b7224 */ /* 0x000fca00078e00ff */
[----:B------:R0:W-:Y:S01]  /*b000*/  STG.E.64 [R8.64], R26 ;  /* 0x0000001a08007986 */ /* 0x0001e2000c101b24 */
[----:B------:R-:W-:Y:S05]  /*b010*/  BRA `(.L_x_16609) ;  /* 0x0000002000007947 */ /* 0x000fea0003800000 */
.L_x_16635:
[----:B------:R-:W-:-:S05]  /*b020*/  LOP3.LUT R3, R26, 0xffff, RZ, 0xc0, !PT ;  /* 0x0000ffff1a037812 */ /* 0x000fca00078ec0ff */
[----:B------:R0:W-:Y:S02]  /*b030*/  STG.E [R8.64], R3 ;  /* 0x0000000308007986 */ /* 0x0001e4000c101924 */
.L_x_16609:
[----:B------:R-:W-:Y:S02]  /*b040*/  IADD3 R17, R17, 0x80, RZ ;  /* 0x0000008011117810 */ /* 0x000fe40007ffe0ff */
.L_x_16570:
[----:B------:R-:W-:Y:S05]  /*b050*/  BSYNC B6 ;  /* 0x0000000000067941 */ /* 0x000fea0003800000 */
.L_x_16569:
        /* <DEDUP_REMOVED lines=19> */
.L_x_16640:
[----:B------:R-:W-:Y:S01]  /*b190*/  STG.E.U8 [R2.64], R28 ;  /* 0x0000001c02007986 */ /* 0x000fe2000c101124 */
[----:B------:R-:W-:Y:S05]  /*b1a0*/  EXIT ;  /* 0x000000000000794d */ /* 0x000fea0003800000 */
.L_x_16639:
        /* <DEDUP_REMOVED lines=10> */
.L_x_16643:
[----:B------:R-:W-:-:S05]  /*b250*/  LOP3.LUT R5, R28, 0xffff, RZ, 0xc0, !PT ;  /* 0x0000ffff1c057812 */ /* 0x000fca00078ec0ff */
[----:B------:R-:W-:Y:S01]  /*b260*/  STG.E [R2.64], R5 ;  /* 0x0000000502007986 */ /* 0x000fe2000c101924 */
[----:B------:R-:W-:Y:S05]  /*b270*/  EXIT ;  /* 0x000000000000794d */ /* 0x000fea0003800000 */
.L_x_16642:
[----:B------:R-:W-:Y:S01]  /*b280*/  STG.E.U16 [R2.64], R28 ;  /* 0x0000001c02007986 */ /* 0x000fe2000c101524 */
[----:B------:R-:W-:Y:S05]  /*b290*/  EXIT ;  /* 0x000000000000794d */ /* 0x000fea0003800000 */
.L_x_16638:
        /* <DEDUP_REMOVED lines=9> */
.L_x_16645:
[----:B------:R-:W0:Y:S02]  /*b330*/  I2F.S16 R0, R28 ;  /* 0x0000001c00007306 */ /* 0x000e240000101400 */
[----:B0-----:R-:W-:-:S05]  /*b340*/  F2FP.PACK_AB R0, RZ, R0 ;  /* 0x00000000ff00723e */ /* 0x001fca00000000ff */
[----:B------:R-:W-:Y:S01]  /*b350*/  STG.E.U16 [R2.64], R0 ;  /* 0x0000000002007986 */ /* 0x000fe2000c101524 */
[----:B------:R-:W-:Y:S05]  /*b360*/  EXIT ;  /* 0x000000000000794d */ /* 0x000fea0003800000 */
.L_x_16644:
        /* <DEDUP_REMOVED lines=10> */
.L_x_16647:
[----:B------:R-:W0:Y:S02]  /*b410*/  I2F.S16 R28, R28 ;  /* 0x0000001c001c7306 */ /* 0x000e240000101400 */
[----:B0-----:R-:W-:-:S04]  /*b420*/  F2FP.PACK_AB R5, RZ, R28 ;  /* 0x0000001cff05723e */ /* 0x001fc800000000ff */
[----:B------:R-:W-:-:S05]  /*b430*/  PRMT R5, R5, 0x5410, RZ ;  /* 0x0000541005057816 */ /* 0x000fca00000000ff */
[----:B------:R-:W-:Y:S01]  /*b440*/  STG.E [R2.64], R5 ;  /* 0x0000000502007986 */ /* 0x000fe2000c101924 */
[----:B------:R-:W-:Y:S05]  /*b450*/  EXIT ;  /* 0x000000000000794d */ /* 0x000fea0003800000 */
.L_x_16646:
[----:B------:R-:W0:Y:S02]  /*b460*/  I2F.F64.S16 R28, R28 ;  /* 0x0000001c001c7312 */ /* 0x000e240000101c00 */
[----:B0-----:R-:W-:Y:S01]  /*b470*/  STG.E.64 [R2.64], R28 ;  /* 0x0000001c02007986 */ /* 0x001fe2000c101b24 */
[----:B------:R-:W-:Y:S05]  /*b480*/  EXIT ;  /* 0x000000000000794d */ /* 0x000fea0003800000 */
.L_x_16637:
        /* <DEDUP_REMOVED lines=10> */
.L_x_16650:
[----:B------:R-:W0:Y:S01]  /*b530*/  I2F.F64.S16 R4, R28 ;  /* 0x0000001c00047312 */ /* 0x000e220000101c00 */
[----:B------:R-:W-:-:S05]  /*b540*/  CS2R R6, SRZ ;  /* 0x0000000000067805 */ /* 0x000fca000001ff00 */
[----:B0-----:R-:W-:Y:S01]  /*b550*/  STG.E.128 [R2.64], R4 ;  /* 0x0000000402007986 */ /* 0x001fe2000c101d24 */
[----:B------:R-:W-:Y:S05]  /*b560*/  EXIT ;  /* 0x000000000000794d */ /* 0x000fea0003800000 */
.L_x_16649:
        /* <DEDUP_REMOVED lines=21> */
.L_x_16654:
[----:B------:R-:W-:Y:S05]  /*b6c0*/  BSYNC B0 ;  /* 0x0000000000007941 */ /* 0x000fea0003800000 */
.L_x_16653:
[----:B------:R-:W-:-:S05]  /*b6d0*/  LOP3.LUT R5, R0, R5, RZ, 0xfc, !PT ;  /* 0x0000000500057212 */ /* 0x000fca00078efcff */
[----:B------:R-:W-:Y:S01]  /*b6e0*/  STG.E.U8 [R2.64], R5 ;  /* 0x0000000502007986 */ /* 0x000fe2000c101124 */
[----:B------:R-:W-:Y:S05]  /*b6f0*/  EXIT ;  /* 0x000000000000794d */ /* 0x000fea0003800000 */
.L_x_16652:
        /* <DEDUP_REMOVED lines=13> */
.L_x_16656:
[----:B------:R-:W-:Y:S01]  /*b7d0*/  IMAD.MOV.U32 R0, RZ, RZ, 0x7f ;  /* 0x0000007fff007424 */ /* 0x000fe200078e00ff */
[----:B------:R-:W-:-:S04]  /*b7e0*/  ISETP.GT.U32.AND P0, PT, R4, 0x7f800000, PT ;  /* 0x7f8000000400780c */ /* 0x000fc80003f04070 */
[----:B------:R-:W-:-:S04]  /*b7f0*/  SEL R0, R0, 0x7c, P0 ;  /* 0x0000007c00007807 */ /* 0x000fc80000000000 */
.L_x_16657:
[----:B------:R-:W-:Y:S05]  /*b800*/  BSYNC B0 ;  /* 0x0000000000007941 */ /* 0x000fea0003800000 */
.L_x_16655:
[----:B------:R-:W-:-:S04]  /*b810*/  LOP3.LUT R4, R5, 0x80000000, RZ, 0xc0, !PT ;  /* 0x8000000005047812 */ /* 0x000fc800078ec0ff */
[----:B------:R-:W-:-:S04]  /*b820*/  SHF.R.U32.HI R5, RZ, 0x18, R4 ;  /* 0x00000018ff057819 */ /* 0x000fc80000011604 */
[----:B------:R-:W-:-:S05]  /*b830*/  LOP3.LUT R5, R0, R5, RZ, 0xfc, !PT ;  /* 0x0000000500057212 */ /* 0x000fca00078efcff */
[----:B------:R-:W-:Y:S01]  /*b840*/  STG.E.U8 [R2.64], R5 ;  /* 0x0000000502007986 */ /* 0x000fe2000c101124 */
[----:B------:R-:W-:Y:S05]  /*b850*/  EXIT ;  /* 0x000000000000794d */ /* 0x000fea0003800000 */
.L_x_16651:
[----:B------:R-:W0:Y:S02]  /*b860*/  I2F.S16 R0, R28 ;  /* 0x0000001c00007306 */ /* 0x000e240000101400 */
[----:B0-----:R-:W-:-:S05]  /*b870*/  F2FP.BF16.PACK_AB R0, RZ, R0 ;  /* 0x00000000ff00723e */ /* 0x001fca00000010ff */
[----:B------:R-:W-:Y:S01]  /*b880*/  STG.E.U16 [R2.64], R0 ;  /* 0x0000000002007986 */ /* 0x000fe2000c101524 */
[----:B------:R-:W-:Y:S05]  /*b890*/  EXIT ;  /* 0x000000000000794d */ /* 0x000fea0003800000 */
.L_x_16648:
        /* <DEDUP_REMOVED lines=10> */
.L_x_16660:
        /* <DEDUP_REMOVED lines=17> */
.L_x_16663:
[----:B------:R-:W-:-:S04]  /*ba50*/  LOP3.LUT R0, R7, 0x80000000, RZ, 0xc0, !PT ;  /* 0x8000000007007812 */ /* 0x000fc800078ec0ff */
[----:B------:R-:W-:-:S04]  /*ba60*/  SHF.R.U32.HI R5, RZ, 0x18, R0 ;  /* 0x00000018ff057819 */ /* 0x000fc80000011600 */
[----:B------:R-:W-:-:S04]  /*ba70*/  LOP3.LUT R4, R4, R5, RZ, 0xfc, !PT ;  /* 0x0000000504047212 */ /* 0x000fc800078efcff */
[----:B------:R-:W-:Y:S02]  /*ba80*/  PRMT R0, R4, 0x7610, R0 ;  /* 0x0000761004007816 */ /* 0x000fe40000000000 */
.L_x_16662:
[----:B------:R-:W-:Y:S05]  /*ba90*/  BSYNC B0 ;  /* 0x0000000000007941 */ /* 0x000fea0003800000 */
.L_x_16661:
[----:B------:R-:W-:Y:S01]  /*baa0*/  STG.E.U8 [R2.64], R0 ;  /* 0x0000000002007986 */ /* 0x000fe2000c101124 */
[----:B------:R-:W-:Y:S05]  /*bab0*/  EXIT ;  /* 0x000000000000794d */ /* 0x000fea0003800000 */
.L_x_16659:
        /* <DEDUP_REMOVED lines=17> */
.L_x_16666:
[----:B------:R-:W-:-:S04]  /*bbd0*/  LOP3.LUT R0, R7, 0x80000000, RZ, 0xc0, !PT ;  /* 0x8000000007007812 */ /* 0x000fc800078ec0ff */
[----:B------:R-:W-:-:S04]  /*bbe0*/  SHF.R.U32.HI R5, RZ, 0x18, R0 ;  /* 0x00000018ff057819 */ /* 0x000fc80000011600 */
[----:B------:R-:W-:-:S04]  /*bbf0*/  LOP3.LUT R4, R4, R5, RZ, 0xfc, !PT ;  /* 0x0000000504047212 */ /* 0x000fc800078efcff */
[----:B------:R-:W-:Y:S02]  /*bc00*/  PRMT R0, R4, 0x7610, R0 ;  /* 0x0000761004007816 */ /* 0x000fe40000000000 */
.L_x_16665:
[----:B------:R-:W-:Y:S05]  /*bc10*/  BSYNC B0 ;  /* 0x0000000000007941 */ /* 0x000fea0003800000 */
.L_x_16664:
[----:B------:R-:W-:Y:S01]  /*bc20*/  STG.E.U8 [R2.64], R0 ;  /* 0x0000000002007986 */ /* 0x000fe2000c101124 */
[----:B------:R-:W-:Y:S05]  /*bc30*/  EXIT ;  /* 0x000000000000794d */ /* 0x000fea0003800000 */
.L_x_16658:
        /* <DEDUP_REMOVED lines=22> */
.L_x_16641:
        /* <DEDUP_REMOVED lines=20> */
.L_x_16668:
[----:B------:R-:W-:Y:S01]  /*bee0*/  LOP3.LUT R28, R28, 0xffff, RZ, 0xc0, !PT ;  /* 0x0000ffff1c1c7812 */ /* 0x000fe200078ec0ff */
[----:B------:R-:W-:-:S05]  /*bef0*/  IMAD.MOV.U32 R29, RZ, RZ, RZ ;  /* 0x000000ffff1d7224 */ /* 0x000fca00078e00ff */
[----:B------:R-:W-:Y:S01]  /*bf00*/  STG.E.64 [R2.64], R28 ;  /* 0x0000001c02007986 */ /* 0x000fe2000c101b24 */
[----:B------:R-:W-:Y:S05]  /*bf10*/  EXIT ;  /* 0x000000000000794d */ /* 0x000fea0003800000 */
.L_x_16667:
[----:B------:R-:W-:-:S05]  /*bf20*/  LOP3.LUT R5, R28, 0xffff, RZ, 0xc0, !PT ;  /* 0x0000ffff1c057812 */ /* 0x000fca00078ec0ff */
[----:B------:R-:W-:Y:S01]  /*bf30*/  STG.E [R2.64], R5 ;  /* 0x0000000502007986 */ /* 0x000fe2000c101924 */
[----:B------:R-:W-:Y:S05]  /*bf40*/  EXIT ;  /* 0x000000000000794d */ /* 0x000fea0003800000 */
.L_x_16669:
        /* <DEDUP_REMOVED lines=11> */
.L_x_41963:


//--------------------- .text._ZN2at6native18elementwise_kernelILi128ELi4EZNS0_22gpu_kernel_impl_nocastINS0_13BinaryFunctorIbbbZZZNS0_22logical_or_kernel_cudaERNS_14TensorIteratorEENKUlvE0_clEvENKUlvE7_clEvEUlbbE_EEEEvRNS_18TensorIteratorBaseERKT_EUliE_EEviT1_ --------------------------
	.section	.text._ZN2at6native18elementwise_kernelILi128ELi4EZNS0_22gpu_kernel_impl_nocastINS0_13BinaryFunctorIbbbZZZNS0_22logical_or_kernel_cudaERNS_14TensorIteratorEENKUlvE0_clEvENKUlvE7_clEvEUlbbE_EEEEvRNS_18TensorIteratorBaseERKT_EUliE_EEviT1_,"ax",@progbits
	.sectioninfo	@"SHI_REGISTERS=12"
	.align	128
        .global         _ZN2at6native18elementwise_kernelILi128ELi4EZNS0_22gpu_kernel_impl_nocastINS0_13BinaryFunctorIbbbZZZNS0_22logical_or_kernel_cudaERNS_14TensorIteratorEENKUlvE0_clEvENKUlvE7_clEvEUlbbE_EEEEvRNS_18TensorIteratorBaseERKT_EUliE_EEviT1_
        .type           _ZN2at6native18elementwise_kernelILi128ELi4EZNS0_22gpu_kernel_impl_nocastINS0_13BinaryFunctorIbbbZZZNS0_22logical_or_kernel_cudaERNS_14TensorIteratorEENKUlvE0_clEvENKUlvE7_clEvEUlbbE_EEEEvRNS_18TensorIteratorBaseERKT_EUliE_EEviT1_,@function
        .size           _ZN2at6native18elementwise_kernelILi128ELi4EZNS0_22gpu_kernel_impl_nocastINS0_13BinaryFunctorIbbbZZZNS0_22logical_or_kernel_cudaERNS_14TensorIteratorEENKUlvE0_clEvENKUlvE7_clEvEUlbbE_EEEEvRNS_18TensorIteratorBaseERKT_EUliE_EEviT1_,(.L_x_41964 - _ZN2at6native18elementwise_kernelILi128ELi4EZNS0_22gpu_kernel_impl_nocastINS0_13BinaryFunctorIbbbZZZNS0_22logical_or_kernel_cudaERNS_14TensorIteratorEENKUlvE0_clEvENKUlvE7_clEvEUlbbE_EEEEvRNS_18TensorIteratorBaseERKT_EUliE_EEviT1_)
        .other          _ZN2at6native18elementwise_kernelILi128ELi4EZNS0_22gpu_kernel_impl_nocastINS0_13BinaryFunctorIbbbZZZNS0_22logical_or_kernel_cudaERNS_14TensorIteratorEENKUlvE0_clEvENKUlvE7_clEvEUlbbE_EEEEvRNS_18TensorIteratorBaseERKT_EUliE_EEviT1_,@"STO_CUDA_ENTRY STV_DEFAULT"
_ZN2at6native18elementwise_kernelILi128ELi4EZNS0_22gpu_kernel_impl_nocastINS0_13BinaryFunctorIbbbZZZNS0_22logical_or_kernel_cudaERNS_14TensorIteratorEENKUlvE0_clEvENKUlvE7_clEvEUlbbE_EEEEvRNS_18TensorIteratorBaseERKT_EUliE_EEviT1_:
.text._ZN2at6native18elementwise_kernelILi128ELi4EZNS0_22gpu_kernel_impl_nocastINS0_13BinaryFunctorIbbbZZZNS0_22logical_or_kernel_cudaERNS_14TensorIteratorEENKUlvE0_clEvENKUlvE7_clEvEUlbbE_EEEEvRNS_18TensorIteratorBaseERKT_EUliE_EEviT1_:
        /* <DEDUP_REMOVED lines=261> */
.L_x_16672:
[----:B------:R-:W-:Y:S02]  /*1050*/  IADD3 R6, P0, R3, c[0x0][0x3d0], RZ ;  /* 0x0000f40003067a10 */ /* 0x000fe40007f1e0ff */
[----:B------:R-:W-:Y:S02]  /*1060*/  IADD3 R4, P1, R4, c[0x0][0x3d8], RZ ;  /* 0x0000f60004047a10 */ /* 0x000fe40007f3e0ff */
[----:B------:R-:W-:Y:S02]  /*1070*/  IADD3.X R7, RZ, c[0x0][0x3d4], RZ, P0, !PT ;  /* 0x0000f500ff077a10 */ /* 0x000fe400007fe4ff */
[----:B------:R-:W-:-:S04]  /*1080*/  IADD3.X R5, RZ, c[0x0][0x3dc], RZ, P1, !PT ;  /* 0x0000f700ff057a10 */ /* 0x000fc80000ffe4ff */
[----:B------:R-:W2:Y:S04]  /*1090*/  LDG.E.U8 R7, [R6.64] ;  /* 0x0000000406077981 */ /* 0x000ea8000c1e1100 */
[----:B------:R-:W2:Y:S01]  /*10a0*/  LDG.E.U8 R4, [R4.64] ;  /* 0x0000000404047981 */ /* 0x000ea2000c1e1100 */
[----:B------:R-:W-:-:S04]  /*10b0*/  IADD3 R2, P1, R2, c[0x0][0x3c8], RZ ;  /* 0x0000f20002027a10 */ /* 0x000fc80007f3e0ff */
[----:B------:R-:W-:Y:S02]  /*10c0*/  IADD3.X R3, RZ, c[0x0][0x3cc], RZ, P1, !PT ;  /* 0x0000f300ff037a10 */ /* 0x000fe40000ffe4ff */
[----:B------:R-:W-:Y:S02]  /*10d0*/  IADD3 R0, R0, 0x80, RZ ;  /* 0x0000008000007810 */ /* 0x000fe40007ffe0ff */
[----:B--2---:R-:W-:-:S04]  /*10e0*/  LOP3.LUT P0, RZ, R4, 0xff, R7, 0xc8, !PT ;  /* 0x000000ff04ff7812 */ /* 0x004fc8000780c807 */
[----:B------:R-:W-:-:S05]  /*10f0*/  SEL R9, RZ, 0x1, !P0 ;  /* 0x00000001ff097807 */ /* 0x000fca0004000000 */
[----:B------:R0:W-:Y:S04]  /*1100*/  STG.E.U8 [R2.64], R9 ;  /* 0x0000000902007986 */ /* 0x0001e8000c101104 */
.L_x_16671:
[----:B------:R-:W-:Y:S05]  /*1110*/  BSYNC B0 ;  /* 0x0000000000007941 */ /* 0x000fea0003800000 */
.L_x_16670:
        /* <DEDUP_REMOVED lines=256> */
.L_x_16675:
        /* <DEDUP_REMOVED lines=11> */
[----:B------:R0:W-:Y:S01]  /*21d0*/  STG.E.U8 [R2.64], R9 ;  /* 0x0000000902007986 */ /* 0x0001e2000c101104 */
[----:B------:R-:W-:-:S13]  /*21e0*/  ISETP.GE.AND P0, PT, R0, c[0x0][0x160], PT ;  /* 0x0000580000007a0c */ /* 0x000fda0003f06270 */
[----:B------:R-:W-:Y:S05]  /*21f0*/  @P0 BRA `(.L_x_16674) ;  /* 0x0000109000000947 */ /* 0x000fea0003800000 */
[----:B0-----:R-:W-:Y:S01]  /*2200*/  ISETP.NE.AND P0, PT, RZ, c[0x0][0x168], PT ;  /* 0x00005a00ff007a0c */ /* 0x001fe20003f05270 */
        /* <DEDUP_REMOVED lines=252> */
.L_x_16676:
        /* <DEDUP_REMOVED lines=12> */
.L_x_16674:
[----:B0-----:R-:W-:Y:S05]  /*3290*/  BSYNC B0 ;  /* 0x0000000000007941 */ /* 0x001fea0003800000 */
.L_x_16673:
[----:B------:R-:W-:-:S13]  /*32a0*/  ISETP.GE.AND P0, PT, R0, c[0x0][0x160], PT ;  /* 0x0000580000007a0c */ /* 0x000fda0003f06270 */
[----:B------:R-:W-:Y:S05]  /*32b0*/  @P0 EXIT ;  /* 0x000000000000094d */ /* 0x000fea0003800000 */
        /* <DEDUP_REMOVED lines=253> */
.L_x_16677:
        /* <DEDUP_REMOVED lines=8> */
[----:B--2---:R-:W-:-:S04]  /*4310*/  LOP3.LUT P0, RZ, R4, 0xff, R7, 0xc8, !PT ;  /* 0x000000ff04ff7812 */ /* 0x004fc8000780c807 */
[----:B------:R-:W-:-:S05]  /*4320*/  SEL R9, RZ, 0x1, !P0 ;  /* 0x00000001ff097807 */ /* 0x000fca0004000000 */
[----:B------:R-:W-:Y:S01]  /*4330*/  STG.E.U8 [R2.64], R9 ;  /* 0x0000000902007986 */ /* 0x000fe2000c101104 */
[----:B------:R-:W-:Y:S05]  /*4340*/  EXIT ;  /* 0x000000000000794d */ /* 0x000fea0003800000 */
.L_x_16678:
        /* <DEDUP_REMOVED lines=11> */
.L_x_41964:


//--------------------- .text._ZN2at6native27unrolled_elementwise_kernelINS0_13BinaryFunctorIbbbZZZNS0_22logical_or_kernel_cudaERNS_14TensorIteratorEENKUlvE0_clEvENKUlvE7_clEvEUlbbE_EESt5arrayIPcLm3EELi4E23TrivialOffsetCalculatorILi2EjESC_ILi1EjENS0_6memory15LoadWithoutCastENSF_16StoreWithoutCastEEEviT_T0_T2_T3_T4_T5_ --------------------------
	.section	.text._ZN2at6native27unrolled_elementwise_kernelINS0_13BinaryFunctorIbbbZZZNS0_22logical_or_kernel_cudaERNS_14TensorIteratorEENKUlvE0_clEvENKUlvE7_clEvEUlbbE_EESt5arrayIPcLm3EELi4E23TrivialOffsetCalculatorILi2EjESC_ILi1EjENS0_6memory15LoadWithoutCastENSF_16StoreWithoutCastEEEviT_T0_T2_T3_T4_T5_,"ax",@progbits
	.sectioninfo	@"SHI_REGISTERS=23"
	.align	128
        .global         _ZN2at6native27unrolled_elementwise_kernelINS0_13BinaryFunctorIbbbZZZNS0_22logical_or_kernel_cudaERNS_14TensorIteratorEENKUlvE0_clEvENKUlvE7_clEvEUlbbE_EESt5arrayIPcLm3EELi4E23TrivialOffsetCalculatorILi2EjESC_ILi1EjENS0_6memory15LoadWithoutCastENSF_16StoreWithoutCastEEEviT_T0_T2_T3_T4_T5_
        .type           _ZN2at6native27unrolled_elementwise_kernelINS0_13BinaryFunctorIbbbZZZNS0_22logical_or_kernel_cudaERNS_14TensorIteratorEENKUlvE0_clEvENKUlvE7_clEvEUlbbE_EESt5arrayIPcLm3EELi4E23TrivialOffsetCalculatorILi2EjESC_ILi1EjENS0_6memory15LoadWithoutCastENSF_16StoreWithoutCastEEEviT_T0_T2_T3_T4_T5_,@function
        .size           _ZN2at6native27unrolled_elementwise_kernelINS0_13BinaryFunctorIbbbZZZNS0_22logical_or_kernel_cudaERNS_14TensorIteratorEENKUlvE0_clEvENKUlvE7_clEvEUlbbE_EESt5arrayIPcLm3EELi4E23TrivialOffsetCalculatorILi2EjESC_ILi1EjENS0_6memory15LoadWithoutCastENSF_16StoreWithoutCastEEEviT_T0_T2_T3_T4_T5_,(.L_x_41965 - _ZN2at6native27unrolled_elementwise_kernelINS0_13BinaryFunctorIbbbZZZNS0_22logical_or_kernel_cudaERNS_14TensorIteratorEENKUlvE0_clEvENKUlvE7_clEvEUlbbE_EESt5arrayIPcLm3EELi4E23TrivialOffsetCalculatorILi2EjESC_ILi1EjENS0_6memory15LoadWithoutCastENSF_16StoreWithoutCastEEEviT_T0_T2_T3_T4_T5_)
        .other          _ZN2at6native27unrolled_elementwise_kernelINS0_13BinaryFunctorIbbbZZZNS0_22logical_or_kernel_cudaERNS_14TensorIteratorEENKUlvE0_clEvENKUlvE7_clEvEUlbbE_EESt5arrayIPcLm3EELi4E23TrivialOffsetCalculatorILi2EjESC_ILi1EjENS0_6memory15LoadWithoutCastENSF_16StoreWithoutCastEEEviT_T0_T2_T3_T4_T5_,@"STO_CUDA_ENTRY STV_DEFAULT"
_ZN2at6native27unrolled_elementwise_kernelINS0_13BinaryFunctorIbbbZZZNS0_22logical_or_kernel_cudaERNS_14TensorIteratorEENKUlvE0_clEvENKUlvE7_clEvEUlbbE_EESt5arrayIPcLm3EELi4E23TrivialOffsetCalculatorILi2EjESC_ILi1EjENS0_6memory15LoadWithoutCastENSF_16StoreWithoutCastEEEviT_T0_T2_T3_T4_T5_:
.text._ZN2at6native27unrolled_elementwise_kernelINS0_13BinaryFunctorIbbbZZZNS0_22logical_or_kernel_cudaERNS_14TensorIteratorEENKUlvE0_clEvENKUlvE7_clEvEUlbbE_EESt5arrayIPcLm3EELi4E23TrivialOffsetCalculatorILi2EjESC_ILi1EjENS0_6memory15LoadWithoutCastENSF_16StoreWithoutCastEEEviT_T0_T2_T3_T4_T5_:
        /* <DEDUP_REMOVED lines=11> */
[----:B------:R-:W-:-:S05]  /*00b0*/  @!P1 IADD3 R4, P0, R8, c[0x0][0x170], RZ ;  /* 0x00005c0008049a10 */ /* 0x000fca0007f1e0ff */
[----:B------:R-:W-:-:S05]  /*00c0*/  @!P1 IMAD.X R5, RZ, RZ, c[0x0][0x174], P0 ;  /* 0x00005d00ff059624 */ /* 0x000fca00000e06ff */
[----:B------:R0:W2:Y:S01]  /*00d0*/  @!P1 LDG.E.U8 R4, [R4.64] ;  /* 0x0000000404049981 */ /* 0x0000a2000c1e1100 */
[----:B------:R-:W-:Y:S01]  /*00e0*/  @!P2 IMAD R14, R2, 0x200, R11 ;  /* 0x00000200020ea824 */ /* 0x000fe200078e020b */
[----:B------:R-:W-:-:S04]  /*00f0*/  @!P2 IADD3 R11, R11, 0x80, RZ ;  /* 0x000000800b0ba810 */ /* 0x000fc80007ffe0ff */
[C---:B------:R-:W-:Y:S02]  /*0100*/  @!P2 IADD3 R6, P0, R14.reuse, c[0x0][0x170], RZ ;  /* 0x00005c000e06aa10 */ /* 0x040fe40007f1e0ff */
[----:B------:R-:W-:Y:S02]  /*0110*/  ISETP.GE.AND P3, PT, R11, R0, PT ;  /* 0x000000000b00720c */ /* 0x000fe40003f66270 */
[----:B------:R-:W-:Y:S01]  /*0120*/  @!P2 IADD3 R14, P4, R14, c[0x0][0x178], RZ ;  /* 0x00005e000e0eaa10 */ /* 0x000fe20007f9e0ff */
[----:B------:R-:W-:Y:S01]  /*0130*/  @!P2 IMAD.X R7, RZ, RZ, c[0x0][0x174], P0 ;  /* 0x00005d00ff07a624 */ /* 0x000fe200000e06ff */
[----:B------:R-:W-:-:S04]  /*0140*/  @!P1 IADD3 R8, P0, R8, c[0x0][0x178], RZ ;  /* 0x00005e0008089a10 */ /* 0x000fc80007f1e0ff */
[----:B------:R1:W3:Y:S01]  /*0150*/  @!P2 LDG.E.U8 R20, [R6.64] ;  /* 0x000000040614a981 */ /* 0x0002e2000c1e1100 */
[----:B------:R-:W-:-:S05]  /*0160*/  @!P1 IMAD.X R9, RZ, RZ, c[0x0][0x17c], P0 ;  /* 0x00005f00ff099624 */ /* 0x000fca00000e06ff */
[----:B0-----:R0:W4:Y:S01]  /*0170*/  @!P1 LDG.E.U8 R5, [R8.64] ;  /* 0x0000000408059981 */ /* 0x001122000c1e1100 */
[----:B------:R-:W-:Y:S02]  /*0180*/  @!P3 IMAD R18, R2, 0x200, R11 ;  /* 0x000002000212b824 */ /* 0x000fe400078e020b */
[----:B------:R-:W-:-:S03]  /*0190*/  @!P2 IMAD.X R15, RZ, RZ, c[0x0][0x17c], P4 ;  /* 0x00005f00ff0fa624 */ /* 0x000fc600020e06ff */
[C---:B------:R-:W-:Y:S02]  /*01a0*/  @!P3 IADD3 R16, P4, R18.reuse, c[0x0][0x170], RZ ;  /* 0x00005c001210ba10 */ /* 0x040fe40007f9e0ff */
[----:B------:R-:W-:Y:S01]  /*01b0*/  @!P3 IADD3 R18, P0, R18, c[0x0][0x178], RZ ;  /* 0x00005e001212ba10 */ /* 0x000fe20007f1e0ff */
[----:B------:R-:W4:Y:S02]  /*01c0*/  @!P2 LDG.E.U8 R14, [R14.64] ;  /* 0x000000040e0ea981 */ /* 0x000f24000c1e1100 */
[----:B------:R-:W-:Y:S02]  /*01d0*/  @!P3 IMAD.X R17, RZ, RZ, c[0x0][0x174], P4 ;  /* 0x00005d00ff11b624 */ /* 0x000fe400020e06ff */
[----:B------:R-:W-:-:S03]  /*01e0*/  @!P3 IMAD.X R19, RZ, RZ, c[0x0][0x17c], P0 ;  /* 0x00005f00ff13b624 */ /* 0x000fc600000e06ff */
[----:B------:R-:W4:Y:S04]  /*01f0*/  @!P3 LDG.E.U8 R16, [R16.64] ;  /* 0x000000041010b981 */ /* 0x000f28000c1e1100 */
[----:B------:R-:W4:Y:S01]  /*0200*/  @!P3 LDG.E.U8 R18, [R18.64] ;  /* 0x000000041212b981 */ /* 0x000f22000c1e1100 */
[----:B------:R-:W-:-:S04]  /*0210*/  @!P3 IADD3 R11, R11, 0x80, RZ ;  /* 0x000000800b0bb810 */ /* 0x000fc80007ffe0ff */
[----:B------:R-:W-:Y:S02]  /*0220*/  ISETP.GE.AND P0, PT, R11, R0, PT ;  /* 0x000000000b00720c */ /* 0x000fe40003f06270 */
[----:B0-----:R-:W-:-:S11]  /*0230*/  IADD3 R9, R3, 0x80, RZ ;  /* 0x0000008003097810 */ /* 0x001fd60007ffe0ff */
[----:B------:R-:W-:-:S05]  /*0240*/  @!P0 IMAD R12, R2, 0x200, R11 ;  /* 0x00000200020c8824 */ /* 0x000fca00078e020b */
[C---:B------:R-:W-:Y:S02]  /*0250*/  @!P0 IADD3 R10, P4, R12.reuse, c[0x0][0x170], RZ ;  /* 0x00005c000c0a8a10 */ /* 0x040fe40007f9e0ff */
[----:B------:R-:W-:Y:S01]  /*0260*/  @!P0 IADD3 R12, P5, R12, c[0x0][0x178], RZ ;  /* 0x00005e000c0c8a10 */ /* 0x000fe20007fbe0ff */
[----:B-1----:R-:W-:Y:S02]  /*0270*/  IMAD.MOV.U32 R7, RZ, RZ, R3 ;  /* 0x000000ffff077224 */ /* 0x002fe400078e0003 */
[----:B------:R-:W-:Y:S02]  /*0280*/  @!P0 IMAD.X R11, RZ, RZ, c[0x0][0x174], P4 ;  /* 0x00005d00ff0b8624 */ /* 0x000fe400020e06ff */
[----:B------:R-:W-:Y:S02]  /*0290*/  @!P0 IMAD.X R13, RZ, RZ, c[0x0][0x17c], P5 ;  /* 0x00005f00ff0d8624 */ /* 0x000fe400028e06ff */
[--C-:B------:R-:W-:Y:S01]  /*02a0*/  @!P1 IMAD.MOV.U32 R7, RZ, RZ, R9.reuse ;  /* 0x000000ffff079224 */ /* 0x100fe200078e0009 */
[----:B------:R-:W-:Y:S01]  /*02b0*/  PRMT R9, RZ, 0x7610, R9 ;  /* 0x00007610ff097816 */ /* 0x000fe20000000009 */
[----:B------:R0:W5:Y:S04]  /*02c0*/  @!P0 LDG.E.U8 R6, [R10.64] ;  /* 0x000000040a068981 */ /* 0x000168000c1e1100 */
[----:B------:R1:W5:Y:S01]  /*02d0*/  @!P0 LDG.E.U8 R8, [R12.64] ;  /* 0x000000040c088981 */ /* 0x000362000c1e1100 */
[----:B0-----:R-:W-:-:S02]  /*02e0*/  PRMT R10, RZ, 0x7610, R10 ;  /* 0x00007610ff0a7816 */ /* 0x001fc4000000000a */
[----:B------:R-:W-:Y:S02]  /*02f0*/  PRMT R11, RZ, 0x7610, R11 ;  /* 0x00007610ff0b7816 */ /* 0x000fe4000000000b */
[----:B-1----:R-:W-:Y:S01]  /*0300*/  PRMT R12, RZ, 0x7610, R12 ;  /* 0x00007610ff0c7816 */ /* 0x002fe2000000000c */
[----:B------:R-:W-:Y:S01]  /*0310*/  BSSY B0, `(.L_x_16679) ;  /* 0x0000023000007945 */ /* 0x000fe20003800000 */
[----:B--2---:R-:W-:Y:S01]  /*0320*/  @!P1 ISETP.NE.AND P6, PT, R4, RZ, PT ;  /* 0x000000ff0400920c */ /* 0x004fe20003fc5270 */
[--C-:B------:R-:W-:Y:S01]  /*0330*/  @!P1 IMAD R4, R2, 0x200, R3.reuse ;  /* 0x0000020002049824 */ /* 0x100fe200078e0203 */
[----:B------:R-:W-:Y:S02]  /*0340*/  PRMT R3, RZ, 0x7610, R3 ;  /* 0x00007610ff037816 */ /* 0x000fe40000000003 */
[----:B------:R-:W-:Y:S02]  /*0350*/  @!P1 SEL R10, RZ, 0x1, !P6 ;  /* 0x00000001ff0a9807 */ /* 0x000fe40007000000 */
[----:B------:R-:W-:-:S02]  /*0360*/  @!P1 IADD3 R4, P6, R4, c[0x0][0x168], RZ ;  /* 0x00005a0004049a10 */ /* 0x000fc40007fde0ff */
[----:B---3--:R-:W-:-:S04]  /*0370*/  @!P2 ISETP.NE.AND P5, PT, R20, RZ, PT ;  /* 0x000000ff1400a20c */ /* 0x008fc80003fa5270 */
[----:B------:R-:W-:Y:S02]  /*0380*/  @!P2 SEL R9, RZ, 0x1, !P5 ;  /* 0x00000001ff09a807 */ /* 0x000fe40006800000 */
[----:B----4-:R-:W-:-:S04]  /*0390*/  @!P1 ISETP.NE.AND P5, PT, R5, RZ, PT ;  /* 0x000000ff0500920c */ /* 0x010fc80003fa5270 */
[----:B------:R-:W-:Y:S01]  /*03a0*/  @!P1 SEL R3, RZ, 0x1, !P5 ;  /* 0x00000001ff039807 */ /* 0x000fe20006800000 */
[----:B------:R-:W-:-:S03]  /*03b0*/  @!P1 IMAD.X R5, RZ, RZ, c[0x0][0x16c], P6 ;  /* 0x00005b00ff059624 */ /* 0x000fc600030e06ff */
[----:B------:R-:W-:-:S05]  /*03c0*/  LOP3.LUT R3, R3, R10, RZ, 0xfc, !PT ;  /* 0x0000000a03037212 */ /* 0x000fca00078efcff */
[----:B------:R0:W-:Y:S01]  /*03d0*/  @!P1 STG.E.U8 [R4.64], R3 ;  /* 0x0000000304009986 */ /* 0x0001e2000c101104 */
[----:B------:R-:W-:Y:S02]  /*03e0*/  ISETP.GE.AND P5, PT, R7, R0, PT ;  /* 0x000000000700720c */ /* 0x000fe40003fa6270 */
[----:B------:R-:W-:Y:S02]  /*03f0*/  @!P2 ISETP.NE.AND P4, PT, R14, RZ, PT ;  /* 0x000000ff0e00a20c */ /* 0x000fe40003f85270 */
[----:B------:R-:W-:Y:S02]  /*0400*/  PRMT R14, RZ, 0x7610, R14 ;  /* 0x00007610ff0e7816 */ /* 0x000fe4000000000e */
[----:B------:R-:W-:Y:S02]  /*0410*/  @!P2 SEL R14, RZ, 0x1, !P4 ;  /* 0x00000001ff0ea807 */ /* 0x000fe40006000000 */
[----:B------:R-:W-:Y:S02]  /*0420*/  @!P3 ISETP.NE.AND P4, PT, R16, RZ, PT ;  /* 0x000000ff1000b20c */ /* 0x000fe40003f85270 */
[----:B------:R-:W-:-:S02]  /*0430*/  @!P3 ISETP.NE.AND P2, PT, R18, RZ, PT ;  /* 0x000000ff1200b20c */ /* 0x000fc40003f45270 */
[----:B------:R-:W-:Y:S02]  /*0440*/  @!P3 SEL R11, RZ, 0x1, !P4 ;  /* 0x00000001ff0bb807 */ /* 0x000fe40006000000 */
[----:B------:R-:W-:Y:S02]  /*0450*/  @!P3 SEL R12, RZ, 0x1, !P2 ;  /* 0x00000001ff0cb807 */ /* 0x000fe40005000000 */
[----:B------:R-:W-:Y:S02]  /*0460*/  LOP3.LUT R9, R14, R9, RZ, 0xfc, !PT ;  /* 0x000000090e097212 */ /* 0x000fe400078efcff */
[----:B------:R-:W-:Y:S01]  /*0470*/  LOP3.LUT R13, R12, R11, RZ, 0xfc, !PT ;  /* 0x0000000b0c0d7212 */ /* 0x000fe200078efcff */
        /* <DEDUP_REMOVED lines=12> */
.L_x_16680:
[----:B0-----:R-:W-:Y:S05]  /*0540*/  BSYNC B0 ;  /* 0x0000000000007941 */ /* 0x001fea0003800000 */
.L_x_16679:
[----:B------:R-:W-:Y:S02]  /*0550*/  ISETP.GE.AND P3, PT, R7, R0, PT ;  /* 0x000000000700720c */ /* 0x000fe40003f66270 */
[----:B-----5:R-:W-:Y:S02]  /*0560*/  @!P0 ISETP.NE.AND P1, PT, R6, RZ, PT ;  /* 0x000000ff0600820c */ /* 0x020fe40003f25270 */
[----:B------:R-:W-:Y:S02]  /*0570*/  @!P0 ISETP.NE.AND P2, PT, R8, RZ, PT ;  /* 0x000000ff0800820c */ /* 0x000fe40003f45270 */
[----:B------:R-:W-:-:S07]  /*0580*/  PRMT R0, RZ, 0x7610, R0 ;  /* 0x00007610ff007816 */ /* 0x000fce0000000000 */
[----:B------:R-:W-:Y:S05]  /*0590*/  @P3 EXIT ;  /* 0x000000000000394d */ /* 0x000fea0003800000 */
[----:B------:R-:W-:Y:S01]  /*05a0*/  IMAD R2, R2, 0x200, R7 ;  /* 0x0000020002027824 */ /* 0x000fe200078e0207 */
[----:B------:R-:W-:Y:S02]  /*05b0*/  @!P0 SEL R0, RZ, 0x1, !P1 ;  /* 0x00000001ff008807 */ /* 0x000fe40004800000 */
[----:B------:R-:W-:Y:S02]  /*05c0*/  PRMT R5, RZ, 0x7610, R5 ;  /* 0x00007610ff057816 */ /* 0x000fe40000000005 */
[----:B------:R-:W-:Y:S02]  /*05d0*/  IADD3 R2, P1, R2, c[0x0][0x168], RZ ;  /* 0x00005a0002027a10 */ /* 0x000fe40007f3e0ff */
[----:B------:R-:W-:-:S03]  /*05e0*/  @!P0 SEL R5, RZ, 0x1, !P2 ;  /* 0x00000001ff058807 */ /* 0x000fc60005000000 */
[----:B------:R-:W-:Y:S01]  /*05f0*/  IMAD.X R3, RZ, RZ, c[0x0][0x16c], P1 ;  /* 0x00005b00ff037624 */ /* 0x000fe200008e06ff */
[----:B------:R-:W-:-:S05]  /*0600*/  LOP3.LUT R5, R5, R0, RZ, 0xfc, !PT ;  /* 0x0000000005057212 */ /* 0x000fca00078efcff */
[----:B------:R-:W-:Y:S01]  /*0610*/  STG.E.U8 [R2.64], R5 ;  /* 0x0000000502007986 */ /* 0x000fe2000c101104 */
[----:B------:R-:W-:Y:S05]  /*0620*/  EXIT ;  /* 0x000000000000794d */ /* 0x000fea0003800000 */
.L_x_16681:
        /* <DEDUP_REMOVED lines=13> */
.L_x_41965:


//--------------------- .text._ZN2at6native29vectorized_elementwise_kernelILi2ENS0_13BinaryFunctorIbbbZZZNS0_22logical_or_kernel_cudaERNS_14TensorIteratorEENKUlvE0_clEvENKUlvE7_clEvEUlbbE_EESt5arrayIPcLm3EEEEviT0_T1_ --------------------------
	.section	.text._ZN2at6native29vectorized_elementwise_kernelILi2ENS0_13BinaryFunctorIbbbZZZNS0_22logical_or_kernel_cudaERNS_14TensorIteratorEENKUlvE0_clEvENKUlvE7_clEvEUlbbE_EESt5arrayIPcLm3EEEEviT0_T1_,"ax",@progbits
	.sectioninfo	@"SHI_REGISTERS=31"
	.align	128
        .global         _ZN2at6native29vectorized_elementwise_kernelILi2ENS0_13BinaryFunctorIbbbZZZNS0_22logical_or_kernel_cudaERNS_14TensorIteratorEENKUlvE0_clEvENKUlvE7_clEvEUlbbE_EESt5arrayIPcLm3EEEEviT0_T1_
        .type           _ZN2at6native29vectorized_elementwise_kernelILi2ENS0_13BinaryFunctorIbbbZZZNS0_22logical_or_kernel_cudaERNS_14TensorIteratorEENKUlvE0_clEvENKUlvE7_clEvEUlbbE_EESt5arrayIPcLm3EEEEviT0_T1_,@function
        .size           _ZN2at6native29vectorized_elementwise_kernelILi2ENS0_13BinaryFunctorIbbbZZZNS0_22logical_or_kernel_cudaERNS_14TensorIteratorEENKUlvE0_clEvENKUlvE7_clEvEUlbbE_EESt5arrayIPcLm3EEEEviT0_T1_,(.L_x_41966 - _ZN2at6native29vectorized_elementwise_kernelILi2ENS0_13BinaryFunctorIbbbZZZNS0_22logical_or_kernel_cudaERNS_14TensorIteratorEENKUlvE0_clEvENKUlvE7_clEvEUlbbE_EESt5arrayIPcLm3EEEEviT0_T1_)
        .other          _ZN2at6native29vectorized_elementwise_kernelILi2ENS0_13BinaryFunctorIbbbZZZNS0_22logical_or_kernel_cudaERNS_14TensorIteratorEENKUlvE0_clEvENKUlvE7_clEvEUlbbE_EESt5arrayIPcLm3EEEEviT0_T1_,@"STO_CUDA_ENTRY STV_DEFAULT"
_ZN2at6native29vectorized_elementwise_kernelILi2ENS0_13BinaryFunctorIbbbZZZNS0_22logical_or_kernel_cudaERNS_14TensorIteratorEENKUlvE0_clEvENKUlvE7_clEvEUlbbE_EESt5arrayIPcLm3EEEEviT0_T1_:
.text._ZN2at6native29vectorized_elementwise_kernelILi2ENS0_13BinaryFunctorIbbbZZZNS0_22logical_or_kernel_cudaERNS_14TensorIteratorEENKUlvE0_clEvENKUlvE7_clEvEUlbbE_EESt5arrayIPcLm3EEEEviT0_T1_:
        /* <DEDUP_REMOVED lines=9> */
[C---:B------:R-:W-:Y:S02]  /*0090*/  IADD3 R6, P0, R0.reuse, c[0x0][0x170], RZ ;  /* 0x00005c0000067a10 */ /* 0x040fe40007f1e0ff */
[----:B------:R-:W-:Y:S02]  /*00a0*/  IADD3 R8, P1, R0, c[0x0][0x178], RZ ;  /* 0x00005e0000087a10 */ /* 0x000fe40007f3e0ff */
[C---:B------:R-:W-:Y:S02]  /*00b0*/  IADD3.X R7, R2.reuse, c[0x0][0x174], RZ, P0, !PT ;  /* 0x00005d0002077a10 */ /* 0x040fe400007fe4ff */
[----:B------:R-:W-:-:S03]  /*00c0*/  IADD3.X R9, R2, c[0x0][0x17c], RZ, P1, !PT ;  /* 0x00005f0002097a10 */ /* 0x000fc60000ffe4ff */
[----:B0-----:R-:W-:-:S04]  /*00d0*/  IMAD.WIDE.U32 R6, R17, 0x2, R6 ;  /* 0x0000000211067825 */ /* 0x001fc800078e0006 */
[----:B------:R-:W-:Y:S01]  /*00e0*/  IMAD.WIDE.U32 R8, R17, 0x2, R8 ;  /* 0x0000000211087825 */ /* 0x000fe200078e0008 */
[----:B------:R-:W2:Y:S04]  /*00f0*/  LDG.E.U16 R10, [R6.64] ;  /* 0x00000004060a7981 */ /* 0x000ea8000c1e1500 */
[----:B------:R-:W3:Y:S04]  /*0100*/  LDG.E.U16 R13, [R8.64] ;  /* 0x00000004080d7981 */ /* 0x000ee8000c1e1500 */
[----:B------:R-:W4:Y:S04]  /*0110*/  LDG.E.U16 R14, [R6.64+0x200] ;  /* 0x00020004060e7981 */ /* 0x000f28000c1e1500 */
[----:B------:R-:W5:Y:S04]  /*0120*/  LDG.E.U16 R4, [R8.64+0x200] ;  /* 0x0002000408047981 */ /* 0x000f68000c1e1500 */
[----:B------:R4:W5:Y:S04]  /*0130*/  LDG.E.U16 R12, [R6.64+0x100] ;  /* 0x00010004060c7981 */ /* 0x000968000c1e1500 */
[----:B------:R5:W5:Y:S04]  /*0140*/  LDG.E.U16 R15, [R8.64+0x100] ;  /* 0x00010004080f7981 */ /* 0x000b68000c1e1500 */
[----:B------:R4:W5:Y:S04]  /*0150*/  LDG.E.U16 R5, [R6.64+0x300] ;  /* 0x0003000406057981 */ /* 0x000968000c1e1500 */
[----:B------:R5:W5:Y:S01]  /*0160*/  LDG.E.U16 R16, [R8.64+0x300] ;  /* 0x0003000408107981 */ /* 0x000b62000c1e1500 */
[----:B------:R-:W-:-:S05]  /*0170*/  IADD3 R2, P0, R0, c[0x0][0x168], RZ ;  /* 0x00005a0000027a10 */ /* 0x000fca0007f1e0ff */
[----:B------:R-:W-:-:S04]  /*0180*/  IMAD.X R3, RZ, RZ, c[0x0][0x16c], P0 ;  /* 0x00005b00ff037624 */ /* 0x000fc800000e06ff */
[----:B------:R-:W-:Y:S01]  /*0190*/  IMAD.WIDE R2, R17, 0x2, R2 ;  /* 0x0000000211027825 */ /* 0x000fe200078e0202 */
[----:B--2---:R-:W-:Y:S02]  /*01a0*/  PRMT R0, R10, 0x7770, RZ ;  /* 0x000077700a007816 */ /* 0x004fe400000000ff */
[----:B---3--:R-:W-:-:S04]  /*01b0*/  PRMT R11, R13, 0x7770, RZ ;  /* 0x000077700d0b7816 */ /* 0x008fc800000000ff */
[----:B------:R-:W-:Y:S02]  /*01c0*/  LOP3.LUT P6, RZ, R11, 0xff, R0, 0xc8, !PT ;  /* 0x000000ff0bff7812 */ /* 0x000fe400078cc800 */
[----:B------:R-:W-:Y:S02]  /*01d0*/  PRMT R0, R10, 0x7771, RZ ;  /* 0x000077710a007816 */ /* 0x000fe400000000ff */
[----:B------:R-:W-:Y:S02]  /*01e0*/  PRMT R11, R13, 0x7771, RZ ;  /* 0x000077710d0b7816 */ /* 0x000fe400000000ff */
[----:B----4-:R-:W-:Y:S02]  /*01f0*/  PRMT R7, R14, 0x7770, RZ ;  /* 0x000077700e077816 */ /* 0x010fe400000000ff */
[----:B-----5:R-:W-:Y:S02]  /*0200*/  PRMT R8, R4, 0x7770, RZ ;  /* 0x0000777004087816 */ /* 0x020fe400000000ff */
[----:B------:R-:W-:-:S02]  /*0210*/  PRMT R6, R12, 0x7771, RZ ;  /* 0x000077710c067816 */ /* 0x000fc400000000ff */
[C---:B------:R-:W-:Y:S02]  /*0220*/  PRMT R13, R15.reuse, 0x7771, RZ ;  /* 0x000077710f0d7816 */ /* 0x040fe400000000ff */
[----:B------:R-:W-:Y:S02]  /*0230*/  PRMT R10, R12, 0x7770, RZ ;  /* 0x000077700c0a7816 */ /* 0x000fe400000000ff */
[----:B------:R-:W-:Y:S02]  /*0240*/  PRMT R9, R15, 0x7770, RZ ;  /* 0x000077700f097816 */ /* 0x000fe400000000ff */
[----:B------:R-:W-:Y:S02]  /*0250*/  LOP3.LUT P5, RZ, R11, 0xff, R0, 0xc8, !PT ;  /* 0x000000ff0bff7812 */ /* 0x000fe400078ac800 */
[----:B------:R-:W-:Y:S02]  /*0260*/  LOP3.LUT P2, RZ, R8, 0xff, R7, 0xc8, !PT ;  /* 0x000000ff08ff7812 */ /* 0x000fe4000784c807 */
[----:B------:R-:W-:-:S02]  /*0270*/  LOP3.LUT P3, RZ, R13, 0xff, R6, 0xc8, !PT ;  /* 0x000000ff0dff7812 */ /* 0x000fc4000786c806 */
[----:B------:R-:W-:Y:S02]  /*0280*/  PRMT R0, R14, 0x7771, RZ ;  /* 0x000077710e007816 */ /* 0x000fe400000000ff */
[----:B------:R-:W-:Y:S02]  /*0290*/  PRMT R7, R4, 0x7771, RZ ;  /* 0x0000777104077816 */ /* 0x000fe400000000ff */
[----:B------:R-:W-:Y:S02]  /*02a0*/  LOP3.LUT P4, RZ, R9, 0xff, R10, 0xc8, !PT ;  /* 0x000000ff09ff7812 */ /* 0x000fe4000788c80a */
[C---:B------:R-:W-:Y:S02]  /*02b0*/  PRMT R6, R5.reuse, 0x7770, RZ ;  /* 0x0000777005067816 */ /* 0x040fe400000000ff */
[----:B------:R-:W-:Y:S02]  /*02c0*/  PRMT R9, R16, 0x7770, RZ ;  /* 0x0000777010097816 */ /* 0x000fe400000000ff */
[----:B------:R-:W-:-:S02]  /*02d0*/  PRMT R5, R5, 0x7771, RZ ;  /* 0x0000777105057816 */ /* 0x000fc400000000ff */
[----:B------:R-:W-:Y:S02]  /*02e0*/  PRMT R4, R16, 0x7771, RZ ;  /* 0x0000777110047816 */ /* 0x000fe400000000ff */
[----:B------:R-:W-:Y:S02]  /*02f0*/  LOP3.LUT P1, RZ, R7, 0xff, R0, 0xc8, !PT ;  /* 0x000000ff07ff7812 */ /* 0x000fe4000782c800 */
[----:B------:R-:W-:Y:S02]  /*0300*/  SEL R0, RZ, 0x1, !P6 ;  /* 0x00000001ff007807 */ /* 0x000fe40007000000 */
[----:B------:R-:W-:Y:S02]  /*0310*/  LOP3.LUT P0, RZ, R9, 0xff, R6, 0xc8, !PT ;  /* 0x000000ff09ff7812 */ /* 0x000fe4000780c806 */
[----:B------:R-:W-:Y:S02]  /*0320*/  LOP3.LUT P6, RZ, R4, 0xff, R5, 0xc8, !PT ;  /* 0x000000ff04ff7812 */ /* 0x000fe400078cc805 */
        /* <DEDUP_REMOVED lines=16> */
.L_x_16682:
        /* <DEDUP_REMOVED lines=13> */
[----:B------:R-:W2:Y:S01]  /*0500*/  @!P0 LDG.E.U8 R2, [R2.64] ;  /* 0x0000000402028981 */ /* 0x000ea2000c1e1100 */
[----:B------:R-:W-:-:S03]  /*0510*/  @!P5 IMAD.IADD R10, R0, 0x1, R9 ;  /* 0x00000001000ad824 */ /* 0x000fc600078e0209 */
[----:B------:R-:W3:Y:S02]  /*0520*/  @!P0 LDG.E.U8 R4, [R4.64] ;  /* 0x0000000404048981 */ /* 0x000ee4000c1e1100 */
[----:B------:R-:W-:-:S05]  /*0530*/  @!P5 IADD3 R6, P2, R10, c[0x0][0x170], RZ ;  /* 0x00005c000a06da10 */ /* 0x000fca0007f5e0ff */
[----:B------:R-:W-:Y:S01]  /*0540*/  @!P5 IMAD.X R7, RZ, RZ, c[0x0][0x174], P2 ;  /* 0x00005d00ff07d624 */ /* 0x000fe200010e06ff */
[----:B------:R-:W-:-:S04]  /*0550*/  @!P5 IADD3 R10, P2, R10, c[0x0][0x178], RZ ;  /* 0x00005e000a0ada10 */ /* 0x000fc80007f5e0ff */
[----:B------:R0:W4:Y:S01]  /*0560*/  @!P5 LDG.E.U8 R12, [R6.64] ;  /* 0x00000004060cd981 */ /* 0x000122000c1e1100 */
[----:B------:R-:W-:-:S05]  /*0570*/  @!P5 IMAD.X R11, RZ, RZ, c[0x0][0x17c], P2 ;  /* 0x00005f00ff0bd624 */ /* 0x000fca00010e06ff */
[----:B------:R-:W5:Y:S01]  /*0580*/  @!P5 LDG.E.U8 R10, [R10.64] ;  /* 0x000000040a0ad981 */ /* 0x000f62000c1e1100 */
[----:B------:R-:W-:Y:S02]  /*0590*/  @!P5 IADD3 R9, R9, 0x80, RZ ;  /* 0x000000800909d810 */ /* 0x000fe40007ffe0ff */
[----:B------:R-:W-:Y:S02]  /*05a0*/  PRMT R21, RZ, 0x7610, R21 ;  /* 0x00007610ff157816 */ /* 0x000fe40000000015 */
[----:B------:R-:W-:Y:S02]  /*05b0*/  ISETP.GE.AND P4, PT, R9, R18, PT ;  /* 0x000000120900720c */ /* 0x000fe40003f86270 */
[----:B------:R-:W-:Y:S02]  /*05c0*/  PRMT R22, RZ, 0x7610, R22 ;  /* 0x00007610ff167816 */ /* 0x000fe40000000016 */
[----:B------:R-:W-:-:S09]  /*05d0*/  PRMT R20, RZ, 0x7610, R20 ;  /* 0x00007610ff147816 */ /* 0x000fd20000000014 */
[----:B------:R-:W-:Y:S01]  /*05e0*/  @!P4 IMAD.IADD R13, R0, 0x1, R9 ;  /* 0x00000001000dc824 */ /* 0x000fe200078e0209 */
[----:B------:R-:W-:-:S04]  /*05f0*/  @!P4 IADD3 R9, R9, 0x80, RZ ;  /* 0x000000800909c810 */ /* 0x000fc80007ffe0ff */
[----:B------:R-:W-:-:S13]  /*0600*/  ISETP.GE.AND P3, PT, R9, R18, PT ;  /* 0x000000120900720c */ /* 0x000fda0003f66270 */
[----:B------:R-:W-:Y:S01]  /*0610*/  @!P3 IMAD.IADD R15, R0, 0x1, R9 ;  /* 0x00000001000fb824 */ /* 0x000fe200078e0209 */
[----:B------:R-:W-:Y:S02]  /*0620*/  @!P3 IADD3 R9, R9, 0x80, RZ ;  /* 0x000000800909b810 */ /* 0x000fe40007ffe0ff */
[----:B------:R-:W-:Y:S02]  /*0630*/  PRMT R25, RZ, 0x7610, R25 ;  /* 0x00007610ff197816 */ /* 0x000fe40000000019 */
[----:B--2---:R-:W-:Y:S02]  /*0640*/  @!P0 ISETP.NE.AND P2, PT, R2, RZ, PT ;  /* 0x000000ff0200820c */ /* 0x004fe40003f45270 */
[----:B---3--:R-:W-:Y:S02]  /*0650*/  @!P0 ISETP.NE.AND P6, PT, R4, RZ, PT ;  /* 0x000000ff0400820c */ /* 0x008fe40003fc5270 */
[----:B------:R-:W-:Y:S02]  /*0660*/  @!P0 SEL R21, RZ, 0x1, !P2 ;  /* 0x00000001ff158807 */ /* 0x000fe40005000000 */
[----:B------:R-:W-:-:S02]  /*0670*/  ISETP.GE.AND P2, PT, R9, R18, PT ;  /* 0x000000120900720c */ /* 0x000fc40003f46270 */
[----:B------:R-:W-:Y:S02]  /*0680*/  @!P0 SEL R22, RZ, 0x1, !P6 ;  /* 0x00000001ff168807 */ /* 0x000fe40007000000 */
[C---:B0-----:R-:W-:Y:S02]  /*0690*/  @!P1 IADD3 R6, P6, R8.reuse, c[0x0][0x170], RZ ;  /* 0x00005c0008069a10 */ /* 0x041fe40007fde0ff */
[----:B------:R-:W-:-:S03]  /*06a0*/  @!P1 IADD3 R2, P0, R8, c[0x0][0x178], RZ ;  /* 0x00005e0008029a10 */ /* 0x000fc60007f1e0ff */
[----:B------:R-:W-:Y:S01]  /*06b0*/  @!P1 IMAD.X R7, RZ, RZ, c[0x0][0x174], P6 ;  /* 0x00005d00ff079624 */ /* 0x000fe200030e06ff */
[----:B----4-:R-:W-:Y:S01]  /*06c0*/  @!P5 ISETP.NE.AND P6, PT, R12, RZ, PT ;  /* 0x000000ff0c00d20c */ /* 0x010fe20003fc5270 */
[----:B------:R-:W-:Y:S01]  /*06d0*/  @!P1 IMAD.X R3, RZ, RZ, c[0x0][0x17c], P0 ;  /* 0x00005f00ff039624 */ /* 0x000fe200000e06ff */
[C---:B------:R-:W-:Y:S01]  /*06e0*/  @!P4 IADD3 R4, P0, R13.reuse, c[0x0][0x170], RZ ;  /* 0x00005c000d04ca10 */ /* 0x040fe20007f1e0ff */
[----:B------:R-:W-:Y:S01]  /*06f0*/  @!P2 IMAD.IADD R8, R0, 0x1, R9 ;  /* 0x000000010008a824 */ /* 0x000fe200078e0209 */
[----:B------:R-:W-:Y:S01]  /*0700*/  @!P5 SEL R20, RZ, 0x1, !P6 ;  /* 0x00000001ff14d807 */ /* 0x000fe20007000000 */
[----:B------:R0:W2:Y:S01]  /*0710*/  @!P1 LDG.E.U8 R23, [R6.64] ;  /* 0x0000000406179981 */ /* 0x0000a2000c1e1100 */
[----:B------:R-:W-:Y:S02]  /*0720*/  @!P4 IADD3 R12, P6, R13, c[0x0][0x178], RZ ;  /* 0x00005e000d0cca10 */ /* 0x000fe40007fde0ff */
[----:B------:R-:W-:Y:S01]  /*0730*/  @!P2 IADD3 R9, R9, 0x80, RZ ;  /* 0x000000800909a810 */ /* 0x000fe20007ffe0ff */
[----:B------:R-:W-:Y:S01]  /*0740*/  @!P4 IMAD.X R5, RZ, RZ, c[0x0][0x174], P0 ;  /* 0x00005d00ff05c624 */ /* 0x000fe200000e06ff */
[----:B------:R1:W3:Y:S01]  /*0750*/  @!P1 LDG.E.U8 R24, [R2.64] ;  /* 0x0000000402189981 */ /* 0x0002e2000c1e1100 */
[----:B------:R-:W-:Y:S01]  /*0760*/  @!P4 IMAD.X R13, RZ, RZ, c[0x0][0x17c], P6 ;  /* 0x00005f00ff0dc624 */ /* 0x000fe200030e06ff */
[----:B------:R-:W-:-:S02]  /*0770*/  ISETP.GE.AND P0, PT, R9, R18, PT ;  /* 0x000000120900720c */ /* 0x000fc40003f06270 */
[----:B-----5:R-:W-:Y:S01]  /*0780*/  @!P5 ISETP.NE.AND P6, PT, R10, RZ, PT ;  /* 0x000000ff0a00d20c */ /* 0x020fe20003fc5270 */
[----:B------:R4:W5:Y:S03]  /*0790*/  @!P4 LDG.E.U8 R26, [R4.64] ;  /* 0x00000004041ac981 */ /* 0x000966000c1e1100 */
[----:B------:R-:W-:Y:S01]  /*07a0*/  @!P5 SEL R25, RZ, 0x1, !P6 ;  /* 0x00000001ff19d807 */ /* 0x000fe20007000000 */
[----:B------:R1:W5:Y:S01]  /*07b0*/  @!P4 LDG.E.U8 R27, [R12.64] ;  /* 0x000000040c1bc981 */ /* 0x000362000c1e1100 */
[C---:B------:R-:W-:Y:S02]  /*07c0*/  @!P3 IADD3 R14, P6, R15.reuse, c[0x0][0x170], RZ ;  /* 0x00005c000f0eba10 */ /* 0x040fe40007fde0ff */
[----:B------:R-:W-:-:S03]  /*07d0*/  @!P3 IADD3 R10, P5, R15, c[0x0][0x178], RZ ;  /* 0x00005e000f0aba10 */ /* 0x000fc60007fbe0ff */
[----:B------:R-:W-:Y:S01]  /*07e0*/  @!P3 IMAD.X R15, RZ, RZ, c[0x0][0x174], P6 ;  /* 0x00005d00ff0fb624 */ /* 0x000fe200030e06ff */
[----:B0-----:R-:W-:Y:S01]  /*07f0*/  @!P2 IADD3 R6, P6, R8, c[0x0][0x170], RZ ;  /* 0x00005c000806aa10 */ /* 0x001fe20007fde0ff */
[----:B------:R-:W-:Y:S01]  /*0800*/  @!P0 IMAD.IADD R16, R0, 0x1, R9 ;  /* 0x0000000100108824 */ /* 0x000fe200078e0209 */
[----:B------:R-:W-:Y:S01]  /*0810*/  @!P0 IADD3 R9, R9, 0x80, RZ ;  /* 0x0000008009098810 */ /* 0x000fe20007ffe0ff */
[----:B------:R-:W-:Y:S01]  /*0820*/  @!P3 IMAD.X R11, RZ, RZ, c[0x0][0x17c], P5 ;  /* 0x00005f00ff0bb624 */ /* 0x000fe200028e06ff */
[----:B------:R-:W5:Y:S01]  /*0830*/  @!P3 LDG.E.U8 R14, [R14.64] ;  /* 0x000000040e0eb981 */ /* 0x000f62000c1e1100 */
[----:B------:R-:W-:Y:S01]  /*0840*/  @!P2 IMAD.X R7, RZ, RZ, c[0x0][0x174], P6 ;  /* 0x00005d00ff07a624 */ /* 0x000fe200030e06ff */
[----:B------:R-:W-:Y:S02]  /*0850*/  ISETP.GE.AND P5, PT, R9, R18, PT ;  /* 0x000000120900720c */ /* 0x000fe40003fa6270 */
[----:B-1----:R-:W-:Y:S01]  /*0860*/  @!P2 IADD3 R2, P6, R8, c[0x0][0x178], RZ ;  /* 0x00005e000802aa10 */ /* 0x002fe20007fde0ff */
[----:B------:R0:W5:Y:S04]  /*0870*/  @!P3 LDG.E.U8 R10, [R10.64] ;  /* 0x000000040a0ab981 */ /* 0x000168000c1e1100 */
[----:B------:R-:W-:Y:S01]  /*0880*/  @!P2 IMAD.X R3, RZ, RZ, c[0x0][0x17c], P6 ;  /* 0x00005f00ff03a624 */ /* 0x000fe200030e06ff */
[C---:B----4-:R-:W-:Y:S01]  /*0890*/  @!P0 IADD3 R4, P6, R16.reuse, c[0x0][0x170], RZ ;  /* 0x00005c0010048a10 */ /* 0x050fe20007fde0ff */
[----:B------:R1:W4:Y:S04]  /*08a0*/  @!P2 LDG.E.U8 R6, [R6.64] ;  /* 0x000000040606a981 */ /* 0x000328000c1e1100 */
[----:B------:R-:W-:Y:S01]  /*08b0*/  @!P0 IMAD.X R5, RZ, RZ, c[0x0][0x174], P6 ;  /* 0x00005d00ff058624 */ /* 0x000fe200030e06ff */
[----:B------:R-:W-:Y:S01]  /*08c0*/  @!P0 IADD3 R8, P6, R16, c[0x0][0x178], RZ ;  /* 0x00005e0010088a10 */ /* 0x000fe20007fde0ff */
[----:B------:R-:W-:Y:S01]  /*08d0*/  @!P5 IMAD.IADD R16, R0, 0x1, R9 ;  /* 0x000000010010d824 */ /* 0x000fe200078e0209 */
[----:B------:R0:W4:Y:S03]  /*08e0*/  @!P2 LDG.E.U8 R28, [R2.64] ;  /* 0x00000004021ca981 */ /* 0x000126000c1e1100 */
[----:B------:R-:W-:Y:S01]  /*08f0*/  @!P0 IMAD.X R9, RZ, RZ, c[0x0][0x17c], P6 ;  /* 0x00005f00ff098624 */ /* 0x000fe200030e06ff */
[C---:B------:R-:W-:Y:S01]  /*0900*/  @!P5 IADD3 R12, P6, R16.reuse, c[0x0][0x170], RZ ;  /* 0x00005c00100cda10 */ /* 0x040fe20007fde0ff */
[----:B------:R0:W4:Y:S04]  /*0910*/  @!P0 LDG.E.U8 R4, [R4.64] ;  /* 0x0000000404048981 */ /* 0x000128000c1e1100 */
[----:B------:R-:W-:Y:S01]  /*0920*/  @!P5 IMAD.X R13, RZ, RZ, c[0x0][0x174], P6 ;  /* 0x00005d00ff0dd624 */ /* 0x000fe200030e06ff */
[----:B------:R-:W-:Y:S01]  /*0930*/  @!P5 IADD3 R16, P6, R16, c[0x0][0x178], RZ ;  /* 0x00005e001010da10 */ /* 0x000fe20007fde0ff */
[----:B------:R0:W4:Y:S04]  /*0940*/  @!P0 LDG.E.U8 R8, [R8.64] ;  /* 0x0000000408088981 */ /* 0x000128000c1e1100 */
[----:B------:R-:W-:Y:S01]  /*0950*/  @!P5 IMAD.X R17, RZ, RZ, c[0x0][0x17c], P6 ;  /* 0x00005f00ff11d624 */ /* 0x000fe200030e06ff */
[----:B------:R-:W4:Y:S04]  /*0960*/  @!P5 LDG.E.U8 R12, [R12.64] ;  /* 0x000000040c0cd981 */ /* 0x000f28000c1e1100 */
[----:B------:R-:W4:Y:S01]  /*0970*/  @!P5 LDG.E.U8 R16, [R16.64] ;  /* 0x000000041010d981 */ /* 0x000f22000c1e1100 */
[----:B0-----:R-:W-:-:S02]  /*0980*/  PRMT R11, RZ, 0x7610, R11 ;  /* 0x00007610ff0b7816 */ /* 0x001fc4000000000b */
[----:B------:R-:W-:Y:S01]  /*0990*/  PRMT R5, RZ, 0x7610, R5 ;  /* 0x00007610ff057816 */ /* 0x000fe20000000005 */
[----:B------:R-:W-:Y:S01]  /*09a0*/  @!P1 IMAD.IADD R2, R0, 0x1, R19 ;  /* 0x0000000100029824 */ /* 0x000fe200078e0213 */
[----:B------:R-:W-:-:S05]  /*09b0*/  IADD3 R3, R19, 0x80, RZ ;  /* 0x0000008013037810 */ /* 0x000fca0007ffe0ff */
[----:B------:R-:W-:Y:S01]  /*09c0*/  @!P1 IMAD.MOV.U32 R19, RZ, RZ, R3 ;  /* 0x000000ffff139224 */ /* 0x000fe200078e0003 */
[----:B-1----:R-:W-:Y:S02]  /*09d0*/  PRMT R7, RZ, 0x7610, R7 ;  /* 0x00007610ff077816 */ /* 0x002fe40000000007 */
[----:B------:R-:W-:Y:S01]  /*09e0*/  PRMT R9, RZ, 0x7610, R9 ;  /* 0x00007610ff097816 */ /* 0x000fe20000000009 */
[----:B------:R-:W-:Y:S01]  /*09f0*/  BSSY B0, `(.L_x_16683) ;  /* 0x0000058000007945 */ /* 0x000fe20003800000 */
[----:B------:R-:W-:Y:S01]  /*0a00*/  BSSY B1, `(.L_x_16684) ;  /* 0x0000050000017945 */ /* 0x000fe20003800000 */
[----:B------:R-:W-:Y:S02]  /*0a10*/  LOP3.LUT R21, R22, R21, RZ, 0xfc, !PT ;  /* 0x0000001516157212 */ /* 0x000fe400078efcff */
[----:B------:R-:W-:Y:S02]  /*0a20*/  LOP3.LUT R20, R25, R20, RZ, 0xfc, !PT ;  /* 0x0000001419147212 */ /* 0x000fe400078efcff */
[----:B--2---:R-:W-:-:S04]  /*0a30*/  @!P1 ISETP.NE.AND P6, PT, R23, RZ, PT ;  /* 0x000000ff1700920c */ /* 0x004fc80003fc5270 */
[----:B------:R-:W-:Y:S02]  /*0a40*/  @!P1 SEL R11, RZ, 0x1, !P6 ;  /* 0x00000001ff0b9807 */ /* 0x000fe40007000000 */
[----:B---3--:R-:W-:Y:S02]  /*0a50*/  @!P1 ISETP.NE.AND P6, PT, R24, RZ, PT ;  /* 0x000000ff1800920c */ /* 0x008fe40003fc5270 */
[----:B------:R-:W-:Y:S02]  /*0a60*/  PRMT R24, RZ, 0x7610, R24 ;  /* 0x00007610ff187816 */ /* 0x000fe40000000018 */
[----:B------:R-:W-:Y:S02]  /*0a70*/  @!P1 SEL R24, RZ, 0x1, !P6 ;  /* 0x00000001ff189807 */ /* 0x000fe40007000000 */
[----:B-----5:R-:W-:-:S04]  /*0a80*/  @!P4 ISETP.NE.AND P6, PT, R26, RZ, PT ;  /* 0x000000ff1a00c20c */ /* 0x020fc80003fc5270 */
[----:B------:R-:W-:Y:S02]  /*0a90*/  @!P4 SEL R5, RZ, 0x1, !P6 ;  /* 0x00000001ff05c807 */ /* 0x000fe40007000000 */
[----:B------:R-:W-:Y:S02]  /*0aa0*/  @!P4 ISETP.NE.AND P6, PT, R27, RZ, PT ;  /* 0x000000ff1b00c20c */ /* 0x000fe40003fc5270 */
[----:B------:R-:W-:Y:S02]  /*0ab0*/  PRMT R26, RZ, 0x7610, R26 ;  /* 0x00007610ff1a7816 */ /* 0x000fe4000000001a */
[----:B------:R-:W-:Y:S02]  /*0ac0*/  @!P4 SEL R26, RZ, 0x1, !P6 ;  /* 0x00000001ff1ac807 */ /* 0x000fe40007000000 */
[----:B------:R-:W-:Y:S02]  /*0ad0*/  @!P1 IADD3 R2, P4, R2, c[0x0][0x168], RZ ;  /* 0x00005a0002029a10 */ /* 0x000fe40007f9e0ff */
[----:B------:R-:W-:-:S03]  /*0ae0*/  LOP3.LUT R11, R24, R11, RZ, 0xfc, !PT ;  /* 0x0000000b180b7212 */ /* 0x000fc600078efcff */
[----:B------:R-:W-:Y:S01]  /*0af0*/  @!P1 IMAD.X R3, RZ, RZ, c[0x0][0x16c], P4 ;  /* 0x00005b00ff039624 */ /* 0x000fe200020e06ff */
[----:B------:R-:W-:-:S04]  /*0b00*/  @!P3 ISETP.NE.AND P4, PT, R14, RZ, PT ;  /* 0x000000ff0e00b20c */ /* 0x000fc80003f85270 */
[----:B------:R0:W-:Y:S01]  /*0b10*/  @!P1 STG.E.U8 [R2.64], R11 ;  /* 0x0000000b02009986 */ /* 0x0001e2000c101104 */
[----:B------:R-:W-:Y:S02]  /*0b20*/  @!P3 SEL R7, RZ, 0x1, !P4 ;  /* 0x00000001ff07b807 */ /* 0x000fe40006000000 */
[----:B----4-:R-:W-:Y:S02]  /*0b30*/  @!P2 ISETP.NE.AND P4, PT, R6, RZ, PT ;  /* 0x000000ff0600a20c */ /* 0x010fe40003f85270 */
[----:B------:R-:W-:Y:S02]  /*0b40*/  PRMT R6, RZ, 0x7610, R6 ;  /* 0x00007610ff067816 */ /* 0x000fe40000000006 */
[----:B------:R-:W-:Y:S02]  /*0b50*/  @!P2 ISETP.NE.AND P1, PT, R28, RZ, PT ;  /* 0x000000ff1c00a20c */ /* 0x000fe40003f25270 */
[----:B------:R-:W-:Y:S02]  /*0b60*/  @!P2 SEL R6, RZ, 0x1, !P4 ;  /* 0x00000001ff06a807 */ /* 0x000fe40006000000 */
[----:B------:R-:W-:-:S02]  /*0b70*/  @!P2 SEL R9, RZ, 0x1, !P1 ;  /* 0x00000001ff09a807 */ /* 0x000fc40004800000 */
[----:B------:R-:W-:Y:S02]  /*0b80*/  ISETP.GE.AND P2, PT, R19, R18, PT ;  /* 0x000000121300720c */ /* 0x000fe40003f46270 */
[----:B------:R-:W-:Y:S02]  /*0b90*/  @!P3 ISETP.NE.AND P6, PT, R10, RZ, PT ;  /* 0x000000ff0a00b20c */ /* 0x000fe40003fc5270 */
[----:B------:R-:W-:Y:S02]  /*0ba0*/  PRMT R10, RZ, 0x7610, R10 ;  /* 0x00007610ff0a7816 */ /* 0x000fe4000000000a */
[----:B------:R-:W-:Y:S02]  /*0bb0*/  @!P3 SEL R10, RZ, 0x1, !P6 ;  /* 0x00000001ff0ab807 */ /* 0x000fe40007000000 */
[----:B------:R-:W-:Y:S02]  /*0bc0*/  @!P0 ISETP.NE.AND P3, PT, R4, RZ, PT ;  /* 0x000000ff0400820c */ /* 0x000fe40003f65270 */
[----:B------:R-:W-:-:S02]  /*0bd0*/  @!P0 ISETP.NE.AND P6, PT, R8, RZ, PT ;  /* 0x000000ff0800820c */ /* 0x000fc40003fc5270 */
[----:B------:R-:W-:Y:S02]  /*0be0*/  @!P5 ISETP.NE.AND P4, PT, R12, RZ, PT ;  /* 0x000000ff0c00d20c */ /* 0x000fe40003f85270 */
[----:B------:R-:W-:Y:S02]  /*0bf0*/  @!P5 ISETP.NE.AND P1, PT, R16, RZ, PT ;  /* 0x000000ff1000d20c */ /* 0x000fe40003f25270 */
[----:B0-----:R-:W-:Y:S02]  /*0c00*/  PRMT R3, RZ, 0x7610, R3 ;  /* 0x00007610ff037816 */ /* 0x001fe40000000003 */
[----:B------:R-:W-:Y:S02]  /*0c10*/  PRMT R4, RZ, 0x7610, R4 ;  /* 0x00007610ff047816 */ /* 0x000fe40000000004 */
[----:B------:R-:W-:Y:S02]  /*0c20*/  PRMT R2, RZ, 0x7610, R2 ;  /* 0x00007610ff027816 */ /* 0x000fe40000000002 */
[----:B------:R-:W-:-:S02]  /*0c30*/  PRMT R11, RZ, 0x7610, R11 ;  /* 0x00007610ff0b7816 */ /* 0x000fc4000000000b */
[----:B------:R-:W-:Y:S02]  /*0c40*/  @!P0 SEL R3, RZ, 0x1, !P3 ;  /* 0x00000001ff038807 */ /* 0x000fe40005800000 */
[----:B------:R-:W-:Y:S02]  /*0c50*/  @!P0 SEL R4, RZ, 0x1, !P6 ;  /* 0x00000001ff048807 */ /* 0x000fe40007000000 */
[----:B------:R-:W-:Y:S02]  /*0c60*/  @!P5 SEL R2, RZ, 0x1, !P4 ;  /* 0x00000001ff02d807 */ /* 0x000fe40006000000 */
[----:B------:R-:W-:Y:S02]  /*0c70*/  @!P5 SEL R11, RZ, 0x1, !P1 ;  /* 0x00000001ff0bd807 */ /* 0x000fe40004800000 */
[----:B------:R-:W-:Y:S02]  /*0c80*/  LOP3.LUT R5, R26, R5, RZ, 0xfc, !PT ;  /* 0x000000051a057212 */ /* 0x000fe400078efcff */
[----:B------:R-:W-:-:S02]  /*0c90*/  LOP3.LUT R13, R10, R7, RZ, 0xfc, !PT ;  /* 0x000000070a0d7212 */ /* 0x000fc400078efcff */
[----:B------:R-:W-:Y:S02]  /*0ca0*/  LOP3.LUT R9, R9, R6, RZ, 0xfc, !PT ;  /* 0x0000000609097212 */ /* 0x000fe400078efcff */
[----:B------:R-:W-:Y:S02]  /*0cb0*/  LOP3.LUT R3, R4, R3, RZ, 0xfc, !PT ;  /* 0x0000000304037212 */ /* 0x000fe400078efcff */
[----:B------:R-:W-:Y:S01]  /*0cc0*/  LOP3.LUT R2, R11, R2, RZ, 0xfc, !PT ;  /* 0x000000020b027212 */ /* 0x000fe200078efcff */
        /* <DEDUP_REMOVED lines=13> */
.L_x_16685:
[----:B------:R-:W-:-:S13]  /*0da0*/  ISETP.GE.AND P0, PT, R19, R18, PT ;  /* 0x000000121300720c */ /* 0x000fda0003f06270 */
[----:B------:R-:W-:Y:S05]  /*0db0*/  @P0 BRA `(.L_x_16687) ;  /* 0x000000c000000947 */ /* 0x000fea0003800000 */
[----:B0-----:R-:W-:Y:S01]  /*0dc0*/  IMAD.IADD R6, R0, 0x1, R19 ;  /* 0x0000000100067824 */ /* 0x001fe200078e0213 */
[----:B------:R-:W-:-:S04]  /*0dd0*/  IADD3 R19, R19, 0x80, RZ ;  /* 0x0000008013137810 */ /* 0x000fc80007ffe0ff */
[----:B------:R-:W-:-:S05]  /*0de0*/  IADD3 R6, P0, R6, c[0x0][0x168], RZ ;  /* 0x00005a0006067a10 */ /* 0x000fca0007f1e0ff */
[----:B------:R-:W-:-:S05]  /*0df0*/  IMAD.X R7, RZ, RZ, c[0x0][0x16c], P0 ;  /* 0x00005b00ff077624 */ /* 0x000fca00000e06ff */
[----:B------:R0:W-:Y:S03]  /*0e00*/  STG.E.U8 [R6.64], R5 ;  /* 0x0000000506007986 */ /* 0x0001e6000c101104 */
.L_x_16686:
[----:B------:R-:W-:-:S13]  /*0e10*/  ISETP.GE.AND P0, PT, R19, R18, PT ;  /* 0x000000121300720c */ /* 0x000fda0003f06270 */
[----:B------:R-:W-:Y:S05]  /*0e20*/  @P0 BRA `(.L_x_16688) ;  /* 0x000000d000000947 */ /* 0x000fea0003800000 */
[----:B------:R-:W-:Y:S01]  /*0e30*/  IMAD.IADD R4, R0, 0x1, R19 ;  /* 0x0000000100047824 */ /* 0x000fe200078e0213 */
[----:B------:R-:W-:-:S04]  /*0e40*/  IADD3 R19, R19, 0x80, RZ ;  /* 0x0000008013137810 */ /* 0x000fc80007ffe0ff */
[----:B------:R-:W-:-:S05]  /*0e50*/  IADD3 R4, P0, R4, c[0x0][0x168], RZ ;  /* 0x00005a0004047a10 */ /* 0x000fca0007f1e0ff */
[----:B0-----:R-:W-:-:S05]  /*0e60*/  IMAD.X R5, RZ, RZ, c[0x0][0x16c], P0 ;  /* 0x00005b00ff057624 */ /* 0x001fca00000e06ff */
[----:B------:R0:W-:Y:S03]  /*0e70*/  STG.E.U8 [R4.64], R13 ;  /* 0x0000000d04007986 */ /* 0x0001e6000c101104 */
.L_x_16687:
        /* <DEDUP_REMOVED lines=8> */
.L_x_16688:
[----:B------:R-:W-:Y:S05]  /*0f00*/  BSYNC B1 ;  /* 0x0000000000017941 */ /* 0x000fea0003800000 */
.L_x_16684:
[----:B------:R-:W-:-:S13]  /*0f10*/  ISETP.GE.AND P0, PT, R19, R18, PT ;  /* 0x000000121300720c */ /* 0x000fda0003f06270 */
[----:B0-----:R-:W-:Y:S01]  /*0f20*/  @!P0 IMAD.IADD R4, R0, 0x1, R19 ;  /* 0x0000000100048824 */ /* 0x001fe200078e0213 */
[----:B------:R-:W-:-:S04]  /*0f30*/  @!P0 IADD3 R19, R19, 0x80, RZ ;  /* 0x0000008013138810 */ /* 0x000fc80007ffe0ff */
[----:B------:R-:W-:-:S05]  /*0f40*/  @!P0 IADD3 R4, P1, R4, c[0x0][0x168], RZ ;  /* 0x00005a0004048a10 */ /* 0x000fca0007f3e0ff */
[----:B------:R-:W-:-:S05]  /*0f50*/  @!P0 IMAD.X R5, RZ, RZ, c[0x0][0x16c], P1 ;  /* 0x00005b00ff058624 */ /* 0x000fca00008e06ff */
[----:B------:R0:W-:Y:S03]  /*0f60*/  @!P0 STG.E.U8 [R4.64], R3 ;  /* 0x0000000304008986 */ /* 0x0001e6000c101104 */
.L_x_16689:
[----:B------:R-:W-:Y:S05]  /*0f70*/  BSYNC B0 ;  /* 0x0000000000007941 */ /* 0x000fea0003800000 */
.L_x_16683:
        /* <DEDUP_REMOVED lines=8> */
.L_x_16690:
        /* <DEDUP_REMOVED lines=16> */
.L_x_41966:


//--------------------- .text._ZN2at6native29vectorized_elementwise_kernelILi4ENS0_13BinaryFunctorIbbbZZZNS0_22logical_or_kernel_cudaERNS_14TensorIteratorEENKUlvE0_clEvENKUlvE7_clEvEUlbbE_EESt5arrayIPcLm3EEEEviT0_T1_ --------------------------
	.section	.text._ZN2at6native29vectorized_elementwise_kernelILi4ENS0_13BinaryFunctorIbbbZZZNS0_22logical_or_kernel_cudaERNS_14TensorIteratorEENKUlvE0_clEvENKUlvE7_clEvEUlbbE_EESt5arrayIPcLm3EEEEviT0_T1_,"ax",@progbits
	.sectioninfo	@"SHI_REGISTERS=31"
	.align	128
        .global         _ZN2at6native29vectorized_elementwise_kernelILi4ENS0_13BinaryFunctorIbbbZZZNS0_22logical_or_kernel_cudaERNS_14TensorIteratorEENKUlvE0_clEvENKUlvE7_clEvEUlbbE_EESt5arrayIPcLm3EEEEviT0_T1_
        .type           _ZN2at6native29vectorized_elementwise_kernelILi4ENS0_13BinaryFunctorIbbbZZZNS0_22logical_or_kernel_cudaERNS_14TensorIteratorEENKUlvE0_clEvENKUlvE7_clEvEUlbbE_EESt5arrayIPcLm3EEEEviT0_T1_,@function
        .size           _ZN2at6native29vectorized_elementwise_kernelILi4ENS0_13BinaryFunctorIbbbZZZNS0_22logical_or_kernel_cudaERNS_14TensorIteratorEENKUlvE0_clEvENKUlvE7_clEvEUlbbE_EESt5arrayIPcLm3EEEEviT0_T1_,(.L_x_41967 - _ZN2at6native29vectorized_elementwise_kernelILi4ENS0_13BinaryFunctorIbbbZZZNS0_22logical_or_kernel_cudaERNS_14TensorIteratorEENKUlvE0_clEvENKUlvE7_clEvEUlbbE_EESt5arrayIPcLm3EEEEviT0_T1_)
        .other          _ZN2at6native29vectorized_elementwise_kernelILi4ENS0_13BinaryFunctorIbbbZZZNS0_22logical_or_kernel_cudaERNS_14TensorIteratorEENKUlvE0_clEvENKUlvE7_clEvEUlbbE_EESt5arrayIPcLm3EEEEviT0_T1_,@"STO_CUDA_ENTRY STV_DEFAULT"
_ZN2at6native29vectorized_elementwise_kernelILi4ENS0_13BinaryFunctorIbbbZZZNS0_22logical_or_kernel_cudaERNS_14TensorIteratorEENKUlvE0_clEvENKUlvE7_clEvEUlbbE_EESt5arrayIPcLm3EEEEviT0_T1_:
.text._ZN2at6native29vectorized_elementwise_kernelILi4ENS0_13BinaryFunctorIbbbZZZNS0_22logical_or_kernel_cudaERNS_14TensorIteratorEENKUlvE0_clEvENKUlvE7_clEvEUlbbE_EESt5arrayIPcLm3EEEEviT0_T1_:
        /* <DEDUP_REMOVED lines=15> */
[----:B------:R-:W2:Y:S04]  /*00f0*/  LDG.E R13, [R4.64] ;  /* 0x00000004040d7981 */ /* 0x000ea8000c1e1900 */
[----:B------:R-:W3:Y:S04]  /*0100*/  LDG.E R15, [R6.64] ;  /* 0x00000004060f7981 */ /* 0x000ee8000c1e1900 */
[----:B------:R-:W4:Y:S04]  /*0110*/  LDG.E R14, [R4.64+0x200] ;  /* 0x00020004040e7981 */ /* 0x000f28000c1e1900 */
[----:B------:R-:W5:Y:S01]  /*0120*/  LDG.E R16, [R6.64+0x200] ;  /* 0x0002000406107981 */ /* 0x000f62000c1e1900 */
[----:B--2---:R-:W-:-:S02]  /*0130*/  PRMT R3, R13, 0x7770, RZ ;  /* 0x000077700d037816 */ /* 0x004fc400000000ff */
[C---:B---3--:R-:W-:Y:S02]  /*0140*/  PRMT R8, R15.reuse, 0x7770, RZ ;  /* 0x000077700f087816 */ /* 0x048fe400000000ff */
[----:B------:R-:W-:Y:S02]  /*0150*/  PRMT R12, R15, 0x7771, RZ ;  /* 0x000077710f0c7816 */ /* 0x000fe400000000ff */
[----:B------:R-:W-:Y:S02]  /*0160*/  LOP3.LUT P1, RZ, R8, 0xff, R3, 0xc8, !PT ;  /* 0x000000ff08ff7812 */ /* 0x000fe4000782c803 */
[----:B------:R-:W-:Y:S02]  /*0170*/  PRMT R3, R13, 0x7771, RZ ;  /* 0x000077710d037816 */ /* 0x000fe400000000ff */
[C---:B----4-:R-:W-:Y:S02]  /*0180*/  PRMT R9, R14.reuse, 0x7770, RZ ;  /* 0x000077700e097816 */ /* 0x050fe400000000ff */
[----:B------:R-:W-:-:S02]  /*0190*/  PRMT R10, R14, 0x7771, RZ ;  /* 0x000077710e0a7816 */ /* 0x000fc400000000ff */
[C---:B-----5:R-:W-:Y:S02]  /*01a0*/  PRMT R4, R16.reuse, 0x7770, RZ ;  /* 0x0000777010047816 */ /* 0x060fe400000000ff */
[----:B------:R-:W-:Y:S02]  /*01b0*/  PRMT R5, R16, 0x7771, RZ ;  /* 0x0000777110057816 */ /* 0x000fe400000000ff */
[----:B------:R-:W-:Y:S02]  /*01c0*/  PRMT R8, R13, 0x7772, RZ ;  /* 0x000077720d087816 */ /* 0x000fe400000000ff */
[----:B------:R-:W-:Y:S02]  /*01d0*/  PRMT R11, R15, 0x7772, RZ ;  /* 0x000077720f0b7816 */ /* 0x000fe400000000ff */
[----:B------:R-:W-:Y:S02]  /*01e0*/  LOP3.LUT P2, RZ, R12, 0xff, R3, 0xc8, !PT ;  /* 0x000000ff0cff7812 */ /* 0x000fe4000784c803 */
[----:B------:R-:W-:-:S02]  /*01f0*/  LOP3.LUT P3, RZ, R4, 0xff, R9, 0xc8, !PT ;  /* 0x000000ff04ff7812 */ /* 0x000fc4000786c809 */
[----:B------:R-:W-:Y:S02]  /*0200*/  LOP3.LUT P4, RZ, R5, 0xff, R10, 0xc8, !PT ;  /* 0x000000ff05ff7812 */ /* 0x000fe4000788c80a */
[----:B------:R-:W-:Y:S02]  /*0210*/  PRMT R3, R13, 0x7773, RZ ;  /* 0x000077730d037816 */ /* 0x000fe400000000ff */
[----:B------:R-:W-:Y:S02]  /*0220*/  PRMT R6, R15, 0x7773, RZ ;  /* 0x000077730f067816 */ /* 0x000fe400000000ff */
[----:B------:R-:W-:Y:S02]  /*0230*/  PRMT R4, R14, 0x7772, RZ ;  /* 0x000077720e047816 */ /* 0x000fe400000000ff */
[----:B------:R-:W-:Y:S02]  /*0240*/  PRMT R5, R16, 0x7772, RZ ;  /* 0x0000777210057816 */ /* 0x000fe400000000ff */
[----:B------:R-:W-:-:S02]  /*0250*/  LOP3.LUT P0, RZ, R11, 0xff, R8, 0xc8, !PT ;  /* 0x000000ff0bff7812 */ /* 0x000fc4000780c808 */
[----:B------:R-:W-:Y:S02]  /*0260*/  SEL R7, RZ, 0x1, !P1 ;  /* 0x00000001ff077807 */ /* 0x000fe40004800000 */
[----:B------:R-:W-:Y:S02]  /*0270*/  SEL R8, RZ, 0x1, !P2 ;  /* 0x00000001ff087807 */ /* 0x000fe40005000000 */
[----:B------:R-:W-:Y:S02]  /*0280*/  LOP3.LUT P1, RZ, R6, 0xff, R3, 0xc8, !PT ;  /* 0x000000ff06ff7812 */ /* 0x000fe4000782c803 */
[----:B------:R-:W-:Y:S02]  /*0290*/  SEL R9, RZ, 0x1, !P3 ;  /* 0x00000001ff097807 */ /* 0x000fe40005800000 */
[----:B------:R-:W-:Y:S02]  /*02a0*/  SEL R10, RZ, 0x1, !P4 ;  /* 0x00000001ff0a7807 */ /* 0x000fe40006000000 */
[----:B------:R-:W-:-:S02]  /*02b0*/  LOP3.LUT P2, RZ, R5, 0xff, R4, 0xc8, !PT ;  /* 0x000000ff05ff7812 */ /* 0x000fc4000784c804 */
[----:B------:R-:W-:Y:S02]  /*02c0*/  PRMT R3, R14, 0x7773, RZ ;  /* 0x000077730e037816 */ /* 0x000fe400000000ff */
[----:B------:R-:W-:Y:S02]  /*02d0*/  PRMT R6, R16, 0x7773, RZ ;  /* 0x0000777310067816 */ /* 0x000fe400000000ff */
[----:B------:R-:W-:Y:S02]  /*02e0*/  IADD3 R4, P3, R0, c[0x0][0x168], RZ ;  /* 0x00005a0000047a10 */ /* 0x000fe40007f7e0ff */
[----:B------:R-:W-:Y:S02]  /*02f0*/  PRMT R11, R8, 0x7604, R7 ;  /* 0x00007604080b7816 */ /* 0x000fe40000000007 */
[----:B------:R-:W-:Y:S01]  /*0300*/  SEL R0, RZ, 0x1, !P0 ;  /* 0x00000001ff007807 */ /* 0x000fe20004000000 */
[----:B------:R-:W-:Y:S01]  /*0310*/  IMAD.X R5, RZ, RZ, c[0x0][0x16c], P3 ;  /* 0x00005b00ff057624 */ /* 0x000fe200018e06ff */
[----:B------:R-:W-:-:S02]  /*0320*/  PRMT R10, R10, 0x7604, R9 ;  /* 0x000076040a0a7816 */ /* 0x000fc40000000009 */
[----:B------:R-:W-:Y:S02]  /*0330*/  SEL R7, RZ, 0x1, !P2 ;  /* 0x00000001ff077807 */ /* 0x000fe40005000000 */
[----:B------:R-:W-:Y:S01]  /*0340*/  LOP3.LUT P0, RZ, R6, 0xff, R3, 0xc8, !PT ;  /* 0x000000ff06ff7812 */ /* 0x000fe2000780c803 */
[----:B------:R-:W-:Y:S01]  /*0350*/  IMAD.WIDE R2, R2, 0x4, R4 ;  /* 0x0000000402027825 */ /* 0x000fe200078e0204 */
[----:B------:R-:W-:Y:S02]  /*0360*/  PRMT R11, R0, 0x7054, R11 ;  /* 0x00007054000b7816 */ /* 0x000fe4000000000b */
[----:B------:R-:W-:Y:S02]  /*0370*/  PRMT R7, R7, 0x7054, R10 ;  /* 0x0000705407077816 */ /* 0x000fe4000000000a */
[----:B------:R-:W-:Y:S02]  /*0380*/  SEL R0, RZ, 0x1, !P1 ;  /* 0x00000001ff007807 */ /* 0x000fe40004800000 */
[----:B------:R-:W-:-:S02]  /*0390*/  SEL R6, RZ, 0x1, !P0 ;  /* 0x00000001ff067807 */ /* 0x000fc40004000000 */
[----:B------:R-:W-:Y:S02]  /*03a0*/  PRMT R11, R0, 0x654, R11 ;  /* 0x00000654000b7816 */ /* 0x000fe4000000000b */
[----:B------:R-:W-:-:S03]  /*03b0*/  PRMT R7, R6, 0x654, R7 ;  /* 0x0000065406077816 */ /* 0x000fc60000000007 */
[----:B------:R-:W-:Y:S04]  /*03c0*/  STG.E [R2.64], R11 ;  /* 0x0000000b02007986 */ /* 0x000fe8000c101904 */
[----:B------:R-:W-:Y:S01]  /*03d0*/  STG.E [R2.64+0x200], R7 ;  /* 0x0002000702007986 */ /* 0x000fe2000c101904 */
[----:B------:R-:W-:Y:S05]  /*03e0*/  EXIT ;  /* 0x000000000000794d */ /* 0x000fea0003800000 */
.L_x_16691:
        /* <DEDUP_REMOVED lines=151> */
.L_x_16694:
[----:B------:R-:W-:-:S13]  /*0d60*/  ISETP.GE.AND P0, PT, R19, R18, PT ;  /* 0x000000121300720c */ /* 0x000fda0003f06270 */
[----:B------:R-:W-:Y:S05]  /*0d70*/  @P0 BRA `(.L_x_16696) ;  /* 0x000000c000000947 */ /* 0x000fea0003800000 */
[----:B0-----:R-:W-:Y:S01]  /*0d80*/  IMAD.IADD R6, R0, 0x1, R19 ;  /* 0x0000000100067824 */ /* 0x001fe200078e0213 */
[----:B------:R-:W-:-:S04]  /*0d90*/  IADD3 R19, R19, 0x80, RZ ;  /* 0x0000008013137810 */ /* 0x000fc80007ffe0ff */
[----:B------:R-:W-:-:S05]  /*0da0*/  IADD3 R6, P0, R6, c[0x0][0x168], RZ ;  /* 0x00005a0006067a10 */ /* 0x000fca0007f1e0ff */
[----:B------:R-:W-:-:S05]  /*0db0*/  IMAD.X R7, RZ, RZ, c[0x0][0x16c], P0 ;  /* 0x00005b00ff077624 */ /* 0x000fca00000e06ff */
[----:B------:R0:W-:Y:S03]  /*0dc0*/  STG.E.U8 [R6.64], R5 ;  /* 0x0000000506007986 */ /* 0x0001e6000c101104 */
.L_x_16695:
[----:B------:R-:W-:-:S13]  /*0dd0*/  ISETP.GE.AND P0, PT, R19, R18, PT ;  /* 0x000000121300720c */ /* 0x000fda0003f06270 */
[----:B------:R-:W-:Y:S05]  /*0de0*/  @P0 BRA `(.L_x_16697) ;  /* 0x000000d000000947 */ /* 0x000fea0003800000 */
[----:B------:R-:W-:Y:S01]  /*0df0*/  IMAD.IADD R4, R0, 0x1, R19 ;  /* 0x0000000100047824 */ /* 0x000fe200078e0213 */
[----:B------:R-:W-:-:S04]  /*0e00*/  IADD3 R19, R19, 0x80, RZ ;  /* 0x0000008013137810 */ /* 0x000fc80007ffe0ff */
[----:B------:R-:W-:-:S05]  /*0e10*/  IADD3 R4, P0, R4, c[0x0][0x168], RZ ;  /* 0x00005a0004047a10 */ /* 0x000fca0007f1e0ff */
[----:B0-----:R-:W-:-:S05]  /*0e20*/  IMAD.X R5, RZ, RZ, c[0x0][0x16c], P0 ;  /* 0x00005b00ff057624 */ /* 0x001fca00000e06ff */
[----:B------:R0:W-:Y:S03]  /*0e30*/  STG.E.U8 [R4.64], R13 ;  /* 0x0000000d04007986 */ /* 0x0001e6000c101104 */
.L_x_16696:
        /* <DEDUP_REMOVED lines=8> */
.L_x_16697:
[----:B------:R-:W-:Y:S05]  /*0ec0*/  BSYNC B1 ;  /* 0x0000000000017941 */ /* 0x000fea0003800000 */
.L_x_16693:
[----:B------:R-:W-:-:S13]  /*0ed0*/  ISETP.GE.AND P0, PT, R19, R18, PT ;  /* 0x000000121300720c */ /* 0x000fda0003f06270 */
[----:B0-----:R-:W-:Y:S01]  /*0ee0*/  @!P0 IMAD.IADD R4, R0, 0x1, R19 ;  /* 0x0000000100048824 */ /* 0x001fe200078e0213 */
[----:B------:R-:W-:-:S04]  /*0ef0*/  @!P0 IADD3 R19, R19, 0x80, RZ ;  /* 0x0000008013138810 */ /* 0x000fc80007ffe0ff */
[----:B------:R-:W-:-:S05]  /*0f00*/  @!P0 IADD3 R4, P1, R4, c[0x0][0x168], RZ ;  /* 0x00005a0004048a10 */ /* 0x000fca0007f3e0ff */
[----:B------:R-:W-:-:S05]  /*0f10*/  @!P0 IMAD.X R5, RZ, RZ, c[0x0][0x16c], P1 ;  /* 0x00005b00ff058624 */ /* 0x000fca00008e06ff */
[----:B------:R0:W-:Y:S03]  /*0f20*/  @!P0 STG.E.U8 [R4.64], R3 ;  /* 0x0000000304008986 */ /* 0x0001e6000c101104 */
.L_x_16698:
[----:B------:R-:W-:Y:S05]  /*0f30*/  BSYNC B0 ;  /* 0x0000000000007941 */ /* 0x000fea0003800000 */
.L_x_16692:
        /* <DEDUP_REMOVED lines=8> */
.L_x_16699:
        /* <DEDUP_REMOVED lines=12> */
.L_x_41967:


//--------------------- .text._ZN2at6native29vectorized_elementwise_kernelILi8ENS0_13BinaryFunctorIbbbZZZNS0_22logical_or_kernel_cudaERNS_14TensorIteratorEENKUlvE0_clEvENKUlvE7_clEvEUlbbE_EESt5arrayIPcLm3EEEEviT0_T1_ --------------------------
	.section	.text._ZN2at6native29vectorized_elementwise_kernelILi8ENS0_13BinaryFunctorIbbbZZZNS0_22logical_or_kernel_cudaERNS_14TensorIteratorEENKUlvE0_clEvENKUlvE7_clEvEUlbbE_EESt5arrayIPcLm3EEEEviT0_T1_,"ax",@progbits
	.sectioninfo	@"SHI_REGISTERS=4"
	.align	128
        .global         _ZN2at6native29vectorized_elementwise_kernelILi8ENS0_13BinaryFunctorIbbbZZZNS0_22logical_or_kernel_cudaERNS_14TensorIteratorEENKUlvE0_clEvENKUlvE7_clEvEUlbbE_EESt5arrayIPcLm3EEEEviT0_T1_
        .type           _ZN2at6native29vectorized_elementwise_kernelILi8ENS0_13BinaryFunctorIbbbZZZNS0_22logical_or_kernel_cudaERNS_14TensorIteratorEENKUlvE0_clEvENKUlvE7_clEvEUlbbE_EESt5arrayIPcLm3EEEEviT0_T1_,@function
        .size           _ZN2at6native29vectorized_elementwise_kernelILi8ENS0_13BinaryFunctorIbbbZZZNS0_22logical_or_kernel_cudaERNS_14TensorIteratorEENKUlvE0_clEvENKUlvE7_clEvEUlbbE_EESt5arrayIPcLm3EEEEviT0_T1_,(.L_x_41968 - _ZN2at6native29vectorized_elementwise_kernelILi8ENS0_13BinaryFunctorIbbbZZZNS0_22logical_or_kernel_cudaERNS_14TensorIteratorEENKUlvE0_clEvENKUlvE7_clEvEUlbbE_EESt5arrayIPcLm3EEEEviT0_T1_)
        .other          _ZN2at6native29vectorized_elementwise_kernelILi8ENS0_13BinaryFunctorIbbbZZZNS0_22logical_or_kernel_cudaERNS_14TensorIteratorEENKUlvE0_clEvENKUlvE7_clEvEUlbbE_EESt5arrayIPcLm3EEEEviT0_T1_,@"STO_CUDA_ENTRY STV_DEFAULT"
_ZN2at6native29vectorized_elementwise_kernelILi8ENS0_13BinaryFunctorIbbbZZZNS0_22logical_or_kernel_cudaERNS_14TensorIteratorEENKUlvE0_clEvENKUlvE7_clEvEUlbbE_EESt5arrayIPcLm3EEEEviT0_T1_:
.text._ZN2at6native29vectorized_elementwise_kernelILi8ENS0_13BinaryFunctorIbbbZZZNS0_22logical_or_kernel_cudaERNS_14TensorIteratorEENKUlvE0_clEvENKUlvE7_clEvEUlbbE_EESt5arrayIPcLm3EEEEviT0_T1_:
[----:B------:R-:W-:Y:S02]  /*0000*/  MOV R1, c[0x0][0x28] ;  /* 0x00000a0000017a02 */ /* 0x000fe40000000f00 */
[----:B------:R-:W-:Y:S05]  /*0010*/  EXIT ;  /* 0x000000000000794d */ /* 0x000fea0003800000 */
.L_x_16700:
        /* <DEDUP_REMOVED lines=14> */
.L_x_41968:


//--------------------- .text._ZN2at6native18elementwise_kernelILi128ELi4EZNS0_15gpu_kernel_implINS0_13AUnaryFunctorIN3c104HalfES5_bZZZNS0_22logical_or_kernel_cudaERNS_14TensorIteratorEENKUlvE0_clEvENKUlvE6_clEvEUlS5_S5_E_EEEEvRNS_18TensorIteratorBaseERKT_EUliE_EEviT1_ --------------------------
	.section	.text._ZN2at6native18elementwise_kernelILi128ELi4EZNS0_15gpu_kernel_implINS0_13AUnaryFunctorIN3c104HalfES5_bZZZNS0_22logical_or_kernel_cudaERNS_14TensorIteratorEENKUlvE0_clEvENKUlvE6_clEvEUlS5_S5_E_EEEEvRNS_18TensorIteratorBaseERKT_EUliE_EEviT1_,"ax",@progbits
	.sectioninfo	@"SHI_REGISTERS=26"
	.align	128
        .global         _ZN2at6native18elementwise_kernelILi128ELi4EZNS0_15gpu_kernel_implINS0_13AUnaryFunctorIN3c104HalfES5_bZZZNS0_22logical_or_kernel_cudaERNS_14TensorIteratorEENKUlvE0_clEvENKUlvE6_clEvEUlS5_S5_E_EEEEvRNS_18TensorIteratorBaseERKT_EUliE_EEviT1_
        .type           _ZN2at6native18elementwise_kernelILi128ELi4EZNS0_15gpu_kernel_implINS0_13AUnaryFunctorIN3c104HalfES5_bZZZNS0_22logical_or_kernel_cudaERNS_14TensorIteratorEENKUlvE0_clEvENKUlvE6_clEvEUlS5_S5_E_EEEEvRNS_18TensorIteratorBaseERKT_EUliE_EEviT1_,@function
        .size           _ZN2at6native18elementwise_kernelILi128ELi4EZNS0_15gpu_kernel_implINS0_13AUnaryFunctorIN3c104HalfES5_bZZZNS0_22logical_or_kernel_cudaERNS_14TensorIteratorEENKUlvE0_clEvENKUlvE6_clEvEUlS5_S5_E_EEEEvRNS_18TensorIteratorBaseERKT_EUliE_EEviT1_,(.L_x_41969 - _ZN2at6native18elementwise_kernelILi128ELi4EZNS0_15gpu_kernel_implINS0_13AUnaryFunctorIN3c104HalfES5_bZZZNS0_22logical_or_kernel_cudaERNS_14TensorIteratorEENKUlvE0_clEvENKUlvE6_clEvEUlS5_S5_E_EEEEvRNS_18TensorIteratorBaseERKT_EUliE_EEviT1_)
        .other          _ZN2at6native18elementwise_kernelILi128ELi4EZNS0_15gpu_kernel_implINS0_13AUnaryFunctorIN3c104HalfES5_bZZZNS0_22logical_or_kernel_cudaERNS_14TensorIteratorEENKUlvE0_clEvENKUlvE6_clEvEUlS5_S5_E_EEEEvRNS_18TensorIteratorBaseERKT_EUliE_EEviT1_,@"STO_CUDA_ENTRY STV_DEFAULT"
_ZN2at6native18elementwise_kernelILi128ELi4EZNS0_15gpu_kernel_implINS0_13AUnaryFunctorIN3c104HalfES5_bZZZNS0_22logical_or_kernel_cudaERNS_14TensorIteratorEENKUlvE0_clEvENKUlvE6_clEvEUlS5_S5_E_EEEEvRNS_18TensorIteratorBaseERKT_EUliE_EEviT1_:
.text._ZN2at6native18elementwise_kernelILi128ELi4EZNS0_15gpu_kernel_implINS0_13AUnaryFunctorIN3c104HalfES5_bZZZNS0_22logical_or_kernel_cudaERNS_14TensorIteratorEENKUlvE0_clEvENKUlvE6_clEvEUlS5_S5_E_EEEEvRNS_18TensorIteratorBaseERKT_EUliE_EEviT1_:
        /* <DEDUP_REMOVED lines=236> */
.L_x_16703:
        /* <DEDUP_REMOVED lines=20> */
.L_x_16707:
[----:B------:R-:W2:Y:S02]  /*1000*/  LDG.E.U8 R2, [R2.64] ;  /* 0x0000002402027981 */ /* 0x000ea4000c1e1100 */
[----:B--2---:R-:W0:Y:S02]  /*1010*/  I2F.U16 R0, R2 ;  /* 0x0000000200007306 */ /* 0x004e240000101000 */
[----:B0-----:R-:W-:Y:S01]  /*1020*/  F2FP.PACK_AB R0, RZ, R0 ;  /* 0x00000000ff00723e */ /* 0x001fe200000000ff */
[----:B------:R-:W-:Y:S05]  /*1030*/  BRA `(.L_x_16709) ;  /* 0x00000e1000007947 */ /* 0x000fea0003800000 */
.L_x_16706:
        /* <DEDUP_REMOVED lines=10> */
.L_x_16711:
[----:B------:R-:W2:Y:S02]  /*10e0*/  LDG.E R2, [R2.64] ;  /* 0x0000002402027981 */ /* 0x000ea4000c1e1900 */
[----:B--2---:R-:W0:Y:S02]  /*10f0*/  I2F R0, R2 ;  /* 0x0000000200007306 */ /* 0x004e240000201400 */
[----:B0-----:R-:W-:Y:S01]  /*1100*/  F2FP.PACK_AB R0, RZ, R0 ;  /* 0x00000000ff00723e */ /* 0x001fe200000000ff */
[----:B------:R-:W-:Y:S05]  /*1110*/  BRA `(.L_x_16709) ;  /* 0x00000d3000007947 */ /* 0x000fea0003800000 */
.L_x_16710:
[----:B------:R-:W2:Y:S02]  /*1120*/  LDG.E.U16 R2, [R2.64] ;  /* 0x0000002402027981 */ /* 0x000ea4000c1e1500 */
[----:B--2---:R-:W0:Y:S02]  /*1130*/  I2F.S16 R0, R2 ;  /* 0x0000000200007306 */ /* 0x004e240000101400 */
[----:B0-----:R-:W-:Y:S01]  /*1140*/  F2FP.PACK_AB R0, RZ, R0 ;  /* 0x00000000ff00723e */ /* 0x001fe200000000ff */
[----:B------:R-:W-:Y:S05]  /*1150*/  BRA `(.L_x_16709) ;  /* 0x00000cf000007947 */ /* 0x000fea0003800000 */
.L_x_16705:
        /* <DEDUP_REMOVED lines=9> */
.L_x_16713:
[----:B------:R0:W5:Y:S01]  /*11f0*/  LDG.E.U16 R0, [R2.64] ;  /* 0x0000002402007981 */ /* 0x000162000c1e1500 */
[----:B------:R-:W-:Y:S05]  /*1200*/  BRA `(.L_x_16709) ;  /* 0x00000c4000007947 */ /* 0x000fea0003800000 */
.L_x_16712:
        /* <DEDUP_REMOVED lines=9> */
.L_x_16715:
[----:B------:R0:W5:Y:S01]  /*12a0*/  LDG.E.U16 R0, [R2.64] ;  /* 0x0000002402007981 */ /* 0x000162000c1e1500 */
[----:B------:R-:W-:Y:S05]  /*12b0*/  BRA `(.L_x_16709) ;  /* 0x00000b9000007947 */ /* 0x000fea0003800000 */
.L_x_16714:
[----:B------:R-:W2:Y:S02]  /*12c0*/  LDG.E.64 R2, [R2.64] ;  /* 0x0000002402027981 */ /* 0x000ea4000c1e1b00 */
[----:B--2---:R-:W0:Y:S01]  /*12d0*/  F2F.F32.F64 R0, R2 ;  /* 0x0000000200007310 */ /* 0x004e220000301000 */
[----:B------:R-:W0:-:S14]  /*12e0*/  DSETP.GEU.AND P0, PT, |R2|, c[0x2][0x0], PT ;  /* 0x008000000200762a */ /* 0x000e1c0003f0e200 */
[----:B0-----:R-:W-:-:S05]  /*12f0*/  @!P0 FMUL R0, R0, 1.175494350822287508e-38 ;  /* 0x0080000000008820 */ /* 0x001fca0000400000 */
[----:B------:R-:W-:Y:S01]  /*1300*/  F2FP.PACK_AB R0, RZ, R0 ;  /* 0x00000000ff00723e */ /* 0x000fe200000000ff */
[----:B------:R-:W-:Y:S05]  /*1310*/  BRA `(.L_x_16709) ;  /* 0x00000b3000007947 */ /* 0x000fea0003800000 */
.L_x_16704:
        /* <DEDUP_REMOVED lines=13> */
.L_x_16718:
[----:B------:R-:W2:Y:S02]  /*13f0*/  LDG.E.64 R2, [R2.64] ;  /* 0x0000002402027981 */ /* 0x000ea4000c1e1b00 */
[----:B--2---:R-:W0:Y:S01]  /*1400*/  F2F.F32.F64 R0, R2 ;  /* 0x0000000200007310 */ /* 0x004e220000301000 */
[----:B------:R-:W0:-:S14]  /*1410*/  DSETP.GEU.AND P0, PT, |R2|, c[0x2][0x0], PT ;  /* 0x008000000200762a */ /* 0x000e1c0003f0e200 */
[----:B0-----:R-:W-:-:S05]  /*1420*/  @!P0 FMUL R0, R0, 1.175494350822287508e-38 ;  /* 0x0080000000008820 */ /* 0x001fca0000400000 */
[----:B------:R-:W-:Y:S01]  /*1430*/  F2FP.PACK_AB R0, RZ, R0 ;  /* 0x00000000ff00723e */ /* 0x000fe200000000ff */
[----:B------:R-:W-:Y:S05]  /*1440*/  BRA `(.L_x_16709) ;  /* 0x00000a0000007947 */ /* 0x000fea0003800000 */
.L_x_16717:
        /* <DEDUP_REMOVED lines=28> */
.L_x_16720:
        /* <DEDUP_REMOVED lines=15> */
.L_x_16719:
[----:B------:R-:W2:Y:S02]  /*1700*/  LDG.E.U16 R0, [R2.64] ;  /* 0x0000002402007981 */ /* 0x000ea4000c1e1500 */
[----:B--2---:R-:W-:-:S04]  /*1710*/  PRMT R0, RZ, 0x5410, R0 ;  /* 0x00005410ff007816 */ /* 0x004fc80000000000 */
[----:B------:R-:W-:Y:S01]  /*1720*/  F2FP.PACK_AB R0, RZ, R0 ;  /* 0x00000000ff00723e */ /* 0x000fe200000000ff */
[----:B------:R-:W-:Y:S05]  /*1730*/  BRA `(.L_x_16709) ;  /* 0x0000071000007947 */ /* 0x000fea0003800000 */
.L_x_16716:
        /* <DEDUP_REMOVED lines=12> */
.L_x_16723:
        /* <DEDUP_REMOVED lines=21> */
.L_x_16727:
[----:B------:R-:W-:Y:S05]  /*1950*/  BSYNC B1 ;  /* 0x0000000000017941 */ /* 0x000fea0003800000 */
.L_x_16726:
[----:B------:R-:W-:Y:S01]  /*1960*/  LEA R3, R0, 0x3b800000, 0x17 ;  /* 0x3b80000000037811 */ /* 0x000fe200078eb8ff */
[----:B------:R-:W-:-:S05]  /*1970*/  IMAD.SHL.U32 R0, R2, 0x100000, RZ ;  /* 0x0010000002007824 */ /* 0x000fca00078e00ff */
[----:B------:R-:W-:Y:S02]  /*1980*/  LOP3.LUT R0, R3, R0, R4, 0xfe, !PT ;  /* 0x0000000003007212 */ /* 0x000fe400078efe04 */
.L_x_16725:
[----:B------:R-:W-:Y:S05]  /*1990*/  BSYNC B0 ;  /* 0x0000000000007941 */ /* 0x000fea0003800000 */
.L_x_16724:
[----:B------:R-:W-:Y:S01]  /*19a0*/  F2FP.PACK_AB R0, RZ, R0 ;  /* 0x00000000ff00723e */ /* 0x000fe200000000ff */
[----:B------:R-:W-:Y:S05]  /*19b0*/  BRA `(.L_x_16709) ;  /* 0x0000049000007947 */ /* 0x000fea0003800000 */
.L_x_16722:
        /* <DEDUP_REMOVED lines=21> */
.L_x_16731:
[----:B------:R-:W-:Y:S05]  /*1b10*/  BSYNC B1 ;  /* 0x0000000000017941 */ /* 0x000fea0003800000 */
.L_x_16730:
[----:B------:R-:W-:Y:S01]  /*1b20*/  LEA R3, R0, 0x37800000, 0x17 ;  /* 0x3780000000037811 */ /* 0x000fe200078eb8ff */
[----:B------:R-:W-:-:S05]  /*1b30*/  IMAD.SHL.U32 R0, R2, 0x200000, RZ ;  /* 0x0020000002007824 */ /* 0x000fca00078e00ff */
[----:B------:R-:W-:Y:S02]  /*1b40*/  LOP3.LUT R0, R3, R0, R4, 0xfe, !PT ;  /* 0x0000000003007212 */ /* 0x000fe400078efe04 */
.L_x_16729:
[----:B------:R-:W-:Y:S05]  /*1b50*/  BSYNC B0 ;  /* 0x0000000000007941 */ /* 0x000fea0003800000 */
.L_x_16728:
[----:B------:R-:W-:Y:S01]  /*1b60*/  F2FP.PACK_AB R0, RZ, R0 ;  /* 0x00000000ff00723e */ /* 0x000fe200000000ff */
[----:B------:R-:W-:Y:S05]  /*1b70*/  BRA `(.L_x_16709) ;  /* 0x000002d000007947 */ /* 0x000fea0003800000 */
.L_x_16721:
        /* <DEDUP_REMOVED lines=14> */
.L_x_16735:
[----:B------:R-:W-:Y:S05]  /*1c60*/  BSYNC B0 ;  /* 0x0000000000007941 */ /* 0x000fea0003800000 */
.L_x_16734:
[----:B------:R-:W-:Y:S01]  /*1c70*/  F2FP.PACK_AB R0, RZ, R0 ;  /* 0x00000000ff00723e */ /* 0x000fe200000000ff */
[----:B------:R-:W-:Y:S05]  /*1c80*/  BRA `(.L_x_16709) ;  /* 0x000001c000007947 */ /* 0x000fea0003800000 */
.L_x_16708:
        /* <DEDUP_REMOVED lines=21> */
.L_x_16733:
[----:B------:R-:W2:Y:S02]  /*1de0*/  LDG.E.64 R2, [R2.64] ;  /* 0x0000002402027981 */ /* 0x000ea4000c1e1b00 */
[----:B--2---:R-:W0:Y:S02]  /*1df0*/  I2F.U64 R0, R2 ;  /* 0x0000000200007312 */ /* 0x004e240000301000 */
[----:B0-----:R-:W-:Y:S01]  /*1e00*/  F2FP.PACK_AB R0, RZ, R0 ;  /* 0x00000000ff00723e */ /* 0x001fe200000000ff */
[----:B------:R-:W-:Y:S05]  /*1e10*/  BRA `(.L_x_16709) ;  /* 0x0000003000007947 */ /* 0x000fea0003800000 */
.L_x_16732:
[----:B------:R-:W2:Y:S02]  /*1e20*/  LDG.E R2, [R2.64] ;  /* 0x0000002402027981 */ /* 0x000ea4000c1e1900 */
[----:B--2---:R-:W0:Y:S02]  /*1e30*/  I2F.U32 R0, R2 ;  /* 0x0000000200007306 */ /* 0x004e240000201000 */
[----:B0-----:R-:W-:-:S06]  /*1e40*/  F2FP.PACK_AB R0, RZ, R0 ;  /* 0x00000000ff00723e */ /* 0x001fcc00000000ff */
.L_x_16709:
[----:B0-----:R-:W0:Y:S01]  /*1e50*/  LDC.U16 R2, c[0x0][0x372] ;  /* 0x0000dc80ff027b82 */ /* 0x001e220000000400 */
[----:B------:R-:W-:-:S07]  /*1e60*/  IMAD.MOV.U32 R3, RZ, RZ, 0x1 ;  /* 0x00000001ff037424 */ /* 0x000fce00078e00ff */
[----:B------:R-:W1:Y:S01]  /*1e70*/  LDC.U8 R4, c[0x0][0x374] ;  /* 0x0000dd00ff047b82 */ /* 0x000e620000000000 */
[----:B0-----:R-:W-:-:S05]  /*1e80*/  HADD2.F32 R2, -RZ, R2.H0_H0 ;  /* 0x20000002ff027230 */ /* 0x001fca0000004100 */
[----:B------:R-:W-:Y:S02]  /*1e90*/  FSETP.NEU.FTZ.AND P0, PT, R2, RZ, PT ;  /* 0x000000ff0200720b */ /* 0x000fe40003f1d000 */
[----:B-1----:R-:W-:-:S04]  /*1ea0*/  PRMT R2, R4, 0x9910, RZ ;  /* 0x0000991004027816 */ /* 0x002fc800000000ff */
[----:B------:R-:W-:-:S07]  /*1eb0*/  ISETP.GT.AND P2, PT, R2, 0x9, PT ;  /* 0x000000090200780c */ /* 0x000fce0003f44270 */
[----:B-----5:R-:W-:-:S05]  /*1ec0*/  @!P0 HADD2.F32 R0, -RZ, R0.H0_H0 ;  /* 0x20000000ff008230 */ /* 0x020fca0000004100 */
[----:B------:R-:W-:-:S04]  /*1ed0*/  @!P0 FSETP.NEU.FTZ.AND P1, PT, R0, RZ, PT ;  /* 0x000000ff0000820b */ /* 0x000fc80003f3d000 */
[----:B------:R-:W-:-:S04]  /*1ee0*/  @!P0 SEL R0, RZ, 0x1, !P1 ;  /* 0x00000001ff008807 */ /* 0x000fc80004800000 */
[----:B------:R-:W-:Y:S01]  /*1ef0*/  @!P0 PRMT R3, R0, 0x7610, R3 ;  /* 0x0000761000038816 */ /* 0x000fe20000000003 */
        /* <DEDUP_REMOVED lines=11> */
.L_x_16739:
[----:B------:R0:W-:Y:S01]  /*1fb0*/  STG.E.U8 [R16.64], R3 ;  /* 0x0000000310007986 */ /* 0x0001e2000c101124 */
[----:B------:R-:W-:Y:S05]  /*1fc0*/  BRA `(.L_x_16741) ;  /* 0x00000da000007947 */ /* 0x000fea0003800000 */
.L_x_16738:
        /* <DEDUP_REMOVED lines=10> */
.L_x_16743:
[----:B------:R-:W-:-:S05]  /*2070*/  LOP3.LUT R3, R3, 0xffff, RZ, 0xc0, !PT ;  /* 0x0000ffff03037812 */ /* 0x000fca00078ec0ff */
[----:B------:R0:W-:Y:S01]  /*2080*/  STG.E [R16.64], R3 ;  /* 0x0000000310007986 */ /* 0x0001e2000c101924 */
[----:B------:R-:W-:Y:S05]  /*2090*/  BRA `(.L_x_16741) ;  /* 0x00000cd000007947 */ /* 0x000fea0003800000 */
.L_x_16742:
[----:B------:R0:W-:Y:S01]  /*20a0*/  STG.E.U16 [R16.64], R3 ;  /* 0x0000000310007986 */ /* 0x0001e2000c101524 */
[----:B------:R-:W-:Y:S05]  /*20b0*/  BRA `(.L_x_16741) ;  /* 0x00000cb000007947 */ /* 0x000fea0003800000 */
.L_x_16737:
        /* <DEDUP_REMOVED lines=9> */
.L_x_16745:
[----:B------:R-:W0:Y:S02]  /*2150*/  I2F.S16 R0, R3 ;  /* 0x0000000300007306 */ /* 0x000e240000101400 */
[----:B0-----:R-:W-:-:S05]  /*2160*/  F2FP.PACK_AB R0, RZ, R0 ;  /* 0x00000000ff00723e */ /* 0x001fca00000000ff */
[----:B------:R0:W-:Y:S01]  /*2170*/  STG.E.U16 [R16.64], R0 ;  /* 0x0000000010007986 */ /* 0x0001e2000c101524 */
[----:B------:R-:W-:Y:S05]  /*2180*/  BRA `(.L_x_16741) ;  /* 0x00000be000007947 */ /* 0x000fea0003800000 */
.L_x_16744:
        /* <DEDUP_REMOVED lines=10> */
.L_x_16747:
[----:B------:R-:W0:Y:S02]  /*2230*/  I2F.S16 R3, R3 ;  /* 0x0000000300037306 */ /* 0x000e240000101400 */
[----:B0-----:R-:W-:-:S04]  /*2240*/  F2FP.PACK_AB R3, RZ, R3 ;  /* 0x00000003ff03723e */ /* 0x001fc800000000ff */
[----:B------:R-:W-:-:S05]  /*2250*/  PRMT R3, R3, 0x5410, RZ ;  /* 0x0000541003037816 */ /* 0x000fca00000000ff */
[----:B------:R0:W-:Y:S01]  /*2260*/  STG.E [R16.64], R3 ;  /* 0x0000000310007986 */ /* 0x0001e2000c101924 */
[----:B------:R-:W-:Y:S05]  /*2270*/  BRA `(.L_x_16741) ;  /* 0x00000af000007947 */ /* 0x000fea0003800000 */
.L_x_16746:
[----:B------:R-:W0:Y:S02]  /*2280*/  I2F.F64.S16 R2, R3 ;  /* 0x0000000300027312 */ /* 0x000e240000101c00 */
[----:B0-----:R0:W-:Y:S01]  /*2290*/  STG.E.64 [R16.64], R2 ;  /* 0x0000000210007986 */ /* 0x0011e2000c101b24 */
[----:B------:R-:W-:Y:S05]  /*22a0*/  BRA `(.L_x_16741) ;  /* 0x00000ac000007947 */ /* 0x000fea0003800000 */
.L_x_16736:
        /* <DEDUP_REMOVED lines=10> */
.L_x_16750:
[----:B------:R-:W0:Y:S01]  /*2350*/  I2F.F64.S16 R4, R3 ;  /* 0x0000000300047312 */ /* 0x000e220000101c00 */
[----:B------:R-:W-:-:S05]  /*2360*/  CS2R R6, SRZ ;  /* 0x0000000000067805 */ /* 0x000fca000001ff00 */
[----:B0-----:R0:W-:Y:S01]  /*2370*/  STG.E.128 [R16.64], R4 ;  /* 0x0000000410007986 */ /* 0x0011e2000c101d24 */
[----:B------:R-:W-:Y:S05]  /*2380*/  BRA `(.L_x_16741) ;  /* 0x000009e000007947 */ /* 0x000fea0003800000 */
.L_x_16749:
        /* <DEDUP_REMOVED lines=21> */
.L_x_16754:
[----:B------:R-:W-:Y:S05]  /*24e0*/  BSYNC B0 ;  /* 0x0000000000007941 */ /* 0x000fea0003800000 */
.L_x_16753:
[----:B------:R-:W-:-:S05]  /*24f0*/  LOP3.LUT R5, R0, R5, RZ, 0xfc, !PT ;  /* 0x0000000500057212 */ /* 0x000fca00078efcff */
[----:B------:R0:W-:Y:S01]  /*2500*/  STG.E.U8 [R16.64], R5 ;  /* 0x0000000510007986 */ /* 0x0001e2000c101124 */
[----:B------:R-:W-:Y:S05]  /*2510*/  BRA `(.L_x_16741) ;  /* 0x0000085000007947 */ /* 0x000fea0003800000 */
.L_x_16752:
        /* <DEDUP_REMOVED lines=13> */
.L_x_16756:
[----:B------:R-:W-:Y:S01]  /*25f0*/  IMAD.MOV.U32 R0, RZ, RZ, 0x7f ;  /* 0x0000007fff007424 */ /* 0x000fe200078e00ff */
[----:B------:R-:W-:-:S04]  /*2600*/  ISETP.GT.U32.AND P0, PT, R2, 0x7f800000, PT ;  /* 0x7f8000000200780c */ /* 0x000fc80003f04070 */
[----:B------:R-:W-:-:S04]  /*2610*/  SEL R0, R0, 0x7c, P0 ;  /* 0x0000007c00007807 */ /* 0x000fc80000000000 */
.L_x_16757:
[----:B------:R-:W-:Y:S05]  /*2620*/  BSYNC B0 ;  /* 0x0000000000007941 */ /* 0x000fea0003800000 */
.L_x_16755:
[----:B------:R-:W-:-:S04]  /*2630*/  LOP3.LUT R2, R3, 0x80000000, RZ, 0xc0, !PT ;  /* 0x8000000003027812 */ /* 0x000fc800078ec0ff */
[----:B------:R-:W-:-:S04]  /*2640*/  SHF.R.U32.HI R3, RZ, 0x18, R2 ;  /* 0x00000018ff037819 */ /* 0x000fc80000011602 */
[----:B------:R-:W-:-:S05]  /*2650*/  LOP3.LUT R3, R0, R3, RZ, 0xfc, !PT ;  /* 0x0000000300037212 */ /* 0x000fca00078efcff */
[----:B------:R0:W-:Y:S01]  /*2660*/  STG.E.U8 [R16.64], R3 ;  /* 0x0000000310007986 */ /* 0x0001e2000c101124 */
[----:B------:R-:W-:Y:S05]  /*2670*/  BRA `(.L_x_16741) ;  /* 0x000006f000007947 */ /* 0x000fea0003800000 */
.L_x_16751:
[----:B------:R-:W0:Y:S02]  /*2680*/  I2F.S16 R0, R3 ;  /* 0x0000000300007306 */ /* 0x000e240000101400 */
[----:B0-----:R-:W-:-:S05]  /*2690*/  F2FP.BF16.PACK_AB R0, RZ, R0 ;  /* 0x00000000ff00723e */ /* 0x001fca00000010ff */
[----:B------:R0:W-:Y:S01]  /*26a0*/  STG.E.U16 [R16.64], R0 ;  /* 0x0000000010007986 */ /* 0x0001e2000c101524 */
[----:B------:R-:W-:Y:S05]  /*26b0*/  BRA `(.L_x_16741) ;  /* 0x000006b000007947 */ /* 0x000fea0003800000 */
.L_x_16748:
        /* <DEDUP_REMOVED lines=10> */
.L_x_16760:
        /* <DEDUP_REMOVED lines=17> */
.L_x_16763:
[----:B------:R-:W-:-:S04]  /*2870*/  LOP3.LUT R2, R3, 0x80000000, RZ, 0xc0, !PT ;  /* 0x8000000003027812 */ /* 0x000fc800078ec0ff */
[----:B------:R-:W-:-:S04]  /*2880*/  SHF.R.U32.HI R3, RZ, 0x18, R2 ;  /* 0x00000018ff037819 */ /* 0x000fc80000011602 */
[----:B------:R-:W-:-:S04]  /*2890*/  LOP3.LUT R0, R0, R3, RZ, 0xfc, !PT ;  /* 0x0000000300007212 */ /* 0x000fc800078efcff */
[----:B------:R-:W-:Y:S02]  /*28a0*/  PRMT R8, R0, 0x7610, R8 ;  /* 0x0000761000087816 */ /* 0x000fe40000000008 */
.L_x_16762:
[----:B------:R-:W-:Y:S05]  /*28b0*/  BSYNC B0 ;  /* 0x0000000000007941 */ /* 0x000fea0003800000 */
.L_x_16761:
[----:B------:R0:W-:Y:S01]  /*28c0*/  STG.E.U8 [R16.64], R8 ;  /* 0x0000000810007986 */ /* 0x0001e2000c101124 */
[----:B------:R-:W-:Y:S05]  /*28d0*/  BRA `(.L_x_16741) ;  /* 0x0000049000007947 */ /* 0x000fea0003800000 */
.L_x_16759:
        /* <DEDUP_REMOVED lines=17> */
.L_x_16766:
[----:B------:R-:W-:-:S04]  /*29f0*/  LOP3.LUT R2, R3, 0x80000000, RZ, 0xc0, !PT ;  /* 0x8000000003027812 */ /* 0x000fc800078ec0ff */
[----:B------:R-:W-:-:S04]  /*2a00*/  SHF.R.U32.HI R3, RZ, 0x18, R2 ;  /* 0x00000018ff037819 */ /* 0x000fc80000011602 */
[----:B------:R-:W-:-:S04]  /*2a10*/  LOP3.LUT R0, R0, R3, RZ, 0xfc, !PT ;  /* 0x0000000300007212 */ /* 0x000fc800078efcff */
[----:B------:R-:W-:Y:S02]  /*2a20*/  PRMT R8, R0, 0x7610, R8 ;  /* 0x0000761000087816 */ /* 0x000fe40000000008 */
.L_x_16765:
[----:B------:R-:W-:Y:S05]  /*2a30*/  BSYNC B0 ;  /* 0x0000000000007941 */ /* 0x000fea0003800000 */
.L_x_16764:
[----:B------:R0:W-:Y:S01]  /*2a40*/  STG.E.U8 [R16.64], R8 ;  /* 0x0000000810007986 */ /* 0x0001e2000c101124 */
[----:B------:R-:W-:Y:S05]  /*2a50*/  BRA `(.L_x_16741) ;  /* 0x0000031000007947 */ /* 0x000fea0003800000 */
.L_x_16758:
        /* <DEDUP_REMOVED lines=23> */
.L_x_16740:
        /* <DEDUP_REMOVED lines=20> */
.L_x_16768:
[----:B------:R-:W-:Y:S01]  /*2d10*/  LOP3.LUT R2, R3, 0xffff, RZ, 0xc0, !PT ;  /* 0x0000ffff03027812 */ /* 0x000fe200078ec0ff */
[----:B------:R-:W-:-:S05]  /*2d20*/  IMAD.MOV.U32 R3, RZ, RZ, RZ ;  /* 0x000000ffff037224 */ /* 0x000fca00078e00ff */
[----:B------:R0:W-:Y:S01]  /*2d30*/  STG.E.64 [R16.64], R2 ;  /* 0x0000000210007986 */ /* 0x0001e2000c101b24 */
[----:B------:R-:W-:Y:S05]  /*2d40*/  BRA `(.L_x_16741) ;  /* 0x0000002000007947 */ /* 0x000fea0003800000 */
.L_x_16767:
[----:B------:R-:W-:-:S05]  /*2d50*/  LOP3.LUT R3, R3, 0xffff, RZ, 0xc0, !PT ;  /* 0x0000ffff03037812 */ /* 0x000fca00078ec0ff */
[----:B------:R0:W-:Y:S02]  /*2d60*/  STG.E [R16.64], R3 ;  /* 0x0000000310007986 */ /* 0x0001e4000c101924 */
.L_x_16741:
[----:B------:R-:W-:-:S05]  /*2d70*/  IMAD R18, R18, 0x200, R23 ;  /* 0x0000020012127824 */ /* 0x000fca00078e0217 */
[----:B------:R-:W-:Y:S02]  /*2d80*/  IADD3 R19, R18, 0x80, RZ ;  /* 0x0000008012137810 */ /* 0x000fe40007ffe0ff */
.L_x_16702:
[----:B------:R-:W-:Y:S05]  /*2d90*/  BSYNC B6 ;  /* 0x0000000000067941 */ /* 0x000fea0003800000 */
.L_x_16701:
        /* <DEDUP_REMOVED lines=231> */
.L_x_16771:
        /* <DEDUP_REMOVED lines=20> */
.L_x_16775:
[----:B------:R-:W2:Y:S02]  /*3d50*/  LDG.E.U8 R2, [R2.64] ;  /* 0x0000002402027981 */ /* 0x000ea4000c1e1100 */
[----:B--2---:R-:W0:Y:S02]  /*3d60*/  I2F.U16 R0, R2 ;  /* 0x0000000200007306 */ /* 0x004e240000101000 */
[----:B0-----:R-:W-:Y:S01]  /*3d70*/  F2FP.PACK_AB R0, RZ, R0 ;  /* 0x00000000ff00723e */ /* 0x001fe200000000ff */
[----:B------:R-:W-:Y:S05]  /*3d80*/  BRA `(.L_x_16777) ;  /* 0x00000e1000007947 */ /* 0x000fea0003800000 */
.L_x_16774:
        /* <DEDUP_REMOVED lines=10> */
.L_x_16779:
[----:B------:R-:W2:Y:S02]  /*3e30*/  LDG.E R2, [R2.64] ;  /* 0x0000002402027981 */ /* 0x000ea4000c1e1900 */
[----:B--2---:R-:W0:Y:S02]  /*3e40*/  I2F R0, R2 ;  /* 0x0000000200007306 */ /* 0x004e240000201400 */
[----:B0-----:R-:W-:Y:S01]  /*3e50*/  F2FP.PACK_AB R0, RZ, R0 ;  /* 0x00000000ff00723e */ /* 0x001fe200000000ff */
[----:B------:R-:W-:Y:S05]  /*3e60*/  BRA `(.L_x_16777) ;  /* 0x00000d3000007947 */ /* 0x000fea0003800000 */
.L_x_16778:
[----:B------:R-:W2:Y:S02]  /*3e70*/  LDG.E.U16 R2, [R2.64] ;  /* 0x0000002402027981 */ /* 0x000ea4000c1e1500 */
[----:B--2---:R-:W0:Y:S02]  /*3e80*/  I2F.S16 R0, R2 ;  /* 0x0000000200007306 */ /* 0x004e240000101400 */
[----:B0-----:R-:W-:Y:S01]  /*3e90*/  F2FP.PACK_AB R0, RZ, R0 ;  /* 0x00000000ff00723e */ /* 0x001fe200000000ff */
[----:B------:R-:W-:Y:S05]  /*3ea0*/  BRA `(.L_x_16777) ;  /* 0x00000cf000007947 */ /* 0x000fea0003800000 */
.L_x_16773:
        /* <DEDUP_REMOVED lines=9> */
.L_x_16781:
[----:B------:R0:W5:Y:S01]  /*3f40*/  LDG.E.U16 R0, [R2.64] ;  /* 0x0000002402007981 */ /* 0x000162000c1e1500 */
[----:B------:R-:W-:Y:S05]  /*3f50*/  BRA `(.L_x_16777) ;  /* 0x00000c4000007947 */ /* 0x000fea0003800000 */
.L_x_16780:
        /* <DEDUP_REMOVED lines=9> */
.L_x_16783:
[----:B------:R0:W5:Y:S01]  /*3ff0*/  LDG.E.U16 R0, [R2.64] ;  /* 0x0000002402007981 */ /* 0x000162000c1e1500 */
[----:B------:R-:W-:Y:S05]  /*4000*/  BRA `(.L_x_16777) ;  /* 0x00000b9000007947 */ /* 0x000fea0003800000 */
.L_x_16782:
[----:B------:R-:W2:Y:S02]  /*4010*/  LDG.E.64 R2, [R2.64] ;  /* 0x0000002402027981 */ /* 0x000ea4000c1e1b00 */
[----:B--2---:R-:W0:Y:S01]  /*4020*/  F2F.F32.F64 R0, R2 ;  /* 0x0000000200007310 */ /* 0x004e220000301000 */
[----:B------:R-:W0:-:S14]  /*4030*/  DSETP.GEU.AND P0, PT, |R2|, c[0x2][0x0], PT ;  /* 0x008000000200762a */ /* 0x000e1c0003f0e200 */
[----:B0-----:R-:W-:-:S05]  /*4040*/  @!P0 FMUL R0, R0, 1.175494350822287508e-38 ;  /* 0x0080000000008820 */ /* 0x001fca0000400000 */
[----:B------:R-:W-:Y:S01]  /*4050*/  F2FP.PACK_AB R0, RZ, R0 ;  /* 0x00000000ff00723e */ /* 0x000fe200000000ff */
[----:B------:R-:W-:Y:S05]  /*4060*/  BRA `(.L_x_16777) ;  /* 0x00000b3000007947 */ /* 0x000fea0003800000 */
.L_x_16772:
        /* <DEDUP_REMOVED lines=13> */
.L_x_16786:
[----:B------:R-:W2:Y:S02]  /*4140*/  LDG.E.64 R2, [R2.64] ;  /* 0x0000002402027981 */ /* 0x000ea4000c1e1b00 */
[----:B--2---:R-:W0:Y:S01]  /*4150*/  F2F.F32.F64 R0, R2 ;  /* 0x0000000200007310 */ /* 0x004e220000301000 */
[----:B------:R-:W0:-:S14]  /*4160*/  DSETP.GEU.AND P0, PT, |R2|, c[0x2][0x0], PT ;  /* 0x008000000200762a */ /* 0x000e1c0003f0e200 */
[----:B0-----:R-:W-:-:S05]  /*4170*/  @!P0 FMUL R0, R0, 1.175494350822287508e-38 ;  /* 0x0080000000008820 */ /* 0x001fca0000400000 */
[----:B------:R-:W-:Y:S01]  /*4180*/  F2FP.PACK_AB R0, RZ, R0 ;  /* 0x00000000ff00723e */ /* 0x000fe200000000ff */
[----:B------:R-:W-:Y:S05]  /*4190*/  BRA `(.L_x_16777) ;  /* 0x00000a0000007947 */ /* 0x000fea0003800000 */
.L_x_16785:
        /* <DEDUP_REMOVED lines=28> */
.L_x_16788:
        /* <DEDUP_REMOVED lines=15> */
.L_x_16787:
[----:B------:R-:W2:Y:S02]  /*4450*/  LDG.E.U16 R0, [R2.64] ;  /* 0x0000002402007981 */ /* 0x000ea4000c1e1500 */
[----:B--2---:R-:W-:-:S04]  /*4460*/  PRMT R0, RZ, 0x5410, R0 ;  /* 0x00005410ff007816 */ /* 0x004fc80000000000 */
[----:B------:R-:W-:Y:S01]  /*4470*/  F2FP.PACK_AB R0, RZ, R0 ;  /* 0x00000000ff00723e */ /* 0x000fe200000000ff */
[----:B------:R-:W-:Y:S05]  /*4480*/  BRA `(.L_x_16777) ;  /* 0x0000071000007947 */ /* 0x000fea0003800000 */
.L_x_16784:
        /* <DEDUP_REMOVED lines=12> */
.L_x_16791:
        /* <DEDUP_REMOVED lines=21> */
.L_x_16795:
[----:B------:R-:W-:Y:S05]  /*46a0*/  BSYNC B1 ;  /* 0x0000000000017941 */ /* 0x000fea0003800000 */
.L_x_16794:
[----:B------:R-:W-:Y:S01]  /*46b0*/  LEA R3, R0, 0x3b800000, 0x17 ;  /* 0x3b80000000037811 */ /* 0x000fe200078eb8ff */
[----:B------:R-:W-:-:S05]  /*46c0*/  IMAD.SHL.U32 R0, R2, 0x100000, RZ ;  /* 0x0010000002007824 */ /* 0x000fca00078e00ff */
[----:B------:R-:W-:Y:S02]  /*46d0*/  LOP3.LUT R0, R3, R0, R4, 0xfe, !PT ;  /* 0x0000000003007212 */ /* 0x000fe400078efe04 */
.L_x_16793:
[----:B------:R-:W-:Y:S05]  /*46e0*/  BSYNC B0 ;  /* 0x0000000000007941 */ /* 0x000fea0003800000 */
.L_x_16792:
[----:B------:R-:W-:Y:S01]  /*46f0*/  F2FP.PACK_AB R0, RZ, R0 ;  /* 0x00000000ff00723e */ /* 0x000fe200000000ff */
[----:B------:R-:W-:Y:S05]  /*4700*/  BRA `(.L_x_16777) ;  /* 0x0000049000007947 */ /* 0x000fea0003800000 */
.L_x_16790:
        /* <DEDUP_REMOVED lines=21> */
.L_x_16799:
[----:B------:R-:W-:Y:S05]  /*4860*/  BSYNC B1 ;  /* 0x0000000000017941 */ /* 0x000fea0003800000 */
.L_x_16798:
[----:B------:R-:W-:Y:S01]  /*4870*/  LEA R3, R0, 0x37800000, 0x17 ;  /* 0x3780000000037811 */ /* 0x000fe200078eb8ff */
[----:B------:R-:W-:-:S05]  /*4880*/  IMAD.SHL.U32 R0, R2, 0x200000, RZ ;  /* 0x0020000002007824 */ /* 0x000fca00078e00ff */
[----:B------:R-:W-:Y:S02]  /*4890*/  LOP3.LUT R0, R3, R0, R4, 0xfe, !PT ;  /* 0x0000000003007212 */ /* 0x000fe400078efe04 */
.L_x_16797:
[----:B------:R-:W-:Y:S05]  /*48a0*/  BSYNC B0 ;  /* 0x0000000000007941 */ /* 0x000fea0003800000 */
.L_x_16796:
[----:B------:R-:W-:Y:S01]  /*48b0*/  F2FP.PACK_AB R0, RZ, R0 ;  /* 0x00000000ff00723e */ /* 0x000fe200000000ff */
[----:B------:R-:W-:Y:S05]  /*48c0*/  BRA `(.L_x_16777) ;  /* 0x000002d000007947 */ /* 0x000fea0003800000 */
.L_x_16789:
        /* <DEDUP_REMOVED lines=14> */
.L_x_16803:
[----:B------:R-:W-:Y:S05]  /*49b0*/  BSYNC B0 ;  /* 0x0000000000007941 */ /* 0x000fea0003800000 */
.L_x_16802:
[----:B------:R-:W-:Y:S01]  /*49c0*/  F2FP.PACK_AB R0, RZ, R0 ;  /* 0x00000000ff00723e */ /* 0x000fe200000000ff */
[----:B------:R-:W-:Y:S05]  /*49d0*/  BRA `(.L_x_16777) ;  /* 0x000001c000007947 */ /* 0x000fea0003800000 */
.L_x_16776:
        /* <DEDUP_REMOVED lines=21> */
.L_x_16801:
[----:B------:R-:W2:Y:S02]  /*4b30*/  LDG.E.64 R2, [R2.64] ;  /* 0x0000002402027981 */ /* 0x000ea4000c1e1b00 */
[----:B--2---:R-:W0:Y:S02]  /*4b40*/  I2F.U64 R0, R2 ;  /* 0x0000000200007312 */ /* 0x004e240000301000 */
[----:B0-----:R-:W-:Y:S01]  /*4b50*/  F2FP.PACK_AB R0, RZ, R0 ;  /* 0x00000000ff00723e */ /* 0x001fe200000000ff */
[----:B------:R-:W-:Y:S05]  /*4b60*/  BRA `(.L_x_16777) ;  /* 0x0000003000007947 */ /* 0x000fea0003800000 */
.L_x_16800:
[----:B------:R-:W2:Y:S02]  /*4b70*/  LDG.E R2, [R2.64] ;  /* 0x0000002402027981 */ /* 0x000ea4000c1e1900 */
[----:B--2---:R-:W0:Y:S02]  /*4b80*/  I2F.U32 R0, R2 ;  /* 0x0000000200007306 */ /* 0x004e240000201000 */
[----:B0-----:R-:W-:-:S06]  /*4b90*/  F2FP.PACK_AB R0, RZ, R0 ;  /* 0x00000000ff00723e */ /* 0x001fcc00000000ff */
.L_x_16777:
        /* <DEDUP_REMOVED lines=22> */
.L_x_16807:
[----:B------:R0:W-:Y:S01]  /*4d00*/  STG.E.U8 [R16.64], R3 ;  /* 0x0000000310007986 */ /* 0x0001e2000c101124 */
[----:B------:R-:W-:Y:S05]  /*4d10*/  BRA `(.L_x_16809) ;  /* 0x00000da000007947 */ /* 0x000fea0003800000 */
.L_x_16806:
        /* <DEDUP_REMOVED lines=10> */
.L_x_16811:
[----:B------:R-:W-:-:S05]  /*4dc0*/  LOP3.LUT R3, R3, 0xffff, RZ, 0xc0, !PT ;  /* 0x0000ffff03037812 */ /* 0x000fca00078ec0ff */
[----:B------:R0:W-:Y:S01]  /*4dd0*/  STG.E [R16.64], R3 ;  /* 0x0000000310007986 */ /* 0x0001e2000c101924 */
[----:B------:R-:W-:Y:S05]  /*4de0*/  BRA `(.L_x_16809) ;  /* 0x00000cd000007947 */ /* 0x000fea0003800000 */
.L_x_16810:
[----:B------:R0:W-:Y:S01]  /*4df0*/  STG.E.U16 [R16.64], R3 ;  /* 0x0000000310007986 */ /* 0x0001e2000c101524 */
[----:B------:R-:W-:Y:S05]  /*4e00*/  BRA `(.L_x_16809) ;  /* 0x00000cb000007947 */ /* 0x000fea0003800000 */
.L_x_16805:
        /* <DEDUP_REMOVED lines=9> */
.L_x_16813:
[----:B------:R-:W0:Y:S02]  /*4ea0*/  I2F.S16 R0, R3 ;  /* 0x0000000300007306 */ /* 0x000e240000101400 */
[----:B0-----:R-:W-:-:S05]  /*4eb0*/  F2FP.PACK_AB R0, RZ, R0 ;  /* 0x00000000ff00723e */ /* 0x001fca00000000ff */
[----:B------:R0:W-:Y:S01]  /*4ec0*/  STG.E.U16 [R16.64], R0 ;  /* 0x0000000010007986 */ /* 0x0001e2000c101524 */
[----:B------:R-:W-:Y:S05]  /*4ed0*/  BRA `(.L_x_16809) ;  /* 0x00000be000007947 */ /* 0x000fea0003800000 */
.L_x_16812:
        /* <DEDUP_REMOVED lines=10> */
.L_x_16815:
[----:B------:R-:W0:Y:S02]  /*4f80*/  I2F.S16 R3, R3 ;  /* 0x0000000300037306 */ /* 0x000e240000101400 */
[----:B0-----:R-:W-:-:S04]  /*4f90*/  F2FP.PACK_AB R3, RZ, R3 ;  /* 0x00000003ff03723e */ /* 0x001fc800000000ff */
[----:B------:R-:W-:-:S05]  /*4fa0*/  PRMT R3, R3, 0x5410, RZ ;  /* 0x0000541003037816 */ /* 0x000fca00000000ff */
[----:B------:R0:W-:Y:S01]  /*4fb0*/  STG.E [R16.64], R3 ;  /* 0x0000000310007986 */ /* 0x0001e2000c101924 */
[----:B------:R-:W-:Y:S05]  /*4fc0*/  BRA `(.L_x_16809) ;  /* 0x00000af000007947 */ /* 0x000fea0003800000 */
.L_x_16814:
[----:B------:R-:W0:Y:S02]  /*4fd0*/  I2F.F64.S16 R2, R3 ;  /* 0x0000000300027312 */ /* 0x000e240000101c00 */
[----:B0-----:R0:W-:Y:S01]  /*4fe0*/  STG.E.64 [R16.64], R2 ;  /* 0x0000000210007986 */ /* 0x0011e2000c101b24 */
[----:B------:R-:W-:Y:S05]  /*4ff0*/  BRA `(.L_x_16809) ;  /* 0x00000ac000007947 */ /* 0x000fea0003800000 */
.L_x_16804:
        /* <DEDUP_REMOVED lines=10> */
.L_x_16818:
[----:B------:R-:W0:Y:S01]  /*50a0*/  I2F.F64.S16 R4, R3 ;  /* 0x0000000300047312 */ /* 0x000e220000101c00 */
[----:B------:R-:W-:-:S05]  /*50b0*/  CS2R R6, SRZ ;  /* 0x0000000000067805 */ /* 0x000fca000001ff00 */
[----:B0-----:R0:W-:Y:S01]  /*50c0*/  STG.E.128 [R16.64], R4 ;  /* 0x0000000410007986 */ /* 0x0011e2000c101d24 */
[----:B------:R-:W-:Y:S05]  /*50d0*/  BRA `(.L_x_16809) ;  /* 0x000009e000007947 */ /* 0x000fea0003800000 */
.L_x_16817:
        /* <DEDUP_REMOVED lines=21> */
.L_x_16822:
[----:B------:R-:W-:Y:S05]  /*5230*/  BSYNC B0 ;  /* 0x0000000000007941 */ /* 0x000fea0003800000 */
.L_x_16821:
[----:B------:R-:W-:-:S05]  /*5240*/  LOP3.LUT R5, R0, R5, RZ, 0xfc, !PT ;  /* 0x0000000500057212 */ /* 0x000fca00078efcff */
[----:B------:R0:W-:Y:S01]  /*5250*/  STG.E.U8 [R16.64], R5 ;  /* 0x0000000510007986 */ /* 0x0001e2000c101124 */
[----:B------:R-:W-:Y:S05]  /*5260*/  BRA `(.L_x_16809) ;  /* 0x0000085000007947 */ /* 0x000fea0003800000 */
.L_x_16820:
        /* <DEDUP_REMOVED lines=13> */
.L_x_16824:
[----:B------:R-:W-:Y:S01]  /*5340*/  IMAD.MOV.U32 R0, RZ, RZ, 0x7f ;  /* 0x0000007fff007424 */ /* 0x000fe200078e00ff */
[----:B------:R-:W-:-:S04]  /*5350*/  ISETP.GT.U32.AND P0, PT, R2, 0x7f800000, PT ;  /* 0x7f8000000200780c */ /* 0x000fc80003f04070 */
[----:B------:R-:W-:-:S04]  /*5360*/  SEL R0, R0, 0x7c, P0 ;  /* 0x0000007c00007807 */ /* 0x000fc80000000000 */
.L_x_16825:
[----:B------:R-:W-:Y:S05]  /*5370*/  BSYNC B0 ;  /* 0x0000000000007941 */ /* 0x000fea0003800000 */
.L_x_16823:
[----:B------:R-:W-:-:S04]  /*5380*/  LOP3.LUT R2, R3, 0x80000000, RZ, 0xc0, !PT ;  /* 0x8000000003027812 */ /* 0x000fc800078ec0ff */
[----:B------:R-:W-:-:S04]  /*5390*/  SHF.R.U32.HI R3, RZ, 0x18, R2 ;  /* 0x00000018ff037819 */ /* 0x000fc80000011602 */
[----:B------:R-:W-:-:S05]  /*53a0*/  LOP3.LUT R3, R0, R3, RZ, 0xfc, !PT ;  /* 0x0000000300037212 */ /* 0x000fca00078efcff */
[----:B------:R0:W-:Y:S01]  /*53b0*/  STG.E.U8 [R16.64], R3 ;  /* 0x0000000310007986 */ /* 0x0001e2000c101124 */
[----:B------:R-:W-:Y:S05]  /*53c0*/  BRA `(.L_x_16809) ;  /* 0x000006f000007947 */ /* 0x000fea0003800000 */
.L_x_16819:
[----:B------:R-:W0:Y:S02]  /*53d0*/  I2F.S16 R0, R3 ;  /* 0x0000000300007306 */ /* 0x000e240000101400 */
[----:B0-----:R-:W-:-:S05]  /*53e0*/  F2FP.BF16.PACK_AB R0, RZ, R0 ;  /* 0x00000000ff00723e */ /* 0x001fca00000010ff */
[----:B------:R0:W-:Y:S01]  /*53f0*/  STG.E.U16 [R16.64], R0 ;  /* 0x0000000010007986 */ /* 0x0001e2000c101524 */
[----:B------:R-:W-:Y:S05]  /*5400*/  BRA `(.L_x_16809) ;  /* 0x000006b000007947 */ /* 0x000fea0003800000 */
.L_x_16816:
        /* <DEDUP_REMOVED lines=10> */
.L_x_16828:
        /* <DEDUP_REMOVED lines=17> */
.L_x_16831:
[----:B------:R-:W-:-:S04]  /*55c0*/  LOP3.LUT R2, R3, 0x80000000, RZ, 0xc0, !PT ;  /* 0x8000000003027812 */ /* 0x000fc800078ec0ff */
[----:B------:R-:W-:-:S04]  /*55d0*/  SHF.R.U32.HI R3, RZ, 0x18, R2 ;  /* 0x00000018ff037819 */ /* 0x000fc80000011602 */
[----:B------:R-:W-:-:S04]  /*55e0*/  LOP3.LUT R0, R0, R3, RZ, 0xfc, !PT ;  /* 0x0000000300007212 */ /* 0x000fc800078efcff */
[----:B------:R-:W-:Y:S02]  /*55f0*/  PRMT R8, R0, 0x7610, R8 ;  /* 0x0000761000087816 */ /* 0x000fe40000000008 */
.L_x_16830:
[----:B------:R-:W-:Y:S05]  /*5600*/  BSYNC B0 ;  /* 0x0000000000007941 */ /* 0x000fea0003800000 */
.L_x_16829:
[----:B------:R0:W-:Y:S01]  /*5610*/  STG.E.U8 [R16.64], R8 ;  /* 0x0000000810007986 */ /* 0x0001e2000c101124 */
[----:B------:R-:W-:Y:S05]  /*5620*/  BRA `(.L_x_16809) ;  /* 0x0000049000007947 */ /* 0x000fea0003800000 */
.L_x_16827:
        /* <DEDUP_REMOVED lines=17> */
.L_x_16834:
[----:B------:R-:W-:-:S04]  /*5740*/  LOP3.LUT R2, R3, 0x80000000, RZ, 0xc0, !PT ;  /* 0x8000000003027812 */ /* 0x000fc800078ec0ff */
[----:B------:R-:W-:-:S04]  /*5750*/  SHF.R.U32.HI R3, RZ, 0x18, R2 ;  /* 0x00000018ff037819 */ /* 0x000fc80000011602 */
[----:B------:R-:W-:-:S04]  /*5760*/  LOP3.LUT R0, R0, R3, RZ, 0xfc, !PT ;  /* 0x0000000300007212 */ /* 0x000fc800078efcff */
[----:B------:R-:W-:Y:S02]  /*5770*/  PRMT R8, R0, 0x7610, R8 ;  /* 0x0000761000087816 */ /* 0x000fe40000000008 */
.L_x_16833:
[----:B------:R-:W-:Y:S05]  /*5780*/  BSYNC B0 ;  /* 0x0000000000007941 */ /* 0x000fea0003800000 */
.L_x_16832:
[----:B------:R0:W-:Y:S01]  /*5790*/  STG.E.U8 [R16.64], R8 ;  /* 0x0000000810007986 */ /* 0x0001e2000c101124 */
[----:B------:R-:W-:Y:S05]  /*57a0*/  BRA `(.L_x_16809) ;  /* 0x0000031000007947 */ /* 0x000fea0003800000 */
.L_x_16826:
        /* <DEDUP_REMOVED lines=23> */
.L_x_16808:
        /* <DEDUP_REMOVED lines=20> */
.L_x_16836:
[----:B------:R-:W-:Y:S01]  /*5a60*/  LOP3.LUT R2, R3, 0xffff, RZ, 0xc0, !PT ;  /* 0x0000ffff03027812 */ /* 0x000fe200078ec0ff */
[----:B------:R-:W-:-:S05]  /*5a70*/  IMAD.MOV.U32 R3, RZ, RZ, RZ ;  /* 0x000000ffff037224 */ /* 0x000fca00078e00ff */
[----:B------:R0:W-:Y:S01]  /*5a80*/  STG.E.64 [R16.64], R2 ;  /* 0x0000000210007986 */ /* 0x0001e2000c101b24 */
[----:B------:R-:W-:Y:S05]  /*5a90*/  BRA `(.L_x_16809) ;  /* 0x0000002000007947 */ /* 0x000fea0003800000 */
.L_x_16835:
[----:B------:R-:W-:-:S05]  /*5aa0*/  LOP3.LUT R3, R3, 0xffff, RZ, 0xc0, !PT ;  /* 0x0000ffff03037812 */ /* 0x000fca00078ec0ff */
[----:B------:R0:W-:Y:S02]  /*5ab0*/  STG.E [R16.64], R3 ;  /* 0x0000000310007986 */ /* 0x0001e4000c101924 */
.L_x_16809:
        /* <DEDUP_REMOVED lines=231> */
.L_x_16837:
        /* <DEDUP_REMOVED lines=20> */
.L_x_16841:
[----:B------:R-:W2:Y:S02]  /*6a70*/  LDG.E.U8 R2, [R2.64] ;  /* 0x0000002402027981 */ /* 0x000ea4000c1e1100 */
[----:B--2---:R-:W0:Y:S02]  /*6a80*/  I2F.U16 R0, R2 ;  /* 0x0000000200007306 */ /* 0x004e240000101000 */
[----:B0-----:R-:W-:Y:S01]  /*6a90*/  F2FP.PACK_AB R0, RZ, R0 ;  /* 0x00000000ff00723e */ /* 0x001fe200000000ff */
[----:B------:R-:W-:Y:S05]  /*6aa0*/  BRA `(.L_x_16843) ;  /* 0x00000e1000007947 */ /* 0x000fea0003800000 */
.L_x_16840:
        /* <DEDUP_REMOVED lines=10> */
.L_x_16845:
[----:B------:R-:W2:Y:S02]  /*6b50*/  LDG.E R2, [R2.64] ;  /* 0x0000002402027981 */ /* 0x000ea4000c1e1900 */
[----:B--2---:R-:W0:Y:S02]  /*6b60*/  I2F R0, R2 ;  /* 0x0000000200007306 */ /* 0x004e240000201400 */
[----:B0-----:R-:W-:Y:S01]  /*6b70*/  F2FP.PACK_AB R0, RZ, R0 ;  /* 0x00000000ff00723e */ /* 0x001fe200000000ff */
[----:B------:R-:W-:Y:S05]  /*6b80*/  BRA `(.L_x_16843) ;  /* 0x00000d3000007947 */ /* 0x000fea0003800000 */
.L_x_16844:
[----:B------:R-:W2:Y:S02]  /*6b90*/  LDG.E.U16 R2, [R2.64] ;  /* 0x0000002402027981 */ /* 0x000ea4000c1e1500 */
[----:B--2---:R-:W0:Y:S02]  /*6ba0*/  I2F.S16 R0, R2 ;  /* 0x0000000200007306 */ /* 0x004e240000101400 */
[----:B0-----:R-:W-:Y:S01]  /*6bb0*/  F2FP.PACK_AB R0, RZ, R0 ;  /* 0x00000000ff00723e */ /* 0x001fe200000000ff */
[----:B------:R-:W-:Y:S05]  /*6bc0*/  BRA `(.L_x_16843) ;  /* 0x00000cf000007947 */ /* 0x000fea0003800000 */
.L_x_16839:
        /* <DEDUP_REMOVED lines=9> */
.L_x_16847:
[----:B------:R0:W5:Y:S01]  /*6c60*/  LDG.E.U16 R0, [R2.64] ;  /* 0x0000002402007981 */ /* 0x000162000c1e1500 */
[----:B------:R-:W-:Y:S05]  /*6c70*/  BRA `(.L_x_16843) ;  /* 0x00000c4000007947 */ /* 0x000fea0003800000 */
.L_x_16846:
        /* <DEDUP_REMOVED lines=9> */
.L_x_16849:
[----:B------:R0:W5:Y:S01]  /*6d10*/  LDG.E.U16 R0, [R2.64] ;  /* 0x0000002402007981 */ /* 0x000162000c1e1500 */
[----:B------:R-:W-:Y:S05]  /*6d20*/  BRA `(.L_x_16843) ;  /* 0x00000b9000007947 */ /* 0x000fea0003800000 */
.L_x_16848:
[----:B------:R-:W2:Y:S02]  /*6d30*/  LDG.E.64 R2, [R2.64] ;  /* 0x0000002402027981 */ /* 0x000ea4000c1e1b00 */
[----:B--2---:R-:W0:Y:S01]  /*6d40*/  F2F.F32.F64 R0, R2 ;  /* 0x0000000200007310 */ /* 0x004e220000301000 */
[----:B------:R-:W0:-:S14]  /*6d50*/  DSETP.GEU.AND P0, PT, |R2|, c[0x2][0x0], PT ;  /* 0x008000000200762a */ /* 0x000e1c0003f0e200 */
[----:B0-----:R-:W-:-:S05]  /*6d60*/  @!P0 FMUL R0, R0, 1.175494350822287508e-38 ;  /* 0x0080000000008820 */ /* 0x001fca0000400000 */
[----:B------:R-:W-:Y:S01]  /*6d70*/  F2FP.PACK_AB R0, RZ, R0 ;  /* 0x00000000ff00723e */ /* 0x000fe200000000ff */
[----:B------:R-:W-:Y:S05]  /*6d80*/  BRA `(.L_x_16843) ;  /* 0x00000b3000007947 */ /* 0x000fea0003800000 */
.L_x_16838:
        /* <DEDUP_REMOVED lines=13> */
.L_x_16852:
[----:B------:R-:W2:Y:S02]  /*6e60*/  LDG.E.64 R2, [R2.64] ;  /* 0x0000002402027981 */ /* 0x000ea4000c1e1b00 */
[----:B--2---:R-:W0:Y:S01]  /*6e70*/  F2F.F32.F64 R0, R2 ;  /* 0x0000000200007310 */ /* 0x004e220000301000 */
[----:B------:R-:W0:-:S14]  /*6e80*/  DSETP.GEU.AND P0, PT, |R2|, c[0x2][0x0], PT ;  /* 0x008000000200762a */ /* 0x000e1c0003f0e200 */
[----:B0-----:R-:W-:-:S05]  /*6e90*/  @!P0 FMUL R0, R0, 1.175494350822287508e-38 ;  /* 0x0080000000008820 */ /* 0x001fca0000400000 */
[----:B------:R-:W-:Y:S01]  /*6ea0*/  F2FP.PACK_AB R0, RZ, R0 ;  /* 0x00000000ff00723e */ /* 0x000fe200000000ff */
[----:B------:R-:W-:Y:S05]  /*6eb0*/  BRA `(.L_x_16843) ;  /* 0x00000a0000007947 */ /* 0x000fea0003800000 */
.L_x_16851:
        /* <DEDUP_REMOVED lines=28> */
.L_x_16854:
        /* <DEDUP_REMOVED lines=15> */
.L_x_16853:
[----:B------:R-:W2:Y:S02]  /*7170*/  LDG.E.U16 R0, [R2.64] ;  /* 0x0000002402007981 */ /* 0x000ea4000c1e1500 */
[----:B--2---:R-:W-:-:S04]  /*7180*/  PRMT R0, RZ, 0x5410, R0 ;  /* 0x00005410ff007816 */ /* 0x004fc80000000000 */
[----:B------:R-:W-:Y:S01]  /*7190*/  F2FP.PACK_AB R0, RZ, R0 ;  /* 0x00000000ff00723e */ /* 0x000fe200000000ff */
[----:B------:R-:W-:Y:S05]  /*71a0*/  BRA `(.L_x_16843) ;  /* 0x0000071000007947 */ /* 0x000fea0003800000 */
.L_x_16850:
        /* <DEDUP_REMOVED lines=12> */
.L_x_16857:
        /* <DEDUP_REMOVED lines=21> */
.L_x_16861:
[----:B------:R-:W-:Y:S05]  /*73c0*/  BSYNC B1 ;  /* 0x0000000000017941 */ /* 0x000fea0003800000 */
.L_x_16860:
[----:B------:R-:W-:Y:S01]  /*73d0*/  LEA R3, R0, 0x3b800000, 0x17 ;  /* 0x3b80000000037811 */ /* 0x000fe200078eb8ff */
[----:B------:R-:W-:-:S05]  /*73e0*/  IMAD.SHL.U32 R0, R2, 0x100000, RZ ;  /* 0x0010000002007824 */ /* 0x000fca00078e00ff */
[----:B------:R-:W-:Y:S02]  /*73f0*/  LOP3.LUT R0, R3, R0, R4, 0xfe, !PT ;  /* 0x0000000003007212 */ /* 0x000fe400078efe04 */
.L_x_16859:
[----:B------:R-:W-:Y:S05]  /*7400*/  BSYNC B0 ;  /* 0x0000000000007941 */ /* 0x000fea0003800000 */
.L_x_16858:
[----:B------:R-:W-:Y:S01]  /*7410*/  F2FP.PACK_AB R0, RZ, R0 ;  /* 0x00000000ff00723e */ /* 0x000fe200000000ff */
[----:B------:R-:W-:Y:S05]  /*7420*/  BRA `(.L_x_16843) ;  /* 0x0000049000007947 */ /* 0x000fea0003800000 */
.L_x_16856:
        /* <DEDUP_REMOVED lines=21> */
.L_x_16865:
[----:B------:R-:W-:Y:S05]  /*7580*/  BSYNC B1 ;  /* 0x0000000000017941 */ /* 0x000fea0003800000 */
.L_x_16864:
[----:B------:R-:W-:Y:S01]  /*7590*/  LEA R3, R0, 0x37800000, 0x17 ;  /* 0x3780000000037811 */ /* 0x000fe200078eb8ff */
[----:B------:R-:W-:-:S05]  /*75a0*/  IMAD.SHL.U32 R0, R2, 0x200000, RZ ;  /* 0x0020000002007824 */ /* 0x000fca00078e00ff */
[----:B------:R-:W-:Y:S02]  /*75b0*/  LOP3.LUT R0, R3, R0, R4, 0xfe, !PT ;  /* 0x0000000003007212 */ /* 0x000fe400078efe04 */
.L_x_16863:
[----:B------:R-:W-:Y:S05]  /*75c0*/  BSYNC B0 ;  /* 0x0000000000007941 */ /* 0x000fea0003800000 */
.L_x_16862:
[----:B------:R-:W-:Y:S01]  /*75d0*/  F2FP.PACK_AB R0, RZ, R0 ;  /* 0x00000000ff00723e */ /* 0x000fe200000000ff */
[----:B------:R-:W-:Y:S05]  /*75e0*/  BRA `(.L_x_16843) ;  /* 0x000002d000007947 */ /* 0x000fea0003800000 */
.L_x_16855:
        /* <DEDUP_REMOVED lines=14> */
.L_x_16869:
[----:B------:R-:W-:Y:S05]  /*76d0*/  BSYNC B0 ;  /* 0x0000000000007941 */ /* 0x000fea0003800000 */
.L_x_16868:
[----:B------:R-:W-:Y:S01]  /*76e0*/  F2FP.PACK_AB R0, RZ, R0 ;  /* 0x00000000ff00723e */ /* 0x000fe200000000ff */
[----:B------:R-:W-:Y:S05]  /*76f0*/  BRA `(.L_x_16843) ;  /* 0x000001c000007947 */ /* 0x000fea0003800000 */
.L_x_16842:
        /* <DEDUP_REMOVED lines=21> */
.L_x_16867:
[----:B------:R-:W2:Y:S02]  /*7850*/  LDG.E.64 R2, [R2.64] ;  /* 0x0000002402027981 */ /* 0x000ea4000c1e1b00 */
[----:B--2---:R-:W0:Y:S02]  /*7860*/  I2F.U64 R0, R2 ;  /* 0x0000000200007312 */ /* 0x004e240000301000 */
[----:B0-----:R-:W-:Y:S01]  /*7870*/  F2FP.PACK_AB R0, RZ, R0 ;  /* 0x00000000ff00723e */ /* 0x001fe200000000ff */
[----:B------:R-:W-:Y:S05]  /*7880*/  BRA `(.L_x_16843) ;  /* 0x0000003000007947 */ /* 0x000fea0003800000 */
.L_x_16866:
[----:B------:R-:W2:Y:S02]  /*7890*/  LDG.E R2, [R2.64] ;  /* 0x0000002402027981 */ /* 0x000ea4000c1e1900 */
[----:B--2---:R-:W0:Y:S02]  /*78a0*/  I2F.U32 R0, R2 ;  /* 0x0000000200007306 */ /* 0x004e240000201000 */
[----:B0-----:R-:W-:-:S06]  /*78b0*/  F2FP.PACK_AB R0, RZ, R0 ;  /* 0x00000000ff00723e */ /* 0x001fcc00000000ff */
.L_x_16843:
        /* <DEDUP_REMOVED lines=22> */
.L_x_16873:
[----:B------:R0:W-:Y:S01]  /*7a20*/  STG.E.U8 [R16.64], R3 ;  /* 0x0000000310007986 */ /* 0x0001e2000c101124 */
[----:B------:R-:W-:Y:S05]  /*7a30*/  BRA `(.L_x_16875) ;  /* 0x00000da000007947 */ /* 0x000fea0003800000 */
.L_x_16872:
        /* <DEDUP_REMOVED lines=10> */
.L_x_16877:
[----:B------:R-:W-:-:S05]  /*7ae0*/  LOP3.LUT R3, R3, 0xffff, RZ, 0xc0, !PT ;  /* 0x0000ffff03037812 */ /* 0x000fca00078ec0ff */
[----:B------:R0:W-:Y:S01]  /*7af0*/  STG.E [R16.64], R3 ;  /* 0x0000000310007986 */ /* 0x0001e2000c101924 */
[----:B------:R-:W-:Y:S05]  /*7b00*/  BRA `(.L_x_16875) ;  /* 0x00000cd000007947 */ /* 0x000fea0003800000 */
.L_x_16876:
[----:B------:R0:W-:Y:S01]  /*7b10*/  STG.E.U16 [R16.64], R3 ;  /* 0x0000000310007986 */ /* 0x0001e2000c101524 */
[----:B------:R-:W-:Y:S05]  /*7b20*/  BRA `(.L_x_16875) ;  /* 0x00000cb000007947 */ /* 0x000fea0003800000 */
.L_x_16871:
        /* <DEDUP_REMOVED lines=9> */
.L_x_16879:
[----:B------:R-:W0:Y:S02]  /*7bc0*/  I2F.S16 R0, R3 ;  /* 0x0000000300007306 */ /* 0x000e240000101400 */
[----:B0-----:R-:W-:-:S05]  /*7bd0*/  F2FP.PACK_AB R0, RZ, R0 ;  /* 0x00000000ff00723e */ /* 0x001fca00000000ff */
[----:B------:R0:W-:Y:S01]  /*7be0*/  STG.E.U16 [R16.64], R0 ;  /* 0x0000000010007986 */ /* 0x0001e2000c101524 */
[----:B------:R-:W-:Y:S05]  /*7bf0*/  BRA `(.L_x_16875) ;  /* 0x00000be000007947 */ /* 0x000fea0003800000 */
.L_x_16878:
        /* <DEDUP_REMOVED lines=10> */
.L_x_16881:
[----:B------:R-:W0:Y:S02]  /*7ca0*/  I2F.S16 R3, R3 ;  /* 0x0000000300037306 */ /* 0x000e240000101400 */
[----:B0-----:R-:W-:-:S04]  /*7cb0*/  F2FP.PACK_AB R3, RZ, R3 ;  /* 0x00000003ff03723e */ /* 0x001fc800000000ff */
[----:B------:R-:W-:-:S05]  /*7cc0*/  PRMT R3, R3, 0x5410, RZ ;  /* 0x0000541003037816 */ /* 0x000fca00000000ff */
[----:B------:R0:W-:Y:S01]  /*7cd0*/  STG.E [R16.64], R3 ;  /* 0x0000000310007986 */ /* 0x0001e2000c101924 */
[----:B------:R-:W-:Y:S05]  /*7ce0*/  BRA `(.L_x_16875) ;  /* 0x00000af000007947 */ /* 0x000fea0003800000 */
.L_x_16880:
[----:B------:R-:W0:Y:S02]  /*7cf0*/  I2F.F64.S16 R2, R3 ;  /* 0x0000000300027312 */ /* 0x000e240000101c00 */
[----:B0-----:R0:W-:Y:S01]  /*7d00*/  STG.E.64 [R16.64], R2 ;  /* 0x0000000210007986 */ /* 0x0011e2000c101b24 */
[----:B------:R-:W-:Y:S05]  /*7d10*/  BRA `(.L_x_16875) ;  /* 0x00000ac000007947 */ /* 0x000fea0003800000 */
.L_x_16870:
        /* <DEDUP_REMOVED lines=10> */
.L_x_16884:
[----:B------:R-:W0:Y:S01]  /*7dc0*/  I2F.F64.S16 R4, R3 ;  /* 0x0000000300047312 */ /* 0x000e220000101c00 */
[----:B------:R-:W-:-:S05]  /*7dd0*/  CS2R R6, SRZ ;  /* 0x0000000000067805 */ /* 0x000fca000001ff00 */
[----:B0-----:R0:W-:Y:S01]  /*7de0*/  STG.E.128 [R16.64], R4 ;  /* 0x0000000410007986 */ /* 0x0011e2000c101d24 */
[----:B------:R-:W-:Y:S05]  /*7df0*/  BRA `(.L_x_16875) ;  /* 0x000009e000007947 */ /* 0x000fea0003800000 */
.L_x_16883:
        /* <DEDUP_REMOVED lines=21> */
.L_x_16888:
[----:B------:R-:W-:Y:S05]  /*7f50*/  BSYNC B0 ;  /* 0x0000000000007941 */ /* 0x000fea0003800000 */
.L_x_16887:
[----:B------:R-:W-:-:S05]  /*7f60*/  LOP3.LUT R5, R0, R5, RZ, 0xfc, !PT ;  /* 0x0000000500057212 */ /* 0x000fca00078efcff */
[----:B------:R0:W-:Y:S01]  /*7f70*/  STG.E.U8 [R16.64], R5 ;  /* 0x0000000510007986 */ /* 0x0001e2000c101124 */
[----:B------:R-:W-:Y:S05]  /*7f80*/  BRA `(.L_x_16875) ;  /* 0x0000085000007947 */ /* 0x000fea0003800000 */
.L_x_16886:
        /* <DEDUP_REMOVED lines=13> */
.L_x_16890:
[----:B------:R-:W-:Y:S01]  /*8060*/  IMAD.MOV.U32 R0, RZ, RZ, 0x7f ;  /* 0x0000007fff007424 */ /* 0x000fe200078e00ff */
[----:B------:R-:W-:-:S04]  /*8070*/  ISETP.GT.U32.AND P0, PT, R2, 0x7f800000, PT ;  /* 0x7f8000000200780c */ /* 0x000fc80003f04070 */
[----:B------:R-:W-:-:S04]  /*8080*/  SEL R0, R0, 0x7c, P0 ;  /* 0x0000007c00007807 */ /* 0x000fc80000000000 */
.L_x_16891:
[----:B------:R-:W-:Y:S05]  /*8090*/  BSYNC B0 ;  /* 0x0000000000007941 */ /* 0x000fea0003800000 */
.L_x_16889:
[----:B------:R-:W-:-:S04]  /*80a0*/  LOP3.LUT R2, R3, 0x80000000, RZ, 0xc0, !PT ;  /* 0x8000000003027812 */ /* 0x000fc800078ec0ff */
[----:B------:R-:W-:-:S04]  /*80b0*/  SHF.R.U32.HI R3, RZ, 0x18, R2 ;  /* 0x00000018ff037819 */ /* 0x000fc80000011602 */
[----:B------:R-:W-:-:S05]  /*80c0*/  LOP3.LUT R3, R0, R3, RZ, 0xfc, !PT ;  /* 0x0000000300037212 */ /* 0x000fca00078efcff */
[----:B------:R0:W-:Y:S01]  /*80d0*/  STG.E.U8 [R16.64], R3 ;  /* 0x0000000310007986 */ /* 0x0001e2000c101124 */
[----:B------:R-:W-:Y:S05]  /*80e0*/  BRA `(.L_x_16875) ;  /* 0x000006f000007947 */ /* 0x000fea0003800000 */
.L_x_16885:
[----:B------:R-:W0:Y:S02]  /*80f0*/  I2F.S16 R0, R3 ;  /* 0x0000000300007306 */ /* 0x000e240000101400 */
[----:B0-----:R-:W-:-:S05]  /*8100*/  F2FP.BF16.PACK_AB R0, RZ, R0 ;  /* 0x00000000ff00723e */ /* 0x001fca00000010ff */
[----:B------:R0:W-:Y:S01]  /*8110*/  STG.E.U16 [R16.64], R0 ;  /* 0x0000000010007986 */ /* 0x0001e2000c101524 */
[----:B------:R-:W-:Y:S05]  /*8120*/  BRA `(.L_x_16875) ;  /* 0x000006b000007947 */ /* 0x000fea0003800000 */
.L_x_16882:
        /* <DEDUP_REMOVED lines=10> */
.L_x_16894:
        /* <DEDUP_REMOVED lines=17> */
.L_x_16897:
[----:B------:R-:W-:-:S04]  /*82e0*/  LOP3.LUT R2, R3, 0x80000000, RZ, 0xc0, !PT ;  /* 0x8000000003027812 */ /* 0x000fc800078ec0ff */
[----:B------:R-:W-:-:S04]  /*82f0*/  SHF.R.U32.HI R3, RZ, 0x18, R2 ;  /* 0x00000018ff037819 */ /* 0x000fc80000011602 */
[----:B------:R-:W-:-:S04]  /*8300*/  LOP3.LUT R0, R0, R3, RZ, 0xfc, !PT ;  /* 0x0000000300007212 */ /* 0x000fc800078efcff */
[----:B------:R-:W-:Y:S02]  /*8310*/  PRMT R8, R0, 0x7610, R8 ;  /* 0x0000761000087816 */ /* 0x000fe40000000008 */
.L_x_16896:
[----:B------:R-:W-:Y:S05]  /*8320*/  BSYNC B0 ;  /* 0x0000000000007941 */ /* 0x000fea0003800000 */
.L_x_16895:
[----:B------:R0:W-:Y:S01]  /*8330*/  STG.E.U8 [R16.64], R8 ;  /* 0x0000000810007986 */ /* 0x0001e2000c101124 */
[----:B------:R-:W-:Y:S05]  /*8340*/  BRA `(.L_x_16875) ;  /* 0x0000049000007947 */ /* 0x000fea0003800000 */
.L_x_16893:
        /* <DEDUP_REMOVED lines=17> */
.L_x_16900:
[----:B------:R-:W-:-:S04]  /*8460*/  LOP3.LUT R2, R3, 0x80000000, RZ, 0xc0, !PT ;  /* 0x8000000003027812 */ /* 0x000fc800078ec0ff */
[----:B------:R-:W-:-:S04]  /*8470*/  SHF.R.U32.HI R3, RZ, 0x18, R2 ;  /* 0x00000018ff037819 */ /* 0x000fc80000011602 */
[----:B------:R-:W-:-:S04]  /*8480*/  LOP3.LUT R0, R0, R3, RZ, 0xfc, !PT ;  /* 0x0000000300007212 */ /* 0x000fc800078efcff */
[----:B------:R-:W-:Y:S02]  /*8490*/  PRMT R8, R0, 0x7610, R8 ;  /* 0x0000761000087816 */ /* 0x000fe40000000008 */
.L_x_16899:
[----:B------:R-:W-:Y:S05]  /*84a0*/  BSYNC B0 ;  /* 0x0000000000007941 */ /* 0x000fea0003800000 */
.L_x_16898:
[----:B------:R0:W-:Y:S01]  /*84b0*/  STG.E.U8 [R16.64], R8 ;  /* 0x0000000810007986 */ /* 0x0001e2000c101124 */
[----:B------:R-:W-:Y:S05]  /*84c0*/  BRA `(.L_x_16875) ;  /* 0x0000031000007947 */ /* 0x000fea0003800000 */
.L_x_16892:
        /* <DEDUP_REMOVED lines=23> */
.L_x_16874:
        /* <DEDUP_REMOVED lines=20> */
.L_x_16902:
[----:B------:R-:W-:Y:S01]  /*8780*/  LOP3.LUT R2, R3, 0xffff, RZ, 0xc0, !PT ;  /* 0x0000ffff03027812 */ /* 0x000fe200078ec0ff */
[----:B------:R-:W-:-:S05]  /*8790*/  IMAD.MOV.U32 R3, RZ, RZ, RZ ;  /* 0x000000ffff037224 */ /* 0x000fca00078e00ff */
[----:B------:R0:W-:Y:S01]  /*87a0*/  STG.E.64 [R16.64], R2 ;  /* 0x0000000210007986 */ /* 0x0001e2000c101b24 */
[----:B------:R-:W-:Y:S05]  /*87b0*/  BRA `(.L_x_16875) ;  /* 0x0000002000007947 */ /* 0x000fea0003800000 */
.L_x_16901:
[----:B------:R-:W-:-:S05]  /*87c0*/  LOP3.LUT R3, R3, 0xffff, RZ, 0xc0, !PT ;  /* 0x0000ffff03037812 */ /* 0x000fca00078ec0ff */
[----:B------:R0:W-:Y:S02]  /*87d0*/  STG.E [R16.64], R3 ;  /* 0x0000000310007986 */ /* 0x0001e4000c101924 */
.L_x_16875:
[----:B------:R-:W-:Y:S02]  /*87e0*/  IADD3 R19, R19, 0x80, RZ ;  /* 0x0000008013137810 */ /* 0x000fe40007ffe0ff */
.L_x_16770:
[----:B------:R-:W-:Y:S05]  /*87f0*/  BSYNC B6 ;  /* 0x0000000000067941 */ /* 0x000fea0003800000 */
.L_x_16769:
        /* <DEDUP_REMOVED lines=230> */
.L_x_16903:
        /* <DEDUP_REMOVED lines=20> */
.L_x_16907:
[----:B------:R-:W2:Y:S02]  /*97a0*/  LDG.E.U8 R2, [R2.64] ;  /* 0x0000002402027981 */ /* 0x000ea4000c1e1100 */
[----:B--2---:R-:W0:Y:S02]  /*97b0*/  I2F.U16 R0, R2 ;  /* 0x0000000200007306 */ /* 0x004e240000101000 */
[----:B0-----:R-:W-:Y:S01]  /*97c0*/  F2FP.PACK_AB R0, RZ, R0 ;  /* 0x00000000ff00723e */ /* 0x001fe200000000ff */
[----:B------:R-:W-:Y:S05]  /*97d0*/  BRA `(.L_x_16909) ;  /* 0x00000e1000007947 */ /* 0x000fea0003800000 */
.L_x_16906:
        /* <DEDUP_REMOVED lines=10> */
.L_x_16911:
[----:B------:R-:W2:Y:S02]  /*9880*/  LDG.E R2, [R2.64] ;  /* 0x0000002402027981 */ /* 0x000ea4000c1e1900 */
[----:B--2---:R-:W0:Y:S02]  /*9890*/  I2F R0, R2 ;  /* 0x0000000200007306 */ /* 0x004e240000201400 */
[----:B0-----:R-:W-:Y:S01]  /*98a0*/  F2FP.PACK_AB R0, RZ, R0 ;  /* 0x00000000ff00723e */ /* 0x001fe200000000ff */
[----:B------:R-:W-:Y:S05]  /*98b0*/  BRA `(.L_x_16909) ;  /* 0x00000d3000007947 */ /* 0x000fea0003800000 */
.L_x_16910:
[----:B------:R-:W2:Y:S02]  /*98c0*/  LDG.E.U16 R2, [R2.64] ;  /* 0x0000002402027981 */ /* 0x000ea4000c1e1500 */
[----:B--2---:R-:W0:Y:S02]  /*98d0*/  I2F.S16 R0, R2 ;  /* 0x0000000200007306 */ /* 0x004e240000101400 */
[----:B0-----:R-:W-:Y:S01]  /*98e0*/  F2FP.PACK_AB R0, RZ, R0 ;  /* 0x00000000ff00723e */ /* 0x001fe200000000ff */
[----:B------:R-:W-:Y:S05]  /*98f0*/  BRA `(.L_x_16909) ;  /* 0x00000cf000007947 */ /* 0x000fea0003800000 */
.L_x_16905:
        /* <DEDUP_REMOVED lines=9> */
.L_x_16913:
[----:B------:R0:W5:Y:S01]  /*9990*/  LDG.E.U16 R0, [R2.64] ;  /* 0x0000002402007981 */ /* 0x000162000c1e1500 */
[----:B------:R-:W-:Y:S05]  /*99a0*/  BRA `(.L_x_16909) ;  /* 0x00000c4000007947 */ /* 0x000fea0003800000 */
.L_x_16912:
        /* <DEDUP_REMOVED lines=9> */
.L_x_16915:
[----:B------:R0:W5:Y:S01]  /*9a40*/  LDG.E.U16 R0, [R2.64] ;  /* 0x0000002402007981 */ /* 0x000162000c1e1500 */
[----:B------:R-:W-:Y:S05]  /*9a50*/  BRA `(.L_x_16909) ;  /* 0x00000b9000007947 */ /* 0x000fea0003800000 */
.L_x_16914:
[----:B------:R-:W2:Y:S02]  /*9a60*/  LDG.E.64 R2, [R2.64] ;  /* 0x0000002402027981 */ /* 0x000ea4000c1e1b00 */
[----:B--2---:R-:W0:Y:S01]  /*9a70*/  F2F.F32.F64 R0, R2 ;  /* 0x0000000200007310 */ /* 0x004e220000301000 */
[----:B------:R-:W0:-:S14]  /*9a80*/  DSETP.GEU.AND P0, PT, |R2|, c[0x2][0x0], PT ;  /* 0x008000000200762a */ /* 0x000e1c0003f0e200 */
[----:B0-----:R-:W-:-:S05]  /*9a90*/  @!P0 FMUL R0, R0, 1.175494350822287508e-38 ;  /* 0x0080000000008820 */ /* 0x001fca0000400000 */
[----:B------:R-:W-:Y:S01]  /*9aa0*/  F2FP.PACK_AB R0, RZ, R0 ;  /* 0x00000000ff00723e */ /* 0x000fe200000000ff */
[----:B------:R-:W-:Y:S05]  /*9ab0*/  BRA `(.L_x_16909) ;  /* 0x00000b3000007947 */ /* 0x000fea0003800000 */
.L_x_16904:
        /* <DEDUP_REMOVED lines=13> */
.L_x_16918:
[----:B------:R-:W2:Y:S02]  /*9b90*/  LDG.E.64 R2, [R2.64] ;  /* 0x0000002402027981 */ /* 0x000ea4000c1e1b00 */
[----:B--2---:R-:W0:Y:S01]  /*9ba0*/  F2F.F32.F64 R0, R2 ;  /* 0x0000000200007310 */ /* 0x004e220000301000 */
[----:B------:R-:W0:-:S14]  /*9bb0*/  DSETP.GEU.AND P0, PT, |R2|, c[0x2][0x0], PT ;  /* 0x008000000200762a */ /* 0x000e1c0003f0e200 */
[----:B0-----:R-:W-:-:S05]  /*9bc0*/  @!P0 FMUL R0, R0, 1.175494350822287508e-38 ;  /* 0x0080000000008820 */ /* 0x001fca0000400000 */
[----:B------:R-:W-:Y:S01]  /*9bd0*/  F2FP.PACK_AB R0, RZ, R0 ;  /* 0x00000000ff00723e */ /* 0x000fe200000000ff */
[----:B------:R-:W-:Y:S05]  /*9be0*/  BRA `(.L_x_16909) ;  /* 0x00000a0000007947 */ /* 0x000fea0003800000 */
.L_x_16917:
        /* <DEDUP_REMOVED lines=28> */
.L_x_16920:
        /* <DEDUP_REMOVED lines=15> */
.L_x_16919:
[----:B------:R-:W2:Y:S02]  /*9ea0*/  LDG.E.U16 R0, [R2.64] ;  /* 0x0000002402007981 */ /* 0x000ea4000c1e1500 */
[----:B--2---:R-:W-:-:S04]  /*9eb0*/  PRMT R0, RZ, 0x5410, R0 ;  /* 0x00005410ff007816 */ /* 0x004fc80000000000 */
[----:B------:R-:W-:Y:S01]  /*9ec0*/  F2FP.PACK_AB R0, RZ, R0 ;  /* 0x00000000ff00723e */ /* 0x000fe200000000ff */
[----:B------:R-:W-:Y:S05]  /*9ed0*/  BRA `(.L_x_16909) ;  /* 0x0000071000007947 */ /* 0x000fea0003800000 */
.L_x_16916:
        /* <DEDUP_REMOVED lines=12> */
.L_x_16923:
        /* <DEDUP_REMOVED lines=21> */
.L_x_16927:
[----:B------:R-:W-:Y:S05]  /*a0f0*/  BSYNC B1 ;  /* 0x0000000000017941 */ /* 0x000fea0003800000 */
.L_x_16926:
[----:B------:R-:W-:Y:S01]  /*a100*/  LEA R3, R0, 0x3b800000, 0x17 ;  /* 0x3b80000000037811 */ /* 0x000fe200078eb8ff */
[----:B------:R-:W-:-:S05]  /*a110*/  IMAD.SHL.U32 R0, R2, 0x100000, RZ ;  /* 0x0010000002007824 */ /* 0x000fca00078e00ff */
[----:B------:R-:W-:Y:S02]  /*a120*/  LOP3.LUT R0, R3, R0, R4, 0xfe, !PT ;  /* 0x0000000003007212 */ /* 0x000fe400078efe04 */
.L_x_16925:
[----:B------:R-:W-:Y:S05]  /*a130*/  BSYNC B0 ;  /* 0x0000000000007941 */ /* 0x000fea0003800000 */
.L_x_16924:
[----:B------:R-:W-:Y:S01]  /*a140*/  F2FP.PACK_AB R0, RZ, R0 ;  /* 0x00000000ff00723e */ /* 0x000fe200000000ff */
[----:B------:R-:W-:Y:S05]  /*a150*/  BRA `(.L_x_16909) ;  /* 0x0000049000007947 */ /* 0x000fea0003800000 */
.L_x_16922:
        /* <DEDUP_REMOVED lines=21> */
.L_x_16931:
[----:B------:R-:W-:Y:S05]  /*a2b0*/  BSYNC B1 ;  /* 0x0000000000017941 */ /* 0x000fea0003800000 */
.L_x_16930:
[----:B------:R-:W-:Y:S01]  /*a2c0*/  LEA R3, R0, 0x37800000, 0x17 ;  /* 0x3780000000037811 */ /* 0x000fe200078eb8ff */
[----:B------:R-:W-:-:S05]  /*a2d0*/  IMAD.SHL.U32 R0, R2, 0x200000, RZ ;  /* 0x0020000002007824 */ /* 0x000fca00078e00ff */
[----:B------:R-:W-:Y:S02]  /*a2e0*/  LOP3.LUT R0, R3, R0, R4, 0xfe, !PT ;  /* 0x0000000003007212 */ /* 0x000fe400078efe04 */
.L_x_16929:
[----:B------:R-:W-:Y:S05]  /*a2f0*/  BSYNC B0 ;  /* 0x0000000000007941 */ /* 0x000fea0003800000 */
.L_x_16928:
[----:B------:R-:W-:Y:S01]  /*a300*/  F2FP.PACK_AB R0, RZ, R0 ;  /* 0x00000000ff00723e */ /* 0x000fe200000000ff */
[----:B------:R-:W-:Y:S05]  /*a310*/  BRA `(.L_x_16909) ;  /* 0x000002d000007947 */ /* 0x000fea0003800000 */
.L_x_16921:
        /* <DEDUP_REMOVED lines=14> */
.L_x_16935:
[----:B------:R-:W-:Y:S05]  /*a400*/  BSYNC B0 ;  /* 0x0000000000007941 */ /* 0x000fea0003800000 */
.L_x_16934:
[----:B------:R-:W-:Y:S01]  /*a410*/  F2FP.PACK_AB R0, RZ, R0 ;  /* 0x00000000ff00723e */ /* 0x000fe200000000ff */
[----:B------:R-:W-:Y:S05]  /*a420*/  BRA `(.L_x_16909) ;  /* 0x000001c000007947 */ /* 0x000fea0003800000 */
.L_x_16908:
        /* <DEDUP_REMOVED lines=21> */
.L_x_16933:
[----:B------:R-:W2:Y:S02]  /*a580*/  LDG.E.64 R2, [R2.64] ;  /* 0x0000002402027981 */ /* 0x000ea4000c1e1b00 */
[----:B--2---:R-:W0:Y:S02]  /*a590*/  I2F.U64 R0, R2 ;  /* 0x0000000200007312 */ /* 0x004e240000301000 */
[----:B0-----:R-:W-:Y:S01]  /*a5a0*/  F2FP.PACK_AB R0, RZ, R0 ;  /* 0x00000000ff00723e */ /* 0x001fe200000000ff */
[----:B------:R-:W-:Y:S05]  /*a5b0*/  BRA `(.L_x_16909) ;  /* 0x0000003000007947 */ /* 0x000fea0003800000 */
.L_x_16932:
[----:B------:R-:W2:Y:S02]  /*a5c0*/  LDG.E R2, [R2.64] ;  /* 0x0000002402027981 */ /* 0x000ea4000c1e1900 */
[----:B--2---:R-:W0:Y:S02]  /*a5d0*/  I2F.U32 R0, R2 ;  /* 0x0000000200007306 */ /* 0x004e240000201000 */
[----:B0-----:R-:W-:-:S06]  /*a5e0*/  F2FP.PACK_AB R0, RZ, R0 ;  /* 0x00000000ff00723e */ /* 0x001fcc00000000ff */
.L_x_16909:
        /* <DEDUP_REMOVED lines=22> */
.L_x_16939:
[----:B------:R-:W-:Y:S01]  /*a750*/  STG.E.U8 [R16.64], R3 ;  /* 0x0000000310007986 */ /* 0x000fe2000c101124 */
[----:B------:R-:W-:Y:S05]  /*a760*/  EXIT ;  /* 0x000000000000794d */ /* 0x000fea0003800000 */
.L_x_16938:
        /* <DEDUP_REMOVED lines=10> */
.L_x_16942:
[----:B------:R-:W-:-:S05]  /*a810*/  LOP3.LUT R3, R3, 0xffff, RZ, 0xc0, !PT ;  /* 0x0000ffff03037812 */ /* 0x000fca00078ec0ff */
[----:B------:R-:W-:Y:S01]  /*a820*/  STG.E [R16.64], R3 ;  /* 0x0000000310007986 */ /* 0x000fe2000c101924 */
[----:B------:R-:W-:Y:S05]  /*a830*/  EXIT ;  /* 0x000000000000794d */ /* 0x000fea0003800000 */
.L_x_16941:
[----:B------:R-:W-:Y:S01]  /*a840*/  STG.E.U16 [R16.64], R3 ;  /* 0x0000000310007986 */ /* 0x000fe2000c101524 */
[----:B------:R-:W-:Y:S05]  /*a850*/  EXIT ;  /* 0x000000000000794d */ /* 0x000fea0003800000 */
.L_x_16937:
        /* <DEDUP_REMOVED lines=9> */
.L_x_16944:
[----:B------:R-:W0:Y:S02]  /*a8f0*/  I2F.S16 R0, R3 ;  /* 0x0000000300007306 */ /* 0x000e240000101400 */
[----:B0-----:R-:W-:-:S05]  /*a900*/  F2FP.PACK_AB R0, RZ, R0 ;  /* 0x00000000ff00723e */ /* 0x001fca00000000ff */
[----:B------:R-:W-:Y:S01]  /*a910*/  STG.E.U16 [R16.64], R0 ;  /* 0x0000000010007986 */ /* 0x000fe2000c101524 */
[----:B------:R-:W-:Y:S05]  /*a920*/  EXIT ;  /* 0x000000000000794d */ /* 0x000fea0003800000 */
.L_x_16943:
        /* <DEDUP_REMOVED lines=10> */
.L_x_16946:
[----:B------:R-:W0:Y:S02]  /*a9d0*/  I2F.S16 R3, R3 ;  /* 0x0000000300037306 */ /* 0x000e240000101400 */
[----:B0-----:R-:W-:-:S04]  /*a9e0*/  F2FP.PACK_AB R3, RZ, R3 ;  /* 0x00000003ff03723e */ /* 0x001fc800000000ff */
[----:B------:R-:W-:-:S05]  /*a9f0*/  PRMT R3, R3, 0x5410, RZ ;  /* 0x0000541003037816 */ /* 0x000fca00000000ff */
[----:B------:R-:W-:Y:S01]  /*aa00*/  STG.E [R16.64], R3 ;  /* 0x0000000310007986 */ /* 0x000fe2000c101924 */
[----:B------:R-:W-:Y:S05]  /*aa10*/  EXIT ;  /* 0x000000000000794d */ /* 0x000fea0003800000 */
.L_x_16945:
[----:B------:R-:W0:Y:S02]  /*aa20*/  I2F.F64.S16 R2, R3 ;  /* 0x0000000300027312 */ /* 0x000e240000101c00 */
[----:B0-----:R-:W-:Y:S01]  /*aa30*/  STG.E.64 [R16.64], R2 ;  /* 0x0000000210007986 */ /* 0x001fe2000c101b24 */
[----:B------:R-:W-:Y:S05]  /*aa40*/  EXIT ;  /* 0x000000000000794d */ /* 0x000fea0003800000 */
.L_x_16936:
        /* <DEDUP_REMOVED lines=10> */
.L_x_16949:
[----:B------:R-:W0:Y:S01]  /*aaf0*/  I2F.F64.S16 R4, R3 ;  /* 0x0000000300047312 */ /* 0x000e220000101c00 */
[----:B------:R-:W-:-:S05]  /*ab00*/  CS2R R6, SRZ ;  /* 0x0000000000067805 */ /* 0x000fca000001ff00 */
[----:B0-----:R-:W-:Y:S01]  /*ab10*/  STG.E.128 [R16.64], R4 ;  /* 0x0000000410007986 */ /* 0x001fe2000c101d24 */
[----:B------:R-:W-:Y:S05]  /*ab20*/  EXIT ;  /* 0x000000000000794d */ /* 0x000fea0003800000 */
.L_x_16948:
        /* <DEDUP_REMOVED lines=21> */
.L_x_16953:
[----:B------:R-:W-:Y:S05]  /*ac80*/  BSYNC B0 ;  /* 0x0000000000007941 */ /* 0x000fea0003800000 */
.L_x_16952:
[----:B------:R-:W-:-:S05]  /*ac90*/  LOP3.LUT R5, R0, R5, RZ, 0xfc, !PT ;  /* 0x0000000500057212 */ /* 0x000fca00078efcff */
[----:B------:R-:W-:Y:S01]  /*aca0*/  STG.E.U8 [R16.64], R5 ;  /* 0x0000000510007986 */ /* 0x000fe2000c101124 */
[----:B------:R-:W-:Y:S05]  /*acb0*/  EXIT ;  /* 0x000000000000794d */ /* 0x000fea0003800000 */
.L_x_16951:
        /* <DEDUP_REMOVED lines=13> */
.L_x_16955:
[----:B------:R-:W-:Y:S01]  /*ad90*/  IMAD.MOV.U32 R0, RZ, RZ, 0x7f ;  /* 0x0000007fff007424 */ /* 0x000fe200078e00ff */
[----:B------:R-:W-:-:S04]  /*ada0*/  ISETP.GT.U32.AND P0, PT, R2, 0x7f800000, PT ;  /* 0x7f8000000200780c */ /* 0x000fc80003f04070 */
[----:B------:R-:W-:-:S04]  /*adb0*/  SEL R0, R0, 0x7c, P0 ;  /* 0x0000007c00007807 */ /* 0x000fc80000000000 */
.L_x_16956:
[----:B------:R-:W-:Y:S05]  /*adc0*/  BSYNC B0 ;  /* 0x0000000000007941 */ /* 0x000fea0003800000 */
.L_x_16954:
[----:B------:R-:W-:-:S04]  /*add0*/  LOP3.LUT R2, R3, 0x80000000, RZ, 0xc0, !PT ;  /* 0x8000000003027812 */ /* 0x000fc800078ec0ff */
[----:B------:R-:W-:-:S04]  /*ade0*/  SHF.R.U32.HI R3, RZ, 0x18, R2 ;  /* 0x00000018ff037819 */ /* 0x000fc80000011602 */
[----:B------:R-:W-:-:S05]  /*adf0*/  LOP3.LUT R3, R0, R3, RZ, 0xfc, !PT ;  /* 0x0000000300037212 */ /* 0x000fca00078efcff */
[----:B------:R-:W-:Y:S01]  /*ae00*/  STG.E.U8 [R16.64], R3 ;  /* 0x0000000310007986 */ /* 0x000fe2000c101124 */
[----:B------:R-:W-:Y:S05]  /*ae10*/  EXIT ;  /* 0x000000000000794d */ /* 0x000fea0003800000 */
.L_x_16950:
[----:B------:R-:W0:Y:S02]  /*ae20*/  I2F.S16 R0, R3 ;  /* 0x0000000300007306 */ /* 0x000e240000101400 */
[----:B0-----:R-:W-:-:S05]  /*ae30*/  F2FP.BF16.PACK_AB R0, RZ, R0 ;  /* 0x00000000ff00723e */ /* 0x001fca00000010ff */
[----:B------:R-:W-:Y:S01]  /*ae40*/  STG.E.U16 [R16.64], R0 ;  /* 0x0000000010007986 */ /* 0x000fe2000c101524 */
[----:B------:R-:W-:Y:S05]  /*ae50*/  EXIT ;  /* 0x000000000000794d */ /* 0x000fea0003800000 */
.L_x_16947:
        /* <DEDUP_REMOVED lines=10> */
.L_x_16959:
        /* <DEDUP_REMOVED lines=17> */
.L_x_16962:
[----:B------:R-:W-:-:S04]  /*b010*/  LOP3.LUT R2, R3, 0x80000000, RZ, 0xc0, !PT ;  /* 0x8000000003027812 */ /* 0x000fc800078ec0ff */
[----:B------:R-:W-:-:S04]  /*b020*/  SHF.R.U32.HI R3, RZ, 0x18, R2 ;  /* 0x00000018ff037819 */ /* 0x000fc80000011602 */
[----:B------:R-:W-:-:S04]  /*b030*/  LOP3.LUT R0, R0, R3, RZ, 0xfc, !PT ;  /* 0x0000000300007212 */ /* 0x000fc800078efcff */
[----:B------:R-:W-:Y:S02]  /*b040*/  PRMT R8, R0, 0x7610, R8 ;  /* 0x0000761000087816 */ /* 0x000fe40000000008 */
.L_x_16961:
[----:B------:R-:W-:Y:S05]  /*b050*/  BSYNC B0 ;  /* 0x0000000000007941 */ /* 0x000fea0003800000 */
.L_x_16960:
[----:B------:R-:W-:Y:S01]  /*b060*/  STG.E.U8 [R16.64], R8 ;  /* 0x0000000810007986 */ /* 0x000fe2000c101124 */
[----:B------:R-:W-:Y:S05]  /*b070*/  EXIT ;  /* 0x000000000000794d */ /* 0x000fea0003800000 */
.L_x_16958:
        /* <DEDUP_REMOVED lines=17> */
.L_x_16965:
[----:B------:R-:W-:-:S04]  /*b190*/  LOP3.LUT R2, R3, 0x80000000, RZ, 0xc0, !PT ;  /* 0x8000000003027812 */ /* 0x000fc800078ec0ff */
[----:B------:R-:W-:-:S04]  /*b1a0*/  SHF.R.U32.HI R3, RZ, 0x18, R2 ;  /* 0x00000018ff037819 */ /* 0x000fc80000011602 */
[----:B------:R-:W-:-:S04]  /*b1b0*/  LOP3.LUT R0, R0, R3, RZ, 0xfc, !PT ;  /* 0x0000000300007212 */ /* 0x000fc800078efcff */
[----:B------:R-:W-:Y:S02]  /*b1c0*/  PRMT R8, R0, 0x7610, R8 ;  /* 0x0000761000087816 */ /* 0x000fe40000000008 */
.L_x_16964:
[----:B------:R-:W-:Y:S05]  /*b1d0*/  BSYNC B0 ;  /* 0x0000000000007941 */ /* 0x000fea0003800000 */
.L_x_16963:
[----:B------:R-:W-:Y:S01]  /*b1e0*/  STG.E.U8 [R16.64], R8 ;  /* 0x0000000810007986 */ /* 0x000fe2000c101124 */
[----:B------:R-:W-:Y:S05]  /*b1f0*/  EXIT ;  /* 0x000000000000794d */ /* 0x000fea0003800000 */
.L_x_16957:
        /* <DEDUP_REMOVED lines=23> */
.L_x_16940:
        /* <DEDUP_REMOVED lines=20> */
.L_x_16967:
[----:B------:R-:W-:Y:S01]  /*b4b0*/  LOP3.LUT R2, R3, 0xffff, RZ, 0xc0, !PT ;  /* 0x0000ffff03027812 */ /* 0x000fe200078ec0ff */
[----:B------:R-:W-:-:S05]  /*b4c0*/  IMAD.MOV.U32 R3, RZ, RZ, RZ ;  /* 0x000000ffff037224 */ /* 0x000fca00078e00ff */
[----:B------:R-:W-:Y:S01]  /*b4d0*/  STG.E.64 [R16.64], R2 ;  /* 0x0000000210007986 */ /* 0x000fe2000c101b24 */
[----:B------:R-:W-:Y:S05]  /*b4e0*/  EXIT ;  /* 0x000000000000794d */ /* 0x000fea0003800000 */
.L_x_16966:
[----:B------:R-:W-:-:S05]  /*b4f0*/  LOP3.LUT R3, R3, 0xffff, RZ, 0xc0, !PT ;  /* 0x0000ffff03037812 */ /* 0x000fca00078ec0ff */
[----:B------:R-:W-:Y:S01]  /*b500*/  STG.E [R16.64], R3 ;  /* 0x0000000310007986 */ /* 0x000fe2000c101924 */
[----:B------:R-:W-:Y:S05]  /*b510*/  EXIT ;  /* 0x000000000000794d */ /* 0x000fea0003800000 */
.L_x_16968:
        /* <DEDUP_REMOVED lines=14> */
.L_x_41969:


//--------------------- .text._ZN2at6native27unrolled_elementwise_kernelINS0_13AUnaryFunctorIN3c104HalfES4_bZZZNS0_22logical_or_kernel_cudaERNS_14TensorIteratorEENKUlvE0_clEvENKUlvE6_clEvEUlS4_S4_E_EESt5arrayIPcLm2EELi4E23TrivialOffsetCalculatorILi1EjESF_NS0_6memory12LoadWithCastILi1EEENSG_13StoreWithCastILi1EEEEEviT_T0_T2_T3_T4_T5_ --------------------------
	.section	.text._ZN2at6native27unrolled_elementwise_kernelINS0_13AUnaryFunctorIN3c104HalfES4_bZZZNS0_22logical_or_kernel_cudaERNS_14TensorIteratorEENKUlvE0_clEvENKUlvE6_clEvEUlS4_S4_E_EESt5arrayIPcLm2EELi4E23TrivialOffsetCalculatorILi1EjESF_NS0_6memory12LoadWithCastILi1EEENSG_13StoreWithCastILi1EEEEEviT_T0_T2_T3_T4_T5_,"ax",@progbits
	.sectioninfo	@"SHI_REGISTERS=28"
	.align	128
        .global         _ZN2at6native27unrolled_elementwise_kernelINS0_13AUnaryFunctorIN3c104HalfES4_bZZZNS0_22logical_or_kernel_cudaERNS_14TensorIteratorEENKUlvE0_clEvENKUlvE6_clEvEUlS4_S4_E_EESt5arrayIPcLm2EELi4E23TrivialOffsetCalculatorILi1EjESF_NS0_6memory12LoadWithCastILi1EEENSG_13StoreWithCastILi1EEEEEviT_T0_T2_T3_T4_T5_
        .type           _ZN2at6native27unrolled_elementwise_kernelINS0_13AUnaryFunctorIN3c104HalfES4_bZZZNS0_22logical_or_kernel_cudaERNS_14TensorIteratorEENKUlvE0_clEvENKUlvE6_clEvEUlS4_S4_E_EESt5arrayIPcLm2EELi4E23TrivialOffsetCalculatorILi1EjESF_NS0_6memory12LoadWithCastILi1EEENSG_13StoreWithCastILi1EEEEEviT_T0_T2_T3_T4_T5_,@function
        .size           _ZN2at6native27unrolled_elementwise_kernelINS0_13AUnaryFunctorIN3c104HalfES4_bZZZNS0_22logical_or_kernel_cudaERNS_14TensorIteratorEENKUlvE0_clEvENKUlvE6_clEvEUlS4_S4_E_EESt5arrayIPcLm2EELi4E23TrivialOffsetCalculatorILi1EjESF_NS0_6memory12LoadWithCastILi1EEENSG_13StoreWithCastILi1EEEEEviT_T0_T2_T3_T4_T5_,(.L_x_41970 - _ZN2at6native27unrolled_elementwise_kernelINS0_13AUnaryFunctorIN3c104HalfES4_bZZZNS0_22logical_or_kernel_cudaERNS_14TensorIteratorEENKUlvE0_clEvENKUlvE6_clEvEUlS4_S4_E_EESt5arrayIPcLm2EELi4E23TrivialOffsetCalculatorILi1EjESF_NS0_6memory12LoadWithCastILi1EEENSG_13StoreWithCastILi1EEEEEviT_T0_T2_T3_T4_T5_)
        .other          _ZN2at6native27unrolled_elementwise_kernelINS0_13AUnaryFunctorIN3c104HalfES4_bZZZNS0_22logical_or_kernel_cudaERNS_14TensorIteratorEENKUlvE0_clEvENKUlvE6_clEvEUlS4_S4_E_EESt5arrayIPcLm2EELi4E23TrivialOffsetCalculatorILi1EjESF_NS0_6memory12LoadWithCastILi1EEENSG_13StoreWithCastILi1EEEEEviT_T0_T2_T3_T4_T5_,@"STO_CUDA_ENTRY STV_DEFAULT"
_ZN2at6native27unrolled_elementwise_kernelINS0_13AUnaryFunctorIN3c104HalfES4_bZZZNS0_22logical_or_kernel_cudaERNS_14TensorIteratorEENKUlvE0_clEvENKUlvE6_clEvEUlS4_S4_E_EESt5arrayIPcLm2EELi4E23TrivialOffsetCalculatorILi1EjESF_NS0_6memory12LoadWithCastILi1EEENSG_13StoreWithCastILi1EEEEEviT_T0_T2_T3_T4_T5_:
.text._ZN2at6native27unrolled_elementwise_kernelINS0_13AUnaryFunctorIN3c104HalfES4_bZZZNS0_22logical_or_kernel_cudaERNS_14TensorIteratorEENKUlvE0_clEvENKUlvE6_clEvEUlS4_S4_E_EESt5arrayIPcLm2EELi4E23TrivialOffsetCalculatorILi1EjESF_NS0_6memory12LoadWithCastILi1EEENSG_13StoreWithCastILi1EEEEEviT_T0_T2_T3_T4_T5_:
        /* <DEDUP_REMOVED lines=32> */
.L_x_16974:
[----:B------:R-:W2:Y:S02]  /*0200*/  LDG.E.U8 R2, [R2.64] ;  /* 0x0000002402027981 */ /* 0x000ea4000c1e1100 */
[----:B--2---:R-:W0:Y:S02]  /*0210*/  I2F.U16 R0, R2 ;  /* 0x0000000200007306 */ /* 0x004e240000101000 */
[----:B0-----:R-:W-:-:S04]  /*0220*/  F2FP.PACK_AB R0, RZ, R0 ;  /* 0x00000000ff00723e */ /* 0x001fc800000000ff */
[----:B------:R-:W-:Y:S01]  /*0230*/  PRMT R23, R0, 0x7610, R23 ;  /* 0x0000761000177816 */ /* 0x000fe20000000017 */
[----:B------:R-:W-:Y:S05]  /*0240*/  BRA `(.L_x_16976) ;  /* 0x00000ee000007947 */ /* 0x000fea0003800000 */
.L_x_16973:
        /* <DEDUP_REMOVED lines=11> */
.L_x_16978:
[----:B------:R-:W2:Y:S02]  /*0300*/  LDG.E R2, [R2.64] ;  /* 0x0000002402027981 */ /* 0x000ea4000c1e1900 */
[----:B--2---:R-:W0:Y:S02]  /*0310*/  I2F R0, R2 ;  /* 0x0000000200007306 */ /* 0x004e240000201400 */
[----:B0-----:R-:W-:-:S04]  /*0320*/  F2FP.PACK_AB R0, RZ, R0 ;  /* 0x00000000ff00723e */ /* 0x001fc800000000ff */
[----:B------:R-:W-:Y:S01]  /*0330*/  PRMT R23, R0, 0x7610, R23 ;  /* 0x0000761000177816 */ /* 0x000fe20000000017 */
[----:B------:R-:W-:Y:S05]  /*0340*/  BRA `(.L_x_16976) ;  /* 0x00000de000007947 */ /* 0x000fea0003800000 */
.L_x_16977:
[----:B------:R-:W2:Y:S02]  /*0350*/  LDG.E.U16 R2, [R2.64] ;  /* 0x0000002402027981 */ /* 0x000ea4000c1e1500 */
[----:B--2---:R-:W0:Y:S02]  /*0360*/  I2F.S16 R0, R2 ;  /* 0x0000000200007306 */ /* 0x004e240000101400 */
[----:B0-----:R-:W-:-:S04]  /*0370*/  F2FP.PACK_AB R0, RZ, R0 ;  /* 0x00000000ff00723e */ /* 0x001fc800000000ff */
[----:B------:R-:W-:Y:S01]  /*0380*/  PRMT R23, R0, 0x7610, R23 ;  /* 0x0000761000177816 */ /* 0x000fe20000000017 */
[----:B------:R-:W-:Y:S05]  /*0390*/  BRA `(.L_x_16976) ;  /* 0x00000d9000007947 */ /* 0x000fea0003800000 */
.L_x_16972:
        /* <DEDUP_REMOVED lines=9> */
.L_x_16980:
[----:B------:R0:W5:Y:S01]  /*0430*/  LDG.E.U16 R23, [R2.64] ;  /* 0x0000002402177981 */ /* 0x000162000c1e1500 */
[----:B------:R-:W-:Y:S05]  /*0440*/  BRA `(.L_x_16976) ;  /* 0x00000ce000007947 */ /* 0x000fea0003800000 */
.L_x_16979:
        /* <DEDUP_REMOVED lines=9> */
.L_x_16982:
[----:B------:R0:W5:Y:S01]  /*04e0*/  LDG.E.U16 R23, [R2.64] ;  /* 0x0000002402177981 */ /* 0x000162000c1e1500 */
[----:B------:R-:W-:Y:S05]  /*04f0*/  BRA `(.L_x_16976) ;  /* 0x00000c3000007947 */ /* 0x000fea0003800000 */
.L_x_16981:
[----:B------:R-:W2:Y:S02]  /*0500*/  LDG.E.64 R2, [R2.64] ;  /* 0x0000002402027981 */ /* 0x000ea4000c1e1b00 */
[----:B--2---:R-:W0:Y:S01]  /*0510*/  F2F.F32.F64 R0, R2 ;  /* 0x0000000200007310 */ /* 0x004e220000301000 */
[----:B------:R-:W0:-:S14]  /*0520*/  DSETP.GEU.AND P0, PT, |R2|, c[0x2][0x0], PT ;  /* 0x008000000200762a */ /* 0x000e1c0003f0e200 */
[----:B0-----:R-:W-:-:S05]  /*0530*/  @!P0 FMUL R0, R0, 1.175494350822287508e-38 ;  /* 0x0080000000008820 */ /* 0x001fca0000400000 */
[----:B------:R-:W-:-:S04]  /*0540*/  F2FP.PACK_AB R0, RZ, R0 ;  /* 0x00000000ff00723e */ /* 0x000fc800000000ff */
[----:B------:R-:W-:Y:S01]  /*0550*/  PRMT R23, R0, 0x7610, R23 ;  /* 0x0000761000177816 */ /* 0x000fe20000000017 */
[----:B------:R-:W-:Y:S05]  /*0560*/  BRA `(.L_x_16976) ;  /* 0x00000bc000007947 */ /* 0x000fea0003800000 */
.L_x_16971:
        /* <DEDUP_REMOVED lines=14> */
.L_x_16985:
[----:B------:R-:W2:Y:S02]  /*0650*/  LDG.E.64 R2, [R2.64] ;  /* 0x0000002402027981 */ /* 0x000ea4000c1e1b00 */
[----:B--2---:R-:W0:Y:S01]  /*0660*/  F2F.F32.F64 R0, R2 ;  /* 0x0000000200007310 */ /* 0x004e220000301000 */
[----:B------:R-:W0:-:S14]  /*0670*/  DSETP.GEU.AND P0, PT, |R2|, c[0x2][0x0], PT ;  /* 0x008000000200762a */ /* 0x000e1c0003f0e200 */
[----:B0-----:R-:W-:-:S05]  /*0680*/  @!P0 FMUL R0, R0, 1.175494350822287508e-38 ;  /* 0x0080000000008820 */ /* 0x001fca0000400000 */
[----:B------:R-:W-:-:S04]  /*0690*/  F2FP.PACK_AB R0, RZ, R0 ;  /* 0x00000000ff00723e */ /* 0x000fc800000000ff */
[----:B------:R-:W-:Y:S01]  /*06a0*/  PRMT R23, R0, 0x7610, R23 ;  /* 0x0000761000177816 */ /* 0x000fe20000000017 */
[----:B------:R-:W-:Y:S05]  /*06b0*/  BRA `(.L_x_16976) ;  /* 0x00000a7000007947 */ /* 0x000fea0003800000 */
.L_x_16984:
        /* <DEDUP_REMOVED lines=28> */
.L_x_16987:
        /* <DEDUP_REMOVED lines=16> */
.L_x_16986:
[----:B------:R-:W2:Y:S02]  /*0980*/  LDG.E.U16 R0, [R2.64] ;  /* 0x0000002402007981 */ /* 0x000ea4000c1e1500 */
[----:B--2---:R-:W-:-:S04]  /*0990*/  PRMT R0, RZ, 0x5410, R0 ;  /* 0x00005410ff007816 */ /* 0x004fc80000000000 */
[----:B------:R-:W-:-:S04]  /*09a0*/  F2FP.PACK_AB R0, RZ, R0 ;  /* 0x00000000ff00723e */ /* 0x000fc800000000ff */
[----:B------:R-:W-:Y:S01]  /*09b0*/  PRMT R23, R0, 0x7610, R23 ;  /* 0x0000761000177816 */ /* 0x000fe20000000017 */
[----:B------:R-:W-:Y:S05]  /*09c0*/  BRA `(.L_x_16976) ;  /* 0x0000076000007947 */ /* 0x000fea0003800000 */
.L_x_16983:
        /* <DEDUP_REMOVED lines=12> */
.L_x_16990:
        /* <DEDUP_REMOVED lines=21> */
.L_x_16994:
[----:B------:R-:W-:Y:S05]  /*0be0*/  BSYNC B1 ;  /* 0x0000000000017941 */ /* 0x000fea0003800000 */
.L_x_16993:
[----:B------:R-:W-:Y:S01]  /*0bf0*/  LEA R3, R0, 0x3b800000, 0x17 ;  /* 0x3b80000000037811 */ /* 0x000fe200078eb8ff */
[----:B------:R-:W-:-:S05]  /*0c00*/  IMAD.SHL.U32 R0, R2, 0x100000, RZ ;  /* 0x0010000002007824 */ /* 0x000fca00078e00ff */
[----:B------:R-:W-:Y:S02]  /*0c10*/  LOP3.LUT R0, R3, R0, R4, 0xfe, !PT ;  /* 0x0000000003007212 */ /* 0x000fe400078efe04 */
.L_x_16992:
[----:B------:R-:W-:Y:S05]  /*0c20*/  BSYNC B0 ;  /* 0x0000000000007941 */ /* 0x000fea0003800000 */
.L_x_16991:
[----:B------:R-:W-:-:S04]  /*0c30*/  F2FP.PACK_AB R0, RZ, R0 ;  /* 0x00000000ff00723e */ /* 0x000fc800000000ff */
[----:B------:R-:W-:Y:S01]  /*0c40*/  PRMT R23, R0, 0x7610, R23 ;  /* 0x0000761000177816 */ /* 0x000fe20000000017 */
[----:B------:R-:W-:Y:S05]  /*0c50*/  BRA `(.L_x_16976) ;  /* 0x000004d000007947 */ /* 0x000fea0003800000 */
.L_x_16989:
        /* <DEDUP_REMOVED lines=21> */
.L_x_16998:
[----:B------:R-:W-:Y:S05]  /*0db0*/  BSYNC B1 ;  /* 0x0000000000017941 */ /* 0x000fea0003800000 */
.L_x_16997:
[----:B------:R-:W-:Y:S01]  /*0dc0*/  LEA R3, R0, 0x37800000, 0x17 ;  /* 0x3780000000037811 */ /* 0x000fe200078eb8ff */
[----:B------:R-:W-:-:S05]  /*0dd0*/  IMAD.SHL.U32 R0, R2, 0x200000, RZ ;  /* 0x0020000002007824 */ /* 0x000fca00078e00ff */
[----:B------:R-:W-:Y:S02]  /*0de0*/  LOP3.LUT R0, R3, R0, R4, 0xfe, !PT ;  /* 0x0000000003007212 */ /* 0x000fe400078efe04 */
.L_x_16996:
[----:B------:R-:W-:Y:S05]  /*0df0*/  BSYNC B0 ;  /* 0x0000000000007941 */ /* 0x000fea0003800000 */
.L_x_16995:
[----:B------:R-:W-:-:S04]  /*0e00*/  F2FP.PACK_AB R0, RZ, R0 ;  /* 0x00000000ff00723e */ /* 0x000fc800000000ff */
[----:B------:R-:W-:Y:S01]  /*0e10*/  PRMT R23, R0, 0x7610, R23 ;  /* 0x0000761000177816 */ /* 0x000fe20000000017 */
[----:B------:R-:W-:Y:S05]  /*0e20*/  BRA `(.L_x_16976) ;  /* 0x0000030000007947 */ /* 0x000fea0003800000 */
.L_x_16988:
        /* <DEDUP_REMOVED lines=14> */
.L_x_17002:
[----:B------:R-:W-:Y:S05]  /*0f10*/  BSYNC B0 ;  /* 0x0000000000007941 */ /* 0x000fea0003800000 */
.L_x_17001:
[----:B------:R-:W-:-:S04]  /*0f20*/  F2FP.PACK_AB R0, RZ, R0 ;  /* 0x00000000ff00723e */ /* 0x000fc800000000ff */
[----:B------:R-:W-:Y:S01]  /*0f30*/  PRMT R23, R0, 0x7610, R23 ;  /* 0x0000761000177816 */ /* 0x000fe20000000017 */
[----:B------:R-:W-:Y:S05]  /*0f40*/  BRA `(.L_x_16976) ;  /* 0x000001e000007947 */ /* 0x000fea0003800000 */
.L_x_16975:
        /* <DEDUP_REMOVED lines=21> */
.L_x_17000:
[----:B------:R-:W2:Y:S02]  /*10a0*/  LDG.E.64 R2, [R2.64] ;  /* 0x0000002402027981 */ /* 0x000ea4000c1e1b00 */
[----:B--2---:R-:W0:Y:S02]  /*10b0*/  I2F.U64 R0, R2 ;  /* 0x0000000200007312 */ /* 0x004e240000301000 */
[----:B0-----:R-:W-:-:S04]  /*10c0*/  F2FP.PACK_AB R0, RZ, R0 ;  /* 0x00000000ff00723e */ /* 0x001fc800000000ff */
[----:B------:R-:W-:Y:S01]  /*10d0*/  PRMT R23, R0, 0x7610, R23 ;  /* 0x0000761000177816 */ /* 0x000fe20000000017 */
[----:B------:R-:W-:Y:S05]  /*10e0*/  BRA `(.L_x_16976) ;  /* 0x0000004000007947 */ /* 0x000fea0003800000 */
.L_x_16999:
[----:B------:R-:W2:Y:S02]  /*10f0*/  LDG.E R2, [R2.64] ;  /* 0x0000002402027981 */ /* 0x000ea4000c1e1900 */
[----:B--2---:R-:W0:Y:S02]  /*1100*/  I2F.U32 R0, R2 ;  /* 0x0000000200007306 */ /* 0x004e240000201000 */
[----:B0-----:R-:W-:-:S04]  /*1110*/  F2FP.PACK_AB R0, RZ, R0 ;  /* 0x00000000ff00723e */ /* 0x001fc800000000ff */
[----:B------:R-:W-:Y:S02]  /*1120*/  PRMT R23, R0, 0x7610, R23 ;  /* 0x0000761000177816 */ /* 0x000fe40000000017 */
.L_x_16976:
[----:B------:R-:W1:Y:S02]  /*1130*/  S2R R22, SR_TID.X ;  /* 0x0000000000167919 */ /* 0x000e640000002100 */
[----:B-1----:R-:W-:-:S03]  /*1140*/  IADD3 R22, R22, 0x80, RZ ;  /* 0x0000008016167810 */ /* 0x002fc60007ffe0ff */
.L_x_16970:
[----:B-1----:R-:W-:Y:S05]  /*1150*/  BSYNC B6 ;  /* 0x0000000000067941 */ /* 0x002fea0003800000 */
.L_x_16969:
        /* <DEDUP_REMOVED lines=24> */
.L_x_17008:
[----:B------:R-:W2:Y:S02]  /*12e0*/  LDG.E.U8 R2, [R2.64] ;  /* 0x0000002402027981 */ /* 0x000ea4000c1e1100 */
[----:B--2---:R-:W0:Y:S02]  /*12f0*/  I2F.U16 R0, R2 ;  /* 0x0000000200007306 */ /* 0x004e240000101000 */
[----:B0-----:R-:W-:-:S04]  /*1300*/  F2FP.PACK_AB R0, RZ, R0 ;  /* 0x00000000ff00723e */ /* 0x001fc800000000ff */
[----:B------:R-:W-:Y:S01]  /*1310*/  PRMT R19, R0, 0x7610, R19 ;  /* 0x0000761000137816 */ /* 0x000fe20000000013 */
[----:B------:R-:W-:Y:S05]  /*1320*/  BRA `(.L_x_17010) ;  /* 0x00000ed000007947 */ /* 0x000fea0003800000 */
.L_x_17007:
        /* <DEDUP_REMOVED lines=11> */
.L_x_17012:
[----:B------:R-:W2:Y:S02]  /*13e0*/  LDG.E R2, [R2.64] ;  /* 0x0000002402027981 */ /* 0x000ea4000c1e1900 */
[----:B--2---:R-:W0:Y:S02]  /*13f0*/  I2F R0, R2 ;  /* 0x0000000200007306 */ /* 0x004e240000201400 */
[----:B0-----:R-:W-:-:S04]  /*1400*/  F2FP.PACK_AB R0, RZ, R0 ;  /* 0x00000000ff00723e */ /* 0x001fc800000000ff */
[----:B------:R-:W-:Y:S01]  /*1410*/  PRMT R19, R0, 0x7610, R19 ;  /* 0x0000761000137816 */ /* 0x000fe20000000013 */
[----:B------:R-:W-:Y:S05]  /*1420*/  BRA `(.L_x_17010) ;  /* 0x00000dd000007947 */ /* 0x000fea0003800000 */
.L_x_17011:
[----:B------:R-:W2:Y:S02]  /*1430*/  LDG.E.U16 R2, [R2.64] ;  /* 0x0000002402027981 */ /* 0x000ea4000c1e1500 */
[----:B--2---:R-:W0:Y:S02]  /*1440*/  I2F.S16 R0, R2 ;  /* 0x0000000200007306 */ /* 0x004e240000101400 */
[----:B0-----:R-:W-:-:S04]  /*1450*/  F2FP.PACK_AB R0, RZ, R0 ;  /* 0x00000000ff00723e */ /* 0x001fc800000000ff */
[----:B------:R-:W-:Y:S01]  /*1460*/  PRMT R19, R0, 0x7610, R19 ;  /* 0x0000761000137816 */ /* 0x000fe20000000013 */
[----:B------:R-:W-:Y:S05]  /*1470*/  BRA `(.L_x_17010) ;  /* 0x00000d8000007947 */ /* 0x000fea0003800000 */
.L_x_17006:
        /* <DEDUP_REMOVED lines=9> */
.L_x_17014:
[----:B------:R0:W5:Y:S01]  /*1510*/  LDG.E.U16 R19, [R2.64] ;  /* 0x0000002402137981 */ /* 0x000162000c1e1500 */
[----:B------:R-:W-:Y:S05]  /*1520*/  BRA `(.L_x_17010) ;  /* 0x00000cd000007947 */ /* 0x000fea0003800000 */
.L_x_17013:
        /* <DEDUP_REMOVED lines=9> */
.L_x_17016:
[----:B------:R0:W5:Y:S01]  /*15c0*/  LDG.E.U16 R19, [R2.64] ;  /* 0x0000002402137981 */ /* 0x000162000c1e1500 */
[----:B------:R-:W-:Y:S05]  /*15d0*/  BRA `(.L_x_17010) ;  /* 0x00000c2000007947 */ /* 0x000fea0003800000 */
.L_x_17015:
[----:B------:R-:W2:Y:S02]  /*15e0*/  LDG.E.64 R2, [R2.64] ;  /* 0x0000002402027981 */ /* 0x000ea4000c1e1b00 */
[----:B--2---:R-:W0:Y:S01]  /*15f0*/  F2F.F32.F64 R0, R2 ;  /* 0x0000000200007310 */ /* 0x004e220000301000 */
[----:B------:R-:W0:-:S14]  /*1600*/  DSETP.GEU.AND P0, PT, |R2|, c[0x2][0x0], PT ;  /* 0x008000000200762a */ /* 0x000e1c0003f0e200 */
[----:B0-----:R-:W-:-:S05]  /*1610*/  @!P0 FMUL R0, R0, 1.175494350822287508e-38 ;  /* 0x0080000000008820 */ /* 0x001fca0000400000 */
[----:B------:R-:W-:-:S04]  /*1620*/  F2FP.PACK_AB R0, RZ, R0 ;  /* 0x00000000ff00723e */ /* 0x000fc800000000ff */
[----:B------:R-:W-:Y:S01]  /*1630*/  PRMT R19, R0, 0x7610, R19 ;  /* 0x0000761000137816 */ /* 0x000fe20000000013 */
[----:B------:R-:W-:Y:S05]  /*1640*/  BRA `(.L_x_17010) ;  /* 0x00000bb000007947 */ /* 0x000fea0003800000 */
.L_x_17005:
        /* <DEDUP_REMOVED lines=14> */
.L_x_17019:
[----:B------:R-:W2:Y:S02]  /*1730*/  LDG.E.64 R2, [R2.64] ;  /* 0x0000002402027981 */ /* 0x000ea4000c1e1b00 */
[----:B--2---:R-:W0:Y:S01]  /*1740*/  F2F.F32.F64 R0, R2 ;  /* 0x0000000200007310 */ /* 0x004e220000301000 */
[----:B------:R-:W0:-:S14]  /*1750*/  DSETP.GEU.AND P0, PT, |R2|, c[0x2][0x0], PT ;  /* 0x008000000200762a */ /* 0x000e1c0003f0e200 */
[----:B0-----:R-:W-:-:S05]  /*1760*/  @!P0 FMUL R0, R0, 1.175494350822287508e-38 ;  /* 0x0080000000008820 */ /* 0x001fca0000400000 */
[----:B------:R-:W-:-:S04]  /*1770*/  F2FP.PACK_AB R0, RZ, R0 ;  /* 0x00000000ff00723e */ /* 0x000fc800000000ff */
[----:B------:R-:W-:Y:S01]  /*1780*/  PRMT R19, R0, 0x7610, R19 ;  /* 0x0000761000137816 */ /* 0x000fe20000000013 */
[----:B------:R-:W-:Y:S05]  /*1790*/  BRA `(.L_x_17010) ;  /* 0x00000a6000007947 */ /* 0x000fea0003800000 */
.L_x_17018:
        /* <DEDUP_REMOVED lines=28> */
.L_x_17021:
        /* <DEDUP_REMOVED lines=15> */
.L_x_17020:
[----:B------:R-:W2:Y:S02]  /*1a50*/  LDG.E.U16 R0, [R2.64] ;  /* 0x0000002402007981 */ /* 0x000ea4000c1e1500 */
[----:B--2---:R-:W-:-:S04]  /*1a60*/  PRMT R0, RZ, 0x5410, R0 ;  /* 0x00005410ff007816 */ /* 0x004fc80000000000 */
[----:B------:R-:W-:-:S04]  /*1a70*/  F2FP.PACK_AB R0, RZ, R0 ;  /* 0x00000000ff00723e */ /* 0x000fc800000000ff */
[----:B------:R-:W-:Y:S01]  /*1a80*/  PRMT R19, R0, 0x7610, R19 ;  /* 0x0000761000137816 */ /* 0x000fe20000000013 */
[----:B------:R-:W-:Y:S05]  /*1a90*/  BRA `(.L_x_17010) ;  /* 0x0000076000007947 */ /* 0x000fea0003800000 */
.L_x_17017:
        /* <DEDUP_REMOVED lines=12> */
.L_x_17024:
        /* <DEDUP_REMOVED lines=21> */
.L_x_17028:
[----:B------:R-:W-:Y:S05]  /*1cb0*/  BSYNC B1 ;  /* 0x0000000000017941 */ /* 0x000fea0003800000 */
.L_x_17027:
[----:B------:R-:W-:Y:S01]  /*1cc0*/  LEA R3, R0, 0x3b800000, 0x17 ;  /* 0x3b80000000037811 */ /* 0x000fe200078eb8ff */
[----:B------:R-:W-:-:S05]  /*1cd0*/  IMAD.SHL.U32 R0, R2, 0x100000, RZ ;  /* 0x0010000002007824 */ /* 0x000fca00078e00ff */
[----:B------:R-:W-:Y:S02]  /*1ce0*/  LOP3.LUT R0, R3, R0, R4, 0xfe, !PT ;  /* 0x0000000003007212 */ /* 0x000fe400078efe04 */
.L_x_17026:
[----:B------:R-:W-:Y:S05]  /*1cf0*/  BSYNC B0 ;  /* 0x0000000000007941 */ /* 0x000fea0003800000 */
.L_x_17025:
[----:B------:R-:W-:-:S04]  /*1d00*/  F2FP.PACK_AB R0, RZ, R0 ;  /* 0x00000000ff00723e */ /* 0x000fc800000000ff */
[----:B------:R-:W-:Y:S01]  /*1d10*/  PRMT R19, R0, 0x7610, R19 ;  /* 0x0000761000137816 */ /* 0x000fe20000000013 */
[----:B------:R-:W-:Y:S05]  /*1d20*/  BRA `(.L_x_17010) ;  /* 0x000004d000007947 */ /* 0x000fea0003800000 */
.L_x_17023:
        /* <DEDUP_REMOVED lines=21> */
.L_x_17032:
[----:B------:R-:W-:Y:S05]  /*1e80*/  BSYNC B1 ;  /* 0x0000000000017941 */ /* 0x000fea0003800000 */
.L_x_17031:
[----:B------:R-:W-:Y:S01]  /*1e90*/  LEA R3, R0, 0x37800000, 0x17 ;  /* 0x3780000000037811 */ /* 0x000fe200078eb8ff */
[----:B------:R-:W-:-:S05]  /*1ea0*/  IMAD.SHL.U32 R0, R2, 0x200000, RZ ;  /* 0x0020000002007824 */ /* 0x000fca00078e00ff */
[----:B------:R-:W-:Y:S02]  /*1eb0*/  LOP3.LUT R0, R3, R0, R4, 0xfe, !PT ;  /* 0x0000000003007212 */ /* 0x000fe400078efe04 */
.L_x_17030:
[----:B------:R-:W-:Y:S05]  /*1ec0*/  BSYNC B0 ;  /* 0x0000000000007941 */ /* 0x000fea0003800000 */
.L_x_17029:
[----:B------:R-:W-:-:S04]  /*1ed0*/  F2FP.PACK_AB R0, RZ, R0 ;  /* 0x00000000ff00723e */ /* 0x000fc800000000ff */
[----:B------:R-:W-:Y:S01]  /*1ee0*/  PRMT R19, R0, 0x7610, R19 ;  /* 0x0000761000137816 */ /* 0x000fe20000000013 */
[----:B------:R-:W-:Y:S05]  /*1ef0*/  BRA `(.L_x_17010) ;  /* 0x0000030000007947 */ /* 0x000fea0003800000 */
.L_x_17022:
        /* <DEDUP_REMOVED lines=14> */
.L_x_17036:
[----:B------:R-:W-:Y:S05]  /*1fe0*/  BSYNC B0 ;  /* 0x0000000000007941 */ /* 0x000fea0003800000 */
.L_x_17035:
[----:B------:R-:W-:-:S04]  /*1ff0*/  F2FP.PACK_AB R0, RZ, R0 ;  /* 0x00000000ff00723e */ /* 0x000fc800000000ff */
[----:B------:R-:W-:Y:S01]  /*2000*/  PRMT R19, R0, 0x7610, R19 ;  /* 0x0000761000137816 */ /* 0x000fe20000000013 */
[----:B------:R-:W-:Y:S05]  /*2010*/  BRA `(.L_x_17010) ;  /* 0x000001e000007947 */ /* 0x000fea0003800000 */
.L_x_17009:
        /* <DEDUP_REMOVED lines=21> */
.L_x_17034:
[----:B------:R-:W2:Y:S02]  /*2170*/  LDG.E.64 R2, [R2.64] ;  /* 0x0000002402027981 */ /* 0x000ea4000c1e1b00 */
[----:B--2---:R-:W0:Y:S02]  /*2180*/  I2F.U64 R0, R2 ;  /* 0x0000000200007312 */ /* 0x004e240000301000 */
[----:B0-----:R-:W-:-:S04]  /*2190*/  F2FP.PACK_AB R0, RZ, R0 ;  /* 0x00000000ff00723e */ /* 0x001fc800000000ff */
[----:B------:R-:W-:Y:S01]  /*21a0*/  PRMT R19, R0, 0x7610, R19 ;  /* 0x0000761000137816 */ /* 0x000fe20000000013 */
[----:B------:R-:W-:Y:S05]  /*21b0*/  BRA `(.L_x_17010) ;  /* 0x0000004000007947 */ /* 0x000fea0003800000 */
.L_x_17033:
[----:B------:R-:W2:Y:S02]  /*21c0*/  LDG.E R2, [R2.64] ;  /* 0x0000002402027981 */ /* 0x000ea4000c1e1900 */
[----:B--2---:R-:W0:Y:S02]  /*21d0*/  I2F.U32 R0, R2 ;  /* 0x0000000200007306 */ /* 0x004e240000201000 */
[----:B0-----:R-:W-:-:S04]  /*21e0*/  F2FP.PACK_AB R0, RZ, R0 ;  /* 0x00000000ff00723e */ /* 0x001fc800000000ff */
[----:B------:R-:W-:Y:S02]  /*21f0*/  PRMT R19, R0, 0x7610, R19 ;  /* 0x0000761000137816 */ /* 0x000fe40000000013 */
.L_x_17010:
[----:B------:R-:W-:-:S05]  /*2200*/  IADD3 R22, R22, 0x80, RZ ;  /* 0x0000008016167810 */ /* 0x000fca0007ffe0ff */
.L_x_17004:
[----:B------:R-:W-:Y:S05]  /*2210*/  BSYNC B6 ;  /* 0x0000000000067941 */ /* 0x000fea0003800000 */
.L_x_17003:
        /* <DEDUP_REMOVED lines=26> */
.L_x_17042:
[----:B------:R-:W2:Y:S02]  /*23c0*/  LDG.E.U8 R2, [R2.64] ;  /* 0x0000002402027981 */ /* 0x000ea4000c1e1100 */
[----:B--2---:R-:W0:Y:S02]  /*23d0*/  I2F.U16 R0, R2 ;  /* 0x0000000200007306 */ /* 0x004e240000101000 */
[----:B0-----:R-:W-:-:S04]  /*23e0*/  F2FP.PACK_AB R0, RZ, R0 ;  /* 0x00000000ff00723e */ /* 0x001fc800000000ff */
[----:B------:R-:W-:Y:S01]  /*23f0*/  PRMT R25, R0, 0x7610, R25 ;  /* 0x0000761000197816 */ /* 0x000fe20000000019 */
[----:B------:R-:W-:Y:S05]  /*2400*/  BRA `(.L_x_17044) ;  /* 0x00000ed000007947 */ /* 0x000fea0003800000 */
.L_x_17041:
        /* <DEDUP_REMOVED lines=11> */
.L_x_17046:
[----:B------:R-:W2:Y:S02]  /*24c0*/  LDG.E R2, [R2.64] ;  /* 0x0000002402027981 */ /* 0x000ea4000c1e1900 */
[----:B--2---:R-:W0:Y:S02]  /*24d0*/  I2F R0, R2 ;  /* 0x0000000200007306 */ /* 0x004e240000201400 */
[----:B0-----:R-:W-:-:S04]  /*24e0*/  F2FP.PACK_AB R0, RZ, R0 ;  /* 0x00000000ff00723e */ /* 0x001fc800000000ff */
[----:B------:R-:W-:Y:S01]  /*24f0*/  PRMT R25, R0, 0x7610, R25 ;  /* 0x0000761000197816 */ /* 0x000fe20000000019 */
[----:B------:R-:W-:Y:S05]  /*2500*/  BRA `(.L_x_17044) ;  /* 0x00000dd000007947 */ /* 0x000fea0003800000 */
.L_x_17045:
[----:B------:R-:W2:Y:S02]  /*2510*/  LDG.E.U16 R2, [R2.64] ;  /* 0x0000002402027981 */ /* 0x000ea4000c1e1500 */
[----:B--2---:R-:W0:Y:S02]  /*2520*/  I2F.S16 R0, R2 ;  /* 0x0000000200007306 */ /* 0x004e240000101400 */
[----:B0-----:R-:W-:-:S04]  /*2530*/  F2FP.PACK_AB R0, RZ, R0 ;  /* 0x00000000ff00723e */ /* 0x001fc800000000ff */
[----:B------:R-:W-:Y:S01]  /*2540*/  PRMT R25, R0, 0x7610, R25 ;  /* 0x0000761000197816 */ /* 0x000fe20000000019 */
[----:B------:R-:W-:Y:S05]  /*2550*/  BRA `(.L_x_17044) ;  /* 0x00000d8000007947 */ /* 0x000fea0003800000 */
.L_x_17040:
        /* <DEDUP_REMOVED lines=9> */
.L_x_17048:
[----:B------:R0:W5:Y:S01]  /*25f0*/  LDG.E.U16 R25, [R2.64] ;  /* 0x0000002402197981 */ /* 0x000162000c1e1500 */
[----:B------:R-:W-:Y:S05]  /*2600*/  BRA `(.L_x_17044) ;  /* 0x00000cd000007947 */ /* 0x000fea0003800000 */
.L_x_17047:
        /* <DEDUP_REMOVED lines=9> */
.L_x_17050:
[----:B------:R0:W5:Y:S01]  /*26a0*/  LDG.E.U16 R25, [R2.64] ;  /* 0x0000002402197981 */ /* 0x000162000c1e1500 */
[----:B------:R-:W-:Y:S05]  /*26b0*/  BRA `(.L_x_17044) ;  /* 0x00000c2000007947 */ /* 0x000fea0003800000 */
.L_x_17049:
[----:B------:R-:W2:Y:S02]  /*26c0*/  LDG.E.64 R2, [R2.64] ;  /* 0x0000002402027981 */ /* 0x000ea4000c1e1b00 */
[----:B--2---:R-:W0:Y:S01]  /*26d0*/  F2F.F32.F64 R0, R2 ;  /* 0x0000000200007310 */ /* 0x004e220000301000 */
[----:B------:R-:W0:-:S14]  /*26e0*/  DSETP.GEU.AND P0, PT, |R2|, c[0x2][0x0], PT ;  /* 0x008000000200762a */ /* 0x000e1c0003f0e200 */
[----:B0-----:R-:W-:-:S05]  /*26f0*/  @!P0 FMUL R0, R0, 1.175494350822287508e-38 ;  /* 0x0080000000008820 */ /* 0x001fca0000400000 */
[----:B------:R-:W-:-:S04]  /*2700*/  F2FP.PACK_AB R0, RZ, R0 ;  /* 0x00000000ff00723e */ /* 0x000fc800000000ff */
[----:B------:R-:W-:Y:S01]  /*2710*/  PRMT R25, R0, 0x7610, R25 ;  /* 0x0000761000197816 */ /* 0x000fe20000000019 */
[----:B------:R-:W-:Y:S05]  /*2720*/  BRA `(.L_x_17044) ;  /* 0x00000bb000007947 */ /* 0x000fea0003800000 */
.L_x_17039:
        /* <DEDUP_REMOVED lines=14> */
.L_x_17053:
[----:B------:R-:W2:Y:S02]  /*2810*/  LDG.E.64 R2, [R2.64] ;  /* 0x0000002402027981 */ /* 0x000ea4000c1e1b00 */
[----:B--2---:R-:W0:Y:S01]  /*2820*/  F2F.F32.F64 R0, R2 ;  /* 0x0000000200007310 */ /* 0x004e220000301000 */
[----:B------:R-:W0:-:S14]  /*2830*/  DSETP.GEU.AND P0, PT, |R2|, c[0x2][0x0], PT ;  /* 0x008000000200762a */ /* 0x000e1c0003f0e200 */
[----:B0-----:R-:W-:-:S05]  /*2840*/  @!P0 FMUL R0, R0, 1.175494350822287508e-38 ;  /* 0x0080000000008820 */ /* 0x001fca0000400000 */
[----:B------:R-:W-:-:S04]  /*2850*/  F2FP.PACK_AB R0, RZ, R0 ;  /* 0x00000000ff00723e */ /* 0x000fc800000000ff */
[----:B------:R-:W-:Y:S01]  /*2860*/  PRMT R25, R0, 0x7610, R25 ;  /* 0x0000761000197816 */ /* 0x000fe20000000019 */
[----:B------:R-:W-:Y:S05]  /*2870*/  BRA `(.L_x_17044) ;  /* 0x00000a6000007947 */ /* 0x000fea0003800000 */
.L_x_17052:
        /* <DEDUP_REMOVED lines=28> */
.L_x_17055:
        /* <DEDUP_REMOVED lines=15> */
.L_x_17054:
[----:B------:R-:W2:Y:S02]  /*2b30*/  LDG.E.U16 R0, [R2.64] ;  /* 0x0000002402007981 */ /* 0x000ea4000c1e1500 */
[----:B--2---:R-:W-:-:S04]  /*2b40*/  PRMT R0, RZ, 0x5410, R0 ;  /* 0x00005410ff007816 */ /* 0x004fc80000000000 */
[----:B------:R-:W-:-:S04]  /*2b50*/  F2FP.PACK_AB R0, RZ, R0 ;  /* 0x00000000ff00723e */ /* 0x000fc800000000ff */
[----:B------:R-:W-:Y:S01]  /*2b60*/  PRMT R25, R0, 0x7610, R25 ;  /* 0x0000761000197816 */ /* 0x000fe20000000019 */
[----:B------:R-:W-:Y:S05]  /*2b70*/  BRA `(.L_x_17044) ;  /* 0x0000076000007947 */ /* 0x000fea0003800000 */
.L_x_17051:
        /* <DEDUP_REMOVED lines=12> */
.L_x_17058:
        /* <DEDUP_REMOVED lines=21> */
.L_x_17062:
[----:B------:R-:W-:Y:S05]  /*2d90*/  BSYNC B1 ;  /* 0x0000000000017941 */ /* 0x000fea0003800000 */
.L_x_17061:
[----:B------:R-:W-:Y:S01]  /*2da0*/  LEA R3, R0, 0x3b800000, 0x17 ;  /* 0x3b80000000037811 */ /* 0x000fe200078eb8ff */
[----:B------:R-:W-:-:S05]  /*2db0*/  IMAD.SHL.U32 R0, R2, 0x100000, RZ ;  /* 0x0010000002007824 */ /* 0x000fca00078e00ff */
[----:B------:R-:W-:Y:S02]  /*2dc0*/  LOP3.LUT R0, R3, R0, R4, 0xfe, !PT ;  /* 0x0000000003007212 */ /* 0x000fe400078efe04 */
.L_x_17060:
[----:B------:R-:W-:Y:S05]  /*2dd0*/  BSYNC B0 ;  /* 0x0000000000007941 */ /* 0x000fea0003800000 */
.L_x_17059:
[----:B------:R-:W-:-:S04]  /*2de0*/  F2FP.PACK_AB R0, RZ, R0 ;  /* 0x00000000ff00723e */ /* 0x000fc800000000ff */
[----:B------:R-:W-:Y:S01]  /*2df0*/  PRMT R25, R0, 0x7610, R25 ;  /* 0x0000761000197816 */ /* 0x000fe20000000019 */
[----:B------:R-:W-:Y:S05]  /*2e00*/  BRA `(.L_x_17044) ;  /* 0x000004d000007947 */ /* 0x000fea0003800000 */
.L_x_17057:
        /* <DEDUP_REMOVED lines=21> */
.L_x_17066:
[----:B------:R-:W-:Y:S05]  /*2f60*/  BSYNC B1 ;  /* 0x0000000000017941 */ /* 0x000fea0003800000 */
.L_x_17065:
[----:B------:R-:W-:Y:S01]  /*2f70*/  LEA R3, R0, 0x37800000, 0x17 ;  /* 0x3780000000037811 */ /* 0x000fe200078eb8ff */
[----:B------:R-:W-:-:S05]  /*2f80*/  IMAD.SHL.U32 R0, R2, 0x200000, RZ ;  /* 0x0020000002007824 */ /* 0x000fca00078e00ff */
[----:B------:R-:W-:Y:S02]  /*2f90*/  LOP3.LUT R0, R3, R0, R4, 0xfe, !PT ;  /* 0x0000000003007212 */ /* 0x000fe400078efe04 */
.L_x_17064:
[----:B------:R-:W-:Y:S05]  /*2fa0*/  BSYNC B0 ;  /* 0x0000000000007941 */ /* 0x000fea0003800000 */
.L_x_17063:
[----:B------:R-:W-:-:S04]  /*2fb0*/  F2FP.PACK_AB R0, RZ, R0 ;  /* 0x00000000ff00723e */ /* 0x000fc800000000ff */
[----:B------:R-:W-:Y:S01]  /*2fc0*/  PRMT R25, R0, 0x7610, R25 ;  /* 0x0000761000197816 */ /* 0x000fe20000000019 */
[----:B------:R-:W-:Y:S05]  /*2fd0*/  BRA `(.L_x_17044) ;  /* 0x0000030000007947 */ /* 0x000fea0003800000 */
.L_x_17056:
        /* <DEDUP_REMOVED lines=14> */
.L_x_17070:
[----:B------:R-:W-:Y:S05]  /*30c0*/  BSYNC B0 ;  /* 0x0000000000007941 */ /* 0x000fea0003800000 */
.L_x_17069:
[----:B------:R-:W-:-:S04]  /*30d0*/  F2FP.PACK_AB R0, RZ, R0 ;  /* 0x00000000ff00723e */ /* 0x000fc800000000ff */
[----:B------:R-:W-:Y:S01]  /*30e0*/  PRMT R25, R0, 0x7610, R25 ;  /* 0x0000761000197816 */ /* 0x000fe20000000019 */
[----:B------:R-:W-:Y:S05]  /*30f0*/  BRA `(.L_x_17044) ;  /* 0x000001e000007947 */ /* 0x000fea0003800000 */
.L_x_17043:
        /* <DEDUP_REMOVED lines=21> */
.L_x_17068:
[----:B------:R-:W2:Y:S02]  /*3250*/  LDG.E.64 R2, [R2.64] ;  /* 0x0000002402027981 */ /* 0x000ea4000c1e1b00 */
[----:B--2---:R-:W0:Y:S02]  /*3260*/  I2F.U64 R0, R2 ;  /* 0x0000000200007312 */ /* 0x004e240000301000 */
[----:B0-----:R-:W-:-:S04]  /*3270*/  F2FP.PACK_AB R0, RZ, R0 ;  /* 0x00000000ff00723e */ /* 0x001fc800000000ff */
[----:B------:R-:W-:Y:S01]  /*3280*/  PRMT R25, R0, 0x7610, R25 ;  /* 0x0000761000197816 */ /* 0x000fe20000000019 */
[----:B------:R-:W-:Y:S05]  /*3290*/  BRA `(.L_x_17044) ;  /* 0x0000004000007947 */ /* 0x000fea0003800000 */
.L_x_17067:
[----:B------:R-:W2:Y:S02]  /*32a0*/  LDG.E R2, [R2.64] ;  /* 0x0000002402027981 */ /* 0x000ea4000c1e1900 */
[----:B--2---:R-:W0:Y:S02]  /*32b0*/  I2F.U32 R0, R2 ;  /* 0x0000000200007306 */ /* 0x004e240000201000 */
[----:B0-----:R-:W-:-:S04]  /*32c0*/  F2FP.PACK_AB R0, RZ, R0 ;  /* 0x00000000ff00723e */ /* 0x001fc800000000ff */
[----:B------:R-:W-:Y:S02]  /*32d0*/  PRMT R25, R0, 0x7610, R25 ;  /* 0x0000761000197816 */ /* 0x000fe40000000019 */
.L_x_17044:
[----:B------:R-:W-:-:S05]  /*32e0*/  IADD3 R22, R22, 0x80, RZ ;  /* 0x0000008016167810 */ /* 0x000fca0007ffe0ff */
.L_x_17038:
[----:B------:R-:W-:Y:S05]  /*32f0*/  BSYNC B6 ;  /* 0x0000000000067941 */ /* 0x000fea0003800000 */
.L_x_17037:
        /* <DEDUP_REMOVED lines=23> */
.L_x_17076:
[----:B------:R-:W2:Y:S02]  /*3470*/  LDG.E.U8 R2, [R2.64] ;  /* 0x0000002402027981 */ /* 0x000ea4000c1e1100 */
[----:B--2---:R-:W0:Y:S02]  /*3480*/  I2F.U16 R0, R2 ;  /* 0x0000000200007306 */ /* 0x004e240000101000 */
[----:B0-----:R-:W-:-:S04]  /*3490*/  F2FP.PACK_AB R0, RZ, R0 ;  /* 0x00000000ff00723e */ /* 0x001fc800000000ff */
[----:B------:R-:W-:Y:S01]  /*34a0*/  PRMT R24, R0, 0x7610, R24 ;  /* 0x0000761000187816 */ /* 0x000fe20000000018 */
[----:B------:R-:W-:Y:S05]  /*34b0*/  BRA `(.L_x_17072) ;  /* 0x00000ed000007947 */ /* 0x000fea0003800000 */
.L_x_17075:
        /* <DEDUP_REMOVED lines=11> */
.L_x_17079:
[----:B------:R-:W2:Y:S02]  /*3570*/  LDG.E R2, [R2.64] ;  /* 0x0000002402027981 */ /* 0x000ea4000c1e1900 */
[----:B--2---:R-:W0:Y:S02]  /*3580*/  I2F R0, R2 ;  /* 0x0000000200007306 */ /* 0x004e240000201400 */
[----:B0-----:R-:W-:-:S04]  /*3590*/  F2FP.PACK_AB R0, RZ, R0 ;  /* 0x00000000ff00723e */ /* 0x001fc800000000ff */
[----:B------:R-:W-:Y:S01]  /*35a0*/  PRMT R24, R0, 0x7610, R24 ;  /* 0x0000761000187816 */ /* 0x000fe20000000018 */
[----:B------:R-:W-:Y:S05]  /*35b0*/  BRA `(.L_x_17072) ;  /* 0x00000dd000007947 */ /* 0x000fea0003800000 */
.L_x_17078:
[----:B------:R-:W2:Y:S02]  /*35c0*/  LDG.E.U16 R2, [R2.64] ;  /* 0x0000002402027981 */ /* 0x000ea4000c1e1500 */
[----:B--2---:R-:W0:Y:S02]  /*35d0*/  I2F.S16 R0, R2 ;  /* 0x0000000200007306 */ /* 0x004e240000101400 */
[----:B0-----:R-:W-:-:S04]  /*35e0*/  F2FP.PACK_AB R0, RZ, R0 ;  /* 0x00000000ff00723e */ /* 0x001fc800000000ff */
[----:B------:R-:W-:Y:S01]  /*35f0*/  PRMT R24, R0, 0x7610, R24 ;  /* 0x0000761000187816 */ /* 0x000fe20000000018 */
[----:B------:R-:W-:Y:S05]  /*3600*/  BRA `(.L_x_17072) ;  /* 0x00000d8000007947 */ /* 0x000fea0003800000 */
.L_x_17074:
        /* <DEDUP_REMOVED lines=9> */
.L_x_17081:
[----:B------:R0:W5:Y:S01]  /*36a0*/  LDG.E.U16 R24, [R2.64] ;  /* 0x0000002402187981 */ /* 0x000162000c1e1500 */
[----:B------:R-:W-:Y:S05]  /*36b0*/  BRA `(.L_x_17072) ;  /* 0x00000cd000007947 */ /* 0x000fea0003800000 */
.L_x_17080:
        /* <DEDUP_REMOVED lines=9> */
.L_x_17083:
[----:B------:R0:W5:Y:S01]  /*3750*/  LDG.E.U16 R24, [R2.64] ;  /* 0x0000002402187981 */ /* 0x000162000c1e1500 */
[----:B------:R-:W-:Y:S05]  /*3760*/  BRA `(.L_x_17072) ;  /* 0x00000c2000007947 */ /* 0x000fea0003800000 */
.L_x_17082:
[----:B------:R-:W2:Y:S02]  /*3770*/  LDG.E.64 R2, [R2.64] ;  /* 0x0000002402027981 */ /* 0x000ea4000c1e1b00 */
[----:B--2---:R-:W0:Y:S01]  /*3780*/  F2F.F32.F64 R0, R2 ;  /* 0x0000000200007310 */ /* 0x004e220000301000 */
[----:B------:R-:W0:-:S14]  /*3790*/  DSETP.GEU.AND P0, PT, |R2|, c[0x2][0x0], PT ;  /* 0x008000000200762a */ /* 0x000e1c0003f0e200 */
[----:B0-----:R-:W-:-:S05]  /*37a0*/  @!P0 FMUL R0, R0, 1.175494350822287508e-38 ;  /* 0x0080000000008820 */ /* 0x001fca0000400000 */
[----:B------:R-:W-:-:S04]  /*37b0*/  F2FP.PACK_AB R0, RZ, R0 ;  /* 0x00000000ff00723e */ /* 0x000fc800000000ff */
[----:B------:R-:W-:Y:S01]  /*37c0*/  PRMT R24, R0, 0x7610, R24 ;  /* 0x0000761000187816 */ /* 0x000fe20000000018 */
[----:B------:R-:W-:Y:S05]  /*37d0*/  BRA `(.L_x_17072) ;  /* 0x00000bb000007947 */ /* 0x000fea0003800000 */
.L_x_17073:
        /* <DEDUP_REMOVED lines=14> */
.L_x_17086:
[----:B------:R-:W2:Y:S02]  /*38c0*/  LDG.E.64 R2, [R2.64] ;  /* 0x0000002402027981 */ /* 0x000ea4000c1e1b00 */
[----:B--2---:R-:W0:Y:S01]  /*38d0*/  F2F.F32.F64 R0, R2 ;  /* 0x0000000200007310 */ /* 0x004e220000301000 */
[----:B------:R-:W0:-:S14]  /*38e0*/  DSETP.GEU.AND P0, PT, |R2|, c[0x2][0x0], PT ;  /* 0x008000000200762a */ /* 0x000e1c0003f0e200 */
[----:B0-----:R-:W-:-:S05]  /*38f0*/  @!P0 FMUL R0, R0, 1.175494350822287508e-38 ;  /* 0x0080000000008820 */ /* 0x001fca0000400000 */
[----:B------:R-:W-:-:S04]  /*3900*/  F2FP.PACK_AB R0, RZ, R0 ;  /* 0x00000000ff00723e */ /* 0x000fc800000000ff */
[----:B------:R-:W-:Y:S01]  /*3910*/  PRMT R24, R0, 0x7610, R24 ;  /* 0x0000761000187816 */ /* 0x000fe20000000018 */
[----:B------:R-:W-:Y:S05]  /*3920*/  BRA `(.L_x_17072) ;  /* 0x00000a6000007947 */ /* 0x000fea0003800000 */
.L_x_17085:
        /* <DEDUP_REMOVED lines=28> */
.L_x_17088:
        /* <DEDUP_REMOVED lines=15> */
.L_x_17087:
[----:B------:R-:W2:Y:S02]  /*3be0*/  LDG.E.U16 R0, [R2.64] ;  /* 0x0000002402007981 */ /* 0x000ea4000c1e1500 */
[----:B--2---:R-:W-:-:S04]  /*3bf0*/  PRMT R0, RZ, 0x5410, R0 ;  /* 0x00005410ff007816 */ /* 0x004fc80000000000 */
[----:B------:R-:W-:-:S04]  /*3c00*/  F2FP.PACK_AB R0, RZ, R0 ;  /* 0x00000000ff00723e */ /* 0x000fc800000000ff */
[----:B------:R-:W-:Y:S01]  /*3c10*/  PRMT R24, R0, 0x7610, R24 ;  /* 0x0000761000187816 */ /* 0x000fe20000000018 */
[----:B------:R-:W-:Y:S05]  /*3c20*/  BRA `(.L_x_17072) ;  /* 0x0000076000007947 */ /* 0x000fea0003800000 */
.L_x_17084:
        /* <DEDUP_REMOVED lines=12> */
.L_x_17091:
        /* <DEDUP_REMOVED lines=21> */
.L_x_17095:
[----:B------:R-:W-:Y:S05]  /*3e40*/  BSYNC B1 ;  /* 0x0000000000017941 */ /* 0x000fea0003800000 */
.L_x_17094:
[----:B------:R-:W-:Y:S01]  /*3e50*/  LEA R3, R0, 0x3b800000, 0x17 ;  /* 0x3b80000000037811 */ /* 0x000fe200078eb8ff */
[----:B------:R-:W-:-:S05]  /*3e60*/  IMAD.SHL.U32 R0, R2, 0x100000, RZ ;  /* 0x0010000002007824 */ /* 0x000fca00078e00ff */
[----:B------:R-:W-:Y:S02]  /*3e70*/  LOP3.LUT R0, R3, R0, R4, 0xfe, !PT ;  /* 0x0000000003007212 */ /* 0x000fe400078efe04 */
.L_x_17093:
[----:B------:R-:W-:Y:S05]  /*3e80*/  BSYNC B0 ;  /* 0x0000000000007941 */ /* 0x000fea0003800000 */
.L_x_17092:
[----:B------:R-:W-:-:S04]  /*3e90*/  F2FP.PACK_AB R0, RZ, R0 ;  /* 0x00000000ff00723e */ /* 0x000fc800000000ff */
[----:B------:R-:W-:Y:S01]  /*3ea0*/  PRMT R24, R0, 0x7610, R24 ;  /* 0x0000761000187816 */ /* 0x000fe20000000018 */
[----:B------:R-:W-:Y:S05]  /*3eb0*/  BRA `(.L_x_17072) ;  /* 0x000004d000007947 */ /* 0x000fea0003800000 */
.L_x_17090:
        /* <DEDUP_REMOVED lines=21> */
.L_x_17099:
[----:B------:R-:W-:Y:S05]  /*4010*/  BSYNC B1 ;  /* 0x0000000000017941 */ /* 0x000fea0003800000 */
.L_x_17098:
[----:B------:R-:W-:Y:S01]  /*4020*/  LEA R3, R0, 0x37800000, 0x17 ;  /* 0x3780000000037811 */ /* 0x000fe200078eb8ff */
[----:B------:R-:W-:-:S05]  /*4030*/  IMAD.SHL.U32 R0, R2, 0x200000, RZ ;  /* 0x0020000002007824 */ /* 0x000fca00078e00ff */
[----:B------:R-:W-:Y:S02]  /*4040*/  LOP3.LUT R0, R3, R0, R4, 0xfe, !PT ;  /* 0x0000000003007212 */ /* 0x000fe400078efe04 */
.L_x_17097:
[----:B------:R-:W-:Y:S05]  /*4050*/  BSYNC B0 ;  /* 0x0000000000007941 */ /* 0x000fea0003800000 */
.L_x_17096:
[----:B------:R-:W-:-:S04]  /*4060*/  F2FP.PACK_AB R0, RZ, R0 ;  /* 0x00000000ff00723e */ /* 0x000fc800000000ff */
[----:B------:R-:W-:Y:S01]  /*4070*/  PRMT R24, R0, 0x7610, R24 ;  /* 0x0000761000187816 */ /* 0x000fe20000000018 */
[----:B------:R-:W-:Y:S05]  /*4080*/  BRA `(.L_x_17072) ;  /* 0x0000030000007947 */ /* 0x000fea0003800000 */
.L_x_17089:
        /* <DEDUP_REMOVED lines=14> */
.L_x_17103:
[----:B------:R-:W-:Y:S05]  /*4170*/  BSYNC B0 ;  /* 0x0000000000007941 */ /* 0x000fea0003800000 */
.L_x_17102:
[----:B------:R-:W-:-:S04]  /*4180*/  F2FP.PACK_AB R0, RZ, R0 ;  /* 0x00000000ff00723e */ /* 0x000fc800000000ff */
[----:B------:R-:W-:Y:S01]  /*4190*/  PRMT R24, R0, 0x7610, R24 ;  /* 0x0000761000187816 */ /* 0x000fe20000000018 */
[----:B------:R-:W-:Y:S05]  /*41a0*/  BRA `(.L_x_17072) ;  /* 0x000001e000007947 */ /* 0x000fea0003800000 */
.L_x_17077:
        /* <DEDUP_REMOVED lines=21> */
.L_x_17101:
[----:B------:R-:W2:Y:S02]  /*4300*/  LDG.E.64 R2, [R2.64] ;  /* 0x0000002402027981 */ /* 0x000ea4000c1e1b00 */
[----:B--2---:R-:W0:Y:S02]  /*4310*/  I2F.U64 R0, R2 ;  /* 0x0000000200007312 */ /* 0x004e240000301000 */
[----:B0-----:R-:W-:-:S04]  /*4320*/  F2FP.PACK_AB R0, RZ, R0 ;  /* 0x00000000ff00723e */ /* 0x001fc800000000ff */
[----:B------:R-:W-:Y:S01]  /*4330*/  PRMT R24, R0, 0x7610, R24 ;  /* 0x0000761000187816 */ /* 0x000fe20000000018 */
[----:B------:R-:W-:Y:S05]  /*4340*/  BRA `(.L_x_17072) ;  /* 0x0000004000007947 */ /* 0x000fea0003800000 */
.L_x_17100:
[----:B------:R-:W2:Y:S02]  /*4350*/  LDG.E R2, [R2.64] ;  /* 0x0000002402027981 */ /* 0x000ea4000c1e1900 */
[----:B--2---:R-:W0:Y:S02]  /*4360*/  I2F.U32 R0, R2 ;  /* 0x0000000200007306 */ /* 0x004e240000201000 */
[----:B0-----:R-:W-:-:S04]  /*4370*/  F2FP.PACK_AB R0, RZ, R0 ;  /* 0x00000000ff00723e */ /* 0x001fc800000000ff */
[----:B------:R-:W-:Y:S02]  /*4380*/  PRMT R24, R0, 0x7610, R24 ;  /* 0x0000761000187816 */ /* 0x000fe40000000018 */
.L_x_17072:
[----:B------:R-:W-:Y:S05]  /*4390*/  BSYNC B6 ;  /* 0x0000000000067941 */ /* 0x000fea0003800000 */
.L_x_17071:
        /* <DEDUP_REMOVED lines=11> */
[----:B-1----:R-:W0:Y:S01]  /*4450*/  LDC.U16 R0, c[0x0][0x166] ;  /* 0x00005980ff007b82 */ /* 0x002e220000000400 */
[----:B------:R-:W-:Y:S01]  /*4460*/  IMAD.MOV.U32 R3, RZ, RZ, 0x1 ;  /* 0x00000001ff037424 */ /* 0x000fe200078e00ff */
[----:B0-----:R-:W-:-:S05]  /*4470*/  HADD2.F32 R0, -RZ, R0.H0_H0 ;  /* 0x20000000ff007230 */ /* 0x001fca0000004100 */
[----:B------:R-:W-:-:S13]  /*4480*/  FSETP.NEU.FTZ.AND P3, PT, R0, RZ, PT ;  /* 0x000000ff0000720b */ /* 0x000fda0003f7d000 */
[----:B-----5:R-:W-:-:S05]  /*4490*/  @!P3 HADD2.F32 R23, -RZ, R23.H0_H0 ;  /* 0x20000017ff17b230 */ /* 0x020fca0000004100 */
[----:B------:R-:W-:-:S04]  /*44a0*/  @!P3 FSETP.NEU.FTZ.AND P4, PT, R23, RZ, PT ;  /* 0x000000ff1700b20b */ /* 0x000fc80003f9d000 */
[----:B------:R-:W-:-:S04]  /*44b0*/  @!P3 SEL R0, RZ, 0x1, !P4 ;  /* 0x00000001ff00b807 */ /* 0x000fc80006000000 */
[----:B------:R-:W-:Y:S02]  /*44c0*/  @!P3 PRMT R3, R0, 0x7610, R3 ;  /* 0x000076100003b816 */ /* 0x000fe40000000003 */
.L_x_17105:
[----:B-1----:R-:W-:Y:S05]  /*44d0*/  BSYNC B0 ;  /* 0x0000000000007941 */ /* 0x002fea0003800000 */
.L_x_17104:
[----:B------:R-:W-:Y:S01]  /*44e0*/  BSSY B0, `(.L_x_17106) ;  /* 0x000000b000007945 */ /* 0x000fe20003800000 */
[----:B------:R-:W-:Y:S05]  /*44f0*/  @P5 BRA `(.L_x_17107) ;  /* 0x0000009000005947 */ /* 0x000fea0003800000 */
[----:B------:R-:W0:Y:S02]  /*4500*/  LDC.U16 R0, c[0x0][0x166] ;  /* 0x00005980ff007b82 */ /* 0x000e240000000400 */
[----:B0-----:R-:W-:-:S05]  /*4510*/  HADD2.F32 R0, -RZ, R0.H0_H0 ;  /* 0x20000000ff007230 */ /* 0x001fca0000004100 */
[----:B------:R-:W-:Y:S01]  /*4520*/  FSETP.NEU.FTZ.AND P4, PT, R0, RZ, PT ;  /* 0x000000ff0000720b */ /* 0x000fe20003f9d000 */
[----:B------:R-:W-:-:S12]  /*4530*/  IMAD.MOV.U32 R0, RZ, RZ, 0x1 ;  /* 0x00000001ff007424 */ /* 0x000fd800078e00ff */
[----:B-----5:R-:W-:-:S05]  /*4540*/  @!P4 HADD2.F32 R19, -RZ, R19.H0_H0 ;  /* 0x20000013ff13c230 */ /* 0x020fca0000004100 */
[----:B------:R-:W-:Y:S02]  /*4550*/  @!P4 FSETP.NEU.FTZ.AND P3, PT, R19, RZ, PT ;  /* 0x000000ff1300c20b */ /* 0x000fe40003f7d000 */
[----:B------:R-:W-:Y:S02]  /*4560*/  PRMT R19, R0, 0x7610, R19 ;  /* 0x0000761000137816 */ /* 0x000fe40000000013 */
[----:B------:R-:W-:-:S04]  /*4570*/  @!P4 SEL R0, RZ, 0x1, !P3 ;  /* 0x00000001ff00c807 */ /* 0x000fc80005800000 */
[----:B------:R-:W-:Y:S02]  /*4580*/  @!P4 PRMT R19, R0, 0x7610, R19 ;  /* 0x000076100013c816 */ /* 0x000fe40000000013 */
.L_x_17107:
[----:B------:R-:W-:Y:S05]  /*4590*/  BSYNC B0 ;  /* 0x0000000000007941 */ /* 0x000fea0003800000 */
.L_x_17106:
[----:B------:R-:W-:Y:S01]  /*45a0*/  BSSY B0, `(.L_x_17108) ;  /* 0x000000a000007945 */ /* 0x000fe20003800000 */
[----:B------:R-:W-:Y:S05]  /*45b0*/  @P2 BRA `(.L_x_17109) ;  /* 0x0000008000002947 */ /* 0x000fea0003800000 */
[----:B------:R-:W0:Y:S01]  /*45c0*/  LDC.U16 R0, c[0x0][0x166] ;  /* 0x00005980ff007b82 */ /* 0x000e220000000400 */
[----:B-----5:R-:W-:Y:S01]  /*45d0*/  IMAD.MOV.U32 R23, RZ, RZ, 0x1 ;  /* 0x00000001ff177424 */ /* 0x020fe200078e00ff */
[----:B0-----:R-:W-:-:S05]  /*45e0*/  HADD2.F32 R0, -RZ, R0.H0_H0 ;  /* 0x20000000ff007230 */ /* 0x001fca0000004100 */
[----:B------:R-:W-:-:S13]  /*45f0*/  FSETP.NEU.FTZ.AND P3, PT, R0, RZ, PT ;  /* 0x000000ff0000720b */ /* 0x000fda0003f7d000 */
[----:B------:R-:W-:-:S05]  /*4600*/  @!P3 HADD2.F32 R25, -RZ, R25.H0_H0 ;  /* 0x20000019ff19b230 */ /* 0x000fca0000004100 */
[----:B------:R-:W-:-:S04]  /*4610*/  @!P3 FSETP.NEU.FTZ.AND P2, PT, R25, RZ, PT ;  /* 0x000000ff1900b20b */ /* 0x000fc80003f5d000 */
[----:B------:R-:W-:-:S04]  /*4620*/  @!P3 SEL R0, RZ, 0x1, !P2 ;  /* 0x00000001ff00b807 */ /* 0x000fc80005000000 */
[----:B------:R-:W-:Y:S02]  /*4630*/  @!P3 PRMT R23, R0, 0x7610, R23 ;  /* 0x000076100017b816 */ /* 0x000fe40000000017 */
.L_x_17109:
[----:B------:R-:W-:Y:S05]  /*4640*/  BSYNC B0 ;  /* 0x0000000000007941 */ /* 0x000fea0003800000 */
.L_x_17108:
        /* <DEDUP_REMOVED lines=11> */
.L_x_17111:
[----:B------:R-:W-:Y:S05]  /*4700*/  BSYNC B0 ;  /* 0x0000000000007941 */ /* 0x000fea0003800000 */
.L_x_17110:
[----:B------:R-:W-:Y:S01]  /*4710*/  BSSY B6, `(.L_x_17112) ;  /* 0x0000115000067945 */ /* 0x000fe20003800000 */
        /* <DEDUP_REMOVED lines=19> */
.L_x_17117:
[----:B------:R0:W-:Y:S01]  /*4850*/  STG.E.U8 [R8.64], R3 ;  /* 0x0000000308007986 */ /* 0x0001e2000c101124 */
[----:B------:R-:W-:Y:S01]  /*4860*/  IMAD.MOV.U32 R2, RZ, RZ, R22 ;  /* 0x000000ffff027224 */ /* 0x000fe200078e0016 */
[----:B------:R-:W-:Y:S05]  /*4870*/  BRA `(.L_x_17113) ;  /* 0x00000fe000007947 */ /* 0x000fea0003800000 */
.L_x_17116:
        /* <DEDUP_REMOVED lines=13> */
.L_x_17120:
[----:B------:R-:W-:Y:S01]  /*4950*/  LOP3.LUT R3, R3, 0xffff, RZ, 0xc0, !PT ;  /* 0x0000ffff03037812 */ /* 0x000fe200078ec0ff */
[----:B------:R-:W-:-:S03]  /*4960*/  IMAD.MOV.U32 R2, RZ, RZ, R22 ;  /* 0x000000ffff027224 */ /* 0x000fc600078e0016 */
[----:B------:R-:W-:-:S05]  /*4970*/  PRMT R3, R3, 0x8880, RZ ;  /* 0x0000888003037816 */ /* 0x000fca00000000ff */
[----:B------:R0:W-:Y:S01]  /*4980*/  STG.E [R8.64], R3 ;  /* 0x0000000308007986 */ /* 0x0001e2000c101924 */
[----:B------:R-:W-:Y:S05]  /*4990*/  BRA `(.L_x_17113) ;  /* 0x00000ec000007947 */ /* 0x000fea0003800000 */
.L_x_17119:
[----:B------:R-:W-:Y:S01]  /*49a0*/  PRMT R3, R3, 0x8880, RZ ;  /* 0x0000888003037816 */ /* 0x000fe200000000ff */
[----:B------:R-:W-:-:S03]  /*49b0*/  IMAD.MOV.U32 R2, RZ, RZ, R22 ;  /* 0x000000ffff027224 */ /* 0x000fc600078e0016 */
[----:B------:R-:W-:-:S05]  /*49c0*/  PRMT R3, R3, 0x7710, RZ ;  /* 0x0000771003037816 */ /* 0x000fca00000000ff */
[----:B------:R0:W-:Y:S01]  /*49d0*/  STG.E.U16 [R8.64], R3 ;  /* 0x0000000308007986 */ /* 0x0001e2000c101524 */
[----:B------:R-:W-:Y:S05]  /*49e0*/  BRA `(.L_x_17113) ;  /* 0x00000e7000007947 */ /* 0x000fea0003800000 */
.L_x_17115:
        /* <DEDUP_REMOVED lines=10> */
.L_x_17122:
[----:B------:R-:W0:Y:S01]  /*4a90*/  I2F.S8 R0, R3 ;  /* 0x0000000300007306 */ /* 0x000e220000001400 */
[----:B------:R-:W-:Y:S01]  /*4aa0*/  IMAD.MOV.U32 R2, RZ, RZ, R22 ;  /* 0x000000ffff027224 */ /* 0x000fe200078e0016 */
[----:B0-----:R-:W-:-:S05]  /*4ab0*/  F2FP.PACK_AB R0, RZ, R0 ;  /* 0x00000000ff00723e */ /* 0x001fca00000000ff */
[----:B------:R0:W-:Y:S01]  /*4ac0*/  STG.E.U16 [R8.64], R0 ;  /* 0x0000000008007986 */ /* 0x0001e2000c101524 */
[----:B------:R-:W-:Y:S05]  /*4ad0*/  BRA `(.L_x_17113) ;  /* 0x00000d8000007947 */ /* 0x000fea0003800000 */
.L_x_17121:
        /* <DEDUP_REMOVED lines=11> */
.L_x_17124:
[----:B------:R-:W0:Y:S01]  /*4b90*/  I2F.S8 R3, R3 ;  /* 0x0000000300037306 */ /* 0x000e220000001400 */
[----:B------:R-:W-:Y:S01]  /*4ba0*/  IMAD.MOV.U32 R2, RZ, RZ, R22 ;  /* 0x000000ffff027224 */ /* 0x000fe200078e0016 */
[----:B0-----:R-:W-:-:S04]  /*4bb0*/  F2FP.PACK_AB R3, RZ, R3 ;  /* 0x00000003ff03723e */ /* 0x001fc800000000ff */
[----:B------:R-:W-:-:S05]  /*4bc0*/  PRMT R3, R3, 0x5410, RZ ;  /* 0x0000541003037816 */ /* 0x000fca00000000ff */
[----:B------:R0:W-:Y:S01]  /*4bd0*/  STG.E [R8.64], R3 ;  /* 0x0000000308007986 */ /* 0x0001e2000c101924 */
[----:B------:R-:W-:Y:S05]  /*4be0*/  BRA `(.L_x_17113) ;  /* 0x00000c7000007947 */ /* 0x000fea0003800000 */
.L_x_17123:
[----:B------:R-:W-:Y:S01]  /*4bf0*/  PRMT R4, R3, 0x8880, RZ ;  /* 0x0000888003047816 */ /* 0x000fe200000000ff */
[----:B------:R-:W-:-:S03]  /*4c00*/  IMAD.MOV.U32 R2, RZ, RZ, R22 ;  /* 0x000000ffff027224 */ /* 0x000fc600078e0016 */
[----:B------:R-:W-:-:S06]  /*4c10*/  PRMT R4, R4, 0x7710, RZ ;  /* 0x0000771004047816 */ /* 0x000fcc00000000ff */
[----:B------:R-:W0:Y:S02]  /*4c20*/  I2F.F64.S16 R4, R4 ;  /* 0x0000000400047312 */ /* 0x000e240000101c00 */
[----:B0-----:R0:W-:Y:S01]  /*4c30*/  STG.E.64 [R8.64], R4 ;  /* 0x0000000408007986 */ /* 0x0011e2000c101b24 */
[----:B------:R-:W-:Y:S05]  /*4c40*/  BRA `(.L_x_17113) ;  /* 0x00000c1000007947 */ /* 0x000fea0003800000 */
.L_x_17114:
        /* <DEDUP_REMOVED lines=13> */
.L_x_17127:
[----:B------:R-:W-:Y:S01]  /*4d20*/  PRMT R4, R3, 0x8880, RZ ;  /* 0x0000888003047816 */ /* 0x000fe200000000ff */
[----:B------:R-:W-:Y:S01]  /*4d30*/  CS2R R6, SRZ ;  /* 0x0000000000067805 */ /* 0x000fe2000001ff00 */
[----:B------:R-:W-:Y:S02]  /*4d40*/  IMAD.MOV.U32 R2, RZ, RZ, R22 ;  /* 0x000000ffff027224 */ /* 0x000fe400078e0016 */
[----:B------:R-:W-:-:S06]  /*4d50*/  PRMT R4, R4, 0x7710, RZ ;  /* 0x0000771004047816 */ /* 0x000fcc00000000ff */
[----:B------:R-:W0:Y:S02]  /*4d60*/  I2F.F64.S16 R4, R4 ;  /* 0x0000000400047312 */ /* 0x000e240000101c00 */
[----:B0-----:R0:W-:Y:S01]  /*4d70*/  STG.E.128 [R8.64], R4 ;  /* 0x0000000408007986 */ /* 0x0011e2000c101d24 */
[----:B------:R-:W-:Y:S05]  /*4d80*/  BRA `(.L_x_17113) ;  /* 0x00000ad000007947 */ /* 0x000fea0003800000 */
.L_x_17126:
        /* <DEDUP_REMOVED lines=21> */
.L_x_17131:
[----:B------:R-:W-:Y:S05]  /*4ee0*/  BSYNC B0 ;  /* 0x0000000000007941 */ /* 0x000fea0003800000 */
.L_x_17130:
[----:B------:R-:W-:Y:S01]  /*4ef0*/  LOP3.LUT R5, R0, R5, RZ, 0xfc, !PT ;  /* 0x0000000500057212 */ /* 0x000fe200078efcff */
[----:B------:R-:W-:-:S04]  /*4f00*/  IMAD.MOV.U32 R2, RZ, RZ, R22 ;  /* 0x000000ffff027224 */ /* 0x000fc800078e0016 */
[----:B------:R0:W-:Y:S01]  /*4f10*/  STG.E.U8 [R8.64], R5 ;  /* 0x0000000508007986 */ /* 0x0001e2000c101124 */
[----:B------:R-:W-:Y:S05]  /*4f20*/  BRA `(.L_x_17113) ;  /* 0x0000093000007947 */ /* 0x000fea0003800000 */
.L_x_17129:
        /* <DEDUP_REMOVED lines=13> */
.L_x_17133:
[----:B------:R-:W-:Y:S01]  /*5000*/  IMAD.MOV.U32 R0, RZ, RZ, 0x7f ;  /* 0x0000007fff007424 */ /* 0x000fe200078e00ff */
[----:B------:R-:W-:-:S04]  /*5010*/  ISETP.GT.U32.AND P0, PT, R2, 0x7f800000, PT ;  /* 0x7f8000000200780c */ /* 0x000fc80003f04070 */
[----:B------:R-:W-:-:S04]  /*5020*/  SEL R0, R0, 0x7c, P0 ;  /* 0x0000007c00007807 */ /* 0x000fc80000000000 */
.L_x_17134:
[----:B------:R-:W-:Y:S05]  /*5030*/  BSYNC B0 ;  /* 0x0000000000007941 */ /* 0x000fea0003800000 */
.L_x_17132:
[----:B------:R-:W-:-:S04]  /*5040*/  LOP3.LUT R2, R3, 0x80000000, RZ, 0xc0, !PT ;  /* 0x8000000003027812 */ /* 0x000fc800078ec0ff */
[----:B------:R-:W-:Y:S01]  /*5050*/  SHF.R.U32.HI R3, RZ, 0x18, R2 ;  /* 0x00000018ff037819 */ /* 0x000fe20000011602 */
[----:B------:R-:W-:-:S03]  /*5060*/  IMAD.MOV.U32 R2, RZ, RZ, R22 ;  /* 0x000000ffff027224 */ /* 0x000fc600078e0016 */
[----:B------:R-:W-:-:S05]  /*5070*/  LOP3.LUT R3, R0, R3, RZ, 0xfc, !PT ;  /* 0x0000000300037212 */ /* 0x000fca00078efcff */
[----:B------:R0:W-:Y:S01]  /*5080*/  STG.E.U8 [R8.64], R3 ;  /* 0x0000000308007986 */ /* 0x0001e2000c101124 */
[----:B------:R-:W-:Y:S05]  /*5090*/  BRA `(.L_x_17113) ;  /* 0x000007c000007947 */ /* 0x000fea0003800000 */
.L_x_17128:
[----:B------:R-:W0:Y:S01]  /*50a0*/  I2F.S8 R0, R3 ;  /* 0x0000000300007306 */ /* 0x000e220000001400 */
[----:B------:R-:W-:Y:S01]  /*50b0*/  IMAD.MOV.U32 R2, RZ, RZ, R22 ;  /* 0x000000ffff027224 */ /* 0x000fe200078e0016 */
[----:B0-----:R-:W-:-:S05]  /*50c0*/  F2FP.BF16.PACK_AB R0, RZ, R0 ;  /* 0x00000000ff00723e */ /* 0x001fca00000010ff */
[----:B------:R0:W-:Y:S01]  /*50d0*/  STG.E.U16 [R8.64], R0 ;  /* 0x0000000008007986 */ /* 0x0001e2000c101524 */
[----:B------:R-:W-:Y:S05]  /*50e0*/  BRA `(.L_x_17113) ;  /* 0x0000077000007947 */ /* 0x000fea0003800000 */
.L_x_17125:
        /* <DEDUP_REMOVED lines=13> */
.L_x_17137:
        /* <DEDUP_REMOVED lines=17> */
.L_x_17140:
[----:B------:R-:W-:-:S04]  /*52d0*/  LOP3.LUT R2, R3, 0x80000000, RZ, 0xc0, !PT ;  /* 0x8000000003027812 */ /* 0x000fc800078ec0ff */
[----:B------:R-:W-:-:S04]  /*52e0*/  SHF.R.U32.HI R3, RZ, 0x18, R2 ;  /* 0x00000018ff037819 */ /* 0x000fc80000011602 */
[----:B------:R-:W-:-:S04]  /*52f0*/  LOP3.LUT R0, R0, R3, RZ, 0xfc, !PT ;  /* 0x0000000300007212 */ /* 0x000fc800078efcff */
[----:B------:R-:W-:Y:S02]  /*5300*/  PRMT R4, R0, 0x7610, R4 ;  /* 0x0000761000047816 */ /* 0x000fe40000000004 */
.L_x_17139:
[----:B------:R-:W-:Y:S05]  /*5310*/  BSYNC B0 ;  /* 0x0000000000007941 */ /* 0x000fea0003800000 */
.L_x_17138:
[----:B------:R0:W-:Y:S01]  /*5320*/  STG.E.U8 [R8.64], R4 ;  /* 0x0000000408007986 */ /* 0x0001e2000c101124 */
[----:B------:R-:W-:Y:S01]  /*5330*/  IMAD.MOV.U32 R2, RZ, RZ, R22 ;  /* 0x000000ffff027224 */ /* 0x000fe200078e0016 */
[----:B------:R-:W-:Y:S05]  /*5340*/  BRA `(.L_x_17113) ;  /* 0x0000051000007947 */ /* 0x000fea0003800000 */
.L_x_17136:
        /* <DEDUP_REMOVED lines=17> */
.L_x_17143:
[----:B------:R-:W-:-:S04]  /*5460*/  LOP3.LUT R2, R3, 0x80000000, RZ, 0xc0, !PT ;  /* 0x8000000003027812 */ /* 0x000fc800078ec0ff */
[----:B------:R-:W-:-:S04]  /*5470*/  SHF.R.U32.HI R3, RZ, 0x18, R2 ;  /* 0x00000018ff037819 */ /* 0x000fc80000011602 */
[----:B------:R-:W-:-:S04]  /*5480*/  LOP3.LUT R0, R0, R3, RZ, 0xfc, !PT ;  /* 0x0000000300007212 */ /* 0x000fc800078efcff */
[----:B------:R-:W-:Y:S02]  /*5490*/  PRMT R4, R0, 0x7610, R4 ;  /* 0x0000761000047816 */ /* 0x000fe40000000004 */
.L_x_17142:
[----:B------:R-:W-:Y:S05]  /*54a0*/  BSYNC B0 ;  /* 0x0000000000007941 */ /* 0x000fea0003800000 */
.L_x_17141:
[----:B------:R0:W-:Y:S01]  /*54b0*/  STG.E.U8 [R8.64], R4 ;  /* 0x0000000408007986 */ /* 0x0001e2000c101124 */
[----:B------:R-:W-:Y:S01]  /*54c0*/  IMAD.MOV.U32 R2, RZ, RZ, R22 ;  /* 0x000000ffff027224 */ /* 0x000fe200078e0016 */
[----:B------:R-:W-:Y:S05]  /*54d0*/  BRA `(.L_x_17113) ;  /* 0x0000038000007947 */ /* 0x000fea0003800000 */
.L_x_17135:
        /* <DEDUP_REMOVED lines=24> */
.L_x_17118:
        /* <DEDUP_REMOVED lines=21> */
.L_x_17145:
[----:B------:R-:W-:Y:S01]  /*57b0*/  LOP3.LUT R3, R3, 0xffff, RZ, 0xc0, !PT ;  /* 0x0000ffff03037812 */ /* 0x000fe200078ec0ff */
[----:B------:R-:W-:-:S03]  /*57c0*/  IMAD.MOV.U32 R2, RZ, RZ, R22 ;  /* 0x000000ffff027224 */ /* 0x000fc600078e0016 */
[----:B------:R-:W-:-:S05]  /*57d0*/  PRMT R3, R3, 0x8880, RZ ;  /* 0x0000888003037816 */ /* 0x000fca00000000ff */
[----:B------:R-:W-:-:S05]  /*57e0*/  IMAD.MOV.U32 R4, RZ, RZ, R3 ;  /* 0x000000ffff047224 */ /* 0x000fca00078e0003 */
[----:B------:R-:W-:-:S05]  /*57f0*/  SHF.R.S32.HI R5, RZ, 0x1f, R4 ;  /* 0x0000001fff057819 */ /* 0x000fca0000011404 */
[----:B------:R0:W-:Y:S01]  /*5800*/  STG.E.64 [R8.64], R4 ;  /* 0x0000000408007986 */ /* 0x0001e2000c101b24 */
[----:B------:R-:W-:Y:S05]  /*5810*/  BRA `(.L_x_17113) ;  /* 0x0000004000007947 */ /* 0x000fea0003800000 */
.L_x_17144:
[----:B------:R-:W-:Y:S01]  /*5820*/  LOP3.LUT R3, R3, 0xffff, RZ, 0xc0, !PT ;  /* 0x0000ffff03037812 */ /* 0x000fe200078ec0ff */
[----:B------:R-:W-:-:S03]  /*5830*/  IMAD.MOV.U32 R2, RZ, RZ, R22 ;  /* 0x000000ffff027224 */ /* 0x000fc600078e0016 */
[----:B------:R-:W-:-:S05]  /*5840*/  PRMT R3, R3, 0x8880, RZ ;  /* 0x0000888003037816 */ /* 0x000fca00000000ff */
[----:B------:R0:W-:Y:S02]  /*5850*/  STG.E [R8.64], R3 ;  /* 0x0000000308007986 */ /* 0x0001e4000c101924 */
.L_x_17113:
[----:B------:R-:W-:Y:S05]  /*5860*/  BSYNC B6 ;  /* 0x0000000000067941 */ /* 0x000fea0003800000 */
.L_x_17112:
        /* <DEDUP_REMOVED lines=21> */
.L_x_17151:
[----:B-----5:R0:W-:Y:S01]  /*59c0*/  STG.E.U8 [R8.64], R19 ;  /* 0x0000001308007986 */ /* 0x0201e2000c101124 */
[----:B------:R-:W-:Y:S05]  /*59d0*/  BRA `(.L_x_17153) ;  /* 0x00000e9000007947 */ /* 0x000fea0003800000 */
.L_x_17150:
        /* <DEDUP_REMOVED lines=12> */
.L_x_17155:
[----:B-----5:R-:W-:-:S04]  /*5aa0*/  LOP3.LUT R19, R19, 0xffff, RZ, 0xc0, !PT ;  /* 0x0000ffff13137812 */ /* 0x020fc800078ec0ff */
[----:B------:R-:W-:-:S05]  /*5ab0*/  PRMT R3, R19, 0x8880, RZ ;  /* 0x0000888013037816 */ /* 0x000fca00000000ff */
[----:B------:R0:W-:Y:S01]  /*5ac0*/  STG.E [R8.64], R3 ;  /* 0x0000000308007986 */ /* 0x0001e2000c101924 */
[----:B------:R-:W-:Y:S05]  /*5ad0*/  BRA `(.L_x_17153) ;  /* 0x00000d9000007947 */ /* 0x000fea0003800000 */
.L_x_17154:
[----:B-----5:R-:W-:-:S04]  /*5ae0*/  PRMT R3, R19, 0x8880, RZ ;  /* 0x0000888013037816 */ /* 0x020fc800000000ff */
[----:B------:R-:W-:-:S05]  /*5af0*/  PRMT R3, R3, 0x7710, RZ ;  /* 0x0000771003037816 */ /* 0x000fca00000000ff */
[----:B------:R0:W-:Y:S01]  /*5b00*/  STG.E.U16 [R8.64], R3 ;  /* 0x0000000308007986 */ /* 0x0001e2000c101524 */
[----:B------:R-:W-:Y:S05]  /*5b10*/  BRA `(.L_x_17153) ;  /* 0x00000d5000007947 */ /* 0x000fea0003800000 */
.L_x_17149:
        /* <DEDUP_REMOVED lines=9> */
.L_x_17157:
[----:B-----5:R-:W0:Y:S02]  /*5bb0*/  I2F.S8 R0, R19 ;  /* 0x0000001300007306 */ /* 0x020e240000001400 */
[----:B0-----:R-:W-:-:S05]  /*5bc0*/  F2FP.PACK_AB R0, RZ, R0 ;  /* 0x00000000ff00723e */ /* 0x001fca00000000ff */
[----:B------:R0:W-:Y:S01]  /*5bd0*/  STG.E.U16 [R8.64], R0 ;  /* 0x0000000008007986 */ /* 0x0001e2000c101524 */
[----:B------:R-:W-:Y:S05]  /*5be0*/  BRA `(.L_x_17153) ;  /* 0x00000c8000007947 */ /* 0x000fea0003800000 */
.L_x_17156:
        /* <DEDUP_REMOVED lines=10> */
.L_x_17159:
[----:B-----5:R-:W0:Y:S02]  /*5c90*/  I2F.S8 R19, R19 ;  /* 0x0000001300137306 */ /* 0x020e240000001400 */
[----:B0-----:R-:W-:-:S04]  /*5ca0*/  F2FP.PACK_AB R3, RZ, R19 ;  /* 0x00000013ff03723e */ /* 0x001fc800000000ff */
[----:B------:R-:W-:-:S05]  /*5cb0*/  PRMT R3, R3, 0x5410, RZ ;  /* 0x0000541003037816 */ /* 0x000fca00000000ff */
[----:B------:R0:W-:Y:S01]  /*5cc0*/  STG.E [R8.64], R3 ;  /* 0x0000000308007986 */ /* 0x0001e2000c101924 */
[----:B------:R-:W-:Y:S05]  /*5cd0*/  BRA `(.L_x_17153) ;  /* 0x00000b9000007947 */ /* 0x000fea0003800000 */
.L_x_17158:
[----:B-----5:R-:W-:-:S04]  /*5ce0*/  PRMT R4, R19, 0x8880, RZ ;  /* 0x0000888013047816 */ /* 0x020fc800000000ff */
[----:B------:R-:W-:-:S06]  /*5cf0*/  PRMT R4, R4, 0x7710, RZ ;  /* 0x0000771004047816 */ /* 0x000fcc00000000ff */
[----:B------:R-:W0:Y:S02]  /*5d00*/  I2F.F64.S16 R4, R4 ;  /* 0x0000000400047312 */ /* 0x000e240000101c00 */
[----:B0-----:R0:W-:Y:S01]  /*5d10*/  STG.E.64 [R8.64], R4 ;  /* 0x0000000408007986 */ /* 0x0011e2000c101b24 */
[----:B------:R-:W-:Y:S05]  /*5d20*/  BRA `(.L_x_17153) ;  /* 0x00000b4000007947 */ /* 0x000fea0003800000 */
.L_x_17148:
        /* <DEDUP_REMOVED lines=12> */
.L_x_17162:
[----:B-----5:R-:W-:Y:S01]  /*5df0*/  PRMT R4, R19, 0x8880, RZ ;  /* 0x0000888013047816 */ /* 0x020fe200000000ff */
[----:B------:R-:W-:-:S03]  /*5e00*/  CS2R R6, SRZ ;  /* 0x0000000000067805 */ /* 0x000fc6000001ff00 */
[----:B------:R-:W-:-:S06]  /*5e10*/  PRMT R4, R4, 0x7710, RZ ;  /* 0x0000771004047816 */ /* 0x000fcc00000000ff */
[----:B------:R-:W0:Y:S02]  /*5e20*/  I2F.F64.S16 R4, R4 ;  /* 0x0000000400047312 */ /* 0x000e240000101c00 */
[----:B0-----:R0:W-:Y:S01]  /*5e30*/  STG.E.128 [R8.64], R4 ;  /* 0x0000000408007986 */ /* 0x0011e2000c101d24 */
[----:B------:R-:W-:Y:S05]  /*5e40*/  BRA `(.L_x_17153) ;  /* 0x00000a2000007947 */ /* 0x000fea0003800000 */
.L_x_17161:
        /* <DEDUP_REMOVED lines=21> */
.L_x_17166:
[----:B------:R-:W-:Y:S05]  /*5fa0*/  BSYNC B0 ;  /* 0x0000000000007941 */ /* 0x000fea0003800000 */
.L_x_17165:
[----:B------:R-:W-:-:S05]  /*5fb0*/  LOP3.LUT R5, R0, R5, RZ, 0xfc, !PT ;  /* 0x0000000500057212 */ /* 0x000fca00078efcff */
[----:B------:R0:W-:Y:S01]  /*5fc0*/  STG.E.U8 [R8.64], R5 ;  /* 0x0000000508007986 */ /* 0x0001e2000c101124 */
[----:B------:R-:W-:Y:S05]  /*5fd0*/  BRA `(.L_x_17153) ;  /* 0x0000089000007947 */ /* 0x000fea0003800000 */
.L_x_17164:
        /* <DEDUP_REMOVED lines=13> */
.L_x_17168:
[----:B------:R-:W-:Y:S01]  /*60b0*/  IMAD.MOV.U32 R0, RZ, RZ, 0x7f ;  /* 0x0000007fff007424 */ /* 0x000fe200078e00ff */
[----:B------:R-:W-:-:S04]  /*60c0*/  ISETP.GT.U32.AND P0, PT, R3, 0x7f800000, PT ;  /* 0x7f8000000300780c */ /* 0x000fc80003f04070 */
[----:B------:R-:W-:-:S04]  /*60d0*/  SEL R0, R0, 0x7c, P0 ;  /* 0x0000007c00007807 */ /* 0x000fc80000000000 */
.L_x_17169:
[----:B------:R-:W-:Y:S05]  /*60e0*/  BSYNC B0 ;  /* 0x0000000000007941 */ /* 0x000fea0003800000 */
.L_x_17167:
[----:B------:R-:W-:-:S04]  /*60f0*/  LOP3.LUT R3, R19, 0x80000000, RZ, 0xc0, !PT ;  /* 0x8000000013037812 */ /* 0x000fc800078ec0ff */
[----:B------:R-:W-:-:S04]  /*6100*/  SHF.R.U32.HI R3, RZ, 0x18, R3 ;  /* 0x00000018ff037819 */ /* 0x000fc80000011603 */
[----:B------:R-:W-:-:S05]  /*6110*/  LOP3.LUT R3, R0, R3, RZ, 0xfc, !PT ;  /* 0x0000000300037212 */ /* 0x000fca00078efcff */
[----:B------:R0:W-:Y:S01]  /*6120*/  STG.E.U8 [R8.64], R3 ;  /* 0x0000000308007986 */ /* 0x0001e2000c101124 */
[----:B------:R-:W-:Y:S05]  /*6130*/  BRA `(.L_x_17153) ;  /* 0x0000073000007947 */ /* 0x000fea0003800000 */
.L_x_17163:
[----:B-----5:R-:W0:Y:S02]  /*6140*/  I2F.S8 R0, R19 ;  /* 0x0000001300007306 */ /* 0x020e240000001400 */
[----:B0-----:R-:W-:-:S05]  /*6150*/  F2FP.BF16.PACK_AB R0, RZ, R0 ;  /* 0x00000000ff00723e */ /* 0x001fca00000010ff */
[----:B------:R0:W-:Y:S01]  /*6160*/  STG.E.U16 [R8.64], R0 ;  /* 0x0000000008007986 */ /* 0x0001e2000c101524 */
[----:B------:R-:W-:Y:S05]  /*6170*/  BRA `(.L_x_17153) ;  /* 0x000006f000007947 */ /* 0x000fea0003800000 */
.L_x_17160:
        /* <DEDUP_REMOVED lines=12> */
.L_x_17172:
        /* <DEDUP_REMOVED lines=17> */
.L_x_17175:
[----:B------:R-:W-:-:S04]  /*6350*/  LOP3.LUT R3, R19, 0x80000000, RZ, 0xc0, !PT ;  /* 0x8000000013037812 */ /* 0x000fc800078ec0ff */
[----:B------:R-:W-:-:S04]  /*6360*/  SHF.R.U32.HI R3, RZ, 0x18, R3 ;  /* 0x00000018ff037819 */ /* 0x000fc80000011603 */
[----:B------:R-:W-:-:S04]  /*6370*/  LOP3.LUT R0, R0, R3, RZ, 0xfc, !PT ;  /* 0x0000000300007212 */ /* 0x000fc800078efcff */
[----:B------:R-:W-:Y:S02]  /*6380*/  PRMT R4, R0, 0x7610, R4 ;  /* 0x0000761000047816 */ /* 0x000fe40000000004 */
.L_x_17174:
[----:B------:R-:W-:Y:S05]  /*6390*/  BSYNC B0 ;  /* 0x0000000000007941 */ /* 0x000fea0003800000 */
.L_x_17173:
[----:B------:R0:W-:Y:S01]  /*63a0*/  STG.E.U8 [R8.64], R4 ;  /* 0x0000000408007986 */ /* 0x0001e2000c101124 */
[----:B------:R-:W-:Y:S05]  /*63b0*/  BRA `(.L_x_17153) ;  /* 0x000004b000007947 */ /* 0x000fea0003800000 */
.L_x_17171:
        /* <DEDUP_REMOVED lines=17> */
.L_x_17178:
[----:B------:R-:W-:-:S04]  /*64d0*/  LOP3.LUT R3, R19, 0x80000000, RZ, 0xc0, !PT ;  /* 0x8000000013037812 */ /* 0x000fc800078ec0ff */
[----:B------:R-:W-:-:S04]  /*64e0*/  SHF.R.U32.HI R3, RZ, 0x18, R3 ;  /* 0x00000018ff037819 */ /* 0x000fc80000011603 */
[----:B------:R-:W-:-:S04]  /*64f0*/  LOP3.LUT R0, R0, R3, RZ, 0xfc, !PT ;  /* 0x0000000300007212 */ /* 0x000fc800078efcff */
[----:B------:R-:W-:Y:S02]  /*6500*/  PRMT R4, R0, 0x7610, R4 ;  /* 0x0000761000047816 */ /* 0x000fe40000000004 */
.L_x_17177:
[----:B------:R-:W-:Y:S05]  /*6510*/  BSYNC B0 ;  /* 0x0000000000007941 */ /* 0x000fea0003800000 */
.L_x_17176:
[----:B------:R0:W-:Y:S01]  /*6520*/  STG.E.U8 [R8.64], R4 ;  /* 0x0000000408007986 */ /* 0x0001e2000c101124 */
[----:B------:R-:W-:Y:S05]  /*6530*/  BRA `(.L_x_17153) ;  /* 0x0000033000007947 */ /* 0x000fea0003800000 */
.L_x_17170:
        /* <DEDUP_REMOVED lines=22> */
.L_x_17152:
        /* <DEDUP_REMOVED lines=20> */
.L_x_17180:
[----:B-----5:R-:W-:-:S04]  /*67e0*/  LOP3.LUT R19, R19, 0xffff, RZ, 0xc0, !PT ;  /* 0x0000ffff13137812 */ /* 0x020fc800078ec0ff */
[----:B------:R-:W-:-:S05]  /*67f0*/  PRMT R19, R19, 0x8880, RZ ;  /* 0x0000888013137816 */ /* 0x000fca00000000ff */
[----:B------:R-:W-:-:S05]  /*6800*/  IMAD.MOV.U32 R4, RZ, RZ, R19 ;  /* 0x000000ffff047224 */ /* 0x000fca00078e0013 */
[----:B------:R-:W-:-:S05]  /*6810*/  SHF.R.S32.HI R5, RZ, 0x1f, R4 ;  /* 0x0000001fff057819 */ /* 0x000fca0000011404 */
[----:B------:R0:W-:Y:S01]  /*6820*/  STG.E.64 [R8.64], R4 ;  /* 0x0000000408007986 */ /* 0x0001e2000c101b24 */
[----:B------:R-:W-:Y:S05]  /*6830*/  BRA `(.L_x_17153) ;  /* 0x0000003000007947 */ /* 0x000fea0003800000 */
.L_x_17179:
[----:B-----5:R-:W-:-:S04]  /*6840*/  LOP3.LUT R19, R19, 0xffff, RZ, 0xc0, !PT ;  /* 0x0000ffff13137812 */ /* 0x020fc800078ec0ff */
[----:B------:R-:W-:-:S05]  /*6850*/  PRMT R3, R19, 0x8880, RZ ;  /* 0x0000888013037816 */ /* 0x000fca00000000ff */
[----:B------:R0:W-:Y:S02]  /*6860*/  STG.E [R8.64], R3 ;  /* 0x0000000308007986 */ /* 0x0001e4000c101924 */
.L_x_17153:
        /* <DEDUP_REMOVED lines=21> */
.L_x_17184:
[----:B------:R0:W-:Y:S01]  /*69c0*/  STG.E.U8 [R8.64], R23 ;  /* 0x0000001708007986 */ /* 0x0001e2000c101124 */
[----:B------:R-:W-:Y:S05]  /*69d0*/  BRA `(.L_x_17186) ;  /* 0x00000e9000007947 */ /* 0x000fea0003800000 */
.L_x_17183:
        /* <DEDUP_REMOVED lines=12> */
.L_x_17188:
[----:B------:R-:W-:-:S04]  /*6aa0*/  LOP3.LUT R23, R23, 0xffff, RZ, 0xc0, !PT ;  /* 0x0000ffff17177812 */ /* 0x000fc800078ec0ff */
[----:B------:R-:W-:-:S05]  /*6ab0*/  PRMT R3, R23, 0x8880, RZ ;  /* 0x0000888017037816 */ /* 0x000fca00000000ff */
[----:B------:R0:W-:Y:S01]  /*6ac0*/  STG.E [R8.64], R3 ;  /* 0x0000000308007986 */ /* 0x0001e2000c101924 */
[----:B------:R-:W-:Y:S05]  /*6ad0*/  BRA `(.L_x_17186) ;  /* 0x00000d9000007947 */ /* 0x000fea0003800000 */
.L_x_17187:
[----:B------:R-:W-:-:S04]  /*6ae0*/  PRMT R3, R23, 0x8880, RZ ;  /* 0x0000888017037816 */ /* 0x000fc800000000ff */
[----:B------:R-:W-:-:S05]  /*6af0*/  PRMT R3, R3, 0x7710, RZ ;  /* 0x0000771003037816 */ /* 0x000fca00000000ff */
[----:B------:R0:W-:Y:S01]  /*6b00*/  STG.E.U16 [R8.64], R3 ;  /* 0x0000000308007986 */ /* 0x0001e2000c101524 */
[----:B------:R-:W-:Y:S05]  /*6b10*/  BRA `(.L_x_17186) ;  /* 0x00000d5000007947 */ /* 0x000fea0003800000 */
.L_x_17182:
        /* <DEDUP_REMOVED lines=9> */
.L_x_17190:
[----:B------:R-:W0:Y:S02]  /*6bb0*/  I2F.S8 R0, R23 ;  /* 0x0000001700007306 */ /* 0x000e240000001400 */
[----:B0-----:R-:W-:-:S05]  /*6bc0*/  F2FP.PACK_AB R0, RZ, R0 ;  /* 0x00000000ff00723e */ /* 0x001fca00000000ff */
[----:B------:R0:W-:Y:S01]  /*6bd0*/  STG.E.U16 [R8.64], R0 ;  /* 0x0000000008007986 */ /* 0x0001e2000c101524 */
[----:B------:R-:W-:Y:S05]  /*6be0*/  BRA `(.L_x_17186) ;  /* 0x00000c8000007947 */ /* 0x000fea0003800000 */
.L_x_17189:
        /* <DEDUP_REMOVED lines=10> */
.L_x_17192:
[----:B------:R-:W0:Y:S02]  /*6c90*/  I2F.S8 R23, R23 ;  /* 0x0000001700177306 */ /* 0x000e240000001400 */
[----:B0-----:R-:W-:-:S04]  /*6ca0*/  F2FP.PACK_AB R3, RZ, R23 ;  /* 0x00000017ff03723e */ /* 0x001fc800000000ff */
[----:B------:R-:W-:-:S05]  /*6cb0*/  PRMT R3, R3, 0x5410, RZ ;  /* 0x0000541003037816 */ /* 0x000fca00000000ff */
[----:B------:R0:W-:Y:S01]  /*6cc0*/  STG.E [R8.64], R3 ;  /* 0x0000000308007986 */ /* 0x0001e2000c101924 */
[----:B------:R-:W-:Y:S05]  /*6cd0*/  BRA `(.L_x_17186) ;  /* 0x00000b9000007947 */ /* 0x000fea0003800000 */
.L_x_17191:
[----:B------:R-:W-:-:S04]  /*6ce0*/  PRMT R4, R23, 0x8880, RZ ;  /* 0x0000888017047816 */ /* 0x000fc800000000ff */
[----:B------:R-:W-:-:S06]  /*6cf0*/  PRMT R4, R4, 0x7710, RZ ;  /* 0x0000771004047816 */ /* 0x000fcc00000000ff */
[----:B------:R-:W0:Y:S02]  /*6d00*/  I2F.F64.S16 R4, R4 ;  /* 0x0000000400047312 */ /* 0x000e240000101c00 */
[----:B0-----:R0:W-:Y:S01]  /*6d10*/  STG.E.64 [R8.64], R4 ;  /* 0x0000000408007986 */ /* 0x0011e2000c101b24 */
[----:B------:R-:W-:Y:S05]  /*6d20*/  BRA `(.L_x_17186) ;  /* 0x00000b4000007947 */ /* 0x000fea0003800000 */
.L_x_17181:
        /* <DEDUP_REMOVED lines=12> */
.L_x_17195:
[----:B------:R-:W-:Y:S01]  /*6df0*/  PRMT R4, R23, 0x8880, RZ ;  /* 0x0000888017047816 */ /* 0x000fe200000000ff */
[----:B------:R-:W-:-:S03]  /*6e00*/  CS2R R6, SRZ ;  /* 0x0000000000067805 */ /* 0x000fc6000001ff00 */
[----:B------:R-:W-:-:S06]  /*6e10*/  PRMT R4, R4, 0x7710, RZ ;  /* 0x0000771004047816 */ /* 0x000fcc00000000ff */
[----:B------:R-:W0:Y:S02]  /*6e20*/  I2F.F64.S16 R4, R4 ;  /* 0x0000000400047312 */ /* 0x000e240000101c00 */
[----:B0-----:R0:W-:Y:S01]  /*6e30*/  STG.E.128 [R8.64], R4 ;  /* 0x0000000408007986 */ /* 0x0011e2000c101d24 */
[----:B------:R-:W-:Y:S05]  /*6e40*/  BRA `(.L_x_17186) ;  /* 0x00000a2000007947 */ /* 0x000fea0003800000 */
.L_x_17194:
        /* <DEDUP_REMOVED lines=21> */
.L_x_17199:
[----:B------:R-:W-:Y:S05]  /*6fa0*/  BSYNC B0 ;  /* 0x0000000000007941 */ /* 0x000fea0003800000 */
.L_x_17198:
[----:B------:R-:W-:-:S05]  /*6fb0*/  LOP3.LUT R5, R0, R5, RZ, 0xfc, !PT ;  /* 0x0000000500057212 */ /* 0x000fca00078efcff */
[----:B------:R0:W-:Y:S01]  /*6fc0*/  STG.E.U8 [R8.64], R5 ;  /* 0x0000000508007986 */ /* 0x0001e2000c101124 */
[----:B------:R-:W-:Y:S05]  /*6fd0*/  BRA `(.L_x_17186) ;  /* 0x0000089000007947 */ /* 0x000fea0003800000 */
.L_x_17197:
        /* <DEDUP_REMOVED lines=13> */
.L_x_17201:
[----:B------:R-:W-:Y:S01]  /*70b0*/  IMAD.MOV.U32 R0, RZ, RZ, 0x7f ;  /* 0x0000007fff007424 */ /* 0x000fe200078e00ff */
[----:B------:R-:W-:-:S04]  /*70c0*/  ISETP.GT.U32.AND P0, PT, R3, 0x7f800000, PT ;  /* 0x7f8000000300780c */ /* 0x000fc80003f04070 */
[----:B------:R-:W-:-:S04]  /*70d0*/  SEL R0, R0, 0x7c, P0 ;  /* 0x0000007c00007807 */ /* 0x000fc80000000000 */
.L_x_17202:
[----:B------:R-:W-:Y:S05]  /*70e0*/  BSYNC B0 ;  /* 0x0000000000007941 */ /* 0x000fea0003800000 */
.L_x_17200:
[----:B------:R-:W-:-:S04]  /*70f0*/  LOP3.LUT R3, R23, 0x80000000, RZ, 0xc0, !PT ;  /* 0x8000000017037812 */ /* 0x000fc800078ec0ff */
[----:B------:R-:W-:-:S04]  /*7100*/  SHF.R.U32.HI R3, RZ, 0x18, R3 ;  /* 0x00000018ff037819 */ /* 0x000fc80000011603 */
[----:B------:R-:W-:-:S05]  /*7110*/  LOP3.LUT R3, R0, R3, RZ, 0xfc, !PT ;  /* 0x0000000300037212 */ /* 0x000fca00078efcff */
[----:B------:R0:W-:Y:S01]  /*7120*/  STG.E.U8 [R8.64], R3 ;  /* 0x0000000308007986 */ /* 0x0001e2000c101124 */
[----:B------:R-:W-:Y:S05]  /*7130*/  BRA `(.L_x_17186) ;  /* 0x0000073000007947 */ /* 0x000fea0003800000 */
.L_x_17196:
[----:B------:R-:W0:Y:S02]  /*7140*/  I2F.S8 R0, R23 ;  /* 0x0000001700007306 */ /* 0x000e240000001400 */
[----:B0-----:R-:W-:-:S05]  /*7150*/  F2FP.BF16.PACK_AB R0, RZ, R0 ;  /* 0x00000000ff00723e */ /* 0x001fca00000010ff */
[----:B------:R0:W-:Y:S01]  /*7160*/  STG.E.U16 [R8.64], R0 ;  /* 0x0000000008007986 */ /* 0x0001e2000c101524 */
[----:B------:R-:W-:Y:S05]  /*7170*/  BRA `(.L_x_17186) ;  /* 0x000006f000007947 */ /* 0x000fea0003800000 */
.L_x_17193:
        /* <DEDUP_REMOVED lines=12> */
.L_x_17205:
        /* <DEDUP_REMOVED lines=17> */
.L_x_17208:
[----:B------:R-:W-:-:S04]  /*7350*/  LOP3.LUT R3, R23, 0x80000000, RZ, 0xc0, !PT ;  /* 0x8000000017037812 */ /* 0x000fc800078ec0ff */
[----:B------:R-:W-:-:S04]  /*7360*/  SHF.R.U32.HI R3, RZ, 0x18, R3 ;  /* 0x00000018ff037819 */ /* 0x000fc80000011603 */
[----:B------:R-:W-:-:S04]  /*7370*/  LOP3.LUT R0, R0, R3, RZ, 0xfc, !PT ;  /* 0x0000000300007212 */ /* 0x000fc800078efcff */
[----:B------:R-:W-:Y:S02]  /*7380*/  PRMT R4, R0, 0x7610, R4 ;  /* 0x0000761000047816 */ /* 0x000fe40000000004 */
.L_x_17207:
[----:B------:R-:W-:Y:S05]  /*7390*/  BSYNC B0 ;  /* 0x0000000000007941 */ /* 0x000fea0003800000 */
.L_x_17206:
[----:B------:R0:W-:Y:S01]  /*73a0*/  STG.E.U8 [R8.64], R4 ;  /* 0x0000000408007986 */ /* 0x0001e2000c101124 */
[----:B------:R-:W-:Y:S05]  /*73b0*/  BRA `(.L_x_17186) ;  /* 0x000004b000007947 */ /* 0x000fea0003800000 */
.L_x_17204:
        /* <DEDUP_REMOVED lines=17> */
.L_x_17211:
[----:B------:R-:W-:-:S04]  /*74d0*/  LOP3.LUT R3, R23, 0x80000000, RZ, 0xc0, !PT ;  /* 0x8000000017037812 */ /* 0x000fc800078ec0ff */
[----:B------:R-:W-:-:S04]  /*74e0*/  SHF.R.U32.HI R3, RZ, 0x18, R3 ;  /* 0x00000018ff037819 */ /* 0x000fc80000011603 */
[----:B------:R-:W-:-:S04]  /*74f0*/  LOP3.LUT R0, R0, R3, RZ, 0xfc, !PT ;  /* 0x0000000300007212 */ /* 0x000fc800078efcff */
[----:B------:R-:W-:Y:S02]  /*7500*/  PRMT R4, R0, 0x7610, R4 ;  /* 0x0000761000047816 */ /* 0x000fe40000000004 */
.L_x_17210:
[----:B------:R-:W-:Y:S05]  /*7510*/  BSYNC B0 ;  /* 0x0000000000007941 */ /* 0x000fea0003800000 */
.L_x_17209:
[----:B------:R0:W-:Y:S01]  /*7520*/  STG.E.U8 [R8.64], R4 ;  /* 0x0000000408007986 */ /* 0x0001e2000c101124 */
[----:B------:R-:W-:Y:S05]  /*7530*/  BRA `(.L_x_17186) ;  /* 0x0000033000007947 */ /* 0x000fea0003800000 */
.L_x_17203:
        /* <DEDUP_REMOVED lines=22> */
.L_x_17185:
        /* <DEDUP_REMOVED lines=20> */
.L_x_17213:
[----:B------:R-:W-:-:S04]  /*77e0*/  LOP3.LUT R23, R23, 0xffff, RZ, 0xc0, !PT ;  /* 0x0000ffff17177812 */ /* 0x000fc800078ec0ff */
[----:B------:R-:W-:-:S05]  /*77f0*/  PRMT R23, R23, 0x8880, RZ ;  /* 0x0000888017177816 */ /* 0x000fca00000000ff */
[----:B------:R-:W-:-:S05]  /*7800*/  IMAD.MOV.U32 R4, RZ, RZ, R23 ;  /* 0x000000ffff047224 */ /* 0x000fca00078e0017 */
[----:B------:R-:W-:-:S05]  /*7810*/  SHF.R.S32.HI R5, RZ, 0x1f, R4 ;  /* 0x0000001fff057819 */ /* 0x000fca0000011404 */
[----:B------:R0:W-:Y:S01]  /*7820*/  STG.E.64 [R8.64], R4 ;  /* 0x0000000408007986 */ /* 0x0001e2000c101b24 */
[----:B------:R-:W-:Y:S05]  /*7830*/  BRA `(.L_x_17186) ;  /* 0x0000003000007947 */ /* 0x000fea0003800000 */
.L_x_17212:
[----:B------:R-:W-:-:S04]  /*7840*/  LOP3.LUT R23, R23, 0xffff, RZ, 0xc0, !PT ;  /* 0x0000ffff17177812 */ /* 0x000fc800078ec0ff */
[----:B------:R-:W-:-:S05]  /*7850*/  PRMT R3, R23, 0x8880, RZ ;  /* 0x0000888017037816 */ /* 0x000fca00000000ff */
[----:B------:R0:W-:Y:S02]  /*7860*/  STG.E [R8.64], R3 ;  /* 0x0000000308007986 */ /* 0x0001e4000c101924 */
.L_x_17186:
[----:B------:R-:W-:Y:S02]  /*7870*/  IADD3 R2, R2, 0x80, RZ ;  /* 0x0000008002027810 */ /* 0x000fe40007ffe0ff */
.L_x_17147:
[----:B------:R-:W-:Y:S05]  /*7880*/  BSYNC B6 ;  /* 0x0000000000067941 */ /* 0x000fea0003800000 */
.L_x_17146:
        /* <DEDUP_REMOVED lines=19> */
.L_x_17217:
[----:B-----5:R-:W-:Y:S01]  /*79c0*/  STG.E.U8 [R2.64], R24 ;  /* 0x0000001802007986 */ /* 0x020fe2000c101124 */
[----:B------:R-:W-:Y:S05]  /*79d0*/  EXIT ;  /* 0x000000000000794d */ /* 0x000fea0003800000 */
.L_x_17216:
        /* <DEDUP_REMOVED lines=12> */
.L_x_17220:
[----:B-----5:R-:W-:-:S04]  /*7aa0*/  LOP3.LUT R24, R24, 0xffff, RZ, 0xc0, !PT ;  /* 0x0000ffff18187812 */ /* 0x020fc800078ec0ff */
[----:B------:R-:W-:-:S05]  /*7ab0*/  PRMT R5, R24, 0x8880, RZ ;  /* 0x0000888018057816 */ /* 0x000fca00000000ff */
[----:B------:R-:W-:Y:S01]  /*7ac0*/  STG.E [R2.64], R5 ;  /* 0x0000000502007986 */ /* 0x000fe2000c101924 */
[----:B------:R-:W-:Y:S05]  /*7ad0*/  EXIT ;  /* 0x000000000000794d */ /* 0x000fea0003800000 */
.L_x_17219:
[----:B-----5:R-:W-:-:S04]  /*7ae0*/  PRMT R5, R24, 0x8880, RZ ;  /* 0x0000888018057816 */ /* 0x020fc800000000ff */
[----:B------:R-:W-:-:S05]  /*7af0*/  PRMT R5, R5, 0x7710, RZ ;  /* 0x0000771005057816 */ /* 0x000fca00000000ff */
[----:B------:R-:W-:Y:S01]  /*7b00*/  STG.E.U16 [R2.64], R5 ;  /* 0x0000000502007986 */ /* 0x000fe2000c101524 */
[----:B------:R-:W-:Y:S05]  /*7b10*/  EXIT ;  /* 0x000000000000794d */ /* 0x000fea0003800000 */
.L_x_17215:
        /* <DEDUP_REMOVED lines=9> */
.L_x_17222:
[----:B-----5:R-:W0:Y:S02]  /*7bb0*/  I2F.S8 R0, R24 ;  /* 0x0000001800007306 */ /* 0x020e240000001400 */
[----:B0-----:R-:W-:-:S05]  /*7bc0*/  F2FP.PACK_AB R0, RZ, R0 ;  /* 0x00000000ff00723e */ /* 0x001fca00000000ff */
[----:B------:R-:W-:Y:S01]  /*7bd0*/  STG.E.U16 [R2.64], R0 ;  /* 0x0000000002007986 */ /* 0x000fe2000c101524 */
[----:B------:R-:W-:Y:S05]  /*7be0*/  EXIT ;  /* 0x000000000000794d */ /* 0x000fea0003800000 */
.L_x_17221:
        /* <DEDUP_REMOVED lines=10> */
.L_x_17224:
[----:B-----5:R-:W0:Y:S02]  /*7c90*/  I2F.S8 R24, R24 ;  /* 0x0000001800187306 */ /* 0x020e240000001400 */
[----:B0-----:R-:W-:-:S04]  /*7ca0*/  F2FP.PACK_AB R5, RZ, R24 ;  /* 0x00000018ff05723e */ /* 0x001fc800000000ff */
[----:B------:R-:W-:-:S05]  /*7cb0*/  PRMT R5, R5, 0x5410, RZ ;  /* 0x0000541005057816 */ /* 0x000fca00000000ff */
[----:B------:R-:W-:Y:S01]  /*7cc0*/  STG.E [R2.64], R5 ;  /* 0x0000000502007986 */ /* 0x000fe2000c101924 */
[----:B------:R-:W-:Y:S05]  /*7cd0*/  EXIT ;  /* 0x000000000000794d */ /* 0x000fea0003800000 */
.L_x_17223:
[----:B-----5:R-:W-:-:S04]  /*7ce0*/  PRMT R4, R24, 0x8880, RZ ;  /* 0x0000888018047816 */ /* 0x020fc800000000ff */
[----:B------:R-:W-:-:S06]  /*7cf0*/  PRMT R4, R4, 0x7710, RZ ;  /* 0x0000771004047816 */ /* 0x000fcc00000000ff */
[----:B------:R-:W0:Y:S02]  /*7d00*/  I2F.F64.S16 R4, R4 ;  /* 0x0000000400047312 */ /* 0x000e240000101c00 */
[----:B0-----:R-:W-:Y:S01]  /*7d10*/  STG.E.64 [R2.64], R4 ;  /* 0x0000000402007986 */ /* 0x001fe2000c101b24 */
[----:B------:R-:W-:Y:S05]  /*7d20*/  EXIT ;  /* 0x000000000000794d */ /* 0x000fea0003800000 */
.L_x_17214:
        /* <DEDUP_REMOVED lines=12> */
.L_x_17227:
[----:B-----5:R-:W-:Y:S01]  /*7df0*/  PRMT R4, R24, 0x8880, RZ ;  /* 0x0000888018047816 */ /* 0x020fe200000000ff */
[----:B------:R-:W-:-:S03]  /*7e00*/  CS2R R6, SRZ ;  /* 0x0000000000067805 */ /* 0x000fc6000001ff00 */
[----:B------:R-:W-:-:S06]  /*7e10*/  PRMT R4, R4, 0x7710, RZ ;  /* 0x0000771004047816 */ /* 0x000fcc00000000ff */
[----:B------:R-:W0:Y:S02]  /*7e20*/  I2F.F64.S16 R4, R4 ;  /* 0x0000000400047312 */ /* 0x000e240000101c00 */
[----:B0-----:R-:W-:Y:S01]  /*7e30*/  STG.E.128 [R2.64], R4 ;  /* 0x0000000402007986 */ /* 0x001fe2000c101d24 */
[----:B------:R-:W-:Y:S05]  /*7e40*/  EXIT ;  /* 0x000000000000794d */ /* 0x000fea0003800000 */
.L_x_17226:
        /* <DEDUP_REMOVED lines=21> */
.L_x_17231:
[----:B------:R-:W-:Y:S05]  /*7fa0*/  BSYNC B0 ;  /* 0x0000000000007941 */ /* 0x000fea0003800000 */
.L_x_17230:
[----:B------:R-:W-:-:S05]  /*7fb0*/  LOP3.LUT R5, R0, R5, RZ, 0xfc, !PT ;  /* 0x0000000500057212 */ /* 0x000fca00078efcff */
[----:B------:R-:W-:Y:S01]  /*7fc0*/  STG.E.U8 [R2.64], R5 ;  /* 0x0000000502007986 */ /* 0x000fe2000c101124 */
[----:B------:R-:W-:Y:S05]  /*7fd0*/  EXIT ;  /* 0x000000000000794d */ /* 0x000fea0003800000 */
.L_x_17229:
        /* <DEDUP_REMOVED lines=13> */
.L_x_17233:
[----:B------:R-:W-:Y:S01]  /*80b0*/  IMAD.MOV.U32 R0, RZ, RZ, 0x7f ;  /* 0x0000007fff007424 */ /* 0x000fe200078e00ff */
[----:B------:R-:W-:-:S04]  /*80c0*/  ISETP.GT.U32.AND P0, PT, R4, 0x7f800000, PT ;  /* 0x7f8000000400780c */ /* 0x000fc80003f04070 */
[----:B------:R-:W-:-:S04]  /*80d0*/  SEL R0, R0, 0x7c, P0 ;  /* 0x0000007c00007807 */ /* 0x000fc80000000000 */
.L_x_17234:
[----:B------:R-:W-:Y:S05]  /*80e0*/  BSYNC B0 ;  /* 0x0000000000007941 */ /* 0x000fea0003800000 */
.L_x_17232:
[----:B------:R-:W-:-:S04]  /*80f0*/  LOP3.LUT R4, R5, 0x80000000, RZ, 0xc0, !PT ;  /* 0x8000000005047812 */ /* 0x000fc800078ec0ff */
[----:B------:R-:W-:-:S04]  /*8100*/  SHF.R.U32.HI R5, RZ, 0x18, R4 ;  /* 0x00000018ff057819 */ /* 0x000fc80000011604 */
[----:B------:R-:W-:-:S05]  /*8110*/  LOP3.LUT R5, R0, R5, RZ, 0xfc, !PT ;  /* 0x0000000500057212 */ /* 0x000fca00078efcff */
[----:B------:R-:W-:Y:S01]  /*8120*/  STG.E.U8 [R2.64], R5 ;  /* 0x0000000502007986 */ /* 0x000fe2000c101124 */
[----:B------:R-:W-:Y:S05]  /*8130*/  EXIT ;  /* 0x000000000000794d */ /* 0x000fea0003800000 */
.L_x_17228:
[----:B-----5:R-:W0:Y:S02]  /*8140*/  I2F.S8 R0, R24 ;  /* 0x0000001800007306 */ /* 0x020e240000001400 */
[----:B0-----:R-:W-:-:S05]  /*8150*/  F2FP.BF16.PACK_AB R0, RZ, R0 ;  /* 0x00000000ff00723e */ /* 0x001fca00000010ff */
[----:B------:R-:W-:Y:S01]  /*8160*/  STG.E.U16 [R2.64], R0 ;  /* 0x0000000002007986 */ /* 0x000fe2000c101524 */
[----:B------:R-:W-:Y:S05]  /*8170*/  EXIT ;  /* 0x000000000000794d */ /* 0x000fea0003800000 */
.L_x_17225:
        /* <DEDUP_REMOVED lines=12> */
.L_x_17237:
        /* <DEDUP_REMOVED lines=17> */
.L_x_17240:
[----:B------:R-:W-:-:S04]  /*8350*/  LOP3.LUT R0, R7, 0x80000000, RZ, 0xc0, !PT ;  /* 0x8000000007007812 */ /* 0x000fc800078ec0ff */
[----:B------:R-:W-:-:S04]  /*8360*/  SHF.R.U32.HI R5, RZ, 0x18, R0 ;  /* 0x00000018ff057819 */ /* 0x000fc80000011600 */
[----:B------:R-:W-:-:S04]  /*8370*/  LOP3.LUT R4, R4, R5, RZ, 0xfc, !PT ;  /* 0x0000000504047212 */ /* 0x000fc800078efcff */
[----:B------:R-:W-:Y:S02]  /*8380*/  PRMT R0, R4, 0x7610, R0 ;  /* 0x0000761004007816 */ /* 0x000fe40000000000 */
.L_x_17239:
[----:B------:R-:W-:Y:S05]  /*8390*/  BSYNC B0 ;  /* 0x0000000000007941 */ /* 0x000fea0003800000 */
.L_x_17238:
[----:B------:R-:W-:Y:S01]  /*83a0*/  STG.E.U8 [R2.64], R0 ;  /* 0x0000000002007986 */ /* 0x000fe2000c101124 */
[----:B------:R-:W-:Y:S05]  /*83b0*/  EXIT ;  /* 0x000000000000794d */ /* 0x000fea0003800000 */
.L_x_17236:
        /* <DEDUP_REMOVED lines=17> */
.L_x_17243:
[----:B------:R-:W-:-:S04]  /*84d0*/  LOP3.LUT R0, R7, 0x80000000, RZ, 0xc0, !PT ;  /* 0x8000000007007812 */ /* 0x000fc800078ec0ff */
[----:B------:R-:W-:-:S04]  /*84e0*/  SHF.R.U32.HI R5, RZ, 0x18, R0 ;  /* 0x00000018ff057819 */ /* 0x000fc80000011600 */
[----:B------:R-:W-:-:S04]  /*84f0*/  LOP3.LUT R4, R4, R5, RZ, 0xfc, !PT ;  /* 0x0000000504047212 */ /* 0x000fc800078efcff */
[----:B------:R-:W-:Y:S02]  /*8500*/  PRMT R0, R4, 0x7610, R0 ;  /* 0x0000761004007816 */ /* 0x000fe40000000000 */
.L_x_17242:
[----:B------:R-:W-:Y:S05]  /*8510*/  BSYNC B0 ;  /* 0x0000000000007941 */ /* 0x000fea0003800000 */
.L_x_17241:
[----:B------:R-:W-:Y:S01]  /*8520*/  STG.E.U8 [R2.64], R0 ;  /* 0x0000000002007986 */ /* 0x000fe2000c101124 */
[----:B------:R-:W-:Y:S05]  /*8530*/  EXIT ;  /* 0x000000000000794d */ /* 0x000fea0003800000 */
.L_x_17235:
        /* <DEDUP_REMOVED lines=22> */
.L_x_17218:
        /* <DEDUP_REMOVED lines=20> */
.L_x_17245:
[----:B-----5:R-:W-:-:S04]  /*87e0*/  LOP3.LUT R24, R24, 0xffff, RZ, 0xc0, !PT ;  /* 0x0000ffff18187812 */ /* 0x020fc800078ec0ff */
[----:B------:R-:W-:-:S05]  /*87f0*/  PRMT R24, R24, 0x8880, RZ ;  /* 0x0000888018187816 */ /* 0x000fca00000000ff */
[----:B------:R-:W-:-:S05]  /*8800*/  IMAD.MOV.U32 R4, RZ, RZ, R24 ;  /* 0x000000ffff047224 */ /* 0x000fca00078e0018 */
[----:B------:R-:W-:-:S05]  /*8810*/  SHF.R.S32.HI R5, RZ, 0x1f, R4 ;  /* 0x0000001fff057819 */ /* 0x000fca0000011404 */
[----:B------:R-:W-:Y:S01]  /*8820*/  STG.E.64 [R2.64], R4 ;  /* 0x0000000402007986 */ /* 0x000fe2000c101b24 */
[----:B------:R-:W-:Y:S05]  /*8830*/  EXIT ;  /* 0x000000000000794d */ /* 0x000fea0003800000 */
.L_x_17244:
[----:B-----5:R-:W-:-:S04]  /*8840*/  LOP3.LUT R24, R24, 0xffff, RZ, 0xc0, !PT ;  /* 0x0000ffff18187812 */ /* 0x020fc800078ec0ff */
[----:B------:R-:W-:-:S05]  /*8850*/  PRMT R5, R24, 0x8880, RZ ;  /* 0x0000888018057816 */ /* 0x000fca00000000ff */
[----:B------:R-:W-:Y:S01]  /*8860*/  STG.E [R2.64], R5 ;  /* 0x0000000502007986 */ /* 0x000fe2000c101924 */
[----:B------:R-:W-:Y:S05]  /*8870*/  EXIT ;  /* 0x000000000000794d */ /* 0x000fea0003800000 */
.L_x_17246:
        /* <DEDUP_REMOVED lines=16> */
.L_x_41970:


//--------------------- .text._ZN2at6native18elementwise_kernelILi128ELi4EZNS0_22gpu_kernel_impl_nocastINS0_13AUnaryFunctorIN3c104HalfES5_bZZZNS0_22logical_or_kernel_cudaERNS_14TensorIteratorEENKUlvE0_clEvENKUlvE6_clEvEUlS5_S5_E_EEEEvRNS_18TensorIteratorBaseERKT_EUliE_EEviT1_ --------------------------
	.section	.text._ZN2at6native18elementwise_kernelILi128ELi4EZNS0_22gpu_kernel_impl_nocastINS0_13AUnaryFunctorIN3c104HalfES5_bZZZNS0_22logical_or_kernel_cudaERNS_14TensorIteratorEENKUlvE0_clEvENKUlvE6_clEvEUlS5_S5_E_EEEEvRNS_18TensorIteratorBaseERKT_EUliE_EEviT1_,"ax",@progbits
	.sectioninfo	@"SHI_REGISTERS=12"
	.align	128
        .global         _ZN2at6native18elementwise_kernelILi128ELi4EZNS0_22gpu_kernel_impl_nocastINS0_13AUnaryFunctorIN3c104HalfES5_bZZZNS0_22logical_or_kernel_cudaERNS_14TensorIteratorEENKUlvE0_clEvENKUlvE6_clEvEUlS5_S5_E_EEEEvRNS_18TensorIteratorBaseERKT_EUliE_EEviT1_
        .type           _ZN2at6native18elementwise_kernelILi128ELi4EZNS0_22gpu_kernel_impl_nocastINS0_13AUnaryFunctorIN3c104HalfES5_bZZZNS0_22logical_or_kernel_cudaERNS_14TensorIteratorEENKUlvE0_clEvENKUlvE6_clEvEUlS5_S5_E_EEEEvRNS_18TensorIteratorBaseERKT_EUliE_EEviT1_,@function
        .size           _ZN2at6native18elementwise_kernelILi128ELi4EZNS0_22gpu_kernel_impl_nocastINS0_13AUnaryFunctorIN3c104HalfES5_bZZZNS0_22logical_or_kernel_cudaERNS_14TensorIteratorEENKUlvE0_clEvENKUlvE6_clEvEUlS5_S5_E_EEEEvRNS_18TensorIteratorBaseERKT_EUliE_EEviT1_,(.L_x_41971 - _ZN2at6native18elementwise_kernelILi128ELi4EZNS0_22gpu_kernel_impl_nocastINS0_13AUnaryFunctorIN3c104HalfES5_bZZZNS0_22logical_or_kernel_cudaERNS_14TensorIteratorEENKUlvE0_clEvENKUlvE6_clEvEUlS5_S5_E_EEEEvRNS_18TensorIteratorBaseERKT_EUliE_EEviT1_)
        .other          _ZN2at6native18elementwise_kernelILi128ELi4EZNS0_22gpu_kernel_impl_nocastINS0_13AUnaryFunctorIN3c104HalfES5_bZZZNS0_22logical_or_kernel_cudaERNS_14TensorIteratorEENKUlvE0_clEvENKUlvE6_clEvEUlS5_S5_E_EEEEvRNS_18TensorIteratorBaseERKT_EUliE_EEviT1_,@"STO_CUDA_ENTRY STV_DEFAULT"
_ZN2at6native18elementwise_kernelILi128ELi4EZNS0_22gpu_kernel_impl_nocastINS0_13AUnaryFunctorIN3c104HalfES5_bZZZNS0_22logical_or_kernel_cudaERNS_14TensorIteratorEENKUlvE0_clEvENKUlvE6_clEvEUlS5_S5_E_EEEEvRNS_18TensorIteratorBaseERKT_EUliE_EEviT1_:
.text._ZN2at6native18elementwise_kernelILi128ELi4EZNS0_22gpu_kernel_impl_nocastINS0_13AUnaryFunctorIN3c104HalfES5_bZZZNS0_22logical_or_kernel_cudaERNS_14TensorIteratorEENKUlvE0_clEvENKUlvE6_clEvEUlS5_S5_E_EEEEvRNS_18TensorIteratorBaseERKT_EUliE_EEviT1_:
        /* <DEDUP_REMOVED lines=235> */
.L_x_17249:
[----:B------:R-:W-:-:S04]  /*0eb0*/  IADD3 R4, P0, R3, c[0x0][0x368], RZ ;  /* 0x0000da0003047a10 */ /* 0x000fc80007f1e0ff */
[----:B------:R-:W-:-:S05]  /*0ec0*/  IADD3.X R5, RZ, c[0x0][0x36c], RZ, P0, !PT ;  /* 0x0000db00ff057a10 */ /* 0x000fca00007fe4ff */
[----:B------:R-:W2:Y:S01]  /*0ed0*/  LDG.E.U16 R4, [R4.64] ;  /* 0x0000000404047981 */ /* 0x000ea2000c1e1500 */
[----:B------:R-:W0:Y:S01]  /*0ee0*/  LDC.U16 R3, c[0x0][0x372] ;  /* 0x0000dc80ff037b82 */ /* 0x000e220000000400 */
[----:B------:R-:W-:Y:S02]  /*0ef0*/  IADD3 R2, P2, R2, c[0x0][0x360], RZ ;  /* 0x0000d80002027a10 */ /* 0x000fe40007f5e0ff */
[----:B------:R-:W-:Y:S02]  /*0f00*/  MOV R7, 0x1 ;  /* 0x0000000100077802 */ /* 0x000fe40000000f00 */
[----:B------:R-:W-:Y:S01]  /*0f10*/  IADD3 R0, R0, 0x80, RZ ;  /* 0x0000008000007810 */ /* 0x000fe20007ffe0ff */
[----:B0-----:R-:W-:-:S05]  /*0f20*/  HADD2.F32 R3, -RZ, R3.H0_H0 ;  /* 0x20000003ff037230 */ /* 0x001fca0000004100 */
[----:B------:R-:W-:-:S13]  /*0f30*/  FSETP.NEU.FTZ.AND P0, PT, R3, RZ, PT ;  /* 0x000000ff0300720b */ /* 0x000fda0003f1d000 */
[----:B--2---:R-:W-:-:S05]  /*0f40*/  @!P0 HADD2.F32 R3, -RZ, R4.H0_H0 ;  /* 0x20000004ff038230 */ /* 0x004fca0000004100 */
[----:B------:R-:W-:Y:S02]  /*0f50*/  @!P0 FSETP.NEU.FTZ.AND P1, PT, R3, RZ, PT ;  /* 0x000000ff0300820b */ /* 0x000fe40003f3d000 */
[----:B------:R-:W-:Y:S02]  /*0f60*/  IADD3.X R3, RZ, c[0x0][0x364], RZ, P2, !PT ;  /* 0x0000d900ff037a10 */ /* 0x000fe400017fe4ff */
[----:B------:R-:W-:-:S05]  /*0f70*/  @!P0 SEL R7, RZ, 0x1, !P1 ;  /* 0x00000001ff078807 */ /* 0x000fca0004800000 */
[----:B------:R0:W-:Y:S04]  /*0f80*/  STG.E.U8 [R2.64], R7 ;  /* 0x0000000702007986 */ /* 0x0001e8000c101104 */
.L_x_17248:
[----:B------:R-:W-:Y:S05]  /*0f90*/  BSYNC B0 ;  /* 0x0000000000007941 */ /* 0x000fea0003800000 */
.L_x_17247:
        /* <DEDUP_REMOVED lines=11> */
[----:B------:R-:W-:-:S05]  /*1050*/  SHF.R.U32.HI R5, RZ, c[0x0][0x174], R4 ;  /* 0x00005d00ff057a19 */ /* 0x000fca0000011604 */
[----:B------:R-:W-:-:S04]  /*1060*/  IMAD.MOV R3, RZ, RZ, -R5 ;  /* 0x000000ffff037224 */ /* 0x000fc800078e0a05 */
        /* <DEDUP_REMOVED lines=217> */
.L_x_17252:
        /* <DEDUP_REMOVED lines=12> */
[----:B------:R-:W-:Y:S02]  /*1ec0*/  @!P2 SEL R7, RZ, 0x1, !P0 ;  /* 0x00000001ff07a807 */ /* 0x000fe40004000000 */
[----:B------:R-:W-:-:S03]  /*1ed0*/  ISETP.GE.AND P0, PT, R0, c[0x0][0x160], PT ;  /* 0x0000580000007a0c */ /* 0x000fc60003f06270 */
[----:B------:R0:W-:Y:S10]  /*1ee0*/  STG.E.U8 [R2.64], R7 ;  /* 0x0000000702007986 */ /* 0x0001f4000c101104 */
[----:B------:R-:W-:Y:S05]  /*1ef0*/  @P0 BRA `(.L_x_17251) ;  /* 0x00000f1000000947 */ /* 0x000fea0003800000 */
[----:B------:R-:W-:Y:S01]  /*1f00*/  ISETP.NE.AND P0, PT, RZ, c[0x0][0x168], PT ;  /* 0x00005a00ff007a0c */ /* 0x000fe20003f05270 */
[----:B0-----:R-:W-:-:S12]  /*1f10*/  CS2R R2, SRZ ;  /* 0x0000000000027805 */ /* 0x001fd8000001ff00 */
[----:B------:R-:W-:Y:S05]  /*1f20*/  @!P0 BRA `(.L_x_17253) ;  /* 0x00000e0000008947 */ /* 0x000fea0003800000 */
[----:B------:R-:W-:Y:S01]  /*1f30*/  MOV R2, RZ ;  /* 0x000000ff00027202 */ /* 0x000fe20000000f00 */
[----:B------:R-:W-:Y:S01]  /*1f40*/  IMAD.MOV.U32 R8, RZ, RZ, c[0x0][0x168] ;  /* 0x00005a00ff087624 */ /* 0x000fe200078e00ff */
[----:B------:R-:W-:-:S04]  /*1f50*/  MOV R3, R0 ;  /* 0x0000000000037202 */ /* 0x000fc80000000f00 */
[----:B------:R-:W-:Y:S01]  /*1f60*/  ISETP.NE.AND P0, PT, R8, 0x1, PT ;  /* 0x000000010800780c */ /* 0x000fe20003f05270 */
[----:B------:R-:W-:-:S05]  /*1f70*/  IMAD.HI.U32 R4, R0, c[0x0][0x170], R2 ;  /* 0x00005c0000047a27 */ /* 0x000fca00078e0002 */
        /* <DEDUP_REMOVED lines=219> */
.L_x_17253:
        /* <DEDUP_REMOVED lines=14> */
.L_x_17251:
[----:B------:R-:W-:Y:S05]  /*2e10*/  BSYNC B0 ;  /* 0x0000000000007941 */ /* 0x000fea0003800000 */
.L_x_17250:
        /* <DEDUP_REMOVED lines=229> */
.L_x_17254:
[----:B------:R-:W-:-:S04]  /*3c70*/  IADD3 R4, P0, R3, c[0x0][0x368], RZ ;  /* 0x0000da0003047a10 */ /* 0x000fc80007f1e0ff */
[----:B------:R-:W-:-:S05]  /*3c80*/  IADD3.X R5, RZ, c[0x0][0x36c], RZ, P0, !PT ;  /* 0x0000db00ff057a10 */ /* 0x000fca00007fe4ff */
[----:B------:R-:W2:Y:S01]  /*3c90*/  LDG.E.U16 R0, [R4.64] ;  /* 0x0000000404007981 */ /* 0x000ea2000c1e1500 */
[----:B------:R-:W0:Y:S01]  /*3ca0*/  LDC.U16 R3, c[0x0][0x372] ;  /* 0x0000dc80ff037b82 */ /* 0x000e220000000400 */
[----:B------:R-:W-:Y:S02]  /*3cb0*/  IADD3 R2, P1, R2, c[0x0][0x360], RZ ;  /* 0x0000d80002027a10 */ /* 0x000fe40007f3e0ff */
[----:B------:R-:W-:Y:S01]  /*3cc0*/  MOV R7, 0x1 ;  /* 0x0000000100077802 */ /* 0x000fe20000000f00 */
[----:B0-----:R-:W-:-:S05]  /*3cd0*/  HADD2.F32 R3, -RZ, R3.H0_H0 ;  /* 0x20000003ff037230 */ /* 0x001fca0000004100 */
[----:B------:R-:W-:Y:S02]  /*3ce0*/  FSETP.NEU.FTZ.AND P2, PT, R3, RZ, PT ;  /* 0x000000ff0300720b */ /* 0x000fe40003f5d000 */
[----:B------:R-:W-:-:S11]  /*3cf0*/  IADD3.X R3, RZ, c[0x0][0x364], RZ, P1, !PT ;  /* 0x0000d900ff037a10 */ /* 0x000fd60000ffe4ff */
[----:B--2---:R-:W-:-:S05]  /*3d00*/  @!P2 HADD2.F32 R0, -RZ, R0.H0_H0 ;  /* 0x20000000ff00a230 */ /* 0x004fca0000004100 */
[----:B------:R-:W-:-:S04]  /*3d10*/  @!P2 FSETP.NEU.FTZ.AND P0, PT, R0, RZ, PT ;  /* 0x000000ff0000a20b */ /* 0x000fc80003f1d000 */
[----:B------:R-:W-:-:S05]  /*3d20*/  @!P2 SEL R7, RZ, 0x1, !P0 ;  /* 0x00000001ff07a807 */ /* 0x000fca0004000000 */
[----:B------:R-:W-:Y:S01]  /*3d30*/  STG.E.U8 [R2.64], R7 ;  /* 0x0000000702007986 */ /* 0x000fe2000c101104 */
[----:B------:R-:W-:Y:S05]  /*3d40*/  EXIT ;  /* 0x000000000000794d */ /* 0x000fea0003800000 */
.L_x_17255:
        /* <DEDUP_REMOVED lines=11> */
.L_x_41971:


//--------------------- .text._ZN2at6native27unrolled_elementwise_kernelINS0_13AUnaryFunctorIN3c104HalfES4_bZZZNS0_22logical_or_kernel_cudaERNS_14TensorIteratorEENKUlvE0_clEvENKUlvE6_clEvEUlS4_S4_E_EESt5arrayIPcLm2EELi4E23TrivialOffsetCalculatorILi1EjESF_NS0_6memory15LoadWithoutCastENSG_16StoreWithoutCastEEEviT_T0_T2_T3_T4_T5_ --------------------------
	.section	.text._ZN2at6native27unrolled_elementwise_kernelINS0_13AUnaryFunctorIN3c104HalfES4_bZZZNS0_22logical_or_kernel_cudaERNS_14TensorIteratorEENKUlvE0_clEvENKUlvE6_clEvEUlS4_S4_E_EESt5arrayIPcLm2EELi4E23TrivialOffsetCalculatorILi1EjESF_NS0_6memory15LoadWithoutCastENSG_16StoreWithoutCastEEEviT_T0_T2_T3_T4_T5_,"ax",@progbits
	.sectioninfo	@"SHI_REGISTERS=24"
	.align	128
        .global         _ZN2at6native27unrolled_elementwise_kernelINS0_13AUnaryFunctorIN3c104HalfES4_bZZZNS0_22logical_or_kernel_cudaERNS_14TensorIteratorEENKUlvE0_clEvENKUlvE6_clEvEUlS4_S4_E_EESt5arrayIPcLm2EELi4E23TrivialOffsetCalculatorILi1EjESF_NS0_6memory15LoadWithoutCastENSG_16StoreWithoutCastEEEviT_T0_T2_T3_T4_T5_
        .type           _ZN2at6native27unrolled_elementwise_kernelINS0_13AUnaryFunctorIN3c104HalfES4_bZZZNS0_22logical_or_kernel_cudaERNS_14TensorIteratorEENKUlvE0_clEvENKUlvE6_clEvEUlS4_S4_E_EESt5arrayIPcLm2EELi4E23TrivialOffsetCalculatorILi1EjESF_NS0_6memory15LoadWithoutCastENSG_16StoreWithoutCastEEEviT_T0_T2_T3_T4_T5_,@function
        .size           _ZN2at6native27unrolled_elementwise_kernelINS0_13AUnaryFunctorIN3c104HalfES4_bZZZNS0_22logical_or_kernel_cudaERNS_14TensorIteratorEENKUlvE0_clEvENKUlvE6_clEvEUlS4_S4_E_EESt5arrayIPcLm2EELi4E23TrivialOffsetCalculatorILi1EjESF_NS0_6memory15LoadWithoutCastENSG_16StoreWithoutCastEEEviT_T0_T2_T3_T4_T5_,(.L_x_41972 - _ZN2at6native27unrolled_elementwise_kernelINS0_13AUnaryFunctorIN3c104HalfES4_bZZZNS0_22logical_or_kernel_cudaERNS_14TensorIteratorEENKUlvE0_clEvENKUlvE6_clEvEUlS4_S4_E_EESt5arrayIPcLm2EELi4E23TrivialOffsetCalculatorILi1EjESF_NS0_6memory15LoadWithoutCastENSG_16StoreWithoutCastEEEviT_T0_T2_T3_T4_T5_)
        .other          _ZN2at6native27unrolled_elementwise_kernelINS0_13AUnaryFunctorIN3c104HalfES4_bZZZNS0_22logical_or_kernel_cudaERNS_14TensorIteratorEENKUlvE0_clEvENKUlvE6_clEvEUlS4_S4_E_EESt5arrayIPcLm2EELi4E23TrivialOffsetCalculatorILi1EjESF_NS0_6memory15LoadWithoutCastENSG_16StoreWithoutCastEEEviT_T0_T2_T3_T4_T5_,@"STO_CUDA_ENTRY STV_DEFAULT"
_ZN2at6native27unrolled_elementwise_kernelINS0_13AUnaryFunctorIN3c104HalfES4_bZZZNS0_22logical_or_kernel_cudaERNS_14TensorIteratorEENKUlvE0_clEvENKUlvE6_clEvEUlS4_S4_E_EESt5arrayIPcLm2EELi4E23TrivialOffsetCalculatorILi1EjESF_NS0_6memory15LoadWithoutCastENSG_16StoreWithoutCastEEEviT_T0_T2_T3_T4_T5_:
.text._ZN2at6native27unrolled_elementwise_kernelINS0_13AUnaryFunctorIN3c104HalfES4_bZZZNS0_22logical_or_kernel_cudaERNS_14TensorIteratorEENKUlvE0_clEvENKUlvE6_clEvEUlS4_S4_E_EESt5arrayIPcLm2EELi4E23TrivialOffsetCalculatorILi1EjESF_NS0_6memory15LoadWithoutCastENSG_16StoreWithoutCastEEEviT_T0_T2_T3_T4_T5_:
        /* <DEDUP_REMOVED lines=48> */
[----:B0-----:R-:W0:Y:S02]  /*0300*/  LDC.U16 R10, c[0x0][0x166] ;  /* 0x00005980ff0a7b82 */ /* 0x001e240000000400 */
        /* <DEDUP_REMOVED lines=8> */
.L_x_17257:
[----:B0-----:R-:W-:Y:S05]  /*0390*/  BSYNC B0 ;  /* 0x0000000000007941 */ /* 0x001fea0003800000 */
.L_x_17256:
[----:B------:R-:W-:Y:S01]  /*03a0*/  BSSY B0, `(.L_x_17258) ;  /* 0x000000a000007945 */ /* 0x000fe20003800000 */
[----:B------:R-:W-:Y:S05]  /*03b0*/  @P4 BRA `(.L_x_17259) ;  /* 0x0000008000004947 */ /* 0x000fea0003800000 */
[----:B------:R-:W0:Y:S02]  /*03c0*/  LDC.U16 R10, c[0x0][0x166] ;  /* 0x00005980ff0a7b82 */ /* 0x000e240000000400 */
[----:B0-----:R-:W-:-:S05]  /*03d0*/  HADD2.F32 R10, -RZ, R10.H0_H0 ;  /* 0x2000000aff0a7230 */ /* 0x001fca0000004100 */
[----:B------:R-:W-:Y:S01]  /*03e0*/  FSETP.NEU.FTZ.AND P5, PT, R10, RZ, PT ;  /* 0x000000ff0a00720b */ /* 0x000fe20003fbd000 */
[----:B------:R-:W-:-:S12]  /*03f0*/  IMAD.MOV.U32 R10, RZ, RZ, 0x1 ;  /* 0x00000001ff0a7424 */ /* 0x000fd800078e00ff */
[----:B-----5:R-:W-:-:S05]  /*0400*/  @!P5 HADD2.F32 R7, -RZ, R7.H0_H0 ;  /* 0x20000007ff07d230 */ /* 0x020fca0000004100 */
[----:B------:R-:W-:-:S04]  /*0410*/  @!P5 FSETP.NEU.FTZ.AND P4, PT, R7, RZ, PT ;  /* 0x000000ff0700d20b */ /* 0x000fc80003f9d000 */
[----:B------:R-:W-:-:S04]  /*0420*/  @!P5 SEL R7, RZ, 0x1, !P4 ;  /* 0x00000001ff07d807 */ /* 0x000fc80006000000 */
[----:B------:R-:W-:Y:S02]  /*0430*/  @!P5 PRMT R10, R7, 0x7610, R10 ;  /* 0x00007610070ad816 */ /* 0x000fe4000000000a */
.L_x_17259:
[----:B------:R-:W-:Y:S05]  /*0440*/  BSYNC B0 ;  /* 0x0000000000007941 */ /* 0x000fea0003800000 */
.L_x_17258:
[----:B------:R-:W-:Y:S01]  /*0450*/  BSSY B0, `(.L_x_17260) ;  /* 0x000000a000007945 */ /* 0x000fe20003800000 */
[----:B------:R-:W-:Y:S05]  /*0460*/  @P1 BRA `(.L_x_17261) ;  /* 0x0000008000001947 */ /* 0x000fea0003800000 */
[----:B-----5:R-:W0:Y:S01]  /*0470*/  LDC.U16 R7, c[0x0][0x166] ;  /* 0x00005980ff077b82 */ /* 0x020e220000000400 */
[----:B------:R-:W-:Y:S01]  /*0480*/  IMAD.MOV.U32 R11, RZ, RZ, 0x1 ;  /* 0x00000001ff0b7424 */ /* 0x000fe200078e00ff */
[----:B0-----:R-:W-:-:S05]  /*0490*/  HADD2.F32 R7, -RZ, R7.H0_H0 ;  /* 0x20000007ff077230 */ /* 0x001fca0000004100 */
[----:B------:R-:W-:-:S13]  /*04a0*/  FSETP.NEU.FTZ.AND P4, PT, R7, RZ, PT ;  /* 0x000000ff0700720b */ /* 0x000fda0003f9d000 */
[----:B------:R-:W-:-:S05]  /*04b0*/  @!P4 HADD2.F32 R6, -RZ, R6.H0_H0 ;  /* 0x20000006ff06c230 */ /* 0x000fca0000004100 */
[----:B------:R-:W-:-:S04]  /*04c0*/  @!P4 FSETP.NEU.FTZ.AND P1, PT, R6, RZ, PT ;  /* 0x000000ff0600c20b */ /* 0x000fc80003f3d000 */
[----:B------:R-:W-:-:S04]  /*04d0*/  @!P4 SEL R6, RZ, 0x1, !P1 ;  /* 0x00000001ff06c807 */ /* 0x000fc80004800000 */
[----:B------:R-:W-:Y:S02]  /*04e0*/  @!P4 PRMT R11, R6, 0x7610, R11 ;  /* 0x00007610060bc816 */ /* 0x000fe4000000000b */
.L_x_17261:
[----:B------:R-:W-:Y:S05]  /*04f0*/  BSYNC B0 ;  /* 0x0000000000007941 */ /* 0x000fea0003800000 */
.L_x_17260:
        /* <DEDUP_REMOVED lines=10> */
.L_x_17263:
[----:B------:R-:W-:Y:S05]  /*05a0*/  BSYNC B0 ;  /* 0x0000000000007941 */ /* 0x000fea0003800000 */
.L_x_17262:
        /* <DEDUP_REMOVED lines=14> */
.L_x_17265:
[----:B------:R-:W-:Y:S05]  /*0690*/  BSYNC B0 ;  /* 0x0000000000007941 */ /* 0x000fea0003800000 */
.L_x_17264:
[----:B------:R-:W-:-:S13]  /*06a0*/  ISETP.GE.AND P0, PT, R9, R2, PT ;  /* 0x000000020900720c */ /* 0x000fda0003f06270 */
[----:B------:R-:W-:Y:S05]  /*06b0*/  @P0 EXIT ;  /* 0x000000000000094d */ /* 0x000fea0003800000 */
[----:B------:R-:W-:-:S05]  /*06c0*/  IMAD R0, R0, 0x200, R9 ;  /* 0x0000020000007824 */ /* 0x000fca00078e0209 */
[----:B------:R-:W-:-:S05]  /*06d0*/  IADD3 R2, P0, R0, c[0x0][0x168], RZ ;  /* 0x00005a0000027a10 */ /* 0x000fca0007f1e0ff */
[----:B------:R-:W-:-:S05]  /*06e0*/  IMAD.X R3, RZ, RZ, c[0x0][0x16c], P0 ;  /* 0x00005b00ff037624 */ /* 0x000fca00000e06ff */
[----:B------:R-:W-:Y:S01]  /*06f0*/  STG.E.U8 [R2.64], R12 ;  /* 0x0000000c02007986 */ /* 0x000fe2000c101104 */
[----:B------:R-:W-:Y:S05]  /*0700*/  EXIT ;  /* 0x000000000000794d */ /* 0x000fea0003800000 */
.L_x_17266:
        /* <DEDUP_REMOVED lines=15> */
.L_x_41972:


//--------------------- .text._ZN2at6native29vectorized_elementwise_kernelILi2ENS0_13AUnaryFunctorIN3c104HalfES4_bZZZNS0_22logical_or_kernel_cudaERNS_14TensorIteratorEENKUlvE0_clEvENKUlvE6_clEvEUlS4_S4_E_EESt5arrayIPcLm2EEEEviT0_T1_ --------------------------
	.section	.text._ZN2at6native29vectorized_elementwise_kernelILi2ENS0_13AUnaryFunctorIN3c104HalfES4_bZZZNS0_22logical_or_kernel_cudaERNS_14TensorIteratorEENKUlvE0_clEvENKUlvE6_clEvEUlS4_S4_E_EESt5arrayIPcLm2EEEEviT0_T1_,"ax",@progbits
	.sectioninfo	@"SHI_REGISTERS=28"
	.align	128
        .global         _ZN2at6native29vectorized_elementwise_kernelILi2ENS0_13AUnaryFunctorIN3c104HalfES4_bZZZNS0_22logical_or_kernel_cudaERNS_14TensorIteratorEENKUlvE0_clEvENKUlvE6_clEvEUlS4_S4_E_EESt5arrayIPcLm2EEEEviT0_T1_
        .type           _ZN2at6native29vectorized_elementwise_kernelILi2ENS0_13AUnaryFunctorIN3c104HalfES4_bZZZNS0_22logical_or_kernel_cudaERNS_14TensorIteratorEENKUlvE0_clEvENKUlvE6_clEvEUlS4_S4_E_EESt5arrayIPcLm2EEEEviT0_T1_,@function
        .size           _ZN2at6native29vectorized_elementwise_kernelILi2ENS0_13AUnaryFunctorIN3c104HalfES4_bZZZNS0_22logical_or_kernel_cudaERNS_14TensorIteratorEENKUlvE0_clEvENKUlvE6_clEvEUlS4_S4_E_EESt5arrayIPcLm2EEEEviT0_T1_,(.L_x_41973 - _ZN2at6native29vectorized_elementwise_kernelILi2ENS0_13AUnaryFunctorIN3c104HalfES4_bZZZNS0_22logical_or_kernel_cudaERNS_14TensorIteratorEENKUlvE0_clEvENKUlvE6_clEvEUlS4_S4_E_EESt5arrayIPcLm2EEEEviT0_T1_)
        .other          _ZN2at6native29vectorized_elementwise_kernelILi2ENS0_13AUnaryFunctorIN3c104HalfES4_bZZZNS0_22logical_or_kernel_cudaERNS_14TensorIteratorEENKUlvE0_clEvENKUlvE6_clEvEUlS4_S4_E_EESt5arrayIPcLm2EEEEviT0_T1_,@"STO_CUDA_ENTRY STV_DEFAULT"
_ZN2at6native29vectorized_elementwise_kernelILi2ENS0_13AUnaryFunctorIN3c104HalfES4_bZZZNS0_22logical_or_kernel_cudaERNS_14TensorIteratorEENKUlvE0_clEvENKUlvE6_clEvEUlS4_S4_E_EESt5arrayIPcLm2EEEEviT0_T1_:
.text._ZN2at6native29vectorized_elementwise_kernelILi2ENS0_13AUnaryFunctorIN3c104HalfES4_bZZZNS0_22logical_or_kernel_cudaERNS_14TensorIteratorEENKUlvE0_clEvENKUlvE6_clEvEUlS4_S4_E_EESt5arrayIPcLm2EEEEviT0_T1_:
        /* <DEDUP_REMOVED lines=15> */
[----:B------:R-:W1:Y:S01]  /*00f0*/  LDC.U16 R2, c[0x0][0x166] ;  /* 0x00005980ff027b82 */ /* 0x000e620000000400 */
[----:B------:R-:W-:-:S02]  /*0100*/  IMAD.MOV.U32 R11, RZ, RZ, 0x1 ;  /* 0x00000001ff0b7424 */ /* 0x000fc400078e00ff */
[----:B0-----:R-:W-:Y:S01]  /*0110*/  IMAD.MOV.U32 R5, RZ, RZ, 0x1 ;  /* 0x00000001ff057424 */ /* 0x001fe200078e00ff */
[----:B-1----:R-:W-:-:S05]  /*0120*/  HADD2.F32 R2, -RZ, R2.H0_H0 ;  /* 0x20000002ff027230 */ /* 0x002fca0000004100 */
[----:B------:R-:W-:Y:S02]  /*0130*/  FSETP.NEU.FTZ.AND P0, PT, R2, RZ, PT ;  /* 0x000000ff0200720b */ /* 0x000fe40003f1d000 */
[----:B------:R-:W-:-:S05]  /*0140*/  IADD3 R2, P1, R0, c[0x0][0x168], RZ ;  /* 0x00005a0000027a10 */ /* 0x000fca0007f3e0ff */
[----:B------:R-:W-:-:S04]  /*0150*/  IMAD.X R3, RZ, RZ, c[0x0][0x16c], P1 ;  /* 0x00005b00ff037624 */ /* 0x000fc800008e06ff */
[----:B------:R-:W-:Y:S02]  /*0160*/  IMAD.WIDE R2, R7, 0x2, R2 ;  /* 0x0000000207027825 */ /* 0x000fe400078e0202 */
[--C-:B--2---:R-:W-:Y:S02]  /*0170*/  @!P0 HADD2.F32 R0, -RZ, R6.reuse.H0_H0 ;  /* 0x20000006ff008230 */ /* 0x104fe40000004100 */
[----:B------:R-:W-:Y:S02]  /*0180*/  @!P0 HADD2.F32 R6, -RZ, R6.H1_H1 ;  /* 0x30000006ff068230 */ /* 0x000fe40000004100 */
[--C-:B---3--:R-:W-:Y:S01]  /*0190*/  @!P0 HADD2.F32 R7, -RZ, R8.reuse.H0_H0 ;  /* 0x20000008ff078230 */ /* 0x108fe20000004100 */
[----:B------:R-:W-:Y:S01]  /*01a0*/  @!P0 FSETP.NEU.FTZ.AND P6, PT, R0, RZ, PT ;  /* 0x000000ff0000820b */ /* 0x000fe20003fdd000 */
[----:B------:R-:W-:Y:S01]  /*01b0*/  @!P0 HADD2.F32 R8, -RZ, R8.H1_H1 ;  /* 0x30000008ff088230 */ /* 0x000fe20000004100 */
[----:B------:R-:W-:Y:S01]  /*01c0*/  @!P0 FSETP.NEU.FTZ.AND P1, PT, R6, RZ, PT ;  /* 0x000000ff0600820b */ /* 0x000fe20003f3d000 */
[--C-:B----4-:R-:W-:Y:S01]  /*01d0*/  @!P0 HADD2.F32 R0, -RZ, R9.reuse.H0_H0 ;  /* 0x20000009ff008230 */ /* 0x110fe20000004100 */
[----:B------:R-:W-:Y:S01]  /*01e0*/  @!P0 FSETP.NEU.FTZ.AND P2, PT, R7, RZ, PT ;  /* 0x000000ff0700820b */ /* 0x000fe20003f5d000 */
[----:B------:R-:W-:Y:S01]  /*01f0*/  @!P0 HADD2.F32 R4, -RZ, R9.H1_H1 ;  /* 0x30000009ff048230 */ /* 0x000fe20000004100 */
[----:B------:R-:W-:Y:S01]  /*0200*/  @!P0 SEL R5, RZ, 0x1, !P6 ;  /* 0x00000001ff058807 */ /* 0x000fe20007000000 */
[--C-:B-----5:R-:W-:Y:S01]  /*0210*/  @!P0 HADD2.F32 R7, -RZ, R10.reuse.H0_H0 ;  /* 0x2000000aff078230 */ /* 0x120fe20000004100 */
[----:B------:R-:W-:Y:S01]  /*0220*/  @!P0 FSETP.NEU.FTZ.AND P4, PT, R0, RZ, PT ;  /* 0x000000ff0000820b */ /* 0x000fe20003f9d000 */
[----:B------:R-:W-:Y:S01]  /*0230*/  @!P0 HADD2.F32 R6, -RZ, R10.H1_H1 ;  /* 0x3000000aff068230 */ /* 0x000fe20000004100 */
[----:B------:R-:W-:Y:S01]  /*0240*/  IMAD.MOV.U32 R0, RZ, RZ, 0x1 ;  /* 0x00000001ff007424 */ /* 0x000fe200078e00ff */
[----:B------:R-:W-:Y:S01]  /*0250*/  @!P0 SEL R0, RZ, 0x1, !P1 ;  /* 0x00000001ff008807 */ /* 0x000fe20004800000 */
[----:B------:R-:W-:Y:S01]  /*0260*/  IMAD.MOV.U32 R9, RZ, RZ, 0x1 ;  /* 0x00000001ff097424 */ /* 0x000fe200078e00ff */
[----:B------:R-:W-:Y:S01]  /*0270*/  @!P0 FSETP.NEU.FTZ.AND P3, PT, R8, RZ, PT ;  /* 0x000000ff0800820b */ /* 0x000fe20003f7d000 */
[----:B------:R-:W-:Y:S01]  /*0280*/  IMAD.MOV.U32 R8, RZ, RZ, 0x1 ;  /* 0x00000001ff087424 */ /* 0x000fe200078e00ff */
[----:B------:R-:W-:Y:S01]  /*0290*/  @!P0 FSETP.NEU.FTZ.AND P5, PT, R4, RZ, PT ;  /* 0x000000ff0400820b */ /* 0x000fe20003fbd000 */
[----:B------:R-:W-:Y:S01]  /*02a0*/  IMAD.MOV.U32 R4, RZ, RZ, 0x1 ;  /* 0x00000001ff047424 */ /* 0x000fe200078e00ff */
[----:B------:R-:W-:Y:S01]  /*02b0*/  @!P0 FSETP.NEU.FTZ.AND P6, PT, R7, RZ, PT ;  /* 0x000000ff0700820b */ /* 0x000fe20003fdd000 */
[----:B------:R-:W-:Y:S01]  /*02c0*/  IMAD.MOV.U32 R7, RZ, RZ, 0x1 ;  /* 0x00000001ff077424 */ /* 0x000fe200078e00ff */
[----:B------:R-:W-:Y:S01]  /*02d0*/  @!P0 FSETP.NEU.FTZ.AND P1, PT, R6, RZ, PT ;  /* 0x000000ff0600820b */ /* 0x000fe20003f3d000 */
[----:B------:R-:W-:Y:S01]  /*02e0*/  IMAD.MOV.U32 R6, RZ, RZ, 0x1 ;  /* 0x00000001ff067424 */ /* 0x000fe200078e00ff */
[----:B------:R-:W-:-:S02]  /*02f0*/  @!P0 SEL R4, RZ, 0x1, !P3 ;  /* 0x00000001ff048807 */ /* 0x000fc40005800000 */
[----:B------:R-:W-:Y:S02]  /*0300*/  @!P0 SEL R7, RZ, 0x1, !P2 ;  /* 0x00000001ff078807 */ /* 0x000fe40005000000 */
        /* <DEDUP_REMOVED lines=13> */
.L_x_17267:
        /* <DEDUP_REMOVED lines=68> */
[----:B0-----:R-:W0:Y:S01]  /*0820*/  LDC.U16 R2, c[0x0][0x166] ;  /* 0x00005980ff027b82 */ /* 0x001e220000000400 */
[----:B------:R-:W-:Y:S01]  /*0830*/  IMAD.MOV.U32 R4, RZ, RZ, 0x1 ;  /* 0x00000001ff047424 */ /* 0x000fe200078e00ff */
[----:B0-----:R-:W-:-:S05]  /*0840*/  HADD2.F32 R2, -RZ, R2.H0_H0 ;  /* 0x20000002ff027230 */ /* 0x001fca0000004100 */
[----:B------:R-:W-:-:S13]  /*0850*/  FSETP.NEU.FTZ.AND P6, PT, R2, RZ, PT ;  /* 0x000000ff0200720b */ /* 0x000fda0003fdd000 */
[----:B-----5:R-:W-:-:S05]  /*0860*/  @!P6 HADD2.F32 R22, -RZ, R22.H0_H0 ;  /* 0x20000016ff16e230 */ /* 0x020fca0000004100 */
[----:B------:R-:W-:-:S04]  /*0870*/  @!P6 FSETP.NEU.FTZ.AND P3, PT, R22, RZ, PT ;  /* 0x000000ff1600e20b */ /* 0x000fc80003f7d000 */
[----:B------:R-:W-:-:S04]  /*0880*/  @!P6 SEL R2, RZ, 0x1, !P3 ;  /* 0x00000001ff02e807 */ /* 0x000fc80005800000 */
[----:B------:R-:W-:Y:S02]  /*0890*/  @!P6 PRMT R4, R2, 0x7610, R4 ;  /* 0x000076100204e816 */ /* 0x000fe40000000004 */
.L_x_17269:
[----:B0-----:R-:W-:Y:S05]  /*08a0*/  BSYNC B0 ;  /* 0x0000000000007941 */ /* 0x001fea0003800000 */
.L_x_17268:
[----:B------:R-:W-:Y:S01]  /*08b0*/  BSSY B0, `(.L_x_17270) ;  /* 0x000000c000007945 */ /* 0x000fe20003800000 */
[----:B------:R-:W-:Y:S02]  /*08c0*/  ISETP.GE.AND P3, PT, R3, R10, PT ;  /* 0x0000000a0300720c */ /* 0x000fe40003f66270 */
[----:B------:R-:W-:Y:S01]  /*08d0*/  IADD3 R3, R13, 0x300, RZ ;  /* 0x000003000d037810 */ /* 0x000fe20007ffe0ff */
[----:B------:R-:W-:Y:S05]  /*08e0*/  @P5 BRA `(.L_x_17271) ;  /* 0x0000008000005947 */ /* 0x000fea0003800000 */
[----:B------:R-:W0:Y:S01]  /*08f0*/  LDC.U16 R2, c[0x0][0x166] ;  /* 0x00005980ff027b82 */ /* 0x000e220000000400 */
[----:B------:R-:W-:Y:S01]  /*0900*/  IMAD.MOV.U32 R5, RZ, RZ, 0x1 ;  /* 0x00000001ff057424 */ /* 0x000fe200078e00ff */
[----:B0-----:R-:W-:-:S05]  /*0910*/  HADD2.F32 R2, -RZ, R2.H0_H0 ;  /* 0x20000002ff027230 */ /* 0x001fca0000004100 */
[----:B------:R-:W-:-:S13]  /*0920*/  FSETP.NEU.FTZ.AND P6, PT, R2, RZ, PT ;  /* 0x000000ff0200720b */ /* 0x000fda0003fdd000 */
[----:B-----5:R-:W-:-:S05]  /*0930*/  @!P6 HADD2.F32 R17, -RZ, R17.H0_H0 ;  /* 0x20000011ff11e230 */ /* 0x020fca0000004100 */
[----:B------:R-:W-:-:S04]  /*0940*/  @!P6 FSETP.NEU.FTZ.AND P5, PT, R17, RZ, PT ;  /* 0x000000ff1100e20b */ /* 0x000fc80003fbd000 */
[----:B------:R-:W-:-:S04]  /*0950*/  @!P6 SEL R2, RZ, 0x1, !P5 ;  /* 0x00000001ff02e807 */ /* 0x000fc80006800000 */
[----:B------:R-:W-:Y:S02]  /*0960*/  @!P6 PRMT R5, R2, 0x7610, R5 ;  /* 0x000076100205e816 */ /* 0x000fe40000000005 */
.L_x_17271:
[----:B------:R-:W-:Y:S05]  /*0970*/  BSYNC B0 ;  /* 0x0000000000007941 */ /* 0x000fea0003800000 */
.L_x_17270:
[----:B------:R-:W-:Y:S01]  /*0980*/  BSSY B0, `(.L_x_17272) ;  /* 0x000000d000007945 */ /* 0x000fe20003800000 */
[----:B------:R-:W-:Y:S01]  /*0990*/  ISETP.GE.AND P5, PT, R3, R10, PT ;  /* 0x0000000a0300720c */ /* 0x000fe20003fa6270 */
[----:B------:R-:W-:Y:S01]  /*09a0*/  @!P0 IMAD.IADD R2, R0, 0x1, R13 ;  /* 0x0000000100028824 */ /* 0x000fe200078e020d */
[----:B------:R-:W-:Y:S01]  /*09b0*/  IADD3 R3, R13, 0x380, RZ ;  /* 0x000003800d037810 */ /* 0x000fe20007ffe0ff */
        /* <DEDUP_REMOVED lines=9> */
.L_x_17273:
[----:B------:R-:W-:Y:S05]  /*0a50*/  BSYNC B0 ;  /* 0x0000000000007941 */ /* 0x000fea0003800000 */
.L_x_17272:
[----:B------:R-:W-:Y:S01]  /*0a60*/  @!P0 IADD3 R2, P6, R2, c[0x0][0x168], RZ ;  /* 0x00005a0002028a10 */ /* 0x000fe20007fde0ff */
[----:B------:R-:W-:Y:S01]  /*0a70*/  BSSY B0, `(.L_x_17274) ;  /* 0x000000c000007945 */ /* 0x000fe20003800000 */
[----:B------:R-:W-:-:S03]  /*0a80*/  ISETP.GE.AND P4, PT, R3, R10, PT ;  /* 0x0000000a0300720c */ /* 0x000fc60003f86270 */
[----:B------:R-:W-:Y:S01]  /*0a90*/  @!P0 IMAD.X R3, RZ, RZ, c[0x0][0x16c], P6 ;  /* 0x00005b00ff038624 */ /* 0x000fe200030e06ff */
        /* <DEDUP_REMOVED lines=9> */
.L_x_17275:
[----:B------:R-:W-:Y:S05]  /*0b30*/  BSYNC B0 ;  /* 0x0000000000007941 */ /* 0x000fea0003800000 */
.L_x_17274:
[----:B------:R-:W-:Y:S01]  /*0b40*/  BSSY B0, `(.L_x_17276) ;  /* 0x000000a000007945 */ /* 0x000fe20003800000 */
        /* <DEDUP_REMOVED lines=9> */
.L_x_17277:
[----:B------:R-:W-:Y:S05]  /*0be0*/  BSYNC B0 ;  /* 0x0000000000007941 */ /* 0x000fea0003800000 */
.L_x_17276:
        /* <DEDUP_REMOVED lines=10> */
.L_x_17279:
[----:B------:R-:W-:Y:S05]  /*0c90*/  BSYNC B0 ;  /* 0x0000000000007941 */ /* 0x000fea0003800000 */
.L_x_17278:
        /* <DEDUP_REMOVED lines=11> */
.L_x_17281:
[----:B------:R-:W-:Y:S05]  /*0d50*/  BSYNC B0 ;  /* 0x0000000000007941 */ /* 0x000fea0003800000 */
.L_x_17280:
        /* <DEDUP_REMOVED lines=10> */
.L_x_17283:
[----:B------:R-:W-:Y:S05]  /*0e00*/  BSYNC B0 ;  /* 0x0000000000007941 */ /* 0x000fea0003800000 */
.L_x_17282:
        /* <DEDUP_REMOVED lines=18> */
.L_x_17286:
[----:B0-----:R-:W-:-:S13]  /*0f30*/  ISETP.GE.AND P0, PT, R13, R10, PT ;  /* 0x0000000a0d00720c */ /* 0x001fda0003f06270 */
[----:B------:R-:W-:Y:S05]  /*0f40*/  @P0 BRA `(.L_x_17288) ;  /* 0x000000c000000947 */ /* 0x000fea0003800000 */
[----:B------:R-:W-:Y:S01]  /*0f50*/  IMAD.IADD R2, R0, 0x1, R13 ;  /* 0x0000000100027824 */ /* 0x000fe200078e020d */
[----:B------:R-:W-:-:S04]  /*0f60*/  IADD3 R13, R13, 0x80, RZ ;  /* 0x000000800d0d7810 */ /* 0x000fc80007ffe0ff */
[----:B------:R-:W-:-:S05]  /*0f70*/  IADD3 R2, P0, R2, c[0x0][0x168], RZ ;  /* 0x00005a0002027a10 */ /* 0x000fca0007f1e0ff */
[----:B------:R-:W-:-:S05]  /*0f80*/  IMAD.X R3, RZ, RZ, c[0x0][0x16c], P0 ;  /* 0x00005b00ff037624 */ /* 0x000fca00000e06ff */
[----:B------:R0:W-:Y:S03]  /*0f90*/  STG.E.U8 [R2.64], R8 ;  /* 0x0000000802007986 */ /* 0x0001e6000c101104 */
.L_x_17287:
[----:B------:R-:W-:-:S13]  /*0fa0*/  ISETP.GE.AND P0, PT, R13, R10, PT ;  /* 0x0000000a0d00720c */ /* 0x000fda0003f06270 */
[----:B------:R-:W-:Y:S05]  /*0fb0*/  @P0 BRA `(.L_x_17289) ;  /* 0x000000d000000947 */ /* 0x000fea0003800000 */
[----:B0-----:R-:W-:Y:S01]  /*0fc0*/  IMAD.IADD R2, R0, 0x1, R13 ;  /* 0x0000000100027824 */ /* 0x001fe200078e020d */
[----:B------:R-:W-:-:S04]  /*0fd0*/  IADD3 R13, R13, 0x80, RZ ;  /* 0x000000800d0d7810 */ /* 0x000fc80007ffe0ff */
[----:B------:R-:W-:-:S05]  /*0fe0*/  IADD3 R2, P0, R2, c[0x0][0x168], RZ ;  /* 0x00005a0002027a10 */ /* 0x000fca0007f1e0ff */
[----:B------:R-:W-:-:S05]  /*0ff0*/  IMAD.X R3, RZ, RZ, c[0x0][0x16c], P0 ;  /* 0x00005b00ff037624 */ /* 0x000fca00000e06ff */
[----:B------:R0:W-:Y:S03]  /*1000*/  STG.E.U8 [R2.64], R9 ;  /* 0x0000000902007986 */ /* 0x0001e6000c101104 */
.L_x_17288:
        /* <DEDUP_REMOVED lines=8> */
.L_x_17289:
[----:B------:R-:W-:Y:S05]  /*1090*/  BSYNC B1 ;  /* 0x0000000000017941 */ /* 0x000fea0003800000 */
.L_x_17285:
[----:B------:R-:W-:-:S13]  /*10a0*/  ISETP.GE.AND P0, PT, R13, R10, PT ;  /* 0x0000000a0d00720c */ /* 0x000fda0003f06270 */
[----:B0-----:R-:W-:Y:S01]  /*10b0*/  @!P0 IMAD.IADD R2, R0, 0x1, R13 ;  /* 0x0000000100028824 */ /* 0x001fe200078e020d */
[----:B------:R-:W-:-:S04]  /*10c0*/  @!P0 IADD3 R13, R13, 0x80, RZ ;  /* 0x000000800d0d8810 */ /* 0x000fc80007ffe0ff */
[----:B------:R-:W-:-:S05]  /*10d0*/  @!P0 IADD3 R2, P1, R2, c[0x0][0x168], RZ ;  /* 0x00005a0002028a10 */ /* 0x000fca0007f3e0ff */
[----:B------:R-:W-:-:S05]  /*10e0*/  @!P0 IMAD.X R3, RZ, RZ, c[0x0][0x16c], P1 ;  /* 0x00005b00ff038624 */ /* 0x000fca00008e06ff */
[----:B-----5:R0:W-:Y:S03]  /*10f0*/  @!P0 STG.E.U8 [R2.64], R14 ;  /* 0x0000000e02008986 */ /* 0x0201e6000c101104 */
.L_x_17290:
[----:B------:R-:W-:Y:S05]  /*1100*/  BSYNC B0 ;  /* 0x0000000000007941 */ /* 0x000fea0003800000 */
.L_x_17284:
        /* <DEDUP_REMOVED lines=8> */
.L_x_17291:
        /* <DEDUP_REMOVED lines=15> */
.L_x_41973:


//--------------------- .text._ZN2at6native29vectorized_elementwise_kernelILi4ENS0_13AUnaryFunctorIN3c104HalfES4_bZZZNS0_22logical_or_kernel_cudaERNS_14TensorIteratorEENKUlvE0_clEvENKUlvE6_clEvEUlS4_S4_E_EESt5arrayIPcLm2EEEEviT0_T1_ --------------------------
	.section	.text._ZN2at6native29vectorized_elementwise_kernelILi4ENS0_13AUnaryFunctorIN3c104HalfES4_bZZZNS0_22logical_or_kernel_cudaERNS_14TensorIteratorEENKUlvE0_clEvENKUlvE6_clEvEUlS4_S4_E_EESt5arrayIPcLm2EEEEviT0_T1_,"ax",@progbits
	.sectioninfo	@"SHI_REGISTERS=28"
	.align	128
        .global         _ZN2at6native29vectorized_elementwise_kernelILi4ENS0_13AUnaryFunctorIN3c104HalfES4_bZZZNS0_22logical_or_kernel_cudaERNS_14TensorIteratorEENKUlvE0_clEvENKUlvE6_clEvEUlS4_S4_E_EESt5arrayIPcLm2EEEEviT0_T1_
        .type           _ZN2at6native29vectorized_elementwise_kernelILi4ENS0_13AUnaryFunctorIN3c104HalfES4_bZZZNS0_22logical_or_kernel_cudaERNS_14TensorIteratorEENKUlvE0_clEvENKUlvE6_clEvEUlS4_S4_E_EESt5arrayIPcLm2EEEEviT0_T1_,@function
        .size           _ZN2at6native29vectorized_elementwise_kernelILi4ENS0_13AUnaryFunctorIN3c104HalfES4_bZZZNS0_22logical_or_kernel_cudaERNS_14TensorIteratorEENKUlvE0_clEvENKUlvE6_clEvEUlS4_S4_E_EESt5arrayIPcLm2EEEEviT0_T1_,(.L_x_41974 - _ZN2at6native29vectorized_elementwise_kernelILi4ENS0_13AUnaryFunctorIN3c104HalfES4_bZZZNS0_22logical_or_kernel_cudaERNS_14TensorIteratorEENKUlvE0_clEvENKUlvE6_clEvEUlS4_S4_E_EESt5arrayIPcLm2EEEEviT0_T1_)
        .other          _ZN2at6native29vectorized_elementwise_kernelILi4ENS0_13AUnaryFunctorIN3c104HalfES4_bZZZNS0_22logical_or_kernel_cudaERNS_14TensorIteratorEENKUlvE0_clEvENKUlvE6_clEvEUlS4_S4_E_EESt5arrayIPcLm2EEEEviT0_T1_,@"STO_CUDA_ENTRY STV_DEFAULT"
_ZN2at6native29vectorized_elementwise_kernelILi4ENS0_13AUnaryFunctorIN3c104HalfES4_bZZZNS0_22logical_or_kernel_cudaERNS_14TensorIteratorEENKUlvE0_clEvENKUlvE6_clEvEUlS4_S4_E_EESt5arrayIPcLm2EEEEviT0_T1_:
.text._ZN2at6native29vectorized_elementwise_kernelILi4ENS0_13AUnaryFunctorIN3c104HalfES4_bZZZNS0_22logical_or_kernel_cudaERNS_14TensorIteratorEENKUlvE0_clEvENKUlvE6_clEvEUlS4_S4_E_EESt5arrayIPcLm2EEEEviT0_T1_:
        /* <DEDUP_REMOVED lines=11> */
[----:B------:R0:W2:Y:S04]  /*00b0*/  LDG.E.64 R6, [R4.64] ;  /* 0x0000000404067981 */ /* 0x0000a8000c1e1b00 */
[----:B------:R0:W3:Y:S01]  /*00c0*/  LDG.E.64 R10, [R4.64+0x400] ;  /* 0x00040004040a7981 */ /* 0x0000e2000c1e1b00 */
[----:B------:R-:W1:Y:S01]  /*00d0*/  LDC.U16 R3, c[0x0][0x166] ;  /* 0x00005980ff037b82 */ /* 0x000e620000000400 */
[----:B0-----:R-:W-:Y:S02]  /*00e0*/  IMAD.MOV.U32 R4, RZ, RZ, 0x1 ;  /* 0x00000001ff047424 */ /* 0x001fe400078e00ff */
[----:B------:R-:W-:Y:S01]  /*00f0*/  IMAD.MOV.U32 R5, RZ, RZ, 0x1 ;  /* 0x00000001ff057424 */ /* 0x000fe200078e00ff */
[----:B-1----:R-:W-:-:S05]  /*0100*/  HADD2.F32 R3, -RZ, R3.H0_H0 ;  /* 0x20000003ff037230 */ /* 0x002fca0000004100 */
[----:B------:R-:W-:-:S13]  /*0110*/  FSETP.NEU.FTZ.AND P0, PT, R3, RZ, PT ;  /* 0x000000ff0300720b */ /* 0x000fda0003f1d000 */
[--C-:B--2---:R-:W-:Y:S02]  /*0120*/  @!P0 HADD2.F32 R3, -RZ, R6.reuse.H0_H0 ;  /* 0x20000006ff038230 */ /* 0x104fe40000004100 */
[----:B------:R-:W-:Y:S02]  /*0130*/  @!P0 HADD2.F32 R6, -RZ, R6.H1_H1 ;  /* 0x30000006ff068230 */ /* 0x000fe40000004100 */
[--C-:B---3--:R-:W-:Y:S01]  /*0140*/  @!P0 HADD2.F32 R8, -RZ, R10.reuse.H0_H0 ;  /* 0x2000000aff088230 */ /* 0x108fe20000004100 */
[----:B------:R-:W-:Y:S01]  /*0150*/  @!P0 FSETP.NEU.FTZ.AND P3, PT, R3, RZ, PT ;  /* 0x000000ff0300820b */ /* 0x000fe20003f7d000 */
[--C-:B------:R-:W-:Y:S01]  /*0160*/  @!P0 HADD2.F32 R3, -RZ, R7.reuse.H0_H0 ;  /* 0x20000007ff038230 */ /* 0x100fe20000004100 */
[----:B------:R-:W-:Y:S01]  /*0170*/  @!P0 FSETP.NEU.FTZ.AND P4, PT, R6, RZ, PT ;  /* 0x000000ff0600820b */ /* 0x000fe20003f9d000 */
[----:B------:R-:W-:Y:S01]  /*0180*/  @!P0 HADD2.F32 R7, -RZ, R7.H1_H1 ;  /* 0x30000007ff078230 */ /* 0x000fe20000004100 */
[----:B------:R-:W-:Y:S01]  /*0190*/  @!P0 FSETP.NEU.FTZ.AND P5, PT, R8, RZ, PT ;  /* 0x000000ff0800820b */ /* 0x000fe20003fbd000 */
[----:B------:R-:W-:Y:S01]  /*01a0*/  @!P0 HADD2.F32 R9, -RZ, R10.H1_H1 ;  /* 0x3000000aff098230 */ /* 0x000fe20000004100 */
[----:B------:R-:W-:Y:S01]  /*01b0*/  @!P0 FSETP.NEU.FTZ.AND P2, PT, R3, RZ, PT ;  /* 0x000000ff0300820b */ /* 0x000fe20003f5d000 */
[--C-:B------:R-:W-:Y:S01]  /*01c0*/  @!P0 HADD2.F32 R8, -RZ, R11.reuse.H0_H0 ;  /* 0x2000000bff088230 */ /* 0x100fe20000004100 */
[----:B------:R-:W-:Y:S01]  /*01d0*/  @!P0 FSETP.NEU.FTZ.AND P1, PT, R7, RZ, PT ;  /* 0x000000ff0700820b */ /* 0x000fe20003f3d000 */
[----:B------:R-:W-:Y:S01]  /*01e0*/  @!P0 HADD2.F32 R7, -RZ, R11.H1_H1 ;  /* 0x3000000bff078230 */ /* 0x000fe20000004100 */
[----:B------:R-:W-:Y:S01]  /*01f0*/  @!P0 FSETP.NEU.FTZ.AND P6, PT, R9, RZ, PT ;  /* 0x000000ff0900820b */ /* 0x000fe20003fdd000 */
[----:B------:R-:W-:Y:S01]  /*0200*/  IMAD.MOV.U32 R3, RZ, RZ, 0x1 ;  /* 0x00000001ff037424 */ /* 0x000fe200078e00ff */
[----:B------:R-:W-:Y:S01]  /*0210*/  @!P0 SEL R4, RZ, 0x1, !P3 ;  /* 0x00000001ff048807 */ /* 0x000fe20005800000 */
[----:B------:R-:W-:Y:S01]  /*0220*/  IMAD.MOV.U32 R6, RZ, RZ, 0x1 ;  /* 0x00000001ff067424 */ /* 0x000fe200078e00ff */
[----:B------:R-:W-:-:S02]  /*0230*/  @!P0 SEL R3, RZ, 0x1, !P4 ;  /* 0x00000001ff038807 */ /* 0x000fc40006000000 */
[----:B------:R-:W-:Y:S02]  /*0240*/  @!P0 SEL R6, RZ, 0x1, !P5 ;  /* 0x00000001ff068807 */ /* 0x000fe40006800000 */
[----:B------:R-:W-:Y:S02]  /*0250*/  @!P0 SEL R5, RZ, 0x1, !P6 ;  /* 0x00000001ff058807 */ /* 0x000fe40007000000 */
[----:B------:R-:W-:Y:S02]  /*0260*/  @!P0 FSETP.NEU.FTZ.AND P3, PT, R8, RZ, PT ;  /* 0x000000ff0800820b */ /* 0x000fe40003f7d000 */
[----:B------:R-:W-:Y:S01]  /*0270*/  @!P0 FSETP.NEU.FTZ.AND P4, PT, R7, RZ, PT ;  /* 0x000000ff0700820b */ /* 0x000fe20003f9d000 */
[----:B------:R-:W-:Y:S01]  /*0280*/  IMAD.MOV.U32 R7, RZ, RZ, 0x1 ;  /* 0x00000001ff077424 */ /* 0x000fe200078e00ff */
[----:B------:R-:W-:Y:S01]  /*0290*/  PRMT R8, R3, 0x7604, R4 ;  /* 0x0000760403087816 */ /* 0x000fe20000000004 */
[----:B------:R-:W-:Y:S01]  /*02a0*/  IMAD.MOV.U32 R3, RZ, RZ, 0x1 ;  /* 0x00000001ff037424 */ /* 0x000fe200078e00ff */
[----:B------:R-:W-:Y:S01]  /*02b0*/  IADD3 R4, P5, R0, c[0x0][0x168], RZ ;  /* 0x00005a0000047a10 */ /* 0x000fe20007fbe0ff */
[----:B------:R-:W-:Y:S01]  /*02c0*/  IMAD.MOV.U32 R0, RZ, RZ, 0x1 ;  /* 0x00000001ff007424 */ /* 0x000fe200078e00ff */
[----:B------:R-:W-:Y:S01]  /*02d0*/  PRMT R10, R5, 0x7604, R6 ;  /* 0x00007604050a7816 */ /* 0x000fe20000000006 */
        /* <DEDUP_REMOVED lines=14> */
.L_x_17292:
        /* <DEDUP_REMOVED lines=76> */
.L_x_17294:
[----:B0-----:R-:W-:Y:S05]  /*0880*/  BSYNC B0 ;  /* 0x0000000000007941 */ /* 0x001fea0003800000 */
.L_x_17293:
        /* <DEDUP_REMOVED lines=12> */
.L_x_17296:
[----:B------:R-:W-:Y:S05]  /*0950*/  BSYNC B0 ;  /* 0x0000000000007941 */ /* 0x000fea0003800000 */
.L_x_17295:
        /* <DEDUP_REMOVED lines=13> */
.L_x_17298:
[----:B------:R-:W-:Y:S05]  /*0a30*/  BSYNC B0 ;  /* 0x0000000000007941 */ /* 0x000fea0003800000 */
.L_x_17297:
        /* <DEDUP_REMOVED lines=13> */
.L_x_17300:
[----:B------:R-:W-:Y:S05]  /*0b10*/  BSYNC B0 ;  /* 0x0000000000007941 */ /* 0x000fea0003800000 */
.L_x_17299:
        /* <DEDUP_REMOVED lines=10> */
.L_x_17302:
[----:B------:R-:W-:Y:S05]  /*0bc0*/  BSYNC B0 ;  /* 0x0000000000007941 */ /* 0x000fea0003800000 */
.L_x_17301:
        /* <DEDUP_REMOVED lines=10> */
.L_x_17304:
[----:B------:R-:W-:Y:S05]  /*0c70*/  BSYNC B0 ;  /* 0x0000000000007941 */ /* 0x000fea0003800000 */
.L_x_17303:
        /* <DEDUP_REMOVED lines=11> */
.L_x_17306:
[----:B------:R-:W-:Y:S05]  /*0d30*/  BSYNC B0 ;  /* 0x0000000000007941 */ /* 0x000fea0003800000 */
.L_x_17305:
        /* <DEDUP_REMOVED lines=10> */
.L_x_17308:
[----:B------:R-:W-:Y:S05]  /*0de0*/  BSYNC B0 ;  /* 0x0000000000007941 */ /* 0x000fea0003800000 */
.L_x_17307:
        /* <DEDUP_REMOVED lines=18> */
.L_x_17311:
[----:B0-----:R-:W-:-:S13]  /*0f10*/  ISETP.GE.AND P0, PT, R13, R10, PT ;  /* 0x0000000a0d00720c */ /* 0x001fda0003f06270 */
[----:B------:R-:W-:Y:S05]  /*0f20*/  @P0 BRA `(.L_x_17313) ;  /* 0x000000c000000947 */ /* 0x000fea0003800000 */
[----:B------:R-:W-:Y:S01]  /*0f30*/  IMAD.IADD R2, R0, 0x1, R13 ;  /* 0x0000000100027824 */ /* 0x000fe200078e020d */
[----:B------:R-:W-:-:S04]  /*0f40*/  IADD3 R13, R13, 0x80, RZ ;  /* 0x000000800d0d7810 */ /* 0x000fc80007ffe0ff */
[----:B------:R-:W-:-:S05]  /*0f50*/  IADD3 R2, P0, R2, c[0x0][0x168], RZ ;  /* 0x00005a0002027a10 */ /* 0x000fca0007f1e0ff */
[----:B------:R-:W-:-:S05]  /*0f60*/  IMAD.X R3, RZ, RZ, c[0x0][0x16c], P0 ;  /* 0x00005b00ff037624 */ /* 0x000fca00000e06ff */
[----:B------:R0:W-:Y:S03]  /*0f70*/  STG.E.U8 [R2.64], R8 ;  /* 0x0000000802007986 */ /* 0x0001e6000c101104 */
.L_x_17312:
[----:B------:R-:W-:-:S13]  /*0f80*/  ISETP.GE.AND P0, PT, R13, R10, PT ;  /* 0x0000000a0d00720c */ /* 0x000fda0003f06270 */
[----:B------:R-:W-:Y:S05]  /*0f90*/  @P0 BRA `(.L_x_17314) ;  /* 0x000000d000000947 */ /* 0x000fea0003800000 */
[----:B0-----:R-:W-:Y:S01]  /*0fa0*/  IMAD.IADD R2, R0, 0x1, R13 ;  /* 0x0000000100027824 */ /* 0x001fe200078e020d */
[----:B------:R-:W-:-:S04]  /*0fb0*/  IADD3 R13, R13, 0x80, RZ ;  /* 0x000000800d0d7810 */ /* 0x000fc80007ffe0ff */
[----:B------:R-:W-:-:S05]  /*0fc0*/  IADD3 R2, P0, R2, c[0x0][0x168], RZ ;  /* 0x00005a0002027a10 */ /* 0x000fca0007f1e0ff */
[----:B------:R-:W-:-:S05]  /*0fd0*/  IMAD.X R3, RZ, RZ, c[0x0][0x16c], P0 ;  /* 0x00005b00ff037624 */ /* 0x000fca00000e06ff */
[----:B------:R0:W-:Y:S03]  /*0fe0*/  STG.E.U8 [R2.64], R9 ;  /* 0x0000000902007986 */ /* 0x0001e6000c101104 */
.L_x_17313:
        /* <DEDUP_REMOVED lines=8> */
.L_x_17314:
[----:B------:R-:W-:Y:S05]  /*1070*/  BSYNC B1 ;  /* 0x0000000000017941 */ /* 0x000fea0003800000 */
.L_x_17310:
[----:B------:R-:W-:-:S13]  /*1080*/  ISETP.GE.AND P0, PT, R13, R10, PT ;  /* 0x0000000a0d00720c */ /* 0x000fda0003f06270 */
[----:B0-----:R-:W-:Y:S01]  /*1090*/  @!P0 IMAD.IADD R2, R0, 0x1, R13 ;  /* 0x0000000100028824 */ /* 0x001fe200078e020d */
[----:B------:R-:W-:-:S04]  /*10a0*/  @!P0 IADD3 R13, R13, 0x80, RZ ;  /* 0x000000800d0d8810 */ /* 0x000fc80007ffe0ff */
[----:B------:R-:W-:-:S05]  /*10b0*/  @!P0 IADD3 R2, P1, R2, c[0x0][0x168], RZ ;  /* 0x00005a0002028a10 */ /* 0x000fca0007f3e0ff */
[----:B------:R-:W-:-:S05]  /*10c0*/  @!P0 IMAD.X R3, RZ, RZ, c[0x0][0x16c], P1 ;  /* 0x00005b00ff038624 */ /* 0x000fca00008e06ff */
[----:B-----5:R0:W-:Y:S03]  /*10d0*/  @!P0 STG.E.U8 [R2.64], R14 ;  /* 0x0000000e02008986 */ /* 0x0201e6000c101104 */
.L_x_17315:
[----:B------:R-:W-:Y:S05]  /*10e0*/  BSYNC B0 ;  /* 0x0000000000007941 */ /* 0x000fea0003800000 */
.L_x_17309:
        /* <DEDUP_REMOVED lines=8> */
.L_x_17316:
        /* <DEDUP_REMOVED lines=9> */
.L_x_41974:


//--------------------- .text._ZN2at6native29vectorized_elementwise_kernelILi8ENS0_13AUnaryFunctorIN3c104HalfES4_bZZZNS0_22logical_or_kernel_cudaERNS_14TensorIteratorEENKUlvE0_clEvENKUlvE6_clEvEUlS4_S4_E_EESt5arrayIPcLm2EEEEviT0_T1_ --------------------------
	.section	.text._ZN2at6native29vectorized_elementwise_kernelILi8ENS0_13AUnaryFunctorIN3c104HalfES4_bZZZNS0_22logical_or_kernel_cudaERNS_14TensorIteratorEENKUlvE0_clEvENKUlvE6_clEvEUlS4_S4_E_EESt5arrayIPcLm2EEEEviT0_T1_,"ax",@progbits
	.sectioninfo	@"SHI_REGISTERS=4"
	.align	128
        .global         _ZN2at6native29vectorized_elementwise_kernelILi8ENS0_13AUnaryFunctorIN3c104HalfES4_bZZZNS0_22logical_or_kernel_cudaERNS_14TensorIteratorEENKUlvE0_clEvENKUlvE6_clEvEUlS4_S4_E_EESt5arrayIPcLm2EEEEviT0_T1_
        .type           _ZN2at6native29vectorized_elementwise_kernelILi8ENS0_13AUnaryFunctorIN3c104HalfES4_bZZZNS0_22logical_or_kernel_cudaERNS_14TensorIteratorEENKUlvE0_clEvENKUlvE6_clEvEUlS4_S4_E_EESt5arrayIPcLm2EEEEviT0_T1_,@function
        .size           _ZN2at6native29vectorized_elementwise_kernelILi8ENS0_13AUnaryFunctorIN3c104HalfES4_bZZZNS0_22logical_or_kernel_cudaERNS_14TensorIteratorEENKUlvE0_clEvENKUlvE6_clEvEUlS4_S4_E_EESt5arrayIPcLm2EEEEviT0_T1_,(.L_x_41975 - _ZN2at6native29vectorized_elementwise_kernelILi8ENS0_13AUnaryFunctorIN3c104HalfES4_bZZZNS0_22logical_or_kernel_cudaERNS_14TensorIteratorEENKUlvE0_clEvENKUlvE6_clEvEUlS4_S4_E_EESt5arrayIPcLm2EEEEviT0_T1_)
        .other          _ZN2at6native29vectorized_elementwise_kernelILi8ENS0_13AUnaryFunctorIN3c104HalfES4_bZZZNS0_22logical_or_kernel_cudaERNS_14TensorIteratorEENKUlvE0_clEvENKUlvE6_clEvEUlS4_S4_E_EESt5arrayIPcLm2EEEEviT0_T1_,@"STO_CUDA_ENTRY STV_DEFAULT"
_ZN2at6native29vectorized_elementwise_kernelILi8ENS0_13AUnaryFunctorIN3c104HalfES4_bZZZNS0_22logical_or_kernel_cudaERNS_14TensorIteratorEENKUlvE0_clEvENKUlvE6_clEvEUlS4_S4_E_EESt5arrayIPcLm2EEEEviT0_T1_:
.text._ZN2at6native29vectorized_elementwise_kernelILi8ENS0_13AUnaryFunctorIN3c104HalfES4_bZZZNS0_22logical_or_kernel_cudaERNS_14TensorIteratorEENKUlvE0_clEvENKUlvE6_clEvEUlS4_S4_E_EESt5arrayIPcLm2EEEEviT0_T1_:
[----:B------:R-:W-:Y:S02]  /*0000*/  MOV R1, c[0x0][0x28] ;  /* 0x00000a0000017a02 */ /* 0x000fe40000000f00 */
[----:B------:R-:W-:Y:S05]  /*0010*/  EXIT ;  /* 0x000000000000794d */ /* 0x000fea0003800000 */
.L_x_17317:
        /* <DEDUP_REMOVED lines=14> */
.L_x_41975:


//--------------------- .text._ZN2at6native18elementwise_kernelILi128ELi4EZNS0_15gpu_kernel_implINS0_13BinaryFunctorIN3c104HalfES5_bZZZNS0_22logical_or_kernel_cudaERNS_14TensorIteratorEENKUlvE0_clEvENKUlvE6_clEvEUlS5_S5_E_EEEEvRNS_18TensorIteratorBaseERKT_EUliE_EEviT1_ --------------------------
	.section	.text._ZN2at6native18elementwise_kernelILi128ELi4EZNS0_15gpu_kernel_implINS0_13BinaryFunctorIN3c104HalfES5_bZZZNS0_22logical_or_kernel_cudaERNS_14TensorIteratorEENKUlvE0_clEvENKUlvE6_clEvEUlS5_S5_E_EEEEvRNS_18TensorIteratorBaseERKT_EUliE_EEviT1_,"ax",@progbits
	.sectioninfo	@"SHI_REGISTERS=26"
	.align	128
        .global         _ZN2at6native18elementwise_kernelILi128ELi4EZNS0_15gpu_kernel_implINS0_13BinaryFunctorIN3c104HalfES5_bZZZNS0_22logical_or_kernel_cudaERNS_14TensorIteratorEENKUlvE0_clEvENKUlvE6_clEvEUlS5_S5_E_EEEEvRNS_18TensorIteratorBaseERKT_EUliE_EEviT1_
        .type           _ZN2at6native18elementwise_kernelILi128ELi4EZNS0_15gpu_kernel_implINS0_13BinaryFunctorIN3c104HalfES5_bZZZNS0_22logical_or_kernel_cudaERNS_14TensorIteratorEENKUlvE0_clEvENKUlvE6_clEvEUlS5_S5_E_EEEEvRNS_18TensorIteratorBaseERKT_EUliE_EEviT1_,@function
        .size           _ZN2at6native18elementwise_kernelILi128ELi4EZNS0_15gpu_kernel_implINS0_13BinaryFunctorIN3c104HalfES5_bZZZNS0_22logical_or_kernel_cudaERNS_14TensorIteratorEENKUlvE0_clEvENKUlvE6_clEvEUlS5_S5_E_EEEEvRNS_18TensorIteratorBaseERKT_EUliE_EEviT1_,(.L_x_41976 - _ZN2at6native18elementwise_kernelILi128ELi4EZNS0_15gpu_kernel_implINS0_13BinaryFunctorIN3c104HalfES5_bZZZNS0_22logical_or_kernel_cudaERNS_14TensorIteratorEENKUlvE0_clEvENKUlvE6_clEvEUlS5_S5_E_EEEEvRNS_18TensorIteratorBaseERKT_EUliE_EEviT1_)
        .other          _ZN2at6native18elementwise_kernelILi128ELi4EZNS0_15gpu_kernel_implINS0_13BinaryFunctorIN3c104HalfES5_bZZZNS0_22logical_or_kernel_cudaERNS_14TensorIteratorEENKUlvE0_clEvENKUlvE6_clEvEUlS5_S5_E_EEEEvRNS_18TensorIteratorBaseERKT_EUliE_EEviT1_,@"STO_CUDA_ENTRY STV_DEFAULT"
_ZN2at6native18elementwise_kernelILi128ELi4EZNS0_15gpu_kernel_implINS0_13BinaryFunctorIN3c104HalfES5_bZZZNS0_22logical_or_kernel_cudaERNS_14TensorIteratorEENKUlvE0_clEvENKUlvE6_clEvEUlS5_S5_E_EEEEvRNS_18TensorIteratorBaseERKT_EUliE_EEviT1_:
.text._ZN2at6native18elementwise_kernelILi128ELi4EZNS0_15gpu_kernel_implINS0_13BinaryFunctorIN3c104HalfES5_bZZZNS0_22logical_or_kernel_cudaERNS_14TensorIteratorEENKUlvE0_clEvENKUlvE6_clEvEUlS5_S5_E_EEEEvRNS_18TensorIteratorBaseERKT_EUliE_EEviT1_:
        /* <DEDUP_REMOVED lines=263> */
.L_x_17320:
        /* <DEDUP_REMOVED lines=21> */
.L_x_17324:
[----:B------:R-:W2:Y:S02]  /*11c0*/  LDG.E.U8 R2, [R2.64] ;  /* 0x0000002402027981 */ /* 0x000ea4000c1e1100 */
[----:B--2---:R-:W0:Y:S02]  /*11d0*/  I2F.U16 R0, R2 ;  /* 0x0000000200007306 */ /* 0x004e240000101000 */
[----:B0-----:R-:W-:-:S04]  /*11e0*/  F2FP.PACK_AB R0, RZ, R0 ;  /* 0x00000000ff00723e */ /* 0x001fc800000000ff */
[----:B------:R-:W-:Y:S01]  /*11f0*/  PRMT R23, R0, 0x7610, R23 ;  /* 0x0000761000177816 */ /* 0x000fe20000000017 */
[----:B------:R-:W-:Y:S05]  /*1200*/  BRA `(.L_x_17326) ;  /* 0x00000ed000007947 */ /* 0x000fea0003800000 */
.L_x_17323:
        /* <DEDUP_REMOVED lines=11> */
.L_x_17328:
[----:B------:R-:W2:Y:S02]  /*12c0*/  LDG.E R2, [R2.64] ;  /* 0x0000002402027981 */ /* 0x000ea4000c1e1900 */
[----:B--2---:R-:W0:Y:S02]  /*12d0*/  I2F R0, R2 ;  /* 0x0000000200007306 */ /* 0x004e240000201400 */
[----:B0-----:R-:W-:-:S04]  /*12e0*/  F2FP.PACK_AB R0, RZ, R0 ;  /* 0x00000000ff00723e */ /* 0x001fc800000000ff */
[----:B------:R-:W-:Y:S01]  /*12f0*/  PRMT R23, R0, 0x7610, R23 ;  /* 0x0000761000177816 */ /* 0x000fe20000000017 */
[----:B------:R-:W-:Y:S05]  /*1300*/  BRA `(.L_x_17326) ;  /* 0x00000dd000007947 */ /* 0x000fea0003800000 */
.L_x_17327:
[----:B------:R-:W2:Y:S02]  /*1310*/  LDG.E.U16 R2, [R2.64] ;  /* 0x0000002402027981 */ /* 0x000ea4000c1e1500 */
[----:B--2---:R-:W0:Y:S02]  /*1320*/  I2F.S16 R0, R2 ;  /* 0x0000000200007306 */ /* 0x004e240000101400 */
[----:B0-----:R-:W-:-:S04]  /*1330*/  F2FP.PACK_AB R0, RZ, R0 ;  /* 0x00000000ff00723e */ /* 0x001fc800000000ff */
[----:B------:R-:W-:Y:S01]  /*1340*/  PRMT R23, R0, 0x7610, R23 ;  /* 0x0000761000177816 */ /* 0x000fe20000000017 */
[----:B------:R-:W-:Y:S05]  /*1350*/  BRA `(.L_x_17326) ;  /* 0x00000d8000007947 */ /* 0x000fea0003800000 */
.L_x_17322:
        /* <DEDUP_REMOVED lines=9> */
.L_x_17330:
[----:B------:R0:W5:Y:S01]  /*13f0*/  LDG.E.U16 R23, [R2.64] ;  /* 0x0000002402177981 */ /* 0x000162000c1e1500 */
[----:B------:R-:W-:Y:S05]  /*1400*/  BRA `(.L_x_17326) ;  /* 0x00000cd000007947 */ /* 0x000fea0003800000 */
.L_x_17329:
        /* <DEDUP_REMOVED lines=9> */
.L_x_17332:
[----:B------:R0:W5:Y:S01]  /*14a0*/  LDG.E.U16 R23, [R2.64] ;  /* 0x0000002402177981 */ /* 0x000162000c1e1500 */
[----:B------:R-:W-:Y:S05]  /*14b0*/  BRA `(.L_x_17326) ;  /* 0x00000c2000007947 */ /* 0x000fea0003800000 */
.L_x_17331:
[----:B------:R-:W2:Y:S02]  /*14c0*/  LDG.E.64 R2, [R2.64] ;  /* 0x0000002402027981 */ /* 0x000ea4000c1e1b00 */
[----:B--2---:R-:W0:Y:S01]  /*14d0*/  F2F.F32.F64 R0, R2 ;  /* 0x0000000200007310 */ /* 0x004e220000301000 */
[----:B------:R-:W0:-:S14]  /*14e0*/  DSETP.GEU.AND P0, PT, |R2|, c[0x2][0x0], PT ;  /* 0x008000000200762a */ /* 0x000e1c0003f0e200 */
[----:B0-----:R-:W-:-:S05]  /*14f0*/  @!P0 FMUL R0, R0, 1.175494350822287508e-38 ;  /* 0x0080000000008820 */ /* 0x001fca0000400000 */
[----:B------:R-:W-:-:S04]  /*1500*/  F2FP.PACK_AB R0, RZ, R0 ;  /* 0x00000000ff00723e */ /* 0x000fc800000000ff */
[----:B------:R-:W-:Y:S01]  /*1510*/  PRMT R23, R0, 0x7610, R23 ;  /* 0x0000761000177816 */ /* 0x000fe20000000017 */
[----:B------:R-:W-:Y:S05]  /*1520*/  BRA `(.L_x_17326) ;  /* 0x00000bb000007947 */ /* 0x000fea0003800000 */
.L_x_17321:
        /* <DEDUP_REMOVED lines=14> */
.L_x_17335:
[----:B------:R-:W2:Y:S02]  /*1610*/  LDG.E.64 R2, [R2.64] ;  /* 0x0000002402027981 */ /* 0x000ea4000c1e1b00 */
[----:B--2---:R-:W0:Y:S01]  /*1620*/  F2F.F32.F64 R0, R2 ;  /* 0x0000000200007310 */ /* 0x004e220000301000 */
[----:B------:R-:W0:-:S14]  /*1630*/  DSETP.GEU.AND P0, PT, |R2|, c[0x2][0x0], PT ;  /* 0x008000000200762a */ /* 0x000e1c0003f0e200 */
[----:B0-----:R-:W-:-:S05]  /*1640*/  @!P0 FMUL R0, R0, 1.175494350822287508e-38 ;  /* 0x0080000000008820 */ /* 0x001fca0000400000 */
[----:B------:R-:W-:-:S04]  /*1650*/  F2FP.PACK_AB R0, RZ, R0 ;  /* 0x00000000ff00723e */ /* 0x000fc800000000ff */
[----:B------:R-:W-:Y:S01]  /*1660*/  PRMT R23, R0, 0x7610, R23 ;  /* 0x0000761000177816 */ /* 0x000fe20000000017 */
[----:B------:R-:W-:Y:S05]  /*1670*/  BRA `(.L_x_17326) ;  /* 0x00000a6000007947 */ /* 0x000fea0003800000 */
.L_x_17334:
        /* <DEDUP_REMOVED lines=28> */
.L_x_17337:
        /* <DEDUP_REMOVED lines=15> */
.L_x_17336:
[----:B------:R-:W2:Y:S02]  /*1930*/  LDG.E.U16 R0, [R2.64] ;  /* 0x0000002402007981 */ /* 0x000ea4000c1e1500 */
[----:B--2---:R-:W-:-:S04]  /*1940*/  PRMT R0, RZ, 0x5410, R0 ;  /* 0x00005410ff007816 */ /* 0x004fc80000000000 */
[----:B------:R-:W-:-:S04]  /*1950*/  F2FP.PACK_AB R0, RZ, R0 ;  /* 0x00000000ff00723e */ /* 0x000fc800000000ff */
[----:B------:R-:W-:Y:S01]  /*1960*/  PRMT R23, R0, 0x7610, R23 ;  /* 0x0000761000177816 */ /* 0x000fe20000000017 */
[----:B------:R-:W-:Y:S05]  /*1970*/  BRA `(.L_x_17326) ;  /* 0x0000076000007947 */ /* 0x000fea0003800000 */
.L_x_17333:
        /* <DEDUP_REMOVED lines=12> */
.L_x_17340:
        /* <DEDUP_REMOVED lines=21> */
.L_x_17344:
[----:B------:R-:W-:Y:S05]  /*1b90*/  BSYNC B1 ;  /* 0x0000000000017941 */ /* 0x000fea0003800000 */
.L_x_17343:
[----:B------:R-:W-:Y:S01]  /*1ba0*/  LEA R3, R0, 0x3b800000, 0x17 ;  /* 0x3b80000000037811 */ /* 0x000fe200078eb8ff */
[----:B------:R-:W-:-:S05]  /*1bb0*/  IMAD.SHL.U32 R0, R2, 0x100000, RZ ;  /* 0x0010000002007824 */ /* 0x000fca00078e00ff */
[----:B------:R-:W-:Y:S02]  /*1bc0*/  LOP3.LUT R0, R3, R0, R4, 0xfe, !PT ;  /* 0x0000000003007212 */ /* 0x000fe400078efe04 */
.L_x_17342:
[----:B------:R-:W-:Y:S05]  /*1bd0*/  BSYNC B0 ;  /* 0x0000000000007941 */ /* 0x000fea0003800000 */
.L_x_17341:
[----:B------:R-:W-:-:S04]  /*1be0*/  F2FP.PACK_AB R0, RZ, R0 ;  /* 0x00000000ff00723e */ /* 0x000fc800000000ff */
[----:B------:R-:W-:Y:S01]  /*1bf0*/  PRMT R23, R0, 0x7610, R23 ;  /* 0x0000761000177816 */ /* 0x000fe20000000017 */
[----:B------:R-:W-:Y:S05]  /*1c00*/  BRA `(.L_x_17326) ;  /* 0x000004d000007947 */ /* 0x000fea0003800000 */
.L_x_17339:
        /* <DEDUP_REMOVED lines=21> */
.L_x_17348:
[----:B------:R-:W-:Y:S05]  /*1d60*/  BSYNC B1 ;  /* 0x0000000000017941 */ /* 0x000fea0003800000 */
.L_x_17347:
[----:B------:R-:W-:Y:S01]  /*1d70*/  LEA R3, R0, 0x37800000, 0x17 ;  /* 0x3780000000037811 */ /* 0x000fe200078eb8ff */
[----:B------:R-:W-:-:S05]  /*1d80*/  IMAD.SHL.U32 R0, R2, 0x200000, RZ ;  /* 0x0020000002007824 */ /* 0x000fca00078e00ff */
[----:B------:R-:W-:Y:S02]  /*1d90*/  LOP3.LUT R0, R3, R0, R4, 0xfe, !PT ;  /* 0x0000000003007212 */ /* 0x000fe400078efe04 */
.L_x_17346:
[----:B------:R-:W-:Y:S05]  /*1da0*/  BSYNC B0 ;  /* 0x0000000000007941 */ /* 0x000fea0003800000 */
.L_x_17345:
[----:B------:R-:W-:-:S04]  /*1db0*/  F2FP.PACK_AB R0, RZ, R0 ;  /* 0x00000000ff00723e */ /* 0x000fc800000000ff */
[----:B------:R-:W-:Y:S01]  /*1dc0*/  PRMT R23, R0, 0x7610, R23 ;  /* 0x0000761000177816 */ /* 0x000fe20000000017 */
[----:B------:R-:W-:Y:S05]  /*1dd0*/  BRA `(.L_x_17326) ;  /* 0x0000030000007947 */ /* 0x000fea0003800000 */
.L_x_17338:
        /* <DEDUP_REMOVED lines=14> */
.L_x_17352:
[----:B------:R-:W-:Y:S05]  /*1ec0*/  BSYNC B0 ;  /* 0x0000000000007941 */ /* 0x000fea0003800000 */
.L_x_17351:
[----:B------:R-:W-:-:S04]  /*1ed0*/  F2FP.PACK_AB R0, RZ, R0 ;  /* 0x00000000ff00723e */ /* 0x000fc800000000ff */
[----:B------:R-:W-:Y:S01]  /*1ee0*/  PRMT R23, R0, 0x7610, R23 ;  /* 0x0000761000177816 */ /* 0x000fe20000000017 */
[----:B------:R-:W-:Y:S05]  /*1ef0*/  BRA `(.L_x_17326) ;  /* 0x000001e000007947 */ /* 0x000fea0003800000 */
.L_x_17325:
        /* <DEDUP_REMOVED lines=21> */
.L_x_17350:
[----:B------:R-:W2:Y:S02]  /*2050*/  LDG.E.64 R2, [R2.64] ;  /* 0x0000002402027981 */ /* 0x000ea4000c1e1b00 */
[----:B--2---:R-:W0:Y:S02]  /*2060*/  I2F.U64 R0, R2 ;  /* 0x0000000200007312 */ /* 0x004e240000301000 */
[----:B0-----:R-:W-:-:S04]  /*2070*/  F2FP.PACK_AB R0, RZ, R0 ;  /* 0x00000000ff00723e */ /* 0x001fc800000000ff */
[----:B------:R-:W-:Y:S01]  /*2080*/  PRMT R23, R0, 0x7610, R23 ;  /* 0x0000761000177816 */ /* 0x000fe20000000017 */
[----:B------:R-:W-:Y:S05]  /*2090*/  BRA `(.L_x_17326) ;  /* 0x0000004000007947 */ /* 0x000fea0003800000 */
.L_x_17349:
[----:B------:R-:W2:Y:S02]  /*20a0*/  LDG.E R2, [R2.64] ;  /* 0x0000002402027981 */ /* 0x000ea4000c1e1900 */
[----:B--2---:R-:W0:Y:S02]  /*20b0*/  I2F.U32 R0, R2 ;  /* 0x0000000200007306 */ /* 0x004e240000201000 */
[----:B0-----:R-:W-:-:S04]  /*20c0*/  F2FP.PACK_AB R0, RZ, R0 ;  /* 0x00000000ff00723e */ /* 0x001fc800000000ff */
[----:B------:R-:W-:Y:S02]  /*20d0*/  PRMT R23, R0, 0x7610, R23 ;  /* 0x0000761000177816 */ /* 0x000fe40000000017 */
.L_x_17326:
        /* <DEDUP_REMOVED lines=18> */
.L_x_17356:
[----:B------:R-:W2:Y:S02]  /*2200*/  LDG.E.U8 R2, [R2.64] ;  /* 0x0000002402027981 */ /* 0x000ea4000c1e1100 */
[----:B--2---:R-:W0:Y:S02]  /*2210*/  I2F.U16 R0, R2 ;  /* 0x0000000200007306 */ /* 0x004e240000101000 */
[----:B0-----:R-:W-:Y:S01]  /*2220*/  F2FP.PACK_AB R0, RZ, R0 ;  /* 0x00000000ff00723e */ /* 0x001fe200000000ff */
[----:B------:R-:W-:Y:S05]  /*2230*/  BRA `(.L_x_17358) ;  /* 0x00000e1000007947 */ /* 0x000fea0003800000 */
.L_x_17355:
        /* <DEDUP_REMOVED lines=10> */
.L_x_17360:
[----:B------:R-:W2:Y:S02]  /*22e0*/  LDG.E R2, [R2.64] ;  /* 0x0000002402027981 */ /* 0x000ea4000c1e1900 */
[----:B--2---:R-:W0:Y:S02]  /*22f0*/  I2F R0, R2 ;  /* 0x0000000200007306 */ /* 0x004e240000201400 */
[----:B0-----:R-:W-:Y:S01]  /*2300*/  F2FP.PACK_AB R0, RZ, R0 ;  /* 0x00000000ff00723e */ /* 0x001fe200000000ff */
[----:B------:R-:W-:Y:S05]  /*2310*/  BRA `(.L_x_17358) ;  /* 0x00000d3000007947 */ /* 0x000fea0003800000 */
.L_x_17359:
[----:B------:R-:W2:Y:S02]  /*2320*/  LDG.E.U16 R2, [R2.64] ;  /* 0x0000002402027981 */ /* 0x000ea4000c1e1500 */
[----:B--2---:R-:W0:Y:S02]  /*2330*/  I2F.S16 R0, R2 ;  /* 0x0000000200007306 */ /* 0x004e240000101400 */
[----:B0-----:R-:W-:Y:S01]  /*2340*/  F2FP.PACK_AB R0, RZ, R0 ;  /* 0x00000000ff00723e */ /* 0x001fe200000000ff */
[----:B------:R-:W-:Y:S05]  /*2350*/  BRA `(.L_x_17358) ;  /* 0x00000cf000007947 */ /* 0x000fea0003800000 */
.L_x_17354:
        /* <DEDUP_REMOVED lines=9> */
.L_x_17362:
[----:B------:R0:W5:Y:S01]  /*23f0*/  LDG.E.U16 R0, [R2.64] ;  /* 0x0000002402007981 */ /* 0x000162000c1e1500 */
[----:B------:R-:W-:Y:S05]  /*2400*/  BRA `(.L_x_17358) ;  /* 0x00000c4000007947 */ /* 0x000fea0003800000 */
.L_x_17361:
        /* <DEDUP_REMOVED lines=9> */
.L_x_17364:
[----:B------:R0:W5:Y:S01]  /*24a0*/  LDG.E.U16 R0, [R2.64] ;  /* 0x0000002402007981 */ /* 0x000162000c1e1500 */
[----:B------:R-:W-:Y:S05]  /*24b0*/  BRA `(.L_x_17358) ;  /* 0x00000b9000007947 */ /* 0x000fea0003800000 */
.L_x_17363:
[----:B------:R-:W2:Y:S02]  /*24c0*/  LDG.E.64 R2, [R2.64] ;  /* 0x0000002402027981 */ /* 0x000ea4000c1e1b00 */
[----:B--2---:R-:W0:Y:S01]  /*24d0*/  F2F.F32.F64 R0, R2 ;  /* 0x0000000200007310 */ /* 0x004e220000301000 */
[----:B------:R-:W0:-:S14]  /*24e0*/  DSETP.GEU.AND P0, PT, |R2|, c[0x2][0x0], PT ;  /* 0x008000000200762a */ /* 0x000e1c0003f0e200 */
[----:B0-----:R-:W-:-:S05]  /*24f0*/  @!P0 FMUL R0, R0, 1.175494350822287508e-38 ;  /* 0x0080000000008820 */ /* 0x001fca0000400000 */
[----:B------:R-:W-:Y:S01]  /*2500*/  F2FP.PACK_AB R0, RZ, R0 ;  /* 0x00000000ff00723e */ /* 0x000fe200000000ff */
[----:B------:R-:W-:Y:S05]  /*2510*/  BRA `(.L_x_17358) ;  /* 0x00000b3000007947 */ /* 0x000fea0003800000 */
.L_x_17353:
        /* <DEDUP_REMOVED lines=13> */
.L_x_17367:
[----:B------:R-:W2:Y:S02]  /*25f0*/  LDG.E.64 R2, [R2.64] ;  /* 0x0000002402027981 */ /* 0x000ea4000c1e1b00 */
[----:B--2---:R-:W0:Y:S01]  /*2600*/  F2F.F32.F64 R0, R2 ;  /* 0x0000000200007310 */ /* 0x004e220000301000 */
[----:B------:R-:W0:-:S14]  /*2610*/  DSETP.GEU.AND P0, PT, |R2|, c[0x2][0x0], PT ;  /* 0x008000000200762a */ /* 0x000e1c0003f0e200 */
[----:B0-----:R-:W-:-:S05]  /*2620*/  @!P0 FMUL R0, R0, 1.175494350822287508e-38 ;  /* 0x0080000000008820 */ /* 0x001fca0000400000 */
[----:B------:R-:W-:Y:S01]  /*2630*/  F2FP.PACK_AB R0, RZ, R0 ;  /* 0x00000000ff00723e */ /* 0x000fe200000000ff */
[----:B------:R-:W-:Y:S05]  /*2640*/  BRA `(.L_x_17358) ;  /* 0x00000a0000007947 */ /* 0x000fea0003800000 */
.L_x_17366:
        /* <DEDUP_REMOVED lines=28> */
.L_x_17369:
        /* <DEDUP_REMOVED lines=15> */
.L_x_17368:
[----:B------:R-:W2:Y:S02]  /*2900*/  LDG.E.U16 R0, [R2.64] ;  /* 0x0000002402007981 */ /* 0x000ea4000c1e1500 */
[----:B--2---:R-:W-:-:S04]  /*2910*/  PRMT R0, RZ, 0x5410, R0 ;  /* 0x00005410ff007816 */ /* 0x004fc80000000000 */
[----:B------:R-:W-:Y:S01]  /*2920*/  F2FP.PACK_AB R0, RZ, R0 ;  /* 0x00000000ff00723e */ /* 0x000fe200000000ff */
[----:B------:R-:W-:Y:S05]  /*2930*/  BRA `(.L_x_17358) ;  /* 0x0000071000007947 */ /* 0x000fea0003800000 */
.L_x_17365:
        /* <DEDUP_REMOVED lines=12> */
.L_x_17372:
        /* <DEDUP_REMOVED lines=21> */
.L_x_17376:
[----:B------:R-:W-:Y:S05]  /*2b50*/  BSYNC B1 ;  /* 0x0000000000017941 */ /* 0x000fea0003800000 */
.L_x_17375:
[----:B------:R-:W-:Y:S01]  /*2b60*/  LEA R3, R0, 0x3b800000, 0x17 ;  /* 0x3b80000000037811 */ /* 0x000fe200078eb8ff */
[----:B------:R-:W-:-:S05]  /*2b70*/  IMAD.SHL.U32 R0, R2, 0x100000, RZ ;  /* 0x0010000002007824 */ /* 0x000fca00078e00ff */
[----:B------:R-:W-:Y:S02]  /*2b80*/  LOP3.LUT R0, R3, R0, R4, 0xfe, !PT ;  /* 0x0000000003007212 */ /* 0x000fe400078efe04 */
.L_x_17374:
[----:B------:R-:W-:Y:S05]  /*2b90*/  BSYNC B0 ;  /* 0x0000000000007941 */ /* 0x000fea0003800000 */
.L_x_17373:
[----:B------:R-:W-:Y:S01]  /*2ba0*/  F2FP.PACK_AB R0, RZ, R0 ;  /* 0x00000000ff00723e */ /* 0x000fe200000000ff */
[----:B------:R-:W-:Y:S05]  /*2bb0*/  BRA `(.L_x_17358) ;  /* 0x0000049000007947 */ /* 0x000fea0003800000 */
.L_x_17371:
        /* <DEDUP_REMOVED lines=21> */
.L_x_17380:
[----:B------:R-:W-:Y:S05]  /*2d10*/  BSYNC B1 ;  /* 0x0000000000017941 */ /* 0x000fea0003800000 */
.L_x_17379:
[----:B------:R-:W-:Y:S01]  /*2d20*/  LEA R3, R0, 0x37800000, 0x17 ;  /* 0x3780000000037811 */ /* 0x000fe200078eb8ff */
[----:B------:R-:W-:-:S05]  /*2d30*/  IMAD.SHL.U32 R0, R2, 0x200000, RZ ;  /* 0x0020000002007824 */ /* 0x000fca00078e00ff */
[----:B------:R-:W-:Y:S02]  /*2d40*/  LOP3.LUT R0, R3, R0, R4, 0xfe, !PT ;  /* 0x0000000003007212 */ /* 0x000fe400078efe04 */
.L_x_17378:
[----:B------:R-:W-:Y:S05]  /*2d50*/  BSYNC B0 ;  /* 0x0000000000007941 */ /* 0x000fea0003800000 */
.L_x_17377:
[----:B------:R-:W-:Y:S01]  /*2d60*/  F2FP.PACK_AB R0, RZ, R0 ;  /* 0x00000000ff00723e */ /* 0x000fe200000000ff */
[----:B------:R-:W-:Y:S05]  /*2d70*/  BRA `(.L_x_17358) ;  /* 0x000002d000007947 */ /* 0x000fea0003800000 */
.L_x_17370:
        /* <DEDUP_REMOVED lines=14> */
.L_x_17384:
[----:B------:R-:W-:Y:S05]  /*2e60*/  BSYNC B0 ;  /* 0x0000000000007941 */ /* 0x000fea0003800000 */
.L_x_17383:
[----:B------:R-:W-:Y:S01]  /*2e70*/  F2FP.PACK_AB R0, RZ, R0 ;  /* 0x00000000ff00723e */ /* 0x000fe200000000ff */
[----:B------:R-:W-:Y:S05]  /*2e80*/  BRA `(.L_x_17358) ;  /* 0x000001c000007947 */ /* 0x000fea0003800000 */
.L_x_17357:
        /* <DEDUP_REMOVED lines=21> */
.L_x_17382:
[----:B------:R-:W2:Y:S02]  /*2fe0*/  LDG.E.64 R2, [R2.64] ;  /* 0x0000002402027981 */ /* 0x000ea4000c1e1b00 */
[----:B--2---:R-:W0:Y:S02]  /*2ff0*/  I2F.U64 R0, R2 ;  /* 0x0000000200007312 */ /* 0x004e240000301000 */
[----:B0-----:R-:W-:Y:S01]  /*3000*/  F2FP.PACK_AB R0, RZ, R0 ;  /* 0x00000000ff00723e */ /* 0x001fe200000000ff */
[----:B------:R-:W-:Y:S05]  /*3010*/  BRA `(.L_x_17358) ;  /* 0x0000003000007947 */ /* 0x000fea0003800000 */
.L_x_17381:
[----:B------:R-:W2:Y:S02]  /*3020*/  LDG.E R2, [R2.64] ;  /* 0x0000002402027981 */ /* 0x000ea4000c1e1900 */
[----:B--2---:R-:W0:Y:S02]  /*3030*/  I2F.U32 R0, R2 ;  /* 0x0000000200007306 */ /* 0x004e240000201000 */
[----:B0-----:R-:W-:-:S06]  /*3040*/  F2FP.PACK_AB R0, RZ, R0 ;  /* 0x00000000ff00723e */ /* 0x001fcc00000000ff */
.L_x_17358:
[----:B------:R-:W1:Y:S01]  /*3050*/  LDC.U8 R4, c[0x0][0x3e1] ;  /* 0x0000f840ff047b82 */ /* 0x000e620000000000 */
[----:B-----5:R-:W-:Y:S01]  /*3060*/  HADD2.F32 R23, -RZ, R23.H0_H0 ;  /* 0x20000017ff177230 */ /* 0x020fe20000004100 */
[----:B0-----:R-:W-:-:S04]  /*3070*/  IMAD.MOV.U32 R3, RZ, RZ, 0x1 ;  /* 0x00000001ff037424 */ /* 0x001fc800078e00ff */
[----:B------:R-:W-:-:S13]  /*3080*/  FSETP.NEU.FTZ.AND P0, PT, R23, RZ, PT ;  /* 0x000000ff1700720b */ /* 0x000fda0003f1d000 */
[----:B------:R-:W-:Y:S01]  /*3090*/  @!P0 HADD2.F32 R0, -RZ, R0.H0_H0 ;  /* 0x20000000ff008230 */ /* 0x000fe20000004100 */
[----:B-1----:R-:W-:-:S04]  /*30a0*/  PRMT R2, R4, 0x9910, RZ ;  /* 0x0000991004027816 */ /* 0x002fc800000000ff */
        /* <DEDUP_REMOVED lines=15> */
.L_x_17388:
[----:B------:R0:W-:Y:S01]  /*31a0*/  STG.E.U8 [R16.64], R3 ;  /* 0x0000000310007986 */ /* 0x0001e2000c101124 */
[----:B------:R-:W-:Y:S05]  /*31b0*/  BRA `(.L_x_17390) ;  /* 0x00000da000007947 */ /* 0x000fea0003800000 */
.L_x_17387:
        /* <DEDUP_REMOVED lines=10> */
.L_x_17392:
[----:B------:R-:W-:-:S05]  /*3260*/  LOP3.LUT R3, R3, 0xffff, RZ, 0xc0, !PT ;  /* 0x0000ffff03037812 */ /* 0x000fca00078ec0ff */
[----:B------:R0:W-:Y:S01]  /*3270*/  STG.E [R16.64], R3 ;  /* 0x0000000310007986 */ /* 0x0001e2000c101924 */
[----:B------:R-:W-:Y:S05]  /*3280*/  BRA `(.L_x_17390) ;  /* 0x00000cd000007947 */ /* 0x000fea0003800000 */
.L_x_17391:
[----:B------:R0:W-:Y:S01]  /*3290*/  STG.E.U16 [R16.64], R3 ;  /* 0x0000000310007986 */ /* 0x0001e2000c101524 */
[----:B------:R-:W-:Y:S05]  /*32a0*/  BRA `(.L_x_17390) ;  /* 0x00000cb000007947 */ /* 0x000fea0003800000 */
.L_x_17386:
        /* <DEDUP_REMOVED lines=9> */
.L_x_17394:
[----:B------:R-:W0:Y:S02]  /*3340*/  I2F.S16 R0, R3 ;  /* 0x0000000300007306 */ /* 0x000e240000101400 */
[----:B0-----:R-:W-:-:S05]  /*3350*/  F2FP.PACK_AB R0, RZ, R0 ;  /* 0x00000000ff00723e */ /* 0x001fca00000000ff */
[----:B------:R0:W-:Y:S01]  /*3360*/  STG.E.U16 [R16.64], R0 ;  /* 0x0000000010007986 */ /* 0x0001e2000c101524 */
[----:B------:R-:W-:Y:S05]  /*3370*/  BRA `(.L_x_17390) ;  /* 0x00000be000007947 */ /* 0x000fea0003800000 */
.L_x_17393:
        /* <DEDUP_REMOVED lines=10> */
.L_x_17396:
[----:B------:R-:W0:Y:S02]  /*3420*/  I2F.S16 R3, R3 ;  /* 0x0000000300037306 */ /* 0x000e240000101400 */
[----:B0-----:R-:W-:-:S04]  /*3430*/  F2FP.PACK_AB R3, RZ, R3 ;  /* 0x00000003ff03723e */ /* 0x001fc800000000ff */
[----:B------:R-:W-:-:S05]  /*3440*/  PRMT R3, R3, 0x5410, RZ ;  /* 0x0000541003037816 */ /* 0x000fca00000000ff */
[----:B------:R0:W-:Y:S01]  /*3450*/  STG.E [R16.64], R3 ;  /* 0x0000000310007986 */ /* 0x0001e2000c101924 */
[----:B------:R-:W-:Y:S05]  /*3460*/  BRA `(.L_x_17390) ;  /* 0x00000af000007947 */ /* 0x000fea0003800000 */
.L_x_17395:
[----:B------:R-:W0:Y:S02]  /*3470*/  I2F.F64.S16 R2, R3 ;  /* 0x0000000300027312 */ /* 0x000e240000101c00 */
[----:B0-----:R0:W-:Y:S01]  /*3480*/  STG.E.64 [R16.64], R2 ;  /* 0x0000000210007986 */ /* 0x0011e2000c101b24 */
[----:B------:R-:W-:Y:S05]  /*3490*/  BRA `(.L_x_17390) ;  /* 0x00000ac000007947 */ /* 0x000fea0003800000 */
.L_x_17385:
        /* <DEDUP_REMOVED lines=10> */
.L_x_17399:
[----:B------:R-:W0:Y:S01]  /*3540*/  I2F.F64.S16 R4, R3 ;  /* 0x0000000300047312 */ /* 0x000e220000101c00 */
[----:B------:R-:W-:-:S05]  /*3550*/  CS2R R6, SRZ ;  /* 0x0000000000067805 */ /* 0x000fca000001ff00 */
[----:B0-----:R0:W-:Y:S01]  /*3560*/  STG.E.128 [R16.64], R4 ;  /* 0x0000000410007986 */ /* 0x0011e2000c101d24 */
[----:B------:R-:W-:Y:S05]  /*3570*/  BRA `(.L_x_17390) ;  /* 0x000009e000007947 */ /* 0x000fea0003800000 */
.L_x_17398:
        /* <DEDUP_REMOVED lines=21> */
.L_x_17403:
[----:B------:R-:W-:Y:S05]  /*36d0*/  BSYNC B0 ;  /* 0x0000000000007941 */ /* 0x000fea0003800000 */
.L_x_17402:
[----:B------:R-:W-:-:S05]  /*36e0*/  LOP3.LUT R5, R0, R5, RZ, 0xfc, !PT ;  /* 0x0000000500057212 */ /* 0x000fca00078efcff */
[----:B------:R0:W-:Y:S01]  /*36f0*/  STG.E.U8 [R16.64], R5 ;  /* 0x0000000510007986 */ /* 0x0001e2000c101124 */
[----:B------:R-:W-:Y:S05]  /*3700*/  BRA `(.L_x_17390) ;  /* 0x0000085000007947 */ /* 0x000fea0003800000 */
.L_x_17401:
        /* <DEDUP_REMOVED lines=13> */
.L_x_17405:
[----:B------:R-:W-:Y:S01]  /*37e0*/  IMAD.MOV.U32 R0, RZ, RZ, 0x7f ;  /* 0x0000007fff007424 */ /* 0x000fe200078e00ff */
[----:B------:R-:W-:-:S04]  /*37f0*/  ISETP.GT.U32.AND P0, PT, R2, 0x7f800000, PT ;  /* 0x7f8000000200780c */ /* 0x000fc80003f04070 */
[----:B------:R-:W-:-:S04]  /*3800*/  SEL R0, R0, 0x7c, P0 ;  /* 0x0000007c00007807 */ /* 0x000fc80000000000 */
.L_x_17406:
[----:B------:R-:W-:Y:S05]  /*3810*/  BSYNC B0 ;  /* 0x0000000000007941 */ /* 0x000fea0003800000 */
.L_x_17404:
[----:B------:R-:W-:-:S04]  /*3820*/  LOP3.LUT R2, R3, 0x80000000, RZ, 0xc0, !PT ;  /* 0x8000000003027812 */ /* 0x000fc800078ec0ff */
[----:B------:R-:W-:-:S04]  /*3830*/  SHF.R.U32.HI R3, RZ, 0x18, R2 ;  /* 0x00000018ff037819 */ /* 0x000fc80000011602 */
[----:B------:R-:W-:-:S05]  /*3840*/  LOP3.LUT R3, R0, R3, RZ, 0xfc, !PT ;  /* 0x0000000300037212 */ /* 0x000fca00078efcff */
[----:B------:R0:W-:Y:S01]  /*3850*/  STG.E.U8 [R16.64], R3 ;  /* 0x0000000310007986 */ /* 0x0001e2000c101124 */
[----:B------:R-:W-:Y:S05]  /*3860*/  BRA `(.L_x_17390) ;  /* 0x000006f000007947 */ /* 0x000fea0003800000 */
.L_x_17400:
[----:B------:R-:W0:Y:S02]  /*3870*/  I2F.S16 R0, R3 ;  /* 0x0000000300007306 */ /* 0x000e240000101400 */
[----:B0-----:R-:W-:-:S05]  /*3880*/  F2FP.BF16.PACK_AB R0, RZ, R0 ;  /* 0x00000000ff00723e */ /* 0x001fca00000010ff */
[----:B------:R0:W-:Y:S01]  /*3890*/  STG.E.U16 [R16.64], R0 ;  /* 0x0000000010007986 */ /* 0x0001e2000c101524 */
[----:B------:R-:W-:Y:S05]  /*38a0*/  BRA `(.L_x_17390) ;  /* 0x000006b000007947 */ /* 0x000fea0003800000 */
.L_x_17397:
        /* <DEDUP_REMOVED lines=10> */
.L_x_17409:
        /* <DEDUP_REMOVED lines=17> */
.L_x_17412:
[----:B------:R-:W-:-:S04]  /*3a60*/  LOP3.LUT R2, R3, 0x80000000, RZ, 0xc0, !PT ;  /* 0x8000000003027812 */ /* 0x000fc800078ec0ff */
[----:B------:R-:W-:-:S04]  /*3a70*/  SHF.R.U32.HI R3, RZ, 0x18, R2 ;  /* 0x00000018ff037819 */ /* 0x000fc80000011602 */
[----:B------:R-:W-:-:S04]  /*3a80*/  LOP3.LUT R0, R0, R3, RZ, 0xfc, !PT ;  /* 0x0000000300007212 */ /* 0x000fc800078efcff */
[----:B------:R-:W-:Y:S02]  /*3a90*/  PRMT R8, R0, 0x7610, R8 ;  /* 0x0000761000087816 */ /* 0x000fe40000000008 */
.L_x_17411:
[----:B------:R-:W-:Y:S05]  /*3aa0*/  BSYNC B0 ;  /* 0x0000000000007941 */ /* 0x000fea0003800000 */
.L_x_17410:
[----:B------:R0:W-:Y:S01]  /*3ab0*/  STG.E.U8 [R16.64], R8 ;  /* 0x0000000810007986 */ /* 0x0001e2000c101124 */
[----:B------:R-:W-:Y:S05]  /*3ac0*/  BRA `(.L_x_17390) ;  /* 0x0000049000007947 */ /* 0x000fea0003800000 */
.L_x_17408:
        /* <DEDUP_REMOVED lines=17> */
.L_x_17415:
[----:B------:R-:W-:-:S04]  /*3be0*/  LOP3.LUT R2, R3, 0x80000000, RZ, 0xc0, !PT ;  /* 0x8000000003027812 */ /* 0x000fc800078ec0ff */
[----:B------:R-:W-:-:S04]  /*3bf0*/  SHF.R.U32.HI R3, RZ, 0x18, R2 ;  /* 0x00000018ff037819 */ /* 0x000fc80000011602 */
[----:B------:R-:W-:-:S04]  /*3c00*/  LOP3.LUT R0, R0, R3, RZ, 0xfc, !PT ;  /* 0x0000000300007212 */ /* 0x000fc800078efcff */
[----:B------:R-:W-:Y:S02]  /*3c10*/  PRMT R8, R0, 0x7610, R8 ;  /* 0x0000761000087816 */ /* 0x000fe40000000008 */
.L_x_17414:
[----:B------:R-:W-:Y:S05]  /*3c20*/  BSYNC B0 ;  /* 0x0000000000007941 */ /* 0x000fea0003800000 */
.L_x_17413:
[----:B------:R0:W-:Y:S01]  /*3c30*/  STG.E.U8 [R16.64], R8 ;  /* 0x0000000810007986 */ /* 0x0001e2000c101124 */
[----:B------:R-:W-:Y:S05]  /*3c40*/  BRA `(.L_x_17390) ;  /* 0x0000031000007947 */ /* 0x000fea0003800000 */
.L_x_17407:
        /* <DEDUP_REMOVED lines=23> */
.L_x_17389:
        /* <DEDUP_REMOVED lines=20> */
.L_x_17417:
[----:B------:R-:W-:Y:S01]  /*3f00*/  LOP3.LUT R2, R3, 0xffff, RZ, 0xc0, !PT ;  /* 0x0000ffff03027812 */ /* 0x000fe200078ec0ff */
[----:B------:R-:W-:-:S05]  /*3f10*/  IMAD.MOV.U32 R3, RZ, RZ, RZ ;  /* 0x000000ffff037224 */ /* 0x000fca00078e00ff */
[----:B------:R0:W-:Y:S01]  /*3f20*/  STG.E.64 [R16.64], R2 ;  /* 0x0000000210007986 */ /* 0x0001e2000c101b24 */
[----:B------:R-:W-:Y:S05]  /*3f30*/  BRA `(.L_x_17390) ;  /* 0x0000002000007947 */ /* 0x000fea0003800000 */
.L_x_17416:
[----:B------:R-:W-:-:S05]  /*3f40*/  LOP3.LUT R3, R3, 0xffff, RZ, 0xc0, !PT ;  /* 0x0000ffff03037812 */ /* 0x000fca00078ec0ff */
[----:B------:R0:W-:Y:S02]  /*3f50*/  STG.E [R16.64], R3 ;  /* 0x0000000310007986 */ /* 0x0001e4000c101924 */
.L_x_17390:
[----:B------:R-:W-:-:S05]  /*3f60*/  IMAD R18, R19, 0x200, R18 ;  /* 0x0000020013127824 */ /* 0x000fca00078e0212 */
[----:B------:R-:W-:Y:S02]  /*3f70*/  IADD3 R23, R18, 0x80, RZ ;  /* 0x0000008012177810 */ /* 0x000fe40007ffe0ff */
.L_x_17319:
[----:B------:R-:W-:Y:S05]  /*3f80*/  BSYNC B6 ;  /* 0x0000000000067941 */ /* 0x000fea0003800000 */
.L_x_17318:
        /* <DEDUP_REMOVED lines=258> */
.L_x_17420:
        /* <DEDUP_REMOVED lines=21> */
.L_x_17424:
[----:B------:R-:W2:Y:S02]  /*5100*/  LDG.E.U8 R2, [R2.64] ;  /* 0x0000002402027981 */ /* 0x000ea4000c1e1100 */
[----:B--2---:R-:W0:Y:S02]  /*5110*/  I2F.U16 R0, R2 ;  /* 0x0000000200007306 */ /* 0x004e240000101000 */
[----:B0-----:R-:W-:-:S04]  /*5120*/  F2FP.PACK_AB R0, RZ, R0 ;  /* 0x00000000ff00723e */ /* 0x001fc800000000ff */
[----:B------:R-:W-:Y:S01]  /*5130*/  PRMT R19, R0, 0x7610, R19 ;  /* 0x0000761000137816 */ /* 0x000fe20000000013 */
[----:B------:R-:W-:Y:S05]  /*5140*/  BRA `(.L_x_17426) ;  /* 0x00000ed000007947 */ /* 0x000fea0003800000 */
.L_x_17423:
        /* <DEDUP_REMOVED lines=11> */
.L_x_17428:
[----:B------:R-:W2:Y:S02]  /*5200*/  LDG.E R2, [R2.64] ;  /* 0x0000002402027981 */ /* 0x000ea4000c1e1900 */
[----:B--2---:R-:W0:Y:S02]  /*5210*/  I2F R0, R2 ;  /* 0x0000000200007306 */ /* 0x004e240000201400 */
[----:B0-----:R-:W-:-:S04]  /*5220*/  F2FP.PACK_AB R0, RZ, R0 ;  /* 0x00000000ff00723e */ /* 0x001fc800000000ff */
[----:B------:R-:W-:Y:S01]  /*5230*/  PRMT R19, R0, 0x7610, R19 ;  /* 0x0000761000137816 */ /* 0x000fe20000000013 */
[----:B------:R-:W-:Y:S05]  /*5240*/  BRA `(.L_x_17426) ;  /* 0x00000dd000007947 */ /* 0x000fea0003800000 */
.L_x_17427:
[----:B------:R-:W2:Y:S02]  /*5250*/  LDG.E.U16 R2, [R2.64] ;  /* 0x0000002402027981 */ /* 0x000ea4000c1e1500 */
[----:B--2---:R-:W0:Y:S02]  /*5260*/  I2F.S16 R0, R2 ;  /* 0x0000000200007306 */ /* 0x004e240000101400 */
[----:B0-----:R-:W-:-:S04]  /*5270*/  F2FP.PACK_AB R0, RZ, R0 ;  /* 0x00000000ff00723e */ /* 0x001fc800000000ff */
[----:B------:R-:W-:Y:S01]  /*5280*/  PRMT R19, R0, 0x7610, R19 ;  /* 0x0000761000137816 */ /* 0x000fe20000000013 */
[----:B------:R-:W-:Y:S05]  /*5290*/  BRA `(.L_x_17426) ;  /* 0x00000d8000007947 */ /* 0x000fea0003800000 */
.L_x_17422:
        /* <DEDUP_REMOVED lines=9> */
.L_x_17430:
[----:B------:R0:W5:Y:S01]  /*5330*/  LDG.E.U16 R19, [R2.64] ;  /* 0x0000002402137981 */ /* 0x000162000c1e1500 */
[----:B------:R-:W-:Y:S05]  /*5340*/  BRA `(.L_x_17426) ;  /* 0x00000cd000007947 */ /* 0x000fea0003800000 */
.L_x_17429:
        /* <DEDUP_REMOVED lines=9> */
.L_x_17432:
[----:B------:R0:W5:Y:S01]  /*53e0*/  LDG.E.U16 R19, [R2.64] ;  /* 0x0000002402137981 */ /* 0x000162000c1e1500 */
[----:B------:R-:W-:Y:S05]  /*53f0*/  BRA `(.L_x_17426) ;  /* 0x00000c2000007947 */ /* 0x000fea0003800000 */
.L_x_17431:
[----:B------:R-:W2:Y:S02]  /*5400*/  LDG.E.64 R2, [R2.64] ;  /* 0x0000002402027981 */ /* 0x000ea4000c1e1b00 */
[----:B--2---:R-:W0:Y:S01]  /*5410*/  F2F.F32.F64 R0, R2 ;  /* 0x0000000200007310 */ /* 0x004e220000301000 */
[----:B------:R-:W0:-:S14]  /*5420*/  DSETP.GEU.AND P0, PT, |R2|, c[0x2][0x0], PT ;  /* 0x008000000200762a */ /* 0x000e1c0003f0e200 */
[----:B0-----:R-:W-:-:S05]  /*5430*/  @!P0 FMUL R0, R0, 1.175494350822287508e-38 ;  /* 0x0080000000008820 */ /* 0x001fca0000400000 */
[----:B------:R-:W-:-:S04]  /*5440*/  F2FP.PACK_AB R0, RZ, R0 ;  /* 0x00000000ff00723e */ /* 0x000fc800000000ff */
[----:B------:R-:W-:Y:S01]  /*5450*/  PRMT R19, R0, 0x7610, R19 ;  /* 0x0000761000137816 */ /* 0x000fe20000000013 */
[----:B------:R-:W-:Y:S05]  /*5460*/  BRA `(.L_x_17426) ;  /* 0x00000bb000007947 */ /* 0x000fea0003800000 */
.L_x_17421:
        /* <DEDUP_REMOVED lines=14> */
.L_x_17435:
[----:B------:R-:W2:Y:S02]  /*5550*/  LDG.E.64 R2, [R2.64] ;  /* 0x0000002402027981 */ /* 0x000ea4000c1e1b00 */
[----:B--2---:R-:W0:Y:S01]  /*5560*/  F2F.F32.F64 R0, R2 ;  /* 0x0000000200007310 */ /* 0x004e220000301000 */
[----:B------:R-:W0:-:S14]  /*5570*/  DSETP.GEU.AND P0, PT, |R2|, c[0x2][0x0], PT ;  /* 0x008000000200762a */ /* 0x000e1c0003f0e200 */
[----:B0-----:R-:W-:-:S05]  /*5580*/  @!P0 FMUL R0, R0, 1.175494350822287508e-38 ;  /* 0x0080000000008820 */ /* 0x001fca0000400000 */
[----:B------:R-:W-:-:S04]  /*5590*/  F2FP.PACK_AB R0, RZ, R0 ;  /* 0x00000000ff00723e */ /* 0x000fc800000000ff */
[----:B------:R-:W-:Y:S01]  /*55a0*/  PRMT R19, R0, 0x7610, R19 ;  /* 0x0000761000137816 */ /* 0x000fe20000000013 */
[----:B------:R-:W-:Y:S05]  /*55b0*/  BRA `(.L_x_17426) ;  /* 0x00000a6000007947 */ /* 0x000fea0003800000 */
.L_x_17434:
        /* <DEDUP_REMOVED lines=28> */
.L_x_17437:
        /* <DEDUP_REMOVED lines=15> */
.L_x_17436:
[----:B------:R-:W2:Y:S02]  /*5870*/  LDG.E.U16 R0, [R2.64] ;  /* 0x0000002402007981 */ /* 0x000ea4000c1e1500 */
[----:B--2---:R-:W-:-:S04]  /*5880*/  PRMT R0, RZ, 0x5410, R0 ;  /* 0x00005410ff007816 */ /* 0x004fc80000000000 */
[----:B------:R-:W-:-:S04]  /*5890*/  F2FP.PACK_AB R0, RZ, R0 ;  /* 0x00000000ff00723e */ /* 0x000fc800000000ff */
[----:B------:R-:W-:Y:S01]  /*58a0*/  PRMT R19, R0, 0x7610, R19 ;  /* 0x0000761000137816 */ /* 0x000fe20000000013 */
[----:B------:R-:W-:Y:S05]  /*58b0*/  BRA `(.L_x_17426) ;  /* 0x0000076000007947 */ /* 0x000fea0003800000 */
.L_x_17433:
        /* <DEDUP_REMOVED lines=12> */
.L_x_17440:
        /* <DEDUP_REMOVED lines=21> */
.L_x_17444:
[----:B------:R-:W-:Y:S05]  /*5ad0*/  BSYNC B1 ;  /* 0x0000000000017941 */ /* 0x000fea0003800000 */
.L_x_17443:
[----:B------:R-:W-:Y:S01]  /*5ae0*/  LEA R3, R0, 0x3b800000, 0x17 ;  /* 0x3b80000000037811 */ /* 0x000fe200078eb8ff */
[----:B------:R-:W-:-:S05]  /*5af0*/  IMAD.SHL.U32 R0, R2, 0x100000, RZ ;  /* 0x0010000002007824 */ /* 0x000fca00078e00ff */
[----:B------:R-:W-:Y:S02]  /*5b00*/  LOP3.LUT R0, R3, R0, R4, 0xfe, !PT ;  /* 0x0000000003007212 */ /* 0x000fe400078efe04 */
.L_x_17442:
[----:B------:R-:W-:Y:S05]  /*5b10*/  BSYNC B0 ;  /* 0x0000000000007941 */ /* 0x000fea0003800000 */
.L_x_17441:
[----:B------:R-:W-:-:S04]  /*5b20*/  F2FP.PACK_AB R0, RZ, R0 ;  /* 0x00000000ff00723e */ /* 0x000fc800000000ff */
[----:B------:R-:W-:Y:S01]  /*5b30*/  PRMT R19, R0, 0x7610, R19 ;  /* 0x0000761000137816 */ /* 0x000fe20000000013 */
[----:B------:R-:W-:Y:S05]  /*5b40*/  BRA `(.L_x_17426) ;  /* 0x000004d000007947 */ /* 0x000fea0003800000 */
.L_x_17439:
        /* <DEDUP_REMOVED lines=21> */
.L_x_17448:
[----:B------:R-:W-:Y:S05]  /*5ca0*/  BSYNC B1 ;  /* 0x0000000000017941 */ /* 0x000fea0003800000 */
.L_x_17447:
[----:B------:R-:W-:Y:S01]  /*5cb0*/  LEA R3, R0, 0x37800000, 0x17 ;  /* 0x3780000000037811 */ /* 0x000fe200078eb8ff */
[----:B------:R-:W-:-:S05]  /*5cc0*/  IMAD.SHL.U32 R0, R2, 0x200000, RZ ;  /* 0x0020000002007824 */ /* 0x000fca00078e00ff */
[----:B------:R-:W-:Y:S02]  /*5cd0*/  LOP3.LUT R0, R3, R0, R4, 0xfe, !PT ;  /* 0x0000000003007212 */ /* 0x000fe400078efe04 */
.L_x_17446:
[----:B------:R-:W-:Y:S05]  /*5ce0*/  BSYNC B0 ;  /* 0x0000000000007941 */ /* 0x000fea0003800000 */
.L_x_17445:
[----:B------:R-:W-:-:S04]  /*5cf0*/  F2FP.PACK_AB R0, RZ, R0 ;  /* 0x00000000ff00723e */ /* 0x000fc800000000ff */
[----:B------:R-:W-:Y:S01]  /*5d00*/  PRMT R19, R0, 0x7610, R19 ;  /* 0x0000761000137816 */ /* 0x000fe20000000013 */
[----:B------:R-:W-:Y:S05]  /*5d10*/  BRA `(.L_x_17426) ;  /* 0x0000030000007947 */ /* 0x000fea0003800000 */
.L_x_17438:
        /* <DEDUP_REMOVED lines=14> */
.L_x_17452:
[----:B------:R-:W-:Y:S05]  /*5e00*/  BSYNC B0 ;  /* 0x0000000000007941 */ /* 0x000fea0003800000 */
.L_x_17451:
[----:B------:R-:W-:-:S04]  /*5e10*/  F2FP.PACK_AB R0, RZ, R0 ;  /* 0x00000000ff00723e */ /* 0x000fc800000000ff */
[----:B------:R-:W-:Y:S01]  /*5e20*/  PRMT R19, R0, 0x7610, R19 ;  /* 0x0000761000137816 */ /* 0x000fe20000000013 */
[----:B------:R-:W-:Y:S05]  /*5e30*/  BRA `(.L_x_17426) ;  /* 0x000001e000007947 */ /* 0x000fea0003800000 */
.L_x_17425:
        /* <DEDUP_REMOVED lines=21> */
.L_x_17450:
[----:B------:R-:W2:Y:S02]  /*5f90*/  LDG.E.64 R2, [R2.64] ;  /* 0x0000002402027981 */ /* 0x000ea4000c1e1b00 */
[----:B--2---:R-:W0:Y:S02]  /*5fa0*/  I2F.U64 R0, R2 ;  /* 0x0000000200007312 */ /* 0x004e240000301000 */
[----:B0-----:R-:W-:-:S04]  /*5fb0*/  F2FP.PACK_AB R0, RZ, R0 ;  /* 0x00000000ff00723e */ /* 0x001fc800000000ff */
[----:B------:R-:W-:Y:S01]  /*5fc0*/  PRMT R19, R0, 0x7610, R19 ;  /* 0x0000761000137816 */ /* 0x000fe20000000013 */
[----:B------:R-:W-:Y:S05]  /*5fd0*/  BRA `(.L_x_17426) ;  /* 0x0000004000007947 */ /* 0x000fea0003800000 */
.L_x_17449:
[----:B------:R-:W2:Y:S02]  /*5fe0*/  LDG.E R2, [R2.64] ;  /* 0x0000002402027981 */ /* 0x000ea4000c1e1900 */
[----:B--2---:R-:W0:Y:S02]  /*5ff0*/  I2F.U32 R0, R2 ;  /* 0x0000000200007306 */ /* 0x004e240000201000 */
[----:B0-----:R-:W-:-:S04]  /*6000*/  F2FP.PACK_AB R0, RZ, R0 ;  /* 0x00000000ff00723e */ /* 0x001fc800000000ff */
[----:B------:R-:W-:Y:S02]  /*6010*/  PRMT R19, R0, 0x7610, R19 ;  /* 0x0000761000137816 */ /* 0x000fe40000000013 */
.L_x_17426:
        /* <DEDUP_REMOVED lines=18> */
.L_x_17456:
[----:B------:R-:W2:Y:S02]  /*6140*/  LDG.E.U8 R2, [R2.64] ;  /* 0x0000002402027981 */ /* 0x000ea4000c1e1100 */
[----:B--2---:R-:W0:Y:S02]  /*6150*/  I2F.U16 R0, R2 ;  /* 0x0000000200007306 */ /* 0x004e240000101000 */
[----:B0-----:R-:W-:Y:S01]  /*6160*/  F2FP.PACK_AB R0, RZ, R0 ;  /* 0x00000000ff00723e */ /* 0x001fe200000000ff */
[----:B------:R-:W-:Y:S05]  /*6170*/  BRA `(.L_x_17458) ;  /* 0x00000e1000007947 */ /* 0x000fea0003800000 */
.L_x_17455:
        /* <DEDUP_REMOVED lines=10> */
.L_x_17460:
[----:B------:R-:W2:Y:S02]  /*6220*/  LDG.E R2, [R2.64] ;  /* 0x0000002402027981 */ /* 0x000ea4000c1e1900 */
[----:B--2---:R-:W0:Y:S02]  /*6230*/  I2F R0, R2 ;  /* 0x0000000200007306 */ /* 0x004e240000201400 */
[----:B0-----:R-:W-:Y:S01]  /*6240*/  F2FP.PACK_AB R0, RZ, R0 ;  /* 0x00000000ff00723e */ /* 0x001fe200000000ff */
[----:B------:R-:W-:Y:S05]  /*6250*/  BRA `(.L_x_17458) ;  /* 0x00000d3000007947 */ /* 0x000fea0003800000 */
.L_x_17459:
[----:B------:R-:W2:Y:S02]  /*6260*/  LDG.E.U16 R2, [R2.64] ;  /* 0x0000002402027981 */ /* 0x000ea4000c1e1500 */
[----:B--2---:R-:W0:Y:S02]  /*6270*/  I2F.S16 R0, R2 ;  /* 0x0000000200007306 */ /* 0x004e240000101400 */
[----:B0-----:R-:W-:Y:S01]  /*6280*/  F2FP.PACK_AB R0, RZ, R0 ;  /* 0x00000000ff00723e */ /* 0x001fe200000000ff */
[----:B------:R-:W-:Y:S05]  /*6290*/  BRA `(.L_x_17458) ;  /* 0x00000cf000007947 */ /* 0x000fea0003800000 */
.L_x_17454:
        /* <DEDUP_REMOVED lines=9> */
.L_x_17462:
[----:B------:R0:W5:Y:S01]  /*6330*/  LDG.E.U16 R0, [R2.64] ;  /* 0x0000002402007981 */ /* 0x000162000c1e1500 */
[----:B------:R-:W-:Y:S05]  /*6340*/  BRA `(.L_x_17458) ;  /* 0x00000c4000007947 */ /* 0x000fea0003800000 */
.L_x_17461:
        /* <DEDUP_REMOVED lines=9> */
.L_x_17464:
[----:B------:R0:W5:Y:S01]  /*63e0*/  LDG.E.U16 R0, [R2.64] ;  /* 0x0000002402007981 */ /* 0x000162000c1e1500 */
[----:B------:R-:W-:Y:S05]  /*63f0*/  BRA `(.L_x_17458) ;  /* 0x00000b9000007947 */ /* 0x000fea0003800000 */
.L_x_17463:
[----:B------:R-:W2:Y:S02]  /*6400*/  LDG.E.64 R2, [R2.64] ;  /* 0x0000002402027981 */ /* 0x000ea4000c1e1b00 */
[----:B--2---:R-:W0:Y:S01]  /*6410*/  F2F.F32.F64 R0, R2 ;  /* 0x0000000200007310 */ /* 0x004e220000301000 */
[----:B------:R-:W0:-:S14]  /*6420*/  DSETP.GEU.AND P0, PT, |R2|, c[0x2][0x0], PT ;  /* 0x008000000200762a */ /* 0x000e1c0003f0e200 */
[----:B0-----:R-:W-:-:S05]  /*6430*/  @!P0 FMUL R0, R0, 1.175494350822287508e-38 ;  /* 0x0080000000008820 */ /* 0x001fca0000400000 */
[----:B------:R-:W-:Y:S01]  /*6440*/  F2FP.PACK_AB R0, RZ, R0 ;  /* 0x00000000ff00723e */ /* 0x000fe200000000ff */
[----:B------:R-:W-:Y:S05]  /*6450*/  BRA `(.L_x_17458) ;  /* 0x00000b3000007947 */ /* 0x000fea0003800000 */
.L_x_17453:
        /* <DEDUP_REMOVED lines=13> */
.L_x_17467:
[----:B------:R-:W2:Y:S02]  /*6530*/  LDG.E.64 R2, [R2.64] ;  /* 0x0000002402027981 */ /* 0x000ea4000c1e1b00 */
[----:B--2---:R-:W0:Y:S01]  /*6540*/  F2F.F32.F64 R0, R2 ;  /* 0x0000000200007310 */ /* 0x004e220000301000 */
[----:B------:R-:W0:-:S14]  /*6550*/  DSETP.GEU.AND P0, PT, |R2|, c[0x2][0x0], PT ;  /* 0x008000000200762a */ /* 0x000e1c0003f0e200 */
[----:B0-----:R-:W-:-:S05]  /*6560*/  @!P0 FMUL R0, R0, 1.175494350822287508e-38 ;  /* 0x0080000000008820 */ /* 0x001fca0000400000 */
[----:B------:R-:W-:Y:S01]  /*6570*/  F2FP.PACK_AB R0, RZ, R0 ;  /* 0x00000000ff00723e */ /* 0x000fe200000000ff */
[----:B------:R-:W-:Y:S05]  /*6580*/  BRA `(.L_x_17458) ;  /* 0x00000a0000007947 */ /* 0x000fea0003800000 */
.L_x_17466:
        /* <DEDUP_REMOVED lines=28> */
.L_x_17469:
        /* <DEDUP_REMOVED lines=15> */
.L_x_17468:
[----:B------:R-:W2:Y:S02]  /*6840*/  LDG.E.U16 R0, [R2.64] ;  /* 0x0000002402007981 */ /* 0x000ea4000c1e1500 */
[----:B--2---:R-:W-:-:S04]  /*6850*/  PRMT R0, RZ, 0x5410, R0 ;  /* 0x00005410ff007816 */ /* 0x004fc80000000000 */
[----:B------:R-:W-:Y:S01]  /*6860*/  F2FP.PACK_AB R0, RZ, R0 ;  /* 0x00000000ff00723e */ /* 0x000fe200000000ff */
[----:B------:R-:W-:Y:S05]  /*6870*/  BRA `(.L_x_17458) ;  /* 0x0000071000007947 */ /* 0x000fea0003800000 */
.L_x_17465:
        /* <DEDUP_REMOVED lines=12> */
.L_x_17472:
        /* <DEDUP_REMOVED lines=21> */
.L_x_17476:
[----:B------:R-:W-:Y:S05]  /*6a90*/  BSYNC B1 ;  /* 0x0000000000017941 */ /* 0x000fea0003800000 */
.L_x_17475:
[----:B------:R-:W-:Y:S01]  /*6aa0*/  LEA R3, R0, 0x3b800000, 0x17 ;  /* 0x3b80000000037811 */ /* 0x000fe200078eb8ff */
[----:B------:R-:W-:-:S05]  /*6ab0*/  IMAD.SHL.U32 R0, R2, 0x100000, RZ ;  /* 0x0010000002007824 */ /* 0x000fca00078e00ff */
[----:B------:R-:W-:Y:S02]  /*6ac0*/  LOP3.LUT R0, R3, R0, R4, 0xfe, !PT ;  /* 0x0000000003007212 */ /* 0x000fe400078efe04 */
.L_x_17474:
[----:B------:R-:W-:Y:S05]  /*6ad0*/  BSYNC B0 ;  /* 0x0000000000007941 */ /* 0x000fea0003800000 */
.L_x_17473:
[----:B------:R-:W-:Y:S01]  /*6ae0*/  F2FP.PACK_AB R0, RZ, R0 ;  /* 0x00000000ff00723e */ /* 0x000fe200000000ff */
[----:B------:R-:W-:Y:S05]  /*6af0*/  BRA `(.L_x_17458) ;  /* 0x0000049000007947 */ /* 0x000fea0003800000 */
.L_x_17471:
        /* <DEDUP_REMOVED lines=21> */
.L_x_17480:
[----:B------:R-:W-:Y:S05]  /*6c50*/  BSYNC B1 ;  /* 0x0000000000017941 */ /* 0x000fea0003800000 */
.L_x_17479:
[----:B------:R-:W-:Y:S01]  /*6c60*/  LEA R3, R0, 0x37800000, 0x17 ;  /* 0x3780000000037811 */ /* 0x000fe200078eb8ff */
[----:B------:R-:W-:-:S05]  /*6c70*/  IMAD.SHL.U32 R0, R2, 0x200000, RZ ;  /* 0x0020000002007824 */ /* 0x000fca00078e00ff */
[----:B------:R-:W-:Y:S02]  /*6c80*/  LOP3.LUT R0, R3, R0, R4, 0xfe, !PT ;  /* 0x0000000003007212 */ /* 0x000fe400078efe04 */
.L_x_17478:
[----:B------:R-:W-:Y:S05]  /*6c90*/  BSYNC B0 ;  /* 0x0000000000007941 */ /* 0x000fea0003800000 */
.L_x_17477:
[----:B------:R-:W-:Y:S01]  /*6ca0*/  F2FP.PACK_AB R0, RZ, R0 ;  /* 0x00000000ff00723e */ /* 0x000fe200000000ff */
[----:B------:R-:W-:Y:S05]  /*6cb0*/  BRA `(.L_x_17458) ;  /* 0x000002d000007947 */ /* 0x000fea0003800000 */
.L_x_17470:
        /* <DEDUP_REMOVED lines=14> */
.L_x_17484:
[----:B------:R-:W-:Y:S05]  /*6da0*/  BSYNC B0 ;  /* 0x0000000000007941 */ /* 0x000fea0003800000 */
.L_x_17483:
[----:B------:R-:W-:Y:S01]  /*6db0*/  F2FP.PACK_AB R0, RZ, R0 ;  /* 0x00000000ff00723e */ /* 0x000fe200000000ff */
[----:B------:R-:W-:Y:S05]  /*6dc0*/  BRA `(.L_x_17458) ;  /* 0x000001c000007947 */ /* 0x000fea0003800000 */
.L_x_17457:
        /* <DEDUP_REMOVED lines=21> */
.L_x_17482:
[----:B------:R-:W2:Y:S02]  /*6f20*/  LDG.E.64 R2, [R2.64] ;  /* 0x0000002402027981 */ /* 0x000ea4000c1e1b00 */
[----:B--2---:R-:W0:Y:S02]  /*6f30*/  I2F.U64 R0, R2 ;  /* 0x0000000200007312 */ /* 0x004e240000301000 */
[----:B0-----:R-:W-:Y:S01]  /*6f40*/  F2FP.PACK_AB R0, RZ, R0 ;  /* 0x00000000ff00723e */ /* 0x001fe200000000ff */
[----:B------:R-:W-:Y:S05]  /*6f50*/  BRA `(.L_x_17458) ;  /* 0x0000003000007947 */ /* 0x000fea0003800000 */
.L_x_17481:
[----:B------:R-:W2:Y:S02]  /*6f60*/  LDG.E R2, [R2.64] ;  /* 0x0000002402027981 */ /* 0x000ea4000c1e1900 */
[----:B--2---:R-:W0:Y:S02]  /*6f70*/  I2F.U32 R0, R2 ;  /* 0x0000000200007306 */ /* 0x004e240000201000 */
[----:B0-----:R-:W-:-:S06]  /*6f80*/  F2FP.PACK_AB R0, RZ, R0 ;  /* 0x00000000ff00723e */ /* 0x001fcc00000000ff */
.L_x_17458:
        /* <DEDUP_REMOVED lines=21> */
.L_x_17488:
[----:B------:R0:W-:Y:S01]  /*70e0*/  STG.E.U8 [R16.64], R3 ;  /* 0x0000000310007986 */ /* 0x0001e2000c101124 */
[----:B------:R-:W-:Y:S05]  /*70f0*/  BRA `(.L_x_17490) ;  /* 0x00000da000007947 */ /* 0x000fea0003800000 */
.L_x_17487:
        /* <DEDUP_REMOVED lines=10> */
.L_x_17492:
[----:B------:R-:W-:-:S05]  /*71a0*/  LOP3.LUT R3, R3, 0xffff, RZ, 0xc0, !PT ;  /* 0x0000ffff03037812 */ /* 0x000fca00078ec0ff */
[----:B------:R0:W-:Y:S01]  /*71b0*/  STG.E [R16.64], R3 ;  /* 0x0000000310007986 */ /* 0x0001e2000c101924 */
[----:B------:R-:W-:Y:S05]  /*71c0*/  BRA `(.L_x_17490) ;  /* 0x00000cd000007947 */ /* 0x000fea0003800000 */
.L_x_17491:
[----:B------:R0:W-:Y:S01]  /*71d0*/  STG.E.U16 [R16.64], R3 ;  /* 0x0000000310007986 */ /* 0x0001e2000c101524 */
[----:B------:R-:W-:Y:S05]  /*71e0*/  BRA `(.L_x_17490) ;  /* 0x00000cb000007947 */ /* 0x000fea0003800000 */
.L_x_17486:
        /* <DEDUP_REMOVED lines=9> */
.L_x_17494:
[----:B------:R-:W0:Y:S02]  /*7280*/  I2F.S16 R0, R3 ;  /* 0x0000000300007306 */ /* 0x000e240000101400 */
[----:B0-----:R-:W-:-:S05]  /*7290*/  F2FP.PACK_AB R0, RZ, R0 ;  /* 0x00000000ff00723e */ /* 0x001fca00000000ff */
[----:B------:R0:W-:Y:S01]  /*72a0*/  STG.E.U16 [R16.64], R0 ;  /* 0x0000000010007986 */ /* 0x0001e2000c101524 */
[----:B------:R-:W-:Y:S05]  /*72b0*/  BRA `(.L_x_17490) ;  /* 0x00000be000007947 */ /* 0x000fea0003800000 */
.L_x_17493:
        /* <DEDUP_REMOVED lines=10> */
.L_x_17496:
[----:B------:R-:W0:Y:S02]  /*7360*/  I2F.S16 R3, R3 ;  /* 0x0000000300037306 */ /* 0x000e240000101400 */
[----:B0-----:R-:W-:-:S04]  /*7370*/  F2FP.PACK_AB R3, RZ, R3 ;  /* 0x00000003ff03723e */ /* 0x001fc800000000ff */
[----:B------:R-:W-:-:S05]  /*7380*/  PRMT R3, R3, 0x5410, RZ ;  /* 0x0000541003037816 */ /* 0x000fca00000000ff */
[----:B------:R0:W-:Y:S01]  /*7390*/  STG.E [R16.64], R3 ;  /* 0x0000000310007986 */ /* 0x0001e2000c101924 */
[----:B------:R-:W-:Y:S05]  /*73a0*/  BRA `(.L_x_17490) ;  /* 0x00000af000007947 */ /* 0x000fea0003800000 */
.L_x_17495:
[----:B------:R-:W0:Y:S02]  /*73b0*/  I2F.F64.S16 R2, R3 ;  /* 0x0000000300027312 */ /* 0x000e240000101c00 */
[----:B0-----:R0:W-:Y:S01]  /*73c0*/  STG.E.64 [R16.64], R2 ;  /* 0x0000000210007986 */ /* 0x0011e2000c101b24 */
[----:B------:R-:W-:Y:S05]  /*73d0*/  BRA `(.L_x_17490) ;  /* 0x00000ac000007947 */ /* 0x000fea0003800000 */
.L_x_17485:
        /* <DEDUP_REMOVED lines=10> */
.L_x_17499:
[----:B------:R-:W0:Y:S01]  /*7480*/  I2F.F64.S16 R4, R3 ;  /* 0x0000000300047312 */ /* 0x000e220000101c00 */
[----:B------:R-:W-:-:S05]  /*7490*/  CS2R R6, SRZ ;  /* 0x0000000000067805 */ /* 0x000fca000001ff00 */
[----:B0-----:R0:W-:Y:S01]  /*74a0*/  STG.E.128 [R16.64], R4 ;  /* 0x0000000410007986 */ /* 0x0011e2000c101d24 */
[----:B------:R-:W-:Y:S05]  /*74b0*/  BRA `(.L_x_17490) ;  /* 0x000009e000007947 */ /* 0x000fea0003800000 */
.L_x_17498:
        /* <DEDUP_REMOVED lines=21> */
.L_x_17503:
[----:B------:R-:W-:Y:S05]  /*7610*/  BSYNC B0 ;  /* 0x0000000000007941 */ /* 0x000fea0003800000 */
.L_x_17502:
[----:B------:R-:W-:-:S05]  /*7620*/  LOP3.LUT R5, R0, R5, RZ, 0xfc, !PT ;  /* 0x0000000500057212 */ /* 0x000fca00078efcff */
[----:B------:R0:W-:Y:S01]  /*7630*/  STG.E.U8 [R16.64], R5 ;  /* 0x0000000510007986 */ /* 0x0001e2000c101124 */
[----:B------:R-:W-:Y:S05]  /*7640*/  BRA `(.L_x_17490) ;  /* 0x0000085000007947 */ /* 0x000fea0003800000 */
.L_x_17501:
        /* <DEDUP_REMOVED lines=13> */
.L_x_17505:
[----:B------:R-:W-:Y:S01]  /*7720*/  IMAD.MOV.U32 R0, RZ, RZ, 0x7f ;  /* 0x0000007fff007424 */ /* 0x000fe200078e00ff */
[----:B------:R-:W-:-:S04]  /*7730*/  ISETP.GT.U32.AND P0, PT, R2, 0x7f800000, PT ;  /* 0x7f8000000200780c */ /* 0x000fc80003f04070 */
[----:B------:R-:W-:-:S04]  /*7740*/  SEL R0, R0, 0x7c, P0 ;  /* 0x0000007c00007807 */ /* 0x000fc80000000000 */
.L_x_17506:
[----:B------:R-:W-:Y:S05]  /*7750*/  BSYNC B0 ;  /* 0x0000000000007941 */ /* 0x000fea0003800000 */
.L_x_17504:
[----:B------:R-:W-:-:S04]  /*7760*/  LOP3.LUT R2, R3, 0x80000000, RZ, 0xc0, !PT ;  /* 0x8000000003027812 */ /* 0x000fc800078ec0ff */
[----:B------:R-:W-:-:S04]  /*7770*/  SHF.R.U32.HI R3, RZ, 0x18, R2 ;  /* 0x00000018ff037819 */ /* 0x000fc80000011602 */
[----:B------:R-:W-:-:S05]  /*7780*/  LOP3.LUT R3, R0, R3, RZ, 0xfc, !PT ;  /* 0x0000000300037212 */ /* 0x000fca00078efcff */
[----:B------:R0:W-:Y:S01]  /*7790*/  STG.E.U8 [R16.64], R3 ;  /* 0x0000000310007986 */ /* 0x0001e2000c101124 */
[----:B------:R-:W-:Y:S05]  /*77a0*/  BRA `(.L_x_17490) ;  /* 0x000006f000007947 */ /* 0x000fea0003800000 */
.L_x_17500:
[----:B------:R-:W0:Y:S02]  /*77b0*/  I2F.S16 R0, R3 ;  /* 0x0000000300007306 */ /* 0x000e240000101400 */
[----:B0-----:R-:W-:-:S05]  /*77c0*/  F2FP.BF16.PACK_AB R0, RZ, R0 ;  /* 0x00000000ff00723e */ /* 0x001fca00000010ff */
[----:B------:R0:W-:Y:S01]  /*77d0*/  STG.E.U16 [R16.64], R0 ;  /* 0x0000000010007986 */ /* 0x0001e2000c101524 */
[----:B------:R-:W-:Y:S05]  /*77e0*/  BRA `(.L_x_17490) ;  /* 0x000006b000007947 */ /* 0x000fea0003800000 */
.L_x_17497:
        /* <DEDUP_REMOVED lines=10> */
.L_x_17509:
        /* <DEDUP_REMOVED lines=17> */
.L_x_17512:
[----:B------:R-:W-:-:S04]  /*79a0*/  LOP3.LUT R2, R3, 0x80000000, RZ, 0xc0, !PT ;  /* 0x8000000003027812 */ /* 0x000fc800078ec0ff */
[----:B------:R-:W-:-:S04]  /*79b0*/  SHF.R.U32.HI R3, RZ, 0x18, R2 ;  /* 0x00000018ff037819 */ /* 0x000fc80000011602 */
[----:B------:R-:W-:-:S04]  /*79c0*/  LOP3.LUT R0, R0, R3, RZ, 0xfc, !PT ;  /* 0x0000000300007212 */ /* 0x000fc800078efcff */
[----:B------:R-:W-:Y:S02]  /*79d0*/  PRMT R8, R0, 0x7610, R8 ;  /* 0x0000761000087816 */ /* 0x000fe40000000008 */
.L_x_17511:
[----:B------:R-:W-:Y:S05]  /*79e0*/  BSYNC B0 ;  /* 0x0000000000007941 */ /* 0x000fea0003800000 */
.L_x_17510:
[----:B------:R0:W-:Y:S01]  /*79f0*/  STG.E.U8 [R16.64], R8 ;  /* 0x0000000810007986 */ /* 0x0001e2000c101124 */
[----:B------:R-:W-:Y:S05]  /*7a00*/  BRA `(.L_x_17490) ;  /* 0x0000049000007947 */ /* 0x000fea0003800000 */
.L_x_17508:
        /* <DEDUP_REMOVED lines=17> */
.L_x_17515:
[----:B------:R-:W-:-:S04]  /*7b20*/  LOP3.LUT R2, R3, 0x80000000, RZ, 0xc0, !PT ;  /* 0x8000000003027812 */ /* 0x000fc800078ec0ff */
[----:B------:R-:W-:-:S04]  /*7b30*/  SHF.R.U32.HI R3, RZ, 0x18, R2 ;  /* 0x00000018ff037819 */ /* 0x000fc80000011602 */
[----:B------:R-:W-:-:S04]  /*7b40*/  LOP3.LUT R0, R0, R3, RZ, 0xfc, !PT ;  /* 0x0000000300007212 */ /* 0x000fc800078efcff */
[----:B------:R-:W-:Y:S02]  /*7b50*/  PRMT R8, R0, 0x7610, R8 ;  /* 0x0000761000087816 */ /* 0x000fe40000000008 */
.L_x_17514:
[----:B------:R-:W-:Y:S05]  /*7b60*/  BSYNC B0 ;  /* 0x0000000000007941 */ /* 0x000fea0003800000 */
.L_x_17513:
[----:B------:R0:W-:Y:S01]  /*7b70*/  STG.E.U8 [R16.64], R8 ;  /* 0x0000000810007986 */ /* 0x0001e2000c101124 */
[----:B------:R-:W-:Y:S05]  /*7b80*/  BRA `(.L_x_17490) ;  /* 0x0000031000007947 */ /* 0x000fea0003800000 */
.L_x_17507:
        /* <DEDUP_REMOVED lines=23> */
.L_x_17489:
        /* <DEDUP_REMOVED lines=20> */
.L_x_17517:
[----:B------:R-:W-:Y:S01]  /*7e40*/  LOP3.LUT R2, R3, 0xffff, RZ, 0xc0, !PT ;  /* 0x0000ffff03027812 */ /* 0x000fe200078ec0ff */
[----:B------:R-:W-:-:S05]  /*7e50*/  IMAD.MOV.U32 R3, RZ, RZ, RZ ;  /* 0x000000ffff037224 */ /* 0x000fca00078e00ff */
[----:B------:R0:W-:Y:S01]  /*7e60*/  STG.E.64 [R16.64], R2 ;  /* 0x0000000210007986 */ /* 0x0001e2000c101b24 */
[----:B------:R-:W-:Y:S05]  /*7e70*/  BRA `(.L_x_17490) ;  /* 0x0000002000007947 */ /* 0x000fea0003800000 */
.L_x_17516:
[----:B------:R-:W-:-:S05]  /*7e80*/  LOP3.LUT R3, R3, 0xffff, RZ, 0xc0, !PT ;  /* 0x0000ffff03037812 */ /* 0x000fca00078ec0ff */
[----:B------:R0:W-:Y:S02]  /*7e90*/  STG.E [R16.64], R3 ;  /* 0x0000000310007986 */ /* 0x0001e4000c101924 */
.L_x_17490:
        /* <DEDUP_REMOVED lines=258> */
.L_x_17518:
        /* <DEDUP_REMOVED lines=21> */
.L_x_17522:
[----:B------:R-:W2:Y:S02]  /*9010*/  LDG.E.U8 R2, [R2.64] ;  /* 0x0000002402027981 */ /* 0x000ea4000c1e1100 */
[----:B--2---:R-:W0:Y:S02]  /*9020*/  I2F.U16 R0, R2 ;  /* 0x0000000200007306 */ /* 0x004e240000101000 */
[----:B0-----:R-:W-:-:S04]  /*9030*/  F2FP.PACK_AB R0, RZ, R0 ;  /* 0x00000000ff00723e */ /* 0x001fc800000000ff */
[----:B------:R-:W-:Y:S01]  /*9040*/  PRMT R19, R0, 0x7610, R19 ;  /* 0x0000761000137816 */ /* 0x000fe20000000013 */
[----:B------:R-:W-:Y:S05]  /*9050*/  BRA `(.L_x_17524) ;  /* 0x00000ed000007947 */ /* 0x000fea0003800000 */
.L_x_17521:
        /* <DEDUP_REMOVED lines=11> */
.L_x_17526:
[----:B------:R-:W2:Y:S02]  /*9110*/  LDG.E R2, [R2.64] ;  /* 0x0000002402027981 */ /* 0x000ea4000c1e1900 */
[----:B--2---:R-:W0:Y:S02]  /*9120*/  I2F R0, R2 ;  /* 0x0000000200007306 */ /* 0x004e240000201400 */
[----:B0-----:R-:W-:-:S04]  /*9130*/  F2FP.PACK_AB R0, RZ, R0 ;  /* 0x00000000ff00723e */ /* 0x001fc800000000ff */
[----:B------:R-:W-:Y:S01]  /*9140*/  PRMT R19, R0, 0x7610, R19 ;  /* 0x0000761000137816 */ /* 0x000fe20000000013 */
[----:B------:R-:W-:Y:S05]  /*9150*/  BRA `(.L_x_17524) ;  /* 0x00000dd000007947 */ /* 0x000fea0003800000 */
.L_x_17525:
[----:B------:R-:W2:Y:S02]  /*9160*/  LDG.E.U16 R2, [R2.64] ;  /* 0x0000002402027981 */ /* 0x000ea4000c1e1500 */
[----:B--2---:R-:W0:Y:S02]  /*9170*/  I2F.S16 R0, R2 ;  /* 0x0000000200007306 */ /* 0x004e240000101400 */
[----:B0-----:R-:W-:-:S04]  /*9180*/  F2FP.PACK_AB R0, RZ, R0 ;  /* 0x00000000ff00723e */ /* 0x001fc800000000ff */
[----:B------:R-:W-:Y:S01]  /*9190*/  PRMT R19, R0, 0x7610, R19 ;  /* 0x0000761000137816 */ /* 0x000fe20000000013 */
[----:B------:R-:W-:Y:S05]  /*91a0*/  BRA `(.L_x_17524) ;  /* 0x00000d8000007947 */ /* 0x000fea0003800000 */
.L_x_17520:
        /* <DEDUP_REMOVED lines=9> */
.L_x_17528:
[----:B------:R0:W5:Y:S01]  /*9240*/  LDG.E.U16 R19, [R2.64] ;  /* 0x0000002402137981 */ /* 0x000162000c1e1500 */
[----:B------:R-:W-:Y:S05]  /*9250*/  BRA `(.L_x_17524) ;  /* 0x00000cd000007947 */ /* 0x000fea0003800000 */
.L_x_17527:
        /* <DEDUP_REMOVED lines=9> */
.L_x_17530:
[----:B------:R0:W5:Y:S01]  /*92f0*/  LDG.E.U16 R19, [R2.64] ;  /* 0x0000002402137981 */ /* 0x000162000c1e1500 */
[----:B------:R-:W-:Y:S05]  /*9300*/  BRA `(.L_x_17524) ;  /* 0x00000c2000007947 */ /* 0x000fea0003800000 */
.L_x_17529:
[----:B------:R-:W2:Y:S02]  /*9310*/  LDG.E.64 R2, [R2.64] ;  /* 0x0000002402027981 */ /* 0x000ea4000c1e1b00 */
[----:B--2---:R-:W0:Y:S01]  /*9320*/  F2F.F32.F64 R0, R2 ;  /* 0x0000000200007310 */ /* 0x004e220000301000 */
[----:B------:R-:W0:-:S14]  /*9330*/  DSETP.GEU.AND P0, PT, |R2|, c[0x2][0x0], PT ;  /* 0x008000000200762a */ /* 0x000e1c0003f0e200 */
[----:B0-----:R-:W-:-:S05]  /*9340*/  @!P0 FMUL R0, R0, 1.175494350822287508e-38 ;  /* 0x0080000000008820 */ /* 0x001fca0000400000 */
[----:B------:R-:W-:-:S04]  /*9350*/  F2FP.PACK_AB R0, RZ, R0 ;  /* 0x00000000ff00723e */ /* 0x000fc800000000ff */
[----:B------:R-:W-:Y:S01]  /*9360*/  PRMT R19, R0, 0x7610, R19 ;  /* 0x0000761000137816 */ /* 0x000fe20000000013 */
[----:B------:R-:W-:Y:S05]  /*9370*/  BRA `(.L_x_17524) ;  /* 0x00000bb000007947 */ /* 0x000fea0003800000 */
.L_x_17519:
        /* <DEDUP_REMOVED lines=14> */
.L_x_17533:
[----:B------:R-:W2:Y:S02]  /*9460*/  LDG.E.64 R2, [R2.64] ;  /* 0x0000002402027981 */ /* 0x000ea4000c1e1b00 */
[----:B--2---:R-:W0:Y:S01]  /*9470*/  F2F.F32.F64 R0, R2 ;  /* 0x0000000200007310 */ /* 0x004e220000301000 */
[----:B------:R-:W0:-:S14]  /*9480*/  DSETP.GEU.AND P0, PT, |R2|, c[0x2][0x0], PT ;  /* 0x008000000200762a */ /* 0x000e1c0003f0e200 */
[----:B0-----:R-:W-:-:S05]  /*9490*/  @!P0 FMUL R0, R0, 1.175494350822287508e-38 ;  /* 0x0080000000008820 */ /* 0x001fca0000400000 */
[----:B------:R-:W-:-:S04]  /*94a0*/  F2FP.PACK_AB R0, RZ, R0 ;  /* 0x00000000ff00723e */ /* 0x000fc800000000ff */
[----:B------:R-:W-:Y:S01]  /*94b0*/  PRMT R19, R0, 0x7610, R19 ;  /* 0x0000761000137816 */ /* 0x000fe20000000013 */
[----:B------:R-:W-:Y:S05]  /*94c0*/  BRA `(.L_x_17524) ;  /* 0x00000a6000007947 */ /* 0x000fea0003800000 */
.L_x_17532:
        /* <DEDUP_REMOVED lines=28> */
.L_x_17535:
        /* <DEDUP_REMOVED lines=15> */
.L_x_17534:
[----:B------:R-:W2:Y:S02]  /*9780*/  LDG.E.U16 R0, [R2.64] ;  /* 0x0000002402007981 */ /* 0x000ea4000c1e1500 */
[----:B--2---:R-:W-:-:S04]  /*9790*/  PRMT R0, RZ, 0x5410, R0 ;  /* 0x00005410ff007816 */ /* 0x004fc80000000000 */
[----:B------:R-:W-:-:S04]  /*97a0*/  F2FP.PACK_AB R0, RZ, R0 ;  /* 0x00000000ff00723e */ /* 0x000fc800000000ff */
[----:B------:R-:W-:Y:S01]  /*97b0*/  PRMT R19, R0, 0x7610, R19 ;  /* 0x0000761000137816 */ /* 0x000fe20000000013 */
[----:B------:R-:W-:Y:S05]  /*97c0*/  BRA `(.L_x_17524) ;  /* 0x0000076000007947 */ /* 0x000fea0003800000 */
.L_x_17531:
        /* <DEDUP_REMOVED lines=12> */
.L_x_17538:
        /* <DEDUP_REMOVED lines=21> */
.L_x_17542:
[----:B------:R-:W-:Y:S05]  /*99e0*/  BSYNC B1 ;  /* 0x0000000000017941 */ /* 0x000fea0003800000 */
.L_x_17541:
[----:B------:R-:W-:Y:S01]  /*99f0*/  LEA R3, R0, 0x3b800000, 0x17 ;  /* 0x3b80000000037811 */ /* 0x000fe200078eb8ff */
[----:B------:R-:W-:-:S05]  /*9a00*/  IMAD.SHL.U32 R0, R2, 0x100000, RZ ;  /* 0x0010000002007824 */ /* 0x000fca00078e00ff */
[----:B------:R-:W-:Y:S02]  /*9a10*/  LOP3.LUT R0, R3, R0, R4, 0xfe, !PT ;  /* 0x0000000003007212 */ /* 0x000fe400078efe04 */
.L_x_17540:
[----:B------:R-:W-:Y:S05]  /*9a20*/  BSYNC B0 ;  /* 0x0000000000007941 */ /* 0x000fea0003800000 */
.L_x_17539:
[----:B------:R-:W-:-:S04]  /*9a30*/  F2FP.PACK_AB R0, RZ, R0 ;  /* 0x00000000ff00723e */ /* 0x000fc800000000ff */
[----:B------:R-:W-:Y:S01]  /*9a40*/  PRMT R19, R0, 0x7610, R19 ;  /* 0x0000761000137816 */ /* 0x000fe20000000013 */
[----:B------:R-:W-:Y:S05]  /*9a50*/  BRA `(.L_x_17524) ;  /* 0x000004d000007947 */ /* 0x000fea0003800000 */
.L_x_17537:
        /* <DEDUP_REMOVED lines=21> */
.L_x_17546:
[----:B------:R-:W-:Y:S05]  /*9bb0*/  BSYNC B1 ;  /* 0x0000000000017941 */ /* 0x000fea0003800000 */
.L_x_17545:
[----:B------:R-:W-:Y:S01]  /*9bc0*/  LEA R3, R0, 0x37800000, 0x17 ;  /* 0x3780000000037811 */ /* 0x000fe200078eb8ff */
[----:B------:R-:W-:-:S05]  /*9bd0*/  IMAD.SHL.U32 R0, R2, 0x200000, RZ ;  /* 0x0020000002007824 */ /* 0x000fca00078e00ff */
[----:B------:R-:W-:Y:S02]  /*9be0*/  LOP3.LUT R0, R3, R0, R4, 0xfe, !PT ;  /* 0x0000000003007212 */ /* 0x000fe400078efe04 */
.L_x_17544:
[----:B------:R-:W-:Y:S05]  /*9bf0*/  BSYNC B0 ;  /* 0x0000000000007941 */ /* 0x000fea0003800000 */
.L_x_17543:
[----:B------:R-:W-:-:S04]  /*9c00*/  F2FP.PACK_AB R0, RZ, R0 ;  /* 0x00000000ff00723e */ /* 0x000fc800000000ff */
[----:B------:R-:W-:Y:S01]  /*9c10*/  PRMT R19, R0, 0x7610, R19 ;  /* 0x0000761000137816 */ /* 0x000fe20000000013 */
[----:B------:R-:W-:Y:S05]  /*9c20*/  BRA `(.L_x_17524) ;  /* 0x0000030000007947 */ /* 0x000fea0003800000 */
.L_x_17536:
        /* <DEDUP_REMOVED lines=14> */
.L_x_17550:
[----:B------:R-:W-:Y:S05]  /*9d10*/  BSYNC B0 ;  /* 0x0000000000007941 */ /* 0x000fea0003800000 */
.L_x_17549:
[----:B------:R-:W-:-:S04]  /*9d20*/  F2FP.PACK_AB R0, RZ, R0 ;  /* 0x00000000ff00723e */ /* 0x000fc800000000ff */
[----:B------:R-:W-:Y:S01]  /*9d30*/  PRMT R19, R0, 0x7610, R19 ;  /* 0x0000761000137816 */ /* 0x000fe20000000013 */
[----:B------:R-:W-:Y:S05]  /*9d40*/  BRA `(.L_x_17524) ;  /* 0x000001e000007947 */ /* 0x000fea0003800000 */
.L_x_17523:
        /* <DEDUP_REMOVED lines=21> */
.L_x_17548:
[----:B------:R-:W2:Y:S02]  /*9ea0*/  LDG.E.64 R2, [R2.64] ;  /* 0x0000002402027981 */ /* 0x000ea4000c1e1b00 */
[----:B--2---:R-:W0:Y:S02]  /*9eb0*/  I2F.U64 R0, R2 ;  /* 0x0000000200007312 */ /* 0x004e240000301000 */
[----:B0-----:R-:W-:-:S04]  /*9ec0*/  F2FP.PACK_AB R0, RZ, R0 ;  /* 0x00000000ff00723e */ /* 0x001fc800000000ff */
[----:B------:R-:W-:Y:S01]  /*9ed0*/  PRMT R19, R0, 0x7610, R19 ;  /* 0x0000761000137816 */ /* 0x000fe20000000013 */
[----:B------:R-:W-:Y:S05]  /*9ee0*/  BRA `(.L_x_17524) ;  /* 0x0000004000007947 */ /* 0x000fea0003800000 */
.L_x_17547:
[----:B------:R-:W2:Y:S02]  /*9ef0*/  LDG.E R2, [R2.64] ;  /* 0x0000002402027981 */ /* 0x000ea4000c1e1900 */
[----:B--2---:R-:W0:Y:S02]  /*9f00*/  I2F.U32 R0, R2 ;  /* 0x0000000200007306 */ /* 0x004e240000201000 */
[----:B0-----:R-:W-:-:S04]  /*9f10*/  F2FP.PACK_AB R0, RZ, R0 ;  /* 0x00000000ff00723e */ /* 0x001fc800000000ff */
[----:B------:R-:W-:Y:S02]  /*9f20*/  PRMT R19, R0, 0x7610, R19 ;  /* 0x0000761000137816 */ /* 0x000fe40000000013 */
.L_x_17524:
        /* <DEDUP_REMOVED lines=18> */
.L_x_17554:
[----:B------:R-:W2:Y:S02]  /*a050*/  LDG.E.U8 R2, [R2.64] ;  /* 0x0000002402027981 */ /* 0x000ea4000c1e1100 */
[----:B--2---:R-:W0:Y:S02]  /*a060*/  I2F.U16 R0, R2 ;  /* 0x0000000200007306 */ /* 0x004e240000101000 */
[----:B0-----:R-:W-:Y:S01]  /*a070*/  F2FP.PACK_AB R0, RZ, R0 ;  /* 0x00000000ff00723e */ /* 0x001fe200000000ff */
[----:B------:R-:W-:Y:S05]  /*a080*/  BRA `(.L_x_17556) ;  /* 0x00000e1000007947 */ /* 0x000fea0003800000 */
.L_x_17553:
        /* <DEDUP_REMOVED lines=10> */
.L_x_17558:
[----:B------:R-:W2:Y:S02]  /*a130*/  LDG.E R2, [R2.64] ;  /* 0x0000002402027981 */ /* 0x000ea4000c1e1900 */
[----:B--2---:R-:W0:Y:S02]  /*a140*/  I2F R0, R2 ;  /* 0x0000000200007306 */ /* 0x004e240000201400 */
[----:B0-----:R-:W-:Y:S01]  /*a150*/  F2FP.PACK_AB R0, RZ, R0 ;  /* 0x00000000ff00723e */ /* 0x001fe200000000ff */
[----:B------:R-:W-:Y:S05]  /*a160*/  BRA `(.L_x_17556) ;  /* 0x00000d3000007947 */ /* 0x000fea0003800000 */
.L_x_17557:
[----:B------:R-:W2:Y:S02]  /*a170*/  LDG.E.U16 R2, [R2.64] ;  /* 0x0000002402027981 */ /* 0x000ea4000c1e1500 */
[----:B--2---:R-:W0:Y:S02]  /*a180*/  I2F.S16 R0, R2 ;  /* 0x0000000200007306 */ /* 0x004e240000101400 */
[----:B0-----:R-:W-:Y:S01]  /*a190*/  F2FP.PACK_AB R0, RZ, R0 ;  /* 0x00000000ff00723e */ /* 0x001fe200000000ff */
[----:B------:R-:W-:Y:S05]  /*a1a0*/  BRA `(.L_x_17556) ;  /* 0x00000cf000007947 */ /* 0x000fea0003800000 */
.L_x_17552:
        /* <DEDUP_REMOVED lines=9> */
.L_x_17560:
[----:B------:R0:W5:Y:S01]  /*a240*/  LDG.E.U16 R0, [R2.64] ;  /* 0x0000002402007981 */ /* 0x000162000c1e1500 */
[----:B------:R-:W-:Y:S05]  /*a250*/  BRA `(.L_x_17556) ;  /* 0x00000c4000007947 */ /* 0x000fea0003800000 */
.L_x_17559:
        /* <DEDUP_REMOVED lines=9> */
.L_x_17562:
[----:B------:R0:W5:Y:S01]  /*a2f0*/  LDG.E.U16 R0, [R2.64] ;  /* 0x0000002402007981 */ /* 0x000162000c1e1500 */
[----:B------:R-:W-:Y:S05]  /*a300*/  BRA `(.L_x_17556) ;  /* 0x00000b9000007947 */ /* 0x000fea0003800000 */
.L_x_17561:
[----:B------:R-:W2:Y:S02]  /*a310*/  LDG.E.64 R2, [R2.64] ;  /* 0x0000002402027981 */ /* 0x000ea4000c1e1b00 */
[----:B--2---:R-:W0:Y:S01]  /*a320*/  F2F.F32.F64 R0, R2 ;  /* 0x0000000200007310 */ /* 0x004e220000301000 */
[----:B------:R-:W0:-:S14]  /*a330*/  DSETP.GEU.AND P0, PT, |R2|, c[0x2][0x0], PT ;  /* 0x008000000200762a */ /* 0x000e1c0003f0e200 */
[----:B0-----:R-:W-:-:S05]  /*a340*/  @!P0 FMUL R0, R0, 1.175494350822287508e-38 ;  /* 0x0080000000008820 */ /* 0x001fca0000400000 */
[----:B------:R-:W-:Y:S01]  /*a350*/  F2FP.PACK_AB R0, RZ, R0 ;  /* 0x00000000ff00723e */ /* 0x000fe200000000ff */
[----:B------:R-:W-:Y:S05]  /*a360*/  BRA `(.L_x_17556) ;  /* 0x00000b3000007947 */ /* 0x000fea0003800000 */
.L_x_17551:
        /* <DEDUP_REMOVED lines=13> */
.L_x_17565:
[----:B------:R-:W2:Y:S02]  /*a440*/  LDG.E.64 R2, [R2.64] ;  /* 0x0000002402027981 */ /* 0x000ea4000c1e1b00 */
[----:B--2---:R-:W0:Y:S01]  /*a450*/  F2F.F32.F64 R0, R2 ;  /* 0x0000000200007310 */ /* 0x004e220000301000 */
[----:B------:R-:W0:-:S14]  /*a460*/  DSETP.GEU.AND P0, PT, |R2|, c[0x2][0x0], PT ;  /* 0x008000000200762a */ /* 0x000e1c0003f0e200 */
[----:B0-----:R-:W-:-:S05]  /*a470*/  @!P0 FMUL R0, R0, 1.175494350822287508e-38 ;  /* 0x0080000000008820 */ /* 0x001fca0000400000 */
[----:B------:R-:W-:Y:S01]  /*a480*/  F2FP.PACK_AB R0, RZ, R0 ;  /* 0x00000000ff00723e */ /* 0x000fe200000000ff */
[----:B------:R-:W-:Y:S05]  /*a490*/  BRA `(.L_x_17556) ;  /* 0x00000a0000007947 */ /* 0x000fea0003800000 */
.L_x_17564:
        /* <DEDUP_REMOVED lines=28> */
.L_x_17567:
        /* <DEDUP_REMOVED lines=15> */
.L_x_17566:
[----:B------:R-:W2:Y:S02]  /*a750*/  LDG.E.U16 R0, [R2.64] ;  /* 0x0000002402007981 */ /* 0x000ea4000c1e1500 */
[----:B--2---:R-:W-:-:S04]  /*a760*/  PRMT R0, RZ, 0x5410, R0 ;  /* 0x00005410ff007816 */ /* 0x004fc80000000000 */
[----:B------:R-:W-:Y:S01]  /*a770*/  F2FP.PACK_AB R0, RZ, R0 ;  /* 0x00000000ff00723e */ /* 0x000fe200000000ff */
[----:B------:R-:W-:Y:S05]  /*a780*/  BRA `(.L_x_17556) ;  /* 0x0000071000007947 */ /* 0x000fea0003800000 */
.L_x_17563:
        /* <DEDUP_REMOVED lines=12> */
.L_x_17570:
        /* <DEDUP_REMOVED lines=21> */
.L_x_17574:
[----:B------:R-:W-:Y:S05]  /*a9a0*/  BSYNC B1 ;  /* 0x0000000000017941 */ /* 0x000fea0003800000 */
.L_x_17573:
[----:B------:R-:W-:Y:S01]  /*a9b0*/  LEA R3, R0, 0x3b800000, 0x17 ;  /* 0x3b80000000037811 */ /* 0x000fe200078eb8ff */
[----:B------:R-:W-:-:S05]  /*a9c0*/  IMAD.SHL.U32 R0, R2, 0x100000, RZ ;  /* 0x0010000002007824 */ /* 0x000fca00078e00ff */
[----:B------:R-:W-:Y:S02]  /*a9d0*/  LOP3.LUT R0, R3, R0, R4, 0xfe, !PT ;  /* 0x0000000003007212 */ /* 0x000fe400078efe04 */
.L_x_17572:
[----:B------:R-:W-:Y:S05]  /*a9e0*/  BSYNC B0 ;  /* 0x0000000000007941 */ /* 0x000fea0003800000 */
.L_x_17571:
[----:B------:R-:W-:Y:S01]  /*a9f0*/  F2FP.PACK_AB R0, RZ, R0 ;  /* 0x00000000ff00723e */ /* 0x000fe200000000ff */
[----:B------:R-:W-:Y:S05]  /*aa00*/  BRA `(.L_x_17556) ;  /* 0x0000049000007947 */ /* 0x000fea0003800000 */
.L_x_17569:
        /* <DEDUP_REMOVED lines=21> */
.L_x_17578:
[----:B------:R-:W-:Y:S05]  /*ab60*/  BSYNC B1 ;  /* 0x0000000000017941 */ /* 0x000fea0003800000 */
.L_x_17577:
[----:B------:R-:W-:Y:S01]  /*ab70*/  LEA R3, R0, 0x37800000, 0x17 ;  /* 0x3780000000037811 */ /* 0x000fe200078eb8ff */
[----:B------:R-:W-:-:S05]  /*ab80*/  IMAD.SHL.U32 R0, R2, 0x200000, RZ ;  /* 0x0020000002007824 */ /* 0x000fca00078e00ff */
[----:B------:R-:W-:Y:S02]  /*ab90*/  LOP3.LUT R0, R3, R0, R4, 0xfe, !PT ;  /* 0x0000000003007212 */ /* 0x000fe400078efe04 */
.L_x_17576:
[----:B------:R-:W-:Y:S05]  /*aba0*/  BSYNC B0 ;  /* 0x0000000000007941 */ /* 0x000fea0003800000 */
.L_x_17575:
[----:B------:R-:W-:Y:S01]  /*abb0*/  F2FP.PACK_AB R0, RZ, R0 ;  /* 0x00000000ff00723e */ /* 0x000fe200000000ff */
[----:B------:R-:W-:Y:S05]  /*abc0*/  BRA `(.L_x_17556) ;  /* 0x000002d000007947 */ /* 0x000fea0003800000 */
.L_x_17568:
        /* <DEDUP_REMOVED lines=14> */
.L_x_17582:
[----:B------:R-:W-:Y:S05]  /*acb0*/  BSYNC B0 ;  /* 0x0000000000007941 */ /* 0x000fea0003800000 */
.L_x_17581:
[----:B------:R-:W-:Y:S01]  /*acc0*/  F2FP.PACK_AB R0, RZ, R0 ;  /* 0x00000000ff00723e */ /* 0x000fe200000000ff */
[----:B------:R-:W-:Y:S05]  /*acd0*/  BRA `(.L_x_17556) ;  /* 0x000001c000007947 */ /* 0x000fea0003800000 */
.L_x_17555:
        /* <DEDUP_REMOVED lines=21> */
.L_x_17580:
[----:B------:R-:W2:Y:S02]  /*ae30*/  LDG.E.64 R2, [R2.64] ;  /* 0x0000002402027981 */ /* 0x000ea4000c1e1b00 */
[----:B--2---:R-:W0:Y:S02]  /*ae40*/  I2F.U64 R0, R2 ;  /* 0x0000000200007312 */ /* 0x004e240000301000 */
[----:B0-----:R-:W-:Y:S01]  /*ae50*/  F2FP.PACK_AB R0, RZ, R0 ;  /* 0x00000000ff00723e */ /* 0x001fe200000000ff */
[----:B------:R-:W-:Y:S05]  /*ae60*/  BRA `(.L_x_17556) ;  /* 0x0000003000007947 */ /* 0x000fea0003800000 */
.L_x_17579:
[----:B------:R-:W2:Y:S02]  /*ae70*/  LDG.E R2, [R2.64] ;  /* 0x0000002402027981 */ /* 0x000ea4000c1e1900 */
[----:B--2---:R-:W0:Y:S02]  /*ae80*/  I2F.U32 R0, R2 ;  /* 0x0000000200007306 */ /* 0x004e240000201000 */
[----:B0-----:R-:W-:-:S06]  /*ae90*/  F2FP.PACK_AB R0, RZ, R0 ;  /* 0x00000000ff00723e */ /* 0x001fcc00000000ff */
.L_x_17556:
        /* <DEDUP_REMOVED lines=21> */
.L_x_17586:
[----:B------:R0:W-:Y:S01]  /*aff0*/  STG.E.U8 [R16.64], R3 ;  /* 0x0000000310007986 */ /* 0x0001e2000c101124 */
[----:B------:R-:W-:Y:S05]  /*b000*/  BRA `(.L_x_17588) ;  /* 0x00000da000007947 */ /* 0x000fea0003800000 */
.L_x_17585:
        /* <DEDUP_REMOVED lines=10> */
.L_x_17590:
[----:B------:R-:W-:-:S05]  /*b0b0*/  LOP3.LUT R3, R3, 0xffff, RZ, 0xc0, !PT ;  /* 0x0000ffff03037812 */ /* 0x000fca00078ec0ff */
[----:B------:R0:W-:Y:S01]  /*b0c0*/  STG.E [R16.64], R3 ;  /* 0x0000000310007986 */ /* 0x0001e2000c101924 */
[----:B------:R-:W-:Y:S05]  /*b0d0*/  BRA `(.L_x_17588) ;  /* 0x00000cd000007947 */ /* 0x000fea0003800000 */
.L_x_17589:
[----:B------:R0:W-:Y:S01]  /*b0e0*/  STG.E.U16 [R16.64], R3 ;  /* 0x0000000310007986 */ /* 0x0001e2000c101524 */
[----:B------:R-:W-:Y:S05]  /*b0f0*/  BRA `(.L_x_17588) ;  /* 0x00000cb000007947 */ /* 0x000fea0003800000 */
.L_x_17584:
        /* <DEDUP_REMOVED lines=9> */
.L_x_17592:
[----:B------:R-:W0:Y:S02]  /*b190*/  I2F.S16 R0, R3 ;  /* 0x0000000300007306 */ /* 0x000e240000101400 */
[----:B0-----:R-:W-:-:S05]  /*b1a0*/  F2FP.PACK_AB R0, RZ, R0 ;  /* 0x00000000ff00723e */ /* 0x001fca00000000ff */
[----:B------:R0:W-:Y:S01]  /*b1b0*/  STG.E.U16 [R16.64], R0 ;  /* 0x0000000010007986 */ /* 0x0001e2000c101524 */
[----:B------:R-:W-:Y:S05]  /*b1c0*/  BRA `(.L_x_17588) ;  /* 0x00000be000007947 */ /* 0x000fea0003800000 */
.L_x_17591:
        /* <DEDUP_REMOVED lines=10> */
.L_x_17594:
[----:B------:R-:W0:Y:S02]  /*b270*/  I2F.S16 R3, R3 ;  /* 0x0000000300037306 */ /* 0x000e240000101400 */
[----:B0-----:R-:W-:-:S04]  /*b280*/  F2FP.PACK_AB R3, RZ, R3 ;  /* 0x00000003ff03723e */ /* 0x001fc800000000ff */
[----:B------:R-:W-:-:S05]  /*b290*/  PRMT R3, R3, 0x5410, RZ ;  /* 0x0000541003037816 */ /* 0x000fca00000000ff */
[----:B------:R0:W-:Y:S01]  /*b2a0*/  STG.E [R16.64], R3 ;  /* 0x0000000310007986 */ /* 0x0001e2000c101924 */
[----:B------:R-:W-:Y:S05]  /*b2b0*/  BRA `(.L_x_17588) ;  /* 0x00000af000007947 */ /* 0x000fea0003800000 */
.L_x_17593:
[----:B------:R-:W0:Y:S02]  /*b2c0*/  I2F.F64.S16 R2, R3 ;  /* 0x0000000300027312 */ /* 0x000e240000101c00 */
[----:B0-----:R0:W-:Y:S01]  /*b2d0*/  STG.E.64 [R16.64], R2 ;  /* 0x0000000210007986 */ /* 0x0011e2000c101b24 */
[----:B------:R-:W-:Y:S05]  /*b2e0*/  BRA `(.L_x_17588) ;  /* 0x00000ac000007947 */ /* 0x000fea0003800000 */
.L_x_17583:
        /* <DEDUP_REMOVED lines=10> */
.L_x_17597:
[----:B------:R-:W0:Y:S01]  /*b390*/  I2F.F64.S16 R4, R3 ;  /* 0x0000000300047312 */ /* 0x000e220000101c00 */
[----:B------:R-:W-:-:S05]  /*b3a0*/  CS2R R6, SRZ ;  /* 0x0000000000067805 */ /* 0x000fca000001ff00 */
[----:B0-----:R0:W-:Y:S01]  /*b3b0*/  STG.E.128 [R16.64], R4 ;  /* 0x0000000410007986 */ /* 0x0011e2000c101d24 */
[----:B------:R-:W-:Y:S05]  /*b3c0*/  BRA `(.L_x_17588) ;  /* 0x000009e000007947 */ /* 0x000fea0003800000 */
.L_x_17596:
        /* <DEDUP_REMOVED lines=21> */
.L_x_17601:
[----:B------:R-:W-:Y:S05]  /*b520*/  BSYNC B0 ;  /* 0x0000000000007941 */ /* 0x000fea0003800000 */
.L_x_17600:
[----:B------:R-:W-:-:S05]  /*b530*/  LOP3.LUT R5, R0, R5, RZ, 0xfc, !PT ;  /* 0x0000000500057212 */ /* 0x000fca00078efcff */
[----:B------:R0:W-:Y:S01]  /*b540*/  STG.E.U8 [R16.64], R5 ;  /* 0x0000000510007986 */ /* 0x0001e2000c101124 */
[----:B------:R-:W-:Y:S05]  /*b550*/  BRA `(.L_x_17588) ;  /* 0x0000085000007947 */ /* 0x000fea0003800000 */
.L_x_17599:
        /* <DEDUP_REMOVED lines=13> */
.L_x_17603:
[----:B------:R-:W-:Y:S01]  /*b630*/  IMAD.MOV.U32 R0, RZ, RZ, 0x7f ;  /* 0x0000007fff007424 */ /* 0x000fe200078e00ff */
[----:B------:R-:W-:-:S04]  /*b640*/  ISETP.GT.U32.AND P0, PT, R2, 0x7f800000, PT ;  /* 0x7f8000000200780c */ /* 0x000fc80003f04070 */
[----:B------:R-:W-:-:S04]  /*b650*/  SEL R0, R0, 0x7c, P0 ;  /* 0x0000007c00007807 */ /* 0x000fc80000000000 */
.L_x_17604:
[----:B------:R-:W-:Y:S05]  /*b660*/  BSYNC B0 ;  /* 0x0000000000007941 */ /* 0x000fea0003800000 */
.L_x_17602:
[----:B------:R-:W-:-:S04]  /*b670*/  LOP3.LUT R2, R3, 0x80000000, RZ, 0xc0, !PT ;  /* 0x8000000003027812 */ /* 0x000fc800078ec0ff */
[----:B------:R-:W-:-:S04]  /*b680*/  SHF.R.U32.HI R3, RZ, 0x18, R2 ;  /* 0x00000018ff037819 */ /* 0x000fc80000011602 */
[----:B------:R-:W-:-:S05]  /*b690*/  LOP3.LUT R3, R0, R3, RZ, 0xfc, !PT ;  /* 0x0000000300037212 */ /* 0x000fca00078efcff */
[----:B------:R0:W-:Y:S01]  /*b6a0*/  STG.E.U8 [R16.64], R3 ;  /* 0x0000000310007986 */ /* 0x0001e2000c101124 */
[----:B------:R-:W-:Y:S05]  /*b6b0*/  BRA `(.L_x_17588) ;  /* 0x000006f000007947 */ /* 0x000fea0003800000 */
.L_x_17598:
[----:B------:R-:W0:Y:S02]  /*b6c0*/  I2F.S16 R0, R3 ;  /* 0x0000000300007306 */ /* 0x000e240000101400 */
[----:B0-----:R-:W-:-:S05]  /*b6d0*/  F2FP.BF16.PACK_AB R0, RZ, R0 ;  /* 0x00000000ff00723e */ /* 0x001fca00000010ff */
[----:B------:R0:W-:Y:S01]  /*b6e0*/  STG.E.U16 [R16.64], R0 ;  /* 0x0000000010007986 */ /* 0x0001e2000c101524 */
[----:B------:R-:W-:Y:S05]  /*b6f0*/  BRA `(.L_x_17588) ;  /* 0x000006b000007947 */ /* 0x000fea0003800000 */
.L_x_17595:
        /* <DEDUP_REMOVED lines=10> */
.L_x_17607:
        /* <DEDUP_REMOVED lines=17> */
.L_x_17610:
[----:B------:R-:W-:-:S04]  /*b8b0*/  LOP3.LUT R2, R3, 0x80000000, RZ, 0xc0, !PT ;  /* 0x8000000003027812 */ /* 0x000fc800078ec0ff */
[----:B------:R-:W-:-:S04]  /*b8c0*/  SHF.R.U32.HI R3, RZ, 0x18, R2 ;  /* 0x00000018ff037819 */ /* 0x000fc80000011602 */
[----:B------:R-:W-:-:S04]  /*b8d0*/  LOP3.LUT R0, R0, R3, RZ, 0xfc, !PT ;  /* 0x0000000300007212 */ /* 0x000fc800078efcff */
[----:B------:R-:W-:Y:S02]  /*b8e0*/  PRMT R8, R0, 0x7610, R8 ;  /* 0x0000761000087816 */ /* 0x000fe40000000008 */
.L_x_17609:
[----:B------:R-:W-:Y:S05]  /*b8f0*/  BSYNC B0 ;  /* 0x0000000000007941 */ /* 0x000fea0003800000 */
.L_x_17608:
[----:B------:R0:W-:Y:S01]  /*b900*/  STG.E.U8 [R16.64], R8 ;  /* 0x0000000810007986 */ /* 0x0001e2000c101124 */
[----:B------:R-:W-:Y:S05]  /*b910*/  BRA `(.L_x_17588) ;  /* 0x0000049000007947 */ /* 0x000fea0003800000 */
.L_x_17606:
        /* <DEDUP_REMOVED lines=17> */
.L_x_17613:
[----:B------:R-:W-:-:S04]  /*ba30*/  LOP3.LUT R2, R3, 0x80000000, RZ, 0xc0, !PT ;  /* 0x8000000003027812 */ /* 0x000fc800078ec0ff */
[----:B------:R-:W-:-:S04]  /*ba40*/  SHF.R.U32.HI R3, RZ, 0x18, R2 ;  /* 0x00000018ff037819 */ /* 0x000fc80000011602 */
[----:B------:R-:W-:-:S04]  /*ba50*/  LOP3.LUT R0, R0, R3, RZ, 0xfc, !PT ;  /* 0x0000000300007212 */ /* 0x000fc800078efcff */
[----:B------:R-:W-:Y:S02]  /*ba60*/  PRMT R8, R0, 0x7610, R8 ;  /* 0x0000761000087816 */ /* 0x000fe40000000008 */
.L_x_17612:
[----:B------:R-:W-:Y:S05]  /*ba70*/  BSYNC B0 ;  /* 0x0000000000007941 */ /* 0x000fea0003800000 */
.L_x_17611:
[----:B------:R0:W-:Y:S01]  /*ba80*/  STG.E.U8 [R16.64], R8 ;  /* 0x0000000810007986 */ /* 0x0001e2000c101124 */
[----:B------:R-:W-:Y:S05]  /*ba90*/  BRA `(.L_x_17588) ;  /* 0x0000031000007947 */ /* 0x000fea0003800000 */
.L_x_17605:
        /* <DEDUP_REMOVED lines=23> */
.L_x_17587:
        /* <DEDUP_REMOVED lines=20> */
.L_x_17615:
[----:B------:R-:W-:Y:S01]  /*bd50*/  LOP3.LUT R2, R3, 0xffff, RZ, 0xc0, !PT ;  /* 0x0000ffff03027812 */ /* 0x000fe200078ec0ff */
[----:B------:R-:W-:-:S05]  /*bd60*/  IMAD.MOV.U32 R3, RZ, RZ, RZ ;  /* 0x000000ffff037224 */ /* 0x000fca00078e00ff */
[----:B------:R0:W-:Y:S01]  /*bd70*/  STG.E.64 [R16.64], R2 ;  /* 0x0000000210007986 */ /* 0x0001e2000c101b24 */
[----:B------:R-:W-:Y:S05]  /*bd80*/  BRA `(.L_x_17588) ;  /* 0x0000002000007947 */ /* 0x000fea0003800000 */
.L_x_17614:
[----:B------:R-:W-:-:S05]  /*bd90*/  LOP3.LUT R3, R3, 0xffff, RZ, 0xc0, !PT ;  /* 0x0000ffff03037812 */ /* 0x000fca00078ec0ff */
[----:B------:R0:W-:Y:S02]  /*bda0*/  STG.E [R16.64], R3 ;  /* 0x0000000310007986 */ /* 0x0001e4000c101924 */
.L_x_17588:
[----:B------:R-:W-:Y:S02]  /*bdb0*/  IADD3 R23, R23, 0x80, RZ ;  /* 0x0000008017177810 */ /* 0x000fe40007ffe0ff */
.L_x_17419:
[----:B------:R-:W-:Y:S05]  /*bdc0*/  BSYNC B6 ;  /* 0x0000000000067941 */ /* 0x000fea0003800000 */
.L_x_17418:
        /* <DEDUP_REMOVED lines=257> */
.L_x_17616:
        /* <DEDUP_REMOVED lines=21> */
.L_x_17620:
[----:B------:R-:W2:Y:S02]  /*cf30*/  LDG.E.U8 R2, [R2.64] ;  /* 0x0000002402027981 */ /* 0x000ea4000c1e1100 */
[----:B--2---:R-:W0:Y:S02]  /*cf40*/  I2F.U16 R0, R2 ;  /* 0x0000000200007306 */ /* 0x004e240000101000 */
[----:B0-----:R-:W-:-:S04]  /*cf50*/  F2FP.PACK_AB R0, RZ, R0 ;  /* 0x00000000ff00723e */ /* 0x001fc800000000ff */
[----:B------:R-:W-:Y:S01]  /*cf60*/  PRMT R19, R0, 0x7610, R19 ;  /* 0x0000761000137816 */ /* 0x000fe20000000013 */
[----:B------:R-:W-:Y:S05]  /*cf70*/  BRA `(.L_x_17622) ;  /* 0x00000ed000007947 */ /* 0x000fea0003800000 */
.L_x_17619:
        /* <DEDUP_REMOVED lines=11> */
.L_x_17624:
[----:B------:R-:W2:Y:S02]  /*d030*/  LDG.E R2, [R2.64] ;  /* 0x0000002402027981 */ /* 0x000ea4000c1e1900 */
[----:B--2---:R-:W0:Y:S02]  /*d040*/  I2F R0, R2 ;  /* 0x0000000200007306 */ /* 0x004e240000201400 */
[----:B0-----:R-:W-:-:S04]  /*d050*/  F2FP.PACK_AB R0, RZ, R0 ;  /* 0x00000000ff00723e */ /* 0x001fc800000000ff */
[----:B------:R-:W-:Y:S01]  /*d060*/  PRMT R19, R0, 0x7610, R19 ;  /* 0x0000761000137816 */ /* 0x000fe20000000013 */
[----:B------:R-:W-:Y:S05]  /*d070*/  BRA `(.L_x_17622) ;  /* 0x00000dd000007947 */ /* 0x000fea0003800000 */
.L_x_17623:
[----:B------:R-:W2:Y:S02]  /*d080*/  LDG.E.U16 R2, [R2.64] ;  /* 0x0000002402027981 */ /* 0x000ea4000c1e1500 */
[----:B--2---:R-:W0:Y:S02]  /*d090*/  I2F.S16 R0, R2 ;  /* 0x0000000200007306 */ /* 0x004e240000101400 */
[----:B0-----:R-:W-:-:S04]  /*d0a0*/  F2FP.PACK_AB R0, RZ, R0 ;  /* 0x00000000ff00723e */ /* 0x001fc800000000ff */
[----:B------:R-:W-:Y:S01]  /*d0b0*/  PRMT R19, R0, 0x7610, R19 ;  /* 0x0000761000137816 */ /* 0x000fe20000000013 */
[----:B------:R-:W-:Y:S05]  /*d0c0*/  BRA `(.L_x_17622) ;  /* 0x00000d8000007947 */ /* 0x000fea0003800000 */
.L_x_17618:
        /* <DEDUP_REMOVED lines=9> */
.L_x_17626:
[----:B------:R0:W5:Y:S01]  /*d160*/  LDG.E.U16 R19, [R2.64] ;  /* 0x0000002402137981 */ /* 0x000162000c1e1500 */
[----:B------:R-:W-:Y:S05]  /*d170*/  BRA `(.L_x_17622) ;  /* 0x00000cd000007947 */ /* 0x000fea0003800000 */
.L_x_17625:
        /* <DEDUP_REMOVED lines=9> */
.L_x_17628:
[----:B------:R0:W5:Y:S01]  /*d210*/  LDG.E.U16 R19, [R2.64] ;  /* 0x0000002402137981 */ /* 0x000162000c1e1500 */
[----:B------:R-:W-:Y:S05]  /*d220*/  BRA `(.L_x_17622) ;  /* 0x00000c2000007947 */ /* 0x000fea0003800000 */
.L_x_17627:
[----:B------:R-:W2:Y:S02]  /*d230*/  LDG.E.64 R2, [R2.64] ;  /* 0x0000002402027981 */ /* 0x000ea4000c1e1b00 */
[----:B--2---:R-:W0:Y:S01]  /*d240*/  F2F.F32.F64 R0, R2 ;  /* 0x0000000200007310 */ /* 0x004e220000301000 */
[----:B------:R-:W0:-:S14]  /*d250*/  DSETP.GEU.AND P0, PT, |R2|, c[0x2][0x0], PT ;  /* 0x008000000200762a */ /* 0x000e1c0003f0e200 */
[----:B0-----:R-:W-:-:S05]  /*d260*/  @!P0 FMUL R0, R0, 1.175494350822287508e-38 ;  /* 0x0080000000008820 */ /* 0x001fca0000400000 */
[----:B------:R-:W-:-:S04]  /*d270*/  F2FP.PACK_AB R0, RZ, R0 ;  /* 0x00000000ff00723e */ /* 0x000fc800000000ff */
[----:B------:R-:W-:Y:S01]  /*d280*/  PRMT R19, R0, 0x7610, R19 ;  /* 0x0000761000137816 */ /* 0x000fe20000000013 */
[----:B------:R-:W-:Y:S05]  /*d290*/  BRA `(.L_x_17622) ;  /* 0x00000bb000007947 */ /* 0x000fea0003800000 */
.L_x_17617:
        /* <DEDUP_REMOVED lines=14> */
.L_x_17631:
[----:B------:R-:W2:Y:S02]  /*d380*/  LDG.E.64 R2, [R2.64] ;  /* 0x0000002402027981 */ /* 0x000ea4000c1e1b00 */
[----:B--2---:R-:W0:Y:S01]  /*d390*/  F2F.F32.F64 R0, R2 ;  /* 0x0000000200007310 */ /* 0x004e220000301000 */
[----:B------:R-:W0:-:S14]  /*d3a0*/  DSETP.GEU.AND P0, PT, |R2|, c[0x2][0x0], PT ;  /* 0x008000000200762a */ /* 0x000e1c0003f0e200 */
[----:B0-----:R-:W-:-:S05]  /*d3b0*/  @!P0 FMUL R0, R0, 1.175494350822287508e-38 ;  /* 0x0080000000008820 */ /* 0x001fca0000400000 */
[----:B------:R-:W-:-:S04]  /*d3c0*/  F2FP.PACK_AB R0, RZ, R0 ;  /* 0x00000000ff00723e */ /* 0x000fc800000000ff */
[----:B------:R-:W-:Y:S01]  /*d3d0*/  PRMT R19, R0, 0x7610, R19 ;  /* 0x0000761000137816 */ /* 0x000fe20000000013 */
[----:B------:R-:W-:Y:S05]  /*d3e0*/  BRA `(.L_x_17622) ;  /* 0x00000a6000007947 */ /* 0x000fea0003800000 */
.L_x_17630:
        /* <DEDUP_REMOVED lines=28> */
.L_x_17633:
        /* <DEDUP_REMOVED lines=15> */
.L_x_17632:
[----:B------:R-:W2:Y:S02]  /*d6a0*/  LDG.E.U16 R0, [R2.64] ;  /* 0x0000002402007981 */ /* 0x000ea4000c1e1500 */
[----:B--2---:R-:W-:-:S04]  /*d6b0*/  PRMT R0, RZ, 0x5410, R0 ;  /* 0x00005410ff007816 */ /* 0x004fc80000000000 */
[----:B------:R-:W-:-:S04]  /*d6c0*/  F2FP.PACK_AB R0, RZ, R0 ;  /* 0x00000000ff00723e */ /* 0x000fc800000000ff */
[----:B------:R-:W-:Y:S01]  /*d6d0*/  PRMT R19, R0, 0x7610, R19 ;  /* 0x0000761000137816 */ /* 0x000fe20000000013 */
[----:B------:R-:W-:Y:S05]  /*d6e0*/  BRA `(.L_x_17622) ;  /* 0x0000076000007947 */ /* 0x000fea0003800000 */
.L_x_17629:
        /* <DEDUP_REMOVED lines=12> */
.L_x_17636:
        /* <DEDUP_REMOVED lines=21> */
.L_x_17640:
[----:B------:R-:W-:Y:S05]  /*d900*/  BSYNC B1 ;  /* 0x0000000000017941 */ /* 0x000fea0003800000 */
.L_x_17639:
[----:B------:R-:W-:Y:S01]  /*d910*/  LEA R3, R0, 0x3b800000, 0x17 ;  /* 0x3b80000000037811 */ /* 0x000fe200078eb8ff */
[----:B------:R-:W-:-:S05]  /*d920*/  IMAD.SHL.U32 R0, R2, 0x100000, RZ ;  /* 0x0010000002007824 */ /* 0x000fca00078e00ff */
[----:B------:R-:W-:Y:S02]  /*d930*/  LOP3.LUT R0, R3, R0, R4, 0xfe, !PT ;  /* 0x0000000003007212 */ /* 0x000fe400078efe04 */
.L_x_17638:
[----:B------:R-:W-:Y:S05]  /*d940*/  BSYNC B0 ;  /* 0x0000000000007941 */ /* 0x000fea0003800000 */
.L_x_17637:
[----:B------:R-:W-:-:S04]  /*d950*/  F2FP.PACK_AB R0, RZ, R0 ;  /* 0x00000000ff00723e */ /* 0x000fc800000000ff */
[----:B------:R-:W-:Y:S01]  /*d960*/  PRMT R19, R0, 0x7610, R19 ;  /* 0x0000761000137816 */ /* 0x000fe20000000013 */
[----:B------:R-:W-:Y:S05]  /*d970*/  BRA `(.L_x_17622) ;  /* 0x000004d000007947 */ /* 0x000fea0003800000 */
.L_x_17635:
        /* <DEDUP_REMOVED lines=21> */
.L_x_17644:
[----:B------:R-:W-:Y:S05]  /*dad0*/  BSYNC B1 ;  /* 0x0000000000017941 */ /* 0x000fea0003800000 */
.L_x_17643:
[----:B------:R-:W-:Y:S01]  /*dae0*/  LEA R3, R0, 0x37800000, 0x17 ;  /* 0x3780000000037811 */ /* 0x000fe200078eb8ff */
[----:B------:R-:W-:-:S05]  /*daf0*/  IMAD.SHL.U32 R0, R2, 0x200000, RZ ;  /* 0x0020000002007824 */ /* 0x000fca00078e00ff */
[----:B------:R-:W-:Y:S02]  /*db00*/  LOP3.LUT R0, R3, R0, R4, 0xfe, !PT ;  /* 0x0000000003007212 */ /* 0x000fe400078efe04 */
.L_x_17642:
[----:B------:R-:W-:Y:S05]  /*db10*/  BSYNC B0 ;  /* 0x0000000000007941 */ /* 0x000fea0003800000 */
.L_x_17641:
[----:B------:R-:W-:-:S04]  /*db20*/  F2FP.PACK_AB R0, RZ, R0 ;  /* 0x00000000ff00723e */ /* 0x000fc800000000ff */
[----:B------:R-:W-:Y:S01]  /*db30*/  PRMT R19, R0, 0x7610, R19 ;  /* 0x0000761000137816 */ /* 0x000fe20000000013 */
[----:B------:R-:W-:Y:S05]  /*db40*/  BRA `(.L_x_17622) ;  /* 0x0000030000007947 */ /* 0x000fea0003800000 */
.L_x_17634:
        /* <DEDUP_REMOVED lines=14> */
.L_x_17648:
[----:B------:R-:W-:Y:S05]  /*dc30*/  BSYNC B0 ;  /* 0x0000000000007941 */ /* 0x000fea0003800000 */
.L_x_17647:
[----:B------:R-:W-:-:S04]  /*dc40*/  F2FP.PACK_AB R0, RZ, R0 ;  /* 0x00000000ff00723e */ /* 0x000fc800000000ff */
[----:B------:R-:W-:Y:S01]  /*dc50*/  PRMT R19, R0, 0x7610, R19 ;  /* 0x0000761000137816 */ /* 0x000fe20000000013 */
[----:B------:R-:W-:Y:S05]  /*dc60*/  BRA `(.L_x_17622) ;  /* 0x000001e000007947 */ /* 0x000fea0003800000 */
.L_x_17621:
        /* <DEDUP_REMOVED lines=21> */
.L_x_17646:
[----:B------:R-:W2:Y:S02]  /*ddc0*/  LDG.E.64 R2, [R2.64] ;  /* 0x0000002402027981 */ /* 0x000ea4000c1e1b00 */
[----:B--2---:R-:W0:Y:S02]  /*ddd0*/  I2F.U64 R0, R2 ;  /* 0x0000000200007312 */ /* 0x004e240000301000 */
[----:B0-----:R-:W-:-:S04]  /*dde0*/  F2FP.PACK_AB R0, RZ, R0 ;  /* 0x00000000ff00723e */ /* 0x001fc800000000ff */
[----:B------:R-:W-:Y:S01]  /*ddf0*/  PRMT R19, R0, 0x7610, R19 ;  /* 0x0000761000137816 */ /* 0x000fe20000000013 */
[----:B------:R-:W-:Y:S05]  /*de00*/  BRA `(.L_x_17622) ;  /* 0x0000004000007947 */ /* 0x000fea0003800000 */
.L_x_17645:
[----:B------:R-:W2:Y:S02]  /*de10*/  LDG.E R2, [R2.64] ;  /* 0x0000002402027981 */ /* 0x000ea4000c1e1900 */
[----:B--2---:R-:W0:Y:S02]  /*de20*/  I2F.U32 R0, R2 ;  /* 0x0000000200007306 */ /* 0x004e240000201000 */
[----:B0-----:R-:W-:-:S04]  /*de30*/  F2FP.PACK_AB R0, RZ, R0 ;  /* 0x00000000ff00723e */ /* 0x001fc800000000ff */
[----:B------:R-:W-:Y:S02]  /*de40*/  PRMT R19, R0, 0x7610, R19 ;  /* 0x0000761000137816 */ /* 0x000fe40000000013 */
.L_x_17622:
        /* <DEDUP_REMOVED lines=18> */
.L_x_17652:
[----:B------:R-:W2:Y:S02]  /*df70*/  LDG.E.U8 R2, [R2.64] ;  /* 0x0000002402027981 */ /* 0x000ea4000c1e1100 */
[----:B--2---:R-:W0:Y:S02]  /*df80*/  I2F.U16 R0, R2 ;  /* 0x0000000200007306 */ /* 0x004e240000101000 */
[----:B0-----:R-:W-:Y:S01]  /*df90*/  F2FP.PACK_AB R0, RZ, R0 ;  /* 0x00000000ff00723e */ /* 0x001fe200000000ff */
[----:B------:R-:W-:Y:S05]  /*dfa0*/  BRA `(.L_x_17654) ;  /* 0x00000e1000007947 */ /* 0x000fea0003800000 */
.L_x_17651:
        /* <DEDUP_REMOVED lines=10> */
.L_x_17656:
[----:B------:R-:W2:Y:S02]  /*e050*/  LDG.E R2, [R2.64] ;  /* 0x0000002402027981 */ /* 0x000ea4000c1e1900 */
[----:B--2---:R-:W0:Y:S02]  /*e060*/  I2F R0, R2 ;  /* 0x0000000200007306 */ /* 0x004e240000201400 */
[----:B0-----:R-:W-:Y:S01]  /*e070*/  F2FP.PACK_AB R0, RZ, R0 ;  /* 0x00000000ff00723e */ /* 0x001fe200000000ff */
[----:B------:R-:W-:Y:S05]  /*e080*/  BRA `(.L_x_17654) ;  /* 0x00000d3000007947 */ /* 0x000fea0003800000 */
.L_x_17655:
[----:B------:R-:W2:Y:S02]  /*e090*/  LDG.E.U16 R2, [R2.64] ;  /* 0x0000002402027981 */ /* 0x000ea4000c1e1500 */
[----:B--2---:R-:W0:Y:S02]  /*e0a0*/  I2F.S16 R0, R2 ;  /* 0x0000000200007306 */ /* 0x004e240000101400 */
[----:B0-----:R-:W-:Y:S01]  /*e0b0*/  F2FP.PACK_AB R0, RZ, R0 ;  /* 0x00000000ff00723e */ /* 0x001fe200000000ff */
[----:B------:R-:W-:Y:S05]  /*e0c0*/  BRA `(.L_x_17654) ;  /* 0x00000cf000007947 */ /* 0x000fea0003800000 */
.L_x_17650:
        /* <DEDUP_REMOVED lines=9> */
.L_x_17658:
[----:B------:R0:W5:Y:S01]  /*e160*/  LDG.E.U16 R0, [R2.64] ;  /* 0x0000002402007981 */ /* 0x000162000c1e1500 */
[----:B------:R-:W-:Y:S05]  /*e170*/  BRA `(.L_x_17654) ;  /* 0x00000c4000007947 */ /* 0x000fea0003800000 */
.L_x_17657:
        /* <DEDUP_REMOVED lines=9> */
.L_x_17660:
[----:B------:R0:W5:Y:S01]  /*e210*/  LDG.E.U16 R0, [R2.64] ;  /* 0x0000002402007981 */ /* 0x000162000c1e1500 */
[----:B------:R-:W-:Y:S05]  /*e220*/  BRA `(.L_x_17654) ;  /* 0x00000b9000007947 */ /* 0x000fea0003800000 */
.L_x_17659:
[----:B------:R-:W2:Y:S02]  /*e230*/  LDG.E.64 R2, [R2.64] ;  /* 0x0000002402027981 */ /* 0x000ea4000c1e1b00 */
[----:B--2---:R-:W0:Y:S01]  /*e240*/  F2F.F32.F64 R0, R2 ;  /* 0x0000000200007310 */ /* 0x004e220000301000 */
[----:B------:R-:W0:-:S14]  /*e250*/  DSETP.GEU.AND P0, PT, |R2|, c[0x2][0x0], PT ;  /* 0x008000000200762a */ /* 0x000e1c0003f0e200 */
[----:B0-----:R-:W-:-:S05]  /*e260*/  @!P0 FMUL R0, R0, 1.175494350822287508e-38 ;  /* 0x0080000000008820 */ /* 0x001fca0000400000 */
[----:B------:R-:W-:Y:S01]  /*e270*/  F2FP.PACK_AB R0, RZ, R0 ;  /* 0x00000000ff00723e */ /* 0x000fe200000000ff */
[----:B------:R-:W-:Y:S05]  /*e280*/  BRA `(.L_x_17654) ;  /* 0x00000b3000007947 */ /* 0x000fea0003800000 */
.L_x_17649:
        /* <DEDUP_REMOVED lines=13> */
.L_x_17663:
[----:B------:R-:W2:Y:S02]  /*e360*/  LDG.E.64 R2, [R2.64] ;  /* 0x0000002402027981 */ /* 0x000ea4000c1e1b00 */
[----:B--2---:R-:W0:Y:S01]  /*e370*/  F2F.F32.F64 R0, R2 ;  /* 0x0000000200007310 */ /* 0x004e220000301000 */
[----:B------:R-:W0:-:S14]  /*e380*/  DSETP.GEU.AND P0, PT, |R2|, c[0x2][0x0], PT ;  /* 0x008000000200762a */ /* 0x000e1c0003f0e200 */
[----:B0-----:R-:W-:-:S05]  /*e390*/  @!P0 FMUL R0, R0, 1.175494350822287508e-38 ;  /* 0x0080000000008820 */ /* 0x001fca0000400000 */
[----:B------:R-:W-:Y:S01]  /*e3a0*/  F2FP.PACK_AB R0, RZ, R0 ;  /* 0x00000000ff00723e */ /* 0x000fe200000000ff */
[----:B------:R-:W-:Y:S05]  /*e3b0*/  BRA `(.L_x_17654) ;  /* 0x00000a0000007947 */ /* 0x000fea0003800000 */
.L_x_17662:
        /* <DEDUP_REMOVED lines=28> */
.L_x_17665:
        /* <DEDUP_REMOVED lines=15> */
.L_x_17664:
[----:B------:R-:W2:Y:S02]  /*e670*/  LDG.E.U16 R0, [R2.64] ;  /* 0x0000002402007981 */ /* 0x000ea4000c1e1500 */
[----:B--2---:R-:W-:-:S04]  /*e680*/  PRMT R0, RZ, 0x5410, R0 ;  /* 0x00005410ff007816 */ /* 0x004fc80000000000 */
[----:B------:R-:W-:Y:S01]  /*e690*/  F2FP.PACK_AB R0, RZ, R0 ;  /* 0x00000000ff00723e */ /* 0x000fe200000000ff */
[----:B------:R-:W-:Y:S05]  /*e6a0*/  BRA `(.L_x_17654) ;  /* 0x0000071000007947 */ /* 0x000fea0003800000 */
.L_x_17661:
        /* <DEDUP_REMOVED lines=12> */
.L_x_17668:
        /* <DEDUP_REMOVED lines=21> */
.L_x_17672:
[----:B------:R-:W-:Y:S05]  /*e8c0*/  BSYNC B1 ;  /* 0x0000000000017941 */ /* 0x000fea0003800000 */
.L_x_17671:
[----:B------:R-:W-:Y:S01]  /*e8d0*/  LEA R3, R0, 0x3b800000, 0x17 ;  /* 0x3b80000000037811 */ /* 0x000fe200078eb8ff */
[----:B------:R-:W-:-:S05]  /*e8e0*/  IMAD.SHL.U32 R0, R2, 0x100000, RZ ;  /* 0x0010000002007824 */ /* 0x000fca00078e00ff */
[----:B------:R-:W-:Y:S02]  /*e8f0*/  LOP3.LUT R0, R3, R0, R4, 0xfe, !PT ;  /* 0x0000000003007212 */ /* 0x000fe400078efe04 */
.L_x_17670:
[----:B------:R-:W-:Y:S05]  /*e900*/  BSYNC B0 ;  /* 0x0000000000007941 */ /* 0x000fea0003800000 */
.L_x_17669:
[----:B------:R-:W-:Y:S01]  /*e910*/  F2FP.PACK_AB R0, RZ, R0 ;  /* 0x00000000ff00723e */ /* 0x000fe200000000ff */
[----:B------:R-:W-:Y:S05]  /*e920*/  BRA `(.L_x_17654) ;  /* 0x0000049000007947 */ /* 0x000fea0003800000 */
.L_x_17667:
        /* <DEDUP_REMOVED lines=21> */
.L_x_17676:
[----:B------:R-:W-:Y:S05]  /*ea80*/  BSYNC B1 ;  /* 0x0000000000017941 */ /* 0x000fea0003800000 */
.L_x_17675:
[----:B------:R-:W-:Y:S01]  /*ea90*/  LEA R3, R0, 0x37800000, 0x17 ;  /* 0x3780000000037811 */ /* 0x000fe200078eb8ff */
[----:B------:R-:W-:-:S05]  /*eaa0*/  IMAD.SHL.U32 R0, R2, 0x200000, RZ ;  /* 0x0020000002007824 */ /* 0x000fca00078e00ff */
[----:B------:R-:W-:Y:S02]  /*eab0*/  LOP3.LUT R0, R3, R0, R4, 0xfe, !PT ;  /* 0x0000000003007212 */ /* 0x000fe400078efe04 */
.L_x_17674:
[----:B------:R-:W-:Y:S05]  /*eac0*/  BSYNC B0 ;  /* 0x0000000000007941 */ /* 0x000fea0003800000 */
.L_x_17673:
[----:B------:R-:W-:Y:S01]  /*ead0*/  F2FP.PACK_AB R0, RZ, R0 ;  /* 0x00000000ff00723e */ /* 0x000fe200000000ff */
[----:B------:R-:W-:Y:S05]  /*eae0*/  BRA `(.L_x_17654) ;  /* 0x000002d000007947 */ /* 0x000fea0003800000 */
.L_x_17666:
        /* <DEDUP_REMOVED lines=14> */
.L_x_17680:
[----:B------:R-:W-:Y:S05]  /*ebd0*/  BSYNC B0 ;  /* 0x0000000000007941 */ /* 0x000fea0003800000 */
.L_x_17679:
[----:B------:R-:W-:Y:S01]  /*ebe0*/  F2FP.PACK_AB R0, RZ, R0 ;  /* 0x00000000ff00723e */ /* 0x000fe200000000ff */
[----:B------:R-:W-:Y:S05]  /*ebf0*/  BRA `(.L_x_17654) ;  /* 0x000001c000007947 */ /* 0x000fea0003800000 */
.L_x_17653:
        /* <DEDUP_REMOVED lines=21> */
.L_x_17678:
[----:B------:R-:W2:Y:S02]  /*ed50*/  LDG.E.64 R2, [R2.64] ;  /* 0x0000002402027981 */ /* 0x000ea4000c1e1b00 */
[----:B--2---:R-:W0:Y:S02]  /*ed60*/  I2F.U64 R0, R2 ;  /* 0x0000000200007312 */ /* 0x004e240000301000 */
[----:B0-----:R-:W-:Y:S01]  /*ed70*/  F2FP.PACK_AB R0, RZ, R0 ;  /* 0x00000000ff00723e */ /* 0x001fe200000000ff */
[----:B------:R-:W-:Y:S05]  /*ed80*/  BRA `(.L_x_17654) ;  /* 0x0000003000007947 */ /* 0x000fea0003800000 */
.L_x_17677:
[----:B------:R-:W2:Y:S02]  /*ed90*/  LDG.E R2, [R2.64] ;  /* 0x0000002402027981 */ /* 0x000ea4000c1e1900 */
[----:B--2---:R-:W0:Y:S02]  /*eda0*/  I2F.U32 R0, R2 ;  /* 0x0000000200007306 */ /* 0x004e240000201000 */
[----:B0-----:R-:W-:-:S06]  /*edb0*/  F2FP.PACK_AB R0, RZ, R0 ;  /* 0x00000000ff00723e */ /* 0x001fcc00000000ff */
.L_x_17654:
        /* <DEDUP_REMOVED lines=21> */
.L_x_17684:
[----:B------:R-:W-:Y:S01]  /*ef10*/  STG.E.U8 [R16.64], R3 ;  /* 0x0000000310007986 */ /* 0x000fe2000c101124 */
[----:B------:R-:W-:Y:S05]  /*ef20*/  EXIT ;  /* 0x000000000000794d */ /* 0x000fea0003800000 */
.L_x_17683:
        /* <DEDUP_REMOVED lines=10> */
.L_x_17687:
[----:B------:R-:W-:-:S05]  /*efd0*/  LOP3.LUT R3, R3, 0xffff, RZ, 0xc0, !PT ;  /* 0x0000ffff03037812 */ /* 0x000fca00078ec0ff */
[----:B------:R-:W-:Y:S01]  /*efe0*/  STG.E [R16.64], R3 ;  /* 0x0000000310007986 */ /* 0x000fe2000c101924 */
[----:B------:R-:W-:Y:S05]  /*eff0*/  EXIT ;  /* 0x000000000000794d */ /* 0x000fea0003800000 */
.L_x_17686:
[----:B------:R-:W-:Y:S01]  /*f000*/  STG.E.U16 [R16.64], R3 ;  /* 0x0000000310007986 */ /* 0x000fe2000c101524 */
[----:B------:R-:W-:Y:S05]  /*f010*/  EXIT ;  /* 0x000000000000794d */ /* 0x000fea0003800000 */
.L_x_17682:
        /* <DEDUP_REMOVED lines=9> */
.L_x_17689:
[----:B------:R-:W0:Y:S02]  /*f0b0*/  I2F.S16 R0, R3 ;  /* 0x0000000300007306 */ /* 0x000e240000101400 */
[----:B0-----:R-:W-:-:S05]  /*f0c0*/  F2FP.PACK_AB R0, RZ, R0 ;  /* 0x00000000ff00723e */ /* 0x001fca00000000ff */
[----:B------:R-:W-:Y:S01]  /*f0d0*/  STG.E.U16 [R16.64], R0 ;  /* 0x0000000010007986 */ /* 0x000fe2000c101524 */
[----:B------:R-:W-:Y:S05]  /*f0e0*/  EXIT ;  /* 0x000000000000794d */ /* 0x000fea0003800000 */
.L_x_17688:
        /* <DEDUP_REMOVED lines=10> */
.L_x_17691:
[----:B------:R-:W0:Y:S02]  /*f190*/  I2F.S16 R3, R3 ;  /* 0x0000000300037306 */ /* 0x000e240000101400 */
[----:B0-----:R-:W-:-:S04]  /*f1a0*/  F2FP.PACK_AB R3, RZ, R3 ;  /* 0x00000003ff03723e */ /* 0x001fc800000000ff */
[----:B------:R-:W-:-:S05]  /*f1b0*/  PRMT R3, R3, 0x5410, RZ ;  /* 0x0000541003037816 */ /* 0x000fca00000000ff */
[----:B------:R-:W-:Y:S01]  /*f1c0*/  STG.E [R16.64], R3 ;  /* 0x0000000310007986 */ /* 0x000fe2000c101924 */
[----:B------:R-:W-:Y:S05]  /*f1d0*/  EXIT ;  /* 0x000000000000794d */ /* 0x000fea0003800000 */
.L_x_17690:
[----:B------:R-:W0:Y:S02]  /*f1e0*/  I2F.F64.S16 R2, R3 ;  /* 0x0000000300027312 */ /* 0x000e240000101c00 */
[----:B0-----:R-:W-:Y:S01]  /*f1f0*/  STG.E.64 [R16.64], R2 ;  /* 0x0000000210007986 */ /* 0x001fe2000c101b24 */
[----:B------:R-:W-:Y:S05]  /*f200*/  EXIT ;  /* 0x000000000000794d */ /* 0x000fea0003800000 */
.L_x_17681:
        /* <DEDUP_REMOVED lines=10> */
.L_x_17694:
[----:B------:R-:W0:Y:S01]  /*f2b0*/  I2F.F64.S16 R4, R3 ;  /* 0x0000000300047312 */ /* 0x000e220000101c00 */
[----:B------:R-:W-:-:S05]  /*f2c0*/  CS2R R6, SRZ ;  /* 0x0000000000067805 */ /* 0x000fca000001ff00 */
[----:B0-----:R-:W-:Y:S01]  /*f2d0*/  STG.E.128 [R16.64], R4 ;  /* 0x0000000410007986 */ /* 0x001fe2000c101d24 */
[----:B------:R-:W-:Y:S05]  /*f2e0*/  EXIT ;  /* 0x000000000000794d */ /* 0x000fea0003800000 */
.L_x_17693:
        /* <DEDUP_REMOVED lines=21> */
.L_x_17698:
[----:B------:R-:W-:Y:S05]  /*f440*/  BSYNC B0 ;  /* 0x0000000000007941 */ /* 0x000fea0003800000 */
.L_x_17697:
[----:B------:R-:W-:-:S05]  /*f450*/  LOP3.LUT R5, R0, R5, RZ, 0xfc, !PT ;  /* 0x0000000500057212 */ /* 0x000fca00078efcff */
[----:B------:R-:W-:Y:S01]  /*f460*/  STG.E.U8 [R16.64], R5 ;  /* 0x0000000510007986 */ /* 0x000fe2000c101124 */
[----:B------:R-:W-:Y:S05]  /*f470*/  EXIT ;  /* 0x000000000000794d */ /* 0x000fea0003800000 */
.L_x_17696:
        /* <DEDUP_REMOVED lines=13> */
.L_x_17700:
[----:B------:R-:W-:Y:S01]  /*f550*/  IMAD.MOV.U32 R0, RZ, RZ, 0x7f ;  /* 0x0000007fff007424 */ /* 0x000fe200078e00ff */
[----:B------:R-:W-:-:S04]  /*f560*/  ISETP.GT.U32.AND P0, PT, R2, 0x7f800000, PT ;  /* 0x7f8000000200780c */ /* 0x000fc80003f04070 */
[----:B------:R-:W-:-:S04]  /*f570*/  SEL R0, R0, 0x7c, P0 ;  /* 0x0000007c00007807 */ /* 0x000fc80000000000 */
.L_x_17701:
[----:B------:R-:W-:Y:S05]  /*f580*/  BSYNC B0 ;  /* 0x0000000000007941 */ /* 0x000fea0003800000 */
.L_x_17699:
[----:B------:R-:W-:-:S04]  /*f590*/  LOP3.LUT R2, R3, 0x80000000, RZ, 0xc0, !PT ;  /* 0x8000000003027812 */ /* 0x000fc800078ec0ff */
[----:B------:R-:W-:-:S04]  /*f5a0*/  SHF.R.U32.HI R3, RZ, 0x18, R2 ;  /* 0x00000018ff037819 */ /* 0x000fc80000011602 */
[----:B------:R-:W-:-:S05]  /*f5b0*/  LOP3.LUT R3, R0, R3, RZ, 0xfc, !PT ;  /* 0x0000000300037212 */ /* 0x000fca00078efcff */
[----:B------:R-:W-:Y:S01]  /*f5c0*/  STG.E.U8 [R16.64], R3 ;  /* 0x0000000310007986 */ /* 0x000fe2000c101124 */
[----:B------:R-:W-:Y:S05]  /*f5d0*/  EXIT ;  /* 0x000000000000794d */ /* 0x000fea0003800000 */
.L_x_17695:
[----:B------:R-:W0:Y:S02]  /*f5e0*/  I2F.S16 R0, R3 ;  /* 0x0000000300007306 */ /* 0x000e240000101400 */
[----:B0-----:R-:W-:-:S05]  /*f5f0*/  F2FP.BF16.PACK_AB R0, RZ, R0 ;  /* 0x00000000ff00723e */ /* 0x001fca00000010ff */
[----:B------:R-:W-:Y:S01]  /*f600*/  STG.E.U16 [R16.64], R0 ;  /* 0x0000000010007986 */ /* 0x000fe2000c101524 */
[----:B------:R-:W-:Y:S05]  /*f610*/  EXIT ;  /* 0x000000000000794d */ /* 0x000fea0003800000 */
.L_x_17692:
        /* <DEDUP_REMOVED lines=10> */
.L_x_17704:
        /* <DEDUP_REMOVED lines=17> */
.L_x_17707:
[----:B------:R-:W-:-:S04]  /*f7d0*/  LOP3.LUT R2, R3, 0x80000000, RZ, 0xc0, !PT ;  /* 0x8000000003027812 */ /* 0x000fc800078ec0ff */
[----:B------:R-:W-:-:S04]  /*f7e0*/  SHF.R.U32.HI R3, RZ, 0x18, R2 ;  /* 0x00000018ff037819 */ /* 0x000fc80000011602 */
[----:B------:R-:W-:-:S04]  /*f7f0*/  LOP3.LUT R0, R0, R3, RZ, 0xfc, !PT ;  /* 0x0000000300007212 */ /* 0x000fc800078efcff */
[----:B------:R-:W-:Y:S02]  /*f800*/  PRMT R8, R0, 0x7610, R8 ;  /* 0x0000761000087816 */ /* 0x000fe40000000008 */
.L_x_17706:
[----:B------:R-:W-:Y:S05]  /*f810*/  BSYNC B0 ;  /* 0x0000000000007941 */ /* 0x000fea0003800000 */
.L_x_17705:
[----:B------:R-:W-:Y:S01]  /*f820*/  STG.E.U8 [R16.64], R8 ;  /* 0x0000000810007986 */ /* 0x000fe2000c101124 */
[----:B------:R-:W-:Y:S05]  /*f830*/  EXIT ;  /* 0x000000000000794d */ /* 0x000fea0003800000 */
.L_x_17703:
        /* <DEDUP_REMOVED lines=17> */
.L_x_17710:
[----:B------:R-:W-:-:S04]  /*f950*/  LOP3.LUT R2, R3, 0x80000000, RZ, 0xc0, !PT ;  /* 0x8000000003027812 */ /* 0x000fc800078ec0ff */
[----:B------:R-:W-:-:S04]  /*f960*/  SHF.R.U32.HI R3, RZ, 0x18, R2 ;  /* 0x00000018ff037819 */ /* 0x000fc80000011602 */
[----:B------:R-:W-:-:S04]  /*f970*/  LOP3.LUT R0, R0, R3, RZ, 0xfc, !PT ;  /* 0x0000000300007212 */ /* 0x000fc800078efcff */
[----:B------:R-:W-:Y:S02]  /*f980*/  PRMT R8, R0, 0x7610, R8 ;  /* 0x0000761000087816 */ /* 0x000fe40000000008 */
.L_x_17709:
[----:B------:R-:W-:Y:S05]  /*f990*/  BSYNC B0 ;  /* 0x0000000000007941 */ /* 0x000fea0003800000 */
.L_x_17708:
[----:B------:R-:W-:Y:S01]  /*f9a0*/  STG.E.U8 [R16.64], R8 ;  /* 0x0000000810007986 */ /* 0x000fe2000c101124 */
[----:B------:R-:W-:Y:S05]  /*f9b0*/  EXIT ;  /* 0x000000000000794d */ /* 0x000fea0003800000 */
.L_x_17702:
        /* <DEDUP_REMOVED lines=23> */
.L_x_17685:
        /* <DEDUP_REMOVED lines=20> */
.L_x_17712:
[----:B------:R-:W-:Y:S01]  /*fc70*/  LOP3.LUT R2, R3, 0xffff, RZ, 0xc0, !PT ;  /* 0x0000ffff03027812 */ /* 0x000fe200078ec0ff */
[----:B------:R-:W-:-:S05]  /*fc80*/  IMAD.MOV.U32 R3, RZ, RZ, RZ ;  /* 0x000000ffff037224 */ /* 0x000fca00078e00ff */
[----:B------:R-:W-:Y:S01]  /*fc90*/  STG.E.64 [R16.64], R2 ;  /* 0x0000000210007986 */ /* 0x000fe2000c101b24 */
[----:B------:R-:W-:Y:S05]  /*fca0*/  EXIT ;  /* 0x000000000000794d */ /* 0x000fea0003800000 */
.L_x_17711:
[----:B------:R-:W-:-:S05]  /*fcb0*/  LOP3.LUT R3, R3, 0xffff, RZ, 0xc0, !PT ;  /* 0x0000ffff03037812 */ /* 0x000fca00078ec0ff */
[----:B------:R-:W-:Y:S01]  /*fcc0*/  STG.E [R16.64], R3 ;  /* 0x0000000310007986 */ /* 0x000fe2000c101924 */
[----:B------:R-:W-:Y:S05]  /*fcd0*/  EXIT ;  /* 0x000000000000794d */ /* 0x000fea0003800000 */
.L_x_17713:
        /* <DEDUP_REMOVED lines=10> */
.L_x_41976:


//--------------------- .text._ZN2at6native27unrolled_elementwise_kernelINS0_13BinaryFunctorIN3c104HalfES4_bZZZNS0_22logical_or_kernel_cudaERNS_14TensorIteratorEENKUlvE0_clEvENKUlvE6_clEvEUlS4_S4_E_EESt5arrayIPcLm3EELi4E23TrivialOffsetCalculatorILi2EjESE_ILi1EjENS0_6memory12LoadWithCastILi2EEENSH_13StoreWithCastILi1EEEEEviT_T0_T2_T3_T4_T5_ --------------------------
	.section	.text._ZN2at6native27unrolled_elementwise_kernelINS0_13BinaryFunctorIN3c104HalfES4_bZZZNS0_22logical_or_kernel_cudaERNS_14TensorIteratorEENKUlvE0_clEvENKUlvE6_clEvEUlS4_S4_E_EESt5arrayIPcLm3EELi4E23TrivialOffsetCalculatorILi2EjESE_ILi1EjENS0_6memory12LoadWithCastILi2EEENSH_13StoreWithCastILi1EEEEEviT_T0_T2_T3_T4_T5_,"ax",@progbits
	.sectioninfo	@"SHI_REGISTERS=31"
	.align	128
        .global         _ZN2at6native27unrolled_elementwise_kernelINS0_13BinaryFunctorIN3c104HalfES4_bZZZNS0_22logical_or_kernel_cudaERNS_14TensorIteratorEENKUlvE0_clEvENKUlvE6_clEvEUlS4_S4_E_EESt5arrayIPcLm3EELi4E23TrivialOffsetCalculatorILi2EjESE_ILi1EjENS0_6memory12LoadWithCastILi2EEENSH_13StoreWithCastILi1EEEEEviT_T0_T2_T3_T4_T5_
        .type           _ZN2at6native27unrolled_elementwise_kernelINS0_13BinaryFunctorIN3c104HalfES4_bZZZNS0_22logical_or_kernel_cudaERNS_14TensorIteratorEENKUlvE0_clEvENKUlvE6_clEvEUlS4_S4_E_EESt5arrayIPcLm3EELi4E23TrivialOffsetCalculatorILi2EjESE_ILi1EjENS0_6memory12LoadWithCastILi2EEENSH_13StoreWithCastILi1EEEEEviT_T0_T2_T3_T4_T5_,@function
        .size           _ZN2at6native27unrolled_elementwise_kernelINS0_13BinaryFunctorIN3c104HalfES4_bZZZNS0_22logical_or_kernel_cudaERNS_14TensorIteratorEENKUlvE0_clEvENKUlvE6_clEvEUlS4_S4_E_EESt5arrayIPcLm3EELi4E23TrivialOffsetCalculatorILi2EjESE_ILi1EjENS0_6memory12LoadWithCastILi2EEENSH_13StoreWithCastILi1EEEEEviT_T0_T2_T3_T4_T5_,(.L_x_41977 - _ZN2at6native27unrolled_elementwise_kernelINS0_13BinaryFunctorIN3c104HalfES4_bZZZNS0_22logical_or_kernel_cudaERNS_14TensorIteratorEENKUlvE0_clEvENKUlvE6_clEvEUlS4_S4_E_EESt5arrayIPcLm3EELi4E23TrivialOffsetCalculatorILi2EjESE_ILi1EjENS0_6memory12LoadWithCastILi2EEENSH_13StoreWithCastILi1EEEEEviT_T0_T2_T3_T4_T5_)
        .other          _ZN2at6native27unrolled_elementwise_kernelINS0_13BinaryFunctorIN3c104HalfES4_bZZZNS0_22logical_or_kernel_cudaERNS_14TensorIteratorEENKUlvE0_clEvENKUlvE6_clEvEUlS4_S4_E_EESt5arrayIPcLm3EELi4E23TrivialOffsetCalculatorILi2EjESE_ILi1EjENS0_6memory12LoadWithCastILi2EEENSH_13StoreWithCastILi1EEEEEviT_T0_T2_T3_T4_T5_,@"STO_CUDA_ENTRY STV_DEFAULT"
_ZN2at6native27unrolled_elementwise_kernelINS0_13BinaryFunctorIN3c104HalfES4_bZZZNS0_22logical_or_kernel_cudaERNS_14TensorIteratorEENKUlvE0_clEvENKUlvE6_clEvEUlS4_S4_E_EESt5arrayIPcLm3EELi4E23TrivialOffsetCalculatorILi2EjESE_ILi1EjENS0_6memory12LoadWithCastILi2EEENSH_13StoreWithCastILi1EEEEEviT_T0_T2_T3_T4_T5_:
.text._ZN2at6native27unrolled_elementwise_kernelINS0_13BinaryFunctorIN3c104HalfES4_bZZZNS0_22logical_or_kernel_cudaERNS_14TensorIteratorEENKUlvE0_clEvENKUlvE6_clEvEUlS4_S4_E_EESt5arrayIPcLm3EELi4E23TrivialOffsetCalculatorILi2EjESE_ILi1EjENS0_6memory12LoadWithCastILi2EEENSH_13StoreWithCastILi1EEEEEviT_T0_T2_T3_T4_T5_:
        /* <DEDUP_REMOVED lines=34> */
.L_x_17719:
[----:B------:R-:W2:Y:S02]  /*0220*/  LDG.E.U8 R4, [R4.64] ;  /* 0x0000002404047981 */ /* 0x000ea4000c1e1100 */
[----:B--2---:R-:W0:Y:S02]  /*0230*/  I2F.U16 R0, R4 ;  /* 0x0000000400007306 */ /* 0x004e240000101000 */
[----:B0-----:R-:W-:-:S04]  /*0240*/  F2FP.PACK_AB R0, RZ, R0 ;  /* 0x00000000ff00723e */ /* 0x001fc800000000ff */
[----:B------:R-:W-:Y:S01]  /*0250*/  PRMT R26, R0, 0x7610, R26 ;  /* 0x00007610001a7816 */ /* 0x000fe2000000001a */
[----:B------:R-:W-:Y:S05]  /*0260*/  BRA `(.L_x_17721) ;  /* 0x00000ed000007947 */ /* 0x000fea0003800000 */
.L_x_17718:
        /* <DEDUP_REMOVED lines=11> */
.L_x_17723:
[----:B------:R-:W2:Y:S02]  /*0320*/  LDG.E R4, [R4.64] ;  /* 0x0000002404047981 */ /* 0x000ea4000c1e1900 */
[----:B--2---:R-:W0:Y:S02]  /*0330*/  I2F R0, R4 ;  /* 0x0000000400007306 */ /* 0x004e240000201400 */
[----:B0-----:R-:W-:-:S04]  /*0340*/  F2FP.PACK_AB R0, RZ, R0 ;  /* 0x00000000ff00723e */ /* 0x001fc800000000ff */
[----:B------:R-:W-:Y:S01]  /*0350*/  PRMT R26, R0, 0x7610, R26 ;  /* 0x00007610001a7816 */ /* 0x000fe2000000001a */
[----:B------:R-:W-:Y:S05]  /*0360*/  BRA `(.L_x_17721) ;  /* 0x00000dd000007947 */ /* 0x000fea0003800000 */
.L_x_17722:
[----:B------:R-:W2:Y:S02]  /*0370*/  LDG.E.U16 R4, [R4.64] ;  /* 0x0000002404047981 */ /* 0x000ea4000c1e1500 */
[----:B--2---:R-:W0:Y:S02]  /*0380*/  I2F.S16 R0, R4 ;  /* 0x0000000400007306 */ /* 0x004e240000101400 */
[----:B0-----:R-:W-:-:S04]  /*0390*/  F2FP.PACK_AB R0, RZ, R0 ;  /* 0x00000000ff00723e */ /* 0x001fc800000000ff */
[----:B------:R-:W-:Y:S01]  /*03a0*/  PRMT R26, R0, 0x7610, R26 ;  /* 0x00007610001a7816 */ /* 0x000fe2000000001a */
[----:B------:R-:W-:Y:S05]  /*03b0*/  BRA `(.L_x_17721) ;  /* 0x00000d8000007947 */ /* 0x000fea0003800000 */
.L_x_17717:
        /* <DEDUP_REMOVED lines=9> */
.L_x_17725:
[----:B------:R0:W5:Y:S01]  /*0450*/  LDG.E.U16 R26, [R4.64] ;  /* 0x00000024041a7981 */ /* 0x000162000c1e1500 */
[----:B------:R-:W-:Y:S05]  /*0460*/  BRA `(.L_x_17721) ;  /* 0x00000cd000007947 */ /* 0x000fea0003800000 */
.L_x_17724:
        /* <DEDUP_REMOVED lines=9> */
.L_x_17727:
[----:B------:R0:W5:Y:S01]  /*0500*/  LDG.E.U16 R26, [R4.64] ;  /* 0x00000024041a7981 */ /* 0x000162000c1e1500 */
[----:B------:R-:W-:Y:S05]  /*0510*/  BRA `(.L_x_17721) ;  /* 0x00000c2000007947 */ /* 0x000fea0003800000 */
.L_x_17726:
[----:B------:R-:W2:Y:S02]  /*0520*/  LDG.E.64 R4, [R4.64] ;  /* 0x0000002404047981 */ /* 0x000ea4000c1e1b00 */
[----:B--2---:R-:W0:Y:S01]  /*0530*/  F2F.F32.F64 R0, R4 ;  /* 0x0000000400007310 */ /* 0x004e220000301000 */
[----:B------:R-:W0:-:S14]  /*0540*/  DSETP.GEU.AND P0, PT, |R4|, c[0x2][0x0], PT ;  /* 0x008000000400762a */ /* 0x000e1c0003f0e200 */
[----:B0-----:R-:W-:-:S05]  /*0550*/  @!P0 FMUL R0, R0, 1.175494350822287508e-38 ;  /* 0x0080000000008820 */ /* 0x001fca0000400000 */
[----:B------:R-:W-:-:S04]  /*0560*/  F2FP.PACK_AB R0, RZ, R0 ;  /* 0x00000000ff00723e */ /* 0x000fc800000000ff */
[----:B------:R-:W-:Y:S01]  /*0570*/  PRMT R26, R0, 0x7610, R26 ;  /* 0x00007610001a7816 */ /* 0x000fe2000000001a */
[----:B------:R-:W-:Y:S05]  /*0580*/  BRA `(.L_x_17721) ;  /* 0x00000bb000007947 */ /* 0x000fea0003800000 */
.L_x_17716:
        /* <DEDUP_REMOVED lines=14> */
.L_x_17730:
[----:B------:R-:W2:Y:S02]  /*0670*/  LDG.E.64 R4, [R4.64] ;  /* 0x0000002404047981 */ /* 0x000ea4000c1e1b00 */
[----:B--2---:R-:W0:Y:S01]  /*0680*/  F2F.F32.F64 R0, R4 ;  /* 0x0000000400007310 */ /* 0x004e220000301000 */
[----:B------:R-:W0:-:S14]  /*0690*/  DSETP.GEU.AND P0, PT, |R4|, c[0x2][0x0], PT ;  /* 0x008000000400762a */ /* 0x000e1c0003f0e200 */
[----:B0-----:R-:W-:-:S05]  /*06a0*/  @!P0 FMUL R0, R0, 1.175494350822287508e-38 ;  /* 0x0080000000008820 */ /* 0x001fca0000400000 */
[----:B------:R-:W-:-:S04]  /*06b0*/  F2FP.PACK_AB R0, RZ, R0 ;  /* 0x00000000ff00723e */ /* 0x000fc800000000ff */
[----:B------:R-:W-:Y:S01]  /*06c0*/  PRMT R26, R0, 0x7610, R26 ;  /* 0x00007610001a7816 */ /* 0x000fe2000000001a */
[----:B------:R-:W-:Y:S05]  /*06d0*/  BRA `(.L_x_17721) ;  /* 0x00000a6000007947 */ /* 0x000fea0003800000 */
.L_x_17729:
        /* <DEDUP_REMOVED lines=28> */
.L_x_17732:
        /* <DEDUP_REMOVED lines=15> */
.L_x_17731:
[----:B------:R-:W2:Y:S02]  /*0990*/  LDG.E.U16 R0, [R4.64] ;  /* 0x0000002404007981 */ /* 0x000ea4000c1e1500 */
[----:B--2---:R-:W-:-:S04]  /*09a0*/  PRMT R0, RZ, 0x5410, R0 ;  /* 0x00005410ff007816 */ /* 0x004fc80000000000 */
[----:B------:R-:W-:-:S04]  /*09b0*/  F2FP.PACK_AB R0, RZ, R0 ;  /* 0x00000000ff00723e */ /* 0x000fc800000000ff */
[----:B------:R-:W-:Y:S01]  /*09c0*/  PRMT R26, R0, 0x7610, R26 ;  /* 0x00007610001a7816 */ /* 0x000fe2000000001a */
[----:B------:R-:W-:Y:S05]  /*09d0*/  BRA `(.L_x_17721) ;  /* 0x0000076000007947 */ /* 0x000fea0003800000 */
.L_x_17728:
        /* <DEDUP_REMOVED lines=12> */
.L_x_17735:
        /* <DEDUP_REMOVED lines=21> */
.L_x_17739:
[----:B------:R-:W-:Y:S05]  /*0bf0*/  BSYNC B1 ;  /* 0x0000000000017941 */ /* 0x000fea0003800000 */
.L_x_17738:
[----:B------:R-:W-:Y:S01]  /*0c00*/  LEA R5, R0, 0x3b800000, 0x17 ;  /* 0x3b80000000057811 */ /* 0x000fe200078eb8ff */
[----:B------:R-:W-:-:S05]  /*0c10*/  IMAD.SHL.U32 R0, R3, 0x100000, RZ ;  /* 0x0010000003007824 */ /* 0x000fca00078e00ff */
[----:B------:R-:W-:Y:S02]  /*0c20*/  LOP3.LUT R0, R5, R0, R6, 0xfe, !PT ;  /* 0x0000000005007212 */ /* 0x000fe400078efe06 */
.L_x_17737:
[----:B------:R-:W-:Y:S05]  /*0c30*/  BSYNC B0 ;  /* 0x0000000000007941 */ /* 0x000fea0003800000 */
.L_x_17736:
[----:B------:R-:W-:-:S04]  /*0c40*/  F2FP.PACK_AB R0, RZ, R0 ;  /* 0x00000000ff00723e */ /* 0x000fc800000000ff */
[----:B------:R-:W-:Y:S01]  /*0c50*/  PRMT R26, R0, 0x7610, R26 ;  /* 0x00007610001a7816 */ /* 0x000fe2000000001a */
[----:B------:R-:W-:Y:S05]  /*0c60*/  BRA `(.L_x_17721) ;  /* 0x000004d000007947 */ /* 0x000fea0003800000 */
.L_x_17734:
        /* <DEDUP_REMOVED lines=21> */
.L_x_17743:
[----:B------:R-:W-:Y:S05]  /*0dc0*/  BSYNC B1 ;  /* 0x0000000000017941 */ /* 0x000fea0003800000 */
.L_x_17742:
[----:B------:R-:W-:Y:S01]  /*0dd0*/  LEA R5, R0, 0x37800000, 0x17 ;  /* 0x3780000000057811 */ /* 0x000fe200078eb8ff */
[----:B------:R-:W-:-:S05]  /*0de0*/  IMAD.SHL.U32 R0, R3, 0x200000, RZ ;  /* 0x0020000003007824 */ /* 0x000fca00078e00ff */
[----:B------:R-:W-:Y:S02]  /*0df0*/  LOP3.LUT R0, R5, R0, R6, 0xfe, !PT ;  /* 0x0000000005007212 */ /* 0x000fe400078efe06 */
.L_x_17741:
[----:B------:R-:W-:Y:S05]  /*0e00*/  BSYNC B0 ;  /* 0x0000000000007941 */ /* 0x000fea0003800000 */
.L_x_17740:
[----:B------:R-:W-:-:S04]  /*0e10*/  F2FP.PACK_AB R0, RZ, R0 ;  /* 0x00000000ff00723e */ /* 0x000fc800000000ff */
[----:B------:R-:W-:Y:S01]  /*0e20*/  PRMT R26, R0, 0x7610, R26 ;  /* 0x00007610001a7816 */ /* 0x000fe2000000001a */
[----:B------:R-:W-:Y:S05]  /*0e30*/  BRA `(.L_x_17721) ;  /* 0x0000030000007947 */ /* 0x000fea0003800000 */
.L_x_17733:
        /* <DEDUP_REMOVED lines=14> */
.L_x_17747:
[----:B------:R-:W-:Y:S05]  /*0f20*/  BSYNC B0 ;  /* 0x0000000000007941 */ /* 0x000fea0003800000 */
.L_x_17746:
[----:B------:R-:W-:-:S04]  /*0f30*/  F2FP.PACK_AB R0, RZ, R0 ;  /* 0x00000000ff00723e */ /* 0x000fc800000000ff */
[----:B------:R-:W-:Y:S01]  /*0f40*/  PRMT R26, R0, 0x7610, R26 ;  /* 0x00007610001a7816 */ /* 0x000fe2000000001a */
[----:B------:R-:W-:Y:S05]  /*0f50*/  BRA `(.L_x_17721) ;  /* 0x000001e000007947 */ /* 0x000fea0003800000 */
.L_x_17720:
        /* <DEDUP_REMOVED lines=21> */
.L_x_17745:
[----:B------:R-:W2:Y:S02]  /*10b0*/  LDG.E.64 R4, [R4.64] ;  /* 0x0000002404047981 */ /* 0x000ea4000c1e1b00 */
[----:B--2---:R-:W0:Y:S02]  /*10c0*/  I2F.U64 R0, R4 ;  /* 0x0000000400007312 */ /* 0x004e240000301000 */
[----:B0-----:R-:W-:-:S04]  /*10d0*/  F2FP.PACK_AB R0, RZ, R0 ;  /* 0x00000000ff00723e */ /* 0x001fc800000000ff */
[----:B------:R-:W-:Y:S01]  /*10e0*/  PRMT R26, R0, 0x7610, R26 ;  /* 0x00007610001a7816 */ /* 0x000fe2000000001a */
[----:B------:R-:W-:Y:S05]  /*10f0*/  BRA `(.L_x_17721) ;  /* 0x0000004000007947 */ /* 0x000fea0003800000 */
.L_x_17744:
[----:B------:R-:W2:Y:S02]  /*1100*/  LDG.E R4, [R4.64] ;  /* 0x0000002404047981 */ /* 0x000ea4000c1e1900 */
[----:B--2---:R-:W0:Y:S02]  /*1110*/  I2F.U32 R0, R4 ;  /* 0x0000000400007306 */ /* 0x004e240000201000 */
[----:B0-----:R-:W-:-:S04]  /*1120*/  F2FP.PACK_AB R0, RZ, R0 ;  /* 0x00000000ff00723e */ /* 0x001fc800000000ff */
[----:B------:R-:W-:Y:S02]  /*1130*/  PRMT R26, R0, 0x7610, R26 ;  /* 0x00007610001a7816 */ /* 0x000fe4000000001a */
.L_x_17721:
        /* <DEDUP_REMOVED lines=19> */
.L_x_17751:
[----:B------:R-:W2:Y:S02]  /*1270*/  LDG.E.U8 R4, [R4.64] ;  /* 0x0000002404047981 */ /* 0x000ea4000c1e1100 */
[----:B--2---:R-:W0:Y:S02]  /*1280*/  I2F.U16 R0, R4 ;  /* 0x0000000400007306 */ /* 0x004e240000101000 */
[----:B0-----:R-:W-:-:S04]  /*1290*/  F2FP.PACK_AB R0, RZ, R0 ;  /* 0x00000000ff00723e */ /* 0x001fc800000000ff */
[----:B------:R-:W-:Y:S01]  /*12a0*/  PRMT R27, R0, 0x7610, R27 ;  /* 0x00007610001b7816 */ /* 0x000fe2000000001b */
[----:B------:R-:W-:Y:S05]  /*12b0*/  BRA `(.L_x_17753) ;  /* 0x00000ed000007947 */ /* 0x000fea0003800000 */
.L_x_17750:
        /* <DEDUP_REMOVED lines=11> */
.L_x_17755:
[----:B------:R-:W2:Y:S02]  /*1370*/  LDG.E R4, [R4.64] ;  /* 0x0000002404047981 */ /* 0x000ea4000c1e1900 */
[----:B--2---:R-:W0:Y:S02]  /*1380*/  I2F R0, R4 ;  /* 0x0000000400007306 */ /* 0x004e240000201400 */
[----:B0-----:R-:W-:-:S04]  /*1390*/  F2FP.PACK_AB R0, RZ, R0 ;  /* 0x00000000ff00723e */ /* 0x001fc800000000ff */
[----:B------:R-:W-:Y:S01]  /*13a0*/  PRMT R27, R0, 0x7610, R27 ;  /* 0x00007610001b7816 */ /* 0x000fe2000000001b */
[----:B------:R-:W-:Y:S05]  /*13b0*/  BRA `(.L_x_17753) ;  /* 0x00000dd000007947 */ /* 0x000fea0003800000 */
.L_x_17754:
[----:B------:R-:W2:Y:S02]  /*13c0*/  LDG.E.U16 R4, [R4.64] ;  /* 0x0000002404047981 */ /* 0x000ea4000c1e1500 */
[----:B--2---:R-:W0:Y:S02]  /*13d0*/  I2F.S16 R0, R4 ;  /* 0x0000000400007306 */ /* 0x004e240000101400 */
[----:B0-----:R-:W-:-:S04]  /*13e0*/  F2FP.PACK_AB R0, RZ, R0 ;  /* 0x00000000ff00723e */ /* 0x001fc800000000ff */
[----:B------:R-:W-:Y:S01]  /*13f0*/  PRMT R27, R0, 0x7610, R27 ;  /* 0x00007610001b7816 */ /* 0x000fe2000000001b */
[----:B------:R-:W-:Y:S05]  /*1400*/  BRA `(.L_x_17753) ;  /* 0x00000d8000007947 */ /* 0x000fea0003800000 */
.L_x_17749:
        /* <DEDUP_REMOVED lines=9> */
.L_x_17757:
[----:B------:R0:W5:Y:S01]  /*14a0*/  LDG.E.U16 R27, [R4.64] ;  /* 0x00000024041b7981 */ /* 0x000162000c1e1500 */
[----:B------:R-:W-:Y:S05]  /*14b0*/  BRA `(.L_x_17753) ;  /* 0x00000cd000007947 */ /* 0x000fea0003800000 */
.L_x_17756:
        /* <DEDUP_REMOVED lines=9> */
.L_x_17759:
[----:B------:R0:W5:Y:S01]  /*1550*/  LDG.E.U16 R27, [R4.64] ;  /* 0x00000024041b7981 */ /* 0x000162000c1e1500 */
[----:B------:R-:W-:Y:S05]  /*1560*/  BRA `(.L_x_17753) ;  /* 0x00000c2000007947 */ /* 0x000fea0003800000 */
.L_x_17758:
[----:B------:R-:W2:Y:S02]  /*1570*/  LDG.E.64 R4, [R4.64] ;  /* 0x0000002404047981 */ /* 0x000ea4000c1e1b00 */
[----:B--2---:R-:W0:Y:S01]  /*1580*/  F2F.F32.F64 R0, R4 ;  /* 0x0000000400007310 */ /* 0x004e220000301000 */
[----:B------:R-:W0:-:S14]  /*1590*/  DSETP.GEU.AND P0, PT, |R4|, c[0x2][0x0], PT ;  /* 0x008000000400762a */ /* 0x000e1c0003f0e200 */
[----:B0-----:R-:W-:-:S05]  /*15a0*/  @!P0 FMUL R0, R0, 1.175494350822287508e-38 ;  /* 0x0080000000008820 */ /* 0x001fca0000400000 */
[----:B------:R-:W-:-:S04]  /*15b0*/  F2FP.PACK_AB R0, RZ, R0 ;  /* 0x00000000ff00723e */ /* 0x000fc800000000ff */
[----:B------:R-:W-:Y:S01]  /*15c0*/  PRMT R27, R0, 0x7610, R27 ;  /* 0x00007610001b7816 */ /* 0x000fe2000000001b */
[----:B------:R-:W-:Y:S05]  /*15d0*/  BRA `(.L_x_17753) ;  /* 0x00000bb000007947 */ /* 0x000fea0003800000 */
.L_x_17748:
        /* <DEDUP_REMOVED lines=14> */
.L_x_17762:
[----:B------:R-:W2:Y:S02]  /*16c0*/  LDG.E.64 R4, [R4.64] ;  /* 0x0000002404047981 */ /* 0x000ea4000c1e1b00 */
[----:B--2---:R-:W0:Y:S01]  /*16d0*/  F2F.F32.F64 R0, R4 ;  /* 0x0000000400007310 */ /* 0x004e220000301000 */
[----:B------:R-:W0:-:S14]  /*16e0*/  DSETP.GEU.AND P0, PT, |R4|, c[0x2][0x0], PT ;  /* 0x008000000400762a */ /* 0x000e1c0003f0e200 */
[----:B0-----:R-:W-:-:S05]  /*16f0*/  @!P0 FMUL R0, R0, 1.175494350822287508e-38 ;  /* 0x0080000000008820 */ /* 0x001fca0000400000 */
[----:B------:R-:W-:-:S04]  /*1700*/  F2FP.PACK_AB R0, RZ, R0 ;  /* 0x00000000ff00723e */ /* 0x000fc800000000ff */
[----:B------:R-:W-:Y:S01]  /*1710*/  PRMT R27, R0, 0x7610, R27 ;  /* 0x00007610001b7816 */ /* 0x000fe2000000001b */
[----:B------:R-:W-:Y:S05]  /*1720*/  BRA `(.L_x_17753) ;  /* 0x00000a6000007947 */ /* 0x000fea0003800000 */
.L_x_17761:
        /* <DEDUP_REMOVED lines=28> */
.L_x_17764:
        /* <DEDUP_REMOVED lines=15> */
.L_x_17763:
[----:B------:R-:W2:Y:S02]  /*19e0*/  LDG.E.U16 R0, [R4.64] ;  /* 0x0000002404007981 */ /* 0x000ea4000c1e1500 */
[----:B--2---:R-:W-:-:S04]  /*19f0*/  PRMT R0, RZ, 0x5410, R0 ;  /* 0x00005410ff007816 */ /* 0x004fc80000000000 */
[----:B------:R-:W-:-:S04]  /*1a00*/  F2FP.PACK_AB R0, RZ, R0 ;  /* 0x00000000ff00723e */ /* 0x000fc800000000ff */
[----:B------:R-:W-:Y:S01]  /*1a10*/  PRMT R27, R0, 0x7610, R27 ;  /* 0x00007610001b7816 */ /* 0x000fe2000000001b */
[----:B------:R-:W-:Y:S05]  /*1a20*/  BRA `(.L_x_17753) ;  /* 0x0000076000007947 */ /* 0x000fea0003800000 */
.L_x_17760:
        /* <DEDUP_REMOVED lines=12> */
.L_x_17767:
        /* <DEDUP_REMOVED lines=21> */
.L_x_17771:
[----:B------:R-:W-:Y:S05]  /*1c40*/  BSYNC B1 ;  /* 0x0000000000017941 */ /* 0x000fea0003800000 */
.L_x_17770:
[----:B------:R-:W-:Y:S01]  /*1c50*/  LEA R5, R0, 0x3b800000, 0x17 ;  /* 0x3b80000000057811 */ /* 0x000fe200078eb8ff */
[----:B------:R-:W-:-:S05]  /*1c60*/  IMAD.SHL.U32 R0, R3, 0x100000, RZ ;  /* 0x0010000003007824 */ /* 0x000fca00078e00ff */
[----:B------:R-:W-:Y:S02]  /*1c70*/  LOP3.LUT R0, R5, R0, R6, 0xfe, !PT ;  /* 0x0000000005007212 */ /* 0x000fe400078efe06 */
.L_x_17769:
[----:B------:R-:W-:Y:S05]  /*1c80*/  BSYNC B0 ;  /* 0x0000000000007941 */ /* 0x000fea0003800000 */
.L_x_17768:
[----:B------:R-:W-:-:S04]  /*1c90*/  F2FP.PACK_AB R0, RZ, R0 ;  /* 0x00000000ff00723e */ /* 0x000fc800000000ff */
[----:B------:R-:W-:Y:S01]  /*1ca0*/  PRMT R27, R0, 0x7610, R27 ;  /* 0x00007610001b7816 */ /* 0x000fe2000000001b */
[----:B------:R-:W-:Y:S05]  /*1cb0*/  BRA `(.L_x_17753) ;  /* 0x000004d000007947 */ /* 0x000fea0003800000 */
.L_x_17766:
        /* <DEDUP_REMOVED lines=21> */
.L_x_17775:
[----:B------:R-:W-:Y:S05]  /*1e10*/  BSYNC B1 ;  /* 0x0000000000017941 */ /* 0x000fea0003800000 */
.L_x_17774:
[----:B------:R-:W-:Y:S01]  /*1e20*/  LEA R5, R0, 0x37800000, 0x17 ;  /* 0x3780000000057811 */ /* 0x000fe200078eb8ff */
[----:B------:R-:W-:-:S05]  /*1e30*/  IMAD.SHL.U32 R0, R3, 0x200000, RZ ;  /* 0x0020000003007824 */ /* 0x000fca00078e00ff */
[----:B------:R-:W-:Y:S02]  /*1e40*/  LOP3.LUT R0, R5, R0, R6, 0xfe, !PT ;  /* 0x0000000005007212 */ /* 0x000fe400078efe06 */
.L_x_17773:
[----:B------:R-:W-:Y:S05]  /*1e50*/  BSYNC B0 ;  /* 0x0000000000007941 */ /* 0x000fea0003800000 */
.L_x_17772:
[----:B------:R-:W-:-:S04]  /*1e60*/  F2FP.PACK_AB R0, RZ, R0 ;  /* 0x00000000ff00723e */ /* 0x000fc800000000ff */
[----:B------:R-:W-:Y:S01]  /*1e70*/  PRMT R27, R0, 0x7610, R27 ;  /* 0x00007610001b7816 */ /* 0x000fe2000000001b */
[----:B------:R-:W-:Y:S05]  /*1e80*/  BRA `(.L_x_17753) ;  /* 0x0000030000007947 */ /* 0x000fea0003800000 */
.L_x_17765:
        /* <DEDUP_REMOVED lines=14> */
.L_x_17779:
[----:B------:R-:W-:Y:S05]  /*1f70*/  BSYNC B0 ;  /* 0x0000000000007941 */ /* 0x000fea0003800000 */
.L_x_17778:
[----:B------:R-:W-:-:S04]  /*1f80*/  F2FP.PACK_AB R0, RZ, R0 ;  /* 0x00000000ff00723e */ /* 0x000fc800000000ff */
[----:B------:R-:W-:Y:S01]  /*1f90*/  PRMT R27, R0, 0x7610, R27 ;  /* 0x00007610001b7816 */ /* 0x000fe2000000001b */
[----:B------:R-:W-:Y:S05]  /*1fa0*/  BRA `(.L_x_17753) ;  /* 0x000001e000007947 */ /* 0x000fea0003800000 */
.L_x_17752:
        /* <DEDUP_REMOVED lines=21> */
.L_x_17777:
[----:B------:R-:W2:Y:S02]  /*2100*/  LDG.E.64 R4, [R4.64] ;  /* 0x0000002404047981 */ /* 0x000ea4000c1e1b00 */
[----:B--2---:R-:W0:Y:S02]  /*2110*/  I2F.U64 R0, R4 ;  /* 0x0000000400007312 */ /* 0x004e240000301000 */
[----:B0-----:R-:W-:-:S04]  /*2120*/  F2FP.PACK_AB R0, RZ, R0 ;  /* 0x00000000ff00723e */ /* 0x001fc800000000ff */
[----:B------:R-:W-:Y:S01]  /*2130*/  PRMT R27, R0, 0x7610, R27 ;  /* 0x00007610001b7816 */ /* 0x000fe2000000001b */
[----:B------:R-:W-:Y:S05]  /*2140*/  BRA `(.L_x_17753) ;  /* 0x0000004000007947 */ /* 0x000fea0003800000 */
.L_x_17776:
[----:B------:R-:W2:Y:S02]  /*2150*/  LDG.E R4, [R4.64] ;  /* 0x0000002404047981 */ /* 0x000ea4000c1e1900 */
[----:B--2---:R-:W0:Y:S02]  /*2160*/  I2F.U32 R0, R4 ;  /* 0x0000000400007306 */ /* 0x004e240000201000 */
[----:B0-----:R-:W-:-:S04]  /*2170*/  F2FP.PACK_AB R0, RZ, R0 ;  /* 0x00000000ff00723e */ /* 0x001fc800000000ff */
[----:B------:R-:W-:Y:S02]  /*2180*/  PRMT R27, R0, 0x7610, R27 ;  /* 0x00007610001b7816 */ /* 0x000fe4000000001b */
.L_x_17753:
[----:B------:R-:W-:-:S05]  /*2190*/  IADD3 R25, R25, 0x80, RZ ;  /* 0x0000008019197810 */ /* 0x000fca0007ffe0ff */
.L_x_17715:
[----:B-1-3--:R-:W-:Y:S05]  /*21a0*/  BSYNC B6 ;  /* 0x0000000000067941 */ /* 0x00afea0003800000 */
.L_x_17714:
        /* <DEDUP_REMOVED lines=24> */
.L_x_17785:
[----:B------:R-:W2:Y:S02]  /*2330*/  LDG.E.U8 R4, [R4.64] ;  /* 0x0000002404047981 */ /* 0x000ea4000c1e1100 */
[----:B--2---:R-:W0:Y:S02]  /*2340*/  I2F.U16 R0, R4 ;  /* 0x0000000400007306 */ /* 0x004e240000101000 */
[----:B0-----:R-:W-:-:S04]  /*2350*/  F2FP.PACK_AB R0, RZ, R0 ;  /* 0x00000000ff00723e */ /* 0x001fc800000000ff */
[----:B------:R-:W-:Y:S01]  /*2360*/  PRMT R22, R0, 0x7610, R22 ;  /* 0x0000761000167816 */ /* 0x000fe20000000016 */
[----:B------:R-:W-:Y:S05]  /*2370*/  BRA `(.L_x_17787) ;  /* 0x00000ee000007947 */ /* 0x000fea0003800000 */
.L_x_17784:
        /* <DEDUP_REMOVED lines=11> */
.L_x_17789:
[----:B------:R-:W2:Y:S02]  /*2430*/  LDG.E R4, [R4.64] ;  /* 0x0000002404047981 */ /* 0x000ea4000c1e1900 */
[----:B--2---:R-:W0:Y:S02]  /*2440*/  I2F R0, R4 ;  /* 0x0000000400007306 */ /* 0x004e240000201400 */
[----:B0-----:R-:W-:-:S04]  /*2450*/  F2FP.PACK_AB R0, RZ, R0 ;  /* 0x00000000ff00723e */ /* 0x001fc800000000ff */
[----:B------:R-:W-:Y:S01]  /*2460*/  PRMT R22, R0, 0x7610, R22 ;  /* 0x0000761000167816 */ /* 0x000fe20000000016 */
[----:B------:R-:W-:Y:S05]  /*2470*/  BRA `(.L_x_17787) ;  /* 0x00000de000007947 */ /* 0x000fea0003800000 */
.L_x_17788:
[----:B------:R-:W2:Y:S02]  /*2480*/  LDG.E.U16 R4, [R4.64] ;  /* 0x0000002404047981 */ /* 0x000ea4000c1e1500 */
[----:B--2---:R-:W0:Y:S02]  /*2490*/  I2F.S16 R0, R4 ;  /* 0x0000000400007306 */ /* 0x004e240000101400 */
[----:B0-----:R-:W-:-:S04]  /*24a0*/  F2FP.PACK_AB R0, RZ, R0 ;  /* 0x00000000ff00723e */ /* 0x001fc800000000ff */
[----:B------:R-:W-:Y:S01]  /*24b0*/  PRMT R22, R0, 0x7610, R22 ;  /* 0x0000761000167816 */ /* 0x000fe20000000016 */
[----:B------:R-:W-:Y:S05]  /*24c0*/  BRA `(.L_x_17787) ;  /* 0x00000d9000007947 */ /* 0x000fea0003800000 */
.L_x_17783:
        /* <DEDUP_REMOVED lines=9> */
.L_x_17791:
[----:B------:R0:W5:Y:S01]  /*2560*/  LDG.E.U16 R22, [R4.64] ;  /* 0x0000002404167981 */ /* 0x000162000c1e1500 */
[----:B------:R-:W-:Y:S05]  /*2570*/  BRA `(.L_x_17787) ;  /* 0x00000ce000007947 */ /* 0x000fea0003800000 */
.L_x_17790:
        /* <DEDUP_REMOVED lines=9> */
.L_x_17793:
[----:B------:R0:W5:Y:S01]  /*2610*/  LDG.E.U16 R22, [R4.64] ;  /* 0x0000002404167981 */ /* 0x000162000c1e1500 */
[----:B------:R-:W-:Y:S05]  /*2620*/  BRA `(.L_x_17787) ;  /* 0x00000c3000007947 */ /* 0x000fea0003800000 */
.L_x_17792:
[----:B------:R-:W2:Y:S02]  /*2630*/  LDG.E.64 R4, [R4.64] ;  /* 0x0000002404047981 */ /* 0x000ea4000c1e1b00 */
[----:B--2---:R-:W0:Y:S01]  /*2640*/  F2F.F32.F64 R0, R4 ;  /* 0x0000000400007310 */ /* 0x004e220000301000 */
[----:B------:R-:W0:-:S14]  /*2650*/  DSETP.GEU.AND P0, PT, |R4|, c[0x2][0x0], PT ;  /* 0x008000000400762a */ /* 0x000e1c0003f0e200 */
[----:B0-----:R-:W-:-:S05]  /*2660*/  @!P0 FMUL R0, R0, 1.175494350822287508e-38 ;  /* 0x0080000000008820 */ /* 0x001fca0000400000 */
[----:B------:R-:W-:-:S04]  /*2670*/  F2FP.PACK_AB R0, RZ, R0 ;  /* 0x00000000ff00723e */ /* 0x000fc800000000ff */
[----:B------:R-:W-:Y:S01]  /*2680*/  PRMT R22, R0, 0x7610, R22 ;  /* 0x0000761000167816 */ /* 0x000fe20000000016 */
[----:B------:R-:W-:Y:S05]  /*2690*/  BRA `(.L_x_17787) ;  /* 0x00000bc000007947 */ /* 0x000fea0003800000 */
.L_x_17782:
        /* <DEDUP_REMOVED lines=14> */
.L_x_17796:
[----:B------:R-:W2:Y:S02]  /*2780*/  LDG.E.64 R4, [R4.64] ;  /* 0x0000002404047981 */ /* 0x000ea4000c1e1b00 */
[----:B--2---:R-:W0:Y:S01]  /*2790*/  F2F.F32.F64 R0, R4 ;  /* 0x0000000400007310 */ /* 0x004e220000301000 */
[----:B------:R-:W0:-:S14]  /*27a0*/  DSETP.GEU.AND P0, PT, |R4|, c[0x2][0x0], PT ;  /* 0x008000000400762a */ /* 0x000e1c0003f0e200 */
[----:B0-----:R-:W-:-:S05]  /*27b0*/  @!P0 FMUL R0, R0, 1.175494350822287508e-38 ;  /* 0x0080000000008820 */ /* 0x001fca0000400000 */
[----:B------:R-:W-:-:S04]  /*27c0*/  F2FP.PACK_AB R0, RZ, R0 ;  /* 0x00000000ff00723e */ /* 0x000fc800000000ff */
[----:B------:R-:W-:Y:S01]  /*27d0*/  PRMT R22, R0, 0x7610, R22 ;  /* 0x0000761000167816 */ /* 0x000fe20000000016 */
[----:B------:R-:W-:Y:S05]  /*27e0*/  BRA `(.L_x_17787) ;  /* 0x00000a7000007947 */ /* 0x000fea0003800000 */
.L_x_17795:
        /* <DEDUP_REMOVED lines=28> */
.L_x_17798:
        /* <DEDUP_REMOVED lines=16> */
.L_x_17797:
[----:B------:R-:W2:Y:S02]  /*2ab0*/  LDG.E.U16 R0, [R4.64] ;  /* 0x0000002404007981 */ /* 0x000ea4000c1e1500 */
[----:B--2---:R-:W-:-:S04]  /*2ac0*/  PRMT R0, RZ, 0x5410, R0 ;  /* 0x00005410ff007816 */ /* 0x004fc80000000000 */
[----:B------:R-:W-:-:S04]  /*2ad0*/  F2FP.PACK_AB R0, RZ, R0 ;  /* 0x00000000ff00723e */ /* 0x000fc800000000ff */
[----:B------:R-:W-:Y:S01]  /*2ae0*/  PRMT R22, R0, 0x7610, R22 ;  /* 0x0000761000167816 */ /* 0x000fe20000000016 */
[----:B------:R-:W-:Y:S05]  /*2af0*/  BRA `(.L_x_17787) ;  /* 0x0000076000007947 */ /* 0x000fea0003800000 */
.L_x_17794:
        /* <DEDUP_REMOVED lines=12> */
.L_x_17801:
        /* <DEDUP_REMOVED lines=21> */
.L_x_17805:
[----:B------:R-:W-:Y:S05]  /*2d10*/  BSYNC B1 ;  /* 0x0000000000017941 */ /* 0x000fea0003800000 */
.L_x_17804:
[----:B------:R-:W-:Y:S01]  /*2d20*/  LEA R5, R0, 0x3b800000, 0x17 ;  /* 0x3b80000000057811 */ /* 0x000fe200078eb8ff */
[----:B------:R-:W-:-:S05]  /*2d30*/  IMAD.SHL.U32 R0, R3, 0x100000, RZ ;  /* 0x0010000003007824 */ /* 0x000fca00078e00ff */
[----:B------:R-:W-:Y:S02]  /*2d40*/  LOP3.LUT R0, R5, R0, R6, 0xfe, !PT ;  /* 0x0000000005007212 */ /* 0x000fe400078efe06 */
.L_x_17803:
[----:B------:R-:W-:Y:S05]  /*2d50*/  BSYNC B0 ;  /* 0x0000000000007941 */ /* 0x000fea0003800000 */
.L_x_17802:
[----:B------:R-:W-:-:S04]  /*2d60*/  F2FP.PACK_AB R0, RZ, R0 ;  /* 0x00000000ff00723e */ /* 0x000fc800000000ff */
[----:B------:R-:W-:Y:S01]  /*2d70*/  PRMT R22, R0, 0x7610, R22 ;  /* 0x0000761000167816 */ /* 0x000fe20000000016 */
[----:B------:R-:W-:Y:S05]  /*2d80*/  BRA `(.L_x_17787) ;  /* 0x000004d000007947 */ /* 0x000fea0003800000 */
.L_x_17800:
        /* <DEDUP_REMOVED lines=21> */
.L_x_17809:
[----:B------:R-:W-:Y:S05]  /*2ee0*/  BSYNC B1 ;  /* 0x0000000000017941 */ /* 0x000fea0003800000 */
.L_x_17808:
[----:B------:R-:W-:Y:S01]  /*2ef0*/  LEA R5, R0, 0x37800000, 0x17 ;  /* 0x3780000000057811 */ /* 0x000fe200078eb8ff */
[----:B------:R-:W-:-:S05]  /*2f00*/  IMAD.SHL.U32 R0, R3, 0x200000, RZ ;  /* 0x0020000003007824 */ /* 0x000fca00078e00ff */
[----:B------:R-:W-:Y:S02]  /*2f10*/  LOP3.LUT R0, R5, R0, R6, 0xfe, !PT ;  /* 0x0000000005007212 */ /* 0x000fe400078efe06 */
.L_x_17807:
[----:B------:R-:W-:Y:S05]  /*2f20*/  BSYNC B0 ;  /* 0x0000000000007941 */ /* 0x000fea0003800000 */
.L_x_17806:
[----:B------:R-:W-:-:S04]  /*2f30*/  F2FP.PACK_AB R0, RZ, R0 ;  /* 0x00000000ff00723e */ /* 0x000fc800000000ff */
[----:B------:R-:W-:Y:S01]  /*2f40*/  PRMT R22, R0, 0x7610, R22 ;  /* 0x0000761000167816 */ /* 0x000fe20000000016 */
[----:B------:R-:W-:Y:S05]  /*2f50*/  BRA `(.L_x_17787) ;  /* 0x0000030000007947 */ /* 0x000fea0003800000 */
.L_x_17799:
        /* <DEDUP_REMOVED lines=14> */
.L_x_17813:
[----:B------:R-:W-:Y:S05]  /*3040*/  BSYNC B0 ;  /* 0x0000000000007941 */ /* 0x000fea0003800000 */
.L_x_17812:
[----:B------:R-:W-:-:S04]  /*3050*/  F2FP.PACK_AB R0, RZ, R0 ;  /* 0x00000000ff00723e */ /* 0x000fc800000000ff */
[----:B------:R-:W-:Y:S01]  /*3060*/  PRMT R22, R0, 0x7610, R22 ;  /* 0x0000761000167816 */ /* 0x000fe20000000016 */
[----:B------:R-:W-:Y:S05]  /*3070*/  BRA `(.L_x_17787) ;  /* 0x000001e000007947 */ /* 0x000fea0003800000 */
.L_x_17786:
        /* <DEDUP_REMOVED lines=21> */
.L_x_17811:
[----:B------:R-:W2:Y:S02]  /*31d0*/  LDG.E.64 R4, [R4.64] ;  /* 0x0000002404047981 */ /* 0x000ea4000c1e1b00 */
[----:B--2---:R-:W0:Y:S02]  /*31e0*/  I2F.U64 R0, R4 ;  /* 0x0000000400007312 */ /* 0x004e240000301000 */
[----:B0-----:R-:W-:-:S04]  /*31f0*/  F2FP.PACK_AB R0, RZ, R0 ;  /* 0x00000000ff00723e */ /* 0x001fc800000000ff */
[----:B------:R-:W-:Y:S01]  /*3200*/  PRMT R22, R0, 0x7610, R22 ;  /* 0x0000761000167816 */ /* 0x000fe20000000016 */
[----:B------:R-:W-:Y:S05]  /*3210*/  BRA `(.L_x_17787) ;  /* 0x0000004000007947 */ /* 0x000fea0003800000 */
.L_x_17810:
[----:B------:R-:W2:Y:S02]  /*3220*/  LDG.E R4, [R4.64] ;  /* 0x0000002404047981 */ /* 0x000ea4000c1e1900 */
[----:B--2---:R-:W0:Y:S02]  /*3230*/  I2F.U32 R0, R4 ;  /* 0x0000000400007306 */ /* 0x004e240000201000 */
[----:B0-----:R-:W-:-:S04]  /*3240*/  F2FP.PACK_AB R0, RZ, R0 ;  /* 0x00000000ff00723e */ /* 0x001fc800000000ff */
[----:B------:R-:W-:Y:S02]  /*3250*/  PRMT R22, R0, 0x7610, R22 ;  /* 0x0000761000167816 */ /* 0x000fe40000000016 */
.L_x_17787:
        /* <DEDUP_REMOVED lines=19> */
.L_x_17817:
[----:B------:R-:W2:Y:S02]  /*3390*/  LDG.E.U8 R4, [R4.64] ;  /* 0x0000002404047981 */ /* 0x000ea4000c1e1100 */
[----:B--2---:R-:W0:Y:S02]  /*33a0*/  I2F.U16 R0, R4 ;  /* 0x0000000400007306 */ /* 0x004e240000101000 */
[----:B0-----:R-:W-:-:S04]  /*33b0*/  F2FP.PACK_AB R0, RZ, R0 ;  /* 0x00000000ff00723e */ /* 0x001fc800000000ff */
[----:B------:R-:W-:Y:S01]  /*33c0*/  PRMT R28, R0, 0x7610, R28 ;  /* 0x00007610001c7816 */ /* 0x000fe2000000001c */
[----:B------:R-:W-:Y:S05]  /*33d0*/  BRA `(.L_x_17819) ;  /* 0x00000ed000007947 */ /* 0x000fea0003800000 */
.L_x_17816:
        /* <DEDUP_REMOVED lines=11> */
.L_x_17821:
[----:B------:R-:W2:Y:S02]  /*3490*/  LDG.E R4, [R4.64] ;  /* 0x0000002404047981 */ /* 0x000ea4000c1e1900 */
[----:B--2---:R-:W0:Y:S02]  /*34a0*/  I2F R0, R4 ;  /* 0x0000000400007306 */ /* 0x004e240000201400 */
[----:B0-----:R-:W-:-:S04]  /*34b0*/  F2FP.PACK_AB R0, RZ, R0 ;  /* 0x00000000ff00723e */ /* 0x001fc800000000ff */
[----:B------:R-:W-:Y:S01]  /*34c0*/  PRMT R28, R0, 0x7610, R28 ;  /* 0x00007610001c7816 */ /* 0x000fe2000000001c */
[----:B------:R-:W-:Y:S05]  /*34d0*/  BRA `(.L_x_17819) ;  /* 0x00000dd000007947 */ /* 0x000fea0003800000 */
.L_x_17820:
[----:B------:R-:W2:Y:S02]  /*34e0*/  LDG.E.U16 R4, [R4.64] ;  /* 0x0000002404047981 */ /* 0x000ea4000c1e1500 */
[----:B--2---:R-:W0:Y:S02]  /*34f0*/  I2F.S16 R0, R4 ;  /* 0x0000000400007306 */ /* 0x004e240000101400 */
[----:B0-----:R-:W-:-:S04]  /*3500*/  F2FP.PACK_AB R0, RZ, R0 ;  /* 0x00000000ff00723e */ /* 0x001fc800000000ff */
[----:B------:R-:W-:Y:S01]  /*3510*/  PRMT R28, R0, 0x7610, R28 ;  /* 0x00007610001c7816 */ /* 0x000fe2000000001c */
[----:B------:R-:W-:Y:S05]  /*3520*/  BRA `(.L_x_17819) ;  /* 0x00000d8000007947 */ /* 0x000fea0003800000 */
.L_x_17815:
        /* <DEDUP_REMOVED lines=9> */
.L_x_17823:
[----:B------:R0:W5:Y:S01]  /*35c0*/  LDG.E.U16 R28, [R4.64] ;  /* 0x00000024041c7981 */ /* 0x000162000c1e1500 */
[----:B------:R-:W-:Y:S05]  /*35d0*/  BRA `(.L_x_17819) ;  /* 0x00000cd000007947 */ /* 0x000fea0003800000 */
.L_x_17822:
        /* <DEDUP_REMOVED lines=9> */
.L_x_17825:
[----:B------:R0:W5:Y:S01]  /*3670*/  LDG.E.U16 R28, [R4.64] ;  /* 0x00000024041c7981 */ /* 0x000162000c1e1500 */
[----:B------:R-:W-:Y:S05]  /*3680*/  BRA `(.L_x_17819) ;  /* 0x00000c2000007947 */ /* 0x000fea0003800000 */
.L_x_17824:
[----:B------:R-:W2:Y:S02]  /*3690*/  LDG.E.64 R4, [R4.64] ;  /* 0x0000002404047981 */ /* 0x000ea4000c1e1b00 */
[----:B--2---:R-:W0:Y:S01]  /*36a0*/  F2F.F32.F64 R0, R4 ;  /* 0x0000000400007310 */ /* 0x004e220000301000 */
[----:B------:R-:W0:-:S14]  /*36b0*/  DSETP.GEU.AND P0, PT, |R4|, c[0x2][0x0], PT ;  /* 0x008000000400762a */ /* 0x000e1c0003f0e200 */
[----:B0-----:R-:W-:-:S05]  /*36c0*/  @!P0 FMUL R0, R0, 1.175494350822287508e-38 ;  /* 0x0080000000008820 */ /* 0x001fca0000400000 */
[----:B------:R-:W-:-:S04]  /*36d0*/  F2FP.PACK_AB R0, RZ, R0 ;  /* 0x00000000ff00723e */ /* 0x000fc800000000ff */
[----:B------:R-:W-:Y:S01]  /*36e0*/  PRMT R28, R0, 0x7610, R28 ;  /* 0x00007610001c7816 */ /* 0x000fe2000000001c */
[----:B------:R-:W-:Y:S05]  /*36f0*/  BRA `(.L_x_17819) ;  /* 0x00000bb000007947 */ /* 0x000fea0003800000 */
.L_x_17814:
        /* <DEDUP_REMOVED lines=14> */
.L_x_17828:
[----:B------:R-:W2:Y:S02]  /*37e0*/  LDG.E.64 R4, [R4.64] ;  /* 0x0000002404047981 */ /* 0x000ea4000c1e1b00 */
[----:B--2---:R-:W0:Y:S01]  /*37f0*/  F2F.F32.F64 R0, R4 ;  /* 0x0000000400007310 */ /* 0x004e220000301000 */
[----:B------:R-:W0:-:S14]  /*3800*/  DSETP.GEU.AND P0, PT, |R4|, c[0x2][0x0], PT ;  /* 0x008000000400762a */ /* 0x000e1c0003f0e200 */
[----:B0-----:R-:W-:-:S05]  /*3810*/  @!P0 FMUL R0, R0, 1.175494350822287508e-38 ;  /* 0x0080000000008820 */ /* 0x001fca0000400000 */
[----:B------:R-:W-:-:S04]  /*3820*/  F2FP.PACK_AB R0, RZ, R0 ;  /* 0x00000000ff00723e */ /* 0x000fc800000000ff */
[----:B------:R-:W-:Y:S01]  /*3830*/  PRMT R28, R0, 0x7610, R28 ;  /* 0x00007610001c7816 */ /* 0x000fe2000000001c */
[----:B------:R-:W-:Y:S05]  /*3840*/  BRA `(.L_x_17819) ;  /* 0x00000a6000007947 */ /* 0x000fea0003800000 */
.L_x_17827:
        /* <DEDUP_REMOVED lines=28> */
.L_x_17830:
        /* <DEDUP_REMOVED lines=15> */
.L_x_17829:
[----:B------:R-:W2:Y:S02]  /*3b00*/  LDG.E.U16 R0, [R4.64] ;  /* 0x0000002404007981 */ /* 0x000ea4000c1e1500 */
[----:B--2---:R-:W-:-:S04]  /*3b10*/  PRMT R0, RZ, 0x5410, R0 ;  /* 0x00005410ff007816 */ /* 0x004fc80000000000 */
[----:B------:R-:W-:-:S04]  /*3b20*/  F2FP.PACK_AB R0, RZ, R0 ;  /* 0x00000000ff00723e */ /* 0x000fc800000000ff */
[----:B------:R-:W-:Y:S01]  /*3b30*/  PRMT R28, R0, 0x7610, R28 ;  /* 0x00007610001c7816 */ /* 0x000fe2000000001c */
[----:B------:R-:W-:Y:S05]  /*3b40*/  BRA `(.L_x_17819) ;  /* 0x0000076000007947 */ /* 0x000fea0003800000 */
.L_x_17826:
        /* <DEDUP_REMOVED lines=12> */
.L_x_17833:
        /* <DEDUP_REMOVED lines=21> */
.L_x_17837:
[----:B------:R-:W-:Y:S05]  /*3d60*/  BSYNC B1 ;  /* 0x0000000000017941 */ /* 0x000fea0003800000 */
.L_x_17836:
[----:B------:R-:W-:Y:S01]  /*3d70*/  LEA R5, R0, 0x3b800000, 0x17 ;  /* 0x3b80000000057811 */ /* 0x000fe200078eb8ff */
[----:B------:R-:W-:-:S05]  /*3d80*/  IMAD.SHL.U32 R0, R3, 0x100000, RZ ;  /* 0x0010000003007824 */ /* 0x000fca00078e00ff */
[----:B------:R-:W-:Y:S02]  /*3d90*/  LOP3.LUT R0, R5, R0, R6, 0xfe, !PT ;  /* 0x0000000005007212 */ /* 0x000fe400078efe06 */
.L_x_17835:
[----:B------:R-:W-:Y:S05]  /*3da0*/  BSYNC B0 ;  /* 0x0000000000007941 */ /* 0x000fea0003800000 */
.L_x_17834:
[----:B------:R-:W-:-:S04]  /*3db0*/  F2FP.PACK_AB R0, RZ, R0 ;  /* 0x00000000ff00723e */ /* 0x000fc800000000ff */
[----:B------:R-:W-:Y:S01]  /*3dc0*/  PRMT R28, R0, 0x7610, R28 ;  /* 0x00007610001c7816 */ /* 0x000fe2000000001c */
[----:B------:R-:W-:Y:S05]  /*3dd0*/  BRA `(.L_x_17819) ;  /* 0x000004d000007947 */ /* 0x000fea0003800000 */
.L_x_17832:
        /* <DEDUP_REMOVED lines=21> */
.L_x_17841:
[----:B------:R-:W-:Y:S05]  /*3f30*/  BSYNC B1 ;  /* 0x0000000000017941 */ /* 0x000fea0003800000 */
.L_x_17840:
[----:B------:R-:W-:Y:S01]  /*3f40*/  LEA R5, R0, 0x37800000, 0x17 ;  /* 0x3780000000057811 */ /* 0x000fe200078eb8ff */
[----:B------:R-:W-:-:S05]  /*3f50*/  IMAD.SHL.U32 R0, R3, 0x200000, RZ ;  /* 0x0020000003007824 */ /* 0x000fca00078e00ff */
[----:B------:R-:W-:Y:S02]  /*3f60*/  LOP3.LUT R0, R5, R0, R6, 0xfe, !PT ;  /* 0x0000000005007212 */ /* 0x000fe400078efe06 */
.L_x_17839:
[----:B------:R-:W-:Y:S05]  /*3f70*/  BSYNC B0 ;  /* 0x0000000000007941 */ /* 0x000fea0003800000 */
.L_x_17838:
[----:B------:R-:W-:-:S04]  /*3f80*/  F2FP.PACK_AB R0, RZ, R0 ;  /* 0x00000000ff00723e */ /* 0x000fc800000000ff */
[----:B------:R-:W-:Y:S01]  /*3f90*/  PRMT R28, R0, 0x7610, R28 ;  /* 0x00007610001c7816 */ /* 0x000fe2000000001c */
[----:B------:R-:W-:Y:S05]  /*3fa0*/  BRA `(.L_x_17819) ;  /* 0x0000030000007947 */ /* 0x000fea0003800000 */
.L_x_17831:
        /* <DEDUP_REMOVED lines=14> */
.L_x_17845:
[----:B------:R-:W-:Y:S05]  /*4090*/  BSYNC B0 ;  /* 0x0000000000007941 */ /* 0x000fea0003800000 */
.L_x_17844:
[----:B------:R-:W-:-:S04]  /*40a0*/  F2FP.PACK_AB R0, RZ, R0 ;  /* 0x00000000ff00723e */ /* 0x000fc800000000ff */
[----:B------:R-:W-:Y:S01]  /*40b0*/  PRMT R28, R0, 0x7610, R28 ;  /* 0x00007610001c7816 */ /* 0x000fe2000000001c */
[----:B------:R-:W-:Y:S05]  /*40c0*/  BRA `(.L_x_17819) ;  /* 0x000001e000007947 */ /* 0x000fea0003800000 */
.L_x_17818:
        /* <DEDUP_REMOVED lines=21> */
.L_x_17843:
[----:B------:R-:W2:Y:S02]  /*4220*/  LDG.E.64 R4, [R4.64] ;  /* 0x0000002404047981 */ /* 0x000ea4000c1e1b00 */
[----:B--2---:R-:W0:Y:S02]  /*4230*/  I2F.U64 R0, R4 ;  /* 0x0000000400007312 */ /* 0x004e240000301000 */
[----:B0-----:R-:W-:-:S04]  /*4240*/  F2FP.PACK_AB R0, RZ, R0 ;  /* 0x00000000ff00723e */ /* 0x001fc800000000ff */
[----:B------:R-:W-:Y:S01]  /*4250*/  PRMT R28, R0, 0x7610, R28 ;  /* 0x00007610001c7816 */ /* 0x000fe2000000001c */
[----:B------:R-:W-:Y:S05]  /*4260*/  BRA `(.L_x_17819) ;  /* 0x0000004000007947 */ /* 0x000fea0003800000 */
.L_x_17842:
[----:B------:R-:W2:Y:S02]  /*4270*/  LDG.E R4, [R4.64] ;  /* 0x0000002404047981 */ /* 0x000ea4000c1e1900 */
[----:B--2---:R-:W0:Y:S02]  /*4280*/  I2F.U32 R0, R4 ;  /* 0x0000000400007306 */ /* 0x004e240000201000 */
[----:B0-----:R-:W-:-:S04]  /*4290*/  F2FP.PACK_AB R0, RZ, R0 ;  /* 0x00000000ff00723e */ /* 0x001fc800000000ff */
[----:B------:R-:W-:Y:S02]  /*42a0*/  PRMT R28, R0, 0x7610, R28 ;  /* 0x00007610001c7816 */ /* 0x000fe4000000001c */
.L_x_17819:
[----:B------:R-:W-:-:S05]  /*42b0*/  IADD3 R25, R25, 0x80, RZ ;  /* 0x0000008019197810 */ /* 0x000fca0007ffe0ff */
.L_x_17781:
[----:B------:R-:W-:Y:S05]  /*42c0*/  BSYNC B6 ;  /* 0x0000000000067941 */ /* 0x000fea0003800000 */
.L_x_17780:
        /* <DEDUP_REMOVED lines=26> */
.L_x_17851:
[----:B------:R-:W2:Y:S02]  /*4470*/  LDG.E.U8 R4, [R4.64] ;  /* 0x0000002404047981 */ /* 0x000ea4000c1e1100 */
[----:B--2---:R-:W0:Y:S02]  /*4480*/  I2F.U16 R0, R4 ;  /* 0x0000000400007306 */ /* 0x004e240000101000 */
[----:B0-----:R-:W-:-:S04]  /*4490*/  F2FP.PACK_AB R0, RZ, R0 ;  /* 0x00000000ff00723e */ /* 0x001fc800000000ff */
[----:B------:R-:W-:Y:S01]  /*44a0*/  PRMT R19, R0, 0x7610, R19 ;  /* 0x0000761000137816 */ /* 0x000fe20000000013 */
[----:B------:R-:W-:Y:S05]  /*44b0*/  BRA `(.L_x_17853) ;  /* 0x00000ed000007947 */ /* 0x000fea0003800000 */
.L_x_17850:
        /* <DEDUP_REMOVED lines=11> */
.L_x_17855:
[----:B------:R-:W2:Y:S02]  /*4570*/  LDG.E R4, [R4.64] ;  /* 0x0000002404047981 */ /* 0x000ea4000c1e1900 */
[----:B--2---:R-:W0:Y:S02]  /*4580*/  I2F R0, R4 ;  /* 0x0000000400007306 */ /* 0x004e240000201400 */
[----:B0-----:R-:W-:-:S04]  /*4590*/  F2FP.PACK_AB R0, RZ, R0 ;  /* 0x00000000ff00723e */ /* 0x001fc800000000ff */
[----:B------:R-:W-:Y:S01]  /*45a0*/  PRMT R19, R0, 0x7610, R19 ;  /* 0x0000761000137816 */ /* 0x000fe20000000013 */
[----:B------:R-:W-:Y:S05]  /*45b0*/  BRA `(.L_x_17853) ;  /* 0x00000dd000007947 */ /* 0x000fea0003800000 */
.L_x_17854:
[----:B------:R-:W2:Y:S02]  /*45c0*/  LDG.E.U16 R4, [R4.64] ;  /* 0x0000002404047981 */ /* 0x000ea4000c1e1500 */
[----:B--2---:R-:W0:Y:S02]  /*45d0*/  I2F.S16 R0, R4 ;  /* 0x0000000400007306 */ /* 0x004e240000101400 */
[----:B0-----:R-:W-:-:S04]  /*45e0*/  F2FP.PACK_AB R0, RZ, R0 ;  /* 0x00000000ff00723e */ /* 0x001fc800000000ff */
[----:B------:R-:W-:Y:S01]  /*45f0*/  PRMT R19, R0, 0x7610, R19 ;  /* 0x0000761000137816 */ /* 0x000fe20000000013 */
[----:B------:R-:W-:Y:S05]  /*4600*/  BRA `(.L_x_17853) ;  /* 0x00000d8000007947 */ /* 0x000fea0003800000 */
.L_x_17849:
        /* <DEDUP_REMOVED lines=9> */
.L_x_17857:
[----:B------:R0:W5:Y:S01]  /*46a0*/  LDG.E.U16 R19, [R4.64] ;  /* 0x0000002404137981 */ /* 0x000162000c1e1500 */
[----:B------:R-:W-:Y:S05]  /*46b0*/  BRA `(.L_x_17853) ;  /* 0x00000cd000007947 */ /* 0x000fea0003800000 */
.L_x_17856:
        /* <DEDUP_REMOVED lines=9> */
.L_x_17859:
[----:B------:R0:W5:Y:S01]  /*4750*/  LDG.E.U16 R19, [R4.64] ;  /* 0x0000002404137981 */ /* 0x000162000c1e1500 */
[----:B------:R-:W-:Y:S05]  /*4760*/  BRA `(.L_x_17853) ;  /* 0x00000c2000007947 */ /* 0x000fea0003800000 */
.L_x_17858:
[----:B------:R-:W2:Y:S02]  /*4770*/  LDG.E.64 R4, [R4.64] ;  /* 0x0000002404047981 */ /* 0x000ea4000c1e1b00 */
[----:B--2---:R-:W0:Y:S01]  /*4780*/  F2F.F32.F64 R0, R4 ;  /* 0x0000000400007310 */ /* 0x004e220000301000 */
[----:B------:R-:W0:-:S14]  /*4790*/  DSETP.GEU.AND P0, PT, |R4|, c[0x2][0x0], PT ;  /* 0x008000000400762a */ /* 0x000e1c0003f0e200 */
[----:B0-----:R-:W-:-:S05]  /*47a0*/  @!P0 FMUL R0, R0, 1.175494350822287508e-38 ;  /* 0x0080000000008820 */ /* 0x001fca0000400000 */
[----:B------:R-:W-:-:S04]  /*47b0*/  F2FP.PACK_AB R0, RZ, R0 ;  /* 0x00000000ff00723e */ /* 0x000fc800000000ff */
[----:B------:R-:W-:Y:S01]  /*47c0*/  PRMT R19, R0, 0x7610, R19 ;  /* 0x0000761000137816 */ /* 0x000fe20000000013 */
[----:B------:R-:W-:Y:S05]  /*47d0*/  BRA `(.L_x_17853) ;  /* 0x00000bb000007947 */ /* 0x000fea0003800000 */
.L_x_17848:
        /* <DEDUP_REMOVED lines=14> */
.L_x_17862:
[----:B------:R-:W2:Y:S02]  /*48c0*/  LDG.E.64 R4, [R4.64] ;  /* 0x0000002404047981 */ /* 0x000ea4000c1e1b00 */
[----:B--2---:R-:W0:Y:S01]  /*48d0*/  F2F.F32.F64 R0, R4 ;  /* 0x0000000400007310 */ /* 0x004e220000301000 */
[----:B------:R-:W0:-:S14]  /*48e0*/  DSETP.GEU.AND P0, PT, |R4|, c[0x2][0x0], PT ;  /* 0x008000000400762a */ /* 0x000e1c0003f0e200 */
[----:B0-----:R-:W-:-:S05]  /*48f0*/  @!P0 FMUL R0, R0, 1.175494350822287508e-38 ;  /* 0x0080000000008820 */ /* 0x001fca0000400000 */
[----:B------:R-:W-:-:S04]  /*4900*/  F2FP.PACK_AB R0, RZ, R0 ;  /* 0x00000000ff00723e */ /* 0x000fc800000000ff */
[----:B------:R-:W-:Y:S01]  /*4910*/  PRMT R19, R0, 0x7610, R19 ;  /* 0x0000761000137816 */ /* 0x000fe20000000013 */
[----:B------:R-:W-:Y:S05]  /*4920*/  BRA `(.L_x_17853) ;  /* 0x00000a6000007947 */ /* 0x000fea0003800000 */
.L_x_17861:
        /* <DEDUP_REMOVED lines=28> */
.L_x_17864:
        /* <DEDUP_REMOVED lines=15> */
.L_x_17863:
[----:B------:R-:W2:Y:S02]  /*4be0*/  LDG.E.U16 R0, [R4.64] ;  /* 0x0000002404007981 */ /* 0x000ea4000c1e1500 */
[----:B--2---:R-:W-:-:S04]  /*4bf0*/  PRMT R0, RZ, 0x5410, R0 ;  /* 0x00005410ff007816 */ /* 0x004fc80000000000 */
[----:B------:R-:W-:-:S04]  /*4c00*/  F2FP.PACK_AB R0, RZ, R0 ;  /* 0x00000000ff00723e */ /* 0x000fc800000000ff */
[----:B------:R-:W-:Y:S01]  /*4c10*/  PRMT R19, R0, 0x7610, R19 ;  /* 0x0000761000137816 */ /* 0x000fe20000000013 */
[----:B------:R-:W-:Y:S05]  /*4c20*/  BRA `(.L_x_17853) ;  /* 0x0000076000007947 */ /* 0x000fea0003800000 */
.L_x_17860:
        /* <DEDUP_REMOVED lines=12> */
.L_x_17867:
        /* <DEDUP_REMOVED lines=21> */
.L_x_17871:
[----:B------:R-:W-:Y:S05]  /*4e40*/  BSYNC B1 ;  /* 0x0000000000017941 */ /* 0x000fea0003800000 */
.L_x_17870:
[----:B------:R-:W-:Y:S01]  /*4e50*/  LEA R5, R0, 0x3b800000, 0x17 ;  /* 0x3b80000000057811 */ /* 0x000fe200078eb8ff */
[----:B------:R-:W-:-:S05]  /*4e60*/  IMAD.SHL.U32 R0, R3, 0x100000, RZ ;  /* 0x0010000003007824 */ /* 0x000fca00078e00ff */
[----:B------:R-:W-:Y:S02]  /*4e70*/  LOP3.LUT R0, R5, R0, R6, 0xfe, !PT ;  /* 0x0000000005007212 */ /* 0x000fe400078efe06 */
.L_x_17869:
[----:B------:R-:W-:Y:S05]  /*4e80*/  BSYNC B0 ;  /* 0x0000000000007941 */ /* 0x000fea0003800000 */
.L_x_17868:
[----:B------:R-:W-:-:S04]  /*4e90*/  F2FP.PACK_AB R0, RZ, R0 ;  /* 0x00000000ff00723e */ /* 0x000fc800000000ff */
[----:B------:R-:W-:Y:S01]  /*4ea0*/  PRMT R19, R0, 0x7610, R19 ;  /* 0x0000761000137816 */ /* 0x000fe20000000013 */
[----:B------:R-:W-:Y:S05]  /*4eb0*/  BRA `(.L_x_17853) ;  /* 0x000004d000007947 */ /* 0x000fea0003800000 */
.L_x_17866:
        /* <DEDUP_REMOVED lines=21> */
.L_x_17875:
[----:B------:R-:W-:Y:S05]  /*5010*/  BSYNC B1 ;  /* 0x0000000000017941 */ /* 0x000fea0003800000 */
.L_x_17874:
[----:B------:R-:W-:Y:S01]  /*5020*/  LEA R5, R0, 0x37800000, 0x17 ;  /* 0x3780000000057811 */ /* 0x000fe200078eb8ff */
[----:B------:R-:W-:-:S05]  /*5030*/  IMAD.SHL.U32 R0, R3, 0x200000, RZ ;  /* 0x0020000003007824 */ /* 0x000fca00078e00ff */
[----:B------:R-:W-:Y:S02]  /*5040*/  LOP3.LUT R0, R5, R0, R6, 0xfe, !PT ;  /* 0x0000000005007212 */ /* 0x000fe400078efe06 */
.L_x_17873:
[----:B------:R-:W-:Y:S05]  /*5050*/  BSYNC B0 ;  /* 0x0000000000007941 */ /* 0x000fea0003800000 */
.L_x_17872:
[----:B------:R-:W-:-:S04]  /*5060*/  F2FP.PACK_AB R0, RZ, R0 ;  /* 0x00000000ff00723e */ /* 0x000fc800000000ff */
[----:B------:R-:W-:Y:S01]  /*5070*/  PRMT R19, R0, 0x7610, R19 ;  /* 0x0000761000137816 */ /* 0x000fe20000000013 */
[----:B------:R-:W-:Y:S05]  /*5080*/  BRA `(.L_x_17853) ;  /* 0x0000030000007947 */ /* 0x000fea0003800000 */
.L_x_17865:
        /* <DEDUP_REMOVED lines=14> */
.L_x_17879:
[----:B------:R-:W-:Y:S05]  /*5170*/  BSYNC B0 ;  /* 0x0000000000007941 */ /* 0x000fea0003800000 */
.L_x_17878:
[----:B------:R-:W-:-:S04]  /*5180*/  F2FP.PACK_AB R0, RZ, R0 ;  /* 0x00000000ff00723e */ /* 0x000fc800000000ff */
[----:B------:R-:W-:Y:S01]  /*5190*/  PRMT R19, R0, 0x7610, R19 ;  /* 0x0000761000137816 */ /* 0x000fe20000000013 */
[----:B------:R-:W-:Y:S05]  /*51a0*/  BRA `(.L_x_17853) ;  /* 0x000001e000007947 */ /* 0x000fea0003800000 */
.L_x_17852:
        /* <DEDUP_REMOVED lines=21> */
.L_x_17877:
[----:B------:R-:W2:Y:S02]  /*5300*/  LDG.E.64 R4, [R4.64] ;  /* 0x0000002404047981 */ /* 0x000ea4000c1e1b00 */
[----:B--2---:R-:W0:Y:S02]  /*5310*/  I2F.U64 R0, R4 ;  /* 0x0000000400007312 */ /* 0x004e240000301000 */
[----:B0-----:R-:W-:-:S04]  /*5320*/  F2FP.PACK_AB R0, RZ, R0 ;  /* 0x00000000ff00723e */ /* 0x001fc800000000ff */
[----:B------:R-:W-:Y:S01]  /*5330*/  PRMT R19, R0, 0x7610, R19 ;  /* 0x0000761000137816 */ /* 0x000fe20000000013 */
[----:B------:R-:W-:Y:S05]  /*5340*/  BRA `(.L_x_17853) ;  /* 0x0000004000007947 */ /* 0x000fea0003800000 */
.L_x_17876:
[----:B------:R-:W2:Y:S02]  /*5350*/  LDG.E R4, [R4.64] ;  /* 0x0000002404047981 */ /* 0x000ea4000c1e1900 */
[----:B--2---:R-:W0:Y:S02]  /*5360*/  I2F.U32 R0, R4 ;  /* 0x0000000400007306 */ /* 0x004e240000201000 */
[----:B0-----:R-:W-:-:S04]  /*5370*/  F2FP.PACK_AB R0, RZ, R0 ;  /* 0x00000000ff00723e */ /* 0x001fc800000000ff */
[----:B------:R-:W-:Y:S02]  /*5380*/  PRMT R19, R0, 0x7610, R19 ;  /* 0x0000761000137816 */ /* 0x000fe40000000013 */
.L_x_17853:
        /* <DEDUP_REMOVED lines=19> */
.L_x_17883:
[----:B------:R-:W2:Y:S02]  /*54c0*/  LDG.E.U8 R4, [R4.64] ;  /* 0x0000002404047981 */ /* 0x000ea4000c1e1100 */
[----:B--2---:R-:W0:Y:S02]  /*54d0*/  I2F.U16 R0, R4 ;  /* 0x0000000400007306 */ /* 0x004e240000101000 */
[----:B0-----:R-:W-:-:S04]  /*54e0*/  F2FP.PACK_AB R0, RZ, R0 ;  /* 0x00000000ff00723e */ /* 0x001fc800000000ff */
[----:B------:R-:W-:Y:S01]  /*54f0*/  PRMT R24, R0, 0x7610, R24 ;  /* 0x0000761000187816 */ /* 0x000fe20000000018 */
[----:B------:R-:W-:Y:S05]  /*5500*/  BRA `(.L_x_17885) ;  /* 0x00000ed000007947 */ /* 0x000fea0003800000 */
.L_x_17882:
        /* <DEDUP_REMOVED lines=11> */
.L_x_17887:
[----:B------:R-:W2:Y:S02]  /*55c0*/  LDG.E R4, [R4.64] ;  /* 0x0000002404047981 */ /* 0x000ea4000c1e1900 */
[----:B--2---:R-:W0:Y:S02]  /*55d0*/  I2F R0, R4 ;  /* 0x0000000400007306 */ /* 0x004e240000201400 */
[----:B0-----:R-:W-:-:S04]  /*55e0*/  F2FP.PACK_AB R0, RZ, R0 ;  /* 0x00000000ff00723e */ /* 0x001fc800000000ff */
[----:B------:R-:W-:Y:S01]  /*55f0*/  PRMT R24, R0, 0x7610, R24 ;  /* 0x0000761000187816 */ /* 0x000fe20000000018 */
[----:B------:R-:W-:Y:S05]  /*5600*/  BRA `(.L_x_17885) ;  /* 0x00000dd000007947 */ /* 0x000fea0003800000 */
.L_x_17886:
[----:B------:R-:W2:Y:S02]  /*5610*/  LDG.E.U16 R4, [R4.64] ;  /* 0x0000002404047981 */ /* 0x000ea4000c1e1500 */
[----:B--2---:R-:W0:Y:S02]  /*5620*/  I2F.S16 R0, R4 ;  /* 0x0000000400007306 */ /* 0x004e240000101400 */
[----:B0-----:R-:W-:-:S04]  /*5630*/  F2FP.PACK_AB R0, RZ, R0 ;  /* 0x00000000ff00723e */ /* 0x001fc800000000ff */
[----:B------:R-:W-:Y:S01]  /*5640*/  PRMT R24, R0, 0x7610, R24 ;  /* 0x0000761000187816 */ /* 0x000fe20000000018 */
[----:B------:R-:W-:Y:S05]  /*5650*/  BRA `(.L_x_17885) ;  /* 0x00000d8000007947 */ /* 0x000fea0003800000 */
.L_x_17881:
        /* <DEDUP_REMOVED lines=9> */
.L_x_17889:
[----:B------:R0:W5:Y:S01]  /*56f0*/  LDG.E.U16 R24, [R4.64] ;  /* 0x0000002404187981 */ /* 0x000162000c1e1500 */
[----:B------:R-:W-:Y:S05]  /*5700*/  BRA `(.L_x_17885) ;  /* 0x00000cd000007947 */ /* 0x000fea0003800000 */
.L_x_17888:
        /* <DEDUP_REMOVED lines=9> */
.L_x_17891:
[----:B------:R0:W5:Y:S01]  /*57a0*/  LDG.E.U16 R24, [R4.64] ;  /* 0x0000002404187981 */ /* 0x000162000c1e1500 */
[----:B------:R-:W-:Y:S05]  /*57b0*/  BRA `(.L_x_17885) ;  /* 0x00000c2000007947 */ /* 0x000fea0003800000 */
.L_x_17890:
[----:B------:R-:W2:Y:S02]  /*57c0*/  LDG.E.64 R4, [R4.64] ;  /* 0x0000002404047981 */ /* 0x000ea4000c1e1b00 */
[----:B--2---:R-:W0:Y:S01]  /*57d0*/  F2F.F32.F64 R0, R4 ;  /* 0x0000000400007310 */ /* 0x004e220000301000 */
[----:B------:R-:W0:-:S14]  /*57e0*/  DSETP.GEU.AND P0, PT, |R4|, c[0x2][0x0], PT ;  /* 0x008000000400762a */ /* 0x000e1c0003f0e200 */
[----:B0-----:R-:W-:-:S05]  /*57f0*/  @!P0 FMUL R0, R0, 1.175494350822287508e-38 ;  /* 0x0080000000008820 */ /* 0x001fca0000400000 */
[----:B------:R-:W-:-:S04]  /*5800*/  F2FP.PACK_AB R0, RZ, R0 ;  /* 0x00000000ff00723e */ /* 0x000fc800000000ff */
[----:B------:R-:W-:Y:S01]  /*5810*/  PRMT R24, R0, 0x7610, R24 ;  /* 0x0000761000187816 */ /* 0x000fe20000000018 */
[----:B------:R-:W-:Y:S05]  /*5820*/  BRA `(.L_x_17885) ;  /* 0x00000bb000007947 */ /* 0x000fea0003800000 */
.L_x_17880:
        /* <DEDUP_REMOVED lines=14> */
.L_x_17894:
[----:B------:R-:W2:Y:S02]  /*5910*/  LDG.E.64 R4, [R4.64] ;  /* 0x0000002404047981 */ /* 0x000ea4000c1e1b00 */
[----:B--2---:R-:W0:Y:S01]  /*5920*/  F2F.F32.F64 R0, R4 ;  /* 0x0000000400007310 */ /* 0x004e220000301000 */
[----:B------:R-:W0:-:S14]  /*5930*/  DSETP.GEU.AND P0, PT, |R4|, c[0x2][0x0], PT ;  /* 0x008000000400762a */ /* 0x000e1c0003f0e200 */
[----:B0-----:R-:W-:-:S05]  /*5940*/  @!P0 FMUL R0, R0, 1.175494350822287508e-38 ;  /* 0x0080000000008820 */ /* 0x001fca0000400000 */
[----:B------:R-:W-:-:S04]  /*5950*/  F2FP.PACK_AB R0, RZ, R0 ;  /* 0x00000000ff00723e */ /* 0x000fc800000000ff */
[----:B------:R-:W-:Y:S01]  /*5960*/  PRMT R24, R0, 0x7610, R24 ;  /* 0x0000761000187816 */ /* 0x000fe20000000018 */
[----:B------:R-:W-:Y:S05]  /*5970*/  BRA `(.L_x_17885) ;  /* 0x00000a6000007947 */ /* 0x000fea0003800000 */
.L_x_17893:
        /* <DEDUP_REMOVED lines=28> */
.L_x_17896:
        /* <DEDUP_REMOVED lines=15> */
.L_x_17895:
[----:B------:R-:W2:Y:S02]  /*5c30*/  LDG.E.U16 R0, [R4.64] ;  /* 0x0000002404007981 */ /* 0x000ea4000c1e1500 */
[----:B--2---:R-:W-:-:S04]  /*5c40*/  PRMT R0, RZ, 0x5410, R0 ;  /* 0x00005410ff007816 */ /* 0x004fc80000000000 */
[----:B------:R-:W-:-:S04]  /*5c50*/  F2FP.PACK_AB R0, RZ, R0 ;  /* 0x00000000ff00723e */ /* 0x000fc800000000ff */
[----:B------:R-:W-:Y:S01]  /*5c60*/  PRMT R24, R0, 0x7610, R24 ;  /* 0x0000761000187816 */ /* 0x000fe20000000018 */
[----:B------:R-:W-:Y:S05]  /*5c70*/  BRA `(.L_x_17885) ;  /* 0x0000076000007947 */ /* 0x000fea0003800000 */
.L_x_17892:
        /* <DEDUP_REMOVED lines=12> */
.L_x_17899:
        /* <DEDUP_REMOVED lines=21> */
.L_x_17903:
[----:B------:R-:W-:Y:S05]  /*5e90*/  BSYNC B1 ;  /* 0x0000000000017941 */ /* 0x000fea0003800000 */
.L_x_17902:
[----:B------:R-:W-:Y:S01]  /*5ea0*/  LEA R5, R0, 0x3b800000, 0x17 ;  /* 0x3b80000000057811 */ /* 0x000fe200078eb8ff */
[----:B------:R-:W-:-:S05]  /*5eb0*/  IMAD.SHL.U32 R0, R3, 0x100000, RZ ;  /* 0x0010000003007824 */ /* 0x000fca00078e00ff */
[----:B------:R-:W-:Y:S02]  /*5ec0*/  LOP3.LUT R0, R5, R0, R6, 0xfe, !PT ;  /* 0x0000000005007212 */ /* 0x000fe400078efe06 */
.L_x_17901:
[----:B------:R-:W-:Y:S05]  /*5ed0*/  BSYNC B0 ;  /* 0x0000000000007941 */ /* 0x000fea0003800000 */
.L_x_17900:
[----:B------:R-:W-:-:S04]  /*5ee0*/  F2FP.PACK_AB R0, RZ, R0 ;  /* 0x00000000ff00723e */ /* 0x000fc800000000ff */
[----:B------:R-:W-:Y:S01]  /*5ef0*/  PRMT R24, R0, 0x7610, R24 ;  /* 0x0000761000187816 */ /* 0x000fe20000000018 */
[----:B------:R-:W-:Y:S05]  /*5f00*/  BRA `(.L_x_17885) ;  /* 0x000004d000007947 */ /* 0x000fea0003800000 */
.L_x_17898:
        /* <DEDUP_REMOVED lines=21> */
.L_x_17907:
[----:B------:R-:W-:Y:S05]  /*6060*/  BSYNC B1 ;  /* 0x0000000000017941 */ /* 0x000fea0003800000 */
.L_x_17906:
[----:B------:R-:W-:Y:S01]  /*6070*/  LEA R5, R0, 0x37800000, 0x17 ;  /* 0x3780000000057811 */ /* 0x000fe200078eb8ff */
[----:B------:R-:W-:-:S05]  /*6080*/  IMAD.SHL.U32 R0, R3, 0x200000, RZ ;  /* 0x0020000003007824 */ /* 0x000fca00078e00ff */
[----:B------:R-:W-:Y:S02]  /*6090*/  LOP3.LUT R0, R5, R0, R6, 0xfe, !PT ;  /* 0x0000000005007212 */ /* 0x000fe400078efe06 */
.L_x_17905:
[----:B------:R-:W-:Y:S05]  /*60a0*/  BSYNC B0 ;  /* 0x0000000000007941 */ /* 0x000fea0003800000 */
.L_x_17904:
[----:B------:R-:W-:-:S04]  /*60b0*/  F2FP.PACK_AB R0, RZ, R0 ;  /* 0x00000000ff00723e */ /* 0x000fc800000000ff */
[----:B------:R-:W-:Y:S01]  /*60c0*/  PRMT R24, R0, 0x7610, R24 ;  /* 0x0000761000187816 */ /* 0x000fe20000000018 */
[----:B------:R-:W-:Y:S05]  /*60d0*/  BRA `(.L_x_17885) ;  /* 0x0000030000007947 */ /* 0x000fea0003800000 */
.L_x_17897:
        /* <DEDUP_REMOVED lines=14> */
.L_x_17911:
[----:B------:R-:W-:Y:S05]  /*61c0*/  BSYNC B0 ;  /* 0x0000000000007941 */ /* 0x000fea0003800000 */
.L_x_17910:
[----:B------:R-:W-:-:S04]  /*61d0*/  F2FP.PACK_AB R0, RZ, R0 ;  /* 0x00000000ff00723e */ /* 0x000fc800000000ff */
[----:B------:R-:W-:Y:S01]  /*61e0*/  PRMT R24, R0, 0x7610, R24 ;  /* 0x0000761000187816 */ /* 0x000fe20000000018 */
[----:B------:R-:W-:Y:S05]  /*61f0*/  BRA `(.L_x_17885) ;  /* 0x000001e000007947 */ /* 0x000fea0003800000 */
.L_x_17884:
        /* <DEDUP_REMOVED lines=21> */
.L_x_17909:
[----:B------:R-:W2:Y:S02]  /*6350*/  LDG.E.64 R4, [R4.64] ;  /* 0x0000002404047981 */ /* 0x000ea4000c1e1b00 */
[----:B--2---:R-:W0:Y:S02]  /*6360*/  I2F.U64 R0, R4 ;  /* 0x0000000400007312 */ /* 0x004e240000301000 */
[----:B0-----:R-:W-:-:S04]  /*6370*/  F2FP.PACK_AB R0, RZ, R0 ;  /* 0x00000000ff00723e */ /* 0x001fc800000000ff */
[----:B------:R-:W-:Y:S01]  /*6380*/  PRMT R24, R0, 0x7610, R24 ;  /* 0x0000761000187816 */ /* 0x000fe20000000018 */
[----:B------:R-:W-:Y:S05]  /*6390*/  BRA `(.L_x_17885) ;  /* 0x0000004000007947 */ /* 0x000fea0003800000 */
.L_x_17908:
[----:B------:R-:W2:Y:S02]  /*63a0*/  LDG.E R4, [R4.64] ;  /* 0x0000002404047981 */ /* 0x000ea4000c1e1900 */
[----:B--2---:R-:W0:Y:S02]  /*63b0*/  I2F.U32 R0, R4 ;  /* 0x0000000400007306 */ /* 0x004e240000201000 */
[----:B0-----:R-:W-:-:S04]  /*63c0*/  F2FP.PACK_AB R0, RZ, R0 ;  /* 0x00000000ff00723e */ /* 0x001fc800000000ff */
[----:B------:R-:W-:Y:S02]  /*63d0*/  PRMT R24, R0, 0x7610, R24 ;  /* 0x0000761000187816 */ /* 0x000fe40000000018 */
.L_x_17885:
[----:B------:R-:W-:-:S05]  /*63e0*/  IADD3 R25, R25, 0x80, RZ ;  /* 0x0000008019197810 */ /* 0x000fca0007ffe0ff */
.L_x_17847:
[----:B------:R-:W-:Y:S05]  /*63f0*/  BSYNC B6 ;  /* 0x0000000000067941 */ /* 0x000fea0003800000 */
.L_x_17846:
        /* <DEDUP_REMOVED lines=24> */
.L_x_17917:
[----:B------:R-:W2:Y:S02]  /*6580*/  LDG.E.U8 R4, [R4.64] ;  /* 0x0000002404047981 */ /* 0x000ea4000c1e1100 */
[----:B--2---:R-:W0:Y:S02]  /*6590*/  I2F.U16 R0, R4 ;  /* 0x0000000400007306 */ /* 0x004e240000101000 */
[----:B0-----:R-:W-:-:S04]  /*65a0*/  F2FP.PACK_AB R0, RZ, R0 ;  /* 0x00000000ff00723e */ /* 0x001fc800000000ff */
[----:B------:R-:W-:Y:S01]  /*65b0*/  PRMT R18, R0, 0x7610, R18 ;  /* 0x0000761000127816 */ /* 0x000fe20000000012 */
[----:B------:R-:W-:Y:S05]  /*65c0*/  BRA `(.L_x_17919) ;  /* 0x00000ed000007947 */ /* 0x000fea0003800000 */
.L_x_17916:
        /* <DEDUP_REMOVED lines=11> */
.L_x_17921:
[----:B------:R-:W2:Y:S02]  /*6680*/  LDG.E R4, [R4.64] ;  /* 0x0000002404047981 */ /* 0x000ea4000c1e1900 */
[----:B--2---:R-:W0:Y:S02]  /*6690*/  I2F R0, R4 ;  /* 0x0000000400007306 */ /* 0x004e240000201400 */
[----:B0-----:R-:W-:-:S04]  /*66a0*/  F2FP.PACK_AB R0, RZ, R0 ;  /* 0x00000000ff00723e */ /* 0x001fc800000000ff */
[----:B------:R-:W-:Y:S01]  /*66b0*/  PRMT R18, R0, 0x7610, R18 ;  /* 0x0000761000127816 */ /* 0x000fe20000000012 */
[----:B------:R-:W-:Y:S05]  /*66c0*/  BRA `(.L_x_17919) ;  /* 0x00000dd000007947 */ /* 0x000fea0003800000 */
.L_x_17920:
[----:B------:R-:W2:Y:S02]  /*66d0*/  LDG.E.U16 R4, [R4.64] ;  /* 0x0000002404047981 */ /* 0x000ea4000c1e1500 */
[----:B--2---:R-:W0:Y:S02]  /*66e0*/  I2F.S16 R0, R4 ;  /* 0x0000000400007306 */ /* 0x004e240000101400 */
[----:B0-----:R-:W-:-:S04]  /*66f0*/  F2FP.PACK_AB R0, RZ, R0 ;  /* 0x00000000ff00723e */ /* 0x001fc800000000ff */
[----:B------:R-:W-:Y:S01]  /*6700*/  PRMT R18, R0, 0x7610, R18 ;  /* 0x0000761000127816 */ /* 0x000fe20000000012 */
[----:B------:R-:W-:Y:S05]  /*6710*/  BRA `(.L_x_17919) ;  /* 0x00000d8000007947 */ /* 0x000fea0003800000 */
.L_x_17915:
        /* <DEDUP_REMOVED lines=9> */
.L_x_17923:
[----:B------:R0:W5:Y:S01]  /*67b0*/  LDG.E.U16 R18, [R4.64] ;  /* 0x0000002404127981 */ /* 0x000162000c1e1500 */
[----:B------:R-:W-:Y:S05]  /*67c0*/  BRA `(.L_x_17919) ;  /* 0x00000cd000007947 */ /* 0x000fea0003800000 */
.L_x_17922:
        /* <DEDUP_REMOVED lines=9> */
.L_x_17925:
[----:B------:R0:W5:Y:S01]  /*6860*/  LDG.E.U16 R18, [R4.64] ;  /* 0x0000002404127981 */ /* 0x000162000c1e1500 */
[----:B------:R-:W-:Y:S05]  /*6870*/  BRA `(.L_x_17919) ;  /* 0x00000c2000007947 */ /* 0x000fea0003800000 */
.L_x_17924:
[----:B------:R-:W2:Y:S02]  /*6880*/  LDG.E.64 R4, [R4.64] ;  /* 0x0000002404047981 */ /* 0x000ea4000c1e1b00 */
[----:B--2---:R-:W0:Y:S01]  /*6890*/  F2F.F32.F64 R0, R4 ;  /* 0x0000000400007310 */ /* 0x004e220000301000 */
[----:B------:R-:W0:-:S14]  /*68a0*/  DSETP.GEU.AND P0, PT, |R4|, c[0x2][0x0], PT ;  /* 0x008000000400762a */ /* 0x000e1c0003f0e200 */
[----:B0-----:R-:W-:-:S05]  /*68b0*/  @!P0 FMUL R0, R0, 1.175494350822287508e-38 ;  /* 0x0080000000008820 */ /* 0x001fca0000400000 */
[----:B------:R-:W-:-:S04]  /*68c0*/  F2FP.PACK_AB R0, RZ, R0 ;  /* 0x00000000ff00723e */ /* 0x000fc800000000ff */
[----:B------:R-:W-:Y:S01]  /*68d0*/  PRMT R18, R0, 0x7610, R18 ;  /* 0x0000761000127816 */ /* 0x000fe20000000012 */
[----:B------:R-:W-:Y:S05]  /*68e0*/  BRA `(.L_x_17919) ;  /* 0x00000bb000007947 */ /* 0x000fea0003800000 */
.L_x_17914:
        /* <DEDUP_REMOVED lines=14> */
.L_x_17928:
[----:B------:R-:W2:Y:S02]  /*69d0*/  LDG.E.64 R4, [R4.64] ;  /* 0x0000002404047981 */ /* 0x000ea4000c1e1b00 */
[----:B--2---:R-:W0:Y:S01]  /*69e0*/  F2F.F32.F64 R0, R4 ;  /* 0x0000000400007310 */ /* 0x004e220000301000 */
[----:B------:R-:W0:-:S14]  /*69f0*/  DSETP.GEU.AND P0, PT, |R4|, c[0x2][0x0], PT ;  /* 0x008000000400762a */ /* 0x000e1c0003f0e200 */
[----:B0-----:R-:W-:-:S05]  /*6a00*/  @!P0 FMUL R0, R0, 1.175494350822287508e-38 ;  /* 0x0080000000008820 */ /* 0x001fca0000400000 */
[----:B------:R-:W-:-:S04]  /*6a10*/  F2FP.PACK_AB R0, RZ, R0 ;  /* 0x00000000ff00723e */ /* 0x000fc800000000ff */
[----:B------:R-:W-:Y:S01]  /*6a20*/  PRMT R18, R0, 0x7610, R18 ;  /* 0x0000761000127816 */ /* 0x000fe20000000012 */
[----:B------:R-:W-:Y:S05]  /*6a30*/  BRA `(.L_x_17919) ;  /* 0x00000a6000007947 */ /* 0x000fea0003800000 */
.L_x_17927:
        /* <DEDUP_REMOVED lines=28> */
.L_x_17930:
        /* <DEDUP_REMOVED lines=15> */
.L_x_17929:
[----:B------:R-:W2:Y:S02]  /*6cf0*/  LDG.E.U16 R0, [R4.64] ;  /* 0x0000002404007981 */ /* 0x000ea4000c1e1500 */
[----:B--2---:R-:W-:-:S04]  /*6d00*/  PRMT R0, RZ, 0x5410, R0 ;  /* 0x00005410ff007816 */ /* 0x004fc80000000000 */
[----:B------:R-:W-:-:S04]  /*6d10*/  F2FP.PACK_AB R0, RZ, R0 ;  /* 0x00000000ff00723e */ /* 0x000fc800000000ff */
[----:B------:R-:W-:Y:S01]  /*6d20*/  PRMT R18, R0, 0x7610, R18 ;  /* 0x0000761000127816 */ /* 0x000fe20000000012 */
[----:B------:R-:W-:Y:S05]  /*6d30*/  BRA `(.L_x_17919) ;  /* 0x0000076000007947 */ /* 0x000fea0003800000 */
.L_x_17926:
        /* <DEDUP_REMOVED lines=12> */
.L_x_17933:
        /* <DEDUP_REMOVED lines=21> */
.L_x_17937:
[----:B------:R-:W-:Y:S05]  /*6f50*/  BSYNC B1 ;  /* 0x0000000000017941 */ /* 0x000fea0003800000 */
.L_x_17936:
[----:B------:R-:W-:Y:S01]  /*6f60*/  LEA R5, R0, 0x3b800000, 0x17 ;  /* 0x3b80000000057811 */ /* 0x000fe200078eb8ff */
[----:B------:R-:W-:-:S05]  /*6f70*/  IMAD.SHL.U32 R0, R3, 0x100000, RZ ;  /* 0x0010000003007824 */ /* 0x000fca00078e00ff */
[----:B------:R-:W-:Y:S02]  /*6f80*/  LOP3.LUT R0, R5, R0, R6, 0xfe, !PT ;  /* 0x0000000005007212 */ /* 0x000fe400078efe06 */
.L_x_17935:
[----:B------:R-:W-:Y:S05]  /*6f90*/  BSYNC B0 ;  /* 0x0000000000007941 */ /* 0x000fea0003800000 */
.L_x_17934:
[----:B------:R-:W-:-:S04]  /*6fa0*/  F2FP.PACK_AB R0, RZ, R0 ;  /* 0x00000000ff00723e */ /* 0x000fc800000000ff */
[----:B------:R-:W-:Y:S01]  /*6fb0*/  PRMT R18, R0, 0x7610, R18 ;  /* 0x0000761000127816 */ /* 0x000fe20000000012 */
[----:B------:R-:W-:Y:S05]  /*6fc0*/  BRA `(.L_x_17919) ;  /* 0x000004d000007947 */ /* 0x000fea0003800000 */
.L_x_17932:
        /* <DEDUP_REMOVED lines=21> */
.L_x_17941:
[----:B------:R-:W-:Y:S05]  /*7120*/  BSYNC B1 ;  /* 0x0000000000017941 */ /* 0x000fea0003800000 */
.L_x_17940:
[----:B------:R-:W-:Y:S01]  /*7130*/  LEA R5, R0, 0x37800000, 0x17 ;  /* 0x3780000000057811 */ /* 0x000fe200078eb8ff */
[----:B------:R-:W-:-:S05]  /*7140*/  IMAD.SHL.U32 R0, R3, 0x200000, RZ ;  /* 0x0020000003007824 */ /* 0x000fca00078e00ff */
[----:B------:R-:W-:Y:S02]  /*7150*/  LOP3.LUT R0, R5, R0, R6, 0xfe, !PT ;  /* 0x0000000005007212 */ /* 0x000fe400078efe06 */
.L_x_17939:
[----:B------:R-:W-:Y:S05]  /*7160*/  BSYNC B0 ;  /* 0x0000000000007941 */ /* 0x000fea0003800000 */
.L_x_17938:
[----:B------:R-:W-:-:S04]  /*7170*/  F2FP.PACK_AB R0, RZ, R0 ;  /* 0x00000000ff00723e */ /* 0x000fc800000000ff */
[----:B------:R-:W-:Y:S01]  /*7180*/  PRMT R18, R0, 0x7610, R18 ;  /* 0x0000761000127816 */ /* 0x000fe20000000012 */
[----:B------:R-:W-:Y:S05]  /*7190*/  BRA `(.L_x_17919) ;  /* 0x0000030000007947 */ /* 0x000fea0003800000 */
.L_x_17931:
        /* <DEDUP_REMOVED lines=14> */
.L_x_17945:
[----:B------:R-:W-:Y:S05]  /*7280*/  BSYNC B0 ;  /* 0x0000000000007941 */ /* 0x000fea0003800000 */
.L_x_17944:
[----:B------:R-:W-:-:S04]  /*7290*/  F2FP.PACK_AB R0, RZ, R0 ;  /* 0x00000000ff00723e */ /* 0x000fc800000000ff */
[----:B------:R-:W-:Y:S01]  /*72a0*/  PRMT R18, R0, 0x7610, R18 ;  /* 0x0000761000127816 */ /* 0x000fe20000000012 */
[----:B------:R-:W-:Y:S05]  /*72b0*/  BRA `(.L_x_17919) ;  /* 0x000001e000007947 */ /* 0x000fea0003800000 */
.L_x_17918:
        /* <DEDUP_REMOVED lines=21> */
.L_x_17943:
[----:B------:R-:W2:Y:S02]  /*7410*/  LDG.E.64 R4, [R4.64] ;  /* 0x0000002404047981 */ /* 0x000ea4000c1e1b00 */
[----:B--2---:R-:W0:Y:S02]  /*7420*/  I2F.U64 R0, R4 ;  /* 0x0000000400007312 */ /* 0x004e240000301000 */
[----:B0-----:R-:W-:-:S04]  /*7430*/  F2FP.PACK_AB R0, RZ, R0 ;  /* 0x00000000ff00723e */ /* 0x001fc800000000ff */
[----:B------:R-:W-:Y:S01]  /*7440*/  PRMT R18, R0, 0x7610, R18 ;  /* 0x0000761000127816 */ /* 0x000fe20000000012 */
[----:B------:R-:W-:Y:S05]  /*7450*/  BRA `(.L_x_17919) ;  /* 0x0000004000007947 */ /* 0x000fea0003800000 */
.L_x_17942:
[----:B------:R-:W2:Y:S02]  /*7460*/  LDG.E R4, [R4.64] ;  /* 0x0000002404047981 */ /* 0x000ea4000c1e1900 */
[----:B--2---:R-:W0:Y:S02]  /*7470*/  I2F.U32 R0, R4 ;  /* 0x0000000400007306 */ /* 0x004e240000201000 */
[----:B0-----:R-:W-:-:S04]  /*7480*/  F2FP.PACK_AB R0, RZ, R0 ;  /* 0x00000000ff00723e */ /* 0x001fc800000000ff */
[----:B------:R-:W-:Y:S02]  /*7490*/  PRMT R18, R0, 0x7610, R18 ;  /* 0x0000761000127816 */ /* 0x000fe40000000012 */
.L_x_17919:
        /* <DEDUP_REMOVED lines=18> */
.L_x_17949:
[----:B------:R-:W2:Y:S02]  /*75c0*/  LDG.E.U8 R4, [R4.64] ;  /* 0x0000002404047981 */ /* 0x000ea4000c1e1100 */
[----:B--2---:R-:W0:Y:S02]  /*75d0*/  I2F.U16 R0, R4 ;  /* 0x0000000400007306 */ /* 0x004e240000101000 */
[----:B0-----:R-:W-:Y:S01]  /*75e0*/  F2FP.PACK_AB R0, RZ, R0 ;  /* 0x00000000ff00723e */ /* 0x001fe200000000ff */
[----:B------:R-:W-:Y:S05]  /*75f0*/  BRA `(.L_x_17913) ;  /* 0x00000e0000007947 */ /* 0x000fea0003800000 */
.L_x_17948:
        /* <DEDUP_REMOVED lines=10> */
.L_x_17952:
[----:B------:R-:W2:Y:S02]  /*76a0*/  LDG.E R4, [R4.64] ;  /* 0x0000002404047981 */ /* 0x000ea4000c1e1900 */
[----:B--2---:R-:W0:Y:S02]  /*76b0*/  I2F R0, R4 ;  /* 0x0000000400007306 */ /* 0x004e240000201400 */
[----:B0-----:R-:W-:Y:S01]  /*76c0*/  F2FP.PACK_AB R0, RZ, R0 ;  /* 0x00000000ff00723e */ /* 0x001fe200000000ff */
[----:B------:R-:W-:Y:S05]  /*76d0*/  BRA `(.L_x_17913) ;  /* 0x00000d2000007947 */ /* 0x000fea0003800000 */
.L_x_17951:
[----:B------:R-:W2:Y:S02]  /*76e0*/  LDG.E.U16 R4, [R4.64] ;  /* 0x0000002404047981 */ /* 0x000ea4000c1e1500 */
[----:B--2---:R-:W0:Y:S02]  /*76f0*/  I2F.S16 R0, R4 ;  /* 0x0000000400007306 */ /* 0x004e240000101400 */
[----:B0-----:R-:W-:Y:S01]  /*7700*/  F2FP.PACK_AB R0, RZ, R0 ;  /* 0x00000000ff00723e */ /* 0x001fe200000000ff */
[----:B------:R-:W-:Y:S05]  /*7710*/  BRA `(.L_x_17913) ;  /* 0x00000ce000007947 */ /* 0x000fea0003800000 */
.L_x_17947:
        /* <DEDUP_REMOVED lines=9> */
.L_x_17954:
[----:B------:R0:W5:Y:S01]  /*77b0*/  LDG.E.U16 R0, [R4.64] ;  /* 0x0000002404007981 */ /* 0x000162000c1e1500 */
[----:B------:R-:W-:Y:S05]  /*77c0*/  BRA `(.L_x_17913) ;  /* 0x00000c3000007947 */ /* 0x000fea0003800000 */
.L_x_17953:
        /* <DEDUP_REMOVED lines=9> */
.L_x_17956:
[----:B------:R0:W5:Y:S01]  /*7860*/  LDG.E.U16 R0, [R4.64] ;  /* 0x0000002404007981 */ /* 0x000162000c1e1500 */
[----:B------:R-:W-:Y:S05]  /*7870*/  BRA `(.L_x_17913) ;  /* 0x00000b8000007947 */ /* 0x000fea0003800000 */
.L_x_17955:
[----:B------:R-:W2:Y:S02]  /*7880*/  LDG.E.64 R4, [R4.64] ;  /* 0x0000002404047981 */ /* 0x000ea4000c1e1b00 */
[----:B--2---:R-:W0:Y:S01]  /*7890*/  F2F.F32.F64 R0, R4 ;  /* 0x0000000400007310 */ /* 0x004e220000301000 */
[----:B------:R-:W0:-:S14]  /*78a0*/  DSETP.GEU.AND P0, PT, |R4|, c[0x2][0x0], PT ;  /* 0x008000000400762a */ /* 0x000e1c0003f0e200 */
[----:B0-----:R-:W-:-:S05]  /*78b0*/  @!P0 FMUL R0, R0, 1.175494350822287508e-38 ;  /* 0x0080000000008820 */ /* 0x001fca0000400000 */
[----:B------:R-:W-:Y:S01]  /*78c0*/  F2FP.PACK_AB R0, RZ, R0 ;  /* 0x00000000ff00723e */ /* 0x000fe200000000ff */
[----:B------:R-:W-:Y:S05]  /*78d0*/  BRA `(.L_x_17913) ;  /* 0x00000b2000007947 */ /* 0x000fea0003800000 */
.L_x_17946:
        /* <DEDUP_REMOVED lines=13> */
.L_x_17959:
[----:B------:R-:W2:Y:S02]  /*79b0*/  LDG.E.64 R4, [R4.64] ;  /* 0x0000002404047981 */ /* 0x000ea4000c1e1b00 */
[----:B--2---:R-:W0:Y:S01]  /*79c0*/  F2F.F32.F64 R0, R4 ;  /* 0x0000000400007310 */ /* 0x004e220000301000 */
[----:B------:R-:W0:-:S14]  /*79d0*/  DSETP.GEU.AND P0, PT, |R4|, c[0x2][0x0], PT ;  /* 0x008000000400762a */ /* 0x000e1c0003f0e200 */
[----:B0-----:R-:W-:-:S05]  /*79e0*/  @!P0 FMUL R0, R0, 1.175494350822287508e-38 ;  /* 0x0080000000008820 */ /* 0x001fca0000400000 */
[----:B------:R-:W-:Y:S01]  /*79f0*/  F2FP.PACK_AB R0, RZ, R0 ;  /* 0x00000000ff00723e */ /* 0x000fe200000000ff */
[----:B------:R-:W-:Y:S05]  /*7a00*/  BRA `(.L_x_17913) ;  /* 0x000009f000007947 */ /* 0x000fea0003800000 */
.L_x_17958:
        /* <DEDUP_REMOVED lines=28> */
.L_x_17961:
        /* <DEDUP_REMOVED lines=14> */
.L_x_17960:
[----:B------:R-:W2:Y:S02]  /*7cb0*/  LDG.E.U16 R0, [R4.64] ;  /* 0x0000002404007981 */ /* 0x000ea4000c1e1500 */
[----:B--2---:R-:W-:-:S04]  /*7cc0*/  PRMT R0, RZ, 0x5410, R0 ;  /* 0x00005410ff007816 */ /* 0x004fc80000000000 */
[----:B------:R-:W-:Y:S01]  /*7cd0*/  F2FP.PACK_AB R0, RZ, R0 ;  /* 0x00000000ff00723e */ /* 0x000fe200000000ff */
[----:B------:R-:W-:Y:S05]  /*7ce0*/  BRA `(.L_x_17913) ;  /* 0x0000071000007947 */ /* 0x000fea0003800000 */
.L_x_17957:
        /* <DEDUP_REMOVED lines=12> */
.L_x_17964:
        /* <DEDUP_REMOVED lines=21> */
.L_x_17968:
[----:B------:R-:W-:Y:S05]  /*7f00*/  BSYNC B1 ;  /* 0x0000000000017941 */ /* 0x000fea0003800000 */
.L_x_17967:
[----:B------:R-:W-:Y:S01]  /*7f10*/  LEA R5, R0, 0x3b800000, 0x17 ;  /* 0x3b80000000057811 */ /* 0x000fe200078eb8ff */
[----:B------:R-:W-:-:S05]  /*7f20*/  IMAD.SHL.U32 R0, R3, 0x100000, RZ ;  /* 0x0010000003007824 */ /* 0x000fca00078e00ff */
[----:B------:R-:W-:Y:S02]  /*7f30*/  LOP3.LUT R0, R5, R0, R6, 0xfe, !PT ;  /* 0x0000000005007212 */ /* 0x000fe400078efe06 */
.L_x_17966:
[----:B------:R-:W-:Y:S05]  /*7f40*/  BSYNC B0 ;  /* 0x0000000000007941 */ /* 0x000fea0003800000 */
.L_x_17965:
[----:B------:R-:W-:Y:S01]  /*7f50*/  F2FP.PACK_AB R0, RZ, R0 ;  /* 0x00000000ff00723e */ /* 0x000fe200000000ff */
[----:B------:R-:W-:Y:S05]  /*7f60*/  BRA `(.L_x_17913) ;  /* 0x0000049000007947 */ /* 0x000fea0003800000 */
.L_x_17963:
        /* <DEDUP_REMOVED lines=21> */
.L_x_17972:
[----:B------:R-:W-:Y:S05]  /*80c0*/  BSYNC B1 ;  /* 0x0000000000017941 */ /* 0x000fea0003800000 */
.L_x_17971:
[----:B------:R-:W-:Y:S01]  /*80d0*/  LEA R5, R0, 0x37800000, 0x17 ;  /* 0x3780000000057811 */ /* 0x000fe200078eb8ff */
[----:B------:R-:W-:-:S05]  /*80e0*/  IMAD.SHL.U32 R0, R3, 0x200000, RZ ;  /* 0x0020000003007824 */ /* 0x000fca00078e00ff */
[----:B------:R-:W-:Y:S02]  /*80f0*/  LOP3.LUT R0, R5, R0, R6, 0xfe, !PT ;  /* 0x0000000005007212 */ /* 0x000fe400078efe06 */
.L_x_17970:
[----:B------:R-:W-:Y:S05]  /*8100*/  BSYNC B0 ;  /* 0x0000000000007941 */ /* 0x000fea0003800000 */
.L_x_17969:
[----:B------:R-:W-:Y:S01]  /*8110*/  F2FP.PACK_AB R0, RZ, R0 ;  /* 0x00000000ff00723e */ /* 0x000fe200000000ff */
[----:B------:R-:W-:Y:S05]  /*8120*/  BRA `(.L_x_17913) ;  /* 0x000002d000007947 */ /* 0x000fea0003800000 */
.L_x_17962:
        /* <DEDUP_REMOVED lines=14> */
.L_x_17976:
[----:B------:R-:W-:Y:S05]  /*8210*/  BSYNC B0 ;  /* 0x0000000000007941 */ /* 0x000fea0003800000 */
.L_x_17975:
[----:B------:R-:W-:Y:S01]  /*8220*/  F2FP.PACK_AB R0, RZ, R0 ;  /* 0x00000000ff00723e */ /* 0x000fe200000000ff */
[----:B------:R-:W-:Y:S05]  /*8230*/  BRA `(.L_x_17913) ;  /* 0x000001c000007947 */ /* 0x000fea0003800000 */
.L_x_17950:
        /* <DEDUP_REMOVED lines=21> */
.L_x_17974:
[----:B------:R-:W2:Y:S02]  /*8390*/  LDG.E.64 R4, [R4.64] ;  /* 0x0000002404047981 */ /* 0x000ea4000c1e1b00 */
[----:B--2---:R-:W0:Y:S02]  /*83a0*/  I2F.U64 R0, R4 ;  /* 0x0000000400007312 */ /* 0x004e240000301000 */
[----:B0-----:R-:W-:Y:S01]  /*83b0*/  F2FP.PACK_AB R0, RZ, R0 ;  /* 0x00000000ff00723e */ /* 0x001fe200000000ff */
[----:B------:R-:W-:Y:S05]  /*83c0*/  BRA `(.L_x_17913) ;  /* 0x0000003000007947 */ /* 0x000fea0003800000 */
.L_x_17973:
[----:B------:R-:W2:Y:S02]  /*83d0*/  LDG.E R4, [R4.64] ;  /* 0x0000002404047981 */ /* 0x000ea4000c1e1900 */
[----:B--2---:R-:W0:Y:S02]  /*83e0*/  I2F.U32 R0, R4 ;  /* 0x0000000400007306 */ /* 0x004e240000201000 */
[----:B0-----:R-:W-:-:S06]  /*83f0*/  F2FP.PACK_AB R0, RZ, R0 ;  /* 0x00000000ff00723e */ /* 0x001fcc00000000ff */
.L_x_17913:
[----:B------:R-:W-:Y:S05]  /*8400*/  BSYNC B6 ;  /* 0x0000000000067941 */ /* 0x000fea0003800000 */
.L_x_17912:
        /* <DEDUP_REMOVED lines=11> */
[----:B--2--5:R-:W-:Y:S01]  /*84c0*/  HADD2.F32 R26, -RZ, R26.H0_H0 ;  /* 0x2000001aff1a7230 */ /* 0x024fe20000004100 */
[----:B------:R-:W-:-:S04]  /*84d0*/  IMAD.MOV.U32 R3, RZ, RZ, 0x1 ;  /* 0x00000001ff037424 */ /* 0x000fc800078e00ff */
[----:B------:R-:W-:-:S13]  /*84e0*/  FSETP.NEU.FTZ.AND P3, PT, R26, RZ, PT ;  /* 0x000000ff1a00720b */ /* 0x000fda0003f7d000 */
[----:B------:R-:W-:-:S05]  /*84f0*/  @!P3 HADD2.F32 R27, -RZ, R27.H0_H0 ;  /* 0x2000001bff1bb230 */ /* 0x000fca0000004100 */
[----:B------:R-:W-:-:S04]  /*8500*/  @!P3 FSETP.NEU.FTZ.AND P4, PT, R27, RZ, PT ;  /* 0x000000ff1b00b20b */ /* 0x000fc80003f9d000 */
[----:B------:R-:W-:-:S04]  /*8510*/  @!P3 SEL R4, RZ, 0x1, !P4 ;  /* 0x00000001ff04b807 */ /* 0x000fc80006000000 */
[----:B------:R-:W-:Y:S02]  /*8520*/  @!P3 PRMT R3, R4, 0x7610, R3 ;  /* 0x000076100403b816 */ /* 0x000fe40000000003 */
.L_x_17978:
[----:B--2---:R-:W-:Y:S05]  /*8530*/  BSYNC B0 ;  /* 0x0000000000007941 */ /* 0x004fea0003800000 */
.L_x_17977:
[----:B------:R-:W-:Y:S01]  /*8540*/  BSSY B0, `(.L_x_17979) ;  /* 0x0000009000007945 */ /* 0x000fe20003800000 */
[----:B------:R-:W-:Y:S05]  /*8550*/  @P5 BRA `(.L_x_17980) ;  /* 0x0000007000005947 */ /* 0x000fea0003800000 */
[----:B-----5:R-:W-:-:S05]  /*8560*/  HADD2.F32 R22, -RZ, R22.H0_H0 ;  /* 0x20000016ff167230 */ /* 0x020fca0000004100 */
[----:B------:R-:W-:Y:S01]  /*8570*/  FSETP.NEU.FTZ.AND P3, PT, R22, RZ, PT ;  /* 0x000000ff1600720b */ /* 0x000fe20003f7d000 */
[----:B------:R-:W-:-:S12]  /*8580*/  IMAD.MOV.U32 R22, RZ, RZ, 0x1 ;  /* 0x00000001ff167424 */ /* 0x000fd800078e00ff */
[----:B------:R-:W-:-:S05]  /*8590*/  @!P3 HADD2.F32 R28, -RZ, R28.H0_H0 ;  /* 0x2000001cff1cb230 */ /* 0x000fca0000004100 */
[----:B------:R-:W-:-:S04]  /*85a0*/  @!P3 FSETP.NEU.FTZ.AND P4, PT, R28, RZ, PT ;  /* 0x000000ff1c00b20b */ /* 0x000fc80003f9d000 */
[----:B------:R-:W-:-:S04]  /*85b0*/  @!P3 SEL R4, RZ, 0x1, !P4 ;  /* 0x00000001ff04b807 */ /* 0x000fc80006000000 */
[----:B------:R-:W-:Y:S02]  /*85c0*/  @!P3 PRMT R22, R4, 0x7610, R22 ;  /* 0x000076100416b816 */ /* 0x000fe40000000016 */
.L_x_17980:
[----:B------:R-:W-:Y:S05]  /*85d0*/  BSYNC B0 ;  /* 0x0000000000007941 */ /* 0x000fea0003800000 */
.L_x_17979:
        /* <DEDUP_REMOVED lines=9> */
.L_x_17982:
[----:B------:R-:W-:Y:S05]  /*8670*/  BSYNC B0 ;  /* 0x0000000000007941 */ /* 0x000fea0003800000 */
.L_x_17981:
        /* <DEDUP_REMOVED lines=9> */
.L_x_17984:
[----:B------:R-:W-:Y:S05]  /*8710*/  BSYNC B0 ;  /* 0x0000000000007941 */ /* 0x000fea0003800000 */
.L_x_17983:
        /* <DEDUP_REMOVED lines=20> */
.L_x_17990:
[----:B------:R0:W-:Y:S01]  /*8860*/  STG.E.U8 [R8.64], R3 ;  /* 0x0000000308007986 */ /* 0x0001e2000c101124 */
[----:B------:R-:W-:Y:S01]  /*8870*/  IMAD.MOV.U32 R23, RZ, RZ, R25 ;  /* 0x000000ffff177224 */ /* 0x000fe200078e0019 */
[----:B------:R-:W-:Y:S05]  /*8880*/  BRA `(.L_x_17986) ;  /* 0x00000fe000007947 */ /* 0x000fea0003800000 */
.L_x_17989:
        /* <DEDUP_REMOVED lines=13> */
.L_x_17993:
[----:B------:R-:W-:Y:S01]  /*8960*/  LOP3.LUT R3, R3, 0xffff, RZ, 0xc0, !PT ;  /* 0x0000ffff03037812 */ /* 0x000fe200078ec0ff */
[----:B------:R-:W-:-:S03]  /*8970*/  IMAD.MOV.U32 R23, RZ, RZ, R25 ;  /* 0x000000ffff177224 */ /* 0x000fc600078e0019 */
[----:B------:R-:W-:-:S05]  /*8980*/  PRMT R3, R3, 0x8880, RZ ;  /* 0x0000888003037816 */ /* 0x000fca00000000ff */
[----:B------:R0:W-:Y:S01]  /*8990*/  STG.E [R8.64], R3 ;  /* 0x0000000308007986 */ /* 0x0001e2000c101924 */
[----:B------:R-:W-:Y:S05]  /*89a0*/  BRA `(.L_x_17986) ;  /* 0x00000ec000007947 */ /* 0x000fea0003800000 */
.L_x_17992:
[----:B------:R-:W-:Y:S01]  /*89b0*/  PRMT R3, R3, 0x8880, RZ ;  /* 0x0000888003037816 */ /* 0x000fe200000000ff */
[----:B------:R-:W-:-:S03]  /*89c0*/  IMAD.MOV.U32 R23, RZ, RZ, R25 ;  /* 0x000000ffff177224 */ /* 0x000fc600078e0019 */
[----:B------:R-:W-:-:S05]  /*89d0*/  PRMT R3, R3, 0x7710, RZ ;  /* 0x0000771003037816 */ /* 0x000fca00000000ff */
[----:B------:R0:W-:Y:S01]  /*89e0*/  STG.E.U16 [R8.64], R3 ;  /* 0x0000000308007986 */ /* 0x0001e2000c101524 */
[----:B------:R-:W-:Y:S05]  /*89f0*/  BRA `(.L_x_17986) ;  /* 0x00000e7000007947 */ /* 0x000fea0003800000 */
.L_x_17988:
        /* <DEDUP_REMOVED lines=10> */
.L_x_17995:
[----:B------:R-:W0:Y:S01]  /*8aa0*/  I2F.S8 R0, R3 ;  /* 0x0000000300007306 */ /* 0x000e220000001400 */
[----:B------:R-:W-:Y:S01]  /*8ab0*/  IMAD.MOV.U32 R23, RZ, RZ, R25 ;  /* 0x000000ffff177224 */ /* 0x000fe200078e0019 */
[----:B0-----:R-:W-:-:S05]  /*8ac0*/  F2FP.PACK_AB R0, RZ, R0 ;  /* 0x00000000ff00723e */ /* 0x001fca00000000ff */
[----:B------:R0:W-:Y:S01]  /*8ad0*/  STG.E.U16 [R8.64], R0 ;  /* 0x0000000008007986 */ /* 0x0001e2000c101524 */
[----:B------:R-:W-:Y:S05]  /*8ae0*/  BRA `(.L_x_17986) ;  /* 0x00000d8000007947 */ /* 0x000fea0003800000 */
.L_x_17994:
        /* <DEDUP_REMOVED lines=11> */
.L_x_17997:
[----:B------:R-:W0:Y:S01]  /*8ba0*/  I2F.S8 R3, R3 ;  /* 0x0000000300037306 */ /* 0x000e220000001400 */
[----:B------:R-:W-:Y:S01]  /*8bb0*/  IMAD.MOV.U32 R23, RZ, RZ, R25 ;  /* 0x000000ffff177224 */ /* 0x000fe200078e0019 */
[----:B0-----:R-:W-:-:S04]  /*8bc0*/  F2FP.PACK_AB R3, RZ, R3 ;  /* 0x00000003ff03723e */ /* 0x001fc800000000ff */
[----:B------:R-:W-:-:S05]  /*8bd0*/  PRMT R3, R3, 0x5410, RZ ;  /* 0x0000541003037816 */ /* 0x000fca00000000ff */
[----:B------:R0:W-:Y:S01]  /*8be0*/  STG.E [R8.64], R3 ;  /* 0x0000000308007986 */ /* 0x0001e2000c101924 */
[----:B------:R-:W-:Y:S05]  /*8bf0*/  BRA `(.L_x_17986) ;  /* 0x00000c7000007947 */ /* 0x000fea0003800000 */
.L_x_17996:
[----:B------:R-:W-:Y:S01]  /*8c00*/  PRMT R4, R3, 0x8880, RZ ;  /* 0x0000888003047816 */ /* 0x000fe200000000ff */
[----:B------:R-:W-:-:S03]  /*8c10*/  IMAD.MOV.U32 R23, RZ, RZ, R25 ;  /* 0x000000ffff177224 */ /* 0x000fc600078e0019 */
[----:B------:R-:W-:-:S06]  /*8c20*/  PRMT R4, R4, 0x7710, RZ ;  /* 0x0000771004047816 */ /* 0x000fcc00000000ff */
[----:B------:R-:W0:Y:S02]  /*8c30*/  I2F.F64.S16 R4, R4 ;  /* 0x0000000400047312 */ /* 0x000e240000101c00 */
[----:B0-----:R0:W-:Y:S01]  /*8c40*/  STG.E.64 [R8.64], R4 ;  /* 0x0000000408007986 */ /* 0x0011e2000c101b24 */
[----:B------:R-:W-:Y:S05]  /*8c50*/  BRA `(.L_x_17986) ;  /* 0x00000c1000007947 */ /* 0x000fea0003800000 */
.L_x_17987:
        /* <DEDUP_REMOVED lines=13> */
.L_x_18000:
[----:B------:R-:W-:Y:S01]  /*8d30*/  PRMT R4, R3, 0x8880, RZ ;  /* 0x0000888003047816 */ /* 0x000fe200000000ff */
[----:B------:R-:W-:Y:S01]  /*8d40*/  CS2R R6, SRZ ;  /* 0x0000000000067805 */ /* 0x000fe2000001ff00 */
[----:B------:R-:W-:Y:S02]  /*8d50*/  IMAD.MOV.U32 R23, RZ, RZ, R25 ;  /* 0x000000ffff177224 */ /* 0x000fe400078e0019 */
[----:B------:R-:W-:-:S06]  /*8d60*/  PRMT R4, R4, 0x7710, RZ ;  /* 0x0000771004047816 */ /* 0x000fcc00000000ff */
[----:B------:R-:W0:Y:S02]  /*8d70*/  I2F.F64.S16 R4, R4 ;  /* 0x0000000400047312 */ /* 0x000e240000101c00 */
[----:B0-----:R0:W-:Y:S01]  /*8d80*/  STG.E.128 [R8.64], R4 ;  /* 0x0000000408007986 */ /* 0x0011e2000c101d24 */
[----:B------:R-:W-:Y:S05]  /*8d90*/  BRA `(.L_x_17986) ;  /* 0x00000ad000007947 */ /* 0x000fea0003800000 */
.L_x_17999:
        /* <DEDUP_REMOVED lines=21> */
.L_x_18004:
[----:B------:R-:W-:Y:S05]  /*8ef0*/  BSYNC B0 ;  /* 0x0000000000007941 */ /* 0x000fea0003800000 */
.L_x_18003:
[----:B------:R-:W-:Y:S01]  /*8f00*/  LOP3.LUT R5, R0, R5, RZ, 0xfc, !PT ;  /* 0x0000000500057212 */ /* 0x000fe200078efcff */
[----:B------:R-:W-:-:S04]  /*8f10*/  IMAD.MOV.U32 R23, RZ, RZ, R25 ;  /* 0x000000ffff177224 */ /* 0x000fc800078e0019 */
[----:B------:R0:W-:Y:S01]  /*8f20*/  STG.E.U8 [R8.64], R5 ;  /* 0x0000000508007986 */ /* 0x0001e2000c101124 */
[----:B------:R-:W-:Y:S05]  /*8f30*/  BRA `(.L_x_17986) ;  /* 0x0000093000007947 */ /* 0x000fea0003800000 */
.L_x_18002:
        /* <DEDUP_REMOVED lines=13> */
.L_x_18006:
[----:B------:R-:W-:Y:S01]  /*9010*/  IMAD.MOV.U32 R0, RZ, RZ, 0x7f ;  /* 0x0000007fff007424 */ /* 0x000fe200078e00ff */
[----:B------:R-:W-:-:S04]  /*9020*/  ISETP.GT.U32.AND P0, PT, R4, 0x7f800000, PT ;  /* 0x7f8000000400780c */ /* 0x000fc80003f04070 */
[----:B------:R-:W-:-:S04]  /*9030*/  SEL R0, R0, 0x7c, P0 ;  /* 0x0000007c00007807 */ /* 0x000fc80000000000 */
.L_x_18007:
[----:B------:R-:W-:Y:S05]  /*9040*/  BSYNC B0 ;  /* 0x0000000000007941 */ /* 0x000fea0003800000 */
.L_x_18005:
[----:B------:R-:W-:Y:S01]  /*9050*/  LOP3.LUT R3, R5, 0x80000000, RZ, 0xc0, !PT ;  /* 0x8000000005037812 */ /* 0x000fe200078ec0ff */
[----:B------:R-:W-:-:S03]  /*9060*/  IMAD.MOV.U32 R23, RZ, RZ, R25 ;  /* 0x000000ffff177224 */ /* 0x000fc600078e0019 */
[----:B------:R-:W-:-:S04]  /*9070*/  SHF.R.U32.HI R3, RZ, 0x18, R3 ;  /* 0x00000018ff037819 */ /* 0x000fc80000011603 */
[----:B------:R-:W-:-:S05]  /*9080*/  LOP3.LUT R3, R0, R3, RZ, 0xfc, !PT ;  /* 0x0000000300037212 */ /* 0x000fca00078efcff */
[----:B------:R0:W-:Y:S01]  /*9090*/  STG.E.U8 [R8.64], R3 ;  /* 0x0000000308007986 */ /* 0x0001e2000c101124 */
[----:B------:R-:W-:Y:S05]  /*90a0*/  BRA `(.L_x_17986) ;  /* 0x000007c000007947 */ /* 0x000fea0003800000 */
.L_x_18001:
[----:B------:R-:W0:Y:S01]  /*90b0*/  I2F.S8 R0, R3 ;  /* 0x0000000300007306 */ /* 0x000e220000001400 */
[----:B------:R-:W-:Y:S01]  /*90c0*/  IMAD.MOV.U32 R23, RZ, RZ, R25 ;  /* 0x000000ffff177224 */ /* 0x000fe200078e0019 */
[----:B0-----:R-:W-:-:S05]  /*90d0*/  F2FP.BF16.PACK_AB R0, RZ, R0 ;  /* 0x00000000ff00723e */ /* 0x001fca00000010ff */
[----:B------:R0:W-:Y:S01]  /*90e0*/  STG.E.U16 [R8.64], R0 ;  /* 0x0000000008007986 */ /* 0x0001e2000c101524 */
[----:B------:R-:W-:Y:S05]  /*90f0*/  BRA `(.L_x_17986) ;  /* 0x0000077000007947 */ /* 0x000fea0003800000 */
.L_x_17998:
        /* <DEDUP_REMOVED lines=13> */
.L_x_18010:
        /* <DEDUP_REMOVED lines=17> */
.L_x_18013:
[----:B------:R-:W-:-:S04]  /*92e0*/  LOP3.LUT R3, R3, 0x80000000, RZ, 0xc0, !PT ;  /* 0x8000000003037812 */ /* 0x000fc800078ec0ff */
[----:B------:R-:W-:-:S04]  /*92f0*/  SHF.R.U32.HI R3, RZ, 0x18, R3 ;  /* 0x00000018ff037819 */ /* 0x000fc80000011603 */
[----:B------:R-:W-:-:S04]  /*9300*/  LOP3.LUT R0, R0, R3, RZ, 0xfc, !PT ;  /* 0x0000000300007212 */ /* 0x000fc800078efcff */
[----:B------:R-:W-:Y:S02]  /*9310*/  PRMT R4, R0, 0x7610, R4 ;  /* 0x0000761000047816 */ /* 0x000fe40000000004 */
.L_x_18012:
[----:B------:R-:W-:Y:S05]  /*9320*/  BSYNC B0 ;  /* 0x0000000000007941 */ /* 0x000fea0003800000 */
.L_x_18011:
[----:B------:R0:W-:Y:S01]  /*9330*/  STG.E.U8 [R8.64], R4 ;  /* 0x0000000408007986 */ /* 0x0001e2000c101124 */
[----:B------:R-:W-:Y:S01]  /*9340*/  IMAD.MOV.U32 R23, RZ, RZ, R25 ;  /* 0x000000ffff177224 */ /* 0x000fe200078e0019 */
[----:B------:R-:W-:Y:S05]  /*9350*/  BRA `(.L_x_17986) ;  /* 0x0000051000007947 */ /* 0x000fea0003800000 */
.L_x_18009:
        /* <DEDUP_REMOVED lines=17> */
.L_x_18016:
[----:B------:R-:W-:-:S04]  /*9470*/  LOP3.LUT R3, R3, 0x80000000, RZ, 0xc0, !PT ;  /* 0x8000000003037812 */ /* 0x000fc800078ec0ff */
[----:B------:R-:W-:-:S04]  /*9480*/  SHF.R.U32.HI R3, RZ, 0x18, R3 ;  /* 0x00000018ff037819 */ /* 0x000fc80000011603 */
[----:B------:R-:W-:-:S04]  /*9490*/  LOP3.LUT R0, R0, R3, RZ, 0xfc, !PT ;  /* 0x0000000300007212 */ /* 0x000fc800078efcff */
[----:B------:R-:W-:Y:S02]  /*94a0*/  PRMT R4, R0, 0x7610, R4 ;  /* 0x0000761000047816 */ /* 0x000fe40000000004 */
.L_x_18015:
[----:B------:R-:W-:Y:S05]  /*94b0*/  BSYNC B0 ;  /* 0x0000000000007941 */ /* 0x000fea0003800000 */
.L_x_18014:
[----:B------:R0:W-:Y:S01]  /*94c0*/  STG.E.U8 [R8.64], R4 ;  /* 0x0000000408007986 */ /* 0x0001e2000c101124 */
[----:B------:R-:W-:Y:S01]  /*94d0*/  IMAD.MOV.U32 R23, RZ, RZ, R25 ;  /* 0x000000ffff177224 */ /* 0x000fe200078e0019 */
[----:B------:R-:W-:Y:S05]  /*94e0*/  BRA `(.L_x_17986) ;  /* 0x0000038000007947 */ /* 0x000fea0003800000 */
.L_x_18008:
        /* <DEDUP_REMOVED lines=24> */
.L_x_17991:
        /* <DEDUP_REMOVED lines=21> */
.L_x_18018:
[----:B------:R-:W-:Y:S01]  /*97c0*/  LOP3.LUT R3, R3, 0xffff, RZ, 0xc0, !PT ;  /* 0x0000ffff03037812 */ /* 0x000fe200078ec0ff */
[----:B------:R-:W-:-:S03]  /*97d0*/  IMAD.MOV.U32 R23, RZ, RZ, R25 ;  /* 0x000000ffff177224 */ /* 0x000fc600078e0019 */
[----:B------:R-:W-:-:S05]  /*97e0*/  PRMT R3, R3, 0x8880, RZ ;  /* 0x0000888003037816 */ /* 0x000fca00000000ff */
[----:B------:R-:W-:-:S05]  /*97f0*/  IMAD.MOV.U32 R4, RZ, RZ, R3 ;  /* 0x000000ffff047224 */ /* 0x000fca00078e0003 */
[----:B------:R-:W-:-:S05]  /*9800*/  SHF.R.S32.HI R5, RZ, 0x1f, R4 ;  /* 0x0000001fff057819 */ /* 0x000fca0000011404 */
[----:B------:R0:W-:Y:S01]  /*9810*/  STG.E.64 [R8.64], R4 ;  /* 0x0000000408007986 */ /* 0x0001e2000c101b24 */
[----:B------:R-:W-:Y:S05]  /*9820*/  BRA `(.L_x_17986) ;  /* 0x0000004000007947 */ /* 0x000fea0003800000 */
.L_x_18017:
[----:B------:R-:W-:Y:S01]  /*9830*/  LOP3.LUT R3, R3, 0xffff, RZ, 0xc0, !PT ;  /* 0x0000ffff03037812 */ /* 0x000fe200078ec0ff */
[----:B------:R-:W-:-:S03]  /*9840*/  IMAD.MOV.U32 R23, RZ, RZ, R25 ;  /* 0x000000ffff177224 */ /* 0x000fc600078e0019 */
[----:B------:R-:W-:-:S05]  /*9850*/  PRMT R3, R3, 0x8880, RZ ;  /* 0x0000888003037816 */ /* 0x000fca00000000ff */
[----:B------:R0:W-:Y:S02]  /*9860*/  STG.E [R8.64], R3 ;  /* 0x0000000308007986 */ /* 0x0001e4000c101924 */
.L_x_17986:
[----:B------:R-:W-:Y:S05]  /*9870*/  BSYNC B6 ;  /* 0x0000000000067941 */ /* 0x000fea0003800000 */
.L_x_17985:
        /* <DEDUP_REMOVED lines=21> */
.L_x_18024:
[----:B------:R0:W-:Y:S01]  /*99d0*/  STG.E.U8 [R8.64], R22 ;  /* 0x0000001608007986 */ /* 0x0001e2000c101124 */
[----:B------:R-:W-:Y:S05]  /*99e0*/  BRA `(.L_x_18026) ;  /* 0x00000e9000007947 */ /* 0x000fea0003800000 */
.L_x_18023:
        /* <DEDUP_REMOVED lines=12> */
.L_x_18028:
[----:B------:R-:W-:-:S04]  /*9ab0*/  LOP3.LUT R22, R22, 0xffff, RZ, 0xc0, !PT ;  /* 0x0000ffff16167812 */ /* 0x000fc800078ec0ff */
[----:B------:R-:W-:-:S05]  /*9ac0*/  PRMT R3, R22, 0x8880, RZ ;  /* 0x0000888016037816 */ /* 0x000fca00000000ff */
[----:B------:R0:W-:Y:S01]  /*9ad0*/  STG.E [R8.64], R3 ;  /* 0x0000000308007986 */ /* 0x0001e2000c101924 */
[----:B------:R-:W-:Y:S05]  /*9ae0*/  BRA `(.L_x_18026) ;  /* 0x00000d9000007947 */ /* 0x000fea0003800000 */
.L_x_18027:
[----:B------:R-:W-:-:S04]  /*9af0*/  PRMT R3, R22, 0x8880, RZ ;  /* 0x0000888016037816 */ /* 0x000fc800000000ff */
[----:B------:R-:W-:-:S05]  /*9b00*/  PRMT R3, R3, 0x7710, RZ ;  /* 0x0000771003037816 */ /* 0x000fca00000000ff */
[----:B------:R0:W-:Y:S01]  /*9b10*/  STG.E.U16 [R8.64], R3 ;  /* 0x0000000308007986 */ /* 0x0001e2000c101524 */
[----:B------:R-:W-:Y:S05]  /*9b20*/  BRA `(.L_x_18026) ;  /* 0x00000d5000007947 */ /* 0x000fea0003800000 */
.L_x_18022:
        /* <DEDUP_REMOVED lines=9> */
.L_x_18030:
[----:B------:R-:W0:Y:S02]  /*9bc0*/  I2F.S8 R0, R22 ;  /* 0x0000001600007306 */ /* 0x000e240000001400 */
[----:B0-----:R-:W-:-:S05]  /*9bd0*/  F2FP.PACK_AB R0, RZ, R0 ;  /* 0x00000000ff00723e */ /* 0x001fca00000000ff */
[----:B------:R0:W-:Y:S01]  /*9be0*/  STG.E.U16 [R8.64], R0 ;  /* 0x0000000008007986 */ /* 0x0001e2000c101524 */
[----:B------:R-:W-:Y:S05]  /*9bf0*/  BRA `(.L_x_18026) ;  /* 0x00000c8000007947 */ /* 0x000fea0003800000 */
.L_x_18029:
        /* <DEDUP_REMOVED lines=10> */
.L_x_18032:
[----:B------:R-:W0:Y:S02]  /*9ca0*/  I2F.S8 R22, R22 ;  /* 0x0000001600167306 */ /* 0x000e240000001400 */
[----:B0-----:R-:W-:-:S04]  /*9cb0*/  F2FP.PACK_AB R3, RZ, R22 ;  /* 0x00000016ff03723e */ /* 0x001fc800000000ff */
[----:B------:R-:W-:-:S05]  /*9cc0*/  PRMT R3, R3, 0x5410, RZ ;  /* 0x0000541003037816 */ /* 0x000fca00000000ff */
[----:B------:R0:W-:Y:S01]  /*9cd0*/  STG.E [R8.64], R3 ;  /* 0x0000000308007986 */ /* 0x0001e2000c101924 */
[----:B------:R-:W-:Y:S05]  /*9ce0*/  BRA `(.L_x_18026) ;  /* 0x00000b9000007947 */ /* 0x000fea0003800000 */
.L_x_18031:
[----:B------:R-:W-:-:S04]  /*9cf0*/  PRMT R4, R22, 0x8880, RZ ;  /* 0x0000888016047816 */ /* 0x000fc800000000ff */
[----:B------:R-:W-:-:S06]  /*9d00*/  PRMT R4, R4, 0x7710, RZ ;  /* 0x0000771004047816 */ /* 0x000fcc00000000ff */
[----:B------:R-:W0:Y:S02]  /*9d10*/  I2F.F64.S16 R4, R4 ;  /* 0x0000000400047312 */ /* 0x000e240000101c00 */
[----:B0-----:R0:W-:Y:S01]  /*9d20*/  STG.E.64 [R8.64], R4 ;  /* 0x0000000408007986 */ /* 0x0011e2000c101b24 */
[----:B------:R-:W-:Y:S05]  /*9d30*/  BRA `(.L_x_18026) ;  /* 0x00000b4000007947 */ /* 0x000fea0003800000 */
.L_x_18021:
        /* <DEDUP_REMOVED lines=12> */
.L_x_18035:
[----:B------:R-:W-:Y:S01]  /*9e00*/  PRMT R4, R22, 0x8880, RZ ;  /* 0x0000888016047816 */ /* 0x000fe200000000ff */
[----:B------:R-:W-:-:S03]  /*9e10*/  CS2R R6, SRZ ;  /* 0x0000000000067805 */ /* 0x000fc6000001ff00 */
[----:B------:R-:W-:-:S06]  /*9e20*/  PRMT R4, R4, 0x7710, RZ ;  /* 0x0000771004047816 */ /* 0x000fcc00000000ff */
[----:B------:R-:W0:Y:S02]  /*9e30*/  I2F.F64.S16 R4, R4 ;  /* 0x0000000400047312 */ /* 0x000e240000101c00 */
[----:B0-----:R0:W-:Y:S01]  /*9e40*/  STG.E.128 [R8.64], R4 ;  /* 0x0000000408007986 */ /* 0x0011e2000c101d24 */
[----:B------:R-:W-:Y:S05]  /*9e50*/  BRA `(.L_x_18026) ;  /* 0x00000a2000007947 */ /* 0x000fea0003800000 */
.L_x_18034:
        /* <DEDUP_REMOVED lines=21> */
.L_x_18039:
[----:B------:R-:W-:Y:S05]  /*9fb0*/  BSYNC B0 ;  /* 0x0000000000007941 */ /* 0x000fea0003800000 */
.L_x_18038:
[----:B------:R-:W-:-:S05]  /*9fc0*/  LOP3.LUT R5, R0, R5, RZ, 0xfc, !PT ;  /* 0x0000000500057212 */ /* 0x000fca00078efcff */
[----:B------:R0:W-:Y:S01]  /*9fd0*/  STG.E.U8 [R8.64], R5 ;  /* 0x0000000508007986 */ /* 0x0001e2000c101124 */
[----:B------:R-:W-:Y:S05]  /*9fe0*/  BRA `(.L_x_18026) ;  /* 0x0000089000007947 */ /* 0x000fea0003800000 */
.L_x_18037:
        /* <DEDUP_REMOVED lines=13> */
.L_x_18041:
[----:B------:R-:W-:Y:S01]  /*a0c0*/  IMAD.MOV.U32 R0, RZ, RZ, 0x7f ;  /* 0x0000007fff007424 */ /* 0x000fe200078e00ff */
[----:B------:R-:W-:-:S04]  /*a0d0*/  ISETP.GT.U32.AND P0, PT, R3, 0x7f800000, PT ;  /* 0x7f8000000300780c */ /* 0x000fc80003f04070 */
[----:B------:R-:W-:-:S04]  /*a0e0*/  SEL R0, R0, 0x7c, P0 ;  /* 0x0000007c00007807 */ /* 0x000fc80000000000 */
.L_x_18042:
[----:B------:R-:W-:Y:S05]  /*a0f0*/  BSYNC B0 ;  /* 0x0000000000007941 */ /* 0x000fea0003800000 */
.L_x_18040:
[----:B------:R-:W-:-:S04]  /*a100*/  LOP3.LUT R3, R5, 0x80000000, RZ, 0xc0, !PT ;  /* 0x8000000005037812 */ /* 0x000fc800078ec0ff */
[----:B------:R-:W-:-:S04]  /*a110*/  SHF.R.U32.HI R3, RZ, 0x18, R3 ;  /* 0x00000018ff037819 */ /* 0x000fc80000011603 */
[----:B------:R-:W-:-:S05]  /*a120*/  LOP3.LUT R3, R0, R3, RZ, 0xfc, !PT ;  /* 0x0000000300037212 */ /* 0x000fca00078efcff */
[----:B------:R0:W-:Y:S01]  /*a130*/  STG.E.U8 [R8.64], R3 ;  /* 0x0000000308007986 */ /* 0x0001e2000c101124 */
[----:B------:R-:W-:Y:S05]  /*a140*/  BRA `(.L_x_18026) ;  /* 0x0000073000007947 */ /* 0x000fea0003800000 */
.L_x_18036:
[----:B------:R-:W0:Y:S02]  /*a150*/  I2F.S8 R0, R22 ;  /* 0x0000001600007306 */ /* 0x000e240000001400 */
[----:B0-----:R-:W-:-:S05]  /*a160*/  F2FP.BF16.PACK_AB R0, RZ, R0 ;  /* 0x00000000ff00723e */ /* 0x001fca00000010ff */
[----:B------:R0:W-:Y:S01]  /*a170*/  STG.E.U16 [R8.64], R0 ;  /* 0x0000000008007986 */ /* 0x0001e2000c101524 */
[----:B------:R-:W-:Y:S05]  /*a180*/  BRA `(.L_x_18026) ;  /* 0x000006f000007947 */ /* 0x000fea0003800000 */
.L_x_18033:
        /* <DEDUP_REMOVED lines=12> */
.L_x_18045:
        /* <DEDUP_REMOVED lines=17> */
.L_x_18048:
[----:B------:R-:W-:-:S04]  /*a360*/  LOP3.LUT R3, R5, 0x80000000, RZ, 0xc0, !PT ;  /* 0x8000000005037812 */ /* 0x000fc800078ec0ff */
[----:B------:R-:W-:-:S04]  /*a370*/  SHF.R.U32.HI R3, RZ, 0x18, R3 ;  /* 0x00000018ff037819 */ /* 0x000fc80000011603 */
[----:B------:R-:W-:-:S04]  /*a380*/  LOP3.LUT R0, R0, R3, RZ, 0xfc, !PT ;  /* 0x0000000300007212 */ /* 0x000fc800078efcff */
[----:B------:R-:W-:Y:S02]  /*a390*/  PRMT R4, R0, 0x7610, R4 ;  /* 0x0000761000047816 */ /* 0x000fe40000000004 */
.L_x_18047:
[----:B------:R-:W-:Y:S05]  /*a3a0*/  BSYNC B0 ;  /* 0x0000000000007941 */ /* 0x000fea0003800000 */
.L_x_18046:
[----:B------:R0:W-:Y:S01]  /*a3b0*/  STG.E.U8 [R8.64], R4 ;  /* 0x0000000408007986 */ /* 0x0001e2000c101124 */
[----:B------:R-:W-:Y:S05]  /*a3c0*/  BRA `(.L_x_18026) ;  /* 0x000004b000007947 */ /* 0x000fea0003800000 */
.L_x_18044:
        /* <DEDUP_REMOVED lines=17> */
.L_x_18051:
[----:B------:R-:W-:-:S04]  /*a4e0*/  LOP3.LUT R3, R5, 0x80000000, RZ, 0xc0, !PT ;  /* 0x8000000005037812 */ /* 0x000fc800078ec0ff */
[----:B------:R-:W-:-:S04]  /*a4f0*/  SHF.R.U32.HI R3, RZ, 0x18, R3 ;  /* 0x00000018ff037819 */ /* 0x000fc80000011603 */
[----:B------:R-:W-:-:S04]  /*a500*/  LOP3.LUT R0, R0, R3, RZ, 0xfc, !PT ;  /* 0x0000000300007212 */ /* 0x000fc800078efcff */
[----:B------:R-:W-:Y:S02]  /*a510*/  PRMT R4, R0, 0x7610, R4 ;  /* 0x0000761000047816 */ /* 0x000fe40000000004 */
.L_x_18050:
[----:B------:R-:W-:Y:S05]  /*a520*/  BSYNC B0 ;  /* 0x0000000000007941 */ /* 0x000fea0003800000 */
.L_x_18049:
[----:B------:R0:W-:Y:S01]  /*a530*/  STG.E.U8 [R8.64], R4 ;  /* 0x0000000408007986 */ /* 0x0001e2000c101124 */
[----:B------:R-:W-:Y:S05]  /*a540*/  BRA `(.L_x_18026) ;  /* 0x0000033000007947 */ /* 0x000fea0003800000 */
.L_x_18043:
        /* <DEDUP_REMOVED lines=22> */
.L_x_18025:
        /* <DEDUP_REMOVED lines=20> */
.L_x_18053:
[----:B------:R-:W-:-:S04]  /*a7f0*/  LOP3.LUT R22, R22, 0xffff, RZ, 0xc0, !PT ;  /* 0x0000ffff16167812 */ /* 0x000fc800078ec0ff */
[----:B------:R-:W-:-:S05]  /*a800*/  PRMT R22, R22, 0x8880, RZ ;  /* 0x0000888016167816 */ /* 0x000fca00000000ff */
[----:B------:R-:W-:-:S05]  /*a810*/  IMAD.MOV.U32 R4, RZ, RZ, R22 ;  /* 0x000000ffff047224 */ /* 0x000fca00078e0016 */
[----:B------:R-:W-:-:S05]  /*a820*/  SHF.R.S32.HI R5, RZ, 0x1f, R4 ;  /* 0x0000001fff057819 */ /* 0x000fca0000011404 */
[----:B------:R0:W-:Y:S01]  /*a830*/  STG.E.64 [R8.64], R4 ;  /* 0x0000000408007986 */ /* 0x0001e2000c101b24 */
[----:B------:R-:W-:Y:S05]  /*a840*/  BRA `(.L_x_18026) ;  /* 0x0000003000007947 */ /* 0x000fea0003800000 */
.L_x_18052:
[----:B------:R-:W-:-:S04]  /*a850*/  LOP3.LUT R22, R22, 0xffff, RZ, 0xc0, !PT ;  /* 0x0000ffff16167812 */ /* 0x000fc800078ec0ff */
[----:B------:R-:W-:-:S05]  /*a860*/  PRMT R3, R22, 0x8880, RZ ;  /* 0x0000888016037816 */ /* 0x000fca00000000ff */
[----:B------:R0:W-:Y:S02]  /*a870*/  STG.E [R8.64], R3 ;  /* 0x0000000308007986 */ /* 0x0001e4000c101924 */
.L_x_18026:
        /* <DEDUP_REMOVED lines=21> */
.L_x_18057:
[----:B------:R0:W-:Y:S01]  /*a9d0*/  STG.E.U8 [R8.64], R19 ;  /* 0x0000001308007986 */ /* 0x0001e2000c101124 */
[----:B------:R-:W-:Y:S05]  /*a9e0*/  BRA `(.L_x_18059) ;  /* 0x00000e9000007947 */ /* 0x000fea0003800000 */
.L_x_18056:
        /* <DEDUP_REMOVED lines=12> */
.L_x_18061:
[----:B------:R-:W-:-:S04]  /*aab0*/  LOP3.LUT R19, R19, 0xffff, RZ, 0xc0, !PT ;  /* 0x0000ffff13137812 */ /* 0x000fc800078ec0ff */
[----:B------:R-:W-:-:S05]  /*aac0*/  PRMT R3, R19, 0x8880, RZ ;  /* 0x0000888013037816 */ /* 0x000fca00000000ff */
[----:B------:R0:W-:Y:S01]  /*aad0*/  STG.E [R8.64], R3 ;  /* 0x0000000308007986 */ /* 0x0001e2000c101924 */
[----:B------:R-:W-:Y:S05]  /*aae0*/  BRA `(.L_x_18059) ;  /* 0x00000d9000007947 */ /* 0x000fea0003800000 */
.L_x_18060:
[----:B------:R-:W-:-:S04]  /*aaf0*/  PRMT R3, R19, 0x8880, RZ ;  /* 0x0000888013037816 */ /* 0x000fc800000000ff */
[----:B------:R-:W-:-:S05]  /*ab00*/  PRMT R3, R3, 0x7710, RZ ;  /* 0x0000771003037816 */ /* 0x000fca00000000ff */
[----:B------:R0:W-:Y:S01]  /*ab10*/  STG.E.U16 [R8.64], R3 ;  /* 0x0000000308007986 */ /* 0x0001e2000c101524 */
[----:B------:R-:W-:Y:S05]  /*ab20*/  BRA `(.L_x_18059) ;  /* 0x00000d5000007947 */ /* 0x000fea0003800000 */
.L_x_18055:
        /* <DEDUP_REMOVED lines=9> */
.L_x_18063:
[----:B------:R-:W0:Y:S02]  /*abc0*/  I2F.S8 R0, R19 ;  /* 0x0000001300007306 */ /* 0x000e240000001400 */
[----:B0-----:R-:W-:-:S05]  /*abd0*/  F2FP.PACK_AB R0, RZ, R0 ;  /* 0x00000000ff00723e */ /* 0x001fca00000000ff */
[----:B------:R0:W-:Y:S01]  /*abe0*/  STG.E.U16 [R8.64], R0 ;  /* 0x0000000008007986 */ /* 0x0001e2000c101524 */
[----:B------:R-:W-:Y:S05]  /*abf0*/  BRA `(.L_x_18059) ;  /* 0x00000c8000007947 */ /* 0x000fea0003800000 */
.L_x_18062:
        /* <DEDUP_REMOVED lines=10> */
.L_x_18065:
[----:B------:R-:W0:Y:S02]  /*aca0*/  I2F.S8 R19, R19 ;  /* 0x0000001300137306 */ /* 0x000e240000001400 */
[----:B0-----:R-:W-:-:S04]  /*acb0*/  F2FP.PACK_AB R3, RZ, R19 ;  /* 0x00000013ff03723e */ /* 0x001fc800000000ff */
[----:B------:R-:W-:-:S05]  /*acc0*/  PRMT R3, R3, 0x5410, RZ ;  /* 0x0000541003037816 */ /* 0x000fca00000000ff */
[----:B------:R0:W-:Y:S01]  /*acd0*/  STG.E [R8.64], R3 ;  /* 0x0000000308007986 */ /* 0x0001e2000c101924 */
[----:B------:R-:W-:Y:S05]  /*ace0*/  BRA `(.L_x_18059) ;  /* 0x00000b9000007947 */ /* 0x000fea0003800000 */
.L_x_18064:
[----:B------:R-:W-:-:S04]  /*acf0*/  PRMT R4, R19, 0x8880, RZ ;  /* 0x0000888013047816 */ /* 0x000fc800000000ff */
[----:B------:R-:W-:-:S06]  /*ad00*/  PRMT R4, R4, 0x7710, RZ ;  /* 0x0000771004047816 */ /* 0x000fcc00000000ff */
[----:B------:R-:W0:Y:S02]  /*ad10*/  I2F.F64.S16 R4, R4 ;  /* 0x0000000400047312 */ /* 0x000e240000101c00 */
[----:B0-----:R0:W-:Y:S01]  /*ad20*/  STG.E.64 [R8.64], R4 ;  /* 0x0000000408007986 */ /* 0x0011e2000c101b24 */
[----:B------:R-:W-:Y:S05]  /*ad30*/  BRA `(.L_x_18059) ;  /* 0x00000b4000007947 */ /* 0x000fea0003800000 */
.L_x_18054:
        /* <DEDUP_REMOVED lines=12> */
.L_x_18068:
[----:B------:R-:W-:Y:S01]  /*ae00*/  PRMT R4, R19, 0x8880, RZ ;  /* 0x0000888013047816 */ /* 0x000fe200000000ff */
[----:B------:R-:W-:-:S03]  /*ae10*/  CS2R R6, SRZ ;  /* 0x0000000000067805 */ /* 0x000fc6000001ff00 */
[----:B------:R-:W-:-:S06]  /*ae20*/  PRMT R4, R4, 0x7710, RZ ;  /* 0x0000771004047816 */ /* 0x000fcc00000000ff */
[----:B------:R-:W0:Y:S02]  /*ae30*/  I2F.F64.S16 R4, R4 ;  /* 0x0000000400047312 */ /* 0x000e240000101c00 */
[----:B0-----:R0:W-:Y:S01]  /*ae40*/  STG.E.128 [R8.64], R4 ;  /* 0x0000000408007986 */ /* 0x0011e2000c101d24 */
[----:B------:R-:W-:Y:S05]  /*ae50*/  BRA `(.L_x_18059) ;  /* 0x00000a2000007947 */ /* 0x000fea0003800000 */
.L_x_18067:
        /* <DEDUP_REMOVED lines=21> */
.L_x_18072:
[----:B------:R-:W-:Y:S05]  /*afb0*/  BSYNC B0 ;  /* 0x0000000000007941 */ /* 0x000fea0003800000 */
.L_x_18071:
[----:B------:R-:W-:-:S05]  /*afc0*/  LOP3.LUT R5, R0, R5, RZ, 0xfc, !PT ;  /* 0x0000000500057212 */ /* 0x000fca00078efcff */
[----:B------:R0:W-:Y:S01]  /*afd0*/  STG.E.U8 [R8.64], R5 ;  /* 0x0000000508007986 */ /* 0x0001e2000c101124 */
[----:B------:R-:W-:Y:S05]  /*afe0*/  BRA `(.L_x_18059) ;  /* 0x0000089000007947 */ /* 0x000fea0003800000 */
.L_x_18070:
        /* <DEDUP_REMOVED lines=13> */
.L_x_18074:
[----:B------:R-:W-:Y:S01]  /*b0c0*/  IMAD.MOV.U32 R0, RZ, RZ, 0x7f ;  /* 0x0000007fff007424 */ /* 0x000fe200078e00ff */
[----:B------:R-:W-:-:S04]  /*b0d0*/  ISETP.GT.U32.AND P0, PT, R3, 0x7f800000, PT ;  /* 0x7f8000000300780c */ /* 0x000fc80003f04070 */
[----:B------:R-:W-:-:S04]  /*b0e0*/  SEL R0, R0, 0x7c, P0 ;  /* 0x0000007c00007807 */ /* 0x000fc80000000000 */
.L_x_18075:
[----:B------:R-:W-:Y:S05]  /*b0f0*/  BSYNC B0 ;  /* 0x0000000000007941 */ /* 0x000fea0003800000 */
.L_x_18073:
[----:B------:R-:W-:-:S04]  /*b100*/  LOP3.LUT R3, R19, 0x80000000, RZ, 0xc0, !PT ;  /* 0x8000000013037812 */ /* 0x000fc800078ec0ff */
[----:B------:R-:W-:-:S04]  /*b110*/  SHF.R.U32.HI R3, RZ, 0x18, R3 ;  /* 0x00000018ff037819 */ /* 0x000fc80000011603 */
[----:B------:R-:W-:-:S05]  /*b120*/  LOP3.LUT R3, R0, R3, RZ, 0xfc, !PT ;  /* 0x0000000300037212 */ /* 0x000fca00078efcff */
[----:B------:R0:W-:Y:S01]  /*b130*/  STG.E.U8 [R8.64], R3 ;  /* 0x0000000308007986 */ /* 0x0001e2000c101124 */
[----:B------:R-:W-:Y:S05]  /*b140*/  BRA `(.L_x_18059) ;  /* 0x0000073000007947 */ /* 0x000fea0003800000 */
.L_x_18069:
[----:B------:R-:W0:Y:S02]  /*b150*/  I2F.S8 R0, R19 ;  /* 0x0000001300007306 */ /* 0x000e240000001400 */
[----:B0-----:R-:W-:-:S05]  /*b160*/  F2FP.BF16.PACK_AB R0, RZ, R0 ;  /* 0x00000000ff00723e */ /* 0x001fca00000010ff */
[----:B------:R0:W-:Y:S01]  /*b170*/  STG.E.U16 [R8.64], R0 ;  /* 0x0000000008007986 */ /* 0x0001e2000c101524 */
[----:B------:R-:W-:Y:S05]  /*b180*/  BRA `(.L_x_18059) ;  /* 0x000006f000007947 */ /* 0x000fea0003800000 */
.L_x_18066:
        /* <DEDUP_REMOVED lines=12> */
.L_x_18078:
        /* <DEDUP_REMOVED lines=17> */
.L_x_18081:
[----:B------:R-:W-:-:S04]  /*b360*/  LOP3.LUT R3, R19, 0x80000000, RZ, 0xc0, !PT ;  /* 0x8000000013037812 */ /* 0x000fc800078ec0ff */
[----:B------:R-:W-:-:S04]  /*b370*/  SHF.R.U32.HI R3, RZ, 0x18, R3 ;  /* 0x00000018ff037819 */ /* 0x000fc80000011603 */
[----:B------:R-:W-:-:S04]  /*b380*/  LOP3.LUT R0, R0, R3, RZ, 0xfc, !PT ;  /* 0x0000000300007212 */ /* 0x000fc800078efcff */
[----:B------:R-:W-:Y:S02]  /*b390*/  PRMT R4, R0, 0x7610, R4 ;  /* 0x0000761000047816 */ /* 0x000fe40000000004 */
.L_x_18080:
[----:B------:R-:W-:Y:S05]  /*b3a0*/  BSYNC B0 ;  /* 0x0000000000007941 */ /* 0x000fea0003800000 */
.L_x_18079:
[----:B------:R0:W-:Y:S01]  /*b3b0*/  STG.E.U8 [R8.64], R4 ;  /* 0x0000000408007986 */ /* 0x0001e2000c101124 */
[----:B------:R-:W-:Y:S05]  /*b3c0*/  BRA `(.L_x_18059) ;  /* 0x000004b000007947 */ /* 0x000fea0003800000 */
.L_x_18077:
        /* <DEDUP_REMOVED lines=17> */
.L_x_18084:
[----:B------:R-:W-:-:S04]  /*b4e0*/  LOP3.LUT R3, R19, 0x80000000, RZ, 0xc0, !PT ;  /* 0x8000000013037812 */ /* 0x000fc800078ec0ff */
[----:B------:R-:W-:-:S04]  /*b4f0*/  SHF.R.U32.HI R3, RZ, 0x18, R3 ;  /* 0x00000018ff037819 */ /* 0x000fc80000011603 */
[----:B------:R-:W-:-:S04]  /*b500*/  LOP3.LUT R0, R0, R3, RZ, 0xfc, !PT ;  /* 0x0000000300007212 */ /* 0x000fc800078efcff */
[----:B------:R-:W-:Y:S02]  /*b510*/  PRMT R4, R0, 0x7610, R4 ;  /* 0x0000761000047816 */ /* 0x000fe40000000004 */
.L_x_18083:
[----:B------:R-:W-:Y:S05]  /*b520*/  BSYNC B0 ;  /* 0x0000000000007941 */ /* 0x000fea0003800000 */
.L_x_18082:
[----:B------:R0:W-:Y:S01]  /*b530*/  STG.E.U8 [R8.64], R4 ;  /* 0x0000000408007986 */ /* 0x0001e2000c101124 */
[----:B------:R-:W-:Y:S05]  /*b540*/  BRA `(.L_x_18059) ;  /* 0x0000033000007947 */ /* 0x000fea0003800000 */
.L_x_18076:
        /* <DEDUP_REMOVED lines=22> */
.L_x_18058:
        /* <DEDUP_REMOVED lines=20> */
.L_x_18086:
[----:B------:R-:W-:-:S04]  /*b7f0*/  LOP3.LUT R19, R19, 0xffff, RZ, 0xc0, !PT ;  /* 0x0000ffff13137812 */ /* 0x000fc800078ec0ff */
[----:B------:R-:W-:-:S05]  /*b800*/  PRMT R19, R19, 0x8880, RZ ;  /* 0x0000888013137816 */ /* 0x000fca00000000ff */
[----:B------:R-:W-:-:S05]  /*b810*/  IMAD.MOV.U32 R4, RZ, RZ, R19 ;  /* 0x000000ffff047224 */ /* 0x000fca00078e0013 */
[----:B------:R-:W-:-:S05]  /*b820*/  SHF.R.S32.HI R5, RZ, 0x1f, R4 ;  /* 0x0000001fff057819 */ /* 0x000fca0000011404 */
[----:B------:R0:W-:Y:S01]  /*b830*/  STG.E.64 [R8.64], R4 ;  /* 0x0000000408007986 */ /* 0x0001e2000c101b24 */
[----:B------:R-:W-:Y:S05]  /*b840*/  BRA `(.L_x_18059) ;  /* 0x0000003000007947 */ /* 0x000fea0003800000 */
.L_x_18085:
[----:B------:R-:W-:-:S04]  /*b850*/  LOP3.LUT R19, R19, 0xffff, RZ, 0xc0, !PT ;  /* 0x0000ffff13137812 */ /* 0x000fc800078ec0ff */
[----:B------:R-:W-:-:S05]  /*b860*/  PRMT R3, R19, 0x8880, RZ ;  /* 0x0000888013037816 */ /* 0x000fca00000000ff */
[----:B------:R0:W-:Y:S02]  /*b870*/  STG.E [R8.64], R3 ;  /* 0x0000000308007986 */ /* 0x0001e4000c101924 */
.L_x_18059:
[----:B------:R-:W-:Y:S02]  /*b880*/  IADD3 R23, R23, 0x80, RZ ;  /* 0x0000008017177810 */ /* 0x000fe40007ffe0ff */
.L_x_18020:
[----:B------:R-:W-:Y:S05]  /*b890*/  BSYNC B6 ;  /* 0x0000000000067941 */ /* 0x000fea0003800000 */
.L_x_18019:
        /* <DEDUP_REMOVED lines=19> */
.L_x_18090:
[----:B------:R-:W-:Y:S01]  /*b9d0*/  STG.E.U8 [R2.64], R18 ;  /* 0x0000001202007986 */ /* 0x000fe2000c101124 */
[----:B------:R-:W-:Y:S05]  /*b9e0*/  EXIT ;  /* 0x000000000000794d */ /* 0x000fea0003800000 */
.L_x_18089:
        /* <DEDUP_REMOVED lines=12> */
.L_x_18093:
[----:B------:R-:W-:-:S04]  /*bab0*/  LOP3.LUT R18, R18, 0xffff, RZ, 0xc0, !PT ;  /* 0x0000ffff12127812 */ /* 0x000fc800078ec0ff */
[----:B------:R-:W-:-:S05]  /*bac0*/  PRMT R5, R18, 0x8880, RZ ;  /* 0x0000888012057816 */ /* 0x000fca00000000ff */
[----:B------:R-:W-:Y:S01]  /*bad0*/  STG.E [R2.64], R5 ;  /* 0x0000000502007986 */ /* 0x000fe2000c101924 */
[----:B------:R-:W-:Y:S05]  /*bae0*/  EXIT ;  /* 0x000000000000794d */ /* 0x000fea0003800000 */
.L_x_18092:
[----:B------:R-:W-:-:S04]  /*baf0*/  PRMT R5, R18, 0x8880, RZ ;  /* 0x0000888012057816 */ /* 0x000fc800000000ff */
[----:B------:R-:W-:-:S05]  /*bb00*/  PRMT R5, R5, 0x7710, RZ ;  /* 0x0000771005057816 */ /* 0x000fca00000000ff */
[----:B------:R-:W-:Y:S01]  /*bb10*/  STG.E.U16 [R2.64], R5 ;  /* 0x0000000502007986 */ /* 0x000fe2000c101524 */
[----:B------:R-:W-:Y:S05]  /*bb20*/  EXIT ;  /* 0x000000000000794d */ /* 0x000fea0003800000 */
.L_x_18088:
        /* <DEDUP_REMOVED lines=9> */
.L_x_18095:
[----:B------:R-:W0:Y:S02]  /*bbc0*/  I2F.S8 R0, R18 ;  /* 0x0000001200007306 */ /* 0x000e240000001400 */
[----:B0-----:R-:W-:-:S05]  /*bbd0*/  F2FP.PACK_AB R0, RZ, R0 ;  /* 0x00000000ff00723e */ /* 0x001fca00000000ff */
[----:B------:R-:W-:Y:S01]  /*bbe0*/  STG.E.U16 [R2.64], R0 ;  /* 0x0000000002007986 */ /* 0x000fe2000c101524 */
[----:B------:R-:W-:Y:S05]  /*bbf0*/  EXIT ;  /* 0x000000000000794d */ /* 0x000fea0003800000 */
.L_x_18094:
        /* <DEDUP_REMOVED lines=10> */
.L_x_18097:
[----:B------:R-:W0:Y:S02]  /*bca0*/  I2F.S8 R18, R18 ;  /* 0x0000001200127306 */ /* 0x000e240000001400 */
[----:B0-----:R-:W-:-:S04]  /*bcb0*/  F2FP.PACK_AB R5, RZ, R18 ;  /* 0x00000012ff05723e */ /* 0x001fc800000000ff */
[----:B------:R-:W-:-:S05]  /*bcc0*/  PRMT R5, R5, 0x5410, RZ ;  /* 0x0000541005057816 */ /* 0x000fca00000000ff */
[----:B------:R-:W-:Y:S01]  /*bcd0*/  STG.E [R2.64], R5 ;  /* 0x0000000502007986 */ /* 0x000fe2000c101924 */
[----:B------:R-:W-:Y:S05]  /*bce0*/  EXIT ;  /* 0x000000000000794d */ /* 0x000fea0003800000 */
.L_x_18096:
[----:B------:R-:W-:-:S04]  /*bcf0*/  PRMT R4, R18, 0x8880, RZ ;  /* 0x0000888012047816 */ /* 0x000fc800000000ff */
[----:B------:R-:W-:-:S06]  /*bd00*/  PRMT R4, R4, 0x7710, RZ ;  /* 0x0000771004047816 */ /* 0x000fcc00000000ff */
[----:B------:R-:W0:Y:S02]  /*bd10*/  I2F.F64.S16 R4, R4 ;  /* 0x0000000400047312 */ /* 0x000e240000101c00 */
[----:B0-----:R-:W-:Y:S01]  /*bd20*/  STG.E.64 [R2.64], R4 ;  /* 0x0000000402007986 */ /* 0x001fe2000c101b24 */
[----:B------:R-:W-:Y:S05]  /*bd30*/  EXIT ;  /* 0x000000000000794d */ /* 0x000fea0003800000 */
.L_x_18087:
        /* <DEDUP_REMOVED lines=12> */
.L_x_18100:
[----:B------:R-:W-:Y:S01]  /*be00*/  PRMT R4, R18, 0x8880, RZ ;  /* 0x0000888012047816 */ /* 0x000fe200000000ff */
[----:B------:R-:W-:-:S03]  /*be10*/  CS2R R6, SRZ ;  /* 0x0000000000067805 */ /* 0x000fc6000001ff00 */
[----:B------:R-:W-:-:S06]  /*be20*/  PRMT R4, R4, 0x7710, RZ ;  /* 0x0000771004047816 */ /* 0x000fcc00000000ff */
[----:B------:R-:W0:Y:S02]  /*be30*/  I2F.F64.S16 R4, R4 ;  /* 0x0000000400047312 */ /* 0x000e240000101c00 */
[----:B0-----:R-:W-:Y:S01]  /*be40*/  STG.E.128 [R2.64], R4 ;  /* 0x0000000402007986 */ /* 0x001fe2000c101d24 */
[----:B------:R-:W-:Y:S05]  /*be50*/  EXIT ;  /* 0x000000000000794d */ /* 0x000fea0003800000 */
.L_x_18099:
        /* <DEDUP_REMOVED lines=21> */
.L_x_18104:
[----:B------:R-:W-:Y:S05]  /*bfb0*/  BSYNC B0 ;  /* 0x0000000000007941 */ /* 0x000fea0003800000 */
.L_x_18103:
[----:B------:R-:W-:-:S05]  /*bfc0*/  LOP3.LUT R5, R0, R5, RZ, 0xfc, !PT ;  /* 0x0000000500057212 */ /* 0x000fca00078efcff */
[----:B------:R-:W-:Y:S01]  /*bfd0*/  STG.E.U8 [R2.64], R5 ;  /* 0x0000000502007986 */ /* 0x000fe2000c101124 */
[----:B------:R-:W-:Y:S05]  /*bfe0*/  EXIT ;  /* 0x000000000000794d */ /* 0x000fea0003800000 */
.L_x_18102:
        /* <DEDUP_REMOVED lines=13> */
.L_x_18106:
[----:B------:R-:W-:Y:S01]  /*c0c0*/  IMAD.MOV.U32 R0, RZ, RZ, 0x7f ;  /* 0x0000007fff007424 */ /* 0x000fe200078e00ff */
[----:B------:R-:W-:-:S04]  /*c0d0*/  ISETP.GT.U32.AND P0, PT, R4, 0x7f800000, PT ;  /* 0x7f8000000400780c */ /* 0x000fc80003f04070 */
[----:B------:R-:W-:-:S04]  /*c0e0*/  SEL R0, R0, 0x7c, P0 ;  /* 0x0000007c00007807 */ /* 0x000fc80000000000 */
.L_x_18107:
[----:B------:R-:W-:Y:S05]  /*c0f0*/  BSYNC B0 ;  /* 0x0000000000007941 */ /* 0x000fea0003800000 */
.L_x_18105:
[----:B------:R-:W-:-:S04]  /*c100*/  LOP3.LUT R4, R5, 0x80000000, RZ, 0xc0, !PT ;  /* 0x8000000005047812 */ /* 0x000fc800078ec0ff */
[----:B------:R-:W-:-:S04]  /*c110*/  SHF.R.U32.HI R5, RZ, 0x18, R4 ;  /* 0x00000018ff057819 */ /* 0x000fc80000011604 */
[----:B------:R-:W-:-:S05]  /*c120*/  LOP3.LUT R5, R0, R5, RZ, 0xfc, !PT ;  /* 0x0000000500057212 */ /* 0x000fca00078efcff */
[----:B------:R-:W-:Y:S01]  /*c130*/  STG.E.U8 [R2.64], R5 ;  /* 0x0000000502007986 */ /* 0x000fe2000c101124 */
[----:B------:R-:W-:Y:S05]  /*c140*/  EXIT ;  /* 0x000000000000794d */ /* 0x000fea0003800000 */
.L_x_18101:
[----:B------:R-:W0:Y:S02]  /*c150*/  I2F.S8 R0, R18 ;  /* 0x0000001200007306 */ /* 0x000e240000001400 */
[----:B0-----:R-:W-:-:S05]  /*c160*/  F2FP.BF16.PACK_AB R0, RZ, R0 ;  /* 0x00000000ff00723e */ /* 0x001fca00000010ff */
[----:B------:R-:W-:Y:S01]  /*c170*/  STG.E.U16 [R2.64], R0 ;  /* 0x0000000002007986 */ /* 0x000fe2000c101524 */
[----:B------:R-:W-:Y:S05]  /*c180*/  EXIT ;  /* 0x000000000000794d */ /* 0x000fea0003800000 */
.L_x_18098:
        /* <DEDUP_REMOVED lines=12> */
.L_x_18110:
        /* <DEDUP_REMOVED lines=17> */
.L_x_18113:
[----:B------:R-:W-:-:S04]  /*c360*/  LOP3.LUT R0, R7, 0x80000000, RZ, 0xc0, !PT ;  /* 0x8000000007007812 */ /* 0x000fc800078ec0ff */
[----:B------:R-:W-:-:S04]  /*c370*/  SHF.R.U32.HI R5, RZ, 0x18, R0 ;  /* 0x00000018ff057819 */ /* 0x000fc80000011600 */
[----:B------:R-:W-:-:S04]  /*c380*/  LOP3.LUT R4, R4, R5, RZ, 0xfc, !PT ;  /* 0x0000000504047212 */ /* 0x000fc800078efcff */
[----:B------:R-:W-:Y:S02]  /*c390*/  PRMT R0, R4, 0x7610, R0 ;  /* 0x0000761004007816 */ /* 0x000fe40000000000 */
.L_x_18112:
[----:B------:R-:W-:Y:S05]  /*c3a0*/  BSYNC B0 ;  /* 0x0000000000007941 */ /* 0x000fea0003800000 */
.L_x_18111:
[----:B------:R-:W-:Y:S01]  /*c3b0*/  STG.E.U8 [R2.64], R0 ;  /* 0x0000000002007986 */ /* 0x000fe2000c101124 */
[----:B------:R-:W-:Y:S05]  /*c3c0*/  EXIT ;  /* 0x000000000000794d */ /* 0x000fea0003800000 */
.L_x_18109:
        /* <DEDUP_REMOVED lines=17> */
.L_x_18116:
[----:B------:R-:W-:-:S04]  /*c4e0*/  LOP3.LUT R0, R7, 0x80000000, RZ, 0xc0, !PT ;  /* 0x8000000007007812 */ /* 0x000fc800078ec0ff */
[----:B------:R-:W-:-:S04]  /*c4f0*/  SHF.R.U32.HI R5, RZ, 0x18, R0 ;  /* 0x00000018ff057819 */ /* 0x000fc80000011600 */
[----:B------:R-:W-:-:S04]  /*c500*/  LOP3.LUT R4, R4, R5, RZ, 0xfc, !PT ;  /* 0x0000000504047212 */ /* 0x000fc800078efcff */
[----:B------:R-:W-:Y:S02]  /*c510*/  PRMT R0, R4, 0x7610, R0 ;  /* 0x0000761004007816 */ /* 0x000fe40000000000 */
.L_x_18115:
[----:B------:R-:W-:Y:S05]  /*c520*/  BSYNC B0 ;  /* 0x0000000000007941 */ /* 0x000fea0003800000 */
.L_x_18114:
[----:B------:R-:W-:Y:S01]  /*c530*/  STG.E.U8 [R2.64], R0 ;  /* 0x0000000002007986 */ /* 0x000fe2000c101124 */
[----:B------:R-:W-:Y:S05]  /*c540*/  EXIT ;  /* 0x000000000000794d */ /* 0x000fea0003800000 */
.L_x_18108:
        /* <DEDUP_REMOVED lines=22> */
.L_x_18091:
        /* <DEDUP_REMOVED lines=20> */
.L_x_18118:
[----:B------:R-:W-:-:S04]  /*c7f0*/  LOP3.LUT R18, R18, 0xffff, RZ, 0xc0, !PT ;  /* 0x0000ffff12127812 */ /* 0x000fc800078ec0ff */
[----:B------:R-:W-:-:S05]  /*c800*/  PRMT R18, R18, 0x8880, RZ ;  /* 0x0000888012127816 */ /* 0x000fca00000000ff */
[----:B------:R-:W-:-:S05]  /*c810*/  IMAD.MOV.U32 R4, RZ, RZ, R18 ;  /* 0x000000ffff047224 */ /* 0x000fca00078e0012 */
[----:B------:R-:W-:-:S05]  /*c820*/  SHF.R.S32.HI R5, RZ, 0x1f, R4 ;  /* 0x0000001fff057819 */ /* 0x000fca0000011404 */
[----:B------:R-:W-:Y:S01]  /*c830*/  STG.E.64 [R2.64], R4 ;  /* 0x0000000402007986 */ /* 0x000fe2000c101b24 */
[----:B------:R-:W-:Y:S05]  /*c840*/  EXIT ;  /* 0x000000000000794d */ /* 0x000fea0003800000 */
.L_x_18117:
[----:B------:R-:W-:-:S04]  /*c850*/  LOP3.LUT R18, R18, 0xffff, RZ, 0xc0, !PT ;  /* 0x0000ffff12127812 */ /* 0x000fc800078ec0ff */
[----:B------:R-:W-:-:S05]  /*c860*/  PRMT R5, R18, 0x8880, RZ ;  /* 0x0000888012057816 */ /* 0x000fca00000000ff */
[----:B------:R-:W-:Y:S01]  /*c870*/  STG.E [R2.64], R5 ;  /* 0x0000000502007986 */ /* 0x000fe2000c101924 */
[----:B------:R-:W-:Y:S05]  /*c880*/  EXIT ;  /* 0x000000000000794d */ /* 0x000fea0003800000 */
.L_x_18119:
        /* <DEDUP_REMOVED lines=15> */
.L_x_41977:


//--------------------- .text._ZN2at6native18elementwise_kernelILi128ELi4EZNS0_22gpu_kernel_impl_nocastINS0_13BinaryFunctorIN3c104HalfES5_bZZZNS0_22logical_or_kernel_cudaERNS_14TensorIteratorEENKUlvE0_clEvENKUlvE6_clEvEUlS5_S5_E_EEEEvRNS_18TensorIteratorBaseERKT_EUliE_EEviT1_ --------------------------
	.section	.text._ZN2at6native18elementwise_kernelILi128ELi4EZNS0_22gpu_kernel_impl_nocastINS0_13BinaryFunctorIN3c104HalfES5_bZZZNS0_22logical_or_kernel_cudaERNS_14TensorIteratorEENKUlvE0_clEvENKUlvE6_clEvEUlS5_S5_E_EEEEvRNS_18TensorIteratorBaseERKT_EUliE_EEviT1_,"ax",@progbits
	.sectioninfo	@"SHI_REGISTERS=12"
	.align	128
        .global         _ZN2at6native18elementwise_kernelILi128ELi4EZNS0_22gpu_kernel_impl_nocastINS0_13BinaryFunctorIN3c104HalfES5_bZZZNS0_22logical_or_kernel_cudaERNS_14TensorIteratorEENKUlvE0_clEvENKUlvE6_clEvEUlS5_S5_E_EEEEvRNS_18TensorIteratorBaseERKT_EUliE_EEviT1_
        .type           _ZN2at6native18elementwise_kernelILi128ELi4EZNS0_22gpu_kernel_impl_nocastINS0_13BinaryFunctorIN3c104HalfES5_bZZZNS0_22logical_or_kernel_cudaERNS_14TensorIteratorEENKUlvE0_clEvENKUlvE6_clEvEUlS5_S5_E_EEEEvRNS_18TensorIteratorBaseERKT_EUliE_EEviT1_,@function
        .size           _ZN2at6native18elementwise_kernelILi128ELi4EZNS0_22gpu_kernel_impl_nocastINS0_13BinaryFunctorIN3c104HalfES5_bZZZNS0_22logical_or_kernel_cudaERNS_14TensorIteratorEENKUlvE0_clEvENKUlvE6_clEvEUlS5_S5_E_EEEEvRNS_18TensorIteratorBaseERKT_EUliE_EEviT1_,(.L_x_41978 - _ZN2at6native18elementwise_kernelILi128ELi4EZNS0_22gpu_kernel_impl_nocastINS0_13BinaryFunctorIN3c104HalfES5_bZZZNS0_22logical_or_kernel_cudaERNS_14TensorIteratorEENKUlvE0_clEvENKUlvE6_clEvEUlS5_S5_E_EEEEvRNS_18TensorIteratorBaseERKT_EUliE_EEviT1_)
        .other          _ZN2at6native18elementwise_kernelILi128ELi4EZNS0_22gpu_kernel_impl_nocastINS0_13BinaryFunctorIN3c104HalfES5_bZZZNS0_22logical_or_kernel_cudaERNS_14TensorIteratorEENKUlvE0_clEvENKUlvE6_clEvEUlS5_S5_E_EEEEvRNS_18TensorIteratorBaseERKT_EUliE_EEviT1_,@"STO_CUDA_ENTRY STV_DEFAULT"
_ZN2at6native18elementwise_kernelILi128ELi4EZNS0_22gpu_kernel_impl_nocastINS0_13BinaryFunctorIN3c104HalfES5_bZZZNS0_22logical_or_kernel_cudaERNS_14TensorIteratorEENKUlvE0_clEvENKUlvE6_clEvEUlS5_S5_E_EEEEvRNS_18TensorIteratorBaseERKT_EUliE_EEviT1_:
.text._ZN2at6native18elementwise_kernelILi128ELi4EZNS0_22gpu_kernel_impl_nocastINS0_13BinaryFunctorIN3c104HalfES5_bZZZNS0_22logical_or_kernel_cudaERNS_14TensorIteratorEENKUlvE0_clEvENKUlvE6_clEvEUlS5_S5_E_EEEEvRNS_18TensorIteratorBaseERKT_EUliE_EEviT1_:
        /* <DEDUP_REMOVED lines=261> */
.L_x_18122:
        /* <DEDUP_REMOVED lines=8> */
[----:B------:R-:W-:Y:S01]  /*10d0*/  IADD3 R0, R0, 0x80, RZ ;  /* 0x0000008000007810 */ /* 0x000fe20007ffe0ff */
[----:B--2---:R-:W-:-:S05]  /*10e0*/  HADD2.F32 R3, -RZ, R4.H0_H0 ;  /* 0x20000004ff037230 */ /* 0x004fca0000004100 */
[----:B------:R-:W-:-:S13]  /*10f0*/  FSETP.NEU.FTZ.AND P0, PT, R3, RZ, PT ;  /* 0x000000ff0300720b */ /* 0x000fda0003f1d000 */
[----:B---3--:R-:W-:-:S05]  /*1100*/  @!P0 HADD2.F32 R3, -RZ, R6.H0_H0 ;  /* 0x20000006ff038230 */ /* 0x008fca0000004100 */
[----:B------:R-:W-:Y:S02]  /*1110*/  @!P0 FSETP.NEU.FTZ.AND P1, PT, R3, RZ, PT ;  /* 0x000000ff0300820b */ /* 0x000fe40003f3d000 */
[----:B------:R-:W-:Y:S02]  /*1120*/  IADD3.X R3, RZ, c[0x0][0x3cc], RZ, P2, !PT ;  /* 0x0000f300ff037a10 */ /* 0x000fe400017fe4ff */
[----:B------:R-:W-:-:S05]  /*1130*/  @!P0 SEL R9, RZ, 0x1, !P1 ;  /* 0x00000001ff098807 */ /* 0x000fca0004800000 */
[----:B------:R0:W-:Y:S04]  /*1140*/  STG.E.U8 [R2.64], R9 ;  /* 0x0000000902007986 */ /* 0x0001e8000c101104 */
.L_x_18121:
[----:B------:R-:W-:Y:S05]  /*1150*/  BSYNC B0 ;  /* 0x0000000000007941 */ /* 0x000fea0003800000 */
.L_x_18120:
        /* <DEDUP_REMOVED lines=256> */
.L_x_18125:
        /* <DEDUP_REMOVED lines=271> */
.L_x_18126:
        /* <DEDUP_REMOVED lines=16> */
.L_x_18124:
[----:B------:R-:W-:Y:S05]  /*3350*/  BSYNC B0 ;  /* 0x0000000000007941 */ /* 0x000fea0003800000 */
.L_x_18123:
        /* <DEDUP_REMOVED lines=255> */
.L_x_18127:
        /* <DEDUP_REMOVED lines=8> */
[----:B------:R-:W-:Y:S01]  /*43d0*/  IADD3.X R3, RZ, c[0x0][0x3cc], RZ, P2, !PT ;  /* 0x0000f300ff037a10 */ /* 0x000fe200017fe4ff */
[----:B--2---:R-:W-:-:S05]  /*43e0*/  HADD2.F32 R0, -RZ, R4.H0_H0 ;  /* 0x20000004ff007230 */ /* 0x004fca0000004100 */
[----:B------:R-:W-:-:S13]  /*43f0*/  FSETP.NEU.FTZ.AND P0, PT, R0, RZ, PT ;  /* 0x000000ff0000720b */ /* 0x000fda0003f1d000 */
[----:B---3--:R-:W-:-:S05]  /*4400*/  @!P0 HADD2.F32 R0, -RZ, R6.H0_H0 ;  /* 0x20000006ff008230 */ /* 0x008fca0000004100 */
[----:B------:R-:W-:-:S04]  /*4410*/  @!P0 FSETP.NEU.FTZ.AND P1, PT, R0, RZ, PT ;  /* 0x000000ff0000820b */ /* 0x000fc80003f3d000 */
[----:B------:R-:W-:-:S05]  /*4420*/  @!P0 SEL R9, RZ, 0x1, !P1 ;  /* 0x00000001ff098807 */ /* 0x000fca0004800000 */
[----:B------:R-:W-:Y:S01]  /*4430*/  STG.E.U8 [R2.64], R9 ;  /* 0x0000000902007986 */ /* 0x000fe2000c101104 */
[----:B------:R-:W-:Y:S05]  /*4440*/  EXIT ;  /* 0x000000000000794d */ /* 0x000fea0003800000 */
.L_x_18128:
        /* <DEDUP_REMOVED lines=11> */
.L_x_41978:


//--------------------- .text._ZN2at6native27unrolled_elementwise_kernelINS0_13BinaryFunctorIN3c104HalfES4_bZZZNS0_22logical_or_kernel_cudaERNS_14TensorIteratorEENKUlvE0_clEvENKUlvE6_clEvEUlS4_S4_E_EESt5arrayIPcLm3EELi4E23TrivialOffsetCalculatorILi2EjESE_ILi1EjENS0_6memory15LoadWithoutCastENSH_16StoreWithoutCastEEEviT_T0_T2_T3_T4_T5_ --------------------------
	.section	.text._ZN2at6native27unrolled_elementwise_kernelINS0_13BinaryFunctorIN3c104HalfES4_bZZZNS0_22logical_or_kernel_cudaERNS_14TensorIteratorEENKUlvE0_clEvENKUlvE6_clEvEUlS4_S4_E_EESt5arrayIPcLm3EELi4E23TrivialOffsetCalculatorILi2EjESE_ILi1EjENS0_6memory15LoadWithoutCastENSH_16StoreWithoutCastEEEviT_T0_T2_T3_T4_T5_,"ax",@progbits
	.sectioninfo	@"SHI_REGISTERS=30"
	.align	128
        .global         _ZN2at6native27unrolled_elementwise_kernelINS0_13BinaryFunctorIN3c104HalfES4_bZZZNS0_22logical_or_kernel_cudaERNS_14TensorIteratorEENKUlvE0_clEvENKUlvE6_clEvEUlS4_S4_E_EESt5arrayIPcLm3EELi4E23TrivialOffsetCalculatorILi2EjESE_ILi1EjENS0_6memory15LoadWithoutCastENSH_16StoreWithoutCastEEEviT_T0_T2_T3_T4_T5_
        .type           _ZN2at6native27unrolled_elementwise_kernelINS0_13BinaryFunctorIN3c104HalfES4_bZZZNS0_22logical_or_kernel_cudaERNS_14TensorIteratorEENKUlvE0_clEvENKUlvE6_clEvEUlS4_S4_E_EESt5arrayIPcLm3EELi4E23TrivialOffsetCalculatorILi2EjESE_ILi1EjENS0_6memory15LoadWithoutCastENSH_16StoreWithoutCastEEEviT_T0_T2_T3_T4_T5_,@function
        .size           _ZN2at6native27unrolled_elementwise_kernelINS0_13BinaryFunctorIN3c104HalfES4_bZZZNS0_22logical_or_kernel_cudaERNS_14TensorIteratorEENKUlvE0_clEvENKUlvE6_clEvEUlS4_S4_E_EESt5arrayIPcLm3EELi4E23TrivialOffsetCalculatorILi2EjESE_ILi1EjENS0_6memory15LoadWithoutCastENSH_16StoreWithoutCastEEEviT_T0_T2_T3_T4_T5_,(.L_x_41979 - _ZN2at6native27unrolled_elementwise_kernelINS0_13BinaryFunctorIN3c104HalfES4_bZZZNS0_22logical_or_kernel_cudaERNS_14TensorIteratorEENKUlvE0_clEvENKUlvE6_clEvEUlS4_S4_E_EESt5arrayIPcLm3EELi4E23TrivialOffsetCalculatorILi2EjESE_ILi1EjENS0_6memory15LoadWithoutCastENSH_16StoreWithoutCastEEEviT_T0_T2_T3_T4_T5_)
        .other          _ZN2at6native27unrolled_elementwise_kernelINS0_13BinaryFunctorIN3c104HalfES4_bZZZNS0_22logical_or_kernel_cudaERNS_14TensorIteratorEENKUlvE0_clEvENKUlvE6_clEvEUlS4_S4_E_EESt5arrayIPcLm3EELi4E23TrivialOffsetCalculatorILi2EjESE_ILi1EjENS0_6memory15LoadWithoutCastENSH_16StoreWithoutCastEEEviT_T0_T2_T3_T4_T5_,@"STO_CUDA_ENTRY STV_DEFAULT"
_ZN2at6native27unrolled_elementwise_kernelINS0_13BinaryFunctorIN3c104HalfES4_bZZZNS0_22logical_or_kernel_cudaERNS_14TensorIteratorEENKUlvE0_clEvENKUlvE6_clEvEUlS4_S4_E_EESt5arrayIPcLm3EELi4E23TrivialOffsetCalculatorILi2EjESE_ILi1EjENS0_6memory15LoadWithoutCastENSH_16StoreWithoutCastEEEviT_T0_T2_T3_T4_T5_:
.text._ZN2at6native27unrolled_elementwise_kernelINS0_13BinaryFunctorIN3c104HalfES4_bZZZNS0_22logical_or_kernel_cudaERNS_14TensorIteratorEENKUlvE0_clEvENKUlvE6_clEvEUlS4_S4_E_EESt5arrayIPcLm3EELi4E23TrivialOffsetCalculatorILi2EjESE_ILi1EjENS0_6memory15LoadWithoutCastENSH_16StoreWithoutCastEEEviT_T0_T2_T3_T4_T5_:
        /* <DEDUP_REMOVED lines=60> */
[----:B-----5:R-:W-:Y:S01]  /*03c0*/  HADD2.F32 R24, -RZ, R24.H0_H0 ;  /* 0x20000018ff187230 */ /* 0x020fe20000004100 */
[----:B------:R-:W-:-:S04]  /*03d0*/  IMAD.MOV.U32 R4, RZ, RZ, 0x1 ;  /* 0x00000001ff047424 */ /* 0x000fc800078e00ff */
[----:B------:R-:W-:-:S13]  /*03e0*/  FSETP.NEU.FTZ.AND P5, PT, R24, RZ, PT ;  /* 0x000000ff1800720b */ /* 0x000fda0003fbd000 */
[----:B------:R-:W-:-:S05]  /*03f0*/  @!P5 HADD2.F32 R25, -RZ, R25.H0_H0 ;  /* 0x20000019ff19d230 */ /* 0x000fca0000004100 */
[----:B------:R-:W-:-:S04]  /*0400*/  @!P5 FSETP.NEU.FTZ.AND P6, PT, R25, RZ, PT ;  /* 0x000000ff1900d20b */ /* 0x000fc80003fdd000 */
[----:B------:R-:W-:-:S04]  /*0410*/  @!P5 SEL R6, RZ, 0x1, !P6 ;  /* 0x00000001ff06d807 */ /* 0x000fc80007000000 */
[----:B------:R-:W-:Y:S02]  /*0420*/  @!P5 PRMT R4, R6, 0x7610, R4 ;  /* 0x000076100604d816 */ /* 0x000fe40000000004 */
.L_x_18130:
[----:B------:R-:W-:Y:S05]  /*0430*/  BSYNC B0 ;  /* 0x0000000000007941 */ /* 0x000fea0003800000 */
.L_x_18129:
[----:B------:R-:W-:Y:S01]  /*0440*/  BSSY B0, `(.L_x_18131) ;  /* 0x0000009000007945 */ /* 0x000fe20003800000 */
[----:B------:R-:W-:Y:S05]  /*0450*/  @P4 BRA `(.L_x_18132) ;  /* 0x0000007000004947 */ /* 0x000fea0003800000 */
[----:B-----5:R-:W-:Y:S01]  /*0460*/  HADD2.F32 R13, -RZ, R13.H0_H0 ;  /* 0x2000000dff0d7230 */ /* 0x020fe20000004100 */
[----:B0-----:R-:W-:-:S04]  /*0470*/  IMAD.MOV.U32 R8, RZ, RZ, 0x1 ;  /* 0x00000001ff087424 */ /* 0x001fc800078e00ff */
[----:B------:R-:W-:-:S13]  /*0480*/  FSETP.NEU.FTZ.AND P4, PT, R13, RZ, PT ;  /* 0x000000ff0d00720b */ /* 0x000fda0003f9d000 */
[----:B------:R-:W-:-:S05]  /*0490*/  @!P4 HADD2.F32 R14, -RZ, R14.H0_H0 ;  /* 0x2000000eff0ec230 */ /* 0x000fca0000004100 */
[----:B------:R-:W-:-:S04]  /*04a0*/  @!P4 FSETP.NEU.FTZ.AND P5, PT, R14, RZ, PT ;  /* 0x000000ff0e00c20b */ /* 0x000fc80003fbd000 */
[----:B------:R-:W-:-:S04]  /*04b0*/  @!P4 SEL R6, RZ, 0x1, !P5 ;  /* 0x00000001ff06c807 */ /* 0x000fc80006800000 */
[----:B------:R-:W-:Y:S02]  /*04c0*/  @!P4 PRMT R8, R6, 0x7610, R8 ;  /* 0x000076100608c816 */ /* 0x000fe40000000008 */
.L_x_18132:
[----:B------:R-:W-:Y:S05]  /*04d0*/  BSYNC B0 ;  /* 0x0000000000007941 */ /* 0x000fea0003800000 */
.L_x_18131:
        /* <DEDUP_REMOVED lines=9> */
.L_x_18134:
[----:B------:R-:W-:Y:S05]  /*0570*/  BSYNC B0 ;  /* 0x0000000000007941 */ /* 0x000fea0003800000 */
.L_x_18133:
        /* <DEDUP_REMOVED lines=9> */
.L_x_18136:
[----:B------:R-:W-:Y:S05]  /*0610*/  BSYNC B0 ;  /* 0x0000000000007941 */ /* 0x000fea0003800000 */
.L_x_18135:
        /* <DEDUP_REMOVED lines=14> */
.L_x_18138:
[----:B------:R-:W-:Y:S05]  /*0700*/  BSYNC B0 ;  /* 0x0000000000007941 */ /* 0x000fea0003800000 */
.L_x_18137:
[----:B------:R-:W-:-:S13]  /*0710*/  ISETP.GE.AND P0, PT, R5, R12, PT ;  /* 0x0000000c0500720c */ /* 0x000fda0003f06270 */
[----:B------:R-:W-:Y:S05]  /*0720*/  @P0 EXIT ;  /* 0x000000000000094d */ /* 0x000fea0003800000 */
[----:B------:R-:W-:-:S05]  /*0730*/  IMAD R0, R0, 0x200, R5 ;  /* 0x0000020000007824 */ /* 0x000fca00078e0205 */
[----:B-1----:R-:W-:-:S05]  /*0740*/  IADD3 R2, P0, R0, c[0x0][0x168], RZ ;  /* 0x00005a0000027a10 */ /* 0x002fca0007f1e0ff */
[----:B------:R-:W-:-:S05]  /*0750*/  IMAD.X R3, RZ, RZ, c[0x0][0x16c], P0 ;  /* 0x00005b00ff037624 */ /* 0x000fca00000e06ff */
[----:B------:R-:W-:Y:S01]  /*0760*/  STG.E.U8 [R2.64], R10 ;  /* 0x0000000a02007986 */ /* 0x000fe2000c101104 */
[----:B------:R-:W-:Y:S05]  /*0770*/  EXIT ;  /* 0x000000000000794d */ /* 0x000fea0003800000 */
.L_x_18139:
        /* <DEDUP_REMOVED lines=16> */
.L_x_41979:


//--------------------- .text._ZN2at6native29vectorized_elementwise_kernelILi2ENS0_13BinaryFunctorIN3c104HalfES4_bZZZNS0_22logical_or_kernel_cudaERNS_14TensorIteratorEENKUlvE0_clEvENKUlvE6_clEvEUlS4_S4_E_EESt5arrayIPcLm3EEEEviT0_T1_ --------------------------
	.section	.text._ZN2at6native29vectorized_elementwise_kernelILi2ENS0_13BinaryFunctorIN3c104HalfES4_bZZZNS0_22logical_or_kernel_cudaERNS_14TensorIteratorEENKUlvE0_clEvENKUlvE6_clEvEUlS4_S4_E_EESt5arrayIPcLm3EEEEviT0_T1_,"ax",@progbits
	.sectioninfo	@"SHI_REGISTERS=32"
	.align	128
        .global         _ZN2at6native29vectorized_elementwise_kernelILi2ENS0_13BinaryFunctorIN3c104HalfES4_bZZZNS0_22logical_or_kernel_cudaERNS_14TensorIteratorEENKUlvE0_clEvENKUlvE6_clEvEUlS4_S4_E_EESt5arrayIPcLm3EEEEviT0_T1_
        .type           _ZN2at6native29vectorized_elementwise_kernelILi2ENS0_13BinaryFunctorIN3c104HalfES4_bZZZNS0_22logical_or_kernel_cudaERNS_14TensorIteratorEENKUlvE0_clEvENKUlvE6_clEvEUlS4_S4_E_EESt5arrayIPcLm3EEEEviT0_T1_,@function
        .size           _ZN2at6native29vectorized_elementwise_kernelILi2ENS0_13BinaryFunctorIN3c104HalfES4_bZZZNS0_22logical_or_kernel_cudaERNS_14TensorIteratorEENKUlvE0_clEvENKUlvE6_clEvEUlS4_S4_E_EESt5arrayIPcLm3EEEEviT0_T1_,(.L_x_41980 - _ZN2at6native29vectorized_elementwise_kernelILi2ENS0_13BinaryFunctorIN3c104HalfES4_bZZZNS0_22logical_or_kernel_cudaERNS_14TensorIteratorEENKUlvE0_clEvENKUlvE6_clEvEUlS4_S4_E_EESt5arrayIPcLm3EEEEviT0_T1_)
        .other          _ZN2at6native29vectorized_elementwise_kernelILi2ENS0_13BinaryFunctorIN3c104HalfES4_bZZZNS0_22logical_or_kernel_cudaERNS_14TensorIteratorEENKUlvE0_clEvENKUlvE6_clEvEUlS4_S4_E_EESt5arrayIPcLm3EEEEviT0_T1_,@"STO_CUDA_ENTRY STV_DEFAULT"
_ZN2at6native29vectorized_elementwise_kernelILi2ENS0_13BinaryFunctorIN3c104HalfES4_bZZZNS0_22logical_or_kernel_cudaERNS_14TensorIteratorEENKUlvE0_clEvENKUlvE6_clEvEUlS4_S4_E_EESt5arrayIPcLm3EEEEviT0_T1_:
.text._ZN2at6native29vectorized_elementwise_kernelILi2ENS0_13BinaryFunctorIN3c104HalfES4_bZZZNS0_22logical_or_kernel_cudaERNS_14TensorIteratorEENKUlvE0_clEvENKUlvE6_clEvEUlS4_S4_E_EESt5arrayIPcLm3EEEEviT0_T1_:
        /* <DEDUP_REMOVED lines=12> */
[----:B------:R-:W3:Y:S01]  /*00c0*/  LDG.E R12, [R6.64+0x200] ;  /* 0x00020004060c7981 */ /* 0x000ee2000c1e1900 */
[----:B------:R-:W-:-:S03]  /*00d0*/  IMAD.WIDE R4, R0, R3, c[0x0][0x178] ;  /* 0x00005e0000047625 */ /* 0x000fc600078e0203 */
[----:B------:R0:W4:Y:S03]  /*00e0*/  LDG.E R13, [R6.64+0x400] ;  /* 0x00040004060d7981 */ /* 0x000126000c1e1900 */
[----:B------:R-:W-:Y:S01]  /*00f0*/  IMAD.WIDE.U32 R8, R2, 0x4, R4 ;  /* 0x0000000402087825 */ /* 0x000fe200078e0004 */
[----:B------:R0:W5:Y:S04]  /*0100*/  LDG.E R14, [R6.64+0x600] ;  /* 0x00060004060e7981 */ /* 0x000168000c1e1900 */
[----:B------:R1:W4:Y:S04]  /*0110*/  LDG.E R15, [R8.64] ;  /* 0x00000004080f7981 */ /* 0x000328000c1e1900 */
[----:B------:R1:W5:Y:S04]  /*0120*/  LDG.E R16, [R8.64+0x200] ;  /* 0x0002000408107981 */ /* 0x000368000c1e1900 */
[----:B------:R1:W5:Y:S04]  /*0130*/  LDG.E R3, [R8.64+0x400] ;  /* 0x0004000408037981 */ /* 0x000368000c1e1900 */
[----:B------:R1:W5:Y:S02]  /*0140*/  LDG.E R4, [R8.64+0x600] ;  /* 0x0006000408047981 */ /* 0x000364000c1e1900 */
[----:B-1----:R-:W-:Y:S01]  /*0150*/  IMAD.MOV.U32 R8, RZ, RZ, 0x1 ;  /* 0x00000001ff087424 */ /* 0x002fe200078e00ff */
[----:B--2---:R-:W-:-:S02]  /*0160*/  HADD2.F32 R5, -RZ, R10.H0_H0 ;  /* 0x2000000aff057230 */ /* 0x004fc40000004100 */
[----:B---3--:R-:W-:-:S03]  /*0170*/  HADD2.F32 R11, -RZ, R12.H0_H0 ;  /* 0x2000000cff0b7230 */ /* 0x008fc60000004100 */
[----:B------:R-:W-:Y:S01]  /*0180*/  FSETP.NEU.FTZ.AND P1, PT, R5, RZ, PT ;  /* 0x000000ff0500720b */ /* 0x000fe20003f3d000 */
[----:B------:R-:W-:Y:S01]  /*0190*/  HADD2.F32 R10, -RZ, R10.H1_H1 ;  /* 0x3000000aff0a7230 */ /* 0x000fe20000004100 */
[----:B------:R-:W-:-:S04]  /*01a0*/  FSETP.NEU.FTZ.AND P5, PT, R11, RZ, PT ;  /* 0x000000ff0b00720b */ /* 0x000fc80003fbd000 */
[----:B------:R-:W-:Y:S01]  /*01b0*/  FSETP.NEU.FTZ.AND P3, PT, R10, RZ, PT ;  /* 0x000000ff0a00720b */ /* 0x000fe20003f7d000 */
[----:B0-----:R-:W-:-:S06]  /*01c0*/  HADD2.F32 R7, -RZ, R12.H1_H1 ;  /* 0x3000000cff077230 */ /* 0x001fcc0000004100 */
[----:B----4-:R-:W-:Y:S01]  /*01d0*/  @!P1 HADD2.F32 R5, -RZ, R15.H0_H0 ;  /* 0x2000000fff059230 */ /* 0x010fe20000004100 */
[----:B------:R-:W-:Y:S01]  /*01e0*/  FSETP.NEU.FTZ.AND P0, PT, R7, RZ, PT ;  /* 0x000000ff0700720b */ /* 0x000fe20003f1d000 */
[----:B-----5:R-:W-:-:S03]  /*01f0*/  @!P5 HADD2.F32 R6, -RZ, R16.H0_H0 ;  /* 0x20000010ff06d230 */ /* 0x020fc60000004100 */
[----:B------:R-:W-:Y:S01]  /*0200*/  @!P1 FSETP.NEU.FTZ.AND P2, PT, R5, RZ, PT ;  /* 0x000000ff0500920b */ /* 0x000fe20003f5d000 */
[----:B------:R-:W-:Y:S02]  /*0210*/  @!P3 HADD2.F32 R10, -RZ, R15.H1_H1 ;  /* 0x3000000fff0ab230 */ /* 0x000fe40000004100 */
[--C-:B------:R-:W-:Y:S01]  /*0220*/  HADD2.F32 R7, -RZ, R13.reuse.H0_H0 ;  /* 0x2000000dff077230 */ /* 0x100fe20000004100 */
[----:B------:R-:W-:Y:S01]  /*0230*/  @!P5 FSETP.NEU.FTZ.AND P6, PT, R6, RZ, PT ;  /* 0x000000ff0600d20b */ /* 0x000fe20003fdd000 */
[----:B------:R-:W-:Y:S01]  /*0240*/  IMAD.MOV.U32 R5, RZ, RZ, 0x1 ;  /* 0x00000001ff057424 */ /* 0x000fe200078e00ff */
[----:B------:R-:W-:Y:S01]  /*0250*/  HADD2.F32 R6, -RZ, R13.H1_H1 ;  /* 0x3000000dff067230 */ /* 0x000fe20000004100 */
[----:B------:R-:W-:Y:S01]  /*0260*/  @!P1 SEL R5, RZ, 0x1, !P2 ;  /* 0x00000001ff059807 */ /* 0x000fe20005000000 */
[--C-:B------:R-:W-:Y:S01]  /*0270*/  HADD2.F32 R9, -RZ, R14.reuse.H0_H0 ;  /* 0x2000000eff097230 */ /* 0x100fe20000004100 */
[----:B------:R-:W-:Y:S02]  /*0280*/  @!P3 FSETP.NEU.FTZ.AND P4, PT, R10, RZ, PT ;  /* 0x000000ff0a00b20b */ /* 0x000fe40003f9d000 */
[----:B------:R-:W-:Y:S01]  /*0290*/  FSETP.NEU.FTZ.AND P1, PT, R7, RZ, PT ;  /* 0x000000ff0700720b */ /* 0x000fe20003f3d000 */
[----:B------:R-:W-:Y:S01]  /*02a0*/  HADD2.F32 R7, -RZ, R14.H1_H1 ;  /* 0x3000000eff077230 */ /* 0x000fe20000004100 */
[----:B------:R-:W-:Y:S01]  /*02b0*/  FSETP.NEU.FTZ.AND P2, PT, R6, RZ, PT ;  /* 0x000000ff0600720b */ /* 0x000fe20003f5d000 */
[----:B------:R-:W-:Y:S01]  /*02c0*/  IMAD.MOV.U32 R10, RZ, RZ, 0x1 ;  /* 0x00000001ff0a7424 */ /* 0x000fe200078e00ff */
[----:B------:R-:W-:-:S02]  /*02d0*/  @!P3 SEL R8, RZ, 0x1, !P4 ;  /* 0x00000001ff08b807 */ /* 0x000fc40006000000 */
[----:B------:R-:W-:Y:S02]  /*02e0*/  FSETP.NEU.FTZ.AND P3, PT, R9, RZ, PT ;  /* 0x000000ff0900720b */ /* 0x000fe40003f7d000 */
[----:B------:R-:W-:Y:S02]  /*02f0*/  @!P5 SEL R10, RZ, 0x1, !P6 ;  /* 0x00000001ff0ad807 */ /* 0x000fe40007000000 */
[----:B------:R-:W-:Y:S01]  /*0300*/  FSETP.NEU.FTZ.AND P5, PT, R7, RZ, PT ;  /* 0x000000ff0700720b */ /* 0x000fe20003fbd000 */
[----:B------:R-:W-:Y:S02]  /*0310*/  @!P0 HADD2.F32 R6, -RZ, R16.H1_H1 ;  /* 0x30000010ff068230 */ /* 0x000fe40000004100 */
[----:B------:R-:W-:-:S03]  /*0320*/  @!P1 HADD2.F32 R7, -RZ, R3.H0_H0 ;  /* 0x20000003ff079230 */ /* 0x000fc60000004100 */
[----:B------:R-:W-:Y:S01]  /*0330*/  @!P0 FSETP.NEU.FTZ.AND P4, PT, R6, RZ, PT ;  /* 0x000000ff0600820b */ /* 0x000fe20003f9d000 */
[----:B------:R-:W-:Y:S01]  /*0340*/  @!P2 HADD2.F32 R3, -RZ, R3.H1_H1 ;  /* 0x30000003ff03a230 */ /* 0x000fe20000004100 */
[----:B------:R-:W-:Y:S01]  /*0350*/  IADD3 R6, P6, R0, c[0x0][0x168], RZ ;  /* 0x00005a0000067a10 */ /* 0x000fe20007fde0ff */
[----:B------:R-:W-:Y:S01]  /*0360*/  IMAD.MOV.U32 R9, RZ, RZ, 0x1 ;  /* 0x00000001ff097424 */ /* 0x000fe200078e00ff */
[--C-:B------:R-:W-:Y:S01]  /*0370*/  @!P3 HADD2.F32 R11, -RZ, R4.reuse.H0_H0 ;  /* 0x20000004ff0bb230 */ /* 0x100fe20000004100 */
[----:B------:R-:W-:Y:S01]  /*0380*/  IMAD.MOV.U32 R0, RZ, RZ, 0x1 ;  /* 0x00000001ff007424 */ /* 0x000fe200078e00ff */
[----:B------:R-:W-:Y:S01]  /*0390*/  @!P0 SEL R9, RZ, 0x1, !P4 ;  /* 0x00000001ff098807 */ /* 0x000fe20006000000 */
[----:B------:R-:W-:Y:S01]  /*03a0*/  @!P5 HADD2.F32 R4, -RZ, R4.H1_H1 ;  /* 0x30000004ff04d230 */ /* 0x000fe20000004100 */
[----:B------:R-:W-:Y:S01]  /*03b0*/  @!P1 FSETP.NEU.FTZ.AND P4, PT, R7, RZ, PT ;  /* 0x000000ff0700920b */ /* 0x000fe20003f9d000 */
[----:B------:R-:W-:Y:S01]  /*03c0*/  IMAD.MOV.U32 R12, RZ, RZ, 0x1 ;  /* 0x00000001ff0c7424 */ /* 0x000fe200078e00ff */
[----:B------:R-:W-:Y:S01]  /*03d0*/  @!P2 FSETP.NEU.FTZ.AND P0, PT, R3, RZ, PT ;  /* 0x000000ff0300a20b */ /* 0x000fe20003f1d000 */
[----:B------:R-:W-:Y:S01]  /*03e0*/  IMAD.X R7, RZ, RZ, c[0x0][0x16c], P6 ;  /* 0x00005b00ff077624 */ /* 0x000fe200030e06ff */
[----:B------:R-:W-:-:S02]  /*03f0*/  PRMT R3, R0, 0x7610, R3 ;  /* 0x0000761000037816 */ /* 0x000fc40000000003 */
[----:B------:R-:W-:Y:S02]  /*0400*/  @!P1 SEL R3, RZ, 0x1, !P4 ;  /* 0x00000001ff039807 */ /* 0x000fe40006000000 */
[----:B------:R-:W-:Y:S02]  /*0410*/  @!P3 FSETP.NEU.FTZ.AND P6, PT, R11, RZ, PT ;  /* 0x000000ff0b00b20b */ /* 0x000fe40003fdd000 */
[----:B------:R-:W-:Y:S01]  /*0420*/  @!P5 FSETP.NEU.FTZ.AND P1, PT, R4, RZ, PT ;  /* 0x000000ff0400d20b */ /* 0x000fe20003f3d000 */
[----:B------:R-:W-:Y:S01]  /*0430*/  IMAD.MOV.U32 R11, RZ, RZ, 0x1 ;  /* 0x00000001ff0b7424 */ /* 0x000fe200078e00ff */
[----:B------:R-:W-:Y:S02]  /*0440*/  PRMT R4, R12, 0x7610, R4 ;  /* 0x000076100c047816 */ /* 0x000fe40000000004 */
[----:B------:R-:W-:Y:S02]  /*0450*/  @!P2 SEL R0, RZ, 0x1, !P0 ;  /* 0x00000001ff00a807 */ /* 0x000fe40004000000 */
[----:B------:R-:W-:-:S02]  /*0460*/  @!P3 SEL R11, RZ, 0x1, !P6 ;  /* 0x00000001ff0bb807 */ /* 0x000fc40007000000 */
[----:B------:R-:W-:Y:S01]  /*0470*/  @!P5 SEL R4, RZ, 0x1, !P1 ;  /* 0x00000001ff04d807 */ /* 0x000fe20004800000 */
[----:B------:R-:W-:Y:S01]  /*0480*/  IMAD.WIDE R6, R2, 0x2, R6 ;  /* 0x0000000202067825 */ /* 0x000fe200078e0206 */
        /* <DEDUP_REMOVED lines=9> */
.L_x_18140:
        /* <DEDUP_REMOVED lines=87> */
[----:B-----5:R-:W-:Y:S01]  /*0a90*/  HADD2.F32 R29, -RZ, R29.H0_H0 ;  /* 0x2000001dff1d7230 */ /* 0x020fe20000004100 */
[----:B0-----:R-:W-:-:S04]  /*0aa0*/  IMAD.MOV.U32 R4, RZ, RZ, 0x1 ;  /* 0x00000001ff047424 */ /* 0x001fc800078e00ff */
[----:B------:R-:W-:-:S13]  /*0ab0*/  FSETP.NEU.FTZ.AND P3, PT, R29, RZ, PT ;  /* 0x000000ff1d00720b */ /* 0x000fda0003f7d000 */
[----:B------:R-:W-:-:S05]  /*0ac0*/  @!P3 HADD2.F32 R6, -RZ, R6.H0_H0 ;  /* 0x20000006ff06b230 */ /* 0x000fca0000004100 */
[----:B------:R-:W-:-:S04]  /*0ad0*/  @!P3 FSETP.NEU.FTZ.AND P4, PT, R6, RZ, PT ;  /* 0x000000ff0600b20b */ /* 0x000fc80003f9d000 */
[----:B------:R-:W-:-:S04]  /*0ae0*/  @!P3 SEL R2, RZ, 0x1, !P4 ;  /* 0x00000001ff02b807 */ /* 0x000fc80006000000 */
[----:B------:R-:W-:Y:S02]  /*0af0*/  @!P3 PRMT R4, R2, 0x7610, R4 ;  /* 0x000076100204b816 */ /* 0x000fe40000000004 */
.L_x_18142:
[----:B------:R-:W-:Y:S05]  /*0b00*/  BSYNC B0 ;  /* 0x0000000000007941 */ /* 0x000fea0003800000 */
.L_x_18141:
        /* <DEDUP_REMOVED lines=9> */
[----:B-----5:R-:W-:Y:S01]  /*0ba0*/  HADD2.F32 R10, -RZ, R10.H0_H0 ;  /* 0x2000000aff0a7230 */ /* 0x020fe20000004100 */
[----:B------:R-:W-:-:S04]  /*0bb0*/  IMAD.MOV.U32 R6, RZ, RZ, 0x1 ;  /* 0x00000001ff067424 */ /* 0x000fc800078e00ff */
[----:B------:R-:W-:-:S13]  /*0bc0*/  FSETP.NEU.FTZ.AND P5, PT, R10, RZ, PT ;  /* 0x000000ff0a00720b */ /* 0x000fda0003fbd000 */
[----:B------:R-:W-:-:S05]  /*0bd0*/  @!P5 HADD2.F32 R11, -RZ, R11.H0_H0 ;  /* 0x2000000bff0bd230 */ /* 0x000fca0000004100 */
[----:B------:R-:W-:-:S04]  /*0be0*/  @!P5 FSETP.NEU.FTZ.AND P6, PT, R11, RZ, PT ;  /* 0x000000ff0b00d20b */ /* 0x000fc80003fdd000 */
[----:B------:R-:W-:-:S04]  /*0bf0*/  @!P5 SEL R2, RZ, 0x1, !P6 ;  /* 0x00000001ff02d807 */ /* 0x000fc80007000000 */
[----:B------:R-:W-:Y:S02]  /*0c00*/  @!P5 PRMT R6, R2, 0x7610, R6 ;  /* 0x000076100206d816 */ /* 0x000fe40000000006 */
.L_x_18144:
[----:B------:R-:W-:Y:S05]  /*0c10*/  BSYNC B0 ;  /* 0x0000000000007941 */ /* 0x000fea0003800000 */
.L_x_18143:
[----:B------:R-:W-:Y:S01]  /*0c20*/  BSSY B0, `(.L_x_18145) ;  /* 0x000000c000007945 */ /* 0x000fe20003800000 */
[----:B------:R-:W-:Y:S01]  /*0c30*/  ISETP.GE.AND P5, PT, R3, R8, PT ;  /* 0x000000080300720c */ /* 0x000fe20003fa6270 */
[----:B------:R-:W-:Y:S01]  /*0c40*/  @!P0 IMAD.IADD R2, R0, 0x1, R9 ;  /* 0x0000000100028824 */ /* 0x000fe200078e0209 */
[----:B------:R-:W-:Y:S01]  /*0c50*/  IADD3 R3, R9, 0x380, RZ ;  /* 0x0000038009037810 */ /* 0x000fe20007ffe0ff */
        /* <DEDUP_REMOVED lines=8> */
.L_x_18146:
[----:B------:R-:W-:Y:S05]  /*0ce0*/  BSYNC B0 ;  /* 0x0000000000007941 */ /* 0x000fea0003800000 */
.L_x_18145:
[----:B------:R-:W-:Y:S01]  /*0cf0*/  @!P0 IADD3 R2, P6, R2, c[0x0][0x168], RZ ;  /* 0x00005a0002028a10 */ /* 0x000fe20007fde0ff */
[----:B------:R-:W-:Y:S01]  /*0d00*/  BSSY B0, `(.L_x_18147) ;  /* 0x000000b000007945 */ /* 0x000fe20003800000 */
[----:B------:R-:W-:-:S03]  /*0d10*/  ISETP.GE.AND P2, PT, R3, R8, PT ;  /* 0x000000080300720c */ /* 0x000fc60003f46270 */
[----:B------:R-:W-:Y:S01]  /*0d20*/  @!P0 IMAD.X R3, RZ, RZ, c[0x0][0x16c], P6 ;  /* 0x00005b00ff038624 */ /* 0x000fe200030e06ff */
        /* <DEDUP_REMOVED lines=8> */
.L_x_18148:
[----:B------:R-:W-:Y:S05]  /*0db0*/  BSYNC B0 ;  /* 0x0000000000007941 */ /* 0x000fea0003800000 */
.L_x_18147:
[----:B------:R-:W-:Y:S01]  /*0dc0*/  BSSY B0, `(.L_x_18149) ;  /* 0x0000009000007945 */ /* 0x000fe20003800000 */
        /* <DEDUP_REMOVED lines=8> */
.L_x_18150:
[----:B------:R-:W-:Y:S05]  /*0e50*/  BSYNC B0 ;  /* 0x0000000000007941 */ /* 0x000fea0003800000 */
.L_x_18149:
        /* <DEDUP_REMOVED lines=9> */
.L_x_18152:
[----:B------:R-:W-:Y:S05]  /*0ef0*/  BSYNC B0 ;  /* 0x0000000000007941 */ /* 0x000fea0003800000 */
.L_x_18151:
        /* <DEDUP_REMOVED lines=9> */
.L_x_18154:
[----:B------:R-:W-:Y:S05]  /*0f90*/  BSYNC B0 ;  /* 0x0000000000007941 */ /* 0x000fea0003800000 */
.L_x_18153:
        /* <DEDUP_REMOVED lines=9> */
.L_x_18156:
[----:B------:R-:W-:Y:S05]  /*1030*/  BSYNC B0 ;  /* 0x0000000000007941 */ /* 0x000fea0003800000 */
.L_x_18155:
        /* <DEDUP_REMOVED lines=18> */
.L_x_18159:
[----:B0-----:R-:W-:-:S13]  /*1160*/  ISETP.GE.AND P0, PT, R9, R8, PT ;  /* 0x000000080900720c */ /* 0x001fda0003f06270 */
[----:B------:R-:W-:Y:S05]  /*1170*/  @P0 BRA `(.L_x_18161) ;  /* 0x000000c000000947 */ /* 0x000fea0003800000 */
[----:B------:R-:W-:Y:S01]  /*1180*/  IMAD.IADD R2, R0, 0x1, R9 ;  /* 0x0000000100027824 */ /* 0x000fe200078e0209 */
[----:B------:R-:W-:-:S04]  /*1190*/  IADD3 R9, R9, 0x80, RZ ;  /* 0x0000008009097810 */ /* 0x000fc80007ffe0ff */
[----:B------:R-:W-:-:S05]  /*11a0*/  IADD3 R2, P0, R2, c[0x0][0x168], RZ ;  /* 0x00005a0002027a10 */ /* 0x000fca0007f1e0ff */
[----:B------:R-:W-:-:S05]  /*11b0*/  IMAD.X R3, RZ, RZ, c[0x0][0x16c], P0 ;  /* 0x00005b00ff037624 */ /* 0x000fca00000e06ff */
[----:B-----5:R0:W-:Y:S03]  /*11c0*/  STG.E.U8 [R2.64], R10 ;  /* 0x0000000a02007986 */ /* 0x0201e6000c101104 */
.L_x_18160:
[----:B------:R-:W-:-:S13]  /*11d0*/  ISETP.GE.AND P0, PT, R9, R8, PT ;  /* 0x000000080900720c */ /* 0x000fda0003f06270 */
[----:B------:R-:W-:Y:S05]  /*11e0*/  @P0 BRA `(.L_x_18162) ;  /* 0x000000d000000947 */ /* 0x000fea0003800000 */
[----:B0-----:R-:W-:Y:S01]  /*11f0*/  IMAD.IADD R2, R0, 0x1, R9 ;  /* 0x0000000100027824 */ /* 0x001fe200078e0209 */
[----:B------:R-:W-:-:S04]  /*1200*/  IADD3 R9, R9, 0x80, RZ ;  /* 0x0000008009097810 */ /* 0x000fc80007ffe0ff */
[----:B------:R-:W-:-:S05]  /*1210*/  IADD3 R2, P0, R2, c[0x0][0x168], RZ ;  /* 0x00005a0002027a10 */ /* 0x000fca0007f1e0ff */
[----:B------:R-:W-:-:S05]  /*1220*/  IMAD.X R3, RZ, RZ, c[0x0][0x16c], P0 ;  /* 0x00005b00ff037624 */ /* 0x000fca00000e06ff */
[----:B------:R0:W-:Y:S03]  /*1230*/  STG.E.U8 [R2.64], R11 ;  /* 0x0000000b02007986 */ /* 0x0001e6000c101104 */
.L_x_18161:
        /* <DEDUP_REMOVED lines=8> */
.L_x_18162:
[----:B------:R-:W-:Y:S05]  /*12c0*/  BSYNC B1 ;  /* 0x0000000000017941 */ /* 0x000fea0003800000 */
.L_x_18158:
[----:B------:R-:W-:-:S13]  /*12d0*/  ISETP.GE.AND P0, PT, R9, R8, PT ;  /* 0x000000080900720c */ /* 0x000fda0003f06270 */
[----:B0-----:R-:W-:Y:S01]  /*12e0*/  @!P0 IMAD.IADD R2, R0, 0x1, R9 ;  /* 0x0000000100028824 */ /* 0x001fe200078e0209 */
[----:B------:R-:W-:-:S04]  /*12f0*/  @!P0 IADD3 R9, R9, 0x80, RZ ;  /* 0x0000008009098810 */ /* 0x000fc80007ffe0ff */
[----:B------:R-:W-:-:S05]  /*1300*/  @!P0 IADD3 R2, P1, R2, c[0x0][0x168], RZ ;  /* 0x00005a0002028a10 */ /* 0x000fca0007f3e0ff */
[----:B------:R-:W-:-:S05]  /*1310*/  @!P0 IMAD.X R3, RZ, RZ, c[0x0][0x16c], P1 ;  /* 0x00005b00ff038624 */ /* 0x000fca00008e06ff */
[----:B------:R0:W-:Y:S03]  /*1320*/  @!P0 STG.E.U8 [R2.64], R13 ;  /* 0x0000000d02008986 */ /* 0x0001e6000c101104 */
.L_x_18163:
[----:B------:R-:W-:Y:S05]  /*1330*/  BSYNC B0 ;  /* 0x0000000000007941 */ /* 0x000fea0003800000 */
.L_x_18157:
        /* <DEDUP_REMOVED lines=8> */
.L_x_18164:
        /* <DEDUP_REMOVED lines=12> */
.L_x_41980:


//--------------------- .text._ZN2at6native29vectorized_elementwise_kernelILi4ENS0_13BinaryFunctorIN3c104HalfES4_bZZZNS0_22logical_or_kernel_cudaERNS_14TensorIteratorEENKUlvE0_clEvENKUlvE6_clEvEUlS4_S4_E_EESt5arrayIPcLm3EEEEviT0_T1_ --------------------------
	.section	.text._ZN2at6native29vectorized_elementwise_kernelILi4ENS0_13BinaryFunctorIN3c104HalfES4_bZZZNS0_22logical_or_kernel_cudaERNS_14TensorIteratorEENKUlvE0_clEvENKUlvE6_clEvEUlS4_S4_E_EESt5arrayIPcLm3EEEEviT0_T1_,"ax",@progbits
	.sectioninfo	@"SHI_REGISTERS=32"
	.align	128
        .global         _ZN2at6native29vectorized_elementwise_kernelILi4ENS0_13BinaryFunctorIN3c104HalfES4_bZZZNS0_22logical_or_kernel_cudaERNS_14TensorIteratorEENKUlvE0_clEvENKUlvE6_clEvEUlS4_S4_E_EESt5arrayIPcLm3EEEEviT0_T1_
        .type           _ZN2at6native29vectorized_elementwise_kernelILi4ENS0_13BinaryFunctorIN3c104HalfES4_bZZZNS0_22logical_or_kernel_cudaERNS_14TensorIteratorEENKUlvE0_clEvENKUlvE6_clEvEUlS4_S4_E_EESt5arrayIPcLm3EEEEviT0_T1_,@function
        .size           _ZN2at6native29vectorized_elementwise_kernelILi4ENS0_13BinaryFunctorIN3c104HalfES4_bZZZNS0_22logical_or_kernel_cudaERNS_14TensorIteratorEENKUlvE0_clEvENKUlvE6_clEvEUlS4_S4_E_EESt5arrayIPcLm3EEEEviT0_T1_,(.L_x_41981 - _ZN2at6native29vectorized_elementwise_kernelILi4ENS0_13BinaryFunctorIN3c104HalfES4_bZZZNS0_22logical_or_kernel_cudaERNS_14TensorIteratorEENKUlvE0_clEvENKUlvE6_clEvEUlS4_S4_E_EESt5arrayIPcLm3EEEEviT0_T1_)
        .other          _ZN2at6native29vectorized_elementwise_kernelILi4ENS0_13BinaryFunctorIN3c104HalfES4_bZZZNS0_22logical_or_kernel_cudaERNS_14TensorIteratorEENKUlvE0_clEvENKUlvE6_clEvEUlS4_S4_E_EESt5arrayIPcLm3EEEEviT0_T1_,@"STO_CUDA_ENTRY STV_DEFAULT"
_ZN2at6native29vectorized_elementwise_kernelILi4ENS0_13BinaryFunctorIN3c104HalfES4_bZZZNS0_22logical_or_kernel_cudaERNS_14TensorIteratorEENKUlvE0_clEvENKUlvE6_clEvEUlS4_S4_E_EESt5arrayIPcLm3EEEEviT0_T1_:
.text._ZN2at6native29vectorized_elementwise_kernelILi4ENS0_13BinaryFunctorIN3c104HalfES4_bZZZNS0_22logical_or_kernel_cudaERNS_14TensorIteratorEENKUlvE0_clEvENKUlvE6_clEvEUlS4_S4_E_EESt5arrayIPcLm3EEEEviT0_T1_:
        /* <DEDUP_REMOVED lines=11> */
[----:B------:R0:W2:Y:S01]  /*00b0*/  LDG.E.64 R14, [R10.64] ;  /* 0x000000040a0e7981 */ /* 0x0000a2000c1e1b00 */
[----:B------:R-:W-:-:S03]  /*00c0*/  IMAD.WIDE R2, R0, R5, c[0x0][0x178] ;  /* 0x00005e0000027625 */ /* 0x000fc600078e0205 */
[----:B------:R0:W3:Y:S03]  /*00d0*/  LDG.E.64 R8, [R10.64+0x400] ;  /* 0x000400040a087981 */ /* 0x0000e6000c1e1b00 */
[----:B------:R-:W-:-:S05]  /*00e0*/  IMAD.WIDE.U32 R12, R6, 0x8, R2 ;  /* 0x00000008060c7825 */ /* 0x000fca00078e0002 */
[----:B------:R-:W4:Y:S04]  /*00f0*/  LDG.E.64 R2, [R12.64] ;  /* 0x000000040c027981 */ /* 0x000f28000c1e1b00 */
[----:B------:R-:W5:Y:S01]  /*0100*/  LDG.E.64 R4, [R12.64+0x400] ;  /* 0x000400040c047981 */ /* 0x000f62000c1e1b00 */
[----:B0-----:R-:W-:Y:S01]  /*0110*/  IMAD.MOV.U32 R10, RZ, RZ, 0x1 ;  /* 0x00000001ff0a7424 */ /* 0x001fe200078e00ff */
[----:B--2---:R-:W-:-:S05]  /*0120*/  HADD2.F32 R7, -RZ, R14.H0_H0 ;  /* 0x2000000eff077230 */ /* 0x004fca0000004100 */
[----:B------:R-:W-:Y:S01]  /*0130*/  FSETP.NEU.FTZ.AND P0, PT, R7, RZ, PT ;  /* 0x000000ff0700720b */ /* 0x000fe20003f1d000 */
[----:B------:R-:W-:Y:S02]  /*0140*/  HADD2.F32 R7, -RZ, R14.H1_H1 ;  /* 0x3000000eff077230 */ /* 0x000fe40000004100 */
[----:B------:R-:W-:-:S03]  /*0150*/  HADD2.F32 R14, -RZ, R15.H0_H0 ;  /* 0x2000000fff0e7230 */ /* 0x000fc60000004100 */
[----:B------:R-:W-:Y:S02]  /*0160*/  FSETP.NEU.FTZ.AND P4, PT, R7, RZ, PT ;  /* 0x000000ff0700720b */ /* 0x000fe40003f9d000 */
[----:B------:R-:W-:Y:S01]  /*0170*/  FSETP.NEU.FTZ.AND P5, PT, R14, RZ, PT ;  /* 0x000000ff0e00720b */ /* 0x000fe20003fbd000 */
[--C-:B---3--:R-:W-:Y:S02]  /*0180*/  HADD2.F32 R14, -RZ, R8.reuse.H0_H0 ;  /* 0x20000008ff0e7230 */ /* 0x108fe40000004100 */
[----:B------:R-:W-:Y:S02]  /*0190*/  HADD2.F32 R8, -RZ, R8.H1_H1 ;  /* 0x30000008ff087230 */ /* 0x000fe40000004100 */
[----:B----4-:R-:W-:Y:S01]  /*01a0*/  @!P0 HADD2.F32 R7, -RZ, R2.H0_H0 ;  /* 0x20000002ff078230 */ /* 0x010fe20000004100 */
[----:B------:R-:W-:Y:S02]  /*01b0*/  FSETP.NEU.FTZ.AND P3, PT, R14, RZ, PT ;  /* 0x000000ff0e00720b */ /* 0x000fe40003f7d000 */
[----:B------:R-:W-:-:S02]  /*01c0*/  FSETP.NEU.FTZ.AND P1, PT, R8, RZ, PT ;  /* 0x000000ff0800720b */ /* 0x000fc40003f3d000 */
[----:B------:R-:W-:Y:S01]  /*01d0*/  @!P0 FSETP.NEU.FTZ.AND P6, PT, R7, RZ, PT ;  /* 0x000000ff0700820b */ /* 0x000fe20003fdd000 */
[----:B------:R-:W-:Y:S01]  /*01e0*/  @!P4 HADD2.F32 R2, -RZ, R2.H1_H1 ;  /* 0x30000002ff02c230 */ /* 0x000fe20000004100 */
[----:B------:R-:W-:Y:S01]  /*01f0*/  PRMT R7, R10, 0x7610, R7 ;  /* 0x000076100a077816 */ /* 0x000fe20000000007 */
[----:B------:R-:W-:Y:S01]  /*0200*/  IMAD.MOV.U32 R8, RZ, RZ, 0x1 ;  /* 0x00000001ff087424 */ /* 0x000fe200078e00ff */
[----:B------:R-:W-:Y:S01]  /*0210*/  @!P0 SEL R7, RZ, 0x1, !P6 ;  /* 0x00000001ff078807 */ /* 0x000fe20007000000 */
[----:B------:R-:W-:Y:S01]  /*0220*/  HADD2.F32 R11, -RZ, R9.H0_H0 ;  /* 0x20000009ff0b7230 */ /* 0x000fe20000004100 */
[----:B------:R-:W-:Y:S01]  /*0230*/  @!P4 FSETP.NEU.FTZ.AND P6, PT, R2, RZ, PT ;  /* 0x000000ff0200c20b */ /* 0x000fe20003fdd000 */
[----:B------:R-:W-:Y:S02]  /*0240*/  @!P5 HADD2.F32 R10, -RZ, R3.H0_H0 ;  /* 0x20000003ff0ad230 */ /* 0x000fe40000004100 */
[----:B------:R-:W-:Y:S02]  /*0250*/  HADD2.F32 R15, -RZ, R15.H1_H1 ;  /* 0x3000000fff0f7230 */ /* 0x000fe40000004100 */
[----:B------:R-:W-:Y:S01]  /*0260*/  HADD2.F32 R9, -RZ, R9.H1_H1 ;  /* 0x30000009ff097230 */ /* 0x000fe20000004100 */
[----:B------:R-:W-:-:S02]  /*0270*/  PRMT R2, R8, 0x7610, R2 ;  /* 0x0000761008027816 */ /* 0x000fc40000000002 */
[----:B------:R-:W-:Y:S02]  /*0280*/  @!P4 SEL R2, RZ, 0x1, !P6 ;  /* 0x00000001ff02c807 */ /* 0x000fe40007000000 */
[----:B------:R-:W-:Y:S02]  /*0290*/  FSETP.NEU.FTZ.AND P0, PT, R11, RZ, PT ;  /* 0x000000ff0b00720b */ /* 0x000fe40003f1d000 */
[----:B------:R-:W-:Y:S01]  /*02a0*/  @!P5 FSETP.NEU.FTZ.AND P6, PT, R10, RZ, PT ;  /* 0x000000ff0a00d20b */ /* 0x000fe20003fdd000 */
[--C-:B-----5:R-:W-:Y:S01]  /*02b0*/  @!P3 HADD2.F32 R10, -RZ, R4.reuse.H0_H0 ;  /* 0x20000004ff0ab230 */ /* 0x120fe20000004100 */
[----:B------:R-:W-:Y:S02]  /*02c0*/  FSETP.NEU.FTZ.AND P2, PT, R15, RZ, PT ;  /* 0x000000ff0f00720b */ /* 0x000fe40003f5d000 */
[----:B------:R-:W-:Y:S01]  /*02d0*/  FSETP.NEU.FTZ.AND P4, PT, R9, RZ, PT ;  /* 0x000000ff0900720b */ /* 0x000fe20003f9d000 */
[----:B------:R-:W-:Y:S01]  /*02e0*/  @!P1 HADD2.F32 R4, -RZ, R4.H1_H1 ;  /* 0x30000004ff049230 */ /* 0x000fe20000004100 */
[----:B------:R-:W-:-:S02]  /*02f0*/  @!P5 SEL R8, RZ, 0x1, !P6 ;  /* 0x00000001ff08d807 */ /* 0x000fc40007000000 */
[----:B------:R-:W-:Y:S01]  /*0300*/  @!P3 FSETP.NEU.FTZ.AND P6, PT, R10, RZ, PT ;  /* 0x000000ff0a00b20b */ /* 0x000fe20003fdd000 */
[----:B------:R-:W-:Y:S01]  /*0310*/  IMAD.MOV.U32 R10, RZ, RZ, 0x1 ;  /* 0x00000001ff0a7424 */ /* 0x000fe200078e00ff */
[----:B------:R-:W-:Y:S02]  /*0320*/  @!P1 FSETP.NEU.FTZ.AND P5, PT, R4, RZ, PT ;  /* 0x000000ff0400920b */ /* 0x000fe40003fbd000 */
[----:B------:R-:W-:Y:S02]  /*0330*/  PRMT R7, R2, 0x7604, R7 ;  /* 0x0000760402077816 */ /* 0x000fe40000000007 */
[----:B------:R-:W-:Y:S01]  /*0340*/  PRMT R4, R10, 0x7610, R4 ;  /* 0x000076100a047816 */ /* 0x000fe20000000004 */
[----:B------:R-:W-:Y:S01]  /*0350*/  @!P0 HADD2.F32 R10, -RZ, R5.H0_H0 ;  /* 0x20000005ff0a8230 */ /* 0x000fe20000004100 */
[----:B------:R-:W-:Y:S01]  /*0360*/  IMAD.MOV.U32 R2, RZ, RZ, 0x1 ;  /* 0x00000001ff027424 */ /* 0x000fe200078e00ff */
[----:B------:R-:W-:Y:S02]  /*0370*/  @!P2 HADD2.F32 R3, -RZ, R3.H1_H1 ;  /* 0x30000003ff03a230 */ /* 0x000fe40000004100 */
[----:B------:R-:W-:Y:S01]  /*0380*/  @!P4 HADD2.F32 R5, -RZ, R5.H1_H1 ;  /* 0x30000005ff05c230 */ /* 0x000fe20000004100 */
[----:B------:R-:W-:Y:S01]  /*0390*/  IMAD.MOV.U32 R9, RZ, RZ, 0x1 ;  /* 0x00000001ff097424 */ /* 0x000fe200078e00ff */
[----:B------:R-:W-:-:S02]  /*03a0*/  @!P1 SEL R4, RZ, 0x1, !P5 ;  /* 0x00000001ff049807 */ /* 0x000fc40006800000 */
[----:B------:R-:W-:Y:S02]  /*03b0*/  @!P3 SEL R9, RZ, 0x1, !P6 ;  /* 0x00000001ff09b807 */ /* 0x000fe40007000000 */
[----:B------:R-:W-:Y:S02]  /*03c0*/  @!P0 FSETP.NEU.FTZ.AND P1, PT, R10, RZ, PT ;  /* 0x000000ff0a00820b */ /* 0x000fe40003f3d000 */
[----:B------:R-:W-:Y:S01]  /*03d0*/  @!P2 FSETP.NEU.FTZ.AND P3, PT, R3, RZ, PT ;  /* 0x000000ff0300a20b */ /* 0x000fe20003f7d000 */
[----:B------:R-:W-:Y:S01]  /*03e0*/  IMAD.MOV.U32 R3, RZ, RZ, 0x1 ;  /* 0x00000001ff037424 */ /* 0x000fe200078e00ff */
[----:B------:R-:W-:Y:S02]  /*03f0*/  @!P4 FSETP.NEU.FTZ.AND P5, PT, R5, RZ, PT ;  /* 0x000000ff0500c20b */ /* 0x000fe40003fbd000 */
[----:B------:R-:W-:Y:S02]  /*0400*/  PRMT R5, R2, 0x7610, R5 ;  /* 0x0000761002057816 */ /* 0x000fe40000000005 */
[----:B------:R-:W-:-:S02]  /*0410*/  IADD3 R2, P6, R0, c[0x0][0x168], RZ ;  /* 0x00005a0000027a10 */ /* 0x000fc40007fde0ff */
[----:B------:R-:W-:Y:S02]  /*0420*/  PRMT R10, R4, 0x7604, R9 ;  /* 0x00007604040a7816 */ /* 0x000fe40000000009 */
[----:B------:R-:W-:Y:S01]  /*0430*/  @!P0 SEL R5, RZ, 0x1, !P1 ;  /* 0x00000001ff058807 */ /* 0x000fe20004800000 */
[----:B------:R-:W-:Y:S01]  /*0440*/  IMAD.MOV.U32 R4, RZ, RZ, 0x1 ;  /* 0x00000001ff047424 */ /* 0x000fe200078e00ff */
[----:B------:R-:W-:Y:S01]  /*0450*/  PRMT R0, R3, 0x7610, R0 ;  /* 0x0000761003007816 */ /* 0x000fe20000000000 */
[----:B------:R-:W-:Y:S01]  /*0460*/  IMAD.X R3, RZ, RZ, c[0x0][0x16c], P6 ;  /* 0x00005b00ff037624 */ /* 0x000fe200030e06ff */
[----:B------:R-:W-:Y:S02]  /*0470*/  PRMT R9, R8, 0x7054, R7 ;  /* 0x0000705408097816 */ /* 0x000fe40000000007 */
[----:B------:R-:W-:Y:S02]  /*0480*/  PRMT R5, R5, 0x7054, R10 ;  /* 0x0000705405057816 */ /* 0x000fe4000000000a */
[----:B------:R-:W-:-:S02]  /*0490*/  @!P2 SEL R0, RZ, 0x1, !P3 ;  /* 0x00000001ff00a807 */ /* 0x000fc40005800000 */
[----:B------:R-:W-:Y:S01]  /*04a0*/  @!P4 SEL R4, RZ, 0x1, !P5 ;  /* 0x00000001ff04c807 */ /* 0x000fe20006800000 */
[----:B------:R-:W-:Y:S01]  /*04b0*/  IMAD.WIDE R6, R6, 0x4, R2 ;  /* 0x0000000406067825 */ /* 0x000fe200078e0202 */
[----:B------:R-:W-:Y:S02]  /*04c0*/  PRMT R9, R0, 0x654, R9 ;  /* 0x0000065400097816 */ /* 0x000fe40000000009 */
[----:B------:R-:W-:-:S03]  /*04d0*/  PRMT R5, R4, 0x654, R5 ;  /* 0x0000065404057816 */ /* 0x000fc60000000005 */
[----:B------:R-:W-:Y:S04]  /*04e0*/  STG.E [R6.64], R9 ;  /* 0x0000000906007986 */ /* 0x000fe8000c101904 */
[----:B------:R-:W-:Y:S01]  /*04f0*/  STG.E [R6.64+0x200], R5 ;  /* 0x0002000506007986 */ /* 0x000fe2000c101904 */
[----:B------:R-:W-:Y:S05]  /*0500*/  EXIT ;  /* 0x000000000000794d */ /* 0x000fea0003800000 */
.L_x_18165:
        /* <DEDUP_REMOVED lines=94> */
.L_x_18167:
[----:B------:R-:W-:Y:S05]  /*0af0*/  BSYNC B0 ;  /* 0x0000000000007941 */ /* 0x000fea0003800000 */
.L_x_18166:
        /* <DEDUP_REMOVED lines=16> */
.L_x_18169:
[----:B------:R-:W-:Y:S05]  /*0c00*/  BSYNC B0 ;  /* 0x0000000000007941 */ /* 0x000fea0003800000 */
.L_x_18168:
        /* <DEDUP_REMOVED lines=12> */
.L_x_18171:
[----:B------:R-:W-:Y:S05]  /*0cd0*/  BSYNC B0 ;  /* 0x0000000000007941 */ /* 0x000fea0003800000 */
.L_x_18170:
        /* <DEDUP_REMOVED lines=12> */
.L_x_18173:
[----:B------:R-:W-:Y:S05]  /*0da0*/  BSYNC B0 ;  /* 0x0000000000007941 */ /* 0x000fea0003800000 */
.L_x_18172:
        /* <DEDUP_REMOVED lines=9> */
.L_x_18175:
[----:B------:R-:W-:Y:S05]  /*0e40*/  BSYNC B0 ;  /* 0x0000000000007941 */ /* 0x000fea0003800000 */
.L_x_18174:
        /* <DEDUP_REMOVED lines=9> */
.L_x_18177:
[----:B------:R-:W-:Y:S05]  /*0ee0*/  BSYNC B0 ;  /* 0x0000000000007941 */ /* 0x000fea0003800000 */
.L_x_18176:
        /* <DEDUP_REMOVED lines=9> */
.L_x_18179:
[----:B------:R-:W-:Y:S05]  /*0f80*/  BSYNC B0 ;  /* 0x0000000000007941 */ /* 0x000fea0003800000 */
.L_x_18178:
        /* <DEDUP_REMOVED lines=9> */
.L_x_18181:
[----:B------:R-:W-:Y:S05]  /*1020*/  BSYNC B0 ;  /* 0x0000000000007941 */ /* 0x000fea0003800000 */
.L_x_18180:
        /* <DEDUP_REMOVED lines=18> */
.L_x_18184:
[----:B0-----:R-:W-:-:S13]  /*1150*/  ISETP.GE.AND P0, PT, R9, R8, PT ;  /* 0x000000080900720c */ /* 0x001fda0003f06270 */
[----:B------:R-:W-:Y:S05]  /*1160*/  @P0 BRA `(.L_x_18186) ;  /* 0x000000c000000947 */ /* 0x000fea0003800000 */
[----:B------:R-:W-:Y:S01]  /*1170*/  IMAD.IADD R2, R0, 0x1, R9 ;  /* 0x0000000100027824 */ /* 0x000fe200078e0209 */
[----:B------:R-:W-:-:S04]  /*1180*/  IADD3 R9, R9, 0x80, RZ ;  /* 0x0000008009097810 */ /* 0x000fc80007ffe0ff */
[----:B------:R-:W-:-:S05]  /*1190*/  IADD3 R2, P0, R2, c[0x0][0x168], RZ ;  /* 0x00005a0002027a10 */ /* 0x000fca0007f1e0ff */
[----:B------:R-:W-:-:S05]  /*11a0*/  IMAD.X R3, RZ, RZ, c[0x0][0x16c], P0 ;  /* 0x00005b00ff037624 */ /* 0x000fca00000e06ff */
[----:B-----5:R0:W-:Y:S03]  /*11b0*/  STG.E.U8 [R2.64], R10 ;  /* 0x0000000a02007986 */ /* 0x0201e6000c101104 */
.L_x_18185:
[----:B------:R-:W-:-:S13]  /*11c0*/  ISETP.GE.AND P0, PT, R9, R8, PT ;  /* 0x000000080900720c */ /* 0x000fda0003f06270 */
[----:B------:R-:W-:Y:S05]  /*11d0*/  @P0 BRA `(.L_x_18187) ;  /* 0x000000d000000947 */ /* 0x000fea0003800000 */
[----:B0-----:R-:W-:Y:S01]  /*11e0*/  IMAD.IADD R2, R0, 0x1, R9 ;  /* 0x0000000100027824 */ /* 0x001fe200078e0209 */
[----:B------:R-:W-:-:S04]  /*11f0*/  IADD3 R9, R9, 0x80, RZ ;  /* 0x0000008009097810 */ /* 0x000fc80007ffe0ff */
[----:B------:R-:W-:-:S05]  /*1200*/  IADD3 R2, P0, R2, c[0x0][0x168], RZ ;  /* 0x00005a0002027a10 */ /* 0x000fca0007f1e0ff */
[----:B------:R-:W-:-:S05]  /*1210*/  IMAD.X R3, RZ, RZ, c[0x0][0x16c], P0 ;  /* 0x00005b00ff037624 */ /* 0x000fca00000e06ff */
[----:B------:R0:W-:Y:S03]  /*1220*/  STG.E.U8 [R2.64], R11 ;  /* 0x0000000b02007986 */ /* 0x0001e6000c101104 */
.L_x_18186:
        /* <DEDUP_REMOVED lines=8> */
.L_x_18187:
[----:B------:R-:W-:Y:S05]  /*12b0*/  BSYNC B1 ;  /* 0x0000000000017941 */ /* 0x000fea0003800000 */
.L_x_18183:
[----:B------:R-:W-:-:S13]  /*12c0*/  ISETP.GE.AND P0, PT, R9, R8, PT ;  /* 0x000000080900720c */ /* 0x000fda0003f06270 */
[----:B0-----:R-:W-:Y:S01]  /*12d0*/  @!P0 IMAD.IADD R2, R0, 0x1, R9 ;  /* 0x0000000100028824 */ /* 0x001fe200078e0209 */
[----:B------:R-:W-:-:S04]  /*12e0*/  @!P0 IADD3 R9, R9, 0x80, RZ ;  /* 0x0000008009098810 */ /* 0x000fc80007ffe0ff */
[----:B------:R-:W-:-:S05]  /*12f0*/  @!P0 IADD3 R2, P1, R2, c[0x0][0x168], RZ ;  /* 0x00005a0002028a10 */ /* 0x000fca0007f3e0ff */
[----:B------:R-:W-:-:S05]  /*1300*/  @!P0 IMAD.X R3, RZ, RZ, c[0x0][0x16c], P1 ;  /* 0x00005b00ff038624 */ /* 0x000fca00008e06ff */
[----:B------:R0:W-:Y:S03]  /*1310*/  @!P0 STG.E.U8 [R2.64], R13 ;  /* 0x0000000d02008986 */ /* 0x0001e6000c101104 */
.L_x_18188:
[----:B------:R-:W-:Y:S05]  /*1320*/  BSYNC B0 ;  /* 0x0000000000007941 */ /* 0x000fea0003800000 */
.L_x_18182:
        /* <DEDUP_REMOVED lines=8> */
.L_x_18189:
        /* <DEDUP_REMOVED lines=13> */
.L_x_41981:


//--------------------- .text._ZN2at6native29vectorized_elementwise_kernelILi8ENS0_13BinaryFunctorIN3c104HalfES4_bZZZNS0_22logical_or_kernel_cudaERNS_14TensorIteratorEENKUlvE0_clEvENKUlvE6_clEvEUlS4_S4_E_EESt5arrayIPcLm3EEEEviT0_T1_ --------------------------
	.section	.text._ZN2at6native29vectorized_elementwise_kernelILi8ENS0_13BinaryFunctorIN3c104HalfES4_bZZZNS0_22logical_or_kernel_cudaERNS_14TensorIteratorEENKUlvE0_clEvENKUlvE6_clEvEUlS4_S4_E_EESt5arrayIPcLm3EEEEviT0_T1_,"ax",@progbits
	.sectioninfo	@"SHI_REGISTERS=4"
	.align	128
        .global         _ZN2at6native29vectorized_elementwise_kernelILi8ENS0_13BinaryFunctorIN3c104HalfES4_bZZZNS0_22logical_or_kernel_cudaERNS_14TensorIteratorEENKUlvE0_clEvENKUlvE6_clEvEUlS4_S4_E_EESt5arrayIPcLm3EEEEviT0_T1_
        .type           _ZN2at6native29vectorized_elementwise_kernelILi8ENS0_13BinaryFunctorIN3c104HalfES4_bZZZNS0_22logical_or_kernel_cudaERNS_14TensorIteratorEENKUlvE0_clEvENKUlvE6_clEvEUlS4_S4_E_EESt5arrayIPcLm3EEEEviT0_T1_,@function
        .size           _ZN2at6native29vectorized_elementwise_kernelILi8ENS0_13BinaryFunctorIN3c104HalfES4_bZZZNS0_22logical_or_kernel_cudaERNS_14TensorIteratorEENKUlvE0_clEvENKUlvE6_clEvEUlS4_S4_E_EESt5arrayIPcLm3EEEEviT0_T1_,(.L_x_41982 - _ZN2at6native29vectorized_elementwise_kernelILi8ENS0_13BinaryFunctorIN3c104HalfES4_bZZZNS0_22logical_or_kernel_cudaERNS_14TensorIteratorEENKUlvE0_clEvENKUlvE6_clEvEUlS4_S4_E_EESt5arrayIPcLm3EEEEviT0_T1_)
        .other          _ZN2at6native29vectorized_elementwise_kernelILi8ENS0_13BinaryFunctorIN3c104HalfES4_bZZZNS0_22logical_or_kernel_cudaERNS_14TensorIteratorEENKUlvE0_clEvENKUlvE6_clEvEUlS4_S4_E_EESt5arrayIPcLm3EEEEviT0_T1_,@"STO_CUDA_ENTRY STV_DEFAULT"
_ZN2at6native29vectorized_elementwise_kernelILi8ENS0_13BinaryFunctorIN3c104HalfES4_bZZZNS0_22logical_or_kernel_cudaERNS_14TensorIteratorEENKUlvE0_clEvENKUlvE6_clEvEUlS4_S4_E_EESt5arrayIPcLm3EEEEviT0_T1_:
.text._ZN2at6native29vectorized_elementwise_kernelILi8ENS0_13BinaryFunctorIN3c104HalfES4_bZZZNS0_22logical_or_kernel_cudaERNS_14TensorIteratorEENKUlvE0_clEvENKUlvE6_clEvEUlS4_S4_E_EESt5arrayIPcLm3EEEEviT0_T1_:
[----:B------:R-:W-:Y:S02]  /*0000*/  MOV R1, c[0x0][0x28] ;  /* 0x00000a0000017a02 */ /* 0x000fe40000000f00 */
[----:B------:R-:W-:Y:S05]  /*0010*/  EXIT ;  /* 0x000000000000794d */ /* 0x000fea0003800000 */
.L_x_18190:
        /* <DEDUP_REMOVED lines=14> */
.L_x_41982:


//--------------------- .text._ZN2at6native18elementwise_kernelILi128ELi4EZNS0_15gpu_kernel_implINS0_13AUnaryFunctorIffbZZZNS0_22logical_or_kernel_cudaERNS_14TensorIteratorEENKUlvE0_clEvENKUlvE5_clEvEUlffE_EEEEvRNS_18TensorIteratorBaseERKT_EUliE_EEviT1_ --------------------------
	.section	.text._ZN2at6native18elementwise_kernelILi128ELi4EZNS0_15gpu_kernel_implINS0_13AUnaryFunctorIffbZZZNS0_22logical_or_kernel_cudaERNS_14TensorIteratorEENKUlvE0_clEvENKUlvE5_clEvEUlffE_EEEEvRNS_18TensorIteratorBaseERKT_EUliE_EEviT1_,"ax",@progbits
	.sectioninfo	@"SHI_REGISTERS=26"
	.align	128
        .global         _ZN2at6native18elementwise_kernelILi128ELi4EZNS0_15gpu_kernel_implINS0_13AUnaryFunctorIffbZZZNS0_22logical_or_kernel_cudaERNS_14TensorIteratorEENKUlvE0_clEvENKUlvE5_clEvEUlffE_EEEEvRNS_18TensorIteratorBaseERKT_EUliE_EEviT1_
        .type           _ZN2at6native18elementwise_kernelILi128ELi4EZNS0_15gpu_kernel_implINS0_13AUnaryFunctorIffbZZZNS0_22logical_or_kernel_cudaERNS_14TensorIteratorEENKUlvE0_clEvENKUlvE5_clEvEUlffE_EEEEvRNS_18TensorIteratorBaseERKT_EUliE_EEviT1_,@function
        .size           _ZN2at6native18elementwise_kernelILi128ELi4EZNS0_15gpu_kernel_implINS0_13AUnaryFunctorIffbZZZNS0_22logical_or_kernel_cudaERNS_14TensorIteratorEENKUlvE0_clEvENKUlvE5_clEvEUlffE_EEEEvRNS_18TensorIteratorBaseERKT_EUliE_EEviT1_,(.L_x_41983 - _ZN2at6native18elementwise_kernelILi128ELi4EZNS0_15gpu_kernel_implINS0_13AUnaryFunctorIffbZZZNS0_22logical_or_kernel_cudaERNS_14TensorIteratorEENKUlvE0_clEvENKUlvE5_clEvEUlffE_EEEEvRNS_18TensorIteratorBaseERKT_EUliE_EEviT1_)
        .other          _ZN2at6native18elementwise_kernelILi128ELi4EZNS0_15gpu_kernel_implINS0_13AUnaryFunctorIffbZZZNS0_22logical_or_kernel_cudaERNS_14TensorIteratorEENKUlvE0_clEvENKUlvE5_clEvEUlffE_EEEEvRNS_18TensorIteratorBaseERKT_EUliE_EEviT1_,@"STO_CUDA_ENTRY STV_DEFAULT"
_ZN2at6native18elementwise_kernelILi128ELi4EZNS0_15gpu_kernel_implINS0_13AUnaryFunctorIffbZZZNS0_22logical_or_kernel_cudaERNS_14TensorIteratorEENKUlvE0_clEvENKUlvE5_clEvEUlffE_EEEEvRNS_18TensorIteratorBaseERKT_EUliE_EEviT1_:
.text._ZN2at6native18elementwise_kernelILi128ELi4EZNS0_15gpu_kernel_implINS0_13AUnaryFunctorIffbZZZNS0_22logical_or_kernel_cudaERNS_14TensorIteratorEENKUlvE0_clEvENKUlvE5_clEvEUlffE_EEEEvRNS_18TensorIteratorBaseERKT_EUliE_EEviT1_:
        /* <DEDUP_REMOVED lines=237> */
.L_x_18193:
        /* <DEDUP_REMOVED lines=20> */
.L_x_18198:
[----:B------:R-:W2:Y:S02]  /*1010*/  LDG.E.U8 R0, [R2.64] ;  /* 0x0000002402007981 */ /* 0x000ea4000c1e1100 */
[----:B--2---:R-:W0:Y:S01]  /*1020*/  I2F.U16 R0, R0 ;  /* 0x0000000000007306 */ /* 0x004e220000101000 */
[----:B------:R-:W-:Y:S05]  /*1030*/  BRA `(.L_x_18200) ;  /* 0x00000ca000007947 */ /* 0x000fea0003800000 */
.L_x_18197:
        /* <DEDUP_REMOVED lines=9> */
.L_x_18202:
[----:B------:R-:W2:Y:S02]  /*10d0*/  LDG.E R0, [R2.64] ;  /* 0x0000002402007981 */ /* 0x000ea4000c1e1900 */
[----:B--2---:R-:W0:Y:S01]  /*10e0*/  I2F R0, R0 ;  /* 0x0000000000007306 */ /* 0x004e220000201400 */
[----:B------:R-:W-:Y:S05]  /*10f0*/  BRA `(.L_x_18200) ;  /* 0x00000be000007947 */ /* 0x000fea0003800000 */
.L_x_18201:
[----:B------:R-:W2:Y:S02]  /*1100*/  LDG.E.U16 R0, [R2.64] ;  /* 0x0000002402007981 */ /* 0x000ea4000c1e1500 */
[----:B--2---:R-:W0:Y:S01]  /*1110*/  I2F.S16 R0, R0 ;  /* 0x0000000000007306 */ /* 0x004e220000101400 */
[----:B------:R-:W-:Y:S05]  /*1120*/  BRA `(.L_x_18200) ;  /* 0x00000bb000007947 */ /* 0x000fea0003800000 */
.L_x_18196:
        /* <DEDUP_REMOVED lines=8> */
.L_x_18204:
[----:B------:R-:W2:Y:S02]  /*11b0*/  LDG.E.U16 R0, [R2.64] ;  /* 0x0000002402007981 */ /* 0x000ea4000c1e1500 */
[----:B--2---:R-:W-:Y:S01]  /*11c0*/  HADD2.F32 R0, -RZ, R0.H0_H0 ;  /* 0x20000000ff007230 */ /* 0x004fe20000004100 */
[----:B------:R-:W-:Y:S05]  /*11d0*/  BRA `(.L_x_18200) ;  /* 0x00000b0000007947 */ /* 0x000fea0003800000 */
.L_x_18203:
        /* <DEDUP_REMOVED lines=8> */
.L_x_18206:
[----:B------:R-:W2:Y:S02]  /*1260*/  LDG.E.U16 R0, [R2.64] ;  /* 0x0000002402007981 */ /* 0x000ea4000c1e1500 */
[----:B--2---:R-:W-:Y:S01]  /*1270*/  HADD2.F32 R0, -RZ, R0.H0_H0 ;  /* 0x20000000ff007230 */ /* 0x004fe20000004100 */
[----:B------:R-:W-:Y:S05]  /*1280*/  BRA `(.L_x_18200) ;  /* 0x00000a5000007947 */ /* 0x000fea0003800000 */
.L_x_18205:
[----:B------:R-:W2:Y:S02]  /*1290*/  LDG.E.64 R2, [R2.64] ;  /* 0x0000002402027981 */ /* 0x000ea4000c1e1b00 */
[----:B--2---:R-:W0:Y:S01]  /*12a0*/  F2F.F32.F64 R0, R2 ;  /* 0x0000000200007310 */ /* 0x004e220000301000 */
[----:B------:R-:W0:-:S14]  /*12b0*/  DSETP.GEU.AND P0, PT, |R2|, c[0x2][0x0], PT ;  /* 0x008000000200762a */ /* 0x000e1c0003f0e200 */
[----:B0-----:R-:W-:Y:S01]  /*12c0*/  @!P0 FMUL R0, R0, 1.175494350822287508e-38 ;  /* 0x0080000000008820 */ /* 0x001fe20000400000 */
[----:B------:R-:W-:Y:S05]  /*12d0*/  BRA `(.L_x_18200) ;  /* 0x00000a0000007947 */ /* 0x000fea0003800000 */
.L_x_18195:
        /* <DEDUP_REMOVED lines=12> */
.L_x_18209:
[----:B------:R-:W2:Y:S02]  /*13a0*/  LDG.E.64 R2, [R2.64] ;  /* 0x0000002402027981 */ /* 0x000ea4000c1e1b00 */
[----:B--2---:R-:W0:Y:S01]  /*13b0*/  F2F.F32.F64 R0, R2 ;  /* 0x0000000200007310 */ /* 0x004e220000301000 */
[----:B------:R-:W0:-:S14]  /*13c0*/  DSETP.GEU.AND P0, PT, |R2|, c[0x2][0x0], PT ;  /* 0x008000000200762a */ /* 0x000e1c0003f0e200 */
[----:B0-----:R-:W-:Y:S01]  /*13d0*/  @!P0 FMUL R0, R0, 1.175494350822287508e-38 ;  /* 0x0080000000008820 */ /* 0x001fe20000400000 */
[----:B------:R-:W-:Y:S05]  /*13e0*/  BRA `(.L_x_18200) ;  /* 0x000008f000007947 */ /* 0x000fea0003800000 */
.L_x_18208:
        /* <DEDUP_REMOVED lines=26> */
.L_x_18211:
        /* <DEDUP_REMOVED lines=13> */
.L_x_18210:
[----:B------:R-:W2:Y:S02]  /*1660*/  LDG.E.U16 R0, [R2.64] ;  /* 0x0000002402007981 */ /* 0x000ea4000c1e1500 */
[----:B--2---:R-:W-:Y:S01]  /*1670*/  PRMT R0, RZ, 0x5410, R0 ;  /* 0x00005410ff007816 */ /* 0x004fe20000000000 */
[----:B------:R-:W-:Y:S05]  /*1680*/  BRA `(.L_x_18200) ;  /* 0x0000065000007947 */ /* 0x000fea0003800000 */
.L_x_18207:
        /* <DEDUP_REMOVED lines=11> */
.L_x_18214:
        /* <DEDUP_REMOVED lines=20> */
.L_x_18216:
[----:B------:R-:W-:Y:S05]  /*1880*/  BSYNC B0 ;  /* 0x0000000000007941 */ /* 0x000fea0003800000 */
.L_x_18215:
[----:B------:R-:W-:Y:S01]  /*1890*/  LEA R3, R0, 0x3b800000, 0x17 ;  /* 0x3b80000000037811 */ /* 0x000fe200078eb8ff */
[----:B------:R-:W-:-:S05]  /*18a0*/  IMAD.SHL.U32 R0, R2, 0x100000, RZ ;  /* 0x0010000002007824 */ /* 0x000fca00078e00ff */
[----:B------:R-:W-:Y:S01]  /*18b0*/  LOP3.LUT R0, R3, R0, R4, 0xfe, !PT ;  /* 0x0000000003007212 */ /* 0x000fe200078efe04 */
[----:B------:R-:W-:Y:S05]  /*18c0*/  BRA `(.L_x_18200) ;  /* 0x0000041000007947 */ /* 0x000fea0003800000 */
.L_x_18213:
        /* <DEDUP_REMOVED lines=20> */
.L_x_18218:
[----:B------:R-:W-:Y:S05]  /*1a10*/  BSYNC B0 ;  /* 0x0000000000007941 */ /* 0x000fea0003800000 */
.L_x_18217:
[----:B------:R-:W-:Y:S01]  /*1a20*/  LEA R3, R0, 0x37800000, 0x17 ;  /* 0x3780000000037811 */ /* 0x000fe200078eb8ff */
[----:B------:R-:W-:-:S05]  /*1a30*/  IMAD.SHL.U32 R0, R2, 0x200000, RZ ;  /* 0x0020000002007824 */ /* 0x000fca00078e00ff */
[----:B------:R-:W-:Y:S01]  /*1a40*/  LOP3.LUT R0, R3, R0, R4, 0xfe, !PT ;  /* 0x0000000003007212 */ /* 0x000fe200078efe04 */
[----:B------:R-:W-:Y:S05]  /*1a50*/  BRA `(.L_x_18200) ;  /* 0x0000028000007947 */ /* 0x000fea0003800000 */
.L_x_18212:
        /* <DEDUP_REMOVED lines=14> */
.L_x_18199:
        /* <DEDUP_REMOVED lines=21> */
.L_x_18220:
[----:B------:R-:W2:Y:S02]  /*1c90*/  LDG.E.64 R2, [R2.64] ;  /* 0x0000002402027981 */ /* 0x000ea4000c1e1b00 */
[----:B--2---:R0:W1:Y:S01]  /*1ca0*/  I2F.U64 R0, R2 ;  /* 0x0000000200007312 */ /* 0x0040620000301000 */
[----:B------:R-:W-:Y:S05]  /*1cb0*/  BRA `(.L_x_18200) ;  /* 0x0000002000007947 */ /* 0x000fea0003800000 */
.L_x_18219:
[----:B------:R-:W2:Y:S02]  /*1cc0*/  LDG.E R0, [R2.64] ;  /* 0x0000002402007981 */ /* 0x000ea4000c1e1900 */
[----:B--2---:R-:W0:Y:S02]  /*1cd0*/  I2F.U32 R0, R0 ;  /* 0x0000000000007306 */ /* 0x004e240000201000 */
.L_x_18200:
[----:B------:R-:W-:Y:S05]  /*1ce0*/  BSYNC B6 ;  /* 0x0000000000067941 */ /* 0x000fea0003800000 */
.L_x_18194:
        /* <DEDUP_REMOVED lines=19> */
.L_x_18224:
[----:B------:R0:W-:Y:S01]  /*1e20*/  STG.E.U8 [R16.64], R2 ;  /* 0x0000000210007986 */ /* 0x0001e2000c101124 */
[----:B------:R-:W-:Y:S05]  /*1e30*/  BRA `(.L_x_18226) ;  /* 0x00000d5000007947 */ /* 0x000fea0003800000 */
.L_x_18223:
        /* <DEDUP_REMOVED lines=9> */
.L_x_18228:
[----:B------:R0:W-:Y:S01]  /*1ed0*/  STG.E [R16.64], R2 ;  /* 0x0000000210007986 */ /* 0x0001e2000c101924 */
[----:B------:R-:W-:Y:S05]  /*1ee0*/  BRA `(.L_x_18226) ;  /* 0x00000ca000007947 */ /* 0x000fea0003800000 */
.L_x_18227:
[----:B------:R0:W-:Y:S01]  /*1ef0*/  STG.E.U16 [R16.64], R2 ;  /* 0x0000000210007986 */ /* 0x0001e2000c101524 */
[----:B------:R-:W-:Y:S05]  /*1f00*/  BRA `(.L_x_18226) ;  /* 0x00000c8000007947 */ /* 0x000fea0003800000 */
.L_x_18222:
        /* <DEDUP_REMOVED lines=9> */
.L_x_18230:
[----:B------:R-:W0:Y:S02]  /*1fa0*/  I2F.U32 R0, R2 ;  /* 0x0000000200007306 */ /* 0x000e240000201000 */
[----:B0-----:R-:W-:-:S05]  /*1fb0*/  F2FP.PACK_AB R0, RZ, R0 ;  /* 0x00000000ff00723e */ /* 0x001fca00000000ff */
[----:B------:R0:W-:Y:S01]  /*1fc0*/  STG.E.U16 [R16.64], R0 ;  /* 0x0000000010007986 */ /* 0x0001e2000c101524 */
[----:B------:R-:W-:Y:S05]  /*1fd0*/  BRA `(.L_x_18226) ;  /* 0x00000bb000007947 */ /* 0x000fea0003800000 */
.L_x_18229:
        /* <DEDUP_REMOVED lines=10> */
.L_x_18232:
[----:B------:R-:W0:Y:S02]  /*2080*/  I2F.U32 R2, R2 ;  /* 0x0000000200027306 */ /* 0x000e240000201000 */
[----:B0-----:R-:W-:-:S04]  /*2090*/  F2FP.PACK_AB R3, RZ, R2 ;  /* 0x00000002ff03723e */ /* 0x001fc800000000ff */
[----:B------:R-:W-:-:S05]  /*20a0*/  PRMT R3, R3, 0x5410, RZ ;  /* 0x0000541003037816 */ /* 0x000fca00000000ff */
[----:B------:R0:W-:Y:S01]  /*20b0*/  STG.E [R16.64], R3 ;  /* 0x0000000310007986 */ /* 0x0001e2000c101924 */
[----:B------:R-:W-:Y:S05]  /*20c0*/  BRA `(.L_x_18226) ;  /* 0x00000ac000007947 */ /* 0x000fea0003800000 */
.L_x_18231:
[----:B------:R-:W0:Y:S02]  /*20d0*/  I2F.F64.U32 R2, R2 ;  /* 0x0000000200027312 */ /* 0x000e240000201800 */
[----:B0-----:R0:W-:Y:S01]  /*20e0*/  STG.E.64 [R16.64], R2 ;  /* 0x0000000210007986 */ /* 0x0011e2000c101b24 */
[----:B------:R-:W-:Y:S05]  /*20f0*/  BRA `(.L_x_18226) ;  /* 0x00000a9000007947 */ /* 0x000fea0003800000 */
.L_x_18221:
        /* <DEDUP_REMOVED lines=10> */
.L_x_18235:
[----:B------:R-:W0:Y:S01]  /*21a0*/  I2F.F64.U32 R4, R2 ;  /* 0x0000000200047312 */ /* 0x000e220000201800 */
[----:B------:R-:W-:-:S05]  /*21b0*/  CS2R R6, SRZ ;  /* 0x0000000000067805 */ /* 0x000fca000001ff00 */
[----:B0-----:R0:W-:Y:S01]  /*21c0*/  STG.E.128 [R16.64], R4 ;  /* 0x0000000410007986 */ /* 0x0011e2000c101d24 */
[----:B------:R-:W-:Y:S05]  /*21d0*/  BRA `(.L_x_18226) ;  /* 0x000009b000007947 */ /* 0x000fea0003800000 */
.L_x_18234:
        /* <DEDUP_REMOVED lines=21> */
.L_x_18239:
[----:B------:R-:W-:Y:S05]  /*2330*/  BSYNC B0 ;  /* 0x0000000000007941 */ /* 0x000fea0003800000 */
.L_x_18238:
[----:B------:R-:W-:-:S05]  /*2340*/  LOP3.LUT R3, R0, R3, RZ, 0xfc, !PT ;  /* 0x0000000300037212 */ /* 0x000fca00078efcff */
[----:B------:R0:W-:Y:S01]  /*2350*/  STG.E.U8 [R16.64], R3 ;  /* 0x0000000310007986 */ /* 0x0001e2000c101124 */
[----:B------:R-:W-:Y:S05]  /*2360*/  BRA `(.L_x_18226) ;  /* 0x0000082000007947 */ /* 0x000fea0003800000 */
.L_x_18237:
        /* <DEDUP_REMOVED lines=13> */
.L_x_18241:
[----:B------:R-:W-:Y:S01]  /*2440*/  IMAD.MOV.U32 R0, RZ, RZ, 0x7f ;  /* 0x0000007fff007424 */ /* 0x000fe200078e00ff */
[----:B------:R-:W-:-:S04]  /*2450*/  ISETP.GT.U32.AND P0, PT, R3, 0x7f800000, PT ;  /* 0x7f8000000300780c */ /* 0x000fc80003f04070 */
[----:B------:R-:W-:-:S04]  /*2460*/  SEL R0, R0, 0x7c, P0 ;  /* 0x0000007c00007807 */ /* 0x000fc80000000000 */
.L_x_18242:
[----:B------:R-:W-:Y:S05]  /*2470*/  BSYNC B0 ;  /* 0x0000000000007941 */ /* 0x000fea0003800000 */
.L_x_18240:
[----:B------:R-:W-:-:S04]  /*2480*/  LOP3.LUT R2, R5, 0x80000000, RZ, 0xc0, !PT ;  /* 0x8000000005027812 */ /* 0x000fc800078ec0ff */
[----:B------:R-:W-:-:S04]  /*2490*/  SHF.R.U32.HI R3, RZ, 0x18, R2 ;  /* 0x00000018ff037819 */ /* 0x000fc80000011602 */
[----:B------:R-:W-:-:S05]  /*24a0*/  LOP3.LUT R3, R0, R3, RZ, 0xfc, !PT ;  /* 0x0000000300037212 */ /* 0x000fca00078efcff */
[----:B------:R0:W-:Y:S01]  /*24b0*/  STG.E.U8 [R16.64], R3 ;  /* 0x0000000310007986 */ /* 0x0001e2000c101124 */
[----:B------:R-:W-:Y:S05]  /*24c0*/  BRA `(.L_x_18226) ;  /* 0x000006c000007947 */ /* 0x000fea0003800000 */
.L_x_18236:
[----:B------:R-:W0:Y:S02]  /*24d0*/  I2F.U32 R0, R2 ;  /* 0x0000000200007306 */ /* 0x000e240000201000 */
[----:B0-----:R-:W-:-:S05]  /*24e0*/  F2FP.BF16.PACK_AB R0, RZ, R0 ;  /* 0x00000000ff00723e */ /* 0x001fca00000010ff */
[----:B------:R0:W-:Y:S01]  /*24f0*/  STG.E.U16 [R16.64], R0 ;  /* 0x0000000010007986 */ /* 0x0001e2000c101524 */
[----:B------:R-:W-:Y:S05]  /*2500*/  BRA `(.L_x_18226) ;  /* 0x0000068000007947 */ /* 0x000fea0003800000 */
.L_x_18233:
        /* <DEDUP_REMOVED lines=10> */
.L_x_18245:
        /* <DEDUP_REMOVED lines=17> */
.L_x_18248:
[----:B------:R-:W-:-:S04]  /*26c0*/  LOP3.LUT R2, R5, 0x80000000, RZ, 0xc0, !PT ;  /* 0x8000000005027812 */ /* 0x000fc800078ec0ff */
[----:B------:R-:W-:-:S04]  /*26d0*/  SHF.R.U32.HI R3, RZ, 0x18, R2 ;  /* 0x00000018ff037819 */ /* 0x000fc80000011602 */
[----:B------:R-:W-:-:S04]  /*26e0*/  LOP3.LUT R0, R0, R3, RZ, 0xfc, !PT ;  /* 0x0000000300007212 */ /* 0x000fc800078efcff */
[----:B------:R-:W-:Y:S02]  /*26f0*/  PRMT R8, R0, 0x7610, R8 ;  /* 0x0000761000087816 */ /* 0x000fe40000000008 */
.L_x_18247:
[----:B------:R-:W-:Y:S05]  /*2700*/  BSYNC B0 ;  /* 0x0000000000007941 */ /* 0x000fea0003800000 */
.L_x_18246:
[----:B------:R0:W-:Y:S01]  /*2710*/  STG.E.U8 [R16.64], R8 ;  /* 0x0000000810007986 */ /* 0x0001e2000c101124 */
[----:B------:R-:W-:Y:S05]  /*2720*/  BRA `(.L_x_18226) ;  /* 0x0000046000007947 */ /* 0x000fea0003800000 */
.L_x_18244:
        /* <DEDUP_REMOVED lines=17> */
.L_x_18251:
[----:B------:R-:W-:-:S04]  /*2840*/  LOP3.LUT R2, R5, 0x80000000, RZ, 0xc0, !PT ;  /* 0x8000000005027812 */ /* 0x000fc800078ec0ff */
[----:B------:R-:W-:-:S04]  /*2850*/  SHF.R.U32.HI R3, RZ, 0x18, R2 ;  /* 0x00000018ff037819 */ /* 0x000fc80000011602 */
[----:B------:R-:W-:-:S04]  /*2860*/  LOP3.LUT R0, R0, R3, RZ, 0xfc, !PT ;  /* 0x0000000300007212 */ /* 0x000fc800078efcff */
[----:B------:R-:W-:Y:S02]  /*2870*/  PRMT R8, R0, 0x7610, R8 ;  /* 0x0000761000087816 */ /* 0x000fe40000000008 */
.L_x_18250:
[----:B------:R-:W-:Y:S05]  /*2880*/  BSYNC B0 ;  /* 0x0000000000007941 */ /* 0x000fea0003800000 */
.L_x_18249:
[----:B------:R0:W-:Y:S01]  /*2890*/  STG.E.U8 [R16.64], R8 ;  /* 0x0000000810007986 */ /* 0x0001e2000c101124 */
[----:B------:R-:W-:Y:S05]  /*28a0*/  BRA `(.L_x_18226) ;  /* 0x000002e000007947 */ /* 0x000fea0003800000 */
.L_x_18243:
        /* <DEDUP_REMOVED lines=22> */
.L_x_18225:
        /* <DEDUP_REMOVED lines=20> */
.L_x_18253:
[----:B------:R-:W-:-:S05]  /*2b50*/  IMAD.MOV.U32 R3, RZ, RZ, RZ ;  /* 0x000000ffff037224 */ /* 0x000fca00078e00ff */
[----:B------:R0:W-:Y:S01]  /*2b60*/  STG.E.64 [R16.64], R2 ;  /* 0x0000000210007986 */ /* 0x0001e2000c101b24 */
[----:B------:R-:W-:Y:S05]  /*2b70*/  BRA `(.L_x_18226) ;  /* 0x0000001000007947 */ /* 0x000fea0003800000 */
.L_x_18252:
[----:B------:R0:W-:Y:S02]  /*2b80*/  STG.E [R16.64], R2 ;  /* 0x0000000210007986 */ /* 0x0001e4000c101924 */
.L_x_18226:
[----:B------:R-:W-:-:S05]  /*2b90*/  IMAD R18, R18, 0x200, R23 ;  /* 0x0000020012127824 */ /* 0x000fca00078e0217 */
[----:B------:R-:W-:Y:S02]  /*2ba0*/  IADD3 R19, R18, 0x80, RZ ;  /* 0x0000008012137810 */ /* 0x000fe40007ffe0ff */
.L_x_18192:
[----:B------:R-:W-:Y:S05]  /*2bb0*/  BSYNC B7 ;  /* 0x0000000000077941 */ /* 0x000fea0003800000 */
.L_x_18191:
        /* <DEDUP_REMOVED lines=231> */
.L_x_18256:
        /* <DEDUP_REMOVED lines=20> */
.L_x_18261:
[----:B------:R-:W2:Y:S02]  /*3b70*/  LDG.E.U8 R0, [R2.64] ;  /* 0x0000002402007981 */ /* 0x000ea4000c1e1100 */
[----:B--2---:R-:W0:Y:S01]  /*3b80*/  I2F.U16 R0, R0 ;  /* 0x0000000000007306 */ /* 0x004e220000101000 */
[----:B------:R-:W-:Y:S05]  /*3b90*/  BRA `(.L_x_18263) ;  /* 0x00000ca000007947 */ /* 0x000fea0003800000 */
.L_x_18260:
        /* <DEDUP_REMOVED lines=9> */
.L_x_18265:
[----:B------:R-:W2:Y:S02]  /*3c30*/  LDG.E R0, [R2.64] ;  /* 0x0000002402007981 */ /* 0x000ea4000c1e1900 */
[----:B--2---:R-:W0:Y:S01]  /*3c40*/  I2F R0, R0 ;  /* 0x0000000000007306 */ /* 0x004e220000201400 */
[----:B------:R-:W-:Y:S05]  /*3c50*/  BRA `(.L_x_18263) ;  /* 0x00000be000007947 */ /* 0x000fea0003800000 */
.L_x_18264:
[----:B------:R-:W2:Y:S02]  /*3c60*/  LDG.E.U16 R0, [R2.64] ;  /* 0x0000002402007981 */ /* 0x000ea4000c1e1500 */
[----:B--2---:R-:W0:Y:S01]  /*3c70*/  I2F.S16 R0, R0 ;  /* 0x0000000000007306 */ /* 0x004e220000101400 */
[----:B------:R-:W-:Y:S05]  /*3c80*/  BRA `(.L_x_18263) ;  /* 0x00000bb000007947 */ /* 0x000fea0003800000 */
.L_x_18259:
        /* <DEDUP_REMOVED lines=8> */
.L_x_18267:
[----:B------:R-:W2:Y:S02]  /*3d10*/  LDG.E.U16 R0, [R2.64] ;  /* 0x0000002402007981 */ /* 0x000ea4000c1e1500 */
[----:B--2---:R-:W-:Y:S01]  /*3d20*/  HADD2.F32 R0, -RZ, R0.H0_H0 ;  /* 0x20000000ff007230 */ /* 0x004fe20000004100 */
[----:B------:R-:W-:Y:S05]  /*3d30*/  BRA `(.L_x_18263) ;  /* 0x00000b0000007947 */ /* 0x000fea0003800000 */
.L_x_18266:
        /* <DEDUP_REMOVED lines=8> */
.L_x_18269:
[----:B------:R-:W2:Y:S02]  /*3dc0*/  LDG.E.U16 R0, [R2.64] ;  /* 0x0000002402007981 */ /* 0x000ea4000c1e1500 */
[----:B--2---:R-:W-:Y:S01]  /*3dd0*/  HADD2.F32 R0, -RZ, R0.H0_H0 ;  /* 0x20000000ff007230 */ /* 0x004fe20000004100 */
[----:B------:R-:W-:Y:S05]  /*3de0*/  BRA `(.L_x_18263) ;  /* 0x00000a5000007947 */ /* 0x000fea0003800000 */
.L_x_18268:
[----:B------:R-:W2:Y:S02]  /*3df0*/  LDG.E.64 R2, [R2.64] ;  /* 0x0000002402027981 */ /* 0x000ea4000c1e1b00 */
[----:B--2---:R-:W0:Y:S01]  /*3e00*/  F2F.F32.F64 R0, R2 ;  /* 0x0000000200007310 */ /* 0x004e220000301000 */
[----:B------:R-:W0:-:S14]  /*3e10*/  DSETP.GEU.AND P0, PT, |R2|, c[0x2][0x0], PT ;  /* 0x008000000200762a */ /* 0x000e1c0003f0e200 */
[----:B0-----:R-:W-:Y:S01]  /*3e20*/  @!P0 FMUL R0, R0, 1.175494350822287508e-38 ;  /* 0x0080000000008820 */ /* 0x001fe20000400000 */
[----:B------:R-:W-:Y:S05]  /*3e30*/  BRA `(.L_x_18263) ;  /* 0x00000a0000007947 */ /* 0x000fea0003800000 */
.L_x_18258:
        /* <DEDUP_REMOVED lines=12> */
.L_x_18272:
[----:B------:R-:W2:Y:S02]  /*3f00*/  LDG.E.64 R2, [R2.64] ;  /* 0x0000002402027981 */ /* 0x000ea4000c1e1b00 */
[----:B--2---:R-:W0:Y:S01]  /*3f10*/  F2F.F32.F64 R0, R2 ;  /* 0x0000000200007310 */ /* 0x004e220000301000 */
[----:B------:R-:W0:-:S14]  /*3f20*/  DSETP.GEU.AND P0, PT, |R2|, c[0x2][0x0], PT ;  /* 0x008000000200762a */ /* 0x000e1c0003f0e200 */
[----:B0-----:R-:W-:Y:S01]  /*3f30*/  @!P0 FMUL R0, R0, 1.175494350822287508e-38 ;  /* 0x0080000000008820 */ /* 0x001fe20000400000 */
[----:B------:R-:W-:Y:S05]  /*3f40*/  BRA `(.L_x_18263) ;  /* 0x000008f000007947 */ /* 0x000fea0003800000 */
.L_x_18271:
        /* <DEDUP_REMOVED lines=26> */
.L_x_18274:
        /* <DEDUP_REMOVED lines=13> */
.L_x_18273:
[----:B------:R-:W2:Y:S02]  /*41c0*/  LDG.E.U16 R0, [R2.64] ;  /* 0x0000002402007981 */ /* 0x000ea4000c1e1500 */
[----:B--2---:R-:W-:Y:S01]  /*41d0*/  PRMT R0, RZ, 0x5410, R0 ;  /* 0x00005410ff007816 */ /* 0x004fe20000000000 */
[----:B------:R-:W-:Y:S05]  /*41e0*/  BRA `(.L_x_18263) ;  /* 0x0000065000007947 */ /* 0x000fea0003800000 */
.L_x_18270:
        /* <DEDUP_REMOVED lines=11> */
.L_x_18277:
        /* <DEDUP_REMOVED lines=20> */
.L_x_18279:
[----:B------:R-:W-:Y:S05]  /*43e0*/  BSYNC B0 ;  /* 0x0000000000007941 */ /* 0x000fea0003800000 */
.L_x_18278:
[----:B------:R-:W-:Y:S01]  /*43f0*/  LEA R3, R0, 0x3b800000, 0x17 ;  /* 0x3b80000000037811 */ /* 0x000fe200078eb8ff */
[----:B------:R-:W-:-:S05]  /*4400*/  IMAD.SHL.U32 R0, R2, 0x100000, RZ ;  /* 0x0010000002007824 */ /* 0x000fca00078e00ff */
[----:B------:R-:W-:Y:S01]  /*4410*/  LOP3.LUT R0, R3, R0, R4, 0xfe, !PT ;  /* 0x0000000003007212 */ /* 0x000fe200078efe04 */
[----:B------:R-:W-:Y:S05]  /*4420*/  BRA `(.L_x_18263) ;  /* 0x0000041000007947 */ /* 0x000fea0003800000 */
.L_x_18276:
        /* <DEDUP_REMOVED lines=20> */
.L_x_18281:
[----:B------:R-:W-:Y:S05]  /*4570*/  BSYNC B0 ;  /* 0x0000000000007941 */ /* 0x000fea0003800000 */
.L_x_18280:
[----:B------:R-:W-:Y:S01]  /*4580*/  LEA R3, R0, 0x37800000, 0x17 ;  /* 0x3780000000037811 */ /* 0x000fe200078eb8ff */
[----:B------:R-:W-:-:S05]  /*4590*/  IMAD.SHL.U32 R0, R2, 0x200000, RZ ;  /* 0x0020000002007824 */ /* 0x000fca00078e00ff */
[----:B------:R-:W-:Y:S01]  /*45a0*/  LOP3.LUT R0, R3, R0, R4, 0xfe, !PT ;  /* 0x0000000003007212 */ /* 0x000fe200078efe04 */
[----:B------:R-:W-:Y:S05]  /*45b0*/  BRA `(.L_x_18263) ;  /* 0x0000028000007947 */ /* 0x000fea0003800000 */
.L_x_18275:
        /* <DEDUP_REMOVED lines=14> */
.L_x_18262:
        /* <DEDUP_REMOVED lines=21> */
.L_x_18283:
[----:B------:R-:W2:Y:S02]  /*47f0*/  LDG.E.64 R2, [R2.64] ;  /* 0x0000002402027981 */ /* 0x000ea4000c1e1b00 */
[----:B--2---:R0:W1:Y:S01]  /*4800*/  I2F.U64 R0, R2 ;  /* 0x0000000200007312 */ /* 0x0040620000301000 */
[----:B------:R-:W-:Y:S05]  /*4810*/  BRA `(.L_x_18263) ;  /* 0x0000002000007947 */ /* 0x000fea0003800000 */
.L_x_18282:
[----:B------:R-:W2:Y:S02]  /*4820*/  LDG.E R0, [R2.64] ;  /* 0x0000002402007981 */ /* 0x000ea4000c1e1900 */
[----:B--2---:R-:W0:Y:S02]  /*4830*/  I2F.U32 R0, R0 ;  /* 0x0000000000007306 */ /* 0x004e240000201000 */
.L_x_18263:
[----:B------:R-:W-:Y:S05]  /*4840*/  BSYNC B6 ;  /* 0x0000000000067941 */ /* 0x000fea0003800000 */
.L_x_18257:
        /* <DEDUP_REMOVED lines=19> */
.L_x_18287:
[----:B------:R0:W-:Y:S01]  /*4980*/  STG.E.U8 [R16.64], R2 ;  /* 0x0000000210007986 */ /* 0x0001e2000c101124 */
[----:B------:R-:W-:Y:S05]  /*4990*/  BRA `(.L_x_18289) ;  /* 0x00000d5000007947 */ /* 0x000fea0003800000 */
.L_x_18286:
        /* <DEDUP_REMOVED lines=9> */
.L_x_18291:
[----:B------:R0:W-:Y:S01]  /*4a30*/  STG.E [R16.64], R2 ;  /* 0x0000000210007986 */ /* 0x0001e2000c101924 */
[----:B------:R-:W-:Y:S05]  /*4a40*/  BRA `(.L_x_18289) ;  /* 0x00000ca000007947 */ /* 0x000fea0003800000 */
.L_x_18290:
[----:B------:R0:W-:Y:S01]  /*4a50*/  STG.E.U16 [R16.64], R2 ;  /* 0x0000000210007986 */ /* 0x0001e2000c101524 */
[----:B------:R-:W-:Y:S05]  /*4a60*/  BRA `(.L_x_18289) ;  /* 0x00000c8000007947 */ /* 0x000fea0003800000 */
.L_x_18285:
        /* <DEDUP_REMOVED lines=9> */
.L_x_18293:
[----:B------:R-:W0:Y:S02]  /*4b00*/  I2F.U32 R0, R2 ;  /* 0x0000000200007306 */ /* 0x000e240000201000 */
[----:B0-----:R-:W-:-:S05]  /*4b10*/  F2FP.PACK_AB R0, RZ, R0 ;  /* 0x00000000ff00723e */ /* 0x001fca00000000ff */
[----:B------:R0:W-:Y:S01]  /*4b20*/  STG.E.U16 [R16.64], R0 ;  /* 0x0000000010007986 */ /* 0x0001e2000c101524 */
[----:B------:R-:W-:Y:S05]  /*4b30*/  BRA `(.L_x_18289) ;  /* 0x00000bb000007947 */ /* 0x000fea0003800000 */
.L_x_18292:
        /* <DEDUP_REMOVED lines=10> */
.L_x_18295:
[----:B------:R-:W0:Y:S02]  /*4be0*/  I2F.U32 R2, R2 ;  /* 0x0000000200027306 */ /* 0x000e240000201000 */
[----:B0-----:R-:W-:-:S04]  /*4bf0*/  F2FP.PACK_AB R3, RZ, R2 ;  /* 0x00000002ff03723e */ /* 0x001fc800000000ff */
[----:B------:R-:W-:-:S05]  /*4c00*/  PRMT R3, R3, 0x5410, RZ ;  /* 0x0000541003037816 */ /* 0x000fca00000000ff */
[----:B------:R0:W-:Y:S01]  /*4c10*/  STG.E [R16.64], R3 ;  /* 0x0000000310007986 */ /* 0x0001e2000c101924 */
[----:B------:R-:W-:Y:S05]  /*4c20*/  BRA `(.L_x_18289) ;  /* 0x00000ac000007947 */ /* 0x000fea0003800000 */
.L_x_18294:
[----:B------:R-:W0:Y:S02]  /*4c30*/  I2F.F64.U32 R2, R2 ;  /* 0x0000000200027312 */ /* 0x000e240000201800 */
[----:B0-----:R0:W-:Y:S01]  /*4c40*/  STG.E.64 [R16.64], R2 ;  /* 0x0000000210007986 */ /* 0x0011e2000c101b24 */
[----:B------:R-:W-:Y:S05]  /*4c50*/  BRA `(.L_x_18289) ;  /* 0x00000a9000007947 */ /* 0x000fea0003800000 */
.L_x_18284:
        /* <DEDUP_REMOVED lines=10> */
.L_x_18298:
[----:B------:R-:W0:Y:S01]  /*4d00*/  I2F.F64.U32 R4, R2 ;  /* 0x0000000200047312 */ /* 0x000e220000201800 */
[----:B------:R-:W-:-:S05]  /*4d10*/  CS2R R6, SRZ ;  /* 0x0000000000067805 */ /* 0x000fca000001ff00 */
[----:B0-----:R0:W-:Y:S01]  /*4d20*/  STG.E.128 [R16.64], R4 ;  /* 0x0000000410007986 */ /* 0x0011e2000c101d24 */
[----:B------:R-:W-:Y:S05]  /*4d30*/  BRA `(.L_x_18289) ;  /* 0x000009b000007947 */ /* 0x000fea0003800000 */
.L_x_18297:
        /* <DEDUP_REMOVED lines=21> */
.L_x_18302:
[----:B------:R-:W-:Y:S05]  /*4e90*/  BSYNC B0 ;  /* 0x0000000000007941 */ /* 0x000fea0003800000 */
.L_x_18301:
[----:B------:R-:W-:-:S05]  /*4ea0*/  LOP3.LUT R3, R0, R3, RZ, 0xfc, !PT ;  /* 0x0000000300037212 */ /* 0x000fca00078efcff */
[----:B------:R0:W-:Y:S01]  /*4eb0*/  STG.E.U8 [R16.64], R3 ;  /* 0x0000000310007986 */ /* 0x0001e2000c101124 */
[----:B------:R-:W-:Y:S05]  /*4ec0*/  BRA `(.L_x_18289) ;  /* 0x0000082000007947 */ /* 0x000fea0003800000 */
.L_x_18300:
        /* <DEDUP_REMOVED lines=13> */
.L_x_18304:
[----:B------:R-:W-:Y:S01]  /*4fa0*/  IMAD.MOV.U32 R0, RZ, RZ, 0x7f ;  /* 0x0000007fff007424 */ /* 0x000fe200078e00ff */
[----:B------:R-:W-:-:S04]  /*4fb0*/  ISETP.GT.U32.AND P0, PT, R3, 0x7f800000, PT ;  /* 0x7f8000000300780c */ /* 0x000fc80003f04070 */
[----:B------:R-:W-:-:S04]  /*4fc0*/  SEL R0, R0, 0x7c, P0 ;  /* 0x0000007c00007807 */ /* 0x000fc80000000000 */
.L_x_18305:
[----:B------:R-:W-:Y:S05]  /*4fd0*/  BSYNC B0 ;  /* 0x0000000000007941 */ /* 0x000fea0003800000 */
.L_x_18303:
[----:B------:R-:W-:-:S04]  /*4fe0*/  LOP3.LUT R2, R5, 0x80000000, RZ, 0xc0, !PT ;  /* 0x8000000005027812 */ /* 0x000fc800078ec0ff */
[----:B------:R-:W-:-:S04]  /*4ff0*/  SHF.R.U32.HI R3, RZ, 0x18, R2 ;  /* 0x00000018ff037819 */ /* 0x000fc80000011602 */
[----:B------:R-:W-:-:S05]  /*5000*/  LOP3.LUT R3, R0, R3, RZ, 0xfc, !PT ;  /* 0x0000000300037212 */ /* 0x000fca00078efcff */
[----:B------:R0:W-:Y:S01]  /*5010*/  STG.E.U8 [R16.64], R3 ;  /* 0x0000000310007986 */ /* 0x0001e2000c101124 */
[----:B------:R-:W-:Y:S05]  /*5020*/  BRA `(.L_x_18289) ;  /* 0x000006c000007947 */ /* 0x000fea0003800000 */
.L_x_18299:
[----:B------:R-:W0:Y:S02]  /*5030*/  I2F.U32 R0, R2 ;  /* 0x0000000200007306 */ /* 0x000e240000201000 */
[----:B0-----:R-:W-:-:S05]  /*5040*/  F2FP.BF16.PACK_AB R0, RZ, R0 ;  /* 0x00000000ff00723e */ /* 0x001fca00000010ff */
[----:B------:R0:W-:Y:S01]  /*5050*/  STG.E.U16 [R16.64], R0 ;  /* 0x0000000010007986 */ /* 0x0001e2000c101524 */
[----:B------:R-:W-:Y:S05]  /*5060*/  BRA `(.L_x_18289) ;  /* 0x0000068000007947 */ /* 0x000fea0003800000 */
.L_x_18296:
        /* <DEDUP_REMOVED lines=10> */
.L_x_18308:
        /* <DEDUP_REMOVED lines=17> */
.L_x_18311:
[----:B------:R-:W-:-:S04]  /*5220*/  LOP3.LUT R2, R5, 0x80000000, RZ, 0xc0, !PT ;  /* 0x8000000005027812 */ /* 0x000fc800078ec0ff */
[----:B------:R-:W-:-:S04]  /*5230*/  SHF.R.U32.HI R3, RZ, 0x18, R2 ;  /* 0x00000018ff037819 */ /* 0x000fc80000011602 */
[----:B------:R-:W-:-:S04]  /*5240*/  LOP3.LUT R0, R0, R3, RZ, 0xfc, !PT ;  /* 0x0000000300007212 */ /* 0x000fc800078efcff */
[----:B------:R-:W-:Y:S02]  /*5250*/  PRMT R8, R0, 0x7610, R8 ;  /* 0x0000761000087816 */ /* 0x000fe40000000008 */
.L_x_18310:
[----:B------:R-:W-:Y:S05]  /*5260*/  BSYNC B0 ;  /* 0x0000000000007941 */ /* 0x000fea0003800000 */
.L_x_18309:
[----:B------:R0:W-:Y:S01]  /*5270*/  STG.E.U8 [R16.64], R8 ;  /* 0x0000000810007986 */ /* 0x0001e2000c101124 */
[----:B------:R-:W-:Y:S05]  /*5280*/  BRA `(.L_x_18289) ;  /* 0x0000046000007947 */ /* 0x000fea0003800000 */
.L_x_18307:
        /* <DEDUP_REMOVED lines=17> */
.L_x_18314:
[----:B------:R-:W-:-:S04]  /*53a0*/  LOP3.LUT R2, R5, 0x80000000, RZ, 0xc0, !PT ;  /* 0x8000000005027812 */ /* 0x000fc800078ec0ff */
[----:B------:R-:W-:-:S04]  /*53b0*/  SHF.R.U32.HI R3, RZ, 0x18, R2 ;  /* 0x00000018ff037819 */ /* 0x000fc80000011602 */
[----:B------:R-:W-:-:S04]  /*53c0*/  LOP3.LUT R0, R0, R3, RZ, 0xfc, !PT ;  /* 0x0000000300007212 */ /* 0x000fc800078efcff */
[----:B------:R-:W-:Y:S02]  /*53d0*/  PRMT R8, R0, 0x7610, R8 ;  /* 0x0000761000087816 */ /* 0x000fe40000000008 */
.L_x_18313:
[----:B------:R-:W-:Y:S05]  /*53e0*/  BSYNC B0 ;  /* 0x0000000000007941 */ /* 0x000fea0003800000 */
.L_x_18312:
[----:B------:R0:W-:Y:S01]  /*53f0*/  STG.E.U8 [R16.64], R8 ;  /* 0x0000000810007986 */ /* 0x0001e2000c101124 */
[----:B------:R-:W-:Y:S05]  /*5400*/  BRA `(.L_x_18289) ;  /* 0x000002e000007947 */ /* 0x000fea0003800000 */
.L_x_18306:
        /* <DEDUP_REMOVED lines=22> */
.L_x_18288:
        /* <DEDUP_REMOVED lines=20> */
.L_x_18316:
[----:B------:R-:W-:-:S05]  /*56b0*/  IMAD.MOV.U32 R3, RZ, RZ, RZ ;  /* 0x000000ffff037224 */ /* 0x000fca00078e00ff */
[----:B------:R0:W-:Y:S01]  /*56c0*/  STG.E.64 [R16.64], R2 ;  /* 0x0000000210007986 */ /* 0x0001e2000c101b24 */
[----:B------:R-:W-:Y:S05]  /*56d0*/  BRA `(.L_x_18289) ;  /* 0x0000001000007947 */ /* 0x000fea0003800000 */
.L_x_18315:
[----:B------:R0:W-:Y:S02]  /*56e0*/  STG.E [R16.64], R2 ;  /* 0x0000000210007986 */ /* 0x0001e4000c101924 */
.L_x_18289:
        /* <DEDUP_REMOVED lines=231> */
.L_x_18317:
        /* <DEDUP_REMOVED lines=20> */
.L_x_18322:
[----:B------:R-:W2:Y:S02]  /*66a0*/  LDG.E.U8 R0, [R2.64] ;  /* 0x0000002402007981 */ /* 0x000ea4000c1e1100 */
[----:B--2---:R-:W0:Y:S01]  /*66b0*/  I2F.U16 R0, R0 ;  /* 0x0000000000007306 */ /* 0x004e220000101000 */
[----:B------:R-:W-:Y:S05]  /*66c0*/  BRA `(.L_x_18324) ;  /* 0x00000ca000007947 */ /* 0x000fea0003800000 */
.L_x_18321:
        /* <DEDUP_REMOVED lines=9> */
.L_x_18326:
[----:B------:R-:W2:Y:S02]  /*6760*/  LDG.E R0, [R2.64] ;  /* 0x0000002402007981 */ /* 0x000ea4000c1e1900 */
[----:B--2---:R-:W0:Y:S01]  /*6770*/  I2F R0, R0 ;  /* 0x0000000000007306 */ /* 0x004e220000201400 */
[----:B------:R-:W-:Y:S05]  /*6780*/  BRA `(.L_x_18324) ;  /* 0x00000be000007947 */ /* 0x000fea0003800000 */
.L_x_18325:
[----:B------:R-:W2:Y:S02]  /*6790*/  LDG.E.U16 R0, [R2.64] ;  /* 0x0000002402007981 */ /* 0x000ea4000c1e1500 */
[----:B--2---:R-:W0:Y:S01]  /*67a0*/  I2F.S16 R0, R0 ;  /* 0x0000000000007306 */ /* 0x004e220000101400 */
[----:B------:R-:W-:Y:S05]  /*67b0*/  BRA `(.L_x_18324) ;  /* 0x00000bb000007947 */ /* 0x000fea0003800000 */
.L_x_18320:
        /* <DEDUP_REMOVED lines=8> */
.L_x_18328:
[----:B------:R-:W2:Y:S02]  /*6840*/  LDG.E.U16 R0, [R2.64] ;  /* 0x0000002402007981 */ /* 0x000ea4000c1e1500 */
[----:B--2---:R-:W-:Y:S01]  /*6850*/  HADD2.F32 R0, -RZ, R0.H0_H0 ;  /* 0x20000000ff007230 */ /* 0x004fe20000004100 */
[----:B------:R-:W-:Y:S05]  /*6860*/  BRA `(.L_x_18324) ;  /* 0x00000b0000007947 */ /* 0x000fea0003800000 */
.L_x_18327:
        /* <DEDUP_REMOVED lines=8> */
.L_x_18330:
[----:B------:R-:W2:Y:S02]  /*68f0*/  LDG.E.U16 R0, [R2.64] ;  /* 0x0000002402007981 */ /* 0x000ea4000c1e1500 */
[----:B--2---:R-:W-:Y:S01]  /*6900*/  HADD2.F32 R0, -RZ, R0.H0_H0 ;  /* 0x20000000ff007230 */ /* 0x004fe20000004100 */
[----:B------:R-:W-:Y:S05]  /*6910*/  BRA `(.L_x_18324) ;  /* 0x00000a5000007947 */ /* 0x000fea0003800000 */
.L_x_18329:
[----:B------:R-:W2:Y:S02]  /*6920*/  LDG.E.64 R2, [R2.64] ;  /* 0x0000002402027981 */ /* 0x000ea4000c1e1b00 */
[----:B--2---:R-:W0:Y:S01]  /*6930*/  F2F.F32.F64 R0, R2 ;  /* 0x0000000200007310 */ /* 0x004e220000301000 */
[----:B------:R-:W0:-:S14]  /*6940*/  DSETP.GEU.AND P0, PT, |R2|, c[0x2][0x0], PT ;  /* 0x008000000200762a */ /* 0x000e1c0003f0e200 */
[----:B0-----:R-:W-:Y:S01]  /*6950*/  @!P0 FMUL R0, R0, 1.175494350822287508e-38 ;  /* 0x0080000000008820 */ /* 0x001fe20000400000 */
[----:B------:R-:W-:Y:S05]  /*6960*/  BRA `(.L_x_18324) ;  /* 0x00000a0000007947 */ /* 0x000fea0003800000 */
.L_x_18319:
        /* <DEDUP_REMOVED lines=12> */
.L_x_18333:
[----:B------:R-:W2:Y:S02]  /*6a30*/  LDG.E.64 R2, [R2.64] ;  /* 0x0000002402027981 */ /* 0x000ea4000c1e1b00 */
[----:B--2---:R-:W0:Y:S01]  /*6a40*/  F2F.F32.F64 R0, R2 ;  /* 0x0000000200007310 */ /* 0x004e220000301000 */
[----:B------:R-:W0:-:S14]  /*6a50*/  DSETP.GEU.AND P0, PT, |R2|, c[0x2][0x0], PT ;  /* 0x008000000200762a */ /* 0x000e1c0003f0e200 */
[----:B0-----:R-:W-:Y:S01]  /*6a60*/  @!P0 FMUL R0, R0, 1.175494350822287508e-38 ;  /* 0x0080000000008820 */ /* 0x001fe20000400000 */
[----:B------:R-:W-:Y:S05]  /*6a70*/  BRA `(.L_x_18324) ;  /* 0x000008f000007947 */ /* 0x000fea0003800000 */
.L_x_18332:
        /* <DEDUP_REMOVED lines=26> */
.L_x_18335:
        /* <DEDUP_REMOVED lines=13> */
.L_x_18334:
[----:B------:R-:W2:Y:S02]  /*6cf0*/  LDG.E.U16 R0, [R2.64] ;  /* 0x0000002402007981 */ /* 0x000ea4000c1e1500 */
[----:B--2---:R-:W-:Y:S01]  /*6d00*/  PRMT R0, RZ, 0x5410, R0 ;  /* 0x00005410ff007816 */ /* 0x004fe20000000000 */
[----:B------:R-:W-:Y:S05]  /*6d10*/  BRA `(.L_x_18324) ;  /* 0x0000065000007947 */ /* 0x000fea0003800000 */
.L_x_18331:
        /* <DEDUP_REMOVED lines=11> */
.L_x_18338:
        /* <DEDUP_REMOVED lines=20> */
.L_x_18340:
[----:B------:R-:W-:Y:S05]  /*6f10*/  BSYNC B0 ;  /* 0x0000000000007941 */ /* 0x000fea0003800000 */
.L_x_18339:
[----:B------:R-:W-:Y:S01]  /*6f20*/  LEA R3, R0, 0x3b800000, 0x17 ;  /* 0x3b80000000037811 */ /* 0x000fe200078eb8ff */
[----:B------:R-:W-:-:S05]  /*6f30*/  IMAD.SHL.U32 R0, R2, 0x100000, RZ ;  /* 0x0010000002007824 */ /* 0x000fca00078e00ff */
[----:B------:R-:W-:Y:S01]  /*6f40*/  LOP3.LUT R0, R3, R0, R4, 0xfe, !PT ;  /* 0x0000000003007212 */ /* 0x000fe200078efe04 */
[----:B------:R-:W-:Y:S05]  /*6f50*/  BRA `(.L_x_18324) ;  /* 0x0000041000007947 */ /* 0x000fea0003800000 */
.L_x_18337:
        /* <DEDUP_REMOVED lines=20> */
.L_x_18342:
[----:B------:R-:W-:Y:S05]  /*70a0*/  BSYNC B0 ;  /* 0x0000000000007941 */ /* 0x000fea0003800000 */
.L_x_18341:
[----:B------:R-:W-:Y:S01]  /*70b0*/  LEA R3, R0, 0x37800000, 0x17 ;  /* 0x3780000000037811 */ /* 0x000fe200078eb8ff */
[----:B------:R-:W-:-:S05]  /*70c0*/  IMAD.SHL.U32 R0, R2, 0x200000, RZ ;  /* 0x0020000002007824 */ /* 0x000fca00078e00ff */
[----:B------:R-:W-:Y:S01]  /*70d0*/  LOP3.LUT R0, R3, R0, R4, 0xfe, !PT ;  /* 0x0000000003007212 */ /* 0x000fe200078efe04 */
[----:B------:R-:W-:Y:S05]  /*70e0*/  BRA `(.L_x_18324) ;  /* 0x0000028000007947 */ /* 0x000fea0003800000 */
.L_x_18336:
        /* <DEDUP_REMOVED lines=14> */
.L_x_18323:
        /* <DEDUP_REMOVED lines=21> */
.L_x_18344:
[----:B------:R-:W2:Y:S02]  /*7320*/  LDG.E.64 R2, [R2.64] ;  /* 0x0000002402027981 */ /* 0x000ea4000c1e1b00 */
[----:B--2---:R0:W1:Y:S01]  /*7330*/  I2F.U64 R0, R2 ;  /* 0x0000000200007312 */ /* 0x0040620000301000 */
[----:B------:R-:W-:Y:S05]  /*7340*/  BRA `(.L_x_18324) ;  /* 0x0000002000007947 */ /* 0x000fea0003800000 */
.L_x_18343:
[----:B------:R-:W2:Y:S02]  /*7350*/  LDG.E R0, [R2.64] ;  /* 0x0000002402007981 */ /* 0x000ea4000c1e1900 */
[----:B--2---:R-:W0:Y:S02]  /*7360*/  I2F.U32 R0, R0 ;  /* 0x0000000000007306 */ /* 0x004e240000201000 */
.L_x_18324:
[----:B------:R-:W-:Y:S05]  /*7370*/  BSYNC B6 ;  /* 0x0000000000067941 */ /* 0x000fea0003800000 */
.L_x_18318:
        /* <DEDUP_REMOVED lines=19> */
.L_x_18348:
[----:B------:R0:W-:Y:S01]  /*74b0*/  STG.E.U8 [R16.64], R2 ;  /* 0x0000000210007986 */ /* 0x0001e2000c101124 */
[----:B------:R-:W-:Y:S05]  /*74c0*/  BRA `(.L_x_18350) ;  /* 0x00000d5000007947 */ /* 0x000fea0003800000 */
.L_x_18347:
        /* <DEDUP_REMOVED lines=9> */
.L_x_18352:
[----:B------:R0:W-:Y:S01]  /*7560*/  STG.E [R16.64], R2 ;  /* 0x0000000210007986 */ /* 0x0001e2000c101924 */
[----:B------:R-:W-:Y:S05]  /*7570*/  BRA `(.L_x_18350) ;  /* 0x00000ca000007947 */ /* 0x000fea0003800000 */
.L_x_18351:
[----:B------:R0:W-:Y:S01]  /*7580*/  STG.E.U16 [R16.64], R2 ;  /* 0x0000000210007986 */ /* 0x0001e2000c101524 */
[----:B------:R-:W-:Y:S05]  /*7590*/  BRA `(.L_x_18350) ;  /* 0x00000c8000007947 */ /* 0x000fea0003800000 */
.L_x_18346:
        /* <DEDUP_REMOVED lines=9> */
.L_x_18354:
[----:B------:R-:W0:Y:S02]  /*7630*/  I2F.U32 R0, R2 ;  /* 0x0000000200007306 */ /* 0x000e240000201000 */
[----:B0-----:R-:W-:-:S05]  /*7640*/  F2FP.PACK_AB R0, RZ, R0 ;  /* 0x00000000ff00723e */ /* 0x001fca00000000ff */
[----:B------:R0:W-:Y:S01]  /*7650*/  STG.E.U16 [R16.64], R0 ;  /* 0x0000000010007986 */ /* 0x0001e2000c101524 */
[----:B------:R-:W-:Y:S05]  /*7660*/  BRA `(.L_x_18350) ;  /* 0x00000bb000007947 */ /* 0x000fea0003800000 */
.L_x_18353:
        /* <DEDUP_REMOVED lines=10> */
.L_x_18356:
[----:B------:R-:W0:Y:S02]  /*7710*/  I2F.U32 R2, R2 ;  /* 0x0000000200027306 */ /* 0x000e240000201000 */
[----:B0-----:R-:W-:-:S04]  /*7720*/  F2FP.PACK_AB R3, RZ, R2 ;  /* 0x00000002ff03723e */ /* 0x001fc800000000ff */
[----:B------:R-:W-:-:S05]  /*7730*/  PRMT R3, R3, 0x5410, RZ ;  /* 0x0000541003037816 */ /* 0x000fca00000000ff */
[----:B------:R0:W-:Y:S01]  /*7740*/  STG.E [R16.64], R3 ;  /* 0x0000000310007986 */ /* 0x0001e2000c101924 */
[----:B------:R-:W-:Y:S05]  /*7750*/  BRA `(.L_x_18350) ;  /* 0x00000ac000007947 */ /* 0x000fea0003800000 */
.L_x_18355:
[----:B------:R-:W0:Y:S02]  /*7760*/  I2F.F64.U32 R2, R2 ;  /* 0x0000000200027312 */ /* 0x000e240000201800 */
[----:B0-----:R0:W-:Y:S01]  /*7770*/  STG.E.64 [R16.64], R2 ;  /* 0x0000000210007986 */ /* 0x0011e2000c101b24 */
[----:B------:R-:W-:Y:S05]  /*7780*/  BRA `(.L_x_18350) ;  /* 0x00000a9000007947 */ /* 0x000fea0003800000 */
.L_x_18345:
        /* <DEDUP_REMOVED lines=10> */
.L_x_18359:
[----:B------:R-:W0:Y:S01]  /*7830*/  I2F.F64.U32 R4, R2 ;  /* 0x0000000200047312 */ /* 0x000e220000201800 */
[----:B------:R-:W-:-:S05]  /*7840*/  CS2R R6, SRZ ;  /* 0x0000000000067805 */ /* 0x000fca000001ff00 */
[----:B0-----:R0:W-:Y:S01]  /*7850*/  STG.E.128 [R16.64], R4 ;  /* 0x0000000410007986 */ /* 0x0011e2000c101d24 */
[----:B------:R-:W-:Y:S05]  /*7860*/  BRA `(.L_x_18350) ;  /* 0x000009b000007947 */ /* 0x000fea0003800000 */
.L_x_18358:
        /* <DEDUP_REMOVED lines=21> */
.L_x_18363:
[----:B------:R-:W-:Y:S05]  /*79c0*/  BSYNC B0 ;  /* 0x0000000000007941 */ /* 0x000fea0003800000 */
.L_x_18362:
[----:B------:R-:W-:-:S05]  /*79d0*/  LOP3.LUT R3, R0, R3, RZ, 0xfc, !PT ;  /* 0x0000000300037212 */ /* 0x000fca00078efcff */
[----:B------:R0:W-:Y:S01]  /*79e0*/  STG.E.U8 [R16.64], R3 ;  /* 0x0000000310007986 */ /* 0x0001e2000c101124 */
[----:B------:R-:W-:Y:S05]  /*79f0*/  BRA `(.L_x_18350) ;  /* 0x0000082000007947 */ /* 0x000fea0003800000 */
.L_x_18361:
        /* <DEDUP_REMOVED lines=13> */
.L_x_18365:
[----:B------:R-:W-:Y:S01]  /*7ad0*/  IMAD.MOV.U32 R0, RZ, RZ, 0x7f ;  /* 0x0000007fff007424 */ /* 0x000fe200078e00ff */
[----:B------:R-:W-:-:S04]  /*7ae0*/  ISETP.GT.U32.AND P0, PT, R3, 0x7f800000, PT ;  /* 0x7f8000000300780c */ /* 0x000fc80003f04070 */
[----:B------:R-:W-:-:S04]  /*7af0*/  SEL R0, R0, 0x7c, P0 ;  /* 0x0000007c00007807 */ /* 0x000fc80000000000 */
.L_x_18366:
[----:B------:R-:W-:Y:S05]  /*7b00*/  BSYNC B0 ;  /* 0x0000000000007941 */ /* 0x000fea0003800000 */
.L_x_18364:
[----:B------:R-:W-:-:S04]  /*7b10*/  LOP3.LUT R2, R5, 0x80000000, RZ, 0xc0, !PT ;  /* 0x8000000005027812 */ /* 0x000fc800078ec0ff */
[----:B------:R-:W-:-:S04]  /*7b20*/  SHF.R.U32.HI R3, RZ, 0x18, R2 ;  /* 0x00000018ff037819 */ /* 0x000fc80000011602 */
[----:B------:R-:W-:-:S05]  /*7b30*/  LOP3.LUT R3, R0, R3, RZ, 0xfc, !PT ;  /* 0x0000000300037212 */ /* 0x000fca00078efcff */
[----:B------:R0:W-:Y:S01]  /*7b40*/  STG.E.U8 [R16.64], R3 ;  /* 0x0000000310007986 */ /* 0x0001e2000c101124 */
[----:B------:R-:W-:Y:S05]  /*7b50*/  BRA `(.L_x_18350) ;  /* 0x000006c000007947 */ /* 0x000fea0003800000 */
.L_x_18360:
[----:B------:R-:W0:Y:S02]  /*7b60*/  I2F.U32 R0, R2 ;  /* 0x0000000200007306 */ /* 0x000e240000201000 */
[----:B0-----:R-:W-:-:S05]  /*7b70*/  F2FP.BF16.PACK_AB R0, RZ, R0 ;  /* 0x00000000ff00723e */ /* 0x001fca00000010ff */
[----:B------:R0:W-:Y:S01]  /*7b80*/  STG.E.U16 [R16.64], R0 ;  /* 0x0000000010007986 */ /* 0x0001e2000c101524 */
[----:B------:R-:W-:Y:S05]  /*7b90*/  BRA `(.L_x_18350) ;  /* 0x0000068000007947 */ /* 0x000fea0003800000 */
.L_x_18357:
        /* <DEDUP_REMOVED lines=10> */
.L_x_18369:
        /* <DEDUP_REMOVED lines=17> */
.L_x_18372:
[----:B------:R-:W-:-:S04]  /*7d50*/  LOP3.LUT R2, R5, 0x80000000, RZ, 0xc0, !PT ;  /* 0x8000000005027812 */ /* 0x000fc800078ec0ff */
[----:B------:R-:W-:-:S04]  /*7d60*/  SHF.R.U32.HI R3, RZ, 0x18, R2 ;  /* 0x00000018ff037819 */ /* 0x000fc80000011602 */
[----:B------:R-:W-:-:S04]  /*7d70*/  LOP3.LUT R0, R0, R3, RZ, 0xfc, !PT ;  /* 0x0000000300007212 */ /* 0x000fc800078efcff */
[----:B------:R-:W-:Y:S02]  /*7d80*/  PRMT R8, R0, 0x7610, R8 ;  /* 0x0000761000087816 */ /* 0x000fe40000000008 */
.L_x_18371:
[----:B------:R-:W-:Y:S05]  /*7d90*/  BSYNC B0 ;  /* 0x0000000000007941 */ /* 0x000fea0003800000 */
.L_x_18370:
[----:B------:R0:W-:Y:S01]  /*7da0*/  STG.E.U8 [R16.64], R8 ;  /* 0x0000000810007986 */ /* 0x0001e2000c101124 */
[----:B------:R-:W-:Y:S05]  /*7db0*/  BRA `(.L_x_18350) ;  /* 0x0000046000007947 */ /* 0x000fea0003800000 */
.L_x_18368:
        /* <DEDUP_REMOVED lines=17> */
.L_x_18375:
[----:B------:R-:W-:-:S04]  /*7ed0*/  LOP3.LUT R2, R5, 0x80000000, RZ, 0xc0, !PT ;  /* 0x8000000005027812 */ /* 0x000fc800078ec0ff */
[----:B------:R-:W-:-:S04]  /*7ee0*/  SHF.R.U32.HI R3, RZ, 0x18, R2 ;  /* 0x00000018ff037819 */ /* 0x000fc80000011602 */
[----:B------:R-:W-:-:S04]  /*7ef0*/  LOP3.LUT R0, R0, R3, RZ, 0xfc, !PT ;  /* 0x0000000300007212 */ /* 0x000fc800078efcff */
[----:B------:R-:W-:Y:S02]  /*7f00*/  PRMT R8, R0, 0x7610, R8 ;  /* 0x0000761000087816 */ /* 0x000fe40000000008 */
.L_x_18374:
[----:B------:R-:W-:Y:S05]  /*7f10*/  BSYNC B0 ;  /* 0x0000000000007941 */ /* 0x000fea0003800000 */
.L_x_18373:
[----:B------:R0:W-:Y:S01]  /*7f20*/  STG.E.U8 [R16.64], R8 ;  /* 0x0000000810007986 */ /* 0x0001e2000c101124 */
[----:B------:R-:W-:Y:S05]  /*7f30*/  BRA `(.L_x_18350) ;  /* 0x000002e000007947 */ /* 0x000fea0003800000 */
.L_x_18367:
        /* <DEDUP_REMOVED lines=22> */
.L_x_18349:
        /* <DEDUP_REMOVED lines=20> */
.L_x_18377:
[----:B------:R-:W-:-:S05]  /*81e0*/  IMAD.MOV.U32 R3, RZ, RZ, RZ ;  /* 0x000000ffff037224 */ /* 0x000fca00078e00ff */
[----:B------:R0:W-:Y:S01]  /*81f0*/  STG.E.64 [R16.64], R2 ;  /* 0x0000000210007986 */ /* 0x0001e2000c101b24 */
[----:B------:R-:W-:Y:S05]  /*8200*/  BRA `(.L_x_18350) ;  /* 0x0000001000007947 */ /* 0x000fea0003800000 */
.L_x_18376:
[----:B------:R0:W-:Y:S02]  /*8210*/  STG.E [R16.64], R2 ;  /* 0x0000000210007986 */ /* 0x0001e4000c101924 */
.L_x_18350:
[----:B------:R-:W-:Y:S02]  /*8220*/  IADD3 R19, R19, 0x80, RZ ;  /* 0x0000008013137810 */ /* 0x000fe40007ffe0ff */
.L_x_18255:
[----:B------:R-:W-:Y:S05]  /*8230*/  BSYNC B7 ;  /* 0x0000000000077941 */ /* 0x000fea0003800000 */
.L_x_18254:
        /* <DEDUP_REMOVED lines=230> */
.L_x_18378:
        /* <DEDUP_REMOVED lines=20> */
.L_x_18383:
[----:B------:R-:W2:Y:S02]  /*91e0*/  LDG.E.U8 R0, [R2.64] ;  /* 0x0000002402007981 */ /* 0x000ea4000c1e1100 */
[----:B--2---:R-:W0:Y:S01]  /*91f0*/  I2F.U16 R0, R0 ;  /* 0x0000000000007306 */ /* 0x004e220000101000 */
[----:B------:R-:W-:Y:S05]  /*9200*/  BRA `(.L_x_18385) ;  /* 0x00000ca000007947 */ /* 0x000fea0003800000 */
.L_x_18382:
        /* <DEDUP_REMOVED lines=9> */
.L_x_18387:
[----:B------:R-:W2:Y:S02]  /*92a0*/  LDG.E R0, [R2.64] ;  /* 0x0000002402007981 */ /* 0x000ea4000c1e1900 */
[----:B--2---:R-:W0:Y:S01]  /*92b0*/  I2F R0, R0 ;  /* 0x0000000000007306 */ /* 0x004e220000201400 */
[----:B------:R-:W-:Y:S05]  /*92c0*/  BRA `(.L_x_18385) ;  /* 0x00000be000007947 */ /* 0x000fea0003800000 */
.L_x_18386:
[----:B------:R-:W2:Y:S02]  /*92d0*/  LDG.E.U16 R0, [R2.64] ;  /* 0x0000002402007981 */ /* 0x000ea4000c1e1500 */
[----:B--2---:R-:W0:Y:S01]  /*92e0*/  I2F.S16 R0, R0 ;  /* 0x0000000000007306 */ /* 0x004e220000101400 */
[----:B------:R-:W-:Y:S05]  /*92f0*/  BRA `(.L_x_18385) ;  /* 0x00000bb000007947 */ /* 0x000fea0003800000 */
.L_x_18381:
        /* <DEDUP_REMOVED lines=8> */
.L_x_18389:
[----:B------:R-:W2:Y:S02]  /*9380*/  LDG.E.U16 R0, [R2.64] ;  /* 0x0000002402007981 */ /* 0x000ea4000c1e1500 */
[----:B--2---:R-:W-:Y:S01]  /*9390*/  HADD2.F32 R0, -RZ, R0.H0_H0 ;  /* 0x20000000ff007230 */ /* 0x004fe20000004100 */
[----:B------:R-:W-:Y:S05]  /*93a0*/  BRA `(.L_x_18385) ;  /* 0x00000b0000007947 */ /* 0x000fea0003800000 */
.L_x_18388:
        /* <DEDUP_REMOVED lines=8> */
.L_x_18391:
[----:B------:R-:W2:Y:S02]  /*9430*/  LDG.E.U16 R0, [R2.64] ;  /* 0x0000002402007981 */ /* 0x000ea4000c1e1500 */
[----:B--2---:R-:W-:Y:S01]  /*9440*/  HADD2.F32 R0, -RZ, R0.H0_H0 ;  /* 0x20000000ff007230 */ /* 0x004fe20000004100 */
[----:B------:R-:W-:Y:S05]  /*9450*/  BRA `(.L_x_18385) ;  /* 0x00000a5000007947 */ /* 0x000fea0003800000 */
.L_x_18390:
[----:B------:R-:W2:Y:S02]  /*9460*/  LDG.E.64 R2, [R2.64] ;  /* 0x0000002402027981 */ /* 0x000ea4000c1e1b00 */
[----:B--2---:R-:W0:Y:S01]  /*9470*/  F2F.F32.F64 R0, R2 ;  /* 0x0000000200007310 */ /* 0x004e220000301000 */
[----:B------:R-:W0:-:S14]  /*9480*/  DSETP.GEU.AND P0, PT, |R2|, c[0x2][0x0], PT ;  /* 0x008000000200762a */ /* 0x000e1c0003f0e200 */
[----:B0-----:R-:W-:Y:S01]  /*9490*/  @!P0 FMUL R0, R0, 1.175494350822287508e-38 ;  /* 0x0080000000008820 */ /* 0x001fe20000400000 */
[----:B------:R-:W-:Y:S05]  /*94a0*/  BRA `(.L_x_18385) ;  /* 0x00000a0000007947 */ /* 0x000fea0003800000 */
.L_x_18380:
        /* <DEDUP_REMOVED lines=12> */
.L_x_18394:
[----:B------:R-:W2:Y:S02]  /*9570*/  LDG.E.64 R2, [R2.64] ;  /* 0x0000002402027981 */ /* 0x000ea4000c1e1b00 */
[----:B--2---:R-:W0:Y:S01]  /*9580*/  F2F.F32.F64 R0, R2 ;  /* 0x0000000200007310 */ /* 0x004e220000301000 */
[----:B------:R-:W0:-:S14]  /*9590*/  DSETP.GEU.AND P0, PT, |R2|, c[0x2][0x0], PT ;  /* 0x008000000200762a */ /* 0x000e1c0003f0e200 */
[----:B0-----:R-:W-:Y:S01]  /*95a0*/  @!P0 FMUL R0, R0, 1.175494350822287508e-38 ;  /* 0x0080000000008820 */ /* 0x001fe20000400000 */
[----:B------:R-:W-:Y:S05]  /*95b0*/  BRA `(.L_x_18385) ;  /* 0x000008f000007947 */ /* 0x000fea0003800000 */
.L_x_18393:
        /* <DEDUP_REMOVED lines=26> */
.L_x_18396:
        /* <DEDUP_REMOVED lines=13> */
.L_x_18395:
[----:B------:R-:W2:Y:S02]  /*9830*/  LDG.E.U16 R0, [R2.64] ;  /* 0x0000002402007981 */ /* 0x000ea4000c1e1500 */
[----:B--2---:R-:W-:Y:S01]  /*9840*/  PRMT R0, RZ, 0x5410, R0 ;  /* 0x00005410ff007816 */ /* 0x004fe20000000000 */
[----:B------:R-:W-:Y:S05]  /*9850*/  BRA `(.L_x_18385) ;  /* 0x0000065000007947 */ /* 0x000fea0003800000 */
.L_x_18392:
        /* <DEDUP_REMOVED lines=11> */
.L_x_18399:
        /* <DEDUP_REMOVED lines=20> */
.L_x_18401:
[----:B------:R-:W-:Y:S05]  /*9a50*/  BSYNC B0 ;  /* 0x0000000000007941 */ /* 0x000fea0003800000 */
.L_x_18400:
[----:B------:R-:W-:Y:S01]  /*9a60*/  LEA R3, R0, 0x3b800000, 0x17 ;  /* 0x3b80000000037811 */ /* 0x000fe200078eb8ff */
[----:B------:R-:W-:-:S05]  /*9a70*/  IMAD.SHL.U32 R0, R2, 0x100000, RZ ;  /* 0x0010000002007824 */ /* 0x000fca00078e00ff */
[----:B------:R-:W-:Y:S01]  /*9a80*/  LOP3.LUT R0, R3, R0, R4, 0xfe, !PT ;  /* 0x0000000003007212 */ /* 0x000fe200078efe04 */
[----:B------:R-:W-:Y:S05]  /*9a90*/  BRA `(.L_x_18385) ;  /* 0x0000041000007947 */ /* 0x000fea0003800000 */
.L_x_18398:
        /* <DEDUP_REMOVED lines=20> */
.L_x_18403:
[----:B------:R-:W-:Y:S05]  /*9be0*/  BSYNC B0 ;  /* 0x0000000000007941 */ /* 0x000fea0003800000 */
.L_x_18402:
[----:B------:R-:W-:Y:S01]  /*9bf0*/  LEA R3, R0, 0x37800000, 0x17 ;  /* 0x3780000000037811 */ /* 0x000fe200078eb8ff */
[----:B------:R-:W-:-:S05]  /*9c00*/  IMAD.SHL.U32 R0, R2, 0x200000, RZ ;  /* 0x0020000002007824 */ /* 0x000fca00078e00ff */
[----:B------:R-:W-:Y:S01]  /*9c10*/  LOP3.LUT R0, R3, R0, R4, 0xfe, !PT ;  /* 0x0000000003007212 */ /* 0x000fe200078efe04 */
[----:B------:R-:W-:Y:S05]  /*9c20*/  BRA `(.L_x_18385) ;  /* 0x0000028000007947 */ /* 0x000fea0003800000 */
.L_x_18397:
        /* <DEDUP_REMOVED lines=14> */
.L_x_18384:
        /* <DEDUP_REMOVED lines=21> */
.L_x_18405:
[----:B------:R-:W2:Y:S02]  /*9e60*/  LDG.E.64 R2, [R2.64] ;  /* 0x0000002402027981 */ /* 0x000ea4000c1e1b00 */
[----:B--2---:R0:W1:Y:S01]  /*9e70*/  I2F.U64 R0, R2 ;  /* 0x0000000200007312 */ /* 0x0040620000301000 */
[----:B------:R-:W-:Y:S05]  /*9e80*/  BRA `(.L_x_18385) ;  /* 0x0000002000007947 */ /* 0x000fea0003800000 */
.L_x_18404:
[----:B------:R-:W2:Y:S02]  /*9e90*/  LDG.E R0, [R2.64] ;  /* 0x0000002402007981 */ /* 0x000ea4000c1e1900 */
[----:B--2---:R-:W0:Y:S02]  /*9ea0*/  I2F.U32 R0, R0 ;  /* 0x0000000000007306 */ /* 0x004e240000201000 */
.L_x_18385:
[----:B------:R-:W-:Y:S05]  /*9eb0*/  BSYNC B6 ;  /* 0x0000000000067941 */ /* 0x000fea0003800000 */
.L_x_18379:
        /* <DEDUP_REMOVED lines=19> */
.L_x_18409:
[----:B------:R-:W-:Y:S01]  /*9ff0*/  STG.E.U8 [R16.64], R2 ;  /* 0x0000000210007986 */ /* 0x000fe2000c101124 */
[----:B------:R-:W-:Y:S05]  /*a000*/  EXIT ;  /* 0x000000000000794d */ /* 0x000fea0003800000 */
.L_x_18408:
        /* <DEDUP_REMOVED lines=9> */
.L_x_18412:
[----:B------:R-:W-:Y:S01]  /*a0a0*/  STG.E [R16.64], R2 ;  /* 0x0000000210007986 */ /* 0x000fe2000c101924 */
[----:B------:R-:W-:Y:S05]  /*a0b0*/  EXIT ;  /* 0x000000000000794d */ /* 0x000fea0003800000 */
.L_x_18411:
[----:B------:R-:W-:Y:S01]  /*a0c0*/  STG.E.U16 [R16.64], R2 ;  /* 0x0000000210007986 */ /* 0x000fe2000c101524 */
[----:B------:R-:W-:Y:S05]  /*a0d0*/  EXIT ;  /* 0x000000000000794d */ /* 0x000fea0003800000 */
.L_x_18407:
        /* <DEDUP_REMOVED lines=9> */
.L_x_18414:
[----:B------:R-:W0:Y:S02]  /*a170*/  I2F.U32 R0, R2 ;  /* 0x0000000200007306 */ /* 0x000e240000201000 */
[----:B0-----:R-:W-:-:S05]  /*a180*/  F2FP.PACK_AB R0, RZ, R0 ;  /* 0x00000000ff00723e */ /* 0x001fca00000000ff */
[----:B------:R-:W-:Y:S01]  /*a190*/  STG.E.U16 [R16.64], R0 ;  /* 0x0000000010007986 */ /* 0x000fe2000c101524 */
[----:B------:R-:W-:Y:S05]  /*a1a0*/  EXIT ;  /* 0x000000000000794d */ /* 0x000fea0003800000 */
.L_x_18413:
        /* <DEDUP_REMOVED lines=10> */
.L_x_18416:
[----:B------:R-:W0:Y:S02]  /*a250*/  I2F.U32 R2, R2 ;  /* 0x0000000200027306 */ /* 0x000e240000201000 */
[----:B0-----:R-:W-:-:S04]  /*a260*/  F2FP.PACK_AB R3, RZ, R2 ;  /* 0x00000002ff03723e */ /* 0x001fc800000000ff */
[----:B------:R-:W-:-:S05]  /*a270*/  PRMT R3, R3, 0x5410, RZ ;  /* 0x0000541003037816 */ /* 0x000fca00000000ff */
[----:B------:R-:W-:Y:S01]  /*a280*/  STG.E [R16.64], R3 ;  /* 0x0000000310007986 */ /* 0x000fe2000c101924 */
[----:B------:R-:W-:Y:S05]  /*a290*/  EXIT ;  /* 0x000000000000794d */ /* 0x000fea0003800000 */
.L_x_18415:
[----:B------:R-:W0:Y:S02]  /*a2a0*/  I2F.F64.U32 R2, R2 ;  /* 0x0000000200027312 */ /* 0x000e240000201800 */
[----:B0-----:R-:W-:Y:S01]  /*a2b0*/  STG.E.64 [R16.64], R2 ;  /* 0x0000000210007986 */ /* 0x001fe2000c101b24 */
[----:B------:R-:W-:Y:S05]  /*a2c0*/  EXIT ;  /* 0x000000000000794d */ /* 0x000fea0003800000 */
.L_x_18406:
        /* <DEDUP_REMOVED lines=10> */
.L_x_18419:
[----:B------:R-:W0:Y:S01]  /*a370*/  I2F.F64.U32 R4, R2 ;  /* 0x0000000200047312 */ /* 0x000e220000201800 */
[----:B------:R-:W-:-:S05]  /*a380*/  CS2R R6, SRZ ;  /* 0x0000000000067805 */ /* 0x000fca000001ff00 */
[----:B0-----:R-:W-:Y:S01]  /*a390*/  STG.E.128 [R16.64], R4 ;  /* 0x0000000410007986 */ /* 0x001fe2000c101d24 */
[----:B------:R-:W-:Y:S05]  /*a3a0*/  EXIT ;  /* 0x000000000000794d */ /* 0x000fea0003800000 */
.L_x_18418:
        /* <DEDUP_REMOVED lines=21> */
.L_x_18423:
[----:B------:R-:W-:Y:S05]  /*a500*/  BSYNC B0 ;  /* 0x0000000000007941 */ /* 0x000fea0003800000 */
.L_x_18422:
[----:B------:R-:W-:-:S05]  /*a510*/  LOP3.LUT R3, R0, R3, RZ, 0xfc, !PT ;  /* 0x0000000300037212 */ /* 0x000fca00078efcff */
[----:B------:R-:W-:Y:S01]  /*a520*/  STG.E.U8 [R16.64], R3 ;  /* 0x0000000310007986 */ /* 0x000fe2000c101124 */
[----:B------:R-:W-:Y:S05]  /*a530*/  EXIT ;  /* 0x000000000000794d */ /* 0x000fea0003800000 */
.L_x_18421:
        /* <DEDUP_REMOVED lines=13> */
.L_x_18425:
[----:B------:R-:W-:Y:S01]  /*a610*/  IMAD.MOV.U32 R0, RZ, RZ, 0x7f ;  /* 0x0000007fff007424 */ /* 0x000fe200078e00ff */
[----:B------:R-:W-:-:S04]  /*a620*/  ISETP.GT.U32.AND P0, PT, R3, 0x7f800000, PT ;  /* 0x7f8000000300780c */ /* 0x000fc80003f04070 */
[----:B------:R-:W-:-:S04]  /*a630*/  SEL R0, R0, 0x7c, P0 ;  /* 0x0000007c00007807 */ /* 0x000fc80000000000 */
.L_x_18426:
[----:B------:R-:W-:Y:S05]  /*a640*/  BSYNC B0 ;  /* 0x0000000000007941 */ /* 0x000fea0003800000 */
.L_x_18424:
[----:B------:R-:W-:-:S04]  /*a650*/  LOP3.LUT R2, R5, 0x80000000, RZ, 0xc0, !PT ;  /* 0x8000000005027812 */ /* 0x000fc800078ec0ff */
[----:B------:R-:W-:-:S04]  /*a660*/  SHF.R.U32.HI R3, RZ, 0x18, R2 ;  /* 0x00000018ff037819 */ /* 0x000fc80000011602 */
[----:B------:R-:W-:-:S05]  /*a670*/  LOP3.LUT R3, R0, R3, RZ, 0xfc, !PT ;  /* 0x0000000300037212 */ /* 0x000fca00078efcff */
[----:B------:R-:W-:Y:S01]  /*a680*/  STG.E.U8 [R16.64], R3 ;  /* 0x0000000310007986 */ /* 0x000fe2000c101124 */
[----:B------:R-:W-:Y:S05]  /*a690*/  EXIT ;  /* 0x000000000000794d */ /* 0x000fea0003800000 */
.L_x_18420:
[----:B------:R-:W0:Y:S02]  /*a6a0*/  I2F.U32 R0, R2 ;  /* 0x0000000200007306 */ /* 0x000e240000201000 */
[----:B0-----:R-:W-:-:S05]  /*a6b0*/  F2FP.BF16.PACK_AB R0, RZ, R0 ;  /* 0x00000000ff00723e */ /* 0x001fca00000010ff */
[----:B------:R-:W-:Y:S01]  /*a6c0*/  STG.E.U16 [R16.64], R0 ;  /* 0x0000000010007986 */ /* 0x000fe2000c101524 */
[----:B------:R-:W-:Y:S05]  /*a6d0*/  EXIT ;  /* 0x000000000000794d */ /* 0x000fea0003800000 */
.L_x_18417:
        /* <DEDUP_REMOVED lines=10> */
.L_x_18429:
        /* <DEDUP_REMOVED lines=17> */
.L_x_18432:
[----:B------:R-:W-:-:S04]  /*a890*/  LOP3.LUT R2, R5, 0x80000000, RZ, 0xc0, !PT ;  /* 0x8000000005027812 */ /* 0x000fc800078ec0ff */
[----:B------:R-:W-:-:S04]  /*a8a0*/  SHF.R.U32.HI R3, RZ, 0x18, R2 ;  /* 0x00000018ff037819 */ /* 0x000fc80000011602 */
[----:B------:R-:W-:-:S04]  /*a8b0*/  LOP3.LUT R0, R0, R3, RZ, 0xfc, !PT ;  /* 0x0000000300007212 */ /* 0x000fc800078efcff */
[----:B------:R-:W-:Y:S02]  /*a8c0*/  PRMT R8, R0, 0x7610, R8 ;  /* 0x0000761000087816 */ /* 0x000fe40000000008 */
.L_x_18431:
[----:B------:R-:W-:Y:S05]  /*a8d0*/  BSYNC B0 ;  /* 0x0000000000007941 */ /* 0x000fea0003800000 */
.L_x_18430:
[----:B------:R-:W-:Y:S01]  /*a8e0*/  STG.E.U8 [R16.64], R8 ;  /* 0x0000000810007986 */ /* 0x000fe2000c101124 */
[----:B------:R-:W-:Y:S05]  /*a8f0*/  EXIT ;  /* 0x000000000000794d */ /* 0x000fea0003800000 */
.L_x_18428:
        /* <DEDUP_REMOVED lines=17> */
.L_x_18435:
[----:B------:R-:W-:-:S04]  /*aa10*/  LOP3.LUT R2, R5, 0x80000000, RZ, 0xc0, !PT ;  /* 0x8000000005027812 */ /* 0x000fc800078ec0ff */
[----:B------:R-:W-:-:S04]  /*aa20*/  SHF.R.U32.HI R3, RZ, 0x18, R2 ;  /* 0x00000018ff037819 */ /* 0x000fc80000011602 */
[----:B------:R-:W-:-:S04]  /*aa30*/  LOP3.LUT R0, R0, R3, RZ, 0xfc, !PT ;  /* 0x0000000300007212 */ /* 0x000fc800078efcff */
[----:B------:R-:W-:Y:S02]  /*aa40*/  PRMT R8, R0, 0x7610, R8 ;  /* 0x0000761000087816 */ /* 0x000fe40000000008 */
.L_x_18434:
[----:B------:R-:W-:Y:S05]  /*aa50*/  BSYNC B0 ;  /* 0x0000000000007941 */ /* 0x000fea0003800000 */
.L_x_18433:
[----:B------:R-:W-:Y:S01]  /*aa60*/  STG.E.U8 [R16.64], R8 ;  /* 0x0000000810007986 */ /* 0x000fe2000c101124 */
[----:B------:R-:W-:Y:S05]  /*aa70*/  EXIT ;  /* 0x000000000000794d */ /* 0x000fea0003800000 */
.L_x_18427:
        /* <DEDUP_REMOVED lines=22> */
.L_x_18410:
        /* <DEDUP_REMOVED lines=20> */
.L_x_18437:
[----:B------:R-:W-:-:S05]  /*ad20*/  IMAD.MOV.U32 R3, RZ, RZ, RZ ;  /* 0x000000ffff037224 */ /* 0x000fca00078e00ff */
[----:B------:R-:W-:Y:S01]  /*ad30*/  STG.E.64 [R16.64], R2 ;  /* 0x0000000210007986 */ /* 0x000fe2000c101b24 */
[----:B------:R-:W-:Y:S05]  /*ad40*/  EXIT ;  /* 0x000000000000794d */ /* 0x000fea0003800000 */
.L_x_18436:
[----:B------:R-:W-:Y:S01]  /*ad50*/  STG.E [R16.64], R2 ;  /* 0x0000000210007986 */ /* 0x000fe2000c101924 */
[----:B------:R-:W-:Y:S05]  /*ad60*/  EXIT ;  /* 0x000000000000794d */ /* 0x000fea0003800000 */
.L_x_18438:
        /* <DEDUP_REMOVED lines=9> */
.L_x_41983:


//--------------------- .text._ZN2at6native27unrolled_elementwise_kernelINS0_13AUnaryFunctorIffbZZZNS0_22logical_or_kernel_cudaERNS_14TensorIteratorEENKUlvE0_clEvENKUlvE5_clEvEUlffE_EESt5arrayIPcLm2EELi4E23TrivialOffsetCalculatorILi1EjESD_NS0_6memory12LoadWithCastILi1EEENSE_13StoreWithCastILi1EEEEEviT_T0_T2_T3_T4_T5_ --------------------------
	.section	.text._ZN2at6native27unrolled_elementwise_kernelINS0_13AUnaryFunctorIffbZZZNS0_22logical_or_kernel_cudaERNS_14TensorIteratorEENKUlvE0_clEvENKUlvE5_clEvEUlffE_EESt5arrayIPcLm2EELi4E23TrivialOffsetCalculatorILi1EjESD_NS0_6memory12LoadWithCastILi1EEENSE_13StoreWithCastILi1EEEEEviT_T0_T2_T3_T4_T5_,"ax",@progbits
	.sectioninfo	@"SHI_REGISTERS=30"
	.align	128
        .global         _ZN2at6native27unrolled_elementwise_kernelINS0_13AUnaryFunctorIffbZZZNS0_22logical_or_kernel_cudaERNS_14TensorIteratorEENKUlvE0_clEvENKUlvE5_clEvEUlffE_EESt5arrayIPcLm2EELi4E23TrivialOffsetCalculatorILi1EjESD_NS0_6memory12LoadWithCastILi1EEENSE_13StoreWithCastILi1EEEEEviT_T0_T2_T3_T4_T5_
        .type           _ZN2at6native27unrolled_elementwise_kernelINS0_13AUnaryFunctorIffbZZZNS0_22logical_or_kernel_cudaERNS_14TensorIteratorEENKUlvE0_clEvENKUlvE5_clEvEUlffE_EESt5arrayIPcLm2EELi4E23TrivialOffsetCalculatorILi1EjESD_NS0_6memory12LoadWithCastILi1EEENSE_13StoreWithCastILi1EEEEEviT_T0_T2_T3_T4_T5_,@function
        .size           _ZN2at6native27unrolled_elementwise_kernelINS0_13AUnaryFunctorIffbZZZNS0_22logical_or_kernel_cudaERNS_14TensorIteratorEENKUlvE0_clEvENKUlvE5_clEvEUlffE_EESt5arrayIPcLm2EELi4E23TrivialOffsetCalculatorILi1EjESD_NS0_6memory12LoadWithCastILi1EEENSE_13StoreWithCastILi1EEEEEviT_T0_T2_T3_T4_T5_,(.L_x_41984 - _ZN2at6native27unrolled_elementwise_kernelINS0_13AUnaryFunctorIffbZZZNS0_22logical_or_kernel_cudaERNS_14TensorIteratorEENKUlvE0_clEvENKUlvE5_clEvEUlffE_EESt5arrayIPcLm2EELi4E23TrivialOffsetCalculatorILi1EjESD_NS0_6memory12LoadWithCastILi1EEENSE_13StoreWithCastILi1EEEEEviT_T0_T2_T3_T4_T5_)
        .other          _ZN2at6native27unrolled_elementwise_kernelINS0_13AUnaryFunctorIffbZZZNS0_22logical_or_kernel_cudaERNS_14TensorIteratorEENKUlvE0_clEvENKUlvE5_clEvEUlffE_EESt5arrayIPcLm2EELi4E23TrivialOffsetCalculatorILi1EjESD_NS0_6memory12LoadWithCastILi1EEENSE_13StoreWithCastILi1EEEEEviT_T0_T2_T3_T4_T5_,@"STO_CUDA_ENTRY STV_DEFAULT"
_ZN2at6native27unrolled_elementwise_kernelINS0_13AUnaryFunctorIffbZZZNS0_22logical_or_kernel_cudaERNS_14TensorIteratorEENKUlvE0_clEvENKUlvE5_clEvEUlffE_EESt5arrayIPcLm2EELi4E23TrivialOffsetCalculatorILi1EjESD_NS0_6memory12LoadWithCastILi1EEENSE_13StoreWithCastILi1EEEEEviT_T0_T2_T3_T4_T5_:
.text._ZN2at6native27unrolled_elementwise_kernelINS0_13AUnaryFunctorIffbZZZNS0_22logical_or_kernel_cudaERNS_14TensorIteratorEENKUlvE0_clEvENKUlvE5_clEvEUlffE_EESt5arrayIPcLm2EELi4E23TrivialOffsetCalculatorILi1EjESD_NS0_6memory12LoadWithCastILi1EEENSE_13StoreWithCastILi1EEEEEviT_T0_T2_T3_T4_T5_:
        /* <DEDUP_REMOVED lines=30> */
.L_x_18445:
[----:B------:R-:W2:Y:S02]  /*01e0*/  LDG.E.U8 R2, [R2.64] ;  /* 0x0000002402027981 */ /* 0x000ea4000c1e1100 */
[----:B--2---:R0:W1:Y:S01]  /*01f0*/  I2F.U16 R23, R2 ;  /* 0x0000000200177306 */ /* 0x0040620000101000 */
[----:B------:R-:W-:Y:S05]  /*0200*/  BRA `(.L_x_18447) ;  /* 0x00000cb000007947 */ /* 0x000fea0003800000 */
.L_x_18444:
        /* <DEDUP_REMOVED lines=9> */
.L_x_18449:
[----:B------:R-:W2:Y:S02]  /*02a0*/  LDG.E R2, [R2.64] ;  /* 0x0000002402027981 */ /* 0x000ea4000c1e1900 */
[----:B--2---:R0:W1:Y:S01]  /*02b0*/  I2F R23, R2 ;  /* 0x0000000200177306 */ /* 0x0040620000201400 */
[----:B------:R-:W-:Y:S05]  /*02c0*/  BRA `(.L_x_18447) ;  /* 0x00000bf000007947 */ /* 0x000fea0003800000 */
.L_x_18448:
[----:B------:R-:W2:Y:S02]  /*02d0*/  LDG.E.U16 R2, [R2.64] ;  /* 0x0000002402027981 */ /* 0x000ea4000c1e1500 */
[----:B--2---:R0:W1:Y:S01]  /*02e0*/  I2F.S16 R23, R2 ;  /* 0x0000000200177306 */ /* 0x0040620000101400 */
[----:B------:R-:W-:Y:S05]  /*02f0*/  BRA `(.L_x_18447) ;  /* 0x00000bc000007947 */ /* 0x000fea0003800000 */
.L_x_18443:
        /* <DEDUP_REMOVED lines=8> */
.L_x_18451:
[----:B------:R-:W2:Y:S02]  /*0380*/  LDG.E.U16 R2, [R2.64] ;  /* 0x0000002402027981 */ /* 0x000ea4000c1e1500 */
[----:B--2---:R-:W-:Y:S01]  /*0390*/  HADD2.F32 R23, -RZ, R2.H0_H0 ;  /* 0x20000002ff177230 */ /* 0x004fe20000004100 */
[----:B------:R-:W-:Y:S05]  /*03a0*/  BRA `(.L_x_18447) ;  /* 0x00000b1000007947 */ /* 0x000fea0003800000 */
.L_x_18450:
        /* <DEDUP_REMOVED lines=8> */
.L_x_18453:
[----:B------:R-:W2:Y:S02]  /*0430*/  LDG.E.U16 R2, [R2.64] ;  /* 0x0000002402027981 */ /* 0x000ea4000c1e1500 */
[----:B--2---:R-:W-:Y:S01]  /*0440*/  HADD2.F32 R23, -RZ, R2.H0_H0 ;  /* 0x20000002ff177230 */ /* 0x004fe20000004100 */
[----:B------:R-:W-:Y:S05]  /*0450*/  BRA `(.L_x_18447) ;  /* 0x00000a6000007947 */ /* 0x000fea0003800000 */
.L_x_18452:
[----:B------:R-:W2:Y:S02]  /*0460*/  LDG.E.64 R2, [R2.64] ;  /* 0x0000002402027981 */ /* 0x000ea4000c1e1b00 */
[----:B--2---:R-:W0:Y:S01]  /*0470*/  F2F.F32.F64 R23, R2 ;  /* 0x0000000200177310 */ /* 0x004e220000301000 */
[----:B------:R-:W0:-:S14]  /*0480*/  DSETP.GEU.AND P0, PT, |R2|, c[0x2][0x0], PT ;  /* 0x008000000200762a */ /* 0x000e1c0003f0e200 */
[----:B0-----:R-:W-:Y:S01]  /*0490*/  @!P0 FMUL R23, R23, 1.175494350822287508e-38 ;  /* 0x0080000017178820 */ /* 0x001fe20000400000 */
[----:B------:R-:W-:Y:S05]  /*04a0*/  BRA `(.L_x_18447) ;  /* 0x00000a1000007947 */ /* 0x000fea0003800000 */
.L_x_18442:
        /* <DEDUP_REMOVED lines=12> */
.L_x_18456:
[----:B------:R-:W2:Y:S02]  /*0570*/  LDG.E.64 R2, [R2.64] ;  /* 0x0000002402027981 */ /* 0x000ea4000c1e1b00 */
[----:B--2---:R-:W0:Y:S01]  /*0580*/  F2F.F32.F64 R23, R2 ;  /* 0x0000000200177310 */ /* 0x004e220000301000 */
[----:B------:R-:W0:-:S14]  /*0590*/  DSETP.GEU.AND P0, PT, |R2|, c[0x2][0x0], PT ;  /* 0x008000000200762a */ /* 0x000e1c0003f0e200 */
[----:B0-----:R-:W-:Y:S01]  /*05a0*/  @!P0 FMUL R23, R23, 1.175494350822287508e-38 ;  /* 0x0080000017178820 */ /* 0x001fe20000400000 */
[----:B------:R-:W-:Y:S05]  /*05b0*/  BRA `(.L_x_18447) ;  /* 0x0000090000007947 */ /* 0x000fea0003800000 */
.L_x_18455:
        /* <DEDUP_REMOVED lines=26> */
.L_x_18458:
        /* <DEDUP_REMOVED lines=14> */
.L_x_18457:
[----:B------:R-:W2:Y:S02]  /*0840*/  LDG.E.U16 R2, [R2.64] ;  /* 0x0000002402027981 */ /* 0x000ea4000c1e1500 */
[----:B--2---:R-:W-:Y:S01]  /*0850*/  PRMT R23, RZ, 0x5410, R2 ;  /* 0x00005410ff177816 */ /* 0x004fe20000000002 */
[----:B------:R-:W-:Y:S05]  /*0860*/  BRA `(.L_x_18447) ;  /* 0x0000065000007947 */ /* 0x000fea0003800000 */
.L_x_18454:
        /* <DEDUP_REMOVED lines=11> */
.L_x_18461:
        /* <DEDUP_REMOVED lines=20> */
.L_x_18463:
[----:B------:R-:W-:Y:S05]  /*0a60*/  BSYNC B0 ;  /* 0x0000000000007941 */ /* 0x000fea0003800000 */
.L_x_18462:
[----:B------:R-:W-:Y:S01]  /*0a70*/  IMAD.SHL.U32 R2, R2, 0x100000, RZ ;  /* 0x0010000002027824 */ /* 0x000fe200078e00ff */
[----:B------:R-:W-:-:S04]  /*0a80*/  LEA R0, R0, 0x3b800000, 0x17 ;  /* 0x3b80000000007811 */ /* 0x000fc800078eb8ff */
[----:B------:R-:W-:Y:S01]  /*0a90*/  LOP3.LUT R23, R0, R2, R23, 0xfe, !PT ;  /* 0x0000000200177212 */ /* 0x000fe200078efe17 */
[----:B------:R-:W-:Y:S05]  /*0aa0*/  BRA `(.L_x_18447) ;  /* 0x0000041000007947 */ /* 0x000fea0003800000 */
.L_x_18460:
        /* <DEDUP_REMOVED lines=20> */
.L_x_18465:
[----:B------:R-:W-:Y:S05]  /*0bf0*/  BSYNC B0 ;  /* 0x0000000000007941 */ /* 0x000fea0003800000 */
.L_x_18464:
[----:B------:R-:W-:Y:S01]  /*0c00*/  IMAD.SHL.U32 R2, R2, 0x200000, RZ ;  /* 0x0020000002027824 */ /* 0x000fe200078e00ff */
[----:B------:R-:W-:-:S04]  /*0c10*/  LEA R0, R0, 0x37800000, 0x17 ;  /* 0x3780000000007811 */ /* 0x000fc800078eb8ff */
[----:B------:R-:W-:Y:S01]  /*0c20*/  LOP3.LUT R23, R0, R2, R23, 0xfe, !PT ;  /* 0x0000000200177212 */ /* 0x000fe200078efe17 */
[----:B------:R-:W-:Y:S05]  /*0c30*/  BRA `(.L_x_18447) ;  /* 0x0000028000007947 */ /* 0x000fea0003800000 */
.L_x_18459:
        /* <DEDUP_REMOVED lines=14> */
.L_x_18446:
        /* <DEDUP_REMOVED lines=21> */
.L_x_18467:
[----:B------:R-:W2:Y:S02]  /*0e70*/  LDG.E.64 R2, [R2.64] ;  /* 0x0000002402027981 */ /* 0x000ea4000c1e1b00 */
[----:B--2---:R0:W1:Y:S01]  /*0e80*/  I2F.U64 R23, R2 ;  /* 0x0000000200177312 */ /* 0x0040620000301000 */
[----:B------:R-:W-:Y:S05]  /*0e90*/  BRA `(.L_x_18447) ;  /* 0x0000002000007947 */ /* 0x000fea0003800000 */
.L_x_18466:
[----:B------:R-:W2:Y:S02]  /*0ea0*/  LDG.E R2, [R2.64] ;  /* 0x0000002402027981 */ /* 0x000ea4000c1e1900 */
[----:B--2---:R0:W1:Y:S02]  /*0eb0*/  I2F.U32 R23, R2 ;  /* 0x0000000200177306 */ /* 0x0040640000201000 */
.L_x_18447:
[----:B------:R-:W-:Y:S05]  /*0ec0*/  BSYNC B6 ;  /* 0x0000000000067941 */ /* 0x000fea0003800000 */
.L_x_18441:
[----:B------:R-:W2:Y:S02]  /*0ed0*/  S2R R19, SR_TID.X ;  /* 0x0000000000137919 */ /* 0x000ea40000002100 */
[----:B--2---:R-:W-:Y:S02]  /*0ee0*/  IADD3 R19, R19, 0x80, RZ ;  /* 0x0000008013137810 */ /* 0x004fe40007ffe0ff */
.L_x_18440:
[----:B-1----:R-:W-:Y:S05]  /*0ef0*/  BSYNC B7 ;  /* 0x0000000000077941 */ /* 0x002fea0003800000 */
.L_x_18439:
        /* <DEDUP_REMOVED lines=23> */
.L_x_18474:
[----:B------:R-:W2:Y:S02]  /*1070*/  LDG.E.U8 R2, [R2.64] ;  /* 0x0000002402027981 */ /* 0x000ea4000c1e1100 */
[----:B--2---:R0:W1:Y:S01]  /*1080*/  I2F.U16 R22, R2 ;  /* 0x0000000200167306 */ /* 0x0040620000101000 */
[----:B------:R-:W-:Y:S05]  /*1090*/  BRA `(.L_x_18476) ;  /* 0x00000ca000007947 */ /* 0x000fea0003800000 */
.L_x_18473:
        /* <DEDUP_REMOVED lines=9> */
.L_x_18478:
[----:B------:R-:W2:Y:S02]  /*1130*/  LDG.E R2, [R2.64] ;  /* 0x0000002402027981 */ /* 0x000ea4000c1e1900 */
[----:B--2---:R0:W1:Y:S01]  /*1140*/  I2F R22, R2 ;  /* 0x0000000200167306 */ /* 0x0040620000201400 */
[----:B------:R-:W-:Y:S05]  /*1150*/  BRA `(.L_x_18476) ;  /* 0x00000be000007947 */ /* 0x000fea0003800000 */
.L_x_18477:
[----:B------:R-:W2:Y:S02]  /*1160*/  LDG.E.U16 R2, [R2.64] ;  /* 0x0000002402027981 */ /* 0x000ea4000c1e1500 */
[----:B--2---:R0:W1:Y:S01]  /*1170*/  I2F.S16 R22, R2 ;  /* 0x0000000200167306 */ /* 0x0040620000101400 */
[----:B------:R-:W-:Y:S05]  /*1180*/  BRA `(.L_x_18476) ;  /* 0x00000bb000007947 */ /* 0x000fea0003800000 */
.L_x_18472:
        /* <DEDUP_REMOVED lines=8> */
.L_x_18480:
[----:B------:R-:W2:Y:S02]  /*1210*/  LDG.E.U16 R2, [R2.64] ;  /* 0x0000002402027981 */ /* 0x000ea4000c1e1500 */
[----:B--2---:R-:W-:Y:S01]  /*1220*/  HADD2.F32 R22, -RZ, R2.H0_H0 ;  /* 0x20000002ff167230 */ /* 0x004fe20000004100 */
[----:B------:R-:W-:Y:S05]  /*1230*/  BRA `(.L_x_18476) ;  /* 0x00000b0000007947 */ /* 0x000fea0003800000 */
.L_x_18479:
        /* <DEDUP_REMOVED lines=8> */
.L_x_18482:
[----:B------:R-:W2:Y:S02]  /*12c0*/  LDG.E.U16 R2, [R2.64] ;  /* 0x0000002402027981 */ /* 0x000ea4000c1e1500 */
[----:B--2---:R-:W-:Y:S01]  /*12d0*/  HADD2.F32 R22, -RZ, R2.H0_H0 ;  /* 0x20000002ff167230 */ /* 0x004fe20000004100 */
[----:B------:R-:W-:Y:S05]  /*12e0*/  BRA `(.L_x_18476) ;  /* 0x00000a5000007947 */ /* 0x000fea0003800000 */
.L_x_18481:
[----:B------:R-:W2:Y:S02]  /*12f0*/  LDG.E.64 R2, [R2.64] ;  /* 0x0000002402027981 */ /* 0x000ea4000c1e1b00 */
[----:B--2---:R-:W0:Y:S01]  /*1300*/  F2F.F32.F64 R22, R2 ;  /* 0x0000000200167310 */ /* 0x004e220000301000 */
[----:B------:R-:W0:-:S14]  /*1310*/  DSETP.GEU.AND P0, PT, |R2|, c[0x2][0x0], PT ;  /* 0x008000000200762a */ /* 0x000e1c0003f0e200 */
[----:B0-----:R-:W-:Y:S01]  /*1320*/  @!P0 FMUL R22, R22, 1.175494350822287508e-38 ;  /* 0x0080000016168820 */ /* 0x001fe20000400000 */
[----:B------:R-:W-:Y:S05]  /*1330*/  BRA `(.L_x_18476) ;  /* 0x00000a0000007947 */ /* 0x000fea0003800000 */
.L_x_18471:
        /* <DEDUP_REMOVED lines=12> */
.L_x_18485:
[----:B------:R-:W2:Y:S02]  /*1400*/  LDG.E.64 R2, [R2.64] ;  /* 0x0000002402027981 */ /* 0x000ea4000c1e1b00 */
[----:B--2---:R-:W0:Y:S01]  /*1410*/  F2F.F32.F64 R22, R2 ;  /* 0x0000000200167310 */ /* 0x004e220000301000 */
[----:B------:R-:W0:-:S14]  /*1420*/  DSETP.GEU.AND P0, PT, |R2|, c[0x2][0x0], PT ;  /* 0x008000000200762a */ /* 0x000e1c0003f0e200 */
[----:B0-----:R-:W-:Y:S01]  /*1430*/  @!P0 FMUL R22, R22, 1.175494350822287508e-38 ;  /* 0x0080000016168820 */ /* 0x001fe20000400000 */
[----:B------:R-:W-:Y:S05]  /*1440*/  BRA `(.L_x_18476) ;  /* 0x000008f000007947 */ /* 0x000fea0003800000 */
.L_x_18484:
        /* <DEDUP_REMOVED lines=26> */
.L_x_18487:
        /* <DEDUP_REMOVED lines=13> */
.L_x_18486:
[----:B------:R-:W2:Y:S02]  /*16c0*/  LDG.E.U16 R2, [R2.64] ;  /* 0x0000002402027981 */ /* 0x000ea4000c1e1500 */
[----:B--2---:R-:W-:Y:S01]  /*16d0*/  PRMT R22, RZ, 0x5410, R2 ;  /* 0x00005410ff167816 */ /* 0x004fe20000000002 */
[----:B------:R-:W-:Y:S05]  /*16e0*/  BRA `(.L_x_18476) ;  /* 0x0000065000007947 */ /* 0x000fea0003800000 */
.L_x_18483:
        /* <DEDUP_REMOVED lines=11> */
.L_x_18490:
        /* <DEDUP_REMOVED lines=20> */
.L_x_18492:
[----:B------:R-:W-:Y:S05]  /*18e0*/  BSYNC B0 ;  /* 0x0000000000007941 */ /* 0x000fea0003800000 */
.L_x_18491:
[----:B------:R-:W-:Y:S01]  /*18f0*/  IMAD.SHL.U32 R2, R2, 0x100000, RZ ;  /* 0x0010000002027824 */ /* 0x000fe200078e00ff */
[----:B------:R-:W-:-:S04]  /*1900*/  LEA R3, R0, 0x3b800000, 0x17 ;  /* 0x3b80000000037811 */ /* 0x000fc800078eb8ff */
[----:B------:R-:W-:Y:S01]  /*1910*/  LOP3.LUT R22, R3, R2, R22, 0xfe, !PT ;  /* 0x0000000203167212 */ /* 0x000fe200078efe16 */
[----:B------:R-:W-:Y:S05]  /*1920*/  BRA `(.L_x_18476) ;  /* 0x0000041000007947 */ /* 0x000fea0003800000 */
.L_x_18489:
        /* <DEDUP_REMOVED lines=20> */
.L_x_18494:
[----:B------:R-:W-:Y:S05]  /*1a70*/  BSYNC B0 ;  /* 0x0000000000007941 */ /* 0x000fea0003800000 */
.L_x_18493:
[----:B------:R-:W-:Y:S01]  /*1a80*/  IMAD.SHL.U32 R2, R2, 0x200000, RZ ;  /* 0x0020000002027824 */ /* 0x000fe200078e00ff */
[----:B------:R-:W-:-:S04]  /*1a90*/  LEA R3, R0, 0x37800000, 0x17 ;  /* 0x3780000000037811 */ /* 0x000fc800078eb8ff */
[----:B------:R-:W-:Y:S01]  /*1aa0*/  LOP3.LUT R22, R3, R2, R22, 0xfe, !PT ;  /* 0x0000000203167212 */ /* 0x000fe200078efe16 */
[----:B------:R-:W-:Y:S05]  /*1ab0*/  BRA `(.L_x_18476) ;  /* 0x0000028000007947 */ /* 0x000fea0003800000 */
.L_x_18488:
        /* <DEDUP_REMOVED lines=14> */
.L_x_18475:
        /* <DEDUP_REMOVED lines=21> */
.L_x_18496:
[----:B------:R-:W2:Y:S02]  /*1cf0*/  LDG.E.64 R2, [R2.64] ;  /* 0x0000002402027981 */ /* 0x000ea4000c1e1b00 */
[----:B--2---:R0:W1:Y:S01]  /*1d00*/  I2F.U64 R22, R2 ;  /* 0x0000000200167312 */ /* 0x0040620000301000 */
[----:B------:R-:W-:Y:S05]  /*1d10*/  BRA `(.L_x_18476) ;  /* 0x0000002000007947 */ /* 0x000fea0003800000 */
.L_x_18495:
[----:B------:R-:W2:Y:S02]  /*1d20*/  LDG.E R2, [R2.64] ;  /* 0x0000002402027981 */ /* 0x000ea4000c1e1900 */
[----:B--2---:R0:W1:Y:S02]  /*1d30*/  I2F.U32 R22, R2 ;  /* 0x0000000200167306 */ /* 0x0040640000201000 */
.L_x_18476:
[----:B------:R-:W-:Y:S05]  /*1d40*/  BSYNC B6 ;  /* 0x0000000000067941 */ /* 0x000fea0003800000 */
.L_x_18470:
[----:B------:R-:W-:Y:S02]  /*1d50*/  IADD3 R19, R19, 0x80, RZ ;  /* 0x0000008013137810 */ /* 0x000fe40007ffe0ff */
.L_x_18469:
[----:B------:R-:W-:Y:S05]  /*1d60*/  BSYNC B7 ;  /* 0x0000000000077941 */ /* 0x000fea0003800000 */
.L_x_18468:
        /* <DEDUP_REMOVED lines=24> */
.L_x_18503:
[----:B------:R-:W2:Y:S02]  /*1ef0*/  LDG.E.U8 R2, [R2.64] ;  /* 0x0000002402027981 */ /* 0x000ea4000c1e1100 */
[----:B--2---:R0:W2:Y:S01]  /*1f00*/  I2F.U16 R25, R2 ;  /* 0x0000000200197306 */ /* 0x0040a20000101000 */
[----:B------:R-:W-:Y:S05]  /*1f10*/  BRA `(.L_x_18505) ;  /* 0x00000ca000007947 */ /* 0x000fea0003800000 */
.L_x_18502:
        /* <DEDUP_REMOVED lines=9> */
.L_x_18507:
[----:B------:R-:W2:Y:S02]  /*1fb0*/  LDG.E R2, [R2.64] ;  /* 0x0000002402027981 */ /* 0x000ea4000c1e1900 */
[----:B--2---:R0:W2:Y:S01]  /*1fc0*/  I2F R25, R2 ;  /* 0x0000000200197306 */ /* 0x0040a20000201400 */
[----:B------:R-:W-:Y:S05]  /*1fd0*/  BRA `(.L_x_18505) ;  /* 0x00000be000007947 */ /* 0x000fea0003800000 */
.L_x_18506:
[----:B------:R-:W2:Y:S02]  /*1fe0*/  LDG.E.U16 R2, [R2.64] ;  /* 0x0000002402027981 */ /* 0x000ea4000c1e1500 */
[----:B--2---:R0:W2:Y:S01]  /*1ff0*/  I2F.S16 R25, R2 ;  /* 0x0000000200197306 */ /* 0x0040a20000101400 */
[----:B------:R-:W-:Y:S05]  /*2000*/  BRA `(.L_x_18505) ;  /* 0x00000bb000007947 */ /* 0x000fea0003800000 */
.L_x_18501:
        /* <DEDUP_REMOVED lines=8> */
.L_x_18509:
[----:B------:R-:W2:Y:S02]  /*2090*/  LDG.E.U16 R2, [R2.64] ;  /* 0x0000002402027981 */ /* 0x000ea4000c1e1500 */
[----:B--2---:R-:W-:Y:S01]  /*20a0*/  HADD2.F32 R25, -RZ, R2.H0_H0 ;  /* 0x20000002ff197230 */ /* 0x004fe20000004100 */
[----:B------:R-:W-:Y:S05]  /*20b0*/  BRA `(.L_x_18505) ;  /* 0x00000b0000007947 */ /* 0x000fea0003800000 */
.L_x_18508:
        /* <DEDUP_REMOVED lines=8> */
.L_x_18511:
[----:B------:R-:W2:Y:S02]  /*2140*/  LDG.E.U16 R2, [R2.64] ;  /* 0x0000002402027981 */ /* 0x000ea4000c1e1500 */
[----:B--2---:R-:W-:Y:S01]  /*2150*/  HADD2.F32 R25, -RZ, R2.H0_H0 ;  /* 0x20000002ff197230 */ /* 0x004fe20000004100 */
[----:B------:R-:W-:Y:S05]  /*2160*/  BRA `(.L_x_18505) ;  /* 0x00000a5000007947 */ /* 0x000fea0003800000 */
.L_x_18510:
[----:B------:R-:W2:Y:S02]  /*2170*/  LDG.E.64 R2, [R2.64] ;  /* 0x0000002402027981 */ /* 0x000ea4000c1e1b00 */
[----:B--2---:R-:W0:Y:S01]  /*2180*/  F2F.F32.F64 R25, R2 ;  /* 0x0000000200197310 */ /* 0x004e220000301000 */
[----:B------:R-:W0:-:S14]  /*2190*/  DSETP.GEU.AND P0, PT, |R2|, c[0x2][0x0], PT ;  /* 0x008000000200762a */ /* 0x000e1c0003f0e200 */
[----:B0-----:R-:W-:Y:S01]  /*21a0*/  @!P0 FMUL R25, R25, 1.175494350822287508e-38 ;  /* 0x0080000019198820 */ /* 0x001fe20000400000 */
[----:B------:R-:W-:Y:S05]  /*21b0*/  BRA `(.L_x_18505) ;  /* 0x00000a0000007947 */ /* 0x000fea0003800000 */
.L_x_18500:
        /* <DEDUP_REMOVED lines=12> */
.L_x_18514:
[----:B------:R-:W2:Y:S02]  /*2280*/  LDG.E.64 R2, [R2.64] ;  /* 0x0000002402027981 */ /* 0x000ea4000c1e1b00 */
[----:B--2---:R-:W0:Y:S01]  /*2290*/  F2F.F32.F64 R25, R2 ;  /* 0x0000000200197310 */ /* 0x004e220000301000 */
[----:B------:R-:W0:-:S14]  /*22a0*/  DSETP.GEU.AND P0, PT, |R2|, c[0x2][0x0], PT ;  /* 0x008000000200762a */ /* 0x000e1c0003f0e200 */
[----:B0-----:R-:W-:Y:S01]  /*22b0*/  @!P0 FMUL R25, R25, 1.175494350822287508e-38 ;  /* 0x0080000019198820 */ /* 0x001fe20000400000 */
[----:B------:R-:W-:Y:S05]  /*22c0*/  BRA `(.L_x_18505) ;  /* 0x000008f000007947 */ /* 0x000fea0003800000 */
.L_x_18513:
        /* <DEDUP_REMOVED lines=26> */
.L_x_18516:
        /* <DEDUP_REMOVED lines=13> */
.L_x_18515:
[----:B------:R-:W2:Y:S02]  /*2540*/  LDG.E.U16 R2, [R2.64] ;  /* 0x0000002402027981 */ /* 0x000ea4000c1e1500 */
[----:B--2---:R-:W-:Y:S01]  /*2550*/  PRMT R25, RZ, 0x5410, R2 ;  /* 0x00005410ff197816 */ /* 0x004fe20000000002 */
[----:B------:R-:W-:Y:S05]  /*2560*/  BRA `(.L_x_18505) ;  /* 0x0000065000007947 */ /* 0x000fea0003800000 */
.L_x_18512:
        /* <DEDUP_REMOVED lines=11> */
.L_x_18519:
        /* <DEDUP_REMOVED lines=20> */
.L_x_18521:
[----:B------:R-:W-:Y:S05]  /*2760*/  BSYNC B0 ;  /* 0x0000000000007941 */ /* 0x000fea0003800000 */
.L_x_18520:
[----:B------:R-:W-:Y:S01]  /*2770*/  IMAD.SHL.U32 R2, R2, 0x100000, RZ ;  /* 0x0010000002027824 */ /* 0x000fe200078e00ff */
[----:B------:R-:W-:-:S04]  /*2780*/  LEA R0, R0, 0x3b800000, 0x17 ;  /* 0x3b80000000007811 */ /* 0x000fc800078eb8ff */
[----:B------:R-:W-:Y:S01]  /*2790*/  LOP3.LUT R25, R0, R2, R25, 0xfe, !PT ;  /* 0x0000000200197212 */ /* 0x000fe200078efe19 */
[----:B------:R-:W-:Y:S05]  /*27a0*/  BRA `(.L_x_18505) ;  /* 0x0000041000007947 */ /* 0x000fea0003800000 */
.L_x_18518:
        /* <DEDUP_REMOVED lines=20> */
.L_x_18523:
[----:B------:R-:W-:Y:S05]  /*28f0*/  BSYNC B0 ;  /* 0x0000000000007941 */ /* 0x000fea0003800000 */
.L_x_18522:
[----:B------:R-:W-:Y:S01]  /*2900*/  IMAD.SHL.U32 R2, R2, 0x200000, RZ ;  /* 0x0020000002027824 */ /* 0x000fe200078e00ff */
[----:B------:R-:W-:-:S04]  /*2910*/  LEA R0, R0, 0x37800000, 0x17 ;  /* 0x3780000000007811 */ /* 0x000fc800078eb8ff */
[----:B------:R-:W-:Y:S01]  /*2920*/  LOP3.LUT R25, R0, R2, R25, 0xfe, !PT ;  /* 0x0000000200197212 */ /* 0x000fe200078efe19 */
[----:B------:R-:W-:Y:S05]  /*2930*/  BRA `(.L_x_18505) ;  /* 0x0000028000007947 */ /* 0x000fea0003800000 */
.L_x_18517:
        /* <DEDUP_REMOVED lines=14> */
.L_x_18504:
        /* <DEDUP_REMOVED lines=21> */
.L_x_18525:
[----:B------:R-:W2:Y:S02]  /*2b70*/  LDG.E.64 R2, [R2.64] ;  /* 0x0000002402027981 */ /* 0x000ea4000c1e1b00 */
[----:B--2---:R0:W2:Y:S01]  /*2b80*/  I2F.U64 R25, R2 ;  /* 0x0000000200197312 */ /* 0x0040a20000301000 */
[----:B------:R-:W-:Y:S05]  /*2b90*/  BRA `(.L_x_18505) ;  /* 0x0000002000007947 */ /* 0x000fea0003800000 */
.L_x_18524:
[----:B------:R-:W2:Y:S02]  /*2ba0*/  LDG.E R2, [R2.64] ;  /* 0x0000002402027981 */ /* 0x000ea4000c1e1900 */
[----:B--2---:R0:W2:Y:S02]  /*2bb0*/  I2F.U32 R25, R2 ;  /* 0x0000000200197306 */ /* 0x0040a40000201000 */
.L_x_18505:
[----:B------:R-:W-:Y:S05]  /*2bc0*/  BSYNC B6 ;  /* 0x0000000000067941 */ /* 0x000fea0003800000 */
.L_x_18499:
[----:B------:R-:W-:Y:S02]  /*2bd0*/  IADD3 R19, R19, 0x80, RZ ;  /* 0x0000008013137810 */ /* 0x000fe40007ffe0ff */
.L_x_18498:
[----:B------:R-:W-:Y:S05]  /*2be0*/  BSYNC B7 ;  /* 0x0000000000077941 */ /* 0x000fea0003800000 */
.L_x_18497:
        /* <DEDUP_REMOVED lines=21> */
.L_x_18531:
[----:B------:R-:W3:Y:S02]  /*2d40*/  LDG.E.U8 R2, [R2.64] ;  /* 0x0000002402027981 */ /* 0x000ee4000c1e1100 */
[----:B---3--:R0:W3:Y:S01]  /*2d50*/  I2F.U16 R24, R2 ;  /* 0x0000000200187306 */ /* 0x0080e20000101000 */
[----:B------:R-:W-:Y:S05]  /*2d60*/  BRA `(.L_x_18527) ;  /* 0x00000c7000007947 */ /* 0x000fea0003800000 */
.L_x_18530:
        /* <DEDUP_REMOVED lines=9> */
.L_x_18534:
[----:B------:R-:W3:Y:S02]  /*2e00*/  LDG.E R2, [R2.64] ;  /* 0x0000002402027981 */ /* 0x000ee4000c1e1900 */
[----:B---3--:R0:W3:Y:S01]  /*2e10*/  I2F R24, R2 ;  /* 0x0000000200187306 */ /* 0x0080e20000201400 */
[----:B------:R-:W-:Y:S05]  /*2e20*/  BRA `(.L_x_18527) ;  /* 0x00000bb000007947 */ /* 0x000fea0003800000 */
.L_x_18533:
[----:B------:R-:W3:Y:S02]  /*2e30*/  LDG.E.U16 R2, [R2.64] ;  /* 0x0000002402027981 */ /* 0x000ee4000c1e1500 */
[----:B---3--:R0:W3:Y:S01]  /*2e40*/  I2F.S16 R24, R2 ;  /* 0x0000000200187306 */ /* 0x0080e20000101400 */
[----:B------:R-:W-:Y:S05]  /*2e50*/  BRA `(.L_x_18527) ;  /* 0x00000b8000007947 */ /* 0x000fea0003800000 */
.L_x_18529:
        /* <DEDUP_REMOVED lines=8> */
.L_x_18536:
[----:B------:R-:W3:Y:S02]  /*2ee0*/  LDG.E.U16 R2, [R2.64] ;  /* 0x0000002402027981 */ /* 0x000ee4000c1e1500 */
[----:B---3--:R-:W-:Y:S01]  /*2ef0*/  HADD2.F32 R24, -RZ, R2.H0_H0 ;  /* 0x20000002ff187230 */ /* 0x008fe20000004100 */
[----:B------:R-:W-:Y:S05]  /*2f00*/  BRA `(.L_x_18527) ;  /* 0x00000ad000007947 */ /* 0x000fea0003800000 */
.L_x_18535:
        /* <DEDUP_REMOVED lines=8> */
.L_x_18538:
[----:B------:R-:W3:Y:S02]  /*2f90*/  LDG.E.U16 R2, [R2.64] ;  /* 0x0000002402027981 */ /* 0x000ee4000c1e1500 */
[----:B---3--:R-:W-:Y:S01]  /*2fa0*/  HADD2.F32 R24, -RZ, R2.H0_H0 ;  /* 0x20000002ff187230 */ /* 0x008fe20000004100 */
[----:B------:R-:W-:Y:S05]  /*2fb0*/  BRA `(.L_x_18527) ;  /* 0x00000a2000007947 */ /* 0x000fea0003800000 */
.L_x_18537:
[----:B------:R-:W3:Y:S02]  /*2fc0*/  LDG.E.64 R2, [R2.64] ;  /* 0x0000002402027981 */ /* 0x000ee4000c1e1b00 */
[----:B---3--:R-:W0:Y:S01]  /*2fd0*/  F2F.F32.F64 R24, R2 ;  /* 0x0000000200187310 */ /* 0x008e220000301000 */
[----:B------:R-:W0:-:S14]  /*2fe0*/  DSETP.GEU.AND P0, PT, |R2|, c[0x2][0x0], PT ;  /* 0x008000000200762a */ /* 0x000e1c0003f0e200 */
[----:B0-----:R-:W-:Y:S01]  /*2ff0*/  @!P0 FMUL R24, R24, 1.175494350822287508e-38 ;  /* 0x0080000018188820 */ /* 0x001fe20000400000 */
[----:B------:R-:W-:Y:S05]  /*3000*/  BRA `(.L_x_18527) ;  /* 0x000009d000007947 */ /* 0x000fea0003800000 */
.L_x_18528:
        /* <DEDUP_REMOVED lines=12> */
.L_x_18541:
[----:B------:R-:W3:Y:S02]  /*30d0*/  LDG.E.64 R2, [R2.64] ;  /* 0x0000002402027981 */ /* 0x000ee4000c1e1b00 */
[----:B---3--:R-:W0:Y:S01]  /*30e0*/  F2F.F32.F64 R24, R2 ;  /* 0x0000000200187310 */ /* 0x008e220000301000 */
[----:B------:R-:W0:-:S14]  /*30f0*/  DSETP.GEU.AND P0, PT, |R2|, c[0x2][0x0], PT ;  /* 0x008000000200762a */ /* 0x000e1c0003f0e200 */
[----:B0-----:R-:W-:Y:S01]  /*3100*/  @!P0 FMUL R24, R24, 1.175494350822287508e-38 ;  /* 0x0080000018188820 */ /* 0x001fe20000400000 */
[----:B------:R-:W-:Y:S05]  /*3110*/  BRA `(.L_x_18527) ;  /* 0x000008c000007947 */ /* 0x000fea0003800000 */
.L_x_18540:
        /* <DEDUP_REMOVED lines=26> */
.L_x_18543:
        /* <DEDUP_REMOVED lines=13> */
.L_x_18542:
[----:B------:R-:W3:Y:S02]  /*3390*/  LDG.E.U16 R2, [R2.64] ;  /* 0x0000002402027981 */ /* 0x000ee4000c1e1500 */
[----:B---3--:R-:W-:Y:S01]  /*33a0*/  PRMT R24, RZ, 0x5410, R2 ;  /* 0x00005410ff187816 */ /* 0x008fe20000000002 */
[----:B------:R-:W-:Y:S05]  /*33b0*/  BRA `(.L_x_18527) ;  /* 0x0000062000007947 */ /* 0x000fea0003800000 */
.L_x_18539:
        /* <DEDUP_REMOVED lines=11> */
.L_x_18546:
        /* <DEDUP_REMOVED lines=19> */
.L_x_18548:
[----:B------:R-:W-:Y:S05]  /*35a0*/  BSYNC B0 ;  /* 0x0000000000007941 */ /* 0x000fea0003800000 */
.L_x_18547:
[----:B------:R-:W-:Y:S01]  /*35b0*/  IMAD.SHL.U32 R2, R2, 0x100000, RZ ;  /* 0x0010000002027824 */ /* 0x000fe200078e00ff */
[----:B------:R-:W-:-:S04]  /*35c0*/  LEA R3, R0, 0x3b800000, 0x17 ;  /* 0x3b80000000037811 */ /* 0x000fc800078eb8ff */
[----:B------:R-:W-:Y:S01]  /*35d0*/  LOP3.LUT R24, R3, R2, R24, 0xfe, !PT ;  /* 0x0000000203187212 */ /* 0x000fe200078efe18 */
[----:B------:R-:W-:Y:S05]  /*35e0*/  BRA `(.L_x_18527) ;  /* 0x000003f000007947 */ /* 0x000fea0003800000 */
.L_x_18545:
        /* <DEDUP_REMOVED lines=19> */
.L_x_18550:
[----:B------:R-:W-:Y:S05]  /*3720*/  BSYNC B0 ;  /* 0x0000000000007941 */ /* 0x000fea0003800000 */
.L_x_18549:
[----:B------:R-:W-:Y:S01]  /*3730*/  IMAD.SHL.U32 R2, R2, 0x200000, RZ ;  /* 0x0020000002027824 */ /* 0x000fe200078e00ff */
[----:B------:R-:W-:-:S04]  /*3740*/  LEA R3, R0, 0x37800000, 0x17 ;  /* 0x3780000000037811 */ /* 0x000fc800078eb8ff */
[----:B------:R-:W-:Y:S01]  /*3750*/  LOP3.LUT R24, R3, R2, R24, 0xfe, !PT ;  /* 0x0000000203187212 */ /* 0x000fe200078efe18 */
[----:B------:R-:W-:Y:S05]  /*3760*/  BRA `(.L_x_18527) ;  /* 0x0000027000007947 */ /* 0x000fea0003800000 */
.L_x_18544:
        /* <DEDUP_REMOVED lines=14> */
.L_x_18532:
        /* <DEDUP_REMOVED lines=20> */
.L_x_18552:
[----:B------:R-:W3:Y:S02]  /*3990*/  LDG.E.64 R2, [R2.64] ;  /* 0x0000002402027981 */ /* 0x000ee4000c1e1b00 */
[----:B---3--:R0:W3:Y:S01]  /*39a0*/  I2F.U64 R24, R2 ;  /* 0x0000000200187312 */ /* 0x0080e20000301000 */
[----:B------:R-:W-:Y:S05]  /*39b0*/  BRA `(.L_x_18527) ;  /* 0x0000002000007947 */ /* 0x000fea0003800000 */
.L_x_18551:
[----:B------:R-:W3:Y:S02]  /*39c0*/  LDG.E R2, [R2.64] ;  /* 0x0000002402027981 */ /* 0x000ee4000c1e1900 */
[----:B---3--:R0:W3:Y:S02]  /*39d0*/  I2F.U32 R24, R2 ;  /* 0x0000000200187306 */ /* 0x0080e40000201000 */
.L_x_18527:
[----:B------:R-:W-:Y:S05]  /*39e0*/  BSYNC B6 ;  /* 0x0000000000067941 */ /* 0x000fea0003800000 */
.L_x_18526:
        /* <DEDUP_REMOVED lines=37> */
.L_x_18558:
[----:B------:R0:W-:Y:S01]  /*3c40*/  STG.E.U8 [R2.64], R4 ;  /* 0x0000000402007986 */ /* 0x0001e2000c101124 */
[----:B------:R-:W-:Y:S05]  /*3c50*/  BRA `(.L_x_18554) ;  /* 0x00000d5000007947 */ /* 0x000fea0003800000 */
.L_x_18557:
        /* <DEDUP_REMOVED lines=9> */
.L_x_18561:
[----:B------:R0:W-:Y:S01]  /*3cf0*/  STG.E [R2.64], R4 ;  /* 0x0000000402007986 */ /* 0x0001e2000c101924 */
[----:B------:R-:W-:Y:S05]  /*3d00*/  BRA `(.L_x_18554) ;  /* 0x00000ca000007947 */ /* 0x000fea0003800000 */
.L_x_18560:
[----:B------:R0:W-:Y:S01]  /*3d10*/  STG.E.U16 [R2.64], R4 ;  /* 0x0000000402007986 */ /* 0x0001e2000c101524 */
[----:B------:R-:W-:Y:S05]  /*3d20*/  BRA `(.L_x_18554) ;  /* 0x00000c8000007947 */ /* 0x000fea0003800000 */
.L_x_18556:
        /* <DEDUP_REMOVED lines=9> */
.L_x_18563:
[----:B------:R-:W0:Y:S02]  /*3dc0*/  I2F.S16 R0, R4 ;  /* 0x0000000400007306 */ /* 0x000e240000101400 */
[----:B0-----:R-:W-:-:S05]  /*3dd0*/  F2FP.PACK_AB R0, RZ, R0 ;  /* 0x00000000ff00723e */ /* 0x001fca00000000ff */
[----:B------:R0:W-:Y:S01]  /*3de0*/  STG.E.U16 [R2.64], R0 ;  /* 0x0000000002007986 */ /* 0x0001e2000c101524 */
[----:B------:R-:W-:Y:S05]  /*3df0*/  BRA `(.L_x_18554) ;  /* 0x00000bb000007947 */ /* 0x000fea0003800000 */
.L_x_18562:
        /* <DEDUP_REMOVED lines=10> */
.L_x_18565:
[----:B------:R-:W0:Y:S02]  /*3ea0*/  I2F.S16 R4, R4 ;  /* 0x0000000400047306 */ /* 0x000e240000101400 */
[----:B0-----:R-:W-:-:S04]  /*3eb0*/  F2FP.PACK_AB R5, RZ, R4 ;  /* 0x00000004ff05723e */ /* 0x001fc800000000ff */
[----:B------:R-:W-:-:S05]  /*3ec0*/  PRMT R5, R5, 0x5410, RZ ;  /* 0x0000541005057816 */ /* 0x000fca00000000ff */
[----:B------:R0:W-:Y:S01]  /*3ed0*/  STG.E [R2.64], R5 ;  /* 0x0000000502007986 */ /* 0x0001e2000c101924 */
[----:B------:R-:W-:Y:S05]  /*3ee0*/  BRA `(.L_x_18554) ;  /* 0x00000ac000007947 */ /* 0x000fea0003800000 */
.L_x_18564:
[----:B------:R-:W0:Y:S02]  /*3ef0*/  I2F.F64.S16 R4, R4 ;  /* 0x0000000400047312 */ /* 0x000e240000101c00 */
[----:B0-----:R0:W-:Y:S01]  /*3f00*/  STG.E.64 [R2.64], R4 ;  /* 0x0000000402007986 */ /* 0x0011e2000c101b24 */
[----:B------:R-:W-:Y:S05]  /*3f10*/  BRA `(.L_x_18554) ;  /* 0x00000a9000007947 */ /* 0x000fea0003800000 */
.L_x_18555:
        /* <DEDUP_REMOVED lines=10> */
.L_x_18568:
[----:B------:R-:W0:Y:S01]  /*3fc0*/  I2F.F64.S16 R4, R4 ;  /* 0x0000000400047312 */ /* 0x000e220000101c00 */
[----:B------:R-:W-:-:S05]  /*3fd0*/  CS2R R6, SRZ ;  /* 0x0000000000067805 */ /* 0x000fca000001ff00 */
[----:B0-----:R0:W-:Y:S01]  /*3fe0*/  STG.E.128 [R2.64], R4 ;  /* 0x0000000402007986 */ /* 0x0011e2000c101d24 */
[----:B------:R-:W-:Y:S05]  /*3ff0*/  BRA `(.L_x_18554) ;  /* 0x000009b000007947 */ /* 0x000fea0003800000 */
.L_x_18567:
        /* <DEDUP_REMOVED lines=21> */
.L_x_18572:
[----:B------:R-:W-:Y:S05]  /*4150*/  BSYNC B0 ;  /* 0x0000000000007941 */ /* 0x000fea0003800000 */
.L_x_18571:
[----:B------:R-:W-:-:S05]  /*4160*/  LOP3.LUT R5, R0, R5, RZ, 0xfc, !PT ;  /* 0x0000000500057212 */ /* 0x000fca00078efcff */
[----:B------:R0:W-:Y:S01]  /*4170*/  STG.E.U8 [R2.64], R5 ;  /* 0x0000000502007986 */ /* 0x0001e2000c101124 */
[----:B------:R-:W-:Y:S05]  /*4180*/  BRA `(.L_x_18554) ;  /* 0x0000082000007947 */ /* 0x000fea0003800000 */
.L_x_18570:
        /* <DEDUP_REMOVED lines=13> */
.L_x_18574:
[----:B------:R-:W-:Y:S01]  /*4260*/  IMAD.MOV.U32 R0, RZ, RZ, 0x7f ;  /* 0x0000007fff007424 */ /* 0x000fe200078e00ff */
[----:B------:R-:W-:-:S04]  /*4270*/  ISETP.GT.U32.AND P0, PT, R5, 0x7f800000, PT ;  /* 0x7f8000000500780c */ /* 0x000fc80003f04070 */
[----:B------:R-:W-:-:S04]  /*4280*/  SEL R0, R0, 0x7c, P0 ;  /* 0x0000007c00007807 */ /* 0x000fc80000000000 */
.L_x_18575:
[----:B------:R-:W-:Y:S05]  /*4290*/  BSYNC B0 ;  /* 0x0000000000007941 */ /* 0x000fea0003800000 */
.L_x_18573:
[----:B------:R-:W-:-:S04]  /*42a0*/  LOP3.LUT R4, R7, 0x80000000, RZ, 0xc0, !PT ;  /* 0x8000000007047812 */ /* 0x000fc800078ec0ff */
[----:B------:R-:W-:-:S04]  /*42b0*/  SHF.R.U32.HI R5, RZ, 0x18, R4 ;  /* 0x00000018ff057819 */ /* 0x000fc80000011604 */
[----:B------:R-:W-:-:S05]  /*42c0*/  LOP3.LUT R5, R0, R5, RZ, 0xfc, !PT ;  /* 0x0000000500057212 */ /* 0x000fca00078efcff */
[----:B------:R0:W-:Y:S01]  /*42d0*/  STG.E.U8 [R2.64], R5 ;  /* 0x0000000502007986 */ /* 0x0001e2000c101124 */
[----:B------:R-:W-:Y:S05]  /*42e0*/  BRA `(.L_x_18554) ;  /* 0x000006c000007947 */ /* 0x000fea0003800000 */
.L_x_18569:
[----:B------:R-:W0:Y:S02]  /*42f0*/  I2F.S16 R0, R4 ;  /* 0x0000000400007306 */ /* 0x000e240000101400 */
[----:B0-----:R-:W-:-:S05]  /*4300*/  F2FP.BF16.PACK_AB R0, RZ, R0 ;  /* 0x00000000ff00723e */ /* 0x001fca00000010ff */
[----:B------:R0:W-:Y:S01]  /*4310*/  STG.E.U16 [R2.64], R0 ;  /* 0x0000000002007986 */ /* 0x0001e2000c101524 */
[----:B------:R-:W-:Y:S05]  /*4320*/  BRA `(.L_x_18554) ;  /* 0x0000068000007947 */ /* 0x000fea0003800000 */
.L_x_18566:
        /* <DEDUP_REMOVED lines=10> */
.L_x_18578:
        /* <DEDUP_REMOVED lines=17> */
.L_x_18581:
[----:B------:R-:W-:-:S04]  /*44e0*/  LOP3.LUT R0, R7, 0x80000000, RZ, 0xc0, !PT ;  /* 0x8000000007007812 */ /* 0x000fc800078ec0ff */
[----:B------:R-:W-:-:S04]  /*44f0*/  SHF.R.U32.HI R5, RZ, 0x18, R0 ;  /* 0x00000018ff057819 */ /* 0x000fc80000011600 */
[----:B------:R-:W-:-:S04]  /*4500*/  LOP3.LUT R4, R4, R5, RZ, 0xfc, !PT ;  /* 0x0000000504047212 */ /* 0x000fc800078efcff */
[----:B------:R-:W-:Y:S02]  /*4510*/  PRMT R0, R4, 0x7610, R0 ;  /* 0x0000761004007816 */ /* 0x000fe40000000000 */
.L_x_18580:
[----:B------:R-:W-:Y:S05]  /*4520*/  BSYNC B0 ;  /* 0x0000000000007941 */ /* 0x000fea0003800000 */
.L_x_18579:
[----:B------:R0:W-:Y:S01]  /*4530*/  STG.E.U8 [R2.64], R0 ;  /* 0x0000000002007986 */ /* 0x0001e2000c101124 */
[----:B------:R-:W-:Y:S05]  /*4540*/  BRA `(.L_x_18554) ;  /* 0x0000046000007947 */ /* 0x000fea0003800000 */
.L_x_18577:
        /* <DEDUP_REMOVED lines=17> */
.L_x_18584:
[----:B------:R-:W-:-:S04]  /*4660*/  LOP3.LUT R0, R7, 0x80000000, RZ, 0xc0, !PT ;  /* 0x8000000007007812 */ /* 0x000fc800078ec0ff */
[----:B------:R-:W-:-:S04]  /*4670*/  SHF.R.U32.HI R5, RZ, 0x18, R0 ;  /* 0x00000018ff057819 */ /* 0x000fc80000011600 */
[----:B------:R-:W-:-:S04]  /*4680*/  LOP3.LUT R4, R4, R5, RZ, 0xfc, !PT ;  /* 0x0000000504047212 */ /* 0x000fc800078efcff */
[----:B------:R-:W-:Y:S02]  /*4690*/  PRMT R0, R4, 0x7610, R0 ;  /* 0x0000761004007816 */ /* 0x000fe40000000000 */
.L_x_18583:
[----:B------:R-:W-:Y:S05]  /*46a0*/  BSYNC B0 ;  /* 0x0000000000007941 */ /* 0x000fea0003800000 */
.L_x_18582:
[----:B------:R0:W-:Y:S01]  /*46b0*/  STG.E.U8 [R2.64], R0 ;  /* 0x0000000002007986 */ /* 0x0001e2000c101124 */
[----:B------:R-:W-:Y:S05]  /*46c0*/  BRA `(.L_x_18554) ;  /* 0x000002e000007947 */ /* 0x000fea0003800000 */
.L_x_18576:
        /* <DEDUP_REMOVED lines=22> */
.L_x_18559:
        /* <DEDUP_REMOVED lines=20> */
.L_x_18586:
[----:B------:R-:W-:-:S05]  /*4970*/  IMAD.MOV.U32 R5, RZ, RZ, RZ ;  /* 0x000000ffff057224 */ /* 0x000fca00078e00ff */
[----:B------:R0:W-:Y:S01]  /*4980*/  STG.E.64 [R2.64], R4 ;  /* 0x0000000402007986 */ /* 0x0001e2000c101b24 */
[----:B------:R-:W-:Y:S05]  /*4990*/  BRA `(.L_x_18554) ;  /* 0x0000001000007947 */ /* 0x000fea0003800000 */
.L_x_18585:
[----:B------:R0:W-:Y:S02]  /*49a0*/  STG.E [R2.64], R4 ;  /* 0x0000000402007986 */ /* 0x0001e4000c101924 */
.L_x_18554:
[----:B0-----:R-:W-:Y:S05]  /*49b0*/  BSYNC B6 ;  /* 0x0000000000067941 */ /* 0x001fea0003800000 */
.L_x_18553:
        /* <DEDUP_REMOVED lines=21> */
.L_x_18592:
[----:B------:R0:W-:Y:S01]  /*4b10*/  STG.E.U8 [R2.64], R22 ;  /* 0x0000001602007986 */ /* 0x0001e2000c101124 */
[----:B------:R-:W-:Y:S05]  /*4b20*/  BRA `(.L_x_18594) ;  /* 0x00000d5000007947 */ /* 0x000fea0003800000 */
.L_x_18591:
        /* <DEDUP_REMOVED lines=9> */
.L_x_18596:
[----:B------:R0:W-:Y:S01]  /*4bc0*/  STG.E [R2.64], R22 ;  /* 0x0000001602007986 */ /* 0x0001e2000c101924 */
[----:B------:R-:W-:Y:S05]  /*4bd0*/  BRA `(.L_x_18594) ;  /* 0x00000ca000007947 */ /* 0x000fea0003800000 */
.L_x_18595:
[----:B------:R0:W-:Y:S01]  /*4be0*/  STG.E.U16 [R2.64], R22 ;  /* 0x0000001602007986 */ /* 0x0001e2000c101524 */
[----:B------:R-:W-:Y:S05]  /*4bf0*/  BRA `(.L_x_18594) ;  /* 0x00000c8000007947 */ /* 0x000fea0003800000 */
.L_x_18590:
        /* <DEDUP_REMOVED lines=9> */
.L_x_18598:
[----:B------:R-:W0:Y:S02]  /*4c90*/  I2F.S16 R0, R22 ;  /* 0x0000001600007306 */ /* 0x000e240000101400 */
[----:B0-----:R-:W-:-:S05]  /*4ca0*/  F2FP.PACK_AB R0, RZ, R0 ;  /* 0x00000000ff00723e */ /* 0x001fca00000000ff */
[----:B------:R0:W-:Y:S01]  /*4cb0*/  STG.E.U16 [R2.64], R0 ;  /* 0x0000000002007986 */ /* 0x0001e2000c101524 */
[----:B------:R-:W-:Y:S05]  /*4cc0*/  BRA `(.L_x_18594) ;  /* 0x00000bb000007947 */ /* 0x000fea0003800000 */
.L_x_18597:
        /* <DEDUP_REMOVED lines=10> */
.L_x_18600:
[----:B------:R-:W0:Y:S02]  /*4d70*/  I2F.S16 R22, R22 ;  /* 0x0000001600167306 */ /* 0x000e240000101400 */
[----:B0-----:R-:W-:-:S04]  /*4d80*/  F2FP.PACK_AB R5, RZ, R22 ;  /* 0x00000016ff05723e */ /* 0x001fc800000000ff */
[----:B------:R-:W-:-:S05]  /*4d90*/  PRMT R5, R5, 0x5410, RZ ;  /* 0x0000541005057816 */ /* 0x000fca00000000ff */
[----:B------:R0:W-:Y:S01]  /*4da0*/  STG.E [R2.64], R5 ;  /* 0x0000000502007986 */ /* 0x0001e2000c101924 */
[----:B------:R-:W-:Y:S05]  /*4db0*/  BRA `(.L_x_18594) ;  /* 0x00000ac000007947 */ /* 0x000fea0003800000 */
.L_x_18599:
[----:B------:R-:W0:Y:S02]  /*4dc0*/  I2F.F64.S16 R22, R22 ;  /* 0x0000001600167312 */ /* 0x000e240000101c00 */
[----:B0-----:R0:W-:Y:S01]  /*4dd0*/  STG.E.64 [R2.64], R22 ;  /* 0x0000001602007986 */ /* 0x0011e2000c101b24 */
[----:B------:R-:W-:Y:S05]  /*4de0*/  BRA `(.L_x_18594) ;  /* 0x00000a9000007947 */ /* 0x000fea0003800000 */
.L_x_18589:
        /* <DEDUP_REMOVED lines=10> */
.L_x_18603:
[----:B------:R-:W0:Y:S01]  /*4e90*/  I2F.F64.S16 R4, R22 ;  /* 0x0000001600047312 */ /* 0x000e220000101c00 */
[----:B------:R-:W-:-:S05]  /*4ea0*/  CS2R R6, SRZ ;  /* 0x0000000000067805 */ /* 0x000fca000001ff00 */
[----:B0-----:R0:W-:Y:S01]  /*4eb0*/  STG.E.128 [R2.64], R4 ;  /* 0x0000000402007986 */ /* 0x0011e2000c101d24 */
[----:B------:R-:W-:Y:S05]  /*4ec0*/  BRA `(.L_x_18594) ;  /* 0x000009b000007947 */ /* 0x000fea0003800000 */
.L_x_18602:
        /* <DEDUP_REMOVED lines=21> */
.L_x_18607:
[----:B------:R-:W-:Y:S05]  /*5020*/  BSYNC B0 ;  /* 0x0000000000007941 */ /* 0x000fea0003800000 */
.L_x_18606:
[----:B------:R-:W-:-:S05]  /*5030*/  LOP3.LUT R5, R0, R5, RZ, 0xfc, !PT ;  /* 0x0000000500057212 */ /* 0x000fca00078efcff */
[----:B------:R0:W-:Y:S01]  /*5040*/  STG.E.U8 [R2.64], R5 ;  /* 0x0000000502007986 */ /* 0x0001e2000c101124 */
[----:B------:R-:W-:Y:S05]  /*5050*/  BRA `(.L_x_18594) ;  /* 0x0000082000007947 */ /* 0x000fea0003800000 */
.L_x_18605:
        /* <DEDUP_REMOVED lines=13> */
.L_x_18609:
[----:B------:R-:W-:Y:S01]  /*5130*/  IMAD.MOV.U32 R0, RZ, RZ, 0x7f ;  /* 0x0000007fff007424 */ /* 0x000fe200078e00ff */
[----:B------:R-:W-:-:S04]  /*5140*/  ISETP.GT.U32.AND P0, PT, R4, 0x7f800000, PT ;  /* 0x7f8000000400780c */ /* 0x000fc80003f04070 */
[----:B------:R-:W-:-:S04]  /*5150*/  SEL R0, R0, 0x7c, P0 ;  /* 0x0000007c00007807 */ /* 0x000fc80000000000 */
.L_x_18610:
[----:B------:R-:W-:Y:S05]  /*5160*/  BSYNC B0 ;  /* 0x0000000000007941 */ /* 0x000fea0003800000 */
.L_x_18608:
[----:B------:R-:W-:-:S04]  /*5170*/  LOP3.LUT R4, R5, 0x80000000, RZ, 0xc0, !PT ;  /* 0x8000000005047812 */ /* 0x000fc800078ec0ff */
[----:B------:R-:W-:-:S04]  /*5180*/  SHF.R.U32.HI R5, RZ, 0x18, R4 ;  /* 0x00000018ff057819 */ /* 0x000fc80000011604 */
[----:B------:R-:W-:-:S05]  /*5190*/  LOP3.LUT R5, R0, R5, RZ, 0xfc, !PT ;  /* 0x0000000500057212 */ /* 0x000fca00078efcff */
[----:B------:R0:W-:Y:S01]  /*51a0*/  STG.E.U8 [R2.64], R5 ;  /* 0x0000000502007986 */ /* 0x0001e2000c101124 */
[----:B------:R-:W-:Y:S05]  /*51b0*/  BRA `(.L_x_18594) ;  /* 0x000006c000007947 */ /* 0x000fea0003800000 */
.L_x_18604:
[----:B------:R-:W0:Y:S02]  /*51c0*/  I2F.S16 R0, R22 ;  /* 0x0000001600007306 */ /* 0x000e240000101400 */
[----:B0-----:R-:W-:-:S05]  /*51d0*/  F2FP.BF16.PACK_AB R0, RZ, R0 ;  /* 0x00000000ff00723e */ /* 0x001fca00000010ff */
[----:B------:R0:W-:Y:S01]  /*51e0*/  STG.E.U16 [R2.64], R0 ;  /* 0x0000000002007986 */ /* 0x0001e2000c101524 */
[----:B------:R-:W-:Y:S05]  /*51f0*/  BRA `(.L_x_18594) ;  /* 0x0000068000007947 */ /* 0x000fea0003800000 */
.L_x_18601:
        /* <DEDUP_REMOVED lines=10> */
.L_x_18613:
        /* <DEDUP_REMOVED lines=17> */
.L_x_18616:
[----:B------:R-:W-:-:S04]  /*53b0*/  LOP3.LUT R0, R7, 0x80000000, RZ, 0xc0, !PT ;  /* 0x8000000007007812 */ /* 0x000fc800078ec0ff */
[----:B------:R-:W-:-:S04]  /*53c0*/  SHF.R.U32.HI R5, RZ, 0x18, R0 ;  /* 0x00000018ff057819 */ /* 0x000fc80000011600 */
[----:B------:R-:W-:-:S04]  /*53d0*/  LOP3.LUT R4, R4, R5, RZ, 0xfc, !PT ;  /* 0x0000000504047212 */ /* 0x000fc800078efcff */
[----:B------:R-:W-:Y:S02]  /*53e0*/  PRMT R0, R4, 0x7610, R0 ;  /* 0x0000761004007816 */ /* 0x000fe40000000000 */
.L_x_18615:
[----:B------:R-:W-:Y:S05]  /*53f0*/  BSYNC B0 ;  /* 0x0000000000007941 */ /* 0x000fea0003800000 */
.L_x_18614:
[----:B------:R0:W-:Y:S01]  /*5400*/  STG.E.U8 [R2.64], R0 ;  /* 0x0000000002007986 */ /* 0x0001e2000c101124 */
[----:B------:R-:W-:Y:S05]  /*5410*/  BRA `(.L_x_18594) ;  /* 0x0000046000007947 */ /* 0x000fea0003800000 */
.L_x_18612:
        /* <DEDUP_REMOVED lines=17> */
.L_x_18619:
[----:B------:R-:W-:-:S04]  /*5530*/  LOP3.LUT R0, R7, 0x80000000, RZ, 0xc0, !PT ;  /* 0x8000000007007812 */ /* 0x000fc800078ec0ff */
[----:B------:R-:W-:-:S04]  /*5540*/  SHF.R.U32.HI R5, RZ, 0x18, R0 ;  /* 0x00000018ff057819 */ /* 0x000fc80000011600 */
[----:B------:R-:W-:-:S04]  /*5550*/  LOP3.LUT R4, R4, R5, RZ, 0xfc, !PT ;  /* 0x0000000504047212 */ /* 0x000fc800078efcff */
[----:B------:R-:W-:Y:S02]  /*5560*/  PRMT R0, R4, 0x7610, R0 ;  /* 0x0000761004007816 */ /* 0x000fe40000000000 */
.L_x_18618:
[----:B------:R-:W-:Y:S05]  /*5570*/  BSYNC B0 ;  /* 0x0000000000007941 */ /* 0x000fea0003800000 */
.L_x_18617:
[----:B------:R0:W-:Y:S01]  /*5580*/  STG.E.U8 [R2.64], R0 ;  /* 0x0000000002007986 */ /* 0x0001e2000c101124 */
[----:B------:R-:W-:Y:S05]  /*5590*/  BRA `(.L_x_18594) ;  /* 0x000002e000007947 */ /* 0x000fea0003800000 */
.L_x_18611:
        /* <DEDUP_REMOVED lines=22> */
.L_x_18593:
        /* <DEDUP_REMOVED lines=20> */
.L_x_18621:
[----:B------:R-:W-:-:S05]  /*5840*/  IMAD.MOV.U32 R23, RZ, RZ, RZ ;  /* 0x000000ffff177224 */ /* 0x000fca00078e00ff */
[----:B------:R0:W-:Y:S01]  /*5850*/  STG.E.64 [R2.64], R22 ;  /* 0x0000001602007986 */ /* 0x0001e2000c101b24 */
[----:B------:R-:W-:Y:S05]  /*5860*/  BRA `(.L_x_18594) ;  /* 0x0000001000007947 */ /* 0x000fea0003800000 */
.L_x_18620:
[----:B------:R0:W-:Y:S02]  /*5870*/  STG.E [R2.64], R22 ;  /* 0x0000001602007986 */ /* 0x0001e4000c101924 */
.L_x_18594:
        /* <DEDUP_REMOVED lines=21> */
.L_x_18625:
[----:B------:R0:W-:Y:S01]  /*59d0*/  STG.E.U8 [R2.64], R24 ;  /* 0x0000001802007986 */ /* 0x0001e2000c101124 */
[----:B------:R-:W-:Y:S05]  /*59e0*/  BRA `(.L_x_18627) ;  /* 0x00000d5000007947 */ /* 0x000fea0003800000 */
.L_x_18624:
        /* <DEDUP_REMOVED lines=9> */
.L_x_18629:
[----:B------:R0:W-:Y:S01]  /*5a80*/  STG.E [R2.64], R24 ;  /* 0x0000001802007986 */ /* 0x0001e2000c101924 */
[----:B------:R-:W-:Y:S05]  /*5a90*/  BRA `(.L_x_18627) ;  /* 0x00000ca000007947 */ /* 0x000fea0003800000 */
.L_x_18628:
[----:B------:R0:W-:Y:S01]  /*5aa0*/  STG.E.U16 [R2.64], R24 ;  /* 0x0000001802007986 */ /* 0x0001e2000c101524 */
[----:B------:R-:W-:Y:S05]  /*5ab0*/  BRA `(.L_x_18627) ;  /* 0x00000c8000007947 */ /* 0x000fea0003800000 */
.L_x_18623:
        /* <DEDUP_REMOVED lines=9> */
.L_x_18631:
[----:B------:R-:W0:Y:S02]  /*5b50*/  I2F.S16 R0, R24 ;  /* 0x0000001800007306 */ /* 0x000e240000101400 */
[----:B0-----:R-:W-:-:S05]  /*5b60*/  F2FP.PACK_AB R0, RZ, R0 ;  /* 0x00000000ff00723e */ /* 0x001fca00000000ff */
[----:B------:R0:W-:Y:S01]  /*5b70*/  STG.E.U16 [R2.64], R0 ;  /* 0x0000000002007986 */ /* 0x0001e2000c101524 */
[----:B------:R-:W-:Y:S05]  /*5b80*/  BRA `(.L_x_18627) ;  /* 0x00000bb000007947 */ /* 0x000fea0003800000 */
.L_x_18630:
        /* <DEDUP_REMOVED lines=10> */
.L_x_18633:
[----:B------:R-:W0:Y:S02]  /*5c30*/  I2F.S16 R24, R24 ;  /* 0x0000001800187306 */ /* 0x000e240000101400 */
[----:B0-----:R-:W-:-:S04]  /*5c40*/  F2FP.PACK_AB R5, RZ, R24 ;  /* 0x00000018ff05723e */ /* 0x001fc800000000ff */
[----:B------:R-:W-:-:S05]  /*5c50*/  PRMT R5, R5, 0x5410, RZ ;  /* 0x0000541005057816 */ /* 0x000fca00000000ff */
[----:B------:R0:W-:Y:S01]  /*5c60*/  STG.E [R2.64], R5 ;  /* 0x0000000502007986 */ /* 0x0001e2000c101924 */
[----:B------:R-:W-:Y:S05]  /*5c70*/  BRA `(.L_x_18627) ;  /* 0x00000ac000007947 */ /* 0x000fea0003800000 */
.L_x_18632:
[----:B------:R-:W0:Y:S02]  /*5c80*/  I2F.F64.S16 R24, R24 ;  /* 0x0000001800187312 */ /* 0x000e240000101c00 */
[----:B0-----:R0:W-:Y:S01]  /*5c90*/  STG.E.64 [R2.64], R24 ;  /* 0x0000001802007986 */ /* 0x0011e2000c101b24 */
[----:B------:R-:W-:Y:S05]  /*5ca0*/  BRA `(.L_x_18627) ;  /* 0x00000a9000007947 */ /* 0x000fea0003800000 */
.L_x_18622:
        /* <DEDUP_REMOVED lines=10> */
.L_x_18636:
[----:B------:R-:W0:Y:S01]  /*5d50*/  I2F.F64.S16 R4, R24 ;  /* 0x0000001800047312 */ /* 0x000e220000101c00 */
[----:B------:R-:W-:-:S05]  /*5d60*/  CS2R R6, SRZ ;  /* 0x0000000000067805 */ /* 0x000fca000001ff00 */
[----:B0-----:R0:W-:Y:S01]  /*5d70*/  STG.E.128 [R2.64], R4 ;  /* 0x0000000402007986 */ /* 0x0011e2000c101d24 */
[----:B------:R-:W-:Y:S05]  /*5d80*/  BRA `(.L_x_18627) ;  /* 0x000009b000007947 */ /* 0x000fea0003800000 */
.L_x_18635:
        /* <DEDUP_REMOVED lines=21> */
.L_x_18640:
[----:B------:R-:W-:Y:S05]  /*5ee0*/  BSYNC B0 ;  /* 0x0000000000007941 */ /* 0x000fea0003800000 */
.L_x_18639:
[----:B------:R-:W-:-:S05]  /*5ef0*/  LOP3.LUT R5, R0, R5, RZ, 0xfc, !PT ;  /* 0x0000000500057212 */ /* 0x000fca00078efcff */
[----:B------:R0:W-:Y:S01]  /*5f00*/  STG.E.U8 [R2.64], R5 ;  /* 0x0000000502007986 */ /* 0x0001e2000c101124 */
[----:B------:R-:W-:Y:S05]  /*5f10*/  BRA `(.L_x_18627) ;  /* 0x0000082000007947 */ /* 0x000fea0003800000 */
.L_x_18638:
        /* <DEDUP_REMOVED lines=13> */
.L_x_18642:
[----:B------:R-:W-:Y:S01]  /*5ff0*/  IMAD.MOV.U32 R0, RZ, RZ, 0x7f ;  /* 0x0000007fff007424 */ /* 0x000fe200078e00ff */
[----:B------:R-:W-:-:S04]  /*6000*/  ISETP.GT.U32.AND P0, PT, R4, 0x7f800000, PT ;  /* 0x7f8000000400780c */ /* 0x000fc80003f04070 */
[----:B------:R-:W-:-:S04]  /*6010*/  SEL R0, R0, 0x7c, P0 ;  /* 0x0000007c00007807 */ /* 0x000fc80000000000 */
.L_x_18643:
[----:B------:R-:W-:Y:S05]  /*6020*/  BSYNC B0 ;  /* 0x0000000000007941 */ /* 0x000fea0003800000 */
.L_x_18641:
[----:B------:R-:W-:-:S04]  /*6030*/  LOP3.LUT R4, R5, 0x80000000, RZ, 0xc0, !PT ;  /* 0x8000000005047812 */ /* 0x000fc800078ec0ff */
[----:B------:R-:W-:-:S04]  /*6040*/  SHF.R.U32.HI R5, RZ, 0x18, R4 ;  /* 0x00000018ff057819 */ /* 0x000fc80000011604 */
[----:B------:R-:W-:-:S05]  /*6050*/  LOP3.LUT R5, R0, R5, RZ, 0xfc, !PT ;  /* 0x0000000500057212 */ /* 0x000fca00078efcff */
[----:B------:R0:W-:Y:S01]  /*6060*/  STG.E.U8 [R2.64], R5 ;  /* 0x0000000502007986 */ /* 0x0001e2000c101124 */
[----:B------:R-:W-:Y:S05]  /*6070*/  BRA `(.L_x_18627) ;  /* 0x000006c000007947 */ /* 0x000fea0003800000 */
.L_x_18637:
[----:B------:R-:W0:Y:S02]  /*6080*/  I2F.S16 R0, R24 ;  /* 0x0000001800007306 */ /* 0x000e240000101400 */
[----:B0-----:R-:W-:-:S05]  /*6090*/  F2FP.BF16.PACK_AB R0, RZ, R0 ;  /* 0x00000000ff00723e */ /* 0x001fca00000010ff */
[----:B------:R0:W-:Y:S01]  /*60a0*/  STG.E.U16 [R2.64], R0 ;  /* 0x0000000002007986 */ /* 0x0001e2000c101524 */
[----:B------:R-:W-:Y:S05]  /*60b0*/  BRA `(.L_x_18627) ;  /* 0x0000068000007947 */ /* 0x000fea0003800000 */
.L_x_18634:
        /* <DEDUP_REMOVED lines=10> */
.L_x_18646:
        /* <DEDUP_REMOVED lines=17> */
.L_x_18649:
[----:B------:R-:W-:-:S04]  /*6270*/  LOP3.LUT R0, R7, 0x80000000, RZ, 0xc0, !PT ;  /* 0x8000000007007812 */ /* 0x000fc800078ec0ff */
[----:B------:R-:W-:-:S04]  /*6280*/  SHF.R.U32.HI R5, RZ, 0x18, R0 ;  /* 0x00000018ff057819 */ /* 0x000fc80000011600 */
[----:B------:R-:W-:-:S04]  /*6290*/  LOP3.LUT R4, R4, R5, RZ, 0xfc, !PT ;  /* 0x0000000504047212 */ /* 0x000fc800078efcff */
[----:B------:R-:W-:Y:S02]  /*62a0*/  PRMT R0, R4, 0x7610, R0 ;  /* 0x0000761004007816 */ /* 0x000fe40000000000 */
.L_x_18648:
[----:B------:R-:W-:Y:S05]  /*62b0*/  BSYNC B0 ;  /* 0x0000000000007941 */ /* 0x000fea0003800000 */
.L_x_18647:
[----:B------:R0:W-:Y:S01]  /*62c0*/  STG.E.U8 [R2.64], R0 ;  /* 0x0000000002007986 */ /* 0x0001e2000c101124 */
[----:B------:R-:W-:Y:S05]  /*62d0*/  BRA `(.L_x_18627) ;  /* 0x0000046000007947 */ /* 0x000fea0003800000 */
.L_x_18645:
        /* <DEDUP_REMOVED lines=17> */
.L_x_18652:
[----:B------:R-:W-:-:S04]  /*63f0*/  LOP3.LUT R0, R7, 0x80000000, RZ, 0xc0, !PT ;  /* 0x8000000007007812 */ /* 0x000fc800078ec0ff */
[----:B------:R-:W-:-:S04]  /*6400*/  SHF.R.U32.HI R5, RZ, 0x18, R0 ;  /* 0x00000018ff057819 */ /* 0x000fc80000011600 */
[----:B------:R-:W-:-:S04]  /*6410*/  LOP3.LUT R4, R4, R5, RZ, 0xfc, !PT ;  /* 0x0000000504047212 */ /* 0x000fc800078efcff */
[----:B------:R-:W-:Y:S02]  /*6420*/  PRMT R0, R4, 0x7610, R0 ;  /* 0x0000761004007816 */ /* 0x000fe40000000000 */
.L_x_18651:
[----:B------:R-:W-:Y:S05]  /*6430*/  BSYNC B0 ;  /* 0x0000000000007941 */ /* 0x000fea0003800000 */
.L_x_18650:
[----:B------:R0:W-:Y:S01]  /*6440*/  STG.E.U8 [R2.64], R0 ;  /* 0x0000000002007986 */ /* 0x0001e2000c101124 */
[----:B------:R-:W-:Y:S05]  /*6450*/  BRA `(.L_x_18627) ;  /* 0x000002e000007947 */ /* 0x000fea0003800000 */
.L_x_18644:
        /* <DEDUP_REMOVED lines=22> */
.L_x_18626:
        /* <DEDUP_REMOVED lines=20> */
.L_x_18654:
[----:B------:R-:W-:-:S05]  /*6700*/  IMAD.MOV.U32 R25, RZ, RZ, RZ ;  /* 0x000000ffff197224 */ /* 0x000fca00078e00ff */
[----:B------:R0:W-:Y:S01]  /*6710*/  STG.E.64 [R2.64], R24 ;  /* 0x0000001802007986 */ /* 0x0001e2000c101b24 */
[----:B------:R-:W-:Y:S05]  /*6720*/  BRA `(.L_x_18627) ;  /* 0x0000001000007947 */ /* 0x000fea0003800000 */
.L_x_18653:
[----:B------:R0:W-:Y:S02]  /*6730*/  STG.E [R2.64], R24 ;  /* 0x0000001802007986 */ /* 0x0001e4000c101924 */
.L_x_18627:
[----:B------:R-:W-:Y:S02]  /*6740*/  IADD3 R19, R19, 0x80, RZ ;  /* 0x0000008013137810 */ /* 0x000fe40007ffe0ff */
.L_x_18588:
[----:B------:R-:W-:Y:S05]  /*6750*/  BSYNC B6 ;  /* 0x0000000000067941 */ /* 0x000fea0003800000 */
.L_x_18587:
        /* <DEDUP_REMOVED lines=19> */
.L_x_18658:
[----:B------:R-:W-:Y:S01]  /*6890*/  STG.E.U8 [R2.64], R26 ;  /* 0x0000001a02007986 */ /* 0x000fe2000c101124 */
[----:B------:R-:W-:Y:S05]  /*68a0*/  EXIT ;  /* 0x000000000000794d */ /* 0x000fea0003800000 */
.L_x_18657:
        /* <DEDUP_REMOVED lines=9> */
.L_x_18661:
[----:B------:R-:W-:Y:S01]  /*6940*/  STG.E [R2.64], R26 ;  /* 0x0000001a02007986 */ /* 0x000fe2000c101924 */
[----:B------:R-:W-:Y:S05]  /*6950*/  EXIT ;  /* 0x000000000000794d */ /* 0x000fea0003800000 */
.L_x_18660:
[----:B------:R-:W-:Y:S01]  /*6960*/  STG.E.U16 [R2.64], R26 ;  /* 0x0000001a02007986 */ /* 0x000fe2000c101524 */
[----:B------:R-:W-:Y:S05]  /*6970*/  EXIT ;  /* 0x000000000000794d */ /* 0x000fea0003800000 */
.L_x_18656:
        /* <DEDUP_REMOVED lines=9> */
.L_x_18663:
[----:B------:R-:W0:Y:S02]  /*6a10*/  I2F.S16 R0, R26 ;  /* 0x0000001a00007306 */ /* 0x000e240000101400 */
[----:B0-----:R-:W-:-:S05]  /*6a20*/  F2FP.PACK_AB R0, RZ, R0 ;  /* 0x00000000ff00723e */ /* 0x001fca00000000ff */
[----:B------:R-:W-:Y:S01]  /*6a30*/  STG.E.U16 [R2.64], R0 ;  /* 0x0000000002007986 */ /* 0x000fe2000c101524 */
[----:B------:R-:W-:Y:S05]  /*6a40*/  EXIT ;  /* 0x000000000000794d */ /* 0x000fea0003800000 */
.L_x_18662:
        /* <DEDUP_REMOVED lines=10> */
.L_x_18665:
[----:B------:R-:W0:Y:S02]  /*6af0*/  I2F.S16 R26, R26 ;  /* 0x0000001a001a7306 */ /* 0x000e240000101400 */
[----:B0-----:R-:W-:-:S04]  /*6b00*/  F2FP.PACK_AB R5, RZ, R26 ;  /* 0x0000001aff05723e */ /* 0x001fc800000000ff */
[----:B------:R-:W-:-:S05]  /*6b10*/  PRMT R5, R5, 0x5410, RZ ;  /* 0x0000541005057816 */ /* 0x000fca00000000ff */
[----:B------:R-:W-:Y:S01]  /*6b20*/  STG.E [R2.64], R5 ;  /* 0x0000000502007986 */ /* 0x000fe2000c101924 */
[----:B------:R-:W-:Y:S05]  /*6b30*/  EXIT ;  /* 0x000000000000794d */ /* 0x000fea0003800000 */
.L_x_18664:
[----:B------:R-:W0:Y:S02]  /*6b40*/  I2F.F64.S16 R26, R26 ;  /* 0x0000001a001a7312 */ /* 0x000e240000101c00 */
[----:B0-----:R-:W-:Y:S01]  /*6b50*/  STG.E.64 [R2.64], R26 ;  /* 0x0000001a02007986 */ /* 0x001fe2000c101b24 */
[----:B------:R-:W-:Y:S05]  /*6b60*/  EXIT ;  /* 0x000000000000794d */ /* 0x000fea0003800000 */
.L_x_18655:
        /* <DEDUP_REMOVED lines=10> */
.L_x_18668:
[----:B------:R-:W0:Y:S01]  /*6c10*/  I2F.F64.S16 R4, R26 ;  /* 0x0000001a00047312 */ /* 0x000e220000101c00 */
[----:B------:R-:W-:-:S05]  /*6c20*/  CS2R R6, SRZ ;  /* 0x0000000000067805 */ /* 0x000fca000001ff00 */
[----:B0-----:R-:W-:Y:S01]  /*6c30*/  STG.E.128 [R2.64], R4 ;  /* 0x0000000402007986 */ /* 0x001fe2000c101d24 */
[----:B------:R-:W-:Y:S05]  /*6c40*/  EXIT ;  /* 0x000000000000794d */ /* 0x000fea0003800000 */
.L_x_18667:
        /* <DEDUP_REMOVED lines=21> */
.L_x_18672:
[----:B------:R-:W-:Y:S05]  /*6da0*/  BSYNC B0 ;  /* 0x0000000000007941 */ /* 0x000fea0003800000 */
.L_x_18671:
[----:B------:R-:W-:-:S05]  /*6db0*/  LOP3.LUT R5, R0, R5, RZ, 0xfc, !PT ;  /* 0x0000000500057212 */ /* 0x000fca00078efcff */
[----:B------:R-:W-:Y:S01]  /*6dc0*/  STG.E.U8 [R2.64], R5 ;  /* 0x0000000502007986 */ /* 0x000fe2000c101124 */
[----:B------:R-:W-:Y:S05]  /*6dd0*/  EXIT ;  /* 0x000000000000794d */ /* 0x000fea0003800000 */
.L_x_18670:
        /* <DEDUP_REMOVED lines=13> */
.L_x_18674:
[----:B------:R-:W-:Y:S01]  /*6eb0*/  IMAD.MOV.U32 R0, RZ, RZ, 0x7f ;  /* 0x0000007fff007424 */ /* 0x000fe200078e00ff */
[----:B------:R-:W-:-:S04]  /*6ec0*/  ISETP.GT.U32.AND P0, PT, R4, 0x7f800000, PT ;  /* 0x7f8000000400780c */ /* 0x000fc80003f04070 */
[----:B------:R-:W-:-:S04]  /*6ed0*/  SEL R0, R0, 0x7c, P0 ;  /* 0x0000007c00007807 */ /* 0x000fc80000000000 */
.L_x_18675:
[----:B------:R-:W-:Y:S05]  /*6ee0*/  BSYNC B0 ;  /* 0x0000000000007941 */ /* 0x000fea0003800000 */
.L_x_18673:
[----:B------:R-:W-:-:S04]  /*6ef0*/  LOP3.LUT R4, R5, 0x80000000, RZ, 0xc0, !PT ;  /* 0x8000000005047812 */ /* 0x000fc800078ec0ff */
[----:B------:R-:W-:-:S04]  /*6f00*/  SHF.R.U32.HI R5, RZ, 0x18, R4 ;  /* 0x00000018ff057819 */ /* 0x000fc80000011604 */
[----:B------:R-:W-:-:S05]  /*6f10*/  LOP3.LUT R5, R0, R5, RZ, 0xfc, !PT ;  /* 0x0000000500057212 */ /* 0x000fca00078efcff */
[----:B------:R-:W-:Y:S01]  /*6f20*/  STG.E.U8 [R2.64], R5 ;  /* 0x0000000502007986 */ /* 0x000fe2000c101124 */
[----:B------:R-:W-:Y:S05]  /*6f30*/  EXIT ;  /* 0x000000000000794d */ /* 0x000fea0003800000 */
.L_x_18669:
[----:B------:R-:W0:Y:S02]  /*6f40*/  I2F.S16 R0, R26 ;  /* 0x0000001a00007306 */ /* 0x000e240000101400 */
[----:B0-----:R-:W-:-:S05]  /*6f50*/  F2FP.BF16.PACK_AB R0, RZ, R0 ;  /* 0x00000000ff00723e */ /* 0x001fca00000010ff */
[----:B------:R-:W-:Y:S01]  /*6f60*/  STG.E.U16 [R2.64], R0 ;  /* 0x0000000002007986 */ /* 0x000fe2000c101524 */
[----:B------:R-:W-:Y:S05]  /*6f70*/  EXIT ;  /* 0x000000000000794d */ /* 0x000fea0003800000 */
.L_x_18666:
        /* <DEDUP_REMOVED lines=10> */
.L_x_18678:
        /* <DEDUP_REMOVED lines=17> */
.L_x_18681:
[----:B------:R-:W-:-:S04]  /*7130*/  LOP3.LUT R0, R7, 0x80000000, RZ, 0xc0, !PT ;  /* 0x8000000007007812 */ /* 0x000fc800078ec0ff */
[----:B------:R-:W-:-:S04]  /*7140*/  SHF.R.U32.HI R5, RZ, 0x18, R0 ;  /* 0x00000018ff057819 */ /* 0x000fc80000011600 */
[----:B------:R-:W-:-:S04]  /*7150*/  LOP3.LUT R4, R4, R5, RZ, 0xfc, !PT ;  /* 0x0000000504047212 */ /* 0x000fc800078efcff */
[----:B------:R-:W-:Y:S02]  /*7160*/  PRMT R0, R4, 0x7610, R0 ;  /* 0x0000761004007816 */ /* 0x000fe40000000000 */
.L_x_18680:
[----:B------:R-:W-:Y:S05]  /*7170*/  BSYNC B0 ;  /* 0x0000000000007941 */ /* 0x000fea0003800000 */
.L_x_18679:
[----:B------:R-:W-:Y:S01]  /*7180*/  STG.E.U8 [R2.64], R0 ;  /* 0x0000000002007986 */ /* 0x000fe2000c101124 */
[----:B------:R-:W-:Y:S05]  /*7190*/  EXIT ;  /* 0x000000000000794d */ /* 0x000fea0003800000 */
.L_x_18677:
        /* <DEDUP_REMOVED lines=17> */
.L_x_18684:
[----:B------:R-:W-:-:S04]  /*72b0*/  LOP3.LUT R0, R7, 0x80000000, RZ, 0xc0, !PT ;  /* 0x8000000007007812 */ /* 0x000fc800078ec0ff */
[----:B------:R-:W-:-:S04]  /*72c0*/  SHF.R.U32.HI R5, RZ, 0x18, R0 ;  /* 0x00000018ff057819 */ /* 0x000fc80000011600 */
[----:B------:R-:W-:-:S04]  /*72d0*/  LOP3.LUT R4, R4, R5, RZ, 0xfc, !PT ;  /* 0x0000000504047212 */ /* 0x000fc800078efcff */
[----:B------:R-:W-:Y:S02]  /*72e0*/  PRMT R0, R4, 0x7610, R0 ;  /* 0x0000761004007816 */ /* 0x000fe40000000000 */
.L_x_18683:
[----:B------:R-:W-:Y:S05]  /*72f0*/  BSYNC B0 ;  /* 0x0000000000007941 */ /* 0x000fea0003800000 */
.L_x_18682:
[----:B------:R-:W-:Y:S01]  /*7300*/  STG.E.U8 [R2.64], R0 ;  /* 0x0000000002007986 */ /* 0x000fe2000c101124 */
[----:B------:R-:W-:Y:S05]  /*7310*/  EXIT ;  /* 0x000000000000794d */ /* 0x000fea0003800000 */
.L_x_18676:
        /* <DEDUP_REMOVED lines=22> */
.L_x_18659:
        /* <DEDUP_REMOVED lines=20> */
.L_x_18686:
[----:B------:R-:W-:-:S05]  /*75c0*/  IMAD.MOV.U32 R27, RZ, RZ, RZ ;  /* 0x000000ffff1b7224 */ /* 0x000fca00078e00ff */
[----:B------:R-:W-:Y:S01]  /*75d0*/  STG.E.64 [R2.64], R26 ;  /* 0x0000001a02007986 */ /* 0x000fe2000c101b24 */
[----:B------:R-:W-:Y:S05]  /*75e0*/  EXIT ;  /* 0x000000000000794d */ /* 0x000fea0003800000 */
.L_x_18685:
[----:B------:R-:W-:Y:S01]  /*75f0*/  STG.E [R2.64], R26 ;  /* 0x0000001a02007986 */ /* 0x000fe2000c101924 */
[----:B------:R-:W-:Y:S05]  /*7600*/  EXIT ;  /* 0x000000000000794d */ /* 0x000fea0003800000 */
.L_x_18687:
        /* <DEDUP_REMOVED lines=15> */
.L_x_41984:


//--------------------- .text._ZN2at6native18elementwise_kernelILi128ELi4EZNS0_22gpu_kernel_impl_nocastINS0_13AUnaryFunctorIffbZZZNS0_22logical_or_kernel_cudaERNS_14TensorIteratorEENKUlvE0_clEvENKUlvE5_clEvEUlffE_EEEEvRNS_18TensorIteratorBaseERKT_EUliE_EEviT1_ --------------------------
	.section	.text._ZN2at6native18elementwise_kernelILi128ELi4EZNS0_22gpu_kernel_impl_nocastINS0_13AUnaryFunctorIffbZZZNS0_22logical_or_kernel_cudaERNS_14TensorIteratorEENKUlvE0_clEvENKUlvE5_clEvEUlffE_EEEEvRNS_18TensorIteratorBaseERKT_EUliE_EEviT1_,"ax",@progbits
	.sectioninfo	@"SHI_REGISTERS=12"
	.align	128
        .global         _ZN2at6native18elementwise_kernelILi128ELi4EZNS0_22gpu_kernel_impl_nocastINS0_13AUnaryFunctorIffbZZZNS0_22logical_or_kernel_cudaERNS_14TensorIteratorEENKUlvE0_clEvENKUlvE5_clEvEUlffE_EEEEvRNS_18TensorIteratorBaseERKT_EUliE_EEviT1_
        .type           _ZN2at6native18elementwise_kernelILi128ELi4EZNS0_22gpu_kernel_impl_nocastINS0_13AUnaryFunctorIffbZZZNS0_22logical_or_kernel_cudaERNS_14TensorIteratorEENKUlvE0_clEvENKUlvE5_clEvEUlffE_EEEEvRNS_18TensorIteratorBaseERKT_EUliE_EEviT1_,@function
        .size           _ZN2at6native18elementwise_kernelILi128ELi4EZNS0_22gpu_kernel_impl_nocastINS0_13AUnaryFunctorIffbZZZNS0_22logical_or_kernel_cudaERNS_14TensorIteratorEENKUlvE0_clEvENKUlvE5_clEvEUlffE_EEEEvRNS_18TensorIteratorBaseERKT_EUliE_EEviT1_,(.L_x_41985 - _ZN2at6native18elementwise_kernelILi128ELi4EZNS0_22gpu_kernel_impl_nocastINS0_13AUnaryFunctorIffbZZZNS0_22logical_or_kernel_cudaERNS_14TensorIteratorEENKUlvE0_clEvENKUlvE5_clEvEUlffE_EEEEvRNS_18TensorIteratorBaseERKT_EUliE_EEviT1_)
        .other          _ZN2at6native18elementwise_kernelILi128ELi4EZNS0_22gpu_kernel_impl_nocastINS0_13AUnaryFunctorIffbZZZNS0_22logical_or_kernel_cudaERNS_14TensorIteratorEENKUlvE0_clEvENKUlvE5_clEvEUlffE_EEEEvRNS_18TensorIteratorBaseERKT_EUliE_EEviT1_,@"STO_CUDA_ENTRY STV_DEFAULT"
_ZN2at6native18elementwise_kernelILi128ELi4EZNS0_22gpu_kernel_impl_nocastINS0_13AUnaryFunctorIffbZZZNS0_22logical_or_kernel_cudaERNS_14TensorIteratorEENKUlvE0_clEvENKUlvE5_clEvEUlffE_EEEEvRNS_18TensorIteratorBaseERKT_EUliE_EEviT1_:
.text._ZN2at6native18elementwise_kernelILi128ELi4EZNS0_22gpu_kernel_impl_nocastINS0_13AUnaryFunctorIffbZZZNS0_22logical_or_kernel_cudaERNS_14TensorIteratorEENKUlvE0_clEvENKUlvE5_clEvEUlffE_EEEEvRNS_18TensorIteratorBaseERKT_EUliE_EEviT1_:
        /* <DEDUP_REMOVED lines=235> */
.L_x_18690:
        /* <DEDUP_REMOVED lines=11> */
.L_x_18689:
[----:B------:R-:W-:Y:S05]  /*0f60*/  BSYNC B0 ;  /* 0x0000000000007941 */ /* 0x000fea0003800000 */
.L_x_18688:
        /* <DEDUP_REMOVED lines=230> */
.L_x_18693:
        /* <DEDUP_REMOVED lines=240> */
.L_x_18694:
        /* <DEDUP_REMOVED lines=11> */
.L_x_18692:
[----:B------:R-:W-:Y:S05]  /*2d80*/  BSYNC B0 ;  /* 0x0000000000007941 */ /* 0x000fea0003800000 */
.L_x_18691:
        /* <DEDUP_REMOVED lines=229> */
.L_x_18695:
        /* <DEDUP_REMOVED lines=11> */
.L_x_18696:
        /* <DEDUP_REMOVED lines=15> */
.L_x_41985:


//--------------------- .text._ZN2at6native27unrolled_elementwise_kernelINS0_13AUnaryFunctorIffbZZZNS0_22logical_or_kernel_cudaERNS_14TensorIteratorEENKUlvE0_clEvENKUlvE5_clEvEUlffE_EESt5arrayIPcLm2EELi4E23TrivialOffsetCalculatorILi1EjESD_NS0_6memory15LoadWithoutCastENSE_16StoreWithoutCastEEEviT_T0_T2_T3_T4_T5_ --------------------------
	.section	.text._ZN2at6native27unrolled_elementwise_kernelINS0_13AUnaryFunctorIffbZZZNS0_22logical_or_kernel_cudaERNS_14TensorIteratorEENKUlvE0_clEvENKUlvE5_clEvEUlffE_EESt5arrayIPcLm2EELi4E23TrivialOffsetCalculatorILi1EjESD_NS0_6memory15LoadWithoutCastENSE_16StoreWithoutCastEEEviT_T0_T2_T3_T4_T5_,"ax",@progbits
	.sectioninfo	@"SHI_REGISTERS=18"
	.align	128
        .global         _ZN2at6native27unrolled_elementwise_kernelINS0_13AUnaryFunctorIffbZZZNS0_22logical_or_kernel_cudaERNS_14TensorIteratorEENKUlvE0_clEvENKUlvE5_clEvEUlffE_EESt5arrayIPcLm2EELi4E23TrivialOffsetCalculatorILi1EjESD_NS0_6memory15LoadWithoutCastENSE_16StoreWithoutCastEEEviT_T0_T2_T3_T4_T5_
        .type           _ZN2at6native27unrolled_elementwise_kernelINS0_13AUnaryFunctorIffbZZZNS0_22logical_or_kernel_cudaERNS_14TensorIteratorEENKUlvE0_clEvENKUlvE5_clEvEUlffE_EESt5arrayIPcLm2EELi4E23TrivialOffsetCalculatorILi1EjESD_NS0_6memory15LoadWithoutCastENSE_16StoreWithoutCastEEEviT_T0_T2_T3_T4_T5_,@function
        .size           _ZN2at6native27unrolled_elementwise_kernelINS0_13AUnaryFunctorIffbZZZNS0_22logical_or_kernel_cudaERNS_14TensorIteratorEENKUlvE0_clEvENKUlvE5_clEvEUlffE_EESt5arrayIPcLm2EELi4E23TrivialOffsetCalculatorILi1EjESD_NS0_6memory15LoadWithoutCastENSE_16StoreWithoutCastEEEviT_T0_T2_T3_T4_T5_,(.L_x_41986 - _ZN2at6native27unrolled_elementwise_kernelINS0_13AUnaryFunctorIffbZZZNS0_22logical_or_kernel_cudaERNS_14TensorIteratorEENKUlvE0_clEvENKUlvE5_clEvEUlffE_EESt5arrayIPcLm2EELi4E23TrivialOffsetCalculatorILi1EjESD_NS0_6memory15LoadWithoutCastENSE_16StoreWithoutCastEEEviT_T0_T2_T3_T4_T5_)
        .other          _ZN2at6native27unrolled_elementwise_kernelINS0_13AUnaryFunctorIffbZZZNS0_22logical_or_kernel_cudaERNS_14TensorIteratorEENKUlvE0_clEvENKUlvE5_clEvEUlffE_EESt5arrayIPcLm2EELi4E23TrivialOffsetCalculatorILi1EjESD_NS0_6memory15LoadWithoutCastENSE_16StoreWithoutCastEEEviT_T0_T2_T3_T4_T5_,@"STO_CUDA_ENTRY STV_DEFAULT"
_ZN2at6native27unrolled_elementwise_kernelINS0_13AUnaryFunctorIffbZZZNS0_22logical_or_kernel_cudaERNS_14TensorIteratorEENKUlvE0_clEvENKUlvE5_clEvEUlffE_EESt5arrayIPcLm2EELi4E23TrivialOffsetCalculatorILi1EjESD_NS0_6memory15LoadWithoutCastENSE_16StoreWithoutCastEEEviT_T0_T2_T3_T4_T5_:
.text._ZN2at6native27unrolled_elementwise_kernelINS0_13AUnaryFunctorIffbZZZNS0_22logical_or_kernel_cudaERNS_14TensorIteratorEENKUlvE0_clEvENKUlvE5_clEvEUlffE_EESt5arrayIPcLm2EELi4E23TrivialOffsetCalculatorILi1EjESD_NS0_6memory15LoadWithoutCastENSE_16StoreWithoutCastEEEviT_T0_T2_T3_T4_T5_:
        /* <DEDUP_REMOVED lines=62> */
.L_x_18698:
[----:B0-----:R-:W-:Y:S05]  /*03e0*/  BSYNC B0 ;  /* 0x0000000000007941 */ /* 0x001fea0003800000 */
.L_x_18697:
        /* <DEDUP_REMOVED lines=10> */
.L_x_18699:
        /* <DEDUP_REMOVED lines=15> */
.L_x_41986:


//--------------------- .text._ZN2at6native29vectorized_elementwise_kernelILi2ENS0_13AUnaryFunctorIffbZZZNS0_22logical_or_kernel_cudaERNS_14TensorIteratorEENKUlvE0_clEvENKUlvE5_clEvEUlffE_EESt5arrayIPcLm2EEEEviT0_T1_ --------------------------
	.section	.text._ZN2at6native29vectorized_elementwise_kernelILi2ENS0_13AUnaryFunctorIffbZZZNS0_22logical_or_kernel_cudaERNS_14TensorIteratorEENKUlvE0_clEvENKUlvE5_clEvEUlffE_EESt5arrayIPcLm2EEEEviT0_T1_,"ax",@progbits
	.sectioninfo	@"SHI_REGISTERS=28"
	.align	128
        .global         _ZN2at6native29vectorized_elementwise_kernelILi2ENS0_13AUnaryFunctorIffbZZZNS0_22logical_or_kernel_cudaERNS_14TensorIteratorEENKUlvE0_clEvENKUlvE5_clEvEUlffE_EESt5arrayIPcLm2EEEEviT0_T1_
        .type           _ZN2at6native29vectorized_elementwise_kernelILi2ENS0_13AUnaryFunctorIffbZZZNS0_22logical_or_kernel_cudaERNS_14TensorIteratorEENKUlvE0_clEvENKUlvE5_clEvEUlffE_EESt5arrayIPcLm2EEEEviT0_T1_,@function
        .size           _ZN2at6native29vectorized_elementwise_kernelILi2ENS0_13AUnaryFunctorIffbZZZNS0_22logical_or_kernel_cudaERNS_14TensorIteratorEENKUlvE0_clEvENKUlvE5_clEvEUlffE_EESt5arrayIPcLm2EEEEviT0_T1_,(.L_x_41987 - _ZN2at6native29vectorized_elementwise_kernelILi2ENS0_13AUnaryFunctorIffbZZZNS0_22logical_or_kernel_cudaERNS_14TensorIteratorEENKUlvE0_clEvENKUlvE5_clEvEUlffE_EESt5arrayIPcLm2EEEEviT0_T1_)
        .other          _ZN2at6native29vectorized_elementwise_kernelILi2ENS0_13AUnaryFunctorIffbZZZNS0_22logical_or_kernel_cudaERNS_14TensorIteratorEENKUlvE0_clEvENKUlvE5_clEvEUlffE_EESt5arrayIPcLm2EEEEviT0_T1_,@"STO_CUDA_ENTRY STV_DEFAULT"
_ZN2at6native29vectorized_elementwise_kernelILi2ENS0_13AUnaryFunctorIffbZZZNS0_22logical_or_kernel_cudaERNS_14TensorIteratorEENKUlvE0_clEvENKUlvE5_clEvEUlffE_EESt5arrayIPcLm2EEEEviT0_T1_:
.text._ZN2at6native29vectorized_elementwise_kernelILi2ENS0_13AUnaryFunctorIffbZZZNS0_22logical_or_kernel_cudaERNS_14TensorIteratorEENKUlvE0_clEvENKUlvE5_clEvEUlffE_EESt5arrayIPcLm2EEEEviT0_T1_:
        /* <DEDUP_REMOVED lines=52> */
.L_x_18700:
        /* <DEDUP_REMOVED lines=104> */
.L_x_18703:
[----:B------:R-:W-:-:S13]  /*09c0*/  ISETP.GE.AND P0, PT, R5, R4, PT ;  /* 0x000000040500720c */ /* 0x000fda0003f06270 */
[----:B------:R-:W-:Y:S05]  /*09d0*/  @P0 BRA `(.L_x_18705) ;  /* 0x000000c000000947 */ /* 0x000fea0003800000 */
[----:B0-----:R-:W-:Y:S01]  /*09e0*/  IMAD.IADD R2, R0, 0x1, R5 ;  /* 0x0000000100027824 */ /* 0x001fe200078e0205 */
[----:B------:R-:W-:-:S04]  /*09f0*/  IADD3 R5, R5, 0x80, RZ ;  /* 0x0000008005057810 */ /* 0x000fc80007ffe0ff */
[----:B------:R-:W-:-:S05]  /*0a00*/  IADD3 R2, P0, R2, c[0x0][0x170], RZ ;  /* 0x00005c0002027a10 */ /* 0x000fca0007f1e0ff */
[----:B------:R-:W-:-:S05]  /*0a10*/  IMAD.X R3, RZ, RZ, c[0x0][0x174], P0 ;  /* 0x00005d00ff037624 */ /* 0x000fca00000e06ff */
[----:B------:R0:W-:Y:S03]  /*0a20*/  STG.E.U8 [R2.64], R11 ;  /* 0x0000000b02007986 */ /* 0x0001e6000c101104 */
.L_x_18704:
[----:B------:R-:W-:-:S13]  /*0a30*/  ISETP.GE.AND P0, PT, R5, R4, PT ;  /* 0x000000040500720c */ /* 0x000fda0003f06270 */
[----:B------:R-:W-:Y:S05]  /*0a40*/  @P0 BRA `(.L_x_18706) ;  /* 0x000000d000000947 */ /* 0x000fea0003800000 */
[----:B0-----:R-:W-:Y:S01]  /*0a50*/  IMAD.IADD R2, R0, 0x1, R5 ;  /* 0x0000000100027824 */ /* 0x001fe200078e0205 */
[----:B------:R-:W-:-:S04]  /*0a60*/  IADD3 R5, R5, 0x80, RZ ;  /* 0x0000008005057810 */ /* 0x000fc80007ffe0ff */
[----:B------:R-:W-:-:S05]  /*0a70*/  IADD3 R2, P0, R2, c[0x0][0x170], RZ ;  /* 0x00005c0002027a10 */ /* 0x000fca0007f1e0ff */
[----:B------:R-:W-:-:S05]  /*0a80*/  IMAD.X R3, RZ, RZ, c[0x0][0x174], P0 ;  /* 0x00005d00ff037624 */ /* 0x000fca00000e06ff */
[----:B------:R0:W-:Y:S03]  /*0a90*/  STG.E.U8 [R2.64], R13 ;  /* 0x0000000d02007986 */ /* 0x0001e6000c101104 */
.L_x_18705:
        /* <DEDUP_REMOVED lines=8> */
.L_x_18706:
[----:B------:R-:W-:Y:S05]  /*0b20*/  BSYNC B1 ;  /* 0x0000000000017941 */ /* 0x000fea0003800000 */
.L_x_18702:
[----:B------:R-:W-:-:S13]  /*0b30*/  ISETP.GE.AND P0, PT, R5, R4, PT ;  /* 0x000000040500720c */ /* 0x000fda0003f06270 */
[----:B0-----:R-:W-:Y:S01]  /*0b40*/  @!P0 IMAD.IADD R2, R0, 0x1, R5 ;  /* 0x0000000100028824 */ /* 0x001fe200078e0205 */
[----:B------:R-:W-:-:S04]  /*0b50*/  @!P0 IADD3 R5, R5, 0x80, RZ ;  /* 0x0000008005058810 */ /* 0x000fc80007ffe0ff */
[----:B------:R-:W-:-:S05]  /*0b60*/  @!P0 IADD3 R2, P1, R2, c[0x0][0x170], RZ ;  /* 0x00005c0002028a10 */ /* 0x000fca0007f3e0ff */
[----:B------:R-:W-:-:S05]  /*0b70*/  @!P0 IMAD.X R3, RZ, RZ, c[0x0][0x174], P1 ;  /* 0x00005d00ff038624 */ /* 0x000fca00008e06ff */
[----:B------:R0:W-:Y:S03]  /*0b80*/  @!P0 STG.E.U8 [R2.64], R17 ;  /* 0x0000001102008986 */ /* 0x0001e6000c101104 */
.L_x_18707:
[----:B------:R-:W-:Y:S05]  /*0b90*/  BSYNC B0 ;  /* 0x0000000000007941 */ /* 0x000fea0003800000 */
.L_x_18701:
        /* <DEDUP_REMOVED lines=9> */
.L_x_18708:
        /* <DEDUP_REMOVED lines=13> */
.L_x_41987:


//--------------------- .text._ZN2at6native29vectorized_elementwise_kernelILi4ENS0_13AUnaryFunctorIffbZZZNS0_22logical_or_kernel_cudaERNS_14TensorIteratorEENKUlvE0_clEvENKUlvE5_clEvEUlffE_EESt5arrayIPcLm2EEEEviT0_T1_ --------------------------
	.section	.text._ZN2at6native29vectorized_elementwise_kernelILi4ENS0_13AUnaryFunctorIffbZZZNS0_22logical_or_kernel_cudaERNS_14TensorIteratorEENKUlvE0_clEvENKUlvE5_clEvEUlffE_EESt5arrayIPcLm2EEEEviT0_T1_,"ax",@progbits
	.sectioninfo	@"SHI_REGISTERS=28"
	.align	128
        .global         _ZN2at6native29vectorized_elementwise_kernelILi4ENS0_13AUnaryFunctorIffbZZZNS0_22logical_or_kernel_cudaERNS_14TensorIteratorEENKUlvE0_clEvENKUlvE5_clEvEUlffE_EESt5arrayIPcLm2EEEEviT0_T1_
        .type           _ZN2at6native29vectorized_elementwise_kernelILi4ENS0_13AUnaryFunctorIffbZZZNS0_22logical_or_kernel_cudaERNS_14TensorIteratorEENKUlvE0_clEvENKUlvE5_clEvEUlffE_EESt5arrayIPcLm2EEEEviT0_T1_,@function
        .size           _ZN2at6native29vectorized_elementwise_kernelILi4ENS0_13AUnaryFunctorIffbZZZNS0_22logical_or_kernel_cudaERNS_14TensorIteratorEENKUlvE0_clEvENKUlvE5_clEvEUlffE_EESt5arrayIPcLm2EEEEviT0_T1_,(.L_x_41988 - _ZN2at6native29vectorized_elementwise_kernelILi4ENS0_13AUnaryFunctorIffbZZZNS0_22logical_or_kernel_cudaERNS_14TensorIteratorEENKUlvE0_clEvENKUlvE5_clEvEUlffE_EESt5arrayIPcLm2EEEEviT0_T1_)
        .other          _ZN2at6native29vectorized_elementwise_kernelILi4ENS0_13AUnaryFunctorIffbZZZNS0_22logical_or_kernel_cudaERNS_14TensorIteratorEENKUlvE0_clEvENKUlvE5_clEvEUlffE_EESt5arrayIPcLm2EEEEviT0_T1_,@"STO_CUDA_ENTRY STV_DEFAULT"
_ZN2at6native29vectorized_elementwise_kernelILi4ENS0_13AUnaryFunctorIffbZZZNS0_22logical_or_kernel_cudaERNS_14TensorIteratorEENKUlvE0_clEvENKUlvE5_clEvEUlffE_EESt5arrayIPcLm2EEEEviT0_T1_:
.text._ZN2at6native29vectorized_elementwise_kernelILi4ENS0_13AUnaryFunctorIffbZZZNS0_22logical_or_kernel_cudaERNS_14TensorIteratorEENKUlvE0_clEvENKUlvE5_clEvEUlffE_EESt5arrayIPcLm2EEEEviT0_T1_:
        /* <DEDUP_REMOVED lines=50> */
.L_x_18709:
        /* <DEDUP_REMOVED lines=104> */
.L_x_18712:
[----:B------:R-:W-:-:S13]  /*09a0*/  ISETP.GE.AND P0, PT, R5, R4, PT ;  /* 0x000000040500720c */ /* 0x000fda0003f06270 */
[----:B------:R-:W-:Y:S05]  /*09b0*/  @P0 BRA `(.L_x_18714) ;  /* 0x000000c000000947 */ /* 0x000fea0003800000 */
[----:B0-----:R-:W-:Y:S01]  /*09c0*/  IMAD.IADD R2, R0, 0x1, R5 ;  /* 0x0000000100027824 */ /* 0x001fe200078e0205 */
[----:B------:R-:W-:-:S04]  /*09d0*/  IADD3 R5, R5, 0x80, RZ ;  /* 0x0000008005057810 */ /* 0x000fc80007ffe0ff */
[----:B------:R-:W-:-:S05]  /*09e0*/  IADD3 R2, P0, R2, c[0x0][0x170], RZ ;  /* 0x00005c0002027a10 */ /* 0x000fca0007f1e0ff */
[----:B------:R-:W-:-:S05]  /*09f0*/  IMAD.X R3, RZ, RZ, c[0x0][0x174], P0 ;  /* 0x00005d00ff037624 */ /* 0x000fca00000e06ff */
[----:B------:R0:W-:Y:S03]  /*0a00*/  STG.E.U8 [R2.64], R11 ;  /* 0x0000000b02007986 */ /* 0x0001e6000c101104 */
.L_x_18713:
[----:B------:R-:W-:-:S13]  /*0a10*/  ISETP.GE.AND P0, PT, R5, R4, PT ;  /* 0x000000040500720c */ /* 0x000fda0003f06270 */
[----:B------:R-:W-:Y:S05]  /*0a20*/  @P0 BRA `(.L_x_18715) ;  /* 0x000000d000000947 */ /* 0x000fea0003800000 */
[----:B0-----:R-:W-:Y:S01]  /*0a30*/  IMAD.IADD R2, R0, 0x1, R5 ;  /* 0x0000000100027824 */ /* 0x001fe200078e0205 */
[----:B------:R-:W-:-:S04]  /*0a40*/  IADD3 R5, R5, 0x80, RZ ;  /* 0x0000008005057810 */ /* 0x000fc80007ffe0ff */
[----:B------:R-:W-:-:S05]  /*0a50*/  IADD3 R2, P0, R2, c[0x0][0x170], RZ ;  /* 0x00005c0002027a10 */ /* 0x000fca0007f1e0ff */
[----:B------:R-:W-:-:S05]  /*0a60*/  IMAD.X R3, RZ, RZ, c[0x0][0x174], P0 ;  /* 0x00005d00ff037624 */ /* 0x000fca00000e06ff */
[----:B------:R0:W-:Y:S03]  /*0a70*/  STG.E.U8 [R2.64], R13 ;  /* 0x0000000d02007986 */ /* 0x0001e6000c101104 */
.L_x_18714:
        /* <DEDUP_REMOVED lines=8> */
.L_x_18715:
[----:B------:R-:W-:Y:S05]  /*0b00*/  BSYNC B1 ;  /* 0x0000000000017941 */ /* 0x000fea0003800000 */
.L_x_18711:
[----:B------:R-:W-:-:S13]  /*0b10*/  ISETP.GE.AND P0, PT, R5, R4, PT ;  /* 0x000000040500720c */ /* 0x000fda0003f06270 */
[----:B0-----:R-:W-:Y:S01]  /*0b20*/  @!P0 IMAD.IADD R2, R0, 0x1, R5 ;  /* 0x0000000100028824 */ /* 0x001fe200078e0205 */
[----:B------:R-:W-:-:S04]  /*0b30*/  @!P0 IADD3 R5, R5, 0x80, RZ ;  /* 0x0000008005058810 */ /* 0x000fc80007ffe0ff */
[----:B------:R-:W-:-:S05]  /*0b40*/  @!P0 IADD3 R2, P1, R2, c[0x0][0x170], RZ ;  /* 0x00005c0002028a10 */ /* 0x000fca0007f3e0ff */
[----:B------:R-:W-:-:S05]  /*0b50*/  @!P0 IMAD.X R3, RZ, RZ, c[0x0][0x174], P1 ;  /* 0x00005d00ff038624 */ /* 0x000fca00008e06ff */
[----:B------:R0:W-:Y:S03]  /*0b60*/  @!P0 STG.E.U8 [R2.64], R17 ;  /* 0x0000001102008986 */ /* 0x0001e6000c101104 */
.L_x_18716:
[----:B------:R-:W-:Y:S05]  /*0b70*/  BSYNC B0 ;  /* 0x0000000000007941 */ /* 0x000fea0003800000 */
.L_x_18710:
        /* <DEDUP_REMOVED lines=9> */
.L_x_18717:
        /* <DEDUP_REMOVED lines=15> */
.L_x_41988:


//--------------------- .text._ZN2at6native29vectorized_elementwise_kernelILi8ENS0_13AUnaryFunctorIffbZZZNS0_22logical_or_kernel_cudaERNS_14TensorIteratorEENKUlvE0_clEvENKUlvE5_clEvEUlffE_EESt5arrayIPcLm2EEEEviT0_T1_ --------------------------
	.section	.text._ZN2at6native29vectorized_elementwise_kernelILi8ENS0_13AUnaryFunctorIffbZZZNS0_22logical_or_kernel_cudaERNS_14TensorIteratorEENKUlvE0_clEvENKUlvE5_clEvEUlffE_EESt5arrayIPcLm2EEEEviT0_T1_,"ax",@progbits
	.sectioninfo	@"SHI_REGISTERS=4"
	.align	128
        .global         _ZN2at6native29vectorized_elementwise_kernelILi8ENS0_13AUnaryFunctorIffbZZZNS0_22logical_or_kernel_cudaERNS_14TensorIteratorEENKUlvE0_clEvENKUlvE5_clEvEUlffE_EESt5arrayIPcLm2EEEEviT0_T1_
        .type           _ZN2at6native29vectorized_elementwise_kernelILi8ENS0_13AUnaryFunctorIffbZZZNS0_22logical_or_kernel_cudaERNS_14TensorIteratorEENKUlvE0_clEvENKUlvE5_clEvEUlffE_EESt5arrayIPcLm2EEEEviT0_T1_,@function
        .size           _ZN2at6native29vectorized_elementwise_kernelILi8ENS0_13AUnaryFunctorIffbZZZNS0_22logical_or_kernel_cudaERNS_14TensorIteratorEENKUlvE0_clEvENKUlvE5_clEvEUlffE_EESt5arrayIPcLm2EEEEviT0_T1_,(.L_x_41989 - _ZN2at6native29vectorized_elementwise_kernelILi8ENS0_13AUnaryFunctorIffbZZZNS0_22logical_or_kernel_cudaERNS_14TensorIteratorEENKUlvE0_clEvENKUlvE5_clEvEUlffE_EESt5arrayIPcLm2EEEEviT0_T1_)
        .other          _ZN2at6native29vectorized_elementwise_kernelILi8ENS0_13AUnaryFunctorIffbZZZNS0_22logical_or_kernel_cudaERNS_14TensorIteratorEENKUlvE0_clEvENKUlvE5_clEvEUlffE_EESt5arrayIPcLm2EEEEviT0_T1_,@"STO_CUDA_ENTRY STV_DEFAULT"
_ZN2at6native29vectorized_elementwise_kernelILi8ENS0_13AUnaryFunctorIffbZZZNS0_22logical_or_kernel_cudaERNS_14TensorIteratorEENKUlvE0_clEvENKUlvE5_clEvEUlffE_EESt5arrayIPcLm2EEEEviT0_T1_:
.text._ZN2at6native29vectorized_elementwise_kernelILi8ENS0_13AUnaryFunctorIffbZZZNS0_22logical_or_kernel_cudaERNS_14TensorIteratorEENKUlvE0_clEvENKUlvE5_clEvEUlffE_EESt5arrayIPcLm2EEEEviT0_T1_:
[----:B------:R-:W-:Y:S02]  /*0000*/  MOV R1, c[0x0][0x28] ;  /* 0x00000a0000017a02 */ /* 0x000fe40000000f00 */
[----:B------:R-:W-:Y:S05]  /*0010*/  EXIT ;  /* 0x000000000000794d */ /* 0x000fea0003800000 */
.L_x_18718:
        /* <DEDUP_REMOVED lines=14> */
.L_x_41989:


//--------------------- .text._ZN2at6native18elementwise_kernelILi128ELi4EZNS0_15gpu_kernel_implINS0_13BinaryFunctorIffbZZZNS0_22logical_or_kernel_cudaERNS_14TensorIteratorEENKUlvE0_clEvENKUlvE5_clEvEUlffE_EEEEvRNS_18TensorIteratorBaseERKT_EUliE_EEviT1_ --------------------------
	.section	.text._ZN2at6native18elementwise_kernelILi128ELi4EZNS0_15gpu_kernel_implINS0_13BinaryFunctorIffbZZZNS0_22logical_or_kernel_cudaERNS_14TensorIteratorEENKUlvE0_clEvENKUlvE5_clEvEUlffE_EEEEvRNS_18TensorIteratorBaseERKT_EUliE_EEviT1_,"ax",@progbits
	.sectioninfo	@"SHI_REGISTERS=26"
	.align	128
        .global         _ZN2at6native18elementwise_kernelILi128ELi4EZNS0_15gpu_kernel_implINS0_13BinaryFunctorIffbZZZNS0_22logical_or_kernel_cudaERNS_14TensorIteratorEENKUlvE0_clEvENKUlvE5_clEvEUlffE_EEEEvRNS_18TensorIteratorBaseERKT_EUliE_EEviT1_
        .type           _ZN2at6native18elementwise_kernelILi128ELi4EZNS0_15gpu_kernel_implINS0_13BinaryFunctorIffbZZZNS0_22logical_or_kernel_cudaERNS_14TensorIteratorEENKUlvE0_clEvENKUlvE5_clEvEUlffE_EEEEvRNS_18TensorIteratorBaseERKT_EUliE_EEviT1_,@function
        .size           _ZN2at6native18elementwise_kernelILi128ELi4EZNS0_15gpu_kernel_implINS0_13BinaryFunctorIffbZZZNS0_22logical_or_kernel_cudaERNS_14TensorIteratorEENKUlvE0_clEvENKUlvE5_clEvEUlffE_EEEEvRNS_18TensorIteratorBaseERKT_EUliE_EEviT1_,(.L_x_41990 - _ZN2at6native18elementwise_kernelILi128ELi4EZNS0_15gpu_kernel_implINS0_13BinaryFunctorIffbZZZNS0_22logical_or_kernel_cudaERNS_14TensorIteratorEENKUlvE0_clEvENKUlvE5_clEvEUlffE_EEEEvRNS_18TensorIteratorBaseERKT_EUliE_EEviT1_)
        .other          _ZN2at6native18elementwise_kernelILi128ELi4EZNS0_15gpu_kernel_implINS0_13BinaryFunctorIffbZZZNS0_22logical_or_kernel_cudaERNS_14TensorIteratorEENKUlvE0_clEvENKUlvE5_clEvEUlffE_EEEEvRNS_18TensorIteratorBaseERKT_EUliE_EEviT1_,@"STO_CUDA_ENTRY STV_DEFAULT"
_ZN2at6native18elementwise_kernelILi128ELi4EZNS0_15gpu_kernel_implINS0_13BinaryFunctorIffbZZZNS0_22logical_or_kernel_cudaERNS_14TensorIteratorEENKUlvE0_clEvENKUlvE5_clEvEUlffE_EEEEvRNS_18TensorIteratorBaseERKT_EUliE_EEviT1_:
.text._ZN2at6native18elementwise_kernelILi128ELi4EZNS0_15gpu_kernel_implINS0_13BinaryFunctorIffbZZZNS0_22logical_or_kernel_cudaERNS_14TensorIteratorEENKUlvE0_clEvENKUlvE5_clEvEUlffE_EEEEvRNS_18TensorIteratorBaseERKT_EUliE_EEviT1_:
        /* <DEDUP_REMOVED lines=263> */
.L_x_18721:
        /* <DEDUP_REMOVED lines=20> */
.L_x_18726:
[----:B------:R-:W2:Y:S02]  /*11b0*/  LDG.E.U8 R2, [R2.64] ;  /* 0x0000002402027981 */ /* 0x000ea4000c1e1100 */
[----:B--2---:R0:W1:Y:S01]  /*11c0*/  I2F.U16 R23, R2 ;  /* 0x0000000200177306 */ /* 0x0040620000101000 */
[----:B------:R-:W-:Y:S05]  /*11d0*/  BRA `(.L_x_18728) ;  /* 0x00000ca000007947 */ /* 0x000fea0003800000 */
.L_x_18725:
        /* <DEDUP_REMOVED lines=9> */
.L_x_18730:
[----:B------:R-:W2:Y:S02]  /*1270*/  LDG.E R2, [R2.64] ;  /* 0x0000002402027981 */ /* 0x000ea4000c1e1900 */
[----:B--2---:R0:W1:Y:S01]  /*1280*/  I2F R23, R2 ;  /* 0x0000000200177306 */ /* 0x0040620000201400 */
[----:B------:R-:W-:Y:S05]  /*1290*/  BRA `(.L_x_18728) ;  /* 0x00000be000007947 */ /* 0x000fea0003800000 */
.L_x_18729:
[----:B------:R-:W2:Y:S02]  /*12a0*/  LDG.E.U16 R2, [R2.64] ;  /* 0x0000002402027981 */ /* 0x000ea4000c1e1500 */
[----:B--2---:R0:W1:Y:S01]  /*12b0*/  I2F.S16 R23, R2 ;  /* 0x0000000200177306 */ /* 0x0040620000101400 */
[----:B------:R-:W-:Y:S05]  /*12c0*/  BRA `(.L_x_18728) ;  /* 0x00000bb000007947 */ /* 0x000fea0003800000 */
.L_x_18724:
        /* <DEDUP_REMOVED lines=8> */
.L_x_18732:
[----:B------:R-:W2:Y:S02]  /*1350*/  LDG.E.U16 R2, [R2.64] ;  /* 0x0000002402027981 */ /* 0x000ea4000c1e1500 */
[----:B--2---:R-:W-:Y:S01]  /*1360*/  HADD2.F32 R23, -RZ, R2.H0_H0 ;  /* 0x20000002ff177230 */ /* 0x004fe20000004100 */
[----:B------:R-:W-:Y:S05]  /*1370*/  BRA `(.L_x_18728) ;  /* 0x00000b0000007947 */ /* 0x000fea0003800000 */
.L_x_18731:
        /* <DEDUP_REMOVED lines=8> */
.L_x_18734:
[----:B------:R-:W2:Y:S02]  /*1400*/  LDG.E.U16 R2, [R2.64] ;  /* 0x0000002402027981 */ /* 0x000ea4000c1e1500 */
[----:B--2---:R-:W-:Y:S01]  /*1410*/  HADD2.F32 R23, -RZ, R2.H0_H0 ;  /* 0x20000002ff177230 */ /* 0x004fe20000004100 */
[----:B------:R-:W-:Y:S05]  /*1420*/  BRA `(.L_x_18728) ;  /* 0x00000a5000007947 */ /* 0x000fea0003800000 */
.L_x_18733:
[----:B------:R-:W2:Y:S02]  /*1430*/  LDG.E.64 R2, [R2.64] ;  /* 0x0000002402027981 */ /* 0x000ea4000c1e1b00 */
[----:B--2---:R-:W0:Y:S01]  /*1440*/  F2F.F32.F64 R23, R2 ;  /* 0x0000000200177310 */ /* 0x004e220000301000 */
[----:B------:R-:W0:-:S14]  /*1450*/  DSETP.GEU.AND P0, PT, |R2|, c[0x2][0x0], PT ;  /* 0x008000000200762a */ /* 0x000e1c0003f0e200 */
[----:B0-----:R-:W-:Y:S01]  /*1460*/  @!P0 FMUL R23, R23, 1.175494350822287508e-38 ;  /* 0x0080000017178820 */ /* 0x001fe20000400000 */
[----:B------:R-:W-:Y:S05]  /*1470*/  BRA `(.L_x_18728) ;  /* 0x00000a0000007947 */ /* 0x000fea0003800000 */
.L_x_18723:
        /* <DEDUP_REMOVED lines=12> */
.L_x_18737:
[----:B------:R-:W2:Y:S02]  /*1540*/  LDG.E.64 R2, [R2.64] ;  /* 0x0000002402027981 */ /* 0x000ea4000c1e1b00 */
[----:B--2---:R-:W0:Y:S01]  /*1550*/  F2F.F32.F64 R23, R2 ;  /* 0x0000000200177310 */ /* 0x004e220000301000 */
[----:B------:R-:W0:-:S14]  /*1560*/  DSETP.GEU.AND P0, PT, |R2|, c[0x2][0x0], PT ;  /* 0x008000000200762a */ /* 0x000e1c0003f0e200 */
[----:B0-----:R-:W-:Y:S01]  /*1570*/  @!P0 FMUL R23, R23, 1.175494350822287508e-38 ;  /* 0x0080000017178820 */ /* 0x001fe20000400000 */
[----:B------:R-:W-:Y:S05]  /*1580*/  BRA `(.L_x_18728) ;  /* 0x000008f000007947 */ /* 0x000fea0003800000 */
.L_x_18736:
        /* <DEDUP_REMOVED lines=26> */
.L_x_18739:
        /* <DEDUP_REMOVED lines=13> */
.L_x_18738:
[----:B------:R-:W2:Y:S02]  /*1800*/  LDG.E.U16 R2, [R2.64] ;  /* 0x0000002402027981 */ /* 0x000ea4000c1e1500 */
[----:B--2---:R-:W-:Y:S01]  /*1810*/  PRMT R23, RZ, 0x5410, R2 ;  /* 0x00005410ff177816 */ /* 0x004fe20000000002 */
[----:B------:R-:W-:Y:S05]  /*1820*/  BRA `(.L_x_18728) ;  /* 0x0000065000007947 */ /* 0x000fea0003800000 */
.L_x_18735:
        /* <DEDUP_REMOVED lines=11> */
.L_x_18742:
        /* <DEDUP_REMOVED lines=20> */
.L_x_18744:
[----:B------:R-:W-:Y:S05]  /*1a20*/  BSYNC B0 ;  /* 0x0000000000007941 */ /* 0x000fea0003800000 */
.L_x_18743:
[----:B------:R-:W-:Y:S01]  /*1a30*/  IMAD.SHL.U32 R2, R2, 0x100000, RZ ;  /* 0x0010000002027824 */ /* 0x000fe200078e00ff */
[----:B------:R-:W-:-:S04]  /*1a40*/  LEA R0, R0, 0x3b800000, 0x17 ;  /* 0x3b80000000007811 */ /* 0x000fc800078eb8ff */
[----:B------:R-:W-:Y:S01]  /*1a50*/  LOP3.LUT R23, R0, R2, R23, 0xfe, !PT ;  /* 0x0000000200177212 */ /* 0x000fe200078efe17 */
[----:B------:R-:W-:Y:S05]  /*1a60*/  BRA `(.L_x_18728) ;  /* 0x0000041000007947 */ /* 0x000fea0003800000 */
.L_x_18741:
        /* <DEDUP_REMOVED lines=20> */
.L_x_18746:
[----:B------:R-:W-:Y:S05]  /*1bb0*/  BSYNC B0 ;  /* 0x0000000000007941 */ /* 0x000fea0003800000 */
.L_x_18745:
[----:B------:R-:W-:Y:S01]  /*1bc0*/  IMAD.SHL.U32 R2, R2, 0x200000, RZ ;  /* 0x0020000002027824 */ /* 0x000fe200078e00ff */
[----:B------:R-:W-:-:S04]  /*1bd0*/  LEA R0, R0, 0x37800000, 0x17 ;  /* 0x3780000000007811 */ /* 0x000fc800078eb8ff */
[----:B------:R-:W-:Y:S01]  /*1be0*/  LOP3.LUT R23, R0, R2, R23, 0xfe, !PT ;  /* 0x0000000200177212 */ /* 0x000fe200078efe17 */
[----:B------:R-:W-:Y:S05]  /*1bf0*/  BRA `(.L_x_18728) ;  /* 0x0000028000007947 */ /* 0x000fea0003800000 */
.L_x_18740:
        /* <DEDUP_REMOVED lines=14> */
.L_x_18727:
        /* <DEDUP_REMOVED lines=21> */
.L_x_18748:
[----:B------:R-:W2:Y:S02]  /*1e30*/  LDG.E.64 R2, [R2.64] ;  /* 0x0000002402027981 */ /* 0x000ea4000c1e1b00 */
[----:B--2---:R0:W1:Y:S01]  /*1e40*/  I2F.U64 R23, R2 ;  /* 0x0000000200177312 */ /* 0x0040620000301000 */
[----:B------:R-:W-:Y:S05]  /*1e50*/  BRA `(.L_x_18728) ;  /* 0x0000002000007947 */ /* 0x000fea0003800000 */
.L_x_18747:
[----:B------:R-:W2:Y:S02]  /*1e60*/  LDG.E R2, [R2.64] ;  /* 0x0000002402027981 */ /* 0x000ea4000c1e1900 */
[----:B--2---:R0:W1:Y:S02]  /*1e70*/  I2F.U32 R23, R2 ;  /* 0x0000000200177306 */ /* 0x0040640000201000 */
.L_x_18728:
[----:B------:R-:W-:Y:S05]  /*1e80*/  BSYNC B6 ;  /* 0x0000000000067941 */ /* 0x000fea0003800000 */
.L_x_18722:
        /* <DEDUP_REMOVED lines=18> */
.L_x_18753:
[----:B------:R-:W2:Y:S02]  /*1fb0*/  LDG.E.U8 R0, [R2.64] ;  /* 0x0000002402007981 */ /* 0x000ea4000c1e1100 */
[----:B--2---:R-:W0:Y:S01]  /*1fc0*/  I2F.U16 R0, R0 ;  /* 0x0000000000007306 */ /* 0x004e220000101000 */
[----:B------:R-:W-:Y:S05]  /*1fd0*/  BRA `(.L_x_18755) ;  /* 0x00000ca000007947 */ /* 0x000fea0003800000 */
.L_x_18752:
        /* <DEDUP_REMOVED lines=9> */
.L_x_18757:
[----:B------:R-:W2:Y:S02]  /*2070*/  LDG.E R0, [R2.64] ;  /* 0x0000002402007981 */ /* 0x000ea4000c1e1900 */
[----:B--2---:R-:W0:Y:S01]  /*2080*/  I2F R0, R0 ;  /* 0x0000000000007306 */ /* 0x004e220000201400 */
[----:B------:R-:W-:Y:S05]  /*2090*/  BRA `(.L_x_18755) ;  /* 0x00000be000007947 */ /* 0x000fea0003800000 */
.L_x_18756:
[----:B------:R-:W2:Y:S02]  /*20a0*/  LDG.E.U16 R0, [R2.64] ;  /* 0x0000002402007981 */ /* 0x000ea4000c1e1500 */
[----:B--2---:R-:W0:Y:S01]  /*20b0*/  I2F.S16 R0, R0 ;  /* 0x0000000000007306 */ /* 0x004e220000101400 */
[----:B------:R-:W-:Y:S05]  /*20c0*/  BRA `(.L_x_18755) ;  /* 0x00000bb000007947 */ /* 0x000fea0003800000 */
.L_x_18751:
        /* <DEDUP_REMOVED lines=8> */
.L_x_18759:
[----:B------:R-:W2:Y:S02]  /*2150*/  LDG.E.U16 R0, [R2.64] ;  /* 0x0000002402007981 */ /* 0x000ea4000c1e1500 */
[----:B--2---:R-:W-:Y:S01]  /*2160*/  HADD2.F32 R0, -RZ, R0.H0_H0 ;  /* 0x20000000ff007230 */ /* 0x004fe20000004100 */
[----:B------:R-:W-:Y:S05]  /*2170*/  BRA `(.L_x_18755) ;  /* 0x00000b0000007947 */ /* 0x000fea0003800000 */
.L_x_18758:
        /* <DEDUP_REMOVED lines=8> */
.L_x_18761:
[----:B------:R-:W2:Y:S02]  /*2200*/  LDG.E.U16 R0, [R2.64] ;  /* 0x0000002402007981 */ /* 0x000ea4000c1e1500 */
[----:B--2---:R-:W-:Y:S01]  /*2210*/  HADD2.F32 R0, -RZ, R0.H0_H0 ;  /* 0x20000000ff007230 */ /* 0x004fe20000004100 */
[----:B------:R-:W-:Y:S05]  /*2220*/  BRA `(.L_x_18755) ;  /* 0x00000a5000007947 */ /* 0x000fea0003800000 */
.L_x_18760:
[----:B------:R-:W2:Y:S02]  /*2230*/  LDG.E.64 R2, [R2.64] ;  /* 0x0000002402027981 */ /* 0x000ea4000c1e1b00 */
[----:B--2---:R-:W0:Y:S01]  /*2240*/  F2F.F32.F64 R0, R2 ;  /* 0x0000000200007310 */ /* 0x004e220000301000 */
[----:B------:R-:W0:-:S14]  /*2250*/  DSETP.GEU.AND P0, PT, |R2|, c[0x2][0x0], PT ;  /* 0x008000000200762a */ /* 0x000e1c0003f0e200 */
[----:B0-----:R-:W-:Y:S01]  /*2260*/  @!P0 FMUL R0, R0, 1.175494350822287508e-38 ;  /* 0x0080000000008820 */ /* 0x001fe20000400000 */
[----:B------:R-:W-:Y:S05]  /*2270*/  BRA `(.L_x_18755) ;  /* 0x00000a0000007947 */ /* 0x000fea0003800000 */
.L_x_18750:
        /* <DEDUP_REMOVED lines=12> */
.L_x_18764:
[----:B------:R-:W2:Y:S02]  /*2340*/  LDG.E.64 R2, [R2.64] ;  /* 0x0000002402027981 */ /* 0x000ea4000c1e1b00 */
[----:B--2---:R-:W0:Y:S01]  /*2350*/  F2F.F32.F64 R0, R2 ;  /* 0x0000000200007310 */ /* 0x004e220000301000 */
[----:B------:R-:W0:-:S14]  /*2360*/  DSETP.GEU.AND P0, PT, |R2|, c[0x2][0x0], PT ;  /* 0x008000000200762a */ /* 0x000e1c0003f0e200 */
[----:B0-----:R-:W-:Y:S01]  /*2370*/  @!P0 FMUL R0, R0, 1.175494350822287508e-38 ;  /* 0x0080000000008820 */ /* 0x001fe20000400000 */
[----:B------:R-:W-:Y:S05]  /*2380*/  BRA `(.L_x_18755) ;  /* 0x000008f000007947 */ /* 0x000fea0003800000 */
.L_x_18763:
        /* <DEDUP_REMOVED lines=26> */
.L_x_18766:
        /* <DEDUP_REMOVED lines=13> */
.L_x_18765:
[----:B------:R-:W2:Y:S02]  /*2600*/  LDG.E.U16 R0, [R2.64] ;  /* 0x0000002402007981 */ /* 0x000ea4000c1e1500 */
[----:B--2---:R-:W-:Y:S01]  /*2610*/  PRMT R0, RZ, 0x5410, R0 ;  /* 0x00005410ff007816 */ /* 0x004fe20000000000 */
[----:B------:R-:W-:Y:S05]  /*2620*/  BRA `(.L_x_18755) ;  /* 0x0000065000007947 */ /* 0x000fea0003800000 */
.L_x_18762:
        /* <DEDUP_REMOVED lines=11> */
.L_x_18769:
        /* <DEDUP_REMOVED lines=20> */
.L_x_18771:
[----:B------:R-:W-:Y:S05]  /*2820*/  BSYNC B0 ;  /* 0x0000000000007941 */ /* 0x000fea0003800000 */
.L_x_18770:
[----:B------:R-:W-:Y:S01]  /*2830*/  LEA R3, R0, 0x3b800000, 0x17 ;  /* 0x3b80000000037811 */ /* 0x000fe200078eb8ff */
[----:B------:R-:W-:-:S05]  /*2840*/  IMAD.SHL.U32 R0, R2, 0x100000, RZ ;  /* 0x0010000002007824 */ /* 0x000fca00078e00ff */
[----:B------:R-:W-:Y:S01]  /*2850*/  LOP3.LUT R0, R3, R0, R4, 0xfe, !PT ;  /* 0x0000000003007212 */ /* 0x000fe200078efe04 */
[----:B------:R-:W-:Y:S05]  /*2860*/  BRA `(.L_x_18755) ;  /* 0x0000041000007947 */ /* 0x000fea0003800000 */
.L_x_18768:
        /* <DEDUP_REMOVED lines=20> */
.L_x_18773:
[----:B------:R-:W-:Y:S05]  /*29b0*/  BSYNC B0 ;  /* 0x0000000000007941 */ /* 0x000fea0003800000 */
.L_x_18772:
[----:B------:R-:W-:Y:S01]  /*29c0*/  LEA R3, R0, 0x37800000, 0x17 ;  /* 0x3780000000037811 */ /* 0x000fe200078eb8ff */
[----:B------:R-:W-:-:S05]  /*29d0*/  IMAD.SHL.U32 R0, R2, 0x200000, RZ ;  /* 0x0020000002007824 */ /* 0x000fca00078e00ff */
[----:B------:R-:W-:Y:S01]  /*29e0*/  LOP3.LUT R0, R3, R0, R4, 0xfe, !PT ;  /* 0x0000000003007212 */ /* 0x000fe200078efe04 */
[----:B------:R-:W-:Y:S05]  /*29f0*/  BRA `(.L_x_18755) ;  /* 0x0000028000007947 */ /* 0x000fea0003800000 */
.L_x_18767:
        /* <DEDUP_REMOVED lines=14> */
.L_x_18754:
        /* <DEDUP_REMOVED lines=21> */
.L_x_18775:
[----:B------:R-:W2:Y:S02]  /*2c30*/  LDG.E.64 R2, [R2.64] ;  /* 0x0000002402027981 */ /* 0x000ea4000c1e1b00 */
[----:B--2---:R0:W2:Y:S01]  /*2c40*/  I2F.U64 R0, R2 ;  /* 0x0000000200007312 */ /* 0x0040a20000301000 */
[----:B------:R-:W-:Y:S05]  /*2c50*/  BRA `(.L_x_18755) ;  /* 0x0000002000007947 */ /* 0x000fea0003800000 */
.L_x_18774:
[----:B------:R-:W2:Y:S02]  /*2c60*/  LDG.E R0, [R2.64] ;  /* 0x0000002402007981 */ /* 0x000ea4000c1e1900 */
[----:B--2---:R-:W0:Y:S02]  /*2c70*/  I2F.U32 R0, R0 ;  /* 0x0000000000007306 */ /* 0x004e240000201000 */
.L_x_18755:
[----:B------:R-:W-:Y:S05]  /*2c80*/  BSYNC B6 ;  /* 0x0000000000067941 */ /* 0x000fea0003800000 */
.L_x_18749:
        /* <DEDUP_REMOVED lines=19> */
.L_x_18779:
[----:B------:R0:W-:Y:S01]  /*2dc0*/  STG.E.U8 [R16.64], R2 ;  /* 0x0000000210007986 */ /* 0x0001e2000c101124 */
[----:B------:R-:W-:Y:S05]  /*2dd0*/  BRA `(.L_x_18781) ;  /* 0x00000d5000007947 */ /* 0x000fea0003800000 */
.L_x_18778:
        /* <DEDUP_REMOVED lines=9> */
.L_x_18783:
[----:B------:R0:W-:Y:S01]  /*2e70*/  STG.E [R16.64], R2 ;  /* 0x0000000210007986 */ /* 0x0001e2000c101924 */
[----:B------:R-:W-:Y:S05]  /*2e80*/  BRA `(.L_x_18781) ;  /* 0x00000ca000007947 */ /* 0x000fea0003800000 */
.L_x_18782:
[----:B------:R0:W-:Y:S01]  /*2e90*/  STG.E.U16 [R16.64], R2 ;  /* 0x0000000210007986 */ /* 0x0001e2000c101524 */
[----:B------:R-:W-:Y:S05]  /*2ea0*/  BRA `(.L_x_18781) ;  /* 0x00000c8000007947 */ /* 0x000fea0003800000 */
.L_x_18777:
        /* <DEDUP_REMOVED lines=9> */
.L_x_18785:
[----:B------:R-:W0:Y:S02]  /*2f40*/  I2F.U32 R0, R2 ;  /* 0x0000000200007306 */ /* 0x000e240000201000 */
[----:B0-----:R-:W-:-:S05]  /*2f50*/  F2FP.PACK_AB R0, RZ, R0 ;  /* 0x00000000ff00723e */ /* 0x001fca00000000ff */
[----:B------:R0:W-:Y:S01]  /*2f60*/  STG.E.U16 [R16.64], R0 ;  /* 0x0000000010007986 */ /* 0x0001e2000c101524 */
[----:B------:R-:W-:Y:S05]  /*2f70*/  BRA `(.L_x_18781) ;  /* 0x00000bb000007947 */ /* 0x000fea0003800000 */
.L_x_18784:
        /* <DEDUP_REMOVED lines=10> */
.L_x_18787:
[----:B------:R-:W0:Y:S02]  /*3020*/  I2F.U32 R2, R2 ;  /* 0x0000000200027306 */ /* 0x000e240000201000 */
[----:B0-----:R-:W-:-:S04]  /*3030*/  F2FP.PACK_AB R3, RZ, R2 ;  /* 0x00000002ff03723e */ /* 0x001fc800000000ff */
[----:B------:R-:W-:-:S05]  /*3040*/  PRMT R3, R3, 0x5410, RZ ;  /* 0x0000541003037816 */ /* 0x000fca00000000ff */
[----:B------:R0:W-:Y:S01]  /*3050*/  STG.E [R16.64], R3 ;  /* 0x0000000310007986 */ /* 0x0001e2000c101924 */
[----:B------:R-:W-:Y:S05]  /*3060*/  BRA `(.L_x_18781) ;  /* 0x00000ac000007947 */ /* 0x000fea0003800000 */
.L_x_18786:
[----:B------:R-:W0:Y:S02]  /*3070*/  I2F.F64.U32 R2, R2 ;  /* 0x0000000200027312 */ /* 0x000e240000201800 */
[----:B0-----:R0:W-:Y:S01]  /*3080*/  STG.E.64 [R16.64], R2 ;  /* 0x0000000210007986 */ /* 0x0011e2000c101b24 */
[----:B------:R-:W-:Y:S05]  /*3090*/  BRA `(.L_x_18781) ;  /* 0x00000a9000007947 */ /* 0x000fea0003800000 */
.L_x_18776:
        /* <DEDUP_REMOVED lines=10> */
.L_x_18790:
[----:B------:R-:W0:Y:S01]  /*3140*/  I2F.F64.U32 R4, R2 ;  /* 0x0000000200047312 */ /* 0x000e220000201800 */
[----:B------:R-:W-:-:S05]  /*3150*/  CS2R R6, SRZ ;  /* 0x0000000000067805 */ /* 0x000fca000001ff00 */
[----:B0-----:R0:W-:Y:S01]  /*3160*/  STG.E.128 [R16.64], R4 ;  /* 0x0000000410007986 */ /* 0x0011e2000c101d24 */
[----:B------:R-:W-:Y:S05]  /*3170*/  BRA `(.L_x_18781) ;  /* 0x000009b000007947 */ /* 0x000fea0003800000 */
.L_x_18789:
        /* <DEDUP_REMOVED lines=21> */
.L_x_18794:
[----:B------:R-:W-:Y:S05]  /*32d0*/  BSYNC B0 ;  /* 0x0000000000007941 */ /* 0x000fea0003800000 */
.L_x_18793:
[----:B------:R-:W-:-:S05]  /*32e0*/  LOP3.LUT R3, R0, R3, RZ, 0xfc, !PT ;  /* 0x0000000300037212 */ /* 0x000fca00078efcff */
[----:B------:R0:W-:Y:S01]  /*32f0*/  STG.E.U8 [R16.64], R3 ;  /* 0x0000000310007986 */ /* 0x0001e2000c101124 */
[----:B------:R-:W-:Y:S05]  /*3300*/  BRA `(.L_x_18781) ;  /* 0x0000082000007947 */ /* 0x000fea0003800000 */
.L_x_18792:
        /* <DEDUP_REMOVED lines=13> */
.L_x_18796:
[----:B------:R-:W-:Y:S01]  /*33e0*/  IMAD.MOV.U32 R0, RZ, RZ, 0x7f ;  /* 0x0000007fff007424 */ /* 0x000fe200078e00ff */
[----:B------:R-:W-:-:S04]  /*33f0*/  ISETP.GT.U32.AND P0, PT, R3, 0x7f800000, PT ;  /* 0x7f8000000300780c */ /* 0x000fc80003f04070 */
[----:B------:R-:W-:-:S04]  /*3400*/  SEL R0, R0, 0x7c, P0 ;  /* 0x0000007c00007807 */ /* 0x000fc80000000000 */
.L_x_18797:
[----:B------:R-:W-:Y:S05]  /*3410*/  BSYNC B0 ;  /* 0x0000000000007941 */ /* 0x000fea0003800000 */
.L_x_18795:
[----:B------:R-:W-:-:S04]  /*3420*/  LOP3.LUT R2, R5, 0x80000000, RZ, 0xc0, !PT ;  /* 0x8000000005027812 */ /* 0x000fc800078ec0ff */
[----:B------:R-:W-:-:S04]  /*3430*/  SHF.R.U32.HI R3, RZ, 0x18, R2 ;  /* 0x00000018ff037819 */ /* 0x000fc80000011602 */
[----:B------:R-:W-:-:S05]  /*3440*/  LOP3.LUT R3, R0, R3, RZ, 0xfc, !PT ;  /* 0x0000000300037212 */ /* 0x000fca00078efcff */
[----:B------:R0:W-:Y:S01]  /*3450*/  STG.E.U8 [R16.64], R3 ;  /* 0x0000000310007986 */ /* 0x0001e2000c101124 */
[----:B------:R-:W-:Y:S05]  /*3460*/  BRA `(.L_x_18781) ;  /* 0x000006c000007947 */ /* 0x000fea0003800000 */
.L_x_18791:
[----:B------:R-:W0:Y:S02]  /*3470*/  I2F.U32 R0, R2 ;  /* 0x0000000200007306 */ /* 0x000e240000201000 */
[----:B0-----:R-:W-:-:S05]  /*3480*/  F2FP.BF16.PACK_AB R0, RZ, R0 ;  /* 0x00000000ff00723e */ /* 0x001fca00000010ff */
[----:B------:R0:W-:Y:S01]  /*3490*/  STG.E.U16 [R16.64], R0 ;  /* 0x0000000010007986 */ /* 0x0001e2000c101524 */
[----:B------:R-:W-:Y:S05]  /*34a0*/  BRA `(.L_x_18781) ;  /* 0x0000068000007947 */ /* 0x000fea0003800000 */
.L_x_18788:
        /* <DEDUP_REMOVED lines=10> */
.L_x_18800:
        /* <DEDUP_REMOVED lines=17> */
.L_x_18803:
[----:B------:R-:W-:-:S04]  /*3660*/  LOP3.LUT R2, R5, 0x80000000, RZ, 0xc0, !PT ;  /* 0x8000000005027812 */ /* 0x000fc800078ec0ff */
[----:B------:R-:W-:-:S04]  /*3670*/  SHF.R.U32.HI R3, RZ, 0x18, R2 ;  /* 0x00000018ff037819 */ /* 0x000fc80000011602 */
[----:B------:R-:W-:-:S04]  /*3680*/  LOP3.LUT R0, R0, R3, RZ, 0xfc, !PT ;  /* 0x0000000300007212 */ /* 0x000fc800078efcff */
[----:B------:R-:W-:Y:S02]  /*3690*/  PRMT R8, R0, 0x7610, R8 ;  /* 0x0000761000087816 */ /* 0x000fe40000000008 */
.L_x_18802:
[----:B------:R-:W-:Y:S05]  /*36a0*/  BSYNC B0 ;  /* 0x0000000000007941 */ /* 0x000fea0003800000 */
.L_x_18801:
[----:B------:R0:W-:Y:S01]  /*36b0*/  STG.E.U8 [R16.64], R8 ;  /* 0x0000000810007986 */ /* 0x0001e2000c101124 */
[----:B------:R-:W-:Y:S05]  /*36c0*/  BRA `(.L_x_18781) ;  /* 0x0000046000007947 */ /* 0x000fea0003800000 */
.L_x_18799:
        /* <DEDUP_REMOVED lines=17> */
.L_x_18806:
[----:B------:R-:W-:-:S04]  /*37e0*/  LOP3.LUT R2, R5, 0x80000000, RZ, 0xc0, !PT ;  /* 0x8000000005027812 */ /* 0x000fc800078ec0ff */
[----:B------:R-:W-:-:S04]  /*37f0*/  SHF.R.U32.HI R3, RZ, 0x18, R2 ;  /* 0x00000018ff037819 */ /* 0x000fc80000011602 */
[----:B------:R-:W-:-:S04]  /*3800*/  LOP3.LUT R0, R0, R3, RZ, 0xfc, !PT ;  /* 0x0000000300007212 */ /* 0x000fc800078efcff */
[----:B------:R-:W-:Y:S02]  /*3810*/  PRMT R8, R0, 0x7610, R8 ;  /* 0x0000761000087816 */ /* 0x000fe40000000008 */
.L_x_18805:
[----:B------:R-:W-:Y:S05]  /*3820*/  BSYNC B0 ;  /* 0x0000000000007941 */ /* 0x000fea0003800000 */
.L_x_18804:
[----:B------:R0:W-:Y:S01]  /*3830*/  STG.E.U8 [R16.64], R8 ;  /* 0x0000000810007986 */ /* 0x0001e2000c101124 */
[----:B------:R-:W-:Y:S05]  /*3840*/  BRA `(.L_x_18781) ;  /* 0x000002e000007947 */ /* 0x000fea0003800000 */
.L_x_18798:
        /* <DEDUP_REMOVED lines=22> */
.L_x_18780:
        /* <DEDUP_REMOVED lines=20> */
.L_x_18808:
[----:B------:R-:W-:-:S05]  /*3af0*/  IMAD.MOV.U32 R3, RZ, RZ, RZ ;  /* 0x000000ffff037224 */ /* 0x000fca00078e00ff */
[----:B------:R0:W-:Y:S01]  /*3b00*/  STG.E.64 [R16.64], R2 ;  /* 0x0000000210007986 */ /* 0x0001e2000c101b24 */
[----:B------:R-:W-:Y:S05]  /*3b10*/  BRA `(.L_x_18781) ;  /* 0x0000001000007947 */ /* 0x000fea0003800000 */
.L_x_18807:
[----:B------:R0:W-:Y:S02]  /*3b20*/  STG.E [R16.64], R2 ;  /* 0x0000000210007986 */ /* 0x0001e4000c101924 */
.L_x_18781:
[----:B------:R-:W-:-:S05]  /*3b30*/  IMAD R18, R19, 0x200, R18 ;  /* 0x0000020013127824 */ /* 0x000fca00078e0212 */
[----:B------:R-:W-:Y:S02]  /*3b40*/  IADD3 R23, R18, 0x80, RZ ;  /* 0x0000008012177810 */ /* 0x000fe40007ffe0ff */
.L_x_18720:
[----:B------:R-:W-:Y:S05]  /*3b50*/  BSYNC B7 ;  /* 0x0000000000077941 */ /* 0x000fea0003800000 */
.L_x_18719:
        /* <DEDUP_REMOVED lines=258> */
.L_x_18811:
        /* <DEDUP_REMOVED lines=20> */
.L_x_18816:
[----:B------:R-:W2:Y:S02]  /*4cc0*/  LDG.E.U8 R2, [R2.64] ;  /* 0x0000002402027981 */ /* 0x000ea4000c1e1100 */
[----:B--2---:R0:W1:Y:S01]  /*4cd0*/  I2F.U16 R19, R2 ;  /* 0x0000000200137306 */ /* 0x0040620000101000 */
[----:B------:R-:W-:Y:S05]  /*4ce0*/  BRA `(.L_x_18818) ;  /* 0x00000ca000007947 */ /* 0x000fea0003800000 */
.L_x_18815:
        /* <DEDUP_REMOVED lines=9> */
.L_x_18820:
[----:B------:R-:W2:Y:S02]  /*4d80*/  LDG.E R2, [R2.64] ;  /* 0x0000002402027981 */ /* 0x000ea4000c1e1900 */
[----:B--2---:R0:W1:Y:S01]  /*4d90*/  I2F R19, R2 ;  /* 0x0000000200137306 */ /* 0x0040620000201400 */
[----:B------:R-:W-:Y:S05]  /*4da0*/  BRA `(.L_x_18818) ;  /* 0x00000be000007947 */ /* 0x000fea0003800000 */
.L_x_18819:
[----:B------:R-:W2:Y:S02]  /*4db0*/  LDG.E.U16 R2, [R2.64] ;  /* 0x0000002402027981 */ /* 0x000ea4000c1e1500 */
[----:B--2---:R0:W1:Y:S01]  /*4dc0*/  I2F.S16 R19, R2 ;  /* 0x0000000200137306 */ /* 0x0040620000101400 */
[----:B------:R-:W-:Y:S05]  /*4dd0*/  BRA `(.L_x_18818) ;  /* 0x00000bb000007947 */ /* 0x000fea0003800000 */
.L_x_18814:
        /* <DEDUP_REMOVED lines=8> */
.L_x_18822:
[----:B------:R-:W2:Y:S02]  /*4e60*/  LDG.E.U16 R2, [R2.64] ;  /* 0x0000002402027981 */ /* 0x000ea4000c1e1500 */
[----:B--2---:R-:W-:Y:S01]  /*4e70*/  HADD2.F32 R19, -RZ, R2.H0_H0 ;  /* 0x20000002ff137230 */ /* 0x004fe20000004100 */
[----:B------:R-:W-:Y:S05]  /*4e80*/  BRA `(.L_x_18818) ;  /* 0x00000b0000007947 */ /* 0x000fea0003800000 */
.L_x_18821:
        /* <DEDUP_REMOVED lines=8> */
.L_x_18824:
[----:B------:R-:W2:Y:S02]  /*4f10*/  LDG.E.U16 R2, [R2.64] ;  /* 0x0000002402027981 */ /* 0x000ea4000c1e1500 */
[----:B--2---:R-:W-:Y:S01]  /*4f20*/  HADD2.F32 R19, -RZ, R2.H0_H0 ;  /* 0x20000002ff137230 */ /* 0x004fe20000004100 */
[----:B------:R-:W-:Y:S05]  /*4f30*/  BRA `(.L_x_18818) ;  /* 0x00000a5000007947 */ /* 0x000fea0003800000 */
.L_x_18823:
[----:B------:R-:W2:Y:S02]  /*4f40*/  LDG.E.64 R2, [R2.64] ;  /* 0x0000002402027981 */ /* 0x000ea4000c1e1b00 */
[----:B--2---:R-:W0:Y:S01]  /*4f50*/  F2F.F32.F64 R19, R2 ;  /* 0x0000000200137310 */ /* 0x004e220000301000 */
[----:B------:R-:W0:-:S14]  /*4f60*/  DSETP.GEU.AND P0, PT, |R2|, c[0x2][0x0], PT ;  /* 0x008000000200762a */ /* 0x000e1c0003f0e200 */
[----:B0-----:R-:W-:Y:S01]  /*4f70*/  @!P0 FMUL R19, R19, 1.175494350822287508e-38 ;  /* 0x0080000013138820 */ /* 0x001fe20000400000 */
[----:B------:R-:W-:Y:S05]  /*4f80*/  BRA `(.L_x_18818) ;  /* 0x00000a0000007947 */ /* 0x000fea0003800000 */
.L_x_18813:
        /* <DEDUP_REMOVED lines=12> */
.L_x_18827:
[----:B------:R-:W2:Y:S02]  /*5050*/  LDG.E.64 R2, [R2.64] ;  /* 0x0000002402027981 */ /* 0x000ea4000c1e1b00 */
[----:B--2---:R-:W0:Y:S01]  /*5060*/  F2F.F32.F64 R19, R2 ;  /* 0x0000000200137310 */ /* 0x004e220000301000 */
[----:B------:R-:W0:-:S14]  /*5070*/  DSETP.GEU.AND P0, PT, |R2|, c[0x2][0x0], PT ;  /* 0x008000000200762a */ /* 0x000e1c0003f0e200 */
[----:B0-----:R-:W-:Y:S01]  /*5080*/  @!P0 FMUL R19, R19, 1.175494350822287508e-38 ;  /* 0x0080000013138820 */ /* 0x001fe20000400000 */
[----:B------:R-:W-:Y:S05]  /*5090*/  BRA `(.L_x_18818) ;  /* 0x000008f000007947 */ /* 0x000fea0003800000 */
.L_x_18826:
        /* <DEDUP_REMOVED lines=26> */
.L_x_18829:
        /* <DEDUP_REMOVED lines=13> */
.L_x_18828:
[----:B------:R-:W2:Y:S02]  /*5310*/  LDG.E.U16 R2, [R2.64] ;  /* 0x0000002402027981 */ /* 0x000ea4000c1e1500 */
[----:B--2---:R-:W-:Y:S01]  /*5320*/  PRMT R19, RZ, 0x5410, R2 ;  /* 0x00005410ff137816 */ /* 0x004fe20000000002 */
[----:B------:R-:W-:Y:S05]  /*5330*/  BRA `(.L_x_18818) ;  /* 0x0000065000007947 */ /* 0x000fea0003800000 */
.L_x_18825:
        /* <DEDUP_REMOVED lines=11> */
.L_x_18832:
        /* <DEDUP_REMOVED lines=20> */
.L_x_18834:
[----:B------:R-:W-:Y:S05]  /*5530*/  BSYNC B0 ;  /* 0x0000000000007941 */ /* 0x000fea0003800000 */
.L_x_18833:
[----:B------:R-:W-:Y:S01]  /*5540*/  IMAD.SHL.U32 R2, R2, 0x100000, RZ ;  /* 0x0010000002027824 */ /* 0x000fe200078e00ff */
[----:B------:R-:W-:-:S04]  /*5550*/  LEA R0, R0, 0x3b800000, 0x17 ;  /* 0x3b80000000007811 */ /* 0x000fc800078eb8ff */
[----:B------:R-:W-:Y:S01]  /*5560*/  LOP3.LUT R19, R0, R2, R19, 0xfe, !PT ;  /* 0x0000000200137212 */ /* 0x000fe200078efe13 */
[----:B------:R-:W-:Y:S05]  /*5570*/  BRA `(.L_x_18818) ;  /* 0x0000041000007947 */ /* 0x000fea0003800000 */
.L_x_18831:
        /* <DEDUP_REMOVED lines=20> */
.L_x_18836:
[----:B------:R-:W-:Y:S05]  /*56c0*/  BSYNC B0 ;  /* 0x0000000000007941 */ /* 0x000fea0003800000 */
.L_x_18835:
[----:B------:R-:W-:Y:S01]  /*56d0*/  IMAD.SHL.U32 R2, R2, 0x200000, RZ ;  /* 0x0020000002027824 */ /* 0x000fe200078e00ff */
[----:B------:R-:W-:-:S04]  /*56e0*/  LEA R0, R0, 0x37800000, 0x17 ;  /* 0x3780000000007811 */ /* 0x000fc800078eb8ff */
[----:B------:R-:W-:Y:S01]  /*56f0*/  LOP3.LUT R19, R0, R2, R19, 0xfe, !PT ;  /* 0x0000000200137212 */ /* 0x000fe200078efe13 */
[----:B------:R-:W-:Y:S05]  /*5700*/  BRA `(.L_x_18818) ;  /* 0x0000028000007947 */ /* 0x000fea0003800000 */
.L_x_18830:
        /* <DEDUP_REMOVED lines=14> */
.L_x_18817:
        /* <DEDUP_REMOVED lines=21> */
.L_x_18838:
[----:B------:R-:W2:Y:S02]  /*5940*/  LDG.E.64 R2, [R2.64] ;  /* 0x0000002402027981 */ /* 0x000ea4000c1e1b00 */
[----:B--2---:R0:W1:Y:S01]  /*5950*/  I2F.U64 R19, R2 ;  /* 0x0000000200137312 */ /* 0x0040620000301000 */
[----:B------:R-:W-:Y:S05]  /*5960*/  BRA `(.L_x_18818) ;  /* 0x0000002000007947 */ /* 0x000fea0003800000 */
.L_x_18837:
[----:B------:R-:W2:Y:S02]  /*5970*/  LDG.E R2, [R2.64] ;  /* 0x0000002402027981 */ /* 0x000ea4000c1e1900 */
[----:B--2---:R0:W1:Y:S02]  /*5980*/  I2F.U32 R19, R2 ;  /* 0x0000000200137306 */ /* 0x0040640000201000 */
.L_x_18818:
[----:B------:R-:W-:Y:S05]  /*5990*/  BSYNC B6 ;  /* 0x0000000000067941 */ /* 0x000fea0003800000 */
.L_x_18812:
        /* <DEDUP_REMOVED lines=18> */
.L_x_18843:
[----:B------:R-:W2:Y:S02]  /*5ac0*/  LDG.E.U8 R0, [R2.64] ;  /* 0x0000002402007981 */ /* 0x000ea4000c1e1100 */
[----:B--2---:R-:W0:Y:S01]  /*5ad0*/  I2F.U16 R0, R0 ;  /* 0x0000000000007306 */ /* 0x004e220000101000 */
[----:B------:R-:W-:Y:S05]  /*5ae0*/  BRA `(.L_x_18845) ;  /* 0x00000ca000007947 */ /* 0x000fea0003800000 */
.L_x_18842:
        /* <DEDUP_REMOVED lines=9> */
.L_x_18847:
[----:B------:R-:W2:Y:S02]  /*5b80*/  LDG.E R0, [R2.64] ;  /* 0x0000002402007981 */ /* 0x000ea4000c1e1900 */
[----:B--2---:R-:W0:Y:S01]  /*5b90*/  I2F R0, R0 ;  /* 0x0000000000007306 */ /* 0x004e220000201400 */
[----:B------:R-:W-:Y:S05]  /*5ba0*/  BRA `(.L_x_18845) ;  /* 0x00000be000007947 */ /* 0x000fea0003800000 */
.L_x_18846:
[----:B------:R-:W2:Y:S02]  /*5bb0*/  LDG.E.U16 R0, [R2.64] ;  /* 0x0000002402007981 */ /* 0x000ea4000c1e1500 */
[----:B--2---:R-:W0:Y:S01]  /*5bc0*/  I2F.S16 R0, R0 ;  /* 0x0000000000007306 */ /* 0x004e220000101400 */
[----:B------:R-:W-:Y:S05]  /*5bd0*/  BRA `(.L_x_18845) ;  /* 0x00000bb000007947 */ /* 0x000fea0003800000 */
.L_x_18841:
        /* <DEDUP_REMOVED lines=8> */
.L_x_18849:
[----:B------:R-:W2:Y:S02]  /*5c60*/  LDG.E.U16 R0, [R2.64] ;  /* 0x0000002402007981 */ /* 0x000ea4000c1e1500 */
[----:B--2---:R-:W-:Y:S01]  /*5c70*/  HADD2.F32 R0, -RZ, R0.H0_H0 ;  /* 0x20000000ff007230 */ /* 0x004fe20000004100 */
[----:B------:R-:W-:Y:S05]  /*5c80*/  BRA `(.L_x_18845) ;  /* 0x00000b0000007947 */ /* 0x000fea0003800000 */
.L_x_18848:
        /* <DEDUP_REMOVED lines=8> */
.L_x_18851:
[----:B------:R-:W2:Y:S02]  /*5d10*/  LDG.E.U16 R0, [R2.64] ;  /* 0x0000002402007981 */ /* 0x000ea4000c1e1500 */
[----:B--2---:R-:W-:Y:S01]  /*5d20*/  HADD2.F32 R0, -RZ, R0.H0_H0 ;  /* 0x20000000ff007230 */ /* 0x004fe20000004100 */
[----:B------:R-:W-:Y:S05]  /*5d30*/  BRA `(.L_x_18845) ;  /* 0x00000a5000007947 */ /* 0x000fea0003800000 */
.L_x_18850:
[----:B------:R-:W2:Y:S02]  /*5d40*/  LDG.E.64 R2, [R2.64] ;  /* 0x0000002402027981 */ /* 0x000ea4000c1e1b00 */
[----:B--2---:R-:W0:Y:S01]  /*5d50*/  F2F.F32.F64 R0, R2 ;  /* 0x0000000200007310 */ /* 0x004e220000301000 */
[----:B------:R-:W0:-:S14]  /*5d60*/  DSETP.GEU.AND P0, PT, |R2|, c[0x2][0x0], PT ;  /* 0x008000000200762a */ /* 0x000e1c0003f0e200 */
[----:B0-----:R-:W-:Y:S01]  /*5d70*/  @!P0 FMUL R0, R0, 1.175494350822287508e-38 ;  /* 0x0080000000008820 */ /* 0x001fe20000400000 */
[----:B------:R-:W-:Y:S05]  /*5d80*/  BRA `(.L_x_18845) ;  /* 0x00000a0000007947 */ /* 0x000fea0003800000 */
.L_x_18840:
        /* <DEDUP_REMOVED lines=12> */
.L_x_18854:
[----:B------:R-:W2:Y:S02]  /*5e50*/  LDG.E.64 R2, [R2.64] ;  /* 0x0000002402027981 */ /* 0x000ea4000c1e1b00 */
[----:B--2---:R-:W0:Y:S01]  /*5e60*/  F2F.F32.F64 R0, R2 ;  /* 0x0000000200007310 */ /* 0x004e220000301000 */
[----:B------:R-:W0:-:S14]  /*5e70*/  DSETP.GEU.AND P0, PT, |R2|, c[0x2][0x0], PT ;  /* 0x008000000200762a */ /* 0x000e1c0003f0e200 */
[----:B0-----:R-:W-:Y:S01]  /*5e80*/  @!P0 FMUL R0, R0, 1.175494350822287508e-38 ;  /* 0x0080000000008820 */ /* 0x001fe20000400000 */
[----:B------:R-:W-:Y:S05]  /*5e90*/  BRA `(.L_x_18845) ;  /* 0x000008f000007947 */ /* 0x000fea0003800000 */
.L_x_18853:
        /* <DEDUP_REMOVED lines=26> */
.L_x_18856:
        /* <DEDUP_REMOVED lines=13> */
.L_x_18855:
[----:B------:R-:W2:Y:S02]  /*6110*/  LDG.E.U16 R0, [R2.64] ;  /* 0x0000002402007981 */ /* 0x000ea4000c1e1500 */
[----:B--2---:R-:W-:Y:S01]  /*6120*/  PRMT R0, RZ, 0x5410, R0 ;  /* 0x00005410ff007816 */ /* 0x004fe20000000000 */
[----:B------:R-:W-:Y:S05]  /*6130*/  BRA `(.L_x_18845) ;  /* 0x0000065000007947 */ /* 0x000fea0003800000 */
.L_x_18852:
        /* <DEDUP_REMOVED lines=11> */
.L_x_18859:
        /* <DEDUP_REMOVED lines=20> */
.L_x_18861:
[----:B------:R-:W-:Y:S05]  /*6330*/  BSYNC B0 ;  /* 0x0000000000007941 */ /* 0x000fea0003800000 */
.L_x_18860:
[----:B------:R-:W-:Y:S01]  /*6340*/  LEA R3, R0, 0x3b800000, 0x17 ;  /* 0x3b80000000037811 */ /* 0x000fe200078eb8ff */
[----:B------:R-:W-:-:S05]  /*6350*/  IMAD.SHL.U32 R0, R2, 0x100000, RZ ;  /* 0x0010000002007824 */ /* 0x000fca00078e00ff */
[----:B------:R-:W-:Y:S01]  /*6360*/  LOP3.LUT R0, R3, R0, R4, 0xfe, !PT ;  /* 0x0000000003007212 */ /* 0x000fe200078efe04 */
[----:B------:R-:W-:Y:S05]  /*6370*/  BRA `(.L_x_18845) ;  /* 0x0000041000007947 */ /* 0x000fea0003800000 */
.L_x_18858:
        /* <DEDUP_REMOVED lines=20> */
.L_x_18863:
[----:B------:R-:W-:Y:S05]  /*64c0*/  BSYNC B0 ;  /* 0x0000000000007941 */ /* 0x000fea0003800000 */
.L_x_18862:
[----:B------:R-:W-:Y:S01]  /*64d0*/  LEA R3, R0, 0x37800000, 0x17 ;  /* 0x3780000000037811 */ /* 0x000fe200078eb8ff */
[----:B------:R-:W-:-:S05]  /*64e0*/  IMAD.SHL.U32 R0, R2, 0x200000, RZ ;  /* 0x0020000002007824 */ /* 0x000fca00078e00ff */
[----:B------:R-:W-:Y:S01]  /*64f0*/  LOP3.LUT R0, R3, R0, R4, 0xfe, !PT ;  /* 0x0000000003007212 */ /* 0x000fe200078efe04 */
[----:B------:R-:W-:Y:S05]  /*6500*/  BRA `(.L_x_18845) ;  /* 0x0000028000007947 */ /* 0x000fea0003800000 */
.L_x_18857:
        /* <DEDUP_REMOVED lines=14> */
.L_x_18844:
        /* <DEDUP_REMOVED lines=21> */
.L_x_18865:
[----:B------:R-:W2:Y:S02]  /*6740*/  LDG.E.64 R2, [R2.64] ;  /* 0x0000002402027981 */ /* 0x000ea4000c1e1b00 */
[----:B--2---:R0:W2:Y:S01]  /*6750*/  I2F.U64 R0, R2 ;  /* 0x0000000200007312 */ /* 0x0040a20000301000 */
[----:B------:R-:W-:Y:S05]  /*6760*/  BRA `(.L_x_18845) ;  /* 0x0000002000007947 */ /* 0x000fea0003800000 */
.L_x_18864:
[----:B------:R-:W2:Y:S02]  /*6770*/  LDG.E R0, [R2.64] ;  /* 0x0000002402007981 */ /* 0x000ea4000c1e1900 */
[----:B--2---:R-:W0:Y:S02]  /*6780*/  I2F.U32 R0, R0 ;  /* 0x0000000000007306 */ /* 0x004e240000201000 */
.L_x_18845:
[----:B------:R-:W-:Y:S05]  /*6790*/  BSYNC B6 ;  /* 0x0000000000067941 */ /* 0x000fea0003800000 */
.L_x_18839:
        /* <DEDUP_REMOVED lines=19> */
.L_x_18869:
[----:B------:R0:W-:Y:S01]  /*68d0*/  STG.E.U8 [R16.64], R2 ;  /* 0x0000000210007986 */ /* 0x0001e2000c101124 */
[----:B------:R-:W-:Y:S05]  /*68e0*/  BRA `(.L_x_18871) ;  /* 0x00000d5000007947 */ /* 0x000fea0003800000 */
.L_x_18868:
        /* <DEDUP_REMOVED lines=9> */
.L_x_18873:
[----:B------:R0:W-:Y:S01]  /*6980*/  STG.E [R16.64], R2 ;  /* 0x0000000210007986 */ /* 0x0001e2000c101924 */
[----:B------:R-:W-:Y:S05]  /*6990*/  BRA `(.L_x_18871) ;  /* 0x00000ca000007947 */ /* 0x000fea0003800000 */
.L_x_18872:
[----:B------:R0:W-:Y:S01]  /*69a0*/  STG.E.U16 [R16.64], R2 ;  /* 0x0000000210007986 */ /* 0x0001e2000c101524 */
[----:B------:R-:W-:Y:S05]  /*69b0*/  BRA `(.L_x_18871) ;  /* 0x00000c8000007947 */ /* 0x000fea0003800000 */
.L_x_18867:
        /* <DEDUP_REMOVED lines=9> */
.L_x_18875:
[----:B------:R-:W0:Y:S02]  /*6a50*/  I2F.U32 R0, R2 ;  /* 0x0000000200007306 */ /* 0x000e240000201000 */
[----:B0-----:R-:W-:-:S05]  /*6a60*/  F2FP.PACK_AB R0, RZ, R0 ;  /* 0x00000000ff00723e */ /* 0x001fca00000000ff */
[----:B------:R0:W-:Y:S01]  /*6a70*/  STG.E.U16 [R16.64], R0 ;  /* 0x0000000010007986 */ /* 0x0001e2000c101524 */
[----:B------:R-:W-:Y:S05]  /*6a80*/  BRA `(.L_x_18871) ;  /* 0x00000bb000007947 */ /* 0x000fea0003800000 */
.L_x_18874:
        /* <DEDUP_REMOVED lines=10> */
.L_x_18877:
[----:B------:R-:W0:Y:S02]  /*6b30*/  I2F.U32 R2, R2 ;  /* 0x0000000200027306 */ /* 0x000e240000201000 */
[----:B0-----:R-:W-:-:S04]  /*6b40*/  F2FP.PACK_AB R3, RZ, R2 ;  /* 0x00000002ff03723e */ /* 0x001fc800000000ff */
[----:B------:R-:W-:-:S05]  /*6b50*/  PRMT R3, R3, 0x5410, RZ ;  /* 0x0000541003037816 */ /* 0x000fca00000000ff */
[----:B------:R0:W-:Y:S01]  /*6b60*/  STG.E [R16.64], R3 ;  /* 0x0000000310007986 */ /* 0x0001e2000c101924 */
[----:B------:R-:W-:Y:S05]  /*6b70*/  BRA `(.L_x_18871) ;  /* 0x00000ac000007947 */ /* 0x000fea0003800000 */
.L_x_18876:
[----:B------:R-:W0:Y:S02]  /*6b80*/  I2F.F64.U32 R2, R2 ;  /* 0x0000000200027312 */ /* 0x000e240000201800 */
[----:B0-----:R0:W-:Y:S01]  /*6b90*/  STG.E.64 [R16.64], R2 ;  /* 0x0000000210007986 */ /* 0x0011e2000c101b24 */
[----:B------:R-:W-:Y:S05]  /*6ba0*/  BRA `(.L_x_18871) ;  /* 0x00000a9000007947 */ /* 0x000fea0003800000 */
.L_x_18866:
        /* <DEDUP_REMOVED lines=10> */
.L_x_18880:
[----:B------:R-:W0:Y:S01]  /*6c50*/  I2F.F64.U32 R4, R2 ;  /* 0x0000000200047312 */ /* 0x000e220000201800 */
[----:B------:R-:W-:-:S05]  /*6c60*/  CS2R R6, SRZ ;  /* 0x0000000000067805 */ /* 0x000fca000001ff00 */
[----:B0-----:R0:W-:Y:S01]  /*6c70*/  STG.E.128 [R16.64], R4 ;  /* 0x0000000410007986 */ /* 0x0011e2000c101d24 */
[----:B------:R-:W-:Y:S05]  /*6c80*/  BRA `(.L_x_18871) ;  /* 0x000009b000007947 */ /* 0x000fea0003800000 */
.L_x_18879:
        /* <DEDUP_REMOVED lines=21> */
.L_x_18884:
[----:B------:R-:W-:Y:S05]  /*6de0*/  BSYNC B0 ;  /* 0x0000000000007941 */ /* 0x000fea0003800000 */
.L_x_18883:
[----:B------:R-:W-:-:S05]  /*6df0*/  LOP3.LUT R3, R0, R3, RZ, 0xfc, !PT ;  /* 0x0000000300037212 */ /* 0x000fca00078efcff */
[----:B------:R0:W-:Y:S01]  /*6e00*/  STG.E.U8 [R16.64], R3 ;  /* 0x0000000310007986 */ /* 0x0001e2000c101124 */
[----:B------:R-:W-:Y:S05]  /*6e10*/  BRA `(.L_x_18871) ;  /* 0x0000082000007947 */ /* 0x000fea0003800000 */
.L_x_18882:
        /* <DEDUP_REMOVED lines=13> */
.L_x_18886:
[----:B------:R-:W-:Y:S01]  /*6ef0*/  IMAD.MOV.U32 R0, RZ, RZ, 0x7f ;  /* 0x0000007fff007424 */ /* 0x000fe200078e00ff */
[----:B------:R-:W-:-:S04]  /*6f00*/  ISETP.GT.U32.AND P0, PT, R3, 0x7f800000, PT ;  /* 0x7f8000000300780c */ /* 0x000fc80003f04070 */
[----:B------:R-:W-:-:S04]  /*6f10*/  SEL R0, R0, 0x7c, P0 ;  /* 0x0000007c00007807 */ /* 0x000fc80000000000 */
.L_x_18887:
[----:B------:R-:W-:Y:S05]  /*6f20*/  BSYNC B0 ;  /* 0x0000000000007941 */ /* 0x000fea0003800000 */
.L_x_18885:
[----:B------:R-:W-:-:S04]  /*6f30*/  LOP3.LUT R2, R5, 0x80000000, RZ, 0xc0, !PT ;  /* 0x8000000005027812 */ /* 0x000fc800078ec0ff */
[----:B------:R-:W-:-:S04]  /*6f40*/  SHF.R.U32.HI R3, RZ, 0x18, R2 ;  /* 0x00000018ff037819 */ /* 0x000fc80000011602 */
[----:B------:R-:W-:-:S05]  /*6f50*/  LOP3.LUT R3, R0, R3, RZ, 0xfc, !PT ;  /* 0x0000000300037212 */ /* 0x000fca00078efcff */
[----:B------:R0:W-:Y:S01]  /*6f60*/  STG.E.U8 [R16.64], R3 ;  /* 0x0000000310007986 */ /* 0x0001e2000c101124 */
[----:B------:R-:W-:Y:S05]  /*6f70*/  BRA `(.L_x_18871) ;  /* 0x000006c000007947 */ /* 0x000fea0003800000 */
.L_x_18881:
[----:B------:R-:W0:Y:S02]  /*6f80*/  I2F.U32 R0, R2 ;  /* 0x0000000200007306 */ /* 0x000e240000201000 */
[----:B0-----:R-:W-:-:S05]  /*6f90*/  F2FP.BF16.PACK_AB R0, RZ, R0 ;  /* 0x00000000ff00723e */ /* 0x001fca00000010ff */
[----:B------:R0:W-:Y:S01]  /*6fa0*/  STG.E.U16 [R16.64], R0 ;  /* 0x0000000010007986 */ /* 0x0001e2000c101524 */
[----:B------:R-:W-:Y:S05]  /*6fb0*/  BRA `(.L_x_18871) ;  /* 0x0000068000007947 */ /* 0x000fea0003800000 */
.L_x_18878:
        /* <DEDUP_REMOVED lines=10> */
.L_x_18890:
        /* <DEDUP_REMOVED lines=17> */
.L_x_18893:
[----:B------:R-:W-:-:S04]  /*7170*/  LOP3.LUT R2, R5, 0x80000000, RZ, 0xc0, !PT ;  /* 0x8000000005027812 */ /* 0x000fc800078ec0ff */
[----:B------:R-:W-:-:S04]  /*7180*/  SHF.R.U32.HI R3, RZ, 0x18, R2 ;  /* 0x00000018ff037819 */ /* 0x000fc80000011602 */
[----:B------:R-:W-:-:S04]  /*7190*/  LOP3.LUT R0, R0, R3, RZ, 0xfc, !PT ;  /* 0x0000000300007212 */ /* 0x000fc800078efcff */
[----:B------:R-:W-:Y:S02]  /*71a0*/  PRMT R8, R0, 0x7610, R8 ;  /* 0x0000761000087816 */ /* 0x000fe40000000008 */
.L_x_18892:
[----:B------:R-:W-:Y:S05]  /*71b0*/  BSYNC B0 ;  /* 0x0000000000007941 */ /* 0x000fea0003800000 */
.L_x_18891:
[----:B------:R0:W-:Y:S01]  /*71c0*/  STG.E.U8 [R16.64], R8 ;  /* 0x0000000810007986 */ /* 0x0001e2000c101124 */
[----:B------:R-:W-:Y:S05]  /*71d0*/  BRA `(.L_x_18871) ;  /* 0x0000046000007947 */ /* 0x000fea0003800000 */
.L_x_18889:
        /* <DEDUP_REMOVED lines=17> */
.L_x_18896:
[----:B------:R-:W-:-:S04]  /*72f0*/  LOP3.LUT R2, R5, 0x80000000, RZ, 0xc0, !PT ;  /* 0x8000000005027812 */ /* 0x000fc800078ec0ff */
[----:B------:R-:W-:-:S04]  /*7300*/  SHF.R.U32.HI R3, RZ, 0x18, R2 ;  /* 0x00000018ff037819 */ /* 0x000fc80000011602 */
[----:B------:R-:W-:-:S04]  /*7310*/  LOP3.LUT R0, R0, R3, RZ, 0xfc, !PT ;  /* 0x0000000300007212 */ /* 0x000fc800078efcff */
[----:B------:R-:W-:Y:S02]  /*7320*/  PRMT R8, R0, 0x7610, R8 ;  /* 0x0000761000087816 */ /* 0x000fe40000000008 */
.L_x_18895:
[----:B------:R-:W-:Y:S05]  /*7330*/  BSYNC B0 ;  /* 0x0000000000007941 */ /* 0x000fea0003800000 */
.L_x_18894:
[----:B------:R0:W-:Y:S01]  /*7340*/  STG.E.U8 [R16.64], R8 ;  /* 0x0000000810007986 */ /* 0x0001e2000c101124 */
[----:B------:R-:W-:Y:S05]  /*7350*/  BRA `(.L_x_18871) ;  /* 0x000002e000007947 */ /* 0x000fea0003800000 */
.L_x_18888:
        /* <DEDUP_REMOVED lines=22> */
.L_x_18870:
        /* <DEDUP_REMOVED lines=20> */
.L_x_18898:
[----:B------:R-:W-:-:S05]  /*7600*/  IMAD.MOV.U32 R3, RZ, RZ, RZ ;  /* 0x000000ffff037224 */ /* 0x000fca00078e00ff */
[----:B------:R0:W-:Y:S01]  /*7610*/  STG.E.64 [R16.64], R2 ;  /* 0x0000000210007986 */ /* 0x0001e2000c101b24 */
[----:B------:R-:W-:Y:S05]  /*7620*/  BRA `(.L_x_18871) ;  /* 0x0000001000007947 */ /* 0x000fea0003800000 */
.L_x_18897:
[----:B------:R0:W-:Y:S02]  /*7630*/  STG.E [R16.64], R2 ;  /* 0x0000000210007986 */ /* 0x0001e4000c101924 */
.L_x_18871:
        /* <DEDUP_REMOVED lines=258> */
.L_x_18899:
        /* <DEDUP_REMOVED lines=20> */
.L_x_18904:
[----:B------:R-:W2:Y:S02]  /*87a0*/  LDG.E.U8 R2, [R2.64] ;  /* 0x0000002402027981 */ /* 0x000ea4000c1e1100 */
[----:B--2---:R0:W1:Y:S01]  /*87b0*/  I2F.U16 R19, R2 ;  /* 0x0000000200137306 */ /* 0x0040620000101000 */
[----:B------:R-:W-:Y:S05]  /*87c0*/  BRA `(.L_x_18906) ;  /* 0x00000ca000007947 */ /* 0x000fea0003800000 */
.L_x_18903:
        /* <DEDUP_REMOVED lines=9> */
.L_x_18908:
[----:B------:R-:W2:Y:S02]  /*8860*/  LDG.E R2, [R2.64] ;  /* 0x0000002402027981 */ /* 0x000ea4000c1e1900 */
[----:B--2---:R0:W1:Y:S01]  /*8870*/  I2F R19, R2 ;  /* 0x0000000200137306 */ /* 0x0040620000201400 */
[----:B------:R-:W-:Y:S05]  /*8880*/  BRA `(.L_x_18906) ;  /* 0x00000be000007947 */ /* 0x000fea0003800000 */
.L_x_18907:
[----:B------:R-:W2:Y:S02]  /*8890*/  LDG.E.U16 R2, [R2.64] ;  /* 0x0000002402027981 */ /* 0x000ea4000c1e1500 */
[----:B--2---:R0:W1:Y:S01]  /*88a0*/  I2F.S16 R19, R2 ;  /* 0x0000000200137306 */ /* 0x0040620000101400 */
[----:B------:R-:W-:Y:S05]  /*88b0*/  BRA `(.L_x_18906) ;  /* 0x00000bb000007947 */ /* 0x000fea0003800000 */
.L_x_18902:
        /* <DEDUP_REMOVED lines=8> */
.L_x_18910:
[----:B------:R-:W2:Y:S02]  /*8940*/  LDG.E.U16 R2, [R2.64] ;  /* 0x0000002402027981 */ /* 0x000ea4000c1e1500 */
[----:B--2---:R-:W-:Y:S01]  /*8950*/  HADD2.F32 R19, -RZ, R2.H0_H0 ;  /* 0x20000002ff137230 */ /* 0x004fe20000004100 */
[----:B------:R-:W-:Y:S05]  /*8960*/  BRA `(.L_x_18906) ;  /* 0x00000b0000007947 */ /* 0x000fea0003800000 */
.L_x_18909:
        /* <DEDUP_REMOVED lines=8> */
.L_x_18912:
[----:B------:R-:W2:Y:S02]  /*89f0*/  LDG.E.U16 R2, [R2.64] ;  /* 0x0000002402027981 */ /* 0x000ea4000c1e1500 */
[----:B--2---:R-:W-:Y:S01]  /*8a00*/  HADD2.F32 R19, -RZ, R2.H0_H0 ;  /* 0x20000002ff137230 */ /* 0x004fe20000004100 */
[----:B------:R-:W-:Y:S05]  /*8a10*/  BRA `(.L_x_18906) ;  /* 0x00000a5000007947 */ /* 0x000fea0003800000 */
.L_x_18911:
[----:B------:R-:W2:Y:S02]  /*8a20*/  LDG.E.64 R2, [R2.64] ;  /* 0x0000002402027981 */ /* 0x000ea4000c1e1b00 */
[----:B--2---:R-:W0:Y:S01]  /*8a30*/  F2F.F32.F64 R19, R2 ;  /* 0x0000000200137310 */ /* 0x004e220000301000 */
[----:B------:R-:W0:-:S14]  /*8a40*/  DSETP.GEU.AND P0, PT, |R2|, c[0x2][0x0], PT ;  /* 0x008000000200762a */ /* 0x000e1c0003f0e200 */
[----:B0-----:R-:W-:Y:S01]  /*8a50*/  @!P0 FMUL R19, R19, 1.175494350822287508e-38 ;  /* 0x0080000013138820 */ /* 0x001fe20000400000 */
[----:B------:R-:W-:Y:S05]  /*8a60*/  BRA `(.L_x_18906) ;  /* 0x00000a0000007947 */ /* 0x000fea0003800000 */
.L_x_18901:
        /* <DEDUP_REMOVED lines=12> */
.L_x_18915:
[----:B------:R-:W2:Y:S02]  /*8b30*/  LDG.E.64 R2, [R2.64] ;  /* 0x0000002402027981 */ /* 0x000ea4000c1e1b00 */
[----:B--2---:R-:W0:Y:S01]  /*8b40*/  F2F.F32.F64 R19, R2 ;  /* 0x0000000200137310 */ /* 0x004e220000301000 */
[----:B------:R-:W0:-:S14]  /*8b50*/  DSETP.GEU.AND P0, PT, |R2|, c[0x2][0x0], PT ;  /* 0x008000000200762a */ /* 0x000e1c0003f0e200 */
[----:B0-----:R-:W-:Y:S01]  /*8b60*/  @!P0 FMUL R19, R19, 1.175494350822287508e-38 ;  /* 0x0080000013138820 */ /* 0x001fe20000400000 */
[----:B------:R-:W-:Y:S05]  /*8b70*/  BRA `(.L_x_18906) ;  /* 0x000008f000007947 */ /* 0x000fea0003800000 */
.L_x_18914:
        /* <DEDUP_REMOVED lines=26> */
.L_x_18917:
        /* <DEDUP_REMOVED lines=13> */
.L_x_18916:
[----:B------:R-:W2:Y:S02]  /*8df0*/  LDG.E.U16 R2, [R2.64] ;  /* 0x0000002402027981 */ /* 0x000ea4000c1e1500 */
[----:B--2---:R-:W-:Y:S01]  /*8e00*/  PRMT R19, RZ, 0x5410, R2 ;  /* 0x00005410ff137816 */ /* 0x004fe20000000002 */
[----:B------:R-:W-:Y:S05]  /*8e10*/  BRA `(.L_x_18906) ;  /* 0x0000065000007947 */ /* 0x000fea0003800000 */
.L_x_18913:
        /* <DEDUP_REMOVED lines=11> */
.L_x_18920:
        /* <DEDUP_REMOVED lines=20> */
.L_x_18922:
[----:B------:R-:W-:Y:S05]  /*9010*/  BSYNC B0 ;  /* 0x0000000000007941 */ /* 0x000fea0003800000 */
.L_x_18921:
[----:B------:R-:W-:Y:S01]  /*9020*/  IMAD.SHL.U32 R2, R2, 0x100000, RZ ;  /* 0x0010000002027824 */ /* 0x000fe200078e00ff */
[----:B------:R-:W-:-:S04]  /*9030*/  LEA R0, R0, 0x3b800000, 0x17 ;  /* 0x3b80000000007811 */ /* 0x000fc800078eb8ff */
[----:B------:R-:W-:Y:S01]  /*9040*/  LOP3.LUT R19, R0, R2, R19, 0xfe, !PT ;  /* 0x0000000200137212 */ /* 0x000fe200078efe13 */
[----:B------:R-:W-:Y:S05]  /*9050*/  BRA `(.L_x_18906) ;  /* 0x0000041000007947 */ /* 0x000fea0003800000 */
.L_x_18919:
        /* <DEDUP_REMOVED lines=20> */
.L_x_18924:
[----:B------:R-:W-:Y:S05]  /*91a0*/  BSYNC B0 ;  /* 0x0000000000007941 */ /* 0x000fea0003800000 */
.L_x_18923:
[----:B------:R-:W-:Y:S01]  /*91b0*/  IMAD.SHL.U32 R2, R2, 0x200000, RZ ;  /* 0x0020000002027824 */ /* 0x000fe200078e00ff */
[----:B------:R-:W-:-:S04]  /*91c0*/  LEA R0, R0, 0x37800000, 0x17 ;  /* 0x3780000000007811 */ /* 0x000fc800078eb8ff */
[----:B------:R-:W-:Y:S01]  /*91d0*/  LOP3.LUT R19, R0, R2, R19, 0xfe, !PT ;  /* 0x0000000200137212 */ /* 0x000fe200078efe13 */
[----:B------:R-:W-:Y:S05]  /*91e0*/  BRA `(.L_x_18906) ;  /* 0x0000028000007947 */ /* 0x000fea0003800000 */
.L_x_18918:
        /* <DEDUP_REMOVED lines=14> */
.L_x_18905:
        /* <DEDUP_REMOVED lines=21> */
.L_x_18926:
[----:B------:R-:W2:Y:S02]  /*9420*/  LDG.E.64 R2, [R2.64] ;  /* 0x0000002402027981 */ /* 0x000ea4000c1e1b00 */
[----:B--2---:R0:W1:Y:S01]  /*9430*/  I2F.U64 R19, R2 ;  /* 0x0000000200137312 */ /* 0x0040620000301000 */
[----:B------:R-:W-:Y:S05]  /*9440*/  BRA `(.L_x_18906) ;  /* 0x0000002000007947 */ /* 0x000fea0003800000 */
.L_x_18925:
[----:B------:R-:W2:Y:S02]  /*9450*/  LDG.E R2, [R2.64] ;  /* 0x0000002402027981 */ /* 0x000ea4000c1e1900 */
[----:B--2---:R0:W1:Y:S02]  /*9460*/  I2F.U32 R19, R2 ;  /* 0x0000000200137306 */ /* 0x0040640000201000 */
.L_x_18906:
[----:B------:R-:W-:Y:S05]  /*9470*/  BSYNC B6 ;  /* 0x0000000000067941 */ /* 0x000fea0003800000 */
.L_x_18900:
        /* <DEDUP_REMOVED lines=18> */
.L_x_18931:
[----:B------:R-:W2:Y:S02]  /*95a0*/  LDG.E.U8 R0, [R2.64] ;  /* 0x0000002402007981 */ /* 0x000ea4000c1e1100 */
[----:B--2---:R-:W0:Y:S01]  /*95b0*/  I2F.U16 R0, R0 ;  /* 0x0000000000007306 */ /* 0x004e220000101000 */
[----:B------:R-:W-:Y:S05]  /*95c0*/  BRA `(.L_x_18933) ;  /* 0x00000ca000007947 */ /* 0x000fea0003800000 */
.L_x_18930:
        /* <DEDUP_REMOVED lines=9> */
.L_x_18935:
[----:B------:R-:W2:Y:S02]  /*9660*/  LDG.E R0, [R2.64] ;  /* 0x0000002402007981 */ /* 0x000ea4000c1e1900 */
[----:B--2---:R-:W0:Y:S01]  /*9670*/  I2F R0, R0 ;  /* 0x0000000000007306 */ /* 0x004e220000201400 */
[----:B------:R-:W-:Y:S05]  /*9680*/  BRA `(.L_x_18933) ;  /* 0x00000be000007947 */ /* 0x000fea0003800000 */
.L_x_18934:
[----:B------:R-:W2:Y:S02]  /*9690*/  LDG.E.U16 R0, [R2.64] ;  /* 0x0000002402007981 */ /* 0x000ea4000c1e1500 */
[----:B--2---:R-:W0:Y:S01]  /*96a0*/  I2F.S16 R0, R0 ;  /* 0x0000000000007306 */ /* 0x004e220000101400 */
[----:B------:R-:W-:Y:S05]  /*96b0*/  BRA `(.L_x_18933) ;  /* 0x00000bb000007947 */ /* 0x000fea0003800000 */
.L_x_18929:
        /* <DEDUP_REMOVED lines=8> */
.L_x_18937:
[----:B------:R-:W2:Y:S02]  /*9740*/  LDG.E.U16 R0, [R2.64] ;  /* 0x0000002402007981 */ /* 0x000ea4000c1e1500 */
[----:B--2---:R-:W-:Y:S01]  /*9750*/  HADD2.F32 R0, -RZ, R0.H0_H0 ;  /* 0x20000000ff007230 */ /* 0x004fe20000004100 */
[----:B------:R-:W-:Y:S05]  /*9760*/  BRA `(.L_x_18933) ;  /* 0x00000b0000007947 */ /* 0x000fea0003800000 */
.L_x_18936:
        /* <DEDUP_REMOVED lines=8> */
.L_x_18939:
[----:B------:R-:W2:Y:S02]  /*97f0*/  LDG.E.U16 R0, [R2.64] ;  /* 0x0000002402007981 */ /* 0x000ea4000c1e1500 */
[----:B--2---:R-:W-:Y:S01]  /*9800*/  HADD2.F32 R0, -RZ, R0.H0_H0 ;  /* 0x20000000ff007230 */ /* 0x004fe20000004100 */
[----:B------:R-:W-:Y:S05]  /*9810*/  BRA `(.L_x_18933) ;  /* 0x00000a5000007947 */ /* 0x000fea0003800000 */
.L_x_18938:
[----:B------:R-:W2:Y:S02]  /*9820*/  LDG.E.64 R2, [R2.64] ;  /* 0x0000002402027981 */ /* 0x000ea4000c1e1b00 */
[----:B--2---:R-:W0:Y:S01]  /*9830*/  F2F.F32.F64 R0, R2 ;  /* 0x0000000200007310 */ /* 0x004e220000301000 */
[----:B------:R-:W0:-:S14]  /*9840*/  DSETP.GEU.AND P0, PT, |R2|, c[0x2][0x0], PT ;  /* 0x008000000200762a */ /* 0x000e1c0003f0e200 */
[----:B0-----:R-:W-:Y:S01]  /*9850*/  @!P0 FMUL R0, R0, 1.175494350822287508e-38 ;  /* 0x0080000000008820 */ /* 0x001fe20000400000 */
[----:B------:R-:W-:Y:S05]  /*9860*/  BRA `(.L_x_18933) ;  /* 0x00000a0000007947 */ /* 0x000fea0003800000 */
.L_x_18928:
        /* <DEDUP_REMOVED lines=12> */
.L_x_18942:
[----:B------:R-:W2:Y:S02]  /*9930*/  LDG.E.64 R2, [R2.64] ;  /* 0x0000002402027981 */ /* 0x000ea4000c1e1b00 */
[----:B--2---:R-:W0:Y:S01]  /*9940*/  F2F.F32.F64 R0, R2 ;  /* 0x0000000200007310 */ /* 0x004e220000301000 */
[----:B------:R-:W0:-:S14]  /*9950*/  DSETP.GEU.AND P0, PT, |R2|, c[0x2][0x0], PT ;  /* 0x008000000200762a */ /* 0x000e1c0003f0e200 */
[----:B0-----:R-:W-:Y:S01]  /*9960*/  @!P0 FMUL R0, R0, 1.175494350822287508e-38 ;  /* 0x0080000000008820 */ /* 0x001fe20000400000 */
[----:B------:R-:W-:Y:S05]  /*9970*/  BRA `(.L_x_18933) ;  /* 0x000008f000007947 */ /* 0x000fea0003800000 */
.L_x_18941:
        /* <DEDUP_REMOVED lines=26> */
.L_x_18944:
        /* <DEDUP_REMOVED lines=13> */
.L_x_18943:
[----:B------:R-:W2:Y:S02]  /*9bf0*/  LDG.E.U16 R0, [R2.64] ;  /* 0x0000002402007981 */ /* 0x000ea4000c1e1500 */
[----:B--2---:R-:W-:Y:S01]  /*9c00*/  PRMT R0, RZ, 0x5410, R0 ;  /* 0x00005410ff007816 */ /* 0x004fe20000000000 */
[----:B------:R-:W-:Y:S05]  /*9c10*/  BRA `(.L_x_18933) ;  /* 0x0000065000007947 */ /* 0x000fea0003800000 */
.L_x_18940:
        /* <DEDUP_REMOVED lines=11> */
.L_x_18947:
        /* <DEDUP_REMOVED lines=20> */
.L_x_18949:
[----:B------:R-:W-:Y:S05]  /*9e10*/  BSYNC B0 ;  /* 0x0000000000007941 */ /* 0x000fea0003800000 */
.L_x_18948:
[----:B------:R-:W-:Y:S01]  /*9e20*/  LEA R3, R0, 0x3b800000, 0x17 ;  /* 0x3b80000000037811 */ /* 0x000fe200078eb8ff */
[----:B------:R-:W-:-:S05]  /*9e30*/  IMAD.SHL.U32 R0, R2, 0x100000, RZ ;  /* 0x0010000002007824 */ /* 0x000fca00078e00ff */
[----:B------:R-:W-:Y:S01]  /*9e40*/  LOP3.LUT R0, R3, R0, R4, 0xfe, !PT ;  /* 0x0000000003007212 */ /* 0x000fe200078efe04 */
[----:B------:R-:W-:Y:S05]  /*9e50*/  BRA `(.L_x_18933) ;  /* 0x0000041000007947 */ /* 0x000fea0003800000 */
.L_x_18946:
        /* <DEDUP_REMOVED lines=20> */
.L_x_18951:
[----:B------:R-:W-:Y:S05]  /*9fa0*/  BSYNC B0 ;  /* 0x0000000000007941 */ /* 0x000fea0003800000 */
.L_x_18950:
[----:B------:R-:W-:Y:S01]  /*9fb0*/  LEA R3, R0, 0x37800000, 0x17 ;  /* 0x3780000000037811 */ /* 0x000fe200078eb8ff */
[----:B------:R-:W-:-:S05]  /*9fc0*/  IMAD.SHL.U32 R0, R2, 0x200000, RZ ;  /* 0x0020000002007824 */ /* 0x000fca00078e00ff */
[----:B------:R-:W-:Y:S01]  /*9fd0*/  LOP3.LUT R0, R3, R0, R4, 0xfe, !PT ;  /* 0x0000000003007212 */ /* 0x000fe200078efe04 */
[----:B------:R-:W-:Y:S05]  /*9fe0*/  BRA `(.L_x_18933) ;  /* 0x0000028000007947 */ /* 0x000fea0003800000 */
.L_x_18945:
        /* <DEDUP_REMOVED lines=14> */
.L_x_18932:
        /* <DEDUP_REMOVED lines=21> */
.L_x_18953:
[----:B------:R-:W2:Y:S02]  /*a220*/  LDG.E.64 R2, [R2.64] ;  /* 0x0000002402027981 */ /* 0x000ea4000c1e1b00 */
[----:B--2---:R0:W2:Y:S01]  /*a230*/  I2F.U64 R0, R2 ;  /* 0x0000000200007312 */ /* 0x0040a20000301000 */
[----:B------:R-:W-:Y:S05]  /*a240*/  BRA `(.L_x_18933) ;  /* 0x0000002000007947 */ /* 0x000fea0003800000 */
.L_x_18952:
[----:B------:R-:W2:Y:S02]  /*a250*/  LDG.E R0, [R2.64] ;  /* 0x0000002402007981 */ /* 0x000ea4000c1e1900 */
[----:B--2---:R-:W0:Y:S02]  /*a260*/  I2F.U32 R0, R0 ;  /* 0x0000000000007306 */ /* 0x004e240000201000 */
.L_x_18933:
[----:B------:R-:W-:Y:S05]  /*a270*/  BSYNC B6 ;  /* 0x0000000000067941 */ /* 0x000fea0003800000 */
.L_x_18927:
        /* <DEDUP_REMOVED lines=19> */
.L_x_18957:
[----:B------:R0:W-:Y:S01]  /*a3b0*/  STG.E.U8 [R16.64], R2 ;  /* 0x0000000210007986 */ /* 0x0001e2000c101124 */
[----:B------:R-:W-:Y:S05]  /*a3c0*/  BRA `(.L_x_18959) ;  /* 0x00000d5000007947 */ /* 0x000fea0003800000 */
.L_x_18956:
        /* <DEDUP_REMOVED lines=9> */
.L_x_18961:
[----:B------:R0:W-:Y:S01]  /*a460*/  STG.E [R16.64], R2 ;  /* 0x0000000210007986 */ /* 0x0001e2000c101924 */
[----:B------:R-:W-:Y:S05]  /*a470*/  BRA `(.L_x_18959) ;  /* 0x00000ca000007947 */ /* 0x000fea0003800000 */
.L_x_18960:
[----:B------:R0:W-:Y:S01]  /*a480*/  STG.E.U16 [R16.64], R2 ;  /* 0x0000000210007986 */ /* 0x0001e2000c101524 */
[----:B------:R-:W-:Y:S05]  /*a490*/  BRA `(.L_x_18959) ;  /* 0x00000c8000007947 */ /* 0x000fea0003800000 */
.L_x_18955:
        /* <DEDUP_REMOVED lines=9> */
.L_x_18963:
[----:B------:R-:W0:Y:S02]  /*a530*/  I2F.U32 R0, R2 ;  /* 0x0000000200007306 */ /* 0x000e240000201000 */
[----:B0-----:R-:W-:-:S05]  /*a540*/  F2FP.PACK_AB R0, RZ, R0 ;  /* 0x00000000ff00723e */ /* 0x001fca00000000ff */
[----:B------:R0:W-:Y:S01]  /*a550*/  STG.E.U16 [R16.64], R0 ;  /* 0x0000000010007986 */ /* 0x0001e2000c101524 */
[----:B------:R-:W-:Y:S05]  /*a560*/  BRA `(.L_x_18959) ;  /* 0x00000bb000007947 */ /* 0x000fea0003800000 */
.L_x_18962:
        /* <DEDUP_REMOVED lines=10> */
.L_x_18965:
[----:B------:R-:W0:Y:S02]  /*a610*/  I2F.U32 R2, R2 ;  /* 0x0000000200027306 */ /* 0x000e240000201000 */
[----:B0-----:R-:W-:-:S04]  /*a620*/  F2FP.PACK_AB R3, RZ, R2 ;  /* 0x00000002ff03723e */ /* 0x001fc800000000ff */
[----:B------:R-:W-:-:S05]  /*a630*/  PRMT R3, R3, 0x5410, RZ ;  /* 0x0000541003037816 */ /* 0x000fca00000000ff */
[----:B------:R0:W-:Y:S01]  /*a640*/  STG.E [R16.64], R3 ;  /* 0x0000000310007986 */ /* 0x0001e2000c101924 */
[----:B------:R-:W-:Y:S05]  /*a650*/  BRA `(.L_x_18959) ;  /* 0x00000ac000007947 */ /* 0x000fea0003800000 */
.L_x_18964:
[----:B------:R-:W0:Y:S02]  /*a660*/  I2F.F64.U32 R2, R2 ;  /* 0x0000000200027312 */ /* 0x000e240000201800 */
[----:B0-----:R0:W-:Y:S01]  /*a670*/  STG.E.64 [R16.64], R2 ;  /* 0x0000000210007986 */ /* 0x0011e2000c101b24 */
[----:B------:R-:W-:Y:S05]  /*a680*/  BRA `(.L_x_18959) ;  /* 0x00000a9000007947 */ /* 0x000fea0003800000 */
.L_x_18954:
        /* <DEDUP_REMOVED lines=10> */
.L_x_18968:
[----:B------:R-:W0:Y:S01]  /*a730*/  I2F.F64.U32 R4, R2 ;  /* 0x0000000200047312 */ /* 0x000e220000201800 */
[----:B------:R-:W-:-:S05]  /*a740*/  CS2R R6, SRZ ;  /* 0x0000000000067805 */ /* 0x000fca000001ff00 */
[----:B0-----:R0:W-:Y:S01]  /*a750*/  STG.E.128 [R16.64], R4 ;  /* 0x0000000410007986 */ /* 0x0011e2000c101d24 */
[----:B------:R-:W-:Y:S05]  /*a760*/  BRA `(.L_x_18959) ;  /* 0x000009b000007947 */ /* 0x000fea0003800000 */
.L_x_18967:
        /* <DEDUP_REMOVED lines=21> */
.L_x_18972:
[----:B------:R-:W-:Y:S05]  /*a8c0*/  BSYNC B0 ;  /* 0x0000000000007941 */ /* 0x000fea0003800000 */
.L_x_18971:
[----:B------:R-:W-:-:S05]  /*a8d0*/  LOP3.LUT R3, R0, R3, RZ, 0xfc, !PT ;  /* 0x0000000300037212 */ /* 0x000fca00078efcff */
[----:B------:R0:W-:Y:S01]  /*a8e0*/  STG.E.U8 [R16.64], R3 ;  /* 0x0000000310007986 */ /* 0x0001e2000c101124 */
[----:B------:R-:W-:Y:S05]  /*a8f0*/  BRA `(.L_x_18959) ;  /* 0x0000082000007947 */ /* 0x000fea0003800000 */
.L_x_18970:
        /* <DEDUP_REMOVED lines=13> */
.L_x_18974:
[----:B------:R-:W-:Y:S01]  /*a9d0*/  IMAD.MOV.U32 R0, RZ, RZ, 0x7f ;  /* 0x0000007fff007424 */ /* 0x000fe200078e00ff */
[----:B------:R-:W-:-:S04]  /*a9e0*/  ISETP.GT.U32.AND P0, PT, R3, 0x7f800000, PT ;  /* 0x7f8000000300780c */ /* 0x000fc80003f04070 */
[----:B------:R-:W-:-:S04]  /*a9f0*/  SEL R0, R0, 0x7c, P0 ;  /* 0x0000007c00007807 */ /* 0x000fc80000000000 */
.L_x_18975:
[----:B------:R-:W-:Y:S05]  /*aa00*/  BSYNC B0 ;  /* 0x0000000000007941 */ /* 0x000fea0003800000 */
.L_x_18973:
[----:B------:R-:W-:-:S04]  /*aa10*/  LOP3.LUT R2, R5, 0x80000000, RZ, 0xc0, !PT ;  /* 0x8000000005027812 */ /* 0x000fc800078ec0ff */
[----:B------:R-:W-:-:S04]  /*aa20*/  SHF.R.U32.HI R3, RZ, 0x18, R2 ;  /* 0x00000018ff037819 */ /* 0x000fc80000011602 */
[----:B------:R-:W-:-:S05]  /*aa30*/  LOP3.LUT R3, R0, R3, RZ, 0xfc, !PT ;  /* 0x0000000300037212 */ /* 0x000fca00078efcff */
[----:B------:R0:W-:Y:S01]  /*aa40*/  STG.E.U8 [R16.64], R3 ;  /* 0x0000000310007986 */ /* 0x0001e2000c101124 */
[----:B------:R-:W-:Y:S05]  /*aa50*/  BRA `(.L_x_18959) ;  /* 0x000006c000007947 */ /* 0x000fea0003800000 */
.L_x_18969:
[----:B------:R-:W0:Y:S02]  /*aa60*/  I2F.U32 R0, R2 ;  /* 0x0000000200007306 */ /* 0x000e240000201000 */
[----:B0-----:R-:W-:-:S05]  /*aa70*/  F2FP.BF16.PACK_AB R0, RZ, R0 ;  /* 0x00000000ff00723e */ /* 0x001fca00000010ff */
[----:B------:R0:W-:Y:S01]  /*aa80*/  STG.E.U16 [R16.64], R0 ;  /* 0x0000000010007986 */ /* 0x0001e2000c101524 */
[----:B------:R-:W-:Y:S05]  /*aa90*/  BRA `(.L_x_18959) ;  /* 0x0000068000007947 */ /* 0x000fea0003800000 */
.L_x_18966:
        /* <DEDUP_REMOVED lines=10> */
.L_x_18978:
        /* <DEDUP_REMOVED lines=17> */
.L_x_18981:
[----:B------:R-:W-:-:S04]  /*ac50*/  LOP3.LUT R2, R5, 0x80000000, RZ, 0xc0, !PT ;  /* 0x8000000005027812 */ /* 0x000fc800078ec0ff */
[----:B------:R-:W-:-:S04]  /*ac60*/  SHF.R.U32.HI R3, RZ, 0x18, R2 ;  /* 0x00000018ff037819 */ /* 0x000fc80000011602 */
[----:B------:R-:W-:-:S04]  /*ac70*/  LOP3.LUT R0, R0, R3, RZ, 0xfc, !PT ;  /* 0x0000000300007212 */ /* 0x000fc800078efcff */
[----:B------:R-:W-:Y:S02]  /*ac80*/  PRMT R8, R0, 0x7610, R8 ;  /* 0x0000761000087816 */ /* 0x000fe40000000008 */
.L_x_18980:
[----:B------:R-:W-:Y:S05]  /*ac90*/  BSYNC B0 ;  /* 0x0000000000007941 */ /* 0x000fea0003800000 */
.L_x_18979:
[----:B------:R0:W-:Y:S01]  /*aca0*/  STG.E.U8 [R16.64], R8 ;  /* 0x0000000810007986 */ /* 0x0001e2000c101124 */
[----:B------:R-:W-:Y:S05]  /*acb0*/  BRA `(.L_x_18959) ;  /* 0x0000046000007947 */ /* 0x000fea0003800000 */
.L_x_18977:
        /* <DEDUP_REMOVED lines=17> */
.L_x_18984:
[----:B------:R-:W-:-:S04]  /*add0*/  LOP3.LUT R2, R5, 0x80000000, RZ, 0xc0, !PT ;  /* 0x8000000005027812 */ /* 0x000fc800078ec0ff */
[----:B------:R-:W-:-:S04]  /*ade0*/  SHF.R.U32.HI R3, RZ, 0x18, R2 ;  /* 0x00000018ff037819 */ /* 0x000fc80000011602 */
[----:B------:R-:W-:-:S04]  /*adf0*/  LOP3.LUT R0, R0, R3, RZ, 0xfc, !PT ;  /* 0x0000000300007212 */ /* 0x000fc800078efcff */
[----:B------:R-:W-:Y:S02]  /*ae00*/  PRMT R8, R0, 0x7610, R8 ;  /* 0x0000761000087816 */ /* 0x000fe40000000008 */
.L_x_18983:
[----:B------:R-:W-:Y:S05]  /*ae10*/  BSYNC B0 ;  /* 0x0000000000007941 */ /* 0x000fea0003800000 */
.L_x_18982:
[----:B------:R0:W-:Y:S01]  /*ae20*/  STG.E.U8 [R16.64], R8 ;  /* 0x0000000810007986 */ /* 0x0001e2000c101124 */
[----:B------:R-:W-:Y:S05]  /*ae30*/  BRA `(.L_x_18959) ;  /* 0x000002e000007947 */ /* 0x000fea0003800000 */
.L_x_18976:
        /* <DEDUP_REMOVED lines=22> */
.L_x_18958:
        /* <DEDUP_REMOVED lines=20> */
.L_x_18986:
[----:B------:R-:W-:-:S05]  /*b0e0*/  IMAD.MOV.U32 R3, RZ, RZ, RZ ;  /* 0x000000ffff037224 */ /* 0x000fca00078e00ff */
[----:B------:R0:W-:Y:S01]  /*b0f0*/  STG.E.64 [R16.64], R2 ;  /* 0x0000000210007986 */ /* 0x0001e2000c101b24 */
[----:B------:R-:W-:Y:S05]  /*b100*/  BRA `(.L_x_18959) ;  /* 0x0000001000007947 */ /* 0x000fea0003800000 */
.L_x_18985:
[----:B------:R0:W-:Y:S02]  /*b110*/  STG.E [R16.64], R2 ;  /* 0x0000000210007986 */ /* 0x0001e4000c101924 */
.L_x_18959:
[----:B------:R-:W-:Y:S02]  /*b120*/  IADD3 R23, R23, 0x80, RZ ;  /* 0x0000008017177810 */ /* 0x000fe40007ffe0ff */
.L_x_18810:
[----:B------:R-:W-:Y:S05]  /*b130*/  BSYNC B7 ;  /* 0x0000000000077941 */ /* 0x000fea0003800000 */
.L_x_18809:
        /* <DEDUP_REMOVED lines=257> */
.L_x_18987:
        /* <DEDUP_REMOVED lines=20> */
.L_x_18992:
[----:B------:R-:W2:Y:S02]  /*c290*/  LDG.E.U8 R2, [R2.64] ;  /* 0x0000002402027981 */ /* 0x000ea4000c1e1100 */
[----:B--2---:R0:W1:Y:S01]  /*c2a0*/  I2F.U16 R19, R2 ;  /* 0x0000000200137306 */ /* 0x0040620000101000 */
[----:B------:R-:W-:Y:S05]  /*c2b0*/  BRA `(.L_x_18994) ;  /* 0x00000ca000007947 */ /* 0x000fea0003800000 */
.L_x_18991:
        /* <DEDUP_REMOVED lines=9> */
.L_x_18996:
[----:B------:R-:W2:Y:S02]  /*c350*/  LDG.E R2, [R2.64] ;  /* 0x0000002402027981 */ /* 0x000ea4000c1e1900 */
[----:B--2---:R0:W1:Y:S01]  /*c360*/  I2F R19, R2 ;  /* 0x0000000200137306 */ /* 0x0040620000201400 */
[----:B------:R-:W-:Y:S05]  /*c370*/  BRA `(.L_x_18994) ;  /* 0x00000be000007947 */ /* 0x000fea0003800000 */
.L_x_18995:
[----:B------:R-:W2:Y:S02]  /*c380*/  LDG.E.U16 R2, [R2.64] ;  /* 0x0000002402027981 */ /* 0x000ea4000c1e1500 */
[----:B--2---:R0:W1:Y:S01]  /*c390*/  I2F.S16 R19, R2 ;  /* 0x0000000200137306 */ /* 0x0040620000101400 */
[----:B------:R-:W-:Y:S05]  /*c3a0*/  BRA `(.L_x_18994) ;  /* 0x00000bb000007947 */ /* 0x000fea0003800000 */
.L_x_18990:
        /* <DEDUP_REMOVED lines=8> */
.L_x_18998:
[----:B------:R-:W2:Y:S02]  /*c430*/  LDG.E.U16 R2, [R2.64] ;  /* 0x0000002402027981 */ /* 0x000ea4000c1e1500 */
[----:B--2---:R-:W-:Y:S01]  /*c440*/  HADD2.F32 R19, -RZ, R2.H0_H0 ;  /* 0x20000002ff137230 */ /* 0x004fe20000004100 */
[----:B------:R-:W-:Y:S05]  /*c450*/  BRA `(.L_x_18994) ;  /* 0x00000b0000007947 */ /* 0x000fea0003800000 */
.L_x_18997:
        /* <DEDUP_REMOVED lines=8> */
.L_x_19000:
[----:B------:R-:W2:Y:S02]  /*c4e0*/  LDG.E.U16 R2, [R2.64] ;  /* 0x0000002402027981 */ /* 0x000ea4000c1e1500 */
[----:B--2---:R-:W-:Y:S01]  /*c4f0*/  HADD2.F32 R19, -RZ, R2.H0_H0 ;  /* 0x20000002ff137230 */ /* 0x004fe20000004100 */
[----:B------:R-:W-:Y:S05]  /*c500*/  BRA `(.L_x_18994) ;  /* 0x00000a5000007947 */ /* 0x000fea0003800000 */
.L_x_18999:
[----:B------:R-:W2:Y:S02]  /*c510*/  LDG.E.64 R2, [R2.64] ;  /* 0x0000002402027981 */ /* 0x000ea4000c1e1b00 */
[----:B--2---:R-:W0:Y:S01]  /*c520*/  F2F.F32.F64 R19, R2 ;  /* 0x0000000200137310 */ /* 0x004e220000301000 */
[----:B------:R-:W0:-:S14]  /*c530*/  DSETP.GEU.AND P0, PT, |R2|, c[0x2][0x0], PT ;  /* 0x008000000200762a */ /* 0x000e1c0003f0e200 */
[----:B0-----:R-:W-:Y:S01]  /*c540*/  @!P0 FMUL R19, R19, 1.175494350822287508e-38 ;  /* 0x0080000013138820 */ /* 0x001fe20000400000 */
[----:B------:R-:W-:Y:S05]  /*c550*/  BRA `(.L_x_18994) ;  /* 0x00000a0000007947 */ /* 0x000fea0003800000 */
.L_x_18989:
        /* <DEDUP_REMOVED lines=12> */
.L_x_19003:
[----:B------:R-:W2:Y:S02]  /*c620*/  LDG.E.64 R2, [R2.64] ;  /* 0x0000002402027981 */ /* 0x000ea4000c1e1b00 */
[----:B--2---:R-:W0:Y:S01]  /*c630*/  F2F.F32.F64 R19, R2 ;  /* 0x0000000200137310 */ /* 0x004e220000301000 */
[----:B------:R-:W0:-:S14]  /*c640*/  DSETP.GEU.AND P0, PT, |R2|, c[0x2][0x0], PT ;  /* 0x008000000200762a */ /* 0x000e1c0003f0e200 */
[----:B0-----:R-:W-:Y:S01]  /*c650*/  @!P0 FMUL R19, R19, 1.175494350822287508e-38 ;  /* 0x0080000013138820 */ /* 0x001fe20000400000 */
[----:B------:R-:W-:Y:S05]  /*c660*/  BRA `(.L_x_18994) ;  /* 0x000008f000007947 */ /* 0x000fea0003800000 */
.L_x_19002:
        /* <DEDUP_REMOVED lines=26> */
.L_x_19005:
        /* <DEDUP_REMOVED lines=13> */
.L_x_19004:
[----:B------:R-:W2:Y:S02]  /*c8e0*/  LDG.E.U16 R2, [R2.64] ;  /* 0x0000002402027981 */ /* 0x000ea4000c1e1500 */
[----:B--2---:R-:W-:Y:S01]  /*c8f0*/  PRMT R19, RZ, 0x5410, R2 ;  /* 0x00005410ff137816 */ /* 0x004fe20000000002 */
[----:B------:R-:W-:Y:S05]  /*c900*/  BRA `(.L_x_18994) ;  /* 0x0000065000007947 */ /* 0x000fea0003800000 */
.L_x_19001:
        /* <DEDUP_REMOVED lines=11> */
.L_x_19008:
        /* <DEDUP_REMOVED lines=20> */
.L_x_19010:
[----:B------:R-:W-:Y:S05]  /*cb00*/  BSYNC B0 ;  /* 0x0000000000007941 */ /* 0x000fea0003800000 */
.L_x_19009:
[----:B------:R-:W-:Y:S01]  /*cb10*/  IMAD.SHL.U32 R2, R2, 0x100000, RZ ;  /* 0x0010000002027824 */ /* 0x000fe200078e00ff */
[----:B------:R-:W-:-:S04]  /*cb20*/  LEA R0, R0, 0x3b800000, 0x17 ;  /* 0x3b80000000007811 */ /* 0x000fc800078eb8ff */
[----:B------:R-:W-:Y:S01]  /*cb30*/  LOP3.LUT R19, R0, R2, R19, 0xfe, !PT ;  /* 0x0000000200137212 */ /* 0x000fe200078efe13 */
[----:B------:R-:W-:Y:S05]  /*cb40*/  BRA `(.L_x_18994) ;  /* 0x0000041000007947 */ /* 0x000fea0003800000 */
.L_x_19007:
        /* <DEDUP_REMOVED lines=20> */
.L_x_19012:
[----:B------:R-:W-:Y:S05]  /*cc90*/  BSYNC B0 ;  /* 0x0000000000007941 */ /* 0x000fea0003800000 */
.L_x_19011:
[----:B------:R-:W-:Y:S01]  /*cca0*/  IMAD.SHL.U32 R2, R2, 0x200000, RZ ;  /* 0x0020000002027824 */ /* 0x000fe200078e00ff */
[----:B------:R-:W-:-:S04]  /*ccb0*/  LEA R0, R0, 0x37800000, 0x17 ;  /* 0x3780000000007811 */ /* 0x000fc800078eb8ff */
[----:B------:R-:W-:Y:S01]  /*ccc0*/  LOP3.LUT R19, R0, R2, R19, 0xfe, !PT ;  /* 0x0000000200137212 */ /* 0x000fe200078efe13 */
[----:B------:R-:W-:Y:S05]  /*ccd0*/  BRA `(.L_x_18994) ;  /* 0x0000028000007947 */ /* 0x000fea0003800000 */
.L_x_19006:
        /* <DEDUP_REMOVED lines=14> */
.L_x_18993:
        /* <DEDUP_REMOVED lines=21> */
.L_x_19014:
[----:B------:R-:W2:Y:S02]  /*cf10*/  LDG.E.64 R2, [R2.64] ;  /* 0x0000002402027981 */ /* 0x000ea4000c1e1b00 */
[----:B--2---:R0:W1:Y:S01]  /*cf20*/  I2F.U64 R19, R2 ;  /* 0x0000000200137312 */ /* 0x0040620000301000 */
[----:B------:R-:W-:Y:S05]  /*cf30*/  BRA `(.L_x_18994) ;  /* 0x0000002000007947 */ /* 0x000fea0003800000 */
.L_x_19013:
[----:B------:R-:W2:Y:S02]  /*cf40*/  LDG.E R2, [R2.64] ;  /* 0x0000002402027981 */ /* 0x000ea4000c1e1900 */
[----:B--2---:R0:W1:Y:S02]  /*cf50*/  I2F.U32 R19, R2 ;  /* 0x0000000200137306 */ /* 0x0040640000201000 */
.L_x_18994:
[----:B------:R-:W-:Y:S05]  /*cf60*/  BSYNC B6 ;  /* 0x0000000000067941 */ /* 0x000fea0003800000 */
.L_x_18988:
        /* <DEDUP_REMOVED lines=18> */
.L_x_19019:
[----:B------:R-:W2:Y:S02]  /*d090*/  LDG.E.U8 R0, [R2.64] ;  /* 0x0000002402007981 */ /* 0x000ea4000c1e1100 */
[----:B--2---:R-:W0:Y:S01]  /*d0a0*/  I2F.U16 R0, R0 ;  /* 0x0000000000007306 */ /* 0x004e220000101000 */
[----:B------:R-:W-:Y:S05]  /*d0b0*/  BRA `(.L_x_19021) ;  /* 0x00000ca000007947 */ /* 0x000fea0003800000 */
.L_x_19018:
        /* <DEDUP_REMOVED lines=9> */
.L_x_19023:
[----:B------:R-:W2:Y:S02]  /*d150*/  LDG.E R0, [R2.64] ;  /* 0x0000002402007981 */ /* 0x000ea4000c1e1900 */
[----:B--2---:R-:W0:Y:S01]  /*d160*/  I2F R0, R0 ;  /* 0x0000000000007306 */ /* 0x004e220000201400 */
[----:B------:R-:W-:Y:S05]  /*d170*/  BRA `(.L_x_19021) ;  /* 0x00000be000007947 */ /* 0x000fea0003800000 */
.L_x_19022:
[----:B------:R-:W2:Y:S02]  /*d180*/  LDG.E.U16 R0, [R2.64] ;  /* 0x0000002402007981 */ /* 0x000ea4000c1e1500 */
[----:B--2---:R-:W0:Y:S01]  /*d190*/  I2F.S16 R0, R0 ;  /* 0x0000000000007306 */ /* 0x004e220000101400 */
[----:B------:R-:W-:Y:S05]  /*d1a0*/  BRA `(.L_x_19021) ;  /* 0x00000bb000007947 */ /* 0x000fea0003800000 */
.L_x_19017:
        /* <DEDUP_REMOVED lines=8> */
.L_x_19025:
[----:B------:R-:W2:Y:S02]  /*d230*/  LDG.E.U16 R0, [R2.64] ;  /* 0x0000002402007981 */ /* 0x000ea4000c1e1500 */
[----:B--2---:R-:W-:Y:S01]  /*d240*/  HADD2.F32 R0, -RZ, R0.H0_H0 ;  /* 0x20000000ff007230 */ /* 0x004fe20000004100 */
[----:B------:R-:W-:Y:S05]  /*d250*/  BRA `(.L_x_19021) ;  /* 0x00000b0000007947 */ /* 0x000fea0003800000 */
.L_x_19024:
        /* <DEDUP_REMOVED lines=8> */
.L_x_19027:
[----:B------:R-:W2:Y:S02]  /*d2e0*/  LDG.E.U16 R0, [R2.64] ;  /* 0x0000002402007981 */ /* 0x000ea4000c1e1500 */
[----:B--2---:R-:W-:Y:S01]  /*d2f0*/  HADD2.F32 R0, -RZ, R0.H0_H0 ;  /* 0x20000000ff007230 */ /* 0x004fe20000004100 */
[----:B------:R-:W-:Y:S05]  /*d300*/  BRA `(.L_x_19021) ;  /* 0x00000a5000007947 */ /* 0x000fea0003800000 */
.L_x_19026:
[----:B------:R-:W2:Y:S02]  /*d310*/  LDG.E.64 R2, [R2.64] ;  /* 0x0000002402027981 */ /* 0x000ea4000c1e1b00 */
[----:B--2---:R-:W0:Y:S01]  /*d320*/  F2F.F32.F64 R0, R2 ;  /* 0x0000000200007310 */ /* 0x004e220000301000 */
[----:B------:R-:W0:-:S14]  /*d330*/  DSETP.GEU.AND P0, PT, |R2|, c[0x2][0x0], PT ;  /* 0x008000000200762a */ /* 0x000e1c0003f0e200 */
[----:B0-----:R-:W-:Y:S01]  /*d340*/  @!P0 FMUL R0, R0, 1.175494350822287508e-38 ;  /* 0x0080000000008820 */ /* 0x001fe20000400000 */
[----:B------:R-:W-:Y:S05]  /*d350*/  BRA `(.L_x_19021) ;  /* 0x00000a0000007947 */ /* 0x000fea0003800000 */
.L_x_19016:
        /* <DEDUP_REMOVED lines=12> */
.L_x_19030:
[----:B------:R-:W2:Y:S02]  /*d420*/  LDG.E.64 R2, [R2.64] ;  /* 0x0000002402027981 */ /* 0x000ea4000c1e1b00 */
[----:B--2---:R-:W0:Y:S01]  /*d430*/  F2F.F32.F64 R0, R2 ;  /* 0x0000000200007310 */ /* 0x004e220000301000 */
[----:B------:R-:W0:-:S14]  /*d440*/  DSETP.GEU.AND P0, PT, |R2|, c[0x2][0x0], PT ;  /* 0x008000000200762a */ /* 0x000e1c0003f0e200 */
[----:B0-----:R-:W-:Y:S01]  /*d450*/  @!P0 FMUL R0, R0, 1.175494350822287508e-38 ;  /* 0x0080000000008820 */ /* 0x001fe20000400000 */
[----:B------:R-:W-:Y:S05]  /*d460*/  BRA `(.L_x_19021) ;  /* 0x000008f000007947 */ /* 0x000fea0003800000 */
.L_x_19029:
        /* <DEDUP_REMOVED lines=26> */
.L_x_19032:
        /* <DEDUP_REMOVED lines=13> */
.L_x_19031:
[----:B------:R-:W2:Y:S02]  /*d6e0*/  LDG.E.U16 R0, [R2.64] ;  /* 0x0000002402007981 */ /* 0x000ea4000c1e1500 */
[----:B--2---:R-:W-:Y:S01]  /*d6f0*/  PRMT R0, RZ, 0x5410, R0 ;  /* 0x00005410ff007816 */ /* 0x004fe20000000000 */
[----:B------:R-:W-:Y:S05]  /*d700*/  BRA `(.L_x_19021) ;  /* 0x0000065000007947 */ /* 0x000fea0003800000 */
.L_x_19028:
        /* <DEDUP_REMOVED lines=11> */
.L_x_19035:
        /* <DEDUP_REMOVED lines=20> */
.L_x_19037:
[----:B------:R-:W-:Y:S05]  /*d900*/  BSYNC B0 ;  /* 0x0000000000007941 */ /* 0x000fea0003800000 */
.L_x_19036:
[----:B------:R-:W-:Y:S01]  /*d910*/  LEA R3, R0, 0x3b800000, 0x17 ;  /* 0x3b80000000037811 */ /* 0x000fe200078eb8ff */
[----:B------:R-:W-:-:S05]  /*d920*/  IMAD.SHL.U32 R0, R2, 0x100000, RZ ;  /* 0x0010000002007824 */ /* 0x000fca00078e00ff */
[----:B------:R-:W-:Y:S01]  /*d930*/  LOP3.LUT R0, R3, R0, R4, 0xfe, !PT ;  /* 0x0000000003007212 */ /* 0x000fe200078efe04 */
[----:B------:R-:W-:Y:S05]  /*d940*/  BRA `(.L_x_19021) ;  /* 0x0000041000007947 */ /* 0x000fea0003800000 */
.L_x_19034:
        /* <DEDUP_REMOVED lines=20> */
.L_x_19039:
[----:B------:R-:W-:Y:S05]  /*da90*/  BSYNC B0 ;  /* 0x0000000000007941 */ /* 0x000fea0003800000 */
.L_x_19038:
[----:B------:R-:W-:Y:S01]  /*daa0*/  LEA R3, R0, 0x37800000, 0x17 ;  /* 0x3780000000037811 */ /* 0x000fe200078eb8ff */
[----:B------:R-:W-:-:S05]  /*dab0*/  IMAD.SHL.U32 R0, R2, 0x200000, RZ ;  /* 0x0020000002007824 */ /* 0x000fca00078e00ff */
[----:B------:R-:W-:Y:S01]  /*dac0*/  LOP3.LUT R0, R3, R0, R4, 0xfe, !PT ;  /* 0x0000000003007212 */ /* 0x000fe200078efe04 */
[----:B------:R-:W-:Y:S05]  /*dad0*/  BRA `(.L_x_19021) ;  /* 0x0000028000007947 */ /* 0x000fea0003800000 */
.L_x_19033:
        /* <DEDUP_REMOVED lines=14> */
.L_x_19020:
        /* <DEDUP_REMOVED lines=21> */
.L_x_19041:
[----:B------:R-:W2:Y:S02]  /*dd10*/  LDG.E.64 R2, [R2.64] ;  /* 0x0000002402027981 */ /* 0x000ea4000c1e1b00 */
[----:B--2---:R0:W2:Y:S01]  /*dd20*/  I2F.U64 R0, R2 ;  /* 0x0000000200007312 */ /* 0x0040a20000301000 */
[----:B------:R-:W-:Y:S05]  /*dd30*/  BRA `(.L_x_19021) ;  /* 0x0000002000007947 */ /* 0x000fea0003800000 */
.L_x_19040:
[----:B------:R-:W2:Y:S02]  /*dd40*/  LDG.E R0, [R2.64] ;  /* 0x0000002402007981 */ /* 0x000ea4000c1e1900 */
[----:B--2---:R-:W0:Y:S02]  /*dd50*/  I2F.U32 R0, R0 ;  /* 0x0000000000007306 */ /* 0x004e240000201000 */
.L_x_19021:
[----:B------:R-:W-:Y:S05]  /*dd60*/  BSYNC B6 ;  /* 0x0000000000067941 */ /* 0x000fea0003800000 */
.L_x_19015:
        /* <DEDUP_REMOVED lines=19> */
.L_x_19045:
[----:B------:R-:W-:Y:S01]  /*dea0*/  STG.E.U8 [R16.64], R2 ;  /* 0x0000000210007986 */ /* 0x000fe2000c101124 */
[----:B------:R-:W-:Y:S05]  /*deb0*/  EXIT ;  /* 0x000000000000794d */ /* 0x000fea0003800000 */
.L_x_19044:
        /* <DEDUP_REMOVED lines=9> */
.L_x_19048:
[----:B------:R-:W-:Y:S01]  /*df50*/  STG.E [R16.64], R2 ;  /* 0x0000000210007986 */ /* 0x000fe2000c101924 */
[----:B------:R-:W-:Y:S05]  /*df60*/  EXIT ;  /* 0x000000000000794d */ /* 0x000fea0003800000 */
.L_x_19047:
[----:B------:R-:W-:Y:S01]  /*df70*/  STG.E.U16 [R16.64], R2 ;  /* 0x0000000210007986 */ /* 0x000fe2000c101524 */
[----:B------:R-:W-:Y:S05]  /*df80*/  EXIT ;  /* 0x000000000000794d */ /* 0x000fea0003800000 */
.L_x_19043:
        /* <DEDUP_REMOVED lines=9> */
.L_x_19050:
[----:B------:R-:W0:Y:S02]  /*e020*/  I2F.U32 R0, R2 ;  /* 0x0000000200007306 */ /* 0x000e240000201000 */
[----:B0-----:R-:W-:-:S05]  /*e030*/  F2FP.PACK_AB R0, RZ, R0 ;  /* 0x00000000ff00723e */ /* 0x001fca00000000ff */
[----:B------:R-:W-:Y:S01]  /*e040*/  STG.E.U16 [R16.64], R0 ;  /* 0x0000000010007986 */ /* 0x000fe2000c101524 */
[----:B------:R-:W-:Y:S05]  /*e050*/  EXIT ;  /* 0x000000000000794d */ /* 0x000fea0003800000 */
.L_x_19049:
        /* <DEDUP_REMOVED lines=10> */
.L_x_19052:
[----:B------:R-:W0:Y:S02]  /*e100*/  I2F.U32 R2, R2 ;  /* 0x0000000200027306 */ /* 0x000e240000201000 */
[----:B0-----:R-:W-:-:S04]  /*e110*/  F2FP.PACK_AB R3, RZ, R2 ;  /* 0x00000002ff03723e */ /* 0x001fc800000000ff */
[----:B------:R-:W-:-:S05]  /*e120*/  PRMT R3, R3, 0x5410, RZ ;  /* 0x0000541003037816 */ /* 0x000fca00000000ff */
[----:B------:R-:W-:Y:S01]  /*e130*/  STG.E [R16.64], R3 ;  /* 0x0000000310007986 */ /* 0x000fe2000c101924 */
[----:B------:R-:W-:Y:S05]  /*e140*/  EXIT ;  /* 0x000000000000794d */ /* 0x000fea0003800000 */
.L_x_19051:
[----:B------:R-:W0:Y:S02]  /*e150*/  I2F.F64.U32 R2, R2 ;  /* 0x0000000200027312 */ /* 0x000e240000201800 */
[----:B0-----:R-:W-:Y:S01]  /*e160*/  STG.E.64 [R16.64], R2 ;  /* 0x0000000210007986 */ /* 0x001fe2000c101b24 */
[----:B------:R-:W-:Y:S05]  /*e170*/  EXIT ;  /* 0x000000000000794d */ /* 0x000fea0003800000 */
.L_x_19042:
        /* <DEDUP_REMOVED lines=10> */
.L_x_19055:
[----:B------:R-:W0:Y:S01]  /*e220*/  I2F.F64.U32 R4, R2 ;  /* 0x0000000200047312 */ /* 0x000e220000201800 */
[----:B------:R-:W-:-:S05]  /*e230*/  CS2R R6, SRZ ;  /* 0x0000000000067805 */ /* 0x000fca000001ff00 */
[----:B0-----:R-:W-:Y:S01]  /*e240*/  STG.E.128 [R16.64], R4 ;  /* 0x0000000410007986 */ /* 0x001fe2000c101d24 */
[----:B------:R-:W-:Y:S05]  /*e250*/  EXIT ;  /* 0x000000000000794d */ /* 0x000fea0003800000 */
.L_x_19054:
        /* <DEDUP_REMOVED lines=21> */
.L_x_19059:
[----:B------:R-:W-:Y:S05]  /*e3b0*/  BSYNC B0 ;  /* 0x0000000000007941 */ /* 0x000fea0003800000 */
.L_x_19058:
[----:B------:R-:W-:-:S05]  /*e3c0*/  LOP3.LUT R3, R0, R3, RZ, 0xfc, !PT ;  /* 0x0000000300037212 */ /* 0x000fca00078efcff */
[----:B------:R-:W-:Y:S01]  /*e3d0*/  STG.E.U8 [R16.64], R3 ;  /* 0x0000000310007986 */ /* 0x000fe2000c101124 */
[----:B------:R-:W-:Y:S05]  /*e3e0*/  EXIT ;  /* 0x000000000000794d */ /* 0x000fea0003800000 */
.L_x_19057:
        /* <DEDUP_REMOVED lines=13> */
.L_x_19061:
[----:B------:R-:W-:Y:S01]  /*e4c0*/  IMAD.MOV.U32 R0, RZ, RZ, 0x7f ;  /* 0x0000007fff007424 */ /* 0x000fe200078e00ff */
[----:B------:R-:W-:-:S04]  /*e4d0*/  ISETP.GT.U32.AND P0, PT, R3, 0x7f800000, PT ;  /* 0x7f8000000300780c */ /* 0x000fc80003f04070 */
[----:B------:R-:W-:-:S04]  /*e4e0*/  SEL R0, R0, 0x7c, P0 ;  /* 0x0000007c00007807 */ /* 0x000fc80000000000 */
.L_x_19062:
[----:B------:R-:W-:Y:S05]  /*e4f0*/  BSYNC B0 ;  /* 0x0000000000007941 */ /* 0x000fea0003800000 */
.L_x_19060:
[----:B------:R-:W-:-:S04]  /*e500*/  LOP3.LUT R2, R5, 0x80000000, RZ, 0xc0, !PT ;  /* 0x8000000005027812 */ /* 0x000fc800078ec0ff */
[----:B------:R-:W-:-:S04]  /*e510*/  SHF.R.U32.HI R3, RZ, 0x18, R2 ;  /* 0x00000018ff037819 */ /* 0x000fc80000011602 */
[----:B------:R-:W-:-:S05]  /*e520*/  LOP3.LUT R3, R0, R3, RZ, 0xfc, !PT ;  /* 0x0000000300037212 */ /* 0x000fca00078efcff */
[----:B------:R-:W-:Y:S01]  /*e530*/  STG.E.U8 [R16.64], R3 ;  /* 0x0000000310007986 */ /* 0x000fe2000c101124 */
[----:B------:R-:W-:Y:S05]  /*e540*/  EXIT ;  /* 0x000000000000794d */ /* 0x000fea0003800000 */
.L_x_19056:
[----:B------:R-:W0:Y:S02]  /*e550*/  I2F.U32 R0, R2 ;  /* 0x0000000200007306 */ /* 0x000e240000201000 */
[----:B0-----:R-:W-:-:S05]  /*e560*/  F2FP.BF16.PACK_AB R0, RZ, R0 ;  /* 0x00000000ff00723e */ /* 0x001fca00000010ff */
[----:B------:R-:W-:Y:S01]  /*e570*/  STG.E.U16 [R16.64], R0 ;  /* 0x0000000010007986 */ /* 0x000fe2000c101524 */
[----:B------:R-:W-:Y:S05]  /*e580*/  EXIT ;  /* 0x000000000000794d */ /* 0x000fea0003800000 */
.L_x_19053:
        /* <DEDUP_REMOVED lines=10> */
.L_x_19065:
        /* <DEDUP_REMOVED lines=17> */
.L_x_19068:
[----:B------:R-:W-:-:S04]  /*e740*/  LOP3.LUT R2, R5, 0x80000000, RZ, 0xc0, !PT ;  /* 0x8000000005027812 */ /* 0x000fc800078ec0ff */
[----:B------:R-:W-:-:S04]  /*e750*/  SHF.R.U32.HI R3, RZ, 0x18, R2 ;  /* 0x00000018ff037819 */ /* 0x000fc80000011602 */
[----:B------:R-:W-:-:S04]  /*e760*/  LOP3.LUT R0, R0, R3, RZ, 0xfc, !PT ;  /* 0x0000000300007212 */ /* 0x000fc800078efcff */
[----:B------:R-:W-:Y:S02]  /*e770*/  PRMT R8, R0, 0x7610, R8 ;  /* 0x0000761000087816 */ /* 0x000fe40000000008 */
.L_x_19067:
[----:B------:R-:W-:Y:S05]  /*e780*/  BSYNC B0 ;  /* 0x0000000000007941 */ /* 0x000fea0003800000 */
.L_x_19066:
[----:B------:R-:W-:Y:S01]  /*e790*/  STG.E.U8 [R16.64], R8 ;  /* 0x0000000810007986 */ /* 0x000fe2000c101124 */
[----:B------:R-:W-:Y:S05]  /*e7a0*/  EXIT ;  /* 0x000000000000794d */ /* 0x000fea0003800000 */
.L_x_19064:
        /* <DEDUP_REMOVED lines=17> */
.L_x_19071:
[----:B------:R-:W-:-:S04]  /*e8c0*/  LOP3.LUT R2, R5, 0x80000000, RZ, 0xc0, !PT ;  /* 0x8000000005027812 */ /* 0x000fc800078ec0ff */
[----:B------:R-:W-:-:S04]  /*e8d0*/  SHF.R.U32.HI R3, RZ, 0x18, R2 ;  /* 0x00000018ff037819 */ /* 0x000fc80000011602 */
[----:B------:R-:W-:-:S04]  /*e8e0*/  LOP3.LUT R0, R0, R3, RZ, 0xfc, !PT ;  /* 0x0000000300007212 */ /* 0x000fc800078efcff */
[----:B------:R-:W-:Y:S02]  /*e8f0*/  PRMT R8, R0, 0x7610, R8 ;  /* 0x0000761000087816 */ /* 0x000fe40000000008 */
.L_x_19070:
[----:B------:R-:W-:Y:S05]  /*e900*/  BSYNC B0 ;  /* 0x0000000000007941 */ /* 0x000fea0003800000 */
.L_x_19069:
[----:B------:R-:W-:Y:S01]  /*e910*/  STG.E.U8 [R16.64], R8 ;  /* 0x0000000810007986 */ /* 0x000fe2000c101124 */
[----:B------:R-:W-:Y:S05]  /*e920*/  EXIT ;  /* 0x000000000000794d */ /* 0x000fea0003800000 */
.L_x_19063:
        /* <DEDUP_REMOVED lines=22> */
.L_x_19046:
        /* <DEDUP_REMOVED lines=20> */
.L_x_19073:
[----:B------:R-:W-:-:S05]  /*ebd0*/  IMAD.MOV.U32 R3, RZ, RZ, RZ ;  /* 0x000000ffff037224 */ /* 0x000fca00078e00ff */
[----:B------:R-:W-:Y:S01]  /*ebe0*/  STG.E.64 [R16.64], R2 ;  /* 0x0000000210007986 */ /* 0x000fe2000c101b24 */
[----:B------:R-:W-:Y:S05]  /*ebf0*/  EXIT ;  /* 0x000000000000794d */ /* 0x000fea0003800000 */
.L_x_19072:
[----:B------:R-:W-:Y:S01]  /*ec00*/  STG.E [R16.64], R2 ;  /* 0x0000000210007986 */ /* 0x000fe2000c101924 */
[----:B------:R-:W-:Y:S05]  /*ec10*/  EXIT ;  /* 0x000000000000794d */ /* 0x000fea0003800000 */
.L_x_19074:
        /* <DEDUP_REMOVED lines=14> */
.L_x_41990:


//--------------------- .text._ZN2at6native27unrolled_elementwise_kernelINS0_13BinaryFunctorIffbZZZNS0_22logical_or_kernel_cudaERNS_14TensorIteratorEENKUlvE0_clEvENKUlvE5_clEvEUlffE_EESt5arrayIPcLm3EELi4E23TrivialOffsetCalculatorILi2EjESC_ILi1EjENS0_6memory12LoadWithCastILi2EEENSF_13StoreWithCastILi1EEEEEviT_T0_T2_T3_T4_T5_ --------------------------
	.section	.text._ZN2at6native27unrolled_elementwise_kernelINS0_13BinaryFunctorIffbZZZNS0_22logical_or_kernel_cudaERNS_14TensorIteratorEENKUlvE0_clEvENKUlvE5_clEvEUlffE_EESt5arrayIPcLm3EELi4E23TrivialOffsetCalculatorILi2EjESC_ILi1EjENS0_6memory12LoadWithCastILi2EEENSF_13StoreWithCastILi1EEEEEviT_T0_T2_T3_T4_T5_,"ax",@progbits
	.sectioninfo	@"SHI_REGISTERS=32"
	.align	128
        .global         _ZN2at6native27unrolled_elementwise_kernelINS0_13BinaryFunctorIffbZZZNS0_22logical_or_kernel_cudaERNS_14TensorIteratorEENKUlvE0_clEvENKUlvE5_clEvEUlffE_EESt5arrayIPcLm3EELi4E23TrivialOffsetCalculatorILi2EjESC_ILi1EjENS0_6memory12LoadWithCastILi2EEENSF_13StoreWithCastILi1EEEEEviT_T0_T2_T3_T4_T5_
        .type           _ZN2at6native27unrolled_elementwise_kernelINS0_13BinaryFunctorIffbZZZNS0_22logical_or_kernel_cudaERNS_14TensorIteratorEENKUlvE0_clEvENKUlvE5_clEvEUlffE_EESt5arrayIPcLm3EELi4E23TrivialOffsetCalculatorILi2EjESC_ILi1EjENS0_6memory12LoadWithCastILi2EEENSF_13StoreWithCastILi1EEEEEviT_T0_T2_T3_T4_T5_,@function
        .size           _ZN2at6native27unrolled_elementwise_kernelINS0_13BinaryFunctorIffbZZZNS0_22logical_or_kernel_cudaERNS_14TensorIteratorEENKUlvE0_clEvENKUlvE5_clEvEUlffE_EESt5arrayIPcLm3EELi4E23TrivialOffsetCalculatorILi2EjESC_ILi1EjENS0_6memory12LoadWithCastILi2EEENSF_13StoreWithCastILi1EEEEEviT_T0_T2_T3_T4_T5_,(.L_x_41991 - _ZN2at6native27unrolled_elementwise_kernelINS0_13BinaryFunctorIffbZZZNS0_22logical_or_kernel_cudaERNS_14TensorIteratorEENKUlvE0_clEvENKUlvE5_clEvEUlffE_EESt5arrayIPcLm3EELi4E23TrivialOffsetCalculatorILi2EjESC_ILi1EjENS0_6memory12LoadWithCastILi2EEENSF_13StoreWithCastILi1EEEEEviT_T0_T2_T3_T4_T5_)
        .other          _ZN2at6native27unrolled_elementwise_kernelINS0_13BinaryFunctorIffbZZZNS0_22logical_or_kernel_cudaERNS_14TensorIteratorEENKUlvE0_clEvENKUlvE5_clEvEUlffE_EESt5arrayIPcLm3EELi4E23TrivialOffsetCalculatorILi2EjESC_ILi1EjENS0_6memory12LoadWithCastILi2EEENSF_13StoreWithCastILi1EEEEEviT_T0_T2_T3_T4_T5_,@"STO_CUDA_ENTRY STV_DEFAULT"
_ZN2at6native27unrolled_elementwise_kernelINS0_13BinaryFunctorIffbZZZNS0_22logical_or_kernel_cudaERNS_14TensorIteratorEENKUlvE0_clEvENKUlvE5_clEvEUlffE_EESt5arrayIPcLm3EELi4E23TrivialOffsetCalculatorILi2EjESC_ILi1EjENS0_6memory12LoadWithCastILi2EEENSF_13StoreWithCastILi1EEEEEviT_T0_T2_T3_T4_T5_:
.text._ZN2at6native27unrolled_elementwise_kernelINS0_13BinaryFunctorIffbZZZNS0_22logical_or_kernel_cudaERNS_14TensorIteratorEENKUlvE0_clEvENKUlvE5_clEvEUlffE_EESt5arrayIPcLm3EELi4E23TrivialOffsetCalculatorILi2EjESC_ILi1EjENS0_6memory12LoadWithCastILi2EEENSF_13StoreWithCastILi1EEEEEviT_T0_T2_T3_T4_T5_:
        /* <DEDUP_REMOVED lines=32> */
.L_x_19081:
[----:B------:R-:W2:Y:S02]  /*0200*/  LDG.E.U8 R4, [R4.64] ;  /* 0x0000002404047981 */ /* 0x000ea4000c1e1100 */
[----:B--2---:R0:W1:Y:S01]  /*0210*/  I2F.U16 R22, R4 ;  /* 0x0000000400167306 */ /* 0x0040620000101000 */
[----:B------:R-:W-:Y:S05]  /*0220*/  BRA `(.L_x_19083) ;  /* 0x00000cb000007947 */ /* 0x000fea0003800000 */
.L_x_19080:
        /* <DEDUP_REMOVED lines=9> */
.L_x_19085:
[----:B------:R-:W2:Y:S02]  /*02c0*/  LDG.E R4, [R4.64] ;  /* 0x0000002404047981 */ /* 0x000ea4000c1e1900 */
[----:B--2---:R0:W1:Y:S01]  /*02d0*/  I2F R22, R4 ;  /* 0x0000000400167306 */ /* 0x0040620000201400 */
[----:B------:R-:W-:Y:S05]  /*02e0*/  BRA `(.L_x_19083) ;  /* 0x00000bf000007947 */ /* 0x000fea0003800000 */
.L_x_19084:
[----:B------:R-:W2:Y:S02]  /*02f0*/  LDG.E.U16 R4, [R4.64] ;  /* 0x0000002404047981 */ /* 0x000ea4000c1e1500 */
[----:B--2---:R0:W1:Y:S01]  /*0300*/  I2F.S16 R22, R4 ;  /* 0x0000000400167306 */ /* 0x0040620000101400 */
[----:B------:R-:W-:Y:S05]  /*0310*/  BRA `(.L_x_19083) ;  /* 0x00000bc000007947 */ /* 0x000fea0003800000 */
.L_x_19079:
        /* <DEDUP_REMOVED lines=8> */
.L_x_19087:
[----:B------:R-:W2:Y:S02]  /*03a0*/  LDG.E.U16 R4, [R4.64] ;  /* 0x0000002404047981 */ /* 0x000ea4000c1e1500 */
[----:B--2---:R-:W-:Y:S01]  /*03b0*/  HADD2.F32 R22, -RZ, R4.H0_H0 ;  /* 0x20000004ff167230 */ /* 0x004fe20000004100 */
[----:B------:R-:W-:Y:S05]  /*03c0*/  BRA `(.L_x_19083) ;  /* 0x00000b1000007947 */ /* 0x000fea0003800000 */
.L_x_19086:
        /* <DEDUP_REMOVED lines=8> */
.L_x_19089:
[----:B------:R-:W2:Y:S02]  /*0450*/  LDG.E.U16 R4, [R4.64] ;  /* 0x0000002404047981 */ /* 0x000ea4000c1e1500 */
[----:B--2---:R-:W-:Y:S01]  /*0460*/  HADD2.F32 R22, -RZ, R4.H0_H0 ;  /* 0x20000004ff167230 */ /* 0x004fe20000004100 */
[----:B------:R-:W-:Y:S05]  /*0470*/  BRA `(.L_x_19083) ;  /* 0x00000a6000007947 */ /* 0x000fea0003800000 */
.L_x_19088:
[----:B------:R-:W2:Y:S02]  /*0480*/  LDG.E.64 R4, [R4.64] ;  /* 0x0000002404047981 */ /* 0x000ea4000c1e1b00 */
[----:B--2---:R-:W0:Y:S01]  /*0490*/  F2F.F32.F64 R22, R4 ;  /* 0x0000000400167310 */ /* 0x004e220000301000 */
[----:B------:R-:W0:-:S14]  /*04a0*/  DSETP.GEU.AND P0, PT, |R4|, c[0x2][0x0], PT ;  /* 0x008000000400762a */ /* 0x000e1c0003f0e200 */
[----:B0-----:R-:W-:Y:S01]  /*04b0*/  @!P0 FMUL R22, R22, 1.175494350822287508e-38 ;  /* 0x0080000016168820 */ /* 0x001fe20000400000 */
[----:B------:R-:W-:Y:S05]  /*04c0*/  BRA `(.L_x_19083) ;  /* 0x00000a1000007947 */ /* 0x000fea0003800000 */
.L_x_19078:
        /* <DEDUP_REMOVED lines=12> */
.L_x_19092:
[----:B------:R-:W2:Y:S02]  /*0590*/  LDG.E.64 R4, [R4.64] ;  /* 0x0000002404047981 */ /* 0x000ea4000c1e1b00 */
[----:B--2---:R-:W0:Y:S01]  /*05a0*/  F2F.F32.F64 R22, R4 ;  /* 0x0000000400167310 */ /* 0x004e220000301000 */
[----:B------:R-:W0:-:S14]  /*05b0*/  DSETP.GEU.AND P0, PT, |R4|, c[0x2][0x0], PT ;  /* 0x008000000400762a */ /* 0x000e1c0003f0e200 */
[----:B0-----:R-:W-:Y:S01]  /*05c0*/  @!P0 FMUL R22, R22, 1.175494350822287508e-38 ;  /* 0x0080000016168820 */ /* 0x001fe20000400000 */
[----:B------:R-:W-:Y:S05]  /*05d0*/  BRA `(.L_x_19083) ;  /* 0x0000090000007947 */ /* 0x000fea0003800000 */
.L_x_19091:
        /* <DEDUP_REMOVED lines=26> */
.L_x_19094:
        /* <DEDUP_REMOVED lines=14> */
.L_x_19093:
[----:B------:R-:W2:Y:S02]  /*0860*/  LDG.E.U16 R4, [R4.64] ;  /* 0x0000002404047981 */ /* 0x000ea4000c1e1500 */
[----:B--2---:R-:W-:Y:S01]  /*0870*/  PRMT R22, RZ, 0x5410, R4 ;  /* 0x00005410ff167816 */ /* 0x004fe20000000004 */
[----:B------:R-:W-:Y:S05]  /*0880*/  BRA `(.L_x_19083) ;  /* 0x0000065000007947 */ /* 0x000fea0003800000 */
.L_x_19090:
        /* <DEDUP_REMOVED lines=11> */
.L_x_19097:
        /* <DEDUP_REMOVED lines=20> */
.L_x_19099:
[----:B------:R-:W-:Y:S05]  /*0a80*/  BSYNC B0 ;  /* 0x0000000000007941 */ /* 0x000fea0003800000 */
.L_x_19098:
[----:B------:R-:W-:Y:S01]  /*0a90*/  IMAD.SHL.U32 R3, R3, 0x100000, RZ ;  /* 0x0010000003037824 */ /* 0x000fe200078e00ff */
[----:B------:R-:W-:-:S04]  /*0aa0*/  LEA R5, R0, 0x3b800000, 0x17 ;  /* 0x3b80000000057811 */ /* 0x000fc800078eb8ff */
[----:B------:R-:W-:Y:S01]  /*0ab0*/  LOP3.LUT R22, R5, R3, R22, 0xfe, !PT ;  /* 0x0000000305167212 */ /* 0x000fe200078efe16 */
[----:B------:R-:W-:Y:S05]  /*0ac0*/  BRA `(.L_x_19083) ;  /* 0x0000041000007947 */ /* 0x000fea0003800000 */
.L_x_19096:
        /* <DEDUP_REMOVED lines=20> */
.L_x_19101:
[----:B------:R-:W-:Y:S05]  /*0c10*/  BSYNC B0 ;  /* 0x0000000000007941 */ /* 0x000fea0003800000 */
.L_x_19100:
[----:B------:R-:W-:Y:S01]  /*0c20*/  IMAD.SHL.U32 R3, R3, 0x200000, RZ ;  /* 0x0020000003037824 */ /* 0x000fe200078e00ff */
[----:B------:R-:W-:-:S04]  /*0c30*/  LEA R5, R0, 0x37800000, 0x17 ;  /* 0x3780000000057811 */ /* 0x000fc800078eb8ff */
[----:B------:R-:W-:Y:S01]  /*0c40*/  LOP3.LUT R22, R5, R3, R22, 0xfe, !PT ;  /* 0x0000000305167212 */ /* 0x000fe200078efe16 */
[----:B------:R-:W-:Y:S05]  /*0c50*/  BRA `(.L_x_19083) ;  /* 0x0000028000007947 */ /* 0x000fea0003800000 */
.L_x_19095:
        /* <DEDUP_REMOVED lines=14> */
.L_x_19082:
        /* <DEDUP_REMOVED lines=21> */
.L_x_19103:
[----:B------:R-:W2:Y:S02]  /*0e90*/  LDG.E.64 R22, [R4.64] ;  /* 0x0000002404167981 */ /* 0x000ea4000c1e1b00 */
[----:B--2---:R0:W1:Y:S01]  /*0ea0*/  I2F.U64 R22, R22 ;  /* 0x0000001600167312 */ /* 0x0040620000301000 */
[----:B------:R-:W-:Y:S05]  /*0eb0*/  BRA `(.L_x_19083) ;  /* 0x0000002000007947 */ /* 0x000fea0003800000 */
.L_x_19102:
[----:B------:R-:W2:Y:S02]  /*0ec0*/  LDG.E R4, [R4.64] ;  /* 0x0000002404047981 */ /* 0x000ea4000c1e1900 */
[----:B--2---:R0:W1:Y:S02]  /*0ed0*/  I2F.U32 R22, R4 ;  /* 0x0000000400167306 */ /* 0x0040640000201000 */
.L_x_19083:
[----:B------:R-:W-:Y:S05]  /*0ee0*/  BSYNC B6 ;  /* 0x0000000000067941 */ /* 0x000fea0003800000 */
.L_x_19077:
        /* <DEDUP_REMOVED lines=18> */
.L_x_19108:
[----:B------:R-:W2:Y:S02]  /*1010*/  LDG.E.U8 R4, [R4.64] ;  /* 0x0000002404047981 */ /* 0x000ea4000c1e1100 */
[----:B--2---:R0:W2:Y:S01]  /*1020*/  I2F.U16 R23, R4 ;  /* 0x0000000400177306 */ /* 0x0040a20000101000 */
[----:B------:R-:W-:Y:S05]  /*1030*/  BRA `(.L_x_19110) ;  /* 0x00000ca000007947 */ /* 0x000fea0003800000 */
.L_x_19107:
        /* <DEDUP_REMOVED lines=9> */
.L_x_19112:
[----:B------:R-:W2:Y:S02]  /*10d0*/  LDG.E R4, [R4.64] ;  /* 0x0000002404047981 */ /* 0x000ea4000c1e1900 */
[----:B--2---:R0:W2:Y:S01]  /*10e0*/  I2F R23, R4 ;  /* 0x0000000400177306 */ /* 0x0040a20000201400 */
[----:B------:R-:W-:Y:S05]  /*10f0*/  BRA `(.L_x_19110) ;  /* 0x00000be000007947 */ /* 0x000fea0003800000 */
.L_x_19111:
[----:B------:R-:W2:Y:S02]  /*1100*/  LDG.E.U16 R4, [R4.64] ;  /* 0x0000002404047981 */ /* 0x000ea4000c1e1500 */
[----:B--2---:R0:W2:Y:S01]  /*1110*/  I2F.S16 R23, R4 ;  /* 0x0000000400177306 */ /* 0x0040a20000101400 */
[----:B------:R-:W-:Y:S05]  /*1120*/  BRA `(.L_x_19110) ;  /* 0x00000bb000007947 */ /* 0x000fea0003800000 */
.L_x_19106:
        /* <DEDUP_REMOVED lines=8> */
.L_x_19114:
[----:B------:R-:W2:Y:S02]  /*11b0*/  LDG.E.U16 R4, [R4.64] ;  /* 0x0000002404047981 */ /* 0x000ea4000c1e1500 */
[----:B--2---:R-:W-:Y:S01]  /*11c0*/  HADD2.F32 R23, -RZ, R4.H0_H0 ;  /* 0x20000004ff177230 */ /* 0x004fe20000004100 */
[----:B------:R-:W-:Y:S05]  /*11d0*/  BRA `(.L_x_19110) ;  /* 0x00000b0000007947 */ /* 0x000fea0003800000 */
.L_x_19113:
        /* <DEDUP_REMOVED lines=8> */
.L_x_19116:
[----:B------:R-:W2:Y:S02]  /*1260*/  LDG.E.U16 R4, [R4.64] ;  /* 0x0000002404047981 */ /* 0x000ea4000c1e1500 */
[----:B--2---:R-:W-:Y:S01]  /*1270*/  HADD2.F32 R23, -RZ, R4.H0_H0 ;  /* 0x20000004ff177230 */ /* 0x004fe20000004100 */
[----:B------:R-:W-:Y:S05]  /*1280*/  BRA `(.L_x_19110) ;  /* 0x00000a5000007947 */ /* 0x000fea0003800000 */
.L_x_19115:
[----:B------:R-:W2:Y:S02]  /*1290*/  LDG.E.64 R4, [R4.64] ;  /* 0x0000002404047981 */ /* 0x000ea4000c1e1b00 */
[----:B--2---:R-:W0:Y:S01]  /*12a0*/  F2F.F32.F64 R23, R4 ;  /* 0x0000000400177310 */ /* 0x004e220000301000 */
[----:B------:R-:W0:-:S14]  /*12b0*/  DSETP.GEU.AND P0, PT, |R4|, c[0x2][0x0], PT ;  /* 0x008000000400762a */ /* 0x000e1c0003f0e200 */
[----:B0-----:R-:W-:Y:S01]  /*12c0*/  @!P0 FMUL R23, R23, 1.175494350822287508e-38 ;  /* 0x0080000017178820 */ /* 0x001fe20000400000 */
[----:B------:R-:W-:Y:S05]  /*12d0*/  BRA `(.L_x_19110) ;  /* 0x00000a0000007947 */ /* 0x000fea0003800000 */
.L_x_19105:
        /* <DEDUP_REMOVED lines=12> */
.L_x_19119:
[----:B------:R-:W2:Y:S02]  /*13a0*/  LDG.E.64 R4, [R4.64] ;  /* 0x0000002404047981 */ /* 0x000ea4000c1e1b00 */
[----:B--2---:R-:W0:Y:S01]  /*13b0*/  F2F.F32.F64 R23, R4 ;  /* 0x0000000400177310 */ /* 0x004e220000301000 */
[----:B------:R-:W0:-:S14]  /*13c0*/  DSETP.GEU.AND P0, PT, |R4|, c[0x2][0x0], PT ;  /* 0x008000000400762a */ /* 0x000e1c0003f0e200 */
[----:B0-----:R-:W-:Y:S01]  /*13d0*/  @!P0 FMUL R23, R23, 1.175494350822287508e-38 ;  /* 0x0080000017178820 */ /* 0x001fe20000400000 */
[----:B------:R-:W-:Y:S05]  /*13e0*/  BRA `(.L_x_19110) ;  /* 0x000008f000007947 */ /* 0x000fea0003800000 */
.L_x_19118:
        /* <DEDUP_REMOVED lines=26> */
.L_x_19121:
        /* <DEDUP_REMOVED lines=13> */
.L_x_19120:
[----:B------:R-:W2:Y:S02]  /*1660*/  LDG.E.U16 R4, [R4.64] ;  /* 0x0000002404047981 */ /* 0x000ea4000c1e1500 */
[----:B--2---:R-:W-:Y:S01]  /*1670*/  PRMT R23, RZ, 0x5410, R4 ;  /* 0x00005410ff177816 */ /* 0x004fe20000000004 */
[----:B------:R-:W-:Y:S05]  /*1680*/  BRA `(.L_x_19110) ;  /* 0x0000065000007947 */ /* 0x000fea0003800000 */
.L_x_19117:
        /* <DEDUP_REMOVED lines=11> */
.L_x_19124:
        /* <DEDUP_REMOVED lines=20> */
.L_x_19126:
[----:B------:R-:W-:Y:S05]  /*1880*/  BSYNC B0 ;  /* 0x0000000000007941 */ /* 0x000fea0003800000 */
.L_x_19125:
[----:B------:R-:W-:Y:S01]  /*1890*/  IMAD.SHL.U32 R3, R3, 0x100000, RZ ;  /* 0x0010000003037824 */ /* 0x000fe200078e00ff */
[----:B------:R-:W-:-:S04]  /*18a0*/  LEA R0, R0, 0x3b800000, 0x17 ;  /* 0x3b80000000007811 */ /* 0x000fc800078eb8ff */
[----:B------:R-:W-:Y:S01]  /*18b0*/  LOP3.LUT R23, R0, R3, R23, 0xfe, !PT ;  /* 0x0000000300177212 */ /* 0x000fe200078efe17 */
[----:B------:R-:W-:Y:S05]  /*18c0*/  BRA `(.L_x_19110) ;  /* 0x0000041000007947 */ /* 0x000fea0003800000 */
.L_x_19123:
        /* <DEDUP_REMOVED lines=20> */
.L_x_19128:
[----:B------:R-:W-:Y:S05]  /*1a10*/  BSYNC B0 ;  /* 0x0000000000007941 */ /* 0x000fea0003800000 */
.L_x_19127:
[----:B------:R-:W-:Y:S01]  /*1a20*/  IMAD.SHL.U32 R3, R3, 0x200000, RZ ;  /* 0x0020000003037824 */ /* 0x000fe200078e00ff */
[----:B------:R-:W-:-:S04]  /*1a30*/  LEA R0, R0, 0x37800000, 0x17 ;  /* 0x3780000000007811 */ /* 0x000fc800078eb8ff */
[----:B------:R-:W-:Y:S01]  /*1a40*/  LOP3.LUT R23, R0, R3, R23, 0xfe, !PT ;  /* 0x0000000300177212 */ /* 0x000fe200078efe17 */
[----:B------:R-:W-:Y:S05]  /*1a50*/  BRA `(.L_x_19110) ;  /* 0x0000028000007947 */ /* 0x000fea0003800000 */
.L_x_19122:
        /* <DEDUP_REMOVED lines=14> */
.L_x_19109:
        /* <DEDUP_REMOVED lines=21> */
.L_x_19130:
[----:B------:R-:W2:Y:S02]  /*1c90*/  LDG.E.64 R4, [R4.64] ;  /* 0x0000002404047981 */ /* 0x000ea4000c1e1b00 */
[----:B--2---:R0:W2:Y:S01]  /*1ca0*/  I2F.U64 R23, R4 ;  /* 0x0000000400177312 */ /* 0x0040a20000301000 */
[----:B------:R-:W-:Y:S05]  /*1cb0*/  BRA `(.L_x_19110) ;  /* 0x0000002000007947 */ /* 0x000fea0003800000 */
.L_x_19129:
[----:B------:R-:W2:Y:S02]  /*1cc0*/  LDG.E R4, [R4.64] ;  /* 0x0000002404047981 */ /* 0x000ea4000c1e1900 */
[----:B--2---:R0:W2:Y:S02]  /*1cd0*/  I2F.U32 R23, R4 ;  /* 0x0000000400177306 */ /* 0x0040a40000201000 */
.L_x_19110:
[----:B------:R-:W-:Y:S05]  /*1ce0*/  BSYNC B6 ;  /* 0x0000000000067941 */ /* 0x000fea0003800000 */
.L_x_19104:
[----:B------:R-:W3:Y:S02]  /*1cf0*/  S2R R28, SR_TID.X ;  /* 0x00000000001c7919 */ /* 0x000ee40000002100 */
[----:B---3--:R-:W-:Y:S02]  /*1d00*/  IADD3 R28, R28, 0x80, RZ ;  /* 0x000000801c1c7810 */ /* 0x008fe40007ffe0ff */
.L_x_19076:
[----:B-1-3--:R-:W-:Y:S05]  /*1d10*/  BSYNC B7 ;  /* 0x0000000000077941 */ /* 0x00afea0003800000 */
.L_x_19075:
        /* <DEDUP_REMOVED lines=23> */
.L_x_19137:
[----:B------:R-:W3:Y:S02]  /*1e90*/  LDG.E.U8 R4, [R4.64] ;  /* 0x0000002404047981 */ /* 0x000ee4000c1e1100 */
[----:B---3--:R0:W1:Y:S01]  /*1ea0*/  I2F.U16 R19, R4 ;  /* 0x0000000400137306 */ /* 0x0080620000101000 */
[----:B------:R-:W-:Y:S05]  /*1eb0*/  BRA `(.L_x_19139) ;  /* 0x00000ca000007947 */ /* 0x000fea0003800000 */
.L_x_19136:
        /* <DEDUP_REMOVED lines=9> */
.L_x_19141:
[----:B------:R-:W3:Y:S02]  /*1f50*/  LDG.E R4, [R4.64] ;  /* 0x0000002404047981 */ /* 0x000ee4000c1e1900 */
[----:B---3--:R0:W1:Y:S01]  /*1f60*/  I2F R19, R4 ;  /* 0x0000000400137306 */ /* 0x0080620000201400 */
[----:B------:R-:W-:Y:S05]  /*1f70*/  BRA `(.L_x_19139) ;  /* 0x00000be000007947 */ /* 0x000fea0003800000 */
.L_x_19140:
[----:B------:R-:W3:Y:S02]  /*1f80*/  LDG.E.U16 R4, [R4.64] ;  /* 0x0000002404047981 */ /* 0x000ee4000c1e1500 */
[----:B---3--:R0:W1:Y:S01]  /*1f90*/  I2F.S16 R19, R4 ;  /* 0x0000000400137306 */ /* 0x0080620000101400 */
[----:B------:R-:W-:Y:S05]  /*1fa0*/  BRA `(.L_x_19139) ;  /* 0x00000bb000007947 */ /* 0x000fea0003800000 */
.L_x_19135:
        /* <DEDUP_REMOVED lines=8> */
.L_x_19143:
[----:B------:R-:W3:Y:S02]  /*2030*/  LDG.E.U16 R4, [R4.64] ;  /* 0x0000002404047981 */ /* 0x000ee4000c1e1500 */
[----:B---3--:R-:W-:Y:S01]  /*2040*/  HADD2.F32 R19, -RZ, R4.H0_H0 ;  /* 0x20000004ff137230 */ /* 0x008fe20000004100 */
[----:B------:R-:W-:Y:S05]  /*2050*/  BRA `(.L_x_19139) ;  /* 0x00000b0000007947 */ /* 0x000fea0003800000 */
.L_x_19142:
        /* <DEDUP_REMOVED lines=8> */
.L_x_19145:
[----:B------:R-:W3:Y:S02]  /*20e0*/  LDG.E.U16 R4, [R4.64] ;  /* 0x0000002404047981 */ /* 0x000ee4000c1e1500 */
[----:B---3--:R-:W-:Y:S01]  /*20f0*/  HADD2.F32 R19, -RZ, R4.H0_H0 ;  /* 0x20000004ff137230 */ /* 0x008fe20000004100 */
[----:B------:R-:W-:Y:S05]  /*2100*/  BRA `(.L_x_19139) ;  /* 0x00000a5000007947 */ /* 0x000fea0003800000 */
.L_x_19144:
[----:B------:R-:W3:Y:S02]  /*2110*/  LDG.E.64 R4, [R4.64] ;  /* 0x0000002404047981 */ /* 0x000ee4000c1e1b00 */
[----:B---3--:R-:W0:Y:S01]  /*2120*/  F2F.F32.F64 R19, R4 ;  /* 0x0000000400137310 */ /* 0x008e220000301000 */
[----:B------:R-:W0:-:S14]  /*2130*/  DSETP.GEU.AND P0, PT, |R4|, c[0x2][0x0], PT ;  /* 0x008000000400762a */ /* 0x000e1c0003f0e200 */
[----:B0-----:R-:W-:Y:S01]  /*2140*/  @!P0 FMUL R19, R19, 1.175494350822287508e-38 ;  /* 0x0080000013138820 */ /* 0x001fe20000400000 */
[----:B------:R-:W-:Y:S05]  /*2150*/  BRA `(.L_x_19139) ;  /* 0x00000a0000007947 */ /* 0x000fea0003800000 */
.L_x_19134:
        /* <DEDUP_REMOVED lines=12> */
.L_x_19148:
[----:B------:R-:W3:Y:S02]  /*2220*/  LDG.E.64 R4, [R4.64] ;  /* 0x0000002404047981 */ /* 0x000ee4000c1e1b00 */
[----:B---3--:R-:W0:Y:S01]  /*2230*/  F2F.F32.F64 R19, R4 ;  /* 0x0000000400137310 */ /* 0x008e220000301000 */
[----:B------:R-:W0:-:S14]  /*2240*/  DSETP.GEU.AND P0, PT, |R4|, c[0x2][0x0], PT ;  /* 0x008000000400762a */ /* 0x000e1c0003f0e200 */
[----:B0-----:R-:W-:Y:S01]  /*2250*/  @!P0 FMUL R19, R19, 1.175494350822287508e-38 ;  /* 0x0080000013138820 */ /* 0x001fe20000400000 */
[----:B------:R-:W-:Y:S05]  /*2260*/  BRA `(.L_x_19139) ;  /* 0x000008f000007947 */ /* 0x000fea0003800000 */
.L_x_19147:
        /* <DEDUP_REMOVED lines=26> */
.L_x_19150:
        /* <DEDUP_REMOVED lines=13> */
.L_x_19149:
[----:B------:R-:W3:Y:S02]  /*24e0*/  LDG.E.U16 R4, [R4.64] ;  /* 0x0000002404047981 */ /* 0x000ee4000c1e1500 */
[----:B---3--:R-:W-:Y:S01]  /*24f0*/  PRMT R19, RZ, 0x5410, R4 ;  /* 0x00005410ff137816 */ /* 0x008fe20000000004 */
[----:B------:R-:W-:Y:S05]  /*2500*/  BRA `(.L_x_19139) ;  /* 0x0000065000007947 */ /* 0x000fea0003800000 */
.L_x_19146:
        /* <DEDUP_REMOVED lines=11> */
.L_x_19153:
        /* <DEDUP_REMOVED lines=20> */
.L_x_19155:
[----:B------:R-:W-:Y:S05]  /*2700*/  BSYNC B0 ;  /* 0x0000000000007941 */ /* 0x000fea0003800000 */
.L_x_19154:
[----:B------:R-:W-:Y:S01]  /*2710*/  IMAD.SHL.U32 R3, R3, 0x100000, RZ ;  /* 0x0010000003037824 */ /* 0x000fe200078e00ff */
[----:B------:R-:W-:-:S04]  /*2720*/  LEA R0, R0, 0x3b800000, 0x17 ;  /* 0x3b80000000007811 */ /* 0x000fc800078eb8ff */
[----:B------:R-:W-:Y:S01]  /*2730*/  LOP3.LUT R19, R0, R3, R19, 0xfe, !PT ;  /* 0x0000000300137212 */ /* 0x000fe200078efe13 */
[----:B------:R-:W-:Y:S05]  /*2740*/  BRA `(.L_x_19139) ;  /* 0x0000041000007947 */ /* 0x000fea0003800000 */
.L_x_19152:
        /* <DEDUP_REMOVED lines=20> */
.L_x_19157:
[----:B------:R-:W-:Y:S05]  /*2890*/  BSYNC B0 ;  /* 0x0000000000007941 */ /* 0x000fea0003800000 */
.L_x_19156:
[----:B------:R-:W-:Y:S01]  /*28a0*/  IMAD.SHL.U32 R3, R3, 0x200000, RZ ;  /* 0x0020000003037824 */ /* 0x000fe200078e00ff */
[----:B------:R-:W-:-:S04]  /*28b0*/  LEA R0, R0, 0x37800000, 0x17 ;  /* 0x3780000000007811 */ /* 0x000fc800078eb8ff */
[----:B------:R-:W-:Y:S01]  /*28c0*/  LOP3.LUT R19, R0, R3, R19, 0xfe, !PT ;  /* 0x0000000300137212 */ /* 0x000fe200078efe13 */
[----:B------:R-:W-:Y:S05]  /*28d0*/  BRA `(.L_x_19139) ;  /* 0x0000028000007947 */ /* 0x000fea0003800000 */
.L_x_19151:
        /* <DEDUP_REMOVED lines=14> */
.L_x_19138:
        /* <DEDUP_REMOVED lines=21> */
.L_x_19159:
[----:B------:R-:W3:Y:S02]  /*2b10*/  LDG.E.64 R4, [R4.64] ;  /* 0x0000002404047981 */ /* 0x000ee4000c1e1b00 */
[----:B---3--:R0:W1:Y:S01]  /*2b20*/  I2F.U64 R19, R4 ;  /* 0x0000000400137312 */ /* 0x0080620000301000 */
[----:B------:R-:W-:Y:S05]  /*2b30*/  BRA `(.L_x_19139) ;  /* 0x0000002000007947 */ /* 0x000fea0003800000 */
.L_x_19158:
[----:B------:R-:W3:Y:S02]  /*2b40*/  LDG.E R4, [R4.64] ;  /* 0x0000002404047981 */ /* 0x000ee4000c1e1900 */
[----:B---3--:R0:W1:Y:S02]  /*2b50*/  I2F.U32 R19, R4 ;  /* 0x0000000400137306 */ /* 0x0080640000201000 */
.L_x_19139:
[----:B------:R-:W-:Y:S05]  /*2b60*/  BSYNC B6 ;  /* 0x0000000000067941 */ /* 0x000fea0003800000 */
.L_x_19133:
        /* <DEDUP_REMOVED lines=18> */
.L_x_19164:
[----:B------:R-:W3:Y:S02]  /*2c90*/  LDG.E.U8 R4, [R4.64] ;  /* 0x0000002404047981 */ /* 0x000ee4000c1e1100 */
[----:B---3--:R0:W3:Y:S01]  /*2ca0*/  I2F.U16 R24, R4 ;  /* 0x0000000400187306 */ /* 0x0080e20000101000 */
[----:B------:R-:W-:Y:S05]  /*2cb0*/  BRA `(.L_x_19166) ;  /* 0x00000ca000007947 */ /* 0x000fea0003800000 */
.L_x_19163:
        /* <DEDUP_REMOVED lines=9> */
.L_x_19168:
[----:B------:R-:W3:Y:S02]  /*2d50*/  LDG.E R4, [R4.64] ;  /* 0x0000002404047981 */ /* 0x000ee4000c1e1900 */
[----:B---3--:R0:W3:Y:S01]  /*2d60*/  I2F R24, R4 ;  /* 0x0000000400187306 */ /* 0x0080e20000201400 */
[----:B------:R-:W-:Y:S05]  /*2d70*/  BRA `(.L_x_19166) ;  /* 0x00000be000007947 */ /* 0x000fea0003800000 */
.L_x_19167:
[----:B------:R-:W3:Y:S02]  /*2d80*/  LDG.E.U16 R4, [R4.64] ;  /* 0x0000002404047981 */ /* 0x000ee4000c1e1500 */
[----:B---3--:R0:W3:Y:S01]  /*2d90*/  I2F.S16 R24, R4 ;  /* 0x0000000400187306 */ /* 0x0080e20000101400 */
[----:B------:R-:W-:Y:S05]  /*2da0*/  BRA `(.L_x_19166) ;  /* 0x00000bb000007947 */ /* 0x000fea0003800000 */
.L_x_19162:
        /* <DEDUP_REMOVED lines=8> */
.L_x_19170:
[----:B------:R-:W3:Y:S02]  /*2e30*/  LDG.E.U16 R4, [R4.64] ;  /* 0x0000002404047981 */ /* 0x000ee4000c1e1500 */
[----:B---3--:R-:W-:Y:S01]  /*2e40*/  HADD2.F32 R24, -RZ, R4.H0_H0 ;  /* 0x20000004ff187230 */ /* 0x008fe20000004100 */
[----:B------:R-:W-:Y:S05]  /*2e50*/  BRA `(.L_x_19166) ;  /* 0x00000b0000007947 */ /* 0x000fea0003800000 */
.L_x_19169:
        /* <DEDUP_REMOVED lines=8> */
.L_x_19172:
[----:B------:R-:W3:Y:S02]  /*2ee0*/  LDG.E.U16 R4, [R4.64] ;  /* 0x0000002404047981 */ /* 0x000ee4000c1e1500 */
[----:B---3--:R-:W-:Y:S01]  /*2ef0*/  HADD2.F32 R24, -RZ, R4.H0_H0 ;  /* 0x20000004ff187230 */ /* 0x008fe20000004100 */
[----:B------:R-:W-:Y:S05]  /*2f00*/  BRA `(.L_x_19166) ;  /* 0x00000a5000007947 */ /* 0x000fea0003800000 */
.L_x_19171:
[----:B------:R-:W3:Y:S02]  /*2f10*/  LDG.E.64 R4, [R4.64] ;  /* 0x0000002404047981 */ /* 0x000ee4000c1e1b00 */
[----:B---3--:R-:W0:Y:S01]  /*2f20*/  F2F.F32.F64 R24, R4 ;  /* 0x0000000400187310 */ /* 0x008e220000301000 */
[----:B------:R-:W0:-:S14]  /*2f30*/  DSETP.GEU.AND P0, PT, |R4|, c[0x2][0x0], PT ;  /* 0x008000000400762a */ /* 0x000e1c0003f0e200 */
[----:B0-----:R-:W-:Y:S01]  /*2f40*/  @!P0 FMUL R24, R24, 1.175494350822287508e-38 ;  /* 0x0080000018188820 */ /* 0x001fe20000400000 */
[----:B------:R-:W-:Y:S05]  /*2f50*/  BRA `(.L_x_19166) ;  /* 0x00000a0000007947 */ /* 0x000fea0003800000 */
.L_x_19161:
        /* <DEDUP_REMOVED lines=12> */
.L_x_19175:
[----:B------:R-:W3:Y:S02]  /*3020*/  LDG.E.64 R4, [R4.64] ;  /* 0x0000002404047981 */ /* 0x000ee4000c1e1b00 */
[----:B---3--:R-:W0:Y:S01]  /*3030*/  F2F.F32.F64 R24, R4 ;  /* 0x0000000400187310 */ /* 0x008e220000301000 */
[----:B------:R-:W0:-:S14]  /*3040*/  DSETP.GEU.AND P0, PT, |R4|, c[0x2][0x0], PT ;  /* 0x008000000400762a */ /* 0x000e1c0003f0e200 */
[----:B0-----:R-:W-:Y:S01]  /*3050*/  @!P0 FMUL R24, R24, 1.175494350822287508e-38 ;  /* 0x0080000018188820 */ /* 0x001fe20000400000 */
[----:B------:R-:W-:Y:S05]  /*3060*/  BRA `(.L_x_19166) ;  /* 0x000008f000007947 */ /* 0x000fea0003800000 */
.L_x_19174:
        /* <DEDUP_REMOVED lines=26> */
.L_x_19177:
        /* <DEDUP_REMOVED lines=13> */
.L_x_19176:
[----:B------:R-:W3:Y:S02]  /*32e0*/  LDG.E.U16 R4, [R4.64] ;  /* 0x0000002404047981 */ /* 0x000ee4000c1e1500 */
[----:B---3--:R-:W-:Y:S01]  /*32f0*/  PRMT R24, RZ, 0x5410, R4 ;  /* 0x00005410ff187816 */ /* 0x008fe20000000004 */
[----:B------:R-:W-:Y:S05]  /*3300*/  BRA `(.L_x_19166) ;  /* 0x0000065000007947 */ /* 0x000fea0003800000 */
.L_x_19173:
        /* <DEDUP_REMOVED lines=11> */
.L_x_19180:
        /* <DEDUP_REMOVED lines=20> */
.L_x_19182:
[----:B------:R-:W-:Y:S05]  /*3500*/  BSYNC B0 ;  /* 0x0000000000007941 */ /* 0x000fea0003800000 */
.L_x_19181:
[----:B------:R-:W-:Y:S01]  /*3510*/  IMAD.SHL.U32 R3, R3, 0x100000, RZ ;  /* 0x0010000003037824 */ /* 0x000fe200078e00ff */
[----:B------:R-:W-:-:S04]  /*3520*/  LEA R5, R0, 0x3b800000, 0x17 ;  /* 0x3b80000000057811 */ /* 0x000fc800078eb8ff */
[----:B------:R-:W-:Y:S01]  /*3530*/  LOP3.LUT R24, R5, R3, R24, 0xfe, !PT ;  /* 0x0000000305187212 */ /* 0x000fe200078efe18 */
[----:B------:R-:W-:Y:S05]  /*3540*/  BRA `(.L_x_19166) ;  /* 0x0000041000007947 */ /* 0x000fea0003800000 */
.L_x_19179:
        /* <DEDUP_REMOVED lines=20> */
.L_x_19184:
[----:B------:R-:W-:Y:S05]  /*3690*/  BSYNC B0 ;  /* 0x0000000000007941 */ /* 0x000fea0003800000 */
.L_x_19183:
[----:B------:R-:W-:Y:S01]  /*36a0*/  IMAD.SHL.U32 R3, R3, 0x200000, RZ ;  /* 0x0020000003037824 */ /* 0x000fe200078e00ff */
[----:B------:R-:W-:-:S04]  /*36b0*/  LEA R5, R0, 0x37800000, 0x17 ;  /* 0x3780000000057811 */ /* 0x000fc800078eb8ff */
[----:B------:R-:W-:Y:S01]  /*36c0*/  LOP3.LUT R24, R5, R3, R24, 0xfe, !PT ;  /* 0x0000000305187212 */ /* 0x000fe200078efe18 */
[----:B------:R-:W-:Y:S05]  /*36d0*/  BRA `(.L_x_19166) ;  /* 0x0000028000007947 */ /* 0x000fea0003800000 */
.L_x_19178:
        /* <DEDUP_REMOVED lines=14> */
.L_x_19165:
        /* <DEDUP_REMOVED lines=21> */
.L_x_19186:
[----:B------:R-:W3:Y:S02]  /*3910*/  LDG.E.64 R24, [R4.64] ;  /* 0x0000002404187981 */ /* 0x000ee4000c1e1b00 */
[----:B---3--:R0:W3:Y:S01]  /*3920*/  I2F.U64 R24, R24 ;  /* 0x0000001800187312 */ /* 0x0080e20000301000 */
[----:B------:R-:W-:Y:S05]  /*3930*/  BRA `(.L_x_19166) ;  /* 0x0000002000007947 */ /* 0x000fea0003800000 */
.L_x_19185:
[----:B------:R-:W3:Y:S02]  /*3940*/  LDG.E R4, [R4.64] ;  /* 0x0000002404047981 */ /* 0x000ee4000c1e1900 */
[----:B---3--:R0:W3:Y:S02]  /*3950*/  I2F.U32 R24, R4 ;  /* 0x0000000400187306 */ /* 0x0080e40000201000 */
.L_x_19166:
[----:B------:R-:W-:Y:S05]  /*3960*/  BSYNC B6 ;  /* 0x0000000000067941 */ /* 0x000fea0003800000 */
.L_x_19160:
[----:B------:R-:W-:Y:S02]  /*3970*/  IADD3 R28, R28, 0x80, RZ ;  /* 0x000000801c1c7810 */ /* 0x000fe40007ffe0ff */
.L_x_19132:
[----:B------:R-:W-:Y:S05]  /*3980*/  BSYNC B7 ;  /* 0x0000000000077941 */ /* 0x000fea0003800000 */
.L_x_19131:
        /* <DEDUP_REMOVED lines=24> */
.L_x_19193:
[----:B------:R-:W4:Y:S02]  /*3b10*/  LDG.E.U8 R4, [R4.64] ;  /* 0x0000002404047981 */ /* 0x000f24000c1e1100 */
[----:B----4-:R0:W4:Y:S01]  /*3b20*/  I2F.U16 R26, R4 ;  /* 0x00000004001a7306 */ /* 0x0101220000101000 */
[----:B------:R-:W-:Y:S05]  /*3b30*/  BRA `(.L_x_19195) ;  /* 0x00000ca000007947 */ /* 0x000fea0003800000 */
.L_x_19192:
        /* <DEDUP_REMOVED lines=9> */
.L_x_19197:
[----:B------:R-:W4:Y:S02]  /*3bd0*/  LDG.E R4, [R4.64] ;  /* 0x0000002404047981 */ /* 0x000f24000c1e1900 */
[----:B----4-:R0:W4:Y:S01]  /*3be0*/  I2F R26, R4 ;  /* 0x00000004001a7306 */ /* 0x0101220000201400 */
[----:B------:R-:W-:Y:S05]  /*3bf0*/  BRA `(.L_x_19195) ;  /* 0x00000be000007947 */ /* 0x000fea0003800000 */
.L_x_19196:
[----:B------:R-:W4:Y:S02]  /*3c00*/  LDG.E.U16 R4, [R4.64] ;  /* 0x0000002404047981 */ /* 0x000f24000c1e1500 */
[----:B----4-:R0:W4:Y:S01]  /*3c10*/  I2F.S16 R26, R4 ;  /* 0x00000004001a7306 */ /* 0x0101220000101400 */
[----:B------:R-:W-:Y:S05]  /*3c20*/  BRA `(.L_x_19195) ;  /* 0x00000bb000007947 */ /* 0x000fea0003800000 */
.L_x_19191:
        /* <DEDUP_REMOVED lines=8> */
.L_x_19199:
[----:B------:R-:W4:Y:S02]  /*3cb0*/  LDG.E.U16 R4, [R4.64] ;  /* 0x0000002404047981 */ /* 0x000f24000c1e1500 */
[----:B----4-:R-:W-:Y:S01]  /*3cc0*/  HADD2.F32 R26, -RZ, R4.H0_H0 ;  /* 0x20000004ff1a7230 */ /* 0x010fe20000004100 */
[----:B------:R-:W-:Y:S05]  /*3cd0*/  BRA `(.L_x_19195) ;  /* 0x00000b0000007947 */ /* 0x000fea0003800000 */
.L_x_19198:
        /* <DEDUP_REMOVED lines=8> */
.L_x_19201:
[----:B------:R-:W4:Y:S02]  /*3d60*/  LDG.E.U16 R4, [R4.64] ;  /* 0x0000002404047981 */ /* 0x000f24000c1e1500 */
[----:B----4-:R-:W-:Y:S01]  /*3d70*/  HADD2.F32 R26, -RZ, R4.H0_H0 ;  /* 0x20000004ff1a7230 */ /* 0x010fe20000004100 */
[----:B------:R-:W-:Y:S05]  /*3d80*/  BRA `(.L_x_19195) ;  /* 0x00000a5000007947 */ /* 0x000fea0003800000 */
.L_x_19200:
[----:B------:R-:W4:Y:S02]  /*3d90*/  LDG.E.64 R4, [R4.64] ;  /* 0x0000002404047981 */ /* 0x000f24000c1e1b00 */
[----:B----4-:R-:W0:Y:S01]  /*3da0*/  F2F.F32.F64 R26, R4 ;  /* 0x00000004001a7310 */ /* 0x010e220000301000 */
[----:B------:R-:W0:-:S14]  /*3db0*/  DSETP.GEU.AND P0, PT, |R4|, c[0x2][0x0], PT ;  /* 0x008000000400762a */ /* 0x000e1c0003f0e200 */
[----:B0-----:R-:W-:Y:S01]  /*3dc0*/  @!P0 FMUL R26, R26, 1.175494350822287508e-38 ;  /* 0x008000001a1a8820 */ /* 0x001fe20000400000 */
[----:B------:R-:W-:Y:S05]  /*3dd0*/  BRA `(.L_x_19195) ;  /* 0x00000a0000007947 */ /* 0x000fea0003800000 */
.L_x_19190:
        /* <DEDUP_REMOVED lines=12> */
.L_x_19204:
[----:B------:R-:W4:Y:S02]  /*3ea0*/  LDG.E.64 R4, [R4.64] ;  /* 0x0000002404047981 */ /* 0x000f24000c1e1b00 */
[----:B----4-:R-:W0:Y:S01]  /*3eb0*/  F2F.F32.F64 R26, R4 ;  /* 0x00000004001a7310 */ /* 0x010e220000301000 */
[----:B------:R-:W0:-:S14]  /*3ec0*/  DSETP.GEU.AND P0, PT, |R4|, c[0x2][0x0], PT ;  /* 0x008000000400762a */ /* 0x000e1c0003f0e200 */
[----:B0-----:R-:W-:Y:S01]  /*3ed0*/  @!P0 FMUL R26, R26, 1.175494350822287508e-38 ;  /* 0x008000001a1a8820 */ /* 0x001fe20000400000 */
[----:B------:R-:W-:Y:S05]  /*3ee0*/  BRA `(.L_x_19195) ;  /* 0x000008f000007947 */ /* 0x000fea0003800000 */
.L_x_19203:
        /* <DEDUP_REMOVED lines=26> */
.L_x_19206:
        /* <DEDUP_REMOVED lines=13> */
.L_x_19205:
[----:B------:R-:W4:Y:S02]  /*4160*/  LDG.E.U16 R4, [R4.64] ;  /* 0x0000002404047981 */ /* 0x000f24000c1e1500 */
[----:B----4-:R-:W-:Y:S01]  /*4170*/  PRMT R26, RZ, 0x5410, R4 ;  /* 0x00005410ff1a7816 */ /* 0x010fe20000000004 */
[----:B------:R-:W-:Y:S05]  /*4180*/  BRA `(.L_x_19195) ;  /* 0x0000065000007947 */ /* 0x000fea0003800000 */
.L_x_19202:
        /* <DEDUP_REMOVED lines=11> */
.L_x_19209:
        /* <DEDUP_REMOVED lines=20> */
.L_x_19211:
[----:B------:R-:W-:Y:S05]  /*4380*/  BSYNC B0 ;  /* 0x0000000000007941 */ /* 0x000fea0003800000 */
.L_x_19210:
[----:B------:R-:W-:Y:S01]  /*4390*/  IMAD.SHL.U32 R3, R3, 0x100000, RZ ;  /* 0x0010000003037824 */ /* 0x000fe200078e00ff */
[----:B------:R-:W-:-:S04]  /*43a0*/  LEA R5, R0, 0x3b800000, 0x17 ;  /* 0x3b80000000057811 */ /* 0x000fc800078eb8ff */
[----:B------:R-:W-:Y:S01]  /*43b0*/  LOP3.LUT R26, R5, R3, R26, 0xfe, !PT ;  /* 0x00000003051a7212 */ /* 0x000fe200078efe1a */
[----:B------:R-:W-:Y:S05]  /*43c0*/  BRA `(.L_x_19195) ;  /* 0x0000041000007947 */ /* 0x000fea0003800000 */
.L_x_19208:
        /* <DEDUP_REMOVED lines=20> */
.L_x_19213:
[----:B------:R-:W-:Y:S05]  /*4510*/  BSYNC B0 ;  /* 0x0000000000007941 */ /* 0x000fea0003800000 */
.L_x_19212:
[----:B------:R-:W-:Y:S01]  /*4520*/  IMAD.SHL.U32 R3, R3, 0x200000, RZ ;  /* 0x0020000003037824 */ /* 0x000fe200078e00ff */
[----:B------:R-:W-:-:S04]  /*4530*/  LEA R5, R0, 0x37800000, 0x17 ;  /* 0x3780000000057811 */ /* 0x000fc800078eb8ff */
[----:B------:R-:W-:Y:S01]  /*4540*/  LOP3.LUT R26, R5, R3, R26, 0xfe, !PT ;  /* 0x00000003051a7212 */ /* 0x000fe200078efe1a */
[----:B------:R-:W-:Y:S05]  /*4550*/  BRA `(.L_x_19195) ;  /* 0x0000028000007947 */ /* 0x000fea0003800000 */
.L_x_19207:
        /* <DEDUP_REMOVED lines=14> */
.L_x_19194:
        /* <DEDUP_REMOVED lines=21> */
.L_x_19215:
[----:B------:R-:W4:Y:S02]  /*4790*/  LDG.E.64 R4, [R4.64] ;  /* 0x0000002404047981 */ /* 0x000f24000c1e1b00 */
[----:B----4-:R0:W4:Y:S01]  /*47a0*/  I2F.U64 R26, R4 ;  /* 0x00000004001a7312 */ /* 0x0101220000301000 */
[----:B------:R-:W-:Y:S05]  /*47b0*/  BRA `(.L_x_19195) ;  /* 0x0000002000007947 */ /* 0x000fea0003800000 */
.L_x_19214:
[----:B------:R-:W4:Y:S02]  /*47c0*/  LDG.E R4, [R4.64] ;  /* 0x0000002404047981 */ /* 0x000f24000c1e1900 */
[----:B----4-:R0:W4:Y:S02]  /*47d0*/  I2F.U32 R26, R4 ;  /* 0x00000004001a7306 */ /* 0x0101240000201000 */
.L_x_19195:
[----:B------:R-:W-:Y:S05]  /*47e0*/  BSYNC B6 ;  /* 0x0000000000067941 */ /* 0x000fea0003800000 */
.L_x_19189:
        /* <DEDUP_REMOVED lines=18> */
.L_x_19220:
[----:B----4-:R-:W4:Y:S02]  /*4910*/  LDG.E.U8 R4, [R4.64] ;  /* 0x0000002404047981 */ /* 0x010f24000c1e1100 */
[----:B----4-:R0:W4:Y:S01]  /*4920*/  I2F.U16 R27, R4 ;  /* 0x00000004001b7306 */ /* 0x0101220000101000 */
[----:B------:R-:W-:Y:S05]  /*4930*/  BRA `(.L_x_19222) ;  /* 0x00000ca000007947 */ /* 0x000fea0003800000 */
.L_x_19219:
        /* <DEDUP_REMOVED lines=9> */
.L_x_19224:
[----:B----4-:R-:W4:Y:S02]  /*49d0*/  LDG.E R4, [R4.64] ;  /* 0x0000002404047981 */ /* 0x010f24000c1e1900 */
[----:B----4-:R0:W4:Y:S01]  /*49e0*/  I2F R27, R4 ;  /* 0x00000004001b7306 */ /* 0x0101220000201400 */
[----:B------:R-:W-:Y:S05]  /*49f0*/  BRA `(.L_x_19222) ;  /* 0x00000be000007947 */ /* 0x000fea0003800000 */
.L_x_19223:
[----:B----4-:R-:W4:Y:S02]  /*4a00*/  LDG.E.U16 R4, [R4.64] ;  /* 0x0000002404047981 */ /* 0x010f24000c1e1500 */
[----:B----4-:R0:W4:Y:S01]  /*4a10*/  I2F.S16 R27, R4 ;  /* 0x00000004001b7306 */ /* 0x0101220000101400 */
[----:B------:R-:W-:Y:S05]  /*4a20*/  BRA `(.L_x_19222) ;  /* 0x00000bb000007947 */ /* 0x000fea0003800000 */
.L_x_19218:
        /* <DEDUP_REMOVED lines=8> */
.L_x_19226:
[----:B----4-:R-:W4:Y:S02]  /*4ab0*/  LDG.E.U16 R4, [R4.64] ;  /* 0x0000002404047981 */ /* 0x010f24000c1e1500 */
[----:B----4-:R-:W-:Y:S01]  /*4ac0*/  HADD2.F32 R27, -RZ, R4.H0_H0 ;  /* 0x20000004ff1b7230 */ /* 0x010fe20000004100 */
[----:B------:R-:W-:Y:S05]  /*4ad0*/  BRA `(.L_x_19222) ;  /* 0x00000b0000007947 */ /* 0x000fea0003800000 */
.L_x_19225:
        /* <DEDUP_REMOVED lines=8> */
.L_x_19228:
[----:B----4-:R-:W4:Y:S02]  /*4b60*/  LDG.E.U16 R4, [R4.64] ;  /* 0x0000002404047981 */ /* 0x010f24000c1e1500 */
[----:B----4-:R-:W-:Y:S01]  /*4b70*/  HADD2.F32 R27, -RZ, R4.H0_H0 ;  /* 0x20000004ff1b7230 */ /* 0x010fe20000004100 */
[----:B------:R-:W-:Y:S05]  /*4b80*/  BRA `(.L_x_19222) ;  /* 0x00000a5000007947 */ /* 0x000fea0003800000 */
.L_x_19227:
[----:B----4-:R-:W4:Y:S02]  /*4b90*/  LDG.E.64 R4, [R4.64] ;  /* 0x0000002404047981 */ /* 0x010f24000c1e1b00 */
[----:B----4-:R-:W0:Y:S01]  /*4ba0*/  F2F.F32.F64 R27, R4 ;  /* 0x00000004001b7310 */ /* 0x010e220000301000 */
[----:B------:R-:W0:-:S14]  /*4bb0*/  DSETP.GEU.AND P0, PT, |R4|, c[0x2][0x0], PT ;  /* 0x008000000400762a */ /* 0x000e1c0003f0e200 */
[----:B0-----:R-:W-:Y:S01]  /*4bc0*/  @!P0 FMUL R27, R27, 1.175494350822287508e-38 ;  /* 0x008000001b1b8820 */ /* 0x001fe20000400000 */
[----:B------:R-:W-:Y:S05]  /*4bd0*/  BRA `(.L_x_19222) ;  /* 0x00000a0000007947 */ /* 0x000fea0003800000 */
.L_x_19217:
        /* <DEDUP_REMOVED lines=12> */
.L_x_19231:
[----:B----4-:R-:W4:Y:S02]  /*4ca0*/  LDG.E.64 R4, [R4.64] ;  /* 0x0000002404047981 */ /* 0x010f24000c1e1b00 */
[----:B----4-:R-:W0:Y:S01]  /*4cb0*/  F2F.F32.F64 R27, R4 ;  /* 0x00000004001b7310 */ /* 0x010e220000301000 */
[----:B------:R-:W0:-:S14]  /*4cc0*/  DSETP.GEU.AND P0, PT, |R4|, c[0x2][0x0], PT ;  /* 0x008000000400762a */ /* 0x000e1c0003f0e200 */
[----:B0-----:R-:W-:Y:S01]  /*4cd0*/  @!P0 FMUL R27, R27, 1.175494350822287508e-38 ;  /* 0x008000001b1b8820 */ /* 0x001fe20000400000 */
[----:B------:R-:W-:Y:S05]  /*4ce0*/  BRA `(.L_x_19222) ;  /* 0x000008f000007947 */ /* 0x000fea0003800000 */
.L_x_19230:
        /* <DEDUP_REMOVED lines=26> */
.L_x_19233:
        /* <DEDUP_REMOVED lines=13> */
.L_x_19232:
[----:B----4-:R-:W4:Y:S02]  /*4f60*/  LDG.E.U16 R4, [R4.64] ;  /* 0x0000002404047981 */ /* 0x010f24000c1e1500 */
[----:B----4-:R-:W-:Y:S01]  /*4f70*/  PRMT R27, RZ, 0x5410, R4 ;  /* 0x00005410ff1b7816 */ /* 0x010fe20000000004 */
[----:B------:R-:W-:Y:S05]  /*4f80*/  BRA `(.L_x_19222) ;  /* 0x0000065000007947 */ /* 0x000fea0003800000 */
.L_x_19229:
        /* <DEDUP_REMOVED lines=11> */
.L_x_19236:
        /* <DEDUP_REMOVED lines=20> */
.L_x_19238:
[----:B------:R-:W-:Y:S05]  /*5180*/  BSYNC B0 ;  /* 0x0000000000007941 */ /* 0x000fea0003800000 */
.L_x_19237:
[----:B------:R-:W-:Y:S01]  /*5190*/  IMAD.SHL.U32 R3, R3, 0x100000, RZ ;  /* 0x0010000003037824 */ /* 0x000fe200078e00ff */
[----:B------:R-:W-:-:S04]  /*51a0*/  LEA R0, R0, 0x3b800000, 0x17 ;  /* 0x3b80000000007811 */ /* 0x000fc800078eb8ff */
[----:B------:R-:W-:Y:S01]  /*51b0*/  LOP3.LUT R27, R0, R3, R27, 0xfe, !PT ;  /* 0x00000003001b7212 */ /* 0x000fe200078efe1b */
[----:B------:R-:W-:Y:S05]  /*51c0*/  BRA `(.L_x_19222) ;  /* 0x0000041000007947 */ /* 0x000fea0003800000 */
.L_x_19235:
        /* <DEDUP_REMOVED lines=20> */
.L_x_19240:
[----:B------:R-:W-:Y:S05]  /*5310*/  BSYNC B0 ;  /* 0x0000000000007941 */ /* 0x000fea0003800000 */
.L_x_19239:
[----:B------:R-:W-:Y:S01]  /*5320*/  IMAD.SHL.U32 R3, R3, 0x200000, RZ ;  /* 0x0020000003037824 */ /* 0x000fe200078e00ff */
[----:B------:R-:W-:-:S04]  /*5330*/  LEA R0, R0, 0x37800000, 0x17 ;  /* 0x3780000000007811 */ /* 0x000fc800078eb8ff */
[----:B------:R-:W-:Y:S01]  /*5340*/  LOP3.LUT R27, R0, R3, R27, 0xfe, !PT ;  /* 0x00000003001b7212 */ /* 0x000fe200078efe1b */
[----:B------:R-:W-:Y:S05]  /*5350*/  BRA `(.L_x_19222) ;  /* 0x0000028000007947 */ /* 0x000fea0003800000 */
.L_x_19234:
        /* <DEDUP_REMOVED lines=14> */
.L_x_19221:
        /* <DEDUP_REMOVED lines=21> */
.L_x_19242:
[----:B----4-:R-:W4:Y:S02]  /*5590*/  LDG.E.64 R4, [R4.64] ;  /* 0x0000002404047981 */ /* 0x010f24000c1e1b00 */
[----:B----4-:R0:W4:Y:S01]  /*55a0*/  I2F.U64 R27, R4 ;  /* 0x00000004001b7312 */ /* 0x0101220000301000 */
[----:B------:R-:W-:Y:S05]  /*55b0*/  BRA `(.L_x_19222) ;  /* 0x0000002000007947 */ /* 0x000fea0003800000 */
.L_x_19241:
[----:B----4-:R-:W4:Y:S02]  /*55c0*/  LDG.E R4, [R4.64] ;  /* 0x0000002404047981 */ /* 0x010f24000c1e1900 */
[----:B----4-:R0:W4:Y:S02]  /*55d0*/  I2F.U32 R27, R4 ;  /* 0x00000004001b7306 */ /* 0x0101240000201000 */
.L_x_19222:
[----:B------:R-:W-:Y:S05]  /*55e0*/  BSYNC B6 ;  /* 0x0000000000067941 */ /* 0x000fea0003800000 */
.L_x_19216:
[----:B------:R-:W-:Y:S02]  /*55f0*/  IADD3 R28, R28, 0x80, RZ ;  /* 0x000000801c1c7810 */ /* 0x000fe40007ffe0ff */
.L_x_19188:
[----:B------:R-:W-:Y:S05]  /*5600*/  BSYNC B7 ;  /* 0x0000000000077941 */ /* 0x000fea0003800000 */
.L_x_19187:
        /* <DEDUP_REMOVED lines=23> */
.L_x_19249:
[----:B----4-:R-:W4:Y:S02]  /*5780*/  LDG.E.U8 R4, [R4.64] ;  /* 0x0000002404047981 */ /* 0x010f24000c1e1100 */
[----:B----4-:R0:W4:Y:S01]  /*5790*/  I2F.U16 R29, R4 ;  /* 0x00000004001d7306 */ /* 0x0101220000101000 */
[----:B------:R-:W-:Y:S05]  /*57a0*/  BRA `(.L_x_19251) ;  /* 0x00000ca000007947 */ /* 0x000fea0003800000 */
.L_x_19248:
        /* <DEDUP_REMOVED lines=9> */
.L_x_19253:
[----:B----4-:R-:W4:Y:S02]  /*5840*/  LDG.E R4, [R4.64] ;  /* 0x0000002404047981 */ /* 0x010f24000c1e1900 */
[----:B----4-:R0:W4:Y:S01]  /*5850*/  I2F R29, R4 ;  /* 0x00000004001d7306 */ /* 0x0101220000201400 */
[----:B------:R-:W-:Y:S05]  /*5860*/  BRA `(.L_x_19251) ;  /* 0x00000be000007947 */ /* 0x000fea0003800000 */
.L_x_19252:
[----:B----4-:R-:W4:Y:S02]  /*5870*/  LDG.E.U16 R4, [R4.64] ;  /* 0x0000002404047981 */ /* 0x010f24000c1e1500 */
[----:B----4-:R0:W4:Y:S01]  /*5880*/  I2F.S16 R29, R4 ;  /* 0x00000004001d7306 */ /* 0x0101220000101400 */
[----:B------:R-:W-:Y:S05]  /*5890*/  BRA `(.L_x_19251) ;  /* 0x00000bb000007947 */ /* 0x000fea0003800000 */
.L_x_19247:
        /* <DEDUP_REMOVED lines=8> */
.L_x_19255:
[----:B----4-:R-:W4:Y:S02]  /*5920*/  LDG.E.U16 R4, [R4.64] ;  /* 0x0000002404047981 */ /* 0x010f24000c1e1500 */
[----:B----4-:R-:W-:Y:S01]  /*5930*/  HADD2.F32 R29, -RZ, R4.H0_H0 ;  /* 0x20000004ff1d7230 */ /* 0x010fe20000004100 */
[----:B------:R-:W-:Y:S05]  /*5940*/  BRA `(.L_x_19251) ;  /* 0x00000b0000007947 */ /* 0x000fea0003800000 */
.L_x_19254:
        /* <DEDUP_REMOVED lines=8> */
.L_x_19257:
[----:B----4-:R-:W4:Y:S02]  /*59d0*/  LDG.E.U16 R4, [R4.64] ;  /* 0x0000002404047981 */ /* 0x010f24000c1e1500 */
[----:B----4-:R-:W-:Y:S01]  /*59e0*/  HADD2.F32 R29, -RZ, R4.H0_H0 ;  /* 0x20000004ff1d7230 */ /* 0x010fe20000004100 */
[----:B------:R-:W-:Y:S05]  /*59f0*/  BRA `(.L_x_19251) ;  /* 0x00000a5000007947 */ /* 0x000fea0003800000 */
.L_x_19256:
[----:B----4-:R-:W4:Y:S02]  /*5a00*/  LDG.E.64 R4, [R4.64] ;  /* 0x0000002404047981 */ /* 0x010f24000c1e1b00 */
[----:B----4-:R-:W0:Y:S01]  /*5a10*/  F2F.F32.F64 R29, R4 ;  /* 0x00000004001d7310 */ /* 0x010e220000301000 */
[----:B------:R-:W0:-:S14]  /*5a20*/  DSETP.GEU.AND P0, PT, |R4|, c[0x2][0x0], PT ;  /* 0x008000000400762a */ /* 0x000e1c0003f0e200 */
[----:B0-----:R-:W-:Y:S01]  /*5a30*/  @!P0 FMUL R29, R29, 1.175494350822287508e-38 ;  /* 0x008000001d1d8820 */ /* 0x001fe20000400000 */
[----:B------:R-:W-:Y:S05]  /*5a40*/  BRA `(.L_x_19251) ;  /* 0x00000a0000007947 */ /* 0x000fea0003800000 */
.L_x_19246:
        /* <DEDUP_REMOVED lines=12> */
.L_x_19260:
[----:B----4-:R-:W4:Y:S02]  /*5b10*/  LDG.E.64 R4, [R4.64] ;  /* 0x0000002404047981 */ /* 0x010f24000c1e1b00 */
[----:B----4-:R-:W0:Y:S01]  /*5b20*/  F2F.F32.F64 R29, R4 ;  /* 0x00000004001d7310 */ /* 0x010e220000301000 */
[----:B------:R-:W0:-:S14]  /*5b30*/  DSETP.GEU.AND P0, PT, |R4|, c[0x2][0x0], PT ;  /* 0x008000000400762a */ /* 0x000e1c0003f0e200 */
[----:B0-----:R-:W-:Y:S01]  /*5b40*/  @!P0 FMUL R29, R29, 1.175494350822287508e-38 ;  /* 0x008000001d1d8820 */ /* 0x001fe20000400000 */
[----:B------:R-:W-:Y:S05]  /*5b50*/  BRA `(.L_x_19251) ;  /* 0x000008f000007947 */ /* 0x000fea0003800000 */
.L_x_19259:
        /* <DEDUP_REMOVED lines=26> */
.L_x_19262:
        /* <DEDUP_REMOVED lines=13> */
.L_x_19261:
[----:B----4-:R-:W4:Y:S02]  /*5dd0*/  LDG.E.U16 R4, [R4.64] ;  /* 0x0000002404047981 */ /* 0x010f24000c1e1500 */
[----:B----4-:R-:W-:Y:S01]  /*5de0*/  PRMT R29, RZ, 0x5410, R4 ;  /* 0x00005410ff1d7816 */ /* 0x010fe20000000004 */
[----:B------:R-:W-:Y:S05]  /*5df0*/  BRA `(.L_x_19251) ;  /* 0x0000065000007947 */ /* 0x000fea0003800000 */
.L_x_19258:
        /* <DEDUP_REMOVED lines=11> */
.L_x_19265:
        /* <DEDUP_REMOVED lines=20> */
.L_x_19267:
[----:B------:R-:W-:Y:S05]  /*5ff0*/  BSYNC B0 ;  /* 0x0000000000007941 */ /* 0x000fea0003800000 */
.L_x_19266:
[----:B------:R-:W-:Y:S01]  /*6000*/  IMAD.SHL.U32 R2, R2, 0x100000, RZ ;  /* 0x0010000002027824 */ /* 0x000fe200078e00ff */
[----:B------:R-:W-:-:S04]  /*6010*/  LEA R0, R0, 0x3b800000, 0x17 ;  /* 0x3b80000000007811 */ /* 0x000fc800078eb8ff */
[----:B------:R-:W-:Y:S01]  /*6020*/  LOP3.LUT R29, R0, R2, R29, 0xfe, !PT ;  /* 0x00000002001d7212 */ /* 0x000fe200078efe1d */
[----:B------:R-:W-:Y:S05]  /*6030*/  BRA `(.L_x_19251) ;  /* 0x0000041000007947 */ /* 0x000fea0003800000 */
.L_x_19264:
        /* <DEDUP_REMOVED lines=20> */
.L_x_19269:
[----:B------:R-:W-:Y:S05]  /*6180*/  BSYNC B0 ;  /* 0x0000000000007941 */ /* 0x000fea0003800000 */
.L_x_19268:
[----:B------:R-:W-:Y:S01]  /*6190*/  IMAD.SHL.U32 R2, R2, 0x200000, RZ ;  /* 0x0020000002027824 */ /* 0x000fe200078e00ff */
[----:B------:R-:W-:-:S04]  /*61a0*/  LEA R0, R0, 0x37800000, 0x17 ;  /* 0x3780000000007811 */ /* 0x000fc800078eb8ff */
[----:B------:R-:W-:Y:S01]  /*61b0*/  LOP3.LUT R29, R0, R2, R29, 0xfe, !PT ;  /* 0x00000002001d7212 */ /* 0x000fe200078efe1d */
[----:B------:R-:W-:Y:S05]  /*61c0*/  BRA `(.L_x_19251) ;  /* 0x0000028000007947 */ /* 0x000fea0003800000 */
.L_x_19263:
        /* <DEDUP_REMOVED lines=14> */
.L_x_19250:
        /* <DEDUP_REMOVED lines=21> */
.L_x_19271:
[----:B----4-:R-:W4:Y:S02]  /*6400*/  LDG.E.64 R2, [R4.64] ;  /* 0x0000002404027981 */ /* 0x010f24000c1e1b00 */
[----:B----4-:R0:W4:Y:S01]  /*6410*/  I2F.U64 R29, R2 ;  /* 0x00000002001d7312 */ /* 0x0101220000301000 */
[----:B------:R-:W-:Y:S05]  /*6420*/  BRA `(.L_x_19251) ;  /* 0x0000002000007947 */ /* 0x000fea0003800000 */
.L_x_19270:
[----:B----4-:R-:W4:Y:S02]  /*6430*/  LDG.E R4, [R4.64] ;  /* 0x0000002404047981 */ /* 0x010f24000c1e1900 */
[----:B----4-:R0:W4:Y:S02]  /*6440*/  I2F.U32 R29, R4 ;  /* 0x00000004001d7306 */ /* 0x0101240000201000 */
.L_x_19251:
[----:B------:R-:W-:Y:S05]  /*6450*/  BSYNC B6 ;  /* 0x0000000000067941 */ /* 0x000fea0003800000 */
.L_x_19245:
        /* <DEDUP_REMOVED lines=17> */
.L_x_19275:
[----:B----4-:R-:W4:Y:S02]  /*6570*/  LDG.E.U8 R2, [R2.64] ;  /* 0x0000002402027981 */ /* 0x010f24000c1e1100 */
[----:B----4-:R0:W4:Y:S01]  /*6580*/  I2F.U16 R25, R2 ;  /* 0x0000000200197306 */ /* 0x0101220000101000 */
[----:B------:R-:W-:Y:S05]  /*6590*/  BRA `(.L_x_19244) ;  /* 0x00000c7000007947 */ /* 0x000fea0003800000 */
.L_x_19274:
        /* <DEDUP_REMOVED lines=9> */
.L_x_19278:
[----:B----4-:R-:W4:Y:S02]  /*6630*/  LDG.E R2, [R2.64] ;  /* 0x0000002402027981 */ /* 0x010f24000c1e1900 */
[----:B----4-:R0:W4:Y:S01]  /*6640*/  I2F R25, R2 ;  /* 0x0000000200197306 */ /* 0x0101220000201400 */
[----:B------:R-:W-:Y:S05]  /*6650*/  BRA `(.L_x_19244) ;  /* 0x00000bb000007947 */ /* 0x000fea0003800000 */
.L_x_19277:
[----:B----4-:R-:W4:Y:S02]  /*6660*/  LDG.E.U16 R2, [R2.64] ;  /* 0x0000002402027981 */ /* 0x010f24000c1e1500 */
[----:B----4-:R0:W4:Y:S01]  /*6670*/  I2F.S16 R25, R2 ;  /* 0x0000000200197306 */ /* 0x0101220000101400 */
[----:B------:R-:W-:Y:S05]  /*6680*/  BRA `(.L_x_19244) ;  /* 0x00000b8000007947 */ /* 0x000fea0003800000 */
.L_x_19273:
        /* <DEDUP_REMOVED lines=8> */
.L_x_19280:
[----:B----4-:R-:W4:Y:S02]  /*6710*/  LDG.E.U16 R2, [R2.64] ;  /* 0x0000002402027981 */ /* 0x010f24000c1e1500 */
[----:B----4-:R-:W-:Y:S01]  /*6720*/  HADD2.F32 R25, -RZ, R2.H0_H0 ;  /* 0x20000002ff197230 */ /* 0x010fe20000004100 */
[----:B------:R-:W-:Y:S05]  /*6730*/  BRA `(.L_x_19244) ;  /* 0x00000ad000007947 */ /* 0x000fea0003800000 */
.L_x_19279:
        /* <DEDUP_REMOVED lines=8> */
.L_x_19282:
[----:B----4-:R-:W4:Y:S02]  /*67c0*/  LDG.E.U16 R2, [R2.64] ;  /* 0x0000002402027981 */ /* 0x010f24000c1e1500 */
[----:B----4-:R-:W-:Y:S01]  /*67d0*/  HADD2.F32 R25, -RZ, R2.H0_H0 ;  /* 0x20000002ff197230 */ /* 0x010fe20000004100 */
[----:B------:R-:W-:Y:S05]  /*67e0*/  BRA `(.L_x_19244) ;  /* 0x00000a2000007947 */ /* 0x000fea0003800000 */
.L_x_19281:
[----:B----4-:R-:W4:Y:S02]  /*67f0*/  LDG.E.64 R2, [R2.64] ;  /* 0x0000002402027981 */ /* 0x010f24000c1e1b00 */
[----:B----4-:R-:W0:Y:S01]  /*6800*/  F2F.F32.F64 R25, R2 ;  /* 0x0000000200197310 */ /* 0x010e220000301000 */
[----:B------:R-:W0:-:S14]  /*6810*/  DSETP.GEU.AND P0, PT, |R2|, c[0x2][0x0], PT ;  /* 0x008000000200762a */ /* 0x000e1c0003f0e200 */
[----:B0-----:R-:W-:Y:S01]  /*6820*/  @!P0 FMUL R25, R25, 1.175494350822287508e-38 ;  /* 0x0080000019198820 */ /* 0x001fe20000400000 */
[----:B------:R-:W-:Y:S05]  /*6830*/  BRA `(.L_x_19244) ;  /* 0x000009d000007947 */ /* 0x000fea0003800000 */
.L_x_19272:
        /* <DEDUP_REMOVED lines=12> */
.L_x_19285:
[----:B----4-:R-:W4:Y:S02]  /*6900*/  LDG.E.64 R2, [R2.64] ;  /* 0x0000002402027981 */ /* 0x010f24000c1e1b00 */
[----:B----4-:R-:W0:Y:S01]  /*6910*/  F2F.F32.F64 R25, R2 ;  /* 0x0000000200197310 */ /* 0x010e220000301000 */
[----:B------:R-:W0:-:S14]  /*6920*/  DSETP.GEU.AND P0, PT, |R2|, c[0x2][0x0], PT ;  /* 0x008000000200762a */ /* 0x000e1c0003f0e200 */
[----:B0-----:R-:W-:Y:S01]  /*6930*/  @!P0 FMUL R25, R25, 1.175494350822287508e-38 ;  /* 0x0080000019198820 */ /* 0x001fe20000400000 */
[----:B------:R-:W-:Y:S05]  /*6940*/  BRA `(.L_x_19244) ;  /* 0x000008c000007947 */ /* 0x000fea0003800000 */
.L_x_19284:
        /* <DEDUP_REMOVED lines=26> */
.L_x_19287:
        /* <DEDUP_REMOVED lines=13> */
.L_x_19286:
[----:B----4-:R-:W4:Y:S02]  /*6bc0*/  LDG.E.U16 R2, [R2.64] ;  /* 0x0000002402027981 */ /* 0x010f24000c1e1500 */
[----:B----4-:R-:W-:Y:S01]  /*6bd0*/  PRMT R25, RZ, 0x5410, R2 ;  /* 0x00005410ff197816 */ /* 0x010fe20000000002 */
[----:B------:R-:W-:Y:S05]  /*6be0*/  BRA `(.L_x_19244) ;  /* 0x0000062000007947 */ /* 0x000fea0003800000 */
.L_x_19283:
        /* <DEDUP_REMOVED lines=11> */
.L_x_19290:
        /* <DEDUP_REMOVED lines=19> */
.L_x_19292:
[----:B------:R-:W-:Y:S05]  /*6dd0*/  BSYNC B0 ;  /* 0x0000000000007941 */ /* 0x000fea0003800000 */
.L_x_19291:
[----:B------:R-:W-:Y:S01]  /*6de0*/  IMAD.SHL.U32 R2, R2, 0x100000, RZ ;  /* 0x0010000002027824 */ /* 0x000fe200078e00ff */
[----:B------:R-:W-:-:S04]  /*6df0*/  LEA R0, R0, 0x3b800000, 0x17 ;  /* 0x3b80000000007811 */ /* 0x000fc800078eb8ff */
[----:B------:R-:W-:Y:S01]  /*6e00*/  LOP3.LUT R25, R0, R2, R25, 0xfe, !PT ;  /* 0x0000000200197212 */ /* 0x000fe200078efe19 */
[----:B------:R-:W-:Y:S05]  /*6e10*/  BRA `(.L_x_19244) ;  /* 0x000003f000007947 */ /* 0x000fea0003800000 */
.L_x_19289:
        /* <DEDUP_REMOVED lines=19> */
.L_x_19294:
[----:B------:R-:W-:Y:S05]  /*6f50*/  BSYNC B0 ;  /* 0x0000000000007941 */ /* 0x000fea0003800000 */
.L_x_19293:
[----:B------:R-:W-:Y:S01]  /*6f60*/  IMAD.SHL.U32 R2, R2, 0x200000, RZ ;  /* 0x0020000002027824 */ /* 0x000fe200078e00ff */
[----:B------:R-:W-:-:S04]  /*6f70*/  LEA R0, R0, 0x37800000, 0x17 ;  /* 0x3780000000007811 */ /* 0x000fc800078eb8ff */
[----:B------:R-:W-:Y:S01]  /*6f80*/  LOP3.LUT R25, R0, R2, R25, 0xfe, !PT ;  /* 0x0000000200197212 */ /* 0x000fe200078efe19 */
[----:B------:R-:W-:Y:S05]  /*6f90*/  BRA `(.L_x_19244) ;  /* 0x0000027000007947 */ /* 0x000fea0003800000 */
.L_x_19288:
        /* <DEDUP_REMOVED lines=14> */
.L_x_19276:
        /* <DEDUP_REMOVED lines=20> */
.L_x_19296:
[----:B----4-:R-:W4:Y:S02]  /*71c0*/  LDG.E.64 R2, [R2.64] ;  /* 0x0000002402027981 */ /* 0x010f24000c1e1b00 */
[----:B----4-:R0:W4:Y:S01]  /*71d0*/  I2F.U64 R25, R2 ;  /* 0x0000000200197312 */ /* 0x0101220000301000 */
[----:B------:R-:W-:Y:S05]  /*71e0*/  BRA `(.L_x_19244) ;  /* 0x0000002000007947 */ /* 0x000fea0003800000 */
.L_x_19295:
[----:B----4-:R-:W4:Y:S02]  /*71f0*/  LDG.E R2, [R2.64] ;  /* 0x0000002402027981 */ /* 0x010f24000c1e1900 */
[----:B----4-:R0:W4:Y:S02]  /*7200*/  I2F.U32 R25, R2 ;  /* 0x0000000200197306 */ /* 0x0101240000201000 */
.L_x_19244:
[----:B------:R-:W-:Y:S05]  /*7210*/  BSYNC B7 ;  /* 0x0000000000077941 */ /* 0x000fea0003800000 */
.L_x_19243:
        /* <DEDUP_REMOVED lines=40> */
.L_x_19302:
[----:B------:R0:W-:Y:S01]  /*74a0*/  STG.E.U8 [R2.64], R4 ;  /* 0x0000000402007986 */ /* 0x0001e2000c101124 */
[----:B------:R-:W-:Y:S05]  /*74b0*/  BRA `(.L_x_19298) ;  /* 0x00000d5000007947 */ /* 0x000fea0003800000 */
.L_x_19301:
        /* <DEDUP_REMOVED lines=9> */
.L_x_19305:
[----:B------:R0:W-:Y:S01]  /*7550*/  STG.E [R2.64], R4 ;  /* 0x0000000402007986 */ /* 0x0001e2000c101924 */
[----:B------:R-:W-:Y:S05]  /*7560*/  BRA `(.L_x_19298) ;  /* 0x00000ca000007947 */ /* 0x000fea0003800000 */
.L_x_19304:
[----:B------:R0:W-:Y:S01]  /*7570*/  STG.E.U16 [R2.64], R4 ;  /* 0x0000000402007986 */ /* 0x0001e2000c101524 */
[----:B------:R-:W-:Y:S05]  /*7580*/  BRA `(.L_x_19298) ;  /* 0x00000c8000007947 */ /* 0x000fea0003800000 */
.L_x_19300:
        /* <DEDUP_REMOVED lines=9> */
.L_x_19307:
[----:B------:R-:W0:Y:S02]  /*7620*/  I2F.S16 R0, R4 ;  /* 0x0000000400007306 */ /* 0x000e240000101400 */
[----:B0-----:R-:W-:-:S05]  /*7630*/  F2FP.PACK_AB R0, RZ, R0 ;  /* 0x00000000ff00723e */ /* 0x001fca00000000ff */
[----:B------:R0:W-:Y:S01]  /*7640*/  STG.E.U16 [R2.64], R0 ;  /* 0x0000000002007986 */ /* 0x0001e2000c101524 */
[----:B------:R-:W-:Y:S05]  /*7650*/  BRA `(.L_x_19298) ;  /* 0x00000bb000007947 */ /* 0x000fea0003800000 */
.L_x_19306:
        /* <DEDUP_REMOVED lines=10> */
.L_x_19309:
[----:B------:R-:W0:Y:S02]  /*7700*/  I2F.S16 R4, R4 ;  /* 0x0000000400047306 */ /* 0x000e240000101400 */
[----:B0-----:R-:W-:-:S04]  /*7710*/  F2FP.PACK_AB R5, RZ, R4 ;  /* 0x00000004ff05723e */ /* 0x001fc800000000ff */
[----:B------:R-:W-:-:S05]  /*7720*/  PRMT R5, R5, 0x5410, RZ ;  /* 0x0000541005057816 */ /* 0x000fca00000000ff */
[----:B------:R0:W-:Y:S01]  /*7730*/  STG.E [R2.64], R5 ;  /* 0x0000000502007986 */ /* 0x0001e2000c101924 */
[----:B------:R-:W-:Y:S05]  /*7740*/  BRA `(.L_x_19298) ;  /* 0x00000ac000007947 */ /* 0x000fea0003800000 */
.L_x_19308:
[----:B------:R-:W0:Y:S02]  /*7750*/  I2F.F64.S16 R4, R4 ;  /* 0x0000000400047312 */ /* 0x000e240000101c00 */
[----:B0-----:R0:W-:Y:S01]  /*7760*/  STG.E.64 [R2.64], R4 ;  /* 0x0000000402007986 */ /* 0x0011e2000c101b24 */
[----:B------:R-:W-:Y:S05]  /*7770*/  BRA `(.L_x_19298) ;  /* 0x00000a9000007947 */ /* 0x000fea0003800000 */
.L_x_19299:
        /* <DEDUP_REMOVED lines=10> */
.L_x_19312:
[----:B------:R-:W0:Y:S01]  /*7820*/  I2F.F64.S16 R4, R4 ;  /* 0x0000000400047312 */ /* 0x000e220000101c00 */
[----:B------:R-:W-:-:S05]  /*7830*/  CS2R R6, SRZ ;  /* 0x0000000000067805 */ /* 0x000fca000001ff00 */
[----:B0-----:R0:W-:Y:S01]  /*7840*/  STG.E.128 [R2.64], R4 ;  /* 0x0000000402007986 */ /* 0x0011e2000c101d24 */
[----:B------:R-:W-:Y:S05]  /*7850*/  BRA `(.L_x_19298) ;  /* 0x000009b000007947 */ /* 0x000fea0003800000 */
.L_x_19311:
        /* <DEDUP_REMOVED lines=21> */
.L_x_19316:
[----:B------:R-:W-:Y:S05]  /*79b0*/  BSYNC B0 ;  /* 0x0000000000007941 */ /* 0x000fea0003800000 */
.L_x_19315:
[----:B------:R-:W-:-:S05]  /*79c0*/  LOP3.LUT R5, R0, R5, RZ, 0xfc, !PT ;  /* 0x0000000500057212 */ /* 0x000fca00078efcff */
[----:B------:R0:W-:Y:S01]  /*79d0*/  STG.E.U8 [R2.64], R5 ;  /* 0x0000000502007986 */ /* 0x0001e2000c101124 */
[----:B------:R-:W-:Y:S05]  /*79e0*/  BRA `(.L_x_19298) ;  /* 0x0000082000007947 */ /* 0x000fea0003800000 */
.L_x_19314:
        /* <DEDUP_REMOVED lines=13> */
.L_x_19318:
[----:B------:R-:W-:Y:S01]  /*7ac0*/  IMAD.MOV.U32 R0, RZ, RZ, 0x7f ;  /* 0x0000007fff007424 */ /* 0x000fe200078e00ff */
[----:B------:R-:W-:-:S04]  /*7ad0*/  ISETP.GT.U32.AND P0, PT, R5, 0x7f800000, PT ;  /* 0x7f8000000500780c */ /* 0x000fc80003f04070 */
[----:B------:R-:W-:-:S04]  /*7ae0*/  SEL R0, R0, 0x7c, P0 ;  /* 0x0000007c00007807 */ /* 0x000fc80000000000 */
.L_x_19319:
[----:B------:R-:W-:Y:S05]  /*7af0*/  BSYNC B0 ;  /* 0x0000000000007941 */ /* 0x000fea0003800000 */
.L_x_19317:
[----:B------:R-:W-:-:S04]  /*7b00*/  LOP3.LUT R4, R7, 0x80000000, RZ, 0xc0, !PT ;  /* 0x8000000007047812 */ /* 0x000fc800078ec0ff */
[----:B------:R-:W-:-:S04]  /*7b10*/  SHF.R.U32.HI R5, RZ, 0x18, R4 ;  /* 0x00000018ff057819 */ /* 0x000fc80000011604 */
[----:B------:R-:W-:-:S05]  /*7b20*/  LOP3.LUT R5, R0, R5, RZ, 0xfc, !PT ;  /* 0x0000000500057212 */ /* 0x000fca00078efcff */
[----:B------:R0:W-:Y:S01]  /*7b30*/  STG.E.U8 [R2.64], R5 ;  /* 0x0000000502007986 */ /* 0x0001e2000c101124 */
[----:B------:R-:W-:Y:S05]  /*7b40*/  BRA `(.L_x_19298) ;  /* 0x000006c000007947 */ /* 0x000fea0003800000 */
.L_x_19313:
[----:B------:R-:W0:Y:S02]  /*7b50*/  I2F.S16 R0, R4 ;  /* 0x0000000400007306 */ /* 0x000e240000101400 */
[----:B0-----:R-:W-:-:S05]  /*7b60*/  F2FP.BF16.PACK_AB R0, RZ, R0 ;  /* 0x00000000ff00723e */ /* 0x001fca00000010ff */
[----:B------:R0:W-:Y:S01]  /*7b70*/  STG.E.U16 [R2.64], R0 ;  /* 0x0000000002007986 */ /* 0x0001e2000c101524 */
[----:B------:R-:W-:Y:S05]  /*7b80*/  BRA `(.L_x_19298) ;  /* 0x0000068000007947 */ /* 0x000fea0003800000 */
.L_x_19310:
        /* <DEDUP_REMOVED lines=10> */
.L_x_19322:
        /* <DEDUP_REMOVED lines=17> */
.L_x_19325:
[----:B------:R-:W-:-:S04]  /*7d40*/  LOP3.LUT R0, R7, 0x80000000, RZ, 0xc0, !PT ;  /* 0x8000000007007812 */ /* 0x000fc800078ec0ff */
[----:B------:R-:W-:-:S04]  /*7d50*/  SHF.R.U32.HI R5, RZ, 0x18, R0 ;  /* 0x00000018ff057819 */ /* 0x000fc80000011600 */
[----:B------:R-:W-:-:S04]  /*7d60*/  LOP3.LUT R4, R4, R5, RZ, 0xfc, !PT ;  /* 0x0000000504047212 */ /* 0x000fc800078efcff */
[----:B------:R-:W-:Y:S02]  /*7d70*/  PRMT R0, R4, 0x7610, R0 ;  /* 0x0000761004007816 */ /* 0x000fe40000000000 */
.L_x_19324:
[----:B------:R-:W-:Y:S05]  /*7d80*/  BSYNC B0 ;  /* 0x0000000000007941 */ /* 0x000fea0003800000 */
.L_x_19323:
[----:B------:R0:W-:Y:S01]  /*7d90*/  STG.E.U8 [R2.64], R0 ;  /* 0x0000000002007986 */ /* 0x0001e2000c101124 */
[----:B------:R-:W-:Y:S05]  /*7da0*/  BRA `(.L_x_19298) ;  /* 0x0000046000007947 */ /* 0x000fea0003800000 */
.L_x_19321:
        /* <DEDUP_REMOVED lines=17> */
.L_x_19328:
[----:B------:R-:W-:-:S04]  /*7ec0*/  LOP3.LUT R0, R7, 0x80000000, RZ, 0xc0, !PT ;  /* 0x8000000007007812 */ /* 0x000fc800078ec0ff */
[----:B------:R-:W-:-:S04]  /*7ed0*/  SHF.R.U32.HI R5, RZ, 0x18, R0 ;  /* 0x00000018ff057819 */ /* 0x000fc80000011600 */
[----:B------:R-:W-:-:S04]  /*7ee0*/  LOP3.LUT R4, R4, R5, RZ, 0xfc, !PT ;  /* 0x0000000504047212 */ /* 0x000fc800078efcff */
[----:B------:R-:W-:Y:S02]  /*7ef0*/  PRMT R0, R4, 0x7610, R0 ;  /* 0x0000761004007816 */ /* 0x000fe40000000000 */
.L_x_19327:
[----:B------:R-:W-:Y:S05]  /*7f00*/  BSYNC B0 ;  /* 0x0000000000007941 */ /* 0x000fea0003800000 */
.L_x_19326:
[----:B------:R0:W-:Y:S01]  /*7f10*/  STG.E.U8 [R2.64], R0 ;  /* 0x0000000002007986 */ /* 0x0001e2000c101124 */
[----:B------:R-:W-:Y:S05]  /*7f20*/  BRA `(.L_x_19298) ;  /* 0x000002e000007947 */ /* 0x000fea0003800000 */
.L_x_19320:
        /* <DEDUP_REMOVED lines=22> */
.L_x_19303:
        /* <DEDUP_REMOVED lines=20> */
.L_x_19330:
[----:B------:R-:W-:-:S05]  /*81d0*/  IMAD.MOV.U32 R5, RZ, RZ, RZ ;  /* 0x000000ffff057224 */ /* 0x000fca00078e00ff */
[----:B------:R0:W-:Y:S01]  /*81e0*/  STG.E.64 [R2.64], R4 ;  /* 0x0000000402007986 */ /* 0x0001e2000c101b24 */
[----:B------:R-:W-:Y:S05]  /*81f0*/  BRA `(.L_x_19298) ;  /* 0x0000001000007947 */ /* 0x000fea0003800000 */
.L_x_19329:
[----:B------:R0:W-:Y:S02]  /*8200*/  STG.E [R2.64], R4 ;  /* 0x0000000402007986 */ /* 0x0001e4000c101924 */
.L_x_19298:
[----:B--2---:R-:W-:Y:S05]  /*8210*/  BSYNC B6 ;  /* 0x0000000000067941 */ /* 0x004fea0003800000 */
.L_x_19297:
        /* <DEDUP_REMOVED lines=21> */
.L_x_19336:
[----:B------:R0:W-:Y:S01]  /*8370*/  STG.E.U8 [R2.64], R28 ;  /* 0x0000001c02007986 */ /* 0x0001e2000c101124 */
[----:B------:R-:W-:Y:S05]  /*8380*/  BRA `(.L_x_19338) ;  /* 0x00000d5000007947 */ /* 0x000fea0003800000 */
.L_x_19335:
        /* <DEDUP_REMOVED lines=9> */
.L_x_19340:
[----:B------:R0:W-:Y:S01]  /*8420*/  STG.E [R2.64], R28 ;  /* 0x0000001c02007986 */ /* 0x0001e2000c101924 */
[----:B------:R-:W-:Y:S05]  /*8430*/  BRA `(.L_x_19338) ;  /* 0x00000ca000007947 */ /* 0x000fea0003800000 */
.L_x_19339:
[----:B------:R0:W-:Y:S01]  /*8440*/  STG.E.U16 [R2.64], R28 ;  /* 0x0000001c02007986 */ /* 0x0001e2000c101524 */
[----:B------:R-:W-:Y:S05]  /*8450*/  BRA `(.L_x_19338) ;  /* 0x00000c8000007947 */ /* 0x000fea0003800000 */
.L_x_19334:
        /* <DEDUP_REMOVED lines=9> */
.L_x_19342:
[----:B------:R-:W0:Y:S02]  /*84f0*/  I2F.S16 R0, R28 ;  /* 0x0000001c00007306 */ /* 0x000e240000101400 */
[----:B0-----:R-:W-:-:S05]  /*8500*/  F2FP.PACK_AB R0, RZ, R0 ;  /* 0x00000000ff00723e */ /* 0x001fca00000000ff */
[----:B------:R0:W-:Y:S01]  /*8510*/  STG.E.U16 [R2.64], R0 ;  /* 0x0000000002007986 */ /* 0x0001e2000c101524 */
[----:B------:R-:W-:Y:S05]  /*8520*/  BRA `(.L_x_19338) ;  /* 0x00000bb000007947 */ /* 0x000fea0003800000 */
.L_x_19341:
        /* <DEDUP_REMOVED lines=10> */
.L_x_19344:
[----:B------:R-:W0:Y:S02]  /*85d0*/  I2F.S16 R28, R28 ;  /* 0x0000001c001c7306 */ /* 0x000e240000101400 */
[----:B0-----:R-:W-:-:S04]  /*85e0*/  F2FP.PACK_AB R5, RZ, R28 ;  /* 0x0000001cff05723e */ /* 0x001fc800000000ff */
[----:B------:R-:W-:-:S05]  /*85f0*/  PRMT R5, R5, 0x5410, RZ ;  /* 0x0000541005057816 */ /* 0x000fca00000000ff */
[----:B------:R0:W-:Y:S01]  /*8600*/  STG.E [R2.64], R5 ;  /* 0x0000000502007986 */ /* 0x0001e2000c101924 */
[----:B------:R-:W-:Y:S05]  /*8610*/  BRA `(.L_x_19338) ;  /* 0x00000ac000007947 */ /* 0x000fea0003800000 */
.L_x_19343:
[----:B------:R-:W0:Y:S02]  /*8620*/  I2F.F64.S16 R28, R28 ;  /* 0x0000001c001c7312 */ /* 0x000e240000101c00 */
[----:B0-----:R0:W-:Y:S01]  /*8630*/  STG.E.64 [R2.64], R28 ;  /* 0x0000001c02007986 */ /* 0x0011e2000c101b24 */
[----:B------:R-:W-:Y:S05]  /*8640*/  BRA `(.L_x_19338) ;  /* 0x00000a9000007947 */ /* 0x000fea0003800000 */
.L_x_19333:
        /* <DEDUP_REMOVED lines=10> */
.L_x_19347:
[----:B------:R-:W0:Y:S01]  /*86f0*/  I2F.F64.S16 R4, R28 ;  /* 0x0000001c00047312 */ /* 0x000e220000101c00 */
[----:B------:R-:W-:-:S05]  /*8700*/  CS2R R6, SRZ ;  /* 0x0000000000067805 */ /* 0x000fca000001ff00 */
[----:B0-----:R0:W-:Y:S01]  /*8710*/  STG.E.128 [R2.64], R4 ;  /* 0x0000000402007986 */ /* 0x0011e2000c101d24 */
[----:B------:R-:W-:Y:S05]  /*8720*/  BRA `(.L_x_19338) ;  /* 0x000009b000007947 */ /* 0x000fea0003800000 */
.L_x_19346:
        /* <DEDUP_REMOVED lines=21> */
.L_x_19351:
[----:B------:R-:W-:Y:S05]  /*8880*/  BSYNC B0 ;  /* 0x0000000000007941 */ /* 0x000fea0003800000 */
.L_x_19350:
[----:B------:R-:W-:-:S05]  /*8890*/  LOP3.LUT R5, R0, R5, RZ, 0xfc, !PT ;  /* 0x0000000500057212 */ /* 0x000fca00078efcff */
[----:B------:R0:W-:Y:S01]  /*88a0*/  STG.E.U8 [R2.64], R5 ;  /* 0x0000000502007986 */ /* 0x0001e2000c101124 */
[----:B------:R-:W-:Y:S05]  /*88b0*/  BRA `(.L_x_19338) ;  /* 0x0000082000007947 */ /* 0x000fea0003800000 */
.L_x_19349:
        /* <DEDUP_REMOVED lines=13> */
.L_x_19353:
[----:B------:R-:W-:Y:S01]  /*8990*/  IMAD.MOV.U32 R0, RZ, RZ, 0x7f ;  /* 0x0000007fff007424 */ /* 0x000fe200078e00ff */
[----:B------:R-:W-:-:S04]  /*89a0*/  ISETP.GT.U32.AND P0, PT, R4, 0x7f800000, PT ;  /* 0x7f8000000400780c */ /* 0x000fc80003f04070 */
[----:B------:R-:W-:-:S04]  /*89b0*/  SEL R0, R0, 0x7c, P0 ;  /* 0x0000007c00007807 */ /* 0x000fc80000000000 */
.L_x_19354:
[----:B------:R-:W-:Y:S05]  /*89c0*/  BSYNC B0 ;  /* 0x0000000000007941 */ /* 0x000fea0003800000 */
.L_x_19352:
[----:B------:R-:W-:-:S04]  /*89d0*/  LOP3.LUT R4, R5, 0x80000000, RZ, 0xc0, !PT ;  /* 0x8000000005047812 */ /* 0x000fc800078ec0ff */
[----:B------:R-:W-:-:S04]  /*89e0*/  SHF.R.U32.HI R5, RZ, 0x18, R4 ;  /* 0x00000018ff057819 */ /* 0x000fc80000011604 */
[----:B------:R-:W-:-:S05]  /*89f0*/  LOP3.LUT R5, R0, R5, RZ, 0xfc, !PT ;  /* 0x0000000500057212 */ /* 0x000fca00078efcff */
[----:B------:R0:W-:Y:S01]  /*8a00*/  STG.E.U8 [R2.64], R5 ;  /* 0x0000000502007986 */ /* 0x0001e2000c101124 */
[----:B------:R-:W-:Y:S05]  /*8a10*/  BRA `(.L_x_19338) ;  /* 0x000006c000007947 */ /* 0x000fea0003800000 */
.L_x_19348:
[----:B------:R-:W0:Y:S02]  /*8a20*/  I2F.S16 R0, R28 ;  /* 0x0000001c00007306 */ /* 0x000e240000101400 */
[----:B0-----:R-:W-:-:S05]  /*8a30*/  F2FP.BF16.PACK_AB R0, RZ, R0 ;  /* 0x00000000ff00723e */ /* 0x001fca00000010ff */
[----:B------:R0:W-:Y:S01]  /*8a40*/  STG.E.U16 [R2.64], R0 ;  /* 0x0000000002007986 */ /* 0x0001e2000c101524 */
[----:B------:R-:W-:Y:S05]  /*8a50*/  BRA `(.L_x_19338) ;  /* 0x0000068000007947 */ /* 0x000fea0003800000 */
.L_x_19345:
        /* <DEDUP_REMOVED lines=10> */
.L_x_19357:
        /* <DEDUP_REMOVED lines=17> */
.L_x_19360:
[----:B------:R-:W-:-:S04]  /*8c10*/  LOP3.LUT R0, R7, 0x80000000, RZ, 0xc0, !PT ;  /* 0x8000000007007812 */ /* 0x000fc800078ec0ff */
[----:B------:R-:W-:-:S04]  /*8c20*/  SHF.R.U32.HI R5, RZ, 0x18, R0 ;  /* 0x00000018ff057819 */ /* 0x000fc80000011600 */
[----:B------:R-:W-:-:S04]  /*8c30*/  LOP3.LUT R4, R4, R5, RZ, 0xfc, !PT ;  /* 0x0000000504047212 */ /* 0x000fc800078efcff */
[----:B------:R-:W-:Y:S02]  /*8c40*/  PRMT R0, R4, 0x7610, R0 ;  /* 0x0000761004007816 */ /* 0x000fe40000000000 */
.L_x_19359:
[----:B------:R-:W-:Y:S05]  /*8c50*/  BSYNC B0 ;  /* 0x0000000000007941 */ /* 0x000fea0003800000 */
.L_x_19358:
[----:B------:R0:W-:Y:S01]  /*8c60*/  STG.E.U8 [R2.64], R0 ;  /* 0x0000000002007986 */ /* 0x0001e2000c101124 */
[----:B------:R-:W-:Y:S05]  /*8c70*/  BRA `(.L_x_19338) ;  /* 0x0000046000007947 */ /* 0x000fea0003800000 */
.L_x_19356:
        /* <DEDUP_REMOVED lines=17> */
.L_x_19363:
[----:B------:R-:W-:-:S04]  /*8d90*/  LOP3.LUT R0, R7, 0x80000000, RZ, 0xc0, !PT ;  /* 0x8000000007007812 */ /* 0x000fc800078ec0ff */
[----:B------:R-:W-:-:S04]  /*8da0*/  SHF.R.U32.HI R5, RZ, 0x18, R0 ;  /* 0x00000018ff057819 */ /* 0x000fc80000011600 */
[----:B------:R-:W-:-:S04]  /*8db0*/  LOP3.LUT R4, R4, R5, RZ, 0xfc, !PT ;  /* 0x0000000504047212 */ /* 0x000fc800078efcff */
[----:B------:R-:W-:Y:S02]  /*8dc0*/  PRMT R0, R4, 0x7610, R0 ;  /* 0x0000761004007816 */ /* 0x000fe40000000000 */
.L_x_19362:
[----:B------:R-:W-:Y:S05]  /*8dd0*/  BSYNC B0 ;  /* 0x0000000000007941 */ /* 0x000fea0003800000 */
.L_x_19361:
[----:B------:R0:W-:Y:S01]  /*8de0*/  STG.E.U8 [R2.64], R0 ;  /* 0x0000000002007986 */ /* 0x0001e2000c101124 */
[----:B------:R-:W-:Y:S05]  /*8df0*/  BRA `(.L_x_19338) ;  /* 0x000002e000007947 */ /* 0x000fea0003800000 */
.L_x_19355:
        /* <DEDUP_REMOVED lines=22> */
.L_x_19337:
        /* <DEDUP_REMOVED lines=20> */
.L_x_19365:
[----:B------:R-:W-:-:S05]  /*90a0*/  IMAD.MOV.U32 R29, RZ, RZ, RZ ;  /* 0x000000ffff1d7224 */ /* 0x000fca00078e00ff */
[----:B------:R0:W-:Y:S01]  /*90b0*/  STG.E.64 [R2.64], R28 ;  /* 0x0000001c02007986 */ /* 0x0001e2000c101b24 */
[----:B------:R-:W-:Y:S05]  /*90c0*/  BRA `(.L_x_19338) ;  /* 0x0000001000007947 */ /* 0x000fea0003800000 */
.L_x_19364:
[----:B------:R0:W-:Y:S02]  /*90d0*/  STG.E [R2.64], R28 ;  /* 0x0000001c02007986 */ /* 0x0001e4000c101924 */
.L_x_19338:
        /* <DEDUP_REMOVED lines=21> */
.L_x_19369:
[----:B------:R0:W-:Y:S01]  /*9230*/  STG.E.U8 [R2.64], R26 ;  /* 0x0000001a02007986 */ /* 0x0001e2000c101124 */
[----:B------:R-:W-:Y:S05]  /*9240*/  BRA `(.L_x_19371) ;  /* 0x00000d5000007947 */ /* 0x000fea0003800000 */
.L_x_19368:
        /* <DEDUP_REMOVED lines=9> */
.L_x_19373:
[----:B------:R0:W-:Y:S01]  /*92e0*/  STG.E [R2.64], R26 ;  /* 0x0000001a02007986 */ /* 0x0001e2000c101924 */
[----:B------:R-:W-:Y:S05]  /*92f0*/  BRA `(.L_x_19371) ;  /* 0x00000ca000007947 */ /* 0x000fea0003800000 */
.L_x_19372:
[----:B------:R0:W-:Y:S01]  /*9300*/  STG.E.U16 [R2.64], R26 ;  /* 0x0000001a02007986 */ /* 0x0001e2000c101524 */
[----:B------:R-:W-:Y:S05]  /*9310*/  BRA `(.L_x_19371) ;  /* 0x00000c8000007947 */ /* 0x000fea0003800000 */
.L_x_19367:
        /* <DEDUP_REMOVED lines=9> */
.L_x_19375:
[----:B------:R-:W0:Y:S02]  /*93b0*/  I2F.S16 R0, R26 ;  /* 0x0000001a00007306 */ /* 0x000e240000101400 */
[----:B0-----:R-:W-:-:S05]  /*93c0*/  F2FP.PACK_AB R0, RZ, R0 ;  /* 0x00000000ff00723e */ /* 0x001fca00000000ff */
[----:B------:R0:W-:Y:S01]  /*93d0*/  STG.E.U16 [R2.64], R0 ;  /* 0x0000000002007986 */ /* 0x0001e2000c101524 */
[----:B------:R-:W-:Y:S05]  /*93e0*/  BRA `(.L_x_19371) ;  /* 0x00000bb000007947 */ /* 0x000fea0003800000 */
.L_x_19374:
        /* <DEDUP_REMOVED lines=10> */
.L_x_19377:
[----:B------:R-:W0:Y:S02]  /*9490*/  I2F.S16 R26, R26 ;  /* 0x0000001a001a7306 */ /* 0x000e240000101400 */
[----:B0-----:R-:W-:-:S04]  /*94a0*/  F2FP.PACK_AB R5, RZ, R26 ;  /* 0x0000001aff05723e */ /* 0x001fc800000000ff */
[----:B------:R-:W-:-:S05]  /*94b0*/  PRMT R5, R5, 0x5410, RZ ;  /* 0x0000541005057816 */ /* 0x000fca00000000ff */
[----:B------:R0:W-:Y:S01]  /*94c0*/  STG.E [R2.64], R5 ;  /* 0x0000000502007986 */ /* 0x0001e2000c101924 */
[----:B------:R-:W-:Y:S05]  /*94d0*/  BRA `(.L_x_19371) ;  /* 0x00000ac000007947 */ /* 0x000fea0003800000 */
.L_x_19376:
[----:B------:R-:W0:Y:S02]  /*94e0*/  I2F.F64.S16 R26, R26 ;  /* 0x0000001a001a7312 */ /* 0x000e240000101c00 */
[----:B0-----:R0:W-:Y:S01]  /*94f0*/  STG.E.64 [R2.64], R26 ;  /* 0x0000001a02007986 */ /* 0x0011e2000c101b24 */
[----:B------:R-:W-:Y:S05]  /*9500*/  BRA `(.L_x_19371) ;  /* 0x00000a9000007947 */ /* 0x000fea0003800000 */
.L_x_19366:
        /* <DEDUP_REMOVED lines=10> */
.L_x_19380:
[----:B------:R-:W0:Y:S01]  /*95b0*/  I2F.F64.S16 R4, R26 ;  /* 0x0000001a00047312 */ /* 0x000e220000101c00 */
[----:B------:R-:W-:-:S05]  /*95c0*/  CS2R R6, SRZ ;  /* 0x0000000000067805 */ /* 0x000fca000001ff00 */
[----:B0-----:R0:W-:Y:S01]  /*95d0*/  STG.E.128 [R2.64], R4 ;  /* 0x0000000402007986 */ /* 0x0011e2000c101d24 */
[----:B------:R-:W-:Y:S05]  /*95e0*/  BRA `(.L_x_19371) ;  /* 0x000009b000007947 */ /* 0x000fea0003800000 */
.L_x_19379:
        /* <DEDUP_REMOVED lines=21> */
.L_x_19384:
[----:B------:R-:W-:Y:S05]  /*9740*/  BSYNC B0 ;  /* 0x0000000000007941 */ /* 0x000fea0003800000 */
.L_x_19383:
[----:B------:R-:W-:-:S05]  /*9750*/  LOP3.LUT R5, R0, R5, RZ, 0xfc, !PT ;  /* 0x0000000500057212 */ /* 0x000fca00078efcff */
[----:B------:R0:W-:Y:S01]  /*9760*/  STG.E.U8 [R2.64], R5 ;  /* 0x0000000502007986 */ /* 0x0001e2000c101124 */
[----:B------:R-:W-:Y:S05]  /*9770*/  BRA `(.L_x_19371) ;  /* 0x0000082000007947 */ /* 0x000fea0003800000 */
.L_x_19382:
        /* <DEDUP_REMOVED lines=13> */
.L_x_19386:
[----:B------:R-:W-:Y:S01]  /*9850*/  IMAD.MOV.U32 R0, RZ, RZ, 0x7f ;  /* 0x0000007fff007424 */ /* 0x000fe200078e00ff */
[----:B------:R-:W-:-:S04]  /*9860*/  ISETP.GT.U32.AND P0, PT, R4, 0x7f800000, PT ;  /* 0x7f8000000400780c */ /* 0x000fc80003f04070 */
[----:B------:R-:W-:-:S04]  /*9870*/  SEL R0, R0, 0x7c, P0 ;  /* 0x0000007c00007807 */ /* 0x000fc80000000000 */
.L_x_19387:
[----:B------:R-:W-:Y:S05]  /*9880*/  BSYNC B0 ;  /* 0x0000000000007941 */ /* 0x000fea0003800000 */
.L_x_19385:
[----:B------:R-:W-:-:S04]  /*9890*/  LOP3.LUT R4, R5, 0x80000000, RZ, 0xc0, !PT ;  /* 0x8000000005047812 */ /* 0x000fc800078ec0ff */
[----:B------:R-:W-:-:S04]  /*98a0*/  SHF.R.U32.HI R5, RZ, 0x18, R4 ;  /* 0x00000018ff057819 */ /* 0x000fc80000011604 */
[----:B------:R-:W-:-:S05]  /*98b0*/  LOP3.LUT R5, R0, R5, RZ, 0xfc, !PT ;  /* 0x0000000500057212 */ /* 0x000fca00078efcff */
[----:B------:R0:W-:Y:S01]  /*98c0*/  STG.E.U8 [R2.64], R5 ;  /* 0x0000000502007986 */ /* 0x0001e2000c101124 */
[----:B------:R-:W-:Y:S05]  /*98d0*/  BRA `(.L_x_19371) ;  /* 0x000006c000007947 */ /* 0x000fea0003800000 */
.L_x_19381:
[----:B------:R-:W0:Y:S02]  /*98e0*/  I2F.S16 R0, R26 ;  /* 0x0000001a00007306 */ /* 0x000e240000101400 */
[----:B0-----:R-:W-:-:S05]  /*98f0*/  F2FP.BF16.PACK_AB R0, RZ, R0 ;  /* 0x00000000ff00723e */ /* 0x001fca00000010ff */
[----:B------:R0:W-:Y:S01]  /*9900*/  STG.E.U16 [R2.64], R0 ;  /* 0x0000000002007986 */ /* 0x0001e2000c101524 */
[----:B------:R-:W-:Y:S05]  /*9910*/  BRA `(.L_x_19371) ;  /* 0x0000068000007947 */ /* 0x000fea0003800000 */
.L_x_19378:
        /* <DEDUP_REMOVED lines=10> */
.L_x_19390:
        /* <DEDUP_REMOVED lines=17> */
.L_x_19393:
[----:B------:R-:W-:-:S04]  /*9ad0*/  LOP3.LUT R0, R7, 0x80000000, RZ, 0xc0, !PT ;  /* 0x8000000007007812 */ /* 0x000fc800078ec0ff */
[----:B------:R-:W-:-:S04]  /*9ae0*/  SHF.R.U32.HI R5, RZ, 0x18, R0 ;  /* 0x00000018ff057819 */ /* 0x000fc80000011600 */
[----:B------:R-:W-:-:S04]  /*9af0*/  LOP3.LUT R4, R4, R5, RZ, 0xfc, !PT ;  /* 0x0000000504047212 */ /* 0x000fc800078efcff */
[----:B------:R-:W-:Y:S02]  /*9b00*/  PRMT R0, R4, 0x7610, R0 ;  /* 0x0000761004007816 */ /* 0x000fe40000000000 */
.L_x_19392:
[----:B------:R-:W-:Y:S05]  /*9b10*/  BSYNC B0 ;  /* 0x0000000000007941 */ /* 0x000fea0003800000 */
.L_x_19391:
[----:B------:R0:W-:Y:S01]  /*9b20*/  STG.E.U8 [R2.64], R0 ;  /* 0x0000000002007986 */ /* 0x0001e2000c101124 */
[----:B------:R-:W-:Y:S05]  /*9b30*/  BRA `(.L_x_19371) ;  /* 0x0000046000007947 */ /* 0x000fea0003800000 */
.L_x_19389:
        /* <DEDUP_REMOVED lines=17> */
.L_x_19396:
[----:B------:R-:W-:-:S04]  /*9c50*/  LOP3.LUT R0, R7, 0x80000000, RZ, 0xc0, !PT ;  /* 0x8000000007007812 */ /* 0x000fc800078ec0ff */
[----:B------:R-:W-:-:S04]  /*9c60*/  SHF.R.U32.HI R5, RZ, 0x18, R0 ;  /* 0x00000018ff057819 */ /* 0x000fc80000011600 */
[----:B------:R-:W-:-:S04]  /*9c70*/  LOP3.LUT R4, R4, R5, RZ, 0xfc, !PT ;  /* 0x0000000504047212 */ /* 0x000fc800078efcff */
[----:B------:R-:W-:Y:S02]  /*9c80*/  PRMT R0, R4, 0x7610, R0 ;  /* 0x0000761004007816 */ /* 0x000fe40000000000 */
.L_x_19395:
[----:B------:R-:W-:Y:S05]  /*9c90*/  BSYNC B0 ;  /* 0x0000000000007941 */ /* 0x000fea0003800000 */
.L_x_19394:
[----:B------:R0:W-:Y:S01]  /*9ca0*/  STG.E.U8 [R2.64], R0 ;  /* 0x0000000002007986 */ /* 0x0001e2000c101124 */
[----:B------:R-:W-:Y:S05]  /*9cb0*/  BRA `(.L_x_19371) ;  /* 0x000002e000007947 */ /* 0x000fea0003800000 */
.L_x_19388:
        /* <DEDUP_REMOVED lines=22> */
.L_x_19370:
        /* <DEDUP_REMOVED lines=20> */
.L_x_19398:
[----:B------:R-:W-:-:S05]  /*9f60*/  IMAD.MOV.U32 R27, RZ, RZ, RZ ;  /* 0x000000ffff1b7224 */ /* 0x000fca00078e00ff */
[----:B------:R0:W-:Y:S01]  /*9f70*/  STG.E.64 [R2.64], R26 ;  /* 0x0000001a02007986 */ /* 0x0001e2000c101b24 */
[----:B------:R-:W-:Y:S05]  /*9f80*/  BRA `(.L_x_19371) ;  /* 0x0000001000007947 */ /* 0x000fea0003800000 */
.L_x_19397:
[----:B------:R0:W-:Y:S02]  /*9f90*/  STG.E [R2.64], R26 ;  /* 0x0000001a02007986 */ /* 0x0001e4000c101924 */
.L_x_19371:
[----:B------:R-:W-:Y:S02]  /*9fa0*/  IADD3 R17, R17, 0x80, RZ ;  /* 0x0000008011117810 */ /* 0x000fe40007ffe0ff */
.L_x_19332:
[----:B------:R-:W-:Y:S05]  /*9fb0*/  BSYNC B6 ;  /* 0x0000000000067941 */ /* 0x000fea0003800000 */
.L_x_19331:
        /* <DEDUP_REMOVED lines=19> */
.L_x_19402:
[----:B------:R-:W-:Y:S01]  /*a0f0*/  STG.E.U8 [R2.64], R24 ;  /* 0x0000001802007986 */ /* 0x000fe2000c101124 */
[----:B------:R-:W-:Y:S05]  /*a100*/  EXIT ;  /* 0x000000000000794d */ /* 0x000fea0003800000 */
.L_x_19401:
        /* <DEDUP_REMOVED lines=9> */
.L_x_19405:
[----:B------:R-:W-:Y:S01]  /*a1a0*/  STG.E [R2.64], R24 ;  /* 0x0000001802007986 */ /* 0x000fe2000c101924 */
[----:B------:R-:W-:Y:S05]  /*a1b0*/  EXIT ;  /* 0x000000000000794d */ /* 0x000fea0003800000 */
.L_x_19404:
[----:B------:R-:W-:Y:S01]  /*a1c0*/  STG.E.U16 [R2.64], R24 ;  /* 0x0000001802007986 */ /* 0x000fe2000c101524 */
[----:B------:R-:W-:Y:S05]  /*a1d0*/  EXIT ;  /* 0x000000000000794d */ /* 0x000fea0003800000 */
.L_x_19400:
        /* <DEDUP_REMOVED lines=9> */
.L_x_19407:
[----:B------:R-:W0:Y:S02]  /*a270*/  I2F.S16 R0, R24 ;  /* 0x0000001800007306 */ /* 0x000e240000101400 */
[----:B0-----:R-:W-:-:S05]  /*a280*/  F2FP.PACK_AB R0, RZ, R0 ;  /* 0x00000000ff00723e */ /* 0x001fca00000000ff */
[----:B------:R-:W-:Y:S01]  /*a290*/  STG.E.U16 [R2.64], R0 ;  /* 0x0000000002007986 */ /* 0x000fe2000c101524 */
[----:B------:R-:W-:Y:S05]  /*a2a0*/  EXIT ;  /* 0x000000000000794d */ /* 0x000fea0003800000 */
.L_x_19406:
        /* <DEDUP_REMOVED lines=10> */
.L_x_19409:
[----:B------:R-:W0:Y:S02]  /*a350*/  I2F.S16 R24, R24 ;  /* 0x0000001800187306 */ /* 0x000e240000101400 */
[----:B0-----:R-:W-:-:S04]  /*a360*/  F2FP.PACK_AB R5, RZ, R24 ;  /* 0x00000018ff05723e */ /* 0x001fc800000000ff */
[----:B------:R-:W-:-:S05]  /*a370*/  PRMT R5, R5, 0x5410, RZ ;  /* 0x0000541005057816 */ /* 0x000fca00000000ff */
[----:B------:R-:W-:Y:S01]  /*a380*/  STG.E [R2.64], R5 ;  /* 0x0000000502007986 */ /* 0x000fe2000c101924 */
[----:B------:R-:W-:Y:S05]  /*a390*/  EXIT ;  /* 0x000000000000794d */ /* 0x000fea0003800000 */
.L_x_19408:
[----:B------:R-:W0:Y:S02]  /*a3a0*/  I2F.F64.S16 R24, R24 ;  /* 0x0000001800187312 */ /* 0x000e240000101c00 */
[----:B0-----:R-:W-:Y:S01]  /*a3b0*/  STG.E.64 [R2.64], R24 ;  /* 0x0000001802007986 */ /* 0x001fe2000c101b24 */
[----:B------:R-:W-:Y:S05]  /*a3c0*/  EXIT ;  /* 0x000000000000794d */ /* 0x000fea0003800000 */
.L_x_19399:
        /* <DEDUP_REMOVED lines=10> */
.L_x_19412:
[----:B------:R-:W0:Y:S01]  /*a470*/  I2F.F64.S16 R24, R24 ;  /* 0x0000001800187312 */ /* 0x000e220000101c00 */
[----:B------:R-:W-:-:S05]  /*a480*/  CS2R R26, SRZ ;  /* 0x00000000001a7805 */ /* 0x000fca000001ff00 */
[----:B0-----:R-:W-:Y:S01]  /*a490*/  STG.E.128 [R2.64], R24 ;  /* 0x0000001802007986 */ /* 0x001fe2000c101d24 */
[----:B------:R-:W-:Y:S05]  /*a4a0*/  EXIT ;  /* 0x000000000000794d */ /* 0x000fea0003800000 */
.L_x_19411:
        /* <DEDUP_REMOVED lines=21> */
.L_x_19416:
[----:B------:R-:W-:Y:S05]  /*a600*/  BSYNC B0 ;  /* 0x0000000000007941 */ /* 0x000fea0003800000 */
.L_x_19415:
[----:B------:R-:W-:-:S05]  /*a610*/  LOP3.LUT R5, R0, R5, RZ, 0xfc, !PT ;  /* 0x0000000500057212 */ /* 0x000fca00078efcff */
[----:B------:R-:W-:Y:S01]  /*a620*/  STG.E.U8 [R2.64], R5 ;  /* 0x0000000502007986 */ /* 0x000fe2000c101124 */
[----:B------:R-:W-:Y:S05]  /*a630*/  EXIT ;  /* 0x000000000000794d */ /* 0x000fea0003800000 */
.L_x_19414:
        /* <DEDUP_REMOVED lines=13> */
.L_x_19418:
[----:B------:R-:W-:Y:S01]  /*a710*/  IMAD.MOV.U32 R0, RZ, RZ, 0x7f ;  /* 0x0000007fff007424 */ /* 0x000fe200078e00ff */
[----:B------:R-:W-:-:S04]  /*a720*/  ISETP.GT.U32.AND P0, PT, R4, 0x7f800000, PT ;  /* 0x7f8000000400780c */ /* 0x000fc80003f04070 */
[----:B------:R-:W-:-:S04]  /*a730*/  SEL R0, R0, 0x7c, P0 ;  /* 0x0000007c00007807 */ /* 0x000fc80000000000 */
.L_x_19419:
[----:B------:R-:W-:Y:S05]  /*a740*/  BSYNC B0 ;  /* 0x0000000000007941 */ /* 0x000fea0003800000 */
.L_x_19417:
[----:B------:R-:W-:-:S04]  /*a750*/  LOP3.LUT R4, R5, 0x80000000, RZ, 0xc0, !PT ;  /* 0x8000000005047812 */ /* 0x000fc800078ec0ff */
[----:B------:R-:W-:-:S04]  /*a760*/  SHF.R.U32.HI R5, RZ, 0x18, R4 ;  /* 0x00000018ff057819 */ /* 0x000fc80000011604 */
[----:B------:R-:W-:-:S05]  /*a770*/  LOP3.LUT R5, R0, R5, RZ, 0xfc, !PT ;  /* 0x0000000500057212 */ /* 0x000fca00078efcff */
[----:B------:R-:W-:Y:S01]  /*a780*/  STG.E.U8 [R2.64], R5 ;  /* 0x0000000502007986 */ /* 0x000fe2000c101124 */
[----:B------:R-:W-:Y:S05]  /*a790*/  EXIT ;  /* 0x000000000000794d */ /* 0x000fea0003800000 */
.L_x_19413:
[----:B------:R-:W0:Y:S02]  /*a7a0*/  I2F.S16 R0, R24 ;  /* 0x0000001800007306 */ /* 0x000e240000101400 */
[----:B0-----:R-:W-:-:S05]  /*a7b0*/  F2FP.BF16.PACK_AB R0, RZ, R0 ;  /* 0x00000000ff00723e */ /* 0x001fca00000010ff */
[----:B------:R-:W-:Y:S01]  /*a7c0*/  STG.E.U16 [R2.64], R0 ;  /* 0x0000000002007986 */ /* 0x000fe2000c101524 */
[----:B------:R-:W-:Y:S05]  /*a7d0*/  EXIT ;  /* 0x000000000000794d */ /* 0x000fea0003800000 */
.L_x_19410:
        /* <DEDUP_REMOVED lines=10> */
.L_x_19422:
        /* <DEDUP_REMOVED lines=17> */
.L_x_19425:
[----:B------:R-:W-:-:S04]  /*a990*/  LOP3.LUT R0, R7, 0x80000000, RZ, 0xc0, !PT ;  /* 0x8000000007007812 */ /* 0x000fc800078ec0ff */
[----:B------:R-:W-:-:S04]  /*a9a0*/  SHF.R.U32.HI R5, RZ, 0x18, R0 ;  /* 0x00000018ff057819 */ /* 0x000fc80000011600 */
[----:B------:R-:W-:-:S04]  /*a9b0*/  LOP3.LUT R4, R4, R5, RZ, 0xfc, !PT ;  /* 0x0000000504047212 */ /* 0x000fc800078efcff */
[----:B------:R-:W-:Y:S02]  /*a9c0*/  PRMT R0, R4, 0x7610, R0 ;  /* 0x0000761004007816 */ /* 0x000fe40000000000 */
.L_x_19424:
[----:B------:R-:W-:Y:S05]  /*a9d0*/  BSYNC B0 ;  /* 0x0000000000007941 */ /* 0x000fea0003800000 */
.L_x_19423:
[----:B------:R-:W-:Y:S01]  /*a9e0*/  STG.E.U8 [R2.64], R0 ;  /* 0x0000000002007986 */ /* 0x000fe2000c101124 */
[----:B------:R-:W-:Y:S05]  /*a9f0*/  EXIT ;  /* 0x000000000000794d */ /* 0x000fea0003800000 */
.L_x_19421:
        /* <DEDUP_REMOVED lines=17> */
.L_x_19428:
[----:B------:R-:W-:-:S04]  /*ab10*/  LOP3.LUT R0, R7, 0x80000000, RZ, 0xc0, !PT ;  /* 0x8000000007007812 */ /* 0x000fc800078ec0ff */
[----:B------:R-:W-:-:S04]  /*ab20*/  SHF.R.U32.HI R5, RZ, 0x18, R0 ;  /* 0x00000018ff057819 */ /* 0x000fc80000011600 */
[----:B------:R-:W-:-:S04]  /*ab30*/  LOP3.LUT R4, R4, R5, RZ, 0xfc, !PT ;  /* 0x0000000504047212 */ /* 0x000fc800078efcff */
[----:B------:R-:W-:Y:S02]  /*ab40*/  PRMT R0, R4, 0x7610, R0 ;  /* 0x0000761004007816 */ /* 0x000fe40000000000 */
.L_x_19427:
[----:B------:R-:W-:Y:S05]  /*ab50*/  BSYNC B0 ;  /* 0x0000000000007941 */ /* 0x000fea0003800000 */
.L_x_19426:
[----:B------:R-:W-:Y:S01]  /*ab60*/  STG.E.U8 [R2.64], R0 ;  /* 0x0000000002007986 */ /* 0x000fe2000c101124 */
[----:B------:R-:W-:Y:S05]  /*ab70*/  EXIT ;  /* 0x000000000000794d */ /* 0x000fea0003800000 */
.L_x_19420:
        /* <DEDUP_REMOVED lines=22> */
.L_x_19403:
        /* <DEDUP_REMOVED lines=20> */
.L_x_19430:
[----:B------:R-:W-:-:S05]  /*ae20*/  IMAD.MOV.U32 R25, RZ, RZ, RZ ;  /* 0x000000ffff197224 */ /* 0x000fca00078e00ff */
[----:B------:R-:W-:Y:S01]  /*ae30*/  STG.E.64 [R2.64], R24 ;  /* 0x0000001802007986 */ /* 0x000fe2000c101b24 */
[----:B------:R-:W-:Y:S05]  /*ae40*/  EXIT ;  /* 0x000000000000794d */ /* 0x000fea0003800000 */
.L_x_19429:
[----:B------:R-:W-:Y:S01]  /*ae50*/  STG.E [R2.64], R24 ;  /* 0x0000001802007986 */ /* 0x000fe2000c101924 */
[----:B------:R-:W-:Y:S05]  /*ae60*/  EXIT ;  /* 0x000000000000794d */ /* 0x000fea0003800000 */
.L_x_19431:
        /* <DEDUP_REMOVED lines=9> */
.L_x_41991:


//--------------------- .text._ZN2at6native18elementwise_kernelILi128ELi4EZNS0_22gpu_kernel_impl_nocastINS0_13BinaryFunctorIffbZZZNS0_22logical_or_kernel_cudaERNS_14TensorIteratorEENKUlvE0_clEvENKUlvE5_clEvEUlffE_EEEEvRNS_18TensorIteratorBaseERKT_EUliE_EEviT1_ --------------------------
	.section	.text._ZN2at6native18elementwise_kernelILi128ELi4EZNS0_22gpu_kernel_impl_nocastINS0_13BinaryFunctorIffbZZZNS0_22logical_or_kernel_cudaERNS_14TensorIteratorEENKUlvE0_clEvENKUlvE5_clEvEUlffE_EEEEvRNS_18TensorIteratorBaseERKT_EUliE_EEviT1_,"ax",@progbits
	.sectioninfo	@"SHI_REGISTERS=12"
	.align	128
        .global         _ZN2at6native18elementwise_kernelILi128ELi4EZNS0_22gpu_kernel_impl_nocastINS0_13BinaryFunctorIffbZZZNS0_22logical_or_kernel_cudaERNS_14TensorIteratorEENKUlvE0_clEvENKUlvE5_clEvEUlffE_EEEEvRNS_18TensorIteratorBaseERKT_EUliE_EEviT1_
        .type           _ZN2at6native18elementwise_kernelILi128ELi4EZNS0_22gpu_kernel_impl_nocastINS0_13BinaryFunctorIffbZZZNS0_22logical_or_kernel_cudaERNS_14TensorIteratorEENKUlvE0_clEvENKUlvE5_clEvEUlffE_EEEEvRNS_18TensorIteratorBaseERKT_EUliE_EEviT1_,@function
        .size           _ZN2at6native18elementwise_kernelILi128ELi4EZNS0_22gpu_kernel_impl_nocastINS0_13BinaryFunctorIffbZZZNS0_22logical_or_kernel_cudaERNS_14TensorIteratorEENKUlvE0_clEvENKUlvE5_clEvEUlffE_EEEEvRNS_18TensorIteratorBaseERKT_EUliE_EEviT1_,(.L_x_41992 - _ZN2at6native18elementwise_kernelILi128ELi4EZNS0_22gpu_kernel_impl_nocastINS0_13BinaryFunctorIffbZZZNS0_22logical_or_kernel_cudaERNS_14TensorIteratorEENKUlvE0_clEvENKUlvE5_clEvEUlffE_EEEEvRNS_18TensorIteratorBaseERKT_EUliE_EEviT1_)
        .other          _ZN2at6native18elementwise_kernelILi128ELi4EZNS0_22gpu_kernel_impl_nocastINS0_13BinaryFunctorIffbZZZNS0_22logical_or_kernel_cudaERNS_14TensorIteratorEENKUlvE0_clEvENKUlvE5_clEvEUlffE_EEEEvRNS_18TensorIteratorBaseERKT_EUliE_EEviT1_,@"STO_CUDA_ENTRY STV_DEFAULT"
_ZN2at6native18elementwise_kernelILi128ELi4EZNS0_22gpu_kernel_impl_nocastINS0_13BinaryFunctorIffbZZZNS0_22logical_or_kernel_cudaERNS_14TensorIteratorEENKUlvE0_clEvENKUlvE5_clEvEUlffE_EEEEvRNS_18TensorIteratorBaseERKT_EUliE_EEviT1_:
.text._ZN2at6native18elementwise_kernelILi128ELi4EZNS0_22gpu_kernel_impl_nocastINS0_13BinaryFunctorIffbZZZNS0_22logical_or_kernel_cudaERNS_14TensorIteratorEENKUlvE0_clEvENKUlvE5_clEvEUlffE_EEEEvRNS_18TensorIteratorBaseERKT_EUliE_EEviT1_:
        /* <DEDUP_REMOVED lines=261> */
.L_x_19434:
        /* <DEDUP_REMOVED lines=14> */
.L_x_19433:
[----:B------:R-:W-:Y:S05]  /*1130*/  BSYNC B0 ;  /* 0x0000000000007941 */ /* 0x000fea0003800000 */
.L_x_19432:
        /* <DEDUP_REMOVED lines=256> */
.L_x_19437:
        /* <DEDUP_REMOVED lines=269> */
.L_x_19438:
        /* <DEDUP_REMOVED lines=14> */
.L_x_19436:
[----:B------:R-:W-:Y:S05]  /*32f0*/  BSYNC B0 ;  /* 0x0000000000007941 */ /* 0x000fea0003800000 */
.L_x_19435:
        /* <DEDUP_REMOVED lines=255> */
.L_x_19439:
        /* <DEDUP_REMOVED lines=14> */
.L_x_19440:
        /* <DEDUP_REMOVED lines=11> */
.L_x_41992:


//--------------------- .text._ZN2at6native27unrolled_elementwise_kernelINS0_13BinaryFunctorIffbZZZNS0_22logical_or_kernel_cudaERNS_14TensorIteratorEENKUlvE0_clEvENKUlvE5_clEvEUlffE_EESt5arrayIPcLm3EELi4E23TrivialOffsetCalculatorILi2EjESC_ILi1EjENS0_6memory15LoadWithoutCastENSF_16StoreWithoutCastEEEviT_T0_T2_T3_T4_T5_ --------------------------
	.section	.text._ZN2at6native27unrolled_elementwise_kernelINS0_13BinaryFunctorIffbZZZNS0_22logical_or_kernel_cudaERNS_14TensorIteratorEENKUlvE0_clEvENKUlvE5_clEvEUlffE_EESt5arrayIPcLm3EELi4E23TrivialOffsetCalculatorILi2EjESC_ILi1EjENS0_6memory15LoadWithoutCastENSF_16StoreWithoutCastEEEviT_T0_T2_T3_T4_T5_,"ax",@progbits
	.sectioninfo	@"SHI_REGISTERS=25"
	.align	128
        .global         _ZN2at6native27unrolled_elementwise_kernelINS0_13BinaryFunctorIffbZZZNS0_22logical_or_kernel_cudaERNS_14TensorIteratorEENKUlvE0_clEvENKUlvE5_clEvEUlffE_EESt5arrayIPcLm3EELi4E23TrivialOffsetCalculatorILi2EjESC_ILi1EjENS0_6memory15LoadWithoutCastENSF_16StoreWithoutCastEEEviT_T0_T2_T3_T4_T5_
        .type           _ZN2at6native27unrolled_elementwise_kernelINS0_13BinaryFunctorIffbZZZNS0_22logical_or_kernel_cudaERNS_14TensorIteratorEENKUlvE0_clEvENKUlvE5_clEvEUlffE_EESt5arrayIPcLm3EELi4E23TrivialOffsetCalculatorILi2EjESC_ILi1EjENS0_6memory15LoadWithoutCastENSF_16StoreWithoutCastEEEviT_T0_T2_T3_T4_T5_,@function
        .size           _ZN2at6native27unrolled_elementwise_kernelINS0_13BinaryFunctorIffbZZZNS0_22logical_or_kernel_cudaERNS_14TensorIteratorEENKUlvE0_clEvENKUlvE5_clEvEUlffE_EESt5arrayIPcLm3EELi4E23TrivialOffsetCalculatorILi2EjESC_ILi1EjENS0_6memory15LoadWithoutCastENSF_16StoreWithoutCastEEEviT_T0_T2_T3_T4_T5_,(.L_x_41993 - _ZN2at6native27unrolled_elementwise_kernelINS0_13BinaryFunctorIffbZZZNS0_22logical_or_kernel_cudaERNS_14TensorIteratorEENKUlvE0_clEvENKUlvE5_clEvEUlffE_EESt5arrayIPcLm3EELi4E23TrivialOffsetCalculatorILi2EjESC_ILi1EjENS0_6memory15LoadWithoutCastENSF_16StoreWithoutCastEEEviT_T0_T2_T3_T4_T5_)
        .other          _ZN2at6native27unrolled_elementwise_kernelINS0_13BinaryFunctorIffbZZZNS0_22logical_or_kernel_cudaERNS_14TensorIteratorEENKUlvE0_clEvENKUlvE5_clEvEUlffE_EESt5arrayIPcLm3EELi4E23TrivialOffsetCalculatorILi2EjESC_ILi1EjENS0_6memory15LoadWithoutCastENSF_16StoreWithoutCastEEEviT_T0_T2_T3_T4_T5_,@"STO_CUDA_ENTRY STV_DEFAULT"
_ZN2at6native27unrolled_elementwise_kernelINS0_13BinaryFunctorIffbZZZNS0_22logical_or_kernel_cudaERNS_14TensorIteratorEENKUlvE0_clEvENKUlvE5_clEvEUlffE_EESt5arrayIPcLm3EELi4E23TrivialOffsetCalculatorILi2EjESC_ILi1EjENS0_6memory15LoadWithoutCastENSF_16StoreWithoutCastEEEviT_T0_T2_T3_T4_T5_:
.text._ZN2at6native27unrolled_elementwise_kernelINS0_13BinaryFunctorIffbZZZNS0_22logical_or_kernel_cudaERNS_14TensorIteratorEENKUlvE0_clEvENKUlvE5_clEvEUlffE_EESt5arrayIPcLm3EELi4E23TrivialOffsetCalculatorILi2EjESC_ILi1EjENS0_6memory15LoadWithoutCastENSF_16StoreWithoutCastEEEviT_T0_T2_T3_T4_T5_:
        /* <DEDUP_REMOVED lines=75> */
.L_x_19442:
[----:B--2---:R-:W-:Y:S05]  /*04b0*/  BSYNC B0 ;  /* 0x0000000000007941 */ /* 0x004fea0003800000 */
.L_x_19441:
        /* <DEDUP_REMOVED lines=11> */
.L_x_19443:
        /* <DEDUP_REMOVED lines=9> */
.L_x_41993:


//--------------------- .text._ZN2at6native29vectorized_elementwise_kernelILi2ENS0_13BinaryFunctorIffbZZZNS0_22logical_or_kernel_cudaERNS_14TensorIteratorEENKUlvE0_clEvENKUlvE5_clEvEUlffE_EESt5arrayIPcLm3EEEEviT0_T1_ --------------------------
	.section	.text._ZN2at6native29vectorized_elementwise_kernelILi2ENS0_13BinaryFunctorIffbZZZNS0_22logical_or_kernel_cudaERNS_14TensorIteratorEENKUlvE0_clEvENKUlvE5_clEvEUlffE_EESt5arrayIPcLm3EEEEviT0_T1_,"ax",@progbits
	.sectioninfo	@"SHI_REGISTERS=32"
	.align	128
        .global         _ZN2at6native29vectorized_elementwise_kernelILi2ENS0_13BinaryFunctorIffbZZZNS0_22logical_or_kernel_cudaERNS_14TensorIteratorEENKUlvE0_clEvENKUlvE5_clEvEUlffE_EESt5arrayIPcLm3EEEEviT0_T1_
        .type           _ZN2at6native29vectorized_elementwise_kernelILi2ENS0_13BinaryFunctorIffbZZZNS0_22logical_or_kernel_cudaERNS_14TensorIteratorEENKUlvE0_clEvENKUlvE5_clEvEUlffE_EESt5arrayIPcLm3EEEEviT0_T1_,@function
        .size           _ZN2at6native29vectorized_elementwise_kernelILi2ENS0_13BinaryFunctorIffbZZZNS0_22logical_or_kernel_cudaERNS_14TensorIteratorEENKUlvE0_clEvENKUlvE5_clEvEUlffE_EESt5arrayIPcLm3EEEEviT0_T1_,(.L_x_41994 - _ZN2at6native29vectorized_elementwise_kernelILi2ENS0_13BinaryFunctorIffbZZZNS0_22logical_or_kernel_cudaERNS_14TensorIteratorEENKUlvE0_clEvENKUlvE5_clEvEUlffE_EESt5arrayIPcLm3EEEEviT0_T1_)
        .other          _ZN2at6native29vectorized_elementwise_kernelILi2ENS0_13BinaryFunctorIffbZZZNS0_22logical_or_kernel_cudaERNS_14TensorIteratorEENKUlvE0_clEvENKUlvE5_clEvEUlffE_EESt5arrayIPcLm3EEEEviT0_T1_,@"STO_CUDA_ENTRY STV_DEFAULT"
_ZN2at6native29vectorized_elementwise_kernelILi2ENS0_13BinaryFunctorIffbZZZNS0_22logical_or_kernel_cudaERNS_14TensorIteratorEENKUlvE0_clEvENKUlvE5_clEvEUlffE_EESt5arrayIPcLm3EEEEviT0_T1_:
.text._ZN2at6native29vectorized_elementwise_kernelILi2ENS0_13BinaryFunctorIffbZZZNS0_22logical_or_kernel_cudaERNS_14TensorIteratorEENKUlvE0_clEvENKUlvE5_clEvEUlffE_EESt5arrayIPcLm3EEEEviT0_T1_:
        /* <DEDUP_REMOVED lines=65> */
.L_x_19444:
        /* <DEDUP_REMOVED lines=128> */
.L_x_19447:
[----:B------:R-:W-:-:S13]  /*0c10*/  ISETP.GE.AND P0, PT, R5, R2, PT ;  /* 0x000000020500720c */ /* 0x000fda0003f06270 */
[----:B------:R-:W-:Y:S05]  /*0c20*/  @P0 BRA `(.L_x_19449) ;  /* 0x000000c000000947 */ /* 0x000fea0003800000 */
[----:B0-----:R-:W-:Y:S01]  /*0c30*/  IMAD.IADD R6, R0, 0x1, R5 ;  /* 0x0000000100067824 */ /* 0x001fe200078e0205 */
[----:B------:R-:W-:-:S04]  /*0c40*/  IADD3 R5, R5, 0x80, RZ ;  /* 0x0000008005057810 */ /* 0x000fc80007ffe0ff */
[----:B------:R-:W-:-:S05]  /*0c50*/  IADD3 R6, P0, R6, c[0x0][0x168], RZ ;  /* 0x00005a0006067a10 */ /* 0x000fca0007f1e0ff */
[----:B------:R-:W-:-:S05]  /*0c60*/  IMAD.X R7, RZ, RZ, c[0x0][0x16c], P0 ;  /* 0x00005b00ff077624 */ /* 0x000fca00000e06ff */
[----:B------:R0:W-:Y:S03]  /*0c70*/  STG.E.U8 [R6.64], R3 ;  /* 0x0000000306007986 */ /* 0x0001e6000c101104 */
.L_x_19448:
[----:B------:R-:W-:-:S13]  /*0c80*/  ISETP.GE.AND P0, PT, R5, R2, PT ;  /* 0x000000020500720c */ /* 0x000fda0003f06270 */
[----:B------:R-:W-:Y:S05]  /*0c90*/  @P0 BRA `(.L_x_19450) ;  /* 0x000000d000000947 */ /* 0x000fea0003800000 */
[----:B0-----:R-:W-:Y:S01]  /*0ca0*/  IMAD.IADD R6, R0, 0x1, R5 ;  /* 0x0000000100067824 */ /* 0x001fe200078e0205 */
[----:B------:R-:W-:-:S04]  /*0cb0*/  IADD3 R5, R5, 0x80, RZ ;  /* 0x0000008005057810 */ /* 0x000fc80007ffe0ff */
[----:B------:R-:W-:-:S05]  /*0cc0*/  IADD3 R6, P0, R6, c[0x0][0x168], RZ ;  /* 0x00005a0006067a10 */ /* 0x000fca0007f1e0ff */
[----:B------:R-:W-:-:S05]  /*0cd0*/  IMAD.X R7, RZ, RZ, c[0x0][0x16c], P0 ;  /* 0x00005b00ff077624 */ /* 0x000fca00000e06ff */
[----:B------:R0:W-:Y:S03]  /*0ce0*/  STG.E.U8 [R6.64], R15 ;  /* 0x0000000f06007986 */ /* 0x0001e6000c101104 */
.L_x_19449:
        /* <DEDUP_REMOVED lines=8> */
.L_x_19450:
[----:B------:R-:W-:Y:S05]  /*0d70*/  BSYNC B1 ;  /* 0x0000000000017941 */ /* 0x000fea0003800000 */
.L_x_19446:
[----:B------:R-:W-:-:S13]  /*0d80*/  ISETP.GE.AND P0, PT, R5, R2, PT ;  /* 0x000000020500720c */ /* 0x000fda0003f06270 */
[----:B0-----:R-:W-:Y:S01]  /*0d90*/  @!P0 IMAD.IADD R6, R0, 0x1, R5 ;  /* 0x0000000100068824 */ /* 0x001fe200078e0205 */
[----:B------:R-:W-:-:S04]  /*0da0*/  @!P0 IADD3 R5, R5, 0x80, RZ ;  /* 0x0000008005058810 */ /* 0x000fc80007ffe0ff */
[----:B------:R-:W-:-:S05]  /*0db0*/  @!P0 IADD3 R6, P1, R6, c[0x0][0x168], RZ ;  /* 0x00005a0006068a10 */ /* 0x000fca0007f3e0ff */
[----:B------:R-:W-:-:S05]  /*0dc0*/  @!P0 IMAD.X R7, RZ, RZ, c[0x0][0x16c], P1 ;  /* 0x00005b00ff078624 */ /* 0x000fca00008e06ff */
[----:B------:R0:W-:Y:S03]  /*0dd0*/  @!P0 STG.E.U8 [R6.64], R17 ;  /* 0x0000001106008986 */ /* 0x0001e6000c101104 */
.L_x_19451:
[----:B------:R-:W-:Y:S05]  /*0de0*/  BSYNC B0 ;  /* 0x0000000000007941 */ /* 0x000fea0003800000 */
.L_x_19445:
        /* <DEDUP_REMOVED lines=9> */
.L_x_19452:
        /* <DEDUP_REMOVED lines=16> */
.L_x_41994:


//--------------------- .text._ZN2at6native29vectorized_elementwise_kernelILi4ENS0_13BinaryFunctorIffbZZZNS0_22logical_or_kernel_cudaERNS_14TensorIteratorEENKUlvE0_clEvENKUlvE5_clEvEUlffE_EESt5arrayIPcLm3EEEEviT0_T1_ --------------------------
	.section	.text._ZN2at6native29vectorized_elementwise_kernelILi4ENS0_13BinaryFunctorIffbZZZNS0_22logical_or_kernel_cudaERNS_14TensorIteratorEENKUlvE0_clEvENKUlvE5_clEvEUlffE_EESt5arrayIPcLm3EEEEviT0_T1_,"ax",@progbits
	.sectioninfo	@"SHI_REGISTERS=32"
	.align	128
        .global         _ZN2at6native29vectorized_elementwise_kernelILi4ENS0_13BinaryFunctorIffbZZZNS0_22logical_or_kernel_cudaERNS_14TensorIteratorEENKUlvE0_clEvENKUlvE5_clEvEUlffE_EESt5arrayIPcLm3EEEEviT0_T1_
        .type           _ZN2at6native29vectorized_elementwise_kernelILi4ENS0_13BinaryFunctorIffbZZZNS0_22logical_or_kernel_cudaERNS_14TensorIteratorEENKUlvE0_clEvENKUlvE5_clEvEUlffE_EESt5arrayIPcLm3EEEEviT0_T1_,@function
        .size           _ZN2at6native29vectorized_elementwise_kernelILi4ENS0_13BinaryFunctorIffbZZZNS0_22logical_or_kernel_cudaERNS_14TensorIteratorEENKUlvE0_clEvENKUlvE5_clEvEUlffE_EESt5arrayIPcLm3EEEEviT0_T1_,(.L_x_41995 - _ZN2at6native29vectorized_elementwise_kernelILi4ENS0_13BinaryFunctorIffbZZZNS0_22logical_or_kernel_cudaERNS_14TensorIteratorEENKUlvE0_clEvENKUlvE5_clEvEUlffE_EESt5arrayIPcLm3EEEEviT0_T1_)
        .other          _ZN2at6native29vectorized_elementwise_kernelILi4ENS0_13BinaryFunctorIffbZZZNS0_22logical_or_kernel_cudaERNS_14TensorIteratorEENKUlvE0_clEvENKUlvE5_clEvEUlffE_EESt5arrayIPcLm3EEEEviT0_T1_,@"STO_CUDA_ENTRY STV_DEFAULT"
_ZN2at6native29vectorized_elementwise_kernelILi4ENS0_13BinaryFunctorIffbZZZNS0_22logical_or_kernel_cudaERNS_14TensorIteratorEENKUlvE0_clEvENKUlvE5_clEvEUlffE_EESt5arrayIPcLm3EEEEviT0_T1_:
.text._ZN2at6native29vectorized_elementwise_kernelILi4ENS0_13BinaryFunctorIffbZZZNS0_22logical_or_kernel_cudaERNS_14TensorIteratorEENKUlvE0_clEvENKUlvE5_clEvEUlffE_EESt5arrayIPcLm3EEEEviT0_T1_:
        /* <DEDUP_REMOVED lines=61> */
.L_x_19453:
        /* <DEDUP_REMOVED lines=128> */
.L_x_19456:
[----:B------:R-:W-:-:S13]  /*0bd0*/  ISETP.GE.AND P0, PT, R5, R2, PT ;  /* 0x000000020500720c */ /* 0x000fda0003f06270 */
[----:B------:R-:W-:Y:S05]  /*0be0*/  @P0 BRA `(.L_x_19458) ;  /* 0x000000c000000947 */ /* 0x000fea0003800000 */
[----:B0-----:R-:W-:Y:S01]  /*0bf0*/  IMAD.IADD R6, R0, 0x1, R5 ;  /* 0x0000000100067824 */ /* 0x001fe200078e0205 */
[----:B------:R-:W-:-:S04]  /*0c00*/  IADD3 R5, R5, 0x80, RZ ;  /* 0x0000008005057810 */ /* 0x000fc80007ffe0ff */
[----:B------:R-:W-:-:S05]  /*0c10*/  IADD3 R6, P0, R6, c[0x0][0x168], RZ ;  /* 0x00005a0006067a10 */ /* 0x000fca0007f1e0ff */
[----:B------:R-:W-:-:S05]  /*0c20*/  IMAD.X R7, RZ, RZ, c[0x0][0x16c], P0 ;  /* 0x00005b00ff077624 */ /* 0x000fca00000e06ff */
[----:B------:R0:W-:Y:S03]  /*0c30*/  STG.E.U8 [R6.64], R3 ;  /* 0x0000000306007986 */ /* 0x0001e6000c101104 */
.L_x_19457:
[----:B------:R-:W-:-:S13]  /*0c40*/  ISETP.GE.AND P0, PT, R5, R2, PT ;  /* 0x000000020500720c */ /* 0x000fda0003f06270 */
[----:B------:R-:W-:Y:S05]  /*0c50*/  @P0 BRA `(.L_x_19459) ;  /* 0x000000d000000947 */ /* 0x000fea0003800000 */
[----:B0-----:R-:W-:Y:S01]  /*0c60*/  IMAD.IADD R6, R0, 0x1, R5 ;  /* 0x0000000100067824 */ /* 0x001fe200078e0205 */
[----:B------:R-:W-:-:S04]  /*0c70*/  IADD3 R5, R5, 0x80, RZ ;  /* 0x0000008005057810 */ /* 0x000fc80007ffe0ff */
[----:B------:R-:W-:-:S05]  /*0c80*/  IADD3 R6, P0, R6, c[0x0][0x168], RZ ;  /* 0x00005a0006067a10 */ /* 0x000fca0007f1e0ff */
[----:B------:R-:W-:-:S05]  /*0c90*/  IMAD.X R7, RZ, RZ, c[0x0][0x16c], P0 ;  /* 0x00005b00ff077624 */ /* 0x000fca00000e06ff */
[----:B------:R0:W-:Y:S03]  /*0ca0*/  STG.E.U8 [R6.64], R15 ;  /* 0x0000000f06007986 */ /* 0x0001e6000c101104 */
.L_x_19458:
        /* <DEDUP_REMOVED lines=8> */
.L_x_19459:
[----:B------:R-:W-:Y:S05]  /*0d30*/  BSYNC B1 ;  /* 0x0000000000017941 */ /* 0x000fea0003800000 */
.L_x_19455:
[----:B------:R-:W-:-:S13]  /*0d40*/  ISETP.GE.AND P0, PT, R5, R2, PT ;  /* 0x000000020500720c */ /* 0x000fda0003f06270 */
[----:B0-----:R-:W-:Y:S01]  /*0d50*/  @!P0 IMAD.IADD R6, R0, 0x1, R5 ;  /* 0x0000000100068824 */ /* 0x001fe200078e0205 */
[----:B------:R-:W-:-:S04]  /*0d60*/  @!P0 IADD3 R5, R5, 0x80, RZ ;  /* 0x0000008005058810 */ /* 0x000fc80007ffe0ff */
[----:B------:R-:W-:-:S05]  /*0d70*/  @!P0 IADD3 R6, P1, R6, c[0x0][0x168], RZ ;  /* 0x00005a0006068a10 */ /* 0x000fca0007f3e0ff */
[----:B------:R-:W-:-:S05]  /*0d80*/  @!P0 IMAD.X R7, RZ, RZ, c[0x0][0x16c], P1 ;  /* 0x00005b00ff078624 */ /* 0x000fca00008e06ff */
[----:B------:R0:W-:Y:S03]  /*0d90*/  @!P0 STG.E.U8 [R6.64], R17 ;  /* 0x0000001106008986 */ /* 0x0001e6000c101104 */
.L_x_19460:
[----:B------:R-:W-:Y:S05]  /*0da0*/  BSYNC B0 ;  /* 0x0000000000007941 */ /* 0x000fea0003800000 */
.L_x_19454:
        /* <DEDUP_REMOVED lines=9> */
.L_x_19461:
        /* <DEDUP_REMOVED lines=12> */
.L_x_41995:


//--------------------- .text._ZN2at6native29vectorized_elementwise_kernelILi8ENS0_13BinaryFunctorIffbZZZNS0_22logical_or_kernel_cudaERNS_14TensorIteratorEENKUlvE0_clEvENKUlvE5_clEvEUlffE_EESt5arrayIPcLm3EEEEviT0_T1_ --------------------------
	.section	.text._ZN2at6native29vectorized_elementwise_kernelILi8ENS0_13BinaryFunctorIffbZZZNS0_22logical_or_kernel_cudaERNS_14TensorIteratorEENKUlvE0_clEvENKUlvE5_clEvEUlffE_EESt5arrayIPcLm3EEEEviT0_T1_,"ax",@progbits
	.sectioninfo	@"SHI_REGISTERS=4"
	.align	128
        .global         _ZN2at6native29vectorized_elementwise_kernelILi8ENS0_13BinaryFunctorIffbZZZNS0_22logical_or_kernel_cudaERNS_14TensorIteratorEENKUlvE0_clEvENKUlvE5_clEvEUlffE_EESt5arrayIPcLm3EEEEviT0_T1_
        .type           _ZN2at6native29vectorized_elementwise_kernelILi8ENS0_13BinaryFunctorIffbZZZNS0_22logical_or_kernel_cudaERNS_14TensorIteratorEENKUlvE0_clEvENKUlvE5_clEvEUlffE_EESt5arrayIPcLm3EEEEviT0_T1_,@function
        .size           _ZN2at6native29vectorized_elementwise_kernelILi8ENS0_13BinaryFunctorIffbZZZNS0_22logical_or_kernel_cudaERNS_14TensorIteratorEENKUlvE0_clEvENKUlvE5_clEvEUlffE_EESt5arrayIPcLm3EEEEviT0_T1_,(.L_x_41996 - _ZN2at6native29vectorized_elementwise_kernelILi8ENS0_13BinaryFunctorIffbZZZNS0_22logical_or_kernel_cudaERNS_14TensorIteratorEENKUlvE0_clEvENKUlvE5_clEvEUlffE_EESt5arrayIPcLm3EEEEviT0_T1_)
        .other          _ZN2at6native29vectorized_elementwise_kernelILi8ENS0_13BinaryFunctorIffbZZZNS0_22logical_or_kernel_cudaERNS_14TensorIteratorEENKUlvE0_clEvENKUlvE5_clEvEUlffE_EESt5arrayIPcLm3EEEEviT0_T1_,@"STO_CUDA_ENTRY STV_DEFAULT"
_ZN2at6native29vectorized_elementwise_kernelILi8ENS0_13BinaryFunctorIffbZZZNS0_22logical_or_kernel_cudaERNS_14TensorIteratorEENKUlvE0_clEvENKUlvE5_clEvEUlffE_EESt5arrayIPcLm3EEEEviT0_T1_:
.text._ZN2at6native29vectorized_elementwise_kernelILi8ENS0_13BinaryFunctorIffbZZZNS0_22logical_or_kernel_cudaERNS_14TensorIteratorEENKUlvE0_clEvENKUlvE5_clEvEUlffE_EESt5arrayIPcLm3EEEEviT0_T1_:
[----:B------:R-:W-:Y:S02]  /*0000*/  MOV R1, c[0x0][0x28] ;  /* 0x00000a0000017a02 */ /* 0x000fe40000000f00 */
[----:B------:R-:W-:Y:S05]  /*0010*/  EXIT ;  /* 0x000000000000794d */ /* 0x000fea0003800000 */
.L_x_19462:
        /* <DEDUP_REMOVED lines=14> */
.L_x_41996:


//--------------------- .text._ZN2at6native18elementwise_kernelILi128ELi4EZNS0_15gpu_kernel_implINS0_13AUnaryFunctorIddbZZZNS0_22logical_or_kernel_cudaERNS_14TensorIteratorEENKUlvE0_clEvENKUlvE4_clEvEUlddE_EEEEvRNS_18TensorIteratorBaseERKT_EUliE_EEviT1_ --------------------------
	.section	.text._ZN2at6native18elementwise_kernelILi128ELi4EZNS0_15gpu_kernel_implINS0_13AUnaryFunctorIddbZZZNS0_22logical_or_kernel_cudaERNS_14TensorIteratorEENKUlvE0_clEvENKUlvE4_clEvEUlddE_EEEEvRNS_18TensorIteratorBaseERKT_EUliE_EEviT1_,"ax",@progbits
	.sectioninfo	@"SHI_REGISTERS=26"
	.align	128
        .global         _ZN2at6native18elementwise_kernelILi128ELi4EZNS0_15gpu_kernel_implINS0_13AUnaryFunctorIddbZZZNS0_22logical_or_kernel_cudaERNS_14TensorIteratorEENKUlvE0_clEvENKUlvE4_clEvEUlddE_EEEEvRNS_18TensorIteratorBaseERKT_EUliE_EEviT1_
        .type           _ZN2at6native18elementwise_kernelILi128ELi4EZNS0_15gpu_kernel_implINS0_13AUnaryFunctorIddbZZZNS0_22logical_or_kernel_cudaERNS_14TensorIteratorEENKUlvE0_clEvENKUlvE4_clEvEUlddE_EEEEvRNS_18TensorIteratorBaseERKT_EUliE_EEviT1_,@function
        .size           _ZN2at6native18elementwise_kernelILi128ELi4EZNS0_15gpu_kernel_implINS0_13AUnaryFunctorIddbZZZNS0_22logical_or_kernel_cudaERNS_14TensorIteratorEENKUlvE0_clEvENKUlvE4_clEvEUlddE_EEEEvRNS_18TensorIteratorBaseERKT_EUliE_EEviT1_,(.L_x_41997 - _ZN2at6native18elementwise_kernelILi128ELi4EZNS0_15gpu_kernel_implINS0_13AUnaryFunctorIddbZZZNS0_22logical_or_kernel_cudaERNS_14TensorIteratorEENKUlvE0_clEvENKUlvE4_clEvEUlddE_EEEEvRNS_18TensorIteratorBaseERKT_EUliE_EEviT1_)
        .other          _ZN2at6native18elementwise_kernelILi128ELi4EZNS0_15gpu_kernel_implINS0_13AUnaryFunctorIddbZZZNS0_22logical_or_kernel_cudaERNS_14TensorIteratorEENKUlvE0_clEvENKUlvE4_clEvEUlddE_EEEEvRNS_18TensorIteratorBaseERKT_EUliE_EEviT1_,@"STO_CUDA_ENTRY STV_DEFAULT"
_ZN2at6native18elementwise_kernelILi128ELi4EZNS0_15gpu_kernel_implINS0_13AUnaryFunctorIddbZZZNS0_22logical_or_kernel_cudaERNS_14TensorIteratorEENKUlvE0_clEvENKUlvE4_clEvEUlddE_EEEEvRNS_18TensorIteratorBaseERKT_EUliE_EEviT1_:
.text._ZN2at6native18elementwise_kernelILi128ELi4EZNS0_15gpu_kernel_implINS0_13AUnaryFunctorIddbZZZNS0_22logical_or_kernel_cudaERNS_14TensorIteratorEENKUlvE0_clEvENKUlvE4_clEvEUlddE_EEEEvRNS_18TensorIteratorBaseERKT_EUliE_EEviT1_:
        /* <DEDUP_REMOVED lines=237> */
.L_x_19465:
        /* <DEDUP_REMOVED lines=19> */
.L_x_19469:
[----:B------:R-:W2:Y:S02]  /*1000*/  LDG.E.U8 R2, [R4.64] ;  /* 0x0000002404027981 */ /* 0x000ea4000c1e1100 */
[----:B--2---:R-:W0:Y:S01]  /*1010*/  I2F.F64.U16 R2, R2 ;  /* 0x0000000200027312 */ /* 0x004e220000101800 */
[----:B------:R-:W-:Y:S05]  /*1020*/  BRA `(.L_x_19471) ;  /* 0x00000df000007947 */ /* 0x000fea0003800000 */
.L_x_19468:
        /* <DEDUP_REMOVED lines=9> */
.L_x_19473:
[----:B------:R-:W2:Y:S02]  /*10c0*/  LDG.E R2, [R4.64] ;  /* 0x0000002404027981 */ /* 0x000ea4000c1e1900 */
[----:B--2---:R-:W0:Y:S01]  /*10d0*/  I2F.F64 R2, R2 ;  /* 0x0000000200027312 */ /* 0x004e220000201c00 */
[----:B------:R-:W-:Y:S05]  /*10e0*/  BRA `(.L_x_19471) ;  /* 0x00000d3000007947 */ /* 0x000fea0003800000 */
.L_x_19472:
[----:B------:R-:W2:Y:S02]  /*10f0*/  LDG.E.U16 R2, [R4.64] ;  /* 0x0000002404027981 */ /* 0x000ea4000c1e1500 */
[----:B--2---:R-:W0:Y:S01]  /*1100*/  I2F.F64.S16 R2, R2 ;  /* 0x0000000200027312 */ /* 0x004e220000101c00 */
[----:B------:R-:W-:Y:S05]  /*1110*/  BRA `(.L_x_19471) ;  /* 0x00000d0000007947 */ /* 0x000fea0003800000 */
.L_x_19467:
        /* <DEDUP_REMOVED lines=10> */
.L_x_19475:
[----:B------:R-:W2:Y:S02]  /*11c0*/  LDG.E.U16 R0, [R4.64] ;  /* 0x0000002404007981 */ /* 0x000ea4000c1e1500 */
[----:B--2---:R-:W-:-:S05]  /*11d0*/  HADD2.F32 R0, -RZ, R0.H0_H0 ;  /* 0x20000000ff007230 */ /* 0x004fca0000004100 */
[----:B------:R-:W-:-:S04]  /*11e0*/  FMUL.FTZ R0, R0, 1 ;  /* 0x3f80000000007820 */ /* 0x000fc80000410000 */
[----:B------:R0:W1:Y:S01]  /*11f0*/  F2F.F64.F32 R2, R0 ;  /* 0x0000000000027310 */ /* 0x0000620000201800 */
[----:B------:R-:W-:Y:S05]  /*1200*/  BRA `(.L_x_19471) ;  /* 0x00000c1000007947 */ /* 0x000fea0003800000 */
.L_x_19474:
        /* <DEDUP_REMOVED lines=10> */
.L_x_19477:
[----:B------:R-:W2:Y:S02]  /*12b0*/  LDG.E.U16 R4, [R4.64] ;  /* 0x0000002404047981 */ /* 0x000ea4000c1e1500 */
[----:B--2---:R-:W-:-:S05]  /*12c0*/  HADD2.F32 R0, -RZ, R4.H0_H0 ;  /* 0x20000004ff007230 */ /* 0x004fca0000004100 */
[----:B------:R-:W-:-:S04]  /*12d0*/  FMUL.FTZ R0, R0, 1 ;  /* 0x3f80000000007820 */ /* 0x000fc80000410000 */
[----:B------:R0:W1:Y:S01]  /*12e0*/  F2F.F64.F32 R2, R0 ;  /* 0x0000000000027310 */ /* 0x0000620000201800 */
[----:B------:R-:W-:Y:S05]  /*12f0*/  BRA `(.L_x_19471) ;  /* 0x00000b2000007947 */ /* 0x000fea0003800000 */
.L_x_19476:
[----:B------:R0:W5:Y:S01]  /*1300*/  LDG.E.64 R2, [R4.64] ;  /* 0x0000002404027981 */ /* 0x000162000c1e1b00 */
[----:B------:R-:W-:Y:S05]  /*1310*/  BRA `(.L_x_19471) ;  /* 0x00000b0000007947 */ /* 0x000fea0003800000 */
.L_x_19466:
        /* <DEDUP_REMOVED lines=13> */
.L_x_19480:
[----:B------:R0:W5:Y:S01]  /*13f0*/  LDG.E.64 R2, [R4.64] ;  /* 0x0000002404027981 */ /* 0x000162000c1e1b00 */
[----:B------:R-:W-:Y:S05]  /*1400*/  BRA `(.L_x_19471) ;  /* 0x00000a1000007947 */ /* 0x000fea0003800000 */
.L_x_19479:
        /* <DEDUP_REMOVED lines=28> */
.L_x_19482:
        /* <DEDUP_REMOVED lines=15> */
.L_x_19481:
[----:B------:R-:W2:Y:S02]  /*16c0*/  LDG.E.U16 R0, [R4.64] ;  /* 0x0000002404007981 */ /* 0x000ea4000c1e1500 */
[----:B--2---:R-:W-:-:S05]  /*16d0*/  PRMT R0, RZ, 0x5410, R0 ;  /* 0x00005410ff007816 */ /* 0x004fca0000000000 */
[----:B------:R-:W-:-:S04]  /*16e0*/  FMUL.FTZ R0, R0, 1 ;  /* 0x3f80000000007820 */ /* 0x000fc80000410000 */
[----:B------:R0:W1:Y:S01]  /*16f0*/  F2F.F64.F32 R2, R0 ;  /* 0x0000000000027310 */ /* 0x0000620000201800 */
[----:B------:R-:W-:Y:S05]  /*1700*/  BRA `(.L_x_19471) ;  /* 0x0000071000007947 */ /* 0x000fea0003800000 */
.L_x_19478:
        /* <DEDUP_REMOVED lines=11> */
.L_x_19485:
        /* <DEDUP_REMOVED lines=21> */
.L_x_19489:
[----:B------:R-:W-:Y:S05]  /*1910*/  BSYNC B1 ;  /* 0x0000000000017941 */ /* 0x000fea0003800000 */
.L_x_19488:
[----:B------:R-:W-:Y:S01]  /*1920*/  LEA R3, R0, 0x3b800000, 0x17 ;  /* 0x3b80000000037811 */ /* 0x000fe200078eb8ff */
[----:B------:R-:W-:-:S05]  /*1930*/  IMAD.SHL.U32 R0, R2, 0x100000, RZ ;  /* 0x0010000002007824 */ /* 0x000fca00078e00ff */
[----:B------:R-:W-:Y:S02]  /*1940*/  LOP3.LUT R0, R3, R0, R4, 0xfe, !PT ;  /* 0x0000000003007212 */ /* 0x000fe400078efe04 */
.L_x_19487:
[----:B------:R-:W-:Y:S05]  /*1950*/  BSYNC B0 ;  /* 0x0000000000007941 */ /* 0x000fea0003800000 */
.L_x_19486:
[----:B------:R-:W-:-:S04]  /*1960*/  FMUL.FTZ R0, R0, 1 ;  /* 0x3f80000000007820 */ /* 0x000fc80000410000 */
[----:B------:R0:W1:Y:S01]  /*1970*/  F2F.F64.F32 R2, R0 ;  /* 0x0000000000027310 */ /* 0x0000620000201800 */
[----:B------:R-:W-:Y:S05]  /*1980*/  BRA `(.L_x_19471) ;  /* 0x0000049000007947 */ /* 0x000fea0003800000 */
.L_x_19484:
        /* <DEDUP_REMOVED lines=21> */
.L_x_19493:
[----:B------:R-:W-:Y:S05]  /*1ae0*/  BSYNC B1 ;  /* 0x0000000000017941 */ /* 0x000fea0003800000 */
.L_x_19492:
[----:B------:R-:W-:Y:S01]  /*1af0*/  LEA R3, R0, 0x37800000, 0x17 ;  /* 0x3780000000037811 */ /* 0x000fe200078eb8ff */
[----:B------:R-:W-:-:S05]  /*1b00*/  IMAD.SHL.U32 R0, R2, 0x200000, RZ ;  /* 0x0020000002007824 */ /* 0x000fca00078e00ff */
[----:B------:R-:W-:Y:S02]  /*1b10*/  LOP3.LUT R0, R3, R0, R4, 0xfe, !PT ;  /* 0x0000000003007212 */ /* 0x000fe400078efe04 */
.L_x_19491:
[----:B------:R-:W-:Y:S05]  /*1b20*/  BSYNC B0 ;  /* 0x0000000000007941 */ /* 0x000fea0003800000 */
.L_x_19490:
[----:B------:R-:W-:-:S04]  /*1b30*/  FMUL.FTZ R0, R0, 1 ;  /* 0x3f80000000007820 */ /* 0x000fc80000410000 */
[----:B------:R0:W1:Y:S01]  /*1b40*/  F2F.F64.F32 R2, R0 ;  /* 0x0000000000027310 */ /* 0x0000620000201800 */
[----:B------:R-:W-:Y:S05]  /*1b50*/  BRA `(.L_x_19471) ;  /* 0x000002c000007947 */ /* 0x000fea0003800000 */
.L_x_19483:
        /* <DEDUP_REMOVED lines=14> */
.L_x_19497:
[----:B------:R-:W-:Y:S05]  /*1c40*/  BSYNC B0 ;  /* 0x0000000000007941 */ /* 0x000fea0003800000 */
.L_x_19496:
[----:B------:R-:W-:-:S04]  /*1c50*/  FMUL.FTZ R0, R0, 1 ;  /* 0x3f80000000007820 */ /* 0x000fc80000410000 */
[----:B------:R0:W1:Y:S01]  /*1c60*/  F2F.F64.F32 R2, R0 ;  /* 0x0000000000027310 */ /* 0x0000620000201800 */
[----:B------:R-:W-:Y:S05]  /*1c70*/  BRA `(.L_x_19471) ;  /* 0x000001a000007947 */ /* 0x000fea0003800000 */
.L_x_19470:
        /* <DEDUP_REMOVED lines=21> */
.L_x_19495:
[----:B------:R-:W2:Y:S02]  /*1dd0*/  LDG.E.64 R2, [R4.64] ;  /* 0x0000002404027981 */ /* 0x000ea4000c1e1b00 */
[----:B--2---:R-:W0:Y:S01]  /*1de0*/  I2F.F64.U64 R2, R2 ;  /* 0x0000000200027312 */ /* 0x004e220000301800 */
[----:B------:R-:W-:Y:S05]  /*1df0*/  BRA `(.L_x_19471) ;  /* 0x0000002000007947 */ /* 0x000fea0003800000 */
.L_x_19494:
[----:B------:R-:W2:Y:S02]  /*1e00*/  LDG.E R2, [R4.64] ;  /* 0x0000002404027981 */ /* 0x000ea4000c1e1900 */
[----:B--2---:R-:W0:Y:S02]  /*1e10*/  I2F.F64.U32 R2, R2 ;  /* 0x0000000200027312 */ /* 0x004e240000201800 */
.L_x_19471:
[----:B0-----:R-:W0:Y:S01]  /*1e20*/  LDC.U8 R4, c[0x0][0x380] ;  /* 0x0000e000ff047b82 */ /* 0x001e220000000000 */
[----:B------:R-:W2:-:S06]  /*1e30*/  DSETP.NEU.AND P0, PT, RZ, c[0x0][0x378], PT ;  /* 0x0000de00ff00762a */ /* 0x000e8c0003f0d000 */
[----:B-12--5:R-:W1:-:S06]  /*1e40*/  DSETP.NEU.OR P0, PT, R2, RZ, P0 ;  /* 0x000000ff0200722a */ /* 0x026e4c000070d400 */
        /* <DEDUP_REMOVED lines=14> */
.L_x_19501:
[----:B------:R0:W-:Y:S01]  /*1f30*/  STG.E.U8 [R16.64], R2 ;  /* 0x0000000210007986 */ /* 0x0001e2000c101124 */
[----:B------:R-:W-:Y:S05]  /*1f40*/  BRA `(.L_x_19503) ;  /* 0x00000d5000007947 */ /* 0x000fea0003800000 */
.L_x_19500:
        /* <DEDUP_REMOVED lines=9> */
.L_x_19505:
[----:B------:R0:W-:Y:S01]  /*1fe0*/  STG.E [R16.64], R2 ;  /* 0x0000000210007986 */ /* 0x0001e2000c101924 */
[----:B------:R-:W-:Y:S05]  /*1ff0*/  BRA `(.L_x_19503) ;  /* 0x00000ca000007947 */ /* 0x000fea0003800000 */
.L_x_19504:
[----:B------:R0:W-:Y:S01]  /*2000*/  STG.E.U16 [R16.64], R2 ;  /* 0x0000000210007986 */ /* 0x0001e2000c101524 */
[----:B------:R-:W-:Y:S05]  /*2010*/  BRA `(.L_x_19503) ;  /* 0x00000c8000007947 */ /* 0x000fea0003800000 */
.L_x_19499:
        /* <DEDUP_REMOVED lines=9> */
.L_x_19507:
[----:B------:R-:W0:Y:S02]  /*20b0*/  I2F.U32 R0, R2 ;  /* 0x0000000200007306 */ /* 0x000e240000201000 */
[----:B0-----:R-:W-:-:S05]  /*20c0*/  F2FP.PACK_AB R0, RZ, R0 ;  /* 0x00000000ff00723e */ /* 0x001fca00000000ff */
[----:B------:R0:W-:Y:S01]  /*20d0*/  STG.E.U16 [R16.64], R0 ;  /* 0x0000000010007986 */ /* 0x0001e2000c101524 */
[----:B------:R-:W-:Y:S05]  /*20e0*/  BRA `(.L_x_19503) ;  /* 0x00000bb000007947 */ /* 0x000fea0003800000 */
.L_x_19506:
        /* <DEDUP_REMOVED lines=10> */
.L_x_19509:
[----:B------:R-:W0:Y:S02]  /*2190*/  I2F.U32 R2, R2 ;  /* 0x0000000200027306 */ /* 0x000e240000201000 */
[----:B0-----:R-:W-:-:S04]  /*21a0*/  F2FP.PACK_AB R3, RZ, R2 ;  /* 0x00000002ff03723e */ /* 0x001fc800000000ff */
[----:B------:R-:W-:-:S05]  /*21b0*/  PRMT R3, R3, 0x5410, RZ ;  /* 0x0000541003037816 */ /* 0x000fca00000000ff */
[----:B------:R0:W-:Y:S01]  /*21c0*/  STG.E [R16.64], R3 ;  /* 0x0000000310007986 */ /* 0x0001e2000c101924 */
[----:B------:R-:W-:Y:S05]  /*21d0*/  BRA `(.L_x_19503) ;  /* 0x00000ac000007947 */ /* 0x000fea0003800000 */
.L_x_19508:
[----:B------:R-:W0:Y:S02]  /*21e0*/  I2F.F64.U32 R2, R2 ;  /* 0x0000000200027312 */ /* 0x000e240000201800 */
[----:B0-----:R0:W-:Y:S01]  /*21f0*/  STG.E.64 [R16.64], R2 ;  /* 0x0000000210007986 */ /* 0x0011e2000c101b24 */
[----:B------:R-:W-:Y:S05]  /*2200*/  BRA `(.L_x_19503) ;  /* 0x00000a9000007947 */ /* 0x000fea0003800000 */
.L_x_19498:
        /* <DEDUP_REMOVED lines=10> */
.L_x_19512:
[----:B------:R-:W0:Y:S01]  /*22b0*/  I2F.F64.U32 R4, R2 ;  /* 0x0000000200047312 */ /* 0x000e220000201800 */
[----:B------:R-:W-:-:S05]  /*22c0*/  CS2R R6, SRZ ;  /* 0x0000000000067805 */ /* 0x000fca000001ff00 */
[----:B0-----:R0:W-:Y:S01]  /*22d0*/  STG.E.128 [R16.64], R4 ;  /* 0x0000000410007986 */ /* 0x0011e2000c101d24 */
[----:B------:R-:W-:Y:S05]  /*22e0*/  BRA `(.L_x_19503) ;  /* 0x000009b000007947 */ /* 0x000fea0003800000 */
.L_x_19511:
        /* <DEDUP_REMOVED lines=21> */
.L_x_19516:
[----:B------:R-:W-:Y:S05]  /*2440*/  BSYNC B0 ;  /* 0x0000000000007941 */ /* 0x000fea0003800000 */
.L_x_19515:
[----:B------:R-:W-:-:S05]  /*2450*/  LOP3.LUT R3, R0, R3, RZ, 0xfc, !PT ;  /* 0x0000000300037212 */ /* 0x000fca00078efcff */
[----:B------:R0:W-:Y:S01]  /*2460*/  STG.E.U8 [R16.64], R3 ;  /* 0x0000000310007986 */ /* 0x0001e2000c101124 */
[----:B------:R-:W-:Y:S05]  /*2470*/  BRA `(.L_x_19503) ;  /* 0x0000082000007947 */ /* 0x000fea0003800000 */
.L_x_19514:
        /* <DEDUP_REMOVED lines=13> */
.L_x_19518:
[----:B------:R-:W-:Y:S01]  /*2550*/  IMAD.MOV.U32 R0, RZ, RZ, 0x7f ;  /* 0x0000007fff007424 */ /* 0x000fe200078e00ff */
[----:B------:R-:W-:-:S04]  /*2560*/  ISETP.GT.U32.AND P0, PT, R3, 0x7f800000, PT ;  /* 0x7f8000000300780c */ /* 0x000fc80003f04070 */
[----:B------:R-:W-:-:S04]  /*2570*/  SEL R0, R0, 0x7c, P0 ;  /* 0x0000007c00007807 */ /* 0x000fc80000000000 */
.L_x_19519:
[----:B------:R-:W-:Y:S05]  /*2580*/  BSYNC B0 ;  /* 0x0000000000007941 */ /* 0x000fea0003800000 */
.L_x_19517:
[----:B------:R-:W-:-:S04]  /*2590*/  LOP3.LUT R2, R5, 0x80000000, RZ, 0xc0, !PT ;  /* 0x8000000005027812 */ /* 0x000fc800078ec0ff */
[----:B------:R-:W-:-:S04]  /*25a0*/  SHF.R.U32.HI R3, RZ, 0x18, R2 ;  /* 0x00000018ff037819 */ /* 0x000fc80000011602 */
[----:B------:R-:W-:-:S05]  /*25b0*/  LOP3.LUT R3, R0, R3, RZ, 0xfc, !PT ;  /* 0x0000000300037212 */ /* 0x000fca00078efcff */
[----:B------:R0:W-:Y:S01]  /*25c0*/  STG.E.U8 [R16.64], R3 ;  /* 0x0000000310007986 */ /* 0x0001e2000c101124 */
[----:B------:R-:W-:Y:S05]  /*25d0*/  BRA `(.L_x_19503) ;  /* 0x000006c000007947 */ /* 0x000fea0003800000 */
.L_x_19513:
[----:B------:R-:W0:Y:S02]  /*25e0*/  I2F.U32 R0, R2 ;  /* 0x0000000200007306 */ /* 0x000e240000201000 */
[----:B0-----:R-:W-:-:S05]  /*25f0*/  F2FP.BF16.PACK_AB R0, RZ, R0 ;  /* 0x00000000ff00723e */ /* 0x001fca00000010ff */
[----:B------:R0:W-:Y:S01]  /*2600*/  STG.E.U16 [R16.64], R0 ;  /* 0x0000000010007986 */ /* 0x0001e2000c101524 */
[----:B------:R-:W-:Y:S05]  /*2610*/  BRA `(.L_x_19503) ;  /* 0x0000068000007947 */ /* 0x000fea0003800000 */
.L_x_19510:
        /* <DEDUP_REMOVED lines=10> */
.L_x_19522:
        /* <DEDUP_REMOVED lines=17> */
.L_x_19525:
[----:B------:R-:W-:-:S04]  /*27d0*/  LOP3.LUT R2, R5, 0x80000000, RZ, 0xc0, !PT ;  /* 0x8000000005027812 */ /* 0x000fc800078ec0ff */
[----:B------:R-:W-:-:S04]  /*27e0*/  SHF.R.U32.HI R3, RZ, 0x18, R2 ;  /* 0x00000018ff037819 */ /* 0x000fc80000011602 */
[----:B------:R-:W-:-:S04]  /*27f0*/  LOP3.LUT R0, R0, R3, RZ, 0xfc, !PT ;  /* 0x0000000300007212 */ /* 0x000fc800078efcff */
[----:B------:R-:W-:Y:S02]  /*2800*/  PRMT R8, R0, 0x7610, R8 ;  /* 0x0000761000087816 */ /* 0x000fe40000000008 */
.L_x_19524:
[----:B------:R-:W-:Y:S05]  /*2810*/  BSYNC B0 ;  /* 0x0000000000007941 */ /* 0x000fea0003800000 */
.L_x_19523:
[----:B------:R0:W-:Y:S01]  /*2820*/  STG.E.U8 [R16.64], R8 ;  /* 0x0000000810007986 */ /* 0x0001e2000c101124 */
[----:B------:R-:W-:Y:S05]  /*2830*/  BRA `(.L_x_19503) ;  /* 0x0000046000007947 */ /* 0x000fea0003800000 */
.L_x_19521:
        /* <DEDUP_REMOVED lines=17> */
.L_x_19528:
[----:B------:R-:W-:-:S04]  /*2950*/  LOP3.LUT R2, R5, 0x80000000, RZ, 0xc0, !PT ;  /* 0x8000000005027812 */ /* 0x000fc800078ec0ff */
[----:B------:R-:W-:-:S04]  /*2960*/  SHF.R.U32.HI R3, RZ, 0x18, R2 ;  /* 0x00000018ff037819 */ /* 0x000fc80000011602 */
[----:B------:R-:W-:-:S04]  /*2970*/  LOP3.LUT R0, R0, R3, RZ, 0xfc, !PT ;  /* 0x0000000300007212 */ /* 0x000fc800078efcff */
[----:B------:R-:W-:Y:S02]  /*2980*/  PRMT R8, R0, 0x7610, R8 ;  /* 0x0000761000087816 */ /* 0x000fe40000000008 */
.L_x_19527:
[----:B------:R-:W-:Y:S05]  /*2990*/  BSYNC B0 ;  /* 0x0000000000007941 */ /* 0x000fea0003800000 */
.L_x_19526:
[----:B------:R0:W-:Y:S01]  /*29a0*/  STG.E.U8 [R16.64], R8 ;  /* 0x0000000810007986 */ /* 0x0001e2000c101124 */
[----:B------:R-:W-:Y:S05]  /*29b0*/  BRA `(.L_x_19503) ;  /* 0x000002e000007947 */ /* 0x000fea0003800000 */
.L_x_19520:
        /* <DEDUP_REMOVED lines=22> */
.L_x_19502:
        /* <DEDUP_REMOVED lines=20> */
.L_x_19530:
[----:B------:R-:W-:-:S05]  /*2c60*/  IMAD.MOV.U32 R3, RZ, RZ, RZ ;  /* 0x000000ffff037224 */ /* 0x000fca00078e00ff */
[----:B------:R0:W-:Y:S01]  /*2c70*/  STG.E.64 [R16.64], R2 ;  /* 0x0000000210007986 */ /* 0x0001e2000c101b24 */
[----:B------:R-:W-:Y:S05]  /*2c80*/  BRA `(.L_x_19503) ;  /* 0x0000001000007947 */ /* 0x000fea0003800000 */
.L_x_19529:
[----:B------:R0:W-:Y:S02]  /*2c90*/  STG.E [R16.64], R2 ;  /* 0x0000000210007986 */ /* 0x0001e4000c101924 */
.L_x_19503:
[----:B------:R-:W-:-:S05]  /*2ca0*/  IMAD R18, R18, 0x200, R23 ;  /* 0x0000020012127824 */ /* 0x000fca00078e0217 */
[----:B------:R-:W-:Y:S02]  /*2cb0*/  IADD3 R19, R18, 0x80, RZ ;  /* 0x0000008012137810 */ /* 0x000fe40007ffe0ff */
.L_x_19464:
[----:B------:R-:W-:Y:S05]  /*2cc0*/  BSYNC B6 ;  /* 0x0000000000067941 */ /* 0x000fea0003800000 */
.L_x_19463:
        /* <DEDUP_REMOVED lines=231> */
.L_x_19533:
        /* <DEDUP_REMOVED lines=19> */
.L_x_19537:
[----:B------:R-:W2:Y:S02]  /*3c70*/  LDG.E.U8 R2, [R4.64] ;  /* 0x0000002404027981 */ /* 0x000ea4000c1e1100 */
[----:B--2---:R-:W0:Y:S01]  /*3c80*/  I2F.F64.U16 R2, R2 ;  /* 0x0000000200027312 */ /* 0x004e220000101800 */
[----:B------:R-:W-:Y:S05]  /*3c90*/  BRA `(.L_x_19539) ;  /* 0x00000df000007947 */ /* 0x000fea0003800000 */
.L_x_19536:
        /* <DEDUP_REMOVED lines=9> */
.L_x_19541:
[----:B------:R-:W2:Y:S02]  /*3d30*/  LDG.E R2, [R4.64] ;  /* 0x0000002404027981 */ /* 0x000ea4000c1e1900 */
[----:B--2---:R-:W0:Y:S01]  /*3d40*/  I2F.F64 R2, R2 ;  /* 0x0000000200027312 */ /* 0x004e220000201c00 */
[----:B------:R-:W-:Y:S05]  /*3d50*/  BRA `(.L_x_19539) ;  /* 0x00000d3000007947 */ /* 0x000fea0003800000 */
.L_x_19540:
[----:B------:R-:W2:Y:S02]  /*3d60*/  LDG.E.U16 R2, [R4.64] ;  /* 0x0000002404027981 */ /* 0x000ea4000c1e1500 */
[----:B--2---:R-:W0:Y:S01]  /*3d70*/  I2F.F64.S16 R2, R2 ;  /* 0x0000000200027312 */ /* 0x004e220000101c00 */
[----:B------:R-:W-:Y:S05]  /*3d80*/  BRA `(.L_x_19539) ;  /* 0x00000d0000007947 */ /* 0x000fea0003800000 */
.L_x_19535:
        /* <DEDUP_REMOVED lines=10> */
.L_x_19543:
[----:B------:R-:W2:Y:S02]  /*3e30*/  LDG.E.U16 R0, [R4.64] ;  /* 0x0000002404007981 */ /* 0x000ea4000c1e1500 */
[----:B--2---:R-:W-:-:S05]  /*3e40*/  HADD2.F32 R0, -RZ, R0.H0_H0 ;  /* 0x20000000ff007230 */ /* 0x004fca0000004100 */
[----:B------:R-:W-:-:S04]  /*3e50*/  FMUL.FTZ R0, R0, 1 ;  /* 0x3f80000000007820 */ /* 0x000fc80000410000 */
[----:B------:R0:W1:Y:S01]  /*3e60*/  F2F.F64.F32 R2, R0 ;  /* 0x0000000000027310 */ /* 0x0000620000201800 */
[----:B------:R-:W-:Y:S05]  /*3e70*/  BRA `(.L_x_19539) ;  /* 0x00000c1000007947 */ /* 0x000fea0003800000 */
.L_x_19542:
        /* <DEDUP_REMOVED lines=10> */
.L_x_19545:
[----:B------:R-:W2:Y:S02]  /*3f20*/  LDG.E.U16 R4, [R4.64] ;  /* 0x0000002404047981 */ /* 0x000ea4000c1e1500 */
[----:B--2---:R-:W-:-:S05]  /*3f30*/  HADD2.F32 R0, -RZ, R4.H0_H0 ;  /* 0x20000004ff007230 */ /* 0x004fca0000004100 */
[----:B------:R-:W-:-:S04]  /*3f40*/  FMUL.FTZ R0, R0, 1 ;  /* 0x3f80000000007820 */ /* 0x000fc80000410000 */
[----:B------:R0:W1:Y:S01]  /*3f50*/  F2F.F64.F32 R2, R0 ;  /* 0x0000000000027310 */ /* 0x0000620000201800 */
[----:B------:R-:W-:Y:S05]  /*3f60*/  BRA `(.L_x_19539) ;  /* 0x00000b2000007947 */ /* 0x000fea0003800000 */
.L_x_19544:
[----:B------:R0:W5:Y:S01]  /*3f70*/  LDG.E.64 R2, [R4.64] ;  /* 0x0000002404027981 */ /* 0x000162000c1e1b00 */
[----:B------:R-:W-:Y:S05]  /*3f80*/  BRA `(.L_x_19539) ;  /* 0x00000b0000007947 */ /* 0x000fea0003800000 */
.L_x_19534:
        /* <DEDUP_REMOVED lines=13> */
.L_x_19548:
[----:B------:R0:W5:Y:S01]  /*4060*/  LDG.E.64 R2, [R4.64] ;  /* 0x0000002404027981 */ /* 0x000162000c1e1b00 */
[----:B------:R-:W-:Y:S05]  /*4070*/  BRA `(.L_x_19539) ;  /* 0x00000a1000007947 */ /* 0x000fea0003800000 */
.L_x_19547:
        /* <DEDUP_REMOVED lines=28> */
.L_x_19550:
        /* <DEDUP_REMOVED lines=15> */
.L_x_19549:
[----:B------:R-:W2:Y:S02]  /*4330*/  LDG.E.U16 R0, [R4.64] ;  /* 0x0000002404007981 */ /* 0x000ea4000c1e1500 */
[----:B--2---:R-:W-:-:S05]  /*4340*/  PRMT R0, RZ, 0x5410, R0 ;  /* 0x00005410ff007816 */ /* 0x004fca0000000000 */
[----:B------:R-:W-:-:S04]  /*4350*/  FMUL.FTZ R0, R0, 1 ;  /* 0x3f80000000007820 */ /* 0x000fc80000410000 */
[----:B------:R0:W1:Y:S01]  /*4360*/  F2F.F64.F32 R2, R0 ;  /* 0x0000000000027310 */ /* 0x0000620000201800 */
[----:B------:R-:W-:Y:S05]  /*4370*/  BRA `(.L_x_19539) ;  /* 0x0000071000007947 */ /* 0x000fea0003800000 */
.L_x_19546:
        /* <DEDUP_REMOVED lines=11> */
.L_x_19553:
        /* <DEDUP_REMOVED lines=21> */
.L_x_19557:
[----:B------:R-:W-:Y:S05]  /*4580*/  BSYNC B1 ;  /* 0x0000000000017941 */ /* 0x000fea0003800000 */
.L_x_19556:
[----:B------:R-:W-:Y:S01]  /*4590*/  LEA R3, R0, 0x3b800000, 0x17 ;  /* 0x3b80000000037811 */ /* 0x000fe200078eb8ff */
[----:B------:R-:W-:-:S05]  /*45a0*/  IMAD.SHL.U32 R0, R2, 0x100000, RZ ;  /* 0x0010000002007824 */ /* 0x000fca00078e00ff */
[----:B------:R-:W-:Y:S02]  /*45b0*/  LOP3.LUT R0, R3, R0, R4, 0xfe, !PT ;  /* 0x0000000003007212 */ /* 0x000fe400078efe04 */
.L_x_19555:
[----:B------:R-:W-:Y:S05]  /*45c0*/  BSYNC B0 ;  /* 0x0000000000007941 */ /* 0x000fea0003800000 */
.L_x_19554:
[----:B------:R-:W-:-:S04]  /*45d0*/  FMUL.FTZ R0, R0, 1 ;  /* 0x3f80000000007820 */ /* 0x000fc80000410000 */
[----:B------:R0:W1:Y:S01]  /*45e0*/  F2F.F64.F32 R2, R0 ;  /* 0x0000000000027310 */ /* 0x0000620000201800 */
[----:B------:R-:W-:Y:S05]  /*45f0*/  BRA `(.L_x_19539) ;  /* 0x0000049000007947 */ /* 0x000fea0003800000 */
.L_x_19552:
        /* <DEDUP_REMOVED lines=21> */
.L_x_19561:
[----:B------:R-:W-:Y:S05]  /*4750*/  BSYNC B1 ;  /* 0x0000000000017941 */ /* 0x000fea0003800000 */
.L_x_19560:
[----:B------:R-:W-:Y:S01]  /*4760*/  LEA R3, R0, 0x37800000, 0x17 ;  /* 0x3780000000037811 */ /* 0x000fe200078eb8ff */
[----:B------:R-:W-:-:S05]  /*4770*/  IMAD.SHL.U32 R0, R2, 0x200000, RZ ;  /* 0x0020000002007824 */ /* 0x000fca00078e00ff */
[----:B------:R-:W-:Y:S02]  /*4780*/  LOP3.LUT R0, R3, R0, R4, 0xfe, !PT ;  /* 0x0000000003007212 */ /* 0x000fe400078efe04 */
.L_x_19559:
[----:B------:R-:W-:Y:S05]  /*4790*/  BSYNC B0 ;  /* 0x0000000000007941 */ /* 0x000fea0003800000 */
.L_x_19558:
[----:B------:R-:W-:-:S04]  /*47a0*/  FMUL.FTZ R0, R0, 1 ;  /* 0x3f80000000007820 */ /* 0x000fc80000410000 */
[----:B------:R0:W1:Y:S01]  /*47b0*/  F2F.F64.F32 R2, R0 ;  /* 0x0000000000027310 */ /* 0x0000620000201800 */
[----:B------:R-:W-:Y:S05]  /*47c0*/  BRA `(.L_x_19539) ;  /* 0x000002c000007947 */ /* 0x000fea0003800000 */
.L_x_19551:
        /* <DEDUP_REMOVED lines=14> */
.L_x_19565:
[----:B------:R-:W-:Y:S05]  /*48b0*/  BSYNC B0 ;  /* 0x0000000000007941 */ /* 0x000fea0003800000 */
.L_x_19564:
[----:B------:R-:W-:-:S04]  /*48c0*/  FMUL.FTZ R0, R0, 1 ;  /* 0x3f80000000007820 */ /* 0x000fc80000410000 */
[----:B------:R0:W1:Y:S01]  /*48d0*/  F2F.F64.F32 R2, R0 ;  /* 0x0000000000027310 */ /* 0x0000620000201800 */
[----:B------:R-:W-:Y:S05]  /*48e0*/  BRA `(.L_x_19539) ;  /* 0x000001a000007947 */ /* 0x000fea0003800000 */
.L_x_19538:
        /* <DEDUP_REMOVED lines=21> */
.L_x_19563:
[----:B------:R-:W2:Y:S02]  /*4a40*/  LDG.E.64 R2, [R4.64] ;  /* 0x0000002404027981 */ /* 0x000ea4000c1e1b00 */
[----:B--2---:R-:W0:Y:S01]  /*4a50*/  I2F.F64.U64 R2, R2 ;  /* 0x0000000200027312 */ /* 0x004e220000301800 */
[----:B------:R-:W-:Y:S05]  /*4a60*/  BRA `(.L_x_19539) ;  /* 0x0000002000007947 */ /* 0x000fea0003800000 */
.L_x_19562:
[----:B------:R-:W2:Y:S02]  /*4a70*/  LDG.E R2, [R4.64] ;  /* 0x0000002404027981 */ /* 0x000ea4000c1e1900 */
[----:B--2---:R-:W0:Y:S02]  /*4a80*/  I2F.F64.U32 R2, R2 ;  /* 0x0000000200027312 */ /* 0x004e240000201800 */
.L_x_19539:
        /* <DEDUP_REMOVED lines=17> */
.L_x_19569:
[----:B------:R0:W-:Y:S01]  /*4ba0*/  STG.E.U8 [R16.64], R2 ;  /* 0x0000000210007986 */ /* 0x0001e2000c101124 */
[----:B------:R-:W-:Y:S05]  /*4bb0*/  BRA `(.L_x_19571) ;  /* 0x00000d5000007947 */ /* 0x000fea0003800000 */
.L_x_19568:
        /* <DEDUP_REMOVED lines=9> */
.L_x_19573:
[----:B------:R0:W-:Y:S01]  /*4c50*/  STG.E [R16.64], R2 ;  /* 0x0000000210007986 */ /* 0x0001e2000c101924 */
[----:B------:R-:W-:Y:S05]  /*4c60*/  BRA `(.L_x_19571) ;  /* 0x00000ca000007947 */ /* 0x000fea0003800000 */
.L_x_19572:
[----:B------:R0:W-:Y:S01]  /*4c70*/  STG.E.U16 [R16.64], R2 ;  /* 0x0000000210007986 */ /* 0x0001e2000c101524 */
[----:B------:R-:W-:Y:S05]  /*4c80*/  BRA `(.L_x_19571) ;  /* 0x00000c8000007947 */ /* 0x000fea0003800000 */
.L_x_19567:
        /* <DEDUP_REMOVED lines=9> */
.L_x_19575:
[----:B------:R-:W0:Y:S02]  /*4d20*/  I2F.U32 R0, R2 ;  /* 0x0000000200007306 */ /* 0x000e240000201000 */
[----:B0-----:R-:W-:-:S05]  /*4d30*/  F2FP.PACK_AB R0, RZ, R0 ;  /* 0x00000000ff00723e */ /* 0x001fca00000000ff */
[----:B------:R0:W-:Y:S01]  /*4d40*/  STG.E.U16 [R16.64], R0 ;  /* 0x0000000010007986 */ /* 0x0001e2000c101524 */
[----:B------:R-:W-:Y:S05]  /*4d50*/  BRA `(.L_x_19571) ;  /* 0x00000bb000007947 */ /* 0x000fea0003800000 */
.L_x_19574:
        /* <DEDUP_REMOVED lines=10> */
.L_x_19577:
[----:B------:R-:W0:Y:S02]  /*4e00*/  I2F.U32 R2, R2 ;  /* 0x0000000200027306 */ /* 0x000e240000201000 */
[----:B0-----:R-:W-:-:S04]  /*4e10*/  F2FP.PACK_AB R3, RZ, R2 ;  /* 0x00000002ff03723e */ /* 0x001fc800000000ff */
[----:B------:R-:W-:-:S05]  /*4e20*/  PRMT R3, R3, 0x5410, RZ ;  /* 0x0000541003037816 */ /* 0x000fca00000000ff */
[----:B------:R0:W-:Y:S01]  /*4e30*/  STG.E [R16.64], R3 ;  /* 0x0000000310007986 */ /* 0x0001e2000c101924 */
[----:B------:R-:W-:Y:S05]  /*4e40*/  BRA `(.L_x_19571) ;  /* 0x00000ac000007947 */ /* 0x000fea0003800000 */
.L_x_19576:
[----:B------:R-:W0:Y:S02]  /*4e50*/  I2F.F64.U32 R2, R2 ;  /* 0x0000000200027312 */ /* 0x000e240000201800 */
[----:B0-----:R0:W-:Y:S01]  /*4e60*/  STG.E.64 [R16.64], R2 ;  /* 0x0000000210007986 */ /* 0x0011e2000c101b24 */
[----:B------:R-:W-:Y:S05]  /*4e70*/  BRA `(.L_x_19571) ;  /* 0x00000a9000007947 */ /* 0x000fea0003800000 */
.L_x_19566:
        /* <DEDUP_REMOVED lines=10> */
.L_x_19580:
[----:B------:R-:W0:Y:S01]  /*4f20*/  I2F.F64.U32 R4, R2 ;  /* 0x0000000200047312 */ /* 0x000e220000201800 */
[----:B------:R-:W-:-:S05]  /*4f30*/  CS2R R6, SRZ ;  /* 0x0000000000067805 */ /* 0x000fca000001ff00 */
[----:B0-----:R0:W-:Y:S01]  /*4f40*/  STG.E.128 [R16.64], R4 ;  /* 0x0000000410007986 */ /* 0x0011e2000c101d24 */
[----:B------:R-:W-:Y:S05]  /*4f50*/  BRA `(.L_x_19571) ;  /* 0x000009b000007947 */ /* 0x000fea0003800000 */
.L_x_19579:
        /* <DEDUP_REMOVED lines=21> */
.L_x_19584:
[----:B------:R-:W-:Y:S05]  /*50b0*/  BSYNC B0 ;  /* 0x0000000000007941 */ /* 0x000fea0003800000 */
.L_x_19583:
[----:B------:R-:W-:-:S05]  /*50c0*/  LOP3.LUT R3, R0, R3, RZ, 0xfc, !PT ;  /* 0x0000000300037212 */ /* 0x000fca00078efcff */
[----:B------:R0:W-:Y:S01]  /*50d0*/  STG.E.U8 [R16.64], R3 ;  /* 0x0000000310007986 */ /* 0x0001e2000c101124 */
[----:B------:R-:W-:Y:S05]  /*50e0*/  BRA `(.L_x_19571) ;  /* 0x0000082000007947 */ /* 0x000fea0003800000 */
.L_x_19582:
        /* <DEDUP_REMOVED lines=13> */
.L_x_19586:
[----:B------:R-:W-:Y:S01]  /*51c0*/  IMAD.MOV.U32 R0, RZ, RZ, 0x7f ;  /* 0x0000007fff007424 */ /* 0x000fe200078e00ff */
[----:B------:R-:W-:-:S04]  /*51d0*/  ISETP.GT.U32.AND P0, PT, R3, 0x7f800000, PT ;  /* 0x7f8000000300780c */ /* 0x000fc80003f04070 */
[----:B------:R-:W-:-:S04]  /*51e0*/  SEL R0, R0, 0x7c, P0 ;  /* 0x0000007c00007807 */ /* 0x000fc80000000000 */
.L_x_19587:
[----:B------:R-:W-:Y:S05]  /*51f0*/  BSYNC B0 ;  /* 0x0000000000007941 */ /* 0x000fea0003800000 */
.L_x_19585:
[----:B------:R-:W-:-:S04]  /*5200*/  LOP3.LUT R2, R5, 0x80000000, RZ, 0xc0, !PT ;  /* 0x8000000005027812 */ /* 0x000fc800078ec0ff */
[----:B------:R-:W-:-:S04]  /*5210*/  SHF.R.U32.HI R3, RZ, 0x18, R2 ;  /* 0x00000018ff037819 */ /* 0x000fc80000011602 */
[----:B------:R-:W-:-:S05]  /*5220*/  LOP3.LUT R3, R0, R3, RZ, 0xfc, !PT ;  /* 0x0000000300037212 */ /* 0x000fca00078efcff */
[----:B------:R0:W-:Y:S01]  /*5230*/  STG.E.U8 [R16.64], R3 ;  /* 0x0000000310007986 */ /* 0x0001e2000c101124 */
[----:B------:R-:W-:Y:S05]  /*5240*/  BRA `(.L_x_19571) ;  /* 0x000006c000007947 */ /* 0x000fea0003800000 */
.L_x_19581:
[----:B------:R-:W0:Y:S02]  /*5250*/  I2F.U32 R0, R2 ;  /* 0x0000000200007306 */ /* 0x000e240000201000 */
[----:B0-----:R-:W-:-:S05]  /*5260*/  F2FP.BF16.PACK_AB R0, RZ, R0 ;  /* 0x00000000ff00723e */ /* 0x001fca00000010ff */
[----:B------:R0:W-:Y:S01]  /*5270*/  STG.E.U16 [R16.64], R0 ;  /* 0x0000000010007986 */ /* 0x0001e2000c101524 */
[----:B------:R-:W-:Y:S05]  /*5280*/  BRA `(.L_x_19571) ;  /* 0x0000068000007947 */ /* 0x000fea0003800000 */
.L_x_19578:
        /* <DEDUP_REMOVED lines=10> */
.L_x_19590:
        /* <DEDUP_REMOVED lines=17> */
.L_x_19593:
[----:B------:R-:W-:-:S04]  /*5440*/  LOP3.LUT R2, R5, 0x80000000, RZ, 0xc0, !PT ;  /* 0x8000000005027812 */ /* 0x000fc800078ec0ff */
[----:B------:R-:W-:-:S04]  /*5450*/  SHF.R.U32.HI R3, RZ, 0x18, R2 ;  /* 0x00000018ff037819 */ /* 0x000fc80000011602 */
[----:B------:R-:W-:-:S04]  /*5460*/  LOP3.LUT R0, R0, R3, RZ, 0xfc, !PT ;  /* 0x0000000300007212 */ /* 0x000fc800078efcff */
[----:B------:R-:W-:Y:S02]  /*5470*/  PRMT R8, R0, 0x7610, R8 ;  /* 0x0000761000087816 */ /* 0x000fe40000000008 */
.L_x_19592:
[----:B------:R-:W-:Y:S05]  /*5480*/  BSYNC B0 ;  /* 0x0000000000007941 */ /* 0x000fea0003800000 */
.L_x_19591:
[----:B------:R0:W-:Y:S01]  /*5490*/  STG.E.U8 [R16.64], R8 ;  /* 0x0000000810007986 */ /* 0x0001e2000c101124 */
[----:B------:R-:W-:Y:S05]  /*54a0*/  BRA `(.L_x_19571) ;  /* 0x0000046000007947 */ /* 0x000fea0003800000 */
.L_x_19589:
        /* <DEDUP_REMOVED lines=17> */
.L_x_19596:
[----:B------:R-:W-:-:S04]  /*55c0*/  LOP3.LUT R2, R5, 0x80000000, RZ, 0xc0, !PT ;  /* 0x8000000005027812 */ /* 0x000fc800078ec0ff */
[----:B------:R-:W-:-:S04]  /*55d0*/  SHF.R.U32.HI R3, RZ, 0x18, R2 ;  /* 0x00000018ff037819 */ /* 0x000fc80000011602 */
[----:B------:R-:W-:-:S04]  /*55e0*/  LOP3.LUT R0, R0, R3, RZ, 0xfc, !PT ;  /* 0x0000000300007212 */ /* 0x000fc800078efcff */
[----:B------:R-:W-:Y:S02]  /*55f0*/  PRMT R8, R0, 0x7610, R8 ;  /* 0x0000761000087816 */ /* 0x000fe40000000008 */
.L_x_19595:
[----:B------:R-:W-:Y:S05]  /*5600*/  BSYNC B0 ;  /* 0x0000000000007941 */ /* 0x000fea0003800000 */
.L_x_19594:
[----:B------:R0:W-:Y:S01]  /*5610*/  STG.E.U8 [R16.64], R8 ;  /* 0x0000000810007986 */ /* 0x0001e2000c101124 */
[----:B------:R-:W-:Y:S05]  /*5620*/  BRA `(.L_x_19571) ;  /* 0x000002e000007947 */ /* 0x000fea0003800000 */
.L_x_19588:
        /* <DEDUP_REMOVED lines=22> */
.L_x_19570:
        /* <DEDUP_REMOVED lines=20> */
.L_x_19598:
[----:B------:R-:W-:-:S05]  /*58d0*/  IMAD.MOV.U32 R3, RZ, RZ, RZ ;  /* 0x000000ffff037224 */ /* 0x000fca00078e00ff */
[----:B------:R0:W-:Y:S01]  /*58e0*/  STG.E.64 [R16.64], R2 ;  /* 0x0000000210007986 */ /* 0x0001e2000c101b24 */
[----:B------:R-:W-:Y:S05]  /*58f0*/  BRA `(.L_x_19571) ;  /* 0x0000001000007947 */ /* 0x000fea0003800000 */
.L_x_19597:
[----:B------:R0:W-:Y:S02]  /*5900*/  STG.E [R16.64], R2 ;  /* 0x0000000210007986 */ /* 0x0001e4000c101924 */
.L_x_19571:
        /* <DEDUP_REMOVED lines=231> */
.L_x_19599:
        /* <DEDUP_REMOVED lines=19> */
.L_x_19603:
[----:B------:R-:W2:Y:S02]  /*68b0*/  LDG.E.U8 R2, [R4.64] ;  /* 0x0000002404027981 */ /* 0x000ea4000c1e1100 */
[----:B--2---:R-:W0:Y:S01]  /*68c0*/  I2F.F64.U16 R2, R2 ;  /* 0x0000000200027312 */ /* 0x004e220000101800 */
[----:B------:R-:W-:Y:S05]  /*68d0*/  BRA `(.L_x_19605) ;  /* 0x00000df000007947 */ /* 0x000fea0003800000 */
.L_x_19602:
        /* <DEDUP_REMOVED lines=9> */
.L_x_19607:
[----:B------:R-:W2:Y:S02]  /*6970*/  LDG.E R2, [R4.64] ;  /* 0x0000002404027981 */ /* 0x000ea4000c1e1900 */
[----:B--2---:R-:W0:Y:S01]  /*6980*/  I2F.F64 R2, R2 ;  /* 0x0000000200027312 */ /* 0x004e220000201c00 */
[----:B------:R-:W-:Y:S05]  /*6990*/  BRA `(.L_x_19605) ;  /* 0x00000d3000007947 */ /* 0x000fea0003800000 */
.L_x_19606:
[----:B------:R-:W2:Y:S02]  /*69a0*/  LDG.E.U16 R2, [R4.64] ;  /* 0x0000002404027981 */ /* 0x000ea4000c1e1500 */
[----:B--2---:R-:W0:Y:S01]  /*69b0*/  I2F.F64.S16 R2, R2 ;  /* 0x0000000200027312 */ /* 0x004e220000101c00 */
[----:B------:R-:W-:Y:S05]  /*69c0*/  BRA `(.L_x_19605) ;  /* 0x00000d0000007947 */ /* 0x000fea0003800000 */
.L_x_19601:
        /* <DEDUP_REMOVED lines=10> */
.L_x_19609:
[----:B------:R-:W2:Y:S02]  /*6a70*/  LDG.E.U16 R0, [R4.64] ;  /* 0x0000002404007981 */ /* 0x000ea4000c1e1500 */
[----:B--2---:R-:W-:-:S05]  /*6a80*/  HADD2.F32 R0, -RZ, R0.H0_H0 ;  /* 0x20000000ff007230 */ /* 0x004fca0000004100 */
[----:B------:R-:W-:-:S04]  /*6a90*/  FMUL.FTZ R0, R0, 1 ;  /* 0x3f80000000007820 */ /* 0x000fc80000410000 */
[----:B------:R0:W1:Y:S01]  /*6aa0*/  F2F.F64.F32 R2, R0 ;  /* 0x0000000000027310 */ /* 0x0000620000201800 */
[----:B------:R-:W-:Y:S05]  /*6ab0*/  BRA `(.L_x_19605) ;  /* 0x00000c1000007947 */ /* 0x000fea0003800000 */
.L_x_19608:
        /* <DEDUP_REMOVED lines=10> */
.L_x_19611:
[----:B------:R-:W2:Y:S02]  /*6b60*/  LDG.E.U16 R4, [R4.64] ;  /* 0x0000002404047981 */ /* 0x000ea4000c1e1500 */
[----:B--2---:R-:W-:-:S05]  /*6b70*/  HADD2.F32 R0, -RZ, R4.H0_H0 ;  /* 0x20000004ff007230 */ /* 0x004fca0000004100 */
[----:B------:R-:W-:-:S04]  /*6b80*/  FMUL.FTZ R0, R0, 1 ;  /* 0x3f80000000007820 */ /* 0x000fc80000410000 */
[----:B------:R0:W1:Y:S01]  /*6b90*/  F2F.F64.F32 R2, R0 ;  /* 0x0000000000027310 */ /* 0x0000620000201800 */
[----:B------:R-:W-:Y:S05]  /*6ba0*/  BRA `(.L_x_19605) ;  /* 0x00000b2000007947 */ /* 0x000fea0003800000 */
.L_x_19610:
[----:B------:R0:W5:Y:S01]  /*6bb0*/  LDG.E.64 R2, [R4.64] ;  /* 0x0000002404027981 */ /* 0x000162000c1e1b00 */
[----:B------:R-:W-:Y:S05]  /*6bc0*/  BRA `(.L_x_19605) ;  /* 0x00000b0000007947 */ /* 0x000fea0003800000 */
.L_x_19600:
        /* <DEDUP_REMOVED lines=13> */
.L_x_19614:
[----:B------:R0:W5:Y:S01]  /*6ca0*/  LDG.E.64 R2, [R4.64] ;  /* 0x0000002404027981 */ /* 0x000162000c1e1b00 */
[----:B------:R-:W-:Y:S05]  /*6cb0*/  BRA `(.L_x_19605) ;  /* 0x00000a1000007947 */ /* 0x000fea0003800000 */
.L_x_19613:
        /* <DEDUP_REMOVED lines=28> */
.L_x_19616:
        /* <DEDUP_REMOVED lines=15> */
.L_x_19615:
[----:B------:R-:W2:Y:S02]  /*6f70*/  LDG.E.U16 R0, [R4.64] ;  /* 0x0000002404007981 */ /* 0x000ea4000c1e1500 */
[----:B--2---:R-:W-:-:S05]  /*6f80*/  PRMT R0, RZ, 0x5410, R0 ;  /* 0x00005410ff007816 */ /* 0x004fca0000000000 */
[----:B------:R-:W-:-:S04]  /*6f90*/  FMUL.FTZ R0, R0, 1 ;  /* 0x3f80000000007820 */ /* 0x000fc80000410000 */
[----:B------:R0:W1:Y:S01]  /*6fa0*/  F2F.F64.F32 R2, R0 ;  /* 0x0000000000027310 */ /* 0x0000620000201800 */
[----:B------:R-:W-:Y:S05]  /*6fb0*/  BRA `(.L_x_19605) ;  /* 0x0000071000007947 */ /* 0x000fea0003800000 */
.L_x_19612:
        /* <DEDUP_REMOVED lines=11> */
.L_x_19619:
        /* <DEDUP_REMOVED lines=21> */
.L_x_19623:
[----:B------:R-:W-:Y:S05]  /*71c0*/  BSYNC B1 ;  /* 0x0000000000017941 */ /* 0x000fea0003800000 */
.L_x_19622:
[----:B------:R-:W-:Y:S01]  /*71d0*/  LEA R3, R0, 0x3b800000, 0x17 ;  /* 0x3b80000000037811 */ /* 0x000fe200078eb8ff */
[----:B------:R-:W-:-:S05]  /*71e0*/  IMAD.SHL.U32 R0, R2, 0x100000, RZ ;  /* 0x0010000002007824 */ /* 0x000fca00078e00ff */
[----:B------:R-:W-:Y:S02]  /*71f0*/  LOP3.LUT R0, R3, R0, R4, 0xfe, !PT ;  /* 0x0000000003007212 */ /* 0x000fe400078efe04 */
.L_x_19621:
[----:B------:R-:W-:Y:S05]  /*7200*/  BSYNC B0 ;  /* 0x0000000000007941 */ /* 0x000fea0003800000 */
.L_x_19620:
[----:B------:R-:W-:-:S04]  /*7210*/  FMUL.FTZ R0, R0, 1 ;  /* 0x3f80000000007820 */ /* 0x000fc80000410000 */
[----:B------:R0:W1:Y:S01]  /*7220*/  F2F.F64.F32 R2, R0 ;  /* 0x0000000000027310 */ /* 0x0000620000201800 */
[----:B------:R-:W-:Y:S05]  /*7230*/  BRA `(.L_x_19605) ;  /* 0x0000049000007947 */ /* 0x000fea0003800000 */
.L_x_19618:
        /* <DEDUP_REMOVED lines=21> */
.L_x_19627:
[----:B------:R-:W-:Y:S05]  /*7390*/  BSYNC B1 ;  /* 0x0000000000017941 */ /* 0x000fea0003800000 */
.L_x_19626:
[----:B------:R-:W-:Y:S01]  /*73a0*/  LEA R3, R0, 0x37800000, 0x17 ;  /* 0x3780000000037811 */ /* 0x000fe200078eb8ff */
[----:B------:R-:W-:-:S05]  /*73b0*/  IMAD.SHL.U32 R0, R2, 0x200000, RZ ;  /* 0x0020000002007824 */ /* 0x000fca00078e00ff */
[----:B------:R-:W-:Y:S02]  /*73c0*/  LOP3.LUT R0, R3, R0, R4, 0xfe, !PT ;  /* 0x0000000003007212 */ /* 0x000fe400078efe04 */
.L_x_19625:
[----:B------:R-:W-:Y:S05]  /*73d0*/  BSYNC B0 ;  /* 0x0000000000007941 */ /* 0x000fea0003800000 */
.L_x_19624:
[----:B------:R-:W-:-:S04]  /*73e0*/  FMUL.FTZ R0, R0, 1 ;  /* 0x3f80000000007820 */ /* 0x000fc80000410000 */
[----:B------:R0:W1:Y:S01]  /*73f0*/  F2F.F64.F32 R2, R0 ;  /* 0x0000000000027310 */ /* 0x0000620000201800 */
[----:B------:R-:W-:Y:S05]  /*7400*/  BRA `(.L_x_19605) ;  /* 0x000002c000007947 */ /* 0x000fea0003800000 */
.L_x_19617:
        /* <DEDUP_REMOVED lines=14> */
.L_x_19631:
[----:B------:R-:W-:Y:S05]  /*74f0*/  BSYNC B0 ;  /* 0x0000000000007941 */ /* 0x000fea0003800000 */
.L_x_19630:
[----:B------:R-:W-:-:S04]  /*7500*/  FMUL.FTZ R0, R0, 1 ;  /* 0x3f80000000007820 */ /* 0x000fc80000410000 */
[----:B------:R0:W1:Y:S01]  /*7510*/  F2F.F64.F32 R2, R0 ;  /* 0x0000000000027310 */ /* 0x0000620000201800 */
[----:B------:R-:W-:Y:S05]  /*7520*/  BRA `(.L_x_19605) ;  /* 0x000001a000007947 */ /* 0x000fea0003800000 */
.L_x_19604:
        /* <DEDUP_REMOVED lines=21> */
.L_x_19629:
[----:B------:R-:W2:Y:S02]  /*7680*/  LDG.E.64 R2, [R4.64] ;  /* 0x0000002404027981 */ /* 0x000ea4000c1e1b00 */
[----:B--2---:R-:W0:Y:S01]  /*7690*/  I2F.F64.U64 R2, R2 ;  /* 0x0000000200027312 */ /* 0x004e220000301800 */
[----:B------:R-:W-:Y:S05]  /*76a0*/  BRA `(.L_x_19605) ;  /* 0x0000002000007947 */ /* 0x000fea0003800000 */
.L_x_19628:
[----:B------:R-:W2:Y:S02]  /*76b0*/  LDG.E R2, [R4.64] ;  /* 0x0000002404027981 */ /* 0x000ea4000c1e1900 */
[----:B--2---:R-:W0:Y:S02]  /*76c0*/  I2F.F64.U32 R2, R2 ;  /* 0x0000000200027312 */ /* 0x004e240000201800 */
.L_x_19605:
        /* <DEDUP_REMOVED lines=17> */
.L_x_19635:
[----:B------:R0:W-:Y:S01]  /*77e0*/  STG.E.U8 [R16.64], R2 ;  /* 0x0000000210007986 */ /* 0x0001e2000c101124 */
[----:B------:R-:W-:Y:S05]  /*77f0*/  BRA `(.L_x_19637) ;  /* 0x00000d5000007947 */ /* 0x000fea0003800000 */
.L_x_19634:
        /* <DEDUP_REMOVED lines=9> */
.L_x_19639:
[----:B------:R0:W-:Y:S01]  /*7890*/  STG.E [R16.64], R2 ;  /* 0x0000000210007986 */ /* 0x0001e2000c101924 */
[----:B------:R-:W-:Y:S05]  /*78a0*/  BRA `(.L_x_19637) ;  /* 0x00000ca000007947 */ /* 0x000fea0003800000 */
.L_x_19638:
[----:B------:R0:W-:Y:S01]  /*78b0*/  STG.E.U16 [R16.64], R2 ;  /* 0x0000000210007986 */ /* 0x0001e2000c101524 */
[----:B------:R-:W-:Y:S05]  /*78c0*/  BRA `(.L_x_19637) ;  /* 0x00000c8000007947 */ /* 0x000fea0003800000 */
.L_x_19633:
        /* <DEDUP_REMOVED lines=9> */
.L_x_19641:
[----:B------:R-:W0:Y:S02]  /*7960*/  I2F.U32 R0, R2 ;  /* 0x0000000200007306 */ /* 0x000e240000201000 */
[----:B0-----:R-:W-:-:S05]  /*7970*/  F2FP.PACK_AB R0, RZ, R0 ;  /* 0x00000000ff00723e */ /* 0x001fca00000000ff */
[----:B------:R0:W-:Y:S01]  /*7980*/  STG.E.U16 [R16.64], R0 ;  /* 0x0000000010007986 */ /* 0x0001e2000c101524 */
[----:B------:R-:W-:Y:S05]  /*7990*/  BRA `(.L_x_19637) ;  /* 0x00000bb000007947 */ /* 0x000fea0003800000 */
.L_x_19640:
        /* <DEDUP_REMOVED lines=10> */
.L_x_19643:
[----:B------:R-:W0:Y:S02]  /*7a40*/  I2F.U32 R2, R2 ;  /* 0x0000000200027306 */ /* 0x000e240000201000 */
[----:B0-----:R-:W-:-:S04]  /*7a50*/  F2FP.PACK_AB R3, RZ, R2 ;  /* 0x00000002ff03723e */ /* 0x001fc800000000ff */
[----:B------:R-:W-:-:S05]  /*7a60*/  PRMT R3, R3, 0x5410, RZ ;  /* 0x0000541003037816 */ /* 0x000fca00000000ff */
[----:B------:R0:W-:Y:S01]  /*7a70*/  STG.E [R16.64], R3 ;  /* 0x0000000310007986 */ /* 0x0001e2000c101924 */
[----:B------:R-:W-:Y:S05]  /*7a80*/  BRA `(.L_x_19637) ;  /* 0x00000ac000007947 */ /* 0x000fea0003800000 */
.L_x_19642:
[----:B------:R-:W0:Y:S02]  /*7a90*/  I2F.F64.U32 R2, R2 ;  /* 0x0000000200027312 */ /* 0x000e240000201800 */
[----:B0-----:R0:W-:Y:S01]  /*7aa0*/  STG.E.64 [R16.64], R2 ;  /* 0x0000000210007986 */ /* 0x0011e2000c101b24 */
[----:B------:R-:W-:Y:S05]  /*7ab0*/  BRA `(.L_x_19637) ;  /* 0x00000a9000007947 */ /* 0x000fea0003800000 */
.L_x_19632:
        /* <DEDUP_REMOVED lines=10> */
.L_x_19646:
[----:B------:R-:W0:Y:S01]  /*7b60*/  I2F.F64.U32 R4, R2 ;  /* 0x0000000200047312 */ /* 0x000e220000201800 */
[----:B------:R-:W-:-:S05]  /*7b70*/  CS2R R6, SRZ ;  /* 0x0000000000067805 */ /* 0x000fca000001ff00 */
[----:B0-----:R0:W-:Y:S01]  /*7b80*/  STG.E.128 [R16.64], R4 ;  /* 0x0000000410007986 */ /* 0x0011e2000c101d24 */
[----:B------:R-:W-:Y:S05]  /*7b90*/  BRA `(.L_x_19637) ;  /* 0x000009b000007947 */ /* 0x000fea0003800000 */
.L_x_19645:
        /* <DEDUP_REMOVED lines=21> */
.L_x_19650:
[----:B------:R-:W-:Y:S05]  /*7cf0*/  BSYNC B0 ;  /* 0x0000000000007941 */ /* 0x000fea0003800000 */
.L_x_19649:
[----:B------:R-:W-:-:S05]  /*7d00*/  LOP3.LUT R3, R0, R3, RZ, 0xfc, !PT ;  /* 0x0000000300037212 */ /* 0x000fca00078efcff */
[----:B------:R0:W-:Y:S01]  /*7d10*/  STG.E.U8 [R16.64], R3 ;  /* 0x0000000310007986 */ /* 0x0001e2000c101124 */
[----:B------:R-:W-:Y:S05]  /*7d20*/  BRA `(.L_x_19637) ;  /* 0x0000082000007947 */ /* 0x000fea0003800000 */
.L_x_19648:
        /* <DEDUP_REMOVED lines=13> */
.L_x_19652:
[----:B------:R-:W-:Y:S01]  /*7e00*/  IMAD.MOV.U32 R0, RZ, RZ, 0x7f ;  /* 0x0000007fff007424 */ /* 0x000fe200078e00ff */
[----:B------:R-:W-:-:S04]  /*7e10*/  ISETP.GT.U32.AND P0, PT, R3, 0x7f800000, PT ;  /* 0x7f8000000300780c */ /* 0x000fc80003f04070 */
[----:B------:R-:W-:-:S04]  /*7e20*/  SEL R0, R0, 0x7c, P0 ;  /* 0x0000007c00007807 */ /* 0x000fc80000000000 */
.L_x_19653:
[----:B------:R-:W-:Y:S05]  /*7e30*/  BSYNC B0 ;  /* 0x0000000000007941 */ /* 0x000fea0003800000 */
.L_x_19651:
[----:B------:R-:W-:-:S04]  /*7e40*/  LOP3.LUT R2, R5, 0x80000000, RZ, 0xc0, !PT ;  /* 0x8000000005027812 */ /* 0x000fc800078ec0ff */
[----:B------:R-:W-:-:S04]  /*7e50*/  SHF.R.U32.HI R3, RZ, 0x18, R2 ;  /* 0x00000018ff037819 */ /* 0x000fc80000011602 */
[----:B------:R-:W-:-:S05]  /*7e60*/  LOP3.LUT R3, R0, R3, RZ, 0xfc, !PT ;  /* 0x0000000300037212 */ /* 0x000fca00078efcff */
[----:B------:R0:W-:Y:S01]  /*7e70*/  STG.E.U8 [R16.64], R3 ;  /* 0x0000000310007986 */ /* 0x0001e2000c101124 */
[----:B------:R-:W-:Y:S05]  /*7e80*/  BRA `(.L_x_19637) ;  /* 0x000006c000007947 */ /* 0x000fea0003800000 */
.L_x_19647:
[----:B------:R-:W0:Y:S02]  /*7e90*/  I2F.U32 R0, R2 ;  /* 0x0000000200007306 */ /* 0x000e240000201000 */
[----:B0-----:R-:W-:-:S05]  /*7ea0*/  F2FP.BF16.PACK_AB R0, RZ, R0 ;  /* 0x00000000ff00723e */ /* 0x001fca00000010ff */
[----:B------:R0:W-:Y:S01]  /*7eb0*/  STG.E.U16 [R16.64], R0 ;  /* 0x0000000010007986 */ /* 0x0001e2000c101524 */
[----:B------:R-:W-:Y:S05]  /*7ec0*/  BRA `(.L_x_19637) ;  /* 0x0000068000007947 */ /* 0x000fea0003800000 */
.L_x_19644:
        /* <DEDUP_REMOVED lines=10> */
.L_x_19656:
        /* <DEDUP_REMOVED lines=17> */
.L_x_19659:
[----:B------:R-:W-:-:S04]  /*8080*/  LOP3.LUT R2, R5, 0x80000000, RZ, 0xc0, !PT ;  /* 0x8000000005027812 */ /* 0x000fc800078ec0ff */
[----:B------:R-:W-:-:S04]  /*8090*/  SHF.R.U32.HI R3, RZ, 0x18, R2 ;  /* 0x00000018ff037819 */ /* 0x000fc80000011602 */
[----:B------:R-:W-:-:S04]  /*80a0*/  LOP3.LUT R0, R0, R3, RZ, 0xfc, !PT ;  /* 0x0000000300007212 */ /* 0x000fc800078efcff */
[----:B------:R-:W-:Y:S02]  /*80b0*/  PRMT R8, R0, 0x7610, R8 ;  /* 0x0000761000087816 */ /* 0x000fe40000000008 */
.L_x_19658:
[----:B------:R-:W-:Y:S05]  /*80c0*/  BSYNC B0 ;  /* 0x0000000000007941 */ /* 0x000fea0003800000 */
.L_x_19657:
[----:B------:R0:W-:Y:S01]  /*80d0*/  STG.E.U8 [R16.64], R8 ;  /* 0x0000000810007986 */ /* 0x0001e2000c101124 */
[----:B------:R-:W-:Y:S05]  /*80e0*/  BRA `(.L_x_19637) ;  /* 0x0000046000007947 */ /* 0x000fea0003800000 */
.L_x_19655:
        /* <DEDUP_REMOVED lines=17> */
.L_x_19662:
[----:B------:R-:W-:-:S04]  /*8200*/  LOP3.LUT R2, R5, 0x80000000, RZ, 0xc0, !PT ;  /* 0x8000000005027812 */ /* 0x000fc800078ec0ff */
[----:B------:R-:W-:-:S04]  /*8210*/  SHF.R.U32.HI R3, RZ, 0x18, R2 ;  /* 0x00000018ff037819 */ /* 0x000fc80000011602 */
[----:B------:R-:W-:-:S04]  /*8220*/  LOP3.LUT R0, R0, R3, RZ, 0xfc, !PT ;  /* 0x0000000300007212 */ /* 0x000fc800078efcff */
[----:B------:R-:W-:Y:S02]  /*8230*/  PRMT R8, R0, 0x7610, R8 ;  /* 0x0000761000087816 */ /* 0x000fe40000000008 */
.L_x_19661:
[----:B------:R-:W-:Y:S05]  /*8240*/  BSYNC B0 ;  /* 0x0000000000007941 */ /* 0x000fea0003800000 */
.L_x_19660:
[----:B------:R0:W-:Y:S01]  /*8250*/  STG.E.U8 [R16.64], R8 ;  /* 0x0000000810007986 */ /* 0x0001e2000c101124 */
[----:B------:R-:W-:Y:S05]  /*8260*/  BRA `(.L_x_19637) ;  /* 0x000002e000007947 */ /* 0x000fea0003800000 */
.L_x_19654:
        /* <DEDUP_REMOVED lines=22> */
.L_x_19636:
        /* <DEDUP_REMOVED lines=20> */
.L_x_19664:
[----:B------:R-:W-:-:S05]  /*8510*/  IMAD.MOV.U32 R3, RZ, RZ, RZ ;  /* 0x000000ffff037224 */ /* 0x000fca00078e00ff */
[----:B------:R0:W-:Y:S01]  /*8520*/  STG.E.64 [R16.64], R2 ;  /* 0x0000000210007986 */ /* 0x0001e2000c101b24 */
[----:B------:R-:W-:Y:S05]  /*8530*/  BRA `(.L_x_19637) ;  /* 0x0000001000007947 */ /* 0x000fea0003800000 */
.L_x_19663:
[----:B------:R0:W-:Y:S02]  /*8540*/  STG.E [R16.64], R2 ;  /* 0x0000000210007986 */ /* 0x0001e4000c101924 */
.L_x_19637:
[----:B------:R-:W-:Y:S02]  /*8550*/  IADD3 R19, R19, 0x80, RZ ;  /* 0x0000008013137810 */ /* 0x000fe40007ffe0ff */
.L_x_19532:
[----:B------:R-:W-:Y:S05]  /*8560*/  BSYNC B6 ;  /* 0x0000000000067941 */ /* 0x000fea0003800000 */
.L_x_19531:
        /* <DEDUP_REMOVED lines=230> */
.L_x_19665:
        /* <DEDUP_REMOVED lines=19> */
.L_x_19669:
[----:B------:R-:W2:Y:S02]  /*9500*/  LDG.E.U8 R2, [R4.64] ;  /* 0x0000002404027981 */ /* 0x000ea4000c1e1100 */
[----:B--2---:R-:W0:Y:S01]  /*9510*/  I2F.F64.U16 R2, R2 ;  /* 0x0000000200027312 */ /* 0x004e220000101800 */
[----:B------:R-:W-:Y:S05]  /*9520*/  BRA `(.L_x_19671) ;  /* 0x00000df000007947 */ /* 0x000fea0003800000 */
.L_x_19668:
        /* <DEDUP_REMOVED lines=9> */
.L_x_19673:
[----:B------:R-:W2:Y:S02]  /*95c0*/  LDG.E R2, [R4.64] ;  /* 0x0000002404027981 */ /* 0x000ea4000c1e1900 */
[----:B--2---:R-:W0:Y:S01]  /*95d0*/  I2F.F64 R2, R2 ;  /* 0x0000000200027312 */ /* 0x004e220000201c00 */
[----:B------:R-:W-:Y:S05]  /*95e0*/  BRA `(.L_x_19671) ;  /* 0x00000d3000007947 */ /* 0x000fea0003800000 */
.L_x_19672:
[----:B------:R-:W2:Y:S02]  /*95f0*/  LDG.E.U16 R2, [R4.64] ;  /* 0x0000002404027981 */ /* 0x000ea4000c1e1500 */
[----:B--2---:R-:W0:Y:S01]  /*9600*/  I2F.F64.S16 R2, R2 ;  /* 0x0000000200027312 */ /* 0x004e220000101c00 */
[----:B------:R-:W-:Y:S05]  /*9610*/  BRA `(.L_x_19671) ;  /* 0x00000d0000007947 */ /* 0x000fea0003800000 */
.L_x_19667:
        /* <DEDUP_REMOVED lines=10> */
.L_x_19675:
[----:B------:R-:W2:Y:S02]  /*96c0*/  LDG.E.U16 R0, [R4.64] ;  /* 0x0000002404007981 */ /* 0x000ea4000c1e1500 */
[----:B--2---:R-:W-:-:S05]  /*96d0*/  HADD2.F32 R0, -RZ, R0.H0_H0 ;  /* 0x20000000ff007230 */ /* 0x004fca0000004100 */
[----:B------:R-:W-:-:S04]  /*96e0*/  FMUL.FTZ R0, R0, 1 ;  /* 0x3f80000000007820 */ /* 0x000fc80000410000 */
[----:B------:R0:W1:Y:S01]  /*96f0*/  F2F.F64.F32 R2, R0 ;  /* 0x0000000000027310 */ /* 0x0000620000201800 */
[----:B------:R-:W-:Y:S05]  /*9700*/  BRA `(.L_x_19671) ;  /* 0x00000c1000007947 */ /* 0x000fea0003800000 */
.L_x_19674:
        /* <DEDUP_REMOVED lines=10> */
.L_x_19677:
[----:B------:R-:W2:Y:S02]  /*97b0*/  LDG.E.U16 R4, [R4.64] ;  /* 0x0000002404047981 */ /* 0x000ea4000c1e1500 */
[----:B--2---:R-:W-:-:S05]  /*97c0*/  HADD2.F32 R0, -RZ, R4.H0_H0 ;  /* 0x20000004ff007230 */ /* 0x004fca0000004100 */
[----:B------:R-:W-:-:S04]  /*97d0*/  FMUL.FTZ R0, R0, 1 ;  /* 0x3f80000000007820 */ /* 0x000fc80000410000 */
[----:B------:R0:W1:Y:S01]  /*97e0*/  F2F.F64.F32 R2, R0 ;  /* 0x0000000000027310 */ /* 0x0000620000201800 */
[----:B------:R-:W-:Y:S05]  /*97f0*/  BRA `(.L_x_19671) ;  /* 0x00000b2000007947 */ /* 0x000fea0003800000 */
.L_x_19676:
[----:B------:R0:W5:Y:S01]  /*9800*/  LDG.E.64 R2, [R4.64] ;  /* 0x0000002404027981 */ /* 0x000162000c1e1b00 */
[----:B------:R-:W-:Y:S05]  /*9810*/  BRA `(.L_x_19671) ;  /* 0x00000b0000007947 */ /* 0x000fea0003800000 */
.L_x_19666:
        /* <DEDUP_REMOVED lines=13> */
.L_x_19680:
[----:B------:R0:W5:Y:S01]  /*98f0*/  LDG.E.64 R2, [R4.64] ;  /* 0x0000002404027981 */ /* 0x000162000c1e1b00 */
[----:B------:R-:W-:Y:S05]  /*9900*/  BRA `(.L_x_19671) ;  /* 0x00000a1000007947 */ /* 0x000fea0003800000 */
.L_x_19679:
        /* <DEDUP_REMOVED lines=28> */
.L_x_19682:
        /* <DEDUP_REMOVED lines=15> */
.L_x_19681:
[----:B------:R-:W2:Y:S02]  /*9bc0*/  LDG.E.U16 R0, [R4.64] ;  /* 0x0000002404007981 */ /* 0x000ea4000c1e1500 */
[----:B--2---:R-:W-:-:S05]  /*9bd0*/  PRMT R0, RZ, 0x5410, R0 ;  /* 0x00005410ff007816 */ /* 0x004fca0000000000 */
[----:B------:R-:W-:-:S04]  /*9be0*/  FMUL.FTZ R0, R0, 1 ;  /* 0x3f80000000007820 */ /* 0x000fc80000410000 */
[----:B------:R0:W1:Y:S01]  /*9bf0*/  F2F.F64.F32 R2, R0 ;  /* 0x0000000000027310 */ /* 0x0000620000201800 */
[----:B------:R-:W-:Y:S05]  /*9c00*/  BRA `(.L_x_19671) ;  /* 0x0000071000007947 */ /* 0x000fea0003800000 */
.L_x_19678:
        /* <DEDUP_REMOVED lines=11> */
.L_x_19685:
        /* <DEDUP_REMOVED lines=21> */
.L_x_19689:
[----:B------:R-:W-:Y:S05]  /*9e10*/  BSYNC B1 ;  /* 0x0000000000017941 */ /* 0x000fea0003800000 */
.L_x_19688:
[----:B------:R-:W-:Y:S01]  /*9e20*/  LEA R3, R0, 0x3b800000, 0x17 ;  /* 0x3b80000000037811 */ /* 0x000fe200078eb8ff */
[----:B------:R-:W-:-:S05]  /*9e30*/  IMAD.SHL.U32 R0, R2, 0x100000, RZ ;  /* 0x0010000002007824 */ /* 0x000fca00078e00ff */
[----:B------:R-:W-:Y:S02]  /*9e40*/  LOP3.LUT R0, R3, R0, R4, 0xfe, !PT ;  /* 0x0000000003007212 */ /* 0x000fe400078efe04 */
.L_x_19687:
[----:B------:R-:W-:Y:S05]  /*9e50*/  BSYNC B0 ;  /* 0x0000000000007941 */ /* 0x000fea0003800000 */
.L_x_19686:
[----:B------:R-:W-:-:S04]  /*9e60*/  FMUL.FTZ R0, R0, 1 ;  /* 0x3f80000000007820 */ /* 0x000fc80000410000 */
[----:B------:R0:W1:Y:S01]  /*9e70*/  F2F.F64.F32 R2, R0 ;  /* 0x0000000000027310 */ /* 0x0000620000201800 */
[----:B------:R-:W-:Y:S05]  /*9e80*/  BRA `(.L_x_19671) ;  /* 0x0000049000007947 */ /* 0x000fea0003800000 */
.L_x_19684:
        /* <DEDUP_REMOVED lines=21> */
.L_x_19693:
[----:B------:R-:W-:Y:S05]  /*9fe0*/  BSYNC B1 ;  /* 0x0000000000017941 */ /* 0x000fea0003800000 */
.L_x_19692:
[----:B------:R-:W-:Y:S01]  /*9ff0*/  LEA R3, R0, 0x37800000, 0x17 ;  /* 0x3780000000037811 */ /* 0x000fe200078eb8ff */
[----:B------:R-:W-:-:S05]  /*a000*/  IMAD.SHL.U32 R0, R2, 0x200000, RZ ;  /* 0x0020000002007824 */ /* 0x000fca00078e00ff */
[----:B------:R-:W-:Y:S02]  /*a010*/  LOP3.LUT R0, R3, R0, R4, 0xfe, !PT ;  /* 0x0000000003007212 */ /* 0x000fe400078efe04 */
.L_x_19691:
[----:B------:R-:W-:Y:S05]  /*a020*/  BSYNC B0 ;  /* 0x0000000000007941 */ /* 0x000fea0003800000 */
.L_x_19690:
[----:B------:R-:W-:-:S04]  /*a030*/  FMUL.FTZ R0, R0, 1 ;  /* 0x3f80000000007820 */ /* 0x000fc80000410000 */
[----:B------:R0:W1:Y:S01]  /*a040*/  F2F.F64.F32 R2, R0 ;  /* 0x0000000000027310 */ /* 0x0000620000201800 */
[----:B------:R-:W-:Y:S05]  /*a050*/  BRA `(.L_x_19671) ;  /* 0x000002c000007947 */ /* 0x000fea0003800000 */
.L_x_19683:
        /* <DEDUP_REMOVED lines=14> */
.L_x_19697:
[----:B------:R-:W-:Y:S05]  /*a140*/  BSYNC B0 ;  /* 0x0000000000007941 */ /* 0x000fea0003800000 */
.L_x_19696:
[----:B------:R-:W-:-:S04]  /*a150*/  FMUL.FTZ R0, R0, 1 ;  /* 0x3f80000000007820 */ /* 0x000fc80000410000 */
[----:B------:R0:W1:Y:S01]  /*a160*/  F2F.F64.F32 R2, R0 ;  /* 0x0000000000027310 */ /* 0x0000620000201800 */
[----:B------:R-:W-:Y:S05]  /*a170*/  BRA `(.L_x_19671) ;  /* 0x000001a000007947 */ /* 0x000fea0003800000 */
.L_x_19670:
        /* <DEDUP_REMOVED lines=21> */
.L_x_19695:
[----:B------:R-:W2:Y:S02]  /*a2d0*/  LDG.E.64 R2, [R4.64] ;  /* 0x0000002404027981 */ /* 0x000ea4000c1e1b00 */
[----:B--2---:R-:W0:Y:S01]  /*a2e0*/  I2F.F64.U64 R2, R2 ;  /* 0x0000000200027312 */ /* 0x004e220000301800 */
[----:B------:R-:W-:Y:S05]  /*a2f0*/  BRA `(.L_x_19671) ;  /* 0x0000002000007947 */ /* 0x000fea0003800000 */
.L_x_19694:
[----:B------:R-:W2:Y:S02]  /*a300*/  LDG.E R2, [R4.64] ;  /* 0x0000002404027981 */ /* 0x000ea4000c1e1900 */
[----:B--2---:R-:W0:Y:S02]  /*a310*/  I2F.F64.U32 R2, R2 ;  /* 0x0000000200027312 */ /* 0x004e240000201800 */
.L_x_19671:
        /* <DEDUP_REMOVED lines=17> */
.L_x_19701:
[----:B------:R-:W-:Y:S01]  /*a430*/  STG.E.U8 [R16.64], R2 ;  /* 0x0000000210007986 */ /* 0x000fe2000c101124 */
[----:B------:R-:W-:Y:S05]  /*a440*/  EXIT ;  /* 0x000000000000794d */ /* 0x000fea0003800000 */
.L_x_19700:
        /* <DEDUP_REMOVED lines=9> */
.L_x_19704:
[----:B------:R-:W-:Y:S01]  /*a4e0*/  STG.E [R16.64], R2 ;  /* 0x0000000210007986 */ /* 0x000fe2000c101924 */
[----:B------:R-:W-:Y:S05]  /*a4f0*/  EXIT ;  /* 0x000000000000794d */ /* 0x000fea0003800000 */
.L_x_19703:
[----:B------:R-:W-:Y:S01]  /*a500*/  STG.E.U16 [R16.64], R2 ;  /* 0x0000000210007986 */ /* 0x000fe2000c101524 */
[----:B------:R-:W-:Y:S05]  /*a510*/  EXIT ;  /* 0x000000000000794d */ /* 0x000fea0003800000 */
.L_x_19699:
        /* <DEDUP_REMOVED lines=9> */
.L_x_19706:
[----:B------:R-:W0:Y:S02]  /*a5b0*/  I2F.U32 R0, R2 ;  /* 0x0000000200007306 */ /* 0x000e240000201000 */
[----:B0-----:R-:W-:-:S05]  /*a5c0*/  F2FP.PACK_AB R0, RZ, R0 ;  /* 0x00000000ff00723e */ /* 0x001fca00000000ff */
[----:B------:R-:W-:Y:S01]  /*a5d0*/  STG.E.U16 [R16.64], R0 ;  /* 0x0000000010007986 */ /* 0x000fe2000c101524 */
[----:B------:R-:W-:Y:S05]  /*a5e0*/  EXIT ;  /* 0x000000000000794d */ /* 0x000fea0003800000 */
.L_x_19705:
        /* <DEDUP_REMOVED lines=10> */
.L_x_19708:
[----:B------:R-:W0:Y:S02]  /*a690*/  I2F.U32 R2, R2 ;  /* 0x0000000200027306 */ /* 0x000e240000201000 */
[----:B0-----:R-:W-:-:S04]  /*a6a0*/  F2FP.PACK_AB R3, RZ, R2 ;  /* 0x00000002ff03723e */ /* 0x001fc800000000ff */
[----:B------:R-:W-:-:S05]  /*a6b0*/  PRMT R3, R3, 0x5410, RZ ;  /* 0x0000541003037816 */ /* 0x000fca00000000ff */
[----:B------:R-:W-:Y:S01]  /*a6c0*/  STG.E [R16.64], R3 ;  /* 0x0000000310007986 */ /* 0x000fe2000c101924 */
[----:B------:R-:W-:Y:S05]  /*a6d0*/  EXIT ;  /* 0x000000000000794d */ /* 0x000fea0003800000 */
.L_x_19707:
[----:B------:R-:W0:Y:S02]  /*a6e0*/  I2F.F64.U32 R2, R2 ;  /* 0x0000000200027312 */ /* 0x000e240000201800 */
[----:B0-----:R-:W-:Y:S01]  /*a6f0*/  STG.E.64 [R16.64], R2 ;  /* 0x0000000210007986 */ /* 0x001fe2000c101b24 */
[----:B------:R-:W-:Y:S05]  /*a700*/  EXIT ;  /* 0x000000000000794d */ /* 0x000fea0003800000 */
.L_x_19698:
        /* <DEDUP_REMOVED lines=10> */
.L_x_19711:
[----:B------:R-:W0:Y:S01]  /*a7b0*/  I2F.F64.U32 R4, R2 ;  /* 0x0000000200047312 */ /* 0x000e220000201800 */
[----:B------:R-:W-:-:S05]  /*a7c0*/  CS2R R6, SRZ ;  /* 0x0000000000067805 */ /* 0x000fca000001ff00 */
[----:B0-----:R-:W-:Y:S01]  /*a7d0*/  STG.E.128 [R16.64], R4 ;  /* 0x0000000410007986 */ /* 0x001fe2000c101d24 */
[----:B------:R-:W-:Y:S05]  /*a7e0*/  EXIT ;  /* 0x000000000000794d */ /* 0x000fea0003800000 */
.L_x_19710:
        /* <DEDUP_REMOVED lines=21> */
.L_x_19715:
[----:B------:R-:W-:Y:S05]  /*a940*/  BSYNC B0 ;  /* 0x0000000000007941 */ /* 0x000fea0003800000 */
.L_x_19714:
[----:B------:R-:W-:-:S05]  /*a950*/  LOP3.LUT R3, R0, R3, RZ, 0xfc, !PT ;  /* 0x0000000300037212 */ /* 0x000fca00078efcff */
[----:B------:R-:W-:Y:S01]  /*a960*/  STG.E.U8 [R16.64], R3 ;  /* 0x0000000310007986 */ /* 0x000fe2000c101124 */
[----:B------:R-:W-:Y:S05]  /*a970*/  EXIT ;  /* 0x000000000000794d */ /* 0x000fea0003800000 */
.L_x_19713:
        /* <DEDUP_REMOVED lines=13> */
.L_x_19717:
[----:B------:R-:W-:Y:S01]  /*aa50*/  IMAD.MOV.U32 R0, RZ, RZ, 0x7f ;  /* 0x0000007fff007424 */ /* 0x000fe200078e00ff */
[----:B------:R-:W-:-:S04]  /*aa60*/  ISETP.GT.U32.AND P0, PT, R3, 0x7f800000, PT ;  /* 0x7f8000000300780c */ /* 0x000fc80003f04070 */
[----:B------:R-:W-:-:S04]  /*aa70*/  SEL R0, R0, 0x7c, P0 ;  /* 0x0000007c00007807 */ /* 0x000fc80000000000 */
.L_x_19718:
[----:B------:R-:W-:Y:S05]  /*aa80*/  BSYNC B0 ;  /* 0x0000000000007941 */ /* 0x000fea0003800000 */
.L_x_19716:
[----:B------:R-:W-:-:S04]  /*aa90*/  LOP3.LUT R2, R5, 0x80000000, RZ, 0xc0, !PT ;  /* 0x8000000005027812 */ /* 0x000fc800078ec0ff */
[----:B------:R-:W-:-:S04]  /*aaa0*/  SHF.R.U32.HI R3, RZ, 0x18, R2 ;  /* 0x00000018ff037819 */ /* 0x000fc80000011602 */
[----:B------:R-:W-:-:S05]  /*aab0*/  LOP3.LUT R3, R0, R3, RZ, 0xfc, !PT ;  /* 0x0000000300037212 */ /* 0x000fca00078efcff */
[----:B------:R-:W-:Y:S01]  /*aac0*/  STG.E.U8 [R16.64], R3 ;  /* 0x0000000310007986 */ /* 0x000fe2000c101124 */
[----:B------:R-:W-:Y:S05]  /*aad0*/  EXIT ;  /* 0x000000000000794d */ /* 0x000fea0003800000 */
.L_x_19712:
[----:B------:R-:W0:Y:S02]  /*aae0*/  I2F.U32 R0, R2 ;  /* 0x0000000200007306 */ /* 0x000e240000201000 */
[----:B0-----:R-:W-:-:S05]  /*aaf0*/  F2FP.BF16.PACK_AB R0, RZ, R0 ;  /* 0x00000000ff00723e */ /* 0x001fca00000010ff */
[----:B------:R-:W-:Y:S01]  /*ab00*/  STG.E.U16 [R16.64], R0 ;  /* 0x0000000010007986 */ /* 0x000fe2000c101524 */
[----:B------:R-:W-:Y:S05]  /*ab10*/  EXIT ;  /* 0x000000000000794d */ /* 0x000fea0003800000 */
.L_x_19709:
        /* <DEDUP_REMOVED lines=10> */
.L_x_19721:
        /* <DEDUP_REMOVED lines=17> */
.L_x_19724:
[----:B------:R-:W-:-:S04]  /*acd0*/  LOP3.LUT R2, R5, 0x80000000, RZ, 0xc0, !PT ;  /* 0x8000000005027812 */ /* 0x000fc800078ec0ff */
[----:B------:R-:W-:-:S04]  /*ace0*/  SHF.R.U32.HI R3, RZ, 0x18, R2 ;  /* 0x00000018ff037819 */ /* 0x000fc80000011602 */
[----:B------:R-:W-:-:S04]  /*acf0*/  LOP3.LUT R0, R0, R3, RZ, 0xfc, !PT ;  /* 0x0000000300007212 */ /* 0x000fc800078efcff */
[----:B------:R-:W-:Y:S02]  /*ad00*/  PRMT R8, R0, 0x7610, R8 ;  /* 0x0000761000087816 */ /* 0x000fe40000000008 */
.L_x_19723:
[----:B------:R-:W-:Y:S05]  /*ad10*/  BSYNC B0 ;  /* 0x0000000000007941 */ /* 0x000fea0003800000 */
.L_x_19722:
[----:B------:R-:W-:Y:S01]  /*ad20*/  STG.E.U8 [R16.64], R8 ;  /* 0x0000000810007986 */ /* 0x000fe2000c101124 */
[----:B------:R-:W-:Y:S05]  /*ad30*/  EXIT ;  /* 0x000000000000794d */ /* 0x000fea0003800000 */
.L_x_19720:
        /* <DEDUP_REMOVED lines=17> */
.L_x_19727:
[----:B------:R-:W-:-:S04]  /*ae50*/  LOP3.LUT R2, R5, 0x80000000, RZ, 0xc0, !PT ;  /* 0x8000000005027812 */ /* 0x000fc800078ec0ff */
[----:B------:R-:W-:-:S04]  /*ae60*/  SHF.R.U32.HI R3, RZ, 0x18, R2 ;  /* 0x00000018ff037819 */ /* 0x000fc80000011602 */
[----:B------:R-:W-:-:S04]  /*ae70*/  LOP3.LUT R0, R0, R3, RZ, 0xfc, !PT ;  /* 0x0000000300007212 */ /* 0x000fc800078efcff */
[----:B------:R-:W-:Y:S02]  /*ae80*/  PRMT R8, R0, 0x7610, R8 ;  /* 0x0000761000087816 */ /* 0x000fe40000000008 */
.L_x_19726:
[----:B------:R-:W-:Y:S05]  /*ae90*/  BSYNC B0 ;  /* 0x0000000000007941 */ /* 0x000fea0003800000 */
.L_x_19725:
[----:B------:R-:W-:Y:S01]  /*aea0*/  STG.E.U8 [R16.64], R8 ;  /* 0x0000000810007986 */ /* 0x000fe2000c101124 */
[----:B------:R-:W-:Y:S05]  /*aeb0*/  EXIT ;  /* 0x000000000000794d */ /* 0x000fea0003800000 */
.L_x_19719:
        /* <DEDUP_REMOVED lines=22> */
.L_x_19702:
        /* <DEDUP_REMOVED lines=20> */
.L_x_19729:
[----:B------:R-:W-:-:S05]  /*b160*/  IMAD.MOV.U32 R3, RZ, RZ, RZ ;  /* 0x000000ffff037224 */ /* 0x000fca00078e00ff */
[----:B------:R-:W-:Y:S01]  /*b170*/  STG.E.64 [R16.64], R2 ;  /* 0x0000000210007986 */ /* 0x000fe2000c101b24 */
[----:B------:R-:W-:Y:S05]  /*b180*/  EXIT ;  /* 0x000000000000794d */ /* 0x000fea0003800000 */
.L_x_19728:
[----:B------:R-:W-:Y:S01]  /*b190*/  STG.E [R16.64], R2 ;  /* 0x0000000210007986 */ /* 0x000fe2000c101924 */
[----:B------:R-:W-:Y:S05]  /*b1a0*/  EXIT ;  /* 0x000000000000794d */ /* 0x000fea0003800000 */
.L_x_19730:
        /* <DEDUP_REMOVED lines=13> */
.L_x_41997:


//--------------------- .text._ZN2at6native27unrolled_elementwise_kernelINS0_13AUnaryFunctorIddbZZZNS0_22logical_or_kernel_cudaERNS_14TensorIteratorEENKUlvE0_clEvENKUlvE4_clEvEUlddE_EESt5arrayIPcLm2EELi4E23TrivialOffsetCalculatorILi1EjESD_NS0_6memory12LoadWithCastILi1EEENSE_13StoreWithCastILi1EEEEEviT_T0_T2_T3_T4_T5_ --------------------------
	.section	.text._ZN2at6native27unrolled_elementwise_kernelINS0_13AUnaryFunctorIddbZZZNS0_22logical_or_kernel_cudaERNS_14TensorIteratorEENKUlvE0_clEvENKUlvE4_clEvEUlddE_EESt5arrayIPcLm2EELi4E23TrivialOffsetCalculatorILi1EjESD_NS0_6memory12LoadWithCastILi1EEENSE_13StoreWithCastILi1EEEEEviT_T0_T2_T3_T4_T5_,"ax",@progbits
	.sectioninfo	@"SHI_REGISTERS=31"
	.align	128
        .global         _ZN2at6native27unrolled_elementwise_kernelINS0_13AUnaryFunctorIddbZZZNS0_22logical_or_kernel_cudaERNS_14TensorIteratorEENKUlvE0_clEvENKUlvE4_clEvEUlddE_EESt5arrayIPcLm2EELi4E23TrivialOffsetCalculatorILi1EjESD_NS0_6memory12LoadWithCastILi1EEENSE_13StoreWithCastILi1EEEEEviT_T0_T2_T3_T4_T5_
        .type           _ZN2at6native27unrolled_elementwise_kernelINS0_13AUnaryFunctorIddbZZZNS0_22logical_or_kernel_cudaERNS_14TensorIteratorEENKUlvE0_clEvENKUlvE4_clEvEUlddE_EESt5arrayIPcLm2EELi4E23TrivialOffsetCalculatorILi1EjESD_NS0_6memory12LoadWithCastILi1EEENSE_13StoreWithCastILi1EEEEEviT_T0_T2_T3_T4_T5_,@function
        .size           _ZN2at6native27unrolled_elementwise_kernelINS0_13AUnaryFunctorIddbZZZNS0_22logical_or_kernel_cudaERNS_14TensorIteratorEENKUlvE0_clEvENKUlvE4_clEvEUlddE_EESt5arrayIPcLm2EELi4E23TrivialOffsetCalculatorILi1EjESD_NS0_6memory12LoadWithCastILi1EEENSE_13StoreWithCastILi1EEEEEviT_T0_T2_T3_T4_T5_,(.L_x_41998 - _ZN2at6native27unrolled_elementwise_kernelINS0_13AUnaryFunctorIddbZZZNS0_22logical_or_kernel_cudaERNS_14TensorIteratorEENKUlvE0_clEvENKUlvE4_clEvEUlddE_EESt5arrayIPcLm2EELi4E23TrivialOffsetCalculatorILi1EjESD_NS0_6memory12LoadWithCastILi1EEENSE_13StoreWithCastILi1EEEEEviT_T0_T2_T3_T4_T5_)
        .other          _ZN2at6native27unrolled_elementwise_kernelINS0_13AUnaryFunctorIddbZZZNS0_22logical_or_kernel_cudaERNS_14TensorIteratorEENKUlvE0_clEvENKUlvE4_clEvEUlddE_EESt5arrayIPcLm2EELi4E23TrivialOffsetCalculatorILi1EjESD_NS0_6memory12LoadWithCastILi1EEENSE_13StoreWithCastILi1EEEEEviT_T0_T2_T3_T4_T5_,@"STO_CUDA_ENTRY STV_DEFAULT"
_ZN2at6native27unrolled_elementwise_kernelINS0_13AUnaryFunctorIddbZZZNS0_22logical_or_kernel_cudaERNS_14TensorIteratorEENKUlvE0_clEvENKUlvE4_clEvEUlddE_EESt5arrayIPcLm2EELi4E23TrivialOffsetCalculatorILi1EjESD_NS0_6memory12LoadWithCastILi1EEENSE_13StoreWithCastILi1EEEEEviT_T0_T2_T3_T4_T5_:
.text._ZN2at6native27unrolled_elementwise_kernelINS0_13AUnaryFunctorIddbZZZNS0_22logical_or_kernel_cudaERNS_14TensorIteratorEENKUlvE0_clEvENKUlvE4_clEvEUlddE_EESt5arrayIPcLm2EELi4E23TrivialOffsetCalculatorILi1EjESD_NS0_6memory12LoadWithCastILi1EEENSE_13StoreWithCastILi1EEEEEviT_T0_T2_T3_T4_T5_:
        /* <DEDUP_REMOVED lines=30> */
.L_x_19736:
[----:B------:R-:W2:Y:S02]  /*01e0*/  LDG.E.U8 R4, [R4.64] ;  /* 0x0000002404047981 */ /* 0x000ea4000c1e1100 */
[----:B--2---:R0:W1:Y:S01]  /*01f0*/  I2F.F64.U16 R22, R4 ;  /* 0x0000000400167312 */ /* 0x0040620000101800 */
[----:B------:R-:W-:Y:S05]  /*0200*/  BRA `(.L_x_19738) ;  /* 0x00000e0000007947 */ /* 0x000fea0003800000 */
.L_x_19735:
        /* <DEDUP_REMOVED lines=9> */
.L_x_19740:
[----:B------:R-:W2:Y:S02]  /*02a0*/  LDG.E R4, [R4.64] ;  /* 0x0000002404047981 */ /* 0x000ea4000c1e1900 */
[----:B--2---:R0:W1:Y:S01]  /*02b0*/  I2F.F64 R22, R4 ;  /* 0x0000000400167312 */ /* 0x0040620000201c00 */
[----:B------:R-:W-:Y:S05]  /*02c0*/  BRA `(.L_x_19738) ;  /* 0x00000d4000007947 */ /* 0x000fea0003800000 */
.L_x_19739:
[----:B------:R-:W2:Y:S02]  /*02d0*/  LDG.E.U16 R4, [R4.64] ;  /* 0x0000002404047981 */ /* 0x000ea4000c1e1500 */
[----:B--2---:R0:W1:Y:S01]  /*02e0*/  I2F.F64.S16 R22, R4 ;  /* 0x0000000400167312 */ /* 0x0040620000101c00 */
[----:B------:R-:W-:Y:S05]  /*02f0*/  BRA `(.L_x_19738) ;  /* 0x00000d1000007947 */ /* 0x000fea0003800000 */
.L_x_19734:
        /* <DEDUP_REMOVED lines=10> */
.L_x_19742:
[----:B------:R-:W2:Y:S02]  /*03a0*/  LDG.E.U16 R0, [R4.64] ;  /* 0x0000002404007981 */ /* 0x000ea4000c1e1500 */
[----:B--2---:R-:W-:-:S05]  /*03b0*/  HADD2.F32 R0, -RZ, R0.H0_H0 ;  /* 0x20000000ff007230 */ /* 0x004fca0000004100 */
[----:B------:R-:W-:-:S04]  /*03c0*/  FMUL.FTZ R0, R0, 1 ;  /* 0x3f80000000007820 */ /* 0x000fc80000410000 */
[----:B------:R0:W1:Y:S01]  /*03d0*/  F2F.F64.F32 R22, R0 ;  /* 0x0000000000167310 */ /* 0x0000620000201800 */
[----:B------:R-:W-:Y:S05]  /*03e0*/  BRA `(.L_x_19738) ;  /* 0x00000c2000007947 */ /* 0x000fea0003800000 */
.L_x_19741:
        /* <DEDUP_REMOVED lines=10> */
.L_x_19744:
[----:B------:R-:W2:Y:S02]  /*0490*/  LDG.E.U16 R4, [R4.64] ;  /* 0x0000002404047981 */ /* 0x000ea4000c1e1500 */
[----:B--2---:R-:W-:-:S05]  /*04a0*/  HADD2.F32 R0, -RZ, R4.H0_H0 ;  /* 0x20000004ff007230 */ /* 0x004fca0000004100 */
[----:B------:R-:W-:-:S04]  /*04b0*/  FMUL.FTZ R0, R0, 1 ;  /* 0x3f80000000007820 */ /* 0x000fc80000410000 */
[----:B------:R0:W1:Y:S01]  /*04c0*/  F2F.F64.F32 R22, R0 ;  /* 0x0000000000167310 */ /* 0x0000620000201800 */
[----:B------:R-:W-:Y:S05]  /*04d0*/  BRA `(.L_x_19738) ;  /* 0x00000b3000007947 */ /* 0x000fea0003800000 */
.L_x_19743:
[----:B------:R0:W5:Y:S01]  /*04e0*/  LDG.E.64 R22, [R4.64] ;  /* 0x0000002404167981 */ /* 0x000162000c1e1b00 */
[----:B------:R-:W-:Y:S05]  /*04f0*/  BRA `(.L_x_19738) ;  /* 0x00000b1000007947 */ /* 0x000fea0003800000 */
.L_x_19733:
        /* <DEDUP_REMOVED lines=13> */
.L_x_19747:
[----:B------:R0:W5:Y:S01]  /*05d0*/  LDG.E.64 R22, [R4.64] ;  /* 0x0000002404167981 */ /* 0x000162000c1e1b00 */
[----:B------:R-:W-:Y:S05]  /*05e0*/  BRA `(.L_x_19738) ;  /* 0x00000a2000007947 */ /* 0x000fea0003800000 */
.L_x_19746:
        /* <DEDUP_REMOVED lines=28> */
.L_x_19749:
        /* <DEDUP_REMOVED lines=16> */
.L_x_19748:
[----:B------:R-:W2:Y:S02]  /*08b0*/  LDG.E.U16 R0, [R4.64] ;  /* 0x0000002404007981 */ /* 0x000ea4000c1e1500 */
[----:B--2---:R-:W-:-:S05]  /*08c0*/  PRMT R0, RZ, 0x5410, R0 ;  /* 0x00005410ff007816 */ /* 0x004fca0000000000 */
[----:B------:R-:W-:-:S04]  /*08d0*/  FMUL.FTZ R0, R0, 1 ;  /* 0x3f80000000007820 */ /* 0x000fc80000410000 */
[----:B------:R0:W1:Y:S01]  /*08e0*/  F2F.F64.F32 R22, R0 ;  /* 0x0000000000167310 */ /* 0x0000620000201800 */
[----:B------:R-:W-:Y:S05]  /*08f0*/  BRA `(.L_x_19738) ;  /* 0x0000071000007947 */ /* 0x000fea0003800000 */
.L_x_19745:
        /* <DEDUP_REMOVED lines=11> */
.L_x_19752:
        /* <DEDUP_REMOVED lines=21> */
.L_x_19756:
[----:B------:R-:W-:Y:S05]  /*0b00*/  BSYNC B1 ;  /* 0x0000000000017941 */ /* 0x000fea0003800000 */
.L_x_19755:
[----:B------:R-:W-:Y:S01]  /*0b10*/  LEA R5, R0, 0x3b800000, 0x17 ;  /* 0x3b80000000057811 */ /* 0x000fe200078eb8ff */
[----:B------:R-:W-:-:S05]  /*0b20*/  IMAD.SHL.U32 R0, R3, 0x100000, RZ ;  /* 0x0010000003007824 */ /* 0x000fca00078e00ff */
[----:B------:R-:W-:Y:S02]  /*0b30*/  LOP3.LUT R0, R5, R0, R6, 0xfe, !PT ;  /* 0x0000000005007212 */ /* 0x000fe400078efe06 */
.L_x_19754:
[----:B------:R-:W-:Y:S05]  /*0b40*/  BSYNC B0 ;  /* 0x0000000000007941 */ /* 0x000fea0003800000 */
.L_x_19753:
[----:B------:R-:W-:-:S04]  /*0b50*/  FMUL.FTZ R0, R0, 1 ;  /* 0x3f80000000007820 */ /* 0x000fc80000410000 */
[----:B------:R0:W1:Y:S01]  /*0b60*/  F2F.F64.F32 R22, R0 ;  /* 0x0000000000167310 */ /* 0x0000620000201800 */
[----:B------:R-:W-:Y:S05]  /*0b70*/  BRA `(.L_x_19738) ;  /* 0x0000049000007947 */ /* 0x000fea0003800000 */
.L_x_19751:
        /* <DEDUP_REMOVED lines=21> */
.L_x_19760:
[----:B------:R-:W-:Y:S05]  /*0cd0*/  BSYNC B1 ;  /* 0x0000000000017941 */ /* 0x000fea0003800000 */
.L_x_19759:
[----:B------:R-:W-:Y:S01]  /*0ce0*/  LEA R5, R0, 0x37800000, 0x17 ;  /* 0x3780000000057811 */ /* 0x000fe200078eb8ff */
[----:B------:R-:W-:-:S05]  /*0cf0*/  IMAD.SHL.U32 R0, R3, 0x200000, RZ ;  /* 0x0020000003007824 */ /* 0x000fca00078e00ff */
[----:B------:R-:W-:Y:S02]  /*0d00*/  LOP3.LUT R0, R5, R0, R6, 0xfe, !PT ;  /* 0x0000000005007212 */ /* 0x000fe400078efe06 */
.L_x_19758:
[----:B------:R-:W-:Y:S05]  /*0d10*/  BSYNC B0 ;  /* 0x0000000000007941 */ /* 0x000fea0003800000 */
.L_x_19757:
[----:B------:R-:W-:-:S04]  /*0d20*/  FMUL.FTZ R0, R0, 1 ;  /* 0x3f80000000007820 */ /* 0x000fc80000410000 */
[----:B------:R0:W1:Y:S01]  /*0d30*/  F2F.F64.F32 R22, R0 ;  /* 0x0000000000167310 */ /* 0x0000620000201800 */
[----:B------:R-:W-:Y:S05]  /*0d40*/  BRA `(.L_x_19738) ;  /* 0x000002c000007947 */ /* 0x000fea0003800000 */
.L_x_19750:
        /* <DEDUP_REMOVED lines=14> */
.L_x_19764:
[----:B------:R-:W-:Y:S05]  /*0e30*/  BSYNC B0 ;  /* 0x0000000000007941 */ /* 0x000fea0003800000 */
.L_x_19763:
[----:B------:R-:W-:-:S04]  /*0e40*/  FMUL.FTZ R0, R0, 1 ;  /* 0x3f80000000007820 */ /* 0x000fc80000410000 */
[----:B------:R0:W1:Y:S01]  /*0e50*/  F2F.F64.F32 R22, R0 ;  /* 0x0000000000167310 */ /* 0x0000620000201800 */
[----:B------:R-:W-:Y:S05]  /*0e60*/  BRA `(.L_x_19738) ;  /* 0x000001a000007947 */ /* 0x000fea0003800000 */
.L_x_19737:
        /* <DEDUP_REMOVED lines=21> */
.L_x_19762:
[----:B------:R-:W2:Y:S02]  /*0fc0*/  LDG.E.64 R22, [R4.64] ;  /* 0x0000002404167981 */ /* 0x000ea4000c1e1b00 */
[----:B--2---:R-:W0:Y:S01]  /*0fd0*/  I2F.F64.U64 R22, R22 ;  /* 0x0000001600167312 */ /* 0x004e220000301800 */
[----:B------:R-:W-:Y:S05]  /*0fe0*/  BRA `(.L_x_19738) ;  /* 0x0000002000007947 */ /* 0x000fea0003800000 */
.L_x_19761:
[----:B------:R-:W2:Y:S02]  /*0ff0*/  LDG.E R4, [R4.64] ;  /* 0x0000002404047981 */ /* 0x000ea4000c1e1900 */
[----:B--2---:R0:W1:Y:S02]  /*1000*/  I2F.F64.U32 R22, R4 ;  /* 0x0000000400167312 */ /* 0x0040640000201800 */
.L_x_19738:
[----:B------:R-:W2:Y:S02]  /*1010*/  S2R R28, SR_TID.X ;  /* 0x00000000001c7919 */ /* 0x000ea40000002100 */
[----:B--2---:R-:W-:Y:S02]  /*1020*/  IADD3 R28, R28, 0x80, RZ ;  /* 0x000000801c1c7810 */ /* 0x004fe40007ffe0ff */
.L_x_19732:
[----:B-1----:R-:W-:Y:S05]  /*1030*/  BSYNC B6 ;  /* 0x0000000000067941 */ /* 0x002fea0003800000 */
.L_x_19731:
        /* <DEDUP_REMOVED lines=22> */
.L_x_19770:
[----:B------:R-:W2:Y:S02]  /*11a0*/  LDG.E.U8 R4, [R4.64] ;  /* 0x0000002404047981 */ /* 0x000ea4000c1e1100 */
[----:B--2---:R0:W1:Y:S01]  /*11b0*/  I2F.F64.U16 R24, R4 ;  /* 0x0000000400187312 */ /* 0x0040620000101800 */
[----:B------:R-:W-:Y:S05]  /*11c0*/  BRA `(.L_x_19772) ;  /* 0x00000df000007947 */ /* 0x000fea0003800000 */
.L_x_19769:
        /* <DEDUP_REMOVED lines=9> */
.L_x_19774:
[----:B------:R-:W2:Y:S02]  /*1260*/  LDG.E R4, [R4.64] ;  /* 0x0000002404047981 */ /* 0x000ea4000c1e1900 */
[----:B--2---:R0:W1:Y:S01]  /*1270*/  I2F.F64 R24, R4 ;  /* 0x0000000400187312 */ /* 0x0040620000201c00 */
[----:B------:R-:W-:Y:S05]  /*1280*/  BRA `(.L_x_19772) ;  /* 0x00000d3000007947 */ /* 0x000fea0003800000 */
.L_x_19773:
[----:B------:R-:W2:Y:S02]  /*1290*/  LDG.E.U16 R4, [R4.64] ;  /* 0x0000002404047981 */ /* 0x000ea4000c1e1500 */
[----:B--2---:R0:W1:Y:S01]  /*12a0*/  I2F.F64.S16 R24, R4 ;  /* 0x0000000400187312 */ /* 0x0040620000101c00 */
[----:B------:R-:W-:Y:S05]  /*12b0*/  BRA `(.L_x_19772) ;  /* 0x00000d0000007947 */ /* 0x000fea0003800000 */
.L_x_19768:
        /* <DEDUP_REMOVED lines=10> */
.L_x_19776:
[----:B------:R-:W2:Y:S02]  /*1360*/  LDG.E.U16 R0, [R4.64] ;  /* 0x0000002404007981 */ /* 0x000ea4000c1e1500 */
[----:B--2---:R-:W-:-:S05]  /*1370*/  HADD2.F32 R0, -RZ, R0.H0_H0 ;  /* 0x20000000ff007230 */ /* 0x004fca0000004100 */
[----:B------:R-:W-:-:S04]  /*1380*/  FMUL.FTZ R0, R0, 1 ;  /* 0x3f80000000007820 */ /* 0x000fc80000410000 */
[----:B------:R0:W1:Y:S01]  /*1390*/  F2F.F64.F32 R24, R0 ;  /* 0x0000000000187310 */ /* 0x0000620000201800 */
[----:B------:R-:W-:Y:S05]  /*13a0*/  BRA `(.L_x_19772) ;  /* 0x00000c1000007947 */ /* 0x000fea0003800000 */
.L_x_19775:
        /* <DEDUP_REMOVED lines=10> */
.L_x_19778:
[----:B------:R-:W2:Y:S02]  /*1450*/  LDG.E.U16 R4, [R4.64] ;  /* 0x0000002404047981 */ /* 0x000ea4000c1e1500 */
[----:B--2---:R-:W-:-:S05]  /*1460*/  HADD2.F32 R0, -RZ, R4.H0_H0 ;  /* 0x20000004ff007230 */ /* 0x004fca0000004100 */
[----:B------:R-:W-:-:S04]  /*1470*/  FMUL.FTZ R0, R0, 1 ;  /* 0x3f80000000007820 */ /* 0x000fc80000410000 */
[----:B------:R0:W1:Y:S01]  /*1480*/  F2F.F64.F32 R24, R0 ;  /* 0x0000000000187310 */ /* 0x0000620000201800 */
[----:B------:R-:W-:Y:S05]  /*1490*/  BRA `(.L_x_19772) ;  /* 0x00000b2000007947 */ /* 0x000fea0003800000 */
.L_x_19777:
[----:B------:R0:W5:Y:S01]  /*14a0*/  LDG.E.64 R24, [R4.64] ;  /* 0x0000002404187981 */ /* 0x000162000c1e1b00 */
[----:B------:R-:W-:Y:S05]  /*14b0*/  BRA `(.L_x_19772) ;  /* 0x00000b0000007947 */ /* 0x000fea0003800000 */
.L_x_19767:
        /* <DEDUP_REMOVED lines=13> */
.L_x_19781:
[----:B------:R0:W5:Y:S01]  /*1590*/  LDG.E.64 R24, [R4.64] ;  /* 0x0000002404187981 */ /* 0x000162000c1e1b00 */
[----:B------:R-:W-:Y:S05]  /*15a0*/  BRA `(.L_x_19772) ;  /* 0x00000a1000007947 */ /* 0x000fea0003800000 */
.L_x_19780:
        /* <DEDUP_REMOVED lines=28> */
.L_x_19783:
        /* <DEDUP_REMOVED lines=15> */
.L_x_19782:
[----:B------:R-:W2:Y:S02]  /*1860*/  LDG.E.U16 R0, [R4.64] ;  /* 0x0000002404007981 */ /* 0x000ea4000c1e1500 */
[----:B--2---:R-:W-:-:S05]  /*1870*/  PRMT R0, RZ, 0x5410, R0 ;  /* 0x00005410ff007816 */ /* 0x004fca0000000000 */
[----:B------:R-:W-:-:S04]  /*1880*/  FMUL.FTZ R0, R0, 1 ;  /* 0x3f80000000007820 */ /* 0x000fc80000410000 */
[----:B------:R0:W1:Y:S01]  /*1890*/  F2F.F64.F32 R24, R0 ;  /* 0x0000000000187310 */ /* 0x0000620000201800 */
[----:B------:R-:W-:Y:S05]  /*18a0*/  BRA `(.L_x_19772) ;  /* 0x0000071000007947 */ /* 0x000fea0003800000 */
.L_x_19779:
        /* <DEDUP_REMOVED lines=11> */
.L_x_19786:
        /* <DEDUP_REMOVED lines=21> */
.L_x_19790:
[----:B------:R-:W-:Y:S05]  /*1ab0*/  BSYNC B1 ;  /* 0x0000000000017941 */ /* 0x000fea0003800000 */
.L_x_19789:
[----:B------:R-:W-:Y:S01]  /*1ac0*/  LEA R5, R0, 0x3b800000, 0x17 ;  /* 0x3b80000000057811 */ /* 0x000fe200078eb8ff */
[----:B------:R-:W-:-:S05]  /*1ad0*/  IMAD.SHL.U32 R0, R3, 0x100000, RZ ;  /* 0x0010000003007824 */ /* 0x000fca00078e00ff */
[----:B------:R-:W-:Y:S02]  /*1ae0*/  LOP3.LUT R0, R5, R0, R6, 0xfe, !PT ;  /* 0x0000000005007212 */ /* 0x000fe400078efe06 */
.L_x_19788:
[----:B------:R-:W-:Y:S05]  /*1af0*/  BSYNC B0 ;  /* 0x0000000000007941 */ /* 0x000fea0003800000 */
.L_x_19787:
[----:B------:R-:W-:-:S04]  /*1b00*/  FMUL.FTZ R0, R0, 1 ;  /* 0x3f80000000007820 */ /* 0x000fc80000410000 */
[----:B------:R0:W1:Y:S01]  /*1b10*/  F2F.F64.F32 R24, R0 ;  /* 0x0000000000187310 */ /* 0x0000620000201800 */
[----:B------:R-:W-:Y:S05]  /*1b20*/  BRA `(.L_x_19772) ;  /* 0x0000049000007947 */ /* 0x000fea0003800000 */
.L_x_19785:
        /* <DEDUP_REMOVED lines=21> */
.L_x_19794:
[----:B------:R-:W-:Y:S05]  /*1c80*/  BSYNC B1 ;  /* 0x0000000000017941 */ /* 0x000fea0003800000 */
.L_x_19793:
[----:B------:R-:W-:Y:S01]  /*1c90*/  LEA R5, R0, 0x37800000, 0x17 ;  /* 0x3780000000057811 */ /* 0x000fe200078eb8ff */
[----:B------:R-:W-:-:S05]  /*1ca0*/  IMAD.SHL.U32 R0, R3, 0x200000, RZ ;  /* 0x0020000003007824 */ /* 0x000fca00078e00ff */
[----:B------:R-:W-:Y:S02]  /*1cb0*/  LOP3.LUT R0, R5, R0, R6, 0xfe, !PT ;  /* 0x0000000005007212 */ /* 0x000fe400078efe06 */
.L_x_19792:
[----:B------:R-:W-:Y:S05]  /*1cc0*/  BSYNC B0 ;  /* 0x0000000000007941 */ /* 0x000fea0003800000 */
.L_x_19791:
[----:B------:R-:W-:-:S04]  /*1cd0*/  FMUL.FTZ R0, R0, 1 ;  /* 0x3f80000000007820 */ /* 0x000fc80000410000 */
[----:B------:R0:W1:Y:S01]  /*1ce0*/  F2F.F64.F32 R24, R0 ;  /* 0x0000000000187310 */ /* 0x0000620000201800 */
[----:B------:R-:W-:Y:S05]  /*1cf0*/  BRA `(.L_x_19772) ;  /* 0x000002c000007947 */ /* 0x000fea0003800000 */
.L_x_19784:
        /* <DEDUP_REMOVED lines=14> */
.L_x_19798:
[----:B------:R-:W-:Y:S05]  /*1de0*/  BSYNC B0 ;  /* 0x0000000000007941 */ /* 0x000fea0003800000 */
.L_x_19797:
[----:B------:R-:W-:-:S04]  /*1df0*/  FMUL.FTZ R0, R0, 1 ;  /* 0x3f80000000007820 */ /* 0x000fc80000410000 */
[----:B------:R0:W1:Y:S01]  /*1e00*/  F2F.F64.F32 R24, R0 ;  /* 0x0000000000187310 */ /* 0x0000620000201800 */
[----:B------:R-:W-:Y:S05]  /*1e10*/  BRA `(.L_x_19772) ;  /* 0x000001a000007947 */ /* 0x000fea0003800000 */
.L_x_19771:
        /* <DEDUP_REMOVED lines=21> */
.L_x_19796:
[----:B------:R-:W2:Y:S02]  /*1f70*/  LDG.E.64 R24, [R4.64] ;  /* 0x0000002404187981 */ /* 0x000ea4000c1e1b00 */
[----:B--2---:R-:W0:Y:S01]  /*1f80*/  I2F.F64.U64 R24, R24 ;  /* 0x0000001800187312 */ /* 0x004e220000301800 */
[----:B------:R-:W-:Y:S05]  /*1f90*/  BRA `(.L_x_19772) ;  /* 0x0000002000007947 */ /* 0x000fea0003800000 */
.L_x_19795:
[----:B------:R-:W2:Y:S02]  /*1fa0*/  LDG.E R4, [R4.64] ;  /* 0x0000002404047981 */ /* 0x000ea4000c1e1900 */
[----:B--2---:R0:W1:Y:S02]  /*1fb0*/  I2F.F64.U32 R24, R4 ;  /* 0x0000000400187312 */ /* 0x0040640000201800 */
.L_x_19772:
[----:B------:R-:W-:-:S03]  /*1fc0*/  IADD3 R28, R28, 0x80, RZ ;  /* 0x000000801c1c7810 */ /* 0x000fc60007ffe0ff */
.L_x_19766:
[----:B------:R-:W-:Y:S05]  /*1fd0*/  BSYNC B6 ;  /* 0x0000000000067941 */ /* 0x000fea0003800000 */
.L_x_19765:
        /* <DEDUP_REMOVED lines=24> */
.L_x_19804:
[----:B------:R-:W2:Y:S02]  /*2160*/  LDG.E.U8 R4, [R4.64] ;  /* 0x0000002404047981 */ /* 0x000ea4000c1e1100 */
[----:B--2---:R0:W2:Y:S01]  /*2170*/  I2F.F64.U16 R16, R4 ;  /* 0x0000000400107312 */ /* 0x0040a20000101800 */
[----:B------:R-:W-:Y:S05]  /*2180*/  BRA `(.L_x_19806) ;  /* 0x00000df000007947 */ /* 0x000fea0003800000 */
.L_x_19803:
        /* <DEDUP_REMOVED lines=9> */
.L_x_19808:
[----:B------:R-:W2:Y:S02]  /*2220*/  LDG.E R4, [R4.64] ;  /* 0x0000002404047981 */ /* 0x000ea4000c1e1900 */
[----:B--2---:R0:W2:Y:S01]  /*2230*/  I2F.F64 R16, R4 ;  /* 0x0000000400107312 */ /* 0x0040a20000201c00 */
[----:B------:R-:W-:Y:S05]  /*2240*/  BRA `(.L_x_19806) ;  /* 0x00000d3000007947 */ /* 0x000fea0003800000 */
.L_x_19807:
[----:B------:R-:W2:Y:S02]  /*2250*/  LDG.E.U16 R4, [R4.64] ;  /* 0x0000002404047981 */ /* 0x000ea4000c1e1500 */
[----:B--2---:R0:W2:Y:S01]  /*2260*/  I2F.F64.S16 R16, R4 ;  /* 0x0000000400107312 */ /* 0x0040a20000101c00 */
[----:B------:R-:W-:Y:S05]  /*2270*/  BRA `(.L_x_19806) ;  /* 0x00000d0000007947 */ /* 0x000fea0003800000 */
.L_x_19802:
        /* <DEDUP_REMOVED lines=10> */
.L_x_19810:
[----:B------:R-:W2:Y:S02]  /*2320*/  LDG.E.U16 R0, [R4.64] ;  /* 0x0000002404007981 */ /* 0x000ea4000c1e1500 */
[----:B--2---:R-:W-:-:S05]  /*2330*/  HADD2.F32 R0, -RZ, R0.H0_H0 ;  /* 0x20000000ff007230 */ /* 0x004fca0000004100 */
[----:B------:R-:W-:-:S04]  /*2340*/  FMUL.FTZ R0, R0, 1 ;  /* 0x3f80000000007820 */ /* 0x000fc80000410000 */
[----:B------:R0:W2:Y:S01]  /*2350*/  F2F.F64.F32 R16, R0 ;  /* 0x0000000000107310 */ /* 0x0000a20000201800 */
[----:B------:R-:W-:Y:S05]  /*2360*/  BRA `(.L_x_19806) ;  /* 0x00000c1000007947 */ /* 0x000fea0003800000 */
.L_x_19809:
        /* <DEDUP_REMOVED lines=10> */
.L_x_19812:
[----:B------:R-:W2:Y:S02]  /*2410*/  LDG.E.U16 R4, [R4.64] ;  /* 0x0000002404047981 */ /* 0x000ea4000c1e1500 */
[----:B--2---:R-:W-:-:S05]  /*2420*/  HADD2.F32 R0, -RZ, R4.H0_H0 ;  /* 0x20000004ff007230 */ /* 0x004fca0000004100 */
[----:B------:R-:W-:-:S04]  /*2430*/  FMUL.FTZ R0, R0, 1 ;  /* 0x3f80000000007820 */ /* 0x000fc80000410000 */
[----:B------:R0:W2:Y:S01]  /*2440*/  F2F.F64.F32 R16, R0 ;  /* 0x0000000000107310 */ /* 0x0000a20000201800 */
[----:B------:R-:W-:Y:S05]  /*2450*/  BRA `(.L_x_19806) ;  /* 0x00000b2000007947 */ /* 0x000fea0003800000 */
.L_x_19811:
[----:B------:R0:W5:Y:S01]  /*2460*/  LDG.E.64 R16, [R4.64] ;  /* 0x0000002404107981 */ /* 0x000162000c1e1b00 */
[----:B------:R-:W-:Y:S05]  /*2470*/  BRA `(.L_x_19806) ;  /* 0x00000b0000007947 */ /* 0x000fea0003800000 */
.L_x_19801:
        /* <DEDUP_REMOVED lines=13> */
.L_x_19815:
[----:B------:R0:W5:Y:S01]  /*2550*/  LDG.E.64 R16, [R4.64] ;  /* 0x0000002404107981 */ /* 0x000162000c1e1b00 */
[----:B------:R-:W-:Y:S05]  /*2560*/  BRA `(.L_x_19806) ;  /* 0x00000a1000007947 */ /* 0x000fea0003800000 */
.L_x_19814:
        /* <DEDUP_REMOVED lines=28> */
.L_x_19817:
        /* <DEDUP_REMOVED lines=15> */
.L_x_19816:
[----:B------:R-:W2:Y:S02]  /*2820*/  LDG.E.U16 R0, [R4.64] ;  /* 0x0000002404007981 */ /* 0x000ea4000c1e1500 */
[----:B--2---:R-:W-:-:S05]  /*2830*/  PRMT R0, RZ, 0x5410, R0 ;  /* 0x00005410ff007816 */ /* 0x004fca0000000000 */
[----:B------:R-:W-:-:S04]  /*2840*/  FMUL.FTZ R0, R0, 1 ;  /* 0x3f80000000007820 */ /* 0x000fc80000410000 */
[----:B------:R0:W2:Y:S01]  /*2850*/  F2F.F64.F32 R16, R0 ;  /* 0x0000000000107310 */ /* 0x0000a20000201800 */
[----:B------:R-:W-:Y:S05]  /*2860*/  BRA `(.L_x_19806) ;  /* 0x0000071000007947 */ /* 0x000fea0003800000 */
.L_x_19813:
        /* <DEDUP_REMOVED lines=11> */
.L_x_19820:
        /* <DEDUP_REMOVED lines=21> */
.L_x_19824:
[----:B------:R-:W-:Y:S05]  /*2a70*/  BSYNC B1 ;  /* 0x0000000000017941 */ /* 0x000fea0003800000 */
.L_x_19823:
[----:B------:R-:W-:Y:S01]  /*2a80*/  LEA R5, R0, 0x3b800000, 0x17 ;  /* 0x3b80000000057811 */ /* 0x000fe200078eb8ff */
[----:B------:R-:W-:-:S05]  /*2a90*/  IMAD.SHL.U32 R0, R3, 0x100000, RZ ;  /* 0x0010000003007824 */ /* 0x000fca00078e00ff */
[----:B------:R-:W-:Y:S02]  /*2aa0*/  LOP3.LUT R0, R5, R0, R6, 0xfe, !PT ;  /* 0x0000000005007212 */ /* 0x000fe400078efe06 */
.L_x_19822:
[----:B------:R-:W-:Y:S05]  /*2ab0*/  BSYNC B0 ;  /* 0x0000000000007941 */ /* 0x000fea0003800000 */
.L_x_19821:
[----:B------:R-:W-:-:S04]  /*2ac0*/  FMUL.FTZ R0, R0, 1 ;  /* 0x3f80000000007820 */ /* 0x000fc80000410000 */
[----:B------:R0:W2:Y:S01]  /*2ad0*/  F2F.F64.F32 R16, R0 ;  /* 0x0000000000107310 */ /* 0x0000a20000201800 */
[----:B------:R-:W-:Y:S05]  /*2ae0*/  BRA `(.L_x_19806) ;  /* 0x0000049000007947 */ /* 0x000fea0003800000 */
.L_x_19819:
        /* <DEDUP_REMOVED lines=21> */
.L_x_19828:
[----:B------:R-:W-:Y:S05]  /*2c40*/  BSYNC B1 ;  /* 0x0000000000017941 */ /* 0x000fea0003800000 */
.L_x_19827:
[----:B------:R-:W-:Y:S01]  /*2c50*/  LEA R5, R0, 0x37800000, 0x17 ;  /* 0x3780000000057811 */ /* 0x000fe200078eb8ff */
[----:B------:R-:W-:-:S05]  /*2c60*/  IMAD.SHL.U32 R0, R3, 0x200000, RZ ;  /* 0x0020000003007824 */ /* 0x000fca00078e00ff */
[----:B------:R-:W-:Y:S02]  /*2c70*/  LOP3.LUT R0, R5, R0, R6, 0xfe, !PT ;  /* 0x0000000005007212 */ /* 0x000fe400078efe06 */
.L_x_19826:
[----:B------:R-:W-:Y:S05]  /*2c80*/  BSYNC B0 ;  /* 0x0000000000007941 */ /* 0x000fea0003800000 */
.L_x_19825:
[----:B------:R-:W-:-:S04]  /*2c90*/  FMUL.FTZ R0, R0, 1 ;  /* 0x3f80000000007820 */ /* 0x000fc80000410000 */
[----:B------:R0:W2:Y:S01]  /*2ca0*/  F2F.F64.F32 R16, R0 ;  /* 0x0000000000107310 */ /* 0x0000a20000201800 */
[----:B------:R-:W-:Y:S05]  /*2cb0*/  BRA `(.L_x_19806) ;  /* 0x000002c000007947 */ /* 0x000fea0003800000 */
.L_x_19818:
        /* <DEDUP_REMOVED lines=14> */
.L_x_19832:
[----:B------:R-:W-:Y:S05]  /*2da0*/  BSYNC B0 ;  /* 0x0000000000007941 */ /* 0x000fea0003800000 */
.L_x_19831:
[----:B------:R-:W-:-:S04]  /*2db0*/  FMUL.FTZ R0, R0, 1 ;  /* 0x3f80000000007820 */ /* 0x000fc80000410000 */
[----:B------:R0:W2:Y:S01]  /*2dc0*/  F2F.F64.F32 R16, R0 ;  /* 0x0000000000107310 */ /* 0x0000a20000201800 */
[----:B------:R-:W-:Y:S05]  /*2dd0*/  BRA `(.L_x_19806) ;  /* 0x000001a000007947 */ /* 0x000fea0003800000 */
.L_x_19805:
        /* <DEDUP_REMOVED lines=21> */
.L_x_19830:
[----:B------:R-:W2:Y:S02]  /*2f30*/  LDG.E.64 R16, [R4.64] ;  /* 0x0000002404107981 */ /* 0x000ea4000c1e1b00 */
[----:B--2---:R-:W0:Y:S01]  /*2f40*/  I2F.F64.U64 R16, R16 ;  /* 0x0000001000107312 */ /* 0x004e220000301800 */
[----:B------:R-:W-:Y:S05]  /*2f50*/  BRA `(.L_x_19806) ;  /* 0x0000002000007947 */ /* 0x000fea0003800000 */
.L_x_19829:
[----:B------:R-:W2:Y:S02]  /*2f60*/  LDG.E R4, [R4.64] ;  /* 0x0000002404047981 */ /* 0x000ea4000c1e1900 */
[----:B--2---:R0:W2:Y:S02]  /*2f70*/  I2F.F64.U32 R16, R4 ;  /* 0x0000000400107312 */ /* 0x0040a40000201800 */
.L_x_19806:
[----:B------:R-:W-:-:S03]  /*2f80*/  IADD3 R28, R28, 0x80, RZ ;  /* 0x000000801c1c7810 */ /* 0x000fc60007ffe0ff */
.L_x_19800:
[----:B------:R-:W-:Y:S05]  /*2f90*/  BSYNC B6 ;  /* 0x0000000000067941 */ /* 0x000fea0003800000 */
.L_x_19799:
        /* <DEDUP_REMOVED lines=21> */
.L_x_19838:
[----:B------:R-:W3:Y:S02]  /*30f0*/  LDG.E.U8 R4, [R4.64] ;  /* 0x0000002404047981 */ /* 0x000ee4000c1e1100 */
[----:B---3--:R0:W3:Y:S01]  /*3100*/  I2F.F64.U16 R18, R4 ;  /* 0x0000000400127312 */ /* 0x0080e20000101800 */
[----:B------:R-:W-:Y:S05]  /*3110*/  BRA `(.L_x_19834) ;  /* 0x00000de000007947 */ /* 0x000fea0003800000 */
.L_x_19837:
        /* <DEDUP_REMOVED lines=9> */
.L_x_19841:
[----:B------:R-:W3:Y:S02]  /*31b0*/  LDG.E R4, [R4.64] ;  /* 0x0000002404047981 */ /* 0x000ee4000c1e1900 */
[----:B---3--:R0:W3:Y:S01]  /*31c0*/  I2F.F64 R18, R4 ;  /* 0x0000000400127312 */ /* 0x0080e20000201c00 */
[----:B------:R-:W-:Y:S05]  /*31d0*/  BRA `(.L_x_19834) ;  /* 0x00000d2000007947 */ /* 0x000fea0003800000 */
.L_x_19840:
[----:B------:R-:W3:Y:S02]  /*31e0*/  LDG.E.U16 R4, [R4.64] ;  /* 0x0000002404047981 */ /* 0x000ee4000c1e1500 */
[----:B---3--:R0:W3:Y:S01]  /*31f0*/  I2F.F64.S16 R18, R4 ;  /* 0x0000000400127312 */ /* 0x0080e20000101c00 */
[----:B------:R-:W-:Y:S05]  /*3200*/  BRA `(.L_x_19834) ;  /* 0x00000cf000007947 */ /* 0x000fea0003800000 */
.L_x_19836:
        /* <DEDUP_REMOVED lines=10> */
.L_x_19843:
[----:B------:R-:W3:Y:S02]  /*32b0*/  LDG.E.U16 R0, [R4.64] ;  /* 0x0000002404007981 */ /* 0x000ee4000c1e1500 */
[----:B---3--:R-:W-:-:S05]  /*32c0*/  HADD2.F32 R0, -RZ, R0.H0_H0 ;  /* 0x20000000ff007230 */ /* 0x008fca0000004100 */
[----:B------:R-:W-:-:S04]  /*32d0*/  FMUL.FTZ R0, R0, 1 ;  /* 0x3f80000000007820 */ /* 0x000fc80000410000 */
[----:B------:R0:W3:Y:S01]  /*32e0*/  F2F.F64.F32 R18, R0 ;  /* 0x0000000000127310 */ /* 0x0000e20000201800 */
[----:B------:R-:W-:Y:S05]  /*32f0*/  BRA `(.L_x_19834) ;  /* 0x00000c0000007947 */ /* 0x000fea0003800000 */
.L_x_19842:
        /* <DEDUP_REMOVED lines=10> */
.L_x_19845:
[----:B------:R-:W3:Y:S02]  /*33a0*/  LDG.E.U16 R4, [R4.64] ;  /* 0x0000002404047981 */ /* 0x000ee4000c1e1500 */
[----:B---3--:R-:W-:-:S05]  /*33b0*/  HADD2.F32 R0, -RZ, R4.H0_H0 ;  /* 0x20000004ff007230 */ /* 0x008fca0000004100 */
[----:B------:R-:W-:-:S04]  /*33c0*/  FMUL.FTZ R0, R0, 1 ;  /* 0x3f80000000007820 */ /* 0x000fc80000410000 */
[----:B------:R0:W3:Y:S01]  /*33d0*/  F2F.F64.F32 R18, R0 ;  /* 0x0000000000127310 */ /* 0x0000e20000201800 */
[----:B------:R-:W-:Y:S05]  /*33e0*/  BRA `(.L_x_19834) ;  /* 0x00000b1000007947 */ /* 0x000fea0003800000 */
.L_x_19844:
[----:B------:R0:W5:Y:S01]  /*33f0*/  LDG.E.64 R18, [R4.64] ;  /* 0x0000002404127981 */ /* 0x000162000c1e1b00 */
[----:B------:R-:W-:Y:S05]  /*3400*/  BRA `(.L_x_19834) ;  /* 0x00000af000007947 */ /* 0x000fea0003800000 */
.L_x_19835:
        /* <DEDUP_REMOVED lines=13> */
.L_x_19848:
[----:B------:R0:W5:Y:S01]  /*34e0*/  LDG.E.64 R18, [R4.64] ;  /* 0x0000002404127981 */ /* 0x000162000c1e1b00 */
[----:B------:R-:W-:Y:S05]  /*34f0*/  BRA `(.L_x_19834) ;  /* 0x00000a0000007947 */ /* 0x000fea0003800000 */
.L_x_19847:
        /* <DEDUP_REMOVED lines=28> */
.L_x_19850:
        /* <DEDUP_REMOVED lines=15> */
.L_x_19849:
[----:B------:R-:W3:Y:S02]  /*37b0*/  LDG.E.U16 R0, [R4.64] ;  /* 0x0000002404007981 */ /* 0x000ee4000c1e1500 */
[----:B---3--:R-:W-:-:S05]  /*37c0*/  PRMT R0, RZ, 0x5410, R0 ;  /* 0x00005410ff007816 */ /* 0x008fca0000000000 */
[----:B------:R-:W-:-:S04]  /*37d0*/  FMUL.FTZ R0, R0, 1 ;  /* 0x3f80000000007820 */ /* 0x000fc80000410000 */
[----:B------:R0:W3:Y:S01]  /*37e0*/  F2F.F64.F32 R18, R0 ;  /* 0x0000000000127310 */ /* 0x0000e20000201800 */
[----:B------:R-:W-:Y:S05]  /*37f0*/  BRA `(.L_x_19834) ;  /* 0x0000070000007947 */ /* 0x000fea0003800000 */
.L_x_19846:
        /* <DEDUP_REMOVED lines=11> */
.L_x_19853:
        /* <DEDUP_REMOVED lines=21> */
.L_x_19857:
[----:B------:R-:W-:Y:S05]  /*3a00*/  BSYNC B1 ;  /* 0x0000000000017941 */ /* 0x000fea0003800000 */
.L_x_19856:
[----:B------:R-:W-:Y:S01]  /*3a10*/  LEA R3, R0, 0x3b800000, 0x17 ;  /* 0x3b80000000037811 */ /* 0x000fe200078eb8ff */
[----:B------:R-:W-:-:S05]  /*3a20*/  IMAD.SHL.U32 R0, R2, 0x100000, RZ ;  /* 0x0010000002007824 */ /* 0x000fca00078e00ff */
[----:B------:R-:W-:Y:S02]  /*3a30*/  LOP3.LUT R0, R3, R0, R4, 0xfe, !PT ;  /* 0x0000000003007212 */ /* 0x000fe400078efe04 */
.L_x_19855:
[----:B------:R-:W-:Y:S05]  /*3a40*/  BSYNC B0 ;  /* 0x0000000000007941 */ /* 0x000fea0003800000 */
.L_x_19854:
[----:B------:R-:W-:-:S04]  /*3a50*/  FMUL.FTZ R0, R0, 1 ;  /* 0x3f80000000007820 */ /* 0x000fc80000410000 */
[----:B------:R0:W3:Y:S01]  /*3a60*/  F2F.F64.F32 R18, R0 ;  /* 0x0000000000127310 */ /* 0x0000e20000201800 */
[----:B------:R-:W-:Y:S05]  /*3a70*/  BRA `(.L_x_19834) ;  /* 0x0000048000007947 */ /* 0x000fea0003800000 */
.L_x_19852:
        /* <DEDUP_REMOVED lines=21> */
.L_x_19861:
[----:B------:R-:W-:Y:S05]  /*3bd0*/  BSYNC B1 ;  /* 0x0000000000017941 */ /* 0x000fea0003800000 */
.L_x_19860:
[----:B------:R-:W-:Y:S01]  /*3be0*/  LEA R3, R0, 0x37800000, 0x17 ;  /* 0x3780000000037811 */ /* 0x000fe200078eb8ff */
[----:B------:R-:W-:-:S05]  /*3bf0*/  IMAD.SHL.U32 R0, R2, 0x200000, RZ ;  /* 0x0020000002007824 */ /* 0x000fca00078e00ff */
[----:B------:R-:W-:Y:S02]  /*3c00*/  LOP3.LUT R0, R3, R0, R4, 0xfe, !PT ;  /* 0x0000000003007212 */ /* 0x000fe400078efe04 */
.L_x_19859:
[----:B------:R-:W-:Y:S05]  /*3c10*/  BSYNC B0 ;  /* 0x0000000000007941 */ /* 0x000fea0003800000 */
.L_x_19858:
[----:B------:R-:W-:-:S04]  /*3c20*/  FMUL.FTZ R0, R0, 1 ;  /* 0x3f80000000007820 */ /* 0x000fc80000410000 */
[----:B------:R0:W3:Y:S01]  /*3c30*/  F2F.F64.F32 R18, R0 ;  /* 0x0000000000127310 */ /* 0x0000e20000201800 */
[----:B------:R-:W-:Y:S05]  /*3c40*/  BRA `(.L_x_19834) ;  /* 0x000002b000007947 */ /* 0x000fea0003800000 */
.L_x_19851:
        /* <DEDUP_REMOVED lines=14> */
.L_x_19865:
[----:B------:R-:W-:Y:S05]  /*3d30*/  BSYNC B0 ;  /* 0x0000000000007941 */ /* 0x000fea0003800000 */
.L_x_19864:
[----:B------:R-:W-:-:S04]  /*3d40*/  FMUL.FTZ R0, R0, 1 ;  /* 0x3f80000000007820 */ /* 0x000fc80000410000 */
[----:B------:R0:W3:Y:S01]  /*3d50*/  F2F.F64.F32 R18, R0 ;  /* 0x0000000000127310 */ /* 0x0000e20000201800 */
[----:B------:R-:W-:Y:S05]  /*3d60*/  BRA `(.L_x_19834) ;  /* 0x0000019000007947 */ /* 0x000fea0003800000 */
.L_x_19839:
        /* <DEDUP_REMOVED lines=20> */
.L_x_19863:
[----:B------:R-:W3:Y:S02]  /*3eb0*/  LDG.E.64 R18, [R4.64] ;  /* 0x0000002404127981 */ /* 0x000ee4000c1e1b00 */
[----:B---3--:R-:W0:Y:S01]  /*3ec0*/  I2F.F64.U64 R18, R18 ;  /* 0x0000001200127312 */ /* 0x008e220000301800 */
[----:B------:R-:W-:Y:S05]  /*3ed0*/  BRA `(.L_x_19834) ;  /* 0x0000002000007947 */ /* 0x000fea0003800000 */
.L_x_19862:
[----:B------:R-:W3:Y:S02]  /*3ee0*/  LDG.E R4, [R4.64] ;  /* 0x0000002404047981 */ /* 0x000ee4000c1e1900 */
[----:B---3--:R0:W3:Y:S02]  /*3ef0*/  I2F.F64.U32 R18, R4 ;  /* 0x0000000400127312 */ /* 0x0080e40000201800 */
.L_x_19834:
[----:B------:R-:W-:Y:S05]  /*3f00*/  BSYNC B6 ;  /* 0x0000000000067941 */ /* 0x000fea0003800000 */
.L_x_19833:
[----:B0-----:R-:W0:Y:S01]  /*3f10*/  S2R R2, SR_TID.X ;  /* 0x0000000000027919 */ /* 0x001e220000002100 */
[----:B------:R-:W4:Y:S01]  /*3f20*/  LDC.U8 R28, c[0x0][0x194] ;  /* 0x00006500ff1c7b82 */ /* 0x000f220000000000 */
[----:B------:R-:W3:Y:S01]  /*3f30*/  DSETP.NEU.AND P0, PT, RZ, c[0x0][0x170], PT ;  /* 0x00005c00ff00762a */ /* 0x000ee20003f0d000 */
[----:B------:R-:W-:Y:S05]  /*3f40*/  BSSY B6, `(.L_x_19866) ;  /* 0x000010d000067945 */ /* 0x000fea0003800000 */
[----:B---3-5:R-:W3:-:S04]  /*3f50*/  DSETP.NEU.OR P3, PT, R22, RZ, P0 ;  /* 0x000000ff1600722a */ /* 0x028ec8000076d400 */
[----:B-1----:R-:W1:Y:S02]  /*3f60*/  DSETP.NEU.OR P2, PT, R24, RZ, P0 ;  /* 0x000000ff1800722a */ /* 0x002e64000074d400 */
[----:B---3--:R-:W-:Y:S02]  /*3f70*/  SEL R11, RZ, 0x1, !P3 ;  /* 0x00000001ff0b7807 */ /* 0x008fe40005800000 */
[----:B--2---:R-:W2:Y:S02]  /*3f80*/  DSETP.NEU.OR P1, PT, R16, RZ, P0 ;  /* 0x000000ff1000722a */ /* 0x004ea4000072d400 */
[----:B-1----:R-:W-:Y:S02]  /*3f90*/  SEL R22, RZ, 0x1, !P2 ;  /* 0x00000001ff167807 */ /* 0x002fe40005000000 */
[----:B------:R2:W1:Y:S02]  /*3fa0*/  DSETP.NEU.OR P0, PT, R18, RZ, P0 ;  /* 0x000000ff1200722a */ /* 0x000464000070d400 */
        /* <DEDUP_REMOVED lines=24> */
.L_x_19871:
[----:B------:R0:W-:Y:S01]  /*4130*/  STG.E.U8 [R8.64], R11 ;  /* 0x0000000b08007986 */ /* 0x0001e2000c101124 */
[----:B------:R-:W-:Y:S01]  /*4140*/  IMAD.MOV.U32 R2, RZ, RZ, R17 ;  /* 0x000000ffff027224 */ /* 0x000fe200078e0011 */
[----:B------:R-:W-:Y:S05]  /*4150*/  BRA `(.L_x_19867) ;  /* 0x00000eb000007947 */ /* 0x000fea0003800000 */
.L_x_19870:
        /* <DEDUP_REMOVED lines=11> */
.L_x_19874:
[----:B------:R0:W-:Y:S01]  /*4210*/  STG.E [R8.64], R11 ;  /* 0x0000000b08007986 */ /* 0x0001e2000c101924 */
[----:B------:R-:W-:Y:S01]  /*4220*/  IMAD.MOV.U32 R2, RZ, RZ, R17 ;  /* 0x000000ffff027224 */ /* 0x000fe200078e0011 */
[----:B------:R-:W-:Y:S05]  /*4230*/  BRA `(.L_x_19867) ;  /* 0x00000dd000007947 */ /* 0x000fea0003800000 */
.L_x_19873:
[----:B------:R0:W-:Y:S01]  /*4240*/  STG.E.U16 [R8.64], R11 ;  /* 0x0000000b08007986 */ /* 0x0001e2000c101524 */
[----:B------:R-:W-:Y:S01]  /*4250*/  IMAD.MOV.U32 R2, RZ, RZ, R17 ;  /* 0x000000ffff027224 */ /* 0x000fe200078e0011 */
[----:B------:R-:W-:Y:S05]  /*4260*/  BRA `(.L_x_19867) ;  /* 0x00000da000007947 */ /* 0x000fea0003800000 */
.L_x_19869:
        /* <DEDUP_REMOVED lines=10> */
.L_x_19876:
[----:B------:R-:W0:Y:S01]  /*4310*/  I2F.S16 R0, R11 ;  /* 0x0000000b00007306 */ /* 0x000e220000101400 */
[----:B------:R-:W-:Y:S01]  /*4320*/  IMAD.MOV.U32 R2, RZ, RZ, R17 ;  /* 0x000000ffff027224 */ /* 0x000fe200078e0011 */
[----:B0-----:R-:W-:-:S05]  /*4330*/  F2FP.PACK_AB R0, RZ, R0 ;  /* 0x00000000ff00723e */ /* 0x001fca00000000ff */
[----:B------:R0:W-:Y:S01]  /*4340*/  STG.E.U16 [R8.64], R0 ;  /* 0x0000000008007986 */ /* 0x0001e2000c101524 */
[----:B------:R-:W-:Y:S05]  /*4350*/  BRA `(.L_x_19867) ;  /* 0x00000cb000007947 */ /* 0x000fea0003800000 */
.L_x_19875:
        /* <DEDUP_REMOVED lines=11> */
.L_x_19878:
[----:B------:R-:W0:Y:S01]  /*4410*/  I2F.S16 R11, R11 ;  /* 0x0000000b000b7306 */ /* 0x000e220000101400 */
[----:B------:R-:W-:Y:S01]  /*4420*/  IMAD.MOV.U32 R2, RZ, RZ, R17 ;  /* 0x000000ffff027224 */ /* 0x000fe200078e0011 */
[----:B0-----:R-:W-:-:S04]  /*4430*/  F2FP.PACK_AB R3, RZ, R11 ;  /* 0x0000000bff03723e */ /* 0x001fc800000000ff */
[----:B------:R-:W-:-:S05]  /*4440*/  PRMT R3, R3, 0x5410, RZ ;  /* 0x0000541003037816 */ /* 0x000fca00000000ff */
[----:B------:R0:W-:Y:S01]  /*4450*/  STG.E [R8.64], R3 ;  /* 0x0000000308007986 */ /* 0x0001e2000c101924 */
[----:B------:R-:W-:Y:S05]  /*4460*/  BRA `(.L_x_19867) ;  /* 0x00000ba000007947 */ /* 0x000fea0003800000 */
.L_x_19877:
[----:B------:R-:W0:Y:S01]  /*4470*/  I2F.F64.S16 R4, R11 ;  /* 0x0000000b00047312 */ /* 0x000e220000101c00 */
[----:B------:R-:W-:Y:S01]  /*4480*/  IMAD.MOV.U32 R2, RZ, RZ, R17 ;  /* 0x000000ffff027224 */ /* 0x000fe200078e0011 */
[----:B0-----:R0:W-:Y:S01]  /*4490*/  STG.E.64 [R8.64], R4 ;  /* 0x0000000408007986 */ /* 0x0011e2000c101b24 */
[----:B------:R-:W-:Y:S05]  /*44a0*/  BRA `(.L_x_19867) ;  /* 0x00000b6000007947 */ /* 0x000fea0003800000 */
.L_x_19868:
        /* <DEDUP_REMOVED lines=11> */
.L_x_19881:
[----:B------:R-:W0:Y:S01]  /*4560*/  I2F.F64.S16 R4, R11 ;  /* 0x0000000b00047312 */ /* 0x000e220000101c00 */
[----:B------:R-:W-:Y:S01]  /*4570*/  CS2R R6, SRZ ;  /* 0x0000000000067805 */ /* 0x000fe2000001ff00 */
[----:B------:R-:W-:-:S04]  /*4580*/  IMAD.MOV.U32 R2, RZ, RZ, R17 ;  /* 0x000000ffff027224 */ /* 0x000fc800078e0011 */
[----:B0-----:R0:W-:Y:S01]  /*4590*/  STG.E.128 [R8.64], R4 ;  /* 0x0000000408007986 */ /* 0x0011e2000c101d24 */
[----:B------:R-:W-:Y:S05]  /*45a0*/  BRA `(.L_x_19867) ;  /* 0x00000a6000007947 */ /* 0x000fea0003800000 */
.L_x_19880:
        /* <DEDUP_REMOVED lines=21> */
.L_x_19885:
[----:B------:R-:W-:Y:S05]  /*4700*/  BSYNC B0 ;  /* 0x0000000000007941 */ /* 0x000fea0003800000 */
.L_x_19884:
[----:B------:R-:W-:Y:S01]  /*4710*/  LOP3.LUT R3, R0, R3, RZ, 0xfc, !PT ;  /* 0x0000000300037212 */ /* 0x000fe200078efcff */
[----:B------:R-:W-:-:S04]  /*4720*/  IMAD.MOV.U32 R2, RZ, RZ, R17 ;  /* 0x000000ffff027224 */ /* 0x000fc800078e0011 */
[----:B------:R0:W-:Y:S01]  /*4730*/  STG.E.U8 [R8.64], R3 ;  /* 0x0000000308007986 */ /* 0x0001e2000c101124 */
[----:B------:R-:W-:Y:S05]  /*4740*/  BRA `(.L_x_19867) ;  /* 0x000008c000007947 */ /* 0x000fea0003800000 */
.L_x_19883:
        /* <DEDUP_REMOVED lines=13> */
.L_x_19887:
[----:B------:R-:W-:Y:S01]  /*4820*/  IMAD.MOV.U32 R0, RZ, RZ, 0x7f ;  /* 0x0000007fff007424 */ /* 0x000fe200078e00ff */
[----:B------:R-:W-:-:S04]  /*4830*/  ISETP.GT.U32.AND P0, PT, R2, 0x7f800000, PT ;  /* 0x7f8000000200780c */ /* 0x000fc80003f04070 */
[----:B------:R-:W-:-:S04]  /*4840*/  SEL R0, R0, 0x7c, P0 ;  /* 0x0000007c00007807 */ /* 0x000fc80000000000 */
.L_x_19888:
[----:B------:R-:W-:Y:S05]  /*4850*/  BSYNC B0 ;  /* 0x0000000000007941 */ /* 0x000fea0003800000 */
.L_x_19886:
[----:B------:R-:W-:-:S04]  /*4860*/  LOP3.LUT R2, R11, 0x80000000, RZ, 0xc0, !PT ;  /* 0x800000000b027812 */ /* 0x000fc800078ec0ff */
[----:B------:R-:W-:Y:S01]  /*4870*/  SHF.R.U32.HI R3, RZ, 0x18, R2 ;  /* 0x00000018ff037819 */ /* 0x000fe20000011602 */
[----:B------:R-:W-:-:S03]  /*4880*/  IMAD.MOV.U32 R2, RZ, RZ, R17 ;  /* 0x000000ffff027224 */ /* 0x000fc600078e0011 */
[----:B------:R-:W-:-:S05]  /*4890*/  LOP3.LUT R3, R0, R3, RZ, 0xfc, !PT ;  /* 0x0000000300037212 */ /* 0x000fca00078efcff */
[----:B------:R0:W-:Y:S01]  /*48a0*/  STG.E.U8 [R8.64], R3 ;  /* 0x0000000308007986 */ /* 0x0001e2000c101124 */
[----:B------:R-:W-:Y:S05]  /*48b0*/  BRA `(.L_x_19867) ;  /* 0x0000075000007947 */ /* 0x000fea0003800000 */
.L_x_19882:
[----:B------:R-:W0:Y:S01]  /*48c0*/  I2F.S16 R0, R11 ;  /* 0x0000000b00007306 */ /* 0x000e220000101400 */
[----:B------:R-:W-:Y:S01]  /*48d0*/  IMAD.MOV.U32 R2, RZ, RZ, R17 ;  /* 0x000000ffff027224 */ /* 0x000fe200078e0011 */
[----:B0-----:R-:W-:-:S05]  /*48e0*/  F2FP.BF16.PACK_AB R0, RZ, R0 ;  /* 0x00000000ff00723e */ /* 0x001fca00000010ff */
[----:B------:R0:W-:Y:S01]  /*48f0*/  STG.E.U16 [R8.64], R0 ;  /* 0x0000000008007986 */ /* 0x0001e2000c101524 */
[----:B------:R-:W-:Y:S05]  /*4900*/  BRA `(.L_x_19867) ;  /* 0x0000070000007947 */ /* 0x000fea0003800000 */
.L_x_19879:
        /* <DEDUP_REMOVED lines=11> */
.L_x_19891:
        /* <DEDUP_REMOVED lines=17> */
.L_x_19894:
[----:B------:R-:W-:-:S04]  /*4ad0*/  LOP3.LUT R2, R11, 0x80000000, RZ, 0xc0, !PT ;  /* 0x800000000b027812 */ /* 0x000fc800078ec0ff */
[----:B------:R-:W-:-:S04]  /*4ae0*/  SHF.R.U32.HI R3, RZ, 0x18, R2 ;  /* 0x00000018ff037819 */ /* 0x000fc80000011602 */
[----:B------:R-:W-:-:S04]  /*4af0*/  LOP3.LUT R0, R0, R3, RZ, 0xfc, !PT ;  /* 0x0000000300007212 */ /* 0x000fc800078efcff */
[----:B------:R-:W-:Y:S02]  /*4b00*/  PRMT R4, R0, 0x7610, R4 ;  /* 0x0000761000047816 */ /* 0x000fe40000000004 */
.L_x_19893:
[----:B------:R-:W-:Y:S05]  /*4b10*/  BSYNC B0 ;  /* 0x0000000000007941 */ /* 0x000fea0003800000 */
.L_x_19892:
[----:B------:R0:W-:Y:S01]  /*4b20*/  STG.E.U8 [R8.64], R4 ;  /* 0x0000000408007986 */ /* 0x0001e2000c101124 */
[----:B------:R-:W-:Y:S01]  /*4b30*/  IMAD.MOV.U32 R2, RZ, RZ, R17 ;  /* 0x000000ffff027224 */ /* 0x000fe200078e0011 */
[----:B------:R-:W-:Y:S05]  /*4b40*/  BRA `(.L_x_19867) ;  /* 0x000004c000007947 */ /* 0x000fea0003800000 */
.L_x_19890:
        /* <DEDUP_REMOVED lines=17> */
.L_x_19897:
[----:B------:R-:W-:-:S04]  /*4c60*/  LOP3.LUT R2, R11, 0x80000000, RZ, 0xc0, !PT ;  /* 0x800000000b027812 */ /* 0x000fc800078ec0ff */
[----:B------:R-:W-:-:S04]  /*4c70*/  SHF.R.U32.HI R3, RZ, 0x18, R2 ;  /* 0x00000018ff037819 */ /* 0x000fc80000011602 */
[----:B------:R-:W-:-:S04]  /*4c80*/  LOP3.LUT R0, R0, R3, RZ, 0xfc, !PT ;  /* 0x0000000300007212 */ /* 0x000fc800078efcff */
[----:B------:R-:W-:Y:S02]  /*4c90*/  PRMT R4, R0, 0x7610, R4 ;  /* 0x0000761000047816 */ /* 0x000fe40000000004 */
.L_x_19896:
[----:B------:R-:W-:Y:S05]  /*4ca0*/  BSYNC B0 ;  /* 0x0000000000007941 */ /* 0x000fea0003800000 */
.L_x_19895:
[----:B------:R0:W-:Y:S01]  /*4cb0*/  STG.E.U8 [R8.64], R4 ;  /* 0x0000000408007986 */ /* 0x0001e2000c101124 */
[----:B------:R-:W-:Y:S01]  /*4cc0*/  IMAD.MOV.U32 R2, RZ, RZ, R17 ;  /* 0x000000ffff027224 */ /* 0x000fe200078e0011 */
[----:B------:R-:W-:Y:S05]  /*4cd0*/  BRA `(.L_x_19867) ;  /* 0x0000033000007947 */ /* 0x000fea0003800000 */
.L_x_19889:
        /* <DEDUP_REMOVED lines=23> */
.L_x_19872:
        /* <DEDUP_REMOVED lines=21> */
.L_x_19899:
[----:B------:R-:W-:Y:S02]  /*4fa0*/  IMAD.MOV.U32 R4, RZ, RZ, R11 ;  /* 0x000000ffff047224 */ /* 0x000fe400078e000b */
[----:B------:R-:W-:Y:S02]  /*4fb0*/  IMAD.MOV.U32 R5, RZ, RZ, RZ ;  /* 0x000000ffff057224 */ /* 0x000fe400078e00ff */
[----:B------:R-:W-:-:S03]  /*4fc0*/  IMAD.MOV.U32 R2, RZ, RZ, R17 ;  /* 0x000000ffff027224 */ /* 0x000fc600078e0011 */
[----:B------:R0:W-:Y:S01]  /*4fd0*/  STG.E.64 [R8.64], R4 ;  /* 0x0000000408007986 */ /* 0x0001e2000c101b24 */
[----:B------:R-:W-:Y:S05]  /*4fe0*/  BRA `(.L_x_19867) ;  /* 0x0000002000007947 */ /* 0x000fea0003800000 */
.L_x_19898:
[----:B------:R0:W-:Y:S01]  /*4ff0*/  STG.E [R8.64], R11 ;  /* 0x0000000b08007986 */ /* 0x0001e2000c101924 */
[----:B------:R-:W-:-:S03]  /*5000*/  IMAD.MOV.U32 R2, RZ, RZ, R17 ;  /* 0x000000ffff027224 */ /* 0x000fc600078e0011 */
.L_x_19867:
[----:B----4-:R-:W-:Y:S05]  /*5010*/  BSYNC B6 ;  /* 0x0000000000067941 */ /* 0x010fea0003800000 */
.L_x_19866:
        /* <DEDUP_REMOVED lines=21> */
.L_x_19905:
[----:B------:R0:W-:Y:S01]  /*5170*/  STG.E.U8 [R8.64], R22 ;  /* 0x0000001608007986 */ /* 0x0001e2000c101124 */
[----:B------:R-:W-:Y:S05]  /*5180*/  BRA `(.L_x_19907) ;  /* 0x00000d5000007947 */ /* 0x000fea0003800000 */
.L_x_19904:
        /* <DEDUP_REMOVED lines=9> */
.L_x_19909:
[----:B------:R0:W-:Y:S01]  /*5220*/  STG.E [R8.64], R22 ;  /* 0x0000001608007986 */ /* 0x0001e2000c101924 */
[----:B------:R-:W-:Y:S05]  /*5230*/  BRA `(.L_x_19907) ;  /* 0x00000ca000007947 */ /* 0x000fea0003800000 */
.L_x_19908:
[----:B------:R0:W-:Y:S01]  /*5240*/  STG.E.U16 [R8.64], R22 ;  /* 0x0000001608007986 */ /* 0x0001e2000c101524 */
[----:B------:R-:W-:Y:S05]  /*5250*/  BRA `(.L_x_19907) ;  /* 0x00000c8000007947 */ /* 0x000fea0003800000 */
.L_x_19903:
        /* <DEDUP_REMOVED lines=9> */
.L_x_19911:
[----:B------:R-:W0:Y:S02]  /*52f0*/  I2F.S16 R0, R22 ;  /* 0x0000001600007306 */ /* 0x000e240000101400 */
[----:B0-----:R-:W-:-:S05]  /*5300*/  F2FP.PACK_AB R0, RZ, R0 ;  /* 0x00000000ff00723e */ /* 0x001fca00000000ff */
[----:B------:R0:W-:Y:S01]  /*5310*/  STG.E.U16 [R8.64], R0 ;  /* 0x0000000008007986 */ /* 0x0001e2000c101524 */
[----:B------:R-:W-:Y:S05]  /*5320*/  BRA `(.L_x_19907) ;  /* 0x00000bb000007947 */ /* 0x000fea0003800000 */
.L_x_19910:
        /* <DEDUP_REMOVED lines=10> */
.L_x_19913:
[----:B------:R-:W0:Y:S02]  /*53d0*/  I2F.S16 R22, R22 ;  /* 0x0000001600167306 */ /* 0x000e240000101400 */
[----:B0-----:R-:W-:-:S04]  /*53e0*/  F2FP.PACK_AB R3, RZ, R22 ;  /* 0x00000016ff03723e */ /* 0x001fc800000000ff */
[----:B------:R-:W-:-:S05]  /*53f0*/  PRMT R3, R3, 0x5410, RZ ;  /* 0x0000541003037816 */ /* 0x000fca00000000ff */
[----:B------:R0:W-:Y:S01]  /*5400*/  STG.E [R8.64], R3 ;  /* 0x0000000308007986 */ /* 0x0001e2000c101924 */
[----:B------:R-:W-:Y:S05]  /*5410*/  BRA `(.L_x_19907) ;  /* 0x00000ac000007947 */ /* 0x000fea0003800000 */
.L_x_19912:
[----:B------:R-:W0:Y:S02]  /*5420*/  I2F.F64.S16 R22, R22 ;  /* 0x0000001600167312 */ /* 0x000e240000101c00 */
[----:B0-----:R0:W-:Y:S01]  /*5430*/  STG.E.64 [R8.64], R22 ;  /* 0x0000001608007986 */ /* 0x0011e2000c101b24 */
[----:B------:R-:W-:Y:S05]  /*5440*/  BRA `(.L_x_19907) ;  /* 0x00000a9000007947 */ /* 0x000fea0003800000 */
.L_x_19902:
        /* <DEDUP_REMOVED lines=10> */
.L_x_19916:
[----:B------:R-:W0:Y:S01]  /*54f0*/  I2F.F64.S16 R4, R22 ;  /* 0x0000001600047312 */ /* 0x000e220000101c00 */
[----:B------:R-:W-:-:S05]  /*5500*/  CS2R R6, SRZ ;  /* 0x0000000000067805 */ /* 0x000fca000001ff00 */
[----:B0-----:R0:W-:Y:S01]  /*5510*/  STG.E.128 [R8.64], R4 ;  /* 0x0000000408007986 */ /* 0x0011e2000c101d24 */
[----:B------:R-:W-:Y:S05]  /*5520*/  BRA `(.L_x_19907) ;  /* 0x000009b000007947 */ /* 0x000fea0003800000 */
.L_x_19915:
        /* <DEDUP_REMOVED lines=21> */
.L_x_19920:
[----:B------:R-:W-:Y:S05]  /*5680*/  BSYNC B0 ;  /* 0x0000000000007941 */ /* 0x000fea0003800000 */
.L_x_19919:
[----:B------:R-:W-:-:S05]  /*5690*/  LOP3.LUT R5, R0, R5, RZ, 0xfc, !PT ;  /* 0x0000000500057212 */ /* 0x000fca00078efcff */
[----:B------:R0:W-:Y:S01]  /*56a0*/  STG.E.U8 [R8.64], R5 ;  /* 0x0000000508007986 */ /* 0x0001e2000c101124 */
[----:B------:R-:W-:Y:S05]  /*56b0*/  BRA `(.L_x_19907) ;  /* 0x0000082000007947 */ /* 0x000fea0003800000 */
.L_x_19918:
        /* <DEDUP_REMOVED lines=13> */
.L_x_19922:
[----:B------:R-:W-:Y:S01]  /*5790*/  IMAD.MOV.U32 R0, RZ, RZ, 0x7f ;  /* 0x0000007fff007424 */ /* 0x000fe200078e00ff */
[----:B------:R-:W-:-:S04]  /*57a0*/  ISETP.GT.U32.AND P0, PT, R3, 0x7f800000, PT ;  /* 0x7f8000000300780c */ /* 0x000fc80003f04070 */
[----:B------:R-:W-:-:S04]  /*57b0*/  SEL R0, R0, 0x7c, P0 ;  /* 0x0000007c00007807 */ /* 0x000fc80000000000 */
.L_x_19923:
[----:B------:R-:W-:Y:S05]  /*57c0*/  BSYNC B0 ;  /* 0x0000000000007941 */ /* 0x000fea0003800000 */
.L_x_19921:
[----:B------:R-:W-:-:S04]  /*57d0*/  LOP3.LUT R3, R5, 0x80000000, RZ, 0xc0, !PT ;  /* 0x8000000005037812 */ /* 0x000fc800078ec0ff */
[----:B------:R-:W-:-:S04]  /*57e0*/  SHF.R.U32.HI R3, RZ, 0x18, R3 ;  /* 0x00000018ff037819 */ /* 0x000fc80000011603 */
[----:B------:R-:W-:-:S05]  /*57f0*/  LOP3.LUT R3, R0, R3, RZ, 0xfc, !PT ;  /* 0x0000000300037212 */ /* 0x000fca00078efcff */
[----:B------:R0:W-:Y:S01]  /*5800*/  STG.E.U8 [R8.64], R3 ;  /* 0x0000000308007986 */ /* 0x0001e2000c101124 */
[----:B------:R-:W-:Y:S05]  /*5810*/  BRA `(.L_x_19907) ;  /* 0x000006c000007947 */ /* 0x000fea0003800000 */
.L_x_19917:
[----:B------:R-:W0:Y:S02]  /*5820*/  I2F.S16 R0, R22 ;  /* 0x0000001600007306 */ /* 0x000e240000101400 */
[----:B0-----:R-:W-:-:S05]  /*5830*/  F2FP.BF16.PACK_AB R0, RZ, R0 ;  /* 0x00000000ff00723e */ /* 0x001fca00000010ff */
[----:B------:R0:W-:Y:S01]  /*5840*/  STG.E.U16 [R8.64], R0 ;  /* 0x0000000008007986 */ /* 0x0001e2000c101524 */
[----:B------:R-:W-:Y:S05]  /*5850*/  BRA `(.L_x_19907) ;  /* 0x0000068000007947 */ /* 0x000fea0003800000 */
.L_x_19914:
        /* <DEDUP_REMOVED lines=10> */
.L_x_19926:
        /* <DEDUP_REMOVED lines=17> */
.L_x_19929:
[----:B------:R-:W-:-:S04]  /*5a10*/  LOP3.LUT R3, R5, 0x80000000, RZ, 0xc0, !PT ;  /* 0x8000000005037812 */ /* 0x000fc800078ec0ff */
[----:B------:R-:W-:-:S04]  /*5a20*/  SHF.R.U32.HI R3, RZ, 0x18, R3 ;  /* 0x00000018ff037819 */ /* 0x000fc80000011603 */
[----:B------:R-:W-:-:S04]  /*5a30*/  LOP3.LUT R0, R0, R3, RZ, 0xfc, !PT ;  /* 0x0000000300007212 */ /* 0x000fc800078efcff */
[----:B------:R-:W-:Y:S02]  /*5a40*/  PRMT R4, R0, 0x7610, R4 ;  /* 0x0000761000047816 */ /* 0x000fe40000000004 */
.L_x_19928:
[----:B------:R-:W-:Y:S05]  /*5a50*/  BSYNC B0 ;  /* 0x0000000000007941 */ /* 0x000fea0003800000 */
.L_x_19927:
[----:B------:R0:W-:Y:S01]  /*5a60*/  STG.E.U8 [R8.64], R4 ;  /* 0x0000000408007986 */ /* 0x0001e2000c101124 */
[----:B------:R-:W-:Y:S05]  /*5a70*/  BRA `(.L_x_19907) ;  /* 0x0000046000007947 */ /* 0x000fea0003800000 */
.L_x_19925:
        /* <DEDUP_REMOVED lines=17> */
.L_x_19932:
[----:B------:R-:W-:-:S04]  /*5b90*/  LOP3.LUT R3, R5, 0x80000000, RZ, 0xc0, !PT ;  /* 0x8000000005037812 */ /* 0x000fc800078ec0ff */
[----:B------:R-:W-:-:S04]  /*5ba0*/  SHF.R.U32.HI R3, RZ, 0x18, R3 ;  /* 0x00000018ff037819 */ /* 0x000fc80000011603 */
[----:B------:R-:W-:-:S04]  /*5bb0*/  LOP3.LUT R0, R0, R3, RZ, 0xfc, !PT ;  /* 0x0000000300007212 */ /* 0x000fc800078efcff */
[----:B------:R-:W-:Y:S02]  /*5bc0*/  PRMT R4, R0, 0x7610, R4 ;  /* 0x0000761000047816 */ /* 0x000fe40000000004 */
.L_x_19931:
[----:B------:R-:W-:Y:S05]  /*5bd0*/  BSYNC B0 ;  /* 0x0000000000007941 */ /* 0x000fea0003800000 */
.L_x_19930:
[----:B------:R0:W-:Y:S01]  /*5be0*/  STG.E.U8 [R8.64], R4 ;  /* 0x0000000408007986 */ /* 0x0001e2000c101124 */
[----:B------:R-:W-:Y:S05]  /*5bf0*/  BRA `(.L_x_19907) ;  /* 0x000002e000007947 */ /* 0x000fea0003800000 */
.L_x_19924:
        /* <DEDUP_REMOVED lines=22> */
.L_x_19906:
        /* <DEDUP_REMOVED lines=20> */
.L_x_19934:
[----:B------:R-:W-:-:S05]  /*5ea0*/  IMAD.MOV.U32 R23, RZ, RZ, RZ ;  /* 0x000000ffff177224 */ /* 0x000fca00078e00ff */
[----:B------:R0:W-:Y:S01]  /*5eb0*/  STG.E.64 [R8.64], R22 ;  /* 0x0000001608007986 */ /* 0x0001e2000c101b24 */
[----:B------:R-:W-:Y:S05]  /*5ec0*/  BRA `(.L_x_19907) ;  /* 0x0000001000007947 */ /* 0x000fea0003800000 */
.L_x_19933:
[----:B------:R0:W-:Y:S02]  /*5ed0*/  STG.E [R8.64], R22 ;  /* 0x0000001608007986 */ /* 0x0001e4000c101924 */
.L_x_19907:
        /* <DEDUP_REMOVED lines=21> */
.L_x_19938:
[----:B------:R0:W-:Y:S01]  /*6030*/  STG.E.U8 [R8.64], R18 ;  /* 0x0000001208007986 */ /* 0x0001e2000c101124 */
[----:B------:R-:W-:Y:S05]  /*6040*/  BRA `(.L_x_19940) ;  /* 0x00000d5000007947 */ /* 0x000fea0003800000 */
.L_x_19937:
        /* <DEDUP_REMOVED lines=9> */
.L_x_19942:
[----:B------:R0:W-:Y:S01]  /*60e0*/  STG.E [R8.64], R18 ;  /* 0x0000001208007986 */ /* 0x0001e2000c101924 */
[----:B------:R-:W-:Y:S05]  /*60f0*/  BRA `(.L_x_19940) ;  /* 0x00000ca000007947 */ /* 0x000fea0003800000 */
.L_x_19941:
[----:B------:R0:W-:Y:S01]  /*6100*/  STG.E.U16 [R8.64], R18 ;  /* 0x0000001208007986 */ /* 0x0001e2000c101524 */
[----:B------:R-:W-:Y:S05]  /*6110*/  BRA `(.L_x_19940) ;  /* 0x00000c8000007947 */ /* 0x000fea0003800000 */
.L_x_19936:
        /* <DEDUP_REMOVED lines=9> */
.L_x_19944:
[----:B------:R-:W0:Y:S02]  /*61b0*/  I2F.S16 R0, R18 ;  /* 0x0000001200007306 */ /* 0x000e240000101400 */
[----:B0-----:R-:W-:-:S05]  /*61c0*/  F2FP.PACK_AB R0, RZ, R0 ;  /* 0x00000000ff00723e */ /* 0x001fca00000000ff */
[----:B------:R0:W-:Y:S01]  /*61d0*/  STG.E.U16 [R8.64], R0 ;  /* 0x0000000008007986 */ /* 0x0001e2000c101524 */
[----:B------:R-:W-:Y:S05]  /*61e0*/  BRA `(.L_x_19940) ;  /* 0x00000bb000007947 */ /* 0x000fea0003800000 */
.L_x_19943:
        /* <DEDUP_REMOVED lines=10> */
.L_x_19946:
[----:B------:R-:W0:Y:S02]  /*6290*/  I2F.S16 R18, R18 ;  /* 0x0000001200127306 */ /* 0x000e240000101400 */
[----:B0-----:R-:W-:-:S04]  /*62a0*/  F2FP.PACK_AB R3, RZ, R18 ;  /* 0x00000012ff03723e */ /* 0x001fc800000000ff */
[----:B------:R-:W-:-:S05]  /*62b0*/  PRMT R3, R3, 0x5410, RZ ;  /* 0x0000541003037816 */ /* 0x000fca00000000ff */
[----:B------:R0:W-:Y:S01]  /*62c0*/  STG.E [R8.64], R3 ;  /* 0x0000000308007986 */ /* 0x0001e2000c101924 */
[----:B------:R-:W-:Y:S05]  /*62d0*/  BRA `(.L_x_19940) ;  /* 0x00000ac000007947 */ /* 0x000fea0003800000 */
.L_x_19945:
[----:B------:R-:W0:Y:S02]  /*62e0*/  I2F.F64.S16 R18, R18 ;  /* 0x0000001200127312 */ /* 0x000e240000101c00 */
[----:B0-----:R0:W-:Y:S01]  /*62f0*/  STG.E.64 [R8.64], R18 ;  /* 0x0000001208007986 */ /* 0x0011e2000c101b24 */
[----:B------:R-:W-:Y:S05]  /*6300*/  BRA `(.L_x_19940) ;  /* 0x00000a9000007947 */ /* 0x000fea0003800000 */
.L_x_19935:
        /* <DEDUP_REMOVED lines=10> */
.L_x_19949:
[----:B------:R-:W0:Y:S01]  /*63b0*/  I2F.F64.S16 R4, R18 ;  /* 0x0000001200047312 */ /* 0x000e220000101c00 */
[----:B------:R-:W-:-:S05]  /*63c0*/  CS2R R6, SRZ ;  /* 0x0000000000067805 */ /* 0x000fca000001ff00 */
[----:B0-----:R0:W-:Y:S01]  /*63d0*/  STG.E.128 [R8.64], R4 ;  /* 0x0000000408007986 */ /* 0x0011e2000c101d24 */
[----:B------:R-:W-:Y:S05]  /*63e0*/  BRA `(.L_x_19940) ;  /* 0x000009b000007947 */ /* 0x000fea0003800000 */
.L_x_19948:
        /* <DEDUP_REMOVED lines=21> */
.L_x_19953:
[----:B------:R-:W-:Y:S05]  /*6540*/  BSYNC B0 ;  /* 0x0000000000007941 */ /* 0x000fea0003800000 */
.L_x_19952:
[----:B------:R-:W-:-:S05]  /*6550*/  LOP3.LUT R5, R0, R5, RZ, 0xfc, !PT ;  /* 0x0000000500057212 */ /* 0x000fca00078efcff */
[----:B------:R0:W-:Y:S01]  /*6560*/  STG.E.U8 [R8.64], R5 ;  /* 0x0000000508007986 */ /* 0x0001e2000c101124 */
[----:B------:R-:W-:Y:S05]  /*6570*/  BRA `(.L_x_19940) ;  /* 0x0000082000007947 */ /* 0x000fea0003800000 */
.L_x_19951:
        /* <DEDUP_REMOVED lines=13> */
.L_x_19955:
[----:B------:R-:W-:Y:S01]  /*6650*/  IMAD.MOV.U32 R0, RZ, RZ, 0x7f ;  /* 0x0000007fff007424 */ /* 0x000fe200078e00ff */
[----:B------:R-:W-:-:S04]  /*6660*/  ISETP.GT.U32.AND P0, PT, R3, 0x7f800000, PT ;  /* 0x7f8000000300780c */ /* 0x000fc80003f04070 */
[----:B------:R-:W-:-:S04]  /*6670*/  SEL R0, R0, 0x7c, P0 ;  /* 0x0000007c00007807 */ /* 0x000fc80000000000 */
.L_x_19956:
[----:B------:R-:W-:Y:S05]  /*6680*/  BSYNC B0 ;  /* 0x0000000000007941 */ /* 0x000fea0003800000 */
.L_x_19954:
[----:B------:R-:W-:-:S04]  /*6690*/  LOP3.LUT R3, R5, 0x80000000, RZ, 0xc0, !PT ;  /* 0x8000000005037812 */ /* 0x000fc800078ec0ff */
[----:B------:R-:W-:-:S04]  /*66a0*/  SHF.R.U32.HI R3, RZ, 0x18, R3 ;  /* 0x00000018ff037819 */ /* 0x000fc80000011603 */
[----:B------:R-:W-:-:S05]  /*66b0*/  LOP3.LUT R3, R0, R3, RZ, 0xfc, !PT ;  /* 0x0000000300037212 */ /* 0x000fca00078efcff */
[----:B------:R0:W-:Y:S01]  /*66c0*/  STG.E.U8 [R8.64], R3 ;  /* 0x0000000308007986 */ /* 0x0001e2000c101124 */
[----:B------:R-:W-:Y:S05]  /*66d0*/  BRA `(.L_x_19940) ;  /* 0x000006c000007947 */ /* 0x000fea0003800000 */
.L_x_19950:
[----:B------:R-:W0:Y:S02]  /*66e0*/  I2F.S16 R0, R18 ;  /* 0x0000001200007306 */ /* 0x000e240000101400 */
[----:B0-----:R-:W-:-:S05]  /*66f0*/  F2FP.BF16.PACK_AB R0, RZ, R0 ;  /* 0x00000000ff00723e */ /* 0x001fca00000010ff */
[----:B------:R0:W-:Y:S01]  /*6700*/  STG.E.U16 [R8.64], R0 ;  /* 0x0000000008007986 */ /* 0x0001e2000c101524 */
[----:B------:R-:W-:Y:S05]  /*6710*/  BRA `(.L_x_19940) ;  /* 0x0000068000007947 */ /* 0x000fea0003800000 */
.L_x_19947:
        /* <DEDUP_REMOVED lines=10> */
.L_x_19959:
        /* <DEDUP_REMOVED lines=17> */
.L_x_19962:
[----:B------:R-:W-:-:S04]  /*68d0*/  LOP3.LUT R3, R5, 0x80000000, RZ, 0xc0, !PT ;  /* 0x8000000005037812 */ /* 0x000fc800078ec0ff */
[----:B------:R-:W-:-:S04]  /*68e0*/  SHF.R.U32.HI R3, RZ, 0x18, R3 ;  /* 0x00000018ff037819 */ /* 0x000fc80000011603 */
[----:B------:R-:W-:-:S04]  /*68f0*/  LOP3.LUT R0, R0, R3, RZ, 0xfc, !PT ;  /* 0x0000000300007212 */ /* 0x000fc800078efcff */
[----:B------:R-:W-:Y:S02]  /*6900*/  PRMT R4, R0, 0x7610, R4 ;  /* 0x0000761000047816 */ /* 0x000fe40000000004 */
.L_x_19961:
[----:B------:R-:W-:Y:S05]  /*6910*/  BSYNC B0 ;  /* 0x0000000000007941 */ /* 0x000fea0003800000 */
.L_x_19960:
[----:B------:R0:W-:Y:S01]  /*6920*/  STG.E.U8 [R8.64], R4 ;  /* 0x0000000408007986 */ /* 0x0001e2000c101124 */
[----:B------:R-:W-:Y:S05]  /*6930*/  BRA `(.L_x_19940) ;  /* 0x0000046000007947 */ /* 0x000fea0003800000 */
.L_x_19958:
        /* <DEDUP_REMOVED lines=17> */
.L_x_19965:
[----:B------:R-:W-:-:S04]  /*6a50*/  LOP3.LUT R3, R5, 0x80000000, RZ, 0xc0, !PT ;  /* 0x8000000005037812 */ /* 0x000fc800078ec0ff */
[----:B------:R-:W-:-:S04]  /*6a60*/  SHF.R.U32.HI R3, RZ, 0x18, R3 ;  /* 0x00000018ff037819 */ /* 0x000fc80000011603 */
[----:B------:R-:W-:-:S04]  /*6a70*/  LOP3.LUT R0, R0, R3, RZ, 0xfc, !PT ;  /* 0x0000000300007212 */ /* 0x000fc800078efcff */
[----:B------:R-:W-:Y:S02]  /*6a80*/  PRMT R4, R0, 0x7610, R4 ;  /* 0x0000761000047816 */ /* 0x000fe40000000004 */
.L_x_19964:
[----:B------:R-:W-:Y:S05]  /*6a90*/  BSYNC B0 ;  /* 0x0000000000007941 */ /* 0x000fea0003800000 */
.L_x_19963:
[----:B------:R0:W-:Y:S01]  /*6aa0*/  STG.E.U8 [R8.64], R4 ;  /* 0x0000000408007986 */ /* 0x0001e2000c101124 */
[----:B------:R-:W-:Y:S05]  /*6ab0*/  BRA `(.L_x_19940) ;  /* 0x000002e000007947 */ /* 0x000fea0003800000 */
.L_x_19957:
        /* <DEDUP_REMOVED lines=22> */
.L_x_19939:
        /* <DEDUP_REMOVED lines=20> */
.L_x_19967:
[----:B------:R-:W-:-:S05]  /*6d60*/  IMAD.MOV.U32 R19, RZ, RZ, RZ ;  /* 0x000000ffff137224 */ /* 0x000fca00078e00ff */
[----:B------:R0:W-:Y:S01]  /*6d70*/  STG.E.64 [R8.64], R18 ;  /* 0x0000001208007986 */ /* 0x0001e2000c101b24 */
[----:B------:R-:W-:Y:S05]  /*6d80*/  BRA `(.L_x_19940) ;  /* 0x0000001000007947 */ /* 0x000fea0003800000 */
.L_x_19966:
[----:B------:R0:W-:Y:S02]  /*6d90*/  STG.E [R8.64], R18 ;  /* 0x0000001208007986 */ /* 0x0001e4000c101924 */
.L_x_19940:
[----:B------:R-:W-:Y:S02]  /*6da0*/  IADD3 R2, R2, 0x80, RZ ;  /* 0x0000008002027810 */ /* 0x000fe40007ffe0ff */
.L_x_19901:
[----:B------:R-:W-:Y:S05]  /*6db0*/  BSYNC B6 ;  /* 0x0000000000067941 */ /* 0x000fea0003800000 */
.L_x_19900:
        /* <DEDUP_REMOVED lines=19> */
.L_x_19971:
[----:B------:R-:W-:Y:S01]  /*6ef0*/  STG.E.U8 [R2.64], R16 ;  /* 0x0000001002007986 */ /* 0x000fe2000c101124 */
[----:B------:R-:W-:Y:S05]  /*6f00*/  EXIT ;  /* 0x000000000000794d */ /* 0x000fea0003800000 */
.L_x_19970:
        /* <DEDUP_REMOVED lines=9> */
.L_x_19974:
[----:B------:R-:W-:Y:S01]  /*6fa0*/  STG.E [R2.64], R16 ;  /* 0x0000001002007986 */ /* 0x000fe2000c101924 */
[----:B------:R-:W-:Y:S05]  /*6fb0*/  EXIT ;  /* 0x000000000000794d */ /* 0x000fea0003800000 */
.L_x_19973:
[----:B------:R-:W-:Y:S01]  /*6fc0*/  STG.E.U16 [R2.64], R16 ;  /* 0x0000001002007986 */ /* 0x000fe2000c101524 */
[----:B------:R-:W-:Y:S05]  /*6fd0*/  EXIT ;  /* 0x000000000000794d */ /* 0x000fea0003800000 */
.L_x_19969:
        /* <DEDUP_REMOVED lines=9> */
.L_x_19976:
[----:B------:R-:W0:Y:S02]  /*7070*/  I2F.S16 R0, R16 ;  /* 0x0000001000007306 */ /* 0x000e240000101400 */
[----:B0-----:R-:W-:-:S05]  /*7080*/  F2FP.PACK_AB R0, RZ, R0 ;  /* 0x00000000ff00723e */ /* 0x001fca00000000ff */
[----:B------:R-:W-:Y:S01]  /*7090*/  STG.E.U16 [R2.64], R0 ;  /* 0x0000000002007986 */ /* 0x000fe2000c101524 */
[----:B------:R-:W-:Y:S05]  /*70a0*/  EXIT ;  /* 0x000000000000794d */ /* 0x000fea0003800000 */
.L_x_19975:
        /* <DEDUP_REMOVED lines=10> */
.L_x_19978:
[----:B------:R-:W0:Y:S02]  /*7150*/  I2F.S16 R16, R16 ;  /* 0x0000001000107306 */ /* 0x000e240000101400 */
[----:B0-----:R-:W-:-:S04]  /*7160*/  F2FP.PACK_AB R5, RZ, R16 ;  /* 0x00000010ff05723e */ /* 0x001fc800000000ff */
[----:B------:R-:W-:-:S05]  /*7170*/  PRMT R5, R5, 0x5410, RZ ;  /* 0x0000541005057816 */ /* 0x000fca00000000ff */
[----:B------:R-:W-:Y:S01]  /*7180*/  STG.E [R2.64], R5 ;  /* 0x0000000502007986 */ /* 0x000fe2000c101924 */
[----:B------:R-:W-:Y:S05]  /*7190*/  EXIT ;  /* 0x000000000000794d */ /* 0x000fea0003800000 */
.L_x_19977:
[----:B------:R-:W0:Y:S02]  /*71a0*/  I2F.F64.S16 R16, R16 ;  /* 0x0000001000107312 */ /* 0x000e240000101c00 */
[----:B0-----:R-:W-:Y:S01]  /*71b0*/  STG.E.64 [R2.64], R16 ;  /* 0x0000001002007986 */ /* 0x001fe2000c101b24 */
[----:B------:R-:W-:Y:S05]  /*71c0*/  EXIT ;  /* 0x000000000000794d */ /* 0x000fea0003800000 */
.L_x_19968:
        /* <DEDUP_REMOVED lines=10> */
.L_x_19981:
[----:B------:R-:W0:Y:S01]  /*7270*/  I2F.F64.S16 R16, R16 ;  /* 0x0000001000107312 */ /* 0x000e220000101c00 */
[----:B------:R-:W-:-:S05]  /*7280*/  CS2R R18, SRZ ;  /* 0x0000000000127805 */ /* 0x000fca000001ff00 */
[----:B0-----:R-:W-:Y:S01]  /*7290*/  STG.E.128 [R2.64], R16 ;  /* 0x0000001002007986 */ /* 0x001fe2000c101d24 */
[----:B------:R-:W-:Y:S05]  /*72a0*/  EXIT ;  /* 0x000000000000794d */ /* 0x000fea0003800000 */
.L_x_19980:
        /* <DEDUP_REMOVED lines=21> */
.L_x_19985:
[----:B------:R-:W-:Y:S05]  /*7400*/  BSYNC B0 ;  /* 0x0000000000007941 */ /* 0x000fea0003800000 */
.L_x_19984:
[----:B------:R-:W-:-:S05]  /*7410*/  LOP3.LUT R5, R0, R5, RZ, 0xfc, !PT ;  /* 0x0000000500057212 */ /* 0x000fca00078efcff */
[----:B------:R-:W-:Y:S01]  /*7420*/  STG.E.U8 [R2.64], R5 ;  /* 0x0000000502007986 */ /* 0x000fe2000c101124 */
[----:B------:R-:W-:Y:S05]  /*7430*/  EXIT ;  /* 0x000000000000794d */ /* 0x000fea0003800000 */
.L_x_19983:
        /* <DEDUP_REMOVED lines=13> */
.L_x_19987:
[----:B------:R-:W-:Y:S01]  /*7510*/  IMAD.MOV.U32 R0, RZ, RZ, 0x7f ;  /* 0x0000007fff007424 */ /* 0x000fe200078e00ff */
[----:B------:R-:W-:-:S04]  /*7520*/  ISETP.GT.U32.AND P0, PT, R4, 0x7f800000, PT ;  /* 0x7f8000000400780c */ /* 0x000fc80003f04070 */
[----:B------:R-:W-:-:S04]  /*7530*/  SEL R0, R0, 0x7c, P0 ;  /* 0x0000007c00007807 */ /* 0x000fc80000000000 */
.L_x_19988:
[----:B------:R-:W-:Y:S05]  /*7540*/  BSYNC B0 ;  /* 0x0000000000007941 */ /* 0x000fea0003800000 */
.L_x_19986:
[----:B------:R-:W-:-:S04]  /*7550*/  LOP3.LUT R4, R5, 0x80000000, RZ, 0xc0, !PT ;  /* 0x8000000005047812 */ /* 0x000fc800078ec0ff */
[----:B------:R-:W-:-:S04]  /*7560*/  SHF.R.U32.HI R5, RZ, 0x18, R4 ;  /* 0x00000018ff057819 */ /* 0x000fc80000011604 */
[----:B------:R-:W-:-:S05]  /*7570*/  LOP3.LUT R5, R0, R5, RZ, 0xfc, !PT ;  /* 0x0000000500057212 */ /* 0x000fca00078efcff */
[----:B------:R-:W-:Y:S01]  /*7580*/  STG.E.U8 [R2.64], R5 ;  /* 0x0000000502007986 */ /* 0x000fe2000c101124 */
[----:B------:R-:W-:Y:S05]  /*7590*/  EXIT ;  /* 0x000000000000794d */ /* 0x000fea0003800000 */
.L_x_19982:
[----:B------:R-:W0:Y:S02]  /*75a0*/  I2F.S16 R0, R16 ;  /* 0x0000001000007306 */ /* 0x000e240000101400 */
[----:B0-----:R-:W-:-:S05]  /*75b0*/  F2FP.BF16.PACK_AB R0, RZ, R0 ;  /* 0x00000000ff00723e */ /* 0x001fca00000010ff */
[----:B------:R-:W-:Y:S01]  /*75c0*/  STG.E.U16 [R2.64], R0 ;  /* 0x0000000002007986 */ /* 0x000fe2000c101524 */
[----:B------:R-:W-:Y:S05]  /*75d0*/  EXIT ;  /* 0x000000000000794d */ /* 0x000fea0003800000 */
.L_x_19979:
        /* <DEDUP_REMOVED lines=10> */
.L_x_19991:
        /* <DEDUP_REMOVED lines=17> */
.L_x_19994:
[----:B------:R-:W-:-:S04]  /*7790*/  LOP3.LUT R0, R7, 0x80000000, RZ, 0xc0, !PT ;  /* 0x8000000007007812 */ /* 0x000fc800078ec0ff */
[----:B------:R-:W-:-:S04]  /*77a0*/  SHF.R.U32.HI R5, RZ, 0x18, R0 ;  /* 0x00000018ff057819 */ /* 0x000fc80000011600 */
[----:B------:R-:W-:-:S04]  /*77b0*/  LOP3.LUT R4, R4, R5, RZ, 0xfc, !PT ;  /* 0x0000000504047212 */ /* 0x000fc800078efcff */
[----:B------:R-:W-:Y:S02]  /*77c0*/  PRMT R0, R4, 0x7610, R0 ;  /* 0x0000761004007816 */ /* 0x000fe40000000000 */
.L_x_19993:
[----:B------:R-:W-:Y:S05]  /*77d0*/  BSYNC B0 ;  /* 0x0000000000007941 */ /* 0x000fea0003800000 */
.L_x_19992:
[----:B------:R-:W-:Y:S01]  /*77e0*/  STG.E.U8 [R2.64], R0 ;  /* 0x0000000002007986 */ /* 0x000fe2000c101124 */
[----:B------:R-:W-:Y:S05]  /*77f0*/  EXIT ;  /* 0x000000000000794d */ /* 0x000fea0003800000 */
.L_x_19990:
        /* <DEDUP_REMOVED lines=17> */
.L_x_19997:
[----:B------:R-:W-:-:S04]  /*7910*/  LOP3.LUT R0, R7, 0x80000000, RZ, 0xc0, !PT ;  /* 0x8000000007007812 */ /* 0x000fc800078ec0ff */
[----:B------:R-:W-:-:S04]  /*7920*/  SHF.R.U32.HI R5, RZ, 0x18, R0 ;  /* 0x00000018ff057819 */ /* 0x000fc80000011600 */
[----:B------:R-:W-:-:S04]  /*7930*/  LOP3.LUT R4, R4, R5, RZ, 0xfc, !PT ;  /* 0x0000000504047212 */ /* 0x000fc800078efcff */
[----:B------:R-:W-:Y:S02]  /*7940*/  PRMT R0, R4, 0x7610, R0 ;  /* 0x0000761004007816 */ /* 0x000fe40000000000 */
.L_x_19996:
[----:B------:R-:W-:Y:S05]  /*7950*/  BSYNC B0 ;  /* 0x0000000000007941 */ /* 0x000fea0003800000 */
.L_x_19995:
[----:B------:R-:W-:Y:S01]  /*7960*/  STG.E.U8 [R2.64], R0 ;  /* 0x0000000002007986 */ /* 0x000fe2000c101124 */
[----:B------:R-:W-:Y:S05]  /*7970*/  EXIT ;  /* 0x000000000000794d */ /* 0x000fea0003800000 */
.L_x_19989:
        /* <DEDUP_REMOVED lines=22> */
.L_x_19972:
        /* <DEDUP_REMOVED lines=20> */
.L_x_19999:
[----:B------:R-:W-:-:S05]  /*7c20*/  IMAD.MOV.U32 R17, RZ, RZ, RZ ;  /* 0x000000ffff117224 */ /* 0x000fca00078e00ff */
[----:B------:R-:W-:Y:S01]  /*7c30*/  STG.E.64 [R2.64], R16 ;  /* 0x0000001002007986 */ /* 0x000fe2000c101b24 */
[----:B------:R-:W-:Y:S05]  /*7c40*/  EXIT ;  /* 0x000000000000794d */ /* 0x000fea0003800000 */
.L_x_19998:
[----:B------:R-:W-:Y:S01]  /*7c50*/  STG.E [R2.64], R16 ;  /* 0x0000001002007986 */ /* 0x000fe2000c101924 */
[----:B------:R-:W-:Y:S05]  /*7c60*/  EXIT ;  /* 0x000000000000794d */ /* 0x000fea0003800000 */
.L_x_20000:
        /* <DEDUP_REMOVED lines=9> */
.L_x_41998:


//--------------------- .text._ZN2at6native18elementwise_kernelILi128ELi4EZNS0_22gpu_kernel_impl_nocastINS0_13AUnaryFunctorIddbZZZNS0_22logical_or_kernel_cudaERNS_14TensorIteratorEENKUlvE0_clEvENKUlvE4_clEvEUlddE_EEEEvRNS_18TensorIteratorBaseERKT_EUliE_EEviT1_ --------------------------
	.section	.text._ZN2at6native18elementwise_kernelILi128ELi4EZNS0_22gpu_kernel_impl_nocastINS0_13AUnaryFunctorIddbZZZNS0_22logical_or_kernel_cudaERNS_14TensorIteratorEENKUlvE0_clEvENKUlvE4_clEvEUlddE_EEEEvRNS_18TensorIteratorBaseERKT_EUliE_EEviT1_,"ax",@progbits
	.sectioninfo	@"SHI_REGISTERS=12"
	.align	128
        .global         _ZN2at6native18elementwise_kernelILi128ELi4EZNS0_22gpu_kernel_impl_nocastINS0_13AUnaryFunctorIddbZZZNS0_22logical_or_kernel_cudaERNS_14TensorIteratorEENKUlvE0_clEvENKUlvE4_clEvEUlddE_EEEEvRNS_18TensorIteratorBaseERKT_EUliE_EEviT1_
        .type           _ZN2at6native18elementwise_kernelILi128ELi4EZNS0_22gpu_kernel_impl_nocastINS0_13AUnaryFunctorIddbZZZNS0_22logical_or_kernel_cudaERNS_14TensorIteratorEENKUlvE0_clEvENKUlvE4_clEvEUlddE_EEEEvRNS_18TensorIteratorBaseERKT_EUliE_EEviT1_,@function
        .size           _ZN2at6native18elementwise_kernelILi128ELi4EZNS0_22gpu_kernel_impl_nocastINS0_13AUnaryFunctorIddbZZZNS0_22logical_or_kernel_cudaERNS_14TensorIteratorEENKUlvE0_clEvENKUlvE4_clEvEUlddE_EEEEvRNS_18TensorIteratorBaseERKT_EUliE_EEviT1_,(.L_x_41999 - _ZN2at6native18elementwise_kernelILi128ELi4EZNS0_22gpu_kernel_impl_nocastINS0_13AUnaryFunctorIddbZZZNS0_22logical_or_kernel_cudaERNS_14TensorIteratorEENKUlvE0_clEvENKUlvE4_clEvEUlddE_EEEEvRNS_18TensorIteratorBaseERKT_EUliE_EEviT1_)
        .other          _ZN2at6native18elementwise_kernelILi128ELi4EZNS0_22gpu_kernel_impl_nocastINS0_13AUnaryFunctorIddbZZZNS0_22logical_or_kernel_cudaERNS_14TensorIteratorEENKUlvE0_clEvENKUlvE4_clEvEUlddE_EEEEvRNS_18TensorIteratorBaseERKT_EUliE_EEviT1_,@"STO_CUDA_ENTRY STV_DEFAULT"
_ZN2at6native18elementwise_kernelILi128ELi4EZNS0_22gpu_kernel_impl_nocastINS0_13AUnaryFunctorIddbZZZNS0_22logical_or_kernel_cudaERNS_14TensorIteratorEENKUlvE0_clEvENKUlvE4_clEvEUlddE_EEEEvRNS_18TensorIteratorBaseERKT_EUliE_EEviT1_:
.text._ZN2at6native18elementwise_kernelILi128ELi4EZNS0_22gpu_kernel_impl_nocastINS0_13AUnaryFunctorIddbZZZNS0_22logical_or_kernel_cudaERNS_14TensorIteratorEENKUlvE0_clEvENKUlvE4_clEvEUlddE_EEEEvRNS_18TensorIteratorBaseERKT_EUliE_EEviT1_:
        /* <DEDUP_REMOVED lines=235> */
.L_x_20003:
[----:B------:R-:W-:-:S04]  /*0eb0*/  IADD3 R4, P0, R3, c[0x0][0x368], RZ ;  /* 0x0000da0003047a10 */ /* 0x000fc80007f1e0ff */
[----:B------:R-:W-:-:S06]  /*0ec0*/  IADD3.X R5, RZ, c[0x0][0x36c], RZ, P0, !PT ;  /* 0x0000db00ff057a10 */ /* 0x000fcc00007fe4ff */
[----:B------:R-:W2:Y:S01]  /*0ed0*/  LDG.E.64 R4, [R4.64] ;  /* 0x0000000404047981 */ /* 0x000ea2000c1e1b00 */
[----:B------:R-:W2:Y:S01]  /*0ee0*/  DSETP.NEU.AND P0, PT, RZ, c[0x0][0x378], PT ;  /* 0x0000de00ff00762a */ /* 0x000ea20003f0d000 */
[----:B------:R-:W-:Y:S02]  /*0ef0*/  IADD3 R2, P1, R2, c[0x0][0x360], RZ ;  /* 0x0000d80002027a10 */ /* 0x000fe40007f3e0ff */
[----:B------:R-:W-:-:S03]  /*0f00*/  IADD3 R0, R0, 0x80, RZ ;  /* 0x0000008000007810 */ /* 0x000fc60007ffe0ff */
[----:B------:R-:W-:Y:S01]  /*0f10*/  IMAD.X R3, RZ, RZ, c[0x0][0x364], P1 ;  /* 0x0000d900ff037624 */ /* 0x000fe200008e06ff */
[----:B--2---:R-:W0:-:S06]  /*0f20*/  DSETP.NEU.OR P0, PT, R4, RZ, P0 ;  /* 0x000000ff0400722a */ /* 0x004e0c000070d400 */
[----:B0-----:R-:W-:-:S05]  /*0f30*/  SEL R7, RZ, 0x1, !P0 ;  /* 0x00000001ff077807 */ /* 0x001fca0004000000 */
[----:B------:R0:W-:Y:S03]  /*0f40*/  STG.E.U8 [R2.64], R7 ;  /* 0x0000000702007986 */ /* 0x0001e6000c101104 */
.L_x_20002:
[----:B------:R-:W-:Y:S05]  /*0f50*/  BSYNC B0 ;  /* 0x0000000000007941 */ /* 0x000fea0003800000 */
.L_x_20001:
        /* <DEDUP_REMOVED lines=230> */
.L_x_20006:
[----:B------:R-:W-:-:S04]  /*1dc0*/  IADD3 R4, P0, R3, c[0x0][0x368], RZ ;  /* 0x0000da0003047a10 */ /* 0x000fc80007f1e0ff */
[----:B------:R-:W-:-:S06]  /*1dd0*/  IADD3.X R5, RZ, c[0x0][0x36c], RZ, P0, !PT ;  /* 0x0000db00ff057a10 */ /* 0x000fcc00007fe4ff */
[----:B------:R-:W2:Y:S01]  /*1de0*/  LDG.E.64 R4, [R4.64] ;  /* 0x0000000404047981 */ /* 0x000ea2000c1e1b00 */
[----:B------:R-:W2:Y:S01]  /*1df0*/  DSETP.NEU.AND P0, PT, RZ, c[0x0][0x378], PT ;  /* 0x0000de00ff00762a */ /* 0x000ea20003f0d000 */
[----:B------:R-:W-:Y:S02]  /*1e00*/  IADD3 R2, P1, R2, c[0x0][0x360], RZ ;  /* 0x0000d80002027a10 */ /* 0x000fe40007f3e0ff */
[----:B------:R-:W-:Y:S02]  /*1e10*/  IADD3 R0, R0, 0x80, RZ ;  /* 0x0000008000007810 */ /* 0x000fe40007ffe0ff */
[----:B------:R-:W-:Y:S01]  /*1e20*/  IADD3.X R3, RZ, c[0x0][0x364], RZ, P1, !PT ;  /* 0x0000d900ff037a10 */ /* 0x000fe20000ffe4ff */
[----:B--2---:R-:W0:-:S06]  /*1e30*/  DSETP.NEU.OR P0, PT, R4, RZ, P0 ;  /* 0x000000ff0400722a */ /* 0x004e0c000070d400 */
        /* <DEDUP_REMOVED lines=231> */
.L_x_20007:
        /* <DEDUP_REMOVED lines=8> */
[----:B0-----:R-:W-:-:S05]  /*2d30*/  SEL R7, RZ, 0x1, !P0 ;  /* 0x00000001ff077807 */ /* 0x001fca0004000000 */
[----:B------:R0:W-:Y:S03]  /*2d40*/  STG.E.U8 [R2.64], R7 ;  /* 0x0000000702007986 */ /* 0x0001e6000c101104 */
.L_x_20005:
[----:B------:R-:W-:Y:S05]  /*2d50*/  BSYNC B0 ;  /* 0x0000000000007941 */ /* 0x000fea0003800000 */
.L_x_20004:
        /* <DEDUP_REMOVED lines=229> */
.L_x_20008:
[----:B------:R-:W-:-:S04]  /*3bb0*/  IADD3 R4, P0, R3, c[0x0][0x368], RZ ;  /* 0x0000da0003047a10 */ /* 0x000fc80007f1e0ff */
[----:B------:R-:W-:-:S06]  /*3bc0*/  IADD3.X R5, RZ, c[0x0][0x36c], RZ, P0, !PT ;  /* 0x0000db00ff057a10 */ /* 0x000fcc00007fe4ff */
[----:B------:R-:W2:Y:S01]  /*3bd0*/  LDG.E.64 R4, [R4.64] ;  /* 0x0000000404047981 */ /* 0x000ea2000c1e1b00 */
[----:B------:R-:W2:Y:S01]  /*3be0*/  DSETP.NEU.AND P0, PT, RZ, c[0x0][0x378], PT ;  /* 0x0000de00ff00762a */ /* 0x000ea20003f0d000 */
[----:B------:R-:W-:-:S04]  /*3bf0*/  IADD3 R2, P1, R2, c[0x0][0x360], RZ ;  /* 0x0000d80002027a10 */ /* 0x000fc80007f3e0ff */
[----:B------:R-:W-:Y:S01]  /*3c00*/  IADD3.X R3, RZ, c[0x0][0x364], RZ, P1, !PT ;  /* 0x0000d900ff037a10 */ /* 0x000fe20000ffe4ff */
[----:B--2---:R-:W0:-:S06]  /*3c10*/  DSETP.NEU.OR P0, PT, R4, RZ, P0 ;  /* 0x000000ff0400722a */ /* 0x004e0c000070d400 */
[----:B0-----:R-:W-:-:S05]  /*3c20*/  SEL R7, RZ, 0x1, !P0 ;  /* 0x00000001ff077807 */ /* 0x001fca0004000000 */
[----:B------:R-:W-:Y:S01]  /*3c30*/  STG.E.U8 [R2.64], R7 ;  /* 0x0000000702007986 */ /* 0x000fe2000c101104 */
[----:B------:R-:W-:Y:S05]  /*3c40*/  EXIT ;  /* 0x000000000000794d */ /* 0x000fea0003800000 */
.L_x_20009:
        /* <DEDUP_REMOVED lines=11> */
.L_x_41999:


//--------------------- .text._ZN2at6native27unrolled_elementwise_kernelINS0_13AUnaryFunctorIddbZZZNS0_22logical_or_kernel_cudaERNS_14TensorIteratorEENKUlvE0_clEvENKUlvE4_clEvEUlddE_EESt5arrayIPcLm2EELi4E23TrivialOffsetCalculatorILi1EjESD_NS0_6memory15LoadWithoutCastENSE_16StoreWithoutCastEEEviT_T0_T2_T3_T4_T5_ --------------------------
	.section	.text._ZN2at6native27unrolled_elementwise_kernelINS0_13AUnaryFunctorIddbZZZNS0_22logical_or_kernel_cudaERNS_14TensorIteratorEENKUlvE0_clEvENKUlvE4_clEvEUlddE_EESt5arrayIPcLm2EELi4E23TrivialOffsetCalculatorILi1EjESD_NS0_6memory15LoadWithoutCastENSE_16StoreWithoutCastEEEviT_T0_T2_T3_T4_T5_,"ax",@progbits
	.sectioninfo	@"SHI_REGISTERS=16"
	.align	128
        .global         _ZN2at6native27unrolled_elementwise_kernelINS0_13AUnaryFunctorIddbZZZNS0_22logical_or_kernel_cudaERNS_14TensorIteratorEENKUlvE0_clEvENKUlvE4_clEvEUlddE_EESt5arrayIPcLm2EELi4E23TrivialOffsetCalculatorILi1EjESD_NS0_6memory15LoadWithoutCastENSE_16StoreWithoutCastEEEviT_T0_T2_T3_T4_T5_
        .type           _ZN2at6native27unrolled_elementwise_kernelINS0_13AUnaryFunctorIddbZZZNS0_22logical_or_kernel_cudaERNS_14TensorIteratorEENKUlvE0_clEvENKUlvE4_clEvEUlddE_EESt5arrayIPcLm2EELi4E23TrivialOffsetCalculatorILi1EjESD_NS0_6memory15LoadWithoutCastENSE_16StoreWithoutCastEEEviT_T0_T2_T3_T4_T5_,@function
        .size           _ZN2at6native27unrolled_elementwise_kernelINS0_13AUnaryFunctorIddbZZZNS0_22logical_or_kernel_cudaERNS_14TensorIteratorEENKUlvE0_clEvENKUlvE4_clEvEUlddE_EESt5arrayIPcLm2EELi4E23TrivialOffsetCalculatorILi1EjESD_NS0_6memory15LoadWithoutCastENSE_16StoreWithoutCastEEEviT_T0_T2_T3_T4_T5_,(.L_x_42000 - _ZN2at6native27unrolled_elementwise_kernelINS0_13AUnaryFunctorIddbZZZNS0_22logical_or_kernel_cudaERNS_14TensorIteratorEENKUlvE0_clEvENKUlvE4_clEvEUlddE_EESt5arrayIPcLm2EELi4E23TrivialOffsetCalculatorILi1EjESD_NS0_6memory15LoadWithoutCastENSE_16StoreWithoutCastEEEviT_T0_T2_T3_T4_T5_)
        .other          _ZN2at6native27unrolled_elementwise_kernelINS0_13AUnaryFunctorIddbZZZNS0_22logical_or_kernel_cudaERNS_14TensorIteratorEENKUlvE0_clEvENKUlvE4_clEvEUlddE_EESt5arrayIPcLm2EELi4E23TrivialOffsetCalculatorILi1EjESD_NS0_6memory15LoadWithoutCastENSE_16StoreWithoutCastEEEviT_T0_T2_T3_T4_T5_,@"STO_CUDA_ENTRY STV_DEFAULT"
_ZN2at6native27unrolled_elementwise_kernelINS0_13AUnaryFunctorIddbZZZNS0_22logical_or_kernel_cudaERNS_14TensorIteratorEENKUlvE0_clEvENKUlvE4_clEvEUlddE_EESt5arrayIPcLm2EELi4E23TrivialOffsetCalculatorILi1EjESD_NS0_6memory15LoadWithoutCastENSE_16StoreWithoutCastEEEviT_T0_T2_T3_T4_T5_:
.text._ZN2at6native27unrolled_elementwise_kernelINS0_13AUnaryFunctorIddbZZZNS0_22logical_or_kernel_cudaERNS_14TensorIteratorEENKUlvE0_clEvENKUlvE4_clEvEUlddE_EESt5arrayIPcLm2EELi4E23TrivialOffsetCalculatorILi1EjESD_NS0_6memory15LoadWithoutCastENSE_16StoreWithoutCastEEEviT_T0_T2_T3_T4_T5_:
        /* <DEDUP_REMOVED lines=37> */
[----:B-1----:R-:W0:-:S04]  /*0250*/  DSETP.NEU.OR P1, PT, RZ, c[0x0][0x170], P1 ;  /* 0x00005c00ff00762a */ /* 0x002e080000f2d400 */
        /* <DEDUP_REMOVED lines=8> */
[----:B-1----:R-:W1:Y:S01]  /*02e0*/  DSETP.NEU.OR P2, PT, RZ, c[0x0][0x170], P2 ;  /* 0x00005c00ff00762a */ /* 0x002e62000174d400 */
[----:B------:R-:W-:-:S09]  /*02f0*/  PLOP3.LUT P1, PT, PT, PT, PT, 0x8, 0x0 ;  /* 0x000000000000781c */ /* 0x000fd20003f2e170 */
[----:B--2---:R-:W2:Y:S01]  /*0300*/  DSETP.NEU.OR P0, PT, RZ, c[0x0][0x170], P0 ;  /* 0x00005c00ff00762a */ /* 0x004ea2000070d400 */
        /* <DEDUP_REMOVED lines=14> */
.L_x_20011:
[----:B0-----:R-:W-:Y:S05]  /*03f0*/  BSYNC B0 ;  /* 0x0000000000007941 */ /* 0x001fea0003800000 */
.L_x_20010:
[----:B------:R-:W-:Y:S01]  /*0400*/  ISETP.GE.AND P0, PT, R3, R0, PT ;  /* 0x000000000300720c */ /* 0x000fe20003f06270 */
[----:B-----5:R0:W1:-:S12]  /*0410*/  @!P3 DSETP.NEU.AND P1, PT, R4, RZ, PT ;  /* 0x000000ff0400b22a */ /* 0x0200580003f2d000 */
[----:B------:R-:W-:Y:S05]  /*0420*/  @P0 EXIT ;  /* 0x000000000000094d */ /* 0x000fea0003800000 */
[----:B01----:R-:W-:Y:S01]  /*0430*/  IMAD R2, R2, 0x200, R3 ;  /* 0x0000020002027824 */ /* 0x003fe200078e0203 */
[----:B------:R-:W0:-:S04]  /*0440*/  DSETP.NEU.OR P1, PT, RZ, c[0x0][0x170], P1 ;  /* 0x00005c00ff00762a */ /* 0x000e080000f2d400 */
[----:B------:R-:W-:Y:S02]  /*0450*/  IADD3 R2, P0, R2, c[0x0][0x178], RZ ;  /* 0x00005e0002027a10 */ /* 0x000fe40007f1e0ff */
[----:B0-----:R-:W-:-:S03]  /*0460*/  SEL R5, RZ, 0x1, !P1 ;  /* 0x00000001ff057807 */ /* 0x001fc60004800000 */
[----:B------:R-:W-:-:S05]  /*0470*/  IMAD.X R3, RZ, RZ, c[0x0][0x17c], P0 ;  /* 0x00005f00ff037624 */ /* 0x000fca00000e06ff */
[----:B------:R-:W-:Y:S01]  /*0480*/  STG.E.U8 [R2.64], R5 ;  /* 0x0000000502007986 */ /* 0x000fe2000c101104 */
[----:B------:R-:W-:Y:S05]  /*0490*/  EXIT ;  /* 0x000000000000794d */ /* 0x000fea0003800000 */
.L_x_20012:
        /* <DEDUP_REMOVED lines=14> */
.L_x_42000:


//--------------------- .text._ZN2at6native29vectorized_elementwise_kernelILi2ENS0_13AUnaryFunctorIddbZZZNS0_22logical_or_kernel_cudaERNS_14TensorIteratorEENKUlvE0_clEvENKUlvE4_clEvEUlddE_EESt5arrayIPcLm2EEEEviT0_T1_ --------------------------
	.section	.text._ZN2at6native29vectorized_elementwise_kernelILi2ENS0_13AUnaryFunctorIddbZZZNS0_22logical_or_kernel_cudaERNS_14TensorIteratorEENKUlvE0_clEvENKUlvE4_clEvEUlddE_EESt5arrayIPcLm2EEEEviT0_T1_,"ax",@progbits
	.sectioninfo	@"SHI_REGISTERS=28"
	.align	128
        .global         _ZN2at6native29vectorized_elementwise_kernelILi2ENS0_13AUnaryFunctorIddbZZZNS0_22logical_or_kernel_cudaERNS_14TensorIteratorEENKUlvE0_clEvENKUlvE4_clEvEUlddE_EESt5arrayIPcLm2EEEEviT0_T1_
        .type           _ZN2at6native29vectorized_elementwise_kernelILi2ENS0_13AUnaryFunctorIddbZZZNS0_22logical_or_kernel_cudaERNS_14TensorIteratorEENKUlvE0_clEvENKUlvE4_clEvEUlddE_EESt5arrayIPcLm2EEEEviT0_T1_,@function
        .size           _ZN2at6native29vectorized_elementwise_kernelILi2ENS0_13AUnaryFunctorIddbZZZNS0_22logical_or_kernel_cudaERNS_14TensorIteratorEENKUlvE0_clEvENKUlvE4_clEvEUlddE_EESt5arrayIPcLm2EEEEviT0_T1_,(.L_x_42001 - _ZN2at6native29vectorized_elementwise_kernelILi2ENS0_13AUnaryFunctorIddbZZZNS0_22logical_or_kernel_cudaERNS_14TensorIteratorEENKUlvE0_clEvENKUlvE4_clEvEUlddE_EESt5arrayIPcLm2EEEEviT0_T1_)
        .other          _ZN2at6native29vectorized_elementwise_kernelILi2ENS0_13AUnaryFunctorIddbZZZNS0_22logical_or_kernel_cudaERNS_14TensorIteratorEENKUlvE0_clEvENKUlvE4_clEvEUlddE_EESt5arrayIPcLm2EEEEviT0_T1_,@"STO_CUDA_ENTRY STV_DEFAULT"
_ZN2at6native29vectorized_elementwise_kernelILi2ENS0_13AUnaryFunctorIddbZZZNS0_22logical_or_kernel_cudaERNS_14TensorIteratorEENKUlvE0_clEvENKUlvE4_clEvEUlddE_EESt5arrayIPcLm2EEEEviT0_T1_:
.text._ZN2at6native29vectorized_elementwise_kernelILi2ENS0_13AUnaryFunctorIddbZZZNS0_22logical_or_kernel_cudaERNS_14TensorIteratorEENKUlvE0_clEvENKUlvE4_clEvEUlddE_EESt5arrayIPcLm2EEEEviT0_T1_:
        /* <DEDUP_REMOVED lines=16> */
[----:B--2---:R0:W-:Y:S02]  /*0100*/  DSETP.NEU.OR P3, PT, R8, RZ, P0 ;  /* 0x000000ff0800722a */ /* 0x0041e4000076d400 */
[----:B0-----:R-:W-:Y:S02]  /*0110*/  IADD3 R8, P1, R0, c[0x0][0x178], RZ ;  /* 0x00005e0000087a10 */ /* 0x001fe40007f3e0ff */
[----:B---3--:R-:W0:-:S03]  /*0120*/  DSETP.NEU.OR P2, PT, R16, RZ, P0 ;  /* 0x000000ff1000722a */ /* 0x008e06000074d400 */
[----:B------:R-:W-:Y:S01]  /*0130*/  IMAD.X R9, RZ, RZ, c[0x0][0x17c], P1 ;  /* 0x00005f00ff097624 */ /* 0x000fe200008e06ff */
[----:B------:R-:W1:Y:S02]  /*0140*/  DSETP.NEU.OR P6, PT, R18, RZ, P0 ;  /* 0x000000ff1200722a */ /* 0x000e6400007cd400 */
[----:B0-----:R-:W-:Y:S02]  /*0150*/  SEL R0, RZ, 0x1, !P2 ;  /* 0x00000001ff007807 */ /* 0x001fe40005000000 */
[----:B----4-:R-:W0:-:S04]  /*0160*/  DSETP.NEU.OR P5, PT, R12, RZ, P0 ;  /* 0x000000ff0c00722a */ /* 0x010e0800007ad400 */
[----:B------:R-:W2:-:S04]  /*0170*/  DSETP.NEU.OR P4, PT, R14, RZ, P0 ;  /* 0x000000ff0e00722a */ /* 0x000e88000078d400 */
[----:B------:R-:W3:-:S04]  /*0180*/  DSETP.NEU.OR P2, PT, R10, RZ, P0 ;  /* 0x000000ff0a00722a */ /* 0x000ec8000074d400 */
[----:B-----5:R1:W4:-:S04]  /*0190*/  DSETP.NEU.OR P1, PT, R4, RZ, P0 ;  /* 0x000000ff0400722a */ /* 0x020308000072d400 */
[----:B------:R2:W5:Y:S01]  /*01a0*/  DSETP.NEU.OR P0, PT, R6, RZ, P0 ;  /* 0x000000ff0600722a */ /* 0x000562000070d400 */
        /* <DEDUP_REMOVED lines=17> */
.L_x_20013:
        /* <DEDUP_REMOVED lines=42> */
[----:B--2---:R-:W0:-:S06]  /*0560*/  DSETP.NEU.OR P2, PT, R4, RZ, P1 ;  /* 0x000000ff0400722a */ /* 0x004e0c0000f4d400 */
        /* <DEDUP_REMOVED lines=20> */
[----:B0-----:R-:W-:Y:S01]  /*06b0*/  DSETP.NEU.OR P0, PT, RZ, c[0x0][0x170], P0 ;  /* 0x00005c00ff00762a */ /* 0x001fe2000070d400 */
[----:B------:R-:W-:Y:S07]  /*06c0*/  BSSY B1, `(.L_x_20015) ;  /* 0x0000039000017945 */ /* 0x000fee0003800000 */
[----:B-1----:R-:W-:-:S04]  /*06d0*/  DSETP.NEU.OR P4, PT, RZ, c[0x0][0x170], P4 ;  /* 0x00005c00ff00762a */ /* 0x002fc8000278d400 */
[----:B--2---:R0:W-:Y:S01]  /*06e0*/  @!P2 DSETP.NEU.AND P3, PT, R4, RZ, PT ;  /* 0x000000ff0400a22a */ /* 0x0041e20003f6d000 */
[----:B------:R-:W-:Y:S01]  /*06f0*/  PLOP3.LUT P2, PT, PT, PT, PT, 0x8, 0x0 ;  /* 0x000000000000781c */ /* 0x000fe20003f4e170 */
[----:B0-----:R-:W-:-:S06]  /*0700*/  @!P5 IMAD.IADD R4, R0, 0x1, R15 ;  /* 0x000000010004d824 */ /* 0x001fcc00078e020f */
[----:B----4-:R-:W-:-:S04]  /*0710*/  @!P6 DSETP.NEU.AND P2, PT, R18, RZ, PT ;  /* 0x000000ff1200e22a */ /* 0x010fc80003f4d000 */
[----:B------:R-:W0:-:S06]  /*0720*/  DSETP.NEU.OR P6, PT, R12, RZ, P1 ;  /* 0x000000ff0c00722a */ /* 0x000e0c0000fcd400 */
[----:B0-----:R-:W-:Y:S02]  /*0730*/  @!P5 SEL R7, RZ, 0x1, !P6 ;  /* 0x00000001ff07d807 */ /* 0x001fe40007000000 */
[----:B------:R-:W-:Y:S01]  /*0740*/  @!P5 IADD3 R4, P6, R4, c[0x0][0x178], RZ ;  /* 0x00005e000404da10 */ /* 0x000fe20007fde0ff */
[----:B------:R-:W-:-:S04]  /*0750*/  @!P5 IMAD.MOV.U32 R15, RZ, RZ, R22 ;  /* 0x000000ffff0fd224 */ /* 0x000fc800078e0016 */
[----:B------:R-:W-:-:S05]  /*0760*/  @!P5 IMAD.X R5, RZ, RZ, c[0x0][0x17c], P6 ;  /* 0x00005f00ff05d624 */ /* 0x000fca00030e06ff */
[----:B------:R0:W-:Y:S01]  /*0770*/  @!P5 STG.E.U8 [R4.64], R7 ;  /* 0x000000070400d986 */ /* 0x0001e2000c101104 */
[----:B------:R-:W-:Y:S01]  /*0780*/  ISETP.GE.AND P5, PT, R15, R10, PT ;  /* 0x0000000a0f00720c */ /* 0x000fe20003fa6270 */
[----:B------:R-:W1:-:S04]  /*0790*/  DSETP.NEU.OR P6, PT, R2, RZ, P1 ;  /* 0x000000ff0200722a */ /* 0x000e480000fcd400 */
[----:B------:R-:W2:-:S04]  /*07a0*/  DSETP.NEU.OR P1, PT, R16, RZ, P1 ;  /* 0x000000ff1000722a */ /* 0x000e880000f2d400 */
[----:B------:R-:W0:Y:S01]  /*07b0*/  DSETP.NEU.OR P3, PT, RZ, c[0x0][0x170], P3 ;  /* 0x00005c00ff00762a */ /* 0x000e220001f6d400 */
[----:B-1----:R-:W-:-:S03]  /*07c0*/  SEL R9, RZ, 0x1, !P6 ;  /* 0x00000001ff097807 */ /* 0x002fc60007000000 */
[----:B------:R-:W1:Y:S01]  /*07d0*/  DSETP.NEU.OR P2, PT, RZ, c[0x0][0x170], P2 ;  /* 0x00005c00ff00762a */ /* 0x000e62000174d400 */
        /* <DEDUP_REMOVED lines=17> */
.L_x_20016:
[----:B-1----:R-:W-:-:S13]  /*08f0*/  ISETP.GE.AND P0, PT, R15, R10, PT ;  /* 0x0000000a0f00720c */ /* 0x002fda0003f06270 */
[----:B------:R-:W-:Y:S05]  /*0900*/  @P0 BRA `(.L_x_20018) ;  /* 0x000000c000000947 */ /* 0x000fea0003800000 */
[----:B0-----:R-:W-:Y:S01]  /*0910*/  IMAD.IADD R2, R0, 0x1, R15 ;  /* 0x0000000100027824 */ /* 0x001fe200078e020f */
[----:B------:R-:W-:-:S04]  /*0920*/  IADD3 R15, R15, 0x80, RZ ;  /* 0x000000800f0f7810 */ /* 0x000fc80007ffe0ff */
[----:B------:R-:W-:-:S05]  /*0930*/  IADD3 R2, P0, R2, c[0x0][0x178], RZ ;  /* 0x00005e0002027a10 */ /* 0x000fca0007f1e0ff */
[----:B------:R-:W-:-:S05]  /*0940*/  IMAD.X R3, RZ, RZ, c[0x0][0x17c], P0 ;  /* 0x00005f00ff037624 */ /* 0x000fca00000e06ff */
[----:B------:R0:W-:Y:S03]  /*0950*/  STG.E.U8 [R2.64], R13 ;  /* 0x0000000d02007986 */ /* 0x0001e6000c101104 */
.L_x_20017:
[----:B------:R-:W-:-:S13]  /*0960*/  ISETP.GE.AND P0, PT, R15, R10, PT ;  /* 0x0000000a0f00720c */ /* 0x000fda0003f06270 */
[----:B------:R-:W-:Y:S05]  /*0970*/  @P0 BRA `(.L_x_20019) ;  /* 0x000000d000000947 */ /* 0x000fea0003800000 */
[----:B0-----:R-:W-:Y:S01]  /*0980*/  IMAD.IADD R2, R0, 0x1, R15 ;  /* 0x0000000100027824 */ /* 0x001fe200078e020f */
[----:B------:R-:W-:-:S04]  /*0990*/  IADD3 R15, R15, 0x80, RZ ;  /* 0x000000800f0f7810 */ /* 0x000fc80007ffe0ff */
[----:B------:R-:W-:-:S05]  /*09a0*/  IADD3 R2, P0, R2, c[0x0][0x178], RZ ;  /* 0x00005e0002027a10 */ /* 0x000fca0007f1e0ff */
[----:B------:R-:W-:-:S05]  /*09b0*/  IMAD.X R3, RZ, RZ, c[0x0][0x17c], P0 ;  /* 0x00005f00ff037624 */ /* 0x000fca00000e06ff */
[----:B------:R0:W-:Y:S03]  /*09c0*/  STG.E.U8 [R2.64], R17 ;  /* 0x0000001102007986 */ /* 0x0001e6000c101104 */
.L_x_20018:
        /* <DEDUP_REMOVED lines=8> */
.L_x_20019:
[----:B------:R-:W-:Y:S05]  /*0a50*/  BSYNC B1 ;  /* 0x0000000000017941 */ /* 0x000fea0003800000 */
.L_x_20015:
[----:B------:R-:W-:-:S13]  /*0a60*/  ISETP.GE.AND P0, PT, R15, R10, PT ;  /* 0x0000000a0f00720c */ /* 0x000fda0003f06270 */
[----:B0-----:R-:W-:Y:S01]  /*0a70*/  @!P0 IMAD.IADD R2, R0, 0x1, R15 ;  /* 0x0000000100028824 */ /* 0x001fe200078e020f */
[----:B------:R-:W-:-:S04]  /*0a80*/  @!P0 IADD3 R15, R15, 0x80, RZ ;  /* 0x000000800f0f8810 */ /* 0x000fc80007ffe0ff */
[----:B------:R-:W-:-:S05]  /*0a90*/  @!P0 IADD3 R2, P1, R2, c[0x0][0x178], RZ ;  /* 0x00005e0002028a10 */ /* 0x000fca0007f3e0ff */
[----:B------:R-:W-:-:S05]  /*0aa0*/  @!P0 IMAD.X R3, RZ, RZ, c[0x0][0x17c], P1 ;  /* 0x00005f00ff038624 */ /* 0x000fca00008e06ff */
[----:B------:R0:W-:Y:S03]  /*0ab0*/  @!P0 STG.E.U8 [R2.64], R5 ;  /* 0x0000000502008986 */ /* 0x0001e6000c101104 */
.L_x_20020:
[----:B------:R-:W-:Y:S05]  /*0ac0*/  BSYNC B0 ;  /* 0x0000000000007941 */ /* 0x000fea0003800000 */
.L_x_20014:
        /* <DEDUP_REMOVED lines=9> */
.L_x_20021:
        /* <DEDUP_REMOVED lines=10> */
.L_x_42001:


//--------------------- .text._ZN2at6native29vectorized_elementwise_kernelILi4ENS0_13AUnaryFunctorIddbZZZNS0_22logical_or_kernel_cudaERNS_14TensorIteratorEENKUlvE0_clEvENKUlvE4_clEvEUlddE_EESt5arrayIPcLm2EEEEviT0_T1_ --------------------------
	.section	.text._ZN2at6native29vectorized_elementwise_kernelILi4ENS0_13AUnaryFunctorIddbZZZNS0_22logical_or_kernel_cudaERNS_14TensorIteratorEENKUlvE0_clEvENKUlvE4_clEvEUlddE_EESt5arrayIPcLm2EEEEviT0_T1_,"ax",@progbits
	.sectioninfo	@"SHI_REGISTERS=28"
	.align	128
        .global         _ZN2at6native29vectorized_elementwise_kernelILi4ENS0_13AUnaryFunctorIddbZZZNS0_22logical_or_kernel_cudaERNS_14TensorIteratorEENKUlvE0_clEvENKUlvE4_clEvEUlddE_EESt5arrayIPcLm2EEEEviT0_T1_
        .type           _ZN2at6native29vectorized_elementwise_kernelILi4ENS0_13AUnaryFunctorIddbZZZNS0_22logical_or_kernel_cudaERNS_14TensorIteratorEENKUlvE0_clEvENKUlvE4_clEvEUlddE_EESt5arrayIPcLm2EEEEviT0_T1_,@function
        .size           _ZN2at6native29vectorized_elementwise_kernelILi4ENS0_13AUnaryFunctorIddbZZZNS0_22logical_or_kernel_cudaERNS_14TensorIteratorEENKUlvE0_clEvENKUlvE4_clEvEUlddE_EESt5arrayIPcLm2EEEEviT0_T1_,(.L_x_42002 - _ZN2at6native29vectorized_elementwise_kernelILi4ENS0_13AUnaryFunctorIddbZZZNS0_22logical_or_kernel_cudaERNS_14TensorIteratorEENKUlvE0_clEvENKUlvE4_clEvEUlddE_EESt5arrayIPcLm2EEEEviT0_T1_)
        .other          _ZN2at6native29vectorized_elementwise_kernelILi4ENS0_13AUnaryFunctorIddbZZZNS0_22logical_or_kernel_cudaERNS_14TensorIteratorEENKUlvE0_clEvENKUlvE4_clEvEUlddE_EESt5arrayIPcLm2EEEEviT0_T1_,@"STO_CUDA_ENTRY STV_DEFAULT"
_ZN2at6native29vectorized_elementwise_kernelILi4ENS0_13AUnaryFunctorIddbZZZNS0_22logical_or_kernel_cudaERNS_14TensorIteratorEENKUlvE0_clEvENKUlvE4_clEvEUlddE_EESt5arrayIPcLm2EEEEviT0_T1_:
.text._ZN2at6native29vectorized_elementwise_kernelILi4ENS0_13AUnaryFunctorIddbZZZNS0_22logical_or_kernel_cudaERNS_14TensorIteratorEENKUlvE0_clEvENKUlvE4_clEvEUlddE_EESt5arrayIPcLm2EEEEviT0_T1_:
        /* <DEDUP_REMOVED lines=16> */
[----:B--2---:R-:W0:-:S04]  /*0100*/  DSETP.NEU.OR P3, PT, R16, RZ, P0 ;  /* 0x000000ff1000722a */ /* 0x004e08000076d400 */
[----:B------:R-:W1:-:S04]  /*0110*/  DSETP.NEU.OR P4, PT, R18, RZ, P0 ;  /* 0x000000ff1200722a */ /* 0x000e48000078d400 */
[----:B---3--:R-:W2:Y:S01]  /*0120*/  DSETP.NEU.OR P5, PT, R8, RZ, P0 ;  /* 0x000000ff0800722a */ /* 0x008ea200007ad400 */
[----:B0-----:R-:W-:-:S03]  /*0130*/  SEL R3, RZ, 0x1, !P3 ;  /* 0x00000001ff037807 */ /* 0x001fc60005800000 */
[----:B------:R-:W0:-:S04]  /*0140*/  DSETP.NEU.OR P6, PT, R10, RZ, P0 ;  /* 0x000000ff0a00722a */ /* 0x000e0800007cd400 */
[----:B----4-:R1:W3:Y:S02]  /*0150*/  DSETP.NEU.OR P1, PT, R4, RZ, P0 ;  /* 0x000000ff0400722a */ /* 0x0102e4000072d400 */
[----:B-1----:R-:W-:Y:S02]  /*0160*/  SEL R4, RZ, 0x1, !P4 ;  /* 0x00000001ff047807 */ /* 0x002fe40006000000 */
[----:B-----5:R-:W1:Y:S01]  /*0170*/  DSETP.NEU.OR P3, PT, R12, RZ, P0 ;  /* 0x000000ff0c00722a */ /* 0x020e62000076d400 */
[----:B--2---:R-:W-:-:S03]  /*0180*/  SEL R5, RZ, 0x1, !P5 ;  /* 0x00000001ff057807 */ /* 0x004fc60006800000 */
[----:B------:R0:W2:Y:S02]  /*0190*/  DSETP.NEU.OR P2, PT, R6, RZ, P0 ;  /* 0x000000ff0600722a */ /* 0x0000a4000074d400 */
[----:B0-----:R-:W-:Y:S02]  /*01a0*/  SEL R6, RZ, 0x1, !P6 ;  /* 0x00000001ff067807 */ /* 0x001fe40007000000 */
[----:B------:R-:W-:Y:S01]  /*01b0*/  PRMT R7, R4, 0x7604, R3 ;  /* 0x0000760404077816 */ /* 0x000fe20000000003 */
[----:B------:R-:W0:Y:S01]  /*01c0*/  DSETP.NEU.OR P0, PT, R14, RZ, P0 ;  /* 0x000000ff0e00722a */ /* 0x000e22000070d400 */
        /* <DEDUP_REMOVED lines=15> */
.L_x_20022:
        /* <DEDUP_REMOVED lines=99> */
.L_x_20025:
[----:B-1----:R-:W-:-:S13]  /*08f0*/  ISETP.GE.AND P0, PT, R15, R10, PT ;  /* 0x0000000a0f00720c */ /* 0x002fda0003f06270 */
[----:B------:R-:W-:Y:S05]  /*0900*/  @P0 BRA `(.L_x_20027) ;  /* 0x000000c000000947 */ /* 0x000fea0003800000 */
[----:B0-----:R-:W-:Y:S01]  /*0910*/  IMAD.IADD R2, R0, 0x1, R15 ;  /* 0x0000000100027824 */ /* 0x001fe200078e020f */
[----:B------:R-:W-:-:S04]  /*0920*/  IADD3 R15, R15, 0x80, RZ ;  /* 0x000000800f0f7810 */ /* 0x000fc80007ffe0ff */
[----:B------:R-:W-:-:S05]  /*0930*/  IADD3 R2, P0, R2, c[0x0][0x178], RZ ;  /* 0x00005e0002027a10 */ /* 0x000fca0007f1e0ff */
[----:B------:R-:W-:-:S05]  /*0940*/  IMAD.X R3, RZ, RZ, c[0x0][0x17c], P0 ;  /* 0x00005f00ff037624 */ /* 0x000fca00000e06ff */
[----:B------:R0:W-:Y:S03]  /*0950*/  STG.E.U8 [R2.64], R13 ;  /* 0x0000000d02007986 */ /* 0x0001e6000c101104 */
.L_x_20026:
[----:B------:R-:W-:-:S13]  /*0960*/  ISETP.GE.AND P0, PT, R15, R10, PT ;  /* 0x0000000a0f00720c */ /* 0x000fda0003f06270 */
[----:B------:R-:W-:Y:S05]  /*0970*/  @P0 BRA `(.L_x_20028) ;  /* 0x000000d000000947 */ /* 0x000fea0003800000 */
[----:B0-----:R-:W-:Y:S01]  /*0980*/  IMAD.IADD R2, R0, 0x1, R15 ;  /* 0x0000000100027824 */ /* 0x001fe200078e020f */
[----:B------:R-:W-:-:S04]  /*0990*/  IADD3 R15, R15, 0x80, RZ ;  /* 0x000000800f0f7810 */ /* 0x000fc80007ffe0ff */
[----:B------:R-:W-:-:S05]  /*09a0*/  IADD3 R2, P0, R2, c[0x0][0x178], RZ ;  /* 0x00005e0002027a10 */ /* 0x000fca0007f1e0ff */
[----:B------:R-:W-:-:S05]  /*09b0*/  IMAD.X R3, RZ, RZ, c[0x0][0x17c], P0 ;  /* 0x00005f00ff037624 */ /* 0x000fca00000e06ff */
[----:B------:R0:W-:Y:S03]  /*09c0*/  STG.E.U8 [R2.64], R17 ;  /* 0x0000001102007986 */ /* 0x0001e6000c101104 */
.L_x_20027:
        /* <DEDUP_REMOVED lines=8> */
.L_x_20028:
[----:B------:R-:W-:Y:S05]  /*0a50*/  BSYNC B1 ;  /* 0x0000000000017941 */ /* 0x000fea0003800000 */
.L_x_20024:
[----:B------:R-:W-:-:S13]  /*0a60*/  ISETP.GE.AND P0, PT, R15, R10, PT ;  /* 0x0000000a0f00720c */ /* 0x000fda0003f06270 */
[----:B0-----:R-:W-:Y:S01]  /*0a70*/  @!P0 IMAD.IADD R2, R0, 0x1, R15 ;  /* 0x0000000100028824 */ /* 0x001fe200078e020f */
[----:B------:R-:W-:-:S04]  /*0a80*/  @!P0 IADD3 R15, R15, 0x80, RZ ;  /* 0x000000800f0f8810 */ /* 0x000fc80007ffe0ff */
[----:B------:R-:W-:-:S05]  /*0a90*/  @!P0 IADD3 R2, P1, R2, c[0x0][0x178], RZ ;  /* 0x00005e0002028a10 */ /* 0x000fca0007f3e0ff */
[----:B------:R-:W-:-:S05]  /*0aa0*/  @!P0 IMAD.X R3, RZ, RZ, c[0x0][0x17c], P1 ;  /* 0x00005f00ff038624 */ /* 0x000fca00008e06ff */
[----:B------:R0:W-:Y:S03]  /*0ab0*/  @!P0 STG.E.U8 [R2.64], R5 ;  /* 0x0000000502008986 */ /* 0x0001e6000c101104 */
.L_x_20029:
[----:B------:R-:W-:Y:S05]  /*0ac0*/  BSYNC B0 ;  /* 0x0000000000007941 */ /* 0x000fea0003800000 */
.L_x_20023:
        /* <DEDUP_REMOVED lines=9> */
.L_x_20030:
        /* <DEDUP_REMOVED lines=10> */
.L_x_42002:


//--------------------- .text._ZN2at6native29vectorized_elementwise_kernelILi8ENS0_13AUnaryFunctorIddbZZZNS0_22logical_or_kernel_cudaERNS_14TensorIteratorEENKUlvE0_clEvENKUlvE4_clEvEUlddE_EESt5arrayIPcLm2EEEEviT0_T1_ --------------------------
	.section	.text._ZN2at6native29vectorized_elementwise_kernelILi8ENS0_13AUnaryFunctorIddbZZZNS0_22logical_or_kernel_cudaERNS_14TensorIteratorEENKUlvE0_clEvENKUlvE4_clEvEUlddE_EESt5arrayIPcLm2EEEEviT0_T1_,"ax",@progbits
	.sectioninfo	@"SHI_REGISTERS=4"
	.align	128
        .global         _ZN2at6native29vectorized_elementwise_kernelILi8ENS0_13AUnaryFunctorIddbZZZNS0_22logical_or_kernel_cudaERNS_14TensorIteratorEENKUlvE0_clEvENKUlvE4_clEvEUlddE_EESt5arrayIPcLm2EEEEviT0_T1_
        .type           _ZN2at6native29vectorized_elementwise_kernelILi8ENS0_13AUnaryFunctorIddbZZZNS0_22logical_or_kernel_cudaERNS_14TensorIteratorEENKUlvE0_clEvENKUlvE4_clEvEUlddE_EESt5arrayIPcLm2EEEEviT0_T1_,@function
        .size           _ZN2at6native29vectorized_elementwise_kernelILi8ENS0_13AUnaryFunctorIddbZZZNS0_22logical_or_kernel_cudaERNS_14TensorIteratorEENKUlvE0_clEvENKUlvE4_clEvEUlddE_EESt5arrayIPcLm2EEEEviT0_T1_,(.L_x_42003 - _ZN2at6native29vectorized_elementwise_kernelILi8ENS0_13AUnaryFunctorIddbZZZNS0_22logical_or_kernel_cudaERNS_14TensorIteratorEENKUlvE0_clEvENKUlvE4_clEvEUlddE_EESt5arrayIPcLm2EEEEviT0_T1_)
        .other          _ZN2at6native29vectorized_elementwise_kernelILi8ENS0_13AUnaryFunctorIddbZZZNS0_22logical_or_kernel_cudaERNS_14TensorIteratorEENKUlvE0_clEvENKUlvE4_clEvEUlddE_EESt5arrayIPcLm2EEEEviT0_T1_,@"STO_CUDA_ENTRY STV_DEFAULT"
_ZN2at6native29vectorized_elementwise_kernelILi8ENS0_13AUnaryFunctorIddbZZZNS0_22logical_or_kernel_cudaERNS_14TensorIteratorEENKUlvE0_clEvENKUlvE4_clEvEUlddE_EESt5arrayIPcLm2EEEEviT0_T1_:
.text._ZN2at6native29vectorized_elementwise_kernelILi8ENS0_13AUnaryFunctorIddbZZZNS0_22logical_or_kernel_cudaERNS_14TensorIteratorEENKUlvE0_clEvENKUlvE4_clEvEUlddE_EESt5arrayIPcLm2EEEEviT0_T1_:
[----:B------:R-:W-:Y:S02]  /*0000*/  MOV R1, c[0x0][0x28] ;  /* 0x00000a0000017a02 */ /* 0x000fe40000000f00 */
[----:B------:R-:W-:Y:S05]  /*0010*/  EXIT ;  /* 0x000000000000794d */ /* 0x000fea0003800000 */
.L_x_20031:
        /* <DEDUP_REMOVED lines=14> */
.L_x_42003:


//--------------------- .text._ZN2at6native18elementwise_kernelILi128ELi4EZNS0_15gpu_kernel_implINS0_13BinaryFunctorIddbZZZNS0_22logical_or_kernel_cudaERNS_14TensorIteratorEENKUlvE0_clEvENKUlvE4_clEvEUlddE_EEEEvRNS_18TensorIteratorBaseERKT_EUliE_EEviT1_ --------------------------
	.section	.text._ZN2at6native18elementwise_kernelILi128ELi4EZNS0_15gpu_kernel_implINS0_13BinaryFunctorIddbZZZNS0_22logical_or_kernel_cudaERNS_14TensorIteratorEENKUlvE0_clEvENKUlvE4_clEvEUlddE_EEEEvRNS_18TensorIteratorBaseERKT_EUliE_EEviT1_,"ax",@progbits
	.sectioninfo	@"SHI_REGISTERS=28"
	.align	128
        .global         _ZN2at6native18elementwise_kernelILi128ELi4EZNS0_15gpu_kernel_implINS0_13BinaryFunctorIddbZZZNS0_22logical_or_kernel_cudaERNS_14TensorIteratorEENKUlvE0_clEvENKUlvE4_clEvEUlddE_EEEEvRNS_18TensorIteratorBaseERKT_EUliE_EEviT1_
        .type           _ZN2at6native18elementwise_kernelILi128ELi4EZNS0_15gpu_kernel_implINS0_13BinaryFunctorIddbZZZNS0_22logical_or_kernel_cudaERNS_14TensorIteratorEENKUlvE0_clEvENKUlvE4_clEvEUlddE_EEEEvRNS_18TensorIteratorBaseERKT_EUliE_EEviT1_,@function
        .size           _ZN2at6native18elementwise_kernelILi128ELi4EZNS0_15gpu_kernel_implINS0_13BinaryFunctorIddbZZZNS0_22logical_or_kernel_cudaERNS_14TensorIteratorEENKUlvE0_clEvENKUlvE4_clEvEUlddE_EEEEvRNS_18TensorIteratorBaseERKT_EUliE_EEviT1_,(.L_x_42004 - _ZN2at6native18elementwise_kernelILi128ELi4EZNS0_15gpu_kernel_implINS0_13BinaryFunctorIddbZZZNS0_22logical_or_kernel_cudaERNS_14TensorIteratorEENKUlvE0_clEvENKUlvE4_clEvEUlddE_EEEEvRNS_18TensorIteratorBaseERKT_EUliE_EEviT1_)
        .other          _ZN2at6native18elementwise_kernelILi128ELi4EZNS0_15gpu_kernel_implINS0_13BinaryFunctorIddbZZZNS0_22logical_or_kernel_cudaERNS_14TensorIteratorEENKUlvE0_clEvENKUlvE4_clEvEUlddE_EEEEvRNS_18TensorIteratorBaseERKT_EUliE_EEviT1_,@"STO_CUDA_ENTRY STV_DEFAULT"
_ZN2at6native18elementwise_kernelILi128ELi4EZNS0_15gpu_kernel_implINS0_13BinaryFunctorIddbZZZNS0_22logical_or_kernel_cudaERNS_14TensorIteratorEENKUlvE0_clEvENKUlvE4_clEvEUlddE_EEEEvRNS_18TensorIteratorBaseERKT_EUliE_EEviT1_:
.text._ZN2at6native18elementwise_kernelILi128ELi4EZNS0_15gpu_kernel_implINS0_13BinaryFunctorIddbZZZNS0_22logical_or_kernel_cudaERNS_14TensorIteratorEENKUlvE0_clEvENKUlvE4_clEvEUlddE_EEEEvRNS_18TensorIteratorBaseERKT_EUliE_EEviT1_:
        /* <DEDUP_REMOVED lines=264> */
.L_x_20034:
        /* <DEDUP_REMOVED lines=19> */
.L_x_20038:
[----:B------:R-:W2:Y:S02]  /*11b0*/  LDG.E.U8 R2, [R2.64] ;  /* 0x0000002402027981 */ /* 0x000ea4000c1e1100 */
[----:B--2---:R0:W1:Y:S01]  /*11c0*/  I2F.F64.U16 R18, R2 ;  /* 0x0000000200127312 */ /* 0x0040620000101800 */
[----:B------:R-:W-:Y:S05]  /*11d0*/  BRA `(.L_x_20040) ;  /* 0x00000df000007947 */ /* 0x000fea0003800000 */
.L_x_20037:
        /* <DEDUP_REMOVED lines=9> */
.L_x_20042:
[----:B------:R-:W2:Y:S02]  /*1270*/  LDG.E R2, [R2.64] ;  /* 0x0000002402027981 */ /* 0x000ea4000c1e1900 */
[----:B--2---:R0:W1:Y:S01]  /*1280*/  I2F.F64 R18, R2 ;  /* 0x0000000200127312 */ /* 0x0040620000201c00 */
[----:B------:R-:W-:Y:S05]  /*1290*/  BRA `(.L_x_20040) ;  /* 0x00000d3000007947 */ /* 0x000fea0003800000 */
.L_x_20041:
[----:B------:R-:W2:Y:S02]  /*12a0*/  LDG.E.U16 R2, [R2.64] ;  /* 0x0000002402027981 */ /* 0x000ea4000c1e1500 */
[----:B--2---:R0:W1:Y:S01]  /*12b0*/  I2F.F64.S16 R18, R2 ;  /* 0x0000000200127312 */ /* 0x0040620000101c00 */
[----:B------:R-:W-:Y:S05]  /*12c0*/  BRA `(.L_x_20040) ;  /* 0x00000d0000007947 */ /* 0x000fea0003800000 */
.L_x_20036:
        /* <DEDUP_REMOVED lines=10> */
.L_x_20044:
[----:B------:R-:W2:Y:S02]  /*1370*/  LDG.E.U16 R0, [R2.64] ;  /* 0x0000002402007981 */ /* 0x000ea4000c1e1500 */
[----:B--2---:R-:W-:-:S05]  /*1380*/  HADD2.F32 R0, -RZ, R0.H0_H0 ;  /* 0x20000000ff007230 */ /* 0x004fca0000004100 */
[----:B------:R-:W-:-:S04]  /*1390*/  FMUL.FTZ R0, R0, 1 ;  /* 0x3f80000000007820 */ /* 0x000fc80000410000 */
[----:B------:R0:W1:Y:S01]  /*13a0*/  F2F.F64.F32 R18, R0 ;  /* 0x0000000000127310 */ /* 0x0000620000201800 */
[----:B------:R-:W-:Y:S05]  /*13b0*/  BRA `(.L_x_20040) ;  /* 0x00000c1000007947 */ /* 0x000fea0003800000 */
.L_x_20043:
        /* <DEDUP_REMOVED lines=10> */
.L_x_20046:
[----:B------:R-:W2:Y:S02]  /*1460*/  LDG.E.U16 R2, [R2.64] ;  /* 0x0000002402027981 */ /* 0x000ea4000c1e1500 */
[----:B--2---:R-:W-:-:S05]  /*1470*/  HADD2.F32 R0, -RZ, R2.H0_H0 ;  /* 0x20000002ff007230 */ /* 0x004fca0000004100 */
[----:B------:R-:W-:-:S04]  /*1480*/  FMUL.FTZ R0, R0, 1 ;  /* 0x3f80000000007820 */ /* 0x000fc80000410000 */
[----:B------:R0:W1:Y:S01]  /*1490*/  F2F.F64.F32 R18, R0 ;  /* 0x0000000000127310 */ /* 0x0000620000201800 */
[----:B------:R-:W-:Y:S05]  /*14a0*/  BRA `(.L_x_20040) ;  /* 0x00000b2000007947 */ /* 0x000fea0003800000 */
.L_x_20045:
[----:B------:R0:W5:Y:S01]  /*14b0*/  LDG.E.64 R18, [R2.64] ;  /* 0x0000002402127981 */ /* 0x000162000c1e1b00 */
[----:B------:R-:W-:Y:S05]  /*14c0*/  BRA `(.L_x_20040) ;  /* 0x00000b0000007947 */ /* 0x000fea0003800000 */
.L_x_20035:
        /* <DEDUP_REMOVED lines=13> */
.L_x_20049:
[----:B------:R0:W5:Y:S01]  /*15a0*/  LDG.E.64 R18, [R2.64] ;  /* 0x0000002402127981 */ /* 0x000162000c1e1b00 */
[----:B------:R-:W-:Y:S05]  /*15b0*/  BRA `(.L_x_20040) ;  /* 0x00000a1000007947 */ /* 0x000fea0003800000 */
.L_x_20048:
        /* <DEDUP_REMOVED lines=28> */
.L_x_20051:
        /* <DEDUP_REMOVED lines=15> */
.L_x_20050:
[----:B------:R-:W2:Y:S02]  /*1870*/  LDG.E.U16 R0, [R2.64] ;  /* 0x0000002402007981 */ /* 0x000ea4000c1e1500 */
[----:B--2---:R-:W-:-:S05]  /*1880*/  PRMT R0, RZ, 0x5410, R0 ;  /* 0x00005410ff007816 */ /* 0x004fca0000000000 */
[----:B------:R-:W-:-:S04]  /*1890*/  FMUL.FTZ R0, R0, 1 ;  /* 0x3f80000000007820 */ /* 0x000fc80000410000 */
[----:B------:R0:W1:Y:S01]  /*18a0*/  F2F.F64.F32 R18, R0 ;  /* 0x0000000000127310 */ /* 0x0000620000201800 */
[----:B------:R-:W-:Y:S05]  /*18b0*/  BRA `(.L_x_20040) ;  /* 0x0000071000007947 */ /* 0x000fea0003800000 */
.L_x_20047:
        /* <DEDUP_REMOVED lines=11> */
.L_x_20054:
        /* <DEDUP_REMOVED lines=21> */
.L_x_20058:
[----:B------:R-:W-:Y:S05]  /*1ac0*/  BSYNC B1 ;  /* 0x0000000000017941 */ /* 0x000fea0003800000 */
.L_x_20057:
[----:B------:R-:W-:Y:S01]  /*1ad0*/  LEA R3, R0, 0x3b800000, 0x17 ;  /* 0x3b80000000037811 */ /* 0x000fe200078eb8ff */
[----:B------:R-:W-:-:S05]  /*1ae0*/  IMAD.SHL.U32 R0, R2, 0x100000, RZ ;  /* 0x0010000002007824 */ /* 0x000fca00078e00ff */
[----:B------:R-:W-:Y:S02]  /*1af0*/  LOP3.LUT R0, R3, R0, R4, 0xfe, !PT ;  /* 0x0000000003007212 */ /* 0x000fe400078efe04 */
.L_x_20056:
[----:B------:R-:W-:Y:S05]  /*1b00*/  BSYNC B0 ;  /* 0x0000000000007941 */ /* 0x000fea0003800000 */
.L_x_20055:
[----:B------:R-:W-:-:S04]  /*1b10*/  FMUL.FTZ R0, R0, 1 ;  /* 0x3f80000000007820 */ /* 0x000fc80000410000 */
[----:B------:R0:W1:Y:S01]  /*1b20*/  F2F.F64.F32 R18, R0 ;  /* 0x0000000000127310 */ /* 0x0000620000201800 */
[----:B------:R-:W-:Y:S05]  /*1b30*/  BRA `(.L_x_20040) ;  /* 0x0000049000007947 */ /* 0x000fea0003800000 */
.L_x_20053:
        /* <DEDUP_REMOVED lines=21> */
.L_x_20062:
[----:B------:R-:W-:Y:S05]  /*1c90*/  BSYNC B1 ;  /* 0x0000000000017941 */ /* 0x000fea0003800000 */
.L_x_20061:
[----:B------:R-:W-:Y:S01]  /*1ca0*/  LEA R3, R0, 0x37800000, 0x17 ;  /* 0x3780000000037811 */ /* 0x000fe200078eb8ff */
[----:B------:R-:W-:-:S05]  /*1cb0*/  IMAD.SHL.U32 R0, R2, 0x200000, RZ ;  /* 0x0020000002007824 */ /* 0x000fca00078e00ff */
[----:B------:R-:W-:Y:S02]  /*1cc0*/  LOP3.LUT R0, R3, R0, R4, 0xfe, !PT ;  /* 0x0000000003007212 */ /* 0x000fe400078efe04 */
.L_x_20060:
[----:B------:R-:W-:Y:S05]  /*1cd0*/  BSYNC B0 ;  /* 0x0000000000007941 */ /* 0x000fea0003800000 */
.L_x_20059:
[----:B------:R-:W-:-:S04]  /*1ce0*/  FMUL.FTZ R0, R0, 1 ;  /* 0x3f80000000007820 */ /* 0x000fc80000410000 */
[----:B------:R0:W1:Y:S01]  /*1cf0*/  F2F.F64.F32 R18, R0 ;  /* 0x0000000000127310 */ /* 0x0000620000201800 */
[----:B------:R-:W-:Y:S05]  /*1d00*/  BRA `(.L_x_20040) ;  /* 0x000002c000007947 */ /* 0x000fea0003800000 */
.L_x_20052:
        /* <DEDUP_REMOVED lines=14> */
.L_x_20066:
[----:B------:R-:W-:Y:S05]  /*1df0*/  BSYNC B0 ;  /* 0x0000000000007941 */ /* 0x000fea0003800000 */
.L_x_20065:
[----:B------:R-:W-:-:S04]  /*1e00*/  FMUL.FTZ R0, R0, 1 ;  /* 0x3f80000000007820 */ /* 0x000fc80000410000 */
[----:B------:R0:W1:Y:S01]  /*1e10*/  F2F.F64.F32 R18, R0 ;  /* 0x0000000000127310 */ /* 0x0000620000201800 */
[----:B------:R-:W-:Y:S05]  /*1e20*/  BRA `(.L_x_20040) ;  /* 0x000001a000007947 */ /* 0x000fea0003800000 */
.L_x_20039:
        /* <DEDUP_REMOVED lines=21> */
.L_x_20064:
[----:B------:R-:W2:Y:S02]  /*1f80*/  LDG.E.64 R18, [R2.64] ;  /* 0x0000002402127981 */ /* 0x000ea4000c1e1b00 */
[----:B--2---:R-:W0:Y:S01]  /*1f90*/  I2F.F64.U64 R18, R18 ;  /* 0x0000001200127312 */ /* 0x004e220000301800 */
[----:B------:R-:W-:Y:S05]  /*1fa0*/  BRA `(.L_x_20040) ;  /* 0x0000002000007947 */ /* 0x000fea0003800000 */
.L_x_20063:
[----:B------:R-:W2:Y:S02]  /*1fb0*/  LDG.E R2, [R2.64] ;  /* 0x0000002402027981 */ /* 0x000ea4000c1e1900 */
[----:B--2---:R0:W1:Y:S02]  /*1fc0*/  I2F.F64.U32 R18, R2 ;  /* 0x0000000200127312 */ /* 0x0040640000201800 */
.L_x_20040:
        /* <DEDUP_REMOVED lines=17> */
.L_x_20070:
[----:B------:R-:W2:Y:S02]  /*20e0*/  LDG.E.U8 R2, [R4.64] ;  /* 0x0000002404027981 */ /* 0x000ea4000c1e1100 */
[----:B--2---:R-:W0:Y:S01]  /*20f0*/  I2F.F64.U16 R2, R2 ;  /* 0x0000000200027312 */ /* 0x004e220000101800 */
[----:B------:R-:W-:Y:S05]  /*2100*/  BRA `(.L_x_20072) ;  /* 0x00000df000007947 */ /* 0x000fea0003800000 */
.L_x_20069:
        /* <DEDUP_REMOVED lines=9> */
.L_x_20074:
[----:B------:R-:W2:Y:S02]  /*21a0*/  LDG.E R2, [R4.64] ;  /* 0x0000002404027981 */ /* 0x000ea4000c1e1900 */
[----:B--2---:R-:W0:Y:S01]  /*21b0*/  I2F.F64 R2, R2 ;  /* 0x0000000200027312 */ /* 0x004e220000201c00 */
[----:B------:R-:W-:Y:S05]  /*21c0*/  BRA `(.L_x_20072) ;  /* 0x00000d3000007947 */ /* 0x000fea0003800000 */
.L_x_20073:
[----:B------:R-:W2:Y:S02]  /*21d0*/  LDG.E.U16 R2, [R4.64] ;  /* 0x0000002404027981 */ /* 0x000ea4000c1e1500 */
[----:B--2---:R-:W0:Y:S01]  /*21e0*/  I2F.F64.S16 R2, R2 ;  /* 0x0000000200027312 */ /* 0x004e220000101c00 */
[----:B------:R-:W-:Y:S05]  /*21f0*/  BRA `(.L_x_20072) ;  /* 0x00000d0000007947 */ /* 0x000fea0003800000 */
.L_x_20068:
        /* <DEDUP_REMOVED lines=10> */
.L_x_20076:
[----:B------:R-:W2:Y:S02]  /*22a0*/  LDG.E.U16 R0, [R4.64] ;  /* 0x0000002404007981 */ /* 0x000ea4000c1e1500 */
[----:B--2---:R-:W-:-:S05]  /*22b0*/  HADD2.F32 R0, -RZ, R0.H0_H0 ;  /* 0x20000000ff007230 */ /* 0x004fca0000004100 */
[----:B------:R-:W-:-:S04]  /*22c0*/  FMUL.FTZ R0, R0, 1 ;  /* 0x3f80000000007820 */ /* 0x000fc80000410000 */
[----:B------:R0:W2:Y:S01]  /*22d0*/  F2F.F64.F32 R2, R0 ;  /* 0x0000000000027310 */ /* 0x0000a20000201800 */
[----:B------:R-:W-:Y:S05]  /*22e0*/  BRA `(.L_x_20072) ;  /* 0x00000c1000007947 */ /* 0x000fea0003800000 */
.L_x_20075:
        /* <DEDUP_REMOVED lines=10> */
.L_x_20078:
[----:B------:R-:W2:Y:S02]  /*2390*/  LDG.E.U16 R4, [R4.64] ;  /* 0x0000002404047981 */ /* 0x000ea4000c1e1500 */
[----:B--2---:R-:W-:-:S05]  /*23a0*/  HADD2.F32 R0, -RZ, R4.H0_H0 ;  /* 0x20000004ff007230 */ /* 0x004fca0000004100 */
[----:B------:R-:W-:-:S04]  /*23b0*/  FMUL.FTZ R0, R0, 1 ;  /* 0x3f80000000007820 */ /* 0x000fc80000410000 */
[----:B------:R0:W2:Y:S01]  /*23c0*/  F2F.F64.F32 R2, R0 ;  /* 0x0000000000027310 */ /* 0x0000a20000201800 */
[----:B------:R-:W-:Y:S05]  /*23d0*/  BRA `(.L_x_20072) ;  /* 0x00000b2000007947 */ /* 0x000fea0003800000 */
.L_x_20077:
[----:B------:R0:W5:Y:S01]  /*23e0*/  LDG.E.64 R2, [R4.64] ;  /* 0x0000002404027981 */ /* 0x000162000c1e1b00 */
[----:B------:R-:W-:Y:S05]  /*23f0*/  BRA `(.L_x_20072) ;  /* 0x00000b0000007947 */ /* 0x000fea0003800000 */
.L_x_20067:
        /* <DEDUP_REMOVED lines=13> */
.L_x_20081:
[----:B------:R0:W5:Y:S01]  /*24d0*/  LDG.E.64 R2, [R4.64] ;  /* 0x0000002404027981 */ /* 0x000162000c1e1b00 */
[----:B------:R-:W-:Y:S05]  /*24e0*/  BRA `(.L_x_20072) ;  /* 0x00000a1000007947 */ /* 0x000fea0003800000 */
.L_x_20080:
        /* <DEDUP_REMOVED lines=28> */
.L_x_20083:
        /* <DEDUP_REMOVED lines=15> */
.L_x_20082:
[----:B------:R-:W2:Y:S02]  /*27a0*/  LDG.E.U16 R0, [R4.64] ;  /* 0x0000002404007981 */ /* 0x000ea4000c1e1500 */
[----:B--2---:R-:W-:-:S05]  /*27b0*/  PRMT R0, RZ, 0x5410, R0 ;  /* 0x00005410ff007816 */ /* 0x004fca0000000000 */
[----:B------:R-:W-:-:S04]  /*27c0*/  FMUL.FTZ R0, R0, 1 ;  /* 0x3f80000000007820 */ /* 0x000fc80000410000 */
[----:B------:R0:W2:Y:S01]  /*27d0*/  F2F.F64.F32 R2, R0 ;  /* 0x0000000000027310 */ /* 0x0000a20000201800 */
[----:B------:R-:W-:Y:S05]  /*27e0*/  BRA `(.L_x_20072) ;  /* 0x0000071000007947 */ /* 0x000fea0003800000 */
.L_x_20079:
        /* <DEDUP_REMOVED lines=11> */
.L_x_20086:
        /* <DEDUP_REMOVED lines=21> */
.L_x_20090:
[----:B------:R-:W-:Y:S05]  /*29f0*/  BSYNC B1 ;  /* 0x0000000000017941 */ /* 0x000fea0003800000 */
.L_x_20089:
[----:B------:R-:W-:Y:S01]  /*2a00*/  LEA R3, R0, 0x3b800000, 0x17 ;  /* 0x3b80000000037811 */ /* 0x000fe200078eb8ff */
[----:B------:R-:W-:-:S05]  /*2a10*/  IMAD.SHL.U32 R0, R2, 0x100000, RZ ;  /* 0x0010000002007824 */ /* 0x000fca00078e00ff */
[----:B------:R-:W-:Y:S02]  /*2a20*/  LOP3.LUT R0, R3, R0, R4, 0xfe, !PT ;  /* 0x0000000003007212 */ /* 0x000fe400078efe04 */
.L_x_20088:
[----:B------:R-:W-:Y:S05]  /*2a30*/  BSYNC B0 ;  /* 0x0000000000007941 */ /* 0x000fea0003800000 */
.L_x_20087:
[----:B------:R-:W-:-:S04]  /*2a40*/  FMUL.FTZ R0, R0, 1 ;  /* 0x3f80000000007820 */ /* 0x000fc80000410000 */
[----:B------:R0:W2:Y:S01]  /*2a50*/  F2F.F64.F32 R2, R0 ;  /* 0x0000000000027310 */ /* 0x0000a20000201800 */
[----:B------:R-:W-:Y:S05]  /*2a60*/  BRA `(.L_x_20072) ;  /* 0x0000049000007947 */ /* 0x000fea0003800000 */
.L_x_20085:
        /* <DEDUP_REMOVED lines=21> */
.L_x_20094:
[----:B------:R-:W-:Y:S05]  /*2bc0*/  BSYNC B1 ;  /* 0x0000000000017941 */ /* 0x000fea0003800000 */
.L_x_20093:
[----:B------:R-:W-:Y:S01]  /*2bd0*/  LEA R3, R0, 0x37800000, 0x17 ;  /* 0x3780000000037811 */ /* 0x000fe200078eb8ff */
[----:B------:R-:W-:-:S05]  /*2be0*/  IMAD.SHL.U32 R0, R2, 0x200000, RZ ;  /* 0x0020000002007824 */ /* 0x000fca00078e00ff */
[----:B------:R-:W-:Y:S02]  /*2bf0*/  LOP3.LUT R0, R3, R0, R4, 0xfe, !PT ;  /* 0x0000000003007212 */ /* 0x000fe400078efe04 */
.L_x_20092:
[----:B------:R-:W-:Y:S05]  /*2c00*/  BSYNC B0 ;  /* 0x0000000000007941 */ /* 0x000fea0003800000 */
.L_x_20091:
[----:B------:R-:W-:-:S04]  /*2c10*/  FMUL.FTZ R0, R0, 1 ;  /* 0x3f80000000007820 */ /* 0x000fc80000410000 */
[----:B------:R0:W2:Y:S01]  /*2c20*/  F2F.F64.F32 R2, R0 ;  /* 0x0000000000027310 */ /* 0x0000a20000201800 */
[----:B------:R-:W-:Y:S05]  /*2c30*/  BRA `(.L_x_20072) ;  /* 0x000002c000007947 */ /* 0x000fea0003800000 */
.L_x_20084:
        /* <DEDUP_REMOVED lines=14> */
.L_x_20098:
[----:B------:R-:W-:Y:S05]  /*2d20*/  BSYNC B0 ;  /* 0x0000000000007941 */ /* 0x000fea0003800000 */
.L_x_20097:
[----:B------:R-:W-:-:S04]  /*2d30*/  FMUL.FTZ R0, R0, 1 ;  /* 0x3f80000000007820 */ /* 0x000fc80000410000 */
[----:B------:R0:W2:Y:S01]  /*2d40*/  F2F.F64.F32 R2, R0 ;  /* 0x0000000000027310 */ /* 0x0000a20000201800 */
[----:B------:R-:W-:Y:S05]  /*2d50*/  BRA `(.L_x_20072) ;  /* 0x000001a000007947 */ /* 0x000fea0003800000 */
.L_x_20071:
        /* <DEDUP_REMOVED lines=21> */
.L_x_20096:
[----:B------:R-:W2:Y:S02]  /*2eb0*/  LDG.E.64 R2, [R4.64] ;  /* 0x0000002404027981 */ /* 0x000ea4000c1e1b00 */
[----:B--2---:R-:W0:Y:S01]  /*2ec0*/  I2F.F64.U64 R2, R2 ;  /* 0x0000000200027312 */ /* 0x004e220000301800 */
[----:B------:R-:W-:Y:S05]  /*2ed0*/  BRA `(.L_x_20072) ;  /* 0x0000002000007947 */ /* 0x000fea0003800000 */
.L_x_20095:
[----:B------:R-:W2:Y:S02]  /*2ee0*/  LDG.E R2, [R4.64] ;  /* 0x0000002404027981 */ /* 0x000ea4000c1e1900 */
[----:B--2---:R-:W0:Y:S02]  /*2ef0*/  I2F.F64.U32 R2, R2 ;  /* 0x0000000200027312 */ /* 0x004e240000201800 */
.L_x_20072:
[----:B0-----:R-:W0:Y:S01]  /*2f00*/  LDC.U8 R4, c[0x0][0x3e1] ;  /* 0x0000f840ff047b82 */ /* 0x001e220000000000 */
[----:B--2--5:R-:W2:-:S06]  /*2f10*/  DSETP.NEU.AND P0, PT, R2, RZ, PT ;  /* 0x000000ff0200722a */ /* 0x024e8c0003f0d000 */
[----:B-12---:R-:W1:-:S06]  /*2f20*/  DSETP.NEU.OR P0, PT, R18, RZ, P0 ;  /* 0x000000ff1200722a */ /* 0x006e4c000070d400 */
        /* <DEDUP_REMOVED lines=14> */
.L_x_20102:
[----:B------:R0:W-:Y:S01]  /*3010*/  STG.E.U8 [R16.64], R2 ;  /* 0x0000000210007986 */ /* 0x0001e2000c101124 */
[----:B------:R-:W-:Y:S05]  /*3020*/  BRA `(.L_x_20104) ;  /* 0x00000d5000007947 */ /* 0x000fea0003800000 */
.L_x_20101:
        /* <DEDUP_REMOVED lines=9> */
.L_x_20106:
[----:B------:R0:W-:Y:S01]  /*30c0*/  STG.E [R16.64], R2 ;  /* 0x0000000210007986 */ /* 0x0001e2000c101924 */
[----:B------:R-:W-:Y:S05]  /*30d0*/  BRA `(.L_x_20104) ;  /* 0x00000ca000007947 */ /* 0x000fea0003800000 */
.L_x_20105:
[----:B------:R0:W-:Y:S01]  /*30e0*/  STG.E.U16 [R16.64], R2 ;  /* 0x0000000210007986 */ /* 0x0001e2000c101524 */
[----:B------:R-:W-:Y:S05]  /*30f0*/  BRA `(.L_x_20104) ;  /* 0x00000c8000007947 */ /* 0x000fea0003800000 */
.L_x_20100:
        /* <DEDUP_REMOVED lines=9> */
.L_x_20108:
[----:B------:R-:W0:Y:S02]  /*3190*/  I2F.U32 R0, R2 ;  /* 0x0000000200007306 */ /* 0x000e240000201000 */
[----:B0-----:R-:W-:-:S05]  /*31a0*/  F2FP.PACK_AB R0, RZ, R0 ;  /* 0x00000000ff00723e */ /* 0x001fca00000000ff */
[----:B------:R0:W-:Y:S01]  /*31b0*/  STG.E.U16 [R16.64], R0 ;  /* 0x0000000010007986 */ /* 0x0001e2000c101524 */
[----:B------:R-:W-:Y:S05]  /*31c0*/  BRA `(.L_x_20104) ;  /* 0x00000bb000007947 */ /* 0x000fea0003800000 */
.L_x_20107:
        /* <DEDUP_REMOVED lines=10> */
.L_x_20110:
[----:B------:R-:W0:Y:S02]  /*3270*/  I2F.U32 R2, R2 ;  /* 0x0000000200027306 */ /* 0x000e240000201000 */
[----:B0-----:R-:W-:-:S04]  /*3280*/  F2FP.PACK_AB R3, RZ, R2 ;  /* 0x00000002ff03723e */ /* 0x001fc800000000ff */
[----:B------:R-:W-:-:S05]  /*3290*/  PRMT R3, R3, 0x5410, RZ ;  /* 0x0000541003037816 */ /* 0x000fca00000000ff */
[----:B------:R0:W-:Y:S01]  /*32a0*/  STG.E [R16.64], R3 ;  /* 0x0000000310007986 */ /* 0x0001e2000c101924 */
[----:B------:R-:W-:Y:S05]  /*32b0*/  BRA `(.L_x_20104) ;  /* 0x00000ac000007947 */ /* 0x000fea0003800000 */
.L_x_20109:
[----:B------:R-:W0:Y:S02]  /*32c0*/  I2F.F64.U32 R2, R2 ;  /* 0x0000000200027312 */ /* 0x000e240000201800 */
[----:B0-----:R0:W-:Y:S01]  /*32d0*/  STG.E.64 [R16.64], R2 ;  /* 0x0000000210007986 */ /* 0x0011e2000c101b24 */
[----:B------:R-:W-:Y:S05]  /*32e0*/  BRA `(.L_x_20104) ;  /* 0x00000a9000007947 */ /* 0x000fea0003800000 */
.L_x_20099:
        /* <DEDUP_REMOVED lines=10> */
.L_x_20113:
[----:B------:R-:W0:Y:S01]  /*3390*/  I2F.F64.U32 R4, R2 ;  /* 0x0000000200047312 */ /* 0x000e220000201800 */
[----:B------:R-:W-:-:S05]  /*33a0*/  CS2R R6, SRZ ;  /* 0x0000000000067805 */ /* 0x000fca000001ff00 */
[----:B0-----:R0:W-:Y:S01]  /*33b0*/  STG.E.128 [R16.64], R4 ;  /* 0x0000000410007986 */ /* 0x0011e2000c101d24 */
[----:B------:R-:W-:Y:S05]  /*33c0*/  BRA `(.L_x_20104) ;  /* 0x000009b000007947 */ /* 0x000fea0003800000 */
.L_x_20112:
        /* <DEDUP_REMOVED lines=21> */
.L_x_20117:
[----:B------:R-:W-:Y:S05]  /*3520*/  BSYNC B0 ;  /* 0x0000000000007941 */ /* 0x000fea0003800000 */
.L_x_20116:
[----:B------:R-:W-:-:S05]  /*3530*/  LOP3.LUT R3, R0, R3, RZ, 0xfc, !PT ;  /* 0x0000000300037212 */ /* 0x000fca00078efcff */
[----:B------:R0:W-:Y:S01]  /*3540*/  STG.E.U8 [R16.64], R3 ;  /* 0x0000000310007986 */ /* 0x0001e2000c101124 */
[----:B------:R-:W-:Y:S05]  /*3550*/  BRA `(.L_x_20104) ;  /* 0x0000082000007947 */ /* 0x000fea0003800000 */
.L_x_20115:
        /* <DEDUP_REMOVED lines=13> */
.L_x_20119:
[----:B------:R-:W-:Y:S01]  /*3630*/  IMAD.MOV.U32 R0, RZ, RZ, 0x7f ;  /* 0x0000007fff007424 */ /* 0x000fe200078e00ff */
[----:B------:R-:W-:-:S04]  /*3640*/  ISETP.GT.U32.AND P0, PT, R3, 0x7f800000, PT ;  /* 0x7f8000000300780c */ /* 0x000fc80003f04070 */
[----:B------:R-:W-:-:S04]  /*3650*/  SEL R0, R0, 0x7c, P0 ;  /* 0x0000007c00007807 */ /* 0x000fc80000000000 */
.L_x_20120:
[----:B------:R-:W-:Y:S05]  /*3660*/  BSYNC B0 ;  /* 0x0000000000007941 */ /* 0x000fea0003800000 */
.L_x_20118:
[----:B------:R-:W-:-:S04]  /*3670*/  LOP3.LUT R2, R5, 0x80000000, RZ, 0xc0, !PT ;  /* 0x8000000005027812 */ /* 0x000fc800078ec0ff */
[----:B------:R-:W-:-:S04]  /*3680*/  SHF.R.U32.HI R3, RZ, 0x18, R2 ;  /* 0x00000018ff037819 */ /* 0x000fc80000011602 */
[----:B------:R-:W-:-:S05]  /*3690*/  LOP3.LUT R3, R0, R3, RZ, 0xfc, !PT ;  /* 0x0000000300037212 */ /* 0x000fca00078efcff */
[----:B------:R0:W-:Y:S01]  /*36a0*/  STG.E.U8 [R16.64], R3 ;  /* 0x0000000310007986 */ /* 0x0001e2000c101124 */
[----:B------:R-:W-:Y:S05]  /*36b0*/  BRA `(.L_x_20104) ;  /* 0x000006c000007947 */ /* 0x000fea0003800000 */
.L_x_20114:
[----:B------:R-:W0:Y:S02]  /*36c0*/  I2F.U32 R0, R2 ;  /* 0x0000000200007306 */ /* 0x000e240000201000 */
[----:B0-----:R-:W-:-:S05]  /*36d0*/  F2FP.BF16.PACK_AB R0, RZ, R0 ;  /* 0x00000000ff00723e */ /* 0x001fca00000010ff */
[----:B------:R0:W-:Y:S01]  /*36e0*/  STG.E.U16 [R16.64], R0 ;  /* 0x0000000010007986 */ /* 0x0001e2000c101524 */
[----:B------:R-:W-:Y:S05]  /*36f0*/  BRA `(.L_x_20104) ;  /* 0x0000068000007947 */ /* 0x000fea0003800000 */
.L_x_20111:
        /* <DEDUP_REMOVED lines=10> */
.L_x_20123:
        /* <DEDUP_REMOVED lines=17> */
.L_x_20126:
[----:B------:R-:W-:-:S04]  /*38b0*/  LOP3.LUT R2, R5, 0x80000000, RZ, 0xc0, !PT ;  /* 0x8000000005027812 */ /* 0x000fc800078ec0ff */
[----:B------:R-:W-:-:S04]  /*38c0*/  SHF.R.U32.HI R3, RZ, 0x18, R2 ;  /* 0x00000018ff037819 */ /* 0x000fc80000011602 */
[----:B------:R-:W-:-:S04]  /*38d0*/  LOP3.LUT R0, R0, R3, RZ, 0xfc, !PT ;  /* 0x0000000300007212 */ /* 0x000fc800078efcff */
[----:B------:R-:W-:Y:S02]  /*38e0*/  PRMT R8, R0, 0x7610, R8 ;  /* 0x0000761000087816 */ /* 0x000fe40000000008 */
.L_x_20125:
[----:B------:R-:W-:Y:S05]  /*38f0*/  BSYNC B0 ;  /* 0x0000000000007941 */ /* 0x000fea0003800000 */
.L_x_20124:
[----:B------:R0:W-:Y:S01]  /*3900*/  STG.E.U8 [R16.64], R8 ;  /* 0x0000000810007986 */ /* 0x0001e2000c101124 */
[----:B------:R-:W-:Y:S05]  /*3910*/  BRA `(.L_x_20104) ;  /* 0x0000046000007947 */ /* 0x000fea0003800000 */
.L_x_20122:
        /* <DEDUP_REMOVED lines=17> */
.L_x_20129:
[----:B------:R-:W-:-:S04]  /*3a30*/  LOP3.LUT R2, R5, 0x80000000, RZ, 0xc0, !PT ;  /* 0x8000000005027812 */ /* 0x000fc800078ec0ff */
[----:B------:R-:W-:-:S04]  /*3a40*/  SHF.R.U32.HI R3, RZ, 0x18, R2 ;  /* 0x00000018ff037819 */ /* 0x000fc80000011602 */
[----:B------:R-:W-:-:S04]  /*3a50*/  LOP3.LUT R0, R0, R3, RZ, 0xfc, !PT ;  /* 0x0000000300007212 */ /* 0x000fc800078efcff */
[----:B------:R-:W-:Y:S02]  /*3a60*/  PRMT R8, R0, 0x7610, R8 ;  /* 0x0000761000087816 */ /* 0x000fe40000000008 */
.L_x_20128:
[----:B------:R-:W-:Y:S05]  /*3a70*/  BSYNC B0 ;  /* 0x0000000000007941 */ /* 0x000fea0003800000 */
.L_x_20127:
[----:B------:R0:W-:Y:S01]  /*3a80*/  STG.E.U8 [R16.64], R8 ;  /* 0x0000000810007986 */ /* 0x0001e2000c101124 */
[----:B------:R-:W-:Y:S05]  /*3a90*/  BRA `(.L_x_20104) ;  /* 0x000002e000007947 */ /* 0x000fea0003800000 */
.L_x_20121:
        /* <DEDUP_REMOVED lines=22> */
.L_x_20103:
        /* <DEDUP_REMOVED lines=20> */
.L_x_20131:
[----:B------:R-:W-:-:S05]  /*3d40*/  IMAD.MOV.U32 R3, RZ, RZ, RZ ;  /* 0x000000ffff037224 */ /* 0x000fca00078e00ff */
[----:B------:R0:W-:Y:S01]  /*3d50*/  STG.E.64 [R16.64], R2 ;  /* 0x0000000210007986 */ /* 0x0001e2000c101b24 */
[----:B------:R-:W-:Y:S05]  /*3d60*/  BRA `(.L_x_20104) ;  /* 0x0000001000007947 */ /* 0x000fea0003800000 */
.L_x_20130:
[----:B------:R0:W-:Y:S02]  /*3d70*/  STG.E [R16.64], R2 ;  /* 0x0000000210007986 */ /* 0x0001e4000c101924 */
.L_x_20104:
[----:B------:R-:W-:-:S05]  /*3d80*/  IMAD R22, R22, 0x200, R25 ;  /* 0x0000020016167824 */ /* 0x000fca00078e0219 */
[----:B------:R-:W-:Y:S02]  /*3d90*/  IADD3 R23, R22, 0x80, RZ ;  /* 0x0000008016177810 */ /* 0x000fe40007ffe0ff */
.L_x_20033:
[----:B------:R-:W-:Y:S05]  /*3da0*/  BSYNC B6 ;  /* 0x0000000000067941 */ /* 0x000fea0003800000 */
.L_x_20032:
        /* <DEDUP_REMOVED lines=258> */
.L_x_20134:
        /* <DEDUP_REMOVED lines=19> */
.L_x_20138:
[----:B------:R-:W2:Y:S02]  /*4f00*/  LDG.E.U8 R2, [R2.64] ;  /* 0x0000002402027981 */ /* 0x000ea4000c1e1100 */
[----:B--2---:R0:W1:Y:S01]  /*4f10*/  I2F.F64.U16 R18, R2 ;  /* 0x0000000200127312 */ /* 0x0040620000101800 */
[----:B------:R-:W-:Y:S05]  /*4f20*/  BRA `(.L_x_20140) ;  /* 0x00000df000007947 */ /* 0x000fea0003800000 */
.L_x_20137:
        /* <DEDUP_REMOVED lines=9> */
.L_x_20142:
[----:B------:R-:W2:Y:S02]  /*4fc0*/  LDG.E R2, [R2.64] ;  /* 0x0000002402027981 */ /* 0x000ea4000c1e1900 */
[----:B--2---:R0:W1:Y:S01]  /*4fd0*/  I2F.F64 R18, R2 ;  /* 0x0000000200127312 */ /* 0x0040620000201c00 */
[----:B------:R-:W-:Y:S05]  /*4fe0*/  BRA `(.L_x_20140) ;  /* 0x00000d3000007947 */ /* 0x000fea0003800000 */
.L_x_20141:
[----:B------:R-:W2:Y:S02]  /*4ff0*/  LDG.E.U16 R2, [R2.64] ;  /* 0x0000002402027981 */ /* 0x000ea4000c1e1500 */
[----:B--2---:R0:W1:Y:S01]  /*5000*/  I2F.F64.S16 R18, R2 ;  /* 0x0000000200127312 */ /* 0x0040620000101c00 */
[----:B------:R-:W-:Y:S05]  /*5010*/  BRA `(.L_x_20140) ;  /* 0x00000d0000007947 */ /* 0x000fea0003800000 */
.L_x_20136:
        /* <DEDUP_REMOVED lines=10> */
.L_x_20144:
[----:B------:R-:W2:Y:S02]  /*50c0*/  LDG.E.U16 R0, [R2.64] ;  /* 0x0000002402007981 */ /* 0x000ea4000c1e1500 */
[----:B--2---:R-:W-:-:S05]  /*50d0*/  HADD2.F32 R0, -RZ, R0.H0_H0 ;  /* 0x20000000ff007230 */ /* 0x004fca0000004100 */
[----:B------:R-:W-:-:S04]  /*50e0*/  FMUL.FTZ R0, R0, 1 ;  /* 0x3f80000000007820 */ /* 0x000fc80000410000 */
[----:B------:R0:W1:Y:S01]  /*50f0*/  F2F.F64.F32 R18, R0 ;  /* 0x0000000000127310 */ /* 0x0000620000201800 */
[----:B------:R-:W-:Y:S05]  /*5100*/  BRA `(.L_x_20140) ;  /* 0x00000c1000007947 */ /* 0x000fea0003800000 */
.L_x_20143:
        /* <DEDUP_REMOVED lines=10> */
.L_x_20146:
[----:B------:R-:W2:Y:S02]  /*51b0*/  LDG.E.U16 R2, [R2.64] ;  /* 0x0000002402027981 */ /* 0x000ea4000c1e1500 */
[----:B--2---:R-:W-:-:S05]  /*51c0*/  HADD2.F32 R0, -RZ, R2.H0_H0 ;  /* 0x20000002ff007230 */ /* 0x004fca0000004100 */
[----:B------:R-:W-:-:S04]  /*51d0*/  FMUL.FTZ R0, R0, 1 ;  /* 0x3f80000000007820 */ /* 0x000fc80000410000 */
[----:B------:R0:W1:Y:S01]  /*51e0*/  F2F.F64.F32 R18, R0 ;  /* 0x0000000000127310 */ /* 0x0000620000201800 */
[----:B------:R-:W-:Y:S05]  /*51f0*/  BRA `(.L_x_20140) ;  /* 0x00000b2000007947 */ /* 0x000fea0003800000 */
.L_x_20145:
[----:B------:R0:W5:Y:S01]  /*5200*/  LDG.E.64 R18, [R2.64] ;  /* 0x0000002402127981 */ /* 0x000162000c1e1b00 */
[----:B------:R-:W-:Y:S05]  /*5210*/  BRA `(.L_x_20140) ;  /* 0x00000b0000007947 */ /* 0x000fea0003800000 */
.L_x_20135:
        /* <DEDUP_REMOVED lines=13> */
.L_x_20149:
[----:B------:R0:W5:Y:S01]  /*52f0*/  LDG.E.64 R18, [R2.64] ;  /* 0x0000002402127981 */ /* 0x000162000c1e1b00 */
[----:B------:R-:W-:Y:S05]  /*5300*/  BRA `(.L_x_20140) ;  /* 0x00000a1000007947 */ /* 0x000fea0003800000 */
.L_x_20148:
        /* <DEDUP_REMOVED lines=28> */
.L_x_20151:
        /* <DEDUP_REMOVED lines=15> */
.L_x_20150:
[----:B------:R-:W2:Y:S02]  /*55c0*/  LDG.E.U16 R0, [R2.64] ;  /* 0x0000002402007981 */ /* 0x000ea4000c1e1500 */
[----:B--2---:R-:W-:-:S05]  /*55d0*/  PRMT R0, RZ, 0x5410, R0 ;  /* 0x00005410ff007816 */ /* 0x004fca0000000000 */
[----:B------:R-:W-:-:S04]  /*55e0*/  FMUL.FTZ R0, R0, 1 ;  /* 0x3f80000000007820 */ /* 0x000fc80000410000 */
[----:B------:R0:W1:Y:S01]  /*55f0*/  F2F.F64.F32 R18, R0 ;  /* 0x0000000000127310 */ /* 0x0000620000201800 */
[----:B------:R-:W-:Y:S05]  /*5600*/  BRA `(.L_x_20140) ;  /* 0x0000071000007947 */ /* 0x000fea0003800000 */
.L_x_20147:
        /* <DEDUP_REMOVED lines=11> */
.L_x_20154:
        /* <DEDUP_REMOVED lines=21> */
.L_x_20158:
[----:B------:R-:W-:Y:S05]  /*5810*/  BSYNC B1 ;  /* 0x0000000000017941 */ /* 0x000fea0003800000 */
.L_x_20157:
[----:B------:R-:W-:Y:S01]  /*5820*/  LEA R3, R0, 0x3b800000, 0x17 ;  /* 0x3b80000000037811 */ /* 0x000fe200078eb8ff */
[----:B------:R-:W-:-:S05]  /*5830*/  IMAD.SHL.U32 R0, R2, 0x100000, RZ ;  /* 0x0010000002007824 */ /* 0x000fca00078e00ff */
[----:B------:R-:W-:Y:S02]  /*5840*/  LOP3.LUT R0, R3, R0, R4, 0xfe, !PT ;  /* 0x0000000003007212 */ /* 0x000fe400078efe04 */
.L_x_20156:
[----:B------:R-:W-:Y:S05]  /*5850*/  BSYNC B0 ;  /* 0x0000000000007941 */ /* 0x000fea0003800000 */
.L_x_20155:
[----:B------:R-:W-:-:S04]  /*5860*/  FMUL.FTZ R0, R0, 1 ;  /* 0x3f80000000007820 */ /* 0x000fc80000410000 */
[----:B------:R0:W1:Y:S01]  /*5870*/  F2F.F64.F32 R18, R0 ;  /* 0x0000000000127310 */ /* 0x0000620000201800 */
[----:B------:R-:W-:Y:S05]  /*5880*/  BRA `(.L_x_20140) ;  /* 0x0000049000007947 */ /* 0x000fea0003800000 */
.L_x_20153:
        /* <DEDUP_REMOVED lines=21> */
.L_x_20162:
[----:B------:R-:W-:Y:S05]  /*59e0*/  BSYNC B1 ;  /* 0x0000000000017941 */ /* 0x000fea0003800000 */
.L_x_20161:
[----:B------:R-:W-:Y:S01]  /*59f0*/  LEA R3, R0, 0x37800000, 0x17 ;  /* 0x3780000000037811 */ /* 0x000fe200078eb8ff */
[----:B------:R-:W-:-:S05]  /*5a00*/  IMAD.SHL.U32 R0, R2, 0x200000, RZ ;  /* 0x0020000002007824 */ /* 0x000fca00078e00ff */
[----:B------:R-:W-:Y:S02]  /*5a10*/  LOP3.LUT R0, R3, R0, R4, 0xfe, !PT ;  /* 0x0000000003007212 */ /* 0x000fe400078efe04 */
.L_x_20160:
[----:B------:R-:W-:Y:S05]  /*5a20*/  BSYNC B0 ;  /* 0x0000000000007941 */ /* 0x000fea0003800000 */
.L_x_20159:
[----:B------:R-:W-:-:S04]  /*5a30*/  FMUL.FTZ R0, R0, 1 ;  /* 0x3f80000000007820 */ /* 0x000fc80000410000 */
[----:B------:R0:W1:Y:S01]  /*5a40*/  F2F.F64.F32 R18, R0 ;  /* 0x0000000000127310 */ /* 0x0000620000201800 */
[----:B------:R-:W-:Y:S05]  /*5a50*/  BRA `(.L_x_20140) ;  /* 0x000002c000007947 */ /* 0x000fea0003800000 */
.L_x_20152:
        /* <DEDUP_REMOVED lines=14> */
.L_x_20166:
[----:B------:R-:W-:Y:S05]  /*5b40*/  BSYNC B0 ;  /* 0x0000000000007941 */ /* 0x000fea0003800000 */
.L_x_20165:
[----:B------:R-:W-:-:S04]  /*5b50*/  FMUL.FTZ R0, R0, 1 ;  /* 0x3f80000000007820 */ /* 0x000fc80000410000 */
[----:B------:R0:W1:Y:S01]  /*5b60*/  F2F.F64.F32 R18, R0 ;  /* 0x0000000000127310 */ /* 0x0000620000201800 */
[----:B------:R-:W-:Y:S05]  /*5b70*/  BRA `(.L_x_20140) ;  /* 0x000001a000007947 */ /* 0x000fea0003800000 */
.L_x_20139:
        /* <DEDUP_REMOVED lines=21> */
.L_x_20164:
[----:B------:R-:W2:Y:S02]  /*5cd0*/  LDG.E.64 R18, [R2.64] ;  /* 0x0000002402127981 */ /* 0x000ea4000c1e1b00 */
[----:B--2---:R-:W0:Y:S01]  /*5ce0*/  I2F.F64.U64 R18, R18 ;  /* 0x0000001200127312 */ /* 0x004e220000301800 */
[----:B------:R-:W-:Y:S05]  /*5cf0*/  BRA `(.L_x_20140) ;  /* 0x0000002000007947 */ /* 0x000fea0003800000 */
.L_x_20163:
[----:B------:R-:W2:Y:S02]  /*5d00*/  LDG.E R2, [R2.64] ;  /* 0x0000002402027981 */ /* 0x000ea4000c1e1900 */
[----:B--2---:R0:W1:Y:S02]  /*5d10*/  I2F.F64.U32 R18, R2 ;  /* 0x0000000200127312 */ /* 0x0040640000201800 */
.L_x_20140:
        /* <DEDUP_REMOVED lines=17> */
.L_x_20170:
[----:B------:R-:W2:Y:S02]  /*5e30*/  LDG.E.U8 R2, [R4.64] ;  /* 0x0000002404027981 */ /* 0x000ea4000c1e1100 */
[----:B--2---:R-:W0:Y:S01]  /*5e40*/  I2F.F64.U16 R2, R2 ;  /* 0x0000000200027312 */ /* 0x004e220000101800 */
[----:B------:R-:W-:Y:S05]  /*5e50*/  BRA `(.L_x_20172) ;  /* 0x00000df000007947 */ /* 0x000fea0003800000 */
.L_x_20169:
        /* <DEDUP_REMOVED lines=9> */
.L_x_20174:
[----:B------:R-:W2:Y:S02]  /*5ef0*/  LDG.E R2, [R4.64] ;  /* 0x0000002404027981 */ /* 0x000ea4000c1e1900 */
[----:B--2---:R-:W0:Y:S01]  /*5f00*/  I2F.F64 R2, R2 ;  /* 0x0000000200027312 */ /* 0x004e220000201c00 */
[----:B------:R-:W-:Y:S05]  /*5f10*/  BRA `(.L_x_20172) ;  /* 0x00000d3000007947 */ /* 0x000fea0003800000 */
.L_x_20173:
[----:B------:R-:W2:Y:S02]  /*5f20*/  LDG.E.U16 R2, [R4.64] ;  /* 0x0000002404027981 */ /* 0x000ea4000c1e1500 */
[----:B--2---:R-:W0:Y:S01]  /*5f30*/  I2F.F64.S16 R2, R2 ;  /* 0x0000000200027312 */ /* 0x004e220000101c00 */
[----:B------:R-:W-:Y:S05]  /*5f40*/  BRA `(.L_x_20172) ;  /* 0x00000d0000007947 */ /* 0x000fea0003800000 */
.L_x_20168:
        /* <DEDUP_REMOVED lines=10> */
.L_x_20176:
[----:B------:R-:W2:Y:S02]  /*5ff0*/  LDG.E.U16 R0, [R4.64] ;  /* 0x0000002404007981 */ /* 0x000ea4000c1e1500 */
[----:B--2---:R-:W-:-:S05]  /*6000*/  HADD2.F32 R0, -RZ, R0.H0_H0 ;  /* 0x20000000ff007230 */ /* 0x004fca0000004100 */
[----:B------:R-:W-:-:S04]  /*6010*/  FMUL.FTZ R0, R0, 1 ;  /* 0x3f80000000007820 */ /* 0x000fc80000410000 */
[----:B------:R0:W2:Y:S01]  /*6020*/  F2F.F64.F32 R2, R0 ;  /* 0x0000000000027310 */ /* 0x0000a20000201800 */
[----:B------:R-:W-:Y:S05]  /*6030*/  BRA `(.L_x_20172) ;  /* 0x00000c1000007947 */ /* 0x000fea0003800000 */
.L_x_20175:
        /* <DEDUP_REMOVED lines=10> */
.L_x_20178:
[----:B------:R-:W2:Y:S02]  /*60e0*/  LDG.E.U16 R4, [R4.64] ;  /* 0x0000002404047981 */ /* 0x000ea4000c1e1500 */
[----:B--2---:R-:W-:-:S05]  /*60f0*/  HADD2.F32 R0, -RZ, R4.H0_H0 ;  /* 0x20000004ff007230 */ /* 0x004fca0000004100 */
[----:B------:R-:W-:-:S04]  /*6100*/  FMUL.FTZ R0, R0, 1 ;  /* 0x3f80000000007820 */ /* 0x000fc80000410000 */
[----:B------:R0:W2:Y:S01]  /*6110*/  F2F.F64.F32 R2, R0 ;  /* 0x0000000000027310 */ /* 0x0000a20000201800 */
[----:B------:R-:W-:Y:S05]  /*6120*/  BRA `(.L_x_20172) ;  /* 0x00000b2000007947 */ /* 0x000fea0003800000 */
.L_x_20177:
[----:B------:R0:W5:Y:S01]  /*6130*/  LDG.E.64 R2, [R4.64] ;  /* 0x0000002404027981 */ /* 0x000162000c1e1b00 */
[----:B------:R-:W-:Y:S05]  /*6140*/  BRA `(.L_x_20172) ;  /* 0x00000b0000007947 */ /* 0x000fea0003800000 */
.L_x_20167:
        /* <DEDUP_REMOVED lines=13> */
.L_x_20181:
[----:B------:R0:W5:Y:S01]  /*6220*/  LDG.E.64 R2, [R4.64] ;  /* 0x0000002404027981 */ /* 0x000162000c1e1b00 */
[----:B------:R-:W-:Y:S05]  /*6230*/  BRA `(.L_x_20172) ;  /* 0x00000a1000007947 */ /* 0x000fea0003800000 */
.L_x_20180:
        /* <DEDUP_REMOVED lines=28> */
.L_x_20183:
        /* <DEDUP_REMOVED lines=15> */
.L_x_20182:
[----:B------:R-:W2:Y:S02]  /*64f0*/  LDG.E.U16 R0, [R4.64] ;  /* 0x0000002404007981 */ /* 0x000ea4000c1e1500 */
[----:B--2---:R-:W-:-:S05]  /*6500*/  PRMT R0, RZ, 0x5410, R0 ;  /* 0x00005410ff007816 */ /* 0x004fca0000000000 */
[----:B------:R-:W-:-:S04]  /*6510*/  FMUL.FTZ R0, R0, 1 ;  /* 0x3f80000000007820 */ /* 0x000fc80000410000 */
[----:B------:R0:W2:Y:S01]  /*6520*/  F2F.F64.F32 R2, R0 ;  /* 0x0000000000027310 */ /* 0x0000a20000201800 */
[----:B------:R-:W-:Y:S05]  /*6530*/  BRA `(.L_x_20172) ;  /* 0x0000071000007947 */ /* 0x000fea0003800000 */
.L_x_20179:
        /* <DEDUP_REMOVED lines=11> */
.L_x_20186:
        /* <DEDUP_REMOVED lines=21> */
.L_x_20190:
[----:B------:R-:W-:Y:S05]  /*6740*/  BSYNC B1 ;  /* 0x0000000000017941 */ /* 0x000fea0003800000 */
.L_x_20189:
[----:B------:R-:W-:Y:S01]  /*6750*/  LEA R3, R0, 0x3b800000, 0x17 ;  /* 0x3b80000000037811 */ /* 0x000fe200078eb8ff */
[----:B------:R-:W-:-:S05]  /*6760*/  IMAD.SHL.U32 R0, R2, 0x100000, RZ ;  /* 0x0010000002007824 */ /* 0x000fca00078e00ff */
[----:B------:R-:W-:Y:S02]  /*6770*/  LOP3.LUT R0, R3, R0, R4, 0xfe, !PT ;  /* 0x0000000003007212 */ /* 0x000fe400078efe04 */
.L_x_20188:
[----:B------:R-:W-:Y:S05]  /*6780*/  BSYNC B0 ;  /* 0x0000000000007941 */ /* 0x000fea0003800000 */
.L_x_20187:
[----:B------:R-:W-:-:S04]  /*6790*/  FMUL.FTZ R0, R0, 1 ;  /* 0x3f80000000007820 */ /* 0x000fc80000410000 */
[----:B------:R0:W2:Y:S01]  /*67a0*/  F2F.F64.F32 R2, R0 ;  /* 0x0000000000027310 */ /* 0x0000a20000201800 */
[----:B------:R-:W-:Y:S05]  /*67b0*/  BRA `(.L_x_20172) ;  /* 0x0000049000007947 */ /* 0x000fea0003800000 */
.L_x_20185:
        /* <DEDUP_REMOVED lines=21> */
.L_x_20194:
[----:B------:R-:W-:Y:S05]  /*6910*/  BSYNC B1 ;  /* 0x0000000000017941 */ /* 0x000fea0003800000 */
.L_x_20193:
[----:B------:R-:W-:Y:S01]  /*6920*/  LEA R3, R0, 0x37800000, 0x17 ;  /* 0x3780000000037811 */ /* 0x000fe200078eb8ff */
[----:B------:R-:W-:-:S05]  /*6930*/  IMAD.SHL.U32 R0, R2, 0x200000, RZ ;  /* 0x0020000002007824 */ /* 0x000fca00078e00ff */
[----:B------:R-:W-:Y:S02]  /*6940*/  LOP3.LUT R0, R3, R0, R4, 0xfe, !PT ;  /* 0x0000000003007212 */ /* 0x000fe400078efe04 */
.L_x_20192:
[----:B------:R-:W-:Y:S05]  /*6950*/  BSYNC B0 ;  /* 0x0000000000007941 */ /* 0x000fea0003800000 */
.L_x_20191:
[----:B------:R-:W-:-:S04]  /*6960*/  FMUL.FTZ R0, R0, 1 ;  /* 0x3f80000000007820 */ /* 0x000fc80000410000 */
[----:B------:R0:W2:Y:S01]  /*6970*/  F2F.F64.F32 R2, R0 ;  /* 0x0000000000027310 */ /* 0x0000a20000201800 */
[----:B------:R-:W-:Y:S05]  /*6980*/  BRA `(.L_x_20172) ;  /* 0x000002c000007947 */ /* 0x000fea0003800000 */
.L_x_20184:
        /* <DEDUP_REMOVED lines=14> */
.L_x_20198:
[----:B------:R-:W-:Y:S05]  /*6a70*/  BSYNC B0 ;  /* 0x0000000000007941 */ /* 0x000fea0003800000 */
.L_x_20197:
[----:B------:R-:W-:-:S04]  /*6a80*/  FMUL.FTZ R0, R0, 1 ;  /* 0x3f80000000007820 */ /* 0x000fc80000410000 */
[----:B------:R0:W2:Y:S01]  /*6a90*/  F2F.F64.F32 R2, R0 ;  /* 0x0000000000027310 */ /* 0x0000a20000201800 */
[----:B------:R-:W-:Y:S05]  /*6aa0*/  BRA `(.L_x_20172) ;  /* 0x000001a000007947 */ /* 0x000fea0003800000 */
.L_x_20171:
        /* <DEDUP_REMOVED lines=21> */
.L_x_20196:
[----:B------:R-:W2:Y:S02]  /*6c00*/  LDG.E.64 R2, [R4.64] ;  /* 0x0000002404027981 */ /* 0x000ea4000c1e1b00 */
[----:B--2---:R-:W0:Y:S01]  /*6c10*/  I2F.F64.U64 R2, R2 ;  /* 0x0000000200027312 */ /* 0x004e220000301800 */
[----:B------:R-:W-:Y:S05]  /*6c20*/  BRA `(.L_x_20172) ;  /* 0x0000002000007947 */ /* 0x000fea0003800000 */
.L_x_20195:
[----:B------:R-:W2:Y:S02]  /*6c30*/  LDG.E R2, [R4.64] ;  /* 0x0000002404027981 */ /* 0x000ea4000c1e1900 */
[----:B--2---:R-:W0:Y:S02]  /*6c40*/  I2F.F64.U32 R2, R2 ;  /* 0x0000000200027312 */ /* 0x004e240000201800 */
.L_x_20172:
        /* <DEDUP_REMOVED lines=17> */
.L_x_20202:
[----:B------:R0:W-:Y:S01]  /*6d60*/  STG.E.U8 [R16.64], R2 ;  /* 0x0000000210007986 */ /* 0x0001e2000c101124 */
[----:B------:R-:W-:Y:S05]  /*6d70*/  BRA `(.L_x_20204) ;  /* 0x00000d5000007947 */ /* 0x000fea0003800000 */
.L_x_20201:
        /* <DEDUP_REMOVED lines=9> */
.L_x_20206:
[----:B------:R0:W-:Y:S01]  /*6e10*/  STG.E [R16.64], R2 ;  /* 0x0000000210007986 */ /* 0x0001e2000c101924 */
[----:B------:R-:W-:Y:S05]  /*6e20*/  BRA `(.L_x_20204) ;  /* 0x00000ca000007947 */ /* 0x000fea0003800000 */
.L_x_20205:
[----:B------:R0:W-:Y:S01]  /*6e30*/  STG.E.U16 [R16.64], R2 ;  /* 0x0000000210007986 */ /* 0x0001e2000c101524 */
[----:B------:R-:W-:Y:S05]  /*6e40*/  BRA `(.L_x_20204) ;  /* 0x00000c8000007947 */ /* 0x000fea0003800000 */
.L_x_20200:
        /* <DEDUP_REMOVED lines=9> */
.L_x_20208:
[----:B------:R-:W0:Y:S02]  /*6ee0*/  I2F.U32 R0, R2 ;  /* 0x0000000200007306 */ /* 0x000e240000201000 */
[----:B0-----:R-:W-:-:S05]  /*6ef0*/  F2FP.PACK_AB R0, RZ, R0 ;  /* 0x00000000ff00723e */ /* 0x001fca00000000ff */
[----:B------:R0:W-:Y:S01]  /*6f00*/  STG.E.U16 [R16.64], R0 ;  /* 0x0000000010007986 */ /* 0x0001e2000c101524 */
[----:B------:R-:W-:Y:S05]  /*6f10*/  BRA `(.L_x_20204) ;  /* 0x00000bb000007947 */ /* 0x000fea0003800000 */
.L_x_20207:
        /* <DEDUP_REMOVED lines=10> */
.L_x_20210:
[----:B------:R-:W0:Y:S02]  /*6fc0*/  I2F.U32 R2, R2 ;  /* 0x0000000200027306 */ /* 0x000e240000201000 */
[----:B0-----:R-:W-:-:S04]  /*6fd0*/  F2FP.PACK_AB R3, RZ, R2 ;  /* 0x00000002ff03723e */ /* 0x001fc800000000ff */
[----:B------:R-:W-:-:S05]  /*6fe0*/  PRMT R3, R3, 0x5410, RZ ;  /* 0x0000541003037816 */ /* 0x000fca00000000ff */
[----:B------:R0:W-:Y:S01]  /*6ff0*/  STG.E [R16.64], R3 ;  /* 0x0000000310007986 */ /* 0x0001e2000c101924 */
[----:B------:R-:W-:Y:S05]  /*7000*/  BRA `(.L_x_20204) ;  /* 0x00000ac000007947 */ /* 0x000fea0003800000 */
.L_x_20209:
[----:B------:R-:W0:Y:S02]  /*7010*/  I2F.F64.U32 R2, R2 ;  /* 0x0000000200027312 */ /* 0x000e240000201800 */
[----:B0-----:R0:W-:Y:S01]  /*7020*/  STG.E.64 [R16.64], R2 ;  /* 0x0000000210007986 */ /* 0x0011e2000c101b24 */
[----:B------:R-:W-:Y:S05]  /*7030*/  BRA `(.L_x_20204) ;  /* 0x00000a9000007947 */ /* 0x000fea0003800000 */
.L_x_20199:
        /* <DEDUP_REMOVED lines=10> */
.L_x_20213:
[----:B------:R-:W0:Y:S01]  /*70e0*/  I2F.F64.U32 R4, R2 ;  /* 0x0000000200047312 */ /* 0x000e220000201800 */
[----:B------:R-:W-:-:S05]  /*70f0*/  CS2R R6, SRZ ;  /* 0x0000000000067805 */ /* 0x000fca000001ff00 */
[----:B0-----:R0:W-:Y:S01]  /*7100*/  STG.E.128 [R16.64], R4 ;  /* 0x0000000410007986 */ /* 0x0011e2000c101d24 */
[----:B------:R-:W-:Y:S05]  /*7110*/  BRA `(.L_x_20204) ;  /* 0x000009b000007947 */ /* 0x000fea0003800000 */
.L_x_20212:
        /* <DEDUP_REMOVED lines=21> */
.L_x_20217:
[----:B------:R-:W-:Y:S05]  /*7270*/  BSYNC B0 ;  /* 0x0000000000007941 */ /* 0x000fea0003800000 */
.L_x_20216:
[----:B------:R-:W-:-:S05]  /*7280*/  LOP3.LUT R3, R0, R3, RZ, 0xfc, !PT ;  /* 0x0000000300037212 */ /* 0x000fca00078efcff */
[----:B------:R0:W-:Y:S01]  /*7290*/  STG.E.U8 [R16.64], R3 ;  /* 0x0000000310007986 */ /* 0x0001e2000c101124 */
[----:B------:R-:W-:Y:S05]  /*72a0*/  BRA `(.L_x_20204) ;  /* 0x0000082000007947 */ /* 0x000fea0003800000 */
.L_x_20215:
        /* <DEDUP_REMOVED lines=13> */
.L_x_20219:
[----:B------:R-:W-:Y:S01]  /*7380*/  IMAD.MOV.U32 R0, RZ, RZ, 0x7f ;  /* 0x0000007fff007424 */ /* 0x000fe200078e00ff */
[----:B------:R-:W-:-:S04]  /*7390*/  ISETP.GT.U32.AND P0, PT, R3, 0x7f800000, PT ;  /* 0x7f8000000300780c */ /* 0x000fc80003f04070 */
[----:B------:R-:W-:-:S04]  /*73a0*/  SEL R0, R0, 0x7c, P0 ;  /* 0x0000007c00007807 */ /* 0x000fc80000000000 */
.L_x_20220:
[----:B------:R-:W-:Y:S05]  /*73b0*/  BSYNC B0 ;  /* 0x0000000000007941 */ /* 0x000fea0003800000 */
.L_x_20218:
[----:B------:R-:W-:-:S04]  /*73c0*/  LOP3.LUT R2, R5, 0x80000000, RZ, 0xc0, !PT ;  /* 0x8000000005027812 */ /* 0x000fc800078ec0ff */
[----:B------:R-:W-:-:S04]  /*73d0*/  SHF.R.U32.HI R3, RZ, 0x18, R2 ;  /* 0x00000018ff037819 */ /* 0x000fc80000011602 */
[----:B------:R-:W-:-:S05]  /*73e0*/  LOP3.LUT R3, R0, R3, RZ, 0xfc, !PT ;  /* 0x0000000300037212 */ /* 0x000fca00078efcff */
[----:B------:R0:W-:Y:S01]  /*73f0*/  STG.E.U8 [R16.64], R3 ;  /* 0x0000000310007986 */ /* 0x0001e2000c101124 */
[----:B------:R-:W-:Y:S05]  /*7400*/  BRA `(.L_x_20204) ;  /* 0x000006c000007947 */ /* 0x000fea0003800000 */
.L_x_20214:
[----:B------:R-:W0:Y:S02]  /*7410*/  I2F.U32 R0, R2 ;  /* 0x0000000200007306 */ /* 0x000e240000201000 */
[----:B0-----:R-:W-:-:S05]  /*7420*/  F2FP.BF16.PACK_AB R0, RZ, R0 ;  /* 0x00000000ff00723e */ /* 0x001fca00000010ff */
[----:B------:R0:W-:Y:S01]  /*7430*/  STG.E.U16 [R16.64], R0 ;  /* 0x0000000010007986 */ /* 0x0001e2000c101524 */
[----:B------:R-:W-:Y:S05]  /*7440*/  BRA `(.L_x_20204) ;  /* 0x0000068000007947 */ /* 0x000fea0003800000 */
.L_x_20211:
        /* <DEDUP_REMOVED lines=10> */
.L_x_20223:
        /* <DEDUP_REMOVED lines=17> */
.L_x_20226:
[----:B------:R-:W-:-:S04]  /*7600*/  LOP3.LUT R2, R5, 0x80000000, RZ, 0xc0, !PT ;  /* 0x8000000005027812 */ /* 0x000fc800078ec0ff */
[----:B------:R-:W-:-:S04]  /*7610*/  SHF.R.U32.HI R3, RZ, 0x18, R2 ;  /* 0x00000018ff037819 */ /* 0x000fc80000011602 */
[----:B------:R-:W-:-:S04]  /*7620*/  LOP3.LUT R0, R0, R3, RZ, 0xfc, !PT ;  /* 0x0000000300007212 */ /* 0x000fc800078efcff */
[----:B------:R-:W-:Y:S02]  /*7630*/  PRMT R8, R0, 0x7610, R8 ;  /* 0x0000761000087816 */ /* 0x000fe40000000008 */
.L_x_20225:
[----:B------:R-:W-:Y:S05]  /*7640*/  BSYNC B0 ;  /* 0x0000000000007941 */ /* 0x000fea0003800000 */
.L_x_20224:
[----:B------:R0:W-:Y:S01]  /*7650*/  STG.E.U8 [R16.64], R8 ;  /* 0x0000000810007986 */ /* 0x0001e2000c101124 */
[----:B------:R-:W-:Y:S05]  /*7660*/  BRA `(.L_x_20204) ;  /* 0x0000046000007947 */ /* 0x000fea0003800000 */
.L_x_20222:
        /* <DEDUP_REMOVED lines=17> */
.L_x_20229:
[----:B------:R-:W-:-:S04]  /*7780*/  LOP3.LUT R2, R5, 0x80000000, RZ, 0xc0, !PT ;  /* 0x8000000005027812 */ /* 0x000fc800078ec0ff */
[----:B------:R-:W-:-:S04]  /*7790*/  SHF.R.U32.HI R3, RZ, 0x18, R2 ;  /* 0x00000018ff037819 */ /* 0x000fc80000011602 */
[----:B------:R-:W-:-:S04]  /*77a0*/  LOP3.LUT R0, R0, R3, RZ, 0xfc, !PT ;  /* 0x0000000300007212 */ /* 0x000fc800078efcff */
[----:B------:R-:W-:Y:S02]  /*77b0*/  PRMT R8, R0, 0x7610, R8 ;  /* 0x0000761000087816 */ /* 0x000fe40000000008 */
.L_x_20228:
[----:B------:R-:W-:Y:S05]  /*77c0*/  BSYNC B0 ;  /* 0x0000000000007941 */ /* 0x000fea0003800000 */
.L_x_20227:
[----:B------:R0:W-:Y:S01]  /*77d0*/  STG.E.U8 [R16.64], R8 ;  /* 0x0000000810007986 */ /* 0x0001e2000c101124 */
[----:B------:R-:W-:Y:S05]  /*77e0*/  BRA `(.L_x_20204) ;  /* 0x000002e000007947 */ /* 0x000fea0003800000 */
.L_x_20221:
        /* <DEDUP_REMOVED lines=22> */
.L_x_20203:
        /* <DEDUP_REMOVED lines=20> */
.L_x_20231:
[----:B------:R-:W-:-:S05]  /*7a90*/  IMAD.MOV.U32 R3, RZ, RZ, RZ ;  /* 0x000000ffff037224 */ /* 0x000fca00078e00ff */
[----:B------:R0:W-:Y:S01]  /*7aa0*/  STG.E.64 [R16.64], R2 ;  /* 0x0000000210007986 */ /* 0x0001e2000c101b24 */
[----:B------:R-:W-:Y:S05]  /*7ab0*/  BRA `(.L_x_20204) ;  /* 0x0000001000007947 */ /* 0x000fea0003800000 */
.L_x_20230:
[----:B------:R0:W-:Y:S02]  /*7ac0*/  STG.E [R16.64], R2 ;  /* 0x0000000210007986 */ /* 0x0001e4000c101924 */
.L_x_20204:
        /* <DEDUP_REMOVED lines=258> */
.L_x_20232:
        /* <DEDUP_REMOVED lines=19> */
.L_x_20236:
[----:B------:R-:W2:Y:S02]  /*8c20*/  LDG.E.U8 R2, [R2.64] ;  /* 0x0000002402027981 */ /* 0x000ea4000c1e1100 */
[----:B--2---:R0:W1:Y:S01]  /*8c30*/  I2F.F64.U16 R18, R2 ;  /* 0x0000000200127312 */ /* 0x0040620000101800 */
[----:B------:R-:W-:Y:S05]  /*8c40*/  BRA `(.L_x_20238) ;  /* 0x00000df000007947 */ /* 0x000fea0003800000 */
.L_x_20235:
        /* <DEDUP_REMOVED lines=9> */
.L_x_20240:
[----:B------:R-:W2:Y:S02]  /*8ce0*/  LDG.E R2, [R2.64] ;  /* 0x0000002402027981 */ /* 0x000ea4000c1e1900 */
[----:B--2---:R0:W1:Y:S01]  /*8cf0*/  I2F.F64 R18, R2 ;  /* 0x0000000200127312 */ /* 0x0040620000201c00 */
[----:B------:R-:W-:Y:S05]  /*8d00*/  BRA `(.L_x_20238) ;  /* 0x00000d3000007947 */ /* 0x000fea0003800000 */
.L_x_20239:
[----:B------:R-:W2:Y:S02]  /*8d10*/  LDG.E.U16 R2, [R2.64] ;  /* 0x0000002402027981 */ /* 0x000ea4000c1e1500 */
[----:B--2---:R0:W1:Y:S01]  /*8d20*/  I2F.F64.S16 R18, R2 ;  /* 0x0000000200127312 */ /* 0x0040620000101c00 */
[----:B------:R-:W-:Y:S05]  /*8d30*/  BRA `(.L_x_20238) ;  /* 0x00000d0000007947 */ /* 0x000fea0003800000 */
.L_x_20234:
        /* <DEDUP_REMOVED lines=10> */
.L_x_20242:
[----:B------:R-:W2:Y:S02]  /*8de0*/  LDG.E.U16 R0, [R2.64] ;  /* 0x0000002402007981 */ /* 0x000ea4000c1e1500 */
[----:B--2---:R-:W-:-:S05]  /*8df0*/  HADD2.F32 R0, -RZ, R0.H0_H0 ;  /* 0x20000000ff007230 */ /* 0x004fca0000004100 */
[----:B------:R-:W-:-:S04]  /*8e00*/  FMUL.FTZ R0, R0, 1 ;  /* 0x3f80000000007820 */ /* 0x000fc80000410000 */
[----:B------:R0:W1:Y:S01]  /*8e10*/  F2F.F64.F32 R18, R0 ;  /* 0x0000000000127310 */ /* 0x0000620000201800 */
[----:B------:R-:W-:Y:S05]  /*8e20*/  BRA `(.L_x_20238) ;  /* 0x00000c1000007947 */ /* 0x000fea0003800000 */
.L_x_20241:
        /* <DEDUP_REMOVED lines=10> */
.L_x_20244:
[----:B------:R-:W2:Y:S02]  /*8ed0*/  LDG.E.U16 R2, [R2.64] ;  /* 0x0000002402027981 */ /* 0x000ea4000c1e1500 */
[----:B--2---:R-:W-:-:S05]  /*8ee0*/  HADD2.F32 R0, -RZ, R2.H0_H0 ;  /* 0x20000002ff007230 */ /* 0x004fca0000004100 */
[----:B------:R-:W-:-:S04]  /*8ef0*/  FMUL.FTZ R0, R0, 1 ;  /* 0x3f80000000007820 */ /* 0x000fc80000410000 */
[----:B------:R0:W1:Y:S01]  /*8f00*/  F2F.F64.F32 R18, R0 ;  /* 0x0000000000127310 */ /* 0x0000620000201800 */
[----:B------:R-:W-:Y:S05]  /*8f10*/  BRA `(.L_x_20238) ;  /* 0x00000b2000007947 */ /* 0x000fea0003800000 */
.L_x_20243:
[----:B------:R0:W5:Y:S01]  /*8f20*/  LDG.E.64 R18, [R2.64] ;  /* 0x0000002402127981 */ /* 0x000162000c1e1b00 */
[----:B------:R-:W-:Y:S05]  /*8f30*/  BRA `(.L_x_20238) ;  /* 0x00000b0000007947 */ /* 0x000fea0003800000 */
.L_x_20233:
        /* <DEDUP_REMOVED lines=13> */
.L_x_20247:
[----:B------:R0:W5:Y:S01]  /*9010*/  LDG.E.64 R18, [R2.64] ;  /* 0x0000002402127981 */ /* 0x000162000c1e1b00 */
[----:B------:R-:W-:Y:S05]  /*9020*/  BRA `(.L_x_20238) ;  /* 0x00000a1000007947 */ /* 0x000fea0003800000 */
.L_x_20246:
        /* <DEDUP_REMOVED lines=28> */
.L_x_20249:
        /* <DEDUP_REMOVED lines=15> */
.L_x_20248:
[----:B------:R-:W2:Y:S02]  /*92e0*/  LDG.E.U16 R0, [R2.64] ;  /* 0x0000002402007981 */ /* 0x000ea4000c1e1500 */
[----:B--2---:R-:W-:-:S05]  /*92f0*/  PRMT R0, RZ, 0x5410, R0 ;  /* 0x00005410ff007816 */ /* 0x004fca0000000000 */
[----:B------:R-:W-:-:S04]  /*9300*/  FMUL.FTZ R0, R0, 1 ;  /* 0x3f80000000007820 */ /* 0x000fc80000410000 */
[----:B------:R0:W1:Y:S01]  /*9310*/  F2F.F64.F32 R18, R0 ;  /* 0x0000000000127310 */ /* 0x0000620000201800 */
[----:B------:R-:W-:Y:S05]  /*9320*/  BRA `(.L_x_20238) ;  /* 0x0000071000007947 */ /* 0x000fea0003800000 */
.L_x_20245:
        /* <DEDUP_REMOVED lines=11> */
.L_x_20252:
        /* <DEDUP_REMOVED lines=21> */
.L_x_20256:
[----:B------:R-:W-:Y:S05]  /*9530*/  BSYNC B1 ;  /* 0x0000000000017941 */ /* 0x000fea0003800000 */
.L_x_20255:
[----:B------:R-:W-:Y:S01]  /*9540*/  LEA R3, R0, 0x3b800000, 0x17 ;  /* 0x3b80000000037811 */ /* 0x000fe200078eb8ff */
[----:B------:R-:W-:-:S05]  /*9550*/  IMAD.SHL.U32 R0, R2, 0x100000, RZ ;  /* 0x0010000002007824 */ /* 0x000fca00078e00ff */
[----:B------:R-:W-:Y:S02]  /*9560*/  LOP3.LUT R0, R3, R0, R4, 0xfe, !PT ;  /* 0x0000000003007212 */ /* 0x000fe400078efe04 */
.L_x_20254:
[----:B------:R-:W-:Y:S05]  /*9570*/  BSYNC B0 ;  /* 0x0000000000007941 */ /* 0x000fea0003800000 */
.L_x_20253:
[----:B------:R-:W-:-:S04]  /*9580*/  FMUL.FTZ R0, R0, 1 ;  /* 0x3f80000000007820 */ /* 0x000fc80000410000 */
[----:B------:R0:W1:Y:S01]  /*9590*/  F2F.F64.F32 R18, R0 ;  /* 0x0000000000127310 */ /* 0x0000620000201800 */
[----:B------:R-:W-:Y:S05]  /*95a0*/  BRA `(.L_x_20238) ;  /* 0x0000049000007947 */ /* 0x000fea0003800000 */
.L_x_20251:
        /* <DEDUP_REMOVED lines=21> */
.L_x_20260:
[----:B------:R-:W-:Y:S05]  /*9700*/  BSYNC B1 ;  /* 0x0000000000017941 */ /* 0x000fea0003800000 */
.L_x_20259:
[----:B------:R-:W-:Y:S01]  /*9710*/  LEA R3, R0, 0x37800000, 0x17 ;  /* 0x3780000000037811 */ /* 0x000fe200078eb8ff */
[----:B------:R-:W-:-:S05]  /*9720*/  IMAD.SHL.U32 R0, R2, 0x200000, RZ ;  /* 0x0020000002007824 */ /* 0x000fca00078e00ff */
[----:B------:R-:W-:Y:S02]  /*9730*/  LOP3.LUT R0, R3, R0, R4, 0xfe, !PT ;  /* 0x0000000003007212 */ /* 0x000fe400078efe04 */
.L_x_20258:
[----:B------:R-:W-:Y:S05]  /*9740*/  BSYNC B0 ;  /* 0x0000000000007941 */ /* 0x000fea0003800000 */
.L_x_20257:
[----:B------:R-:W-:-:S04]  /*9750*/  FMUL.FTZ R0, R0, 1 ;  /* 0x3f80000000007820 */ /* 0x000fc80000410000 */
[----:B------:R0:W1:Y:S01]  /*9760*/  F2F.F64.F32 R18, R0 ;  /* 0x0000000000127310 */ /* 0x0000620000201800 */
[----:B------:R-:W-:Y:S05]  /*9770*/  BRA `(.L_x_20238) ;  /* 0x000002c000007947 */ /* 0x000fea0003800000 */
.L_x_20250:
        /* <DEDUP_REMOVED lines=14> */
.L_x_20264:
[----:B------:R-:W-:Y:S05]  /*9860*/  BSYNC B0 ;  /* 0x0000000000007941 */ /* 0x000fea0003800000 */
.L_x_20263:
[----:B------:R-:W-:-:S04]  /*9870*/  FMUL.FTZ R0, R0, 1 ;  /* 0x3f80000000007820 */ /* 0x000fc80000410000 */
[----:B------:R0:W1:Y:S01]  /*9880*/  F2F.F64.F32 R18, R0 ;  /* 0x0000000000127310 */ /* 0x0000620000201800 */
[----:B------:R-:W-:Y:S05]  /*9890*/  BRA `(.L_x_20238) ;  /* 0x000001a000007947 */ /* 0x000fea0003800000 */
.L_x_20237:
        /* <DEDUP_REMOVED lines=21> */
.L_x_20262:
[----:B------:R-:W2:Y:S02]  /*99f0*/  LDG.E.64 R18, [R2.64] ;  /* 0x0000002402127981 */ /* 0x000ea4000c1e1b00 */
[----:B--2---:R-:W0:Y:S01]  /*9a00*/  I2F.F64.U64 R18, R18 ;  /* 0x0000001200127312 */ /* 0x004e220000301800 */
[----:B------:R-:W-:Y:S05]  /*9a10*/  BRA `(.L_x_20238) ;  /* 0x0000002000007947 */ /* 0x000fea0003800000 */
.L_x_20261:
[----:B------:R-:W2:Y:S02]  /*9a20*/  LDG.E R2, [R2.64] ;  /* 0x0000002402027981 */ /* 0x000ea4000c1e1900 */
[----:B--2---:R0:W1:Y:S02]  /*9a30*/  I2F.F64.U32 R18, R2 ;  /* 0x0000000200127312 */ /* 0x0040640000201800 */
.L_x_20238:
        /* <DEDUP_REMOVED lines=17> */
.L_x_20268:
[----:B------:R-:W2:Y:S02]  /*9b50*/  LDG.E.U8 R2, [R4.64] ;  /* 0x0000002404027981 */ /* 0x000ea4000c1e1100 */
[----:B--2---:R-:W0:Y:S01]  /*9b60*/  I2F.F64.U16 R2, R2 ;  /* 0x0000000200027312 */ /* 0x004e220000101800 */
[----:B------:R-:W-:Y:S05]  /*9b70*/  BRA `(.L_x_20270) ;  /* 0x00000df000007947 */ /* 0x000fea0003800000 */
.L_x_20267:
        /* <DEDUP_REMOVED lines=9> */
.L_x_20272:
[----:B------:R-:W2:Y:S02]  /*9c10*/  LDG.E R2, [R4.64] ;  /* 0x0000002404027981 */ /* 0x000ea4000c1e1900 */
[----:B--2---:R-:W0:Y:S01]  /*9c20*/  I2F.F64 R2, R2 ;  /* 0x0000000200027312 */ /* 0x004e220000201c00 */
[----:B------:R-:W-:Y:S05]  /*9c30*/  BRA `(.L_x_20270) ;  /* 0x00000d3000007947 */ /* 0x000fea0003800000 */
.L_x_20271:
[----:B------:R-:W2:Y:S02]  /*9c40*/  LDG.E.U16 R2, [R4.64] ;  /* 0x0000002404027981 */ /* 0x000ea4000c1e1500 */
[----:B--2---:R-:W0:Y:S01]  /*9c50*/  I2F.F64.S16 R2, R2 ;  /* 0x0000000200027312 */ /* 0x004e220000101c00 */
[----:B------:R-:W-:Y:S05]  /*9c60*/  BRA `(.L_x_20270) ;  /* 0x00000d0000007947 */ /* 0x000fea0003800000 */
.L_x_20266:
        /* <DEDUP_REMOVED lines=10> */
.L_x_20274:
[----:B------:R-:W2:Y:S02]  /*9d10*/  LDG.E.U16 R0, [R4.64] ;  /* 0x0000002404007981 */ /* 0x000ea4000c1e1500 */
[----:B--2---:R-:W-:-:S05]  /*9d20*/  HADD2.F32 R0, -RZ, R0.H0_H0 ;  /* 0x20000000ff007230 */ /* 0x004fca0000004100 */
[----:B------:R-:W-:-:S04]  /*9d30*/  FMUL.FTZ R0, R0, 1 ;  /* 0x3f80000000007820 */ /* 0x000fc80000410000 */
[----:B------:R0:W2:Y:S01]  /*9d40*/  F2F.F64.F32 R2, R0 ;  /* 0x0000000000027310 */ /* 0x0000a20000201800 */
[----:B------:R-:W-:Y:S05]  /*9d50*/  BRA `(.L_x_20270) ;  /* 0x00000c1000007947 */ /* 0x000fea0003800000 */
.L_x_20273:
        /* <DEDUP_REMOVED lines=10> */
.L_x_20276:
[----:B------:R-:W2:Y:S02]  /*9e00*/  LDG.E.U16 R4, [R4.64] ;  /* 0x0000002404047981 */ /* 0x000ea4000c1e1500 */
[----:B--2---:R-:W-:-:S05]  /*9e10*/  HADD2.F32 R0, -RZ, R4.H0_H0 ;  /* 0x20000004ff007230 */ /* 0x004fca0000004100 */
[----:B------:R-:W-:-:S04]  /*9e20*/  FMUL.FTZ R0, R0, 1 ;  /* 0x3f80000000007820 */ /* 0x000fc80000410000 */
[----:B------:R0:W2:Y:S01]  /*9e30*/  F2F.F64.F32 R2, R0 ;  /* 0x0000000000027310 */ /* 0x0000a20000201800 */
[----:B------:R-:W-:Y:S05]  /*9e40*/  BRA `(.L_x_20270) ;  /* 0x00000b2000007947 */ /* 0x000fea0003800000 */
.L_x_20275:
[----:B------:R0:W5:Y:S01]  /*9e50*/  LDG.E.64 R2, [R4.64] ;  /* 0x0000002404027981 */ /* 0x000162000c1e1b00 */
[----:B------:R-:W-:Y:S05]  /*9e60*/  BRA `(.L_x_20270) ;  /* 0x00000b0000007947 */ /* 0x000fea0003800000 */
.L_x_20265:
        /* <DEDUP_REMOVED lines=13> */
.L_x_20279:
[----:B------:R0:W5:Y:S01]  /*9f40*/  LDG.E.64 R2, [R4.64] ;  /* 0x0000002404027981 */ /* 0x000162000c1e1b00 */
[----:B------:R-:W-:Y:S05]  /*9f50*/  BRA `(.L_x_20270) ;  /* 0x00000a1000007947 */ /* 0x000fea0003800000 */
.L_x_20278:
        /* <DEDUP_REMOVED lines=28> */
.L_x_20281:
        /* <DEDUP_REMOVED lines=15> */
.L_x_20280:
[----:B------:R-:W2:Y:S02]  /*a210*/  LDG.E.U16 R0, [R4.64] ;  /* 0x0000002404007981 */ /* 0x000ea4000c1e1500 */
[----:B--2---:R-:W-:-:S05]  /*a220*/  PRMT R0, RZ, 0x5410, R0 ;  /* 0x00005410ff007816 */ /* 0x004fca0000000000 */
[----:B------:R-:W-:-:S04]  /*a230*/  FMUL.FTZ R0, R0, 1 ;  /* 0x3f80000000007820 */ /* 0x000fc80000410000 */
[----:B------:R0:W2:Y:S01]  /*a240*/  F2F.F64.F32 R2, R0 ;  /* 0x0000000000027310 */ /* 0x0000a20000201800 */
[----:B------:R-:W-:Y:S05]  /*a250*/  BRA `(.L_x_20270) ;  /* 0x0000071000007947 */ /* 0x000fea0003800000 */
.L_x_20277:
        /* <DEDUP_REMOVED lines=11> */
.L_x_20284:
        /* <DEDUP_REMOVED lines=21> */
.L_x_20288:
[----:B------:R-:W-:Y:S05]  /*a460*/  BSYNC B1 ;  /* 0x0000000000017941 */ /* 0x000fea0003800000 */
.L_x_20287:
[----:B------:R-:W-:Y:S01]  /*a470*/  LEA R3, R0, 0x3b800000, 0x17 ;  /* 0x3b80000000037811 */ /* 0x000fe200078eb8ff */
[----:B------:R-:W-:-:S05]  /*a480*/  IMAD.SHL.U32 R0, R2, 0x100000, RZ ;  /* 0x0010000002007824 */ /* 0x000fca00078e00ff */
[----:B------:R-:W-:Y:S02]  /*a490*/  LOP3.LUT R0, R3, R0, R4, 0xfe, !PT ;  /* 0x0000000003007212 */ /* 0x000fe400078efe04 */
.L_x_20286:
[----:B------:R-:W-:Y:S05]  /*a4a0*/  BSYNC B0 ;  /* 0x0000000000007941 */ /* 0x000fea0003800000 */
.L_x_20285:
[----:B------:R-:W-:-:S04]  /*a4b0*/  FMUL.FTZ R0, R0, 1 ;  /* 0x3f80000000007820 */ /* 0x000fc80000410000 */
[----:B------:R0:W2:Y:S01]  /*a4c0*/  F2F.F64.F32 R2, R0 ;  /* 0x0000000000027310 */ /* 0x0000a20000201800 */
[----:B------:R-:W-:Y:S05]  /*a4d0*/  BRA `(.L_x_20270) ;  /* 0x0000049000007947 */ /* 0x000fea0003800000 */
.L_x_20283:
        /* <DEDUP_REMOVED lines=21> */
.L_x_20292:
[----:B------:R-:W-:Y:S05]  /*a630*/  BSYNC B1 ;  /* 0x0000000000017941 */ /* 0x000fea0003800000 */
.L_x_20291:
[----:B------:R-:W-:Y:S01]  /*a640*/  LEA R3, R0, 0x37800000, 0x17 ;  /* 0x3780000000037811 */ /* 0x000fe200078eb8ff */
[----:B------:R-:W-:-:S05]  /*a650*/  IMAD.SHL.U32 R0, R2, 0x200000, RZ ;  /* 0x0020000002007824 */ /* 0x000fca00078e00ff */
[----:B------:R-:W-:Y:S02]  /*a660*/  LOP3.LUT R0, R3, R0, R4, 0xfe, !PT ;  /* 0x0000000003007212 */ /* 0x000fe400078efe04 */
.L_x_20290:
[----:B------:R-:W-:Y:S05]  /*a670*/  BSYNC B0 ;  /* 0x0000000000007941 */ /* 0x000fea0003800000 */
.L_x_20289:
[----:B------:R-:W-:-:S04]  /*a680*/  FMUL.FTZ R0, R0, 1 ;  /* 0x3f80000000007820 */ /* 0x000fc80000410000 */
[----:B------:R0:W2:Y:S01]  /*a690*/  F2F.F64.F32 R2, R0 ;  /* 0x0000000000027310 */ /* 0x0000a20000201800 */
[----:B------:R-:W-:Y:S05]  /*a6a0*/  BRA `(.L_x_20270) ;  /* 0x000002c000007947 */ /* 0x000fea0003800000 */
.L_x_20282:
        /* <DEDUP_REMOVED lines=14> */
.L_x_20296:
[----:B------:R-:W-:Y:S05]  /*a790*/  BSYNC B0 ;  /* 0x0000000000007941 */ /* 0x000fea0003800000 */
.L_x_20295:
[----:B------:R-:W-:-:S04]  /*a7a0*/  FMUL.FTZ R0, R0, 1 ;  /* 0x3f80000000007820 */ /* 0x000fc80000410000 */
[----:B------:R0:W2:Y:S01]  /*a7b0*/  F2F.F64.F32 R2, R0 ;  /* 0x0000000000027310 */ /* 0x0000a20000201800 */
[----:B------:R-:W-:Y:S05]  /*a7c0*/  BRA `(.L_x_20270) ;  /* 0x000001a000007947 */ /* 0x000fea0003800000 */
.L_x_20269:
        /* <DEDUP_REMOVED lines=21> */
.L_x_20294:
[----:B------:R-:W2:Y:S02]  /*a920*/  LDG.E.64 R2, [R4.64] ;  /* 0x0000002404027981 */ /* 0x000ea4000c1e1b00 */
[----:B--2---:R-:W0:Y:S01]  /*a930*/  I2F.F64.U64 R2, R2 ;  /* 0x0000000200027312 */ /* 0x004e220000301800 */
[----:B------:R-:W-:Y:S05]  /*a940*/  BRA `(.L_x_20270) ;  /* 0x0000002000007947 */ /* 0x000fea0003800000 */
.L_x_20293:
[----:B------:R-:W2:Y:S02]  /*a950*/  LDG.E R2, [R4.64] ;  /* 0x0000002404027981 */ /* 0x000ea4000c1e1900 */
[----:B--2---:R-:W0:Y:S02]  /*a960*/  I2F.F64.U32 R2, R2 ;  /* 0x0000000200027312 */ /* 0x004e240000201800 */
.L_x_20270:
        /* <DEDUP_REMOVED lines=17> */
.L_x_20300:
[----:B------:R0:W-:Y:S01]  /*aa80*/  STG.E.U8 [R16.64], R2 ;  /* 0x0000000210007986 */ /* 0x0001e2000c101124 */
[----:B------:R-:W-:Y:S05]  /*aa90*/  BRA `(.L_x_20302) ;  /* 0x00000d5000007947 */ /* 0x000fea0003800000 */
.L_x_20299:
        /* <DEDUP_REMOVED lines=9> */
.L_x_20304:
[----:B------:R0:W-:Y:S01]  /*ab30*/  STG.E [R16.64], R2 ;  /* 0x0000000210007986 */ /* 0x0001e2000c101924 */
[----:B------:R-:W-:Y:S05]  /*ab40*/  BRA `(.L_x_20302) ;  /* 0x00000ca000007947 */ /* 0x000fea0003800000 */
.L_x_20303:
[----:B------:R0:W-:Y:S01]  /*ab50*/  STG.E.U16 [R16.64], R2 ;  /* 0x0000000210007986 */ /* 0x0001e2000c101524 */
[----:B------:R-:W-:Y:S05]  /*ab60*/  BRA `(.L_x_20302) ;  /* 0x00000c8000007947 */ /* 0x000fea0003800000 */
.L_x_20298:
        /* <DEDUP_REMOVED lines=9> */
.L_x_20306:
[----:B------:R-:W0:Y:S02]  /*ac00*/  I2F.U32 R0, R2 ;  /* 0x0000000200007306 */ /* 0x000e240000201000 */
[----:B0-----:R-:W-:-:S05]  /*ac10*/  F2FP.PACK_AB R0, RZ, R0 ;  /* 0x00000000ff00723e */ /* 0x001fca00000000ff */
[----:B------:R0:W-:Y:S01]  /*ac20*/  STG.E.U16 [R16.64], R0 ;  /* 0x0000000010007986 */ /* 0x0001e2000c101524 */
[----:B------:R-:W-:Y:S05]  /*ac30*/  BRA `(.L_x_20302) ;  /* 0x00000bb000007947 */ /* 0x000fea0003800000 */
.L_x_20305:
        /* <DEDUP_REMOVED lines=10> */
.L_x_20308:
[----:B------:R-:W0:Y:S02]  /*ace0*/  I2F.U32 R2, R2 ;  /* 0x0000000200027306 */ /* 0x000e240000201000 */
[----:B0-----:R-:W-:-:S04]  /*acf0*/  F2FP.PACK_AB R3, RZ, R2 ;  /* 0x00000002ff03723e */ /* 0x001fc800000000ff */
[----:B------:R-:W-:-:S05]  /*ad00*/  PRMT R3, R3, 0x5410, RZ ;  /* 0x0000541003037816 */ /* 0x000fca00000000ff */
[----:B------:R0:W-:Y:S01]  /*ad10*/  STG.E [R16.64], R3 ;  /* 0x0000000310007986 */ /* 0x0001e2000c101924 */
[----:B------:R-:W-:Y:S05]  /*ad20*/  BRA `(.L_x_20302) ;  /* 0x00000ac000007947 */ /* 0x000fea0003800000 */
.L_x_20307:
[----:B------:R-:W0:Y:S02]  /*ad30*/  I2F.F64.U32 R2, R2 ;  /* 0x0000000200027312 */ /* 0x000e240000201800 */
[----:B0-----:R0:W-:Y:S01]  /*ad40*/  STG.E.64 [R16.64], R2 ;  /* 0x0000000210007986 */ /* 0x0011e2000c101b24 */
[----:B------:R-:W-:Y:S05]  /*ad50*/  BRA `(.L_x_20302) ;  /* 0x00000a9000007947 */ /* 0x000fea0003800000 */
.L_x_20297:
        /* <DEDUP_REMOVED lines=10> */
.L_x_20311:
[----:B------:R-:W0:Y:S01]  /*ae00*/  I2F.F64.U32 R4, R2 ;  /* 0x0000000200047312 */ /* 0x000e220000201800 */
[----:B------:R-:W-:-:S05]  /*ae10*/  CS2R R6, SRZ ;  /* 0x0000000000067805 */ /* 0x000fca000001ff00 */
[----:B0-----:R0:W-:Y:S01]  /*ae20*/  STG.E.128 [R16.64], R4 ;  /* 0x0000000410007986 */ /* 0x0011e2000c101d24 */
[----:B------:R-:W-:Y:S05]  /*ae30*/  BRA `(.L_x_20302) ;  /* 0x000009b000007947 */ /* 0x000fea0003800000 */
.L_x_20310:
        /* <DEDUP_REMOVED lines=21> */
.L_x_20315:
[----:B------:R-:W-:Y:S05]  /*af90*/  BSYNC B0 ;  /* 0x0000000000007941 */ /* 0x000fea0003800000 */
.L_x_20314:
[----:B------:R-:W-:-:S05]  /*afa0*/  LOP3.LUT R3, R0, R3, RZ, 0xfc, !PT ;  /* 0x0000000300037212 */ /* 0x000fca00078efcff */
[----:B------:R0:W-:Y:S01]  /*afb0*/  STG.E.U8 [R16.64], R3 ;  /* 0x0000000310007986 */ /* 0x0001e2000c101124 */
[----:B------:R-:W-:Y:S05]  /*afc0*/  BRA `(.L_x_20302) ;  /* 0x0000082000007947 */ /* 0x000fea0003800000 */
.L_x_20313:
        /* <DEDUP_REMOVED lines=13> */
.L_x_20317:
[----:B------:R-:W-:Y:S01]  /*b0a0*/  IMAD.MOV.U32 R0, RZ, RZ, 0x7f ;  /* 0x0000007fff007424 */ /* 0x000fe200078e00ff */
[----:B------:R-:W-:-:S04]  /*b0b0*/  ISETP.GT.U32.AND P0, PT, R3, 0x7f800000, PT ;  /* 0x7f8000000300780c */ /* 0x000fc80003f04070 */
[----:B------:R-:W-:-:S04]  /*b0c0*/  SEL R0, R0, 0x7c, P0 ;  /* 0x0000007c00007807 */ /* 0x000fc80000000000 */
.L_x_20318:
[----:B------:R-:W-:Y:S05]  /*b0d0*/  BSYNC B0 ;  /* 0x0000000000007941 */ /* 0x000fea0003800000 */
.L_x_20316:
[----:B------:R-:W-:-:S04]  /*b0e0*/  LOP3.LUT R2, R5, 0x80000000, RZ, 0xc0, !PT ;  /* 0x8000000005027812 */ /* 0x000fc800078ec0ff */
[----:B------:R-:W-:-:S04]  /*b0f0*/  SHF.R.U32.HI R3, RZ, 0x18, R2 ;  /* 0x00000018ff037819 */ /* 0x000fc80000011602 */
[----:B------:R-:W-:-:S05]  /*b100*/  LOP3.LUT R3, R0, R3, RZ, 0xfc, !PT ;  /* 0x0000000300037212 */ /* 0x000fca00078efcff */
[----:B------:R0:W-:Y:S01]  /*b110*/  STG.E.U8 [R16.64], R3 ;  /* 0x0000000310007986 */ /* 0x0001e2000c101124 */
[----:B------:R-:W-:Y:S05]  /*b120*/  BRA `(.L_x_20302) ;  /* 0x000006c000007947 */ /* 0x000fea0003800000 */
.L_x_20312:
[----:B------:R-:W0:Y:S02]  /*b130*/  I2F.U32 R0, R2 ;  /* 0x0000000200007306 */ /* 0x000e240000201000 */
[----:B0-----:R-:W-:-:S05]  /*b140*/  F2FP.BF16.PACK_AB R0, RZ, R0 ;  /* 0x00000000ff00723e */ /* 0x001fca00000010ff */
[----:B------:R0:W-:Y:S01]  /*b150*/  STG.E.U16 [R16.64], R0 ;  /* 0x0000000010007986 */ /* 0x0001e2000c101524 */
[----:B------:R-:W-:Y:S05]  /*b160*/  BRA `(.L_x_20302) ;  /* 0x0000068000007947 */ /* 0x000fea0003800000 */
.L_x_20309:
        /* <DEDUP_REMOVED lines=10> */
.L_x_20321:
        /* <DEDUP_REMOVED lines=17> */
.L_x_20324:
[----:B------:R-:W-:-:S04]  /*b320*/  LOP3.LUT R2, R5, 0x80000000, RZ, 0xc0, !PT ;  /* 0x8000000005027812 */ /* 0x000fc800078ec0ff */
[----:B------:R-:W-:-:S04]  /*b330*/  SHF.R.U32.HI R3, RZ, 0x18, R2 ;  /* 0x00000018ff037819 */ /* 0x000fc80000011602 */
[----:B------:R-:W-:-:S04]  /*b340*/  LOP3.LUT R0, R0, R3, RZ, 0xfc, !PT ;  /* 0x0000000300007212 */ /* 0x000fc800078efcff */
[----:B------:R-:W-:Y:S02]  /*b350*/  PRMT R8, R0, 0x7610, R8 ;  /* 0x0000761000087816 */ /* 0x000fe40000000008 */
.L_x_20323:
[----:B------:R-:W-:Y:S05]  /*b360*/  BSYNC B0 ;  /* 0x0000000000007941 */ /* 0x000fea0003800000 */
.L_x_20322:
[----:B------:R0:W-:Y:S01]  /*b370*/  STG.E.U8 [R16.64], R8 ;  /* 0x0000000810007986 */ /* 0x0001e2000c101124 */
[----:B------:R-:W-:Y:S05]  /*b380*/  BRA `(.L_x_20302) ;  /* 0x0000046000007947 */ /* 0x000fea0003800000 */
.L_x_20320:
        /* <DEDUP_REMOVED lines=17> */
.L_x_20327:
[----:B------:R-:W-:-:S04]  /*b4a0*/  LOP3.LUT R2, R5, 0x80000000, RZ, 0xc0, !PT ;  /* 0x8000000005027812 */ /* 0x000fc800078ec0ff */
[----:B------:R-:W-:-:S04]  /*b4b0*/  SHF.R.U32.HI R3, RZ, 0x18, R2 ;  /* 0x00000018ff037819 */ /* 0x000fc80000011602 */
[----:B------:R-:W-:-:S04]  /*b4c0*/  LOP3.LUT R0, R0, R3, RZ, 0xfc, !PT ;  /* 0x0000000300007212 */ /* 0x000fc800078efcff */
[----:B------:R-:W-:Y:S02]  /*b4d0*/  PRMT R8, R0, 0x7610, R8 ;  /* 0x0000761000087816 */ /* 0x000fe40000000008 */
.L_x_20326:
[----:B------:R-:W-:Y:S05]  /*b4e0*/  BSYNC B0 ;  /* 0x0000000000007941 */ /* 0x000fea0003800000 */
.L_x_20325:
[----:B------:R0:W-:Y:S01]  /*b4f0*/  STG.E.U8 [R16.64], R8 ;  /* 0x0000000810007986 */ /* 0x0001e2000c101124 */
[----:B------:R-:W-:Y:S05]  /*b500*/  BRA `(.L_x_20302) ;  /* 0x000002e000007947 */ /* 0x000fea0003800000 */
.L_x_20319:
        /* <DEDUP_REMOVED lines=22> */
.L_x_20301:
        /* <DEDUP_REMOVED lines=20> */
.L_x_20329:
[----:B------:R-:W-:-:S05]  /*b7b0*/  IMAD.MOV.U32 R3, RZ, RZ, RZ ;  /* 0x000000ffff037224 */ /* 0x000fca00078e00ff */
[----:B------:R0:W-:Y:S01]  /*b7c0*/  STG.E.64 [R16.64], R2 ;  /* 0x0000000210007986 */ /* 0x0001e2000c101b24 */
[----:B------:R-:W-:Y:S05]  /*b7d0*/  BRA `(.L_x_20302) ;  /* 0x0000001000007947 */ /* 0x000fea0003800000 */
.L_x_20328:
[----:B------:R0:W-:Y:S02]  /*b7e0*/  STG.E [R16.64], R2 ;  /* 0x0000000210007986 */ /* 0x0001e4000c101924 */
.L_x_20302:
[----:B------:R-:W-:Y:S02]  /*b7f0*/  IADD3 R23, R23, 0x80, RZ ;  /* 0x0000008017177810 */ /* 0x000fe40007ffe0ff */
.L_x_20133:
[----:B------:R-:W-:Y:S05]  /*b800*/  BSYNC B6 ;  /* 0x0000000000067941 */ /* 0x000fea0003800000 */
.L_x_20132:
        /* <DEDUP_REMOVED lines=257> */
.L_x_20330:
        /* <DEDUP_REMOVED lines=19> */
.L_x_20334:
[----:B------:R-:W2:Y:S02]  /*c950*/  LDG.E.U8 R2, [R2.64] ;  /* 0x0000002402027981 */ /* 0x000ea4000c1e1100 */
[----:B--2---:R0:W1:Y:S01]  /*c960*/  I2F.F64.U16 R18, R2 ;  /* 0x0000000200127312 */ /* 0x0040620000101800 */
[----:B------:R-:W-:Y:S05]  /*c970*/  BRA `(.L_x_20336) ;  /* 0x00000df000007947 */ /* 0x000fea0003800000 */
.L_x_20333:
        /* <DEDUP_REMOVED lines=9> */
.L_x_20338:
[----:B------:R-:W2:Y:S02]  /*ca10*/  LDG.E R2, [R2.64] ;  /* 0x0000002402027981 */ /* 0x000ea4000c1e1900 */
[----:B--2---:R0:W1:Y:S01]  /*ca20*/  I2F.F64 R18, R2 ;  /* 0x0000000200127312 */ /* 0x0040620000201c00 */
[----:B------:R-:W-:Y:S05]  /*ca30*/  BRA `(.L_x_20336) ;  /* 0x00000d3000007947 */ /* 0x000fea0003800000 */
.L_x_20337:
[----:B------:R-:W2:Y:S02]  /*ca40*/  LDG.E.U16 R2, [R2.64] ;  /* 0x0000002402027981 */ /* 0x000ea4000c1e1500 */
[----:B--2---:R0:W1:Y:S01]  /*ca50*/  I2F.F64.S16 R18, R2 ;  /* 0x0000000200127312 */ /* 0x0040620000101c00 */
[----:B------:R-:W-:Y:S05]  /*ca60*/  BRA `(.L_x_20336) ;  /* 0x00000d0000007947 */ /* 0x000fea0003800000 */
.L_x_20332:
        /* <DEDUP_REMOVED lines=10> */
.L_x_20340:
[----:B------:R-:W2:Y:S02]  /*cb10*/  LDG.E.U16 R0, [R2.64] ;  /* 0x0000002402007981 */ /* 0x000ea4000c1e1500 */
[----:B--2---:R-:W-:-:S05]  /*cb20*/  HADD2.F32 R0, -RZ, R0.H0_H0 ;  /* 0x20000000ff007230 */ /* 0x004fca0000004100 */
[----:B------:R-:W-:-:S04]  /*cb30*/  FMUL.FTZ R0, R0, 1 ;  /* 0x3f80000000007820 */ /* 0x000fc80000410000 */
[----:B------:R0:W1:Y:S01]  /*cb40*/  F2F.F64.F32 R18, R0 ;  /* 0x0000000000127310 */ /* 0x0000620000201800 */
[----:B------:R-:W-:Y:S05]  /*cb50*/  BRA `(.L_x_20336) ;  /* 0x00000c1000007947 */ /* 0x000fea0003800000 */
.L_x_20339:
        /* <DEDUP_REMOVED lines=10> */
.L_x_20342:
[----:B------:R-:W2:Y:S02]  /*cc00*/  LDG.E.U16 R2, [R2.64] ;  /* 0x0000002402027981 */ /* 0x000ea4000c1e1500 */
[----:B--2---:R-:W-:-:S05]  /*cc10*/  HADD2.F32 R0, -RZ, R2.H0_H0 ;  /* 0x20000002ff007230 */ /* 0x004fca0000004100 */
[----:B------:R-:W-:-:S04]  /*cc20*/  FMUL.FTZ R0, R0, 1 ;  /* 0x3f80000000007820 */ /* 0x000fc80000410000 */
[----:B------:R0:W1:Y:S01]  /*cc30*/  F2F.F64.F32 R18, R0 ;  /* 0x0000000000127310 */ /* 0x0000620000201800 */
[----:B------:R-:W-:Y:S05]  /*cc40*/  BRA `(.L_x_20336) ;  /* 0x00000b2000007947 */ /* 0x000fea0003800000 */
.L_x_20341:
[----:B------:R0:W5:Y:S01]  /*cc50*/  LDG.E.64 R18, [R2.64] ;  /* 0x0000002402127981 */ /* 0x000162000c1e1b00 */
[----:B------:R-:W-:Y:S05]  /*cc60*/  BRA `(.L_x_20336) ;  /* 0x00000b0000007947 */ /* 0x000fea0003800000 */
.L_x_20331:
        /* <DEDUP_REMOVED lines=13> */
.L_x_20345:
[----:B------:R0:W5:Y:S01]  /*cd40*/  LDG.E.64 R18, [R2.64] ;  /* 0x0000002402127981 */ /* 0x000162000c1e1b00 */
[----:B------:R-:W-:Y:S05]  /*cd50*/  BRA `(.L_x_20336) ;  /* 0x00000a1000007947 */ /* 0x000fea0003800000 */
.L_x_20344:
        /* <DEDUP_REMOVED lines=28> */
.L_x_20347:
        /* <DEDUP_REMOVED lines=15> */
.L_x_20346:
[----:B------:R-:W2:Y:S02]  /*d010*/  LDG.E.U16 R0, [R2.64] ;  /* 0x0000002402007981 */ /* 0x000ea4000c1e1500 */
[----:B--2---:R-:W-:-:S05]  /*d020*/  PRMT R0, RZ, 0x5410, R0 ;  /* 0x00005410ff007816 */ /* 0x004fca0000000000 */
[----:B------:R-:W-:-:S04]  /*d030*/  FMUL.FTZ R0, R0, 1 ;  /* 0x3f80000000007820 */ /* 0x000fc80000410000 */
[----:B------:R0:W1:Y:S01]  /*d040*/  F2F.F64.F32 R18, R0 ;  /* 0x0000000000127310 */ /* 0x0000620000201800 */
[----:B------:R-:W-:Y:S05]  /*d050*/  BRA `(.L_x_20336) ;  /* 0x0000071000007947 */ /* 0x000fea0003800000 */
.L_x_20343:
        /* <DEDUP_REMOVED lines=11> */
.L_x_20350:
        /* <DEDUP_REMOVED lines=21> */
.L_x_20354:
[----:B------:R-:W-:Y:S05]  /*d260*/  BSYNC B1 ;  /* 0x0000000000017941 */ /* 0x000fea0003800000 */
.L_x_20353:
[----:B------:R-:W-:Y:S01]  /*d270*/  LEA R3, R0, 0x3b800000, 0x17 ;  /* 0x3b80000000037811 */ /* 0x000fe200078eb8ff */
[----:B------:R-:W-:-:S05]  /*d280*/  IMAD.SHL.U32 R0, R2, 0x100000, RZ ;  /* 0x0010000002007824 */ /* 0x000fca00078e00ff */
[----:B------:R-:W-:Y:S02]  /*d290*/  LOP3.LUT R0, R3, R0, R4, 0xfe, !PT ;  /* 0x0000000003007212 */ /* 0x000fe400078efe04 */
.L_x_20352:
[----:B------:R-:W-:Y:S05]  /*d2a0*/  BSYNC B0 ;  /* 0x0000000000007941 */ /* 0x000fea0003800000 */
.L_x_20351:
[----:B------:R-:W-:-:S04]  /*d2b0*/  FMUL.FTZ R0, R0, 1 ;  /* 0x3f80000000007820 */ /* 0x000fc80000410000 */
[----:B------:R0:W1:Y:S01]  /*d2c0*/  F2F.F64.F32 R18, R0 ;  /* 0x0000000000127310 */ /* 0x0000620000201800 */
[----:B------:R-:W-:Y:S05]  /*d2d0*/  BRA `(.L_x_20336) ;  /* 0x0000049000007947 */ /* 0x000fea0003800000 */
.L_x_20349:
        /* <DEDUP_REMOVED lines=21> */
.L_x_20358:
[----:B------:R-:W-:Y:S05]  /*d430*/  BSYNC B1 ;  /* 0x0000000000017941 */ /* 0x000fea0003800000 */
.L_x_20357:
[----:B------:R-:W-:Y:S01]  /*d440*/  LEA R3, R0, 0x37800000, 0x17 ;  /* 0x3780000000037811 */ /* 0x000fe200078eb8ff */
[----:B------:R-:W-:-:S05]  /*d450*/  IMAD.SHL.U32 R0, R2, 0x200000, RZ ;  /* 0x0020000002007824 */ /* 0x000fca00078e00ff */
[----:B------:R-:W-:Y:S02]  /*d460*/  LOP3.LUT R0, R3, R0, R4, 0xfe, !PT ;  /* 0x0000000003007212 */ /* 0x000fe400078efe04 */
.L_x_20356:
[----:B------:R-:W-:Y:S05]  /*d470*/  BSYNC B0 ;  /* 0x0000000000007941 */ /* 0x000fea0003800000 */
.L_x_20355:
[----:B------:R-:W-:-:S04]  /*d480*/  FMUL.FTZ R0, R0, 1 ;  /* 0x3f80000000007820 */ /* 0x000fc80000410000 */
[----:B------:R0:W1:Y:S01]  /*d490*/  F2F.F64.F32 R18, R0 ;  /* 0x0000000000127310 */ /* 0x0000620000201800 */
[----:B------:R-:W-:Y:S05]  /*d4a0*/  BRA `(.L_x_20336) ;  /* 0x000002c000007947 */ /* 0x000fea0003800000 */
.L_x_20348:
        /* <DEDUP_REMOVED lines=14> */
.L_x_20362:
[----:B------:R-:W-:Y:S05]  /*d590*/  BSYNC B0 ;  /* 0x0000000000007941 */ /* 0x000fea0003800000 */
.L_x_20361:
[----:B------:R-:W-:-:S04]  /*d5a0*/  FMUL.FTZ R0, R0, 1 ;  /* 0x3f80000000007820 */ /* 0x000fc80000410000 */
[----:B------:R0:W1:Y:S01]  /*d5b0*/  F2F.F64.F32 R18, R0 ;  /* 0x0000000000127310 */ /* 0x0000620000201800 */
[----:B------:R-:W-:Y:S05]  /*d5c0*/  BRA `(.L_x_20336) ;  /* 0x000001a000007947 */ /* 0x000fea0003800000 */
.L_x_20335:
        /* <DEDUP_REMOVED lines=21> */
.L_x_20360:
[----:B------:R-:W2:Y:S02]  /*d720*/  LDG.E.64 R18, [R2.64] ;  /* 0x0000002402127981 */ /* 0x000ea4000c1e1b00 */
[----:B--2---:R-:W0:Y:S01]  /*d730*/  I2F.F64.U64 R18, R18 ;  /* 0x0000001200127312 */ /* 0x004e220000301800 */
[----:B------:R-:W-:Y:S05]  /*d740*/  BRA `(.L_x_20336) ;  /* 0x0000002000007947 */ /* 0x000fea0003800000 */
.L_x_20359:
[----:B------:R-:W2:Y:S02]  /*d750*/  LDG.E R2, [R2.64] ;  /* 0x0000002402027981 */ /* 0x000ea4000c1e1900 */
[----:B--2---:R0:W1:Y:S02]  /*d760*/  I2F.F64.U32 R18, R2 ;  /* 0x0000000200127312 */ /* 0x0040640000201800 */
.L_x_20336:
        /* <DEDUP_REMOVED lines=17> */
.L_x_20366:
[----:B------:R-:W2:Y:S02]  /*d880*/  LDG.E.U8 R2, [R22.64] ;  /* 0x0000002416027981 */ /* 0x000ea4000c1e1100 */
[----:B--2---:R-:W0:Y:S01]  /*d890*/  I2F.F64.U16 R2, R2 ;  /* 0x0000000200027312 */ /* 0x004e220000101800 */
[----:B------:R-:W-:Y:S05]  /*d8a0*/  BRA `(.L_x_20368) ;  /* 0x00000df000007947 */ /* 0x000fea0003800000 */
.L_x_20365:
        /* <DEDUP_REMOVED lines=9> */
.L_x_20370:
[----:B------:R-:W2:Y:S02]  /*d940*/  LDG.E R2, [R22.64] ;  /* 0x0000002416027981 */ /* 0x000ea4000c1e1900 */
[----:B--2---:R-:W0:Y:S01]  /*d950*/  I2F.F64 R2, R2 ;  /* 0x0000000200027312 */ /* 0x004e220000201c00 */
[----:B------:R-:W-:Y:S05]  /*d960*/  BRA `(.L_x_20368) ;  /* 0x00000d3000007947 */ /* 0x000fea0003800000 */
.L_x_20369:
[----:B------:R-:W2:Y:S02]  /*d970*/  LDG.E.U16 R2, [R22.64] ;  /* 0x0000002416027981 */ /* 0x000ea4000c1e1500 */
[----:B--2---:R-:W0:Y:S01]  /*d980*/  I2F.F64.S16 R2, R2 ;  /* 0x0000000200027312 */ /* 0x004e220000101c00 */
[----:B------:R-:W-:Y:S05]  /*d990*/  BRA `(.L_x_20368) ;  /* 0x00000d0000007947 */ /* 0x000fea0003800000 */
.L_x_20364:
        /* <DEDUP_REMOVED lines=10> */
.L_x_20372:
[----:B------:R-:W2:Y:S02]  /*da40*/  LDG.E.U16 R0, [R22.64] ;  /* 0x0000002416007981 */ /* 0x000ea4000c1e1500 */
[----:B--2---:R-:W-:-:S05]  /*da50*/  HADD2.F32 R0, -RZ, R0.H0_H0 ;  /* 0x20000000ff007230 */ /* 0x004fca0000004100 */
[----:B------:R-:W-:-:S04]  /*da60*/  FMUL.FTZ R0, R0, 1 ;  /* 0x3f80000000007820 */ /* 0x000fc80000410000 */
[----:B------:R0:W2:Y:S01]  /*da70*/  F2F.F64.F32 R2, R0 ;  /* 0x0000000000027310 */ /* 0x0000a20000201800 */
[----:B------:R-:W-:Y:S05]  /*da80*/  BRA `(.L_x_20368) ;  /* 0x00000c1000007947 */ /* 0x000fea0003800000 */
.L_x_20371:
        /* <DEDUP_REMOVED lines=10> */
.L_x_20374:
[----:B------:R-:W2:Y:S02]  /*db30*/  LDG.E.U16 R22, [R22.64] ;  /* 0x0000002416167981 */ /* 0x000ea4000c1e1500 */
[----:B--2---:R-:W-:-:S05]  /*db40*/  HADD2.F32 R0, -RZ, R22.H0_H0 ;  /* 0x20000016ff007230 */ /* 0x004fca0000004100 */
[----:B------:R-:W-:-:S04]  /*db50*/  FMUL.FTZ R0, R0, 1 ;  /* 0x3f80000000007820 */ /* 0x000fc80000410000 */
[----:B------:R0:W2:Y:S01]  /*db60*/  F2F.F64.F32 R2, R0 ;  /* 0x0000000000027310 */ /* 0x0000a20000201800 */
[----:B------:R-:W-:Y:S05]  /*db70*/  BRA `(.L_x_20368) ;  /* 0x00000b2000007947 */ /* 0x000fea0003800000 */
.L_x_20373:
[----:B------:R0:W5:Y:S01]  /*db80*/  LDG.E.64 R2, [R22.64] ;  /* 0x0000002416027981 */ /* 0x000162000c1e1b00 */
[----:B------:R-:W-:Y:S05]  /*db90*/  BRA `(.L_x_20368) ;  /* 0x00000b0000007947 */ /* 0x000fea0003800000 */
.L_x_20363:
        /* <DEDUP_REMOVED lines=13> */
.L_x_20377:
[----:B------:R0:W5:Y:S01]  /*dc70*/  LDG.E.64 R2, [R22.64] ;  /* 0x0000002416027981 */ /* 0x000162000c1e1b00 */
[----:B------:R-:W-:Y:S05]  /*dc80*/  BRA `(.L_x_20368) ;  /* 0x00000a1000007947 */ /* 0x000fea0003800000 */
.L_x_20376:
        /* <DEDUP_REMOVED lines=28> */
.L_x_20379:
        /* <DEDUP_REMOVED lines=15> */
.L_x_20378:
[----:B------:R-:W2:Y:S02]  /*df40*/  LDG.E.U16 R0, [R22.64] ;  /* 0x0000002416007981 */ /* 0x000ea4000c1e1500 */
[----:B--2---:R-:W-:-:S05]  /*df50*/  PRMT R0, RZ, 0x5410, R0 ;  /* 0x00005410ff007816 */ /* 0x004fca0000000000 */
[----:B------:R-:W-:-:S04]  /*df60*/  FMUL.FTZ R0, R0, 1 ;  /* 0x3f80000000007820 */ /* 0x000fc80000410000 */
[----:B------:R0:W2:Y:S01]  /*df70*/  F2F.F64.F32 R2, R0 ;  /* 0x0000000000027310 */ /* 0x0000a20000201800 */
[----:B------:R-:W-:Y:S05]  /*df80*/  BRA `(.L_x_20368) ;  /* 0x0000071000007947 */ /* 0x000fea0003800000 */
.L_x_20375:
        /* <DEDUP_REMOVED lines=11> */
.L_x_20382:
        /* <DEDUP_REMOVED lines=21> */
.L_x_20386:
[----:B------:R-:W-:Y:S05]  /*e190*/  BSYNC B1 ;  /* 0x0000000000017941 */ /* 0x000fea0003800000 */
.L_x_20385:
[----:B------:R-:W-:Y:S01]  /*e1a0*/  LEA R3, R0, 0x3b800000, 0x17 ;  /* 0x3b80000000037811 */ /* 0x000fe200078eb8ff */
[----:B------:R-:W-:-:S05]  /*e1b0*/  IMAD.SHL.U32 R0, R2, 0x100000, RZ ;  /* 0x0010000002007824 */ /* 0x000fca00078e00ff */
[----:B------:R-:W-:Y:S02]  /*e1c0*/  LOP3.LUT R0, R3, R0, R4, 0xfe, !PT ;  /* 0x0000000003007212 */ /* 0x000fe400078efe04 */
.L_x_20384:
[----:B------:R-:W-:Y:S05]  /*e1d0*/  BSYNC B0 ;  /* 0x0000000000007941 */ /* 0x000fea0003800000 */
.L_x_20383:
[----:B------:R-:W-:-:S04]  /*e1e0*/  FMUL.FTZ R0, R0, 1 ;  /* 0x3f80000000007820 */ /* 0x000fc80000410000 */
[----:B------:R0:W2:Y:S01]  /*e1f0*/  F2F.F64.F32 R2, R0 ;  /* 0x0000000000027310 */ /* 0x0000a20000201800 */
[----:B------:R-:W-:Y:S05]  /*e200*/  BRA `(.L_x_20368) ;  /* 0x0000049000007947 */ /* 0x000fea0003800000 */
.L_x_20381:
        /* <DEDUP_REMOVED lines=21> */
.L_x_20390:
[----:B------:R-:W-:Y:S05]  /*e360*/  BSYNC B1 ;  /* 0x0000000000017941 */ /* 0x000fea0003800000 */
.L_x_20389:
[----:B------:R-:W-:Y:S01]  /*e370*/  LEA R3, R0, 0x37800000, 0x17 ;  /* 0x3780000000037811 */ /* 0x000fe200078eb8ff */
[----:B------:R-:W-:-:S05]  /*e380*/  IMAD.SHL.U32 R0, R2, 0x200000, RZ ;  /* 0x0020000002007824 */ /* 0x000fca00078e00ff */
[----:B------:R-:W-:Y:S02]  /*e390*/  LOP3.LUT R0, R3, R0, R4, 0xfe, !PT ;  /* 0x0000000003007212 */ /* 0x000fe400078efe04 */
.L_x_20388:
[----:B------:R-:W-:Y:S05]  /*e3a0*/  BSYNC B0 ;  /* 0x0000000000007941 */ /* 0x000fea0003800000 */
.L_x_20387:
[----:B------:R-:W-:-:S04]  /*e3b0*/  FMUL.FTZ R0, R0, 1 ;  /* 0x3f80000000007820 */ /* 0x000fc80000410000 */
[----:B------:R0:W2:Y:S01]  /*e3c0*/  F2F.F64.F32 R2, R0 ;  /* 0x0000000000027310 */ /* 0x0000a20000201800 */
[----:B------:R-:W-:Y:S05]  /*e3d0*/  BRA `(.L_x_20368) ;  /* 0x000002c000007947 */ /* 0x000fea0003800000 */
.L_x_20380:
        /* <DEDUP_REMOVED lines=14> */
.L_x_20394:
[----:B------:R-:W-:Y:S05]  /*e4c0*/  BSYNC B0 ;  /* 0x0000000000007941 */ /* 0x000fea0003800000 */
.L_x_20393:
[----:B------:R-:W-:-:S04]  /*e4d0*/  FMUL.FTZ R0, R0, 1 ;  /* 0x3f80000000007820 */ /* 0x000fc80000410000 */
[----:B------:R0:W2:Y:S01]  /*e4e0*/  F2F.F64.F32 R2, R0 ;  /* 0x0000000000027310 */ /* 0x0000a20000201800 */
[----:B------:R-:W-:Y:S05]  /*e4f0*/  BRA `(.L_x_20368) ;  /* 0x000001a000007947 */ /* 0x000fea0003800000 */
.L_x_20367:
        /* <DEDUP_REMOVED lines=21> */
.L_x_20392:
[----:B------:R-:W2:Y:S02]  /*e650*/  LDG.E.64 R2, [R22.64] ;  /* 0x0000002416027981 */ /* 0x000ea4000c1e1b00 */
[----:B--2---:R-:W0:Y:S01]  /*e660*/  I2F.F64.U64 R2, R2 ;  /* 0x0000000200027312 */ /* 0x004e220000301800 */
[----:B------:R-:W-:Y:S05]  /*e670*/  BRA `(.L_x_20368) ;  /* 0x0000002000007947 */ /* 0x000fea0003800000 */
.L_x_20391:
[----:B------:R-:W2:Y:S02]  /*e680*/  LDG.E R2, [R22.64] ;  /* 0x0000002416027981 */ /* 0x000ea4000c1e1900 */
[----:B--2---:R-:W0:Y:S02]  /*e690*/  I2F.F64.U32 R2, R2 ;  /* 0x0000000200027312 */ /* 0x004e240000201800 */
.L_x_20368:
[----:B------:R-:W3:Y:S01]  /*e6a0*/  LDC.U8 R4, c[0x0][0x3e1] ;  /* 0x0000f840ff047b82 */ /* 0x000ee20000000000 */
[----:B0-2--5:R-:W0:-:S06]  /*e6b0*/  DSETP.NEU.AND P0, PT, R2, RZ, PT ;  /* 0x000000ff0200722a */ /* 0x025e0c0003f0d000 */
[----:B01----:R-:W0:-:S06]  /*e6c0*/  DSETP.NEU.OR P0, PT, R18, RZ, P0 ;  /* 0x000000ff1200722a */ /* 0x003e0c000070d400 */
        /* <DEDUP_REMOVED lines=14> */
.L_x_20398:
[----:B------:R-:W-:Y:S01]  /*e7b0*/  STG.E.U8 [R16.64], R2 ;  /* 0x0000000210007986 */ /* 0x000fe2000c101124 */
[----:B------:R-:W-:Y:S05]  /*e7c0*/  EXIT ;  /* 0x000000000000794d */ /* 0x000fea0003800000 */
.L_x_20397:
        /* <DEDUP_REMOVED lines=9> */
.L_x_20401:
[----:B------:R-:W-:Y:S01]  /*e860*/  STG.E [R16.64], R2 ;  /* 0x0000000210007986 */ /* 0x000fe2000c101924 */
[----:B------:R-:W-:Y:S05]  /*e870*/  EXIT ;  /* 0x000000000000794d */ /* 0x000fea0003800000 */
.L_x_20400:
[----:B------:R-:W-:Y:S01]  /*e880*/  STG.E.U16 [R16.64], R2 ;  /* 0x0000000210007986 */ /* 0x000fe2000c101524 */
[----:B------:R-:W-:Y:S05]  /*e890*/  EXIT ;  /* 0x000000000000794d */ /* 0x000fea0003800000 */
.L_x_20396:
        /* <DEDUP_REMOVED lines=9> */
.L_x_20403:
[----:B------:R-:W0:Y:S02]  /*e930*/  I2F.U32 R0, R2 ;  /* 0x0000000200007306 */ /* 0x000e240000201000 */
[----:B0-----:R-:W-:-:S05]  /*e940*/  F2FP.PACK_AB R0, RZ, R0 ;  /* 0x00000000ff00723e */ /* 0x001fca00000000ff */
[----:B------:R-:W-:Y:S01]  /*e950*/  STG.E.U16 [R16.64], R0 ;  /* 0x0000000010007986 */ /* 0x000fe2000c101524 */
[----:B------:R-:W-:Y:S05]  /*e960*/  EXIT ;  /* 0x000000000000794d */ /* 0x000fea0003800000 */
.L_x_20402:
        /* <DEDUP_REMOVED lines=10> */
.L_x_20405:
[----:B------:R-:W0:Y:S02]  /*ea10*/  I2F.U32 R2, R2 ;  /* 0x0000000200027306 */ /* 0x000e240000201000 */
[----:B0-----:R-:W-:-:S04]  /*ea20*/  F2FP.PACK_AB R3, RZ, R2 ;  /* 0x00000002ff03723e */ /* 0x001fc800000000ff */
[----:B------:R-:W-:-:S05]  /*ea30*/  PRMT R3, R3, 0x5410, RZ ;  /* 0x0000541003037816 */ /* 0x000fca00000000ff */
[----:B------:R-:W-:Y:S01]  /*ea40*/  STG.E [R16.64], R3 ;  /* 0x0000000310007986 */ /* 0x000fe2000c101924 */
[----:B------:R-:W-:Y:S05]  /*ea50*/  EXIT ;  /* 0x000000000000794d */ /* 0x000fea0003800000 */
.L_x_20404:
[----:B------:R-:W0:Y:S02]  /*ea60*/  I2F.F64.U32 R2, R2 ;  /* 0x0000000200027312 */ /* 0x000e240000201800 */
[----:B0-----:R-:W-:Y:S01]  /*ea70*/  STG.E.64 [R16.64], R2 ;  /* 0x0000000210007986 */ /* 0x001fe2000c101b24 */
[----:B------:R-:W-:Y:S05]  /*ea80*/  EXIT ;  /* 0x000000000000794d */ /* 0x000fea0003800000 */
.L_x_20395:
        /* <DEDUP_REMOVED lines=10> */
.L_x_20408:
[----:B------:R-:W0:Y:S01]  /*eb30*/  I2F.F64.U32 R4, R2 ;  /* 0x0000000200047312 */ /* 0x000e220000201800 */
[----:B------:R-:W-:-:S05]  /*eb40*/  CS2R R6, SRZ ;  /* 0x0000000000067805 */ /* 0x000fca000001ff00 */
[----:B0-----:R-:W-:Y:S01]  /*eb50*/  STG.E.128 [R16.64], R4 ;  /* 0x0000000410007986 */ /* 0x001fe2000c101d24 */
[----:B------:R-:W-:Y:S05]  /*eb60*/  EXIT ;  /* 0x000000000000794d */ /* 0x000fea0003800000 */
.L_x_20407:
        /* <DEDUP_REMOVED lines=21> */
.L_x_20412:
[----:B------:R-:W-:Y:S05]  /*ecc0*/  BSYNC B0 ;  /* 0x0000000000007941 */ /* 0x000fea0003800000 */
.L_x_20411:
[----:B------:R-:W-:-:S05]  /*ecd0*/  LOP3.LUT R3, R0, R3, RZ, 0xfc, !PT ;  /* 0x0000000300037212 */ /* 0x000fca00078efcff */
[----:B------:R-:W-:Y:S01]  /*ece0*/  STG.E.U8 [R16.64], R3 ;  /* 0x0000000310007986 */ /* 0x000fe2000c101124 */
[----:B------:R-:W-:Y:S05]  /*ecf0*/  EXIT ;  /* 0x000000000000794d */ /* 0x000fea0003800000 */
.L_x_20410:
        /* <DEDUP_REMOVED lines=13> */
.L_x_20414:
[----:B------:R-:W-:Y:S01]  /*edd0*/  IMAD.MOV.U32 R0, RZ, RZ, 0x7f ;  /* 0x0000007fff007424 */ /* 0x000fe200078e00ff */
[----:B------:R-:W-:-:S04]  /*ede0*/  ISETP.GT.U32.AND P0, PT, R3, 0x7f800000, PT ;  /* 0x7f8000000300780c */ /* 0x000fc80003f04070 */
[----:B------:R-:W-:-:S04]  /*edf0*/  SEL R0, R0, 0x7c, P0 ;  /* 0x0000007c00007807 */ /* 0x000fc80000000000 */
.L_x_20415:
[----:B------:R-:W-:Y:S05]  /*ee00*/  BSYNC B0 ;  /* 0x0000000000007941 */ /* 0x000fea0003800000 */
.L_x_20413:
[----:B------:R-:W-:-:S04]  /*ee10*/  LOP3.LUT R2, R5, 0x80000000, RZ, 0xc0, !PT ;  /* 0x8000000005027812 */ /* 0x000fc800078ec0ff */
[----:B------:R-:W-:-:S04]  /*ee20*/  SHF.R.U32.HI R3, RZ, 0x18, R2 ;  /* 0x00000018ff037819 */ /* 0x000fc80000011602 */
[----:B------:R-:W-:-:S05]  /*ee30*/  LOP3.LUT R3, R0, R3, RZ, 0xfc, !PT ;  /* 0x0000000300037212 */ /* 0x000fca00078efcff */
[----:B------:R-:W-:Y:S01]  /*ee40*/  STG.E.U8 [R16.64], R3 ;  /* 0x0000000310007986 */ /* 0x000fe2000c101124 */
[----:B------:R-:W-:Y:S05]  /*ee50*/  EXIT ;  /* 0x000000000000794d */ /* 0x000fea0003800000 */
.L_x_20409:
[----:B------:R-:W0:Y:S02]  /*ee60*/  I2F.U32 R0, R2 ;  /* 0x0000000200007306 */ /* 0x000e240000201000 */
[----:B0-----:R-:W-:-:S05]  /*ee70*/  F2FP.BF16.PACK_AB R0, RZ, R0 ;  /* 0x00000000ff00723e */ /* 0x001fca00000010ff */
[----:B------:R-:W-:Y:S01]  /*ee80*/  STG.E.U16 [R16.64], R0 ;  /* 0x0000000010007986 */ /* 0x000fe2000c101524 */
[----:B------:R-:W-:Y:S05]  /*ee90*/  EXIT ;  /* 0x000000000000794d */ /* 0x000fea0003800000 */
.L_x_20406:
        /* <DEDUP_REMOVED lines=10> */
.L_x_20418:
        /* <DEDUP_REMOVED lines=17> */
.L_x_20421:
[----:B------:R-:W-:-:S04]  /*f050*/  LOP3.LUT R2, R5, 0x80000000, RZ, 0xc0, !PT ;  /* 0x8000000005027812 */ /* 0x000fc800078ec0ff */
[----:B------:R-:W-:-:S04]  /*f060*/  SHF.R.U32.HI R3, RZ, 0x18, R2 ;  /* 0x00000018ff037819 */ /* 0x000fc80000011602 */
[----:B------:R-:W-:-:S04]  /*f070*/  LOP3.LUT R0, R0, R3, RZ, 0xfc, !PT ;  /* 0x0000000300007212 */ /* 0x000fc800078efcff */
[----:B------:R-:W-:Y:S02]  /*f080*/  PRMT R8, R0, 0x7610, R8 ;  /* 0x0000761000087816 */ /* 0x000fe40000000008 */
.L_x_20420:
[----:B------:R-:W-:Y:S05]  /*f090*/  BSYNC B0 ;  /* 0x0000000000007941 */ /* 0x000fea0003800000 */
.L_x_20419:
[----:B------:R-:W-:Y:S01]  /*f0a0*/  STG.E.U8 [R16.64], R8 ;  /* 0x0000000810007986 */ /* 0x000fe2000c101124 */
[----:B------:R-:W-:Y:S05]  /*f0b0*/  EXIT ;  /* 0x000000000000794d */ /* 0x000fea0003800000 */
.L_x_20417:
        /* <DEDUP_REMOVED lines=17> */
.L_x_20424:
[----:B------:R-:W-:-:S04]  /*f1d0*/  LOP3.LUT R2, R5, 0x80000000, RZ, 0xc0, !PT ;  /* 0x8000000005027812 */ /* 0x000fc800078ec0ff */
[----:B------:R-:W-:-:S04]  /*f1e0*/  SHF.R.U32.HI R3, RZ, 0x18, R2 ;  /* 0x00000018ff037819 */ /* 0x000fc80000011602 */
[----:B------:R-:W-:-:S04]  /*f1f0*/  LOP3.LUT R0, R0, R3, RZ, 0xfc, !PT ;  /* 0x0000000300007212 */ /* 0x000fc800078efcff */
[----:B------:R-:W-:Y:S02]  /*f200*/  PRMT R8, R0, 0x7610, R8 ;  /* 0x0000761000087816 */ /* 0x000fe40000000008 */
.L_x_20423:
[----:B------:R-:W-:Y:S05]  /*f210*/  BSYNC B0 ;  /* 0x0000000000007941 */ /* 0x000fea0003800000 */
.L_x_20422:
[----:B------:R-:W-:Y:S01]  /*f220*/  STG.E.U8 [R16.64], R8 ;  /* 0x0000000810007986 */ /* 0x000fe2000c101124 */
[----:B------:R-:W-:Y:S05]  /*f230*/  EXIT ;  /* 0x000000000000794d */ /* 0x000fea0003800000 */
.L_x_20416:
        /* <DEDUP_REMOVED lines=22> */
.L_x_20399:
        /* <DEDUP_REMOVED lines=20> */
.L_x_20426:
[----:B------:R-:W-:-:S05]  /*f4e0*/  IMAD.MOV.U32 R3, RZ, RZ, RZ ;  /* 0x000000ffff037224 */ /* 0x000fca00078e00ff */
[----:B------:R-:W-:Y:S01]  /*f4f0*/  STG.E.64 [R16.64], R2 ;  /* 0x0000000210007986 */ /* 0x000fe2000c101b24 */
[----:B------:R-:W-:Y:S05]  /*f500*/  EXIT ;  /* 0x000000000000794d */ /* 0x000fea0003800000 */
.L_x_20425:
[----:B------:R-:W-:Y:S01]  /*f510*/  STG.E [R16.64], R2 ;  /* 0x0000000210007986 */ /* 0x000fe2000c101924 */
[----:B------:R-:W-:Y:S05]  /*f520*/  EXIT ;  /* 0x000000000000794d */ /* 0x000fea0003800000 */
.L_x_20427:
        /* <DEDUP_REMOVED lines=13> */
.L_x_42004:


//--------------------- .text._ZN2at6native27unrolled_elementwise_kernelINS0_13BinaryFunctorIddbZZZNS0_22logical_or_kernel_cudaERNS_14TensorIteratorEENKUlvE0_clEvENKUlvE4_clEvEUlddE_EESt5arrayIPcLm3EELi4E23TrivialOffsetCalculatorILi2EjESC_ILi1EjENS0_6memory12LoadWithCastILi2EEENSF_13StoreWithCastILi1EEEEEviT_T0_T2_T3_T4_T5_ --------------------------
	.section	.text._ZN2at6native27unrolled_elementwise_kernelINS0_13BinaryFunctorIddbZZZNS0_22logical_or_kernel_cudaERNS_14TensorIteratorEENKUlvE0_clEvENKUlvE4_clEvEUlddE_EESt5arrayIPcLm3EELi4E23TrivialOffsetCalculatorILi2EjESC_ILi1EjENS0_6memory12LoadWithCastILi2EEENSF_13StoreWithCastILi1EEEEEviT_T0_T2_T3_T4_T5_,"ax",@progbits
	.sectioninfo	@"SHI_REGISTERS=40"
	.align	128
        .global         _ZN2at6native27unrolled_elementwise_kernelINS0_13BinaryFunctorIddbZZZNS0_22logical_or_kernel_cudaERNS_14TensorIteratorEENKUlvE0_clEvENKUlvE4_clEvEUlddE_EESt5arrayIPcLm3EELi4E23TrivialOffsetCalculatorILi2EjESC_ILi1EjENS0_6memory12LoadWithCastILi2EEENSF_13StoreWithCastILi1EEEEEviT_T0_T2_T3_T4_T5_
        .type           _ZN2at6native27unrolled_elementwise_kernelINS0_13BinaryFunctorIddbZZZNS0_22logical_or_kernel_cudaERNS_14TensorIteratorEENKUlvE0_clEvENKUlvE4_clEvEUlddE_EESt5arrayIPcLm3EELi4E23TrivialOffsetCalculatorILi2EjESC_ILi1EjENS0_6memory12LoadWithCastILi2EEENSF_13StoreWithCastILi1EEEEEviT_T0_T2_T3_T4_T5_,@function
        .size           _ZN2at6native27unrolled_elementwise_kernelINS0_13BinaryFunctorIddbZZZNS0_22logical_or_kernel_cudaERNS_14TensorIteratorEENKUlvE0_clEvENKUlvE4_clEvEUlddE_EESt5arrayIPcLm3EELi4E23TrivialOffsetCalculatorILi2EjESC_ILi1EjENS0_6memory12LoadWithCastILi2EEENSF_13StoreWithCastILi1EEEEEviT_T0_T2_T3_T4_T5_,(.L_x_42005 - _ZN2at6native27unrolled_elementwise_kernelINS0_13BinaryFunctorIddbZZZNS0_22logical_or_kernel_cudaERNS_14TensorIteratorEENKUlvE0_clEvENKUlvE4_clEvEUlddE_EESt5arrayIPcLm3EELi4E23TrivialOffsetCalculatorILi2EjESC_ILi1EjENS0_6memory12LoadWithCastILi2EEENSF_13StoreWithCastILi1EEEEEviT_T0_T2_T3_T4_T5_)
        .other          _ZN2at6native27unrolled_elementwise_kernelINS0_13BinaryFunctorIddbZZZNS0_22logical_or_kernel_cudaERNS_14TensorIteratorEENKUlvE0_clEvENKUlvE4_clEvEUlddE_EESt5arrayIPcLm3EELi4E23TrivialOffsetCalculatorILi2EjESC_ILi1EjENS0_6memory12LoadWithCastILi2EEENSF_13StoreWithCastILi1EEEEEviT_T0_T2_T3_T4_T5_,@"STO_CUDA_ENTRY STV_DEFAULT"
_ZN2at6native27unrolled_elementwise_kernelINS0_13BinaryFunctorIddbZZZNS0_22logical_or_kernel_cudaERNS_14TensorIteratorEENKUlvE0_clEvENKUlvE4_clEvEUlddE_EESt5arrayIPcLm3EELi4E23TrivialOffsetCalculatorILi2EjESC_ILi1EjENS0_6memory12LoadWithCastILi2EEENSF_13StoreWithCastILi1EEEEEviT_T0_T2_T3_T4_T5_:
.text._ZN2at6native27unrolled_elementwise_kernelINS0_13BinaryFunctorIddbZZZNS0_22logical_or_kernel_cudaERNS_14TensorIteratorEENKUlvE0_clEvENKUlvE4_clEvEUlddE_EESt5arrayIPcLm3EELi4E23TrivialOffsetCalculatorILi2EjESC_ILi1EjENS0_6memory12LoadWithCastILi2EEENSF_13StoreWithCastILi1EEEEEviT_T0_T2_T3_T4_T5_:
        /* <DEDUP_REMOVED lines=32> */
.L_x_20433:
[----:B------:R-:W2:Y:S02]  /*0200*/  LDG.E.U8 R2, [R2.64] ;  /* 0x0000002402027981 */ /* 0x000ea4000c1e1100 */
[----:B--2---:R0:W1:Y:S01]  /*0210*/  I2F.F64.U16 R30, R2 ;  /* 0x00000002001e7312 */ /* 0x0040620000101800 */
[----:B------:R-:W-:Y:S05]  /*0220*/  BRA `(.L_x_20435) ;  /* 0x00000e0000007947 */ /* 0x000fea0003800000 */
.L_x_20432:
        /* <DEDUP_REMOVED lines=9> */
.L_x_20437:
[----:B------:R-:W2:Y:S02]  /*02c0*/  LDG.E R2, [R2.64] ;  /* 0x0000002402027981 */ /* 0x000ea4000c1e1900 */
[----:B--2---:R0:W1:Y:S01]  /*02d0*/  I2F.F64 R30, R2 ;  /* 0x00000002001e7312 */ /* 0x0040620000201c00 */
[----:B------:R-:W-:Y:S05]  /*02e0*/  BRA `(.L_x_20435) ;  /* 0x00000d4000007947 */ /* 0x000fea0003800000 */
.L_x_20436:
[----:B------:R-:W2:Y:S02]  /*02f0*/  LDG.E.U16 R2, [R2.64] ;  /* 0x0000002402027981 */ /* 0x000ea4000c1e1500 */
[----:B--2---:R0:W1:Y:S01]  /*0300*/  I2F.F64.S16 R30, R2 ;  /* 0x00000002001e7312 */ /* 0x0040620000101c00 */
[----:B------:R-:W-:Y:S05]  /*0310*/  BRA `(.L_x_20435) ;  /* 0x00000d1000007947 */ /* 0x000fea0003800000 */
.L_x_20431:
        /* <DEDUP_REMOVED lines=10> */
.L_x_20439:
[----:B------:R-:W2:Y:S02]  /*03c0*/  LDG.E.U16 R0, [R2.64] ;  /* 0x0000002402007981 */ /* 0x000ea4000c1e1500 */
[----:B--2---:R-:W-:-:S05]  /*03d0*/  HADD2.F32 R0, -RZ, R0.H0_H0 ;  /* 0x20000000ff007230 */ /* 0x004fca0000004100 */
[----:B------:R-:W-:-:S04]  /*03e0*/  FMUL.FTZ R0, R0, 1 ;  /* 0x3f80000000007820 */ /* 0x000fc80000410000 */
[----:B------:R0:W1:Y:S01]  /*03f0*/  F2F.F64.F32 R30, R0 ;  /* 0x00000000001e7310 */ /* 0x0000620000201800 */
[----:B------:R-:W-:Y:S05]  /*0400*/  BRA `(.L_x_20435) ;  /* 0x00000c2000007947 */ /* 0x000fea0003800000 */
.L_x_20438:
        /* <DEDUP_REMOVED lines=10> */
.L_x_20441:
[----:B------:R-:W2:Y:S02]  /*04b0*/  LDG.E.U16 R2, [R2.64] ;  /* 0x0000002402027981 */ /* 0x000ea4000c1e1500 */
[----:B--2---:R-:W-:-:S05]  /*04c0*/  HADD2.F32 R0, -RZ, R2.H0_H0 ;  /* 0x20000002ff007230 */ /* 0x004fca0000004100 */
[----:B------:R-:W-:-:S04]  /*04d0*/  FMUL.FTZ R0, R0, 1 ;  /* 0x3f80000000007820 */ /* 0x000fc80000410000 */
[----:B------:R0:W1:Y:S01]  /*04e0*/  F2F.F64.F32 R30, R0 ;  /* 0x00000000001e7310 */ /* 0x0000620000201800 */
[----:B------:R-:W-:Y:S05]  /*04f0*/  BRA `(.L_x_20435) ;  /* 0x00000b3000007947 */ /* 0x000fea0003800000 */
.L_x_20440:
[----:B------:R0:W5:Y:S01]  /*0500*/  LDG.E.64 R30, [R2.64] ;  /* 0x00000024021e7981 */ /* 0x000162000c1e1b00 */
[----:B------:R-:W-:Y:S05]  /*0510*/  BRA `(.L_x_20435) ;  /* 0x00000b1000007947 */ /* 0x000fea0003800000 */
.L_x_20430:
        /* <DEDUP_REMOVED lines=13> */
.L_x_20444:
[----:B------:R0:W5:Y:S01]  /*05f0*/  LDG.E.64 R30, [R2.64] ;  /* 0x00000024021e7981 */ /* 0x000162000c1e1b00 */
[----:B------:R-:W-:Y:S05]  /*0600*/  BRA `(.L_x_20435) ;  /* 0x00000a2000007947 */ /* 0x000fea0003800000 */
.L_x_20443:
        /* <DEDUP_REMOVED lines=28> */
.L_x_20446:
        /* <DEDUP_REMOVED lines=16> */
.L_x_20445:
[----:B------:R-:W2:Y:S02]  /*08d0*/  LDG.E.U16 R0, [R2.64] ;  /* 0x0000002402007981 */ /* 0x000ea4000c1e1500 */
[----:B--2---:R-:W-:-:S05]  /*08e0*/  PRMT R0, RZ, 0x5410, R0 ;  /* 0x00005410ff007816 */ /* 0x004fca0000000000 */
[----:B------:R-:W-:-:S04]  /*08f0*/  FMUL.FTZ R0, R0, 1 ;  /* 0x3f80000000007820 */ /* 0x000fc80000410000 */
[----:B------:R0:W1:Y:S01]  /*0900*/  F2F.F64.F32 R30, R0 ;  /* 0x00000000001e7310 */ /* 0x0000620000201800 */
[----:B------:R-:W-:Y:S05]  /*0910*/  BRA `(.L_x_20435) ;  /* 0x0000071000007947 */ /* 0x000fea0003800000 */
.L_x_20442:
        /* <DEDUP_REMOVED lines=11> */
.L_x_20449:
        /* <DEDUP_REMOVED lines=21> */
.L_x_20453:
[----:B------:R-:W-:Y:S05]  /*0b20*/  BSYNC B1 ;  /* 0x0000000000017941 */ /* 0x000fea0003800000 */
.L_x_20452:
[----:B------:R-:W-:Y:S01]  /*0b30*/  LEA R3, R0, 0x3b800000, 0x17 ;  /* 0x3b80000000037811 */ /* 0x000fe200078eb8ff */
[----:B------:R-:W-:-:S05]  /*0b40*/  IMAD.SHL.U32 R0, R2, 0x100000, RZ ;  /* 0x0010000002007824 */ /* 0x000fca00078e00ff */
[----:B------:R-:W-:Y:S02]  /*0b50*/  LOP3.LUT R0, R3, R0, R4, 0xfe, !PT ;  /* 0x0000000003007212 */ /* 0x000fe400078efe04 */
.L_x_20451:
[----:B------:R-:W-:Y:S05]  /*0b60*/  BSYNC B0 ;  /* 0x0000000000007941 */ /* 0x000fea0003800000 */
.L_x_20450:
[----:B------:R-:W-:-:S04]  /*0b70*/  FMUL.FTZ R0, R0, 1 ;  /* 0x3f80000000007820 */ /* 0x000fc80000410000 */
[----:B------:R0:W1:Y:S01]  /*0b80*/  F2F.F64.F32 R30, R0 ;  /* 0x00000000001e7310 */ /* 0x0000620000201800 */
[----:B------:R-:W-:Y:S05]  /*0b90*/  BRA `(.L_x_20435) ;  /* 0x0000049000007947 */ /* 0x000fea0003800000 */
.L_x_20448:
        /* <DEDUP_REMOVED lines=21> */
.L_x_20457:
[----:B------:R-:W-:Y:S05]  /*0cf0*/  BSYNC B1 ;  /* 0x0000000000017941 */ /* 0x000fea0003800000 */
.L_x_20456:
[----:B------:R-:W-:Y:S01]  /*0d00*/  LEA R3, R0, 0x37800000, 0x17 ;  /* 0x3780000000037811 */ /* 0x000fe200078eb8ff */
[----:B------:R-:W-:-:S05]  /*0d10*/  IMAD.SHL.U32 R0, R2, 0x200000, RZ ;  /* 0x0020000002007824 */ /* 0x000fca00078e00ff */
[----:B------:R-:W-:Y:S02]  /*0d20*/  LOP3.LUT R0, R3, R0, R4, 0xfe, !PT ;  /* 0x0000000003007212 */ /* 0x000fe400078efe04 */
.L_x_20455:
[----:B------:R-:W-:Y:S05]  /*0d30*/  BSYNC B0 ;  /* 0x0000000000007941 */ /* 0x000fea0003800000 */
.L_x_20454:
[----:B------:R-:W-:-:S04]  /*0d40*/  FMUL.FTZ R0, R0, 1 ;  /* 0x3f80000000007820 */ /* 0x000fc80000410000 */
[----:B------:R0:W1:Y:S01]  /*0d50*/  F2F.F64.F32 R30, R0 ;  /* 0x00000000001e7310 */ /* 0x0000620000201800 */
[----:B------:R-:W-:Y:S05]  /*0d60*/  BRA `(.L_x_20435) ;  /* 0x000002c000007947 */ /* 0x000fea0003800000 */
.L_x_20447:
        /* <DEDUP_REMOVED lines=14> */
.L_x_20461:
[----:B------:R-:W-:Y:S05]  /*0e50*/  BSYNC B0 ;  /* 0x0000000000007941 */ /* 0x000fea0003800000 */
.L_x_20460:
[----:B------:R-:W-:-:S04]  /*0e60*/  FMUL.FTZ R0, R0, 1 ;  /* 0x3f80000000007820 */ /* 0x000fc80000410000 */
[----:B------:R0:W1:Y:S01]  /*0e70*/  F2F.F64.F32 R30, R0 ;  /* 0x00000000001e7310 */ /* 0x0000620000201800 */
[----:B------:R-:W-:Y:S05]  /*0e80*/  BRA `(.L_x_20435) ;  /* 0x000001a000007947 */ /* 0x000fea0003800000 */
.L_x_20434:
        /* <DEDUP_REMOVED lines=21> */
.L_x_20459:
[----:B------:R-:W2:Y:S02]  /*0fe0*/  LDG.E.64 R30, [R2.64] ;  /* 0x00000024021e7981 */ /* 0x000ea4000c1e1b00 */
[----:B--2---:R-:W0:Y:S01]  /*0ff0*/  I2F.F64.U64 R30, R30 ;  /* 0x0000001e001e7312 */ /* 0x004e220000301800 */
[----:B------:R-:W-:Y:S05]  /*1000*/  BRA `(.L_x_20435) ;  /* 0x0000002000007947 */ /* 0x000fea0003800000 */
.L_x_20458:
[----:B------:R-:W2:Y:S02]  /*1010*/  LDG.E R2, [R2.64] ;  /* 0x0000002402027981 */ /* 0x000ea4000c1e1900 */
[----:B--2---:R0:W1:Y:S02]  /*1020*/  I2F.F64.U32 R30, R2 ;  /* 0x00000002001e7312 */ /* 0x0040640000201800 */
.L_x_20435:
        /* <DEDUP_REMOVED lines=17> */
.L_x_20465:
[----:B------:R-:W2:Y:S02]  /*1140*/  LDG.E.U8 R2, [R2.64] ;  /* 0x0000002402027981 */ /* 0x000ea4000c1e1100 */
[----:B--2---:R0:W2:Y:S01]  /*1150*/  I2F.F64.U16 R28, R2 ;  /* 0x00000002001c7312 */ /* 0x0040a20000101800 */
[----:B------:R-:W-:Y:S05]  /*1160*/  BRA `(.L_x_20467) ;  /* 0x00000df000007947 */ /* 0x000fea0003800000 */
.L_x_20464:
        /* <DEDUP_REMOVED lines=9> */
.L_x_20469:
[----:B------:R-:W2:Y:S02]  /*1200*/  LDG.E R2, [R2.64] ;  /* 0x0000002402027981 */ /* 0x000ea4000c1e1900 */
[----:B--2---:R0:W2:Y:S01]  /*1210*/  I2F.F64 R28, R2 ;  /* 0x00000002001c7312 */ /* 0x0040a20000201c00 */
[----:B------:R-:W-:Y:S05]  /*1220*/  BRA `(.L_x_20467) ;  /* 0x00000d3000007947 */ /* 0x000fea0003800000 */
.L_x_20468:
[----:B------:R-:W2:Y:S02]  /*1230*/  LDG.E.U16 R2, [R2.64] ;  /* 0x0000002402027981 */ /* 0x000ea4000c1e1500 */
[----:B--2---:R0:W2:Y:S01]  /*1240*/  I2F.F64.S16 R28, R2 ;  /* 0x00000002001c7312 */ /* 0x0040a20000101c00 */
[----:B------:R-:W-:Y:S05]  /*1250*/  BRA `(.L_x_20467) ;  /* 0x00000d0000007947 */ /* 0x000fea0003800000 */
.L_x_20463:
        /* <DEDUP_REMOVED lines=10> */
.L_x_20471:
[----:B------:R-:W2:Y:S02]  /*1300*/  LDG.E.U16 R0, [R2.64] ;  /* 0x0000002402007981 */ /* 0x000ea4000c1e1500 */
[----:B--2---:R-:W-:-:S05]  /*1310*/  HADD2.F32 R0, -RZ, R0.H0_H0 ;  /* 0x20000000ff007230 */ /* 0x004fca0000004100 */
[----:B------:R-:W-:-:S04]  /*1320*/  FMUL.FTZ R0, R0, 1 ;  /* 0x3f80000000007820 */ /* 0x000fc80000410000 */
[----:B------:R0:W2:Y:S01]  /*1330*/  F2F.F64.F32 R28, R0 ;  /* 0x00000000001c7310 */ /* 0x0000a20000201800 */
[----:B------:R-:W-:Y:S05]  /*1340*/  BRA `(.L_x_20467) ;  /* 0x00000c1000007947 */ /* 0x000fea0003800000 */
.L_x_20470:
        /* <DEDUP_REMOVED lines=10> */
.L_x_20473:
[----:B------:R-:W2:Y:S02]  /*13f0*/  LDG.E.U16 R2, [R2.64] ;  /* 0x0000002402027981 */ /* 0x000ea4000c1e1500 */
[----:B--2---:R-:W-:-:S05]  /*1400*/  HADD2.F32 R0, -RZ, R2.H0_H0 ;  /* 0x20000002ff007230 */ /* 0x004fca0000004100 */
[----:B------:R-:W-:-:S04]  /*1410*/  FMUL.FTZ R0, R0, 1 ;  /* 0x3f80000000007820 */ /* 0x000fc80000410000 */
[----:B------:R0:W2:Y:S01]  /*1420*/  F2F.F64.F32 R28, R0 ;  /* 0x00000000001c7310 */ /* 0x0000a20000201800 */
[----:B------:R-:W-:Y:S05]  /*1430*/  BRA `(.L_x_20467) ;  /* 0x00000b2000007947 */ /* 0x000fea0003800000 */
.L_x_20472:
[----:B------:R0:W5:Y:S01]  /*1440*/  LDG.E.64 R28, [R2.64] ;  /* 0x00000024021c7981 */ /* 0x000162000c1e1b00 */
[----:B------:R-:W-:Y:S05]  /*1450*/  BRA `(.L_x_20467) ;  /* 0x00000b0000007947 */ /* 0x000fea0003800000 */
.L_x_20462:
        /* <DEDUP_REMOVED lines=13> */
.L_x_20476:
[----:B------:R0:W5:Y:S01]  /*1530*/  LDG.E.64 R28, [R2.64] ;  /* 0x00000024021c7981 */ /* 0x000162000c1e1b00 */
[----:B------:R-:W-:Y:S05]  /*1540*/  BRA `(.L_x_20467) ;  /* 0x00000a1000007947 */ /* 0x000fea0003800000 */
.L_x_20475:
        /* <DEDUP_REMOVED lines=28> */
.L_x_20478:
        /* <DEDUP_REMOVED lines=15> */
.L_x_20477:
[----:B------:R-:W2:Y:S02]  /*1800*/  LDG.E.U16 R0, [R2.64] ;  /* 0x0000002402007981 */ /* 0x000ea4000c1e1500 */
[----:B--2---:R-:W-:-:S05]  /*1810*/  PRMT R0, RZ, 0x5410, R0 ;  /* 0x00005410ff007816 */ /* 0x004fca0000000000 */
[----:B------:R-:W-:-:S04]  /*1820*/  FMUL.FTZ R0, R0, 1 ;  /* 0x3f80000000007820 */ /* 0x000fc80000410000 */
[----:B------:R0:W2:Y:S01]  /*1830*/  F2F.F64.F32 R28, R0 ;  /* 0x00000000001c7310 */ /* 0x0000a20000201800 */
[----:B------:R-:W-:Y:S05]  /*1840*/  BRA `(.L_x_20467) ;  /* 0x0000071000007947 */ /* 0x000fea0003800000 */
.L_x_20474:
        /* <DEDUP_REMOVED lines=11> */
.L_x_20481:
        /* <DEDUP_REMOVED lines=21> */
.L_x_20485:
[----:B------:R-:W-:Y:S05]  /*1a50*/  BSYNC B1 ;  /* 0x0000000000017941 */ /* 0x000fea0003800000 */
.L_x_20484:
[----:B------:R-:W-:Y:S01]  /*1a60*/  LEA R3, R0, 0x3b800000, 0x17 ;  /* 0x3b80000000037811 */ /* 0x000fe200078eb8ff */
[----:B------:R-:W-:-:S05]  /*1a70*/  IMAD.SHL.U32 R0, R2, 0x100000, RZ ;  /* 0x0010000002007824 */ /* 0x000fca00078e00ff */
[----:B------:R-:W-:Y:S02]  /*1a80*/  LOP3.LUT R0, R3, R0, R4, 0xfe, !PT ;  /* 0x0000000003007212 */ /* 0x000fe400078efe04 */
.L_x_20483:
[----:B------:R-:W-:Y:S05]  /*1a90*/  BSYNC B0 ;  /* 0x0000000000007941 */ /* 0x000fea0003800000 */
.L_x_20482:
[----:B------:R-:W-:-:S04]  /*1aa0*/  FMUL.FTZ R0, R0, 1 ;  /* 0x3f80000000007820 */ /* 0x000fc80000410000 */
[----:B------:R0:W2:Y:S01]  /*1ab0*/  F2F.F64.F32 R28, R0 ;  /* 0x00000000001c7310 */ /* 0x0000a20000201800 */
[----:B------:R-:W-:Y:S05]  /*1ac0*/  BRA `(.L_x_20467) ;  /* 0x0000049000007947 */ /* 0x000fea0003800000 */
.L_x_20480:
        /* <DEDUP_REMOVED lines=21> */
.L_x_20489:
[----:B------:R-:W-:Y:S05]  /*1c20*/  BSYNC B1 ;  /* 0x0000000000017941 */ /* 0x000fea0003800000 */
.L_x_20488:
[----:B------:R-:W-:Y:S01]  /*1c30*/  LEA R3, R0, 0x37800000, 0x17 ;  /* 0x3780000000037811 */ /* 0x000fe200078eb8ff */
[----:B------:R-:W-:-:S05]  /*1c40*/  IMAD.SHL.U32 R0, R2, 0x200000, RZ ;  /* 0x0020000002007824 */ /* 0x000fca00078e00ff */
[----:B------:R-:W-:Y:S02]  /*1c50*/  LOP3.LUT R0, R3, R0, R4, 0xfe, !PT ;  /* 0x0000000003007212 */ /* 0x000fe400078efe04 */
.L_x_20487:
[----:B------:R-:W-:Y:S05]  /*1c60*/  BSYNC B0 ;  /* 0x0000000000007941 */ /* 0x000fea0003800000 */
.L_x_20486:
[----:B------:R-:W-:-:S04]  /*1c70*/  FMUL.FTZ R0, R0, 1 ;  /* 0x3f80000000007820 */ /* 0x000fc80000410000 */
[----:B------:R0:W2:Y:S01]  /*1c80*/  F2F.F64.F32 R28, R0 ;  /* 0x00000000001c7310 */ /* 0x0000a20000201800 */
[----:B------:R-:W-:Y:S05]  /*1c90*/  BRA `(.L_x_20467) ;  /* 0x000002c000007947 */ /* 0x000fea0003800000 */
.L_x_20479:
        /* <DEDUP_REMOVED lines=14> */
.L_x_20493:
[----:B------:R-:W-:Y:S05]  /*1d80*/  BSYNC B0 ;  /* 0x0000000000007941 */ /* 0x000fea0003800000 */
.L_x_20492:
[----:B------:R-:W-:-:S04]  /*1d90*/  FMUL.FTZ R0, R0, 1 ;  /* 0x3f80000000007820 */ /* 0x000fc80000410000 */
[----:B------:R0:W2:Y:S01]  /*1da0*/  F2F.F64.F32 R28, R0 ;  /* 0x00000000001c7310 */ /* 0x0000a20000201800 */
[----:B------:R-:W-:Y:S05]  /*1db0*/  BRA `(.L_x_20467) ;  /* 0x000001a000007947 */ /* 0x000fea0003800000 */
.L_x_20466:
        /* <DEDUP_REMOVED lines=21> */
.L_x_20491:
[----:B------:R-:W2:Y:S02]  /*1f10*/  LDG.E.64 R28, [R2.64] ;  /* 0x00000024021c7981 */ /* 0x000ea4000c1e1b00 */
[----:B--2---:R-:W0:Y:S01]  /*1f20*/  I2F.F64.U64 R28, R28 ;  /* 0x0000001c001c7312 */ /* 0x004e220000301800 */
[----:B------:R-:W-:Y:S05]  /*1f30*/  BRA `(.L_x_20467) ;  /* 0x0000002000007947 */ /* 0x000fea0003800000 */
.L_x_20490:
[----:B------:R-:W2:Y:S02]  /*1f40*/  LDG.E R2, [R2.64] ;  /* 0x0000002402027981 */ /* 0x000ea4000c1e1900 */
[----:B--2---:R0:W2:Y:S02]  /*1f50*/  I2F.F64.U32 R28, R2 ;  /* 0x00000002001c7312 */ /* 0x0040a40000201800 */
.L_x_20467:
[----:B0-----:R-:W0:Y:S02]  /*1f60*/  S2R R2, SR_TID.X ;  /* 0x0000000000027919 */ /* 0x001e240000002100 */
[----:B0-----:R-:W-:Y:S02]  /*1f70*/  IADD3 R2, R2, 0x80, RZ ;  /* 0x0000008002027810 */ /* 0x001fe40007ffe0ff */
.L_x_20429:
[----:B-1-3--:R-:W-:Y:S05]  /*1f80*/  BSYNC B6 ;  /* 0x0000000000067941 */ /* 0x00afea0003800000 */
.L_x_20428:
        /* <DEDUP_REMOVED lines=22> */
.L_x_20499:
[----:B------:R-:W3:Y:S02]  /*20f0*/  LDG.E.U8 R4, [R4.64] ;  /* 0x0000002404047981 */ /* 0x000ee4000c1e1100 */
[----:B---3--:R0:W1:Y:S01]  /*2100*/  I2F.F64.U16 R32, R4 ;  /* 0x0000000400207312 */ /* 0x0080620000101800 */
[----:B------:R-:W-:Y:S05]  /*2110*/  BRA `(.L_x_20501) ;  /* 0x00000df000007947 */ /* 0x000fea0003800000 */
.L_x_20498:
        /* <DEDUP_REMOVED lines=9> */
.L_x_20503:
[----:B------:R-:W3:Y:S02]  /*21b0*/  LDG.E R4, [R4.64] ;  /* 0x0000002404047981 */ /* 0x000ee4000c1e1900 */
[----:B---3--:R0:W1:Y:S01]  /*21c0*/  I2F.F64 R32, R4 ;  /* 0x0000000400207312 */ /* 0x0080620000201c00 */
[----:B------:R-:W-:Y:S05]  /*21d0*/  BRA `(.L_x_20501) ;  /* 0x00000d3000007947 */ /* 0x000fea0003800000 */
.L_x_20502:
[----:B------:R-:W3:Y:S02]  /*21e0*/  LDG.E.U16 R4, [R4.64] ;  /* 0x0000002404047981 */ /* 0x000ee4000c1e1500 */
[----:B---3--:R0:W1:Y:S01]  /*21f0*/  I2F.F64.S16 R32, R4 ;  /* 0x0000000400207312 */ /* 0x0080620000101c00 */
[----:B------:R-:W-:Y:S05]  /*2200*/  BRA `(.L_x_20501) ;  /* 0x00000d0000007947 */ /* 0x000fea0003800000 */
.L_x_20497:
        /* <DEDUP_REMOVED lines=10> */
.L_x_20505:
[----:B------:R-:W3:Y:S02]  /*22b0*/  LDG.E.U16 R0, [R4.64] ;  /* 0x0000002404007981 */ /* 0x000ee4000c1e1500 */
[----:B---3--:R-:W-:-:S05]  /*22c0*/  HADD2.F32 R0, -RZ, R0.H0_H0 ;  /* 0x20000000ff007230 */ /* 0x008fca0000004100 */
[----:B------:R-:W-:-:S04]  /*22d0*/  FMUL.FTZ R0, R0, 1 ;  /* 0x3f80000000007820 */ /* 0x000fc80000410000 */
[----:B------:R0:W1:Y:S01]  /*22e0*/  F2F.F64.F32 R32, R0 ;  /* 0x0000000000207310 */ /* 0x0000620000201800 */
[----:B------:R-:W-:Y:S05]  /*22f0*/  BRA `(.L_x_20501) ;  /* 0x00000c1000007947 */ /* 0x000fea0003800000 */
.L_x_20504:
        /* <DEDUP_REMOVED lines=10> */
.L_x_20507:
[----:B------:R-:W3:Y:S02]  /*23a0*/  LDG.E.U16 R4, [R4.64] ;  /* 0x0000002404047981 */ /* 0x000ee4000c1e1500 */
[----:B---3--:R-:W-:-:S05]  /*23b0*/  HADD2.F32 R0, -RZ, R4.H0_H0 ;  /* 0x20000004ff007230 */ /* 0x008fca0000004100 */
[----:B------:R-:W-:-:S04]  /*23c0*/  FMUL.FTZ R0, R0, 1 ;  /* 0x3f80000000007820 */ /* 0x000fc80000410000 */
[----:B------:R0:W1:Y:S01]  /*23d0*/  F2F.F64.F32 R32, R0 ;  /* 0x0000000000207310 */ /* 0x0000620000201800 */
[----:B------:R-:W-:Y:S05]  /*23e0*/  BRA `(.L_x_20501) ;  /* 0x00000b2000007947 */ /* 0x000fea0003800000 */
.L_x_20506:
[----:B------:R0:W5:Y:S01]  /*23f0*/  LDG.E.64 R32, [R4.64] ;  /* 0x0000002404207981 */ /* 0x000162000c1e1b00 */
[----:B------:R-:W-:Y:S05]  /*2400*/  BRA `(.L_x_20501) ;  /* 0x00000b0000007947 */ /* 0x000fea0003800000 */
.L_x_20496:
        /* <DEDUP_REMOVED lines=13> */
.L_x_20510:
[----:B------:R0:W5:Y:S01]  /*24e0*/  LDG.E.64 R32, [R4.64] ;  /* 0x0000002404207981 */ /* 0x000162000c1e1b00 */
[----:B------:R-:W-:Y:S05]  /*24f0*/  BRA `(.L_x_20501) ;  /* 0x00000a1000007947 */ /* 0x000fea0003800000 */
.L_x_20509:
        /* <DEDUP_REMOVED lines=28> */
.L_x_20512:
        /* <DEDUP_REMOVED lines=15> */
.L_x_20511:
[----:B------:R-:W3:Y:S02]  /*27b0*/  LDG.E.U16 R0, [R4.64] ;  /* 0x0000002404007981 */ /* 0x000ee4000c1e1500 */
[----:B---3--:R-:W-:-:S05]  /*27c0*/  PRMT R0, RZ, 0x5410, R0 ;  /* 0x00005410ff007816 */ /* 0x008fca0000000000 */
[----:B------:R-:W-:-:S04]  /*27d0*/  FMUL.FTZ R0, R0, 1 ;  /* 0x3f80000000007820 */ /* 0x000fc80000410000 */
[----:B------:R0:W1:Y:S01]  /*27e0*/  F2F.F64.F32 R32, R0 ;  /* 0x0000000000207310 */ /* 0x0000620000201800 */
[----:B------:R-:W-:Y:S05]  /*27f0*/  BRA `(.L_x_20501) ;  /* 0x0000071000007947 */ /* 0x000fea0003800000 */
.L_x_20508:
        /* <DEDUP_REMOVED lines=11> */
.L_x_20515:
        /* <DEDUP_REMOVED lines=21> */
.L_x_20519:
[----:B------:R-:W-:Y:S05]  /*2a00*/  BSYNC B1 ;  /* 0x0000000000017941 */ /* 0x000fea0003800000 */
.L_x_20518:
[----:B------:R-:W-:Y:S01]  /*2a10*/  LEA R5, R0, 0x3b800000, 0x17 ;  /* 0x3b80000000057811 */ /* 0x000fe200078eb8ff */
[----:B------:R-:W-:-:S05]  /*2a20*/  IMAD.SHL.U32 R0, R3, 0x100000, RZ ;  /* 0x0010000003007824 */ /* 0x000fca00078e00ff */
[----:B------:R-:W-:Y:S02]  /*2a30*/  LOP3.LUT R0, R5, R0, R6, 0xfe, !PT ;  /* 0x0000000005007212 */ /* 0x000fe400078efe06 */
.L_x_20517:
[----:B------:R-:W-:Y:S05]  /*2a40*/  BSYNC B0 ;  /* 0x0000000000007941 */ /* 0x000fea0003800000 */
.L_x_20516:
[----:B------:R-:W-:-:S04]  /*2a50*/  FMUL.FTZ R0, R0, 1 ;  /* 0x3f80000000007820 */ /* 0x000fc80000410000 */
[----:B------:R0:W1:Y:S01]  /*2a60*/  F2F.F64.F32 R32, R0 ;  /* 0x0000000000207310 */ /* 0x0000620000201800 */
[----:B------:R-:W-:Y:S05]  /*2a70*/  BRA `(.L_x_20501) ;  /* 0x0000049000007947 */ /* 0x000fea0003800000 */
.L_x_20514:
        /* <DEDUP_REMOVED lines=21> */
.L_x_20523:
[----:B------:R-:W-:Y:S05]  /*2bd0*/  BSYNC B1 ;  /* 0x0000000000017941 */ /* 0x000fea0003800000 */
.L_x_20522:
[----:B------:R-:W-:Y:S01]  /*2be0*/  LEA R5, R0, 0x37800000, 0x17 ;  /* 0x3780000000057811 */ /* 0x000fe200078eb8ff */
[----:B------:R-:W-:-:S05]  /*2bf0*/  IMAD.SHL.U32 R0, R3, 0x200000, RZ ;  /* 0x0020000003007824 */ /* 0x000fca00078e00ff */
[----:B------:R-:W-:Y:S02]  /*2c00*/  LOP3.LUT R0, R5, R0, R6, 0xfe, !PT ;  /* 0x0000000005007212 */ /* 0x000fe400078efe06 */
.L_x_20521:
[----:B------:R-:W-:Y:S05]  /*2c10*/  BSYNC B0 ;  /* 0x0000000000007941 */ /* 0x000fea0003800000 */
.L_x_20520:
[----:B------:R-:W-:-:S04]  /*2c20*/  FMUL.FTZ R0, R0, 1 ;  /* 0x3f80000000007820 */ /* 0x000fc80000410000 */
[----:B------:R0:W1:Y:S01]  /*2c30*/  F2F.F64.F32 R32, R0 ;  /* 0x0000000000207310 */ /* 0x0000620000201800 */
[----:B------:R-:W-:Y:S05]  /*2c40*/  BRA `(.L_x_20501) ;  /* 0x000002c000007947 */ /* 0x000fea0003800000 */
.L_x_20513:
        /* <DEDUP_REMOVED lines=14> */
.L_x_20527:
[----:B------:R-:W-:Y:S05]  /*2d30*/  BSYNC B0 ;  /* 0x0000000000007941 */ /* 0x000fea0003800000 */
.L_x_20526:
[----:B------:R-:W-:-:S04]  /*2d40*/  FMUL.FTZ R0, R0, 1 ;  /* 0x3f80000000007820 */ /* 0x000fc80000410000 */
[----:B------:R0:W1:Y:S01]  /*2d50*/  F2F.F64.F32 R32, R0 ;  /* 0x0000000000207310 */ /* 0x0000620000201800 */
[----:B------:R-:W-:Y:S05]  /*2d60*/  BRA `(.L_x_20501) ;  /* 0x000001a000007947 */ /* 0x000fea0003800000 */
.L_x_20500:
        /* <DEDUP_REMOVED lines=21> */
.L_x_20525:
[----:B------:R-:W3:Y:S02]  /*2ec0*/  LDG.E.64 R32, [R4.64] ;  /* 0x0000002404207981 */ /* 0x000ee4000c1e1b00 */
[----:B---3--:R-:W0:Y:S01]  /*2ed0*/  I2F.F64.U64 R32, R32 ;  /* 0x0000002000207312 */ /* 0x008e220000301800 */
[----:B------:R-:W-:Y:S05]  /*2ee0*/  BRA `(.L_x_20501) ;  /* 0x0000002000007947 */ /* 0x000fea0003800000 */
.L_x_20524:
[----:B------:R-:W3:Y:S02]  /*2ef0*/  LDG.E R4, [R4.64] ;  /* 0x0000002404047981 */ /* 0x000ee4000c1e1900 */
[----:B---3--:R0:W1:Y:S02]  /*2f00*/  I2F.F64.U32 R32, R4 ;  /* 0x0000000400207312 */ /* 0x0080640000201800 */
.L_x_20501:
        /* <DEDUP_REMOVED lines=17> */
.L_x_20531:
[----:B------:R-:W3:Y:S02]  /*3020*/  LDG.E.U8 R4, [R4.64] ;  /* 0x0000002404047981 */ /* 0x000ee4000c1e1100 */
[----:B---3--:R0:W3:Y:S01]  /*3030*/  I2F.F64.U16 R26, R4 ;  /* 0x00000004001a7312 */ /* 0x0080e20000101800 */
[----:B------:R-:W-:Y:S05]  /*3040*/  BRA `(.L_x_20533) ;  /* 0x00000df000007947 */ /* 0x000fea0003800000 */
.L_x_20530:
        /* <DEDUP_REMOVED lines=9> */
.L_x_20535:
[----:B------:R-:W3:Y:S02]  /*30e0*/  LDG.E R4, [R4.64] ;  /* 0x0000002404047981 */ /* 0x000ee4000c1e1900 */
[----:B---3--:R0:W3:Y:S01]  /*30f0*/  I2F.F64 R26, R4 ;  /* 0x00000004001a7312 */ /* 0x0080e20000201c00 */
[----:B------:R-:W-:Y:S05]  /*3100*/  BRA `(.L_x_20533) ;  /* 0x00000d3000007947 */ /* 0x000fea0003800000 */
.L_x_20534:
[----:B------:R-:W3:Y:S02]  /*3110*/  LDG.E.U16 R4, [R4.64] ;  /* 0x0000002404047981 */ /* 0x000ee4000c1e1500 */
[----:B---3--:R0:W3:Y:S01]  /*3120*/  I2F.F64.S16 R26, R4 ;  /* 0x00000004001a7312 */ /* 0x0080e20000101c00 */
[----:B------:R-:W-:Y:S05]  /*3130*/  BRA `(.L_x_20533) ;  /* 0x00000d0000007947 */ /* 0x000fea0003800000 */
.L_x_20529:
        /* <DEDUP_REMOVED lines=10> */
.L_x_20537:
[----:B------:R-:W3:Y:S02]  /*31e0*/  LDG.E.U16 R0, [R4.64] ;  /* 0x0000002404007981 */ /* 0x000ee4000c1e1500 */
[----:B---3--:R-:W-:-:S05]  /*31f0*/  HADD2.F32 R0, -RZ, R0.H0_H0 ;  /* 0x20000000ff007230 */ /* 0x008fca0000004100 */
[----:B------:R-:W-:-:S04]  /*3200*/  FMUL.FTZ R0, R0, 1 ;  /* 0x3f80000000007820 */ /* 0x000fc80000410000 */
[----:B------:R0:W3:Y:S01]  /*3210*/  F2F.F64.F32 R26, R0 ;  /* 0x00000000001a7310 */ /* 0x0000e20000201800 */
[----:B------:R-:W-:Y:S05]  /*3220*/  BRA `(.L_x_20533) ;  /* 0x00000c1000007947 */ /* 0x000fea0003800000 */
.L_x_20536:
        /* <DEDUP_REMOVED lines=10> */
.L_x_20539:
[----:B------:R-:W3:Y:S02]  /*32d0*/  LDG.E.U16 R4, [R4.64] ;  /* 0x0000002404047981 */ /* 0x000ee4000c1e1500 */
[----:B---3--:R-:W-:-:S05]  /*32e0*/  HADD2.F32 R0, -RZ, R4.H0_H0 ;  /* 0x20000004ff007230 */ /* 0x008fca0000004100 */
[----:B------:R-:W-:-:S04]  /*32f0*/  FMUL.FTZ R0, R0, 1 ;  /* 0x3f80000000007820 */ /* 0x000fc80000410000 */
[----:B------:R0:W3:Y:S01]  /*3300*/  F2F.F64.F32 R26, R0 ;  /* 0x00000000001a7310 */ /* 0x0000e20000201800 */
[----:B------:R-:W-:Y:S05]  /*3310*/  BRA `(.L_x_20533) ;  /* 0x00000b2000007947 */ /* 0x000fea0003800000 */
.L_x_20538:
[----:B------:R0:W5:Y:S01]  /*3320*/  LDG.E.64 R26, [R4.64] ;  /* 0x00000024041a7981 */ /* 0x000162000c1e1b00 */
[----:B------:R-:W-:Y:S05]  /*3330*/  BRA `(.L_x_20533) ;  /* 0x00000b0000007947 */ /* 0x000fea0003800000 */
.L_x_20528:
        /* <DEDUP_REMOVED lines=13> */
.L_x_20542:
[----:B------:R0:W5:Y:S01]  /*3410*/  LDG.E.64 R26, [R4.64] ;  /* 0x00000024041a7981 */ /* 0x000162000c1e1b00 */
[----:B------:R-:W-:Y:S05]  /*3420*/  BRA `(.L_x_20533) ;  /* 0x00000a1000007947 */ /* 0x000fea0003800000 */
.L_x_20541:
        /* <DEDUP_REMOVED lines=28> */
.L_x_20544:
        /* <DEDUP_REMOVED lines=15> */
.L_x_20543:
[----:B------:R-:W3:Y:S02]  /*36e0*/  LDG.E.U16 R0, [R4.64] ;  /* 0x0000002404007981 */ /* 0x000ee4000c1e1500 */
[----:B---3--:R-:W-:-:S05]  /*36f0*/  PRMT R0, RZ, 0x5410, R0 ;  /* 0x00005410ff007816 */ /* 0x008fca0000000000 */
[----:B------:R-:W-:-:S04]  /*3700*/  FMUL.FTZ R0, R0, 1 ;  /* 0x3f80000000007820 */ /* 0x000fc80000410000 */
[----:B------:R0:W3:Y:S01]  /*3710*/  F2F.F64.F32 R26, R0 ;  /* 0x00000000001a7310 */ /* 0x0000e20000201800 */
[----:B------:R-:W-:Y:S05]  /*3720*/  BRA `(.L_x_20533) ;  /* 0x0000071000007947 */ /* 0x000fea0003800000 */
.L_x_20540:
        /* <DEDUP_REMOVED lines=11> */
.L_x_20547:
        /* <DEDUP_REMOVED lines=21> */
.L_x_20551:
[----:B------:R-:W-:Y:S05]  /*3930*/  BSYNC B1 ;  /* 0x0000000000017941 */ /* 0x000fea0003800000 */
.L_x_20550:
[----:B------:R-:W-:Y:S01]  /*3940*/  LEA R5, R0, 0x3b800000, 0x17 ;  /* 0x3b80000000057811 */ /* 0x000fe200078eb8ff */
[----:B------:R-:W-:-:S05]  /*3950*/  IMAD.SHL.U32 R0, R3, 0x100000, RZ ;  /* 0x0010000003007824 */ /* 0x000fca00078e00ff */
[----:B------:R-:W-:Y:S02]  /*3960*/  LOP3.LUT R0, R5, R0, R6, 0xfe, !PT ;  /* 0x0000000005007212 */ /* 0x000fe400078efe06 */
.L_x_20549:
[----:B------:R-:W-:Y:S05]  /*3970*/  BSYNC B0 ;  /* 0x0000000000007941 */ /* 0x000fea0003800000 */
.L_x_20548:
[----:B------:R-:W-:-:S04]  /*3980*/  FMUL.FTZ R0, R0, 1 ;  /* 0x3f80000000007820 */ /* 0x000fc80000410000 */
[----:B------:R0:W3:Y:S01]  /*3990*/  F2F.F64.F32 R26, R0 ;  /* 0x00000000001a7310 */ /* 0x0000e20000201800 */
[----:B------:R-:W-:Y:S05]  /*39a0*/  BRA `(.L_x_20533) ;  /* 0x0000049000007947 */ /* 0x000fea0003800000 */
.L_x_20546:
        /* <DEDUP_REMOVED lines=21> */
.L_x_20555:
[----:B------:R-:W-:Y:S05]  /*3b00*/  BSYNC B1 ;  /* 0x0000000000017941 */ /* 0x000fea0003800000 */
.L_x_20554:
[----:B------:R-:W-:Y:S01]  /*3b10*/  LEA R5, R0, 0x37800000, 0x17 ;  /* 0x3780000000057811 */ /* 0x000fe200078eb8ff */
[----:B------:R-:W-:-:S05]  /*3b20*/  IMAD.SHL.U32 R0, R3, 0x200000, RZ ;  /* 0x0020000003007824 */ /* 0x000fca00078e00ff */
[----:B------:R-:W-:Y:S02]  /*3b30*/  LOP3.LUT R0, R5, R0, R6, 0xfe, !PT ;  /* 0x0000000005007212 */ /* 0x000fe400078efe06 */
.L_x_20553:
[----:B------:R-:W-:Y:S05]  /*3b40*/  BSYNC B0 ;  /* 0x0000000000007941 */ /* 0x000fea0003800000 */
.L_x_20552:
[----:B------:R-:W-:-:S04]  /*3b50*/  FMUL.FTZ R0, R0, 1 ;  /* 0x3f80000000007820 */ /* 0x000fc80000410000 */
[----:B------:R0:W3:Y:S01]  /*3b60*/  F2F.F64.F32 R26, R0 ;  /* 0x00000000001a7310 */ /* 0x0000e20000201800 */
[----:B------:R-:W-:Y:S05]  /*3b70*/  BRA `(.L_x_20533) ;  /* 0x000002c000007947 */ /* 0x000fea0003800000 */
.L_x_20545:
        /* <DEDUP_REMOVED lines=14> */
.L_x_20559:
[----:B------:R-:W-:Y:S05]  /*3c60*/  BSYNC B0 ;  /* 0x0000000000007941 */ /* 0x000fea0003800000 */
.L_x_20558:
[----:B------:R-:W-:-:S04]  /*3c70*/  FMUL.FTZ R0, R0, 1 ;  /* 0x3f80000000007820 */ /* 0x000fc80000410000 */
[----:B------:R0:W3:Y:S01]  /*3c80*/  F2F.F64.F32 R26, R0 ;  /* 0x00000000001a7310 */ /* 0x0000e20000201800 */
[----:B------:R-:W-:Y:S05]  /*3c90*/  BRA `(.L_x_20533) ;  /* 0x000001a000007947 */ /* 0x000fea0003800000 */
.L_x_20532:
        /* <DEDUP_REMOVED lines=21> */
.L_x_20557:
[----:B------:R-:W3:Y:S02]  /*3df0*/  LDG.E.64 R26, [R4.64] ;  /* 0x00000024041a7981 */ /* 0x000ee4000c1e1b00 */
[----:B---3--:R-:W0:Y:S01]  /*3e00*/  I2F.F64.U64 R26, R26 ;  /* 0x0000001a001a7312 */ /* 0x008e220000301800 */
[----:B------:R-:W-:Y:S05]  /*3e10*/  BRA `(.L_x_20533) ;  /* 0x0000002000007947 */ /* 0x000fea0003800000 */
.L_x_20556:
[----:B------:R-:W3:Y:S02]  /*3e20*/  LDG.E R4, [R4.64] ;  /* 0x0000002404047981 */ /* 0x000ee4000c1e1900 */
[----:B---3--:R0:W3:Y:S02]  /*3e30*/  I2F.F64.U32 R26, R4 ;  /* 0x00000004001a7312 */ /* 0x0080e40000201800 */
.L_x_20533:
[----:B------:R-:W-:-:S03]  /*3e40*/  IADD3 R2, R2, 0x80, RZ ;  /* 0x0000008002027810 */ /* 0x000fc60007ffe0ff */
.L_x_20495:
[----:B------:R-:W-:Y:S05]  /*3e50*/  BSYNC B6 ;  /* 0x0000000000067941 */ /* 0x000fea0003800000 */
.L_x_20494:
        /* <DEDUP_REMOVED lines=24> */
.L_x_20565:
[----:B------:R-:W4:Y:S02]  /*3fe0*/  LDG.E.U8 R4, [R4.64] ;  /* 0x0000002404047981 */ /* 0x000f24000c1e1100 */
[----:B----4-:R0:W4:Y:S01]  /*3ff0*/  I2F.F64.U16 R22, R4 ;  /* 0x0000000400167312 */ /* 0x0101220000101800 */
[----:B------:R-:W-:Y:S05]  /*4000*/  BRA `(.L_x_20567) ;  /* 0x00000df000007947 */ /* 0x000fea0003800000 */
.L_x_20564:
        /* <DEDUP_REMOVED lines=9> */
.L_x_20569:
[----:B------:R-:W4:Y:S02]  /*40a0*/  LDG.E R4, [R4.64] ;  /* 0x0000002404047981 */ /* 0x000f24000c1e1900 */
[----:B----4-:R0:W4:Y:S01]  /*40b0*/  I2F.F64 R22, R4 ;  /* 0x0000000400167312 */ /* 0x0101220000201c00 */
[----:B------:R-:W-:Y:S05]  /*40c0*/  BRA `(.L_x_20567) ;  /* 0x00000d3000007947 */ /* 0x000fea0003800000 */
.L_x_20568:
[----:B------:R-:W4:Y:S02]  /*40d0*/  LDG.E.U16 R4, [R4.64] ;  /* 0x0000002404047981 */ /* 0x000f24000c1e1500 */
[----:B----4-:R0:W4:Y:S01]  /*40e0*/  I2F.F64.S16 R22, R4 ;  /* 0x0000000400167312 */ /* 0x0101220000101c00 */
[----:B------:R-:W-:Y:S05]  /*40f0*/  BRA `(.L_x_20567) ;  /* 0x00000d0000007947 */ /* 0x000fea0003800000 */
.L_x_20563:
        /* <DEDUP_REMOVED lines=10> */
.L_x_20571:
[----:B------:R-:W4:Y:S02]  /*41a0*/  LDG.E.U16 R0, [R4.64] ;  /* 0x0000002404007981 */ /* 0x000f24000c1e1500 */
[----:B----4-:R-:W-:-:S05]  /*41b0*/  HADD2.F32 R0, -RZ, R0.H0_H0 ;  /* 0x20000000ff007230 */ /* 0x010fca0000004100 */
[----:B------:R-:W-:-:S04]  /*41c0*/  FMUL.FTZ R0, R0, 1 ;  /* 0x3f80000000007820 */ /* 0x000fc80000410000 */
[----:B------:R0:W4:Y:S01]  /*41d0*/  F2F.F64.F32 R22, R0 ;  /* 0x0000000000167310 */ /* 0x0001220000201800 */
[----:B------:R-:W-:Y:S05]  /*41e0*/  BRA `(.L_x_20567) ;  /* 0x00000c1000007947 */ /* 0x000fea0003800000 */
.L_x_20570:
        /* <DEDUP_REMOVED lines=10> */
.L_x_20573:
[----:B------:R-:W4:Y:S02]  /*4290*/  LDG.E.U16 R4, [R4.64] ;  /* 0x0000002404047981 */ /* 0x000f24000c1e1500 */
[----:B----4-:R-:W-:-:S05]  /*42a0*/  HADD2.F32 R0, -RZ, R4.H0_H0 ;  /* 0x20000004ff007230 */ /* 0x010fca0000004100 */
[----:B------:R-:W-:-:S04]  /*42b0*/  FMUL.FTZ R0, R0, 1 ;  /* 0x3f80000000007820 */ /* 0x000fc80000410000 */
[----:B------:R0:W4:Y:S01]  /*42c0*/  F2F.F64.F32 R22, R0 ;  /* 0x0000000000167310 */ /* 0x0001220000201800 */
[----:B------:R-:W-:Y:S05]  /*42d0*/  BRA `(.L_x_20567) ;  /* 0x00000b2000007947 */ /* 0x000fea0003800000 */
.L_x_20572:
[----:B------:R0:W5:Y:S01]  /*42e0*/  LDG.E.64 R22, [R4.64] ;  /* 0x0000002404167981 */ /* 0x000162000c1e1b00 */
[----:B------:R-:W-:Y:S05]  /*42f0*/  BRA `(.L_x_20567) ;  /* 0x00000b0000007947 */ /* 0x000fea0003800000 */
.L_x_20562:
        /* <DEDUP_REMOVED lines=13> */
.L_x_20576:
[----:B------:R0:W5:Y:S01]  /*43d0*/  LDG.E.64 R22, [R4.64] ;  /* 0x0000002404167981 */ /* 0x000162000c1e1b00 */
[----:B------:R-:W-:Y:S05]  /*43e0*/  BRA `(.L_x_20567) ;  /* 0x00000a1000007947 */ /* 0x000fea0003800000 */
.L_x_20575:
        /* <DEDUP_REMOVED lines=28> */
.L_x_20578:
        /* <DEDUP_REMOVED lines=15> */
.L_x_20577:
[----:B------:R-:W4:Y:S02]  /*46a0*/  LDG.E.U16 R0, [R4.64] ;  /* 0x0000002404007981 */ /* 0x000f24000c1e1500 */
[----:B----4-:R-:W-:-:S05]  /*46b0*/  PRMT R0, RZ, 0x5410, R0 ;  /* 0x00005410ff007816 */ /* 0x010fca0000000000 */
[----:B------:R-:W-:-:S04]  /*46c0*/  FMUL.FTZ R0, R0, 1 ;  /* 0x3f80000000007820 */ /* 0x000fc80000410000 */
[----:B------:R0:W4:Y:S01]  /*46d0*/  F2F.F64.F32 R22, R0 ;  /* 0x0000000000167310 */ /* 0x0001220000201800 */
[----:B------:R-:W-:Y:S05]  /*46e0*/  BRA `(.L_x_20567) ;  /* 0x0000071000007947 */ /* 0x000fea0003800000 */
.L_x_20574:
        /* <DEDUP_REMOVED lines=11> */
.L_x_20581:
        /* <DEDUP_REMOVED lines=21> */
.L_x_20585:
[----:B------:R-:W-:Y:S05]  /*48f0*/  BSYNC B1 ;  /* 0x0000000000017941 */ /* 0x000fea0003800000 */
.L_x_20584:
[----:B------:R-:W-:Y:S01]  /*4900*/  LEA R5, R0, 0x3b800000, 0x17 ;  /* 0x3b80000000057811 */ /* 0x000fe200078eb8ff */
[----:B------:R-:W-:-:S05]  /*4910*/  IMAD.SHL.U32 R0, R3, 0x100000, RZ ;  /* 0x0010000003007824 */ /* 0x000fca00078e00ff */
[----:B------:R-:W-:Y:S02]  /*4920*/  LOP3.LUT R0, R5, R0, R6, 0xfe, !PT ;  /* 0x0000000005007212 */ /* 0x000fe400078efe06 */
.L_x_20583:
[----:B------:R-:W-:Y:S05]  /*4930*/  BSYNC B0 ;  /* 0x0000000000007941 */ /* 0x000fea0003800000 */
.L_x_20582:
[----:B------:R-:W-:-:S04]  /*4940*/  FMUL.FTZ R0, R0, 1 ;  /* 0x3f80000000007820 */ /* 0x000fc80000410000 */
[----:B------:R0:W4:Y:S01]  /*4950*/  F2F.F64.F32 R22, R0 ;  /* 0x0000000000167310 */ /* 0x0001220000201800 */
[----:B------:R-:W-:Y:S05]  /*4960*/  BRA `(.L_x_20567) ;  /* 0x0000049000007947 */ /* 0x000fea0003800000 */
.L_x_20580:
        /* <DEDUP_REMOVED lines=21> */
.L_x_20589:
[----:B------:R-:W-:Y:S05]  /*4ac0*/  BSYNC B1 ;  /* 0x0000000000017941 */ /* 0x000fea0003800000 */
.L_x_20588:
[----:B------:R-:W-:Y:S01]  /*4ad0*/  LEA R5, R0, 0x37800000, 0x17 ;  /* 0x3780000000057811 */ /* 0x000fe200078eb8ff */
[----:B------:R-:W-:-:S05]  /*4ae0*/  IMAD.SHL.U32 R0, R3, 0x200000, RZ ;  /* 0x0020000003007824 */ /* 0x000fca00078e00ff */
[----:B------:R-:W-:Y:S02]  /*4af0*/  LOP3.LUT R0, R5, R0, R6, 0xfe, !PT ;  /* 0x0000000005007212 */ /* 0x000fe400078efe06 */
.L_x_20587:
[----:B------:R-:W-:Y:S05]  /*4b00*/  BSYNC B0 ;  /* 0x0000000000007941 */ /* 0x000fea0003800000 */
.L_x_20586:
[----:B------:R-:W-:-:S04]  /*4b10*/  FMUL.FTZ R0, R0, 1 ;  /* 0x3f80000000007820 */ /* 0x000fc80000410000 */
[----:B------:R0:W4:Y:S01]  /*4b20*/  F2F.F64.F32 R22, R0 ;  /* 0x0000000000167310 */ /* 0x0001220000201800 */
[----:B------:R-:W-:Y:S05]  /*4b30*/  BRA `(.L_x_20567) ;  /* 0x000002c000007947 */ /* 0x000fea0003800000 */
.L_x_20579:
        /* <DEDUP_REMOVED lines=14> */
.L_x_20593:
[----:B------:R-:W-:Y:S05]  /*4c20*/  BSYNC B0 ;  /* 0x0000000000007941 */ /* 0x000fea0003800000 */
.L_x_20592:
[----:B------:R-:W-:-:S04]  /*4c30*/  FMUL.FTZ R0, R0, 1 ;  /* 0x3f80000000007820 */ /* 0x000fc80000410000 */
[----:B------:R0:W4:Y:S01]  /*4c40*/  F2F.F64.F32 R22, R0 ;  /* 0x0000000000167310 */ /* 0x0001220000201800 */
[----:B------:R-:W-:Y:S05]  /*4c50*/  BRA `(.L_x_20567) ;  /* 0x000001a000007947 */ /* 0x000fea0003800000 */
.L_x_20566:
        /* <DEDUP_REMOVED lines=21> */
.L_x_20591:
[----:B------:R-:W4:Y:S02]  /*4db0*/  LDG.E.64 R22, [R4.64] ;  /* 0x0000002404167981 */ /* 0x000f24000c1e1b00 */
[----:B----4-:R-:W0:Y:S01]  /*4dc0*/  I2F.F64.U64 R22, R22 ;  /* 0x0000001600167312 */ /* 0x010e220000301800 */
[----:B------:R-:W-:Y:S05]  /*4dd0*/  BRA `(.L_x_20567) ;  /* 0x0000002000007947 */ /* 0x000fea0003800000 */
.L_x_20590:
[----:B------:R-:W4:Y:S02]  /*4de0*/  LDG.E R4, [R4.64] ;  /* 0x0000002404047981 */ /* 0x000f24000c1e1900 */
[----:B----4-:R0:W4:Y:S02]  /*4df0*/  I2F.F64.U32 R22, R4 ;  /* 0x0000000400167312 */ /* 0x0101240000201800 */
.L_x_20567:
        /* <DEDUP_REMOVED lines=17> */
.L_x_20597:
[----:B----4-:R-:W4:Y:S02]  /*4f10*/  LDG.E.U8 R4, [R4.64] ;  /* 0x0000002404047981 */ /* 0x010f24000c1e1100 */
[----:B----4-:R0:W4:Y:S01]  /*4f20*/  I2F.F64.U16 R16, R4 ;  /* 0x0000000400107312 */ /* 0x0101220000101800 */
[----:B------:R-:W-:Y:S05]  /*4f30*/  BRA `(.L_x_20599) ;  /* 0x00000df000007947 */ /* 0x000fea0003800000 */
.L_x_20596:
        /* <DEDUP_REMOVED lines=9> */
.L_x_20601:
[----:B----4-:R-:W4:Y:S02]  /*4fd0*/  LDG.E R4, [R4.64] ;  /* 0x0000002404047981 */ /* 0x010f24000c1e1900 */
[----:B----4-:R0:W4:Y:S01]  /*4fe0*/  I2F.F64 R16, R4 ;  /* 0x0000000400107312 */ /* 0x0101220000201c00 */
[----:B------:R-:W-:Y:S05]  /*4ff0*/  BRA `(.L_x_20599) ;  /* 0x00000d3000007947 */ /* 0x000fea0003800000 */
.L_x_20600:
[----:B----4-:R-:W4:Y:S02]  /*5000*/  LDG.E.U16 R4, [R4.64] ;  /* 0x0000002404047981 */ /* 0x010f24000c1e1500 */
[----:B----4-:R0:W4:Y:S01]  /*5010*/  I2F.F64.S16 R16, R4 ;  /* 0x0000000400107312 */ /* 0x0101220000101c00 */
[----:B------:R-:W-:Y:S05]  /*5020*/  BRA `(.L_x_20599) ;  /* 0x00000d0000007947 */ /* 0x000fea0003800000 */
.L_x_20595:
        /* <DEDUP_REMOVED lines=10> */
.L_x_20603:
[----:B----4-:R-:W4:Y:S02]  /*50d0*/  LDG.E.U16 R0, [R4.64] ;  /* 0x0000002404007981 */ /* 0x010f24000c1e1500 */
[----:B----4-:R-:W-:-:S05]  /*50e0*/  HADD2.F32 R0, -RZ, R0.H0_H0 ;  /* 0x20000000ff007230 */ /* 0x010fca0000004100 */
[----:B------:R-:W-:-:S04]  /*50f0*/  FMUL.FTZ R0, R0, 1 ;  /* 0x3f80000000007820 */ /* 0x000fc80000410000 */
[----:B------:R0:W4:Y:S01]  /*5100*/  F2F.F64.F32 R16, R0 ;  /* 0x0000000000107310 */ /* 0x0001220000201800 */
[----:B------:R-:W-:Y:S05]  /*5110*/  BRA `(.L_x_20599) ;  /* 0x00000c1000007947 */ /* 0x000fea0003800000 */
.L_x_20602:
        /* <DEDUP_REMOVED lines=10> */
.L_x_20605:
[----:B----4-:R-:W4:Y:S02]  /*51c0*/  LDG.E.U16 R4, [R4.64] ;  /* 0x0000002404047981 */ /* 0x010f24000c1e1500 */
[----:B----4-:R-:W-:-:S05]  /*51d0*/  HADD2.F32 R0, -RZ, R4.H0_H0 ;  /* 0x20000004ff007230 */ /* 0x010fca0000004100 */
[----:B------:R-:W-:-:S04]  /*51e0*/  FMUL.FTZ R0, R0, 1 ;  /* 0x3f80000000007820 */ /* 0x000fc80000410000 */
[----:B------:R0:W4:Y:S01]  /*51f0*/  F2F.F64.F32 R16, R0 ;  /* 0x0000000000107310 */ /* 0x0001220000201800 */
[----:B------:R-:W-:Y:S05]  /*5200*/  BRA `(.L_x_20599) ;  /* 0x00000b2000007947 */ /* 0x000fea0003800000 */
.L_x_20604:
[----:B------:R0:W5:Y:S01]  /*5210*/  LDG.E.64 R16, [R4.64] ;  /* 0x0000002404107981 */ /* 0x000162000c1e1b00 */
[----:B------:R-:W-:Y:S05]  /*5220*/  BRA `(.L_x_20599) ;  /* 0x00000b0000007947 */ /* 0x000fea0003800000 */
.L_x_20594:
        /* <DEDUP_REMOVED lines=13> */
.L_x_20608:
[----:B------:R0:W5:Y:S01]  /*5300*/  LDG.E.64 R16, [R4.64] ;  /* 0x0000002404107981 */ /* 0x000162000c1e1b00 */
[----:B------:R-:W-:Y:S05]  /*5310*/  BRA `(.L_x_20599) ;  /* 0x00000a1000007947 */ /* 0x000fea0003800000 */
.L_x_20607:
        /* <DEDUP_REMOVED lines=28> */
.L_x_20610:
        /* <DEDUP_REMOVED lines=15> */
.L_x_20609:
[----:B----4-:R-:W4:Y:S02]  /*55d0*/  LDG.E.U16 R0, [R4.64] ;  /* 0x0000002404007981 */ /* 0x010f24000c1e1500 */
[----:B----4-:R-:W-:-:S05]  /*55e0*/  PRMT R0, RZ, 0x5410, R0 ;  /* 0x00005410ff007816 */ /* 0x010fca0000000000 */
[----:B------:R-:W-:-:S04]  /*55f0*/  FMUL.FTZ R0, R0, 1 ;  /* 0x3f80000000007820 */ /* 0x000fc80000410000 */
[----:B------:R0:W4:Y:S01]  /*5600*/  F2F.F64.F32 R16, R0 ;  /* 0x0000000000107310 */ /* 0x0001220000201800 */
[----:B------:R-:W-:Y:S05]  /*5610*/  BRA `(.L_x_20599) ;  /* 0x0000071000007947 */ /* 0x000fea0003800000 */
.L_x_20606:
        /* <DEDUP_REMOVED lines=11> */
.L_x_20613:
        /* <DEDUP_REMOVED lines=21> */
.L_x_20617:
[----:B------:R-:W-:Y:S05]  /*5820*/  BSYNC B1 ;  /* 0x0000000000017941 */ /* 0x000fea0003800000 */
.L_x_20616:
[----:B------:R-:W-:Y:S01]  /*5830*/  LEA R5, R0, 0x3b800000, 0x17 ;  /* 0x3b80000000057811 */ /* 0x000fe200078eb8ff */
[----:B------:R-:W-:-:S05]  /*5840*/  IMAD.SHL.U32 R0, R3, 0x100000, RZ ;  /* 0x0010000003007824 */ /* 0x000fca00078e00ff */
[----:B------:R-:W-:Y:S02]  /*5850*/  LOP3.LUT R0, R5, R0, R6, 0xfe, !PT ;  /* 0x0000000005007212 */ /* 0x000fe400078efe06 */
.L_x_20615:
[----:B------:R-:W-:Y:S05]  /*5860*/  BSYNC B0 ;  /* 0x0000000000007941 */ /* 0x000fea0003800000 */
.L_x_20614:
[----:B------:R-:W-:-:S04]  /*5870*/  FMUL.FTZ R0, R0, 1 ;  /* 0x3f80000000007820 */ /* 0x000fc80000410000 */
[----:B------:R0:W4:Y:S01]  /*5880*/  F2F.F64.F32 R16, R0 ;  /* 0x0000000000107310 */ /* 0x0001220000201800 */
[----:B------:R-:W-:Y:S05]  /*5890*/  BRA `(.L_x_20599) ;  /* 0x0000049000007947 */ /* 0x000fea0003800000 */
.L_x_20612:
        /* <DEDUP_REMOVED lines=21> */
.L_x_20621:
[----:B------:R-:W-:Y:S05]  /*59f0*/  BSYNC B1 ;  /* 0x0000000000017941 */ /* 0x000fea0003800000 */
.L_x_20620:
[----:B------:R-:W-:Y:S01]  /*5a00*/  LEA R5, R0, 0x37800000, 0x17 ;  /* 0x3780000000057811 */ /* 0x000fe200078eb8ff */
[----:B------:R-:W-:-:S05]  /*5a10*/  IMAD.SHL.U32 R0, R3, 0x200000, RZ ;  /* 0x0020000003007824 */ /* 0x000fca00078e00ff */
[----:B------:R-:W-:Y:S02]  /*5a20*/  LOP3.LUT R0, R5, R0, R6, 0xfe, !PT ;  /* 0x0000000005007212 */ /* 0x000fe400078efe06 */
.L_x_20619:
[----:B------:R-:W-:Y:S05]  /*5a30*/  BSYNC B0 ;  /* 0x0000000000007941 */ /* 0x000fea0003800000 */
.L_x_20618:
[----:B------:R-:W-:-:S04]  /*5a40*/  FMUL.FTZ R0, R0, 1 ;  /* 0x3f80000000007820 */ /* 0x000fc80000410000 */
[----:B------:R0:W4:Y:S01]  /*5a50*/  F2F.F64.F32 R16, R0 ;  /* 0x0000000000107310 */ /* 0x0001220000201800 */
[----:B------:R-:W-:Y:S05]  /*5a60*/  BRA `(.L_x_20599) ;  /* 0x000002c000007947 */ /* 0x000fea0003800000 */
.L_x_20611:
        /* <DEDUP_REMOVED lines=14> */
.L_x_20625:
[----:B------:R-:W-:Y:S05]  /*5b50*/  BSYNC B0 ;  /* 0x0000000000007941 */ /* 0x000fea0003800000 */
.L_x_20624:
[----:B------:R-:W-:-:S04]  /*5b60*/  FMUL.FTZ R0, R0, 1 ;  /* 0x3f80000000007820 */ /* 0x000fc80000410000 */
[----:B------:R0:W4:Y:S01]  /*5b70*/  F2F.F64.F32 R16, R0 ;  /* 0x0000000000107310 */ /* 0x0001220000201800 */
[----:B------:R-:W-:Y:S05]  /*5b80*/  BRA `(.L_x_20599) ;  /* 0x000001a000007947 */ /* 0x000fea0003800000 */
.L_x_20598:
        /* <DEDUP_REMOVED lines=21> */
.L_x_20623:
[----:B----4-:R-:W4:Y:S02]  /*5ce0*/  LDG.E.64 R16, [R4.64] ;  /* 0x0000002404107981 */ /* 0x010f24000c1e1b00 */
[----:B----4-:R-:W0:Y:S01]  /*5cf0*/  I2F.F64.U64 R16, R16 ;  /* 0x0000001000107312 */ /* 0x010e220000301800 */
[----:B------:R-:W-:Y:S05]  /*5d00*/  BRA `(.L_x_20599) ;  /* 0x0000002000007947 */ /* 0x000fea0003800000 */
.L_x_20622:
[----:B----4-:R-:W4:Y:S02]  /*5d10*/  LDG.E R4, [R4.64] ;  /* 0x0000002404047981 */ /* 0x010f24000c1e1900 */
[----:B----4-:R0:W4:Y:S02]  /*5d20*/  I2F.F64.U32 R16, R4 ;  /* 0x0000000400107312 */ /* 0x0101240000201800 */
.L_x_20599:
[----:B------:R-:W-:-:S03]  /*5d30*/  IADD3 R2, R2, 0x80, RZ ;  /* 0x0000008002027810 */ /* 0x000fc60007ffe0ff */
.L_x_20561:
[----:B------:R-:W-:Y:S05]  /*5d40*/  BSYNC B6 ;  /* 0x0000000000067941 */ /* 0x000fea0003800000 */
.L_x_20560:
        /* <DEDUP_REMOVED lines=22> */
.L_x_20631:
[----:B----4-:R-:W4:Y:S02]  /*5eb0*/  LDG.E.U8 R4, [R4.64] ;  /* 0x0000002404047981 */ /* 0x010f24000c1e1100 */
[----:B----4-:R0:W4:Y:S01]  /*5ec0*/  I2F.F64.U16 R18, R4 ;  /* 0x0000000400127312 */ /* 0x0101220000101800 */
[----:B------:R-:W-:Y:S05]  /*5ed0*/  BRA `(.L_x_20633) ;  /* 0x00000df000007947 */ /* 0x000fea0003800000 */
.L_x_20630:
        /* <DEDUP_REMOVED lines=9> */
.L_x_20635:
[----:B----4-:R-:W4:Y:S02]  /*5f70*/  LDG.E R4, [R4.64] ;  /* 0x0000002404047981 */ /* 0x010f24000c1e1900 */
[----:B----4-:R0:W4:Y:S01]  /*5f80*/  I2F.F64 R18, R4 ;  /* 0x0000000400127312 */ /* 0x0101220000201c00 */
[----:B------:R-:W-:Y:S05]  /*5f90*/  BRA `(.L_x_20633) ;  /* 0x00000d3000007947 */ /* 0x000fea0003800000 */
.L_x_20634:
[----:B----4-:R-:W4:Y:S02]  /*5fa0*/  LDG.E.U16 R4, [R4.64] ;  /* 0x0000002404047981 */ /* 0x010f24000c1e1500 */
[----:B----4-:R0:W4:Y:S01]  /*5fb0*/  I2F.F64.S16 R18, R4 ;  /* 0x0000000400127312 */ /* 0x0101220000101c00 */
[----:B------:R-:W-:Y:S05]  /*5fc0*/  BRA `(.L_x_20633) ;  /* 0x00000d0000007947 */ /* 0x000fea0003800000 */
.L_x_20629:
        /* <DEDUP_REMOVED lines=10> */
.L_x_20637:
[----:B----4-:R-:W4:Y:S02]  /*6070*/  LDG.E.U16 R0, [R4.64] ;  /* 0x0000002404007981 */ /* 0x010f24000c1e1500 */
[----:B----4-:R-:W-:-:S05]  /*6080*/  HADD2.F32 R0, -RZ, R0.H0_H0 ;  /* 0x20000000ff007230 */ /* 0x010fca0000004100 */
[----:B------:R-:W-:-:S04]  /*6090*/  FMUL.FTZ R0, R0, 1 ;  /* 0x3f80000000007820 */ /* 0x000fc80000410000 */
[----:B------:R0:W4:Y:S01]  /*60a0*/  F2F.F64.F32 R18, R0 ;  /* 0x0000000000127310 */ /* 0x0001220000201800 */
[----:B------:R-:W-:Y:S05]  /*60b0*/  BRA `(.L_x_20633) ;  /* 0x00000c1000007947 */ /* 0x000fea0003800000 */
.L_x_20636:
        /* <DEDUP_REMOVED lines=10> */
.L_x_20639:
[----:B----4-:R-:W4:Y:S02]  /*6160*/  LDG.E.U16 R4, [R4.64] ;  /* 0x0000002404047981 */ /* 0x010f24000c1e1500 */
[----:B----4-:R-:W-:-:S05]  /*6170*/  HADD2.F32 R0, -RZ, R4.H0_H0 ;  /* 0x20000004ff007230 */ /* 0x010fca0000004100 */
[----:B------:R-:W-:-:S04]  /*6180*/  FMUL.FTZ R0, R0, 1 ;  /* 0x3f80000000007820 */ /* 0x000fc80000410000 */
[----:B------:R0:W4:Y:S01]  /*6190*/  F2F.F64.F32 R18, R0 ;  /* 0x0000000000127310 */ /* 0x0001220000201800 */
[----:B------:R-:W-:Y:S05]  /*61a0*/  BRA `(.L_x_20633) ;  /* 0x00000b2000007947 */ /* 0x000fea0003800000 */
.L_x_20638:
[----:B------:R0:W5:Y:S01]  /*61b0*/  LDG.E.64 R18, [R4.64] ;  /* 0x0000002404127981 */ /* 0x000162000c1e1b00 */
[----:B------:R-:W-:Y:S05]  /*61c0*/  BRA `(.L_x_20633) ;  /* 0x00000b0000007947 */ /* 0x000fea0003800000 */
.L_x_20628:
        /* <DEDUP_REMOVED lines=13> */
.L_x_20642:
[----:B------:R0:W5:Y:S01]  /*62a0*/  LDG.E.64 R18, [R4.64] ;  /* 0x0000002404127981 */ /* 0x000162000c1e1b00 */
[----:B------:R-:W-:Y:S05]  /*62b0*/  BRA `(.L_x_20633) ;  /* 0x00000a1000007947 */ /* 0x000fea0003800000 */
.L_x_20641:
        /* <DEDUP_REMOVED lines=28> */
.L_x_20644:
        /* <DEDUP_REMOVED lines=15> */
.L_x_20643:
[----:B----4-:R-:W4:Y:S02]  /*6570*/  LDG.E.U16 R0, [R4.64] ;  /* 0x0000002404007981 */ /* 0x010f24000c1e1500 */
[----:B----4-:R-:W-:-:S05]  /*6580*/  PRMT R0, RZ, 0x5410, R0 ;  /* 0x00005410ff007816 */ /* 0x010fca0000000000 */
[----:B------:R-:W-:-:S04]  /*6590*/  FMUL.FTZ R0, R0, 1 ;  /* 0x3f80000000007820 */ /* 0x000fc80000410000 */
[----:B------:R0:W4:Y:S01]  /*65a0*/  F2F.F64.F32 R18, R0 ;  /* 0x0000000000127310 */ /* 0x0001220000201800 */
[----:B------:R-:W-:Y:S05]  /*65b0*/  BRA `(.L_x_20633) ;  /* 0x0000071000007947 */ /* 0x000fea0003800000 */
.L_x_20640:
        /* <DEDUP_REMOVED lines=11> */
.L_x_20647:
        /* <DEDUP_REMOVED lines=21> */
.L_x_20651:
[----:B------:R-:W-:Y:S05]  /*67c0*/  BSYNC B1 ;  /* 0x0000000000017941 */ /* 0x000fea0003800000 */
.L_x_20650:
[----:B------:R-:W-:Y:S01]  /*67d0*/  LEA R5, R0, 0x3b800000, 0x17 ;  /* 0x3b80000000057811 */ /* 0x000fe200078eb8ff */
[----:B------:R-:W-:-:S05]  /*67e0*/  IMAD.SHL.U32 R0, R3, 0x100000, RZ ;  /* 0x0010000003007824 */ /* 0x000fca00078e00ff */
[----:B------:R-:W-:Y:S02]  /*67f0*/  LOP3.LUT R0, R5, R0, R6, 0xfe, !PT ;  /* 0x0000000005007212 */ /* 0x000fe400078efe06 */
.L_x_20649:
[----:B------:R-:W-:Y:S05]  /*6800*/  BSYNC B0 ;  /* 0x0000000000007941 */ /* 0x000fea0003800000 */
.L_x_20648:
[----:B------:R-:W-:-:S04]  /*6810*/  FMUL.FTZ R0, R0, 1 ;  /* 0x3f80000000007820 */ /* 0x000fc80000410000 */
[----:B------:R0:W4:Y:S01]  /*6820*/  F2F.F64.F32 R18, R0 ;  /* 0x0000000000127310 */ /* 0x0001220000201800 */
[----:B------:R-:W-:Y:S05]  /*6830*/  BRA `(.L_x_20633) ;  /* 0x0000049000007947 */ /* 0x000fea0003800000 */
.L_x_20646:
        /* <DEDUP_REMOVED lines=21> */
.L_x_20655:
[----:B------:R-:W-:Y:S05]  /*6990*/  BSYNC B1 ;  /* 0x0000000000017941 */ /* 0x000fea0003800000 */
.L_x_20654:
[----:B------:R-:W-:Y:S01]  /*69a0*/  LEA R5, R0, 0x37800000, 0x17 ;  /* 0x3780000000057811 */ /* 0x000fe200078eb8ff */
[----:B------:R-:W-:-:S05]  /*69b0*/  IMAD.SHL.U32 R0, R3, 0x200000, RZ ;  /* 0x0020000003007824 */ /* 0x000fca00078e00ff */
[----:B------:R-:W-:Y:S02]  /*69c0*/  LOP3.LUT R0, R5, R0, R6, 0xfe, !PT ;  /* 0x0000000005007212 */ /* 0x000fe400078efe06 */
.L_x_20653:
[----:B------:R-:W-:Y:S05]  /*69d0*/  BSYNC B0 ;  /* 0x0000000000007941 */ /* 0x000fea0003800000 */
.L_x_20652:
[----:B------:R-:W-:-:S04]  /*69e0*/  FMUL.FTZ R0, R0, 1 ;  /* 0x3f80000000007820 */ /* 0x000fc80000410000 */
[----:B------:R0:W4:Y:S01]  /*69f0*/  F2F.F64.F32 R18, R0 ;  /* 0x0000000000127310 */ /* 0x0001220000201800 */
[----:B------:R-:W-:Y:S05]  /*6a00*/  BRA `(.L_x_20633) ;  /* 0x000002c000007947 */ /* 0x000fea0003800000 */
.L_x_20645:
        /* <DEDUP_REMOVED lines=14> */
.L_x_20659:
[----:B------:R-:W-:Y:S05]  /*6af0*/  BSYNC B0 ;  /* 0x0000000000007941 */ /* 0x000fea0003800000 */
.L_x_20658:
[----:B------:R-:W-:-:S04]  /*6b00*/  FMUL.FTZ R0, R0, 1 ;  /* 0x3f80000000007820 */ /* 0x000fc80000410000 */
[----:B------:R0:W4:Y:S01]  /*6b10*/  F2F.F64.F32 R18, R0 ;  /* 0x0000000000127310 */ /* 0x0001220000201800 */
[----:B------:R-:W-:Y:S05]  /*6b20*/  BRA `(.L_x_20633) ;  /* 0x000001a000007947 */ /* 0x000fea0003800000 */
.L_x_20632:
        /* <DEDUP_REMOVED lines=21> */
.L_x_20657:
[----:B----4-:R-:W4:Y:S02]  /*6c80*/  LDG.E.64 R18, [R4.64] ;  /* 0x0000002404127981 */ /* 0x010f24000c1e1b00 */
[----:B----4-:R-:W0:Y:S01]  /*6c90*/  I2F.F64.U64 R18, R18 ;  /* 0x0000001200127312 */ /* 0x010e220000301800 */
[----:B------:R-:W-:Y:S05]  /*6ca0*/  BRA `(.L_x_20633) ;  /* 0x0000002000007947 */ /* 0x000fea0003800000 */
.L_x_20656:
[----:B----4-:R-:W4:Y:S02]  /*6cb0*/  LDG.E R4, [R4.64] ;  /* 0x0000002404047981 */ /* 0x010f24000c1e1900 */
[----:B----4-:R0:W4:Y:S02]  /*6cc0*/  I2F.F64.U32 R18, R4 ;  /* 0x0000000400127312 */ /* 0x0101240000201800 */
.L_x_20633:
        /* <DEDUP_REMOVED lines=17> */
.L_x_20663:
[----:B----4-:R-:W4:Y:S02]  /*6de0*/  LDG.E.U8 R2, [R2.64] ;  /* 0x0000002402027981 */ /* 0x010f24000c1e1100 */
[----:B----4-:R0:W4:Y:S01]  /*6df0*/  I2F.F64.U16 R24, R2 ;  /* 0x0000000200187312 */ /* 0x0101220000101800 */
[----:B------:R-:W-:Y:S05]  /*6e00*/  BRA `(.L_x_20627) ;  /* 0x00000de000007947 */ /* 0x000fea0003800000 */
.L_x_20662:
        /* <DEDUP_REMOVED lines=9> */
.L_x_20666:
[----:B----4-:R-:W4:Y:S02]  /*6ea0*/  LDG.E R2, [R2.64] ;  /* 0x0000002402027981 */ /* 0x010f24000c1e1900 */
[----:B----4-:R0:W4:Y:S01]  /*6eb0*/  I2F.F64 R24, R2 ;  /* 0x0000000200187312 */ /* 0x0101220000201c00 */
[----:B------:R-:W-:Y:S05]  /*6ec0*/  BRA `(.L_x_20627) ;  /* 0x00000d2000007947 */ /* 0x000fea0003800000 */
.L_x_20665:
[----:B----4-:R-:W4:Y:S02]  /*6ed0*/  LDG.E.U16 R2, [R2.64] ;  /* 0x0000002402027981 */ /* 0x010f24000c1e1500 */
[----:B----4-:R0:W4:Y:S01]  /*6ee0*/  I2F.F64.S16 R24, R2 ;  /* 0x0000000200187312 */ /* 0x0101220000101c00 */
[----:B------:R-:W-:Y:S05]  /*6ef0*/  BRA `(.L_x_20627) ;  /* 0x00000cf000007947 */ /* 0x000fea0003800000 */
.L_x_20661:
        /* <DEDUP_REMOVED lines=10> */
.L_x_20668:
[----:B----4-:R-:W4:Y:S02]  /*6fa0*/  LDG.E.U16 R0, [R2.64] ;  /* 0x0000002402007981 */ /* 0x010f24000c1e1500 */
[----:B----4-:R-:W-:-:S05]  /*6fb0*/  HADD2.F32 R0, -RZ, R0.H0_H0 ;  /* 0x20000000ff007230 */ /* 0x010fca0000004100 */
[----:B------:R-:W-:-:S04]  /*6fc0*/  FMUL.FTZ R0, R0, 1 ;  /* 0x3f80000000007820 */ /* 0x000fc80000410000 */
[----:B------:R0:W4:Y:S01]  /*6fd0*/  F2F.F64.F32 R24, R0 ;  /* 0x0000000000187310 */ /* 0x0001220000201800 */
[----:B------:R-:W-:Y:S05]  /*6fe0*/  BRA `(.L_x_20627) ;  /* 0x00000c0000007947 */ /* 0x000fea0003800000 */
.L_x_20667:
        /* <DEDUP_REMOVED lines=10> */
.L_x_20670:
[----:B----4-:R-:W4:Y:S02]  /*7090*/  LDG.E.U16 R2, [R2.64] ;  /* 0x0000002402027981 */ /* 0x010f24000c1e1500 */
[----:B----4-:R-:W-:-:S05]  /*70a0*/  HADD2.F32 R0, -RZ, R2.H0_H0 ;  /* 0x20000002ff007230 */ /* 0x010fca0000004100 */
[----:B------:R-:W-:-:S04]  /*70b0*/  FMUL.FTZ R0, R0, 1 ;  /* 0x3f80000000007820 */ /* 0x000fc80000410000 */
[----:B------:R0:W4:Y:S01]  /*70c0*/  F2F.F64.F32 R24, R0 ;  /* 0x0000000000187310 */ /* 0x0001220000201800 */
[----:B------:R-:W-:Y:S05]  /*70d0*/  BRA `(.L_x_20627) ;  /* 0x00000b1000007947 */ /* 0x000fea0003800000 */
.L_x_20669:
[----:B------:R0:W5:Y:S01]  /*70e0*/  LDG.E.64 R24, [R2.64] ;  /* 0x0000002402187981 */ /* 0x000162000c1e1b00 */
[----:B------:R-:W-:Y:S05]  /*70f0*/  BRA `(.L_x_20627) ;  /* 0x00000af000007947 */ /* 0x000fea0003800000 */
.L_x_20660:
        /* <DEDUP_REMOVED lines=13> */
.L_x_20673:
[----:B------:R0:W5:Y:S01]  /*71d0*/  LDG.E.64 R24, [R2.64] ;  /* 0x0000002402187981 */ /* 0x000162000c1e1b00 */
[----:B------:R-:W-:Y:S05]  /*71e0*/  BRA `(.L_x_20627) ;  /* 0x00000a0000007947 */ /* 0x000fea0003800000 */
.L_x_20672:
        /* <DEDUP_REMOVED lines=28> */
.L_x_20675:
        /* <DEDUP_REMOVED lines=15> */
.L_x_20674:
[----:B----4-:R-:W4:Y:S02]  /*74a0*/  LDG.E.U16 R0, [R2.64] ;  /* 0x0000002402007981 */ /* 0x010f24000c1e1500 */
[----:B----4-:R-:W-:-:S05]  /*74b0*/  PRMT R0, RZ, 0x5410, R0 ;  /* 0x00005410ff007816 */ /* 0x010fca0000000000 */
[----:B------:R-:W-:-:S04]  /*74c0*/  FMUL.FTZ R0, R0, 1 ;  /* 0x3f80000000007820 */ /* 0x000fc80000410000 */
[----:B------:R0:W4:Y:S01]  /*74d0*/  F2F.F64.F32 R24, R0 ;  /* 0x0000000000187310 */ /* 0x0001220000201800 */
[----:B------:R-:W-:Y:S05]  /*74e0*/  BRA `(.L_x_20627) ;  /* 0x0000070000007947 */ /* 0x000fea0003800000 */
.L_x_20671:
        /* <DEDUP_REMOVED lines=11> */
.L_x_20678:
        /* <DEDUP_REMOVED lines=21> */
.L_x_20682:
[----:B------:R-:W-:Y:S05]  /*76f0*/  BSYNC B1 ;  /* 0x0000000000017941 */ /* 0x000fea0003800000 */
.L_x_20681:
[----:B------:R-:W-:Y:S01]  /*7700*/  LEA R3, R0, 0x3b800000, 0x17 ;  /* 0x3b80000000037811 */ /* 0x000fe200078eb8ff */
[----:B------:R-:W-:-:S05]  /*7710*/  IMAD.SHL.U32 R0, R2, 0x100000, RZ ;  /* 0x0010000002007824 */ /* 0x000fca00078e00ff */
[----:B------:R-:W-:Y:S02]  /*7720*/  LOP3.LUT R0, R3, R0, R4, 0xfe, !PT ;  /* 0x0000000003007212 */ /* 0x000fe400078efe04 */
.L_x_20680:
[----:B------:R-:W-:Y:S05]  /*7730*/  BSYNC B0 ;  /* 0x0000000000007941 */ /* 0x000fea0003800000 */
.L_x_20679:
[----:B------:R-:W-:-:S04]  /*7740*/  FMUL.FTZ R0, R0, 1 ;  /* 0x3f80000000007820 */ /* 0x000fc80000410000 */
[----:B------:R0:W4:Y:S01]  /*7750*/  F2F.F64.F32 R24, R0 ;  /* 0x0000000000187310 */ /* 0x0001220000201800 */
[----:B------:R-:W-:Y:S05]  /*7760*/  BRA `(.L_x_20627) ;  /* 0x0000048000007947 */ /* 0x000fea0003800000 */
.L_x_20677:
        /* <DEDUP_REMOVED lines=21> */
.L_x_20686:
[----:B------:R-:W-:Y:S05]  /*78c0*/  BSYNC B1 ;  /* 0x0000000000017941 */ /* 0x000fea0003800000 */
.L_x_20685:
[----:B------:R-:W-:Y:S01]  /*78d0*/  LEA R3, R0, 0x37800000, 0x17 ;  /* 0x3780000000037811 */ /* 0x000fe200078eb8ff */
[----:B------:R-:W-:-:S05]  /*78e0*/  IMAD.SHL.U32 R0, R2, 0x200000, RZ ;  /* 0x0020000002007824 */ /* 0x000fca00078e00ff */
[----:B------:R-:W-:Y:S02]  /*78f0*/  LOP3.LUT R0, R3, R0, R4, 0xfe, !PT ;  /* 0x0000000003007212 */ /* 0x000fe400078efe04 */
.L_x_20684:
[----:B------:R-:W-:Y:S05]  /*7900*/  BSYNC B0 ;  /* 0x0000000000007941 */ /* 0x000fea0003800000 */
.L_x_20683:
[----:B------:R-:W-:-:S04]  /*7910*/  FMUL.FTZ R0, R0, 1 ;  /* 0x3f80000000007820 */ /* 0x000fc80000410000 */
[----:B------:R0:W4:Y:S01]  /*7920*/  F2F.F64.F32 R24, R0 ;  /* 0x0000000000187310 */ /* 0x0001220000201800 */
[----:B------:R-:W-:Y:S05]  /*7930*/  BRA `(.L_x_20627) ;  /* 0x000002b000007947 */ /* 0x000fea0003800000 */
.L_x_20676:
        /* <DEDUP_REMOVED lines=14> */
.L_x_20690:
[----:B------:R-:W-:Y:S05]  /*7a20*/  BSYNC B0 ;  /* 0x0000000000007941 */ /* 0x000fea0003800000 */
.L_x_20689:
[----:B------:R-:W-:-:S04]  /*7a30*/  FMUL.FTZ R0, R0, 1 ;  /* 0x3f80000000007820 */ /* 0x000fc80000410000 */
[----:B------:R0:W4:Y:S01]  /*7a40*/  F2F.F64.F32 R24, R0 ;  /* 0x0000000000187310 */ /* 0x0001220000201800 */
[----:B------:R-:W-:Y:S05]  /*7a50*/  BRA `(.L_x_20627) ;  /* 0x0000019000007947 */ /* 0x000fea0003800000 */
.L_x_20664:
        /* <DEDUP_REMOVED lines=20> */
.L_x_20688:
[----:B----4-:R-:W4:Y:S02]  /*7ba0*/  LDG.E.64 R24, [R2.64] ;  /* 0x0000002402187981 */ /* 0x010f24000c1e1b00 */
[----:B----4-:R-:W0:Y:S01]  /*7bb0*/  I2F.F64.U64 R24, R24 ;  /* 0x0000001800187312 */ /* 0x010e220000301800 */
[----:B------:R-:W-:Y:S05]  /*7bc0*/  BRA `(.L_x_20627) ;  /* 0x0000002000007947 */ /* 0x000fea0003800000 */
.L_x_20687:
[----:B----4-:R-:W4:Y:S02]  /*7bd0*/  LDG.E R2, [R2.64] ;  /* 0x0000002402027981 */ /* 0x010f24000c1e1900 */
[----:B----4-:R0:W4:Y:S02]  /*7be0*/  I2F.F64.U32 R24, R2 ;  /* 0x0000000200187312 */ /* 0x0101240000201800 */
.L_x_20627:
[----:B------:R-:W-:Y:S05]  /*7bf0*/  BSYNC B6 ;  /* 0x0000000000067941 */ /* 0x000fea0003800000 */
.L_x_20626:
[----:B------:R-:W4:Y:S02]  /*7c00*/  S2R R35, SR_TID.X ;  /* 0x0000000000237919 */ /* 0x000f240000002100 */
[----:B0---45:R0:W-:Y:S01]  /*7c10*/  DSETP.NEU.AND P1, PT, R16, RZ, PT ;  /* 0x000000ff1000722a */ /* 0x0311e20003f2d000 */
[----:B------:R-:W-:Y:S01]  /*7c20*/  BSSY B6, `(.L_x_20691) ;  /* 0x00000f9000067945 */ /* 0x000fe20003800000 */
[----:B0-----:R-:W0:Y:S02]  /*7c30*/  LDC.U8 R16, c[0x0][0x190] ;  /* 0x00006400ff107b82 */ /* 0x001e240000000000 */
[----:B--2---:R-:W2:-:S04]  /*7c40*/  DSETP.NEU.AND P2, PT, R28, RZ, PT ;  /* 0x000000ff1c00722a */ /* 0x004e880003f4d000 */
[----:B---3--:R-:W3:-:S04]  /*7c50*/  DSETP.NEU.AND P3, PT, R26, RZ, PT ;  /* 0x000000ff1a00722a */ /* 0x008ec80003f6d000 */
[----:B------:R-:W-:-:S04]  /*7c60*/  DSETP.NEU.AND P0, PT, R24, RZ, PT ;  /* 0x000000ff1800722a */ /* 0x000fc80003f0d000 */
[----:B--2---:R-:W2:-:S04]  /*7c70*/  DSETP.NEU.OR P2, PT, R30, RZ, P2 ;  /* 0x000000ff1e00722a */ /* 0x004e88000174d400 */
[----:B-1-3--:R-:W1:Y:S02]  /*7c80*/  DSETP.NEU.OR P3, PT, R32, RZ, P3 ;  /* 0x000000ff2000722a */ /* 0x00ae640001f6d400 */
[----:B--2---:R-:W-:Y:S02]  /*7c90*/  SEL R4, RZ, 0x1, !P2 ;  /* 0x00000001ff047807 */ /* 0x004fe40005000000 */
[----:B------:R-:W-:Y:S01]  /*7ca0*/  ISETP.GE.AND P4, PT, R35, R34, PT ;  /* 0x000000222300720c */ /* 0x000fe20003f86270 */
[----:B------:R-:W2:Y:S01]  /*7cb0*/  DSETP.NEU.OR P1, PT, R22, RZ, P1 ;  /* 0x000000ff1600722a */ /* 0x000ea20000f2d400 */
[----:B-1----:R-:W-:-:S03]  /*7cc0*/  SEL R24, RZ, 0x1, !P3 ;  /* 0x00000001ff187807 */ /* 0x002fc60005800000 */
[----:B------:R-:W1:Y:S02]  /*7cd0*/  DSETP.NEU.OR P0, PT, R18, RZ, P0 ;  /* 0x000000ff1200722a */ /* 0x000e64000070d400 */
        /* <DEDUP_REMOVED lines=22> */
.L_x_20696:
[----:B------:R0:W-:Y:S01]  /*7e40*/  STG.E.U8 [R2.64], R4 ;  /* 0x0000000402007986 */ /* 0x0001e2000c101124 */
[----:B------:R-:W-:Y:S05]  /*7e50*/  BRA `(.L_x_20692) ;  /* 0x00000d5000007947 */ /* 0x000fea0003800000 */
.L_x_20695:
        /* <DEDUP_REMOVED lines=9> */
.L_x_20699:
[----:B------:R0:W-:Y:S01]  /*7ef0*/  STG.E [R2.64], R4 ;  /* 0x0000000402007986 */ /* 0x0001e2000c101924 */
[----:B------:R-:W-:Y:S05]  /*7f00*/  BRA `(.L_x_20692) ;  /* 0x00000ca000007947 */ /* 0x000fea0003800000 */
.L_x_20698:
[----:B------:R0:W-:Y:S01]  /*7f10*/  STG.E.U16 [R2.64], R4 ;  /* 0x0000000402007986 */ /* 0x0001e2000c101524 */
[----:B------:R-:W-:Y:S05]  /*7f20*/  BRA `(.L_x_20692) ;  /* 0x00000c8000007947 */ /* 0x000fea0003800000 */
.L_x_20694:
        /* <DEDUP_REMOVED lines=9> */
.L_x_20701:
[----:B------:R-:W0:Y:S02]  /*7fc0*/  I2F.S16 R0, R4 ;  /* 0x0000000400007306 */ /* 0x000e240000101400 */
[----:B0-----:R-:W-:-:S05]  /*7fd0*/  F2FP.PACK_AB R0, RZ, R0 ;  /* 0x00000000ff00723e */ /* 0x001fca00000000ff */
[----:B------:R0:W-:Y:S01]  /*7fe0*/  STG.E.U16 [R2.64], R0 ;  /* 0x0000000002007986 */ /* 0x0001e2000c101524 */
[----:B------:R-:W-:Y:S05]  /*7ff0*/  BRA `(.L_x_20692) ;  /* 0x00000bb000007947 */ /* 0x000fea0003800000 */
.L_x_20700:
        /* <DEDUP_REMOVED lines=10> */
.L_x_20703:
[----:B------:R-:W0:Y:S02]  /*80a0*/  I2F.S16 R4, R4 ;  /* 0x0000000400047306 */ /* 0x000e240000101400 */
[----:B0-----:R-:W-:-:S04]  /*80b0*/  F2FP.PACK_AB R5, RZ, R4 ;  /* 0x00000004ff05723e */ /* 0x001fc800000000ff */
[----:B------:R-:W-:-:S05]  /*80c0*/  PRMT R5, R5, 0x5410, RZ ;  /* 0x0000541005057816 */ /* 0x000fca00000000ff */
[----:B------:R0:W-:Y:S01]  /*80d0*/  STG.E [R2.64], R5 ;  /* 0x0000000502007986 */ /* 0x0001e2000c101924 */
[----:B------:R-:W-:Y:S05]  /*80e0*/  BRA `(.L_x_20692) ;  /* 0x00000ac000007947 */ /* 0x000fea0003800000 */
.L_x_20702:
[----:B------:R-:W0:Y:S02]  /*80f0*/  I2F.F64.S16 R4, R4 ;  /* 0x0000000400047312 */ /* 0x000e240000101c00 */
[----:B0-----:R0:W-:Y:S01]  /*8100*/  STG.E.64 [R2.64], R4 ;  /* 0x0000000402007986 */ /* 0x0011e2000c101b24 */
[----:B------:R-:W-:Y:S05]  /*8110*/  BRA `(.L_x_20692) ;  /* 0x00000a9000007947 */ /* 0x000fea0003800000 */
.L_x_20693:
        /* <DEDUP_REMOVED lines=10> */
.L_x_20706:
[----:B------:R-:W0:Y:S01]  /*81c0*/  I2F.F64.S16 R4, R4 ;  /* 0x0000000400047312 */ /* 0x000e220000101c00 */
[----:B------:R-:W-:-:S05]  /*81d0*/  CS2R R6, SRZ ;  /* 0x0000000000067805 */ /* 0x000fca000001ff00 */
[----:B0-----:R0:W-:Y:S01]  /*81e0*/  STG.E.128 [R2.64], R4 ;  /* 0x0000000402007986 */ /* 0x0011e2000c101d24 */
[----:B------:R-:W-:Y:S05]  /*81f0*/  BRA `(.L_x_20692) ;  /* 0x000009b000007947 */ /* 0x000fea0003800000 */
.L_x_20705:
        /* <DEDUP_REMOVED lines=21> */
.L_x_20710:
[----:B------:R-:W-:Y:S05]  /*8350*/  BSYNC B0 ;  /* 0x0000000000007941 */ /* 0x000fea0003800000 */
.L_x_20709:
[----:B------:R-:W-:-:S05]  /*8360*/  LOP3.LUT R5, R0, R5, RZ, 0xfc, !PT ;  /* 0x0000000500057212 */ /* 0x000fca00078efcff */
[----:B------:R0:W-:Y:S01]  /*8370*/  STG.E.U8 [R2.64], R5 ;  /* 0x0000000502007986 */ /* 0x0001e2000c101124 */
[----:B------:R-:W-:Y:S05]  /*8380*/  BRA `(.L_x_20692) ;  /* 0x0000082000007947 */ /* 0x000fea0003800000 */
.L_x_20708:
        /* <DEDUP_REMOVED lines=13> */
.L_x_20712:
[----:B------:R-:W-:Y:S01]  /*8460*/  IMAD.MOV.U32 R0, RZ, RZ, 0x7f ;  /* 0x0000007fff007424 */ /* 0x000fe200078e00ff */
[----:B------:R-:W-:-:S04]  /*8470*/  ISETP.GT.U32.AND P0, PT, R5, 0x7f800000, PT ;  /* 0x7f8000000500780c */ /* 0x000fc80003f04070 */
[----:B------:R-:W-:-:S04]  /*8480*/  SEL R0, R0, 0x7c, P0 ;  /* 0x0000007c00007807 */ /* 0x000fc80000000000 */
.L_x_20713:
[----:B------:R-:W-:Y:S05]  /*8490*/  BSYNC B0 ;  /* 0x0000000000007941 */ /* 0x000fea0003800000 */
.L_x_20711:
[----:B------:R-:W-:-:S04]  /*84a0*/  LOP3.LUT R4, R7, 0x80000000, RZ, 0xc0, !PT ;  /* 0x8000000007047812 */ /* 0x000fc800078ec0ff */
[----:B------:R-:W-:-:S04]  /*84b0*/  SHF.R.U32.HI R5, RZ, 0x18, R4 ;  /* 0x00000018ff057819 */ /* 0x000fc80000011604 */
[----:B------:R-:W-:-:S05]  /*84c0*/  LOP3.LUT R5, R0, R5, RZ, 0xfc, !PT ;  /* 0x0000000500057212 */ /* 0x000fca00078efcff */
[----:B------:R0:W-:Y:S01]  /*84d0*/  STG.E.U8 [R2.64], R5 ;  /* 0x0000000502007986 */ /* 0x0001e2000c101124 */
[----:B------:R-:W-:Y:S05]  /*84e0*/  BRA `(.L_x_20692) ;  /* 0x000006c000007947 */ /* 0x000fea0003800000 */
.L_x_20707:
[----:B------:R-:W0:Y:S02]  /*84f0*/  I2F.S16 R0, R4 ;  /* 0x0000000400007306 */ /* 0x000e240000101400 */
[----:B0-----:R-:W-:-:S05]  /*8500*/  F2FP.BF16.PACK_AB R0, RZ, R0 ;  /* 0x00000000ff00723e */ /* 0x001fca00000010ff */
[----:B------:R0:W-:Y:S01]  /*8510*/  STG.E.U16 [R2.64], R0 ;  /* 0x0000000002007986 */ /* 0x0001e2000c101524 */
[----:B------:R-:W-:Y:S05]  /*8520*/  BRA `(.L_x_20692) ;  /* 0x0000068000007947 */ /* 0x000fea0003800000 */
.L_x_20704:
        /* <DEDUP_REMOVED lines=10> */
.L_x_20716:
        /* <DEDUP_REMOVED lines=17> */
.L_x_20719:
[----:B------:R-:W-:-:S04]  /*86e0*/  LOP3.LUT R0, R7, 0x80000000, RZ, 0xc0, !PT ;  /* 0x8000000007007812 */ /* 0x000fc800078ec0ff */
[----:B------:R-:W-:-:S04]  /*86f0*/  SHF.R.U32.HI R5, RZ, 0x18, R0 ;  /* 0x00000018ff057819 */ /* 0x000fc80000011600 */
[----:B------:R-:W-:-:S04]  /*8700*/  LOP3.LUT R4, R4, R5, RZ, 0xfc, !PT ;  /* 0x0000000504047212 */ /* 0x000fc800078efcff */
[----:B------:R-:W-:Y:S02]  /*8710*/  PRMT R0, R4, 0x7610, R0 ;  /* 0x0000761004007816 */ /* 0x000fe40000000000 */
.L_x_20718:
[----:B------:R-:W-:Y:S05]  /*8720*/  BSYNC B0 ;  /* 0x0000000000007941 */ /* 0x000fea0003800000 */
.L_x_20717:
[----:B------:R0:W-:Y:S01]  /*8730*/  STG.E.U8 [R2.64], R0 ;  /* 0x0000000002007986 */ /* 0x0001e2000c101124 */
[----:B------:R-:W-:Y:S05]  /*8740*/  BRA `(.L_x_20692) ;  /* 0x0000046000007947 */ /* 0x000fea0003800000 */
.L_x_20715:
        /* <DEDUP_REMOVED lines=17> */
.L_x_20722:
[----:B------:R-:W-:-:S04]  /*8860*/  LOP3.LUT R0, R7, 0x80000000, RZ, 0xc0, !PT ;  /* 0x8000000007007812 */ /* 0x000fc800078ec0ff */
[----:B------:R-:W-:-:S04]  /*8870*/  SHF.R.U32.HI R5, RZ, 0x18, R0 ;  /* 0x00000018ff057819 */ /* 0x000fc80000011600 */
[----:B------:R-:W-:-:S04]  /*8880*/  LOP3.LUT R4, R4, R5, RZ, 0xfc, !PT ;  /* 0x0000000504047212 */ /* 0x000fc800078efcff */
[----:B------:R-:W-:Y:S02]  /*8890*/  PRMT R0, R4, 0x7610, R0 ;  /* 0x0000761004007816 */ /* 0x000fe40000000000 */
.L_x_20721:
[----:B------:R-:W-:Y:S05]  /*88a0*/  BSYNC B0 ;  /* 0x0000000000007941 */ /* 0x000fea0003800000 */
.L_x_20720:
[----:B------:R0:W-:Y:S01]  /*88b0*/  STG.E.U8 [R2.64], R0 ;  /* 0x0000000002007986 */ /* 0x0001e2000c101124 */
[----:B------:R-:W-:Y:S05]  /*88c0*/  BRA `(.L_x_20692) ;  /* 0x000002e000007947 */ /* 0x000fea0003800000 */
.L_x_20714:
        /* <DEDUP_REMOVED lines=22> */
.L_x_20697:
        /* <DEDUP_REMOVED lines=20> */
.L_x_20724:
[----:B------:R-:W-:-:S05]  /*8b70*/  IMAD.MOV.U32 R5, RZ, RZ, RZ ;  /* 0x000000ffff057224 */ /* 0x000fca00078e00ff */
[----:B------:R0:W-:Y:S01]  /*8b80*/  STG.E.64 [R2.64], R4 ;  /* 0x0000000402007986 */ /* 0x0001e2000c101b24 */
[----:B------:R-:W-:Y:S05]  /*8b90*/  BRA `(.L_x_20692) ;  /* 0x0000001000007947 */ /* 0x000fea0003800000 */
.L_x_20723:
[----:B------:R0:W-:Y:S02]  /*8ba0*/  STG.E [R2.64], R4 ;  /* 0x0000000402007986 */ /* 0x0001e4000c101924 */
.L_x_20692:
[----:B0-----:R-:W-:Y:S05]  /*8bb0*/  BSYNC B6 ;  /* 0x0000000000067941 */ /* 0x001fea0003800000 */
.L_x_20691:
        /* <DEDUP_REMOVED lines=21> */
.L_x_20730:
[----:B------:R0:W-:Y:S01]  /*8d10*/  STG.E.U8 [R2.64], R24 ;  /* 0x0000001802007986 */ /* 0x0001e2000c101124 */
[----:B------:R-:W-:Y:S05]  /*8d20*/  BRA `(.L_x_20732) ;  /* 0x00000d5000007947 */ /* 0x000fea0003800000 */
.L_x_20729:
        /* <DEDUP_REMOVED lines=9> */
.L_x_20734:
[----:B------:R0:W-:Y:S01]  /*8dc0*/  STG.E [R2.64], R24 ;  /* 0x0000001802007986 */ /* 0x0001e2000c101924 */
[----:B------:R-:W-:Y:S05]  /*8dd0*/  BRA `(.L_x_20732) ;  /* 0x00000ca000007947 */ /* 0x000fea0003800000 */
.L_x_20733:
[----:B------:R0:W-:Y:S01]  /*8de0*/  STG.E.U16 [R2.64], R24 ;  /* 0x0000001802007986 */ /* 0x0001e2000c101524 */
[----:B------:R-:W-:Y:S05]  /*8df0*/  BRA `(.L_x_20732) ;  /* 0x00000c8000007947 */ /* 0x000fea0003800000 */
.L_x_20728:
        /* <DEDUP_REMOVED lines=9> */
.L_x_20736:
[----:B------:R-:W0:Y:S02]  /*8e90*/  I2F.S16 R0, R24 ;  /* 0x0000001800007306 */ /* 0x000e240000101400 */
[----:B0-----:R-:W-:-:S05]  /*8ea0*/  F2FP.PACK_AB R0, RZ, R0 ;  /* 0x00000000ff00723e */ /* 0x001fca00000000ff */
[----:B------:R0:W-:Y:S01]  /*8eb0*/  STG.E.U16 [R2.64], R0 ;  /* 0x0000000002007986 */ /* 0x0001e2000c101524 */
[----:B------:R-:W-:Y:S05]  /*8ec0*/  BRA `(.L_x_20732) ;  /* 0x00000bb000007947 */ /* 0x000fea0003800000 */
.L_x_20735:
        /* <DEDUP_REMOVED lines=10> */
.L_x_20738:
[----:B------:R-:W0:Y:S02]  /*8f70*/  I2F.S16 R24, R24 ;  /* 0x0000001800187306 */ /* 0x000e240000101400 */
[----:B0-----:R-:W-:-:S04]  /*8f80*/  F2FP.PACK_AB R5, RZ, R24 ;  /* 0x00000018ff05723e */ /* 0x001fc800000000ff */
[----:B------:R-:W-:-:S05]  /*8f90*/  PRMT R5, R5, 0x5410, RZ ;  /* 0x0000541005057816 */ /* 0x000fca00000000ff */
[----:B------:R0:W-:Y:S01]  /*8fa0*/  STG.E [R2.64], R5 ;  /* 0x0000000502007986 */ /* 0x0001e2000c101924 */
[----:B------:R-:W-:Y:S05]  /*8fb0*/  BRA `(.L_x_20732) ;  /* 0x00000ac000007947 */ /* 0x000fea0003800000 */
.L_x_20737:
[----:B------:R-:W0:Y:S02]  /*8fc0*/  I2F.F64.S16 R24, R24 ;  /* 0x0000001800187312 */ /* 0x000e240000101c00 */
[----:B0-----:R0:W-:Y:S01]  /*8fd0*/  STG.E.64 [R2.64], R24 ;  /* 0x0000001802007986 */ /* 0x0011e2000c101b24 */
[----:B------:R-:W-:Y:S05]  /*8fe0*/  BRA `(.L_x_20732) ;  /* 0x00000a9000007947 */ /* 0x000fea0003800000 */
.L_x_20727:
        /* <DEDUP_REMOVED lines=10> */
.L_x_20741:
[----:B------:R-:W0:Y:S01]  /*9090*/  I2F.F64.S16 R24, R24 ;  /* 0x0000001800187312 */ /* 0x000e220000101c00 */
[----:B------:R-:W-:-:S05]  /*90a0*/  CS2R R26, SRZ ;  /* 0x00000000001a7805 */ /* 0x000fca000001ff00 */
[----:B0-----:R0:W-:Y:S01]  /*90b0*/  STG.E.128 [R2.64], R24 ;  /* 0x0000001802007986 */ /* 0x0011e2000c101d24 */
[----:B------:R-:W-:Y:S05]  /*90c0*/  BRA `(.L_x_20732) ;  /* 0x000009b000007947 */ /* 0x000fea0003800000 */
.L_x_20740:
        /* <DEDUP_REMOVED lines=21> */
.L_x_20745:
[----:B------:R-:W-:Y:S05]  /*9220*/  BSYNC B0 ;  /* 0x0000000000007941 */ /* 0x000fea0003800000 */
.L_x_20744:
[----:B------:R-:W-:-:S05]  /*9230*/  LOP3.LUT R5, R0, R5, RZ, 0xfc, !PT ;  /* 0x0000000500057212 */ /* 0x000fca00078efcff */
[----:B------:R0:W-:Y:S01]  /*9240*/  STG.E.U8 [R2.64], R5 ;  /* 0x0000000502007986 */ /* 0x0001e2000c101124 */
[----:B------:R-:W-:Y:S05]  /*9250*/  BRA `(.L_x_20732) ;  /* 0x0000082000007947 */ /* 0x000fea0003800000 */
.L_x_20743:
        /* <DEDUP_REMOVED lines=13> */
.L_x_20747:
[----:B------:R-:W-:Y:S01]  /*9330*/  IMAD.MOV.U32 R0, RZ, RZ, 0x7f ;  /* 0x0000007fff007424 */ /* 0x000fe200078e00ff */
[----:B------:R-:W-:-:S04]  /*9340*/  ISETP.GT.U32.AND P0, PT, R4, 0x7f800000, PT ;  /* 0x7f8000000400780c */ /* 0x000fc80003f04070 */
[----:B------:R-:W-:-:S04]  /*9350*/  SEL R0, R0, 0x7c, P0 ;  /* 0x0000007c00007807 */ /* 0x000fc80000000000 */
.L_x_20748:
[----:B------:R-:W-:Y:S05]  /*9360*/  BSYNC B0 ;  /* 0x0000000000007941 */ /* 0x000fea0003800000 */
.L_x_20746:
[----:B------:R-:W-:-:S04]  /*9370*/  LOP3.LUT R4, R5, 0x80000000, RZ, 0xc0, !PT ;  /* 0x8000000005047812 */ /* 0x000fc800078ec0ff */
[----:B------:R-:W-:-:S04]  /*9380*/  SHF.R.U32.HI R5, RZ, 0x18, R4 ;  /* 0x00000018ff057819 */ /* 0x000fc80000011604 */
[----:B------:R-:W-:-:S05]  /*9390*/  LOP3.LUT R5, R0, R5, RZ, 0xfc, !PT ;  /* 0x0000000500057212 */ /* 0x000fca00078efcff */
[----:B------:R0:W-:Y:S01]  /*93a0*/  STG.E.U8 [R2.64], R5 ;  /* 0x0000000502007986 */ /* 0x0001e2000c101124 */
[----:B------:R-:W-:Y:S05]  /*93b0*/  BRA `(.L_x_20732) ;  /* 0x000006c000007947 */ /* 0x000fea0003800000 */
.L_x_20742:
[----:B------:R-:W0:Y:S02]  /*93c0*/  I2F.S16 R0, R24 ;  /* 0x0000001800007306 */ /* 0x000e240000101400 */
[----:B0-----:R-:W-:-:S05]  /*93d0*/  F2FP.BF16.PACK_AB R0, RZ, R0 ;  /* 0x00000000ff00723e */ /* 0x001fca00000010ff */
[----:B------:R0:W-:Y:S01]  /*93e0*/  STG.E.U16 [R2.64], R0 ;  /* 0x0000000002007986 */ /* 0x0001e2000c101524 */
[----:B------:R-:W-:Y:S05]  /*93f0*/  BRA `(.L_x_20732) ;  /* 0x0000068000007947 */ /* 0x000fea0003800000 */
.L_x_20739:
        /* <DEDUP_REMOVED lines=10> */
.L_x_20751:
        /* <DEDUP_REMOVED lines=17> */
.L_x_20754:
[----:B------:R-:W-:-:S04]  /*95b0*/  LOP3.LUT R0, R7, 0x80000000, RZ, 0xc0, !PT ;  /* 0x8000000007007812 */ /* 0x000fc800078ec0ff */
[----:B------:R-:W-:-:S04]  /*95c0*/  SHF.R.U32.HI R5, RZ, 0x18, R0 ;  /* 0x00000018ff057819 */ /* 0x000fc80000011600 */
[----:B------:R-:W-:-:S04]  /*95d0*/  LOP3.LUT R4, R4, R5, RZ, 0xfc, !PT ;  /* 0x0000000504047212 */ /* 0x000fc800078efcff */
[----:B------:R-:W-:Y:S02]  /*95e0*/  PRMT R0, R4, 0x7610, R0 ;  /* 0x0000761004007816 */ /* 0x000fe40000000000 */
.L_x_20753:
[----:B------:R-:W-:Y:S05]  /*95f0*/  BSYNC B0 ;  /* 0x0000000000007941 */ /* 0x000fea0003800000 */
.L_x_20752:
[----:B------:R0:W-:Y:S01]  /*9600*/  STG.E.U8 [R2.64], R0 ;  /* 0x0000000002007986 */ /* 0x0001e2000c101124 */
[----:B------:R-:W-:Y:S05]  /*9610*/  BRA `(.L_x_20732) ;  /* 0x0000046000007947 */ /* 0x000fea0003800000 */
.L_x_20750:
        /* <DEDUP_REMOVED lines=17> */
.L_x_20757:
[----:B------:R-:W-:-:S04]  /*9730*/  LOP3.LUT R0, R7, 0x80000000, RZ, 0xc0, !PT ;  /* 0x8000000007007812 */ /* 0x000fc800078ec0ff */
[----:B------:R-:W-:-:S04]  /*9740*/  SHF.R.U32.HI R5, RZ, 0x18, R0 ;  /* 0x00000018ff057819 */ /* 0x000fc80000011600 */
[----:B------:R-:W-:-:S04]  /*9750*/  LOP3.LUT R4, R4, R5, RZ, 0xfc, !PT ;  /* 0x0000000504047212 */ /* 0x000fc800078efcff */
[----:B------:R-:W-:Y:S02]  /*9760*/  PRMT R0, R4, 0x7610, R0 ;  /* 0x0000761004007816 */ /* 0x000fe40000000000 */
.L_x_20756:
[----:B------:R-:W-:Y:S05]  /*9770*/  BSYNC B0 ;  /* 0x0000000000007941 */ /* 0x000fea0003800000 */
.L_x_20755:
[----:B------:R0:W-:Y:S01]  /*9780*/  STG.E.U8 [R2.64], R0 ;  /* 0x0000000002007986 */ /* 0x0001e2000c101124 */
[----:B------:R-:W-:Y:S05]  /*9790*/  BRA `(.L_x_20732) ;  /* 0x000002e000007947 */ /* 0x000fea0003800000 */
.L_x_20749:
        /* <DEDUP_REMOVED lines=22> */
.L_x_20731:
        /* <DEDUP_REMOVED lines=20> */
.L_x_20759:
[----:B------:R-:W-:-:S05]  /*9a40*/  IMAD.MOV.U32 R25, RZ, RZ, RZ ;  /* 0x000000ffff197224 */ /* 0x000fca00078e00ff */
[----:B------:R0:W-:Y:S01]  /*9a50*/  STG.E.64 [R2.64], R24 ;  /* 0x0000001802007986 */ /* 0x0001e2000c101b24 */
[----:B------:R-:W-:Y:S05]  /*9a60*/  BRA `(.L_x_20732) ;  /* 0x0000001000007947 */ /* 0x000fea0003800000 */
.L_x_20758:
[----:B------:R0:W-:Y:S02]  /*9a70*/  STG.E [R2.64], R24 ;  /* 0x0000001802007986 */ /* 0x0001e4000c101924 */
.L_x_20732:
        /* <DEDUP_REMOVED lines=21> */
.L_x_20763:
[----:B------:R0:W-:Y:S01]  /*9bd0*/  STG.E.U8 [R2.64], R22 ;  /* 0x0000001602007986 */ /* 0x0001e2000c101124 */
[----:B------:R-:W-:Y:S05]  /*9be0*/  BRA `(.L_x_20765) ;  /* 0x00000d5000007947 */ /* 0x000fea0003800000 */
.L_x_20762:
        /* <DEDUP_REMOVED lines=9> */
.L_x_20767:
[----:B------:R0:W-:Y:S01]  /*9c80*/  STG.E [R2.64], R22 ;  /* 0x0000001602007986 */ /* 0x0001e2000c101924 */
[----:B------:R-:W-:Y:S05]  /*9c90*/  BRA `(.L_x_20765) ;  /* 0x00000ca000007947 */ /* 0x000fea0003800000 */
.L_x_20766:
[----:B------:R0:W-:Y:S01]  /*9ca0*/  STG.E.U16 [R2.64], R22 ;  /* 0x0000001602007986 */ /* 0x0001e2000c101524 */
[----:B------:R-:W-:Y:S05]  /*9cb0*/  BRA `(.L_x_20765) ;  /* 0x00000c8000007947 */ /* 0x000fea0003800000 */
.L_x_20761:
        /* <DEDUP_REMOVED lines=9> */
.L_x_20769:
[----:B------:R-:W0:Y:S02]  /*9d50*/  I2F.S16 R0, R22 ;  /* 0x0000001600007306 */ /* 0x000e240000101400 */
[----:B0-----:R-:W-:-:S05]  /*9d60*/  F2FP.PACK_AB R0, RZ, R0 ;  /* 0x00000000ff00723e */ /* 0x001fca00000000ff */
[----:B------:R0:W-:Y:S01]  /*9d70*/  STG.E.U16 [R2.64], R0 ;  /* 0x0000000002007986 */ /* 0x0001e2000c101524 */
[----:B------:R-:W-:Y:S05]  /*9d80*/  BRA `(.L_x_20765) ;  /* 0x00000bb000007947 */ /* 0x000fea0003800000 */
.L_x_20768:
        /* <DEDUP_REMOVED lines=10> */
.L_x_20771:
[----:B------:R-:W0:Y:S02]  /*9e30*/  I2F.S16 R22, R22 ;  /* 0x0000001600167306 */ /* 0x000e240000101400 */
[----:B0-----:R-:W-:-:S04]  /*9e40*/  F2FP.PACK_AB R5, RZ, R22 ;  /* 0x00000016ff05723e */ /* 0x001fc800000000ff */
[----:B------:R-:W-:-:S05]  /*9e50*/  PRMT R5, R5, 0x5410, RZ ;  /* 0x0000541005057816 */ /* 0x000fca00000000ff */
[----:B------:R0:W-:Y:S01]  /*9e60*/  STG.E [R2.64], R5 ;  /* 0x0000000502007986 */ /* 0x0001e2000c101924 */
[----:B------:R-:W-:Y:S05]  /*9e70*/  BRA `(.L_x_20765) ;  /* 0x00000ac000007947 */ /* 0x000fea0003800000 */
.L_x_20770:
[----:B------:R-:W0:Y:S02]  /*9e80*/  I2F.F64.S16 R22, R22 ;  /* 0x0000001600167312 */ /* 0x000e240000101c00 */
[----:B0-----:R0:W-:Y:S01]  /*9e90*/  STG.E.64 [R2.64], R22 ;  /* 0x0000001602007986 */ /* 0x0011e2000c101b24 */
[----:B------:R-:W-:Y:S05]  /*9ea0*/  BRA `(.L_x_20765) ;  /* 0x00000a9000007947 */ /* 0x000fea0003800000 */
.L_x_20760:
        /* <DEDUP_REMOVED lines=10> */
.L_x_20774:
[----:B------:R-:W0:Y:S01]  /*9f50*/  I2F.F64.S16 R4, R22 ;  /* 0x0000001600047312 */ /* 0x000e220000101c00 */
[----:B------:R-:W-:-:S05]  /*9f60*/  CS2R R6, SRZ ;  /* 0x0000000000067805 */ /* 0x000fca000001ff00 */
[----:B0-----:R0:W-:Y:S01]  /*9f70*/  STG.E.128 [R2.64], R4 ;  /* 0x0000000402007986 */ /* 0x0011e2000c101d24 */
[----:B------:R-:W-:Y:S05]  /*9f80*/  BRA `(.L_x_20765) ;  /* 0x000009b000007947 */ /* 0x000fea0003800000 */
.L_x_20773:
        /* <DEDUP_REMOVED lines=21> */
.L_x_20778:
[----:B------:R-:W-:Y:S05]  /*a0e0*/  BSYNC B0 ;  /* 0x0000000000007941 */ /* 0x000fea0003800000 */
.L_x_20777:
[----:B------:R-:W-:-:S05]  /*a0f0*/  LOP3.LUT R5, R0, R5, RZ, 0xfc, !PT ;  /* 0x0000000500057212 */ /* 0x000fca00078efcff */
[----:B------:R0:W-:Y:S01]  /*a100*/  STG.E.U8 [R2.64], R5 ;  /* 0x0000000502007986 */ /* 0x0001e2000c101124 */
[----:B------:R-:W-:Y:S05]  /*a110*/  BRA `(.L_x_20765) ;  /* 0x0000082000007947 */ /* 0x000fea0003800000 */
.L_x_20776:
        /* <DEDUP_REMOVED lines=13> */
.L_x_20780:
[----:B------:R-:W-:Y:S01]  /*a1f0*/  IMAD.MOV.U32 R0, RZ, RZ, 0x7f ;  /* 0x0000007fff007424 */ /* 0x000fe200078e00ff */
[----:B------:R-:W-:-:S04]  /*a200*/  ISETP.GT.U32.AND P0, PT, R4, 0x7f800000, PT ;  /* 0x7f8000000400780c */ /* 0x000fc80003f04070 */
[----:B------:R-:W-:-:S04]  /*a210*/  SEL R0, R0, 0x7c, P0 ;  /* 0x0000007c00007807 */ /* 0x000fc80000000000 */
.L_x_20781:
[----:B------:R-:W-:Y:S05]  /*a220*/  BSYNC B0 ;  /* 0x0000000000007941 */ /* 0x000fea0003800000 */
.L_x_20779:
[----:B------:R-:W-:-:S04]  /*a230*/  LOP3.LUT R4, R5, 0x80000000, RZ, 0xc0, !PT ;  /* 0x8000000005047812 */ /* 0x000fc800078ec0ff */
[----:B------:R-:W-:-:S04]  /*a240*/  SHF.R.U32.HI R5, RZ, 0x18, R4 ;  /* 0x00000018ff057819 */ /* 0x000fc80000011604 */
[----:B------:R-:W-:-:S05]  /*a250*/  LOP3.LUT R5, R0, R5, RZ, 0xfc, !PT ;  /* 0x0000000500057212 */ /* 0x000fca00078efcff */
[----:B------:R0:W-:Y:S01]  /*a260*/  STG.E.U8 [R2.64], R5 ;  /* 0x0000000502007986 */ /* 0x0001e2000c101124 */
[----:B------:R-:W-:Y:S05]  /*a270*/  BRA `(.L_x_20765) ;  /* 0x000006c000007947 */ /* 0x000fea0003800000 */
.L_x_20775:
[----:B------:R-:W0:Y:S02]  /*a280*/  I2F.S16 R0, R22 ;  /* 0x0000001600007306 */ /* 0x000e240000101400 */
[----:B0-----:R-:W-:-:S05]  /*a290*/  F2FP.BF16.PACK_AB R0, RZ, R0 ;  /* 0x00000000ff00723e */ /* 0x001fca00000010ff */
[----:B------:R0:W-:Y:S01]  /*a2a0*/  STG.E.U16 [R2.64], R0 ;  /* 0x0000000002007986 */ /* 0x0001e2000c101524 */
[----:B------:R-:W-:Y:S05]  /*a2b0*/  BRA `(.L_x_20765) ;  /* 0x0000068000007947 */ /* 0x000fea0003800000 */
.L_x_20772:
        /* <DEDUP_REMOVED lines=10> */
.L_x_20784:
        /* <DEDUP_REMOVED lines=17> */
.L_x_20787:
[----:B------:R-:W-:-:S04]  /*a470*/  LOP3.LUT R0, R7, 0x80000000, RZ, 0xc0, !PT ;  /* 0x8000000007007812 */ /* 0x000fc800078ec0ff */
[----:B------:R-:W-:-:S04]  /*a480*/  SHF.R.U32.HI R5, RZ, 0x18, R0 ;  /* 0x00000018ff057819 */ /* 0x000fc80000011600 */
[----:B------:R-:W-:-:S04]  /*a490*/  LOP3.LUT R4, R4, R5, RZ, 0xfc, !PT ;  /* 0x0000000504047212 */ /* 0x000fc800078efcff */
[----:B------:R-:W-:Y:S02]  /*a4a0*/  PRMT R0, R4, 0x7610, R0 ;  /* 0x0000761004007816 */ /* 0x000fe40000000000 */
.L_x_20786:
[----:B------:R-:W-:Y:S05]  /*a4b0*/  BSYNC B0 ;  /* 0x0000000000007941 */ /* 0x000fea0003800000 */
.L_x_20785:
[----:B------:R0:W-:Y:S01]  /*a4c0*/  STG.E.U8 [R2.64], R0 ;  /* 0x0000000002007986 */ /* 0x0001e2000c101124 */
[----:B------:R-:W-:Y:S05]  /*a4d0*/  BRA `(.L_x_20765) ;  /* 0x0000046000007947 */ /* 0x000fea0003800000 */
.L_x_20783:
        /* <DEDUP_REMOVED lines=17> */
.L_x_20790:
[----:B------:R-:W-:-:S04]  /*a5f0*/  LOP3.LUT R0, R7, 0x80000000, RZ, 0xc0, !PT ;  /* 0x8000000007007812 */ /* 0x000fc800078ec0ff */
[----:B------:R-:W-:-:S04]  /*a600*/  SHF.R.U32.HI R5, RZ, 0x18, R0 ;  /* 0x00000018ff057819 */ /* 0x000fc80000011600 */
[----:B------:R-:W-:-:S04]  /*a610*/  LOP3.LUT R4, R4, R5, RZ, 0xfc, !PT ;  /* 0x0000000504047212 */ /* 0x000fc800078efcff */
[----:B------:R-:W-:Y:S02]  /*a620*/  PRMT R0, R4, 0x7610, R0 ;  /* 0x0000761004007816 */ /* 0x000fe40000000000 */
.L_x_20789:
[----:B------:R-:W-:Y:S05]  /*a630*/  BSYNC B0 ;  /* 0x0000000000007941 */ /* 0x000fea0003800000 */
.L_x_20788:
[----:B------:R0:W-:Y:S01]  /*a640*/  STG.E.U8 [R2.64], R0 ;  /* 0x0000000002007986 */ /* 0x0001e2000c101124 */
[----:B------:R-:W-:Y:S05]  /*a650*/  BRA `(.L_x_20765) ;  /* 0x000002e000007947 */ /* 0x000fea0003800000 */
.L_x_20782:
        /* <DEDUP_REMOVED lines=22> */
.L_x_20764:
        /* <DEDUP_REMOVED lines=20> */
.L_x_20792:
[----:B------:R-:W-:-:S05]  /*a900*/  IMAD.MOV.U32 R23, RZ, RZ, RZ ;  /* 0x000000ffff177224 */ /* 0x000fca00078e00ff */
[----:B------:R0:W-:Y:S01]  /*a910*/  STG.E.64 [R2.64], R22 ;  /* 0x0000001602007986 */ /* 0x0001e2000c101b24 */
[----:B------:R-:W-:Y:S05]  /*a920*/  BRA `(.L_x_20765) ;  /* 0x0000001000007947 */ /* 0x000fea0003800000 */
.L_x_20791:
[----:B------:R0:W-:Y:S02]  /*a930*/  STG.E [R2.64], R22 ;  /* 0x0000001602007986 */ /* 0x0001e4000c101924 */
.L_x_20765:
[----:B------:R-:W-:Y:S02]  /*a940*/  IADD3 R35, R35, 0x80, RZ ;  /* 0x0000008023237810 */ /* 0x000fe40007ffe0ff */
.L_x_20726:
[----:B------:R-:W-:Y:S05]  /*a950*/  BSYNC B6 ;  /* 0x0000000000067941 */ /* 0x000fea0003800000 */
.L_x_20725:
        /* <DEDUP_REMOVED lines=19> */
.L_x_20796:
[----:B------:R-:W-:Y:S01]  /*aa90*/  STG.E.U8 [R2.64], R18 ;  /* 0x0000001202007986 */ /* 0x000fe2000c101124 */
[----:B------:R-:W-:Y:S05]  /*aaa0*/  EXIT ;  /* 0x000000000000794d */ /* 0x000fea0003800000 */
.L_x_20795:
        /* <DEDUP_REMOVED lines=9> */
.L_x_20799:
[----:B------:R-:W-:Y:S01]  /*ab40*/  STG.E [R2.64], R18 ;  /* 0x0000001202007986 */ /* 0x000fe2000c101924 */
[----:B------:R-:W-:Y:S05]  /*ab50*/  EXIT ;  /* 0x000000000000794d */ /* 0x000fea0003800000 */
.L_x_20798:
[----:B------:R-:W-:Y:S01]  /*ab60*/  STG.E.U16 [R2.64], R18 ;  /* 0x0000001202007986 */ /* 0x000fe2000c101524 */
[----:B------:R-:W-:Y:S05]  /*ab70*/  EXIT ;  /* 0x000000000000794d */ /* 0x000fea0003800000 */
.L_x_20794:
        /* <DEDUP_REMOVED lines=9> */
.L_x_20801:
[----:B------:R-:W0:Y:S02]  /*ac10*/  I2F.S16 R0, R18 ;  /* 0x0000001200007306 */ /* 0x000e240000101400 */
[----:B0-----:R-:W-:-:S05]  /*ac20*/  F2FP.PACK_AB R0, RZ, R0 ;  /* 0x00000000ff00723e */ /* 0x001fca00000000ff */
[----:B------:R-:W-:Y:S01]  /*ac30*/  STG.E.U16 [R2.64], R0 ;  /* 0x0000000002007986 */ /* 0x000fe2000c101524 */
[----:B------:R-:W-:Y:S05]  /*ac40*/  EXIT ;  /* 0x000000000000794d */ /* 0x000fea0003800000 */
.L_x_20800:
        /* <DEDUP_REMOVED lines=10> */
.L_x_20803:
[----:B------:R-:W0:Y:S02]  /*acf0*/  I2F.S16 R18, R18 ;  /* 0x0000001200127306 */ /* 0x000e240000101400 */
[----:B0-----:R-:W-:-:S04]  /*ad00*/  F2FP.PACK_AB R5, RZ, R18 ;  /* 0x00000012ff05723e */ /* 0x001fc800000000ff */
[----:B------:R-:W-:-:S05]  /*ad10*/  PRMT R5, R5, 0x5410, RZ ;  /* 0x0000541005057816 */ /* 0x000fca00000000ff */
[----:B------:R-:W-:Y:S01]  /*ad20*/  STG.E [R2.64], R5 ;  /* 0x0000000502007986 */ /* 0x000fe2000c101924 */
[----:B------:R-:W-:Y:S05]  /*ad30*/  EXIT ;  /* 0x000000000000794d */ /* 0x000fea0003800000 */
.L_x_20802:
[----:B------:R-:W0:Y:S02]  /*ad40*/  I2F.F64.S16 R18, R18 ;  /* 0x0000001200127312 */ /* 0x000e240000101c00 */
[----:B0-----:R-:W-:Y:S01]  /*ad50*/  STG.E.64 [R2.64], R18 ;  /* 0x0000001202007986 */ /* 0x001fe2000c101b24 */
[----:B------:R-:W-:Y:S05]  /*ad60*/  EXIT ;  /* 0x000000000000794d */ /* 0x000fea0003800000 */
.L_x_20793:
        /* <DEDUP_REMOVED lines=10> */
.L_x_20806:
[----:B------:R-:W0:Y:S01]  /*ae10*/  I2F.F64.S16 R4, R18 ;  /* 0x0000001200047312 */ /* 0x000e220000101c00 */
[----:B------:R-:W-:-:S05]  /*ae20*/  CS2R R6, SRZ ;  /* 0x0000000000067805 */ /* 0x000fca000001ff00 */
[----:B0-----:R-:W-:Y:S01]  /*ae30*/  STG.E.128 [R2.64], R4 ;  /* 0x0000000402007986 */ /* 0x001fe2000c101d24 */
[----:B------:R-:W-:Y:S05]  /*ae40*/  EXIT ;  /* 0x000000000000794d */ /* 0x000fea0003800000 */
.L_x_20805:
        /* <DEDUP_REMOVED lines=21> */
.L_x_20810:
[----:B------:R-:W-:Y:S05]  /*afa0*/  BSYNC B0 ;  /* 0x0000000000007941 */ /* 0x000fea0003800000 */
.L_x_20809:
[----:B------:R-:W-:-:S05]  /*afb0*/  LOP3.LUT R5, R0, R5, RZ, 0xfc, !PT ;  /* 0x0000000500057212 */ /* 0x000fca00078efcff */
[----:B------:R-:W-:Y:S01]  /*afc0*/  STG.E.U8 [R2.64], R5 ;  /* 0x0000000502007986 */ /* 0x000fe2000c101124 */
[----:B------:R-:W-:Y:S05]  /*afd0*/  EXIT ;  /* 0x000000000000794d */ /* 0x000fea0003800000 */
.L_x_20808:
        /* <DEDUP_REMOVED lines=13> */
.L_x_20812:
[----:B------:R-:W-:Y:S01]  /*b0b0*/  IMAD.MOV.U32 R0, RZ, RZ, 0x7f ;  /* 0x0000007fff007424 */ /* 0x000fe200078e00ff */
[----:B------:R-:W-:-:S04]  /*b0c0*/  ISETP.GT.U32.AND P0, PT, R4, 0x7f800000, PT ;  /* 0x7f8000000400780c */ /* 0x000fc80003f04070 */
[----:B------:R-:W-:-:S04]  /*b0d0*/  SEL R0, R0, 0x7c, P0 ;  /* 0x0000007c00007807 */ /* 0x000fc80000000000 */
.L_x_20813:
[----:B------:R-:W-:Y:S05]  /*b0e0*/  BSYNC B0 ;  /* 0x0000000000007941 */ /* 0x000fea0003800000 */
.L_x_20811:
[----:B------:R-:W-:-:S04]  /*b0f0*/  LOP3.LUT R4, R5, 0x80000000, RZ, 0xc0, !PT ;  /* 0x8000000005047812 */ /* 0x000fc800078ec0ff */
[----:B------:R-:W-:-:S04]  /*b100*/  SHF.R.U32.HI R5, RZ, 0x18, R4 ;  /* 0x00000018ff057819 */ /* 0x000fc80000011604 */
[----:B------:R-:W-:-:S05]  /*b110*/  LOP3.LUT R5, R0, R5, RZ, 0xfc, !PT ;  /* 0x0000000500057212 */ /* 0x000fca00078efcff */
[----:B------:R-:W-:Y:S01]  /*b120*/  STG.E.U8 [R2.64], R5 ;  /* 0x0000000502007986 */ /* 0x000fe2000c101124 */
[----:B------:R-:W-:Y:S05]  /*b130*/  EXIT ;  /* 0x000000000000794d */ /* 0x000fea0003800000 */
.L_x_20807:
[----:B------:R-:W0:Y:S02]  /*b140*/  I2F.S16 R0, R18 ;  /* 0x0000001200007306 */ /* 0x000e240000101400 */
[----:B0-----:R-:W-:-:S05]  /*b150*/  F2FP.BF16.PACK_AB R0, RZ, R0 ;  /* 0x00000000ff00723e */ /* 0x001fca00000010ff */
[----:B------:R-:W-:Y:S01]  /*b160*/  STG.E.U16 [R2.64], R0 ;  /* 0x0000000002007986 */ /* 0x000fe2000c101524 */
[----:B------:R-:W-:Y:S05]  /*b170*/  EXIT ;  /* 0x000000000000794d */ /* 0x000fea0003800000 */
.L_x_20804:
        /* <DEDUP_REMOVED lines=10> */
.L_x_20816:
        /* <DEDUP_REMOVED lines=17> */
.L_x_20819:
[----:B------:R-:W-:-:S04]  /*b330*/  LOP3.LUT R0, R7, 0x80000000, RZ, 0xc0, !PT ;  /* 0x8000000007007812 */ /* 0x000fc800078ec0ff */
[----:B------:R-:W-:-:S04]  /*b340*/  SHF.R.U32.HI R5, RZ, 0x18, R0 ;  /* 0x00000018ff057819 */ /* 0x000fc80000011600 */
[----:B------:R-:W-:-:S04]  /*b350*/  LOP3.LUT R4, R4, R5, RZ, 0xfc, !PT ;  /* 0x0000000504047212 */ /* 0x000fc800078efcff */
[----:B------:R-:W-:Y:S02]  /*b360*/  PRMT R0, R4, 0x7610, R0 ;  /* 0x0000761004007816 */ /* 0x000fe40000000000 */
.L_x_20818:
[----:B------:R-:W-:Y:S05]  /*b370*/  BSYNC B0 ;  /* 0x0000000000007941 */ /* 0x000fea0003800000 */
.L_x_20817:
[----:B------:R-:W-:Y:S01]  /*b380*/  STG.E.U8 [R2.64], R0 ;  /* 0x0000000002007986 */ /* 0x000fe2000c101124 */
[----:B------:R-:W-:Y:S05]  /*b390*/  EXIT ;  /* 0x000000000000794d */ /* 0x000fea0003800000 */
.L_x_20815:
        /* <DEDUP_REMOVED lines=17> */
.L_x_20822:
[----:B------:R-:W-:-:S04]  /*b4b0*/  LOP3.LUT R0, R7, 0x80000000, RZ, 0xc0, !PT ;  /* 0x8000000007007812 */ /* 0x000fc800078ec0ff */
[----:B------:R-:W-:-:S04]  /*b4c0*/  SHF.R.U32.HI R5, RZ, 0x18, R0 ;  /* 0x00000018ff057819 */ /* 0x000fc80000011600 */
[----:B------:R-:W-:-:S04]  /*b4d0*/  LOP3.LUT R4, R4, R5, RZ, 0xfc, !PT ;  /* 0x0000000504047212 */ /* 0x000fc800078efcff */
[----:B------:R-:W-:Y:S02]  /*b4e0*/  PRMT R0, R4, 0x7610, R0 ;  /* 0x0000761004007816 */ /* 0x000fe40000000000 */
.L_x_20821:
[----:B------:R-:W-:Y:S05]  /*b4f0*/  BSYNC B0 ;  /* 0x0000000000007941 */ /* 0x000fea0003800000 */
.L_x_20820:
[----:B------:R-:W-:Y:S01]  /*b500*/  STG.E.U8 [R2.64], R0 ;  /* 0x0000000002007986 */ /* 0x000fe2000c101124 */
[----:B------:R-:W-:Y:S05]  /*b510*/  EXIT ;  /* 0x000000000000794d */ /* 0x000fea0003800000 */
.L_x_20814:
        /* <DEDUP_REMOVED lines=22> */
.L_x_20797:
        /* <DEDUP_REMOVED lines=20> */
.L_x_20824:
[----:B------:R-:W-:-:S05]  /*b7c0*/  IMAD.MOV.U32 R19, RZ, RZ, RZ ;  /* 0x000000ffff137224 */ /* 0x000fca00078e00ff */
[----:B------:R-:W-:Y:S01]  /*b7d0*/  STG.E.64 [R2.64], R18 ;  /* 0x0000001202007986 */ /* 0x000fe2000c101b24 */
[----:B------:R-:W-:Y:S05]  /*b7e0*/  EXIT ;  /* 0x000000000000794d */ /* 0x000fea0003800000 */
.L_x_20823:
[----:B------:R-:W-:Y:S01]  /*b7f0*/  STG.E [R2.64], R18 ;  /* 0x0000001202007986 */ /* 0x000fe2000c101924 */
[----:B------:R-:W-:Y:S05]  /*b800*/  EXIT ;  /* 0x000000000000794d */ /* 0x000fea0003800000 */
.L_x_20825:
        /* <DEDUP_REMOVED lines=15> */
.L_x_42005:


//--------------------- .text._ZN2at6native18elementwise_kernelILi128ELi4EZNS0_22gpu_kernel_impl_nocastINS0_13BinaryFunctorIddbZZZNS0_22logical_or_kernel_cudaERNS_14TensorIteratorEENKUlvE0_clEvENKUlvE4_clEvEUlddE_EEEEvRNS_18TensorIteratorBaseERKT_EUliE_EEviT1_ --------------------------
	.section	.text._ZN2at6native18elementwise_kernelILi128ELi4EZNS0_22gpu_kernel_impl_nocastINS0_13BinaryFunctorIddbZZZNS0_22logical_or_kernel_cudaERNS_14TensorIteratorEENKUlvE0_clEvENKUlvE4_clEvEUlddE_EEEEvRNS_18TensorIteratorBaseERKT_EUliE_EEviT1_,"ax",@progbits
	.sectioninfo	@"SHI_REGISTERS=14"
	.align	128
        .global         _ZN2at6native18elementwise_kernelILi128ELi4EZNS0_22gpu_kernel_impl_nocastINS0_13BinaryFunctorIddbZZZNS0_22logical_or_kernel_cudaERNS_14TensorIteratorEENKUlvE0_clEvENKUlvE4_clEvEUlddE_EEEEvRNS_18TensorIteratorBaseERKT_EUliE_EEviT1_
        .type           _ZN2at6native18elementwise_kernelILi128ELi4EZNS0_22gpu_kernel_impl_nocastINS0_13BinaryFunctorIddbZZZNS0_22logical_or_kernel_cudaERNS_14TensorIteratorEENKUlvE0_clEvENKUlvE4_clEvEUlddE_EEEEvRNS_18TensorIteratorBaseERKT_EUliE_EEviT1_,@function
        .size           _ZN2at6native18elementwise_kernelILi128ELi4EZNS0_22gpu_kernel_impl_nocastINS0_13BinaryFunctorIddbZZZNS0_22logical_or_kernel_cudaERNS_14TensorIteratorEENKUlvE0_clEvENKUlvE4_clEvEUlddE_EEEEvRNS_18TensorIteratorBaseERKT_EUliE_EEviT1_,(.L_x_42006 - _ZN2at6native18elementwise_kernelILi128ELi4EZNS0_22gpu_kernel_impl_nocastINS0_13BinaryFunctorIddbZZZNS0_22logical_or_kernel_cudaERNS_14TensorIteratorEENKUlvE0_clEvENKUlvE4_clEvEUlddE_EEEEvRNS_18TensorIteratorBaseERKT_EUliE_EEviT1_)
        .other          _ZN2at6native18elementwise_kernelILi128ELi4EZNS0_22gpu_kernel_impl_nocastINS0_13BinaryFunctorIddbZZZNS0_22logical_or_kernel_cudaERNS_14TensorIteratorEENKUlvE0_clEvENKUlvE4_clEvEUlddE_EEEEvRNS_18TensorIteratorBaseERKT_EUliE_EEviT1_,@"STO_CUDA_ENTRY STV_DEFAULT"
_ZN2at6native18elementwise_kernelILi128ELi4EZNS0_22gpu_kernel_impl_nocastINS0_13BinaryFunctorIddbZZZNS0_22logical_or_kernel_cudaERNS_14TensorIteratorEENKUlvE0_clEvENKUlvE4_clEvEUlddE_EEEEvRNS_18TensorIteratorBaseERKT_EUliE_EEviT1_:
.text._ZN2at6native18elementwise_kernelILi128ELi4EZNS0_22gpu_kernel_impl_nocastINS0_13BinaryFunctorIddbZZZNS0_22logical_or_kernel_cudaERNS_14TensorIteratorEENKUlvE0_clEvENKUlvE4_clEvEUlddE_EEEEvRNS_18TensorIteratorBaseERKT_EUliE_EEviT1_:
        /* <DEDUP_REMOVED lines=262> */
.L_x_20828:
        /* <DEDUP_REMOVED lines=10> */
[----:B---3--:R-:W0:-:S06]  /*1100*/  DSETP.NEU.OR P0, PT, R4, RZ, P0 ;  /* 0x000000ff0400722a */ /* 0x008e0c000070d400 */
[----:B0-----:R-:W-:-:S05]  /*1110*/  SEL R11, RZ, 0x1, !P0 ;  /* 0x00000001ff0b7807 */ /* 0x001fca0004000000 */
[----:B------:R0:W-:Y:S03]  /*1120*/  STG.E.U8 [R8.64], R11 ;  /* 0x0000000b08007986 */ /* 0x0001e6000c101104 */
.L_x_20827:
[----:B------:R-:W-:Y:S05]  /*1130*/  BSYNC B0 ;  /* 0x0000000000007941 */ /* 0x000fea0003800000 */
.L_x_20826:
        /* <DEDUP_REMOVED lines=256> */
.L_x_20831:
        /* <DEDUP_REMOVED lines=10> */
[----:B---3--:R-:W0:-:S06]  /*21e0*/  DSETP.NEU.OR P0, PT, R4, RZ, P0 ;  /* 0x000000ff0400722a */ /* 0x008e0c000070d400 */
        /* <DEDUP_REMOVED lines=257> */
.L_x_20832:
        /* <DEDUP_REMOVED lines=11> */
[----:B0-----:R-:W-:-:S05]  /*32b0*/  SEL R11, RZ, 0x1, !P0 ;  /* 0x00000001ff0b7807 */ /* 0x001fca0004000000 */
[----:B------:R0:W-:Y:S03]  /*32c0*/  STG.E.U8 [R8.64], R11 ;  /* 0x0000000b08007986 */ /* 0x0001e6000c101104 */
.L_x_20830:
[----:B------:R-:W-:Y:S05]  /*32d0*/  BSYNC B0 ;  /* 0x0000000000007941 */ /* 0x000fea0003800000 */
.L_x_20829:
        /* <DEDUP_REMOVED lines=255> */
.L_x_20833:
        /* <DEDUP_REMOVED lines=9> */
[----:B---3--:R-:W1:-:S06]  /*4360*/  DSETP.NEU.OR P0, PT, R2, RZ, P0 ;  /* 0x000000ff0200722a */ /* 0x008e4c000070d400 */
[----:B01----:R-:W-:-:S05]  /*4370*/  SEL R9, RZ, 0x1, !P0 ;  /* 0x00000001ff097807 */ /* 0x003fca0004000000 */
[----:B------:R-:W-:Y:S01]  /*4380*/  STG.E.U8 [R6.64], R9 ;  /* 0x0000000906007986 */ /* 0x000fe2000c101104 */
[----:B------:R-:W-:Y:S05]  /*4390*/  EXIT ;  /* 0x000000000000794d */ /* 0x000fea0003800000 */
.L_x_20834:
        /* <DEDUP_REMOVED lines=14> */
.L_x_42006:


//--------------------- .text._ZN2at6native27unrolled_elementwise_kernelINS0_13BinaryFunctorIddbZZZNS0_22logical_or_kernel_cudaERNS_14TensorIteratorEENKUlvE0_clEvENKUlvE4_clEvEUlddE_EESt5arrayIPcLm3EELi4E23TrivialOffsetCalculatorILi2EjESC_ILi1EjENS0_6memory15LoadWithoutCastENSF_16StoreWithoutCastEEEviT_T0_T2_T3_T4_T5_ --------------------------
	.section	.text._ZN2at6native27unrolled_elementwise_kernelINS0_13BinaryFunctorIddbZZZNS0_22logical_or_kernel_cudaERNS_14TensorIteratorEENKUlvE0_clEvENKUlvE4_clEvEUlddE_EESt5arrayIPcLm3EELi4E23TrivialOffsetCalculatorILi2EjESC_ILi1EjENS0_6memory15LoadWithoutCastENSF_16StoreWithoutCastEEEviT_T0_T2_T3_T4_T5_,"ax",@progbits
	.sectioninfo	@"SHI_REGISTERS=22"
	.align	128
        .global         _ZN2at6native27unrolled_elementwise_kernelINS0_13BinaryFunctorIddbZZZNS0_22logical_or_kernel_cudaERNS_14TensorIteratorEENKUlvE0_clEvENKUlvE4_clEvEUlddE_EESt5arrayIPcLm3EELi4E23TrivialOffsetCalculatorILi2EjESC_ILi1EjENS0_6memory15LoadWithoutCastENSF_16StoreWithoutCastEEEviT_T0_T2_T3_T4_T5_
        .type           _ZN2at6native27unrolled_elementwise_kernelINS0_13BinaryFunctorIddbZZZNS0_22logical_or_kernel_cudaERNS_14TensorIteratorEENKUlvE0_clEvENKUlvE4_clEvEUlddE_EESt5arrayIPcLm3EELi4E23TrivialOffsetCalculatorILi2EjESC_ILi1EjENS0_6memory15LoadWithoutCastENSF_16StoreWithoutCastEEEviT_T0_T2_T3_T4_T5_,@function
        .size           _ZN2at6native27unrolled_elementwise_kernelINS0_13BinaryFunctorIddbZZZNS0_22logical_or_kernel_cudaERNS_14TensorIteratorEENKUlvE0_clEvENKUlvE4_clEvEUlddE_EESt5arrayIPcLm3EELi4E23TrivialOffsetCalculatorILi2EjESC_ILi1EjENS0_6memory15LoadWithoutCastENSF_16StoreWithoutCastEEEviT_T0_T2_T3_T4_T5_,(.L_x_42007 - _ZN2at6native27unrolled_elementwise_kernelINS0_13BinaryFunctorIddbZZZNS0_22logical_or_kernel_cudaERNS_14TensorIteratorEENKUlvE0_clEvENKUlvE4_clEvEUlddE_EESt5arrayIPcLm3EELi4E23TrivialOffsetCalculatorILi2EjESC_ILi1EjENS0_6memory15LoadWithoutCastENSF_16StoreWithoutCastEEEviT_T0_T2_T3_T4_T5_)
        .other          _ZN2at6native27unrolled_elementwise_kernelINS0_13BinaryFunctorIddbZZZNS0_22logical_or_kernel_cudaERNS_14TensorIteratorEENKUlvE0_clEvENKUlvE4_clEvEUlddE_EESt5arrayIPcLm3EELi4E23TrivialOffsetCalculatorILi2EjESC_ILi1EjENS0_6memory15LoadWithoutCastENSF_16StoreWithoutCastEEEviT_T0_T2_T3_T4_T5_,@"STO_CUDA_ENTRY STV_DEFAULT"
_ZN2at6native27unrolled_elementwise_kernelINS0_13BinaryFunctorIddbZZZNS0_22logical_or_kernel_cudaERNS_14TensorIteratorEENKUlvE0_clEvENKUlvE4_clEvEUlddE_EESt5arrayIPcLm3EELi4E23TrivialOffsetCalculatorILi2EjESC_ILi1EjENS0_6memory15LoadWithoutCastENSF_16StoreWithoutCastEEEviT_T0_T2_T3_T4_T5_:
.text._ZN2at6native27unrolled_elementwise_kernelINS0_13BinaryFunctorIddbZZZNS0_22logical_or_kernel_cudaERNS_14TensorIteratorEENKUlvE0_clEvENKUlvE4_clEvEUlddE_EESt5arrayIPcLm3EELi4E23TrivialOffsetCalculatorILi2EjESC_ILi1EjENS0_6memory15LoadWithoutCastENSF_16StoreWithoutCastEEEviT_T0_T2_T3_T4_T5_:
        /* <DEDUP_REMOVED lines=78> */
.L_x_20836:
[----:B------:R-:W-:Y:S05]  /*04e0*/  BSYNC B0 ;  /* 0x0000000000007941 */ /* 0x000fea0003800000 */
.L_x_20835:
        /* <DEDUP_REMOVED lines=11> */
.L_x_20837:
        /* <DEDUP_REMOVED lines=14> */
.L_x_42007:


//--------------------- .text._ZN2at6native29vectorized_elementwise_kernelILi2ENS0_13BinaryFunctorIddbZZZNS0_22logical_or_kernel_cudaERNS_14TensorIteratorEENKUlvE0_clEvENKUlvE4_clEvEUlddE_EESt5arrayIPcLm3EEEEviT0_T1_ --------------------------
	.section	.text._ZN2at6native29vectorized_elementwise_kernelILi2ENS0_13BinaryFunctorIddbZZZNS0_22logical_or_kernel_cudaERNS_14TensorIteratorEENKUlvE0_clEvENKUlvE4_clEvEUlddE_EESt5arrayIPcLm3EEEEviT0_T1_,"ax",@progbits
	.sectioninfo	@"SHI_REGISTERS=38"
	.align	128
        .global         _ZN2at6native29vectorized_elementwise_kernelILi2ENS0_13BinaryFunctorIddbZZZNS0_22logical_or_kernel_cudaERNS_14TensorIteratorEENKUlvE0_clEvENKUlvE4_clEvEUlddE_EESt5arrayIPcLm3EEEEviT0_T1_
        .type           _ZN2at6native29vectorized_elementwise_kernelILi2ENS0_13BinaryFunctorIddbZZZNS0_22logical_or_kernel_cudaERNS_14TensorIteratorEENKUlvE0_clEvENKUlvE4_clEvEUlddE_EESt5arrayIPcLm3EEEEviT0_T1_,@function
        .size           _ZN2at6native29vectorized_elementwise_kernelILi2ENS0_13BinaryFunctorIddbZZZNS0_22logical_or_kernel_cudaERNS_14TensorIteratorEENKUlvE0_clEvENKUlvE4_clEvEUlddE_EESt5arrayIPcLm3EEEEviT0_T1_,(.L_x_42008 - _ZN2at6native29vectorized_elementwise_kernelILi2ENS0_13BinaryFunctorIddbZZZNS0_22logical_or_kernel_cudaERNS_14TensorIteratorEENKUlvE0_clEvENKUlvE4_clEvEUlddE_EESt5arrayIPcLm3EEEEviT0_T1_)
        .other          _ZN2at6native29vectorized_elementwise_kernelILi2ENS0_13BinaryFunctorIddbZZZNS0_22logical_or_kernel_cudaERNS_14TensorIteratorEENKUlvE0_clEvENKUlvE4_clEvEUlddE_EESt5arrayIPcLm3EEEEviT0_T1_,@"STO_CUDA_ENTRY STV_DEFAULT"
_ZN2at6native29vectorized_elementwise_kernelILi2ENS0_13BinaryFunctorIddbZZZNS0_22logical_or_kernel_cudaERNS_14TensorIteratorEENKUlvE0_clEvENKUlvE4_clEvEUlddE_EESt5arrayIPcLm3EEEEviT0_T1_:
.text._ZN2at6native29vectorized_elementwise_kernelILi2ENS0_13BinaryFunctorIddbZZZNS0_22logical_or_kernel_cudaERNS_14TensorIteratorEENKUlvE0_clEvENKUlvE4_clEvEUlddE_EESt5arrayIPcLm3EEEEviT0_T1_:
        /* <DEDUP_REMOVED lines=24> */
[----:B----4-:R-:W0:-:S04]  /*0180*/  DSETP.NEU.OR P5, PT, R28, RZ, P5 ;  /* 0x000000ff1c00722a */ /* 0x010e080002fad400 */
[----:B---3--:R0:W1:Y:S01]  /*0190*/  DSETP.NEU.AND P1, PT, R12, RZ, PT ;  /* 0x000000ff0c00722a */ /* 0x0080620003f2d000 */
[----:B------:R-:W-:Y:S01]  /*01a0*/  IMAD.X R3, RZ, RZ, c[0x0][0x16c], P6 ;  /* 0x00005b00ff037624 */ /* 0x000fe200030e06ff */
[----:B0-----:R-:W-:Y:S02]  /*01b0*/  SEL R12, RZ, 0x1, !P5 ;  /* 0x00000001ff0c7807 */ /* 0x001fe40006800000 */
[----:B------:R-:W0:-:S04]  /*01c0*/  DSETP.NEU.AND P2, PT, R14, RZ, PT ;  /* 0x000000ff0e00722a */ /* 0x000e080003f4d000 */
[----:B-----5:R-:W3:-:S04]  /*01d0*/  DSETP.NEU.AND P3, PT, R20, RZ, PT ;  /* 0x000000ff1400722a */ /* 0x020ec80003f6d000 */
[----:B------:R-:W4:-:S04]  /*01e0*/  DSETP.NEU.AND P4, PT, R22, RZ, PT ;  /* 0x000000ff1600722a */ /* 0x000f080003f8d000 */
[----:B------:R-:W-:-:S04]  /*01f0*/  DSETP.NEU.OR P0, PT, R30, RZ, P0 ;  /* 0x000000ff1e00722a */ /* 0x000fc8000070d400 */
[----:B-1----:R-:W1:-:S04]  /*0200*/  DSETP.NEU.OR P1, PT, R16, RZ, P1 ;  /* 0x000000ff1000722a */ /* 0x002e480000f2d400 */
[----:B0-----:R-:W-:-:S04]  /*0210*/  DSETP.NEU.OR P2, PT, R18, RZ, P2 ;  /* 0x000000ff1200722a */ /* 0x001fc8000174d400 */
[----:B---3--:R-:W-:-:S04]  /*0220*/  DSETP.NEU.OR P3, PT, R24, RZ, P3 ;  /* 0x000000ff1800722a */ /* 0x008fc80001f6d400 */
[----:B----4-:R-:W-:Y:S01]  /*0230*/  DSETP.NEU.OR P4, PT, R26, RZ, P4 ;  /* 0x000000ff1a00722a */ /* 0x010fe2000278d400 */
[----:B------:R-:W-:Y:S01]  /*0240*/  IMAD.WIDE R2, R0, 0x2, R2 ;  /* 0x0000000200027825 */ /* 0x000fe200078e0202 */
[----:B-1----:R-:W-:Y:S02]  /*0250*/  SEL R0, RZ, 0x1, !P1 ;  /* 0x00000001ff007807 */ /* 0x002fe40004800000 */
[----:B--2---:R-:W0:-:S04]  /*0260*/  DSETP.NEU.AND P5, PT, R4, RZ, PT ;  /* 0x000000ff0400722a */ /* 0x004e080003fad000 */
[----:B------:R-:W1:-:S04]  /*0270*/  DSETP.NEU.AND P6, PT, R6, RZ, PT ;  /* 0x000000ff0600722a */ /* 0x000e480003fcd000 */
[----:B0-----:R0:W2:-:S04]  /*0280*/  DSETP.NEU.OR P5, PT, R8, RZ, P5 ;  /* 0x000000ff0800722a */ /* 0x0010880002fad400 */
[----:B-1----:R-:W1:Y:S01]  /*0290*/  DSETP.NEU.OR P6, PT, R10, RZ, P6 ;  /* 0x000000ff0a00722a */ /* 0x002e6200037cd400 */
        /* <DEDUP_REMOVED lines=15> */
.L_x_20838:
        /* <DEDUP_REMOVED lines=103> */
[----:B----4-:R-:W0:-:S06]  /*0a00*/  DSETP.NEU.OR P6, PT, R26, RZ, P6 ;  /* 0x000000ff1a00722a */ /* 0x010e0c00037cd400 */
[----:B0-----:R-:W-:Y:S01]  /*0a10*/  @!P2 SEL R25, RZ, 0x1, !P6 ;  /* 0x00000001ff19a807 */ /* 0x001fe20007000000 */
[----:B------:R-:W0:-:S06]  /*0a20*/  DSETP.NEU.AND P6, PT, R12, RZ, PT ;  /* 0x000000ff0c00722a */ /* 0x000e0c0003fcd000 */
[----:B0-----:R-:W0:-:S06]  /*0a30*/  DSETP.NEU.OR P6, PT, R18, RZ, P6 ;  /* 0x000000ff1200722a */ /* 0x001e0c00037cd400 */
[----:B0-----:R-:W-:Y:S01]  /*0a40*/  SEL R13, RZ, 0x1, !P6 ;  /* 0x00000001ff0d7807 */ /* 0x001fe20007000000 */
[----:B------:R-:W0:-:S06]  /*0a50*/  DSETP.NEU.AND P6, PT, R6, RZ, PT ;  /* 0x000000ff0600722a */ /* 0x000e0c0003fcd000 */
[----:B0-----:R-:W0:-:S06]  /*0a60*/  DSETP.NEU.OR P6, PT, R16, RZ, P6 ;  /* 0x000000ff1000722a */ /* 0x001e0c00037cd400 */
        /* <DEDUP_REMOVED lines=12> */
[----:B0-----:R0:W2:Y:S01]  /*0b30*/  DSETP.NEU.OR P2, PT, R8, RZ, P5 ;  /* 0x000000ff0800722a */ /* 0x0010a20002f4d400 */
        /* <DEDUP_REMOVED lines=17> */
.L_x_20841:
[----:B------:R-:W-:-:S13]  /*0c50*/  ISETP.GE.AND P0, PT, R5, R0, PT ;  /* 0x000000000500720c */ /* 0x000fda0003f06270 */
[----:B------:R-:W-:Y:S05]  /*0c60*/  @P0 BRA `(.L_x_20843) ;  /* 0x000000c000000947 */ /* 0x000fea0003800000 */
[----:B0-----:R-:W-:Y:S01]  /*0c70*/  IMAD.IADD R6, R2, 0x1, R5 ;  /* 0x0000000102067824 */ /* 0x001fe200078e0205 */
[----:B------:R-:W-:-:S04]  /*0c80*/  IADD3 R5, R5, 0x80, RZ ;  /* 0x0000008005057810 */ /* 0x000fc80007ffe0ff */
[----:B------:R-:W-:-:S05]  /*0c90*/  IADD3 R6, P0, R6, c[0x0][0x168], RZ ;  /* 0x00005a0006067a10 */ /* 0x000fca0007f1e0ff */
[----:B------:R-:W-:-:S05]  /*0ca0*/  IMAD.X R7, RZ, RZ, c[0x0][0x16c], P0 ;  /* 0x00005b00ff077624 */ /* 0x000fca00000e06ff */
[----:B------:R0:W-:Y:S03]  /*0cb0*/  STG.E.U8 [R6.64], R3 ;  /* 0x0000000306007986 */ /* 0x0001e6000c101104 */
.L_x_20842:
[----:B------:R-:W-:-:S13]  /*0cc0*/  ISETP.GE.AND P0, PT, R5, R0, PT ;  /* 0x000000000500720c */ /* 0x000fda0003f06270 */
[----:B------:R-:W-:Y:S05]  /*0cd0*/  @P0 BRA `(.L_x_20844) ;  /* 0x000000d000000947 */ /* 0x000fea0003800000 */
[----:B0-----:R-:W-:Y:S01]  /*0ce0*/  IMAD.IADD R6, R2, 0x1, R5 ;  /* 0x0000000102067824 */ /* 0x001fe200078e0205 */
[----:B------:R-:W-:-:S04]  /*0cf0*/  IADD3 R5, R5, 0x80, RZ ;  /* 0x0000008005057810 */ /* 0x000fc80007ffe0ff */
[----:B------:R-:W-:-:S05]  /*0d00*/  IADD3 R6, P0, R6, c[0x0][0x168], RZ ;  /* 0x00005a0006067a10 */ /* 0x000fca0007f1e0ff */
[----:B------:R-:W-:-:S05]  /*0d10*/  IMAD.X R7, RZ, RZ, c[0x0][0x16c], P0 ;  /* 0x00005b00ff077624 */ /* 0x000fca00000e06ff */
[----:B------:R0:W-:Y:S03]  /*0d20*/  STG.E.U8 [R6.64], R9 ;  /* 0x0000000906007986 */ /* 0x0001e6000c101104 */
.L_x_20843:
        /* <DEDUP_REMOVED lines=8> */
.L_x_20844:
[----:B------:R-:W-:Y:S05]  /*0db0*/  BSYNC B1 ;  /* 0x0000000000017941 */ /* 0x000fea0003800000 */
.L_x_20840:
[----:B------:R-:W-:-:S13]  /*0dc0*/  ISETP.GE.AND P0, PT, R5, R0, PT ;  /* 0x000000000500720c */ /* 0x000fda0003f06270 */
[----:B0-----:R-:W-:Y:S01]  /*0dd0*/  @!P0 IMAD.IADD R6, R2, 0x1, R5 ;  /* 0x0000000102068824 */ /* 0x001fe200078e0205 */
[----:B------:R-:W-:-:S04]  /*0de0*/  @!P0 IADD3 R5, R5, 0x80, RZ ;  /* 0x0000008005058810 */ /* 0x000fc80007ffe0ff */
[----:B------:R-:W-:-:S05]  /*0df0*/  @!P0 IADD3 R6, P2, R6, c[0x0][0x168], RZ ;  /* 0x00005a0006068a10 */ /* 0x000fca0007f5e0ff */
[----:B------:R-:W-:-:S05]  /*0e00*/  @!P0 IMAD.X R7, RZ, RZ, c[0x0][0x16c], P2 ;  /* 0x00005b00ff078624 */ /* 0x000fca00010e06ff */
[----:B------:R0:W-:Y:S03]  /*0e10*/  @!P0 STG.E.U8 [R6.64], R15 ;  /* 0x0000000f06008986 */ /* 0x0001e6000c101104 */
.L_x_20845:
[----:B------:R-:W-:Y:S05]  /*0e20*/  BSYNC B0 ;  /* 0x0000000000007941 */ /* 0x000fea0003800000 */
.L_x_20839:
        /* <DEDUP_REMOVED lines=9> */
.L_x_20846:
        /* <DEDUP_REMOVED lines=12> */
.L_x_42008:


//--------------------- .text._ZN2at6native29vectorized_elementwise_kernelILi4ENS0_13BinaryFunctorIddbZZZNS0_22logical_or_kernel_cudaERNS_14TensorIteratorEENKUlvE0_clEvENKUlvE4_clEvEUlddE_EESt5arrayIPcLm3EEEEviT0_T1_ --------------------------
	.section	.text._ZN2at6native29vectorized_elementwise_kernelILi4ENS0_13BinaryFunctorIddbZZZNS0_22logical_or_kernel_cudaERNS_14TensorIteratorEENKUlvE0_clEvENKUlvE4_clEvEUlddE_EESt5arrayIPcLm3EEEEviT0_T1_,"ax",@progbits
	.sectioninfo	@"SHI_REGISTERS=38"
	.align	128
        .global         _ZN2at6native29vectorized_elementwise_kernelILi4ENS0_13BinaryFunctorIddbZZZNS0_22logical_or_kernel_cudaERNS_14TensorIteratorEENKUlvE0_clEvENKUlvE4_clEvEUlddE_EESt5arrayIPcLm3EEEEviT0_T1_
        .type           _ZN2at6native29vectorized_elementwise_kernelILi4ENS0_13BinaryFunctorIddbZZZNS0_22logical_or_kernel_cudaERNS_14TensorIteratorEENKUlvE0_clEvENKUlvE4_clEvEUlddE_EESt5arrayIPcLm3EEEEviT0_T1_,@function
        .size           _ZN2at6native29vectorized_elementwise_kernelILi4ENS0_13BinaryFunctorIddbZZZNS0_22logical_or_kernel_cudaERNS_14TensorIteratorEENKUlvE0_clEvENKUlvE4_clEvEUlddE_EESt5arrayIPcLm3EEEEviT0_T1_,(.L_x_42009 - _ZN2at6native29vectorized_elementwise_kernelILi4ENS0_13BinaryFunctorIddbZZZNS0_22logical_or_kernel_cudaERNS_14TensorIteratorEENKUlvE0_clEvENKUlvE4_clEvEUlddE_EESt5arrayIPcLm3EEEEviT0_T1_)
        .other          _ZN2at6native29vectorized_elementwise_kernelILi4ENS0_13BinaryFunctorIddbZZZNS0_22logical_or_kernel_cudaERNS_14TensorIteratorEENKUlvE0_clEvENKUlvE4_clEvEUlddE_EESt5arrayIPcLm3EEEEviT0_T1_,@"STO_CUDA_ENTRY STV_DEFAULT"
_ZN2at6native29vectorized_elementwise_kernelILi4ENS0_13BinaryFunctorIddbZZZNS0_22logical_or_kernel_cudaERNS_14TensorIteratorEENKUlvE0_clEvENKUlvE4_clEvEUlddE_EESt5arrayIPcLm3EEEEviT0_T1_:
.text._ZN2at6native29vectorized_elementwise_kernelILi4ENS0_13BinaryFunctorIddbZZZNS0_22logical_or_kernel_cudaERNS_14TensorIteratorEENKUlvE0_clEvENKUlvE4_clEvEUlddE_EESt5arrayIPcLm3EEEEviT0_T1_:
        /* <DEDUP_REMOVED lines=25> */
[----:B----4-:R-:W0:-:S04]  /*0190*/  DSETP.NEU.OR P2, PT, R28, RZ, P2 ;  /* 0x000000ff1c00722a */ /* 0x010e08000174d400 */
[----:B-----5:R-:W1:-:S04]  /*01a0*/  DSETP.NEU.AND P1, PT, R16, RZ, PT ;  /* 0x000000ff1000722a */ /* 0x020e480003f2d000 */
[----:B------:R-:W3:Y:S01]  /*01b0*/  DSETP.NEU.AND P5, PT, R8, RZ, PT ;  /* 0x000000ff0800722a */ /* 0x000ee20003fad000 */
[----:B0-----:R-:W-:-:S03]  /*01c0*/  SEL R3, RZ, 0x1, !P2 ;  /* 0x00000001ff037807 */ /* 0x001fc60005000000 */
[----:B------:R-:W-:-:S04]  /*01d0*/  DSETP.NEU.OR P0, PT, R30, RZ, P0 ;  /* 0x000000ff1e00722a */ /* 0x000fc8000070d400 */
[----:B------:R-:W0:-:S04]  /*01e0*/  DSETP.NEU.AND P3, PT, R18, RZ, PT ;  /* 0x000000ff1200722a */ /* 0x000e080003f6d000 */
[----:B------:R-:W4:-:S04]  /*01f0*/  DSETP.NEU.AND P2, PT, R10, RZ, PT ;  /* 0x000000ff0a00722a */ /* 0x000f080003f4d000 */
[----:B-1----:R-:W-:-:S04]  /*0200*/  DSETP.NEU.OR P1, PT, R20, RZ, P1 ;  /* 0x000000ff1400722a */ /* 0x002fc80000f2d400 */
[----:B---3--:R-:W-:-:S04]  /*0210*/  DSETP.NEU.OR P5, PT, R12, RZ, P5 ;  /* 0x000000ff0c00722a */ /* 0x008fc80002fad400 */
[----:B0-----:R-:W-:-:S04]  /*0220*/  DSETP.NEU.OR P3, PT, R22, RZ, P3 ;  /* 0x000000ff1600722a */ /* 0x001fc80001f6d400 */
[----:B----4-:R-:W-:-:S04]  /*0230*/  DSETP.NEU.OR P2, PT, R14, RZ, P2 ;  /* 0x000000ff0e00722a */ /* 0x010fc8000174d400 */
[----:B--2---:R0:W1:-:S04]  /*0240*/  DSETP.NEU.OR P4, PT, R4, RZ, P4 ;  /* 0x000000ff0400722a */ /* 0x004048000278d400 */
[----:B------:R-:W2:Y:S01]  /*0250*/  DSETP.NEU.OR P6, PT, R6, RZ, P6 ;  /* 0x000000ff0600722a */ /* 0x000ea200037cd400 */
        /* <DEDUP_REMOVED lines=19> */
.L_x_20847:
        /* <DEDUP_REMOVED lines=140> */
.L_x_20850:
[----:B------:R-:W-:-:S13]  /*0c50*/  ISETP.GE.AND P0, PT, R5, R0, PT ;  /* 0x000000000500720c */ /* 0x000fda0003f06270 */
[----:B------:R-:W-:Y:S05]  /*0c60*/  @P0 BRA `(.L_x_20852) ;  /* 0x000000c000000947 */ /* 0x000fea0003800000 */
[----:B0-----:R-:W-:Y:S01]  /*0c70*/  IMAD.IADD R6, R2, 0x1, R5 ;  /* 0x0000000102067824 */ /* 0x001fe200078e0205 */
[----:B------:R-:W-:-:S04]  /*0c80*/  IADD3 R5, R5, 0x80, RZ ;  /* 0x0000008005057810 */ /* 0x000fc80007ffe0ff */
[----:B------:R-:W-:-:S05]  /*0c90*/  IADD3 R6, P0, R6, c[0x0][0x168], RZ ;  /* 0x00005a0006067a10 */ /* 0x000fca0007f1e0ff */
[----:B------:R-:W-:-:S05]  /*0ca0*/  IMAD.X R7, RZ, RZ, c[0x0][0x16c], P0 ;  /* 0x00005b00ff077624 */ /* 0x000fca00000e06ff */
[----:B------:R0:W-:Y:S03]  /*0cb0*/  STG.E.U8 [R6.64], R3 ;  /* 0x0000000306007986 */ /* 0x0001e6000c101104 */
.L_x_20851:
[----:B------:R-:W-:-:S13]  /*0cc0*/  ISETP.GE.AND P0, PT, R5, R0, PT ;  /* 0x000000000500720c */ /* 0x000fda0003f06270 */
[----:B------:R-:W-:Y:S05]  /*0cd0*/  @P0 BRA `(.L_x_20853) ;  /* 0x000000d000000947 */ /* 0x000fea0003800000 */
[----:B0-----:R-:W-:Y:S01]  /*0ce0*/  IMAD.IADD R6, R2, 0x1, R5 ;  /* 0x0000000102067824 */ /* 0x001fe200078e0205 */
[----:B------:R-:W-:-:S04]  /*0cf0*/  IADD3 R5, R5, 0x80, RZ ;  /* 0x0000008005057810 */ /* 0x000fc80007ffe0ff */
[----:B------:R-:W-:-:S05]  /*0d00*/  IADD3 R6, P0, R6, c[0x0][0x168], RZ ;  /* 0x00005a0006067a10 */ /* 0x000fca0007f1e0ff */
[----:B------:R-:W-:-:S05]  /*0d10*/  IMAD.X R7, RZ, RZ, c[0x0][0x16c], P0 ;  /* 0x00005b00ff077624 */ /* 0x000fca00000e06ff */
[----:B------:R0:W-:Y:S03]  /*0d20*/  STG.E.U8 [R6.64], R9 ;  /* 0x0000000906007986 */ /* 0x0001e6000c101104 */
.L_x_20852:
        /* <DEDUP_REMOVED lines=8> */
.L_x_20853:
[----:B------:R-:W-:Y:S05]  /*0db0*/  BSYNC B1 ;  /* 0x0000000000017941 */ /* 0x000fea0003800000 */
.L_x_20849:
[----:B------:R-:W-:-:S13]  /*0dc0*/  ISETP.GE.AND P0, PT, R5, R0, PT ;  /* 0x000000000500720c */ /* 0x000fda0003f06270 */
[----:B0-----:R-:W-:Y:S01]  /*0dd0*/  @!P0 IMAD.IADD R6, R2, 0x1, R5 ;  /* 0x0000000102068824 */ /* 0x001fe200078e0205 */
[----:B------:R-:W-:-:S04]  /*0de0*/  @!P0 IADD3 R5, R5, 0x80, RZ ;  /* 0x0000008005058810 */ /* 0x000fc80007ffe0ff */
[----:B------:R-:W-:-:S05]  /*0df0*/  @!P0 IADD3 R6, P2, R6, c[0x0][0x168], RZ ;  /* 0x00005a0006068a10 */ /* 0x000fca0007f5e0ff */
[----:B------:R-:W-:-:S05]  /*0e00*/  @!P0 IMAD.X R7, RZ, RZ, c[0x0][0x16c], P2 ;  /* 0x00005b00ff078624 */ /* 0x000fca00010e06ff */
[----:B------:R0:W-:Y:S03]  /*0e10*/  @!P0 STG.E.U8 [R6.64], R15 ;  /* 0x0000000f06008986 */ /* 0x0001e6000c101104 */
.L_x_20854:
[----:B------:R-:W-:Y:S05]  /*0e20*/  BSYNC B0 ;  /* 0x0000000000007941 */ /* 0x000fea0003800000 */
.L_x_20848:
        /* <DEDUP_REMOVED lines=9> */
.L_x_20855:
        /* <DEDUP_REMOVED lines=12> */
.L_x_42009:


//--------------------- .text._ZN2at6native29vectorized_elementwise_kernelILi8ENS0_13BinaryFunctorIddbZZZNS0_22logical_or_kernel_cudaERNS_14TensorIteratorEENKUlvE0_clEvENKUlvE4_clEvEUlddE_EESt5arrayIPcLm3EEEEviT0_T1_ --------------------------
	.section	.text._ZN2at6native29vectorized_elementwise_kernelILi8ENS0_13BinaryFunctorIddbZZZNS0_22logical_or_kernel_cudaERNS_14TensorIteratorEENKUlvE0_clEvENKUlvE4_clEvEUlddE_EESt5arrayIPcLm3EEEEviT0_T1_,"ax",@progbits
	.sectioninfo	@"SHI_REGISTERS=4"
	.align	128
        .global         _ZN2at6native29vectorized_elementwise_kernelILi8ENS0_13BinaryFunctorIddbZZZNS0_22logical_or_kernel_cudaERNS_14TensorIteratorEENKUlvE0_clEvENKUlvE4_clEvEUlddE_EESt5arrayIPcLm3EEEEviT0_T1_
        .type           _ZN2at6native29vectorized_elementwise_kernelILi8ENS0_13BinaryFunctorIddbZZZNS0_22logical_or_kernel_cudaERNS_14TensorIteratorEENKUlvE0_clEvENKUlvE4_clEvEUlddE_EESt5arrayIPcLm3EEEEviT0_T1_,@function
        .size           _ZN2at6native29vectorized_elementwise_kernelILi8ENS0_13BinaryFunctorIddbZZZNS0_22logical_or_kernel_cudaERNS_14TensorIteratorEENKUlvE0_clEvENKUlvE4_clEvEUlddE_EESt5arrayIPcLm3EEEEviT0_T1_,(.L_x_42010 - _ZN2at6native29vectorized_elementwise_kernelILi8ENS0_13BinaryFunctorIddbZZZNS0_22logical_or_kernel_cudaERNS_14TensorIteratorEENKUlvE0_clEvENKUlvE4_clEvEUlddE_EESt5arrayIPcLm3EEEEviT0_T1_)
        .other          _ZN2at6native29vectorized_elementwise_kernelILi8ENS0_13BinaryFunctorIddbZZZNS0_22logical_or_kernel_cudaERNS_14TensorIteratorEENKUlvE0_clEvENKUlvE4_clEvEUlddE_EESt5arrayIPcLm3EEEEviT0_T1_,@"STO_CUDA_ENTRY STV_DEFAULT"
_ZN2at6native29vectorized_elementwise_kernelILi8ENS0_13BinaryFunctorIddbZZZNS0_22logical_or_kernel_cudaERNS_14TensorIteratorEENKUlvE0_clEvENKUlvE4_clEvEUlddE_EESt5arrayIPcLm3EEEEviT0_T1_:
.text._ZN2at6native29vectorized_elementwise_kernelILi8ENS0_13BinaryFunctorIddbZZZNS0_22logical_or_kernel_cudaERNS_14TensorIteratorEENKUlvE0_clEvENKUlvE4_clEvEUlddE_EESt5arrayIPcLm3EEEEviT0_T1_:
[----:B------:R-:W-:Y:S02]  /*0000*/  MOV R1, c[0x0][0x28] ;  /* 0x00000a0000017a02 */ /* 0x000fe40000000f00 */
[----:B------:R-:W-:Y:S05]  /*0010*/  EXIT ;  /* 0x000000000000794d */ /* 0x000fea0003800000 */
.L_x_20856:
        /* <DEDUP_REMOVED lines=14> */
.L_x_42010:


//--------------------- .text._ZN2at6native18elementwise_kernelILi128ELi4EZNS0_15gpu_kernel_implINS0_13AUnaryFunctorIssbZZZNS0_22logical_or_kernel_cudaERNS_14TensorIteratorEENKUlvE0_clEvENKUlvE3_clEvEUlssE_EEEEvRNS_18TensorIteratorBaseERKT_EUliE_EEviT1_ --------------------------
	.section	.text._ZN2at6native18elementwise_kernelILi128ELi4EZNS0_15gpu_kernel_implINS0_13AUnaryFunctorIssbZZZNS0_22logical_or_kernel_cudaERNS_14TensorIteratorEENKUlvE0_clEvENKUlvE3_clEvEUlssE_EEEEvRNS_18TensorIteratorBaseERKT_EUliE_EEviT1_,"ax",@progbits
	.sectioninfo	@"SHI_REGISTERS=26"
	.align	128
        .global         _ZN2at6native18elementwise_kernelILi128ELi4EZNS0_15gpu_kernel_implINS0_13AUnaryFunctorIssbZZZNS0_22logical_or_kernel_cudaERNS_14TensorIteratorEENKUlvE0_clEvENKUlvE3_clEvEUlssE_EEEEvRNS_18TensorIteratorBaseERKT_EUliE_EEviT1_
        .type           _ZN2at6native18elementwise_kernelILi128ELi4EZNS0_15gpu_kernel_implINS0_13AUnaryFunctorIssbZZZNS0_22logical_or_kernel_cudaERNS_14TensorIteratorEENKUlvE0_clEvENKUlvE3_clEvEUlssE_EEEEvRNS_18TensorIteratorBaseERKT_EUliE_EEviT1_,@function
        .size           _ZN2at6native18elementwise_kernelILi128ELi4EZNS0_15gpu_kernel_implINS0_13AUnaryFunctorIssbZZZNS0_22logical_or_kernel_cudaERNS_14TensorIteratorEENKUlvE0_clEvENKUlvE3_clEvEUlssE_EEEEvRNS_18TensorIteratorBaseERKT_EUliE_EEviT1_,(.L_x_42011 - _ZN2at6native18elementwise_kernelILi128ELi4EZNS0_15gpu_kernel_implINS0_13AUnaryFunctorIssbZZZNS0_22logical_or_kernel_cudaERNS_14TensorIteratorEENKUlvE0_clEvENKUlvE3_clEvEUlssE_EEEEvRNS_18TensorIteratorBaseERKT_EUliE_EEviT1_)
        .other          _ZN2at6native18elementwise_kernelILi128ELi4EZNS0_15gpu_kernel_implINS0_13AUnaryFunctorIssbZZZNS0_22logical_or_kernel_cudaERNS_14TensorIteratorEENKUlvE0_clEvENKUlvE3_clEvEUlssE_EEEEvRNS_18TensorIteratorBaseERKT_EUliE_EEviT1_,@"STO_CUDA_ENTRY STV_DEFAULT"
_ZN2at6native18elementwise_kernelILi128ELi4EZNS0_15gpu_kernel_implINS0_13AUnaryFunctorIssbZZZNS0_22logical_or_kernel_cudaERNS_14TensorIteratorEENKUlvE0_clEvENKUlvE3_clEvEUlssE_EEEEvRNS_18TensorIteratorBaseERKT_EUliE_EEviT1_:
.text._ZN2at6native18elementwise_kernelILi128ELi4EZNS0_15gpu_kernel_implINS0_13AUnaryFunctorIssbZZZNS0_22logical_or_kernel_cudaERNS_14TensorIteratorEENKUlvE0_clEvENKUlvE3_clEvEUlssE_EEEEvRNS_18TensorIteratorBaseERKT_EUliE_EEviT1_:
        /* <DEDUP_REMOVED lines=237> */
.L_x_20859:
        /* <DEDUP_REMOVED lines=18> */
.L_x_20863:
[----:B------:R0:W5:Y:S01]  /*0ff0*/  LDG.E.U8 R0, [R2.64] ;  /* 0x0000002402007981 */ /* 0x000162000c1e1100 */
[----:B------:R-:W-:Y:S05]  /*1000*/  BRA `(.L_x_20865) ;  /* 0x00000d7000007947 */ /* 0x000fea0003800000 */
.L_x_20862:
        /* <DEDUP_REMOVED lines=8> */
.L_x_20867:
[----:B------:R0:W5:Y:S01]  /*1090*/  LDG.E.U16 R0, [R2.64] ;  /* 0x0000002402007981 */ /* 0x000162000c1e1500 */
[----:B------:R-:W-:Y:S05]  /*10a0*/  BRA `(.L_x_20865) ;  /* 0x00000cd000007947 */ /* 0x000fea0003800000 */
.L_x_20866:
[----:B------:R0:W5:Y:S01]  /*10b0*/  LDG.E.U16 R0, [R2.64] ;  /* 0x0000002402007981 */ /* 0x000162000c1e1500 */
[----:B------:R-:W-:Y:S05]  /*10c0*/  BRA `(.L_x_20865) ;  /* 0x00000cb000007947 */ /* 0x000fea0003800000 */
.L_x_20861:
        /* <DEDUP_REMOVED lines=9> */
.L_x_20869:
[----:B------:R-:W2:Y:S02]  /*1160*/  LDG.E.U16 R4, [R2.64] ;  /* 0x0000002402047981 */ /* 0x000ea4000c1e1500 */
[----:B--2---:R-:W-:-:S06]  /*1170*/  HADD2.F32 R4, -RZ, R4.H0_H0 ;  /* 0x20000004ff047230 */ /* 0x004fcc0000004100 */
[----:B------:R-:W0:Y:S02]  /*1180*/  F2I.FTZ.TRUNC.NTZ R4, R4 ;  /* 0x0000000400047305 */ /* 0x000e24000021f100 */
[----:B0-----:R-:W-:Y:S01]  /*1190*/  PRMT R0, R4, 0x7610, R0 ;  /* 0x0000761004007816 */ /* 0x001fe20000000000 */
[----:B------:R-:W-:Y:S05]  /*11a0*/  BRA `(.L_x_20865) ;  /* 0x00000bd000007947 */ /* 0x000fea0003800000 */
.L_x_20868:
        /* <DEDUP_REMOVED lines=9> */
.L_x_20871:
[----:B------:R-:W2:Y:S02]  /*1240*/  LDG.E.U16 R2, [R2.64] ;  /* 0x0000002402027981 */ /* 0x000ea4000c1e1500 */
[----:B--2---:R-:W-:-:S06]  /*1250*/  HADD2.F32 R4, -RZ, R2.H0_H0 ;  /* 0x20000002ff047230 */ /* 0x004fcc0000004100 */
[----:B------:R-:W0:Y:S02]  /*1260*/  F2I.FTZ.TRUNC.NTZ R4, R4 ;  /* 0x0000000400047305 */ /* 0x000e24000021f100 */
[----:B0-----:R-:W-:Y:S01]  /*1270*/  PRMT R0, R4, 0x7610, R0 ;  /* 0x0000761004007816 */ /* 0x001fe20000000000 */
[----:B------:R-:W-:Y:S05]  /*1280*/  BRA `(.L_x_20865) ;  /* 0x00000af000007947 */ /* 0x000fea0003800000 */
.L_x_20870:
[----:B------:R-:W2:Y:S02]  /*1290*/  LDG.E.64 R2, [R2.64] ;  /* 0x0000002402027981 */ /* 0x000ea4000c1e1b00 */
[----:B--2---:R0:W1:Y:S01]  /*12a0*/  F2I.F64.TRUNC R0, R2 ;  /* 0x0000000200007311 */ /* 0x004062000030d100 */
[----:B------:R-:W-:Y:S05]  /*12b0*/  BRA `(.L_x_20865) ;  /* 0x00000ac000007947 */ /* 0x000fea0003800000 */
.L_x_20860:
        /* <DEDUP_REMOVED lines=12> */
.L_x_20874:
[----:B------:R-:W2:Y:S02]  /*1380*/  LDG.E.64 R2, [R2.64] ;  /* 0x0000002402027981 */ /* 0x000ea4000c1e1b00 */
[----:B--2---:R0:W1:Y:S01]  /*1390*/  F2I.F64.TRUNC R0, R2 ;  /* 0x0000000200007311 */ /* 0x004062000030d100 */
[----:B------:R-:W-:Y:S05]  /*13a0*/  BRA `(.L_x_20865) ;  /* 0x000009d000007947 */ /* 0x000fea0003800000 */
.L_x_20873:
        /* <DEDUP_REMOVED lines=28> */
.L_x_20876:
        /* <DEDUP_REMOVED lines=15> */
.L_x_20875:
[----:B------:R-:W2:Y:S02]  /*1660*/  LDG.E.U16 R2, [R2.64] ;  /* 0x0000002402027981 */ /* 0x000ea4000c1e1500 */
[----:B--2---:R-:W-:-:S04]  /*1670*/  PRMT R2, RZ, 0x5410, R2 ;  /* 0x00005410ff027816 */ /* 0x004fc80000000002 */
[----:B------:R0:W1:Y:S01]  /*1680*/  F2I.FTZ.TRUNC.NTZ R0, R2 ;  /* 0x0000000200007305 */ /* 0x000062000021f100 */
[----:B------:R-:W-:Y:S05]  /*1690*/  BRA `(.L_x_20865) ;  /* 0x000006e000007947 */ /* 0x000fea0003800000 */
.L_x_20872:
        /* <DEDUP_REMOVED lines=10> */
.L_x_20879:
        /* <DEDUP_REMOVED lines=21> */
.L_x_20883:
[----:B------:R-:W-:Y:S05]  /*1890*/  BSYNC B1 ;  /* 0x0000000000017941 */ /* 0x000fea0003800000 */
.L_x_20882:
[----:B------:R-:W-:Y:S01]  /*18a0*/  IMAD.SHL.U32 R2, R2, 0x100000, RZ ;  /* 0x0010000002027824 */ /* 0x000fe200078e00ff */
[----:B------:R-:W-:-:S04]  /*18b0*/  LEA R3, R0, 0x3b800000, 0x17 ;  /* 0x3b80000000037811 */ /* 0x000fc800078eb8ff */
[----:B------:R-:W-:Y:S02]  /*18c0*/  LOP3.LUT R4, R3, R2, R4, 0xfe, !PT ;  /* 0x0000000203047212 */ /* 0x000fe400078efe04 */
.L_x_20881:
[----:B------:R-:W-:Y:S05]  /*18d0*/  BSYNC B0 ;  /* 0x0000000000007941 */ /* 0x000fea0003800000 */
.L_x_20880:
[----:B------:R-:W0:Y:S02]  /*18e0*/  F2I.FTZ.TRUNC.NTZ R4, R4 ;  /* 0x0000000400047305 */ /* 0x000e24000021f100 */
[----:B0-----:R-:W-:Y:S01]  /*18f0*/  PRMT R0, R4, 0x7610, R0 ;  /* 0x0000761004007816 */ /* 0x001fe20000000000 */
[----:B------:R-:W-:Y:S05]  /*1900*/  BRA `(.L_x_20865) ;  /* 0x0000047000007947 */ /* 0x000fea0003800000 */
.L_x_20878:
        /* <DEDUP_REMOVED lines=21> */
.L_x_20887:
[----:B------:R-:W-:Y:S05]  /*1a60*/  BSYNC B1 ;  /* 0x0000000000017941 */ /* 0x000fea0003800000 */
.L_x_20886:
[----:B------:R-:W-:Y:S01]  /*1a70*/  IMAD.SHL.U32 R2, R2, 0x200000, RZ ;  /* 0x0020000002027824 */ /* 0x000fe200078e00ff */
[----:B------:R-:W-:-:S04]  /*1a80*/  LEA R3, R0, 0x37800000, 0x17 ;  /* 0x3780000000037811 */ /* 0x000fc800078eb8ff */
[----:B------:R-:W-:Y:S02]  /*1a90*/  LOP3.LUT R4, R3, R2, R4, 0xfe, !PT ;  /* 0x0000000203047212 */ /* 0x000fe400078efe04 */
.L_x_20885:
[----:B------:R-:W-:Y:S05]  /*1aa0*/  BSYNC B0 ;  /* 0x0000000000007941 */ /* 0x000fea0003800000 */
.L_x_20884:
[----:B------:R-:W0:Y:S02]  /*1ab0*/  F2I.FTZ.TRUNC.NTZ R4, R4 ;  /* 0x0000000400047305 */ /* 0x000e24000021f100 */
[----:B0-----:R-:W-:Y:S01]  /*1ac0*/  PRMT R0, R4, 0x7610, R0 ;  /* 0x0000761004007816 */ /* 0x001fe20000000000 */
[----:B------:R-:W-:Y:S05]  /*1ad0*/  BRA `(.L_x_20865) ;  /* 0x000002a000007947 */ /* 0x000fea0003800000 */
.L_x_20877:
        /* <DEDUP_REMOVED lines=14> */
.L_x_20891:
[----:B------:R-:W-:Y:S05]  /*1bc0*/  BSYNC B0 ;  /* 0x0000000000007941 */ /* 0x000fea0003800000 */
.L_x_20890:
[----:B------:R-:W0:Y:S02]  /*1bd0*/  F2I.FTZ.TRUNC.NTZ R4, R4 ;  /* 0x0000000400047305 */ /* 0x000e24000021f100 */
[----:B0-----:R-:W-:Y:S01]  /*1be0*/  PRMT R0, R4, 0x7610, R0 ;  /* 0x0000761004007816 */ /* 0x001fe20000000000 */
[----:B------:R-:W-:Y:S05]  /*1bf0*/  BRA `(.L_x_20865) ;  /* 0x0000018000007947 */ /* 0x000fea0003800000 */
.L_x_20864:
        /* <DEDUP_REMOVED lines=21> */
.L_x_20889:
[----:B------:R0:W5:Y:S01]  /*1d50*/  LDG.E.U16 R0, [R2.64] ;  /* 0x0000002402007981 */ /* 0x000162000c1e1500 */
[----:B------:R-:W-:Y:S05]  /*1d60*/  BRA `(.L_x_20865) ;  /* 0x0000001000007947 */ /* 0x000fea0003800000 */
.L_x_20888:
[----:B------:R0:W5:Y:S02]  /*1d70*/  LDG.E.U16 R0, [R2.64] ;  /* 0x0000002402007981 */ /* 0x000164000c1e1500 */
.L_x_20865:
[----:B0-----:R-:W0:Y:S01]  /*1d80*/  LDC.U8 R3, c[0x0][0x374] ;  /* 0x0000dd00ff037b82 */ /* 0x001e220000000000 */
[----:B------:R-:W-:Y:S01]  /*1d90*/  ULDC.U16 UR4, c[0x0][0x372] ;  /* 0x0000dc8000047ab9 */ /* 0x000fe20000000400 */
[----:B------:R-:W-:Y:S01]  /*1da0*/  BSSY B6, `(.L_x_20892) ;  /* 0x00000dc000067945 */ /* 0x000fe20003800000 */
[----:B-1---5:R-:W-:-:S04]  /*1db0*/  LOP3.LUT R0, R0, UR4, RZ, 0xfc, !PT ;  /* 0x0000000400007c12 */ /* 0x022fc8000f8efcff */
[----:B------:R-:W-:-:S04]  /*1dc0*/  PRMT R0, R0, 0x9910, RZ ;  /* 0x0000991000007816 */ /* 0x000fc800000000ff */
[----:B------:R-:W-:-:S04]  /*1dd0*/  ISETP.NE.AND P0, PT, R0, RZ, PT ;  /* 0x000000ff0000720c */ /* 0x000fc80003f05270 */
        /* <DEDUP_REMOVED lines=14> */
.L_x_20896:
[----:B------:R0:W-:Y:S01]  /*1ec0*/  STG.E.U8 [R16.64], R5 ;  /* 0x0000000510007986 */ /* 0x0001e2000c101124 */
[----:B------:R-:W-:Y:S05]  /*1ed0*/  BRA `(.L_x_20898) ;  /* 0x00000c8000007947 */ /* 0x000fea0003800000 */
.L_x_20895:
        /* <DEDUP_REMOVED lines=10> */
.L_x_20900:
[----:B------:R0:W-:Y:S01]  /*1f80*/  STG.E [R16.64], R5 ;  /* 0x0000000510007986 */ /* 0x0001e2000c101924 */
[----:B------:R-:W-:Y:S05]  /*1f90*/  BRA `(.L_x_20898) ;  /* 0x00000bc000007947 */ /* 0x000fea0003800000 */
.L_x_20899:
[----:B------:R0:W-:Y:S01]  /*1fa0*/  STG.E.U16 [R16.64], R5 ;  /* 0x0000000510007986 */ /* 0x0001e2000c101524 */
[----:B------:R-:W-:Y:S05]  /*1fb0*/  BRA `(.L_x_20898) ;  /* 0x00000ba000007947 */ /* 0x000fea0003800000 */
.L_x_20894:
        /* <DEDUP_REMOVED lines=9> */
.L_x_20902:
[----:B------:R-:W-:-:S04]  /*2050*/  FSEL R0, RZ, 1, !P0 ;  /* 0x3f800000ff007808 */ /* 0x000fc80004000000 */
[----:B------:R-:W-:-:S05]  /*2060*/  F2FP.PACK_AB R0, RZ, R0 ;  /* 0x00000000ff00723e */ /* 0x000fca00000000ff */
[----:B------:R0:W-:Y:S01]  /*2070*/  STG.E.U16 [R16.64], R0 ;  /* 0x0000000010007986 */ /* 0x0001e2000c101524 */
[----:B------:R-:W-:Y:S05]  /*2080*/  BRA `(.L_x_20898) ;  /* 0x00000ad000007947 */ /* 0x000fea0003800000 */
.L_x_20901:
        /* <DEDUP_REMOVED lines=10> */
.L_x_20904:
[----:B------:R-:W-:-:S04]  /*2130*/  FSEL R0, RZ, 1, !P0 ;  /* 0x3f800000ff007808 */ /* 0x000fc80004000000 */
[----:B------:R-:W-:-:S04]  /*2140*/  F2FP.PACK_AB R3, RZ, R0 ;  /* 0x00000000ff03723e */ /* 0x000fc800000000ff */
[----:B------:R-:W-:-:S05]  /*2150*/  PRMT R3, R3, 0x5410, RZ ;  /* 0x0000541003037816 */ /* 0x000fca00000000ff */
[----:B------:R0:W-:Y:S01]  /*2160*/  STG.E [R16.64], R3 ;  /* 0x0000000310007986 */ /* 0x0001e2000c101924 */
[----:B------:R-:W-:Y:S05]  /*2170*/  BRA `(.L_x_20898) ;  /* 0x000009e000007947 */ /* 0x000fea0003800000 */
.L_x_20903:
[----:B------:R-:W-:Y:S01]  /*2180*/  FSEL R3, RZ, 1.875, !P0 ;  /* 0x3ff00000ff037808 */ /* 0x000fe20004000000 */
[----:B------:R-:W-:-:S05]  /*2190*/  IMAD.MOV.U32 R2, RZ, RZ, RZ ;  /* 0x000000ffff027224 */ /* 0x000fca00078e00ff */
[----:B------:R0:W-:Y:S01]  /*21a0*/  STG.E.64 [R16.64], R2 ;  /* 0x0000000210007986 */ /* 0x0001e2000c101b24 */
[----:B------:R-:W-:Y:S05]  /*21b0*/  BRA `(.L_x_20898) ;  /* 0x000009a000007947 */ /* 0x000fea0003800000 */
.L_x_20893:
        /* <DEDUP_REMOVED lines=10> */
.L_x_20907:
[----:B------:R-:W-:Y:S01]  /*2260*/  FSEL R5, RZ, 1.875, !P0 ;  /* 0x3ff00000ff057808 */ /* 0x000fe20004000000 */
[----:B------:R-:W-:Y:S01]  /*2270*/  CS2R R6, SRZ ;  /* 0x0000000000067805 */ /* 0x000fe2000001ff00 */
[----:B------:R-:W-:-:S05]  /*2280*/  IMAD.MOV.U32 R4, RZ, RZ, RZ ;  /* 0x000000ffff047224 */ /* 0x000fca00078e00ff */
[----:B------:R0:W-:Y:S01]  /*2290*/  STG.E.128 [R16.64], R4 ;  /* 0x0000000410007986 */ /* 0x0001e2000c101d24 */
[----:B------:R-:W-:Y:S05]  /*22a0*/  BRA `(.L_x_20898) ;  /* 0x000008b000007947 */ /* 0x000fea0003800000 */
.L_x_20906:
        /* <DEDUP_REMOVED lines=18> */
.L_x_20911:
[----:B------:R-:W-:Y:S05]  /*23d0*/  BSYNC B0 ;  /* 0x0000000000007941 */ /* 0x000fea0003800000 */
.L_x_20910:
[----:B------:R0:W-:Y:S01]  /*23e0*/  STG.E.U8 [R16.64], R3 ;  /* 0x0000000310007986 */ /* 0x0001e2000c101124 */
[----:B------:R-:W-:Y:S05]  /*23f0*/  BRA `(.L_x_20898) ;  /* 0x0000076000007947 */ /* 0x000fea0003800000 */
.L_x_20909:
        /* <DEDUP_REMOVED lines=13> */
.L_x_20912:
[----:B------:R-:W-:Y:S01]  /*24d0*/  ISETP.GT.U32.AND P0, PT, R3, 0x7f800000, PT ;  /* 0x7f8000000300780c */ /* 0x000fe20003f04070 */
[----:B------:R-:W-:-:S05]  /*24e0*/  IMAD.MOV.U32 R3, RZ, RZ, 0x7f ;  /* 0x0000007fff037424 */ /* 0x000fca00078e00ff */
[----:B------:R-:W-:-:S05]  /*24f0*/  SEL R3, R3, 0x7c, P0 ;  /* 0x0000007c03037807 */ /* 0x000fca0000000000 */
[----:B------:R0:W-:Y:S01]  /*2500*/  STG.E.U8 [R16.64], R3 ;  /* 0x0000000310007986 */ /* 0x0001e2000c101124 */
[----:B------:R-:W-:Y:S05]  /*2510*/  BRA `(.L_x_20898) ;  /* 0x0000064000007947 */ /* 0x000fea0003800000 */
.L_x_20908:
[----:B------:R-:W-:-:S04]  /*2520*/  FSEL R0, RZ, 1, !P0 ;  /* 0x3f800000ff007808 */ /* 0x000fc80004000000 */
[----:B------:R-:W-:-:S05]  /*2530*/  F2FP.BF16.PACK_AB R0, RZ, R0 ;  /* 0x00000000ff00723e */ /* 0x000fca00000010ff */
[----:B------:R0:W-:Y:S01]  /*2540*/  STG.E.U16 [R16.64], R0 ;  /* 0x0000000010007986 */ /* 0x0001e2000c101524 */
[----:B------:R-:W-:Y:S05]  /*2550*/  BRA `(.L_x_20898) ;  /* 0x0000060000007947 */ /* 0x000fea0003800000 */
.L_x_20905:
        /* <DEDUP_REMOVED lines=10> */
.L_x_20915:
        /* <DEDUP_REMOVED lines=16> */
.L_x_20918:
[----:B------:R-:W-:Y:S02]  /*2700*/  PRMT R8, R0, 0x7610, R8 ;  /* 0x0000761000087816 */ /* 0x000fe40000000008 */
.L_x_20917:
[----:B------:R-:W-:Y:S05]  /*2710*/  BSYNC B0 ;  /* 0x0000000000007941 */ /* 0x000fea0003800000 */
.L_x_20916:
[----:B------:R0:W-:Y:S01]  /*2720*/  STG.E.U8 [R16.64], R8 ;  /* 0x0000000810007986 */ /* 0x0001e2000c101124 */
[----:B------:R-:W-:Y:S05]  /*2730*/  BRA `(.L_x_20898) ;  /* 0x0000042000007947 */ /* 0x000fea0003800000 */
.L_x_20914:
        /* <DEDUP_REMOVED lines=16> */
.L_x_20921:
[----:B------:R-:W-:Y:S02]  /*2840*/  PRMT R8, R0, 0x7610, R8 ;  /* 0x0000761000087816 */ /* 0x000fe40000000008 */
.L_x_20920:
[----:B------:R-:W-:Y:S05]  /*2850*/  BSYNC B0 ;  /* 0x0000000000007941 */ /* 0x000fea0003800000 */
.L_x_20919:
[----:B------:R0:W-:Y:S01]  /*2860*/  STG.E.U8 [R16.64], R8 ;  /* 0x0000000810007986 */ /* 0x0001e2000c101124 */
[----:B------:R-:W-:Y:S05]  /*2870*/  BRA `(.L_x_20898) ;  /* 0x000002e000007947 */ /* 0x000fea0003800000 */
.L_x_20913:
        /* <DEDUP_REMOVED lines=21> */
.L_x_20897:
        /* <DEDUP_REMOVED lines=20> */
.L_x_20923:
[----:B------:R-:W-:Y:S02]  /*2b10*/  IMAD.MOV.U32 R2, RZ, RZ, R5 ;  /* 0x000000ffff027224 */ /* 0x000fe400078e0005 */
[----:B------:R-:W-:-:S05]  /*2b20*/  IMAD.MOV.U32 R3, RZ, RZ, RZ ;  /* 0x000000ffff037224 */ /* 0x000fca00078e00ff */
[----:B------:R0:W-:Y:S01]  /*2b30*/  STG.E.64 [R16.64], R2 ;  /* 0x0000000210007986 */ /* 0x0001e2000c101b24 */
[----:B------:R-:W-:Y:S05]  /*2b40*/  BRA `(.L_x_20898) ;  /* 0x0000001000007947 */ /* 0x000fea0003800000 */
.L_x_20922:
[----:B------:R0:W-:Y:S02]  /*2b50*/  STG.E [R16.64], R5 ;  /* 0x0000000510007986 */ /* 0x0001e4000c101924 */
.L_x_20898:
[----:B------:R-:W-:Y:S05]  /*2b60*/  BSYNC B6 ;  /* 0x0000000000067941 */ /* 0x000fea0003800000 */
.L_x_20892:
[----:B------:R-:W-:-:S05]  /*2b70*/  IMAD R18, R18, 0x200, R23 ;  /* 0x0000020012127824 */ /* 0x000fca00078e0217 */
[----:B------:R-:W-:Y:S02]  /*2b80*/  IADD3 R19, R18, 0x80, RZ ;  /* 0x0000008012137810 */ /* 0x000fe40007ffe0ff */
.L_x_20858:
[----:B------:R-:W-:Y:S05]  /*2b90*/  BSYNC B7 ;  /* 0x0000000000077941 */ /* 0x000fea0003800000 */
.L_x_20857:
        /* <DEDUP_REMOVED lines=231> */
.L_x_20926:
        /* <DEDUP_REMOVED lines=18> */
.L_x_20930:
[----:B------:R0:W5:Y:S01]  /*3b30*/  LDG.E.U8 R0, [R2.64] ;  /* 0x0000002402007981 */ /* 0x000162000c1e1100 */
[----:B------:R-:W-:Y:S05]  /*3b40*/  BRA `(.L_x_20932) ;  /* 0x00000d7000007947 */ /* 0x000fea0003800000 */
.L_x_20929:
        /* <DEDUP_REMOVED lines=8> */
.L_x_20934:
[----:B------:R0:W5:Y:S01]  /*3bd0*/  LDG.E.U16 R0, [R2.64] ;  /* 0x0000002402007981 */ /* 0x000162000c1e1500 */
[----:B------:R-:W-:Y:S05]  /*3be0*/  BRA `(.L_x_20932) ;  /* 0x00000cd000007947 */ /* 0x000fea0003800000 */
.L_x_20933:
[----:B------:R0:W5:Y:S01]  /*3bf0*/  LDG.E.U16 R0, [R2.64] ;  /* 0x0000002402007981 */ /* 0x000162000c1e1500 */
[----:B------:R-:W-:Y:S05]  /*3c00*/  BRA `(.L_x_20932) ;  /* 0x00000cb000007947 */ /* 0x000fea0003800000 */
.L_x_20928:
        /* <DEDUP_REMOVED lines=9> */
.L_x_20936:
[----:B------:R-:W2:Y:S02]  /*3ca0*/  LDG.E.U16 R4, [R2.64] ;  /* 0x0000002402047981 */ /* 0x000ea4000c1e1500 */
[----:B--2---:R-:W-:-:S06]  /*3cb0*/  HADD2.F32 R4, -RZ, R4.H0_H0 ;  /* 0x20000004ff047230 */ /* 0x004fcc0000004100 */
[----:B------:R-:W0:Y:S02]  /*3cc0*/  F2I.FTZ.TRUNC.NTZ R4, R4 ;  /* 0x0000000400047305 */ /* 0x000e24000021f100 */
[----:B0-----:R-:W-:Y:S01]  /*3cd0*/  PRMT R0, R4, 0x7610, R0 ;  /* 0x0000761004007816 */ /* 0x001fe20000000000 */
[----:B------:R-:W-:Y:S05]  /*3ce0*/  BRA `(.L_x_20932) ;  /* 0x00000bd000007947 */ /* 0x000fea0003800000 */
.L_x_20935:
        /* <DEDUP_REMOVED lines=9> */
.L_x_20938:
[----:B------:R-:W2:Y:S02]  /*3d80*/  LDG.E.U16 R2, [R2.64] ;  /* 0x0000002402027981 */ /* 0x000ea4000c1e1500 */
[----:B--2---:R-:W-:-:S06]  /*3d90*/  HADD2.F32 R4, -RZ, R2.H0_H0 ;  /* 0x20000002ff047230 */ /* 0x004fcc0000004100 */
[----:B------:R-:W0:Y:S02]  /*3da0*/  F2I.FTZ.TRUNC.NTZ R4, R4 ;  /* 0x0000000400047305 */ /* 0x000e24000021f100 */
[----:B0-----:R-:W-:Y:S01]  /*3db0*/  PRMT R0, R4, 0x7610, R0 ;  /* 0x0000761004007816 */ /* 0x001fe20000000000 */
[----:B------:R-:W-:Y:S05]  /*3dc0*/  BRA `(.L_x_20932) ;  /* 0x00000af000007947 */ /* 0x000fea0003800000 */
.L_x_20937:
[----:B------:R-:W2:Y:S02]  /*3dd0*/  LDG.E.64 R2, [R2.64] ;  /* 0x0000002402027981 */ /* 0x000ea4000c1e1b00 */
[----:B--2---:R0:W1:Y:S01]  /*3de0*/  F2I.F64.TRUNC R0, R2 ;  /* 0x0000000200007311 */ /* 0x004062000030d100 */
[----:B------:R-:W-:Y:S05]  /*3df0*/  BRA `(.L_x_20932) ;  /* 0x00000ac000007947 */ /* 0x000fea0003800000 */
.L_x_20927:
        /* <DEDUP_REMOVED lines=12> */
.L_x_20941:
[----:B------:R-:W2:Y:S02]  /*3ec0*/  LDG.E.64 R2, [R2.64] ;  /* 0x0000002402027981 */ /* 0x000ea4000c1e1b00 */
[----:B--2---:R0:W1:Y:S01]  /*3ed0*/  F2I.F64.TRUNC R0, R2 ;  /* 0x0000000200007311 */ /* 0x004062000030d100 */
[----:B------:R-:W-:Y:S05]  /*3ee0*/  BRA `(.L_x_20932) ;  /* 0x000009d000007947 */ /* 0x000fea0003800000 */
.L_x_20940:
        /* <DEDUP_REMOVED lines=28> */
.L_x_20943:
        /* <DEDUP_REMOVED lines=15> */
.L_x_20942:
[----:B------:R-:W2:Y:S02]  /*41a0*/  LDG.E.U16 R2, [R2.64] ;  /* 0x0000002402027981 */ /* 0x000ea4000c1e1500 */
[----:B--2---:R-:W-:-:S04]  /*41b0*/  PRMT R2, RZ, 0x5410, R2 ;  /* 0x00005410ff027816 */ /* 0x004fc80000000002 */
[----:B------:R0:W1:Y:S01]  /*41c0*/  F2I.FTZ.TRUNC.NTZ R0, R2 ;  /* 0x0000000200007305 */ /* 0x000062000021f100 */
[----:B------:R-:W-:Y:S05]  /*41d0*/  BRA `(.L_x_20932) ;  /* 0x000006e000007947 */ /* 0x000fea0003800000 */
.L_x_20939:
        /* <DEDUP_REMOVED lines=10> */
.L_x_20946:
        /* <DEDUP_REMOVED lines=21> */
.L_x_20950:
[----:B------:R-:W-:Y:S05]  /*43d0*/  BSYNC B1 ;  /* 0x0000000000017941 */ /* 0x000fea0003800000 */
.L_x_20949:
[----:B------:R-:W-:Y:S01]  /*43e0*/  IMAD.SHL.U32 R2, R2, 0x100000, RZ ;  /* 0x0010000002027824 */ /* 0x000fe200078e00ff */
[----:B------:R-:W-:-:S04]  /*43f0*/  LEA R3, R0, 0x3b800000, 0x17 ;  /* 0x3b80000000037811 */ /* 0x000fc800078eb8ff */
[----:B------:R-:W-:Y:S02]  /*4400*/  LOP3.LUT R4, R3, R2, R4, 0xfe, !PT ;  /* 0x0000000203047212 */ /* 0x000fe400078efe04 */
.L_x_20948:
[----:B------:R-:W-:Y:S05]  /*4410*/  BSYNC B0 ;  /* 0x0000000000007941 */ /* 0x000fea0003800000 */
.L_x_20947:
[----:B------:R-:W0:Y:S02]  /*4420*/  F2I.FTZ.TRUNC.NTZ R4, R4 ;  /* 0x0000000400047305 */ /* 0x000e24000021f100 */
[----:B0-----:R-:W-:Y:S01]  /*4430*/  PRMT R0, R4, 0x7610, R0 ;  /* 0x0000761004007816 */ /* 0x001fe20000000000 */
[----:B------:R-:W-:Y:S05]  /*4440*/  BRA `(.L_x_20932) ;  /* 0x0000047000007947 */ /* 0x000fea0003800000 */
.L_x_20945:
        /* <DEDUP_REMOVED lines=21> */
.L_x_20954:
[----:B------:R-:W-:Y:S05]  /*45a0*/  BSYNC B1 ;  /* 0x0000000000017941 */ /* 0x000fea0003800000 */
.L_x_20953:
[----:B------:R-:W-:Y:S01]  /*45b0*/  IMAD.SHL.U32 R2, R2, 0x200000, RZ ;  /* 0x0020000002027824 */ /* 0x000fe200078e00ff */
[----:B------:R-:W-:-:S04]  /*45c0*/  LEA R3, R0, 0x37800000, 0x17 ;  /* 0x3780000000037811 */ /* 0x000fc800078eb8ff */
[----:B------:R-:W-:Y:S02]  /*45d0*/  LOP3.LUT R4, R3, R2, R4, 0xfe, !PT ;  /* 0x0000000203047212 */ /* 0x000fe400078efe04 */
.L_x_20952:
[----:B------:R-:W-:Y:S05]  /*45e0*/  BSYNC B0 ;  /* 0x0000000000007941 */ /* 0x000fea0003800000 */
.L_x_20951:
[----:B------:R-:W0:Y:S02]  /*45f0*/  F2I.FTZ.TRUNC.NTZ R4, R4 ;  /* 0x0000000400047305 */ /* 0x000e24000021f100 */
[----:B0-----:R-:W-:Y:S01]  /*4600*/  PRMT R0, R4, 0x7610, R0 ;  /* 0x0000761004007816 */ /* 0x001fe20000000000 */
[----:B------:R-:W-:Y:S05]  /*4610*/  BRA `(.L_x_20932) ;  /* 0x000002a000007947 */ /* 0x000fea0003800000 */
.L_x_20944:
        /* <DEDUP_REMOVED lines=14> */
.L_x_20958:
[----:B------:R-:W-:Y:S05]  /*4700*/  BSYNC B0 ;  /* 0x0000000000007941 */ /* 0x000fea0003800000 */
.L_x_20957:
[----:B------:R-:W0:Y:S02]  /*4710*/  F2I.FTZ.TRUNC.NTZ R4, R4 ;  /* 0x0000000400047305 */ /* 0x000e24000021f100 */
[----:B0-----:R-:W-:Y:S01]  /*4720*/  PRMT R0, R4, 0x7610, R0 ;  /* 0x0000761004007816 */ /* 0x001fe20000000000 */
[----:B------:R-:W-:Y:S05]  /*4730*/  BRA `(.L_x_20932) ;  /* 0x0000018000007947 */ /* 0x000fea0003800000 */
.L_x_20931:
        /* <DEDUP_REMOVED lines=21> */
.L_x_20956:
[----:B------:R0:W5:Y:S01]  /*4890*/  LDG.E.U16 R0, [R2.64] ;  /* 0x0000002402007981 */ /* 0x000162000c1e1500 */
[----:B------:R-:W-:Y:S05]  /*48a0*/  BRA `(.L_x_20932) ;  /* 0x0000001000007947 */ /* 0x000fea0003800000 */
.L_x_20955:
[----:B------:R0:W5:Y:S02]  /*48b0*/  LDG.E.U16 R0, [R2.64] ;  /* 0x0000002402007981 */ /* 0x000164000c1e1500 */
.L_x_20932:
[----:B------:R-:W2:Y:S01]  /*48c0*/  LDC.U8 R4, c[0x0][0x374] ;  /* 0x0000dd00ff047b82 */ /* 0x000ea20000000000 */
[----:B------:R-:W-:Y:S01]  /*48d0*/  ULDC.U16 UR4, c[0x0][0x372] ;  /* 0x0000dc8000047ab9 */ /* 0x000fe20000000400 */
[----:B------:R-:W-:Y:S01]  /*48e0*/  BSSY B6, `(.L_x_20959) ;  /* 0x00000da000067945 */ /* 0x000fe20003800000 */
[----:B-1---5:R-:W-:-:S04]  /*48f0*/  LOP3.LUT R0, R0, UR4, RZ, 0xfc, !PT ;  /* 0x0000000400007c12 */ /* 0x022fc8000f8efcff */
[----:B------:R-:W-:-:S04]  /*4900*/  PRMT R0, R0, 0x9910, RZ ;  /* 0x0000991000007816 */ /* 0x000fc800000000ff */
[----:B------:R-:W-:-:S04]  /*4910*/  ISETP.NE.AND P0, PT, R0, RZ, PT ;  /* 0x000000ff0000720c */ /* 0x000fc80003f05270 */
        /* <DEDUP_REMOVED lines=14> */
.L_x_20963:
[----:B------:R0:W-:Y:S01]  /*4a00*/  STG.E.U8 [R16.64], R2 ;  /* 0x0000000210007986 */ /* 0x0001e2000c101124 */
[----:B------:R-:W-:Y:S05]  /*4a10*/  BRA `(.L_x_20965) ;  /* 0x00000c6000007947 */ /* 0x000fea0003800000 */
.L_x_20962:
        /* <DEDUP_REMOVED lines=9> */
.L_x_20967:
[----:B------:R0:W-:Y:S01]  /*4ab0*/  STG.E [R16.64], R2 ;  /* 0x0000000210007986 */ /* 0x0001e2000c101924 */
[----:B------:R-:W-:Y:S05]  /*4ac0*/  BRA `(.L_x_20965) ;  /* 0x00000bb000007947 */ /* 0x000fea0003800000 */
.L_x_20966:
[----:B------:R0:W-:Y:S01]  /*4ad0*/  STG.E.U16 [R16.64], R2 ;  /* 0x0000000210007986 */ /* 0x0001e2000c101524 */
[----:B------:R-:W-:Y:S05]  /*4ae0*/  BRA `(.L_x_20965) ;  /* 0x00000b9000007947 */ /* 0x000fea0003800000 */
.L_x_20961:
        /* <DEDUP_REMOVED lines=9> */
.L_x_20969:
[----:B------:R-:W-:-:S04]  /*4b80*/  FSEL R0, RZ, 1, !P0 ;  /* 0x3f800000ff007808 */ /* 0x000fc80004000000 */
[----:B------:R-:W-:-:S05]  /*4b90*/  F2FP.PACK_AB R0, RZ, R0 ;  /* 0x00000000ff00723e */ /* 0x000fca00000000ff */
[----:B------:R0:W-:Y:S01]  /*4ba0*/  STG.E.U16 [R16.64], R0 ;  /* 0x0000000010007986 */ /* 0x0001e2000c101524 */
[----:B------:R-:W-:Y:S05]  /*4bb0*/  BRA `(.L_x_20965) ;  /* 0x00000ac000007947 */ /* 0x000fea0003800000 */
.L_x_20968:
        /* <DEDUP_REMOVED lines=10> */
.L_x_20971:
[----:B------:R-:W-:-:S04]  /*4c60*/  FSEL R0, RZ, 1, !P0 ;  /* 0x3f800000ff007808 */ /* 0x000fc80004000000 */
[----:B------:R-:W-:-:S04]  /*4c70*/  F2FP.PACK_AB R3, RZ, R0 ;  /* 0x00000000ff03723e */ /* 0x000fc800000000ff */
[----:B------:R-:W-:-:S05]  /*4c80*/  PRMT R3, R3, 0x5410, RZ ;  /* 0x0000541003037816 */ /* 0x000fca00000000ff */
[----:B------:R0:W-:Y:S01]  /*4c90*/  STG.E [R16.64], R3 ;  /* 0x0000000310007986 */ /* 0x0001e2000c101924 */
[----:B------:R-:W-:Y:S05]  /*4ca0*/  BRA `(.L_x_20965) ;  /* 0x000009d000007947 */ /* 0x000fea0003800000 */
.L_x_20970:
[----:B------:R-:W-:Y:S01]  /*4cb0*/  FSEL R3, RZ, 1.875, !P0 ;  /* 0x3ff00000ff037808 */ /* 0x000fe20004000000 */
[----:B------:R-:W-:-:S05]  /*4cc0*/  IMAD.MOV.U32 R2, RZ, RZ, RZ ;  /* 0x000000ffff027224 */ /* 0x000fca00078e00ff */
[----:B------:R0:W-:Y:S01]  /*4cd0*/  STG.E.64 [R16.64], R2 ;  /* 0x0000000210007986 */ /* 0x0001e2000c101b24 */
[----:B------:R-:W-:Y:S05]  /*4ce0*/  BRA `(.L_x_20965) ;  /* 0x0000099000007947 */ /* 0x000fea0003800000 */
.L_x_20960:
        /* <DEDUP_REMOVED lines=10> */
.L_x_20974:
[----:B------:R-:W-:Y:S01]  /*4d90*/  FSEL R5, RZ, 1.875, !P0 ;  /* 0x3ff00000ff057808 */ /* 0x000fe20004000000 */
[----:B------:R-:W-:Y:S01]  /*4da0*/  CS2R R6, SRZ ;  /* 0x0000000000067805 */ /* 0x000fe2000001ff00 */
[----:B------:R-:W-:-:S05]  /*4db0*/  IMAD.MOV.U32 R4, RZ, RZ, RZ ;  /* 0x000000ffff047224 */ /* 0x000fca00078e00ff */
[----:B------:R0:W-:Y:S01]  /*4dc0*/  STG.E.128 [R16.64], R4 ;  /* 0x0000000410007986 */ /* 0x0001e2000c101d24 */
[----:B------:R-:W-:Y:S05]  /*4dd0*/  BRA `(.L_x_20965) ;  /* 0x000008a000007947 */ /* 0x000fea0003800000 */
.L_x_20973:
        /* <DEDUP_REMOVED lines=18> */
.L_x_20978:
[----:B------:R-:W-:Y:S05]  /*4f00*/  BSYNC B0 ;  /* 0x0000000000007941 */ /* 0x000fea0003800000 */
.L_x_20977:
[----:B------:R0:W-:Y:S01]  /*4f10*/  STG.E.U8 [R16.64], R3 ;  /* 0x0000000310007986 */ /* 0x0001e2000c101124 */
[----:B------:R-:W-:Y:S05]  /*4f20*/  BRA `(.L_x_20965) ;  /* 0x0000075000007947 */ /* 0x000fea0003800000 */
.L_x_20976:
        /* <DEDUP_REMOVED lines=13> */
.L_x_20979:
[----:B------:R-:W-:Y:S01]  /*5000*/  ISETP.GT.U32.AND P0, PT, R3, 0x7f800000, PT ;  /* 0x7f8000000300780c */ /* 0x000fe20003f04070 */
[----:B------:R-:W-:-:S05]  /*5010*/  IMAD.MOV.U32 R3, RZ, RZ, 0x7f ;  /* 0x0000007fff037424 */ /* 0x000fca00078e00ff */
[----:B------:R-:W-:-:S05]  /*5020*/  SEL R3, R3, 0x7c, P0 ;  /* 0x0000007c03037807 */ /* 0x000fca0000000000 */
[----:B------:R0:W-:Y:S01]  /*5030*/  STG.E.U8 [R16.64], R3 ;  /* 0x0000000310007986 */ /* 0x0001e2000c101124 */
[----:B------:R-:W-:Y:S05]  /*5040*/  BRA `(.L_x_20965) ;  /* 0x0000063000007947 */ /* 0x000fea0003800000 */
.L_x_20975:
[----:B------:R-:W-:-:S04]  /*5050*/  FSEL R0, RZ, 1, !P0 ;  /* 0x3f800000ff007808 */ /* 0x000fc80004000000 */
[----:B------:R-:W-:-:S05]  /*5060*/  F2FP.BF16.PACK_AB R0, RZ, R0 ;  /* 0x00000000ff00723e */ /* 0x000fca00000010ff */
[----:B------:R0:W-:Y:S01]  /*5070*/  STG.E.U16 [R16.64], R0 ;  /* 0x0000000010007986 */ /* 0x0001e2000c101524 */
[----:B------:R-:W-:Y:S05]  /*5080*/  BRA `(.L_x_20965) ;  /* 0x000005f000007947 */ /* 0x000fea0003800000 */
.L_x_20972:
        /* <DEDUP_REMOVED lines=10> */
.L_x_20982:
        /* <DEDUP_REMOVED lines=16> */
.L_x_20985:
[----:B------:R-:W-:Y:S02]  /*5230*/  PRMT R8, R0, 0x7610, R8 ;  /* 0x0000761000087816 */ /* 0x000fe40000000008 */
.L_x_20984:
[----:B------:R-:W-:Y:S05]  /*5240*/  BSYNC B0 ;  /* 0x0000000000007941 */ /* 0x000fea0003800000 */
.L_x_20983:
[----:B------:R0:W-:Y:S01]  /*5250*/  STG.E.U8 [R16.64], R8 ;  /* 0x0000000810007986 */ /* 0x0001e2000c101124 */
[----:B------:R-:W-:Y:S05]  /*5260*/  BRA `(.L_x_20965) ;  /* 0x0000041000007947 */ /* 0x000fea0003800000 */
.L_x_20981:
        /* <DEDUP_REMOVED lines=16> */
.L_x_20988:
[----:B------:R-:W-:Y:S02]  /*5370*/  PRMT R8, R0, 0x7610, R8 ;  /* 0x0000761000087816 */ /* 0x000fe40000000008 */
.L_x_20987:
[----:B------:R-:W-:Y:S05]  /*5380*/  BSYNC B0 ;  /* 0x0000000000007941 */ /* 0x000fea0003800000 */
.L_x_20986:
[----:B------:R0:W-:Y:S01]  /*5390*/  STG.E.U8 [R16.64], R8 ;  /* 0x0000000810007986 */ /* 0x0001e2000c101124 */
[----:B------:R-:W-:Y:S05]  /*53a0*/  BRA `(.L_x_20965) ;  /* 0x000002d000007947 */ /* 0x000fea0003800000 */
.L_x_20980:
        /* <DEDUP_REMOVED lines=21> */
.L_x_20964:
        /* <DEDUP_REMOVED lines=20> */
.L_x_20990:
[----:B------:R-:W-:-:S05]  /*5640*/  IMAD.MOV.U32 R3, RZ, RZ, RZ ;  /* 0x000000ffff037224 */ /* 0x000fca00078e00ff */
[----:B------:R0:W-:Y:S01]  /*5650*/  STG.E.64 [R16.64], R2 ;  /* 0x0000000210007986 */ /* 0x0001e2000c101b24 */
[----:B------:R-:W-:Y:S05]  /*5660*/  BRA `(.L_x_20965) ;  /* 0x0000001000007947 */ /* 0x000fea0003800000 */
.L_x_20989:
[----:B------:R0:W-:Y:S02]  /*5670*/  STG.E [R16.64], R2 ;  /* 0x0000000210007986 */ /* 0x0001e4000c101924 */
.L_x_20965:
[----:B------:R-:W-:Y:S05]  /*5680*/  BSYNC B6 ;  /* 0x0000000000067941 */ /* 0x000fea0003800000 */
.L_x_20959:
        /* <DEDUP_REMOVED lines=231> */
.L_x_20991:
        /* <DEDUP_REMOVED lines=18> */
.L_x_20995:
[----:B------:R0:W5:Y:S01]  /*6620*/  LDG.E.U8 R0, [R2.64] ;  /* 0x0000002402007981 */ /* 0x000162000c1e1100 */
[----:B------:R-:W-:Y:S05]  /*6630*/  BRA `(.L_x_20997) ;  /* 0x00000d7000007947 */ /* 0x000fea0003800000 */
.L_x_20994:
        /* <DEDUP_REMOVED lines=8> */
.L_x_20999:
[----:B------:R0:W5:Y:S01]  /*66c0*/  LDG.E.U16 R0, [R2.64] ;  /* 0x0000002402007981 */ /* 0x000162000c1e1500 */
[----:B------:R-:W-:Y:S05]  /*66d0*/  BRA `(.L_x_20997) ;  /* 0x00000cd000007947 */ /* 0x000fea0003800000 */
.L_x_20998:
[----:B------:R0:W5:Y:S01]  /*66e0*/  LDG.E.U16 R0, [R2.64] ;  /* 0x0000002402007981 */ /* 0x000162000c1e1500 */
[----:B------:R-:W-:Y:S05]  /*66f0*/  BRA `(.L_x_20997) ;  /* 0x00000cb000007947 */ /* 0x000fea0003800000 */
.L_x_20993:
        /* <DEDUP_REMOVED lines=9> */
.L_x_21001:
[----:B------:R-:W2:Y:S02]  /*6790*/  LDG.E.U16 R4, [R2.64] ;  /* 0x0000002402047981 */ /* 0x000ea4000c1e1500 */
[----:B--2---:R-:W-:-:S06]  /*67a0*/  HADD2.F32 R4, -RZ, R4.H0_H0 ;  /* 0x20000004ff047230 */ /* 0x004fcc0000004100 */
[----:B------:R-:W0:Y:S02]  /*67b0*/  F2I.FTZ.TRUNC.NTZ R4, R4 ;  /* 0x0000000400047305 */ /* 0x000e24000021f100 */
[----:B0-----:R-:W-:Y:S01]  /*67c0*/  PRMT R0, R4, 0x7610, R0 ;  /* 0x0000761004007816 */ /* 0x001fe20000000000 */
[----:B------:R-:W-:Y:S05]  /*67d0*/  BRA `(.L_x_20997) ;  /* 0x00000bd000007947 */ /* 0x000fea0003800000 */
.L_x_21000:
        /* <DEDUP_REMOVED lines=9> */
.L_x_21003:
[----:B------:R-:W2:Y:S02]  /*6870*/  LDG.E.U16 R2, [R2.64] ;  /* 0x0000002402027981 */ /* 0x000ea4000c1e1500 */
[----:B--2---:R-:W-:-:S06]  /*6880*/  HADD2.F32 R4, -RZ, R2.H0_H0 ;  /* 0x20000002ff047230 */ /* 0x004fcc0000004100 */
[----:B------:R-:W0:Y:S02]  /*6890*/  F2I.FTZ.TRUNC.NTZ R4, R4 ;  /* 0x0000000400047305 */ /* 0x000e24000021f100 */
[----:B0-----:R-:W-:Y:S01]  /*68a0*/  PRMT R0, R4, 0x7610, R0 ;  /* 0x0000761004007816 */ /* 0x001fe20000000000 */
[----:B------:R-:W-:Y:S05]  /*68b0*/  BRA `(.L_x_20997) ;  /* 0x00000af000007947 */ /* 0x000fea0003800000 */
.L_x_21002:
[----:B------:R-:W2:Y:S02]  /*68c0*/  LDG.E.64 R2, [R2.64] ;  /* 0x0000002402027981 */ /* 0x000ea4000c1e1b00 */
[----:B--2---:R0:W1:Y:S01]  /*68d0*/  F2I.F64.TRUNC R0, R2 ;  /* 0x0000000200007311 */ /* 0x004062000030d100 */
[----:B------:R-:W-:Y:S05]  /*68e0*/  BRA `(.L_x_20997) ;  /* 0x00000ac000007947 */ /* 0x000fea0003800000 */
.L_x_20992:
        /* <DEDUP_REMOVED lines=12> */
.L_x_21006:
[----:B------:R-:W2:Y:S02]  /*69b0*/  LDG.E.64 R2, [R2.64] ;  /* 0x0000002402027981 */ /* 0x000ea4000c1e1b00 */
[----:B--2---:R0:W1:Y:S01]  /*69c0*/  F2I.F64.TRUNC R0, R2 ;  /* 0x0000000200007311 */ /* 0x004062000030d100 */
[----:B------:R-:W-:Y:S05]  /*69d0*/  BRA `(.L_x_20997) ;  /* 0x000009d000007947 */ /* 0x000fea0003800000 */
.L_x_21005:
        /* <DEDUP_REMOVED lines=28> */
.L_x_21008:
        /* <DEDUP_REMOVED lines=15> */
.L_x_21007:
[----:B------:R-:W2:Y:S02]  /*6c90*/  LDG.E.U16 R2, [R2.64] ;  /* 0x0000002402027981 */ /* 0x000ea4000c1e1500 */
[----:B--2---:R-:W-:-:S04]  /*6ca0*/  PRMT R2, RZ, 0x5410, R2 ;  /* 0x00005410ff027816 */ /* 0x004fc80000000002 */
[----:B------:R0:W1:Y:S01]  /*6cb0*/  F2I.FTZ.TRUNC.NTZ R0, R2 ;  /* 0x0000000200007305 */ /* 0x000062000021f100 */
[----:B------:R-:W-:Y:S05]  /*6cc0*/  BRA `(.L_x_20997) ;  /* 0x000006e000007947 */ /* 0x000fea0003800000 */
.L_x_21004:
        /* <DEDUP_REMOVED lines=10> */
.L_x_21011:
        /* <DEDUP_REMOVED lines=21> */
.L_x_21015:
[----:B------:R-:W-:Y:S05]  /*6ec0*/  BSYNC B1 ;  /* 0x0000000000017941 */ /* 0x000fea0003800000 */
.L_x_21014:
[----:B------:R-:W-:Y:S01]  /*6ed0*/  IMAD.SHL.U32 R2, R2, 0x100000, RZ ;  /* 0x0010000002027824 */ /* 0x000fe200078e00ff */
[----:B------:R-:W-:-:S04]  /*6ee0*/  LEA R3, R0, 0x3b800000, 0x17 ;  /* 0x3b80000000037811 */ /* 0x000fc800078eb8ff */
[----:B------:R-:W-:Y:S02]  /*6ef0*/  LOP3.LUT R4, R3, R2, R4, 0xfe, !PT ;  /* 0x0000000203047212 */ /* 0x000fe400078efe04 */
.L_x_21013:
[----:B------:R-:W-:Y:S05]  /*6f00*/  BSYNC B0 ;  /* 0x0000000000007941 */ /* 0x000fea0003800000 */
.L_x_21012:
[----:B------:R-:W0:Y:S02]  /*6f10*/  F2I.FTZ.TRUNC.NTZ R4, R4 ;  /* 0x0000000400047305 */ /* 0x000e24000021f100 */
[----:B0-----:R-:W-:Y:S01]  /*6f20*/  PRMT R0, R4, 0x7610, R0 ;  /* 0x0000761004007816 */ /* 0x001fe20000000000 */
[----:B------:R-:W-:Y:S05]  /*6f30*/  BRA `(.L_x_20997) ;  /* 0x0000047000007947 */ /* 0x000fea0003800000 */
.L_x_21010:
        /* <DEDUP_REMOVED lines=21> */
.L_x_21019:
[----:B------:R-:W-:Y:S05]  /*7090*/  BSYNC B1 ;  /* 0x0000000000017941 */ /* 0x000fea0003800000 */
.L_x_21018:
[----:B------:R-:W-:Y:S01]  /*70a0*/  IMAD.SHL.U32 R2, R2, 0x200000, RZ ;  /* 0x0020000002027824 */ /* 0x000fe200078e00ff */
[----:B------:R-:W-:-:S04]  /*70b0*/  LEA R3, R0, 0x37800000, 0x17 ;  /* 0x3780000000037811 */ /* 0x000fc800078eb8ff */
[----:B------:R-:W-:Y:S02]  /*70c0*/  LOP3.LUT R4, R3, R2, R4, 0xfe, !PT ;  /* 0x0000000203047212 */ /* 0x000fe400078efe04 */
.L_x_21017:
[----:B------:R-:W-:Y:S05]  /*70d0*/  BSYNC B0 ;  /* 0x0000000000007941 */ /* 0x000fea0003800000 */
.L_x_21016:
[----:B------:R-:W0:Y:S02]  /*70e0*/  F2I.FTZ.TRUNC.NTZ R4, R4 ;  /* 0x0000000400047305 */ /* 0x000e24000021f100 */
[----:B0-----:R-:W-:Y:S01]  /*70f0*/  PRMT R0, R4, 0x7610, R0 ;  /* 0x0000761004007816 */ /* 0x001fe20000000000 */
[----:B------:R-:W-:Y:S05]  /*7100*/  BRA `(.L_x_20997) ;  /* 0x000002a000007947 */ /* 0x000fea0003800000 */
.L_x_21009:
        /* <DEDUP_REMOVED lines=14> */
.L_x_21023:
[----:B------:R-:W-:Y:S05]  /*71f0*/  BSYNC B0 ;  /* 0x0000000000007941 */ /* 0x000fea0003800000 */
.L_x_21022:
[----:B------:R-:W0:Y:S02]  /*7200*/  F2I.FTZ.TRUNC.NTZ R4, R4 ;  /* 0x0000000400047305 */ /* 0x000e24000021f100 */
[----:B0-----:R-:W-:Y:S01]  /*7210*/  PRMT R0, R4, 0x7610, R0 ;  /* 0x0000761004007816 */ /* 0x001fe20000000000 */
[----:B------:R-:W-:Y:S05]  /*7220*/  BRA `(.L_x_20997) ;  /* 0x0000018000007947 */ /* 0x000fea0003800000 */
.L_x_20996:
        /* <DEDUP_REMOVED lines=21> */
.L_x_21021:
[----:B------:R0:W5:Y:S01]  /*7380*/  LDG.E.U16 R0, [R2.64] ;  /* 0x0000002402007981 */ /* 0x000162000c1e1500 */
[----:B------:R-:W-:Y:S05]  /*7390*/  BRA `(.L_x_20997) ;  /* 0x0000001000007947 */ /* 0x000fea0003800000 */
.L_x_21020:
[----:B------:R0:W5:Y:S02]  /*73a0*/  LDG.E.U16 R0, [R2.64] ;  /* 0x0000002402007981 */ /* 0x000164000c1e1500 */
.L_x_20997:
        /* <DEDUP_REMOVED lines=20> */
.L_x_21028:
[----:B------:R0:W-:Y:S01]  /*74f0*/  STG.E.U8 [R16.64], R2 ;  /* 0x0000000210007986 */ /* 0x0001e2000c101124 */
[----:B------:R-:W-:Y:S05]  /*7500*/  BRA `(.L_x_21030) ;  /* 0x00000c6000007947 */ /* 0x000fea0003800000 */
.L_x_21027:
        /* <DEDUP_REMOVED lines=9> */
.L_x_21032:
[----:B------:R0:W-:Y:S01]  /*75a0*/  STG.E [R16.64], R2 ;  /* 0x0000000210007986 */ /* 0x0001e2000c101924 */
[----:B------:R-:W-:Y:S05]  /*75b0*/  BRA `(.L_x_21030) ;  /* 0x00000bb000007947 */ /* 0x000fea0003800000 */
.L_x_21031:
[----:B------:R0:W-:Y:S01]  /*75c0*/  STG.E.U16 [R16.64], R2 ;  /* 0x0000000210007986 */ /* 0x0001e2000c101524 */
[----:B------:R-:W-:Y:S05]  /*75d0*/  BRA `(.L_x_21030) ;  /* 0x00000b9000007947 */ /* 0x000fea0003800000 */
.L_x_21026:
        /* <DEDUP_REMOVED lines=9> */
.L_x_21034:
[----:B------:R-:W-:-:S04]  /*7670*/  FSEL R0, RZ, 1, !P0 ;  /* 0x3f800000ff007808 */ /* 0x000fc80004000000 */
[----:B------:R-:W-:-:S05]  /*7680*/  F2FP.PACK_AB R0, RZ, R0 ;  /* 0x00000000ff00723e */ /* 0x000fca00000000ff */
[----:B------:R0:W-:Y:S01]  /*7690*/  STG.E.U16 [R16.64], R0 ;  /* 0x0000000010007986 */ /* 0x0001e2000c101524 */
[----:B------:R-:W-:Y:S05]  /*76a0*/  BRA `(.L_x_21030) ;  /* 0x00000ac000007947 */ /* 0x000fea0003800000 */
.L_x_21033:
        /* <DEDUP_REMOVED lines=10> */
.L_x_21036:
[----:B------:R-:W-:-:S04]  /*7750*/  FSEL R0, RZ, 1, !P0 ;  /* 0x3f800000ff007808 */ /* 0x000fc80004000000 */
[----:B------:R-:W-:-:S04]  /*7760*/  F2FP.PACK_AB R3, RZ, R0 ;  /* 0x00000000ff03723e */ /* 0x000fc800000000ff */
[----:B------:R-:W-:-:S05]  /*7770*/  PRMT R3, R3, 0x5410, RZ ;  /* 0x0000541003037816 */ /* 0x000fca00000000ff */
[----:B------:R0:W-:Y:S01]  /*7780*/  STG.E [R16.64], R3 ;  /* 0x0000000310007986 */ /* 0x0001e2000c101924 */
[----:B------:R-:W-:Y:S05]  /*7790*/  BRA `(.L_x_21030) ;  /* 0x000009d000007947 */ /* 0x000fea0003800000 */
.L_x_21035:
[----:B------:R-:W-:Y:S01]  /*77a0*/  FSEL R3, RZ, 1.875, !P0 ;  /* 0x3ff00000ff037808 */ /* 0x000fe20004000000 */
[----:B------:R-:W-:-:S05]  /*77b0*/  IMAD.MOV.U32 R2, RZ, RZ, RZ ;  /* 0x000000ffff027224 */ /* 0x000fca00078e00ff */
[----:B------:R0:W-:Y:S01]  /*77c0*/  STG.E.64 [R16.64], R2 ;  /* 0x0000000210007986 */ /* 0x0001e2000c101b24 */
[----:B------:R-:W-:Y:S05]  /*77d0*/  BRA `(.L_x_21030) ;  /* 0x0000099000007947 */ /* 0x000fea0003800000 */
.L_x_21025:
        /* <DEDUP_REMOVED lines=10> */
.L_x_21039:
[----:B------:R-:W-:Y:S01]  /*7880*/  FSEL R5, RZ, 1.875, !P0 ;  /* 0x3ff00000ff057808 */ /* 0x000fe20004000000 */
[----:B------:R-:W-:Y:S01]  /*7890*/  CS2R R6, SRZ ;  /* 0x0000000000067805 */ /* 0x000fe2000001ff00 */
[----:B------:R-:W-:-:S05]  /*78a0*/  IMAD.MOV.U32 R4, RZ, RZ, RZ ;  /* 0x000000ffff047224 */ /* 0x000fca00078e00ff */
[----:B------:R0:W-:Y:S01]  /*78b0*/  STG.E.128 [R16.64], R4 ;  /* 0x0000000410007986 */ /* 0x0001e2000c101d24 */
[----:B------:R-:W-:Y:S05]  /*78c0*/  BRA `(.L_x_21030) ;  /* 0x000008a000007947 */ /* 0x000fea0003800000 */
.L_x_21038:
        /* <DEDUP_REMOVED lines=18> */
.L_x_21043:
[----:B------:R-:W-:Y:S05]  /*79f0*/  BSYNC B0 ;  /* 0x0000000000007941 */ /* 0x000fea0003800000 */
.L_x_21042:
[----:B------:R0:W-:Y:S01]  /*7a00*/  STG.E.U8 [R16.64], R3 ;  /* 0x0000000310007986 */ /* 0x0001e2000c101124 */
[----:B------:R-:W-:Y:S05]  /*7a10*/  BRA `(.L_x_21030) ;  /* 0x0000075000007947 */ /* 0x000fea0003800000 */
.L_x_21041:
        /* <DEDUP_REMOVED lines=13> */
.L_x_21044:
[----:B------:R-:W-:Y:S01]  /*7af0*/  ISETP.GT.U32.AND P0, PT, R3, 0x7f800000, PT ;  /* 0x7f8000000300780c */ /* 0x000fe20003f04070 */
[----:B------:R-:W-:-:S05]  /*7b00*/  IMAD.MOV.U32 R3, RZ, RZ, 0x7f ;  /* 0x0000007fff037424 */ /* 0x000fca00078e00ff */
[----:B------:R-:W-:-:S05]  /*7b10*/  SEL R3, R3, 0x7c, P0 ;  /* 0x0000007c03037807 */ /* 0x000fca0000000000 */
[----:B------:R0:W-:Y:S01]  /*7b20*/  STG.E.U8 [R16.64], R3 ;  /* 0x0000000310007986 */ /* 0x0001e2000c101124 */
[----:B------:R-:W-:Y:S05]  /*7b30*/  BRA `(.L_x_21030) ;  /* 0x0000063000007947 */ /* 0x000fea0003800000 */
.L_x_21040:
[----:B------:R-:W-:-:S04]  /*7b40*/  FSEL R0, RZ, 1, !P0 ;  /* 0x3f800000ff007808 */ /* 0x000fc80004000000 */
[----:B------:R-:W-:-:S05]  /*7b50*/  F2FP.BF16.PACK_AB R0, RZ, R0 ;  /* 0x00000000ff00723e */ /* 0x000fca00000010ff */
[----:B------:R0:W-:Y:S01]  /*7b60*/  STG.E.U16 [R16.64], R0 ;  /* 0x0000000010007986 */ /* 0x0001e2000c101524 */
[----:B------:R-:W-:Y:S05]  /*7b70*/  BRA `(.L_x_21030) ;  /* 0x000005f000007947 */ /* 0x000fea0003800000 */
.L_x_21037:
        /* <DEDUP_REMOVED lines=10> */
.L_x_21047:
        /* <DEDUP_REMOVED lines=16> */
.L_x_21050:
[----:B------:R-:W-:Y:S02]  /*7d20*/  PRMT R8, R0, 0x7610, R8 ;  /* 0x0000761000087816 */ /* 0x000fe40000000008 */
.L_x_21049:
[----:B------:R-:W-:Y:S05]  /*7d30*/  BSYNC B0 ;  /* 0x0000000000007941 */ /* 0x000fea0003800000 */
.L_x_21048:
[----:B------:R0:W-:Y:S01]  /*7d40*/  STG.E.U8 [R16.64], R8 ;  /* 0x0000000810007986 */ /* 0x0001e2000c101124 */
[----:B------:R-:W-:Y:S05]  /*7d50*/  BRA `(.L_x_21030) ;  /* 0x0000041000007947 */ /* 0x000fea0003800000 */
.L_x_21046:
        /* <DEDUP_REMOVED lines=16> */
.L_x_21053:
[----:B------:R-:W-:Y:S02]  /*7e60*/  PRMT R8, R0, 0x7610, R8 ;  /* 0x0000761000087816 */ /* 0x000fe40000000008 */
.L_x_21052:
[----:B------:R-:W-:Y:S05]  /*7e70*/  BSYNC B0 ;  /* 0x0000000000007941 */ /* 0x000fea0003800000 */
.L_x_21051:
[----:B------:R0:W-:Y:S01]  /*7e80*/  STG.E.U8 [R16.64], R8 ;  /* 0x0000000810007986 */ /* 0x0001e2000c101124 */
[----:B------:R-:W-:Y:S05]  /*7e90*/  BRA `(.L_x_21030) ;  /* 0x000002d000007947 */ /* 0x000fea0003800000 */
.L_x_21045:
        /* <DEDUP_REMOVED lines=21> */
.L_x_21029:
        /* <DEDUP_REMOVED lines=20> */
.L_x_21055:
[----:B------:R-:W-:-:S05]  /*8130*/  IMAD.MOV.U32 R3, RZ, RZ, RZ ;  /* 0x000000ffff037224 */ /* 0x000fca00078e00ff */
[----:B------:R0:W-:Y:S01]  /*8140*/  STG.E.64 [R16.64], R2 ;  /* 0x0000000210007986 */ /* 0x0001e2000c101b24 */
[----:B------:R-:W-:Y:S05]  /*8150*/  BRA `(.L_x_21030) ;  /* 0x0000001000007947 */ /* 0x000fea0003800000 */
.L_x_21054:
[----:B------:R0:W-:Y:S02]  /*8160*/  STG.E [R16.64], R2 ;  /* 0x0000000210007986 */ /* 0x0001e4000c101924 */
.L_x_21030:
[----:B------:R-:W-:Y:S05]  /*8170*/  BSYNC B6 ;  /* 0x0000000000067941 */ /* 0x000fea0003800000 */
.L_x_21024:
[----:B------:R-:W-:Y:S02]  /*8180*/  IADD3 R19, R19, 0x80, RZ ;  /* 0x0000008013137810 */ /* 0x000fe40007ffe0ff */
.L_x_20925:
[----:B------:R-:W-:Y:S05]  /*8190*/  BSYNC B7 ;  /* 0x0000000000077941 */ /* 0x000fea0003800000 */
.L_x_20924:
        /* <DEDUP_REMOVED lines=230> */
.L_x_21056:
        /* <DEDUP_REMOVED lines=18> */
.L_x_21060:
[----:B------:R0:W5:Y:S01]  /*9120*/  LDG.E.U8 R0, [R2.64] ;  /* 0x0000002402007981 */ /* 0x000162000c1e1100 */
[----:B------:R-:W-:Y:S05]  /*9130*/  BRA `(.L_x_21062) ;  /* 0x00000d7000007947 */ /* 0x000fea0003800000 */
.L_x_21059:
        /* <DEDUP_REMOVED lines=8> */
.L_x_21064:
[----:B------:R0:W5:Y:S01]  /*91c0*/  LDG.E.U16 R0, [R2.64] ;  /* 0x0000002402007981 */ /* 0x000162000c1e1500 */
[----:B------:R-:W-:Y:S05]  /*91d0*/  BRA `(.L_x_21062) ;  /* 0x00000cd000007947 */ /* 0x000fea0003800000 */
.L_x_21063:
[----:B------:R0:W5:Y:S01]  /*91e0*/  LDG.E.U16 R0, [R2.64] ;  /* 0x0000002402007981 */ /* 0x000162000c1e1500 */
[----:B------:R-:W-:Y:S05]  /*91f0*/  BRA `(.L_x_21062) ;  /* 0x00000cb000007947 */ /* 0x000fea0003800000 */
.L_x_21058:
        /* <DEDUP_REMOVED lines=9> */
.L_x_21066:
[----:B------:R-:W2:Y:S02]  /*9290*/  LDG.E.U16 R4, [R2.64] ;  /* 0x0000002402047981 */ /* 0x000ea4000c1e1500 */
[----:B--2---:R-:W-:-:S06]  /*92a0*/  HADD2.F32 R4, -RZ, R4.H0_H0 ;  /* 0x20000004ff047230 */ /* 0x004fcc0000004100 */
[----:B------:R-:W0:Y:S02]  /*92b0*/  F2I.FTZ.TRUNC.NTZ R4, R4 ;  /* 0x0000000400047305 */ /* 0x000e24000021f100 */
[----:B0-----:R-:W-:Y:S01]  /*92c0*/  PRMT R0, R4, 0x7610, R0 ;  /* 0x0000761004007816 */ /* 0x001fe20000000000 */
[----:B------:R-:W-:Y:S05]  /*92d0*/  BRA `(.L_x_21062) ;  /* 0x00000bd000007947 */ /* 0x000fea0003800000 */
.L_x_21065:
        /* <DEDUP_REMOVED lines=9> */
.L_x_21068:
[----:B------:R-:W2:Y:S02]  /*9370*/  LDG.E.U16 R2, [R2.64] ;  /* 0x0000002402027981 */ /* 0x000ea4000c1e1500 */
[----:B--2---:R-:W-:-:S06]  /*9380*/  HADD2.F32 R4, -RZ, R2.H0_H0 ;  /* 0x20000002ff047230 */ /* 0x004fcc0000004100 */
[----:B------:R-:W0:Y:S02]  /*9390*/  F2I.FTZ.TRUNC.NTZ R4, R4 ;  /* 0x0000000400047305 */ /* 0x000e24000021f100 */
[----:B0-----:R-:W-:Y:S01]  /*93a0*/  PRMT R0, R4, 0x7610, R0 ;  /* 0x0000761004007816 */ /* 0x001fe20000000000 */
[----:B------:R-:W-:Y:S05]  /*93b0*/  BRA `(.L_x_21062) ;  /* 0x00000af000007947 */ /* 0x000fea0003800000 */
.L_x_21067:
[----:B------:R-:W2:Y:S02]  /*93c0*/  LDG.E.64 R2, [R2.64] ;  /* 0x0000002402027981 */ /* 0x000ea4000c1e1b00 */
[----:B--2---:R0:W1:Y:S01]  /*93d0*/  F2I.F64.TRUNC R0, R2 ;  /* 0x0000000200007311 */ /* 0x004062000030d100 */
[----:B------:R-:W-:Y:S05]  /*93e0*/  BRA `(.L_x_21062) ;  /* 0x00000ac000007947 */ /* 0x000fea0003800000 */
.L_x_21057:
        /* <DEDUP_REMOVED lines=12> */
.L_x_21071:
[----:B------:R-:W2:Y:S02]  /*94b0*/  LDG.E.64 R2, [R2.64] ;  /* 0x0000002402027981 */ /* 0x000ea4000c1e1b00 */
[----:B--2---:R0:W1:Y:S01]  /*94c0*/  F2I.F64.TRUNC R0, R2 ;  /* 0x0000000200007311 */ /* 0x004062000030d100 */
[----:B------:R-:W-:Y:S05]  /*94d0*/  BRA `(.L_x_21062) ;  /* 0x000009d000007947 */ /* 0x000fea0003800000 */
.L_x_21070:
        /* <DEDUP_REMOVED lines=28> */
.L_x_21073:
        /* <DEDUP_REMOVED lines=15> */
.L_x_21072:
[----:B------:R-:W2:Y:S02]  /*9790*/  LDG.E.U16 R2, [R2.64] ;  /* 0x0000002402027981 */ /* 0x000ea4000c1e1500 */
[----:B--2---:R-:W-:-:S04]  /*97a0*/  PRMT R2, RZ, 0x5410, R2 ;  /* 0x00005410ff027816 */ /* 0x004fc80000000002 */
[----:B------:R0:W1:Y:S01]  /*97b0*/  F2I.FTZ.TRUNC.NTZ R0, R2 ;  /* 0x0000000200007305 */ /* 0x000062000021f100 */
[----:B------:R-:W-:Y:S05]  /*97c0*/  BRA `(.L_x_21062) ;  /* 0x000006e000007947 */ /* 0x000fea0003800000 */
.L_x_21069:
        /* <DEDUP_REMOVED lines=10> */
.L_x_21076:
        /* <DEDUP_REMOVED lines=21> */
.L_x_21080:
[----:B------:R-:W-:Y:S05]  /*99c0*/  BSYNC B1 ;  /* 0x0000000000017941 */ /* 0x000fea0003800000 */
.L_x_21079:
[----:B------:R-:W-:Y:S01]  /*99d0*/  IMAD.SHL.U32 R2, R2, 0x100000, RZ ;  /* 0x0010000002027824 */ /* 0x000fe200078e00ff */
[----:B------:R-:W-:-:S04]  /*99e0*/  LEA R3, R0, 0x3b800000, 0x17 ;  /* 0x3b80000000037811 */ /* 0x000fc800078eb8ff */
[----:B------:R-:W-:Y:S02]  /*99f0*/  LOP3.LUT R4, R3, R2, R4, 0xfe, !PT ;  /* 0x0000000203047212 */ /* 0x000fe400078efe04 */
.L_x_21078:
[----:B------:R-:W-:Y:S05]  /*9a00*/  BSYNC B0 ;  /* 0x0000000000007941 */ /* 0x000fea0003800000 */
.L_x_21077:
[----:B------:R-:W0:Y:S02]  /*9a10*/  F2I.FTZ.TRUNC.NTZ R4, R4 ;  /* 0x0000000400047305 */ /* 0x000e24000021f100 */
[----:B0-----:R-:W-:Y:S01]  /*9a20*/  PRMT R0, R4, 0x7610, R0 ;  /* 0x0000761004007816 */ /* 0x001fe20000000000 */
[----:B------:R-:W-:Y:S05]  /*9a30*/  BRA `(.L_x_21062) ;  /* 0x0000047000007947 */ /* 0x000fea0003800000 */
.L_x_21075:
        /* <DEDUP_REMOVED lines=21> */
.L_x_21084:
[----:B------:R-:W-:Y:S05]  /*9b90*/  BSYNC B1 ;  /* 0x0000000000017941 */ /* 0x000fea0003800000 */
.L_x_21083:
[----:B------:R-:W-:Y:S01]  /*9ba0*/  IMAD.SHL.U32 R2, R2, 0x200000, RZ ;  /* 0x0020000002027824 */ /* 0x000fe200078e00ff */
[----:B------:R-:W-:-:S04]  /*9bb0*/  LEA R3, R0, 0x37800000, 0x17 ;  /* 0x3780000000037811 */ /* 0x000fc800078eb8ff */
[----:B------:R-:W-:Y:S02]  /*9bc0*/  LOP3.LUT R4, R3, R2, R4, 0xfe, !PT ;  /* 0x0000000203047212 */ /* 0x000fe400078efe04 */
.L_x_21082:
[----:B------:R-:W-:Y:S05]  /*9bd0*/  BSYNC B0 ;  /* 0x0000000000007941 */ /* 0x000fea0003800000 */
.L_x_21081:
[----:B------:R-:W0:Y:S02]  /*9be0*/  F2I.FTZ.TRUNC.NTZ R4, R4 ;  /* 0x0000000400047305 */ /* 0x000e24000021f100 */
[----:B0-----:R-:W-:Y:S01]  /*9bf0*/  PRMT R0, R4, 0x7610, R0 ;  /* 0x0000761004007816 */ /* 0x001fe20000000000 */
[----:B------:R-:W-:Y:S05]  /*9c00*/  BRA `(.L_x_21062) ;  /* 0x000002a000007947 */ /* 0x000fea0003800000 */
.L_x_21074:
        /* <DEDUP_REMOVED lines=14> */
.L_x_21088:
[----:B------:R-:W-:Y:S05]  /*9cf0*/  BSYNC B0 ;  /* 0x0000000000007941 */ /* 0x000fea0003800000 */
.L_x_21087:
[----:B------:R-:W0:Y:S02]  /*9d00*/  F2I.FTZ.TRUNC.NTZ R4, R4 ;  /* 0x0000000400047305 */ /* 0x000e24000021f100 */
[----:B0-----:R-:W-:Y:S01]  /*9d10*/  PRMT R0, R4, 0x7610, R0 ;  /* 0x0000761004007816 */ /* 0x001fe20000000000 */
[----:B------:R-:W-:Y:S05]  /*9d20*/  BRA `(.L_x_21062) ;  /* 0x0000018000007947 */ /* 0x000fea0003800000 */
.L_x_21061:
        /* <DEDUP_REMOVED lines=21> */
.L_x_21086:
[----:B------:R0:W5:Y:S01]  /*9e80*/  LDG.E.U16 R0, [R2.64] ;  /* 0x0000002402007981 */ /* 0x000162000c1e1500 */
[----:B------:R-:W-:Y:S05]  /*9e90*/  BRA `(.L_x_21062) ;  /* 0x0000001000007947 */ /* 0x000fea0003800000 */
.L_x_21085:
[----:B------:R0:W5:Y:S02]  /*9ea0*/  LDG.E.U16 R0, [R2.64] ;  /* 0x0000002402007981 */ /* 0x000164000c1e1500 */
.L_x_21062:
[----:B------:R-:W2:Y:S01]  /*9eb0*/  LDC.U8 R4, c[0x0][0x374] ;  /* 0x0000dd00ff047b82 */ /* 0x000ea20000000000 */
[----:B------:R-:W-:Y:S02]  /*9ec0*/  ULDC.U16 UR4, c[0x0][0x372] ;  /* 0x0000dc8000047ab9 */ /* 0x000fe40000000400 */
        /* <DEDUP_REMOVED lines=17> */
.L_x_21092:
[----:B------:R-:W-:Y:S01]  /*9fe0*/  STG.E.U8 [R16.64], R2 ;  /* 0x0000000210007986 */ /* 0x000fe2000c101124 */
[----:B------:R-:W-:Y:S05]  /*9ff0*/  EXIT ;  /* 0x000000000000794d */ /* 0x000fea0003800000 */
.L_x_21091:
        /* <DEDUP_REMOVED lines=9> */
.L_x_21095:
[----:B------:R-:W-:Y:S01]  /*a090*/  STG.E [R16.64], R2 ;  /* 0x0000000210007986 */ /* 0x000fe2000c101924 */
[----:B------:R-:W-:Y:S05]  /*a0a0*/  EXIT ;  /* 0x000000000000794d */ /* 0x000fea0003800000 */
.L_x_21094:
[----:B------:R-:W-:Y:S01]  /*a0b0*/  STG.E.U16 [R16.64], R2 ;  /* 0x0000000210007986 */ /* 0x000fe2000c101524 */
[----:B------:R-:W-:Y:S05]  /*a0c0*/  EXIT ;  /* 0x000000000000794d */ /* 0x000fea0003800000 */
.L_x_21090:
        /* <DEDUP_REMOVED lines=9> */
.L_x_21097:
[----:B------:R-:W-:-:S04]  /*a160*/  FSEL R0, RZ, 1, !P0 ;  /* 0x3f800000ff007808 */ /* 0x000fc80004000000 */
[----:B------:R-:W-:-:S05]  /*a170*/  F2FP.PACK_AB R0, RZ, R0 ;  /* 0x00000000ff00723e */ /* 0x000fca00000000ff */
[----:B------:R-:W-:Y:S01]  /*a180*/  STG.E.U16 [R16.64], R0 ;  /* 0x0000000010007986 */ /* 0x000fe2000c101524 */
[----:B------:R-:W-:Y:S05]  /*a190*/  EXIT ;  /* 0x000000000000794d */ /* 0x000fea0003800000 */
.L_x_21096:
        /* <DEDUP_REMOVED lines=10> */
.L_x_21099:
[----:B------:R-:W-:-:S04]  /*a240*/  FSEL R0, RZ, 1, !P0 ;  /* 0x3f800000ff007808 */ /* 0x000fc80004000000 */
[----:B------:R-:W-:-:S04]  /*a250*/  F2FP.PACK_AB R3, RZ, R0 ;  /* 0x00000000ff03723e */ /* 0x000fc800000000ff */
[----:B------:R-:W-:-:S05]  /*a260*/  PRMT R3, R3, 0x5410, RZ ;  /* 0x0000541003037816 */ /* 0x000fca00000000ff */
[----:B------:R-:W-:Y:S01]  /*a270*/  STG.E [R16.64], R3 ;  /* 0x0000000310007986 */ /* 0x000fe2000c101924 */
[----:B------:R-:W-:Y:S05]  /*a280*/  EXIT ;  /* 0x000000000000794d */ /* 0x000fea0003800000 */
.L_x_21098:
[----:B------:R-:W-:Y:S01]  /*a290*/  FSEL R3, RZ, 1.875, !P0 ;  /* 0x3ff00000ff037808 */ /* 0x000fe20004000000 */
[----:B------:R-:W-:-:S05]  /*a2a0*/  IMAD.MOV.U32 R2, RZ, RZ, RZ ;  /* 0x000000ffff027224 */ /* 0x000fca00078e00ff */
[----:B------:R-:W-:Y:S01]  /*a2b0*/  STG.E.64 [R16.64], R2 ;  /* 0x0000000210007986 */ /* 0x000fe2000c101b24 */
[----:B------:R-:W-:Y:S05]  /*a2c0*/  EXIT ;  /* 0x000000000000794d */ /* 0x000fea0003800000 */
.L_x_21089:
        /* <DEDUP_REMOVED lines=10> */
.L_x_21102:
[----:B------:R-:W-:Y:S01]  /*a370*/  FSEL R5, RZ, 1.875, !P0 ;  /* 0x3ff00000ff057808 */ /* 0x000fe20004000000 */
[----:B------:R-:W-:Y:S01]  /*a380*/  CS2R R6, SRZ ;  /* 0x0000000000067805 */ /* 0x000fe2000001ff00 */
[----:B------:R-:W-:-:S05]  /*a390*/  IMAD.MOV.U32 R4, RZ, RZ, RZ ;  /* 0x000000ffff047224 */ /* 0x000fca00078e00ff */
[----:B------:R-:W-:Y:S01]  /*a3a0*/  STG.E.128 [R16.64], R4 ;  /* 0x0000000410007986 */ /* 0x000fe2000c101d24 */
[----:B------:R-:W-:Y:S05]  /*a3b0*/  EXIT ;  /* 0x000000000000794d */ /* 0x000fea0003800000 */
.L_x_21101:
        /* <DEDUP_REMOVED lines=18> */
.L_x_21106:
[----:B------:R-:W-:Y:S05]  /*a4e0*/  BSYNC B0 ;  /* 0x0000000000007941 */ /* 0x000fea0003800000 */
.L_x_21105:
[----:B------:R-:W-:Y:S01]  /*a4f0*/  STG.E.U8 [R16.64], R3 ;  /* 0x0000000310007986 */ /* 0x000fe2000c101124 */
[----:B------:R-:W-:Y:S05]  /*a500*/  EXIT ;  /* 0x000000000000794d */ /* 0x000fea0003800000 */
.L_x_21104:
        /* <DEDUP_REMOVED lines=14> */
.L_x_21107:
[----:B------:R-:W-:Y:S01]  /*a5f0*/  IMAD.MOV.U32 R3, RZ, RZ, 0x7f ;  /* 0x0000007fff037424 */ /* 0x000fe200078e00ff */
[----:B------:R-:W-:-:S04]  /*a600*/  ISETP.GT.U32.AND P0, PT, R5, 0x7f800000, PT ;  /* 0x7f8000000500780c */ /* 0x000fc80003f04070 */
[----:B------:R-:W-:-:S05]  /*a610*/  SEL R3, R3, 0x7c, P0 ;  /* 0x0000007c03037807 */ /* 0x000fca0000000000 */
[----:B------:R-:W-:Y:S01]  /*a620*/  STG.E.U8 [R16.64], R3 ;  /* 0x0000000310007986 */ /* 0x000fe2000c101124 */
[----:B------:R-:W-:Y:S05]  /*a630*/  EXIT ;  /* 0x000000000000794d */ /* 0x000fea0003800000 */
.L_x_21103:
[----:B------:R-:W-:-:S04]  /*a640*/  FSEL R0, RZ, 1, !P0 ;  /* 0x3f800000ff007808 */ /* 0x000fc80004000000 */
[----:B------:R-:W-:-:S05]  /*a650*/  F2FP.BF16.PACK_AB R0, RZ, R0 ;  /* 0x00000000ff00723e */ /* 0x000fca00000010ff */
[----:B------:R-:W-:Y:S01]  /*a660*/  STG.E.U16 [R16.64], R0 ;  /* 0x0000000010007986 */ /* 0x000fe2000c101524 */
[----:B------:R-:W-:Y:S05]  /*a670*/  EXIT ;  /* 0x000000000000794d */ /* 0x000fea0003800000 */
.L_x_21100:
        /* <DEDUP_REMOVED lines=10> */
.L_x_21110:
        /* <DEDUP_REMOVED lines=16> */
.L_x_21113:
[----:B------:R-:W-:Y:S02]  /*a820*/  PRMT R8, R0, 0x7610, R8 ;  /* 0x0000761000087816 */ /* 0x000fe40000000008 */
.L_x_21112:
[----:B------:R-:W-:Y:S05]  /*a830*/  BSYNC B0 ;  /* 0x0000000000007941 */ /* 0x000fea0003800000 */
.L_x_21111:
[----:B------:R-:W-:Y:S01]  /*a840*/  STG.E.U8 [R16.64], R8 ;  /* 0x0000000810007986 */ /* 0x000fe2000c101124 */
[----:B------:R-:W-:Y:S05]  /*a850*/  EXIT ;  /* 0x000000000000794d */ /* 0x000fea0003800000 */
.L_x_21109:
        /* <DEDUP_REMOVED lines=16> */
.L_x_21116:
[----:B------:R-:W-:Y:S02]  /*a960*/  PRMT R8, R0, 0x7610, R8 ;  /* 0x0000761000087816 */ /* 0x000fe40000000008 */
.L_x_21115:
[----:B------:R-:W-:Y:S05]  /*a970*/  BSYNC B0 ;  /* 0x0000000000007941 */ /* 0x000fea0003800000 */
.L_x_21114:
[----:B------:R-:W-:Y:S01]  /*a980*/  STG.E.U8 [R16.64], R8 ;  /* 0x0000000810007986 */ /* 0x000fe2000c101124 */
[----:B------:R-:W-:Y:S05]  /*a990*/  EXIT ;  /* 0x000000000000794d */ /* 0x000fea0003800000 */
.L_x_21108:
        /* <DEDUP_REMOVED lines=21> */
.L_x_21093:
        /* <DEDUP_REMOVED lines=20> */
.L_x_21118:
[----:B------:R-:W-:-:S05]  /*ac30*/  IMAD.MOV.U32 R3, RZ, RZ, RZ ;  /* 0x000000ffff037224 */ /* 0x000fca00078e00ff */
[----:B------:R-:W-:Y:S01]  /*ac40*/  STG.E.64 [R16.64], R2 ;  /* 0x0000000210007986 */ /* 0x000fe2000c101b24 */
[----:B------:R-:W-:Y:S05]  /*ac50*/  EXIT ;  /* 0x000000000000794d */ /* 0x000fea0003800000 */
.L_x_21117:
[----:B------:R-:W-:Y:S01]  /*ac60*/  STG.E [R16.64], R2 ;  /* 0x0000000210007986 */ /* 0x000fe2000c101924 */
[----:B------:R-:W-:Y:S05]  /*ac70*/  EXIT ;  /* 0x000000000000794d */ /* 0x000fea0003800000 */
.L_x_21119:
        /* <DEDUP_REMOVED lines=16> */
.L_x_42011:


//--------------------- .text._ZN2at6native27unrolled_elementwise_kernelINS0_13AUnaryFunctorIssbZZZNS0_22logical_or_kernel_cudaERNS_14TensorIteratorEENKUlvE0_clEvENKUlvE3_clEvEUlssE_EESt5arrayIPcLm2EELi4E23TrivialOffsetCalculatorILi1EjESD_NS0_6memory12LoadWithCastILi1EEENSE_13StoreWithCastILi1EEEEEviT_T0_T2_T3_T4_T5_ --------------------------
	.section	.text._ZN2at6native27unrolled_elementwise_kernelINS0_13AUnaryFunctorIssbZZZNS0_22logical_or_kernel_cudaERNS_14TensorIteratorEENKUlvE0_clEvENKUlvE3_clEvEUlssE_EESt5arrayIPcLm2EELi4E23TrivialOffsetCalculatorILi1EjESD_NS0_6memory12LoadWithCastILi1EEENSE_13StoreWithCastILi1EEEEEviT_T0_T2_T3_T4_T5_,"ax",@progbits
	.sectioninfo	@"SHI_REGISTERS=30"
	.align	128
        .global         _ZN2at6native27unrolled_elementwise_kernelINS0_13AUnaryFunctorIssbZZZNS0_22logical_or_kernel_cudaERNS_14TensorIteratorEENKUlvE0_clEvENKUlvE3_clEvEUlssE_EESt5arrayIPcLm2EELi4E23TrivialOffsetCalculatorILi1EjESD_NS0_6memory12LoadWithCastILi1EEENSE_13StoreWithCastILi1EEEEEviT_T0_T2_T3_T4_T5_
        .type           _ZN2at6native27unrolled_elementwise_kernelINS0_13AUnaryFunctorIssbZZZNS0_22logical_or_kernel_cudaERNS_14TensorIteratorEENKUlvE0_clEvENKUlvE3_clEvEUlssE_EESt5arrayIPcLm2EELi4E23TrivialOffsetCalculatorILi1EjESD_NS0_6memory12LoadWithCastILi1EEENSE_13StoreWithCastILi1EEEEEviT_T0_T2_T3_T4_T5_,@function
        .size           _ZN2at6native27unrolled_elementwise_kernelINS0_13AUnaryFunctorIssbZZZNS0_22logical_or_kernel_cudaERNS_14TensorIteratorEENKUlvE0_clEvENKUlvE3_clEvEUlssE_EESt5arrayIPcLm2EELi4E23TrivialOffsetCalculatorILi1EjESD_NS0_6memory12LoadWithCastILi1EEENSE_13StoreWithCastILi1EEEEEviT_T0_T2_T3_T4_T5_,(.L_x_42012 - _ZN2at6native27unrolled_elementwise_kernelINS0_13AUnaryFunctorIssbZZZNS0_22logical_or_kernel_cudaERNS_14TensorIteratorEENKUlvE0_clEvENKUlvE3_clEvEUlssE_EESt5arrayIPcLm2EELi4E23TrivialOffsetCalculatorILi1EjESD_NS0_6memory12LoadWithCastILi1EEENSE_13StoreWithCastILi1EEEEEviT_T0_T2_T3_T4_T5_)
        .other          _ZN2at6native27unrolled_elementwise_kernelINS0_13AUnaryFunctorIssbZZZNS0_22logical_or_kernel_cudaERNS_14TensorIteratorEENKUlvE0_clEvENKUlvE3_clEvEUlssE_EESt5arrayIPcLm2EELi4E23TrivialOffsetCalculatorILi1EjESD_NS0_6memory12LoadWithCastILi1EEENSE_13StoreWithCastILi1EEEEEviT_T0_T2_T3_T4_T5_,@"STO_CUDA_ENTRY STV_DEFAULT"
_ZN2at6native27unrolled_elementwise_kernelINS0_13AUnaryFunctorIssbZZZNS0_22logical_or_kernel_cudaERNS_14TensorIteratorEENKUlvE0_clEvENKUlvE3_clEvEUlssE_EESt5arrayIPcLm2EELi4E23TrivialOffsetCalculatorILi1EjESD_NS0_6memory12LoadWithCastILi1EEENSE_13StoreWithCastILi1EEEEEviT_T0_T2_T3_T4_T5_:
.text._ZN2at6native27unrolled_elementwise_kernelINS0_13AUnaryFunctorIssbZZZNS0_22logical_or_kernel_cudaERNS_14TensorIteratorEENKUlvE0_clEvENKUlvE3_clEvEUlssE_EESt5arrayIPcLm2EELi4E23TrivialOffsetCalculatorILi1EjESD_NS0_6memory12LoadWithCastILi1EEENSE_13StoreWithCastILi1EEEEEviT_T0_T2_T3_T4_T5_:
        /* <DEDUP_REMOVED lines=29> */
.L_x_21125:
[----:B------:R0:W5:Y:S01]  /*01d0*/  LDG.E.U8 R22, [R2.64] ;  /* 0x0000002402167981 */ /* 0x000162000c1e1100 */
[----:B------:R-:W-:Y:S05]  /*01e0*/  BRA `(.L_x_21127) ;  /* 0x00000d9000007947 */ /* 0x000fea0003800000 */
.L_x_21124:
        /* <DEDUP_REMOVED lines=8> */
.L_x_21129:
[----:B------:R0:W5:Y:S01]  /*0270*/  LDG.E.U16 R22, [R2.64] ;  /* 0x0000002402167981 */ /* 0x000162000c1e1500 */
[----:B------:R-:W-:Y:S05]  /*0280*/  BRA `(.L_x_21127) ;  /* 0x00000cf000007947 */ /* 0x000fea0003800000 */
.L_x_21128:
[----:B------:R0:W5:Y:S01]  /*0290*/  LDG.E.U16 R22, [R2.64] ;  /* 0x0000002402167981 */ /* 0x000162000c1e1500 */
[----:B------:R-:W-:Y:S05]  /*02a0*/  BRA `(.L_x_21127) ;  /* 0x00000cd000007947 */ /* 0x000fea0003800000 */
.L_x_21123:
        /* <DEDUP_REMOVED lines=9> */
.L_x_21131:
[----:B------:R-:W2:Y:S02]  /*0340*/  LDG.E.U16 R0, [R2.64] ;  /* 0x0000002402007981 */ /* 0x000ea4000c1e1500 */
[----:B--2---:R-:W-:-:S06]  /*0350*/  HADD2.F32 R0, -RZ, R0.H0_H0 ;  /* 0x20000000ff007230 */ /* 0x004fcc0000004100 */
[----:B------:R-:W0:Y:S02]  /*0360*/  F2I.FTZ.TRUNC.NTZ R0, R0 ;  /* 0x0000000000007305 */ /* 0x000e24000021f100 */
[----:B0-----:R-:W-:Y:S01]  /*0370*/  PRMT R22, R0, 0x7610, R22 ;  /* 0x0000761000167816 */ /* 0x001fe20000000016 */
[----:B------:R-:W-:Y:S05]  /*0380*/  BRA `(.L_x_21127) ;  /* 0x00000bf000007947 */ /* 0x000fea0003800000 */
.L_x_21130:
        /* <DEDUP_REMOVED lines=9> */
.L_x_21133:
[----:B------:R-:W2:Y:S02]  /*0420*/  LDG.E.U16 R2, [R2.64] ;  /* 0x0000002402027981 */ /* 0x000ea4000c1e1500 */
[----:B--2---:R-:W-:-:S06]  /*0430*/  HADD2.F32 R0, -RZ, R2.H0_H0 ;  /* 0x20000002ff007230 */ /* 0x004fcc0000004100 */
[----:B------:R-:W0:Y:S02]  /*0440*/  F2I.FTZ.TRUNC.NTZ R0, R0 ;  /* 0x0000000000007305 */ /* 0x000e24000021f100 */
[----:B0-----:R-:W-:Y:S01]  /*0450*/  PRMT R22, R0, 0x7610, R22 ;  /* 0x0000761000167816 */ /* 0x001fe20000000016 */
[----:B------:R-:W-:Y:S05]  /*0460*/  BRA `(.L_x_21127) ;  /* 0x00000b1000007947 */ /* 0x000fea0003800000 */
.L_x_21132:
[----:B------:R-:W2:Y:S02]  /*0470*/  LDG.E.64 R2, [R2.64] ;  /* 0x0000002402027981 */ /* 0x000ea4000c1e1b00 */
[----:B--2---:R0:W1:Y:S01]  /*0480*/  F2I.F64.TRUNC R22, R2 ;  /* 0x0000000200167311 */ /* 0x004062000030d100 */
[----:B------:R-:W-:Y:S05]  /*0490*/  BRA `(.L_x_21127) ;  /* 0x00000ae000007947 */ /* 0x000fea0003800000 */
.L_x_21122:
        /* <DEDUP_REMOVED lines=12> */
.L_x_21136:
[----:B------:R-:W2:Y:S02]  /*0560*/  LDG.E.64 R2, [R2.64] ;  /* 0x0000002402027981 */ /* 0x000ea4000c1e1b00 */
[----:B--2---:R0:W1:Y:S01]  /*0570*/  F2I.F64.TRUNC R22, R2 ;  /* 0x0000000200167311 */ /* 0x004062000030d100 */
[----:B------:R-:W-:Y:S05]  /*0580*/  BRA `(.L_x_21127) ;  /* 0x000009f000007947 */ /* 0x000fea0003800000 */
.L_x_21135:
        /* <DEDUP_REMOVED lines=28> */
.L_x_21138:
        /* <DEDUP_REMOVED lines=16> */
.L_x_21137:
[----:B------:R-:W2:Y:S02]  /*0850*/  LDG.E.U16 R0, [R2.64] ;  /* 0x0000002402007981 */ /* 0x000ea4000c1e1500 */
[----:B--2---:R-:W-:-:S06]  /*0860*/  PRMT R0, RZ, 0x5410, R0 ;  /* 0x00005410ff007816 */ /* 0x004fcc0000000000 */
[----:B------:R-:W0:Y:S02]  /*0870*/  F2I.FTZ.TRUNC.NTZ R0, R0 ;  /* 0x0000000000007305 */ /* 0x000e24000021f100 */
[----:B0-----:R-:W-:Y:S01]  /*0880*/  PRMT R22, R0, 0x7610, R22 ;  /* 0x0000761000167816 */ /* 0x001fe20000000016 */
[----:B------:R-:W-:Y:S05]  /*0890*/  BRA `(.L_x_21127) ;  /* 0x000006e000007947 */ /* 0x000fea0003800000 */
.L_x_21134:
        /* <DEDUP_REMOVED lines=10> */
.L_x_21141:
        /* <DEDUP_REMOVED lines=21> */
.L_x_21145:
[----:B------:R-:W-:Y:S05]  /*0a90*/  BSYNC B1 ;  /* 0x0000000000017941 */ /* 0x000fea0003800000 */
.L_x_21144:
[----:B------:R-:W-:Y:S01]  /*0aa0*/  LEA R3, R0, 0x3b800000, 0x17 ;  /* 0x3b80000000037811 */ /* 0x000fe200078eb8ff */
[----:B------:R-:W-:-:S05]  /*0ab0*/  IMAD.SHL.U32 R0, R2, 0x100000, RZ ;  /* 0x0010000002007824 */ /* 0x000fca00078e00ff */
[----:B------:R-:W-:Y:S02]  /*0ac0*/  LOP3.LUT R0, R3, R0, R4, 0xfe, !PT ;  /* 0x0000000003007212 */ /* 0x000fe400078efe04 */
.L_x_21143:
[----:B------:R-:W-:Y:S05]  /*0ad0*/  BSYNC B0 ;  /* 0x0000000000007941 */ /* 0x000fea0003800000 */
.L_x_21142:
[----:B------:R-:W0:Y:S02]  /*0ae0*/  F2I.FTZ.TRUNC.NTZ R0, R0 ;  /* 0x0000000000007305 */ /* 0x000e24000021f100 */
[----:B0-----:R-:W-:Y:S01]  /*0af0*/  PRMT R22, R0, 0x7610, R22 ;  /* 0x0000761000167816 */ /* 0x001fe20000000016 */
[----:B------:R-:W-:Y:S05]  /*0b00*/  BRA `(.L_x_21127) ;  /* 0x0000047000007947 */ /* 0x000fea0003800000 */
.L_x_21140:
        /* <DEDUP_REMOVED lines=21> */
.L_x_21149:
[----:B------:R-:W-:Y:S05]  /*0c60*/  BSYNC B1 ;  /* 0x0000000000017941 */ /* 0x000fea0003800000 */
.L_x_21148:
[----:B------:R-:W-:Y:S01]  /*0c70*/  LEA R3, R0, 0x37800000, 0x17 ;  /* 0x3780000000037811 */ /* 0x000fe200078eb8ff */
[----:B------:R-:W-:-:S05]  /*0c80*/  IMAD.SHL.U32 R0, R2, 0x200000, RZ ;  /* 0x0020000002007824 */ /* 0x000fca00078e00ff */
[----:B------:R-:W-:Y:S02]  /*0c90*/  LOP3.LUT R0, R3, R0, R4, 0xfe, !PT ;  /* 0x0000000003007212 */ /* 0x000fe400078efe04 */
.L_x_21147:
[----:B------:R-:W-:Y:S05]  /*0ca0*/  BSYNC B0 ;  /* 0x0000000000007941 */ /* 0x000fea0003800000 */
.L_x_21146:
[----:B------:R-:W0:Y:S02]  /*0cb0*/  F2I.FTZ.TRUNC.NTZ R0, R0 ;  /* 0x0000000000007305 */ /* 0x000e24000021f100 */
[----:B0-----:R-:W-:Y:S01]  /*0cc0*/  PRMT R22, R0, 0x7610, R22 ;  /* 0x0000761000167816 */ /* 0x001fe20000000016 */
[----:B------:R-:W-:Y:S05]  /*0cd0*/  BRA `(.L_x_21127) ;  /* 0x000002a000007947 */ /* 0x000fea0003800000 */
.L_x_21139:
        /* <DEDUP_REMOVED lines=14> */
.L_x_21153:
[----:B------:R-:W-:Y:S05]  /*0dc0*/  BSYNC B0 ;  /* 0x0000000000007941 */ /* 0x000fea0003800000 */
.L_x_21152:
[----:B------:R-:W0:Y:S02]  /*0dd0*/  F2I.FTZ.TRUNC.NTZ R0, R0 ;  /* 0x0000000000007305 */ /* 0x000e24000021f100 */
[----:B0-----:R-:W-:Y:S01]  /*0de0*/  PRMT R22, R0, 0x7610, R22 ;  /* 0x0000761000167816 */ /* 0x001fe20000000016 */
[----:B------:R-:W-:Y:S05]  /*0df0*/  BRA `(.L_x_21127) ;  /* 0x0000018000007947 */ /* 0x000fea0003800000 */
.L_x_21126:
        /* <DEDUP_REMOVED lines=21> */
.L_x_21151:
[----:B------:R0:W5:Y:S01]  /*0f50*/  LDG.E.U16 R22, [R2.64] ;  /* 0x0000002402167981 */ /* 0x000162000c1e1500 */
[----:B------:R-:W-:Y:S05]  /*0f60*/  BRA `(.L_x_21127) ;  /* 0x0000001000007947 */ /* 0x000fea0003800000 */
.L_x_21150:
[----:B------:R0:W5:Y:S02]  /*0f70*/  LDG.E.U16 R22, [R2.64] ;  /* 0x0000002402167981 */ /* 0x000164000c1e1500 */
.L_x_21127:
[----:B------:R-:W2:Y:S02]  /*0f80*/  S2R R19, SR_TID.X ;  /* 0x0000000000137919 */ /* 0x000ea40000002100 */
[----:B--2---:R-:W-:Y:S02]  /*0f90*/  IADD3 R19, R19, 0x80, RZ ;  /* 0x0000008013137810 */ /* 0x004fe40007ffe0ff */
.L_x_21121:
[----:B-1----:R-:W-:Y:S05]  /*0fa0*/  BSYNC B6 ;  /* 0x0000000000067941 */ /* 0x002fea0003800000 */
.L_x_21120:
        /* <DEDUP_REMOVED lines=21> */
.L_x_21159:
[----:B------:R0:W5:Y:S01]  /*1100*/  LDG.E.U8 R18, [R2.64] ;  /* 0x0000002402127981 */ /* 0x000162000c1e1100 */
[----:B------:R-:W-:Y:S05]  /*1110*/  BRA `(.L_x_21161) ;  /* 0x00000d8000007947 */ /* 0x000fea0003800000 */
.L_x_21158:
        /* <DEDUP_REMOVED lines=8> */
.L_x_21163:
[----:B------:R0:W5:Y:S01]  /*11a0*/  LDG.E.U16 R18, [R2.64] ;  /* 0x0000002402127981 */ /* 0x000162000c1e1500 */
[----:B------:R-:W-:Y:S05]  /*11b0*/  BRA `(.L_x_21161) ;  /* 0x00000ce000007947 */ /* 0x000fea0003800000 */
.L_x_21162:
[----:B------:R0:W5:Y:S01]  /*11c0*/  LDG.E.U16 R18, [R2.64] ;  /* 0x0000002402127981 */ /* 0x000162000c1e1500 */
[----:B------:R-:W-:Y:S05]  /*11d0*/  BRA `(.L_x_21161) ;  /* 0x00000cc000007947 */ /* 0x000fea0003800000 */
.L_x_21157:
        /* <DEDUP_REMOVED lines=9> */
.L_x_21165:
[----:B------:R-:W2:Y:S02]  /*1270*/  LDG.E.U16 R0, [R2.64] ;  /* 0x0000002402007981 */ /* 0x000ea4000c1e1500 */
[----:B--2---:R-:W-:-:S06]  /*1280*/  HADD2.F32 R0, -RZ, R0.H0_H0 ;  /* 0x20000000ff007230 */ /* 0x004fcc0000004100 */
[----:B------:R-:W0:Y:S02]  /*1290*/  F2I.FTZ.TRUNC.NTZ R0, R0 ;  /* 0x0000000000007305 */ /* 0x000e24000021f100 */
[----:B0-----:R-:W-:Y:S01]  /*12a0*/  PRMT R18, R0, 0x7610, R18 ;  /* 0x0000761000127816 */ /* 0x001fe20000000012 */
[----:B------:R-:W-:Y:S05]  /*12b0*/  BRA `(.L_x_21161) ;  /* 0x00000be000007947 */ /* 0x000fea0003800000 */
.L_x_21164:
        /* <DEDUP_REMOVED lines=9> */
.L_x_21167:
[----:B------:R-:W2:Y:S02]  /*1350*/  LDG.E.U16 R2, [R2.64] ;  /* 0x0000002402027981 */ /* 0x000ea4000c1e1500 */
[----:B--2---:R-:W-:-:S06]  /*1360*/  HADD2.F32 R0, -RZ, R2.H0_H0 ;  /* 0x20000002ff007230 */ /* 0x004fcc0000004100 */
[----:B------:R-:W0:Y:S02]  /*1370*/  F2I.FTZ.TRUNC.NTZ R0, R0 ;  /* 0x0000000000007305 */ /* 0x000e24000021f100 */
[----:B0-----:R-:W-:Y:S01]  /*1380*/  PRMT R18, R0, 0x7610, R18 ;  /* 0x0000761000127816 */ /* 0x001fe20000000012 */
[----:B------:R-:W-:Y:S05]  /*1390*/  BRA `(.L_x_21161) ;  /* 0x00000b0000007947 */ /* 0x000fea0003800000 */
.L_x_21166:
[----:B------:R-:W2:Y:S02]  /*13a0*/  LDG.E.64 R2, [R2.64] ;  /* 0x0000002402027981 */ /* 0x000ea4000c1e1b00 */
[----:B--2---:R0:W1:Y:S01]  /*13b0*/  F2I.F64.TRUNC R18, R2 ;  /* 0x0000000200127311 */ /* 0x004062000030d100 */
[----:B------:R-:W-:Y:S05]  /*13c0*/  BRA `(.L_x_21161) ;  /* 0x00000ad000007947 */ /* 0x000fea0003800000 */
.L_x_21156:
        /* <DEDUP_REMOVED lines=12> */
.L_x_21170:
[----:B------:R-:W2:Y:S02]  /*1490*/  LDG.E.64 R2, [R2.64] ;  /* 0x0000002402027981 */ /* 0x000ea4000c1e1b00 */
[----:B--2---:R0:W1:Y:S01]  /*14a0*/  F2I.F64.TRUNC R18, R2 ;  /* 0x0000000200127311 */ /* 0x004062000030d100 */
[----:B------:R-:W-:Y:S05]  /*14b0*/  BRA `(.L_x_21161) ;  /* 0x000009e000007947 */ /* 0x000fea0003800000 */
.L_x_21169:
        /* <DEDUP_REMOVED lines=28> */
.L_x_21172:
        /* <DEDUP_REMOVED lines=15> */
.L_x_21171:
[----:B------:R-:W2:Y:S02]  /*1770*/  LDG.E.U16 R0, [R2.64] ;  /* 0x0000002402007981 */ /* 0x000ea4000c1e1500 */
[----:B--2---:R-:W-:-:S06]  /*1780*/  PRMT R0, RZ, 0x5410, R0 ;  /* 0x00005410ff007816 */ /* 0x004fcc0000000000 */
[----:B------:R-:W0:Y:S02]  /*1790*/  F2I.FTZ.TRUNC.NTZ R0, R0 ;  /* 0x0000000000007305 */ /* 0x000e24000021f100 */
[----:B0-----:R-:W-:Y:S01]  /*17a0*/  PRMT R18, R0, 0x7610, R18 ;  /* 0x0000761000127816 */ /* 0x001fe20000000012 */
[----:B------:R-:W-:Y:S05]  /*17b0*/  BRA `(.L_x_21161) ;  /* 0x000006e000007947 */ /* 0x000fea0003800000 */
.L_x_21168:
        /* <DEDUP_REMOVED lines=10> */
.L_x_21175:
        /* <DEDUP_REMOVED lines=21> */
.L_x_21179:
[----:B------:R-:W-:Y:S05]  /*19b0*/  BSYNC B1 ;  /* 0x0000000000017941 */ /* 0x000fea0003800000 */
.L_x_21178:
[----:B------:R-:W-:Y:S01]  /*19c0*/  LEA R3, R0, 0x3b800000, 0x17 ;  /* 0x3b80000000037811 */ /* 0x000fe200078eb8ff */
[----:B------:R-:W-:-:S05]  /*19d0*/  IMAD.SHL.U32 R0, R2, 0x100000, RZ ;  /* 0x0010000002007824 */ /* 0x000fca00078e00ff */
[----:B------:R-:W-:Y:S02]  /*19e0*/  LOP3.LUT R0, R3, R0, R4, 0xfe, !PT ;  /* 0x0000000003007212 */ /* 0x000fe400078efe04 */
.L_x_21177:
[----:B------:R-:W-:Y:S05]  /*19f0*/  BSYNC B0 ;  /* 0x0000000000007941 */ /* 0x000fea0003800000 */
.L_x_21176:
[----:B------:R-:W0:Y:S02]  /*1a00*/  F2I.FTZ.TRUNC.NTZ R0, R0 ;  /* 0x0000000000007305 */ /* 0x000e24000021f100 */
[----:B0-----:R-:W-:Y:S01]  /*1a10*/  PRMT R18, R0, 0x7610, R18 ;  /* 0x0000761000127816 */ /* 0x001fe20000000012 */
[----:B------:R-:W-:Y:S05]  /*1a20*/  BRA `(.L_x_21161) ;  /* 0x0000047000007947 */ /* 0x000fea0003800000 */
.L_x_21174:
        /* <DEDUP_REMOVED lines=21> */
.L_x_21183:
[----:B------:R-:W-:Y:S05]  /*1b80*/  BSYNC B1 ;  /* 0x0000000000017941 */ /* 0x000fea0003800000 */
.L_x_21182:
[----:B------:R-:W-:Y:S01]  /*1b90*/  LEA R3, R0, 0x37800000, 0x17 ;  /* 0x3780000000037811 */ /* 0x000fe200078eb8ff */
[----:B------:R-:W-:-:S05]  /*1ba0*/  IMAD.SHL.U32 R0, R2, 0x200000, RZ ;  /* 0x0020000002007824 */ /* 0x000fca00078e00ff */
[----:B------:R-:W-:Y:S02]  /*1bb0*/  LOP3.LUT R0, R3, R0, R4, 0xfe, !PT ;  /* 0x0000000003007212 */ /* 0x000fe400078efe04 */
.L_x_21181:
[----:B------:R-:W-:Y:S05]  /*1bc0*/  BSYNC B0 ;  /* 0x0000000000007941 */ /* 0x000fea0003800000 */
.L_x_21180:
[----:B------:R-:W0:Y:S02]  /*1bd0*/  F2I.FTZ.TRUNC.NTZ R0, R0 ;  /* 0x0000000000007305 */ /* 0x000e24000021f100 */
[----:B0-----:R-:W-:Y:S01]  /*1be0*/  PRMT R18, R0, 0x7610, R18 ;  /* 0x0000761000127816 */ /* 0x001fe20000000012 */
[----:B------:R-:W-:Y:S05]  /*1bf0*/  BRA `(.L_x_21161) ;  /* 0x000002a000007947 */ /* 0x000fea0003800000 */
.L_x_21173:
        /* <DEDUP_REMOVED lines=14> */
.L_x_21187:
[----:B------:R-:W-:Y:S05]  /*1ce0*/  BSYNC B0 ;  /* 0x0000000000007941 */ /* 0x000fea0003800000 */
.L_x_21186:
[----:B------:R-:W0:Y:S02]  /*1cf0*/  F2I.FTZ.TRUNC.NTZ R0, R0 ;  /* 0x0000000000007305 */ /* 0x000e24000021f100 */
[----:B0-----:R-:W-:Y:S01]  /*1d00*/  PRMT R18, R0, 0x7610, R18 ;  /* 0x0000761000127816 */ /* 0x001fe20000000012 */
[----:B------:R-:W-:Y:S05]  /*1d10*/  BRA `(.L_x_21161) ;  /* 0x0000018000007947 */ /* 0x000fea0003800000 */
.L_x_21160:
        /* <DEDUP_REMOVED lines=21> */
.L_x_21185:
[----:B------:R0:W5:Y:S01]  /*1e70*/  LDG.E.U16 R18, [R2.64] ;  /* 0x0000002402127981 */ /* 0x000162000c1e1500 */
[----:B------:R-:W-:Y:S05]  /*1e80*/  BRA `(.L_x_21161) ;  /* 0x0000001000007947 */ /* 0x000fea0003800000 */
.L_x_21184:
[----:B------:R0:W5:Y:S02]  /*1e90*/  LDG.E.U16 R18, [R2.64] ;  /* 0x0000002402127981 */ /* 0x000164000c1e1500 */
.L_x_21161:
[----:B------:R-:W-:-:S03]  /*1ea0*/  IADD3 R19, R19, 0x80, RZ ;  /* 0x0000008013137810 */ /* 0x000fc60007ffe0ff */
.L_x_21155:
[----:B------:R-:W-:Y:S05]  /*1eb0*/  BSYNC B6 ;  /* 0x0000000000067941 */ /* 0x000fea0003800000 */
.L_x_21154:
        /* <DEDUP_REMOVED lines=23> */
.L_x_21193:
[----:B------:R0:W5:Y:S01]  /*2030*/  LDG.E.U8 R24, [R2.64] ;  /* 0x0000002402187981 */ /* 0x000162000c1e1100 */
[----:B------:R-:W-:Y:S05]  /*2040*/  BRA `(.L_x_21195) ;  /* 0x00000d8000007947 */ /* 0x000fea0003800000 */
.L_x_21192:
        /* <DEDUP_REMOVED lines=8> */
.L_x_21197:
[----:B------:R0:W5:Y:S01]  /*20d0*/  LDG.E.U16 R24, [R2.64] ;  /* 0x0000002402187981 */ /* 0x000162000c1e1500 */
[----:B------:R-:W-:Y:S05]  /*20e0*/  BRA `(.L_x_21195) ;  /* 0x00000ce000007947 */ /* 0x000fea0003800000 */
.L_x_21196:
[----:B------:R0:W5:Y:S01]  /*20f0*/  LDG.E.U16 R24, [R2.64] ;  /* 0x0000002402187981 */ /* 0x000162000c1e1500 */
[----:B------:R-:W-:Y:S05]  /*2100*/  BRA `(.L_x_21195) ;  /* 0x00000cc000007947 */ /* 0x000fea0003800000 */
.L_x_21191:
        /* <DEDUP_REMOVED lines=9> */
.L_x_21199:
[----:B------:R-:W2:Y:S02]  /*21a0*/  LDG.E.U16 R0, [R2.64] ;  /* 0x0000002402007981 */ /* 0x000ea4000c1e1500 */
[----:B--2---:R-:W-:-:S06]  /*21b0*/  HADD2.F32 R0, -RZ, R0.H0_H0 ;  /* 0x20000000ff007230 */ /* 0x004fcc0000004100 */
[----:B------:R-:W0:Y:S02]  /*21c0*/  F2I.FTZ.TRUNC.NTZ R0, R0 ;  /* 0x0000000000007305 */ /* 0x000e24000021f100 */
[----:B0-----:R-:W-:Y:S01]  /*21d0*/  PRMT R24, R0, 0x7610, R24 ;  /* 0x0000761000187816 */ /* 0x001fe20000000018 */
[----:B------:R-:W-:Y:S05]  /*21e0*/  BRA `(.L_x_21195) ;  /* 0x00000be000007947 */ /* 0x000fea0003800000 */
.L_x_21198:
        /* <DEDUP_REMOVED lines=9> */
.L_x_21201:
[----:B------:R-:W2:Y:S02]  /*2280*/  LDG.E.U16 R2, [R2.64] ;  /* 0x0000002402027981 */ /* 0x000ea4000c1e1500 */
[----:B--2---:R-:W-:-:S06]  /*2290*/  HADD2.F32 R0, -RZ, R2.H0_H0 ;  /* 0x20000002ff007230 */ /* 0x004fcc0000004100 */
[----:B------:R-:W0:Y:S02]  /*22a0*/  F2I.FTZ.TRUNC.NTZ R0, R0 ;  /* 0x0000000000007305 */ /* 0x000e24000021f100 */
[----:B0-----:R-:W-:Y:S01]  /*22b0*/  PRMT R24, R0, 0x7610, R24 ;  /* 0x0000761000187816 */ /* 0x001fe20000000018 */
[----:B------:R-:W-:Y:S05]  /*22c0*/  BRA `(.L_x_21195) ;  /* 0x00000b0000007947 */ /* 0x000fea0003800000 */
.L_x_21200:
[----:B------:R-:W2:Y:S02]  /*22d0*/  LDG.E.64 R2, [R2.64] ;  /* 0x0000002402027981 */ /* 0x000ea4000c1e1b00 */
[----:B--2---:R0:W2:Y:S01]  /*22e0*/  F2I.F64.TRUNC R24, R2 ;  /* 0x0000000200187311 */ /* 0x0040a2000030d100 */
[----:B------:R-:W-:Y:S05]  /*22f0*/  BRA `(.L_x_21195) ;  /* 0x00000ad000007947 */ /* 0x000fea0003800000 */
.L_x_21190:
        /* <DEDUP_REMOVED lines=12> */
.L_x_21204:
[----:B------:R-:W2:Y:S02]  /*23c0*/  LDG.E.64 R2, [R2.64] ;  /* 0x0000002402027981 */ /* 0x000ea4000c1e1b00 */
[----:B--2---:R0:W2:Y:S01]  /*23d0*/  F2I.F64.TRUNC R24, R2 ;  /* 0x0000000200187311 */ /* 0x0040a2000030d100 */
[----:B------:R-:W-:Y:S05]  /*23e0*/  BRA `(.L_x_21195) ;  /* 0x000009e000007947 */ /* 0x000fea0003800000 */
.L_x_21203:
        /* <DEDUP_REMOVED lines=28> */
.L_x_21206:
        /* <DEDUP_REMOVED lines=15> */
.L_x_21205:
[----:B------:R-:W2:Y:S02]  /*26a0*/  LDG.E.U16 R0, [R2.64] ;  /* 0x0000002402007981 */ /* 0x000ea4000c1e1500 */
[----:B--2---:R-:W-:-:S06]  /*26b0*/  PRMT R0, RZ, 0x5410, R0 ;  /* 0x00005410ff007816 */ /* 0x004fcc0000000000 */
[----:B------:R-:W0:Y:S02]  /*26c0*/  F2I.FTZ.TRUNC.NTZ R0, R0 ;  /* 0x0000000000007305 */ /* 0x000e24000021f100 */
[----:B0-----:R-:W-:Y:S01]  /*26d0*/  PRMT R24, R0, 0x7610, R24 ;  /* 0x0000761000187816 */ /* 0x001fe20000000018 */
[----:B------:R-:W-:Y:S05]  /*26e0*/  BRA `(.L_x_21195) ;  /* 0x000006e000007947 */ /* 0x000fea0003800000 */
.L_x_21202:
        /* <DEDUP_REMOVED lines=10> */
.L_x_21209:
        /* <DEDUP_REMOVED lines=21> */
.L_x_21213:
[----:B------:R-:W-:Y:S05]  /*28e0*/  BSYNC B1 ;  /* 0x0000000000017941 */ /* 0x000fea0003800000 */
.L_x_21212:
[----:B------:R-:W-:Y:S01]  /*28f0*/  LEA R3, R0, 0x3b800000, 0x17 ;  /* 0x3b80000000037811 */ /* 0x000fe200078eb8ff */
[----:B------:R-:W-:-:S05]  /*2900*/  IMAD.SHL.U32 R0, R2, 0x100000, RZ ;  /* 0x0010000002007824 */ /* 0x000fca00078e00ff */
[----:B------:R-:W-:Y:S02]  /*2910*/  LOP3.LUT R0, R3, R0, R4, 0xfe, !PT ;  /* 0x0000000003007212 */ /* 0x000fe400078efe04 */
.L_x_21211:
[----:B------:R-:W-:Y:S05]  /*2920*/  BSYNC B0 ;  /* 0x0000000000007941 */ /* 0x000fea0003800000 */
.L_x_21210:
[----:B------:R-:W0:Y:S02]  /*2930*/  F2I.FTZ.TRUNC.NTZ R0, R0 ;  /* 0x0000000000007305 */ /* 0x000e24000021f100 */
[----:B0-----:R-:W-:Y:S01]  /*2940*/  PRMT R24, R0, 0x7610, R24 ;  /* 0x0000761000187816 */ /* 0x001fe20000000018 */
[----:B------:R-:W-:Y:S05]  /*2950*/  BRA `(.L_x_21195) ;  /* 0x0000047000007947 */ /* 0x000fea0003800000 */
.L_x_21208:
        /* <DEDUP_REMOVED lines=21> */
.L_x_21217:
[----:B------:R-:W-:Y:S05]  /*2ab0*/  BSYNC B1 ;  /* 0x0000000000017941 */ /* 0x000fea0003800000 */
.L_x_21216:
[----:B------:R-:W-:Y:S01]  /*2ac0*/  LEA R3, R0, 0x37800000, 0x17 ;  /* 0x3780000000037811 */ /* 0x000fe200078eb8ff */
[----:B------:R-:W-:-:S05]  /*2ad0*/  IMAD.SHL.U32 R0, R2, 0x200000, RZ ;  /* 0x0020000002007824 */ /* 0x000fca00078e00ff */
[----:B------:R-:W-:Y:S02]  /*2ae0*/  LOP3.LUT R0, R3, R0, R4, 0xfe, !PT ;  /* 0x0000000003007212 */ /* 0x000fe400078efe04 */
.L_x_21215:
[----:B------:R-:W-:Y:S05]  /*2af0*/  BSYNC B0 ;  /* 0x0000000000007941 */ /* 0x000fea0003800000 */
.L_x_21214:
[----:B------:R-:W0:Y:S02]  /*2b00*/  F2I.FTZ.TRUNC.NTZ R0, R0 ;  /* 0x0000000000007305 */ /* 0x000e24000021f100 */
[----:B0-----:R-:W-:Y:S01]  /*2b10*/  PRMT R24, R0, 0x7610, R24 ;  /* 0x0000761000187816 */ /* 0x001fe20000000018 */
[----:B------:R-:W-:Y:S05]  /*2b20*/  BRA `(.L_x_21195) ;  /* 0x000002a000007947 */ /* 0x000fea0003800000 */
.L_x_21207:
        /* <DEDUP_REMOVED lines=14> */
.L_x_21221:
[----:B------:R-:W-:Y:S05]  /*2c10*/  BSYNC B0 ;  /* 0x0000000000007941 */ /* 0x000fea0003800000 */
.L_x_21220:
[----:B------:R-:W0:Y:S02]  /*2c20*/  F2I.FTZ.TRUNC.NTZ R0, R0 ;  /* 0x0000000000007305 */ /* 0x000e24000021f100 */
[----:B0-----:R-:W-:Y:S01]  /*2c30*/  PRMT R24, R0, 0x7610, R24 ;  /* 0x0000761000187816 */ /* 0x001fe20000000018 */
[----:B------:R-:W-:Y:S05]  /*2c40*/  BRA `(.L_x_21195) ;  /* 0x0000018000007947 */ /* 0x000fea0003800000 */
.L_x_21194:
        /* <DEDUP_REMOVED lines=21> */
.L_x_21219:
[----:B------:R0:W5:Y:S01]  /*2da0*/  LDG.E.U16 R24, [R2.64] ;  /* 0x0000002402187981 */ /* 0x000162000c1e1500 */
[----:B------:R-:W-:Y:S05]  /*2db0*/  BRA `(.L_x_21195) ;  /* 0x0000001000007947 */ /* 0x000fea0003800000 */
.L_x_21218:
[----:B------:R0:W5:Y:S02]  /*2dc0*/  LDG.E.U16 R24, [R2.64] ;  /* 0x0000002402187981 */ /* 0x000164000c1e1500 */
.L_x_21195:
[----:B------:R-:W-:-:S03]  /*2dd0*/  IADD3 R19, R19, 0x80, RZ ;  /* 0x0000008013137810 */ /* 0x000fc60007ffe0ff */
.L_x_21189:
[----:B------:R-:W-:Y:S05]  /*2de0*/  BSYNC B6 ;  /* 0x0000000000067941 */ /* 0x000fea0003800000 */
.L_x_21188:
[----:B------:R-:W3:Y:S01]  /*2df0*/  LDC.U16 R25, c[0x0][0x166] ;  /* 0x00005980ff197b82 */ /* 0x000ee20000000400 */
        /* <DEDUP_REMOVED lines=20> */
.L_x_21227:
[----:B------:R0:W5:Y:S01]  /*2f40*/  LDG.E.U8 R23, [R2.64] ;  /* 0x0000002402177981 */ /* 0x000162000c1e1100 */
[----:B------:R-:W-:Y:S05]  /*2f50*/  BRA `(.L_x_21223) ;  /* 0x00000d7000007947 */ /* 0x000fea0003800000 */
.L_x_21226:
        /* <DEDUP_REMOVED lines=8> */
.L_x_21230:
[----:B------:R0:W5:Y:S01]  /*2fe0*/  LDG.E.U16 R23, [R2.64] ;  /* 0x0000002402177981 */ /* 0x000162000c1e1500 */
[----:B------:R-:W-:Y:S05]  /*2ff0*/  BRA `(.L_x_21223) ;  /* 0x00000cd000007947 */ /* 0x000fea0003800000 */
.L_x_21229:
[----:B------:R0:W5:Y:S01]  /*3000*/  LDG.E.U16 R23, [R2.64] ;  /* 0x0000002402177981 */ /* 0x000162000c1e1500 */
[----:B------:R-:W-:Y:S05]  /*3010*/  BRA `(.L_x_21223) ;  /* 0x00000cb000007947 */ /* 0x000fea0003800000 */
.L_x_21225:
        /* <DEDUP_REMOVED lines=9> */
.L_x_21232:
[----:B------:R-:W4:Y:S02]  /*30b0*/  LDG.E.U16 R0, [R2.64] ;  /* 0x0000002402007981 */ /* 0x000f24000c1e1500 */
[----:B----4-:R-:W-:-:S06]  /*30c0*/  HADD2.F32 R0, -RZ, R0.H0_H0 ;  /* 0x20000000ff007230 */ /* 0x010fcc0000004100 */
[----:B------:R-:W0:Y:S02]  /*30d0*/  F2I.FTZ.TRUNC.NTZ R0, R0 ;  /* 0x0000000000007305 */ /* 0x000e24000021f100 */
[----:B0-----:R-:W-:Y:S01]  /*30e0*/  PRMT R23, R0, 0x7610, R23 ;  /* 0x0000761000177816 */ /* 0x001fe20000000017 */
[----:B------:R-:W-:Y:S05]  /*30f0*/  BRA `(.L_x_21223) ;  /* 0x00000bd000007947 */ /* 0x000fea0003800000 */
.L_x_21231:
        /* <DEDUP_REMOVED lines=9> */
.L_x_21234:
[----:B------:R-:W4:Y:S02]  /*3190*/  LDG.E.U16 R2, [R2.64] ;  /* 0x0000002402027981 */ /* 0x000f24000c1e1500 */
[----:B----4-:R-:W-:-:S06]  /*31a0*/  HADD2.F32 R0, -RZ, R2.H0_H0 ;  /* 0x20000002ff007230 */ /* 0x010fcc0000004100 */
[----:B------:R-:W0:Y:S02]  /*31b0*/  F2I.FTZ.TRUNC.NTZ R0, R0 ;  /* 0x0000000000007305 */ /* 0x000e24000021f100 */
[----:B0-----:R-:W-:Y:S01]  /*31c0*/  PRMT R23, R0, 0x7610, R23 ;  /* 0x0000761000177816 */ /* 0x001fe20000000017 */
[----:B------:R-:W-:Y:S05]  /*31d0*/  BRA `(.L_x_21223) ;  /* 0x00000af000007947 */ /* 0x000fea0003800000 */
.L_x_21233:
[----:B------:R-:W4:Y:S02]  /*31e0*/  LDG.E.64 R2, [R2.64] ;  /* 0x0000002402027981 */ /* 0x000f24000c1e1b00 */
[----:B----4-:R0:W4:Y:S01]  /*31f0*/  F2I.F64.TRUNC R23, R2 ;  /* 0x0000000200177311 */ /* 0x010122000030d100 */
[----:B------:R-:W-:Y:S05]  /*3200*/  BRA `(.L_x_21223) ;  /* 0x00000ac000007947 */ /* 0x000fea0003800000 */
.L_x_21224:
        /* <DEDUP_REMOVED lines=12> */
.L_x_21237:
[----:B------:R-:W4:Y:S02]  /*32d0*/  LDG.E.64 R2, [R2.64] ;  /* 0x0000002402027981 */ /* 0x000f24000c1e1b00 */
[----:B----4-:R0:W4:Y:S01]  /*32e0*/  F2I.F64.TRUNC R23, R2 ;  /* 0x0000000200177311 */ /* 0x010122000030d100 */
[----:B------:R-:W-:Y:S05]  /*32f0*/  BRA `(.L_x_21223) ;  /* 0x000009d000007947 */ /* 0x000fea0003800000 */
.L_x_21236:
        /* <DEDUP_REMOVED lines=28> */
.L_x_21239:
        /* <DEDUP_REMOVED lines=15> */
.L_x_21238:
[----:B------:R-:W4:Y:S02]  /*35b0*/  LDG.E.U16 R0, [R2.64] ;  /* 0x0000002402007981 */ /* 0x000f24000c1e1500 */
[----:B----4-:R-:W-:-:S06]  /*35c0*/  PRMT R0, RZ, 0x5410, R0 ;  /* 0x00005410ff007816 */ /* 0x010fcc0000000000 */
[----:B------:R-:W0:Y:S02]  /*35d0*/  F2I.FTZ.TRUNC.NTZ R0, R0 ;  /* 0x0000000000007305 */ /* 0x000e24000021f100 */
[----:B0-----:R-:W-:Y:S01]  /*35e0*/  PRMT R23, R0, 0x7610, R23 ;  /* 0x0000761000177816 */ /* 0x001fe20000000017 */
[----:B------:R-:W-:Y:S05]  /*35f0*/  BRA `(.L_x_21223) ;  /* 0x000006d000007947 */ /* 0x000fea0003800000 */
.L_x_21235:
        /* <DEDUP_REMOVED lines=10> */
.L_x_21242:
        /* <DEDUP_REMOVED lines=21> */
.L_x_21246:
[----:B------:R-:W-:Y:S05]  /*37f0*/  BSYNC B1 ;  /* 0x0000000000017941 */ /* 0x000fea0003800000 */
.L_x_21245:
[----:B------:R-:W-:Y:S01]  /*3800*/  LEA R3, R0, 0x3b800000, 0x17 ;  /* 0x3b80000000037811 */ /* 0x000fe200078eb8ff */
[----:B------:R-:W-:-:S05]  /*3810*/  IMAD.SHL.U32 R0, R2, 0x100000, RZ ;  /* 0x0010000002007824 */ /* 0x000fca00078e00ff */
[----:B------:R-:W-:Y:S02]  /*3820*/  LOP3.LUT R0, R3, R0, R4, 0xfe, !PT ;  /* 0x0000000003007212 */ /* 0x000fe400078efe04 */
.L_x_21244:
[----:B------:R-:W-:Y:S05]  /*3830*/  BSYNC B0 ;  /* 0x0000000000007941 */ /* 0x000fea0003800000 */
.L_x_21243:
[----:B------:R-:W0:Y:S02]  /*3840*/  F2I.FTZ.TRUNC.NTZ R0, R0 ;  /* 0x0000000000007305 */ /* 0x000e24000021f100 */
[----:B0-----:R-:W-:Y:S01]  /*3850*/  PRMT R23, R0, 0x7610, R23 ;  /* 0x0000761000177816 */ /* 0x001fe20000000017 */
[----:B------:R-:W-:Y:S05]  /*3860*/  BRA `(.L_x_21223) ;  /* 0x0000046000007947 */ /* 0x000fea0003800000 */
.L_x_21241:
        /* <DEDUP_REMOVED lines=21> */
.L_x_21250:
[----:B------:R-:W-:Y:S05]  /*39c0*/  BSYNC B1 ;  /* 0x0000000000017941 */ /* 0x000fea0003800000 */
.L_x_21249:
[----:B------:R-:W-:Y:S01]  /*39d0*/  LEA R3, R0, 0x37800000, 0x17 ;  /* 0x3780000000037811 */ /* 0x000fe200078eb8ff */
[----:B------:R-:W-:-:S05]  /*39e0*/  IMAD.SHL.U32 R0, R2, 0x200000, RZ ;  /* 0x0020000002007824 */ /* 0x000fca00078e00ff */
[----:B------:R-:W-:Y:S02]  /*39f0*/  LOP3.LUT R0, R3, R0, R4, 0xfe, !PT ;  /* 0x0000000003007212 */ /* 0x000fe400078efe04 */
.L_x_21248:
[----:B------:R-:W-:Y:S05]  /*3a00*/  BSYNC B0 ;  /* 0x0000000000007941 */ /* 0x000fea0003800000 */
.L_x_21247:
[----:B------:R-:W0:Y:S02]  /*3a10*/  F2I.FTZ.TRUNC.NTZ R0, R0 ;  /* 0x0000000000007305 */ /* 0x000e24000021f100 */
[----:B0-----:R-:W-:Y:S01]  /*3a20*/  PRMT R23, R0, 0x7610, R23 ;  /* 0x0000761000177816 */ /* 0x001fe20000000017 */
[----:B------:R-:W-:Y:S05]  /*3a30*/  BRA `(.L_x_21223) ;  /* 0x0000029000007947 */ /* 0x000fea0003800000 */
.L_x_21240:
        /* <DEDUP_REMOVED lines=14> */
.L_x_21254:
[----:B------:R-:W-:Y:S05]  /*3b20*/  BSYNC B0 ;  /* 0x0000000000007941 */ /* 0x000fea0003800000 */
.L_x_21253:
[----:B------:R-:W0:Y:S02]  /*3b30*/  F2I.FTZ.TRUNC.NTZ R0, R0 ;  /* 0x0000000000007305 */ /* 0x000e24000021f100 */
[----:B0-----:R-:W-:Y:S01]  /*3b40*/  PRMT R23, R0, 0x7610, R23 ;  /* 0x0000761000177816 */ /* 0x001fe20000000017 */
[----:B------:R-:W-:Y:S05]  /*3b50*/  BRA `(.L_x_21223) ;  /* 0x0000017000007947 */ /* 0x000fea0003800000 */
.L_x_21228:
        /* <DEDUP_REMOVED lines=20> */
.L_x_21252:
[----:B------:R0:W5:Y:S01]  /*3ca0*/  LDG.E.U16 R23, [R2.64] ;  /* 0x0000002402177981 */ /* 0x000162000c1e1500 */
[----:B------:R-:W-:Y:S05]  /*3cb0*/  BRA `(.L_x_21223) ;  /* 0x0000001000007947 */ /* 0x000fea0003800000 */
.L_x_21251:
[----:B------:R0:W5:Y:S02]  /*3cc0*/  LDG.E.U16 R23, [R2.64] ;  /* 0x0000002402177981 */ /* 0x000164000c1e1500 */
.L_x_21223:
[----:B------:R-:W-:Y:S05]  /*3cd0*/  BSYNC B6 ;  /* 0x0000000000067941 */ /* 0x000fea0003800000 */
.L_x_21222:
[----:B------:R-:W0:Y:S01]  /*3ce0*/  S2R R19, SR_TID.X ;  /* 0x0000000000137919 */ /* 0x000e220000002100 */
[-C--:B-1-3-5:R-:W-:Y:S01]  /*3cf0*/  LOP3.LUT R0, R18, R25.reuse, RZ, 0xfc, !PT ;  /* 0x0000001912007212 */ /* 0x0aafe200078efcff */
[----:B------:R-:W-:Y:S01]  /*3d00*/  BSSY B6, `(.L_x_21255) ;  /* 0x00000fe000067945 */ /* 0x000fe20003800000 */
[----:B------:R-:W1:Y:S01]  /*3d10*/  LDC.U8 R18, c[0x0][0x184] ;  /* 0x00006100ff127b82 */ /* 0x000e620000000000 */
[-C--:B------:R-:W-:Y:S02]  /*3d20*/  LOP3.LUT R22, R22, R25.reuse, RZ, 0xfc, !PT ;  /* 0x0000001916167212 */ /* 0x080fe400078efcff */
[-C--:B--2---:R-:W-:Y:S02]  /*3d30*/  LOP3.LUT R24, R24, R25.reuse, RZ, 0xfc, !PT ;  /* 0x0000001918187212 */ /* 0x084fe400078efcff */
[----:B------:R-:W-:Y:S02]  /*3d40*/  PRMT R22, R22, 0x9910, RZ ;  /* 0x0000991016167816 */ /* 0x000fe400000000ff */
[----:B----4-:R-:W-:-:S02]  /*3d50*/  LOP3.LUT R23, R23, R25, RZ, 0xfc, !PT ;  /* 0x0000001917177212 */ /* 0x010fc400078efcff */
[----:B0-----:R-:W-:Y:S01]  /*3d60*/  PRMT R2, R0, 0x9910, RZ ;  /* 0x0000991000027816 */ /* 0x001fe200000000ff */
[----:B------:R-:W-:Y:S01]  /*3d70*/  IMAD.MOV.U32 R0, RZ, RZ, R22 ;  /* 0x000000ffff007224 */ /* 0x000fe200078e0016 */
[----:B------:R-:W-:Y:S02]  /*3d80*/  PRMT R3, R24, 0x9910, RZ ;  /* 0x0000991018037816 */ /* 0x000fe400000000ff */
[----:B------:R-:W-:Y:S02]  /*3d90*/  PRMT R4, R23, 0x9910, RZ ;  /* 0x0000991017047816 */ /* 0x000fe400000000ff */
[----:B------:R-:W-:Y:S02]  /*3da0*/  ISETP.NE.AND P0, PT, R0, RZ, PT ;  /* 0x000000ff0000720c */ /* 0x000fe40003f05270 */
[----:B------:R-:W-:Y:S02]  /*3db0*/  ISETP.NE.AND P1, PT, R2, RZ, PT ;  /* 0x000000ff0200720c */ /* 0x000fe40003f25270 */
[----:B------:R-:W-:-:S02]  /*3dc0*/  ISETP.NE.AND P2, PT, R3, RZ, PT ;  /* 0x000000ff0300720c */ /* 0x000fc40003f45270 */
[----:B------:R-:W-:Y:S02]  /*3dd0*/  ISETP.GE.AND P4, PT, R19, R17, PT ;  /* 0x000000111300720c */ /* 0x000fe40003f86270 */
[----:B------:R-:W-:Y:S02]  /*3de0*/  ISETP.NE.AND P3, PT, R4, RZ, PT ;  /* 0x000000ff0400720c */ /* 0x000fe40003f65270 */
[----:B------:R-:W-:Y:S02]  /*3df0*/  SEL R4, RZ, 0x1, !P0 ;  /* 0x00000001ff047807 */ /* 0x000fe40004000000 */
[----:B------:R-:W-:Y:S02]  /*3e00*/  SEL R22, RZ, 0x1, !P1 ;  /* 0x00000001ff167807 */ /* 0x000fe40004800000 */
[----:B------:R-:W-:Y:S02]  /*3e10*/  SEL R24, RZ, 0x1, !P2 ;  /* 0x00000001ff187807 */ /* 0x000fe40005000000 */
[----:B------:R-:W-:-:S03]  /*3e20*/  SEL R26, RZ, 0x1, !P3 ;  /* 0x00000001ff1a7807 */ /* 0x000fc60005800000 */
[----:B------:R-:W-:Y:S05]  /*3e30*/  @P4 BRA `(.L_x_21256) ;  /* 0x00000ea000004947 */ /* 0x000fea0003800000 */
[----:B-1----:R-:W-:Y:S01]  /*3e40*/  IMAD R0, R16, 0x200, R19 ;  /* 0x0000020010007824 */ /* 0x002fe200078e0213 */
        /* <DEDUP_REMOVED lines=18> */
.L_x_21260:
[----:B------:R0:W-:Y:S01]  /*3f70*/  STG.E.U8 [R2.64], R4 ;  /* 0x0000000402007986 */ /* 0x0001e2000c101124 */
[----:B------:R-:W-:Y:S05]  /*3f80*/  BRA `(.L_x_21256) ;  /* 0x00000d5000007947 */ /* 0x000fea0003800000 */
.L_x_21259:
        /* <DEDUP_REMOVED lines=9> */
.L_x_21263:
[----:B------:R0:W-:Y:S01]  /*4020*/  STG.E [R2.64], R4 ;  /* 0x0000000402007986 */ /* 0x0001e2000c101924 */
[----:B------:R-:W-:Y:S05]  /*4030*/  BRA `(.L_x_21256) ;  /* 0x00000ca000007947 */ /* 0x000fea0003800000 */
.L_x_21262:
[----:B------:R0:W-:Y:S01]  /*4040*/  STG.E.U16 [R2.64], R4 ;  /* 0x0000000402007986 */ /* 0x0001e2000c101524 */
[----:B------:R-:W-:Y:S05]  /*4050*/  BRA `(.L_x_21256) ;  /* 0x00000c8000007947 */ /* 0x000fea0003800000 */
.L_x_21258:
        /* <DEDUP_REMOVED lines=9> */
.L_x_21265:
[----:B------:R-:W0:Y:S02]  /*40f0*/  I2F.S16 R0, R4 ;  /* 0x0000000400007306 */ /* 0x000e240000101400 */
[----:B0-----:R-:W-:-:S05]  /*4100*/  F2FP.PACK_AB R0, RZ, R0 ;  /* 0x00000000ff00723e */ /* 0x001fca00000000ff */
[----:B------:R0:W-:Y:S01]  /*4110*/  STG.E.U16 [R2.64], R0 ;  /* 0x0000000002007986 */ /* 0x0001e2000c101524 */
[----:B------:R-:W-:Y:S05]  /*4120*/  BRA `(.L_x_21256) ;  /* 0x00000bb000007947 */ /* 0x000fea0003800000 */
.L_x_21264:
        /* <DEDUP_REMOVED lines=10> */
.L_x_21267:
[----:B------:R-:W0:Y:S02]  /*41d0*/  I2F.S16 R4, R4 ;  /* 0x0000000400047306 */ /* 0x000e240000101400 */
[----:B0-----:R-:W-:-:S04]  /*41e0*/  F2FP.PACK_AB R5, RZ, R4 ;  /* 0x00000004ff05723e */ /* 0x001fc800000000ff */
[----:B------:R-:W-:-:S05]  /*41f0*/  PRMT R5, R5, 0x5410, RZ ;  /* 0x0000541005057816 */ /* 0x000fca00000000ff */
[----:B------:R0:W-:Y:S01]  /*4200*/  STG.E [R2.64], R5 ;  /* 0x0000000502007986 */ /* 0x0001e2000c101924 */
[----:B------:R-:W-:Y:S05]  /*4210*/  BRA `(.L_x_21256) ;  /* 0x00000ac000007947 */ /* 0x000fea0003800000 */
.L_x_21266:
[----:B------:R-:W0:Y:S02]  /*4220*/  I2F.F64.S16 R4, R4 ;  /* 0x0000000400047312 */ /* 0x000e240000101c00 */
[----:B0-----:R0:W-:Y:S01]  /*4230*/  STG.E.64 [R2.64], R4 ;  /* 0x0000000402007986 */ /* 0x0011e2000c101b24 */
[----:B------:R-:W-:Y:S05]  /*4240*/  BRA `(.L_x_21256) ;  /* 0x00000a9000007947 */ /* 0x000fea0003800000 */
.L_x_21257:
        /* <DEDUP_REMOVED lines=10> */
.L_x_21270:
[----:B------:R-:W0:Y:S01]  /*42f0*/  I2F.F64.S16 R4, R4 ;  /* 0x0000000400047312 */ /* 0x000e220000101c00 */
[----:B------:R-:W-:-:S05]  /*4300*/  CS2R R6, SRZ ;  /* 0x0000000000067805 */ /* 0x000fca000001ff00 */
[----:B0-----:R0:W-:Y:S01]  /*4310*/  STG.E.128 [R2.64], R4 ;  /* 0x0000000402007986 */ /* 0x0011e2000c101d24 */
[----:B------:R-:W-:Y:S05]  /*4320*/  BRA `(.L_x_21256) ;  /* 0x000009b000007947 */ /* 0x000fea0003800000 */
.L_x_21269:
        /* <DEDUP_REMOVED lines=21> */
.L_x_21274:
[----:B------:R-:W-:Y:S05]  /*4480*/  BSYNC B0 ;  /* 0x0000000000007941 */ /* 0x000fea0003800000 */
.L_x_21273:
[----:B------:R-:W-:-:S05]  /*4490*/  LOP3.LUT R5, R0, R5, RZ, 0xfc, !PT ;  /* 0x0000000500057212 */ /* 0x000fca00078efcff */
[----:B------:R0:W-:Y:S01]  /*44a0*/  STG.E.U8 [R2.64], R5 ;  /* 0x0000000502007986 */ /* 0x0001e2000c101124 */
[----:B------:R-:W-:Y:S05]  /*44b0*/  BRA `(.L_x_21256) ;  /* 0x0000082000007947 */ /* 0x000fea0003800000 */
.L_x_21272:
        /* <DEDUP_REMOVED lines=13> */
.L_x_21276:
[----:B------:R-:W-:Y:S01]  /*4590*/  IMAD.MOV.U32 R0, RZ, RZ, 0x7f ;  /* 0x0000007fff007424 */ /* 0x000fe200078e00ff */
[----:B------:R-:W-:-:S04]  /*45a0*/  ISETP.GT.U32.AND P0, PT, R5, 0x7f800000, PT ;  /* 0x7f8000000500780c */ /* 0x000fc80003f04070 */
[----:B------:R-:W-:-:S04]  /*45b0*/  SEL R0, R0, 0x7c, P0 ;  /* 0x0000007c00007807 */ /* 0x000fc80000000000 */
.L_x_21277:
[----:B------:R-:W-:Y:S05]  /*45c0*/  BSYNC B0 ;  /* 0x0000000000007941 */ /* 0x000fea0003800000 */
.L_x_21275:
[----:B------:R-:W-:-:S04]  /*45d0*/  LOP3.LUT R4, R7, 0x80000000, RZ, 0xc0, !PT ;  /* 0x8000000007047812 */ /* 0x000fc800078ec0ff */
[----:B------:R-:W-:-:S04]  /*45e0*/  SHF.R.U32.HI R5, RZ, 0x18, R4 ;  /* 0x00000018ff057819 */ /* 0x000fc80000011604 */
[----:B------:R-:W-:-:S05]  /*45f0*/  LOP3.LUT R5, R0, R5, RZ, 0xfc, !PT ;  /* 0x0000000500057212 */ /* 0x000fca00078efcff */
[----:B------:R0:W-:Y:S01]  /*4600*/  STG.E.U8 [R2.64], R5 ;  /* 0x0000000502007986 */ /* 0x0001e2000c101124 */
[----:B------:R-:W-:Y:S05]  /*4610*/  BRA `(.L_x_21256) ;  /* 0x000006c000007947 */ /* 0x000fea0003800000 */
.L_x_21271:
[----:B------:R-:W0:Y:S02]  /*4620*/  I2F.S16 R0, R4 ;  /* 0x0000000400007306 */ /* 0x000e240000101400 */
[----:B0-----:R-:W-:-:S05]  /*4630*/  F2FP.BF16.PACK_AB R0, RZ, R0 ;  /* 0x00000000ff00723e */ /* 0x001fca00000010ff */
[----:B------:R0:W-:Y:S01]  /*4640*/  STG.E.U16 [R2.64], R0 ;  /* 0x0000000002007986 */ /* 0x0001e2000c101524 */
[----:B------:R-:W-:Y:S05]  /*4650*/  BRA `(.L_x_21256) ;  /* 0x0000068000007947 */ /* 0x000fea0003800000 */
.L_x_21268:
        /* <DEDUP_REMOVED lines=10> */
.L_x_21280:
        /* <DEDUP_REMOVED lines=17> */
.L_x_21283:
[----:B------:R-:W-:-:S04]  /*4810*/  LOP3.LUT R0, R7, 0x80000000, RZ, 0xc0, !PT ;  /* 0x8000000007007812 */ /* 0x000fc800078ec0ff */
[----:B------:R-:W-:-:S04]  /*4820*/  SHF.R.U32.HI R5, RZ, 0x18, R0 ;  /* 0x00000018ff057819 */ /* 0x000fc80000011600 */
[----:B------:R-:W-:-:S04]  /*4830*/  LOP3.LUT R4, R4, R5, RZ, 0xfc, !PT ;  /* 0x0000000504047212 */ /* 0x000fc800078efcff */
[----:B------:R-:W-:Y:S02]  /*4840*/  PRMT R0, R4, 0x7610, R0 ;  /* 0x0000761004007816 */ /* 0x000fe40000000000 */
.L_x_21282:
[----:B------:R-:W-:Y:S05]  /*4850*/  BSYNC B0 ;  /* 0x0000000000007941 */ /* 0x000fea0003800000 */
.L_x_21281:
[----:B------:R0:W-:Y:S01]  /*4860*/  STG.E.U8 [R2.64], R0 ;  /* 0x0000000002007986 */ /* 0x0001e2000c101124 */
[----:B------:R-:W-:Y:S05]  /*4870*/  BRA `(.L_x_21256) ;  /* 0x0000046000007947 */ /* 0x000fea0003800000 */
.L_x_21279:
        /* <DEDUP_REMOVED lines=17> */
.L_x_21286:
[----:B------:R-:W-:-:S04]  /*4990*/  LOP3.LUT R0, R7, 0x80000000, RZ, 0xc0, !PT ;  /* 0x8000000007007812 */ /* 0x000fc800078ec0ff */
[----:B------:R-:W-:-:S04]  /*49a0*/  SHF.R.U32.HI R5, RZ, 0x18, R0 ;  /* 0x00000018ff057819 */ /* 0x000fc80000011600 */
[----:B------:R-:W-:-:S04]  /*49b0*/  LOP3.LUT R4, R4, R5, RZ, 0xfc, !PT ;  /* 0x0000000504047212 */ /* 0x000fc800078efcff */
[----:B------:R-:W-:Y:S02]  /*49c0*/  PRMT R0, R4, 0x7610, R0 ;  /* 0x0000761004007816 */ /* 0x000fe40000000000 */
.L_x_21285:
[----:B------:R-:W-:Y:S05]  /*49d0*/  BSYNC B0 ;  /* 0x0000000000007941 */ /* 0x000fea0003800000 */
.L_x_21284:
[----:B------:R0:W-:Y:S01]  /*49e0*/  STG.E.U8 [R2.64], R0 ;  /* 0x0000000002007986 */ /* 0x0001e2000c101124 */
[----:B------:R-:W-:Y:S05]  /*49f0*/  BRA `(.L_x_21256) ;  /* 0x000002e000007947 */ /* 0x000fea0003800000 */
.L_x_21278:
        /* <DEDUP_REMOVED lines=22> */
.L_x_21261:
        /* <DEDUP_REMOVED lines=20> */
.L_x_21288:
[----:B------:R-:W-:-:S05]  /*4ca0*/  IMAD.MOV.U32 R5, RZ, RZ, RZ ;  /* 0x000000ffff057224 */ /* 0x000fca00078e00ff */
[----:B------:R0:W-:Y:S01]  /*4cb0*/  STG.E.64 [R2.64], R4 ;  /* 0x0000000402007986 */ /* 0x0001e2000c101b24 */
[----:B------:R-:W-:Y:S05]  /*4cc0*/  BRA `(.L_x_21256) ;  /* 0x0000001000007947 */ /* 0x000fea0003800000 */
.L_x_21287:
[----:B------:R0:W-:Y:S02]  /*4cd0*/  STG.E [R2.64], R4 ;  /* 0x0000000402007986 */ /* 0x0001e4000c101924 */
.L_x_21256:
[----:B-1----:R-:W-:Y:S05]  /*4ce0*/  BSYNC B6 ;  /* 0x0000000000067941 */ /* 0x002fea0003800000 */
.L_x_21255:
        /* <DEDUP_REMOVED lines=21> */
.L_x_21294:
[----:B------:R0:W-:Y:S01]  /*4e40*/  STG.E.U8 [R2.64], R22 ;  /* 0x0000001602007986 */ /* 0x0001e2000c101124 */
[----:B------:R-:W-:Y:S05]  /*4e50*/  BRA `(.L_x_21296) ;  /* 0x00000d5000007947 */ /* 0x000fea0003800000 */
.L_x_21293:
        /* <DEDUP_REMOVED lines=9> */
.L_x_21298:
[----:B------:R0:W-:Y:S01]  /*4ef0*/  STG.E [R2.64], R22 ;  /* 0x0000001602007986 */ /* 0x0001e2000c101924 */
[----:B------:R-:W-:Y:S05]  /*4f00*/  BRA `(.L_x_21296) ;  /* 0x00000ca000007947 */ /* 0x000fea0003800000 */
.L_x_21297:
[----:B------:R0:W-:Y:S01]  /*4f10*/  STG.E.U16 [R2.64], R22 ;  /* 0x0000001602007986 */ /* 0x0001e2000c101524 */
[----:B------:R-:W-:Y:S05]  /*4f20*/  BRA `(.L_x_21296) ;  /* 0x00000c8000007947 */ /* 0x000fea0003800000 */
.L_x_21292:
        /* <DEDUP_REMOVED lines=9> */
.L_x_21300:
[----:B------:R-:W0:Y:S02]  /*4fc0*/  I2F.S16 R0, R22 ;  /* 0x0000001600007306 */ /* 0x000e240000101400 */
[----:B0-----:R-:W-:-:S05]  /*4fd0*/  F2FP.PACK_AB R0, RZ, R0 ;  /* 0x00000000ff00723e */ /* 0x001fca00000000ff */
[----:B------:R0:W-:Y:S01]  /*4fe0*/  STG.E.U16 [R2.64], R0 ;  /* 0x0000000002007986 */ /* 0x0001e2000c101524 */
[----:B------:R-:W-:Y:S05]  /*4ff0*/  BRA `(.L_x_21296) ;  /* 0x00000bb000007947 */ /* 0x000fea0003800000 */
.L_x_21299:
        /* <DEDUP_REMOVED lines=10> */
.L_x_21302:
[----:B------:R-:W0:Y:S02]  /*50a0*/  I2F.S16 R22, R22 ;  /* 0x0000001600167306 */ /* 0x000e240000101400 */
[----:B0-----:R-:W-:-:S04]  /*50b0*/  F2FP.PACK_AB R5, RZ, R22 ;  /* 0x00000016ff05723e */ /* 0x001fc800000000ff */
[----:B------:R-:W-:-:S05]  /*50c0*/  PRMT R5, R5, 0x5410, RZ ;  /* 0x0000541005057816 */ /* 0x000fca00000000ff */
[----:B------:R0:W-:Y:S01]  /*50d0*/  STG.E [R2.64], R5 ;  /* 0x0000000502007986 */ /* 0x0001e2000c101924 */
[----:B------:R-:W-:Y:S05]  /*50e0*/  BRA `(.L_x_21296) ;  /* 0x00000ac000007947 */ /* 0x000fea0003800000 */
.L_x_21301:
[----:B------:R-:W0:Y:S02]  /*50f0*/  I2F.F64.S16 R22, R22 ;  /* 0x0000001600167312 */ /* 0x000e240000101c00 */
[----:B0-----:R0:W-:Y:S01]  /*5100*/  STG.E.64 [R2.64], R22 ;  /* 0x0000001602007986 */ /* 0x0011e2000c101b24 */
[----:B------:R-:W-:Y:S05]  /*5110*/  BRA `(.L_x_21296) ;  /* 0x00000a9000007947 */ /* 0x000fea0003800000 */
.L_x_21291:
        /* <DEDUP_REMOVED lines=10> */
.L_x_21305:
[----:B------:R-:W0:Y:S01]  /*51c0*/  I2F.F64.S16 R4, R22 ;  /* 0x0000001600047312 */ /* 0x000e220000101c00 */
[----:B------:R-:W-:-:S05]  /*51d0*/  CS2R R6, SRZ ;  /* 0x0000000000067805 */ /* 0x000fca000001ff00 */
[----:B0-----:R0:W-:Y:S01]  /*51e0*/  STG.E.128 [R2.64], R4 ;  /* 0x0000000402007986 */ /* 0x0011e2000c101d24 */
[----:B------:R-:W-:Y:S05]  /*51f0*/  BRA `(.L_x_21296) ;  /* 0x000009b000007947 */ /* 0x000fea0003800000 */
.L_x_21304:
        /* <DEDUP_REMOVED lines=21> */
.L_x_21309:
[----:B------:R-:W-:Y:S05]  /*5350*/  BSYNC B0 ;  /* 0x0000000000007941 */ /* 0x000fea0003800000 */
.L_x_21308:
[----:B------:R-:W-:-:S05]  /*5360*/  LOP3.LUT R5, R0, R5, RZ, 0xfc, !PT ;  /* 0x0000000500057212 */ /* 0x000fca00078efcff */
[----:B------:R0:W-:Y:S01]  /*5370*/  STG.E.U8 [R2.64], R5 ;  /* 0x0000000502007986 */ /* 0x0001e2000c101124 */
[----:B------:R-:W-:Y:S05]  /*5380*/  BRA `(.L_x_21296) ;  /* 0x0000082000007947 */ /* 0x000fea0003800000 */
.L_x_21307:
        /* <DEDUP_REMOVED lines=13> */
.L_x_21311:
[----:B------:R-:W-:Y:S01]  /*5460*/  IMAD.MOV.U32 R0, RZ, RZ, 0x7f ;  /* 0x0000007fff007424 */ /* 0x000fe200078e00ff */
[----:B------:R-:W-:-:S04]  /*5470*/  ISETP.GT.U32.AND P0, PT, R4, 0x7f800000, PT ;  /* 0x7f8000000400780c */ /* 0x000fc80003f04070 */
[----:B------:R-:W-:-:S04]  /*5480*/  SEL R0, R0, 0x7c, P0 ;  /* 0x0000007c00007807 */ /* 0x000fc80000000000 */
.L_x_21312:
[----:B------:R-:W-:Y:S05]  /*5490*/  BSYNC B0 ;  /* 0x0000000000007941 */ /* 0x000fea0003800000 */
.L_x_21310:
[----:B------:R-:W-:-:S04]  /*54a0*/  LOP3.LUT R4, R5, 0x80000000, RZ, 0xc0, !PT ;  /* 0x8000000005047812 */ /* 0x000fc800078ec0ff */
[----:B------:R-:W-:-:S04]  /*54b0*/  SHF.R.U32.HI R5, RZ, 0x18, R4 ;  /* 0x00000018ff057819 */ /* 0x000fc80000011604 */
[----:B------:R-:W-:-:S05]  /*54c0*/  LOP3.LUT R5, R0, R5, RZ, 0xfc, !PT ;  /* 0x0000000500057212 */ /* 0x000fca00078efcff */
[----:B------:R0:W-:Y:S01]  /*54d0*/  STG.E.U8 [R2.64], R5 ;  /* 0x0000000502007986 */ /* 0x0001e2000c101124 */
[----:B------:R-:W-:Y:S05]  /*54e0*/  BRA `(.L_x_21296) ;  /* 0x000006c000007947 */ /* 0x000fea0003800000 */
.L_x_21306:
[----:B------:R-:W0:Y:S02]  /*54f0*/  I2F.S16 R0, R22 ;  /* 0x0000001600007306 */ /* 0x000e240000101400 */
[----:B0-----:R-:W-:-:S05]  /*5500*/  F2FP.BF16.PACK_AB R0, RZ, R0 ;  /* 0x00000000ff00723e */ /* 0x001fca00000010ff */
[----:B------:R0:W-:Y:S01]  /*5510*/  STG.E.U16 [R2.64], R0 ;  /* 0x0000000002007986 */ /* 0x0001e2000c101524 */
[----:B------:R-:W-:Y:S05]  /*5520*/  BRA `(.L_x_21296) ;  /* 0x0000068000007947 */ /* 0x000fea0003800000 */
.L_x_21303:
        /* <DEDUP_REMOVED lines=10> */
.L_x_21315:
        /* <DEDUP_REMOVED lines=17> */
.L_x_21318:
[----:B------:R-:W-:-:S04]  /*56e0*/  LOP3.LUT R0, R7, 0x80000000, RZ, 0xc0, !PT ;  /* 0x8000000007007812 */ /* 0x000fc800078ec0ff */
[----:B------:R-:W-:-:S04]  /*56f0*/  SHF.R.U32.HI R5, RZ, 0x18, R0 ;  /* 0x00000018ff057819 */ /* 0x000fc80000011600 */
[----:B------:R-:W-:-:S04]  /*5700*/  LOP3.LUT R4, R4, R5, RZ, 0xfc, !PT ;  /* 0x0000000504047212 */ /* 0x000fc800078efcff */
[----:B------:R-:W-:Y:S02]  /*5710*/  PRMT R0, R4, 0x7610, R0 ;  /* 0x0000761004007816 */ /* 0x000fe40000000000 */
.L_x_21317:
[----:B------:R-:W-:Y:S05]  /*5720*/  BSYNC B0 ;  /* 0x0000000000007941 */ /* 0x000fea0003800000 */
.L_x_21316:
[----:B------:R0:W-:Y:S01]  /*5730*/  STG.E.U8 [R2.64], R0 ;  /* 0x0000000002007986 */ /* 0x0001e2000c101124 */
[----:B------:R-:W-:Y:S05]  /*5740*/  BRA `(.L_x_21296) ;  /* 0x0000046000007947 */ /* 0x000fea0003800000 */
.L_x_21314:
        /* <DEDUP_REMOVED lines=17> */
.L_x_21321:
[----:B------:R-:W-:-:S04]  /*5860*/  LOP3.LUT R0, R7, 0x80000000, RZ, 0xc0, !PT ;  /* 0x8000000007007812 */ /* 0x000fc800078ec0ff */
[----:B------:R-:W-:-:S04]  /*5870*/  SHF.R.U32.HI R5, RZ, 0x18, R0 ;  /* 0x00000018ff057819 */ /* 0x000fc80000011600 */
[----:B------:R-:W-:-:S04]  /*5880*/  LOP3.LUT R4, R4, R5, RZ, 0xfc, !PT ;  /* 0x0000000504047212 */ /* 0x000fc800078efcff */
[----:B------:R-:W-:Y:S02]  /*5890*/  PRMT R0, R4, 0x7610, R0 ;  /* 0x0000761004007816 */ /* 0x000fe40000000000 */
.L_x_21320:
[----:B------:R-:W-:Y:S05]  /*58a0*/  BSYNC B0 ;  /* 0x0000000000007941 */ /* 0x000fea0003800000 */
.L_x_21319:
[----:B------:R0:W-:Y:S01]  /*58b0*/  STG.E.U8 [R2.64], R0 ;  /* 0x0000000002007986 */ /* 0x0001e2000c101124 */
[----:B------:R-:W-:Y:S05]  /*58c0*/  BRA `(.L_x_21296) ;  /* 0x000002e000007947 */ /* 0x000fea0003800000 */
.L_x_21313:
        /* <DEDUP_REMOVED lines=22> */
.L_x_21295:
        /* <DEDUP_REMOVED lines=20> */
.L_x_21323:
[----:B------:R-:W-:-:S05]  /*5b70*/  IMAD.MOV.U32 R23, RZ, RZ, RZ ;  /* 0x000000ffff177224 */ /* 0x000fca00078e00ff */
[----:B------:R0:W-:Y:S01]  /*5b80*/  STG.E.64 [R2.64], R22 ;  /* 0x0000001602007986 */ /* 0x0001e2000c101b24 */
[----:B------:R-:W-:Y:S05]  /*5b90*/  BRA `(.L_x_21296) ;  /* 0x0000001000007947 */ /* 0x000fea0003800000 */
.L_x_21322:
[----:B------:R0:W-:Y:S02]  /*5ba0*/  STG.E [R2.64], R22 ;  /* 0x0000001602007986 */ /* 0x0001e4000c101924 */
.L_x_21296:
        /* <DEDUP_REMOVED lines=21> */
.L_x_21327:
[----:B------:R0:W-:Y:S01]  /*5d00*/  STG.E.U8 [R2.64], R24 ;  /* 0x0000001802007986 */ /* 0x0001e2000c101124 */
[----:B------:R-:W-:Y:S05]  /*5d10*/  BRA `(.L_x_21329) ;  /* 0x00000d5000007947 */ /* 0x000fea0003800000 */
.L_x_21326:
        /* <DEDUP_REMOVED lines=9> */
.L_x_21331:
[----:B------:R0:W-:Y:S01]  /*5db0*/  STG.E [R2.64], R24 ;  /* 0x0000001802007986 */ /* 0x0001e2000c101924 */
[----:B------:R-:W-:Y:S05]  /*5dc0*/  BRA `(.L_x_21329) ;  /* 0x00000ca000007947 */ /* 0x000fea0003800000 */
.L_x_21330:
[----:B------:R0:W-:Y:S01]  /*5dd0*/  STG.E.U16 [R2.64], R24 ;  /* 0x0000001802007986 */ /* 0x0001e2000c101524 */
[----:B------:R-:W-:Y:S05]  /*5de0*/  BRA `(.L_x_21329) ;  /* 0x00000c8000007947 */ /* 0x000fea0003800000 */
.L_x_21325:
        /* <DEDUP_REMOVED lines=9> */
.L_x_21333:
[----:B------:R-:W0:Y:S02]  /*5e80*/  I2F.S16 R0, R24 ;  /* 0x0000001800007306 */ /* 0x000e240000101400 */
[----:B0-----:R-:W-:-:S05]  /*5e90*/  F2FP.PACK_AB R0, RZ, R0 ;  /* 0x00000000ff00723e */ /* 0x001fca00000000ff */
[----:B------:R0:W-:Y:S01]  /*5ea0*/  STG.E.U16 [R2.64], R0 ;  /* 0x0000000002007986 */ /* 0x0001e2000c101524 */
[----:B------:R-:W-:Y:S05]  /*5eb0*/  BRA `(.L_x_21329) ;  /* 0x00000bb000007947 */ /* 0x000fea0003800000 */
.L_x_21332:
        /* <DEDUP_REMOVED lines=10> */
.L_x_21335:
[----:B------:R-:W0:Y:S02]  /*5f60*/  I2F.S16 R24, R24 ;  /* 0x0000001800187306 */ /* 0x000e240000101400 */
[----:B0-----:R-:W-:-:S04]  /*5f70*/  F2FP.PACK_AB R5, RZ, R24 ;  /* 0x00000018ff05723e */ /* 0x001fc800000000ff */
[----:B------:R-:W-:-:S05]  /*5f80*/  PRMT R5, R5, 0x5410, RZ ;  /* 0x0000541005057816 */ /* 0x000fca00000000ff */
[----:B------:R0:W-:Y:S01]  /*5f90*/  STG.E [R2.64], R5 ;  /* 0x0000000502007986 */ /* 0x0001e2000c101924 */
[----:B------:R-:W-:Y:S05]  /*5fa0*/  BRA `(.L_x_21329) ;  /* 0x00000ac000007947 */ /* 0x000fea0003800000 */
.L_x_21334:
[----:B------:R-:W0:Y:S02]  /*5fb0*/  I2F.F64.S16 R24, R24 ;  /* 0x0000001800187312 */ /* 0x000e240000101c00 */
[----:B0-----:R0:W-:Y:S01]  /*5fc0*/  STG.E.64 [R2.64], R24 ;  /* 0x0000001802007986 */ /* 0x0011e2000c101b24 */
[----:B------:R-:W-:Y:S05]  /*5fd0*/  BRA `(.L_x_21329) ;  /* 0x00000a9000007947 */ /* 0x000fea0003800000 */
.L_x_21324:
        /* <DEDUP_REMOVED lines=10> */
.L_x_21338:
[----:B------:R-:W0:Y:S01]  /*6080*/  I2F.F64.S16 R4, R24 ;  /* 0x0000001800047312 */ /* 0x000e220000101c00 */
[----:B------:R-:W-:-:S05]  /*6090*/  CS2R R6, SRZ ;  /* 0x0000000000067805 */ /* 0x000fca000001ff00 */
[----:B0-----:R0:W-:Y:S01]  /*60a0*/  STG.E.128 [R2.64], R4 ;  /* 0x0000000402007986 */ /* 0x0011e2000c101d24 */
[----:B------:R-:W-:Y:S05]  /*60b0*/  BRA `(.L_x_21329) ;  /* 0x000009b000007947 */ /* 0x000fea0003800000 */
.L_x_21337:
        /* <DEDUP_REMOVED lines=21> */
.L_x_21342:
[----:B------:R-:W-:Y:S05]  /*6210*/  BSYNC B0 ;  /* 0x0000000000007941 */ /* 0x000fea0003800000 */
.L_x_21341:
[----:B------:R-:W-:-:S05]  /*6220*/  LOP3.LUT R5, R0, R5, RZ, 0xfc, !PT ;  /* 0x0000000500057212 */ /* 0x000fca00078efcff */
[----:B------:R0:W-:Y:S01]  /*6230*/  STG.E.U8 [R2.64], R5 ;  /* 0x0000000502007986 */ /* 0x0001e2000c101124 */
[----:B------:R-:W-:Y:S05]  /*6240*/  BRA `(.L_x_21329) ;  /* 0x0000082000007947 */ /* 0x000fea0003800000 */
.L_x_21340:
        /* <DEDUP_REMOVED lines=13> */
.L_x_21344:
[----:B------:R-:W-:Y:S01]  /*6320*/  IMAD.MOV.U32 R0, RZ, RZ, 0x7f ;  /* 0x0000007fff007424 */ /* 0x000fe200078e00ff */
[----:B------:R-:W-:-:S04]  /*6330*/  ISETP.GT.U32.AND P0, PT, R4, 0x7f800000, PT ;  /* 0x7f8000000400780c */ /* 0x000fc80003f04070 */
[----:B------:R-:W-:-:S04]  /*6340*/  SEL R0, R0, 0x7c, P0 ;  /* 0x0000007c00007807 */ /* 0x000fc80000000000 */
.L_x_21345:
[----:B------:R-:W-:Y:S05]  /*6350*/  BSYNC B0 ;  /* 0x0000000000007941 */ /* 0x000fea0003800000 */
.L_x_21343:
[----:B------:R-:W-:-:S04]  /*6360*/  LOP3.LUT R4, R5, 0x80000000, RZ, 0xc0, !PT ;  /* 0x8000000005047812 */ /* 0x000fc800078ec0ff */
[----:B------:R-:W-:-:S04]  /*6370*/  SHF.R.U32.HI R5, RZ, 0x18, R4 ;  /* 0x00000018ff057819 */ /* 0x000fc80000011604 */
[----:B------:R-:W-:-:S05]  /*6380*/  LOP3.LUT R5, R0, R5, RZ, 0xfc, !PT ;  /* 0x0000000500057212 */ /* 0x000fca00078efcff */
[----:B------:R0:W-:Y:S01]  /*6390*/  STG.E.U8 [R2.64], R5 ;  /* 0x0000000502007986 */ /* 0x0001e2000c101124 */
[----:B------:R-:W-:Y:S05]  /*63a0*/  BRA `(.L_x_21329) ;  /* 0x000006c000007947 */ /* 0x000fea0003800000 */
.L_x_21339:
[----:B------:R-:W0:Y:S02]  /*63b0*/  I2F.S16 R0, R24 ;  /* 0x0000001800007306 */ /* 0x000e240000101400 */
[----:B0-----:R-:W-:-:S05]  /*63c0*/  F2FP.BF16.PACK_AB R0, RZ, R0 ;  /* 0x00000000ff00723e */ /* 0x001fca00000010ff */
[----:B------:R0:W-:Y:S01]  /*63d0*/  STG.E.U16 [R2.64], R0 ;  /* 0x0000000002007986 */ /* 0x0001e2000c101524 */
[----:B------:R-:W-:Y:S05]  /*63e0*/  BRA `(.L_x_21329) ;  /* 0x0000068000007947 */ /* 0x000fea0003800000 */
.L_x_21336:
        /* <DEDUP_REMOVED lines=10> */
.L_x_21348:
        /* <DEDUP_REMOVED lines=17> */
.L_x_21351:
[----:B------:R-:W-:-:S04]  /*65a0*/  LOP3.LUT R0, R7, 0x80000000, RZ, 0xc0, !PT ;  /* 0x8000000007007812 */ /* 0x000fc800078ec0ff */
[----:B------:R-:W-:-:S04]  /*65b0*/  SHF.R.U32.HI R5, RZ, 0x18, R0 ;  /* 0x00000018ff057819 */ /* 0x000fc80000011600 */
[----:B------:R-:W-:-:S04]  /*65c0*/  LOP3.LUT R4, R4, R5, RZ, 0xfc, !PT ;  /* 0x0000000504047212 */ /* 0x000fc800078efcff */
[----:B------:R-:W-:Y:S02]  /*65d0*/  PRMT R0, R4, 0x7610, R0 ;  /* 0x0000761004007816 */ /* 0x000fe40000000000 */
.L_x_21350:
[----:B------:R-:W-:Y:S05]  /*65e0*/  BSYNC B0 ;  /* 0x0000000000007941 */ /* 0x000fea0003800000 */
.L_x_21349:
[----:B------:R0:W-:Y:S01]  /*65f0*/  STG.E.U8 [R2.64], R0 ;  /* 0x0000000002007986 */ /* 0x0001e2000c101124 */
[----:B------:R-:W-:Y:S05]  /*6600*/  BRA `(.L_x_21329) ;  /* 0x0000046000007947 */ /* 0x000fea0003800000 */
.L_x_21347:
        /* <DEDUP_REMOVED lines=17> */
.L_x_21354:
[----:B------:R-:W-:-:S04]  /*6720*/  LOP3.LUT R0, R7, 0x80000000, RZ, 0xc0, !PT ;  /* 0x8000000007007812 */ /* 0x000fc800078ec0ff */
[----:B------:R-:W-:-:S04]  /*6730*/  SHF.R.U32.HI R5, RZ, 0x18, R0 ;  /* 0x00000018ff057819 */ /* 0x000fc80000011600 */
[----:B------:R-:W-:-:S04]  /*6740*/  LOP3.LUT R4, R4, R5, RZ, 0xfc, !PT ;  /* 0x0000000504047212 */ /* 0x000fc800078efcff */
[----:B------:R-:W-:Y:S02]  /*6750*/  PRMT R0, R4, 0x7610, R0 ;  /* 0x0000761004007816 */ /* 0x000fe40000000000 */
.L_x_21353:
[----:B------:R-:W-:Y:S05]  /*6760*/  BSYNC B0 ;  /* 0x0000000000007941 */ /* 0x000fea0003800000 */
.L_x_21352:
[----:B------:R0:W-:Y:S01]  /*6770*/  STG.E.U8 [R2.64], R0 ;  /* 0x0000000002007986 */ /* 0x0001e2000c101124 */
[----:B------:R-:W-:Y:S05]  /*6780*/  BRA `(.L_x_21329) ;  /* 0x000002e000007947 */ /* 0x000fea0003800000 */
.L_x_21346:
        /* <DEDUP_REMOVED lines=22> */
.L_x_21328:
        /* <DEDUP_REMOVED lines=20> */
.L_x_21356:
[----:B------:R-:W-:-:S05]  /*6a30*/  IMAD.MOV.U32 R25, RZ, RZ, RZ ;  /* 0x000000ffff197224 */ /* 0x000fca00078e00ff */
[----:B------:R0:W-:Y:S01]  /*6a40*/  STG.E.64 [R2.64], R24 ;  /* 0x0000001802007986 */ /* 0x0001e2000c101b24 */
[----:B------:R-:W-:Y:S05]  /*6a50*/  BRA `(.L_x_21329) ;  /* 0x0000001000007947 */ /* 0x000fea0003800000 */
.L_x_21355:
[----:B------:R0:W-:Y:S02]  /*6a60*/  STG.E [R2.64], R24 ;  /* 0x0000001802007986 */ /* 0x0001e4000c101924 */
.L_x_21329:
[----:B------:R-:W-:Y:S02]  /*6a70*/  IADD3 R19, R19, 0x80, RZ ;  /* 0x0000008013137810 */ /* 0x000fe40007ffe0ff */
.L_x_21290:
[----:B------:R-:W-:Y:S05]  /*6a80*/  BSYNC B6 ;  /* 0x0000000000067941 */ /* 0x000fea0003800000 */
.L_x_21289:
        /* <DEDUP_REMOVED lines=19> */
.L_x_21360:
[----:B------:R-:W-:Y:S01]  /*6bc0*/  STG.E.U8 [R2.64], R26 ;  /* 0x0000001a02007986 */ /* 0x000fe2000c101124 */
[----:B------:R-:W-:Y:S05]  /*6bd0*/  EXIT ;  /* 0x000000000000794d */ /* 0x000fea0003800000 */
.L_x_21359:
        /* <DEDUP_REMOVED lines=9> */
.L_x_21363:
[----:B------:R-:W-:Y:S01]  /*6c70*/  STG.E [R2.64], R26 ;  /* 0x0000001a02007986 */ /* 0x000fe2000c101924 */
[----:B------:R-:W-:Y:S05]  /*6c80*/  EXIT ;  /* 0x000000000000794d */ /* 0x000fea0003800000 */
.L_x_21362:
[----:B------:R-:W-:Y:S01]  /*6c90*/  STG.E.U16 [R2.64], R26 ;  /* 0x0000001a02007986 */ /* 0x000fe2000c101524 */
[----:B------:R-:W-:Y:S05]  /*6ca0*/  EXIT ;  /* 0x000000000000794d */ /* 0x000fea0003800000 */
.L_x_21358:
        /* <DEDUP_REMOVED lines=9> */
.L_x_21365:
[----:B------:R-:W0:Y:S02]  /*6d40*/  I2F.S16 R0, R26 ;  /* 0x0000001a00007306 */ /* 0x000e240000101400 */
[----:B0-----:R-:W-:-:S05]  /*6d50*/  F2FP.PACK_AB R0, RZ, R0 ;  /* 0x00000000ff00723e */ /* 0x001fca00000000ff */
[----:B------:R-:W-:Y:S01]  /*6d60*/  STG.E.U16 [R2.64], R0 ;  /* 0x0000000002007986 */ /* 0x000fe2000c101524 */
[----:B------:R-:W-:Y:S05]  /*6d70*/  EXIT ;  /* 0x000000000000794d */ /* 0x000fea0003800000 */
.L_x_21364:
        /* <DEDUP_REMOVED lines=10> */
.L_x_21367:
[----:B------:R-:W0:Y:S02]  /*6e20*/  I2F.S16 R26, R26 ;  /* 0x0000001a001a7306 */ /* 0x000e240000101400 */
[----:B0-----:R-:W-:-:S04]  /*6e30*/  F2FP.PACK_AB R5, RZ, R26 ;  /* 0x0000001aff05723e */ /* 0x001fc800000000ff */
[----:B------:R-:W-:-:S05]  /*6e40*/  PRMT R5, R5, 0x5410, RZ ;  /* 0x0000541005057816 */ /* 0x000fca00000000ff */
[----:B------:R-:W-:Y:S01]  /*6e50*/  STG.E [R2.64], R5 ;  /* 0x0000000502007986 */ /* 0x000fe2000c101924 */
[----:B------:R-:W-:Y:S05]  /*6e60*/  EXIT ;  /* 0x000000000000794d */ /* 0x000fea0003800000 */
.L_x_21366:
[----:B------:R-:W0:Y:S02]  /*6e70*/  I2F.F64.S16 R26, R26 ;  /* 0x0000001a001a7312 */ /* 0x000e240000101c00 */
[----:B0-----:R-:W-:Y:S01]  /*6e80*/  STG.E.64 [R2.64], R26 ;  /* 0x0000001a02007986 */ /* 0x001fe2000c101b24 */
[----:B------:R-:W-:Y:S05]  /*6e90*/  EXIT ;  /* 0x000000000000794d */ /* 0x000fea0003800000 */
.L_x_21357:
        /* <DEDUP_REMOVED lines=10> */
.L_x_21370:
[----:B------:R-:W0:Y:S01]  /*6f40*/  I2F.F64.S16 R4, R26 ;  /* 0x0000001a00047312 */ /* 0x000e220000101c00 */
[----:B------:R-:W-:-:S05]  /*6f50*/  CS2R R6, SRZ ;  /* 0x0000000000067805 */ /* 0x000fca000001ff00 */
[----:B0-----:R-:W-:Y:S01]  /*6f60*/  STG.E.128 [R2.64], R4 ;  /* 0x0000000402007986 */ /* 0x001fe2000c101d24 */
[----:B------:R-:W-:Y:S05]  /*6f70*/  EXIT ;  /* 0x000000000000794d */ /* 0x000fea0003800000 */
.L_x_21369:
        /* <DEDUP_REMOVED lines=21> */
.L_x_21374:
[----:B------:R-:W-:Y:S05]  /*70d0*/  BSYNC B0 ;  /* 0x0000000000007941 */ /* 0x000fea0003800000 */
.L_x_21373:
[----:B------:R-:W-:-:S05]  /*70e0*/  LOP3.LUT R5, R0, R5, RZ, 0xfc, !PT ;  /* 0x0000000500057212 */ /* 0x000fca00078efcff */
[----:B------:R-:W-:Y:S01]  /*70f0*/  STG.E.U8 [R2.64], R5 ;  /* 0x0000000502007986 */ /* 0x000fe2000c101124 */
[----:B------:R-:W-:Y:S05]  /*7100*/  EXIT ;  /* 0x000000000000794d */ /* 0x000fea0003800000 */
.L_x_21372:
        /* <DEDUP_REMOVED lines=13> */
.L_x_21376:
[----:B------:R-:W-:Y:S01]  /*71e0*/  IMAD.MOV.U32 R0, RZ, RZ, 0x7f ;  /* 0x0000007fff007424 */ /* 0x000fe200078e00ff */
[----:B------:R-:W-:-:S04]  /*71f0*/  ISETP.GT.U32.AND P0, PT, R4, 0x7f800000, PT ;  /* 0x7f8000000400780c */ /* 0x000fc80003f04070 */
[----:B------:R-:W-:-:S04]  /*7200*/  SEL R0, R0, 0x7c, P0 ;  /* 0x0000007c00007807 */ /* 0x000fc80000000000 */
.L_x_21377:
[----:B------:R-:W-:Y:S05]  /*7210*/  BSYNC B0 ;  /* 0x0000000000007941 */ /* 0x000fea0003800000 */
.L_x_21375:
[----:B------:R-:W-:-:S04]  /*7220*/  LOP3.LUT R4, R5, 0x80000000, RZ, 0xc0, !PT ;  /* 0x8000000005047812 */ /* 0x000fc800078ec0ff */
[----:B------:R-:W-:-:S04]  /*7230*/  SHF.R.U32.HI R5, RZ, 0x18, R4 ;  /* 0x00000018ff057819 */ /* 0x000fc80000011604 */
[----:B------:R-:W-:-:S05]  /*7240*/  LOP3.LUT R5, R0, R5, RZ, 0xfc, !PT ;  /* 0x0000000500057212 */ /* 0x000fca00078efcff */
[----:B------:R-:W-:Y:S01]  /*7250*/  STG.E.U8 [R2.64], R5 ;  /* 0x0000000502007986 */ /* 0x000fe2000c101124 */
[----:B------:R-:W-:Y:S05]  /*7260*/  EXIT ;  /* 0x000000000000794d */ /* 0x000fea0003800000 */
.L_x_21371:
[----:B------:R-:W0:Y:S02]  /*7270*/  I2F.S16 R0, R26 ;  /* 0x0000001a00007306 */ /* 0x000e240000101400 */
[----:B0-----:R-:W-:-:S05]  /*7280*/  F2FP.BF16.PACK_AB R0, RZ, R0 ;  /* 0x00000000ff00723e */ /* 0x001fca00000010ff */
[----:B------:R-:W-:Y:S01]  /*7290*/  STG.E.U16 [R2.64], R0 ;  /* 0x0000000002007986 */ /* 0x000fe2000c101524 */
[----:B------:R-:W-:Y:S05]  /*72a0*/  EXIT ;  /* 0x000000000000794d */ /* 0x000fea0003800000 */
.L_x_21368:
        /* <DEDUP_REMOVED lines=10> */
.L_x_21380:
        /* <DEDUP_REMOVED lines=17> */
.L_x_21383:
[----:B------:R-:W-:-:S04]  /*7460*/  LOP3.LUT R0, R7, 0x80000000, RZ, 0xc0, !PT ;  /* 0x8000000007007812 */ /* 0x000fc800078ec0ff */
[----:B------:R-:W-:-:S04]  /*7470*/  SHF.R.U32.HI R5, RZ, 0x18, R0 ;  /* 0x00000018ff057819 */ /* 0x000fc80000011600 */
[----:B------:R-:W-:-:S04]  /*7480*/  LOP3.LUT R4, R4, R5, RZ, 0xfc, !PT ;  /* 0x0000000504047212 */ /* 0x000fc800078efcff */
[----:B------:R-:W-:Y:S02]  /*7490*/  PRMT R0, R4, 0x7610, R0 ;  /* 0x0000761004007816 */ /* 0x000fe40000000000 */
.L_x_21382:
[----:B------:R-:W-:Y:S05]  /*74a0*/  BSYNC B0 ;  /* 0x0000000000007941 */ /* 0x000fea0003800000 */
.L_x_21381:
[----:B------:R-:W-:Y:S01]  /*74b0*/  STG.E.U8 [R2.64], R0 ;  /* 0x0000000002007986 */ /* 0x000fe2000c101124 */
[----:B------:R-:W-:Y:S05]  /*74c0*/  EXIT ;  /* 0x000000000000794d */ /* 0x000fea0003800000 */
.L_x_21379:
        /* <DEDUP_REMOVED lines=17> */
.L_x_21386:
[----:B------:R-:W-:-:S04]  /*75e0*/  LOP3.LUT R0, R7, 0x80000000, RZ, 0xc0, !PT ;  /* 0x8000000007007812 */ /* 0x000fc800078ec0ff */
[----:B------:R-:W-:-:S04]  /*75f0*/  SHF.R.U32.HI R5, RZ, 0x18, R0 ;  /* 0x00000018ff057819 */ /* 0x000fc80000011600 */
[----:B------:R-:W-:-:S04]  /*7600*/  LOP3.LUT R4, R4, R5, RZ, 0xfc, !PT ;  /* 0x0000000504047212 */ /* 0x000fc800078efcff */
[----:B------:R-:W-:Y:S02]  /*7610*/  PRMT R0, R4, 0x7610, R0 ;  /* 0x0000761004007816 */ /* 0x000fe40000000000 */
.L_x_21385:
[----:B------:R-:W-:Y:S05]  /*7620*/  BSYNC B0 ;  /* 0x0000000000007941 */ /* 0x000fea0003800000 */
.L_x_21384:
[----:B------:R-:W-:Y:S01]  /*7630*/  STG.E.U8 [R2.64], R0 ;  /* 0x0000000002007986 */ /* 0x000fe2000c101124 */
[----:B------:R-:W-:Y:S05]  /*7640*/  EXIT ;  /* 0x000000000000794d */ /* 0x000fea0003800000 */
.L_x_21378:
        /* <DEDUP_REMOVED lines=22> */
.L_x_21361:
        /* <DEDUP_REMOVED lines=20> */
.L_x_21388:
[----:B------:R-:W-:-:S05]  /*78f0*/  IMAD.MOV.U32 R27, RZ, RZ, RZ ;  /* 0x000000ffff1b7224 */ /* 0x000fca00078e00ff */
[----:B------:R-:W-:Y:S01]  /*7900*/  STG.E.64 [R2.64], R26 ;  /* 0x0000001a02007986 */ /* 0x000fe2000c101b24 */
[----:B------:R-:W-:Y:S05]  /*7910*/  EXIT ;  /* 0x000000000000794d */ /* 0x000fea0003800000 */
.L_x_21387:
[----:B------:R-:W-:Y:S01]  /*7920*/  STG.E [R2.64], R26 ;  /* 0x0000001a02007986 */ /* 0x000fe2000c101924 */
[----:B------:R-:W-:Y:S05]  /*7930*/  EXIT ;  /* 0x000000000000794d */ /* 0x000fea0003800000 */
.L_x_21389:
        /* <DEDUP_REMOVED lines=12> */
.L_x_42012:


//--------------------- .text._ZN2at6native18elementwise_kernelILi128ELi4EZNS0_22gpu_kernel_impl_nocastINS0_13AUnaryFunctorIssbZZZNS0_22logical_or_kernel_cudaERNS_14TensorIteratorEENKUlvE0_clEvENKUlvE3_clEvEUlssE_EEEEvRNS_18TensorIteratorBaseERKT_EUliE_EEviT1_ --------------------------
	.section	.text._ZN2at6native18elementwise_kernelILi128ELi4EZNS0_22gpu_kernel_impl_nocastINS0_13AUnaryFunctorIssbZZZNS0_22logical_or_kernel_cudaERNS_14TensorIteratorEENKUlvE0_clEvENKUlvE3_clEvEUlssE_EEEEvRNS_18TensorIteratorBaseERKT_EUliE_EEviT1_,"ax",@progbits
	.sectioninfo	@"SHI_REGISTERS=12"
	.align	128
        .global         _ZN2at6native18elementwise_kernelILi128ELi4EZNS0_22gpu_kernel_impl_nocastINS0_13AUnaryFunctorIssbZZZNS0_22logical_or_kernel_cudaERNS_14TensorIteratorEENKUlvE0_clEvENKUlvE3_clEvEUlssE_EEEEvRNS_18TensorIteratorBaseERKT_EUliE_EEviT1_
        .type           _ZN2at6native18elementwise_kernelILi128ELi4EZNS0_22gpu_kernel_impl_nocastINS0_13AUnaryFunctorIssbZZZNS0_22logical_or_kernel_cudaERNS_14TensorIteratorEENKUlvE0_clEvENKUlvE3_clEvEUlssE_EEEEvRNS_18TensorIteratorBaseERKT_EUliE_EEviT1_,@function
        .size           _ZN2at6native18elementwise_kernelILi128ELi4EZNS0_22gpu_kernel_impl_nocastINS0_13AUnaryFunctorIssbZZZNS0_22logical_or_kernel_cudaERNS_14TensorIteratorEENKUlvE0_clEvENKUlvE3_clEvEUlssE_EEEEvRNS_18TensorIteratorBaseERKT_EUliE_EEviT1_,(.L_x_42013 - _ZN2at6native18elementwise_kernelILi128ELi4EZNS0_22gpu_kernel_impl_nocastINS0_13AUnaryFunctorIssbZZZNS0_22logical_or_kernel_cudaERNS_14TensorIteratorEENKUlvE0_clEvENKUlvE3_clEvEUlssE_EEEEvRNS_18TensorIteratorBaseERKT_EUliE_EEviT1_)
        .other          _ZN2at6native18elementwise_kernelILi128ELi4EZNS0_22gpu_kernel_impl_nocastINS0_13AUnaryFunctorIssbZZZNS0_22logical_or_kernel_cudaERNS_14TensorIteratorEENKUlvE0_clEvENKUlvE3_clEvEUlssE_EEEEvRNS_18TensorIteratorBaseERKT_EUliE_EEviT1_,@"STO_CUDA_ENTRY STV_DEFAULT"
_ZN2at6native18elementwise_kernelILi128ELi4EZNS0_22gpu_kernel_impl_nocastINS0_13AUnaryFunctorIssbZZZNS0_22logical_or_kernel_cudaERNS_14TensorIteratorEENKUlvE0_clEvENKUlvE3_clEvEUlssE_EEEEvRNS_18TensorIteratorBaseERKT_EUliE_EEviT1_:
.text._ZN2at6native18elementwise_kernelILi128ELi4EZNS0_22gpu_kernel_impl_nocastINS0_13AUnaryFunctorIssbZZZNS0_22logical_or_kernel_cudaERNS_14TensorIteratorEENKUlvE0_clEvENKUlvE3_clEvEUlssE_EEEEvRNS_18TensorIteratorBaseERKT_EUliE_EEviT1_:
[----:B------:R-:W-:Y:S02]  /*0000*/  MOV R1, c[0x0][0x28] ;  /* 0x00000a0000017a02 */ /* 0x000fe40000000f00 */
[----:B------:R-:W0:Y:S01]  /*0010*/  S2R R0, SR_CTAID.X ;  /* 0x0000000000007919 */ /* 0x000e220000002500 */
[----:B------:R-:W-:Y:S01]  /*0020*/  ULDC.64 UR6, c[0x0][0x118] ;  /* 0x0000460000067ab9 */ /* 0x000fe20000000a00 */
[----:B------:R-:W-:Y:S01]  /*0030*/  BSSY B0, `(.L_x_21390) ;  /* 0x00000f4000007945 */ /* 0x000fe20003800000 */
[----:B------:R-:W-:Y:S01]  /*0040*/  ULDC.U16 UR4, c[0x0][0x372] ;  /* 0x0000dc8000047ab9 */ /* 0x000fe20000000400 */
        /* <DEDUP_REMOVED lines=231> */
.L_x_21392:
[----:B------:R-:W-:-:S04]  /*0ec0*/  IADD3 R4, P0, R3, c[0x0][0x368], RZ ;  /* 0x0000da0003047a10 */ /* 0x000fc80007f1e0ff */
[----:B------:R-:W-:-:S05]  /*0ed0*/  IADD3.X R5, RZ, c[0x0][0x36c], RZ, P0, !PT ;  /* 0x0000db00ff057a10 */ /* 0x000fca00007fe4ff */
[----:B------:R-:W2:Y:S01]  /*0ee0*/  LDG.E.U16 R4, [R4.64] ;  /* 0x0000000604047981 */ /* 0x000ea2000c1e1500 */
[----:B------:R-:W-:Y:S02]  /*0ef0*/  IADD3 R2, P1, R2, c[0x0][0x360], RZ ;  /* 0x0000d80002027a10 */ /* 0x000fe40007f3e0ff */
[----:B------:R-:W-:Y:S02]  /*0f00*/  IADD3 R0, R0, 0x80, RZ ;  /* 0x0000008000007810 */ /* 0x000fe40007ffe0ff */
[----:B--2---:R-:W-:-:S04]  /*0f10*/  LOP3.LUT R3, R4, UR4, RZ, 0xfc, !PT ;  /* 0x0000000404037c12 */ /* 0x004fc8000f8efcff */
[----:B------:R-:W-:-:S04]  /*0f20*/  PRMT R3, R3, 0x9910, RZ ;  /* 0x0000991003037816 */ /* 0x000fc800000000ff */
[----:B------:R-:W-:Y:S02]  /*0f30*/  ISETP.NE.AND P0, PT, R3, RZ, PT ;  /* 0x000000ff0300720c */ /* 0x000fe40003f05270 */
[----:B------:R-:W-:Y:S02]  /*0f40*/  IADD3.X R3, RZ, c[0x0][0x364], RZ, P1, !PT ;  /* 0x0000d900ff037a10 */ /* 0x000fe40000ffe4ff */
[----:B------:R-:W-:-:S05]  /*0f50*/  SEL R7, RZ, 0x1, !P0 ;  /* 0x00000001ff077807 */ /* 0x000fca0004000000 */
[----:B------:R0:W-:Y:S04]  /*0f60*/  STG.E.U8 [R2.64], R7 ;  /* 0x0000000702007986 */ /* 0x0001e8000c101106 */
.L_x_21391:
[----:B------:R-:W-:Y:S05]  /*0f70*/  BSYNC B0 ;  /* 0x0000000000007941 */ /* 0x000fea0003800000 */
.L_x_21390:
        /* <DEDUP_REMOVED lines=230> */
.L_x_21395:
        /* <DEDUP_REMOVED lines=240> */
.L_x_21396:
        /* <DEDUP_REMOVED lines=11> */
.L_x_21394:
[----:B------:R-:W-:Y:S05]  /*2d90*/  BSYNC B0 ;  /* 0x0000000000007941 */ /* 0x000fea0003800000 */
.L_x_21393:
        /* <DEDUP_REMOVED lines=229> */
.L_x_21397:
[----:B------:R-:W-:-:S04]  /*3bf0*/  IADD3 R4, P0, R3, c[0x0][0x368], RZ ;  /* 0x0000da0003047a10 */ /* 0x000fc80007f1e0ff */
[----:B------:R-:W-:-:S05]  /*3c00*/  IADD3.X R5, RZ, c[0x0][0x36c], RZ, P0, !PT ;  /* 0x0000db00ff057a10 */ /* 0x000fca00007fe4ff */
[----:B------:R-:W2:Y:S01]  /*3c10*/  LDG.E.U16 R4, [R4.64] ;  /* 0x0000000604047981 */ /* 0x000ea2000c1e1500 */
[----:B------:R-:W-:-:S04]  /*3c20*/  IADD3 R2, P1, R2, c[0x0][0x360], RZ ;  /* 0x0000d80002027a10 */ /* 0x000fc80007f3e0ff */
[----:B------:R-:W-:Y:S02]  /*3c30*/  IADD3.X R3, RZ, c[0x0][0x364], RZ, P1, !PT ;  /* 0x0000d900ff037a10 */ /* 0x000fe40000ffe4ff */
[----:B--2---:R-:W-:-:S04]  /*3c40*/  LOP3.LUT R0, R4, UR4, RZ, 0xfc, !PT ;  /* 0x0000000404007c12 */ /* 0x004fc8000f8efcff */
[----:B------:R-:W-:-:S04]  /*3c50*/  PRMT R0, R0, 0x9910, RZ ;  /* 0x0000991000007816 */ /* 0x000fc800000000ff */
[----:B------:R-:W-:-:S04]  /*3c60*/  ISETP.NE.AND P0, PT, R0, RZ, PT ;  /* 0x000000ff0000720c */ /* 0x000fc80003f05270 */
[----:B------:R-:W-:-:S05]  /*3c70*/  SEL R7, RZ, 0x1, !P0 ;  /* 0x00000001ff077807 */ /* 0x000fca0004000000 */
[----:B------:R-:W-:Y:S01]  /*3c80*/  STG.E.U8 [R2.64], R7 ;  /* 0x0000000702007986 */ /* 0x000fe2000c101106 */
[----:B------:R-:W-:Y:S05]  /*3c90*/  EXIT ;  /* 0x000000000000794d */ /* 0x000fea0003800000 */
.L_x_21398:
        /* <DEDUP_REMOVED lines=14> */
.L_x_42013:


//--------------------- .text._ZN2at6native27unrolled_elementwise_kernelINS0_13AUnaryFunctorIssbZZZNS0_22logical_or_kernel_cudaERNS_14TensorIteratorEENKUlvE0_clEvENKUlvE3_clEvEUlssE_EESt5arrayIPcLm2EELi4E23TrivialOffsetCalculatorILi1EjESD_NS0_6memory15LoadWithoutCastENSE_16StoreWithoutCastEEEviT_T0_T2_T3_T4_T5_ --------------------------
	.section	.text._ZN2at6native27unrolled_elementwise_kernelINS0_13AUnaryFunctorIssbZZZNS0_22logical_or_kernel_cudaERNS_14TensorIteratorEENKUlvE0_clEvENKUlvE3_clEvEUlssE_EESt5arrayIPcLm2EELi4E23TrivialOffsetCalculatorILi1EjESD_NS0_6memory15LoadWithoutCastENSE_16StoreWithoutCastEEEviT_T0_T2_T3_T4_T5_,"ax",@progbits
	.sectioninfo	@"SHI_REGISTERS=18"
	.align	128
        .global         _ZN2at6native27unrolled_elementwise_kernelINS0_13AUnaryFunctorIssbZZZNS0_22logical_or_kernel_cudaERNS_14TensorIteratorEENKUlvE0_clEvENKUlvE3_clEvEUlssE_EESt5arrayIPcLm2EELi4E23TrivialOffsetCalculatorILi1EjESD_NS0_6memory15LoadWithoutCastENSE_16StoreWithoutCastEEEviT_T0_T2_T3_T4_T5_
        .type           _ZN2at6native27unrolled_elementwise_kernelINS0_13AUnaryFunctorIssbZZZNS0_22logical_or_kernel_cudaERNS_14TensorIteratorEENKUlvE0_clEvENKUlvE3_clEvEUlssE_EESt5arrayIPcLm2EELi4E23TrivialOffsetCalculatorILi1EjESD_NS0_6memory15LoadWithoutCastENSE_16StoreWithoutCastEEEviT_T0_T2_T3_T4_T5_,@function
        .size           _ZN2at6native27unrolled_elementwise_kernelINS0_13AUnaryFunctorIssbZZZNS0_22logical_or_kernel_cudaERNS_14TensorIteratorEENKUlvE0_clEvENKUlvE3_clEvEUlssE_EESt5arrayIPcLm2EELi4E23TrivialOffsetCalculatorILi1EjESD_NS0_6memory15LoadWithoutCastENSE_16StoreWithoutCastEEEviT_T0_T2_T3_T4_T5_,(.L_x_42014 - _ZN2at6native27unrolled_elementwise_kernelINS0_13AUnaryFunctorIssbZZZNS0_22logical_or_kernel_cudaERNS_14TensorIteratorEENKUlvE0_clEvENKUlvE3_clEvEUlssE_EESt5arrayIPcLm2EELi4E23TrivialOffsetCalculatorILi1EjESD_NS0_6memory15LoadWithoutCastENSE_16StoreWithoutCastEEEviT_T0_T2_T3_T4_T5_)
        .other          _ZN2at6native27unrolled_elementwise_kernelINS0_13AUnaryFunctorIssbZZZNS0_22logical_or_kernel_cudaERNS_14TensorIteratorEENKUlvE0_clEvENKUlvE3_clEvEUlssE_EESt5arrayIPcLm2EELi4E23TrivialOffsetCalculatorILi1EjESD_NS0_6memory15LoadWithoutCastENSE_16StoreWithoutCastEEEviT_T0_T2_T3_T4_T5_,@"STO_CUDA_ENTRY STV_DEFAULT"
_ZN2at6native27unrolled_elementwise_kernelINS0_13AUnaryFunctorIssbZZZNS0_22logical_or_kernel_cudaERNS_14TensorIteratorEENKUlvE0_clEvENKUlvE3_clEvEUlssE_EESt5arrayIPcLm2EELi4E23TrivialOffsetCalculatorILi1EjESD_NS0_6memory15LoadWithoutCastENSE_16StoreWithoutCastEEEviT_T0_T2_T3_T4_T5_:
.text._ZN2at6native27unrolled_elementwise_kernelINS0_13AUnaryFunctorIssbZZZNS0_22logical_or_kernel_cudaERNS_14TensorIteratorEENKUlvE0_clEvENKUlvE3_clEvEUlssE_EESt5arrayIPcLm2EELi4E23TrivialOffsetCalculatorILi1EjESD_NS0_6memory15LoadWithoutCastENSE_16StoreWithoutCastEEEviT_T0_T2_T3_T4_T5_:
        /* <DEDUP_REMOVED lines=14> */
[----:B------:R-:W-:Y:S01]  /*00e0*/  @!P0 IMAD.WIDE.U32 R6, R6, R7, c[0x0][0x170] ;  /* 0x00005c0006068625 */ /* 0x000fe200078e0007 */
[----:B------:R-:W-:-:S04]  /*00f0*/  PRMT R4, RZ, 0x7610, R4 ;  /* 0x00007610ff047816 */ /* 0x000fc80000000004 */
[----:B------:R0:W2:Y:S05]  /*0100*/  @!P0 LDG.E.U16 R12, [R6.64] ;  /* 0x00000004060c8981 */ /* 0x0000aa000c1e1500 */
[----:B------:R-:W-:Y:S01]  /*0110*/  @!P1 IMAD R8, R0, 0x200, R3 ;  /* 0x0000020000089824 */ /* 0x000fe200078e0203 */
[----:B------:R-:W-:Y:S01]  /*0120*/  @!P1 IADD3 R3, R3, 0x80, RZ ;  /* 0x0000008003039810 */ /* 0x000fe20007ffe0ff */
[----:B------:R-:W-:-:S03]  /*0130*/  @!P1 IMAD.MOV.U32 R9, RZ, RZ, 0x2 ;  /* 0x00000002ff099424 */ /* 0x000fc600078e00ff */
[----:B------:R-:W-:Y:S01]  /*0140*/  ISETP.GE.AND P3, PT, R3, R2, PT ;  /* 0x000000020300720c */ /* 0x000fe20003f66270 */
[----:B------:R-:W-:-:S05]  /*0150*/  @!P1 IMAD.WIDE.U32 R8, R8, R9, c[0x0][0x170] ;  /* 0x00005c0008089625 */ /* 0x000fca00078e0009 */
[----:B------:R1:W3:Y:S07]  /*0160*/  @!P1 LDG.E.U16 R4, [R8.64] ;  /* 0x0000000408049981 */ /* 0x0002ee000c1e1500 */
[----:B------:R-:W-:Y:S01]  /*0170*/  @!P3 IMAD R10, R0, 0x200, R3 ;  /* 0x00000200000ab824 */ /* 0x000fe200078e0203 */
[----:B------:R-:W-:-:S04]  /*0180*/  @!P3 IADD3 R3, R3, 0x80, RZ ;  /* 0x000000800303b810 */ /* 0x000fc80007ffe0ff */
[----:B------:R-:W-:Y:S01]  /*0190*/  ISETP.GE.AND P2, PT, R3, R2, PT ;  /* 0x000000020300720c */ /* 0x000fe20003f46270 */
[----:B------:R-:W-:Y:S01]  /*01a0*/  @!P3 IMAD.MOV.U32 R11, RZ, RZ, 0x2 ;  /* 0x00000002ff0bb424 */ /* 0x000fe200078e00ff */
[----:B------:R-:W-:-:S03]  /*01b0*/  PRMT R14, RZ, 0x7610, R14 ;  /* 0x00007610ff0e7816 */ /* 0x000fc6000000000e */
[----:B------:R-:W-:Y:S01]  /*01c0*/  @!P3 IMAD.WIDE.U32 R10, R10, R11, c[0x0][0x170] ;  /* 0x00005c000a0ab625 */ /* 0x000fe200078e000b */
[----:B------:R-:W-:-:S04]  /*01d0*/  PRMT R13, RZ, 0x7610, R13 ;  /* 0x00007610ff0d7816 */ /* 0x000fc8000000000d */
[----:B------:R-:W4:Y:S03]  /*01e0*/  @!P3 LDG.E.U16 R14, [R10.64] ;  /* 0x000000040a0eb981 */ /* 0x000f26000c1e1500 */
[----:B0-----:R-:W-:Y:S02]  /*01f0*/  @!P2 IMAD R6, R0, 0x200, R3 ;  /* 0x000002000006a824 */ /* 0x001fe400078e0203 */
[----:B------:R-:W-:-:S04]  /*0200*/  @!P2 IMAD.MOV.U32 R7, RZ, RZ, 0x2 ;  /* 0x00000002ff07a424 */ /* 0x000fc800078e00ff */
[----:B------:R-:W-:-:S05]  /*0210*/  @!P2 IMAD.WIDE.U32 R6, R6, R7, c[0x0][0x170] ;  /* 0x00005c000606a625 */ /* 0x000fca00078e0007 */
[----:B------:R0:W5:Y:S01]  /*0220*/  @!P2 LDG.E.U16 R13, [R6.64] ;  /* 0x00000004060da981 */ /* 0x000162000c1e1500 */
[----:B------:R-:W-:Y:S01]  /*0230*/  ULDC.U16 UR6, c[0x0][0x166] ;  /* 0x0000598000067ab9 */ /* 0x000fe20000000400 */
[--C-:B-1----:R-:W-:Y:S02]  /*0240*/  @!P0 IMAD R9, R0, 0x200, R5.reuse ;  /* 0x0000020000098824 */ /* 0x102fe400078e0205 */
[----:B------:R-:W-:Y:S02]  /*0250*/  IMAD.MOV.U32 R3, RZ, RZ, R5 ;  /* 0x000000ffff037224 */ /* 0x000fe400078e0005 */
[----:B------:R-:W-:-:S05]  /*0260*/  @!P0 IMAD.MOV.U32 R3, RZ, RZ, R15 ;  /* 0x000000ffff038224 */ /* 0x000fca00078e000f */
[----:B------:R-:W-:Y:S01]  /*0270*/  ISETP.GE.AND P1, PT, R3, R2, PT ;  /* 0x000000020300720c */ /* 0x000fe20003f26270 */
[----:B------:R-:W-:Y:S01]  /*0280*/  BSSY B0, `(.L_x_21399) ;  /* 0x000001d000007945 */ /* 0x000fe20003800000 */
[----:B--2---:R-:W-:-:S04]  /*0290*/  LOP3.LUT R12, R12, UR6, RZ, 0xfc, !PT ;  /* 0x000000060c0c7c12 */ /* 0x004fc8000f8efcff */
[----:B------:R-:W-:-:S04]  /*02a0*/  @!P0 PRMT R8, R12, 0x9910, RZ ;  /* 0x000099100c088816 */ /* 0x000fc800000000ff */
[----:B------:R-:W-:Y:S02]  /*02b0*/  @!P0 ISETP.NE.AND P2, PT, R8, RZ, PT ;  /* 0x000000ff0800820c */ /* 0x000fe40003f45270 */
[----:B---3--:R-:W-:Y:S02]  /*02c0*/  LOP3.LUT R5, R4, UR6, RZ, 0xfc, !PT ;  /* 0x0000000604057c12 */ /* 0x008fe4000f8efcff */
[----:B------:R-:W-:Y:S02]  /*02d0*/  @!P0 IADD3 R4, P3, R9, c[0x0][0x168], RZ ;  /* 0x00005a0009048a10 */ /* 0x000fe40007f7e0ff */
[----:B0-----:R-:W-:Y:S02]  /*02e0*/  PRMT R6, R5, 0x9910, RZ ;  /* 0x0000991005067816 */ /* 0x001fe400000000ff */
[----:B------:R-:W-:Y:S01]  /*02f0*/  @!P0 SEL R7, RZ, 0x1, !P2 ;  /* 0x00000001ff078807 */ /* 0x000fe20005000000 */
[----:B------:R-:W-:-:S05]  /*0300*/  @!P0 IMAD.X R5, RZ, RZ, c[0x0][0x16c], P3 ;  /* 0x00005b00ff058624 */ /* 0x000fca00018e06ff */
[----:B------:R0:W-:Y:S01]  /*0310*/  @!P0 STG.E.U8 [R4.64], R7 ;  /* 0x0000000704008986 */ /* 0x0001e2000c101104 */
[----:B------:R-:W-:Y:S02]  /*0320*/  ISETP.NE.AND P2, PT, R6, RZ, PT ;  /* 0x000000ff0600720c */ /* 0x000fe40003f45270 */
[----:B----4-:R-:W-:-:S04]  /*0330*/  LOP3.LUT R14, R14, UR6, RZ, 0xfc, !PT ;  /* 0x000000060e0e7c12 */ /* 0x010fc8000f8efcff */
[----:B------:R-:W-:-:S04]  /*0340*/  PRMT R8, R14, 0x9910, RZ ;  /* 0x000099100e087816 */ /* 0x000fc800000000ff */
[----:B------:R-:W-:Y:S02]  /*0350*/  ISETP.NE.AND P3, PT, R8, RZ, PT ;  /* 0x000000ff0800720c */ /* 0x000fe40003f65270 */
[----:B------:R-:W-:Y:S02]  /*0360*/  SEL R9, RZ, 0x1, !P2 ;  /* 0x00000001ff097807 */ /* 0x000fe40005000000 */
[----:B-----5:R-:W-:Y:S02]  /*0370*/  LOP3.LUT R13, R13, UR6, RZ, 0xfc, !PT ;  /* 0x000000060d0d7c12 */ /* 0x020fe4000f8efcff */
        /* <DEDUP_REMOVED lines=13> */
.L_x_21400:
[----:B0-----:R-:W-:Y:S05]  /*0450*/  BSYNC B0 ;  /* 0x0000000000007941 */ /* 0x001fea0003800000 */
.L_x_21399:
[----:B------:R-:W-:-:S13]  /*0460*/  ISETP.GE.AND P0, PT, R3, R2, PT ;  /* 0x000000020300720c */ /* 0x000fda0003f06270 */
[----:B------:R-:W-:Y:S05]  /*0470*/  @P0 EXIT ;  /* 0x000000000000094d */ /* 0x000fea0003800000 */
[----:B------:R-:W-:Y:S01]  /*0480*/  PRMT R13, R13, 0x9910, RZ ;  /* 0x000099100d0d7816 */ /* 0x000fe200000000ff */
[----:B------:R-:W-:-:S04]  /*0490*/  IMAD R3, R0, 0x200, R3 ;  /* 0x0000020000037824 */ /* 0x000fc800078e0203 */
[----:B------:R-:W-:Y:S01]  /*04a0*/  IMAD.MOV.U32 R0, RZ, RZ, R13 ;  /* 0x000000ffff007224 */ /* 0x000fe200078e000d */
[----:B------:R-:W-:-:S04]  /*04b0*/  IADD3 R2, P1, R3, c[0x0][0x168], RZ ;  /* 0x00005a0003027a10 */ /* 0x000fc80007f3e0ff */
[----:B------:R-:W-:Y:S01]  /*04c0*/  ISETP.NE.AND P0, PT, R0, RZ, PT ;  /* 0x000000ff0000720c */ /* 0x000fe20003f05270 */
[----:B------:R-:W-:-:S03]  /*04d0*/  IMAD.X R3, RZ, RZ, c[0x0][0x16c], P1 ;  /* 0x00005b00ff037624 */ /* 0x000fc600008e06ff */
[----:B------:R-:W-:-:S05]  /*04e0*/  SEL R5, RZ, 0x1, !P0 ;  /* 0x00000001ff057807 */ /* 0x000fca0004000000 */
[----:B------:R-:W-:Y:S01]  /*04f0*/  STG.E.U8 [R2.64], R5 ;  /* 0x0000000502007986 */ /* 0x000fe2000c101104 */
[----:B------:R-:W-:Y:S05]  /*0500*/  EXIT ;  /* 0x000000000000794d */ /* 0x000fea0003800000 */
.L_x_21401:
        /* <DEDUP_REMOVED lines=15> */
.L_x_42014:


//--------------------- .text._ZN2at6native29vectorized_elementwise_kernelILi2ENS0_13AUnaryFunctorIssbZZZNS0_22logical_or_kernel_cudaERNS_14TensorIteratorEENKUlvE0_clEvENKUlvE3_clEvEUlssE_EESt5arrayIPcLm2EEEEviT0_T1_ --------------------------
	.section	.text._ZN2at6native29vectorized_elementwise_kernelILi2ENS0_13AUnaryFunctorIssbZZZNS0_22logical_or_kernel_cudaERNS_14TensorIteratorEENKUlvE0_clEvENKUlvE3_clEvEUlssE_EESt5arrayIPcLm2EEEEviT0_T1_,"ax",@progbits
	.sectioninfo	@"SHI_REGISTERS=27"
	.align	128
        .global         _ZN2at6native29vectorized_elementwise_kernelILi2ENS0_13AUnaryFunctorIssbZZZNS0_22logical_or_kernel_cudaERNS_14TensorIteratorEENKUlvE0_clEvENKUlvE3_clEvEUlssE_EESt5arrayIPcLm2EEEEviT0_T1_
        .type           _ZN2at6native29vectorized_elementwise_kernelILi2ENS0_13AUnaryFunctorIssbZZZNS0_22logical_or_kernel_cudaERNS_14TensorIteratorEENKUlvE0_clEvENKUlvE3_clEvEUlssE_EESt5arrayIPcLm2EEEEviT0_T1_,@function
        .size           _ZN2at6native29vectorized_elementwise_kernelILi2ENS0_13AUnaryFunctorIssbZZZNS0_22logical_or_kernel_cudaERNS_14TensorIteratorEENKUlvE0_clEvENKUlvE3_clEvEUlssE_EESt5arrayIPcLm2EEEEviT0_T1_,(.L_x_42015 - _ZN2at6native29vectorized_elementwise_kernelILi2ENS0_13AUnaryFunctorIssbZZZNS0_22logical_or_kernel_cudaERNS_14TensorIteratorEENKUlvE0_clEvENKUlvE3_clEvEUlssE_EESt5arrayIPcLm2EEEEviT0_T1_)
        .other          _ZN2at6native29vectorized_elementwise_kernelILi2ENS0_13AUnaryFunctorIssbZZZNS0_22logical_or_kernel_cudaERNS_14TensorIteratorEENKUlvE0_clEvENKUlvE3_clEvEUlssE_EESt5arrayIPcLm2EEEEviT0_T1_,@"STO_CUDA_ENTRY STV_DEFAULT"
_ZN2at6native29vectorized_elementwise_kernelILi2ENS0_13AUnaryFunctorIssbZZZNS0_22logical_or_kernel_cudaERNS_14TensorIteratorEENKUlvE0_clEvENKUlvE3_clEvEUlssE_EESt5arrayIPcLm2EEEEviT0_T1_:
.text._ZN2at6native29vectorized_elementwise_kernelILi2ENS0_13AUnaryFunctorIssbZZZNS0_22logical_or_kernel_cudaERNS_14TensorIteratorEENKUlvE0_clEvENKUlvE3_clEvEUlssE_EESt5arrayIPcLm2EEEEviT0_T1_:
[----:B------:R-:W-:Y:S02]  /*0000*/  IMAD.MOV.U32 R1, RZ, RZ, c[0x0][0x28] ;  /* 0x00000a00ff017624 */ /* 0x000fe400078e00ff */
[----:B------:R-:W0:Y:S01]  /*0010*/  S2R R0, SR_CTAID.X ;  /* 0x0000000000007919 */ /* 0x000e220000002500 */
[----:B------:R-:W-:Y:S02]  /*0020*/  ULDC.64 UR6, c[0x0][0x118] ;  /* 0x0000460000067ab9 */ /* 0x000fe40000000a00 */
[----:B------:R-:W-:Y:S01]  /*0030*/  ULDC.U16 UR4, c[0x0][0x166] ;  /* 0x0000598000047ab9 */ /* 0x000fe20000000400 */
        /* <DEDUP_REMOVED lines=12> */
[----:B------:R-:W-:-:S05]  /*0100*/  IADD3 R2, P0, R0, c[0x0][0x168], RZ ;  /* 0x00005a0000027a10 */ /* 0x000fca0007f1e0ff */
[----:B------:R-:W-:-:S04]  /*0110*/  IMAD.X R3, RZ, RZ, c[0x0][0x16c], P0 ;  /* 0x00005b00ff037624 */ /* 0x000fc800000e06ff */
[----:B------:R-:W-:Y:S01]  /*0120*/  IMAD.WIDE R2, R11, 0x2, R2 ;  /* 0x000000020b027825 */ /* 0x000fe200078e0202 */
[C---:B--2---:R-:W-:Y:S02]  /*0130*/  PRMT R0, R7.reuse, 0x7632, R0 ;  /* 0x0000763207007816 */ /* 0x044fe40000000000 */
[----:B------:R-:W-:Y:S02]  /*0140*/  LOP3.LUT R7, R7, UR4, RZ, 0xfc, !PT ;  /* 0x0000000407077c12 */ /* 0x000fe4000f8efcff */
[----:B------:R-:W-:Y:S02]  /*0150*/  LOP3.LUT R0, R0, UR4, RZ, 0xfc, !PT ;  /* 0x0000000400007c12 */ /* 0x000fe4000f8efcff */
[----:B------:R-:W-:Y:S02]  /*0160*/  PRMT R7, R7, 0x9910, RZ ;  /* 0x0000991007077816 */ /* 0x000fe400000000ff */
[C---:B---3--:R-:W-:Y:S02]  /*0170*/  PRMT R6, R8.reuse, 0x7632, R6 ;  /* 0x0000763208067816 */ /* 0x048fe40000000006 */
[----:B------:R-:W-:-:S02]  /*0180*/  LOP3.LUT R8, R8, UR4, RZ, 0xfc, !PT ;  /* 0x0000000408087c12 */ /* 0x000fc4000f8efcff */
[----:B0-----:R-:W-:Y:S01]  /*0190*/  PRMT R4, R0, 0x9910, RZ ;  /* 0x0000991000047816 */ /* 0x001fe200000000ff */
[----:B------:R-:W-:Y:S01]  /*01a0*/  IMAD.MOV.U32 R0, RZ, RZ, R7 ;  /* 0x000000ffff007224 */ /* 0x000fe200078e0007 */
[----:B------:R-:W-:Y:S02]  /*01b0*/  LOP3.LUT R6, R6, UR4, RZ, 0xfc, !PT ;  /* 0x0000000406067c12 */ /* 0x000fe4000f8efcff */
[----:B------:R-:W-:Y:S02]  /*01c0*/  PRMT R5, R8, 0x9910, RZ ;  /* 0x0000991008057816 */ /* 0x000fe400000000ff */
[----:B------:R-:W-:Y:S02]  /*01d0*/  PRMT R6, R6, 0x9910, RZ ;  /* 0x0000991006067816 */ /* 0x000fe400000000ff */
[----:B------:R-:W-:Y:S02]  /*01e0*/  ISETP.NE.AND P6, PT, R0, RZ, PT ;  /* 0x000000ff0000720c */ /* 0x000fe40003fc5270 */
[----:B------:R-:W-:-:S02]  /*01f0*/  ISETP.NE.AND P2, PT, R4, RZ, PT ;  /* 0x000000ff0400720c */ /* 0x000fc40003f45270 */
[----:B----4-:R-:W-:Y:S02]  /*0200*/  PRMT R0, R9, 0x7632, R0 ;  /* 0x0000763209007816 */ /* 0x010fe40000000000 */
[----:B-----5:R-:W-:Y:S02]  /*0210*/  PRMT R4, R10, 0x7632, R4 ;  /* 0x000076320a047816 */ /* 0x020fe40000000004 */
[----:B------:R-:W-:Y:S02]  /*0220*/  ISETP.NE.AND P5, PT, R5, RZ, PT ;  /* 0x000000ff0500720c */ /* 0x000fe40003fa5270 */
[----:B------:R-:W-:Y:S02]  /*0230*/  ISETP.NE.AND P1, PT, R6, RZ, PT ;  /* 0x000000ff0600720c */ /* 0x000fe40003f25270 */
[----:B------:R-:W-:Y:S02]  /*0240*/  LOP3.LUT R5, R9, UR4, RZ, 0xfc, !PT ;  /* 0x0000000409057c12 */ /* 0x000fe4000f8efcff */
[----:B------:R-:W-:-:S02]  /*0250*/  LOP3.LUT R6, R10, UR4, RZ, 0xfc, !PT ;  /* 0x000000040a067c12 */ /* 0x000fc4000f8efcff */
[----:B------:R-:W-:Y:S02]  /*0260*/  LOP3.LUT R0, R0, UR4, RZ, 0xfc, !PT ;  /* 0x0000000400007c12 */ /* 0x000fe4000f8efcff */
[----:B------:R-:W-:Y:S02]  /*0270*/  LOP3.LUT R4, R4, UR4, RZ, 0xfc, !PT ;  /* 0x0000000404047c12 */ /* 0x000fe4000f8efcff */
[----:B------:R-:W-:Y:S02]  /*0280*/  PRMT R5, R5, 0x9910, RZ ;  /* 0x0000991005057816 */ /* 0x000fe400000000ff */
[----:B------:R-:W-:Y:S02]  /*0290*/  PRMT R6, R6, 0x9910, RZ ;  /* 0x0000991006067816 */ /* 0x000fe400000000ff */
[----:B------:R-:W-:Y:S01]  /*02a0*/  PRMT R7, R0, 0x9910, RZ ;  /* 0x0000991000077816 */ /* 0x000fe200000000ff */
[----:B------:R-:W-:Y:S01]  /*02b0*/  IMAD.MOV.U32 R0, RZ, RZ, R5 ;  /* 0x000000ffff007224 */ /* 0x000fe200078e0005 */
[----:B------:R-:W-:Y:S01]  /*02c0*/  PRMT R8, R4, 0x9910, RZ ;  /* 0x0000991004087816 */ /* 0x000fe200000000ff */
[----:B------:R-:W-:-:S02]  /*02d0*/  IMAD.MOV.U32 R5, RZ, RZ, R6 ;  /* 0x000000ffff057224 */ /* 0x000fc400078e0006 */
[----:B------:R-:W-:Y:S01]  /*02e0*/  IMAD.MOV.U32 R4, RZ, RZ, R7 ;  /* 0x000000ffff047224 */ /* 0x000fe200078e0007 */
[----:B------:R-:W-:Y:S01]  /*02f0*/  ISETP.NE.AND P4, PT, R0, RZ, PT ;  /* 0x000000ff0000720c */ /* 0x000fe20003f85270 */
[----:B------:R-:W-:Y:S01]  /*0300*/  IMAD.MOV.U32 R6, RZ, RZ, R8 ;  /* 0x000000ffff067224 */ /* 0x000fe200078e0008 */
[----:B------:R-:W-:Y:S02]  /*0310*/  SEL R0, RZ, 0x1, !P6 ;  /* 0x00000001ff007807 */ /* 0x000fe40007000000 */
[----:B------:R-:W-:Y:S02]  /*0320*/  ISETP.NE.AND P0, PT, R4, RZ, PT ;  /* 0x000000ff0400720c */ /* 0x000fe40003f05270 */
[----:B------:R-:W-:Y:S02]  /*0330*/  ISETP.NE.AND P3, PT, R5, RZ, PT ;  /* 0x000000ff0500720c */ /* 0x000fe40003f65270 */
[----:B------:R-:W-:Y:S02]  /*0340*/  ISETP.NE.AND P6, PT, R6, RZ, PT ;  /* 0x000000ff0600720c */ /* 0x000fe40003fc5270 */
        /* <DEDUP_REMOVED lines=16> */
.L_x_21402:
        /* <DEDUP_REMOVED lines=11> */
[----:B------:R0:W2:Y:S05]  /*0500*/  @!P0 LDG.E.U16 R13, [R8.64] ;  /* 0x00000006080d8981 */ /* 0x0000aa000c1e1500 */
        /* <DEDUP_REMOVED lines=18> */
[----:B------:R0:W3:Y:S01]  /*0630*/  @!P5 LDG.E.U16 R12, [R2.64] ;  /* 0x00000006020cd981 */ /* 0x0000e2000c1e1500 */
[----:B------:R-:W-:Y:S02]  /*0640*/  @!P2 IMAD.MOV.U32 R7, RZ, RZ, 0x2 ;  /* 0x00000002ff07a424 */ /* 0x000fe400078e00ff */
[----:B------:R-:W-:-:S04]  /*0650*/  @!P3 IMAD.MOV.U32 R9, RZ, RZ, 0x2 ;  /* 0x00000002ff09b424 */ /* 0x000fc800078e00ff */
[----:B------:R-:W-:Y:S01]  /*0660*/  @!P4 IMAD.IADD R21, R0, 0x1, R15 ;  /* 0x000000010015c824 */ /* 0x000fe200078e020f */
[----:B------:R-:W-:Y:S01]  /*0670*/  @!P4 IADD3 R15, R15, 0x80, RZ ;  /* 0x000000800f0fc810 */ /* 0x000fe20007ffe0ff */
[----:B------:R-:W-:Y:S02]  /*0680*/  @!P4 IMAD.MOV.U32 R24, RZ, RZ, 0x2 ;  /* 0x00000002ff18c424 */ /* 0x000fe400078e00ff */
[----:B------:R-:W-:Y:S01]  /*0690*/  @!P6 IMAD.MOV.U32 R23, RZ, RZ, 0x2 ;  /* 0x00000002ff17e424 */ /* 0x000fe200078e00ff */
[----:B------:R-:W-:Y:S01]  /*06a0*/  ISETP.GE.AND P5, PT, R15, R10, PT ;  /* 0x0000000a0f00720c */ /* 0x000fe20003fa6270 */
[----:B0-----:R-:W-:Y:S01]  /*06b0*/  @!P1 IMAD.WIDE.U32 R2, R5, R8, c[0x0][0x170] ;  /* 0x00005c0005029625 */ /* 0x001fe200078e0008 */
[----:B------:R-:W-:Y:S02]  /*06c0*/  PRMT R17, RZ, 0x7610, R17 ;  /* 0x00007610ff117816 */ /* 0x000fe40000000011 */
[----:B------:R-:W-:Y:S01]  /*06d0*/  PRMT R16, RZ, 0x7610, R16 ;  /* 0x00007610ff107816 */ /* 0x000fe20000000010 */
[----:B------:R-:W-:Y:S01]  /*06e0*/  @!P2 IMAD.WIDE.U32 R4, R4, R7, c[0x0][0x170] ;  /* 0x00005c000404a625 */ /* 0x000fe200078e0007 */
[----:B------:R-:W-:-:S03]  /*06f0*/  PRMT R14, RZ, 0x7610, R14 ;  /* 0x00007610ff0e7816 */ /* 0x000fc6000000000e */
[----:B------:R-:W-:-:S04]  /*0700*/  @!P3 IMAD.WIDE.U32 R6, R6, R9, c[0x0][0x170] ;  /* 0x00005c000606b625 */ /* 0x000fc800078e0009 */
[----:B------:R-:W-:Y:S01]  /*0710*/  @!P4 IMAD.WIDE.U32 R8, R21, R24, c[0x0][0x170] ;  /* 0x00005c001508c625 */ /* 0x000fe200078e0018 */
[----:B------:R-:W-:Y:S01]  /*0720*/  PRMT R19, RZ, 0x7610, R19 ;  /* 0x00007610ff137816 */ /* 0x000fe20000000013 */
[----:B------:R-:W4:Y:S02]  /*0730*/  @!P3 LDG.E.U16 R17, [R6.64] ;  /* 0x000000060611b981 */ /* 0x000f24000c1e1500 */
[----:B------:R-:W-:Y:S01]  /*0740*/  @!P6 IMAD.WIDE.U32 R22, R22, R23, c[0x0][0x170] ;  /* 0x00005c001616e625 */ /* 0x000fe200078e0017 */
[----:B------:R-:W-:Y:S01]  /*0750*/  PRMT R18, RZ, 0x7610, R18 ;  /* 0x00007610ff127816 */ /* 0x000fe20000000012 */
[----:B------:R-:W5:Y:S04]  /*0760*/  @!P4 LDG.E.U16 R16, [R8.64] ;  /* 0x000000060810c981 */ /* 0x000f68000c1e1500 */
[----:B------:R0:W5:Y:S04]  /*0770*/  @!P6 LDG.E.U16 R14, [R22.64] ;  /* 0x00000006160ee981 */ /* 0x000168000c1e1500 */
[----:B------:R1:W5:Y:S04]  /*0780*/  @!P1 LDG.E.U16 R19, [R2.64] ;  /* 0x0000000602139981 */ /* 0x000368000c1e1500 */
[----:B------:R1:W5:Y:S01]  /*0790*/  @!P2 LDG.E.U16 R18, [R4.64] ;  /* 0x000000060412a981 */ /* 0x000362000c1e1500 */
[----:B0-----:R-:W-:-:S02]  /*07a0*/  @!P5 IMAD.IADD R22, R0, 0x1, R15 ;  /* 0x000000010016d824 */ /* 0x001fc400078e020f */
[----:B------:R-:W-:Y:S01]  /*07b0*/  @!P5 IMAD.MOV.U32 R23, RZ, RZ, 0x2 ;  /* 0x00000002ff17d424 */ /* 0x000fe200078e00ff */
[----:B------:R-:W-:-:S03]  /*07c0*/  PRMT R15, RZ, 0x7610, R15 ;  /* 0x00007610ff0f7816 */ /* 0x000fc6000000000f */
[----:B------:R-:W-:-:S05]  /*07d0*/  @!P5 IMAD.WIDE.U32 R22, R22, R23, c[0x0][0x170] ;  /* 0x00005c001616d625 */ /* 0x000fca00078e0017 */
[----:B------:R-:W5:Y:S01]  /*07e0*/  @!P5 LDG.E.U16 R15, [R22.64] ;  /* 0x00000006160fd981 */ /* 0x000f62000c1e1500 */
[----:B-1----:R-:W-:Y:S02]  /*07f0*/  @!P0 IMAD.IADD R3, R0, 0x1, R11 ;  /* 0x0000000100038824 */ /* 0x002fe400078e020b */
[----:B------:R-:W-:Y:S01]  /*0800*/  @!P0 IMAD.MOV.U32 R11, RZ, RZ, R20 ;  /* 0x000000ffff0b8224 */ /* 0x000fe200078e0014 */
[----:B------:R-:W-:Y:S01]  /*0810*/  BSSY B0, `(.L_x_21403) ;  /* 0x000004f000007945 */ /* 0x000fe20003800000 */
[----:B------:R-:W-:Y:S01]  /*0820*/  BSSY B1, `(.L_x_21404) ;  /* 0x0000047000017945 */ /* 0x000fe20003800000 */
[----:B--2---:R-:W-:-:S04]  /*0830*/  LOP3.LUT R13, R13, UR4, RZ, 0xfc, !PT ;  /* 0x000000040d0d7c12 */ /* 0x004fc8000f8efcff */
[----:B------:R-:W-:-:S04]  /*0840*/  @!P0 PRMT R2, R13, 0x9910, RZ ;  /* 0x000099100d028816 */ /* 0x000fc800000000ff */
[----:B------:R-:W-:Y:S02]  /*0850*/  @!P0 ISETP.NE.AND P1, PT, R2, RZ, PT ;  /* 0x000000ff0200820c */ /* 0x000fe40003f25270 */
[----:B------:R-:W-:Y:S02]  /*0860*/  @!P0 IADD3 R2, P2, R3, c[0x0][0x168], RZ ;  /* 0x00005a0003028a10 */ /* 0x000fe40007f5e0ff */
[----:B------:R-:W-:-:S03]  /*0870*/  @!P0 SEL R5, RZ, 0x1, !P1 ;  /* 0x00000001ff058807 */ /* 0x000fc60004800000 */
[----:B------:R-:W-:-:S05]  /*0880*/  @!P0 IMAD.X R3, RZ, RZ, c[0x0][0x16c], P2 ;  /* 0x00005b00ff038624 */ /* 0x000fca00010e06ff */
[----:B------:R0:W-:Y:S01]  /*0890*/  @!P0 STG.E.U8 [R2.64], R5 ;  /* 0x0000000502008986 */ /* 0x0001e2000c101106 */
[----:B---3--:R-:W-:-:S04]  /*08a0*/  LOP3.LUT R12, R12, UR4, RZ, 0xfc, !PT ;  /* 0x000000040c0c7c12 */ /* 0x008fc8000f8efcff */
[----:B------:R-:W-:-:S04]  /*08b0*/  PRMT R4, R12, 0x9910, RZ ;  /* 0x000099100c047816 */ /* 0x000fc800000000ff */
[----:B------:R-:W-:-:S04]  /*08c0*/  ISETP.NE.AND P2, PT, R4, RZ, PT ;  /* 0x000000ff0400720c */ /* 0x000fc80003f45270 */
[----:B0-----:R-:W-:Y:S02]  /*08d0*/  SEL R5, RZ, 0x1, !P2 ;  /* 0x00000001ff057807 */ /* 0x001fe40005000000 */
[----:B------:R-:W-:Y:S02]  /*08e0*/  ISETP.GE.AND P2, PT, R11, R10, PT ;  /* 0x0000000a0b00720c */ /* 0x000fe40003f46270 */
[----:B----4-:R-:W-:Y:S02]  /*08f0*/  LOP3.LUT R17, R17, UR4, RZ, 0xfc, !PT ;  /* 0x0000000411117c12 */ /* 0x010fe4000f8efcff */
[----:B-----5:R-:W-:Y:S02]  /*0900*/  LOP3.LUT R16, R16, UR4, RZ, 0xfc, !PT ;  /* 0x0000000410107c12 */ /* 0x020fe4000f8efcff */
[----:B------:R-:W-:Y:S02]  /*0910*/  LOP3.LUT R14, R14, UR4, RZ, 0xfc, !PT ;  /* 0x000000040e0e7c12 */ /* 0x000fe4000f8efcff */
[----:B------:R-:W-:-:S02]  /*0920*/  PRMT R17, R17, 0x9910, RZ ;  /* 0x0000991011117816 */ /* 0x000fc400000000ff */
[----:B------:R-:W-:Y:S02]  /*0930*/  PRMT R16, R16, 0x9910, RZ ;  /* 0x0000991010107816 */ /* 0x000fe400000000ff */
[----:B------:R-:W-:Y:S02]  /*0940*/  PRMT R6, R14, 0x9910, RZ ;  /* 0x000099100e067816 */ /* 0x000fe400000000ff */
[----:B------:R-:W-:Y:S02]  /*0950*/  LOP3.LUT R19, R19, UR4, RZ, 0xfc, !PT ;  /* 0x0000000413137c12 */ /* 0x000fe4000f8efcff */
[----:B------:R-:W-:Y:S01]  /*0960*/  LOP3.LUT R18, R18, UR4, RZ, 0xfc, !PT ;  /* 0x0000000412127c12 */ /* 0x000fe2000f8efcff */
[----:B------:R-:W-:Y:S01]  /*0970*/  IMAD.MOV.U32 R2, RZ, RZ, R17 ;  /* 0x000000ffff027224 */ /* 0x000fe200078e0011 */
[----:B------:R-:W-:Y:S01]  /*0980*/  ISETP.NE.AND P1, PT, R6, RZ, PT ;  /* 0x000000ff0600720c */ /* 0x000fe20003f25270 */
[----:B------:R-:W-:Y:S01]  /*0990*/  IMAD.MOV.U32 R3, RZ, RZ, R16 ;  /* 0x000000ffff037224 */ /* 0x000fe200078e0010 */
[----:B------:R-:W-:-:S02]  /*09a0*/  PRMT R4, R19, 0x9910, RZ ;  /* 0x0000991013047816 */ /* 0x000fc400000000ff */
[----:B------:R-:W-:Y:S02]  /*09b0*/  PRMT R6, R18, 0x9910, RZ ;  /* 0x0000991012067816 */ /* 0x000fe400000000ff */
[----:B------:R-:W-:Y:S02]  /*09c0*/  ISETP.NE.AND P0, PT, R4, RZ, PT ;  /* 0x000000ff0400720c */ /* 0x000fe40003f05270 */
[----:B------:R-:W-:Y:S02]  /*09d0*/  ISETP.NE.AND P3, PT, R6, RZ, PT ;  /* 0x000000ff0600720c */ /* 0x000fe40003f65270 */
[----:B------:R-:W-:Y:S02]  /*09e0*/  ISETP.NE.AND P4, PT, R2, RZ, PT ;  /* 0x000000ff0200720c */ /* 0x000fe40003f85270 */
[----:B------:R-:W-:Y:S02]  /*09f0*/  ISETP.NE.AND P5, PT, R3, RZ, PT ;  /* 0x000000ff0300720c */ /* 0x000fe40003fa5270 */
[----:B------:R-:W-:-:S02]  /*0a00*/  LOP3.LUT R4, R15, UR4, RZ, 0xfc, !PT ;  /* 0x000000040f047c12 */ /* 0x000fc4000f8efcff */
        /* <DEDUP_REMOVED lines=18> */
.L_x_21405:
[----:B------:R-:W-:-:S13]  /*0b30*/  ISETP.GE.AND P0, PT, R11, R10, PT ;  /* 0x0000000a0b00720c */ /* 0x000fda0003f06270 */
[----:B------:R-:W-:Y:S05]  /*0b40*/  @P0 BRA `(.L_x_21407) ;  /* 0x000000c000000947 */ /* 0x000fea0003800000 */
[----:B0-----:R-:W-:Y:S01]  /*0b50*/  IMAD.IADD R2, R0, 0x1, R11 ;  /* 0x0000000100027824 */ /* 0x001fe200078e020b */
[----:B------:R-:W-:-:S04]  /*0b60*/  IADD3 R11, R11, 0x80, RZ ;  /* 0x000000800b0b7810 */ /* 0x000fc80007ffe0ff */
[----:B------:R-:W-:-:S05]  /*0b70*/  IADD3 R2, P0, R2, c[0x0][0x168], RZ ;  /* 0x00005a0002027a10 */ /* 0x000fca0007f1e0ff */
[----:B------:R-:W-:-:S05]  /*0b80*/  IMAD.X R3, RZ, RZ, c[0x0][0x16c], P0 ;  /* 0x00005b00ff037624 */ /* 0x000fca00000e06ff */
[----:B------:R0:W-:Y:S03]  /*0b90*/  STG.E.U8 [R2.64], R9 ;  /* 0x0000000902007986 */ /* 0x0001e6000c101106 */
.L_x_21406:
[----:B------:R-:W-:-:S13]  /*0ba0*/  ISETP.GE.AND P0, PT, R11, R10, PT ;  /* 0x0000000a0b00720c */ /* 0x000fda0003f06270 */
[----:B------:R-:W-:Y:S05]  /*0bb0*/  @P0 BRA `(.L_x_21408) ;  /* 0x000000d000000947 */ /* 0x000fea0003800000 */
[----:B0-----:R-:W-:Y:S01]  /*0bc0*/  IMAD.IADD R2, R0, 0x1, R11 ;  /* 0x0000000100027824 */ /* 0x001fe200078e020b */
[----:B------:R-:W-:-:S04]  /*0bd0*/  IADD3 R11, R11, 0x80, RZ ;  /* 0x000000800b0b7810 */ /* 0x000fc80007ffe0ff */
[----:B------:R-:W-:-:S05]  /*0be0*/  IADD3 R2, P0, R2, c[0x0][0x168], RZ ;  /* 0x00005a0002027a10 */ /* 0x000fca0007f1e0ff */
[----:B------:R-:W-:-:S05]  /*0bf0*/  IMAD.X R3, RZ, RZ, c[0x0][0x16c], P0 ;  /* 0x00005b00ff037624 */ /* 0x000fca00000e06ff */
[----:B------:R0:W-:Y:S03]  /*0c00*/  STG.E.U8 [R2.64], R13 ;  /* 0x0000000d02007986 */ /* 0x0001e6000c101106 */
.L_x_21407:
        /* <DEDUP_REMOVED lines=8> */
.L_x_21408:
[----:B------:R-:W-:Y:S05]  /*0c90*/  BSYNC B1 ;  /* 0x0000000000017941 */ /* 0x000fea0003800000 */
.L_x_21404:
[----:B------:R-:W-:-:S13]  /*0ca0*/  ISETP.GE.AND P0, PT, R11, R10, PT ;  /* 0x0000000a0b00720c */ /* 0x000fda0003f06270 */
[----:B0-----:R-:W-:Y:S01]  /*0cb0*/  @!P0 IMAD.IADD R2, R0, 0x1, R11 ;  /* 0x0000000100028824 */ /* 0x001fe200078e020b */
[----:B------:R-:W-:-:S04]  /*0cc0*/  @!P0 IADD3 R11, R11, 0x80, RZ ;  /* 0x000000800b0b8810 */ /* 0x000fc80007ffe0ff */
[----:B------:R-:W-:-:S05]  /*0cd0*/  @!P0 IADD3 R2, P1, R2, c[0x0][0x168], RZ ;  /* 0x00005a0002028a10 */ /* 0x000fca0007f3e0ff */
[----:B------:R-:W-:-:S05]  /*0ce0*/  @!P0 IMAD.X R3, RZ, RZ, c[0x0][0x16c], P1 ;  /* 0x00005b00ff038624 */ /* 0x000fca00008e06ff */
[----:B------:R0:W-:Y:S03]  /*0cf0*/  @!P0 STG.E.U8 [R2.64], R15 ;  /* 0x0000000f02008986 */ /* 0x0001e6000c101106 */
.L_x_21409:
[----:B------:R-:W-:Y:S05]  /*0d00*/  BSYNC B0 ;  /* 0x0000000000007941 */ /* 0x000fea0003800000 */
.L_x_21403:
[----:B------:R-:W-:Y:S01]  /*0d10*/  WARPSYNC 0xffffffff ;  /* 0xffffffff00007948 */ /* 0x000fe20003800000 */
[----:B------:R-:W-:-:S13]  /*0d20*/  ISETP.GE.AND P0, PT, R11, R10, PT ;  /* 0x0000000a0b00720c */ /* 0x000fda0003f06270 */
[----:B------:R-:W-:Y:S05]  /*0d30*/  @P0 EXIT ;  /* 0x000000000000094d */ /* 0x000fea0003800000 */
[----:B------:R-:W-:Y:S01]  /*0d40*/  IMAD.IADD R0, R0, 0x1, R11 ;  /* 0x0000000100007824 */ /* 0x000fe200078e020b */
[----:B0-----:R-:W-:-:S04]  /*0d50*/  PRMT R3, R4, 0x9910, RZ ;  /* 0x0000991004037816 */ /* 0x001fc800000000ff */
[----:B------:R-:W-:Y:S02]  /*0d60*/  IADD3 R2, P1, R0, c[0x0][0x168], RZ ;  /* 0x00005a0000027a10 */ /* 0x000fe40007f3e0ff */
[----:B------:R-:W-:-:S03]  /*0d70*/  ISETP.NE.AND P0, PT, R3, RZ, PT ;  /* 0x000000ff0300720c */ /* 0x000fc60003f05270 */
[----:B------:R-:W-:Y:S01]  /*0d80*/  IMAD.X R3, RZ, RZ, c[0x0][0x16c], P1 ;  /* 0x00005b00ff037624 */ /* 0x000fe200008e06ff */
[----:B------:R-:W-:-:S05]  /*0d90*/  SEL R5, RZ, 0x1, !P0 ;  /* 0x00000001ff057807 */ /* 0x000fca0004000000 */
[----:B------:R-:W-:Y:S01]  /*0da0*/  STG.E.U8 [R2.64], R5 ;  /* 0x0000000502007986 */ /* 0x000fe2000c101106 */
[----:B------:R-:W-:Y:S05]  /*0db0*/  EXIT ;  /* 0x000000000000794d */ /* 0x000fea0003800000 */
.L_x_21410:
        /* <DEDUP_REMOVED lines=12> */
.L_x_42015:


//--------------------- .text._ZN2at6native29vectorized_elementwise_kernelILi4ENS0_13AUnaryFunctorIssbZZZNS0_22logical_or_kernel_cudaERNS_14TensorIteratorEENKUlvE0_clEvENKUlvE3_clEvEUlssE_EESt5arrayIPcLm2EEEEviT0_T1_ --------------------------
	.section	.text._ZN2at6native29vectorized_elementwise_kernelILi4ENS0_13AUnaryFunctorIssbZZZNS0_22logical_or_kernel_cudaERNS_14TensorIteratorEENKUlvE0_clEvENKUlvE3_clEvEUlssE_EESt5arrayIPcLm2EEEEviT0_T1_,"ax",@progbits
	.sectioninfo	@"SHI_REGISTERS=27"
	.align	128
        .global         _ZN2at6native29vectorized_elementwise_kernelILi4ENS0_13AUnaryFunctorIssbZZZNS0_22logical_or_kernel_cudaERNS_14TensorIteratorEENKUlvE0_clEvENKUlvE3_clEvEUlssE_EESt5arrayIPcLm2EEEEviT0_T1_
        .type           _ZN2at6native29vectorized_elementwise_kernelILi4ENS0_13AUnaryFunctorIssbZZZNS0_22logical_or_kernel_cudaERNS_14TensorIteratorEENKUlvE0_clEvENKUlvE3_clEvEUlssE_EESt5arrayIPcLm2EEEEviT0_T1_,@function
        .size           _ZN2at6native29vectorized_elementwise_kernelILi4ENS0_13AUnaryFunctorIssbZZZNS0_22logical_or_kernel_cudaERNS_14TensorIteratorEENKUlvE0_clEvENKUlvE3_clEvEUlssE_EESt5arrayIPcLm2EEEEviT0_T1_,(.L_x_42016 - _ZN2at6native29vectorized_elementwise_kernelILi4ENS0_13AUnaryFunctorIssbZZZNS0_22logical_or_kernel_cudaERNS_14TensorIteratorEENKUlvE0_clEvENKUlvE3_clEvEUlssE_EESt5arrayIPcLm2EEEEviT0_T1_)
        .other          _ZN2at6native29vectorized_elementwise_kernelILi4ENS0_13AUnaryFunctorIssbZZZNS0_22logical_or_kernel_cudaERNS_14TensorIteratorEENKUlvE0_clEvENKUlvE3_clEvEUlssE_EESt5arrayIPcLm2EEEEviT0_T1_,@"STO_CUDA_ENTRY STV_DEFAULT"
_ZN2at6native29vectorized_elementwise_kernelILi4ENS0_13AUnaryFunctorIssbZZZNS0_22logical_or_kernel_cudaERNS_14TensorIteratorEENKUlvE0_clEvENKUlvE3_clEvEUlssE_EESt5arrayIPcLm2EEEEviT0_T1_:
.text._ZN2at6native29vectorized_elementwise_kernelILi4ENS0_13AUnaryFunctorIssbZZZNS0_22logical_or_kernel_cudaERNS_14TensorIteratorEENKUlvE0_clEvENKUlvE3_clEvEUlssE_EESt5arrayIPcLm2EEEEviT0_T1_:
        /* <DEDUP_REMOVED lines=14> */
[C---:B--2---:R-:W-:Y:S02]  /*00e0*/  LOP3.LUT R3, R10.reuse, UR4, RZ, 0xfc, !PT ;  /* 0x000000040a037c12 */ /* 0x044fe4000f8efcff */
[----:B------:R-:W-:Y:S02]  /*00f0*/  LOP3.LUT R8, R11, UR4, RZ, 0xfc, !PT ;  /* 0x000000040b087c12 */ /* 0x000fe4000f8efcff */
[----:B------:R-:W-:Y:S02]  /*0100*/  PRMT R9, R3, 0x9910, RZ ;  /* 0x0000991003097816 */ /* 0x000fe400000000ff */
[----:B------:R-:W-:-:S02]  /*0110*/  PRMT R3, R10, 0x7632, R3 ;  /* 0x000076320a037816 */ /* 0x000fc40000000003 */
[----:B------:R-:W-:Y:S02]  /*0120*/  PRMT R10, R8, 0x9910, RZ ;  /* 0x00009910080a7816 */ /* 0x000fe400000000ff */
[----:B------:R-:W-:Y:S02]  /*0130*/  LOP3.LUT R3, R3, UR4, RZ, 0xfc, !PT ;  /* 0x0000000403037c12 */ /* 0x000fe4000f8efcff */
[----:B------:R-:W-:Y:S02]  /*0140*/  PRMT R8, R11, 0x7632, R8 ;  /* 0x000076320b087816 */ /* 0x000fe40000000008 */
[----:B0-----:R-:W-:Y:S02]  /*0150*/  PRMT R6, R3, 0x9910, RZ ;  /* 0x0000991003067816 */ /* 0x001fe400000000ff */
[----:B---3--:R-:W-:Y:S02]  /*0160*/  PRMT R3, R4, 0x7632, R3 ;  /* 0x0000763204037816 */ /* 0x008fe40000000003 */
[----:B------:R-:W-:-:S02]  /*0170*/  LOP3.LUT R8, R8, UR4, RZ, 0xfc, !PT ;  /* 0x0000000408087c12 */ /* 0x000fc4000f8efcff */
[----:B------:R-:W-:Y:S02]  /*0180*/  LOP3.LUT R3, R3, UR4, RZ, 0xfc, !PT ;  /* 0x0000000403037c12 */ /* 0x000fe4000f8efcff */
[----:B------:R-:W-:Y:S02]  /*0190*/  LOP3.LUT R4, R4, UR4, RZ, 0xfc, !PT ;  /* 0x0000000404047c12 */ /* 0x000fe4000f8efcff */
[----:B------:R-:W-:Y:S02]  /*01a0*/  ISETP.NE.AND P3, PT, R6, RZ, PT ;  /* 0x000000ff0600720c */ /* 0x000fe40003f65270 */
[----:B------:R-:W-:Y:S02]  /*01b0*/  PRMT R6, R3, 0x9910, RZ ;  /* 0x0000991003067816 */ /* 0x000fe400000000ff */
[----:B------:R-:W-:Y:S02]  /*01c0*/  PRMT R7, R8, 0x9910, RZ ;  /* 0x0000991008077816 */ /* 0x000fe400000000ff */
[----:B------:R-:W-:-:S02]  /*01d0*/  LOP3.LUT R3, R5, UR4, RZ, 0xfc, !PT ;  /* 0x0000000405037c12 */ /* 0x000fc4000f8efcff */
[----:B------:R-:W-:Y:S02]  /*01e0*/  PRMT R4, R4, 0x9910, RZ ;  /* 0x0000991004047816 */ /* 0x000fe400000000ff */
[----:B------:R-:W-:Y:S02]  /*01f0*/  PRMT R5, R5, 0x7632, R5 ;  /* 0x0000763205057816 */ /* 0x000fe40000000005 */
[----:B------:R-:W-:Y:S02]  /*0200*/  ISETP.NE.AND P0, PT, R7, RZ, PT ;  /* 0x000000ff0700720c */ /* 0x000fe40003f05270 */
[----:B------:R-:W-:Y:S02]  /*0210*/  ISETP.NE.AND P4, PT, R4, RZ, PT ;  /* 0x000000ff0400720c */ /* 0x000fe40003f85270 */
[----:B------:R-:W-:Y:S02]  /*0220*/  ISETP.NE.AND P5, PT, R6, RZ, PT ;  /* 0x000000ff0600720c */ /* 0x000fe40003fa5270 */
[----:B------:R-:W-:-:S02]  /*0230*/  LOP3.LUT R7, R5, UR4, RZ, 0xfc, !PT ;  /* 0x0000000405077c12 */ /* 0x000fc4000f8efcff */
[----:B------:R-:W-:Y:S02]  /*0240*/  ISETP.NE.AND P2, PT, R9, RZ, PT ;  /* 0x000000ff0900720c */ /* 0x000fe40003f45270 */
[----:B------:R-:W-:Y:S02]  /*0250*/  SEL R5, RZ, 0x1, !P4 ;  /* 0x00000001ff057807 */ /* 0x000fe40006000000 */
[----:B------:R-:W-:Y:S02]  /*0260*/  SEL R6, RZ, 0x1, !P5 ;  /* 0x00000001ff067807 */ /* 0x000fe40006800000 */
[----:B------:R-:W-:Y:S02]  /*0270*/  PRMT R9, R7, 0x9910, RZ ;  /* 0x0000991007097816 */ /* 0x000fe400000000ff */
[----:B------:R-:W-:Y:S02]  /*0280*/  PRMT R8, R3, 0x9910, RZ ;  /* 0x0000991003087816 */ /* 0x000fe400000000ff */
[----:B------:R-:W-:-:S02]  /*0290*/  SEL R3, RZ, 0x1, !P2 ;  /* 0x00000001ff037807 */ /* 0x000fc40005000000 */
[----:B------:R-:W-:Y:S02]  /*02a0*/  SEL R4, RZ, 0x1, !P3 ;  /* 0x00000001ff047807 */ /* 0x000fe40005800000 */
[----:B------:R-:W-:Y:S01]  /*02b0*/  PRMT R6, R6, 0x7604, R5 ;  /* 0x0000760406067816 */ /* 0x000fe20000000005 */
[----:B------:R-:W-:Y:S01]  /*02c0*/  IMAD.MOV.U32 R5, RZ, RZ, R9 ;  /* 0x000000ffff057224 */ /* 0x000fe200078e0009 */
[----:B------:R-:W-:Y:S02]  /*02d0*/  ISETP.NE.AND P1, PT, R10, RZ, PT ;  /* 0x000000ff0a00720c */ /* 0x000fe40003f25270 */
[----:B------:R-:W-:Y:S02]  /*02e0*/  ISETP.NE.AND P2, PT, R8, RZ, PT ;  /* 0x000000ff0800720c */ /* 0x000fe40003f45270 */
[----:B------:R-:W-:Y:S02]  /*02f0*/  PRMT R7, R4, 0x7604, R3 ;  /* 0x0000760404077816 */ /* 0x000fe40000000003 */
[----:B------:R-:W-:-:S02]  /*0300*/  IADD3 R4, P3, R0, c[0x0][0x168], RZ ;  /* 0x00005a0000047a10 */ /* 0x000fc40007f7e0ff */
[----:B------:R-:W-:Y:S02]  /*0310*/  SEL R0, RZ, 0x1, !P1 ;  /* 0x00000001ff007807 */ /* 0x000fe40004800000 */
[----:B------:R-:W-:Y:S02]  /*0320*/  SEL R3, RZ, 0x1, !P2 ;  /* 0x00000001ff037807 */ /* 0x000fe40005000000 */
[----:B------:R-:W-:Y:S01]  /*0330*/  ISETP.NE.AND P1, PT, R5, RZ, PT ;  /* 0x000000ff0500720c */ /* 0x000fe20003f25270 */
        /* <DEDUP_REMOVED lines=11> */
.L_x_21411:
        /* <DEDUP_REMOVED lines=110> */
.L_x_21414:
[----:B------:R-:W-:-:S13]  /*0ad0*/  ISETP.GE.AND P0, PT, R11, R10, PT ;  /* 0x0000000a0b00720c */ /* 0x000fda0003f06270 */
[----:B------:R-:W-:Y:S05]  /*0ae0*/  @P0 BRA `(.L_x_21416) ;  /* 0x000000c000000947 */ /* 0x000fea0003800000 */
[----:B0-----:R-:W-:Y:S01]  /*0af0*/  IMAD.IADD R2, R0, 0x1, R11 ;  /* 0x0000000100027824 */ /* 0x001fe200078e020b */
[----:B------:R-:W-:-:S04]  /*0b00*/  IADD3 R11, R11, 0x80, RZ ;  /* 0x000000800b0b7810 */ /* 0x000fc80007ffe0ff */
[----:B------:R-:W-:-:S05]  /*0b10*/  IADD3 R2, P0, R2, c[0x0][0x168], RZ ;  /* 0x00005a0002027a10 */ /* 0x000fca0007f1e0ff */
[----:B------:R-:W-:-:S05]  /*0b20*/  IMAD.X R3, RZ, RZ, c[0x0][0x16c], P0 ;  /* 0x00005b00ff037624 */ /* 0x000fca00000e06ff */
[----:B------:R0:W-:Y:S03]  /*0b30*/  STG.E.U8 [R2.64], R9 ;  /* 0x0000000902007986 */ /* 0x0001e6000c101106 */
.L_x_21415:
[----:B------:R-:W-:-:S13]  /*0b40*/  ISETP.GE.AND P0, PT, R11, R10, PT ;  /* 0x0000000a0b00720c */ /* 0x000fda0003f06270 */
[----:B------:R-:W-:Y:S05]  /*0b50*/  @P0 BRA `(.L_x_21417) ;  /* 0x000000d000000947 */ /* 0x000fea0003800000 */
[----:B0-----:R-:W-:Y:S01]  /*0b60*/  IMAD.IADD R2, R0, 0x1, R11 ;  /* 0x0000000100027824 */ /* 0x001fe200078e020b */
[----:B------:R-:W-:-:S04]  /*0b70*/  IADD3 R11, R11, 0x80, RZ ;  /* 0x000000800b0b7810 */ /* 0x000fc80007ffe0ff */
[----:B------:R-:W-:-:S05]  /*0b80*/  IADD3 R2, P0, R2, c[0x0][0x168], RZ ;  /* 0x00005a0002027a10 */ /* 0x000fca0007f1e0ff */
[----:B------:R-:W-:-:S05]  /*0b90*/  IMAD.X R3, RZ, RZ, c[0x0][0x16c], P0 ;  /* 0x00005b00ff037624 */ /* 0x000fca00000e06ff */
[----:B------:R0:W-:Y:S03]  /*0ba0*/  STG.E.U8 [R2.64], R13 ;  /* 0x0000000d02007986 */ /* 0x0001e6000c101106 */
.L_x_21416:
        /* <DEDUP_REMOVED lines=8> */
.L_x_21417:
[----:B------:R-:W-:Y:S05]  /*0c30*/  BSYNC B1 ;  /* 0x0000000000017941 */ /* 0x000fea0003800000 */
.L_x_21413:
[----:B------:R-:W-:-:S13]  /*0c40*/  ISETP.GE.AND P0, PT, R11, R10, PT ;  /* 0x0000000a0b00720c */ /* 0x000fda0003f06270 */
[----:B0-----:R-:W-:Y:S01]  /*0c50*/  @!P0 IMAD.IADD R2, R0, 0x1, R11 ;  /* 0x0000000100028824 */ /* 0x001fe200078e020b */
[----:B------:R-:W-:-:S04]  /*0c60*/  @!P0 IADD3 R11, R11, 0x80, RZ ;  /* 0x000000800b0b8810 */ /* 0x000fc80007ffe0ff */
[----:B------:R-:W-:-:S05]  /*0c70*/  @!P0 IADD3 R2, P1, R2, c[0x0][0x168], RZ ;  /* 0x00005a0002028a10 */ /* 0x000fca0007f3e0ff */
[----:B------:R-:W-:-:S05]  /*0c80*/  @!P0 IMAD.X R3, RZ, RZ, c[0x0][0x16c], P1 ;  /* 0x00005b00ff038624 */ /* 0x000fca00008e06ff */
[----:B------:R0:W-:Y:S03]  /*0c90*/  @!P0 STG.E.U8 [R2.64], R15 ;  /* 0x0000000f02008986 */ /* 0x0001e6000c101106 */
.L_x_21418:
[----:B------:R-:W-:Y:S05]  /*0ca0*/  BSYNC B0 ;  /* 0x0000000000007941 */ /* 0x000fea0003800000 */
.L_x_21412:
        /* <DEDUP_REMOVED lines=11> */
.L_x_21419:
        /* <DEDUP_REMOVED lines=10> */
.L_x_42016:


//--------------------- .text._ZN2at6native29vectorized_elementwise_kernelILi8ENS0_13AUnaryFunctorIssbZZZNS0_22logical_or_kernel_cudaERNS_14TensorIteratorEENKUlvE0_clEvENKUlvE3_clEvEUlssE_EESt5arrayIPcLm2EEEEviT0_T1_ --------------------------
	.section	.text._ZN2at6native29vectorized_elementwise_kernelILi8ENS0_13AUnaryFunctorIssbZZZNS0_22logical_or_kernel_cudaERNS_14TensorIteratorEENKUlvE0_clEvENKUlvE3_clEvEUlssE_EESt5arrayIPcLm2EEEEviT0_T1_,"ax",@progbits
	.sectioninfo	@"SHI_REGISTERS=4"
	.align	128
        .global         _ZN2at6native29vectorized_elementwise_kernelILi8ENS0_13AUnaryFunctorIssbZZZNS0_22logical_or_kernel_cudaERNS_14TensorIteratorEENKUlvE0_clEvENKUlvE3_clEvEUlssE_EESt5arrayIPcLm2EEEEviT0_T1_
        .type           _ZN2at6native29vectorized_elementwise_kernelILi8ENS0_13AUnaryFunctorIssbZZZNS0_22logical_or_kernel_cudaERNS_14TensorIteratorEENKUlvE0_clEvENKUlvE3_clEvEUlssE_EESt5arrayIPcLm2EEEEviT0_T1_,@function
        .size           _ZN2at6native29vectorized_elementwise_kernelILi8ENS0_13AUnaryFunctorIssbZZZNS0_22logical_or_kernel_cudaERNS_14TensorIteratorEENKUlvE0_clEvENKUlvE3_clEvEUlssE_EESt5arrayIPcLm2EEEEviT0_T1_,(.L_x_42017 - _ZN2at6native29vectorized_elementwise_kernelILi8ENS0_13AUnaryFunctorIssbZZZNS0_22logical_or_kernel_cudaERNS_14TensorIteratorEENKUlvE0_clEvENKUlvE3_clEvEUlssE_EESt5arrayIPcLm2EEEEviT0_T1_)
        .other          _ZN2at6native29vectorized_elementwise_kernelILi8ENS0_13AUnaryFunctorIssbZZZNS0_22logical_or_kernel_cudaERNS_14TensorIteratorEENKUlvE0_clEvENKUlvE3_clEvEUlssE_EESt5arrayIPcLm2EEEEviT0_T1_,@"STO_CUDA_ENTRY STV_DEFAULT"
_ZN2at6native29vectorized_elementwise_kernelILi8ENS0_13AUnaryFunctorIssbZZZNS0_22logical_or_kernel_cudaERNS_14TensorIteratorEENKUlvE0_clEvENKUlvE3_clEvEUlssE_EESt5arrayIPcLm2EEEEviT0_T1_:
.text._ZN2at6native29vectorized_elementwise_kernelILi8ENS0_13AUnaryFunctorIssbZZZNS0_22logical_or_kernel_cudaERNS_14TensorIteratorEENKUlvE0_clEvENKUlvE3_clEvEUlssE_EESt5arrayIPcLm2EEEEviT0_T1_:
[----:B------:R-:W-:Y:S02]  /*0000*/  MOV R1, c[0x0][0x28] ;  /* 0x00000a0000017a02 */ /* 0x000fe40000000f00 */
[----:B------:R-:W-:Y:S05]  /*0010*/  EXIT ;  /* 0x000000000000794d */ /* 0x000fea0003800000 */
.L_x_21420:
        /* <DEDUP_REMOVED lines=14> */
.L_x_42017:


//--------------------- .text._ZN2at6native18elementwise_kernelILi128ELi4EZNS0_15gpu_kernel_implINS0_13BinaryFunctorIssbZZZNS0_22logical_or_kernel_cudaERNS_14TensorIteratorEENKUlvE0_clEvENKUlvE3_clEvEUlssE_EEEEvRNS_18TensorIteratorBaseERKT_EUliE_EEviT1_ --------------------------
	.section	.text._ZN2at6native18elementwise_kernelILi128ELi4EZNS0_15gpu_kernel_implINS0_13BinaryFunctorIssbZZZNS0_22logical_or_kernel_cudaERNS_14TensorIteratorEENKUlvE0_clEvENKUlvE3_clEvEUlssE_EEEEvRNS_18TensorIteratorBaseERKT_EUliE_EEviT1_,"ax",@progbits
	.sectioninfo	@"SHI_REGISTERS=26"
	.align	128
        .global         _ZN2at6native18elementwise_kernelILi128ELi4EZNS0_15gpu_kernel_implINS0_13BinaryFunctorIssbZZZNS0_22logical_or_kernel_cudaERNS_14TensorIteratorEENKUlvE0_clEvENKUlvE3_clEvEUlssE_EEEEvRNS_18TensorIteratorBaseERKT_EUliE_EEviT1_
        .type           _ZN2at6native18elementwise_kernelILi128ELi4EZNS0_15gpu_kernel_implINS0_13BinaryFunctorIssbZZZNS0_22logical_or_kernel_cudaERNS_14TensorIteratorEENKUlvE0_clEvENKUlvE3_clEvEUlssE_EEEEvRNS_18TensorIteratorBaseERKT_EUliE_EEviT1_,@function
        .size           _ZN2at6native18elementwise_kernelILi128ELi4EZNS0_15gpu_kernel_implINS0_13BinaryFunctorIssbZZZNS0_22logical_or_kernel_cudaERNS_14TensorIteratorEENKUlvE0_clEvENKUlvE3_clEvEUlssE_EEEEvRNS_18TensorIteratorBaseERKT_EUliE_EEviT1_,(.L_x_42018 - _ZN2at6native18elementwise_kernelILi128ELi4EZNS0_15gpu_kernel_implINS0_13BinaryFunctorIssbZZZNS0_22logical_or_kernel_cudaERNS_14TensorIteratorEENKUlvE0_clEvENKUlvE3_clEvEUlssE_EEEEvRNS_18TensorIteratorBaseERKT_EUliE_EEviT1_)
        .other          _ZN2at6native18elementwise_kernelILi128ELi4EZNS0_15gpu_kernel_implINS0_13BinaryFunctorIssbZZZNS0_22logical_or_kernel_cudaERNS_14TensorIteratorEENKUlvE0_clEvENKUlvE3_clEvEUlssE_EEEEvRNS_18TensorIteratorBaseERKT_EUliE_EEviT1_,@"STO_CUDA_ENTRY STV_DEFAULT"
_ZN2at6native18elementwise_kernelILi128ELi4EZNS0_15gpu_kernel_implINS0_13BinaryFunctorIssbZZZNS0_22logical_or_kernel_cudaERNS_14TensorIteratorEENKUlvE0_clEvENKUlvE3_clEvEUlssE_EEEEvRNS_18TensorIteratorBaseERKT_EUliE_EEviT1_:
.text._ZN2at6native18elementwise_kernelILi128ELi4EZNS0_15gpu_kernel_implINS0_13BinaryFunctorIssbZZZNS0_22logical_or_kernel_cudaERNS_14TensorIteratorEENKUlvE0_clEvENKUlvE3_clEvEUlssE_EEEEvRNS_18TensorIteratorBaseERKT_EUliE_EEviT1_:
        /* <DEDUP_REMOVED lines=263> */
.L_x_21423:
        /* <DEDUP_REMOVED lines=18> */
.L_x_21427:
[----:B------:R0:W5:Y:S01]  /*1190*/  LDG.E.U8 R23, [R2.64] ;  /* 0x0000002402177981 */ /* 0x000162000c1e1100 */
[----:B------:R-:W-:Y:S05]  /*11a0*/  BRA `(.L_x_21429) ;  /* 0x00000d8000007947 */ /* 0x000fea0003800000 */
.L_x_21426:
        /* <DEDUP_REMOVED lines=8> */
.L_x_21431:
[----:B------:R0:W5:Y:S01]  /*1230*/  LDG.E.U16 R23, [R2.64] ;  /* 0x0000002402177981 */ /* 0x000162000c1e1500 */
[----:B------:R-:W-:Y:S05]  /*1240*/  BRA `(.L_x_21429) ;  /* 0x00000ce000007947 */ /* 0x000fea0003800000 */
.L_x_21430:
[----:B------:R0:W5:Y:S01]  /*1250*/  LDG.E.U16 R23, [R2.64] ;  /* 0x0000002402177981 */ /* 0x000162000c1e1500 */
[----:B------:R-:W-:Y:S05]  /*1260*/  BRA `(.L_x_21429) ;  /* 0x00000cc000007947 */ /* 0x000fea0003800000 */
.L_x_21425:
        /* <DEDUP_REMOVED lines=9> */
.L_x_21433:
[----:B------:R-:W2:Y:S02]  /*1300*/  LDG.E.U16 R0, [R2.64] ;  /* 0x0000002402007981 */ /* 0x000ea4000c1e1500 */
[----:B--2---:R-:W-:-:S06]  /*1310*/  HADD2.F32 R0, -RZ, R0.H0_H0 ;  /* 0x20000000ff007230 */ /* 0x004fcc0000004100 */
[----:B------:R-:W0:Y:S02]  /*1320*/  F2I.FTZ.TRUNC.NTZ R0, R0 ;  /* 0x0000000000007305 */ /* 0x000e24000021f100 */
[----:B0-----:R-:W-:Y:S01]  /*1330*/  PRMT R23, R0, 0x7610, R23 ;  /* 0x0000761000177816 */ /* 0x001fe20000000017 */
[----:B------:R-:W-:Y:S05]  /*1340*/  BRA `(.L_x_21429) ;  /* 0x00000be000007947 */ /* 0x000fea0003800000 */
.L_x_21432:
        /* <DEDUP_REMOVED lines=9> */
.L_x_21435:
[----:B------:R-:W2:Y:S02]  /*13e0*/  LDG.E.U16 R2, [R2.64] ;  /* 0x0000002402027981 */ /* 0x000ea4000c1e1500 */
[----:B--2---:R-:W-:-:S06]  /*13f0*/  HADD2.F32 R0, -RZ, R2.H0_H0 ;  /* 0x20000002ff007230 */ /* 0x004fcc0000004100 */
[----:B------:R-:W0:Y:S02]  /*1400*/  F2I.FTZ.TRUNC.NTZ R0, R0 ;  /* 0x0000000000007305 */ /* 0x000e24000021f100 */
[----:B0-----:R-:W-:Y:S01]  /*1410*/  PRMT R23, R0, 0x7610, R23 ;  /* 0x0000761000177816 */ /* 0x001fe20000000017 */
[----:B------:R-:W-:Y:S05]  /*1420*/  BRA `(.L_x_21429) ;  /* 0x00000b0000007947 */ /* 0x000fea0003800000 */
.L_x_21434:
[----:B------:R-:W2:Y:S02]  /*1430*/  LDG.E.64 R2, [R2.64] ;  /* 0x0000002402027981 */ /* 0x000ea4000c1e1b00 */
[----:B--2---:R0:W1:Y:S01]  /*1440*/  F2I.F64.TRUNC R23, R2 ;  /* 0x0000000200177311 */ /* 0x004062000030d100 */
[----:B------:R-:W-:Y:S05]  /*1450*/  BRA `(.L_x_21429) ;  /* 0x00000ad000007947 */ /* 0x000fea0003800000 */
.L_x_21424:
        /* <DEDUP_REMOVED lines=12> */
.L_x_21438:
[----:B------:R-:W2:Y:S02]  /*1520*/  LDG.E.64 R2, [R2.64] ;  /* 0x0000002402027981 */ /* 0x000ea4000c1e1b00 */
[----:B--2---:R0:W1:Y:S01]  /*1530*/  F2I.F64.TRUNC R23, R2 ;  /* 0x0000000200177311 */ /* 0x004062000030d100 */
[----:B------:R-:W-:Y:S05]  /*1540*/  BRA `(.L_x_21429) ;  /* 0x000009e000007947 */ /* 0x000fea0003800000 */
.L_x_21437:
        /* <DEDUP_REMOVED lines=28> */
.L_x_21440:
        /* <DEDUP_REMOVED lines=15> */
.L_x_21439:
[----:B------:R-:W2:Y:S02]  /*1800*/  LDG.E.U16 R0, [R2.64] ;  /* 0x0000002402007981 */ /* 0x000ea4000c1e1500 */
[----:B--2---:R-:W-:-:S06]  /*1810*/  PRMT R0, RZ, 0x5410, R0 ;  /* 0x00005410ff007816 */ /* 0x004fcc0000000000 */
[----:B------:R-:W0:Y:S02]  /*1820*/  F2I.FTZ.TRUNC.NTZ R0, R0 ;  /* 0x0000000000007305 */ /* 0x000e24000021f100 */
[----:B0-----:R-:W-:Y:S01]  /*1830*/  PRMT R23, R0, 0x7610, R23 ;  /* 0x0000761000177816 */ /* 0x001fe20000000017 */
[----:B------:R-:W-:Y:S05]  /*1840*/  BRA `(.L_x_21429) ;  /* 0x000006e000007947 */ /* 0x000fea0003800000 */
.L_x_21436:
        /* <DEDUP_REMOVED lines=10> */
.L_x_21443:
        /* <DEDUP_REMOVED lines=21> */
.L_x_21447:
[----:B------:R-:W-:Y:S05]  /*1a40*/  BSYNC B1 ;  /* 0x0000000000017941 */ /* 0x000fea0003800000 */
.L_x_21446:
[----:B------:R-:W-:Y:S01]  /*1a50*/  LEA R3, R0, 0x3b800000, 0x17 ;  /* 0x3b80000000037811 */ /* 0x000fe200078eb8ff */
[----:B------:R-:W-:-:S05]  /*1a60*/  IMAD.SHL.U32 R0, R2, 0x100000, RZ ;  /* 0x0010000002007824 */ /* 0x000fca00078e00ff */
[----:B------:R-:W-:Y:S02]  /*1a70*/  LOP3.LUT R0, R3, R0, R4, 0xfe, !PT ;  /* 0x0000000003007212 */ /* 0x000fe400078efe04 */
.L_x_21445:
[----:B------:R-:W-:Y:S05]  /*1a80*/  BSYNC B0 ;  /* 0x0000000000007941 */ /* 0x000fea0003800000 */
.L_x_21444:
[----:B------:R-:W0:Y:S02]  /*1a90*/  F2I.FTZ.TRUNC.NTZ R0, R0 ;  /* 0x0000000000007305 */ /* 0x000e24000021f100 */
[----:B0-----:R-:W-:Y:S01]  /*1aa0*/  PRMT R23, R0, 0x7610, R23 ;  /* 0x0000761000177816 */ /* 0x001fe20000000017 */
[----:B------:R-:W-:Y:S05]  /*1ab0*/  BRA `(.L_x_21429) ;  /* 0x0000047000007947 */ /* 0x000fea0003800000 */
.L_x_21442:
        /* <DEDUP_REMOVED lines=21> */
.L_x_21451:
[----:B------:R-:W-:Y:S05]  /*1c10*/  BSYNC B1 ;  /* 0x0000000000017941 */ /* 0x000fea0003800000 */
.L_x_21450:
[----:B------:R-:W-:Y:S01]  /*1c20*/  LEA R3, R0, 0x37800000, 0x17 ;  /* 0x3780000000037811 */ /* 0x000fe200078eb8ff */
[----:B------:R-:W-:-:S05]  /*1c30*/  IMAD.SHL.U32 R0, R2, 0x200000, RZ ;  /* 0x0020000002007824 */ /* 0x000fca00078e00ff */
[----:B------:R-:W-:Y:S02]  /*1c40*/  LOP3.LUT R0, R3, R0, R4, 0xfe, !PT ;  /* 0x0000000003007212 */ /* 0x000fe400078efe04 */
.L_x_21449:
[----:B------:R-:W-:Y:S05]  /*1c50*/  BSYNC B0 ;  /* 0x0000000000007941 */ /* 0x000fea0003800000 */
.L_x_21448:
[----:B------:R-:W0:Y:S02]  /*1c60*/  F2I.FTZ.TRUNC.NTZ R0, R0 ;  /* 0x0000000000007305 */ /* 0x000e24000021f100 */
[----:B0-----:R-:W-:Y:S01]  /*1c70*/  PRMT R23, R0, 0x7610, R23 ;  /* 0x0000761000177816 */ /* 0x001fe20000000017 */
[----:B------:R-:W-:Y:S05]  /*1c80*/  BRA `(.L_x_21429) ;  /* 0x000002a000007947 */ /* 0x000fea0003800000 */
.L_x_21441:
        /* <DEDUP_REMOVED lines=14> */
.L_x_21455:
[----:B------:R-:W-:Y:S05]  /*1d70*/  BSYNC B0 ;  /* 0x0000000000007941 */ /* 0x000fea0003800000 */
.L_x_21454:
[----:B------:R-:W0:Y:S02]  /*1d80*/  F2I.FTZ.TRUNC.NTZ R0, R0 ;  /* 0x0000000000007305 */ /* 0x000e24000021f100 */
[----:B0-----:R-:W-:Y:S01]  /*1d90*/  PRMT R23, R0, 0x7610, R23 ;  /* 0x0000761000177816 */ /* 0x001fe20000000017 */
[----:B------:R-:W-:Y:S05]  /*1da0*/  BRA `(.L_x_21429) ;  /* 0x0000018000007947 */ /* 0x000fea0003800000 */
.L_x_21428:
        /* <DEDUP_REMOVED lines=21> */
.L_x_21453:
[----:B------:R0:W5:Y:S01]  /*1f00*/  LDG.E.U16 R23, [R2.64] ;  /* 0x0000002402177981 */ /* 0x000162000c1e1500 */
[----:B------:R-:W-:Y:S05]  /*1f10*/  BRA `(.L_x_21429) ;  /* 0x0000001000007947 */ /* 0x000fea0003800000 */
.L_x_21452:
[----:B------:R0:W5:Y:S02]  /*1f20*/  LDG.E.U16 R23, [R2.64] ;  /* 0x0000002402177981 */ /* 0x000164000c1e1500 */
.L_x_21429:
        /* <DEDUP_REMOVED lines=16> */
.L_x_21459:
[----:B------:R0:W5:Y:S01]  /*2030*/  LDG.E.U8 R0, [R2.64] ;  /* 0x0000002402007981 */ /* 0x000162000c1e1100 */
[----:B------:R-:W-:Y:S05]  /*2040*/  BRA `(.L_x_21461) ;  /* 0x00000d7000007947 */ /* 0x000fea0003800000 */
.L_x_21458:
        /* <DEDUP_REMOVED lines=8> */
.L_x_21463:
[----:B------:R0:W5:Y:S01]  /*20d0*/  LDG.E.U16 R0, [R2.64] ;  /* 0x0000002402007981 */ /* 0x000162000c1e1500 */
[----:B------:R-:W-:Y:S05]  /*20e0*/  BRA `(.L_x_21461) ;  /* 0x00000cd000007947 */ /* 0x000fea0003800000 */
.L_x_21462:
[----:B------:R0:W5:Y:S01]  /*20f0*/  LDG.E.U16 R0, [R2.64] ;  /* 0x0000002402007981 */ /* 0x000162000c1e1500 */
[----:B------:R-:W-:Y:S05]  /*2100*/  BRA `(.L_x_21461) ;  /* 0x00000cb000007947 */ /* 0x000fea0003800000 */
.L_x_21457:
        /* <DEDUP_REMOVED lines=9> */
.L_x_21465:
[----:B------:R-:W2:Y:S02]  /*21a0*/  LDG.E.U16 R4, [R2.64] ;  /* 0x0000002402047981 */ /* 0x000ea4000c1e1500 */
[----:B--2---:R-:W-:-:S06]  /*21b0*/  HADD2.F32 R4, -RZ, R4.H0_H0 ;  /* 0x20000004ff047230 */ /* 0x004fcc0000004100 */
[----:B------:R-:W0:Y:S02]  /*21c0*/  F2I.FTZ.TRUNC.NTZ R4, R4 ;  /* 0x0000000400047305 */ /* 0x000e24000021f100 */
[----:B0-----:R-:W-:Y:S01]  /*21d0*/  PRMT R0, R4, 0x7610, R0 ;  /* 0x0000761004007816 */ /* 0x001fe20000000000 */
[----:B------:R-:W-:Y:S05]  /*21e0*/  BRA `(.L_x_21461) ;  /* 0x00000bd000007947 */ /* 0x000fea0003800000 */
.L_x_21464:
        /* <DEDUP_REMOVED lines=9> */
.L_x_21467:
[----:B------:R-:W2:Y:S02]  /*2280*/  LDG.E.U16 R2, [R2.64] ;  /* 0x0000002402027981 */ /* 0x000ea4000c1e1500 */
[----:B--2---:R-:W-:-:S06]  /*2290*/  HADD2.F32 R4, -RZ, R2.H0_H0 ;  /* 0x20000002ff047230 */ /* 0x004fcc0000004100 */
[----:B------:R-:W0:Y:S02]  /*22a0*/  F2I.FTZ.TRUNC.NTZ R4, R4 ;  /* 0x0000000400047305 */ /* 0x000e24000021f100 */
[----:B0-----:R-:W-:Y:S01]  /*22b0*/  PRMT R0, R4, 0x7610, R0 ;  /* 0x0000761004007816 */ /* 0x001fe20000000000 */
[----:B------:R-:W-:Y:S05]  /*22c0*/  BRA `(.L_x_21461) ;  /* 0x00000af000007947 */ /* 0x000fea0003800000 */
.L_x_21466:
[----:B------:R-:W2:Y:S02]  /*22d0*/  LDG.E.64 R2, [R2.64] ;  /* 0x0000002402027981 */ /* 0x000ea4000c1e1b00 */
[----:B--2---:R0:W2:Y:S01]  /*22e0*/  F2I.F64.TRUNC R0, R2 ;  /* 0x0000000200007311 */ /* 0x0040a2000030d100 */
[----:B------:R-:W-:Y:S05]  /*22f0*/  BRA `(.L_x_21461) ;  /* 0x00000ac000007947 */ /* 0x000fea0003800000 */
.L_x_21456:
        /* <DEDUP_REMOVED lines=12> */
.L_x_21470:
[----:B------:R-:W2:Y:S02]  /*23c0*/  LDG.E.64 R2, [R2.64] ;  /* 0x0000002402027981 */ /* 0x000ea4000c1e1b00 */
[----:B--2---:R0:W2:Y:S01]  /*23d0*/  F2I.F64.TRUNC R0, R2 ;  /* 0x0000000200007311 */ /* 0x0040a2000030d100 */
[----:B------:R-:W-:Y:S05]  /*23e0*/  BRA `(.L_x_21461) ;  /* 0x000009d000007947 */ /* 0x000fea0003800000 */
.L_x_21469:
        /* <DEDUP_REMOVED lines=28> */
.L_x_21472:
        /* <DEDUP_REMOVED lines=15> */
.L_x_21471:
[----:B------:R-:W2:Y:S02]  /*26a0*/  LDG.E.U16 R2, [R2.64] ;  /* 0x0000002402027981 */ /* 0x000ea4000c1e1500 */
[----:B--2---:R-:W-:-:S04]  /*26b0*/  PRMT R2, RZ, 0x5410, R2 ;  /* 0x00005410ff027816 */ /* 0x004fc80000000002 */
[----:B------:R0:W2:Y:S01]  /*26c0*/  F2I.FTZ.TRUNC.NTZ R0, R2 ;  /* 0x0000000200007305 */ /* 0x0000a2000021f100 */
[----:B------:R-:W-:Y:S05]  /*26d0*/  BRA `(.L_x_21461) ;  /* 0x000006e000007947 */ /* 0x000fea0003800000 */
.L_x_21468:
        /* <DEDUP_REMOVED lines=10> */
.L_x_21475:
        /* <DEDUP_REMOVED lines=21> */
.L_x_21479:
[----:B------:R-:W-:Y:S05]  /*28d0*/  BSYNC B1 ;  /* 0x0000000000017941 */ /* 0x000fea0003800000 */
.L_x_21478:
[----:B------:R-:W-:Y:S01]  /*28e0*/  IMAD.SHL.U32 R2, R2, 0x100000, RZ ;  /* 0x0010000002027824 */ /* 0x000fe200078e00ff */
[----:B------:R-:W-:-:S04]  /*28f0*/  LEA R3, R0, 0x3b800000, 0x17 ;  /* 0x3b80000000037811 */ /* 0x000fc800078eb8ff */
[----:B------:R-:W-:Y:S02]  /*2900*/  LOP3.LUT R4, R3, R2, R4, 0xfe, !PT ;  /* 0x0000000203047212 */ /* 0x000fe400078efe04 */
.L_x_21477:
[----:B------:R-:W-:Y:S05]  /*2910*/  BSYNC B0 ;  /* 0x0000000000007941 */ /* 0x000fea0003800000 */
.L_x_21476:
[----:B------:R-:W0:Y:S02]  /*2920*/  F2I.FTZ.TRUNC.NTZ R4, R4 ;  /* 0x0000000400047305 */ /* 0x000e24000021f100 */
[----:B0-----:R-:W-:Y:S01]  /*2930*/  PRMT R0, R4, 0x7610, R0 ;  /* 0x0000761004007816 */ /* 0x001fe20000000000 */
[----:B------:R-:W-:Y:S05]  /*2940*/  BRA `(.L_x_21461) ;  /* 0x0000047000007947 */ /* 0x000fea0003800000 */
.L_x_21474:
        /* <DEDUP_REMOVED lines=21> */
.L_x_21483:
[----:B------:R-:W-:Y:S05]  /*2aa0*/  BSYNC B1 ;  /* 0x0000000000017941 */ /* 0x000fea0003800000 */
.L_x_21482:
[----:B------:R-:W-:Y:S01]  /*2ab0*/  IMAD.SHL.U32 R2, R2, 0x200000, RZ ;  /* 0x0020000002027824 */ /* 0x000fe200078e00ff */
[----:B------:R-:W-:-:S04]  /*2ac0*/  LEA R3, R0, 0x37800000, 0x17 ;  /* 0x3780000000037811 */ /* 0x000fc800078eb8ff */
[----:B------:R-:W-:Y:S02]  /*2ad0*/  LOP3.LUT R4, R3, R2, R4, 0xfe, !PT ;  /* 0x0000000203047212 */ /* 0x000fe400078efe04 */
.L_x_21481:
[----:B------:R-:W-:Y:S05]  /*2ae0*/  BSYNC B0 ;  /* 0x0000000000007941 */ /* 0x000fea0003800000 */
.L_x_21480:
[----:B------:R-:W0:Y:S02]  /*2af0*/  F2I.FTZ.TRUNC.NTZ R4, R4 ;  /* 0x0000000400047305 */ /* 0x000e24000021f100 */
[----:B0-----:R-:W-:Y:S01]  /*2b00*/  PRMT R0, R4, 0x7610, R0 ;  /* 0x0000761004007816 */ /* 0x001fe20000000000 */
[----:B------:R-:W-:Y:S05]  /*2b10*/  BRA `(.L_x_21461) ;  /* 0x000002a000007947 */ /* 0x000fea0003800000 */
.L_x_21473:
        /* <DEDUP_REMOVED lines=14> */
.L_x_21487:
[----:B------:R-:W-:Y:S05]  /*2c00*/  BSYNC B0 ;  /* 0x0000000000007941 */ /* 0x000fea0003800000 */
.L_x_21486:
[----:B------:R-:W0:Y:S02]  /*2c10*/  F2I.FTZ.TRUNC.NTZ R4, R4 ;  /* 0x0000000400047305 */ /* 0x000e24000021f100 */
[----:B0-----:R-:W-:Y:S01]  /*2c20*/  PRMT R0, R4, 0x7610, R0 ;  /* 0x0000761004007816 */ /* 0x001fe20000000000 */
[----:B------:R-:W-:Y:S05]  /*2c30*/  BRA `(.L_x_21461) ;  /* 0x0000018000007947 */ /* 0x000fea0003800000 */
.L_x_21460:
        /* <DEDUP_REMOVED lines=21> */
.L_x_21485:
[----:B------:R0:W5:Y:S01]  /*2d90*/  LDG.E.U16 R0, [R2.64] ;  /* 0x0000002402007981 */ /* 0x000162000c1e1500 */
[----:B------:R-:W-:Y:S05]  /*2da0*/  BRA `(.L_x_21461) ;  /* 0x0000001000007947 */ /* 0x000fea0003800000 */
.L_x_21484:
[----:B------:R0:W5:Y:S02]  /*2db0*/  LDG.E.U16 R0, [R2.64] ;  /* 0x0000002402007981 */ /* 0x000164000c1e1500 */
.L_x_21461:
[----:B0-----:R-:W0:Y:S01]  /*2dc0*/  LDC.U8 R3, c[0x0][0x3e1] ;  /* 0x0000f840ff037b82 */ /* 0x001e220000000000 */
[----:B-12--5:R-:W-:Y:S01]  /*2dd0*/  LOP3.LUT R0, R0, R23, RZ, 0xfc, !PT ;  /* 0x0000001700007212 */ /* 0x026fe200078efcff */
[----:B------:R-:W-:Y:S03]  /*2de0*/  BSSY B6, `(.L_x_21488) ;  /* 0x00000db000067945 */ /* 0x000fe60003800000 */
        /* <DEDUP_REMOVED lines=16> */
.L_x_21492:
[----:B------:R0:W-:Y:S01]  /*2ef0*/  STG.E.U8 [R16.64], R5 ;  /* 0x0000000510007986 */ /* 0x0001e2000c101124 */
[----:B------:R-:W-:Y:S05]  /*2f00*/  BRA `(.L_x_21494) ;  /* 0x00000c8000007947 */ /* 0x000fea0003800000 */
.L_x_21491:
        /* <DEDUP_REMOVED lines=10> */
.L_x_21496:
[----:B------:R0:W-:Y:S01]  /*2fb0*/  STG.E [R16.64], R5 ;  /* 0x0000000510007986 */ /* 0x0001e2000c101924 */
[----:B------:R-:W-:Y:S05]  /*2fc0*/  BRA `(.L_x_21494) ;  /* 0x00000bc000007947 */ /* 0x000fea0003800000 */
.L_x_21495:
[----:B------:R0:W-:Y:S01]  /*2fd0*/  STG.E.U16 [R16.64], R5 ;  /* 0x0000000510007986 */ /* 0x0001e2000c101524 */
[----:B------:R-:W-:Y:S05]  /*2fe0*/  BRA `(.L_x_21494) ;  /* 0x00000ba000007947 */ /* 0x000fea0003800000 */
.L_x_21490:
        /* <DEDUP_REMOVED lines=9> */
.L_x_21498:
[----:B------:R-:W-:-:S04]  /*3080*/  FSEL R0, RZ, 1, !P0 ;  /* 0x3f800000ff007808 */ /* 0x000fc80004000000 */
[----:B------:R-:W-:-:S05]  /*3090*/  F2FP.PACK_AB R0, RZ, R0 ;  /* 0x00000000ff00723e */ /* 0x000fca00000000ff */
[----:B------:R0:W-:Y:S01]  /*30a0*/  STG.E.U16 [R16.64], R0 ;  /* 0x0000000010007986 */ /* 0x0001e2000c101524 */
[----:B------:R-:W-:Y:S05]  /*30b0*/  BRA `(.L_x_21494) ;  /* 0x00000ad000007947 */ /* 0x000fea0003800000 */
.L_x_21497:
        /* <DEDUP_REMOVED lines=10> */
.L_x_21500:
[----:B------:R-:W-:-:S04]  /*3160*/  FSEL R0, RZ, 1, !P0 ;  /* 0x3f800000ff007808 */ /* 0x000fc80004000000 */
[----:B------:R-:W-:-:S04]  /*3170*/  F2FP.PACK_AB R3, RZ, R0 ;  /* 0x00000000ff03723e */ /* 0x000fc800000000ff */
[----:B------:R-:W-:-:S05]  /*3180*/  PRMT R3, R3, 0x5410, RZ ;  /* 0x0000541003037816 */ /* 0x000fca00000000ff */
[----:B------:R0:W-:Y:S01]  /*3190*/  STG.E [R16.64], R3 ;  /* 0x0000000310007986 */ /* 0x0001e2000c101924 */
[----:B------:R-:W-:Y:S05]  /*31a0*/  BRA `(.L_x_21494) ;  /* 0x000009e000007947 */ /* 0x000fea0003800000 */
.L_x_21499:
[----:B------:R-:W-:Y:S01]  /*31b0*/  FSEL R3, RZ, 1.875, !P0 ;  /* 0x3ff00000ff037808 */ /* 0x000fe20004000000 */
[----:B------:R-:W-:-:S05]  /*31c0*/  IMAD.MOV.U32 R2, RZ, RZ, RZ ;  /* 0x000000ffff027224 */ /* 0x000fca00078e00ff */
[----:B------:R0:W-:Y:S01]  /*31d0*/  STG.E.64 [R16.64], R2 ;  /* 0x0000000210007986 */ /* 0x0001e2000c101b24 */
[----:B------:R-:W-:Y:S05]  /*31e0*/  BRA `(.L_x_21494) ;  /* 0x000009a000007947 */ /* 0x000fea0003800000 */
.L_x_21489:
        /* <DEDUP_REMOVED lines=10> */
.L_x_21503:
[----:B------:R-:W-:Y:S01]  /*3290*/  FSEL R5, RZ, 1.875, !P0 ;  /* 0x3ff00000ff057808 */ /* 0x000fe20004000000 */
[----:B------:R-:W-:Y:S01]  /*32a0*/  CS2R R6, SRZ ;  /* 0x0000000000067805 */ /* 0x000fe2000001ff00 */
[----:B------:R-:W-:-:S05]  /*32b0*/  IMAD.MOV.U32 R4, RZ, RZ, RZ ;  /* 0x000000ffff047224 */ /* 0x000fca00078e00ff */
[----:B------:R0:W-:Y:S01]  /*32c0*/  STG.E.128 [R16.64], R4 ;  /* 0x0000000410007986 */ /* 0x0001e2000c101d24 */
[----:B------:R-:W-:Y:S05]  /*32d0*/  BRA `(.L_x_21494) ;  /* 0x000008b000007947 */ /* 0x000fea0003800000 */
.L_x_21502:
        /* <DEDUP_REMOVED lines=18> */
.L_x_21507:
[----:B------:R-:W-:Y:S05]  /*3400*/  BSYNC B0 ;  /* 0x0000000000007941 */ /* 0x000fea0003800000 */
.L_x_21506:
[----:B------:R0:W-:Y:S01]  /*3410*/  STG.E.U8 [R16.64], R3 ;  /* 0x0000000310007986 */ /* 0x0001e2000c101124 */
[----:B------:R-:W-:Y:S05]  /*3420*/  BRA `(.L_x_21494) ;  /* 0x0000076000007947 */ /* 0x000fea0003800000 */
.L_x_21505:
        /* <DEDUP_REMOVED lines=13> */
.L_x_21508:
[----:B------:R-:W-:Y:S01]  /*3500*/  ISETP.GT.U32.AND P0, PT, R3, 0x7f800000, PT ;  /* 0x7f8000000300780c */ /* 0x000fe20003f04070 */
[----:B------:R-:W-:-:S05]  /*3510*/  IMAD.MOV.U32 R3, RZ, RZ, 0x7f ;  /* 0x0000007fff037424 */ /* 0x000fca00078e00ff */
[----:B------:R-:W-:-:S05]  /*3520*/  SEL R3, R3, 0x7c, P0 ;  /* 0x0000007c03037807 */ /* 0x000fca0000000000 */
[----:B------:R0:W-:Y:S01]  /*3530*/  STG.E.U8 [R16.64], R3 ;  /* 0x0000000310007986 */ /* 0x0001e2000c101124 */
[----:B------:R-:W-:Y:S05]  /*3540*/  BRA `(.L_x_21494) ;  /* 0x0000064000007947 */ /* 0x000fea0003800000 */
.L_x_21504:
[----:B------:R-:W-:-:S04]  /*3550*/  FSEL R0, RZ, 1, !P0 ;  /* 0x3f800000ff007808 */ /* 0x000fc80004000000 */
[----:B------:R-:W-:-:S05]  /*3560*/  F2FP.BF16.PACK_AB R0, RZ, R0 ;  /* 0x00000000ff00723e */ /* 0x000fca00000010ff */
[----:B------:R0:W-:Y:S01]  /*3570*/  STG.E.U16 [R16.64], R0 ;  /* 0x0000000010007986 */ /* 0x0001e2000c101524 */
[----:B------:R-:W-:Y:S05]  /*3580*/  BRA `(.L_x_21494) ;  /* 0x0000060000007947 */ /* 0x000fea0003800000 */
.L_x_21501:
        /* <DEDUP_REMOVED lines=10> */
.L_x_21511:
        /* <DEDUP_REMOVED lines=16> */
.L_x_21514:
[----:B------:R-:W-:Y:S02]  /*3730*/  PRMT R8, R0, 0x7610, R8 ;  /* 0x0000761000087816 */ /* 0x000fe40000000008 */
.L_x_21513:
[----:B------:R-:W-:Y:S05]  /*3740*/  BSYNC B0 ;  /* 0x0000000000007941 */ /* 0x000fea0003800000 */
.L_x_21512:
[----:B------:R0:W-:Y:S01]  /*3750*/  STG.E.U8 [R16.64], R8 ;  /* 0x0000000810007986 */ /* 0x0001e2000c101124 */
[----:B------:R-:W-:Y:S05]  /*3760*/  BRA `(.L_x_21494) ;  /* 0x0000042000007947 */ /* 0x000fea0003800000 */
.L_x_21510:
        /* <DEDUP_REMOVED lines=16> */
.L_x_21517:
[----:B------:R-:W-:Y:S02]  /*3870*/  PRMT R8, R0, 0x7610, R8 ;  /* 0x0000761000087816 */ /* 0x000fe40000000008 */
.L_x_21516:
[----:B------:R-:W-:Y:S05]  /*3880*/  BSYNC B0 ;  /* 0x0000000000007941 */ /* 0x000fea0003800000 */
.L_x_21515:
[----:B------:R0:W-:Y:S01]  /*3890*/  STG.E.U8 [R16.64], R8 ;  /* 0x0000000810007986 */ /* 0x0001e2000c101124 */
[----:B------:R-:W-:Y:S05]  /*38a0*/  BRA `(.L_x_21494) ;  /* 0x000002e000007947 */ /* 0x000fea0003800000 */
.L_x_21509:
        /* <DEDUP_REMOVED lines=21> */
.L_x_21493:
        /* <DEDUP_REMOVED lines=20> */
.L_x_21519:
[----:B------:R-:W-:Y:S02]  /*3b40*/  IMAD.MOV.U32 R2, RZ, RZ, R5 ;  /* 0x000000ffff027224 */ /* 0x000fe400078e0005 */
[----:B------:R-:W-:-:S05]  /*3b50*/  IMAD.MOV.U32 R3, RZ, RZ, RZ ;  /* 0x000000ffff037224 */ /* 0x000fca00078e00ff */
[----:B------:R0:W-:Y:S01]  /*3b60*/  STG.E.64 [R16.64], R2 ;  /* 0x0000000210007986 */ /* 0x0001e2000c101b24 */
[----:B------:R-:W-:Y:S05]  /*3b70*/  BRA `(.L_x_21494) ;  /* 0x0000001000007947 */ /* 0x000fea0003800000 */
.L_x_21518:
[----:B------:R0:W-:Y:S02]  /*3b80*/  STG.E [R16.64], R5 ;  /* 0x0000000510007986 */ /* 0x0001e4000c101924 */
.L_x_21494:
[----:B------:R-:W-:Y:S05]  /*3b90*/  BSYNC B6 ;  /* 0x0000000000067941 */ /* 0x000fea0003800000 */
.L_x_21488:
[----:B------:R-:W-:-:S05]  /*3ba0*/  IMAD R18, R19, 0x200, R18 ;  /* 0x0000020013127824 */ /* 0x000fca00078e0212 */
[----:B------:R-:W-:Y:S02]  /*3bb0*/  IADD3 R23, R18, 0x80, RZ ;  /* 0x0000008012177810 */ /* 0x000fe40007ffe0ff */
.L_x_21422:
[----:B------:R-:W-:Y:S05]  /*3bc0*/  BSYNC B7 ;  /* 0x0000000000077941 */ /* 0x000fea0003800000 */
.L_x_21421:
        /* <DEDUP_REMOVED lines=258> */
.L_x_21522:
        /* <DEDUP_REMOVED lines=18> */
.L_x_21526:
[----:B------:R0:W5:Y:S01]  /*4d10*/  LDG.E.U8 R19, [R2.64] ;  /* 0x0000002402137981 */ /* 0x000162000c1e1100 */
[----:B------:R-:W-:Y:S05]  /*4d20*/  BRA `(.L_x_21528) ;  /* 0x00000d8000007947 */ /* 0x000fea0003800000 */
.L_x_21525:
        /* <DEDUP_REMOVED lines=8> */
.L_x_21530:
[----:B------:R0:W5:Y:S01]  /*4db0*/  LDG.E.U16 R19, [R2.64] ;  /* 0x0000002402137981 */ /* 0x000162000c1e1500 */
[----:B------:R-:W-:Y:S05]  /*4dc0*/  BRA `(.L_x_21528) ;  /* 0x00000ce000007947 */ /* 0x000fea0003800000 */
.L_x_21529:
[----:B------:R0:W5:Y:S01]  /*4dd0*/  LDG.E.U16 R19, [R2.64] ;  /* 0x0000002402137981 */ /* 0x000162000c1e1500 */
[----:B------:R-:W-:Y:S05]  /*4de0*/  BRA `(.L_x_21528) ;  /* 0x00000cc000007947 */ /* 0x000fea0003800000 */
.L_x_21524:
        /* <DEDUP_REMOVED lines=9> */
.L_x_21532:
[----:B------:R-:W2:Y:S02]  /*4e80*/  LDG.E.U16 R0, [R2.64] ;  /* 0x0000002402007981 */ /* 0x000ea4000c1e1500 */
[----:B--2---:R-:W-:-:S06]  /*4e90*/  HADD2.F32 R0, -RZ, R0.H0_H0 ;  /* 0x20000000ff007230 */ /* 0x004fcc0000004100 */
[----:B------:R-:W0:Y:S02]  /*4ea0*/  F2I.FTZ.TRUNC.NTZ R0, R0 ;  /* 0x0000000000007305 */ /* 0x000e24000021f100 */
[----:B0-----:R-:W-:Y:S01]  /*4eb0*/  PRMT R19, R0, 0x7610, R19 ;  /* 0x0000761000137816 */ /* 0x001fe20000000013 */
[----:B------:R-:W-:Y:S05]  /*4ec0*/  BRA `(.L_x_21528) ;  /* 0x00000be000007947 */ /* 0x000fea0003800000 */
.L_x_21531:
        /* <DEDUP_REMOVED lines=9> */
.L_x_21534:
[----:B------:R-:W2:Y:S02]  /*4f60*/  LDG.E.U16 R2, [R2.64] ;  /* 0x0000002402027981 */ /* 0x000ea4000c1e1500 */
[----:B--2---:R-:W-:-:S06]  /*4f70*/  HADD2.F32 R0, -RZ, R2.H0_H0 ;  /* 0x20000002ff007230 */ /* 0x004fcc0000004100 */
[----:B------:R-:W0:Y:S02]  /*4f80*/  F2I.FTZ.TRUNC.NTZ R0, R0 ;  /* 0x0000000000007305 */ /* 0x000e24000021f100 */
[----:B0-----:R-:W-:Y:S01]  /*4f90*/  PRMT R19, R0, 0x7610, R19 ;  /* 0x0000761000137816 */ /* 0x001fe20000000013 */
[----:B------:R-:W-:Y:S05]  /*4fa0*/  BRA `(.L_x_21528) ;  /* 0x00000b0000007947 */ /* 0x000fea0003800000 */
.L_x_21533:
[----:B------:R-:W2:Y:S02]  /*4fb0*/  LDG.E.64 R2, [R2.64] ;  /* 0x0000002402027981 */ /* 0x000ea4000c1e1b00 */
[----:B--2---:R0:W1:Y:S01]  /*4fc0*/  F2I.F64.TRUNC R19, R2 ;  /* 0x0000000200137311 */ /* 0x004062000030d100 */
[----:B------:R-:W-:Y:S05]  /*4fd0*/  BRA `(.L_x_21528) ;  /* 0x00000ad000007947 */ /* 0x000fea0003800000 */
.L_x_21523:
        /* <DEDUP_REMOVED lines=12> */
.L_x_21537:
[----:B------:R-:W2:Y:S02]  /*50a0*/  LDG.E.64 R2, [R2.64] ;  /* 0x0000002402027981 */ /* 0x000ea4000c1e1b00 */
[----:B--2---:R0:W1:Y:S01]  /*50b0*/  F2I.F64.TRUNC R19, R2 ;  /* 0x0000000200137311 */ /* 0x004062000030d100 */
[----:B------:R-:W-:Y:S05]  /*50c0*/  BRA `(.L_x_21528) ;  /* 0x000009e000007947 */ /* 0x000fea0003800000 */
.L_x_21536:
        /* <DEDUP_REMOVED lines=28> */
.L_x_21539:
        /* <DEDUP_REMOVED lines=15> */
.L_x_21538:
[----:B------:R-:W2:Y:S02]  /*5380*/  LDG.E.U16 R0, [R2.64] ;  /* 0x0000002402007981 */ /* 0x000ea4000c1e1500 */
[----:B--2---:R-:W-:-:S06]  /*5390*/  PRMT R0, RZ, 0x5410, R0 ;  /* 0x00005410ff007816 */ /* 0x004fcc0000000000 */
[----:B------:R-:W0:Y:S02]  /*53a0*/  F2I.FTZ.TRUNC.NTZ R0, R0 ;  /* 0x0000000000007305 */ /* 0x000e24000021f100 */
[----:B0-----:R-:W-:Y:S01]  /*53b0*/  PRMT R19, R0, 0x7610, R19 ;  /* 0x0000761000137816 */ /* 0x001fe20000000013 */
[----:B------:R-:W-:Y:S05]  /*53c0*/  BRA `(.L_x_21528) ;  /* 0x000006e000007947 */ /* 0x000fea0003800000 */
.L_x_21535:
        /* <DEDUP_REMOVED lines=10> */
.L_x_21542:
        /* <DEDUP_REMOVED lines=21> */
.L_x_21546:
[----:B------:R-:W-:Y:S05]  /*55c0*/  BSYNC B1 ;  /* 0x0000000000017941 */ /* 0x000fea0003800000 */
.L_x_21545:
[----:B------:R-:W-:Y:S01]  /*55d0*/  LEA R3, R0, 0x3b800000, 0x17 ;  /* 0x3b80000000037811 */ /* 0x000fe200078eb8ff */
[----:B------:R-:W-:-:S05]  /*55e0*/  IMAD.SHL.U32 R0, R2, 0x100000, RZ ;  /* 0x0010000002007824 */ /* 0x000fca00078e00ff */
[----:B------:R-:W-:Y:S02]  /*55f0*/  LOP3.LUT R0, R3, R0, R4, 0xfe, !PT ;  /* 0x0000000003007212 */ /* 0x000fe400078efe04 */
.L_x_21544:
[----:B------:R-:W-:Y:S05]  /*5600*/  BSYNC B0 ;  /* 0x0000000000007941 */ /* 0x000fea0003800000 */
.L_x_21543:
[----:B------:R-:W0:Y:S02]  /*5610*/  F2I.FTZ.TRUNC.NTZ R0, R0 ;  /* 0x0000000000007305 */ /* 0x000e24000021f100 */
[----:B0-----:R-:W-:Y:S01]  /*5620*/  PRMT R19, R0, 0x7610, R19 ;  /* 0x0000761000137816 */ /* 0x001fe20000000013 */
[----:B------:R-:W-:Y:S05]  /*5630*/  BRA `(.L_x_21528) ;  /* 0x0000047000007947 */ /* 0x000fea0003800000 */
.L_x_21541:
        /* <DEDUP_REMOVED lines=21> */
.L_x_21550:
[----:B------:R-:W-:Y:S05]  /*5790*/  BSYNC B1 ;  /* 0x0000000000017941 */ /* 0x000fea0003800000 */
.L_x_21549:
[----:B------:R-:W-:Y:S01]  /*57a0*/  LEA R3, R0, 0x37800000, 0x17 ;  /* 0x3780000000037811 */ /* 0x000fe200078eb8ff */
[----:B------:R-:W-:-:S05]  /*57b0*/  IMAD.SHL.U32 R0, R2, 0x200000, RZ ;  /* 0x0020000002007824 */ /* 0x000fca00078e00ff */
[----:B------:R-:W-:Y:S02]  /*57c0*/  LOP3.LUT R0, R3, R0, R4, 0xfe, !PT ;  /* 0x0000000003007212 */ /* 0x000fe400078efe04 */
.L_x_21548:
[----:B------:R-:W-:Y:S05]  /*57d0*/  BSYNC B0 ;  /* 0x0000000000007941 */ /* 0x000fea0003800000 */
.L_x_21547:
[----:B------:R-:W0:Y:S02]  /*57e0*/  F2I.FTZ.TRUNC.NTZ R0, R0 ;  /* 0x0000000000007305 */ /* 0x000e24000021f100 */
[----:B0-----:R-:W-:Y:S01]  /*57f0*/  PRMT R19, R0, 0x7610, R19 ;  /* 0x0000761000137816 */ /* 0x001fe20000000013 */
[----:B------:R-:W-:Y:S05]  /*5800*/  BRA `(.L_x_21528) ;  /* 0x000002a000007947 */ /* 0x000fea0003800000 */
.L_x_21540:
        /* <DEDUP_REMOVED lines=14> */
.L_x_21554:
[----:B------:R-:W-:Y:S05]  /*58f0*/  BSYNC B0 ;  /* 0x0000000000007941 */ /* 0x000fea0003800000 */
.L_x_21553:
[----:B------:R-:W0:Y:S02]  /*5900*/  F2I.FTZ.TRUNC.NTZ R0, R0 ;  /* 0x0000000000007305 */ /* 0x000e24000021f100 */
[----:B0-----:R-:W-:Y:S01]  /*5910*/  PRMT R19, R0, 0x7610, R19 ;  /* 0x0000761000137816 */ /* 0x001fe20000000013 */
[----:B------:R-:W-:Y:S05]  /*5920*/  BRA `(.L_x_21528) ;  /* 0x0000018000007947 */ /* 0x000fea0003800000 */
.L_x_21527:
        /* <DEDUP_REMOVED lines=21> */
.L_x_21552:
[----:B------:R0:W5:Y:S01]  /*5a80*/  LDG.E.U16 R19, [R2.64] ;  /* 0x0000002402137981 */ /* 0x000162000c1e1500 */
[----:B------:R-:W-:Y:S05]  /*5a90*/  BRA `(.L_x_21528) ;  /* 0x0000001000007947 */ /* 0x000fea0003800000 */
.L_x_21551:
[----:B------:R0:W5:Y:S02]  /*5aa0*/  LDG.E.U16 R19, [R2.64] ;  /* 0x0000002402137981 */ /* 0x000164000c1e1500 */
.L_x_21528:
        /* <DEDUP_REMOVED lines=16> */
.L_x_21558:
[----:B------:R0:W5:Y:S01]  /*5bb0*/  LDG.E.U8 R0, [R2.64] ;  /* 0x0000002402007981 */ /* 0x000162000c1e1100 */
[----:B------:R-:W-:Y:S05]  /*5bc0*/  BRA `(.L_x_21560) ;  /* 0x00000d7000007947 */ /* 0x000fea0003800000 */
.L_x_21557:
        /* <DEDUP_REMOVED lines=8> */
.L_x_21562:
[----:B------:R0:W5:Y:S01]  /*5c50*/  LDG.E.U16 R0, [R2.64] ;  /* 0x0000002402007981 */ /* 0x000162000c1e1500 */
[----:B------:R-:W-:Y:S05]  /*5c60*/  BRA `(.L_x_21560) ;  /* 0x00000cd000007947 */ /* 0x000fea0003800000 */
.L_x_21561:
[----:B------:R0:W5:Y:S01]  /*5c70*/  LDG.E.U16 R0, [R2.64] ;  /* 0x0000002402007981 */ /* 0x000162000c1e1500 */
[----:B------:R-:W-:Y:S05]  /*5c80*/  BRA `(.L_x_21560) ;  /* 0x00000cb000007947 */ /* 0x000fea0003800000 */
.L_x_21556:
        /* <DEDUP_REMOVED lines=9> */
.L_x_21564:
[----:B------:R-:W2:Y:S02]  /*5d20*/  LDG.E.U16 R4, [R2.64] ;  /* 0x0000002402047981 */ /* 0x000ea4000c1e1500 */
[----:B--2---:R-:W-:-:S06]  /*5d30*/  HADD2.F32 R4, -RZ, R4.H0_H0 ;  /* 0x20000004ff047230 */ /* 0x004fcc0000004100 */
[----:B------:R-:W0:Y:S02]  /*5d40*/  F2I.FTZ.TRUNC.NTZ R4, R4 ;  /* 0x0000000400047305 */ /* 0x000e24000021f100 */
[----:B0-----:R-:W-:Y:S01]  /*5d50*/  PRMT R0, R4, 0x7610, R0 ;  /* 0x0000761004007816 */ /* 0x001fe20000000000 */
[----:B------:R-:W-:Y:S05]  /*5d60*/  BRA `(.L_x_21560) ;  /* 0x00000bd000007947 */ /* 0x000fea0003800000 */
.L_x_21563:
        /* <DEDUP_REMOVED lines=9> */
.L_x_21566:
[----:B------:R-:W2:Y:S02]  /*5e00*/  LDG.E.U16 R2, [R2.64] ;  /* 0x0000002402027981 */ /* 0x000ea4000c1e1500 */
[----:B--2---:R-:W-:-:S06]  /*5e10*/  HADD2.F32 R4, -RZ, R2.H0_H0 ;  /* 0x20000002ff047230 */ /* 0x004fcc0000004100 */
[----:B------:R-:W0:Y:S02]  /*5e20*/  F2I.FTZ.TRUNC.NTZ R4, R4 ;  /* 0x0000000400047305 */ /* 0x000e24000021f100 */
[----:B0-----:R-:W-:Y:S01]  /*5e30*/  PRMT R0, R4, 0x7610, R0 ;  /* 0x0000761004007816 */ /* 0x001fe20000000000 */
[----:B------:R-:W-:Y:S05]  /*5e40*/  BRA `(.L_x_21560) ;  /* 0x00000af000007947 */ /* 0x000fea0003800000 */
.L_x_21565:
[----:B------:R-:W2:Y:S02]  /*5e50*/  LDG.E.64 R2, [R2.64] ;  /* 0x0000002402027981 */ /* 0x000ea4000c1e1b00 */
[----:B--2---:R0:W2:Y:S01]  /*5e60*/  F2I.F64.TRUNC R0, R2 ;  /* 0x0000000200007311 */ /* 0x0040a2000030d100 */
[----:B------:R-:W-:Y:S05]  /*5e70*/  BRA `(.L_x_21560) ;  /* 0x00000ac000007947 */ /* 0x000fea0003800000 */
.L_x_21555:
        /* <DEDUP_REMOVED lines=12> */
.L_x_21569:
[----:B------:R-:W2:Y:S02]  /*5f40*/  LDG.E.64 R2, [R2.64] ;  /* 0x0000002402027981 */ /* 0x000ea4000c1e1b00 */
[----:B--2---:R0:W2:Y:S01]  /*5f50*/  F2I.F64.TRUNC R0, R2 ;  /* 0x0000000200007311 */ /* 0x0040a2000030d100 */
[----:B------:R-:W-:Y:S05]  /*5f60*/  BRA `(.L_x_21560) ;  /* 0x000009d000007947 */ /* 0x000fea0003800000 */
.L_x_21568:
        /* <DEDUP_REMOVED lines=28> */
.L_x_21571:
        /* <DEDUP_REMOVED lines=15> */
.L_x_21570:
[----:B------:R-:W2:Y:S02]  /*6220*/  LDG.E.U16 R2, [R2.64] ;  /* 0x0000002402027981 */ /* 0x000ea4000c1e1500 */
[----:B--2---:R-:W-:-:S04]  /*6230*/  PRMT R2, RZ, 0x5410, R2 ;  /* 0x00005410ff027816 */ /* 0x004fc80000000002 */
[----:B------:R0:W2:Y:S01]  /*6240*/  F2I.FTZ.TRUNC.NTZ R0, R2 ;  /* 0x0000000200007305 */ /* 0x0000a2000021f100 */
[----:B------:R-:W-:Y:S05]  /*6250*/  BRA `(.L_x_21560) ;  /* 0x000006e000007947 */ /* 0x000fea0003800000 */
.L_x_21567:
        /* <DEDUP_REMOVED lines=10> */
.L_x_21574:
        /* <DEDUP_REMOVED lines=21> */
.L_x_21578:
[----:B------:R-:W-:Y:S05]  /*6450*/  BSYNC B1 ;  /* 0x0000000000017941 */ /* 0x000fea0003800000 */
.L_x_21577:
[----:B------:R-:W-:Y:S01]  /*6460*/  IMAD.SHL.U32 R2, R2, 0x100000, RZ ;  /* 0x0010000002027824 */ /* 0x000fe200078e00ff */
[----:B------:R-:W-:-:S04]  /*6470*/  LEA R3, R0, 0x3b800000, 0x17 ;  /* 0x3b80000000037811 */ /* 0x000fc800078eb8ff */
[----:B------:R-:W-:Y:S02]  /*6480*/  LOP3.LUT R4, R3, R2, R4, 0xfe, !PT ;  /* 0x0000000203047212 */ /* 0x000fe400078efe04 */
.L_x_21576:
[----:B------:R-:W-:Y:S05]  /*6490*/  BSYNC B0 ;  /* 0x0000000000007941 */ /* 0x000fea0003800000 */
.L_x_21575:
[----:B------:R-:W0:Y:S02]  /*64a0*/  F2I.FTZ.TRUNC.NTZ R4, R4 ;  /* 0x0000000400047305 */ /* 0x000e24000021f100 */
[----:B0-----:R-:W-:Y:S01]  /*64b0*/  PRMT R0, R4, 0x7610, R0 ;  /* 0x0000761004007816 */ /* 0x001fe20000000000 */
[----:B------:R-:W-:Y:S05]  /*64c0*/  BRA `(.L_x_21560) ;  /* 0x0000047000007947 */ /* 0x000fea0003800000 */
.L_x_21573:
        /* <DEDUP_REMOVED lines=21> */
.L_x_21582:
[----:B------:R-:W-:Y:S05]  /*6620*/  BSYNC B1 ;  /* 0x0000000000017941 */ /* 0x000fea0003800000 */
.L_x_21581:
[----:B------:R-:W-:Y:S01]  /*6630*/  IMAD.SHL.U32 R2, R2, 0x200000, RZ ;  /* 0x0020000002027824 */ /* 0x000fe200078e00ff */
[----:B------:R-:W-:-:S04]  /*6640*/  LEA R3, R0, 0x37800000, 0x17 ;  /* 0x3780000000037811 */ /* 0x000fc800078eb8ff */
[----:B------:R-:W-:Y:S02]  /*6650*/  LOP3.LUT R4, R3, R2, R4, 0xfe, !PT ;  /* 0x0000000203047212 */ /* 0x000fe400078efe04 */
.L_x_21580:
[----:B------:R-:W-:Y:S05]  /*6660*/  BSYNC B0 ;  /* 0x0000000000007941 */ /* 0x000fea0003800000 */
.L_x_21579:
[----:B------:R-:W0:Y:S02]  /*6670*/  F2I.FTZ.TRUNC.NTZ R4, R4 ;  /* 0x0000000400047305 */ /* 0x000e24000021f100 */
[----:B0-----:R-:W-:Y:S01]  /*6680*/  PRMT R0, R4, 0x7610, R0 ;  /* 0x0000761004007816 */ /* 0x001fe20000000000 */
[----:B------:R-:W-:Y:S05]  /*6690*/  BRA `(.L_x_21560) ;  /* 0x000002a000007947 */ /* 0x000fea0003800000 */
.L_x_21572:
        /* <DEDUP_REMOVED lines=14> */
.L_x_21586:
[----:B------:R-:W-:Y:S05]  /*6780*/  BSYNC B0 ;  /* 0x0000000000007941 */ /* 0x000fea0003800000 */
.L_x_21585:
[----:B------:R-:W0:Y:S02]  /*6790*/  F2I.FTZ.TRUNC.NTZ R4, R4 ;  /* 0x0000000400047305 */ /* 0x000e24000021f100 */
[----:B0-----:R-:W-:Y:S01]  /*67a0*/  PRMT R0, R4, 0x7610, R0 ;  /* 0x0000761004007816 */ /* 0x001fe20000000000 */
[----:B------:R-:W-:Y:S05]  /*67b0*/  BRA `(.L_x_21560) ;  /* 0x0000018000007947 */ /* 0x000fea0003800000 */
.L_x_21559:
        /* <DEDUP_REMOVED lines=21> */
.L_x_21584:
[----:B------:R0:W5:Y:S01]  /*6910*/  LDG.E.U16 R0, [R2.64] ;  /* 0x0000002402007981 */ /* 0x000162000c1e1500 */
[----:B------:R-:W-:Y:S05]  /*6920*/  BRA `(.L_x_21560) ;  /* 0x0000001000007947 */ /* 0x000fea0003800000 */
.L_x_21583:
[----:B------:R0:W5:Y:S02]  /*6930*/  LDG.E.U16 R0, [R2.64] ;  /* 0x0000002402007981 */ /* 0x000164000c1e1500 */
.L_x_21560:
[----:B------:R-:W3:Y:S01]  /*6940*/  LDC.U8 R4, c[0x0][0x3e1] ;  /* 0x0000f840ff047b82 */ /* 0x000ee20000000000 */
[----:B-12--5:R-:W-:Y:S01]  /*6950*/  LOP3.LUT R0, R0, R19, RZ, 0xfc, !PT ;  /* 0x0000001300007212 */ /* 0x026fe200078efcff */
[----:B------:R-:W-:Y:S03]  /*6960*/  BSSY B6, `(.L_x_21587) ;  /* 0x00000d9000067945 */ /* 0x000fe60003800000 */
[----:B------:R-:W-:-:S04]  /*6970*/  PRMT R0, R0, 0x9910, RZ ;  /* 0x0000991000007816 */ /* 0x000fc800000000ff */
[----:B------:R-:W-:-:S04]  /*6980*/  ISETP.NE.AND P0, PT, R0, RZ, PT ;  /* 0x000000ff0000720c */ /* 0x000fc80003f05270 */
        /* <DEDUP_REMOVED lines=14> */
.L_x_21591:
[----:B------:R0:W-:Y:S01]  /*6a70*/  STG.E.U8 [R16.64], R2 ;  /* 0x0000000210007986 */ /* 0x0001e2000c101124 */
[----:B------:R-:W-:Y:S05]  /*6a80*/  BRA `(.L_x_21593) ;  /* 0x00000c6000007947 */ /* 0x000fea0003800000 */
.L_x_21590:
        /* <DEDUP_REMOVED lines=9> */
.L_x_21595:
[----:B------:R0:W-:Y:S01]  /*6b20*/  STG.E [R16.64], R2 ;  /* 0x0000000210007986 */ /* 0x0001e2000c101924 */
[----:B------:R-:W-:Y:S05]  /*6b30*/  BRA `(.L_x_21593) ;  /* 0x00000bb000007947 */ /* 0x000fea0003800000 */
.L_x_21594:
[----:B------:R0:W-:Y:S01]  /*6b40*/  STG.E.U16 [R16.64], R2 ;  /* 0x0000000210007986 */ /* 0x0001e2000c101524 */
[----:B------:R-:W-:Y:S05]  /*6b50*/  BRA `(.L_x_21593) ;  /* 0x00000b9000007947 */ /* 0x000fea0003800000 */
.L_x_21589:
        /* <DEDUP_REMOVED lines=9> */
.L_x_21597:
[----:B------:R-:W-:-:S04]  /*6bf0*/  FSEL R0, RZ, 1, !P0 ;  /* 0x3f800000ff007808 */ /* 0x000fc80004000000 */
[----:B------:R-:W-:-:S05]  /*6c00*/  F2FP.PACK_AB R0, RZ, R0 ;  /* 0x00000000ff00723e */ /* 0x000fca00000000ff */
[----:B------:R0:W-:Y:S01]  /*6c10*/  STG.E.U16 [R16.64], R0 ;  /* 0x0000000010007986 */ /* 0x0001e2000c101524 */
[----:B------:R-:W-:Y:S05]  /*6c20*/  BRA `(.L_x_21593) ;  /* 0x00000ac000007947 */ /* 0x000fea0003800000 */
.L_x_21596:
        /* <DEDUP_REMOVED lines=10> */
.L_x_21599:
[----:B------:R-:W-:-:S04]  /*6cd0*/  FSEL R0, RZ, 1, !P0 ;  /* 0x3f800000ff007808 */ /* 0x000fc80004000000 */
[----:B------:R-:W-:-:S04]  /*6ce0*/  F2FP.PACK_AB R3, RZ, R0 ;  /* 0x00000000ff03723e */ /* 0x000fc800000000ff */
[----:B------:R-:W-:-:S05]  /*6cf0*/  PRMT R3, R3, 0x5410, RZ ;  /* 0x0000541003037816 */ /* 0x000fca00000000ff */
[----:B------:R0:W-:Y:S01]  /*6d00*/  STG.E [R16.64], R3 ;  /* 0x0000000310007986 */ /* 0x0001e2000c101924 */
[----:B------:R-:W-:Y:S05]  /*6d10*/  BRA `(.L_x_21593) ;  /* 0x000009d000007947 */ /* 0x000fea0003800000 */
.L_x_21598:
[----:B------:R-:W-:Y:S01]  /*6d20*/  FSEL R3, RZ, 1.875, !P0 ;  /* 0x3ff00000ff037808 */ /* 0x000fe20004000000 */
[----:B------:R-:W-:-:S05]  /*6d30*/  IMAD.MOV.U32 R2, RZ, RZ, RZ ;  /* 0x000000ffff027224 */ /* 0x000fca00078e00ff */
[----:B------:R0:W-:Y:S01]  /*6d40*/  STG.E.64 [R16.64], R2 ;  /* 0x0000000210007986 */ /* 0x0001e2000c101b24 */
[----:B------:R-:W-:Y:S05]  /*6d50*/  BRA `(.L_x_21593) ;  /* 0x0000099000007947 */ /* 0x000fea0003800000 */
.L_x_21588:
        /* <DEDUP_REMOVED lines=10> */
.L_x_21602:
[----:B------:R-:W-:Y:S01]  /*6e00*/  FSEL R5, RZ, 1.875, !P0 ;  /* 0x3ff00000ff057808 */ /* 0x000fe20004000000 */
[----:B------:R-:W-:Y:S01]  /*6e10*/  CS2R R6, SRZ ;  /* 0x0000000000067805 */ /* 0x000fe2000001ff00 */
[----:B------:R-:W-:-:S05]  /*6e20*/  IMAD.MOV.U32 R4, RZ, RZ, RZ ;  /* 0x000000ffff047224 */ /* 0x000fca00078e00ff */
[----:B------:R0:W-:Y:S01]  /*6e30*/  STG.E.128 [R16.64], R4 ;  /* 0x0000000410007986 */ /* 0x0001e2000c101d24 */
[----:B------:R-:W-:Y:S05]  /*6e40*/  BRA `(.L_x_21593) ;  /* 0x000008a000007947 */ /* 0x000fea0003800000 */
.L_x_21601:
        /* <DEDUP_REMOVED lines=18> */
.L_x_21606:
[----:B------:R-:W-:Y:S05]  /*6f70*/  BSYNC B0 ;  /* 0x0000000000007941 */ /* 0x000fea0003800000 */
.L_x_21605:
[----:B------:R0:W-:Y:S01]  /*6f80*/  STG.E.U8 [R16.64], R3 ;  /* 0x0000000310007986 */ /* 0x0001e2000c101124 */
[----:B------:R-:W-:Y:S05]  /*6f90*/  BRA `(.L_x_21593) ;  /* 0x0000075000007947 */ /* 0x000fea0003800000 */
.L_x_21604:
        /* <DEDUP_REMOVED lines=13> */
.L_x_21607:
[----:B------:R-:W-:Y:S01]  /*7070*/  ISETP.GT.U32.AND P0, PT, R3, 0x7f800000, PT ;  /* 0x7f8000000300780c */ /* 0x000fe20003f04070 */
[----:B------:R-:W-:-:S05]  /*7080*/  IMAD.MOV.U32 R3, RZ, RZ, 0x7f ;  /* 0x0000007fff037424 */ /* 0x000fca00078e00ff */
[----:B------:R-:W-:-:S05]  /*7090*/  SEL R3, R3, 0x7c, P0 ;  /* 0x0000007c03037807 */ /* 0x000fca0000000000 */
[----:B------:R0:W-:Y:S01]  /*70a0*/  STG.E.U8 [R16.64], R3 ;  /* 0x0000000310007986 */ /* 0x0001e2000c101124 */
[----:B------:R-:W-:Y:S05]  /*70b0*/  BRA `(.L_x_21593) ;  /* 0x0000063000007947 */ /* 0x000fea0003800000 */
.L_x_21603:
[----:B------:R-:W-:-:S04]  /*70c0*/  FSEL R0, RZ, 1, !P0 ;  /* 0x3f800000ff007808 */ /* 0x000fc80004000000 */
[----:B------:R-:W-:-:S05]  /*70d0*/  F2FP.BF16.PACK_AB R0, RZ, R0 ;  /* 0x00000000ff00723e */ /* 0x000fca00000010ff */
[----:B------:R0:W-:Y:S01]  /*70e0*/  STG.E.U16 [R16.64], R0 ;  /* 0x0000000010007986 */ /* 0x0001e2000c101524 */
[----:B------:R-:W-:Y:S05]  /*70f0*/  BRA `(.L_x_21593) ;  /* 0x000005f000007947 */ /* 0x000fea0003800000 */
.L_x_21600:
        /* <DEDUP_REMOVED lines=10> */
.L_x_21610:
        /* <DEDUP_REMOVED lines=16> */
.L_x_21613:
[----:B------:R-:W-:Y:S02]  /*72a0*/  PRMT R8, R0, 0x7610, R8 ;  /* 0x0000761000087816 */ /* 0x000fe40000000008 */
.L_x_21612:
[----:B------:R-:W-:Y:S05]  /*72b0*/  BSYNC B0 ;  /* 0x0000000000007941 */ /* 0x000fea0003800000 */
.L_x_21611:
[----:B------:R0:W-:Y:S01]  /*72c0*/  STG.E.U8 [R16.64], R8 ;  /* 0x0000000810007986 */ /* 0x0001e2000c101124 */
[----:B------:R-:W-:Y:S05]  /*72d0*/  BRA `(.L_x_21593) ;  /* 0x0000041000007947 */ /* 0x000fea0003800000 */
.L_x_21609:
        /* <DEDUP_REMOVED lines=16> */
.L_x_21616:
[----:B------:R-:W-:Y:S02]  /*73e0*/  PRMT R8, R0, 0x7610, R8 ;  /* 0x0000761000087816 */ /* 0x000fe40000000008 */
.L_x_21615:
[----:B------:R-:W-:Y:S05]  /*73f0*/  BSYNC B0 ;  /* 0x0000000000007941 */ /* 0x000fea0003800000 */
.L_x_21614:
[----:B------:R0:W-:Y:S01]  /*7400*/  STG.E.U8 [R16.64], R8 ;  /* 0x0000000810007986 */ /* 0x0001e2000c101124 */
[----:B------:R-:W-:Y:S05]  /*7410*/  BRA `(.L_x_21593) ;  /* 0x000002d000007947 */ /* 0x000fea0003800000 */
.L_x_21608:
        /* <DEDUP_REMOVED lines=21> */
.L_x_21592:
        /* <DEDUP_REMOVED lines=20> */
.L_x_21618:
[----:B------:R-:W-:-:S05]  /*76b0*/  IMAD.MOV.U32 R3, RZ, RZ, RZ ;  /* 0x000000ffff037224 */ /* 0x000fca00078e00ff */
[----:B------:R0:W-:Y:S01]  /*76c0*/  STG.E.64 [R16.64], R2 ;  /* 0x0000000210007986 */ /* 0x0001e2000c101b24 */
[----:B------:R-:W-:Y:S05]  /*76d0*/  BRA `(.L_x_21593) ;  /* 0x0000001000007947 */ /* 0x000fea0003800000 */
.L_x_21617:
[----:B------:R0:W-:Y:S02]  /*76e0*/  STG.E [R16.64], R2 ;  /* 0x0000000210007986 */ /* 0x0001e4000c101924 */
.L_x_21593:
[----:B------:R-:W-:Y:S05]  /*76f0*/  BSYNC B6 ;  /* 0x0000000000067941 */ /* 0x000fea0003800000 */
.L_x_21587:
        /* <DEDUP_REMOVED lines=258> */
.L_x_21619:
        /* <DEDUP_REMOVED lines=18> */
.L_x_21623:
[----:B------:R0:W5:Y:S01]  /*8840*/  LDG.E.U8 R19, [R2.64] ;  /* 0x0000002402137981 */ /* 0x000162000c1e1100 */
[----:B------:R-:W-:Y:S05]  /*8850*/  BRA `(.L_x_21625) ;  /* 0x00000d8000007947 */ /* 0x000fea0003800000 */
.L_x_21622:
        /* <DEDUP_REMOVED lines=8> */
.L_x_21627:
[----:B------:R0:W5:Y:S01]  /*88e0*/  LDG.E.U16 R19, [R2.64] ;  /* 0x0000002402137981 */ /* 0x000162000c1e1500 */
[----:B------:R-:W-:Y:S05]  /*88f0*/  BRA `(.L_x_21625) ;  /* 0x00000ce000007947 */ /* 0x000fea0003800000 */
.L_x_21626:
[----:B------:R0:W5:Y:S01]  /*8900*/  LDG.E.U16 R19, [R2.64] ;  /* 0x0000002402137981 */ /* 0x000162000c1e1500 */
[----:B------:R-:W-:Y:S05]  /*8910*/  BRA `(.L_x_21625) ;  /* 0x00000cc000007947 */ /* 0x000fea0003800000 */
.L_x_21621:
        /* <DEDUP_REMOVED lines=9> */
.L_x_21629:
[----:B------:R-:W2:Y:S02]  /*89b0*/  LDG.E.U16 R0, [R2.64] ;  /* 0x0000002402007981 */ /* 0x000ea4000c1e1500 */
[----:B--2---:R-:W-:-:S06]  /*89c0*/  HADD2.F32 R0, -RZ, R0.H0_H0 ;  /* 0x20000000ff007230 */ /* 0x004fcc0000004100 */
[----:B------:R-:W0:Y:S02]  /*89d0*/  F2I.FTZ.TRUNC.NTZ R0, R0 ;  /* 0x0000000000007305 */ /* 0x000e24000021f100 */
[----:B0-----:R-:W-:Y:S01]  /*89e0*/  PRMT R19, R0, 0x7610, R19 ;  /* 0x0000761000137816 */ /* 0x001fe20000000013 */
[----:B------:R-:W-:Y:S05]  /*89f0*/  BRA `(.L_x_21625) ;  /* 0x00000be000007947 */ /* 0x000fea0003800000 */
.L_x_21628:
        /* <DEDUP_REMOVED lines=9> */
.L_x_21631:
[----:B------:R-:W2:Y:S02]  /*8a90*/  LDG.E.U16 R2, [R2.64] ;  /* 0x0000002402027981 */ /* 0x000ea4000c1e1500 */
[----:B--2---:R-:W-:-:S06]  /*8aa0*/  HADD2.F32 R0, -RZ, R2.H0_H0 ;  /* 0x20000002ff007230 */ /* 0x004fcc0000004100 */
[----:B------:R-:W0:Y:S02]  /*8ab0*/  F2I.FTZ.TRUNC.NTZ R0, R0 ;  /* 0x0000000000007305 */ /* 0x000e24000021f100 */
[----:B0-----:R-:W-:Y:S01]  /*8ac0*/  PRMT R19, R0, 0x7610, R19 ;  /* 0x0000761000137816 */ /* 0x001fe20000000013 */
[----:B------:R-:W-:Y:S05]  /*8ad0*/  BRA `(.L_x_21625) ;  /* 0x00000b0000007947 */ /* 0x000fea0003800000 */
.L_x_21630:
[----:B------:R-:W2:Y:S02]  /*8ae0*/  LDG.E.64 R2, [R2.64] ;  /* 0x0000002402027981 */ /* 0x000ea4000c1e1b00 */
[----:B--2---:R0:W1:Y:S01]  /*8af0*/  F2I.F64.TRUNC R19, R2 ;  /* 0x0000000200137311 */ /* 0x004062000030d100 */
[----:B------:R-:W-:Y:S05]  /*8b00*/  BRA `(.L_x_21625) ;  /* 0x00000ad000007947 */ /* 0x000fea0003800000 */
.L_x_21620:
        /* <DEDUP_REMOVED lines=12> */
.L_x_21634:
[----:B------:R-:W2:Y:S02]  /*8bd0*/  LDG.E.64 R2, [R2.64] ;  /* 0x0000002402027981 */ /* 0x000ea4000c1e1b00 */
[----:B--2---:R0:W1:Y:S01]  /*8be0*/  F2I.F64.TRUNC R19, R2 ;  /* 0x0000000200137311 */ /* 0x004062000030d100 */
[----:B------:R-:W-:Y:S05]  /*8bf0*/  BRA `(.L_x_21625) ;  /* 0x000009e000007947 */ /* 0x000fea0003800000 */
.L_x_21633:
        /* <DEDUP_REMOVED lines=28> */
.L_x_21636:
        /* <DEDUP_REMOVED lines=15> */
.L_x_21635:
[----:B------:R-:W2:Y:S02]  /*8eb0*/  LDG.E.U16 R0, [R2.64] ;  /* 0x0000002402007981 */ /* 0x000ea4000c1e1500 */
[----:B--2---:R-:W-:-:S06]  /*8ec0*/  PRMT R0, RZ, 0x5410, R0 ;  /* 0x00005410ff007816 */ /* 0x004fcc0000000000 */
[----:B------:R-:W0:Y:S02]  /*8ed0*/  F2I.FTZ.TRUNC.NTZ R0, R0 ;  /* 0x0000000000007305 */ /* 0x000e24000021f100 */
[----:B0-----:R-:W-:Y:S01]  /*8ee0*/  PRMT R19, R0, 0x7610, R19 ;  /* 0x0000761000137816 */ /* 0x001fe20000000013 */
[----:B------:R-:W-:Y:S05]  /*8ef0*/  BRA `(.L_x_21625) ;  /* 0x000006e000007947 */ /* 0x000fea0003800000 */
.L_x_21632:
        /* <DEDUP_REMOVED lines=10> */
.L_x_21639:
        /* <DEDUP_REMOVED lines=21> */
.L_x_21643:
[----:B------:R-:W-:Y:S05]  /*90f0*/  BSYNC B1 ;  /* 0x0000000000017941 */ /* 0x000fea0003800000 */
.L_x_21642:
[----:B------:R-:W-:Y:S01]  /*9100*/  LEA R3, R0, 0x3b800000, 0x17 ;  /* 0x3b80000000037811 */ /* 0x000fe200078eb8ff */
[----:B------:R-:W-:-:S05]  /*9110*/  IMAD.SHL.U32 R0, R2, 0x100000, RZ ;  /* 0x0010000002007824 */ /* 0x000fca00078e00ff */
[----:B------:R-:W-:Y:S02]  /*9120*/  LOP3.LUT R0, R3, R0, R4, 0xfe, !PT ;  /* 0x0000000003007212 */ /* 0x000fe400078efe04 */
.L_x_21641:
[----:B------:R-:W-:Y:S05]  /*9130*/  BSYNC B0 ;  /* 0x0000000000007941 */ /* 0x000fea0003800000 */
.L_x_21640:
[----:B------:R-:W0:Y:S02]  /*9140*/  F2I.FTZ.TRUNC.NTZ R0, R0 ;  /* 0x0000000000007305 */ /* 0x000e24000021f100 */
[----:B0-----:R-:W-:Y:S01]  /*9150*/  PRMT R19, R0, 0x7610, R19 ;  /* 0x0000761000137816 */ /* 0x001fe20000000013 */
[----:B------:R-:W-:Y:S05]  /*9160*/  BRA `(.L_x_21625) ;  /* 0x0000047000007947 */ /* 0x000fea0003800000 */
.L_x_21638:
        /* <DEDUP_REMOVED lines=21> */
.L_x_21647:
[----:B------:R-:W-:Y:S05]  /*92c0*/  BSYNC B1 ;  /* 0x0000000000017941 */ /* 0x000fea0003800000 */
.L_x_21646:
[----:B------:R-:W-:Y:S01]  /*92d0*/  LEA R3, R0, 0x37800000, 0x17 ;  /* 0x3780000000037811 */ /* 0x000fe200078eb8ff */
[----:B------:R-:W-:-:S05]  /*92e0*/  IMAD.SHL.U32 R0, R2, 0x200000, RZ ;  /* 0x0020000002007824 */ /* 0x000fca00078e00ff */
[----:B------:R-:W-:Y:S02]  /*92f0*/  LOP3.LUT R0, R3, R0, R4, 0xfe, !PT ;  /* 0x0000000003007212 */ /* 0x000fe400078efe04 */
.L_x_21645:
[----:B------:R-:W-:Y:S05]  /*9300*/  BSYNC B0 ;  /* 0x0000000000007941 */ /* 0x000fea0003800000 */
.L_x_21644:
[----:B------:R-:W0:Y:S02]  /*9310*/  F2I.FTZ.TRUNC.NTZ R0, R0 ;  /* 0x0000000000007305 */ /* 0x000e24000021f100 */
[----:B0-----:R-:W-:Y:S01]  /*9320*/  PRMT R19, R0, 0x7610, R19 ;  /* 0x0000761000137816 */ /* 0x001fe20000000013 */
[----:B------:R-:W-:Y:S05]  /*9330*/  BRA `(.L_x_21625) ;  /* 0x000002a000007947 */ /* 0x000fea0003800000 */
.L_x_21637:
        /* <DEDUP_REMOVED lines=14> */
.L_x_21651:
[----:B------:R-:W-:Y:S05]  /*9420*/  BSYNC B0 ;  /* 0x0000000000007941 */ /* 0x000fea0003800000 */
.L_x_21650:
[----:B------:R-:W0:Y:S02]  /*9430*/  F2I.FTZ.TRUNC.NTZ R0, R0 ;  /* 0x0000000000007305 */ /* 0x000e24000021f100 */
[----:B0-----:R-:W-:Y:S01]  /*9440*/  PRMT R19, R0, 0x7610, R19 ;  /* 0x0000761000137816 */ /* 0x001fe20000000013 */
[----:B------:R-:W-:Y:S05]  /*9450*/  BRA `(.L_x_21625) ;  /* 0x0000018000007947 */ /* 0x000fea0003800000 */
.L_x_21624:
        /* <DEDUP_REMOVED lines=21> */
.L_x_21649:
[----:B------:R0:W5:Y:S01]  /*95b0*/  LDG.E.U16 R19, [R2.64] ;  /* 0x0000002402137981 */ /* 0x000162000c1e1500 */
[----:B------:R-:W-:Y:S05]  /*95c0*/  BRA `(.L_x_21625) ;  /* 0x0000001000007947 */ /* 0x000fea0003800000 */
.L_x_21648:
[----:B------:R0:W5:Y:S02]  /*95d0*/  LDG.E.U16 R19, [R2.64] ;  /* 0x0000002402137981 */ /* 0x000164000c1e1500 */
.L_x_21625:
        /* <DEDUP_REMOVED lines=16> */
.L_x_21655:
[----:B------:R0:W5:Y:S01]  /*96e0*/  LDG.E.U8 R0, [R2.64] ;  /* 0x0000002402007981 */ /* 0x000162000c1e1100 */
[----:B------:R-:W-:Y:S05]  /*96f0*/  BRA `(.L_x_21657) ;  /* 0x00000d7000007947 */ /* 0x000fea0003800000 */
.L_x_21654:
        /* <DEDUP_REMOVED lines=8> */
.L_x_21659:
[----:B------:R0:W5:Y:S01]  /*9780*/  LDG.E.U16 R0, [R2.64] ;  /* 0x0000002402007981 */ /* 0x000162000c1e1500 */
[----:B------:R-:W-:Y:S05]  /*9790*/  BRA `(.L_x_21657) ;  /* 0x00000cd000007947 */ /* 0x000fea0003800000 */
.L_x_21658:
[----:B------:R0:W5:Y:S01]  /*97a0*/  LDG.E.U16 R0, [R2.64] ;  /* 0x0000002402007981 */ /* 0x000162000c1e1500 */
[----:B------:R-:W-:Y:S05]  /*97b0*/  BRA `(.L_x_21657) ;  /* 0x00000cb000007947 */ /* 0x000fea0003800000 */
.L_x_21653:
        /* <DEDUP_REMOVED lines=9> */
.L_x_21661:
[----:B------:R-:W2:Y:S02]  /*9850*/  LDG.E.U16 R4, [R2.64] ;  /* 0x0000002402047981 */ /* 0x000ea4000c1e1500 */
[----:B--2---:R-:W-:-:S06]  /*9860*/  HADD2.F32 R4, -RZ, R4.H0_H0 ;  /* 0x20000004ff047230 */ /* 0x004fcc0000004100 */
[----:B------:R-:W0:Y:S02]  /*9870*/  F2I.FTZ.TRUNC.NTZ R4, R4 ;  /* 0x0000000400047305 */ /* 0x000e24000021f100 */
[----:B0-----:R-:W-:Y:S01]  /*9880*/  PRMT R0, R4, 0x7610, R0 ;  /* 0x0000761004007816 */ /* 0x001fe20000000000 */
[----:B------:R-:W-:Y:S05]  /*9890*/  BRA `(.L_x_21657) ;  /* 0x00000bd000007947 */ /* 0x000fea0003800000 */
.L_x_21660:
        /* <DEDUP_REMOVED lines=9> */
.L_x_21663:
[----:B------:R-:W2:Y:S02]  /*9930*/  LDG.E.U16 R2, [R2.64] ;  /* 0x0000002402027981 */ /* 0x000ea4000c1e1500 */
[----:B--2---:R-:W-:-:S06]  /*9940*/  HADD2.F32 R4, -RZ, R2.H0_H0 ;  /* 0x20000002ff047230 */ /* 0x004fcc0000004100 */
[----:B------:R-:W0:Y:S02]  /*9950*/  F2I.FTZ.TRUNC.NTZ R4, R4 ;  /* 0x0000000400047305 */ /* 0x000e24000021f100 */
[----:B0-----:R-:W-:Y:S01]  /*9960*/  PRMT R0, R4, 0x7610, R0 ;  /* 0x0000761004007816 */ /* 0x001fe20000000000 */
[----:B------:R-:W-:Y:S05]  /*9970*/  BRA `(.L_x_21657) ;  /* 0x00000af000007947 */ /* 0x000fea0003800000 */
.L_x_21662:
[----:B------:R-:W2:Y:S02]  /*9980*/  LDG.E.64 R2, [R2.64] ;  /* 0x0000002402027981 */ /* 0x000ea4000c1e1b00 */
[----:B--2---:R0:W2:Y:S01]  /*9990*/  F2I.F64.TRUNC R0, R2 ;  /* 0x0000000200007311 */ /* 0x0040a2000030d100 */
[----:B------:R-:W-:Y:S05]  /*99a0*/  BRA `(.L_x_21657) ;  /* 0x00000ac000007947 */ /* 0x000fea0003800000 */
.L_x_21652:
        /* <DEDUP_REMOVED lines=12> */
.L_x_21666:
[----:B------:R-:W2:Y:S02]  /*9a70*/  LDG.E.64 R2, [R2.64] ;  /* 0x0000002402027981 */ /* 0x000ea4000c1e1b00 */
[----:B--2---:R0:W2:Y:S01]  /*9a80*/  F2I.F64.TRUNC R0, R2 ;  /* 0x0000000200007311 */ /* 0x0040a2000030d100 */
[----:B------:R-:W-:Y:S05]  /*9a90*/  BRA `(.L_x_21657) ;  /* 0x000009d000007947 */ /* 0x000fea0003800000 */
.L_x_21665:
        /* <DEDUP_REMOVED lines=28> */
.L_x_21668:
        /* <DEDUP_REMOVED lines=15> */
.L_x_21667:
[----:B------:R-:W2:Y:S02]  /*9d50*/  LDG.E.U16 R2, [R2.64] ;  /* 0x0000002402027981 */ /* 0x000ea4000c1e1500 */
[----:B--2---:R-:W-:-:S04]  /*9d60*/  PRMT R2, RZ, 0x5410, R2 ;  /* 0x00005410ff027816 */ /* 0x004fc80000000002 */
[----:B------:R0:W2:Y:S01]  /*9d70*/  F2I.FTZ.TRUNC.NTZ R0, R2 ;  /* 0x0000000200007305 */ /* 0x0000a2000021f100 */
[----:B------:R-:W-:Y:S05]  /*9d80*/  BRA `(.L_x_21657) ;  /* 0x000006e000007947 */ /* 0x000fea0003800000 */
.L_x_21664:
        /* <DEDUP_REMOVED lines=10> */
.L_x_21671:
        /* <DEDUP_REMOVED lines=21> */
.L_x_21675:
[----:B------:R-:W-:Y:S05]  /*9f80*/  BSYNC B1 ;  /* 0x0000000000017941 */ /* 0x000fea0003800000 */
.L_x_21674:
[----:B------:R-:W-:Y:S01]  /*9f90*/  IMAD.SHL.U32 R2, R2, 0x100000, RZ ;  /* 0x0010000002027824 */ /* 0x000fe200078e00ff */
[----:B------:R-:W-:-:S04]  /*9fa0*/  LEA R3, R0, 0x3b800000, 0x17 ;  /* 0x3b80000000037811 */ /* 0x000fc800078eb8ff */
[----:B------:R-:W-:Y:S02]  /*9fb0*/  LOP3.LUT R4, R3, R2, R4, 0xfe, !PT ;  /* 0x0000000203047212 */ /* 0x000fe400078efe04 */
.L_x_21673:
[----:B------:R-:W-:Y:S05]  /*9fc0*/  BSYNC B0 ;  /* 0x0000000000007941 */ /* 0x000fea0003800000 */
.L_x_21672:
[----:B------:R-:W0:Y:S02]  /*9fd0*/  F2I.FTZ.TRUNC.NTZ R4, R4 ;  /* 0x0000000400047305 */ /* 0x000e24000021f100 */
[----:B0-----:R-:W-:Y:S01]  /*9fe0*/  PRMT R0, R4, 0x7610, R0 ;  /* 0x0000761004007816 */ /* 0x001fe20000000000 */
[----:B------:R-:W-:Y:S05]  /*9ff0*/  BRA `(.L_x_21657) ;  /* 0x0000047000007947 */ /* 0x000fea0003800000 */
.L_x_21670:
        /* <DEDUP_REMOVED lines=21> */
.L_x_21679:
[----:B------:R-:W-:Y:S05]  /*a150*/  BSYNC B1 ;  /* 0x0000000000017941 */ /* 0x000fea0003800000 */
.L_x_21678:
[----:B------:R-:W-:Y:S01]  /*a160*/  IMAD.SHL.U32 R2, R2, 0x200000, RZ ;  /* 0x0020000002027824 */ /* 0x000fe200078e00ff */
[----:B------:R-:W-:-:S04]  /*a170*/  LEA R3, R0, 0x37800000, 0x17 ;  /* 0x3780000000037811 */ /* 0x000fc800078eb8ff */
[----:B------:R-:W-:Y:S02]  /*a180*/  LOP3.LUT R4, R3, R2, R4, 0xfe, !PT ;  /* 0x0000000203047212 */ /* 0x000fe400078efe04 */
.L_x_21677:
[----:B------:R-:W-:Y:S05]  /*a190*/  BSYNC B0 ;  /* 0x0000000000007941 */ /* 0x000fea0003800000 */
.L_x_21676:
[----:B------:R-:W0:Y:S02]  /*a1a0*/  F2I.FTZ.TRUNC.NTZ R4, R4 ;  /* 0x0000000400047305 */ /* 0x000e24000021f100 */
[----:B0-----:R-:W-:Y:S01]  /*a1b0*/  PRMT R0, R4, 0x7610, R0 ;  /* 0x0000761004007816 */ /* 0x001fe20000000000 */
[----:B------:R-:W-:Y:S05]  /*a1c0*/  BRA `(.L_x_21657) ;  /* 0x000002a000007947 */ /* 0x000fea0003800000 */
.L_x_21669:
        /* <DEDUP_REMOVED lines=14> */
.L_x_21683:
[----:B------:R-:W-:Y:S05]  /*a2b0*/  BSYNC B0 ;  /* 0x0000000000007941 */ /* 0x000fea0003800000 */
.L_x_21682:
[----:B------:R-:W0:Y:S02]  /*a2c0*/  F2I.FTZ.TRUNC.NTZ R4, R4 ;  /* 0x0000000400047305 */ /* 0x000e24000021f100 */
[----:B0-----:R-:W-:Y:S01]  /*a2d0*/  PRMT R0, R4, 0x7610, R0 ;  /* 0x0000761004007816 */ /* 0x001fe20000000000 */
[----:B------:R-:W-:Y:S05]  /*a2e0*/  BRA `(.L_x_21657) ;  /* 0x0000018000007947 */ /* 0x000fea0003800000 */
.L_x_21656:
        /* <DEDUP_REMOVED lines=21> */
.L_x_21681:
[----:B------:R0:W5:Y:S01]  /*a440*/  LDG.E.U16 R0, [R2.64] ;  /* 0x0000002402007981 */ /* 0x000162000c1e1500 */
[----:B------:R-:W-:Y:S05]  /*a450*/  BRA `(.L_x_21657) ;  /* 0x0000001000007947 */ /* 0x000fea0003800000 */
.L_x_21680:
[----:B------:R0:W5:Y:S02]  /*a460*/  LDG.E.U16 R0, [R2.64] ;  /* 0x0000002402007981 */ /* 0x000164000c1e1500 */
.L_x_21657:
        /* <DEDUP_REMOVED lines=19> */
.L_x_21688:
[----:B------:R0:W-:Y:S01]  /*a5a0*/  STG.E.U8 [R16.64], R2 ;  /* 0x0000000210007986 */ /* 0x0001e2000c101124 */
[----:B------:R-:W-:Y:S05]  /*a5b0*/  BRA `(.L_x_21690) ;  /* 0x00000c6000007947 */ /* 0x000fea0003800000 */
.L_x_21687:
        /* <DEDUP_REMOVED lines=9> */
.L_x_21692:
[----:B------:R0:W-:Y:S01]  /*a650*/  STG.E [R16.64], R2 ;  /* 0x0000000210007986 */ /* 0x0001e2000c101924 */
[----:B------:R-:W-:Y:S05]  /*a660*/  BRA `(.L_x_21690) ;  /* 0x00000bb000007947 */ /* 0x000fea0003800000 */
.L_x_21691:
[----:B------:R0:W-:Y:S01]  /*a670*/  STG.E.U16 [R16.64], R2 ;  /* 0x0000000210007986 */ /* 0x0001e2000c101524 */
[----:B------:R-:W-:Y:S05]  /*a680*/  BRA `(.L_x_21690) ;  /* 0x00000b9000007947 */ /* 0x000fea0003800000 */
.L_x_21686:
        /* <DEDUP_REMOVED lines=9> */
.L_x_21694:
[----:B------:R-:W-:-:S04]  /*a720*/  FSEL R0, RZ, 1, !P0 ;  /* 0x3f800000ff007808 */ /* 0x000fc80004000000 */
[----:B------:R-:W-:-:S05]  /*a730*/  F2FP.PACK_AB R0, RZ, R0 ;  /* 0x00000000ff00723e */ /* 0x000fca00000000ff */
[----:B------:R0:W-:Y:S01]  /*a740*/  STG.E.U16 [R16.64], R0 ;  /* 0x0000000010007986 */ /* 0x0001e2000c101524 */
[----:B------:R-:W-:Y:S05]  /*a750*/  BRA `(.L_x_21690) ;  /* 0x00000ac000007947 */ /* 0x000fea0003800000 */
.L_x_21693:
        /* <DEDUP_REMOVED lines=10> */
.L_x_21696:
[----:B------:R-:W-:-:S04]  /*a800*/  FSEL R0, RZ, 1, !P0 ;  /* 0x3f800000ff007808 */ /* 0x000fc80004000000 */
[----:B------:R-:W-:-:S04]  /*a810*/  F2FP.PACK_AB R3, RZ, R0 ;  /* 0x00000000ff03723e */ /* 0x000fc800000000ff */
[----:B------:R-:W-:-:S05]  /*a820*/  PRMT R3, R3, 0x5410, RZ ;  /* 0x0000541003037816 */ /* 0x000fca00000000ff */
[----:B------:R0:W-:Y:S01]  /*a830*/  STG.E [R16.64], R3 ;  /* 0x0000000310007986 */ /* 0x0001e2000c101924 */
[----:B------:R-:W-:Y:S05]  /*a840*/  BRA `(.L_x_21690) ;  /* 0x000009d000007947 */ /* 0x000fea0003800000 */
.L_x_21695:
[----:B------:R-:W-:Y:S01]  /*a850*/  FSEL R3, RZ, 1.875, !P0 ;  /* 0x3ff00000ff037808 */ /* 0x000fe20004000000 */
[----:B------:R-:W-:-:S05]  /*a860*/  IMAD.MOV.U32 R2, RZ, RZ, RZ ;  /* 0x000000ffff027224 */ /* 0x000fca00078e00ff */
[----:B------:R0:W-:Y:S01]  /*a870*/  STG.E.64 [R16.64], R2 ;  /* 0x0000000210007986 */ /* 0x0001e2000c101b24 */
[----:B------:R-:W-:Y:S05]  /*a880*/  BRA `(.L_x_21690) ;  /* 0x0000099000007947 */ /* 0x000fea0003800000 */
.L_x_21685:
        /* <DEDUP_REMOVED lines=10> */
.L_x_21699:
[----:B------:R-:W-:Y:S01]  /*a930*/  FSEL R5, RZ, 1.875, !P0 ;  /* 0x3ff00000ff057808 */ /* 0x000fe20004000000 */
[----:B------:R-:W-:Y:S01]  /*a940*/  CS2R R6, SRZ ;  /* 0x0000000000067805 */ /* 0x000fe2000001ff00 */
[----:B------:R-:W-:-:S05]  /*a950*/  IMAD.MOV.U32 R4, RZ, RZ, RZ ;  /* 0x000000ffff047224 */ /* 0x000fca00078e00ff */
[----:B------:R0:W-:Y:S01]  /*a960*/  STG.E.128 [R16.64], R4 ;  /* 0x0000000410007986 */ /* 0x0001e2000c101d24 */
[----:B------:R-:W-:Y:S05]  /*a970*/  BRA `(.L_x_21690) ;  /* 0x000008a000007947 */ /* 0x000fea0003800000 */
.L_x_21698:
        /* <DEDUP_REMOVED lines=18> */
.L_x_21703:
[----:B------:R-:W-:Y:S05]  /*aaa0*/  BSYNC B0 ;  /* 0x0000000000007941 */ /* 0x000fea0003800000 */
.L_x_21702:
[----:B------:R0:W-:Y:S01]  /*aab0*/  STG.E.U8 [R16.64], R3 ;  /* 0x0000000310007986 */ /* 0x0001e2000c101124 */
[----:B------:R-:W-:Y:S05]  /*aac0*/  BRA `(.L_x_21690) ;  /* 0x0000075000007947 */ /* 0x000fea0003800000 */
.L_x_21701:
        /* <DEDUP_REMOVED lines=13> */
.L_x_21704:
[----:B------:R-:W-:Y:S01]  /*aba0*/  ISETP.GT.U32.AND P0, PT, R3, 0x7f800000, PT ;  /* 0x7f8000000300780c */ /* 0x000fe20003f04070 */
[----:B------:R-:W-:-:S05]  /*abb0*/  IMAD.MOV.U32 R3, RZ, RZ, 0x7f ;  /* 0x0000007fff037424 */ /* 0x000fca00078e00ff */
[----:B------:R-:W-:-:S05]  /*abc0*/  SEL R3, R3, 0x7c, P0 ;  /* 0x0000007c03037807 */ /* 0x000fca0000000000 */
[----:B------:R0:W-:Y:S01]  /*abd0*/  STG.E.U8 [R16.64], R3 ;  /* 0x0000000310007986 */ /* 0x0001e2000c101124 */
[----:B------:R-:W-:Y:S05]  /*abe0*/  BRA `(.L_x_21690) ;  /* 0x0000063000007947 */ /* 0x000fea0003800000 */
.L_x_21700:
[----:B------:R-:W-:-:S04]  /*abf0*/  FSEL R0, RZ, 1, !P0 ;  /* 0x3f800000ff007808 */ /* 0x000fc80004000000 */
[----:B------:R-:W-:-:S05]  /*ac00*/  F2FP.BF16.PACK_AB R0, RZ, R0 ;  /* 0x00000000ff00723e */ /* 0x000fca00000010ff */
[----:B------:R0:W-:Y:S01]  /*ac10*/  STG.E.U16 [R16.64], R0 ;  /* 0x0000000010007986 */ /* 0x0001e2000c101524 */
[----:B------:R-:W-:Y:S05]  /*ac20*/  BRA `(.L_x_21690) ;  /* 0x000005f000007947 */ /* 0x000fea0003800000 */
.L_x_21697:
        /* <DEDUP_REMOVED lines=10> */
.L_x_21707:
        /* <DEDUP_REMOVED lines=16> */
.L_x_21710:
[----:B------:R-:W-:Y:S02]  /*add0*/  PRMT R8, R0, 0x7610, R8 ;  /* 0x0000761000087816 */ /* 0x000fe40000000008 */
.L_x_21709:
[----:B------:R-:W-:Y:S05]  /*ade0*/  BSYNC B0 ;  /* 0x0000000000007941 */ /* 0x000fea0003800000 */
.L_x_21708:
[----:B------:R0:W-:Y:S01]  /*adf0*/  STG.E.U8 [R16.64], R8 ;  /* 0x0000000810007986 */ /* 0x0001e2000c101124 */
[----:B------:R-:W-:Y:S05]  /*ae00*/  BRA `(.L_x_21690) ;  /* 0x0000041000007947 */ /* 0x000fea0003800000 */
.L_x_21706:
        /* <DEDUP_REMOVED lines=16> */
.L_x_21713:
[----:B------:R-:W-:Y:S02]  /*af10*/  PRMT R8, R0, 0x7610, R8 ;  /* 0x0000761000087816 */ /* 0x000fe40000000008 */
.L_x_21712:
[----:B------:R-:W-:Y:S05]  /*af20*/  BSYNC B0 ;  /* 0x0000000000007941 */ /* 0x000fea0003800000 */
.L_x_21711:
[----:B------:R0:W-:Y:S01]  /*af30*/  STG.E.U8 [R16.64], R8 ;  /* 0x0000000810007986 */ /* 0x0001e2000c101124 */
[----:B------:R-:W-:Y:S05]  /*af40*/  BRA `(.L_x_21690) ;  /* 0x000002d000007947 */ /* 0x000fea0003800000 */
.L_x_21705:
        /* <DEDUP_REMOVED lines=21> */
.L_x_21689:
        /* <DEDUP_REMOVED lines=20> */
.L_x_21715:
[----:B------:R-:W-:-:S05]  /*b1e0*/  IMAD.MOV.U32 R3, RZ, RZ, RZ ;  /* 0x000000ffff037224 */ /* 0x000fca00078e00ff */
[----:B------:R0:W-:Y:S01]  /*b1f0*/  STG.E.64 [R16.64], R2 ;  /* 0x0000000210007986 */ /* 0x0001e2000c101b24 */
[----:B------:R-:W-:Y:S05]  /*b200*/  BRA `(.L_x_21690) ;  /* 0x0000001000007947 */ /* 0x000fea0003800000 */
.L_x_21714:
[----:B------:R0:W-:Y:S02]  /*b210*/  STG.E [R16.64], R2 ;  /* 0x0000000210007986 */ /* 0x0001e4000c101924 */
.L_x_21690:
[----:B------:R-:W-:Y:S05]  /*b220*/  BSYNC B6 ;  /* 0x0000000000067941 */ /* 0x000fea0003800000 */
.L_x_21684:
[----:B------:R-:W-:Y:S02]  /*b230*/  IADD3 R23, R23, 0x80, RZ ;  /* 0x0000008017177810 */ /* 0x000fe40007ffe0ff */
.L_x_21521:
[----:B------:R-:W-:Y:S05]  /*b240*/  BSYNC B7 ;  /* 0x0000000000077941 */ /* 0x000fea0003800000 */
.L_x_21520:
        /* <DEDUP_REMOVED lines=257> */
.L_x_21716:
        /* <DEDUP_REMOVED lines=18> */
.L_x_21720:
[----:B------:R0:W5:Y:S01]  /*c380*/  LDG.E.U8 R19, [R2.64] ;  /* 0x0000002402137981 */ /* 0x000162000c1e1100 */
[----:B------:R-:W-:Y:S05]  /*c390*/  BRA `(.L_x_21722) ;  /* 0x00000d8000007947 */ /* 0x000fea0003800000 */
.L_x_21719:
        /* <DEDUP_REMOVED lines=8> */
.L_x_21724:
[----:B------:R0:W5:Y:S01]  /*c420*/  LDG.E.U16 R19, [R2.64] ;  /* 0x0000002402137981 */ /* 0x000162000c1e1500 */
[----:B------:R-:W-:Y:S05]  /*c430*/  BRA `(.L_x_21722) ;  /* 0x00000ce000007947 */ /* 0x000fea0003800000 */
.L_x_21723:
[----:B------:R0:W5:Y:S01]  /*c440*/  LDG.E.U16 R19, [R2.64] ;  /* 0x0000002402137981 */ /* 0x000162000c1e1500 */
[----:B------:R-:W-:Y:S05]  /*c450*/  BRA `(.L_x_21722) ;  /* 0x00000cc000007947 */ /* 0x000fea0003800000 */
.L_x_21718:
        /* <DEDUP_REMOVED lines=9> */
.L_x_21726:
[----:B------:R-:W2:Y:S02]  /*c4f0*/  LDG.E.U16 R0, [R2.64] ;  /* 0x0000002402007981 */ /* 0x000ea4000c1e1500 */
[----:B--2---:R-:W-:-:S06]  /*c500*/  HADD2.F32 R0, -RZ, R0.H0_H0 ;  /* 0x20000000ff007230 */ /* 0x004fcc0000004100 */
[----:B------:R-:W0:Y:S02]  /*c510*/  F2I.FTZ.TRUNC.NTZ R0, R0 ;  /* 0x0000000000007305 */ /* 0x000e24000021f100 */
[----:B0-----:R-:W-:Y:S01]  /*c520*/  PRMT R19, R0, 0x7610, R19 ;  /* 0x0000761000137816 */ /* 0x001fe20000000013 */
[----:B------:R-:W-:Y:S05]  /*c530*/  BRA `(.L_x_21722) ;  /* 0x00000be000007947 */ /* 0x000fea0003800000 */
.L_x_21725:
        /* <DEDUP_REMOVED lines=9> */
.L_x_21728:
[----:B------:R-:W2:Y:S02]  /*c5d0*/  LDG.E.U16 R2, [R2.64] ;  /* 0x0000002402027981 */ /* 0x000ea4000c1e1500 */
[----:B--2---:R-:W-:-:S06]  /*c5e0*/  HADD2.F32 R0, -RZ, R2.H0_H0 ;  /* 0x20000002ff007230 */ /* 0x004fcc0000004100 */
[----:B------:R-:W0:Y:S02]  /*c5f0*/  F2I.FTZ.TRUNC.NTZ R0, R0 ;  /* 0x0000000000007305 */ /* 0x000e24000021f100 */
[----:B0-----:R-:W-:Y:S01]  /*c600*/  PRMT R19, R0, 0x7610, R19 ;  /* 0x0000761000137816 */ /* 0x001fe20000000013 */
[----:B------:R-:W-:Y:S05]  /*c610*/  BRA `(.L_x_21722) ;  /* 0x00000b0000007947 */ /* 0x000fea0003800000 */
.L_x_21727:
[----:B------:R-:W2:Y:S02]  /*c620*/  LDG.E.64 R2, [R2.64] ;  /* 0x0000002402027981 */ /* 0x000ea4000c1e1b00 */
[----:B--2---:R0:W1:Y:S01]  /*c630*/  F2I.F64.TRUNC R19, R2 ;  /* 0x0000000200137311 */ /* 0x004062000030d100 */
[----:B------:R-:W-:Y:S05]  /*c640*/  BRA `(.L_x_21722) ;  /* 0x00000ad000007947 */ /* 0x000fea0003800000 */
.L_x_21717:
        /* <DEDUP_REMOVED lines=12> */
.L_x_21731:
[----:B------:R-:W2:Y:S02]  /*c710*/  LDG.E.64 R2, [R2.64] ;  /* 0x0000002402027981 */ /* 0x000ea4000c1e1b00 */
[----:B--2---:R0:W1:Y:S01]  /*c720*/  F2I.F64.TRUNC R19, R2 ;  /* 0x0000000200137311 */ /* 0x004062000030d100 */
[----:B------:R-:W-:Y:S05]  /*c730*/  BRA `(.L_x_21722) ;  /* 0x000009e000007947 */ /* 0x000fea0003800000 */
.L_x_21730:
        /* <DEDUP_REMOVED lines=28> */
.L_x_21733:
        /* <DEDUP_REMOVED lines=15> */
.L_x_21732:
[----:B------:R-:W2:Y:S02]  /*c9f0*/  LDG.E.U16 R0, [R2.64] ;  /* 0x0000002402007981 */ /* 0x000ea4000c1e1500 */
[----:B--2---:R-:W-:-:S06]  /*ca00*/  PRMT R0, RZ, 0x5410, R0 ;  /* 0x00005410ff007816 */ /* 0x004fcc0000000000 */
[----:B------:R-:W0:Y:S02]  /*ca10*/  F2I.FTZ.TRUNC.NTZ R0, R0 ;  /* 0x0000000000007305 */ /* 0x000e24000021f100 */
[----:B0-----:R-:W-:Y:S01]  /*ca20*/  PRMT R19, R0, 0x7610, R19 ;  /* 0x0000761000137816 */ /* 0x001fe20000000013 */
[----:B------:R-:W-:Y:S05]  /*ca30*/  BRA `(.L_x_21722) ;  /* 0x000006e000007947 */ /* 0x000fea0003800000 */
.L_x_21729:
        /* <DEDUP_REMOVED lines=10> */
.L_x_21736:
        /* <DEDUP_REMOVED lines=21> */
.L_x_21740:
[----:B------:R-:W-:Y:S05]  /*cc30*/  BSYNC B1 ;  /* 0x0000000000017941 */ /* 0x000fea0003800000 */
.L_x_21739:
[----:B------:R-:W-:Y:S01]  /*cc40*/  LEA R3, R0, 0x3b800000, 0x17 ;  /* 0x3b80000000037811 */ /* 0x000fe200078eb8ff */
[----:B------:R-:W-:-:S05]  /*cc50*/  IMAD.SHL.U32 R0, R2, 0x100000, RZ ;  /* 0x0010000002007824 */ /* 0x000fca00078e00ff */
[----:B------:R-:W-:Y:S02]  /*cc60*/  LOP3.LUT R0, R3, R0, R4, 0xfe, !PT ;  /* 0x0000000003007212 */ /* 0x000fe400078efe04 */
.L_x_21738:
[----:B------:R-:W-:Y:S05]  /*cc70*/  BSYNC B0 ;  /* 0x0000000000007941 */ /* 0x000fea0003800000 */
.L_x_21737:
[----:B------:R-:W0:Y:S02]  /*cc80*/  F2I.FTZ.TRUNC.NTZ R0, R0 ;  /* 0x0000000000007305 */ /* 0x000e24000021f100 */
[----:B0-----:R-:W-:Y:S01]  /*cc90*/  PRMT R19, R0, 0x7610, R19 ;  /* 0x0000761000137816 */ /* 0x001fe20000000013 */
[----:B------:R-:W-:Y:S05]  /*cca0*/  BRA `(.L_x_21722) ;  /* 0x0000047000007947 */ /* 0x000fea0003800000 */
.L_x_21735:
        /* <DEDUP_REMOVED lines=21> */
.L_x_21744:
[----:B------:R-:W-:Y:S05]  /*ce00*/  BSYNC B1 ;  /* 0x0000000000017941 */ /* 0x000fea0003800000 */
.L_x_21743:
[----:B------:R-:W-:Y:S01]  /*ce10*/  LEA R3, R0, 0x37800000, 0x17 ;  /* 0x3780000000037811 */ /* 0x000fe200078eb8ff */
[----:B------:R-:W-:-:S05]  /*ce20*/  IMAD.SHL.U32 R0, R2, 0x200000, RZ ;  /* 0x0020000002007824 */ /* 0x000fca00078e00ff */
[----:B------:R-:W-:Y:S02]  /*ce30*/  LOP3.LUT R0, R3, R0, R4, 0xfe, !PT ;  /* 0x0000000003007212 */ /* 0x000fe400078efe04 */
.L_x_21742:
[----:B------:R-:W-:Y:S05]  /*ce40*/  BSYNC B0 ;  /* 0x0000000000007941 */ /* 0x000fea0003800000 */
.L_x_21741:
[----:B------:R-:W0:Y:S02]  /*ce50*/  F2I.FTZ.TRUNC.NTZ R0, R0 ;  /* 0x0000000000007305 */ /* 0x000e24000021f100 */
[----:B0-----:R-:W-:Y:S01]  /*ce60*/  PRMT R19, R0, 0x7610, R19 ;  /* 0x0000761000137816 */ /* 0x001fe20000000013 */
[----:B------:R-:W-:Y:S05]  /*ce70*/  BRA `(.L_x_21722) ;  /* 0x000002a000007947 */ /* 0x000fea0003800000 */
.L_x_21734:
        /* <DEDUP_REMOVED lines=14> */
.L_x_21748:
[----:B------:R-:W-:Y:S05]  /*cf60*/  BSYNC B0 ;  /* 0x0000000000007941 */ /* 0x000fea0003800000 */
.L_x_21747:
[----:B------:R-:W0:Y:S02]  /*cf70*/  F2I.FTZ.TRUNC.NTZ R0, R0 ;  /* 0x0000000000007305 */ /* 0x000e24000021f100 */
[----:B0-----:R-:W-:Y:S01]  /*cf80*/  PRMT R19, R0, 0x7610, R19 ;  /* 0x0000761000137816 */ /* 0x001fe20000000013 */
[----:B------:R-:W-:Y:S05]  /*cf90*/  BRA `(.L_x_21722) ;  /* 0x0000018000007947 */ /* 0x000fea0003800000 */
.L_x_21721:
        /* <DEDUP_REMOVED lines=21> */
.L_x_21746:
[----:B------:R0:W5:Y:S01]  /*d0f0*/  LDG.E.U16 R19, [R2.64] ;  /* 0x0000002402137981 */ /* 0x000162000c1e1500 */
[----:B------:R-:W-:Y:S05]  /*d100*/  BRA `(.L_x_21722) ;  /* 0x0000001000007947 */ /* 0x000fea0003800000 */
.L_x_21745:
[----:B------:R0:W5:Y:S02]  /*d110*/  LDG.E.U16 R19, [R2.64] ;  /* 0x0000002402137981 */ /* 0x000164000c1e1500 */
.L_x_21722:
        /* <DEDUP_REMOVED lines=16> */
.L_x_21752:
[----:B------:R0:W5:Y:S01]  /*d220*/  LDG.E.U8 R0, [R2.64] ;  /* 0x0000002402007981 */ /* 0x000162000c1e1100 */
[----:B------:R-:W-:Y:S05]  /*d230*/  BRA `(.L_x_21754) ;  /* 0x00000d7000007947 */ /* 0x000fea0003800000 */
.L_x_21751:
        /* <DEDUP_REMOVED lines=8> */
.L_x_21756:
[----:B------:R0:W5:Y:S01]  /*d2c0*/  LDG.E.U16 R0, [R2.64] ;  /* 0x0000002402007981 */ /* 0x000162000c1e1500 */
[----:B------:R-:W-:Y:S05]  /*d2d0*/  BRA `(.L_x_21754) ;  /* 0x00000cd000007947 */ /* 0x000fea0003800000 */
.L_x_21755:
[----:B------:R0:W5:Y:S01]  /*d2e0*/  LDG.E.U16 R0, [R2.64] ;  /* 0x0000002402007981 */ /* 0x000162000c1e1500 */
[----:B------:R-:W-:Y:S05]  /*d2f0*/  BRA `(.L_x_21754) ;  /* 0x00000cb000007947 */ /* 0x000fea0003800000 */
.L_x_21750:
        /* <DEDUP_REMOVED lines=9> */
.L_x_21758:
[----:B------:R-:W2:Y:S02]  /*d390*/  LDG.E.U16 R4, [R2.64] ;  /* 0x0000002402047981 */ /* 0x000ea4000c1e1500 */
[----:B--2---:R-:W-:-:S06]  /*d3a0*/  HADD2.F32 R4, -RZ, R4.H0_H0 ;  /* 0x20000004ff047230 */ /* 0x004fcc0000004100 */
[----:B------:R-:W0:Y:S02]  /*d3b0*/  F2I.FTZ.TRUNC.NTZ R4, R4 ;  /* 0x0000000400047305 */ /* 0x000e24000021f100 */
[----:B0-----:R-:W-:Y:S01]  /*d3c0*/  PRMT R0, R4, 0x7610, R0 ;  /* 0x0000761004007816 */ /* 0x001fe20000000000 */
[----:B------:R-:W-:Y:S05]  /*d3d0*/  BRA `(.L_x_21754) ;  /* 0x00000bd000007947 */ /* 0x000fea0003800000 */
.L_x_21757:
        /* <DEDUP_REMOVED lines=9> */
.L_x_21760:
[----:B------:R-:W2:Y:S02]  /*d470*/  LDG.E.U16 R2, [R2.64] ;  /* 0x0000002402027981 */ /* 0x000ea4000c1e1500 */
[----:B--2---:R-:W-:-:S06]  /*d480*/  HADD2.F32 R4, -RZ, R2.H0_H0 ;  /* 0x20000002ff047230 */ /* 0x004fcc0000004100 */
[----:B------:R-:W0:Y:S02]  /*d490*/  F2I.FTZ.TRUNC.NTZ R4, R4 ;  /* 0x0000000400047305 */ /* 0x000e24000021f100 */
[----:B0-----:R-:W-:Y:S01]  /*d4a0*/  PRMT R0, R4, 0x7610, R0 ;  /* 0x0000761004007816 */ /* 0x001fe20000000000 */
[----:B------:R-:W-:Y:S05]  /*d4b0*/  BRA `(.L_x_21754) ;  /* 0x00000af000007947 */ /* 0x000fea0003800000 */
.L_x_21759:
[----:B------:R-:W2:Y:S02]  /*d4c0*/  LDG.E.64 R2, [R2.64] ;  /* 0x0000002402027981 */ /* 0x000ea4000c1e1b00 */
[----:B--2---:R0:W2:Y:S01]  /*d4d0*/  F2I.F64.TRUNC R0, R2 ;  /* 0x0000000200007311 */ /* 0x0040a2000030d100 */
[----:B------:R-:W-:Y:S05]  /*d4e0*/  BRA `(.L_x_21754) ;  /* 0x00000ac000007947 */ /* 0x000fea0003800000 */
.L_x_21749:
        /* <DEDUP_REMOVED lines=12> */
.L_x_21763:
[----:B------:R-:W2:Y:S02]  /*d5b0*/  LDG.E.64 R2, [R2.64] ;  /* 0x0000002402027981 */ /* 0x000ea4000c1e1b00 */
[----:B--2---:R0:W2:Y:S01]  /*d5c0*/  F2I.F64.TRUNC R0, R2 ;  /* 0x0000000200007311 */ /* 0x0040a2000030d100 */
[----:B------:R-:W-:Y:S05]  /*d5d0*/  BRA `(.L_x_21754) ;  /* 0x000009d000007947 */ /* 0x000fea0003800000 */
.L_x_21762:
        /* <DEDUP_REMOVED lines=28> */
.L_x_21765:
        /* <DEDUP_REMOVED lines=15> */
.L_x_21764:
[----:B------:R-:W2:Y:S02]  /*d890*/  LDG.E.U16 R2, [R2.64] ;  /* 0x0000002402027981 */ /* 0x000ea4000c1e1500 */
[----:B--2---:R-:W-:-:S04]  /*d8a0*/  PRMT R2, RZ, 0x5410, R2 ;  /* 0x00005410ff027816 */ /* 0x004fc80000000002 */
[----:B------:R0:W2:Y:S01]  /*d8b0*/  F2I.FTZ.TRUNC.NTZ R0, R2 ;  /* 0x0000000200007305 */ /* 0x0000a2000021f100 */
[----:B------:R-:W-:Y:S05]  /*d8c0*/  BRA `(.L_x_21754) ;  /* 0x000006e000007947 */ /* 0x000fea0003800000 */
.L_x_21761:
        /* <DEDUP_REMOVED lines=10> */
.L_x_21768:
        /* <DEDUP_REMOVED lines=21> */
.L_x_21772:
[----:B------:R-:W-:Y:S05]  /*dac0*/  BSYNC B1 ;  /* 0x0000000000017941 */ /* 0x000fea0003800000 */
.L_x_21771:
[----:B------:R-:W-:Y:S01]  /*dad0*/  IMAD.SHL.U32 R2, R2, 0x100000, RZ ;  /* 0x0010000002027824 */ /* 0x000fe200078e00ff */
[----:B------:R-:W-:-:S04]  /*dae0*/  LEA R3, R0, 0x3b800000, 0x17 ;  /* 0x3b80000000037811 */ /* 0x000fc800078eb8ff */
[----:B------:R-:W-:Y:S02]  /*daf0*/  LOP3.LUT R4, R3, R2, R4, 0xfe, !PT ;  /* 0x0000000203047212 */ /* 0x000fe400078efe04 */
.L_x_21770:
[----:B------:R-:W-:Y:S05]  /*db00*/  BSYNC B0 ;  /* 0x0000000000007941 */ /* 0x000fea0003800000 */
.L_x_21769:
[----:B------:R-:W0:Y:S02]  /*db10*/  F2I.FTZ.TRUNC.NTZ R4, R4 ;  /* 0x0000000400047305 */ /* 0x000e24000021f100 */
[----:B0-----:R-:W-:Y:S01]  /*db20*/  PRMT R0, R4, 0x7610, R0 ;  /* 0x0000761004007816 */ /* 0x001fe20000000000 */
[----:B------:R-:W-:Y:S05]  /*db30*/  BRA `(.L_x_21754) ;  /* 0x0000047000007947 */ /* 0x000fea0003800000 */
.L_x_21767:
        /* <DEDUP_REMOVED lines=21> */
.L_x_21776:
[----:B------:R-:W-:Y:S05]  /*dc90*/  BSYNC B1 ;  /* 0x0000000000017941 */ /* 0x000fea0003800000 */
.L_x_21775:
[----:B------:R-:W-:Y:S01]  /*dca0*/  IMAD.SHL.U32 R2, R2, 0x200000, RZ ;  /* 0x0020000002027824 */ /* 0x000fe200078e00ff */
[----:B------:R-:W-:-:S04]  /*dcb0*/  LEA R3, R0, 0x37800000, 0x17 ;  /* 0x3780000000037811 */ /* 0x000fc800078eb8ff */
[----:B------:R-:W-:Y:S02]  /*dcc0*/  LOP3.LUT R4, R3, R2, R4, 0xfe, !PT ;  /* 0x0000000203047212 */ /* 0x000fe400078efe04 */
.L_x_21774:
[----:B------:R-:W-:Y:S05]  /*dcd0*/  BSYNC B0 ;  /* 0x0000000000007941 */ /* 0x000fea0003800000 */
.L_x_21773:
[----:B------:R-:W0:Y:S02]  /*dce0*/  F2I.FTZ.TRUNC.NTZ R4, R4 ;  /* 0x0000000400047305 */ /* 0x000e24000021f100 */
[----:B0-----:R-:W-:Y:S01]  /*dcf0*/  PRMT R0, R4, 0x7610, R0 ;  /* 0x0000761004007816 */ /* 0x001fe20000000000 */
[----:B------:R-:W-:Y:S05]  /*dd00*/  BRA `(.L_x_21754) ;  /* 0x000002a000007947 */ /* 0x000fea0003800000 */
.L_x_21766:
        /* <DEDUP_REMOVED lines=14> */
.L_x_21780:
[----:B------:R-:W-:Y:S05]  /*ddf0*/  BSYNC B0 ;  /* 0x0000000000007941 */ /* 0x000fea0003800000 */
.L_x_21779:
[----:B------:R-:W0:Y:S02]  /*de00*/  F2I.FTZ.TRUNC.NTZ R4, R4 ;  /* 0x0000000400047305 */ /* 0x000e24000021f100 */
[----:B0-----:R-:W-:Y:S01]  /*de10*/  PRMT R0, R4, 0x7610, R0 ;  /* 0x0000761004007816 */ /* 0x001fe20000000000 */
[----:B------:R-:W-:Y:S05]  /*de20*/  BRA `(.L_x_21754) ;  /* 0x0000018000007947 */ /* 0x000fea0003800000 */
.L_x_21753:
        /* <DEDUP_REMOVED lines=21> */
.L_x_21778:
[----:B------:R0:W5:Y:S01]  /*df80*/  LDG.E.U16 R0, [R2.64] ;  /* 0x0000002402007981 */ /* 0x000162000c1e1500 */
[----:B------:R-:W-:Y:S05]  /*df90*/  BRA `(.L_x_21754) ;  /* 0x0000001000007947 */ /* 0x000fea0003800000 */
.L_x_21777:
[----:B------:R0:W5:Y:S02]  /*dfa0*/  LDG.E.U16 R0, [R2.64] ;  /* 0x0000002402007981 */ /* 0x000164000c1e1500 */
.L_x_21754:
[----:B------:R-:W3:Y:S01]  /*dfb0*/  LDC.U8 R4, c[0x0][0x3e1] ;  /* 0x0000f840ff047b82 */ /* 0x000ee20000000000 */
[----:B-12--5:R-:W-:-:S04]  /*dfc0*/  LOP3.LUT R0, R0, R19, RZ, 0xfc, !PT ;  /* 0x0000001300007212 */ /* 0x026fc800078efcff */
        /* <DEDUP_REMOVED lines=16> */
.L_x_21784:
[----:B------:R-:W-:Y:S01]  /*e0d0*/  STG.E.U8 [R16.64], R2 ;  /* 0x0000000210007986 */ /* 0x000fe2000c101124 */
[----:B------:R-:W-:Y:S05]  /*e0e0*/  EXIT ;  /* 0x000000000000794d */ /* 0x000fea0003800000 */
.L_x_21783:
        /* <DEDUP_REMOVED lines=9> */
.L_x_21787:
[----:B------:R-:W-:Y:S01]  /*e180*/  STG.E [R16.64], R2 ;  /* 0x0000000210007986 */ /* 0x000fe2000c101924 */
[----:B------:R-:W-:Y:S05]  /*e190*/  EXIT ;  /* 0x000000000000794d */ /* 0x000fea0003800000 */
.L_x_21786:
[----:B------:R-:W-:Y:S01]  /*e1a0*/  STG.E.U16 [R16.64], R2 ;  /* 0x0000000210007986 */ /* 0x000fe2000c101524 */
[----:B------:R-:W-:Y:S05]  /*e1b0*/  EXIT ;  /* 0x000000000000794d */ /* 0x000fea0003800000 */
.L_x_21782:
        /* <DEDUP_REMOVED lines=9> */
.L_x_21789:
[----:B------:R-:W-:-:S04]  /*e250*/  FSEL R0, RZ, 1, !P0 ;  /* 0x3f800000ff007808 */ /* 0x000fc80004000000 */
[----:B------:R-:W-:-:S05]  /*e260*/  F2FP.PACK_AB R0, RZ, R0 ;  /* 0x00000000ff00723e */ /* 0x000fca00000000ff */
[----:B------:R-:W-:Y:S01]  /*e270*/  STG.E.U16 [R16.64], R0 ;  /* 0x0000000010007986 */ /* 0x000fe2000c101524 */
[----:B------:R-:W-:Y:S05]  /*e280*/  EXIT ;  /* 0x000000000000794d */ /* 0x000fea0003800000 */
.L_x_21788:
        /* <DEDUP_REMOVED lines=10> */
.L_x_21791:
[----:B------:R-:W-:-:S04]  /*e330*/  FSEL R0, RZ, 1, !P0 ;  /* 0x3f800000ff007808 */ /* 0x000fc80004000000 */
[----:B------:R-:W-:-:S04]  /*e340*/  F2FP.PACK_AB R3, RZ, R0 ;  /* 0x00000000ff03723e */ /* 0x000fc800000000ff */
[----:B------:R-:W-:-:S05]  /*e350*/  PRMT R3, R3, 0x5410, RZ ;  /* 0x0000541003037816 */ /* 0x000fca00000000ff */
[----:B------:R-:W-:Y:S01]  /*e360*/  STG.E [R16.64], R3 ;  /* 0x0000000310007986 */ /* 0x000fe2000c101924 */
[----:B------:R-:W-:Y:S05]  /*e370*/  EXIT ;  /* 0x000000000000794d */ /* 0x000fea0003800000 */
.L_x_21790:
[----:B------:R-:W-:Y:S01]  /*e380*/  FSEL R3, RZ, 1.875, !P0 ;  /* 0x3ff00000ff037808 */ /* 0x000fe20004000000 */
[----:B------:R-:W-:-:S05]  /*e390*/  IMAD.MOV.U32 R2, RZ, RZ, RZ ;  /* 0x000000ffff027224 */ /* 0x000fca00078e00ff */
[----:B------:R-:W-:Y:S01]  /*e3a0*/  STG.E.64 [R16.64], R2 ;  /* 0x0000000210007986 */ /* 0x000fe2000c101b24 */
[----:B------:R-:W-:Y:S05]  /*e3b0*/  EXIT ;  /* 0x000000000000794d */ /* 0x000fea0003800000 */
.L_x_21781:
        /* <DEDUP_REMOVED lines=10> */
.L_x_21794:
[----:B------:R-:W-:Y:S01]  /*e460*/  FSEL R5, RZ, 1.875, !P0 ;  /* 0x3ff00000ff057808 */ /* 0x000fe20004000000 */
[----:B------:R-:W-:Y:S01]  /*e470*/  CS2R R6, SRZ ;  /* 0x0000000000067805 */ /* 0x000fe2000001ff00 */
[----:B------:R-:W-:-:S05]  /*e480*/  IMAD.MOV.U32 R4, RZ, RZ, RZ ;  /* 0x000000ffff047224 */ /* 0x000fca00078e00ff */
[----:B------:R-:W-:Y:S01]  /*e490*/  STG.E.128 [R16.64], R4 ;  /* 0x0000000410007986 */ /* 0x000fe2000c101d24 */
[----:B------:R-:W-:Y:S05]  /*e4a0*/  EXIT ;  /* 0x000000000000794d */ /* 0x000fea0003800000 */
.L_x_21793:
        /* <DEDUP_REMOVED lines=18> */
.L_x_21798:
[----:B------:R-:W-:Y:S05]  /*e5d0*/  BSYNC B0 ;  /* 0x0000000000007941 */ /* 0x000fea0003800000 */
.L_x_21797:
[----:B------:R-:W-:Y:S01]  /*e5e0*/  STG.E.U8 [R16.64], R3 ;  /* 0x0000000310007986 */ /* 0x000fe2000c101124 */
[----:B------:R-:W-:Y:S05]  /*e5f0*/  EXIT ;  /* 0x000000000000794d */ /* 0x000fea0003800000 */
.L_x_21796:
        /* <DEDUP_REMOVED lines=14> */
.L_x_21799:
[----:B------:R-:W-:Y:S01]  /*e6e0*/  IMAD.MOV.U32 R3, RZ, RZ, 0x7f ;  /* 0x0000007fff037424 */ /* 0x000fe200078e00ff */
[----:B------:R-:W-:-:S04]  /*e6f0*/  ISETP.GT.U32.AND P0, PT, R5, 0x7f800000, PT ;  /* 0x7f8000000500780c */ /* 0x000fc80003f04070 */
[----:B------:R-:W-:-:S05]  /*e700*/  SEL R3, R3, 0x7c, P0 ;  /* 0x0000007c03037807 */ /* 0x000fca0000000000 */
[----:B------:R-:W-:Y:S01]  /*e710*/  STG.E.U8 [R16.64], R3 ;  /* 0x0000000310007986 */ /* 0x000fe2000c101124 */
[----:B------:R-:W-:Y:S05]  /*e720*/  EXIT ;  /* 0x000000000000794d */ /* 0x000fea0003800000 */
.L_x_21795:
[----:B------:R-:W-:-:S04]  /*e730*/  FSEL R0, RZ, 1, !P0 ;  /* 0x3f800000ff007808 */ /* 0x000fc80004000000 */
[----:B------:R-:W-:-:S05]  /*e740*/  F2FP.BF16.PACK_AB R0, RZ, R0 ;  /* 0x00000000ff00723e */ /* 0x000fca00000010ff */
[----:B------:R-:W-:Y:S01]  /*e750*/  STG.E.U16 [R16.64], R0 ;  /* 0x0000000010007986 */ /* 0x000fe2000c101524 */
[----:B------:R-:W-:Y:S05]  /*e760*/  EXIT ;  /* 0x000000000000794d */ /* 0x000fea0003800000 */
.L_x_21792:
        /* <DEDUP_REMOVED lines=10> */
.L_x_21802:
        /* <DEDUP_REMOVED lines=16> */
.L_x_21805:
[----:B------:R-:W-:Y:S02]  /*e910*/  PRMT R8, R0, 0x7610, R8 ;  /* 0x0000761000087816 */ /* 0x000fe40000000008 */
.L_x_21804:
[----:B------:R-:W-:Y:S05]  /*e920*/  BSYNC B0 ;  /* 0x0000000000007941 */ /* 0x000fea0003800000 */
.L_x_21803:
[----:B------:R-:W-:Y:S01]  /*e930*/  STG.E.U8 [R16.64], R8 ;  /* 0x0000000810007986 */ /* 0x000fe2000c101124 */
[----:B------:R-:W-:Y:S05]  /*e940*/  EXIT ;  /* 0x000000000000794d */ /* 0x000fea0003800000 */
.L_x_21801:
        /* <DEDUP_REMOVED lines=16> */
.L_x_21808:
[----:B------:R-:W-:Y:S02]  /*ea50*/  PRMT R8, R0, 0x7610, R8 ;  /* 0x0000761000087816 */ /* 0x000fe40000000008 */
.L_x_21807:
[----:B------:R-:W-:Y:S05]  /*ea60*/  BSYNC B0 ;  /* 0x0000000000007941 */ /* 0x000fea0003800000 */
.L_x_21806:
[----:B------:R-:W-:Y:S01]  /*ea70*/  STG.E.U8 [R16.64], R8 ;  /* 0x0000000810007986 */ /* 0x000fe2000c101124 */
[----:B------:R-:W-:Y:S05]  /*ea80*/  EXIT ;  /* 0x000000000000794d */ /* 0x000fea0003800000 */
.L_x_21800:
        /* <DEDUP_REMOVED lines=21> */
.L_x_21785:
        /* <DEDUP_REMOVED lines=20> */
.L_x_21810:
[----:B------:R-:W-:-:S05]  /*ed20*/  IMAD.MOV.U32 R3, RZ, RZ, RZ ;  /* 0x000000ffff037224 */ /* 0x000fca00078e00ff */
[----:B------:R-:W-:Y:S01]  /*ed30*/  STG.E.64 [R16.64], R2 ;  /* 0x0000000210007986 */ /* 0x000fe2000c101b24 */
[----:B------:R-:W-:Y:S05]  /*ed40*/  EXIT ;  /* 0x000000000000794d */ /* 0x000fea0003800000 */
.L_x_21809:
[----:B------:R-:W-:Y:S01]  /*ed50*/  STG.E [R16.64], R2 ;  /* 0x0000000210007986 */ /* 0x000fe2000c101924 */
[----:B------:R-:W-:Y:S05]  /*ed60*/  EXIT ;  /* 0x000000000000794d */ /* 0x000fea0003800000 */
.L_x_21811:
        /* <DEDUP_REMOVED lines=9> */
.L_x_42018:


//--------------------- .text._ZN2at6native27unrolled_elementwise_kernelINS0_13BinaryFunctorIssbZZZNS0_22logical_or_kernel_cudaERNS_14TensorIteratorEENKUlvE0_clEvENKUlvE3_clEvEUlssE_EESt5arrayIPcLm3EELi4E23TrivialOffsetCalculatorILi2EjESC_ILi1EjENS0_6memory12LoadWithCastILi2EEENSF_13StoreWithCastILi1EEEEEviT_T0_T2_T3_T4_T5_ --------------------------
	.section	.text._ZN2at6native27unrolled_elementwise_kernelINS0_13BinaryFunctorIssbZZZNS0_22logical_or_kernel_cudaERNS_14TensorIteratorEENKUlvE0_clEvENKUlvE3_clEvEUlssE_EESt5arrayIPcLm3EELi4E23TrivialOffsetCalculatorILi2EjESC_ILi1EjENS0_6memory12LoadWithCastILi2EEENSF_13StoreWithCastILi1EEEEEviT_T0_T2_T3_T4_T5_,"ax",@progbits
	.sectioninfo	@"SHI_REGISTERS=32"
	.align	128
        .global         _ZN2at6native27unrolled_elementwise_kernelINS0_13BinaryFunctorIssbZZZNS0_22logical_or_kernel_cudaERNS_14TensorIteratorEENKUlvE0_clEvENKUlvE3_clEvEUlssE_EESt5arrayIPcLm3EELi4E23TrivialOffsetCalculatorILi2EjESC_ILi1EjENS0_6memory12LoadWithCastILi2EEENSF_13StoreWithCastILi1EEEEEviT_T0_T2_T3_T4_T5_
        .type           _ZN2at6native27unrolled_elementwise_kernelINS0_13BinaryFunctorIssbZZZNS0_22logical_or_kernel_cudaERNS_14TensorIteratorEENKUlvE0_clEvENKUlvE3_clEvEUlssE_EESt5arrayIPcLm3EELi4E23TrivialOffsetCalculatorILi2EjESC_ILi1EjENS0_6memory12LoadWithCastILi2EEENSF_13StoreWithCastILi1EEEEEviT_T0_T2_T3_T4_T5_,@function
        .size           _ZN2at6native27unrolled_elementwise_kernelINS0_13BinaryFunctorIssbZZZNS0_22logical_or_kernel_cudaERNS_14TensorIteratorEENKUlvE0_clEvENKUlvE3_clEvEUlssE_EESt5arrayIPcLm3EELi4E23TrivialOffsetCalculatorILi2EjESC_ILi1EjENS0_6memory12LoadWithCastILi2EEENSF_13StoreWithCastILi1EEEEEviT_T0_T2_T3_T4_T5_,(.L_x_42019 - _ZN2at6native27unrolled_elementwise_kernelINS0_13BinaryFunctorIssbZZZNS0_22logical_or_kernel_cudaERNS_14TensorIteratorEENKUlvE0_clEvENKUlvE3_clEvEUlssE_EESt5arrayIPcLm3EELi4E23TrivialOffsetCalculatorILi2EjESC_ILi1EjENS0_6memory12LoadWithCastILi2EEENSF_13StoreWithCastILi1EEEEEviT_T0_T2_T3_T4_T5_)
        .other          _ZN2at6native27unrolled_elementwise_kernelINS0_13BinaryFunctorIssbZZZNS0_22logical_or_kernel_cudaERNS_14TensorIteratorEENKUlvE0_clEvENKUlvE3_clEvEUlssE_EESt5arrayIPcLm3EELi4E23TrivialOffsetCalculatorILi2EjESC_ILi1EjENS0_6memory12LoadWithCastILi2EEENSF_13StoreWithCastILi1EEEEEviT_T0_T2_T3_T4_T5_,@"STO_CUDA_ENTRY STV_DEFAULT"
_ZN2at6native27unrolled_elementwise_kernelINS0_13BinaryFunctorIssbZZZNS0_22logical_or_kernel_cudaERNS_14TensorIteratorEENKUlvE0_clEvENKUlvE3_clEvEUlssE_EESt5arrayIPcLm3EELi4E23TrivialOffsetCalculatorILi2EjESC_ILi1EjENS0_6memory12LoadWithCastILi2EEENSF_13StoreWithCastILi1EEEEEviT_T0_T2_T3_T4_T5_:
.text._ZN2at6native27unrolled_elementwise_kernelINS0_13BinaryFunctorIssbZZZNS0_22logical_or_kernel_cudaERNS_14TensorIteratorEENKUlvE0_clEvENKUlvE3_clEvEUlssE_EESt5arrayIPcLm3EELi4E23TrivialOffsetCalculatorILi2EjESC_ILi1EjENS0_6memory12LoadWithCastILi2EEENSF_13StoreWithCastILi1EEEEEviT_T0_T2_T3_T4_T5_:
        /* <DEDUP_REMOVED lines=31> */
.L_x_21817:
[----:B------:R0:W5:Y:S01]  /*01f0*/  LDG.E.U8 R22, [R4.64] ;  /* 0x0000002404167981 */ /* 0x000162000c1e1100 */
[----:B------:R-:W-:Y:S05]  /*0200*/  BRA `(.L_x_21819) ;  /* 0x00000d9000007947 */ /* 0x000fea0003800000 */
.L_x_21816:
        /* <DEDUP_REMOVED lines=8> */
.L_x_21821:
[----:B------:R0:W5:Y:S01]  /*0290*/  LDG.E.U16 R22, [R4.64] ;  /* 0x0000002404167981 */ /* 0x000162000c1e1500 */
[----:B------:R-:W-:Y:S05]  /*02a0*/  BRA `(.L_x_21819) ;  /* 0x00000cf000007947 */ /* 0x000fea0003800000 */
.L_x_21820:
[----:B------:R0:W5:Y:S01]  /*02b0*/  LDG.E.U16 R22, [R4.64] ;  /* 0x0000002404167981 */ /* 0x000162000c1e1500 */
[----:B------:R-:W-:Y:S05]  /*02c0*/  BRA `(.L_x_21819) ;  /* 0x00000cd000007947 */ /* 0x000fea0003800000 */
.L_x_21815:
        /* <DEDUP_REMOVED lines=9> */
.L_x_21823:
[----:B------:R-:W2:Y:S02]  /*0360*/  LDG.E.U16 R0, [R4.64] ;  /* 0x0000002404007981 */ /* 0x000ea4000c1e1500 */
[----:B--2---:R-:W-:-:S06]  /*0370*/  HADD2.F32 R0, -RZ, R0.H0_H0 ;  /* 0x20000000ff007230 */ /* 0x004fcc0000004100 */
[----:B------:R-:W0:Y:S02]  /*0380*/  F2I.FTZ.TRUNC.NTZ R0, R0 ;  /* 0x0000000000007305 */ /* 0x000e24000021f100 */
[----:B0-----:R-:W-:Y:S01]  /*0390*/  PRMT R22, R0, 0x7610, R22 ;  /* 0x0000761000167816 */ /* 0x001fe20000000016 */
[----:B------:R-:W-:Y:S05]  /*03a0*/  BRA `(.L_x_21819) ;  /* 0x00000bf000007947 */ /* 0x000fea0003800000 */
.L_x_21822:
        /* <DEDUP_REMOVED lines=9> */
.L_x_21825:
[----:B------:R-:W2:Y:S02]  /*0440*/  LDG.E.U16 R4, [R4.64] ;  /* 0x0000002404047981 */ /* 0x000ea4000c1e1500 */
[----:B--2---:R-:W-:-:S06]  /*0450*/  HADD2.F32 R0, -RZ, R4.H0_H0 ;  /* 0x20000004ff007230 */ /* 0x004fcc0000004100 */
[----:B------:R-:W0:Y:S02]  /*0460*/  F2I.FTZ.TRUNC.NTZ R0, R0 ;  /* 0x0000000000007305 */ /* 0x000e24000021f100 */
[----:B0-----:R-:W-:Y:S01]  /*0470*/  PRMT R22, R0, 0x7610, R22 ;  /* 0x0000761000167816 */ /* 0x001fe20000000016 */
[----:B------:R-:W-:Y:S05]  /*0480*/  BRA `(.L_x_21819) ;  /* 0x00000b1000007947 */ /* 0x000fea0003800000 */
.L_x_21824:
[----:B------:R-:W2:Y:S02]  /*0490*/  LDG.E.64 R4, [R4.64] ;  /* 0x0000002404047981 */ /* 0x000ea4000c1e1b00 */
[----:B--2---:R0:W1:Y:S01]  /*04a0*/  F2I.F64.TRUNC R22, R4 ;  /* 0x0000000400167311 */ /* 0x004062000030d100 */
[----:B------:R-:W-:Y:S05]  /*04b0*/  BRA `(.L_x_21819) ;  /* 0x00000ae000007947 */ /* 0x000fea0003800000 */
.L_x_21814:
        /* <DEDUP_REMOVED lines=12> */
.L_x_21828:
[----:B------:R-:W2:Y:S02]  /*0580*/  LDG.E.64 R4, [R4.64] ;  /* 0x0000002404047981 */ /* 0x000ea4000c1e1b00 */
[----:B--2---:R0:W1:Y:S01]  /*0590*/  F2I.F64.TRUNC R22, R4 ;  /* 0x0000000400167311 */ /* 0x004062000030d100 */
[----:B------:R-:W-:Y:S05]  /*05a0*/  BRA `(.L_x_21819) ;  /* 0x000009f000007947 */ /* 0x000fea0003800000 */
.L_x_21827:
        /* <DEDUP_REMOVED lines=28> */
.L_x_21830:
        /* <DEDUP_REMOVED lines=16> */
.L_x_21829:
[----:B------:R-:W2:Y:S02]  /*0870*/  LDG.E.U16 R0, [R4.64] ;  /* 0x0000002404007981 */ /* 0x000ea4000c1e1500 */
[----:B--2---:R-:W-:-:S06]  /*0880*/  PRMT R0, RZ, 0x5410, R0 ;  /* 0x00005410ff007816 */ /* 0x004fcc0000000000 */
[----:B------:R-:W0:Y:S02]  /*0890*/  F2I.FTZ.TRUNC.NTZ R0, R0 ;  /* 0x0000000000007305 */ /* 0x000e24000021f100 */
[----:B0-----:R-:W-:Y:S01]  /*08a0*/  PRMT R22, R0, 0x7610, R22 ;  /* 0x0000761000167816 */ /* 0x001fe20000000016 */
[----:B------:R-:W-:Y:S05]  /*08b0*/  BRA `(.L_x_21819) ;  /* 0x000006e000007947 */ /* 0x000fea0003800000 */
.L_x_21826:
        /* <DEDUP_REMOVED lines=10> */
.L_x_21833:
        /* <DEDUP_REMOVED lines=21> */
.L_x_21837:
[----:B------:R-:W-:Y:S05]  /*0ab0*/  BSYNC B1 ;  /* 0x0000000000017941 */ /* 0x000fea0003800000 */
.L_x_21836:
[----:B------:R-:W-:Y:S01]  /*0ac0*/  LEA R5, R0, 0x3b800000, 0x17 ;  /* 0x3b80000000057811 */ /* 0x000fe200078eb8ff */
[----:B------:R-:W-:-:S05]  /*0ad0*/  IMAD.SHL.U32 R0, R3, 0x100000, RZ ;  /* 0x0010000003007824 */ /* 0x000fca00078e00ff */
[----:B------:R-:W-:Y:S02]  /*0ae0*/  LOP3.LUT R0, R5, R0, R6, 0xfe, !PT ;  /* 0x0000000005007212 */ /* 0x000fe400078efe06 */
.L_x_21835:
[----:B------:R-:W-:Y:S05]  /*0af0*/  BSYNC B0 ;  /* 0x0000000000007941 */ /* 0x000fea0003800000 */
.L_x_21834:
[----:B------:R-:W0:Y:S02]  /*0b00*/  F2I.FTZ.TRUNC.NTZ R0, R0 ;  /* 0x0000000000007305 */ /* 0x000e24000021f100 */
[----:B0-----:R-:W-:Y:S01]  /*0b10*/  PRMT R22, R0, 0x7610, R22 ;  /* 0x0000761000167816 */ /* 0x001fe20000000016 */
[----:B------:R-:W-:Y:S05]  /*0b20*/  BRA `(.L_x_21819) ;  /* 0x0000047000007947 */ /* 0x000fea0003800000 */
.L_x_21832:
        /* <DEDUP_REMOVED lines=21> */
.L_x_21841:
[----:B------:R-:W-:Y:S05]  /*0c80*/  BSYNC B1 ;  /* 0x0000000000017941 */ /* 0x000fea0003800000 */
.L_x_21840:
[----:B------:R-:W-:Y:S01]  /*0c90*/  LEA R5, R0, 0x37800000, 0x17 ;  /* 0x3780000000057811 */ /* 0x000fe200078eb8ff */
[----:B------:R-:W-:-:S05]  /*0ca0*/  IMAD.SHL.U32 R0, R3, 0x200000, RZ ;  /* 0x0020000003007824 */ /* 0x000fca00078e00ff */
[----:B------:R-:W-:Y:S02]  /*0cb0*/  LOP3.LUT R0, R5, R0, R6, 0xfe, !PT ;  /* 0x0000000005007212 */ /* 0x000fe400078efe06 */
.L_x_21839:
[----:B------:R-:W-:Y:S05]  /*0cc0*/  BSYNC B0 ;  /* 0x0000000000007941 */ /* 0x000fea0003800000 */
.L_x_21838:
[----:B------:R-:W0:Y:S02]  /*0cd0*/  F2I.FTZ.TRUNC.NTZ R0, R0 ;  /* 0x0000000000007305 */ /* 0x000e24000021f100 */
[----:B0-----:R-:W-:Y:S01]  /*0ce0*/  PRMT R22, R0, 0x7610, R22 ;  /* 0x0000761000167816 */ /* 0x001fe20000000016 */
[----:B------:R-:W-:Y:S05]  /*0cf0*/  BRA `(.L_x_21819) ;  /* 0x000002a000007947 */ /* 0x000fea0003800000 */
.L_x_21831:
        /* <DEDUP_REMOVED lines=14> */
.L_x_21845:
[----:B------:R-:W-:Y:S05]  /*0de0*/  BSYNC B0 ;  /* 0x0000000000007941 */ /* 0x000fea0003800000 */
.L_x_21844:
[----:B------:R-:W0:Y:S02]  /*0df0*/  F2I.FTZ.TRUNC.NTZ R0, R0 ;  /* 0x0000000000007305 */ /* 0x000e24000021f100 */
[----:B0-----:R-:W-:Y:S01]  /*0e00*/  PRMT R22, R0, 0x7610, R22 ;  /* 0x0000761000167816 */ /* 0x001fe20000000016 */
[----:B------:R-:W-:Y:S05]  /*0e10*/  BRA `(.L_x_21819) ;  /* 0x0000018000007947 */ /* 0x000fea0003800000 */
.L_x_21818:
        /* <DEDUP_REMOVED lines=21> */
.L_x_21843:
[----:B------:R0:W5:Y:S01]  /*0f70*/  LDG.E.U16 R22, [R4.64] ;  /* 0x0000002404167981 */ /* 0x000162000c1e1500 */
[----:B------:R-:W-:Y:S05]  /*0f80*/  BRA `(.L_x_21819) ;  /* 0x0000001000007947 */ /* 0x000fea0003800000 */
.L_x_21842:
[----:B------:R0:W5:Y:S02]  /*0f90*/  LDG.E.U16 R22, [R4.64] ;  /* 0x0000002404167981 */ /* 0x000164000c1e1500 */
.L_x_21819:
        /* <DEDUP_REMOVED lines=16> */
.L_x_21849:
[----:B------:R0:W5:Y:S01]  /*10a0*/  LDG.E.U8 R23, [R4.64] ;  /* 0x0000002404177981 */ /* 0x000162000c1e1100 */
[----:B------:R-:W-:Y:S05]  /*10b0*/  BRA `(.L_x_21851) ;  /* 0x00000d8000007947 */ /* 0x000fea0003800000 */
.L_x_21848:
        /* <DEDUP_REMOVED lines=8> */
.L_x_21853:
[----:B------:R0:W5:Y:S01]  /*1140*/  LDG.E.U16 R23, [R4.64] ;  /* 0x0000002404177981 */ /* 0x000162000c1e1500 */
[----:B------:R-:W-:Y:S05]  /*1150*/  BRA `(.L_x_21851) ;  /* 0x00000ce000007947 */ /* 0x000fea0003800000 */
.L_x_21852:
[----:B------:R0:W5:Y:S01]  /*1160*/  LDG.E.U16 R23, [R4.64] ;  /* 0x0000002404177981 */ /* 0x000162000c1e1500 */
[----:B------:R-:W-:Y:S05]  /*1170*/  BRA `(.L_x_21851) ;  /* 0x00000cc000007947 */ /* 0x000fea0003800000 */
.L_x_21847:
        /* <DEDUP_REMOVED lines=9> */
.L_x_21855:
[----:B------:R-:W2:Y:S02]  /*1210*/  LDG.E.U16 R0, [R4.64] ;  /* 0x0000002404007981 */ /* 0x000ea4000c1e1500 */
[----:B--2---:R-:W-:-:S06]  /*1220*/  HADD2.F32 R0, -RZ, R0.H0_H0 ;  /* 0x20000000ff007230 */ /* 0x004fcc0000004100 */
[----:B------:R-:W0:Y:S02]  /*1230*/  F2I.FTZ.TRUNC.NTZ R0, R0 ;  /* 0x0000000000007305 */ /* 0x000e24000021f100 */
[----:B0-----:R-:W-:Y:S01]  /*1240*/  PRMT R23, R0, 0x7610, R23 ;  /* 0x0000761000177816 */ /* 0x001fe20000000017 */
[----:B------:R-:W-:Y:S05]  /*1250*/  BRA `(.L_x_21851) ;  /* 0x00000be000007947 */ /* 0x000fea0003800000 */
.L_x_21854:
        /* <DEDUP_REMOVED lines=9> */
.L_x_21857:
[----:B------:R-:W2:Y:S02]  /*12f0*/  LDG.E.U16 R4, [R4.64] ;  /* 0x0000002404047981 */ /* 0x000ea4000c1e1500 */
[----:B--2---:R-:W-:-:S06]  /*1300*/  HADD2.F32 R0, -RZ, R4.H0_H0 ;  /* 0x20000004ff007230 */ /* 0x004fcc0000004100 */
[----:B------:R-:W0:Y:S02]  /*1310*/  F2I.FTZ.TRUNC.NTZ R0, R0 ;  /* 0x0000000000007305 */ /* 0x000e24000021f100 */
[----:B0-----:R-:W-:Y:S01]  /*1320*/  PRMT R23, R0, 0x7610, R23 ;  /* 0x0000761000177816 */ /* 0x001fe20000000017 */
[----:B------:R-:W-:Y:S05]  /*1330*/  BRA `(.L_x_21851) ;  /* 0x00000b0000007947 */ /* 0x000fea0003800000 */
.L_x_21856:
[----:B------:R-:W2:Y:S02]  /*1340*/  LDG.E.64 R4, [R4.64] ;  /* 0x0000002404047981 */ /* 0x000ea4000c1e1b00 */
[----:B--2---:R0:W2:Y:S01]  /*1350*/  F2I.F64.TRUNC R23, R4 ;  /* 0x0000000400177311 */ /* 0x0040a2000030d100 */
[----:B------:R-:W-:Y:S05]  /*1360*/  BRA `(.L_x_21851) ;  /* 0x00000ad000007947 */ /* 0x000fea0003800000 */
.L_x_21846:
        /* <DEDUP_REMOVED lines=12> */
.L_x_21860:
[----:B------:R-:W2:Y:S02]  /*1430*/  LDG.E.64 R4, [R4.64] ;  /* 0x0000002404047981 */ /* 0x000ea4000c1e1b00 */
[----:B--2---:R0:W2:Y:S01]  /*1440*/  F2I.F64.TRUNC R23, R4 ;  /* 0x0000000400177311 */ /* 0x0040a2000030d100 */
[----:B------:R-:W-:Y:S05]  /*1450*/  BRA `(.L_x_21851) ;  /* 0x000009e000007947 */ /* 0x000fea0003800000 */
.L_x_21859:
        /* <DEDUP_REMOVED lines=28> */
.L_x_21862:
        /* <DEDUP_REMOVED lines=15> */
.L_x_21861:
[----:B------:R-:W2:Y:S02]  /*1710*/  LDG.E.U16 R0, [R4.64] ;  /* 0x0000002404007981 */ /* 0x000ea4000c1e1500 */
[----:B--2---:R-:W-:-:S06]  /*1720*/  PRMT R0, RZ, 0x5410, R0 ;  /* 0x00005410ff007816 */ /* 0x004fcc0000000000 */
[----:B------:R-:W0:Y:S02]  /*1730*/  F2I.FTZ.TRUNC.NTZ R0, R0 ;  /* 0x0000000000007305 */ /* 0x000e24000021f100 */
[----:B0-----:R-:W-:Y:S01]  /*1740*/  PRMT R23, R0, 0x7610, R23 ;  /* 0x0000761000177816 */ /* 0x001fe20000000017 */
[----:B------:R-:W-:Y:S05]  /*1750*/  BRA `(.L_x_21851) ;  /* 0x000006e000007947 */ /* 0x000fea0003800000 */
.L_x_21858:
        /* <DEDUP_REMOVED lines=10> */
.L_x_21865:
        /* <DEDUP_REMOVED lines=21> */
.L_x_21869:
[----:B------:R-:W-:Y:S05]  /*1950*/  BSYNC B1 ;  /* 0x0000000000017941 */ /* 0x000fea0003800000 */
.L_x_21868:
[----:B------:R-:W-:Y:S01]  /*1960*/  LEA R5, R0, 0x3b800000, 0x17 ;  /* 0x3b80000000057811 */ /* 0x000fe200078eb8ff */
[----:B------:R-:W-:-:S05]  /*1970*/  IMAD.SHL.U32 R0, R3, 0x100000, RZ ;  /* 0x0010000003007824 */ /* 0x000fca00078e00ff */
[----:B------:R-:W-:Y:S02]  /*1980*/  LOP3.LUT R0, R5, R0, R6, 0xfe, !PT ;  /* 0x0000000005007212 */ /* 0x000fe400078efe06 */
.L_x_21867:
[----:B------:R-:W-:Y:S05]  /*1990*/  BSYNC B0 ;  /* 0x0000000000007941 */ /* 0x000fea0003800000 */
.L_x_21866:
[----:B------:R-:W0:Y:S02]  /*19a0*/  F2I.FTZ.TRUNC.NTZ R0, R0 ;  /* 0x0000000000007305 */ /* 0x000e24000021f100 */
[----:B0-----:R-:W-:Y:S01]  /*19b0*/  PRMT R23, R0, 0x7610, R23 ;  /* 0x0000761000177816 */ /* 0x001fe20000000017 */
[----:B------:R-:W-:Y:S05]  /*19c0*/  BRA `(.L_x_21851) ;  /* 0x0000047000007947 */ /* 0x000fea0003800000 */
.L_x_21864:
        /* <DEDUP_REMOVED lines=21> */
.L_x_21873:
[----:B------:R-:W-:Y:S05]  /*1b20*/  BSYNC B1 ;  /* 0x0000000000017941 */ /* 0x000fea0003800000 */
.L_x_21872:
[----:B------:R-:W-:Y:S01]  /*1b30*/  LEA R5, R0, 0x37800000, 0x17 ;  /* 0x3780000000057811 */ /* 0x000fe200078eb8ff */
[----:B------:R-:W-:-:S05]  /*1b40*/  IMAD.SHL.U32 R0, R3, 0x200000, RZ ;  /* 0x0020000003007824 */ /* 0x000fca00078e00ff */
[----:B------:R-:W-:Y:S02]  /*1b50*/  LOP3.LUT R0, R5, R0, R6, 0xfe, !PT ;  /* 0x0000000005007212 */ /* 0x000fe400078efe06 */
.L_x_21871:
[----:B------:R-:W-:Y:S05]  /*1b60*/  BSYNC B0 ;  /* 0x0000000000007941 */ /* 0x000fea0003800000 */
.L_x_21870:
[----:B------:R-:W0:Y:S02]  /*1b70*/  F2I.FTZ.TRUNC.NTZ R0, R0 ;  /* 0x0000000000007305 */ /* 0x000e24000021f100 */
[----:B0-----:R-:W-:Y:S01]  /*1b80*/  PRMT R23, R0, 0x7610, R23 ;  /* 0x0000761000177816 */ /* 0x001fe20000000017 */
[----:B------:R-:W-:Y:S05]  /*1b90*/  BRA `(.L_x_21851) ;  /* 0x000002a000007947 */ /* 0x000fea0003800000 */
.L_x_21863:
        /* <DEDUP_REMOVED lines=14> */
.L_x_21877:
[----:B------:R-:W-:Y:S05]  /*1c80*/  BSYNC B0 ;  /* 0x0000000000007941 */ /* 0x000fea0003800000 */
.L_x_21876:
[----:B------:R-:W0:Y:S02]  /*1c90*/  F2I.FTZ.TRUNC.NTZ R0, R0 ;  /* 0x0000000000007305 */ /* 0x000e24000021f100 */
[----:B0-----:R-:W-:Y:S01]  /*1ca0*/  PRMT R23, R0, 0x7610, R23 ;  /* 0x0000761000177816 */ /* 0x001fe20000000017 */
[----:B------:R-:W-:Y:S05]  /*1cb0*/  BRA `(.L_x_21851) ;  /* 0x0000018000007947 */ /* 0x000fea0003800000 */
.L_x_21850:
        /* <DEDUP_REMOVED lines=21> */
.L_x_21875:
[----:B------:R0:W5:Y:S01]  /*1e10*/  LDG.E.U16 R23, [R4.64] ;  /* 0x0000002404177981 */ /* 0x000162000c1e1500 */
[----:B------:R-:W-:Y:S05]  /*1e20*/  BRA `(.L_x_21851) ;  /* 0x0000001000007947 */ /* 0x000fea0003800000 */
.L_x_21874:
[----:B------:R0:W5:Y:S02]  /*1e30*/  LDG.E.U16 R23, [R4.64] ;  /* 0x0000002404177981 */ /* 0x000164000c1e1500 */
.L_x_21851:
[----:B------:R-:W3:Y:S02]  /*1e40*/  S2R R28, SR_TID.X ;  /* 0x00000000001c7919 */ /* 0x000ee40000002100 */
[----:B---3--:R-:W-:Y:S02]  /*1e50*/  IADD3 R28, R28, 0x80, RZ ;  /* 0x000000801c1c7810 */ /* 0x008fe40007ffe0ff */
.L_x_21813:
[----:B-1-3--:R-:W-:Y:S05]  /*1e60*/  BSYNC B6 ;  /* 0x0000000000067941 */ /* 0x00afea0003800000 */
.L_x_21812:
        /* <DEDUP_REMOVED lines=21> */
.L_x_21883:
[----:B------:R0:W5:Y:S01]  /*1fc0*/  LDG.E.U8 R19, [R4.64] ;  /* 0x0000002404137981 */ /* 0x000162000c1e1100 */
[----:B------:R-:W-:Y:S05]  /*1fd0*/  BRA `(.L_x_21885) ;  /* 0x00000d8000007947 */ /* 0x000fea0003800000 */
.L_x_21882:
        /* <DEDUP_REMOVED lines=8> */
.L_x_21887:
[----:B------:R0:W5:Y:S01]  /*2060*/  LDG.E.U16 R19, [R4.64] ;  /* 0x0000002404137981 */ /* 0x000162000c1e1500 */
[----:B------:R-:W-:Y:S05]  /*2070*/  BRA `(.L_x_21885) ;  /* 0x00000ce000007947 */ /* 0x000fea0003800000 */
.L_x_21886:
[----:B------:R0:W5:Y:S01]  /*2080*/  LDG.E.U16 R19, [R4.64] ;  /* 0x0000002404137981 */ /* 0x000162000c1e1500 */
[----:B------:R-:W-:Y:S05]  /*2090*/  BRA `(.L_x_21885) ;  /* 0x00000cc000007947 */ /* 0x000fea0003800000 */
.L_x_21881:
        /* <DEDUP_REMOVED lines=9> */
.L_x_21889:
[----:B------:R-:W3:Y:S02]  /*2130*/  LDG.E.U16 R0, [R4.64] ;  /* 0x0000002404007981 */ /* 0x000ee4000c1e1500 */
[----:B---3--:R-:W-:-:S06]  /*2140*/  HADD2.F32 R0, -RZ, R0.H0_H0 ;  /* 0x20000000ff007230 */ /* 0x008fcc0000004100 */
[----:B------:R-:W0:Y:S02]  /*2150*/  F2I.FTZ.TRUNC.NTZ R0, R0 ;  /* 0x0000000000007305 */ /* 0x000e24000021f100 */
[----:B0-----:R-:W-:Y:S01]  /*2160*/  PRMT R19, R0, 0x7610, R19 ;  /* 0x0000761000137816 */ /* 0x001fe20000000013 */
[----:B------:R-:W-:Y:S05]  /*2170*/  BRA `(.L_x_21885) ;  /* 0x00000be000007947 */ /* 0x000fea0003800000 */
.L_x_21888:
        /* <DEDUP_REMOVED lines=9> */
.L_x_21891:
[----:B------:R-:W3:Y:S02]  /*2210*/  LDG.E.U16 R4, [R4.64] ;  /* 0x0000002404047981 */ /* 0x000ee4000c1e1500 */
[----:B---3--:R-:W-:-:S06]  /*2220*/  HADD2.F32 R0, -RZ, R4.H0_H0 ;  /* 0x20000004ff007230 */ /* 0x008fcc0000004100 */
[----:B------:R-:W0:Y:S02]  /*2230*/  F2I.FTZ.TRUNC.NTZ R0, R0 ;  /* 0x0000000000007305 */ /* 0x000e24000021f100 */
[----:B0-----:R-:W-:Y:S01]  /*2240*/  PRMT R19, R0, 0x7610, R19 ;  /* 0x0000761000137816 */ /* 0x001fe20000000013 */
[----:B------:R-:W-:Y:S05]  /*2250*/  BRA `(.L_x_21885) ;  /* 0x00000b0000007947 */ /* 0x000fea0003800000 */
.L_x_21890:
[----:B------:R-:W3:Y:S02]  /*2260*/  LDG.E.64 R4, [R4.64] ;  /* 0x0000002404047981 */ /* 0x000ee4000c1e1b00 */
[----:B---3--:R0:W1:Y:S01]  /*2270*/  F2I.F64.TRUNC R19, R4 ;  /* 0x0000000400137311 */ /* 0x008062000030d100 */
[----:B------:R-:W-:Y:S05]  /*2280*/  BRA `(.L_x_21885) ;  /* 0x00000ad000007947 */ /* 0x000fea0003800000 */
.L_x_21880:
        /* <DEDUP_REMOVED lines=12> */
.L_x_21894:
[----:B------:R-:W3:Y:S02]  /*2350*/  LDG.E.64 R4, [R4.64] ;  /* 0x0000002404047981 */ /* 0x000ee4000c1e1b00 */
[----:B---3--:R0:W1:Y:S01]  /*2360*/  F2I.F64.TRUNC R19, R4 ;  /* 0x0000000400137311 */ /* 0x008062000030d100 */
[----:B------:R-:W-:Y:S05]  /*2370*/  BRA `(.L_x_21885) ;  /* 0x000009e000007947 */ /* 0x000fea0003800000 */
.L_x_21893:
        /* <DEDUP_REMOVED lines=28> */
.L_x_21896:
        /* <DEDUP_REMOVED lines=15> */
.L_x_21895:
[----:B------:R-:W3:Y:S02]  /*2630*/  LDG.E.U16 R0, [R4.64] ;  /* 0x0000002404007981 */ /* 0x000ee4000c1e1500 */
[----:B---3--:R-:W-:-:S06]  /*2640*/  PRMT R0, RZ, 0x5410, R0 ;  /* 0x00005410ff007816 */ /* 0x008fcc0000000000 */
[----:B------:R-:W0:Y:S02]  /*2650*/  F2I.FTZ.TRUNC.NTZ R0, R0 ;  /* 0x0000000000007305 */ /* 0x000e24000021f100 */
[----:B0-----:R-:W-:Y:S01]  /*2660*/  PRMT R19, R0, 0x7610, R19 ;  /* 0x0000761000137816 */ /* 0x001fe20000000013 */
[----:B------:R-:W-:Y:S05]  /*2670*/  BRA `(.L_x_21885) ;  /* 0x000006e000007947 */ /* 0x000fea0003800000 */
.L_x_21892:
        /* <DEDUP_REMOVED lines=10> */
.L_x_21899:
        /* <DEDUP_REMOVED lines=21> */
.L_x_21903:
[----:B------:R-:W-:Y:S05]  /*2870*/  BSYNC B1 ;  /* 0x0000000000017941 */ /* 0x000fea0003800000 */
.L_x_21902:
[----:B------:R-:W-:Y:S01]  /*2880*/  LEA R5, R0, 0x3b800000, 0x17 ;  /* 0x3b80000000057811 */ /* 0x000fe200078eb8ff */
[----:B------:R-:W-:-:S05]  /*2890*/  IMAD.SHL.U32 R0, R3, 0x100000, RZ ;  /* 0x0010000003007824 */ /* 0x000fca00078e00ff */
[----:B------:R-:W-:Y:S02]  /*28a0*/  LOP3.LUT R0, R5, R0, R6, 0xfe, !PT ;  /* 0x0000000005007212 */ /* 0x000fe400078efe06 */
.L_x_21901:
[----:B------:R-:W-:Y:S05]  /*28b0*/  BSYNC B0 ;  /* 0x0000000000007941 */ /* 0x000fea0003800000 */
.L_x_21900:
[----:B------:R-:W0:Y:S02]  /*28c0*/  F2I.FTZ.TRUNC.NTZ R0, R0 ;  /* 0x0000000000007305 */ /* 0x000e24000021f100 */
[----:B0-----:R-:W-:Y:S01]  /*28d0*/  PRMT R19, R0, 0x7610, R19 ;  /* 0x0000761000137816 */ /* 0x001fe20000000013 */
[----:B------:R-:W-:Y:S05]  /*28e0*/  BRA `(.L_x_21885) ;  /* 0x0000047000007947 */ /* 0x000fea0003800000 */
.L_x_21898:
        /* <DEDUP_REMOVED lines=21> */
.L_x_21907:
[----:B------:R-:W-:Y:S05]  /*2a40*/  BSYNC B1 ;  /* 0x0000000000017941 */ /* 0x000fea0003800000 */
.L_x_21906:
[----:B------:R-:W-:Y:S01]  /*2a50*/  LEA R5, R0, 0x37800000, 0x17 ;  /* 0x3780000000057811 */ /* 0x000fe200078eb8ff */
[----:B------:R-:W-:-:S05]  /*2a60*/  IMAD.SHL.U32 R0, R3, 0x200000, RZ ;  /* 0x0020000003007824 */ /* 0x000fca00078e00ff */
[----:B------:R-:W-:Y:S02]  /*2a70*/  LOP3.LUT R0, R5, R0, R6, 0xfe, !PT ;  /* 0x0000000005007212 */ /* 0x000fe400078efe06 */
.L_x_21905:
[----:B------:R-:W-:Y:S05]  /*2a80*/  BSYNC B0 ;  /* 0x0000000000007941 */ /* 0x000fea0003800000 */
.L_x_21904:
[----:B------:R-:W0:Y:S02]  /*2a90*/  F2I.FTZ.TRUNC.NTZ R0, R0 ;  /* 0x0000000000007305 */ /* 0x000e24000021f100 */
[----:B0-----:R-:W-:Y:S01]  /*2aa0*/  PRMT R19, R0, 0x7610, R19 ;  /* 0x0000761000137816 */ /* 0x001fe20000000013 */
[----:B------:R-:W-:Y:S05]  /*2ab0*/  BRA `(.L_x_21885) ;  /* 0x000002a000007947 */ /* 0x000fea0003800000 */
.L_x_21897:
        /* <DEDUP_REMOVED lines=14> */
.L_x_21911:
[----:B------:R-:W-:Y:S05]  /*2ba0*/  BSYNC B0 ;  /* 0x0000000000007941 */ /* 0x000fea0003800000 */
.L_x_21910:
[----:B------:R-:W0:Y:S02]  /*2bb0*/  F2I.FTZ.TRUNC.NTZ R0, R0 ;  /* 0x0000000000007305 */ /* 0x000e24000021f100 */
[----:B0-----:R-:W-:Y:S01]  /*2bc0*/  PRMT R19, R0, 0x7610, R19 ;  /* 0x0000761000137816 */ /* 0x001fe20000000013 */
[----:B------:R-:W-:Y:S05]  /*2bd0*/  BRA `(.L_x_21885) ;  /* 0x0000018000007947 */ /* 0x000fea0003800000 */
.L_x_21884:
        /* <DEDUP_REMOVED lines=21> */
.L_x_21909:
[----:B------:R0:W5:Y:S01]  /*2d30*/  LDG.E.U16 R19, [R4.64] ;  /* 0x0000002404137981 */ /* 0x000162000c1e1500 */
[----:B------:R-:W-:Y:S05]  /*2d40*/  BRA `(.L_x_21885) ;  /* 0x0000001000007947 */ /* 0x000fea0003800000 */
.L_x_21908:
[----:B------:R0:W5:Y:S02]  /*2d50*/  LDG.E.U16 R19, [R4.64] ;  /* 0x0000002404137981 */ /* 0x000164000c1e1500 */
.L_x_21885:
        /* <DEDUP_REMOVED lines=16> */
.L_x_21915:
[----:B------:R0:W5:Y:S01]  /*2e60*/  LDG.E.U8 R24, [R4.64] ;  /* 0x0000002404187981 */ /* 0x000162000c1e1100 */
[----:B------:R-:W-:Y:S05]  /*2e70*/  BRA `(.L_x_21917) ;  /* 0x00000d8000007947 */ /* 0x000fea0003800000 */
.L_x_21914:
        /* <DEDUP_REMOVED lines=8> */
.L_x_21919:
[----:B------:R0:W5:Y:S01]  /*2f00*/  LDG.E.U16 R24, [R4.64] ;  /* 0x0000002404187981 */ /* 0x000162000c1e1500 */
[----:B------:R-:W-:Y:S05]  /*2f10*/  BRA `(.L_x_21917) ;  /* 0x00000ce000007947 */ /* 0x000fea0003800000 */
.L_x_21918:
[----:B------:R0:W5:Y:S01]  /*2f20*/  LDG.E.U16 R24, [R4.64] ;  /* 0x0000002404187981 */ /* 0x000162000c1e1500 */
[----:B------:R-:W-:Y:S05]  /*2f30*/  BRA `(.L_x_21917) ;  /* 0x00000cc000007947 */ /* 0x000fea0003800000 */
.L_x_21913:
        /* <DEDUP_REMOVED lines=9> */
.L_x_21921:
[----:B------:R-:W3:Y:S02]  /*2fd0*/  LDG.E.U16 R0, [R4.64] ;  /* 0x0000002404007981 */ /* 0x000ee4000c1e1500 */
[----:B---3--:R-:W-:-:S06]  /*2fe0*/  HADD2.F32 R0, -RZ, R0.H0_H0 ;  /* 0x20000000ff007230 */ /* 0x008fcc0000004100 */
[----:B------:R-:W0:Y:S02]  /*2ff0*/  F2I.FTZ.TRUNC.NTZ R0, R0 ;  /* 0x0000000000007305 */ /* 0x000e24000021f100 */
[----:B0-----:R-:W-:Y:S01]  /*3000*/  PRMT R24, R0, 0x7610, R24 ;  /* 0x0000761000187816 */ /* 0x001fe20000000018 */
[----:B------:R-:W-:Y:S05]  /*3010*/  BRA `(.L_x_21917) ;  /* 0x00000be000007947 */ /* 0x000fea0003800000 */
.L_x_21920:
        /* <DEDUP_REMOVED lines=9> */
.L_x_21923:
[----:B------:R-:W3:Y:S02]  /*30b0*/  LDG.E.U16 R4, [R4.64] ;  /* 0x0000002404047981 */ /* 0x000ee4000c1e1500 */
[----:B---3--:R-:W-:-:S06]  /*30c0*/  HADD2.F32 R0, -RZ, R4.H0_H0 ;  /* 0x20000004ff007230 */ /* 0x008fcc0000004100 */
[----:B------:R-:W0:Y:S02]  /*30d0*/  F2I.FTZ.TRUNC.NTZ R0, R0 ;  /* 0x0000000000007305 */ /* 0x000e24000021f100 */
[----:B0-----:R-:W-:Y:S01]  /*30e0*/  PRMT R24, R0, 0x7610, R24 ;  /* 0x0000761000187816 */ /* 0x001fe20000000018 */
[----:B------:R-:W-:Y:S05]  /*30f0*/  BRA `(.L_x_21917) ;  /* 0x00000b0000007947 */ /* 0x000fea0003800000 */
.L_x_21922:
[----:B------:R-:W3:Y:S02]  /*3100*/  LDG.E.64 R4, [R4.64] ;  /* 0x0000002404047981 */ /* 0x000ee4000c1e1b00 */
[----:B---3--:R0:W3:Y:S01]  /*3110*/  F2I.F64.TRUNC R24, R4 ;  /* 0x0000000400187311 */ /* 0x0080e2000030d100 */
[----:B------:R-:W-:Y:S05]  /*3120*/  BRA `(.L_x_21917) ;  /* 0x00000ad000007947 */ /* 0x000fea0003800000 */
.L_x_21912:
        /* <DEDUP_REMOVED lines=12> */
.L_x_21926:
[----:B------:R-:W3:Y:S02]  /*31f0*/  LDG.E.64 R4, [R4.64] ;  /* 0x0000002404047981 */ /* 0x000ee4000c1e1b00 */
[----:B---3--:R0:W3:Y:S01]  /*3200*/  F2I.F64.TRUNC R24, R4 ;  /* 0x0000000400187311 */ /* 0x0080e2000030d100 */
[----:B------:R-:W-:Y:S05]  /*3210*/  BRA `(.L_x_21917) ;  /* 0x000009e000007947 */ /* 0x000fea0003800000 */
.L_x_21925:
        /* <DEDUP_REMOVED lines=28> */
.L_x_21928:
        /* <DEDUP_REMOVED lines=15> */
.L_x_21927:
[----:B------:R-:W3:Y:S02]  /*34d0*/  LDG.E.U16 R0, [R4.64] ;  /* 0x0000002404007981 */ /* 0x000ee4000c1e1500 */
[----:B---3--:R-:W-:-:S06]  /*34e0*/  PRMT R0, RZ, 0x5410, R0 ;  /* 0x00005410ff007816 */ /* 0x008fcc0000000000 */
[----:B------:R-:W0:Y:S02]  /*34f0*/  F2I.FTZ.TRUNC.NTZ R0, R0 ;  /* 0x0000000000007305 */ /* 0x000e24000021f100 */
[----:B0-----:R-:W-:Y:S01]  /*3500*/  PRMT R24, R0, 0x7610, R24 ;  /* 0x0000761000187816 */ /* 0x001fe20000000018 */
[----:B------:R-:W-:Y:S05]  /*3510*/  BRA `(.L_x_21917) ;  /* 0x000006e000007947 */ /* 0x000fea0003800000 */
.L_x_21924:
        /* <DEDUP_REMOVED lines=10> */
.L_x_21931:
        /* <DEDUP_REMOVED lines=21> */
.L_x_21935:
[----:B------:R-:W-:Y:S05]  /*3710*/  BSYNC B1 ;  /* 0x0000000000017941 */ /* 0x000fea0003800000 */
.L_x_21934:
[----:B------:R-:W-:Y:S01]  /*3720*/  LEA R5, R0, 0x3b800000, 0x17 ;  /* 0x3b80000000057811 */ /* 0x000fe200078eb8ff */
[----:B------:R-:W-:-:S05]  /*3730*/  IMAD.SHL.U32 R0, R3, 0x100000, RZ ;  /* 0x0010000003007824 */ /* 0x000fca00078e00ff */
[----:B------:R-:W-:Y:S02]  /*3740*/  LOP3.LUT R0, R5, R0, R6, 0xfe, !PT ;  /* 0x0000000005007212 */ /* 0x000fe400078efe06 */
.L_x_21933:
[----:B------:R-:W-:Y:S05]  /*3750*/  BSYNC B0 ;  /* 0x0000000000007941 */ /* 0x000fea0003800000 */
.L_x_21932:
[----:B------:R-:W0:Y:S02]  /*3760*/  F2I.FTZ.TRUNC.NTZ R0, R0 ;  /* 0x0000000000007305 */ /* 0x000e24000021f100 */
[----:B0-----:R-:W-:Y:S01]  /*3770*/  PRMT R24, R0, 0x7610, R24 ;  /* 0x0000761000187816 */ /* 0x001fe20000000018 */
[----:B------:R-:W-:Y:S05]  /*3780*/  BRA `(.L_x_21917) ;  /* 0x0000047000007947 */ /* 0x000fea0003800000 */
.L_x_21930:
        /* <DEDUP_REMOVED lines=21> */
.L_x_21939:
[----:B------:R-:W-:Y:S05]  /*38e0*/  BSYNC B1 ;  /* 0x0000000000017941 */ /* 0x000fea0003800000 */
.L_x_21938:
[----:B------:R-:W-:Y:S01]  /*38f0*/  LEA R5, R0, 0x37800000, 0x17 ;  /* 0x3780000000057811 */ /* 0x000fe200078eb8ff */
[----:B------:R-:W-:-:S05]  /*3900*/  IMAD.SHL.U32 R0, R3, 0x200000, RZ ;  /* 0x0020000003007824 */ /* 0x000fca00078e00ff */
[----:B------:R-:W-:Y:S02]  /*3910*/  LOP3.LUT R0, R5, R0, R6, 0xfe, !PT ;  /* 0x0000000005007212 */ /* 0x000fe400078efe06 */
.L_x_21937:
[----:B------:R-:W-:Y:S05]  /*3920*/  BSYNC B0 ;  /* 0x0000000000007941 */ /* 0x000fea0003800000 */
.L_x_21936:
[----:B------:R-:W0:Y:S02]  /*3930*/  F2I.FTZ.TRUNC.NTZ R0, R0 ;  /* 0x0000000000007305 */ /* 0x000e24000021f100 */
[----:B0-----:R-:W-:Y:S01]  /*3940*/  PRMT R24, R0, 0x7610, R24 ;  /* 0x0000761000187816 */ /* 0x001fe20000000018 */
[----:B------:R-:W-:Y:S05]  /*3950*/  BRA `(.L_x_21917) ;  /* 0x000002a000007947 */ /* 0x000fea0003800000 */
.L_x_21929:
        /* <DEDUP_REMOVED lines=14> */
.L_x_21943:
[----:B------:R-:W-:Y:S05]  /*3a40*/  BSYNC B0 ;  /* 0x0000000000007941 */ /* 0x000fea0003800000 */
.L_x_21942:
[----:B------:R-:W0:Y:S02]  /*3a50*/  F2I.FTZ.TRUNC.NTZ R0, R0 ;  /* 0x0000000000007305 */ /* 0x000e24000021f100 */
[----:B0-----:R-:W-:Y:S01]  /*3a60*/  PRMT R24, R0, 0x7610, R24 ;  /* 0x0000761000187816 */ /* 0x001fe20000000018 */
[----:B------:R-:W-:Y:S05]  /*3a70*/  BRA `(.L_x_21917) ;  /* 0x0000018000007947 */ /* 0x000fea0003800000 */
.L_x_21916:
        /* <DEDUP_REMOVED lines=21> */
.L_x_21941:
[----:B------:R0:W5:Y:S01]  /*3bd0*/  LDG.E.U16 R24, [R4.64] ;  /* 0x0000002404187981 */ /* 0x000162000c1e1500 */
[----:B------:R-:W-:Y:S05]  /*3be0*/  BRA `(.L_x_21917) ;  /* 0x0000001000007947 */ /* 0x000fea0003800000 */
.L_x_21940:
[----:B------:R0:W5:Y:S02]  /*3bf0*/  LDG.E.U16 R24, [R4.64] ;  /* 0x0000002404187981 */ /* 0x000164000c1e1500 */
.L_x_21917:
[----:B------:R-:W-:-:S03]  /*3c00*/  IADD3 R28, R28, 0x80, RZ ;  /* 0x000000801c1c7810 */ /* 0x000fc60007ffe0ff */
.L_x_21879:
[----:B------:R-:W-:Y:S05]  /*3c10*/  BSYNC B6 ;  /* 0x0000000000067941 */ /* 0x000fea0003800000 */
.L_x_21878:
        /* <DEDUP_REMOVED lines=23> */
.L_x_21949:
[----:B------:R0:W5:Y:S01]  /*3d90*/  LDG.E.U8 R26, [R4.64] ;  /* 0x00000024041a7981 */ /* 0x000162000c1e1100 */
[----:B------:R-:W-:Y:S05]  /*3da0*/  BRA `(.L_x_21951) ;  /* 0x00000d8000007947 */ /* 0x000fea0003800000 */
.L_x_21948:
        /* <DEDUP_REMOVED lines=8> */
.L_x_21953:
[----:B------:R0:W5:Y:S01]  /*3e30*/  LDG.E.U16 R26, [R4.64] ;  /* 0x00000024041a7981 */ /* 0x000162000c1e1500 */
[----:B------:R-:W-:Y:S05]  /*3e40*/  BRA `(.L_x_21951) ;  /* 0x00000ce000007947 */ /* 0x000fea0003800000 */
.L_x_21952:
[----:B------:R0:W5:Y:S01]  /*3e50*/  LDG.E.U16 R26, [R4.64] ;  /* 0x00000024041a7981 */ /* 0x000162000c1e1500 */
[----:B------:R-:W-:Y:S05]  /*3e60*/  BRA `(.L_x_21951) ;  /* 0x00000cc000007947 */ /* 0x000fea0003800000 */
.L_x_21947:
        /* <DEDUP_REMOVED lines=9> */
.L_x_21955:
[----:B------:R-:W4:Y:S02]  /*3f00*/  LDG.E.U16 R0, [R4.64] ;  /* 0x0000002404007981 */ /* 0x000f24000c1e1500 */
[----:B----4-:R-:W-:-:S06]  /*3f10*/  HADD2.F32 R0, -RZ, R0.H0_H0 ;  /* 0x20000000ff007230 */ /* 0x010fcc0000004100 */
[----:B------:R-:W0:Y:S02]  /*3f20*/  F2I.FTZ.TRUNC.NTZ R0, R0 ;  /* 0x0000000000007305 */ /* 0x000e24000021f100 */
[----:B0-----:R-:W-:Y:S01]  /*3f30*/  PRMT R26, R0, 0x7610, R26 ;  /* 0x00007610001a7816 */ /* 0x001fe2000000001a */
[----:B------:R-:W-:Y:S05]  /*3f40*/  BRA `(.L_x_21951) ;  /* 0x00000be000007947 */ /* 0x000fea0003800000 */
.L_x_21954:
        /* <DEDUP_REMOVED lines=9> */
.L_x_21957:
[----:B------:R-:W4:Y:S02]  /*3fe0*/  LDG.E.U16 R4, [R4.64] ;  /* 0x0000002404047981 */ /* 0x000f24000c1e1500 */
[----:B----4-:R-:W-:-:S06]  /*3ff0*/  HADD2.F32 R0, -RZ, R4.H0_H0 ;  /* 0x20000004ff007230 */ /* 0x010fcc0000004100 */
[----:B------:R-:W0:Y:S02]  /*4000*/  F2I.FTZ.TRUNC.NTZ R0, R0 ;  /* 0x0000000000007305 */ /* 0x000e24000021f100 */
[----:B0-----:R-:W-:Y:S01]  /*4010*/  PRMT R26, R0, 0x7610, R26 ;  /* 0x00007610001a7816 */ /* 0x001fe2000000001a */
[----:B------:R-:W-:Y:S05]  /*4020*/  BRA `(.L_x_21951) ;  /* 0x00000b0000007947 */ /* 0x000fea0003800000 */
.L_x_21956:
[----:B------:R-:W4:Y:S02]  /*4030*/  LDG.E.64 R4, [R4.64] ;  /* 0x0000002404047981 */ /* 0x000f24000c1e1b00 */
[----:B----4-:R0:W4:Y:S01]  /*4040*/  F2I.F64.TRUNC R26, R4 ;  /* 0x00000004001a7311 */ /* 0x010122000030d100 */
[----:B------:R-:W-:Y:S05]  /*4050*/  BRA `(.L_x_21951) ;  /* 0x00000ad000007947 */ /* 0x000fea0003800000 */
.L_x_21946:
        /* <DEDUP_REMOVED lines=12> */
.L_x_21960:
[----:B------:R-:W4:Y:S02]  /*4120*/  LDG.E.64 R4, [R4.64] ;  /* 0x0000002404047981 */ /* 0x000f24000c1e1b00 */
[----:B----4-:R0:W4:Y:S01]  /*4130*/  F2I.F64.TRUNC R26, R4 ;  /* 0x00000004001a7311 */ /* 0x010122000030d100 */
[----:B------:R-:W-:Y:S05]  /*4140*/  BRA `(.L_x_21951) ;  /* 0x000009e000007947 */ /* 0x000fea0003800000 */
.L_x_21959:
        /* <DEDUP_REMOVED lines=28> */
.L_x_21962:
        /* <DEDUP_REMOVED lines=15> */
.L_x_21961:
[----:B------:R-:W4:Y:S02]  /*4400*/  LDG.E.U16 R0, [R4.64] ;  /* 0x0000002404007981 */ /* 0x000f24000c1e1500 */
[----:B----4-:R-:W-:-:S06]  /*4410*/  PRMT R0, RZ, 0x5410, R0 ;  /* 0x00005410ff007816 */ /* 0x010fcc0000000000 */
[----:B------:R-:W0:Y:S02]  /*4420*/  F2I.FTZ.TRUNC.NTZ R0, R0 ;  /* 0x0000000000007305 */ /* 0x000e24000021f100 */
[----:B0-----:R-:W-:Y:S01]  /*4430*/  PRMT R26, R0, 0x7610, R26 ;  /* 0x00007610001a7816 */ /* 0x001fe2000000001a */
[----:B------:R-:W-:Y:S05]  /*4440*/  BRA `(.L_x_21951) ;  /* 0x000006e000007947 */ /* 0x000fea0003800000 */
.L_x_21958:
        /* <DEDUP_REMOVED lines=10> */
.L_x_21965:
        /* <DEDUP_REMOVED lines=21> */
.L_x_21969:
[----:B------:R-:W-:Y:S05]  /*4640*/  BSYNC B1 ;  /* 0x0000000000017941 */ /* 0x000fea0003800000 */
.L_x_21968:
[----:B------:R-:W-:Y:S01]  /*4650*/  LEA R5, R0, 0x3b800000, 0x17 ;  /* 0x3b80000000057811 */ /* 0x000fe200078eb8ff */
[----:B------:R-:W-:-:S05]  /*4660*/  IMAD.SHL.U32 R0, R3, 0x100000, RZ ;  /* 0x0010000003007824 */ /* 0x000fca00078e00ff */
[----:B------:R-:W-:Y:S02]  /*4670*/  LOP3.LUT R0, R5, R0, R6, 0xfe, !PT ;  /* 0x0000000005007212 */ /* 0x000fe400078efe06 */
.L_x_21967:
[----:B------:R-:W-:Y:S05]  /*4680*/  BSYNC B0 ;  /* 0x0000000000007941 */ /* 0x000fea0003800000 */
.L_x_21966:
[----:B------:R-:W0:Y:S02]  /*4690*/  F2I.FTZ.TRUNC.NTZ R0, R0 ;  /* 0x0000000000007305 */ /* 0x000e24000021f100 */
[----:B0-----:R-:W-:Y:S01]  /*46a0*/  PRMT R26, R0, 0x7610, R26 ;  /* 0x00007610001a7816 */ /* 0x001fe2000000001a */
[----:B------:R-:W-:Y:S05]  /*46b0*/  BRA `(.L_x_21951) ;  /* 0x0000047000007947 */ /* 0x000fea0003800000 */
.L_x_21964:
        /* <DEDUP_REMOVED lines=21> */
.L_x_21973:
[----:B------:R-:W-:Y:S05]  /*4810*/  BSYNC B1 ;  /* 0x0000000000017941 */ /* 0x000fea0003800000 */
.L_x_21972:
[----:B------:R-:W-:Y:S01]  /*4820*/  LEA R5, R0, 0x37800000, 0x17 ;  /* 0x3780000000057811 */ /* 0x000fe200078eb8ff */
[----:B------:R-:W-:-:S05]  /*4830*/  IMAD.SHL.U32 R0, R3, 0x200000, RZ ;  /* 0x0020000003007824 */ /* 0x000fca00078e00ff */
[----:B------:R-:W-:Y:S02]  /*4840*/  LOP3.LUT R0, R5, R0, R6, 0xfe, !PT ;  /* 0x0000000005007212 */ /* 0x000fe400078efe06 */
.L_x_21971:
[----:B------:R-:W-:Y:S05]  /*4850*/  BSYNC B0 ;  /* 0x0000000000007941 */ /* 0x000fea0003800000 */
.L_x_21970:
[----:B------:R-:W0:Y:S02]  /*4860*/  F2I.FTZ.TRUNC.NTZ R0, R0 ;  /* 0x0000000000007305 */ /* 0x000e24000021f100 */
[----:B0-----:R-:W-:Y:S01]  /*4870*/  PRMT R26, R0, 0x7610, R26 ;  /* 0x00007610001a7816 */ /* 0x001fe2000000001a */
[----:B------:R-:W-:Y:S05]  /*4880*/  BRA `(.L_x_21951) ;  /* 0x000002a000007947 */ /* 0x000fea0003800000 */
.L_x_21963:
        /* <DEDUP_REMOVED lines=14> */
.L_x_21977:
[----:B------:R-:W-:Y:S05]  /*4970*/  BSYNC B0 ;  /* 0x0000000000007941 */ /* 0x000fea0003800000 */
.L_x_21976:
[----:B------:R-:W0:Y:S02]  /*4980*/  F2I.FTZ.TRUNC.NTZ R0, R0 ;  /* 0x0000000000007305 */ /* 0x000e24000021f100 */
[----:B0-----:R-:W-:Y:S01]  /*4990*/  PRMT R26, R0, 0x7610, R26 ;  /* 0x00007610001a7816 */ /* 0x001fe2000000001a */
[----:B------:R-:W-:Y:S05]  /*49a0*/  BRA `(.L_x_21951) ;  /* 0x0000018000007947 */ /* 0x000fea0003800000 */
.L_x_21950:
        /* <DEDUP_REMOVED lines=21> */
.L_x_21975:
[----:B------:R0:W5:Y:S01]  /*4b00*/  LDG.E.U16 R26, [R4.64] ;  /* 0x00000024041a7981 */ /* 0x000162000c1e1500 */
[----:B------:R-:W-:Y:S05]  /*4b10*/  BRA `(.L_x_21951) ;  /* 0x0000001000007947 */ /* 0x000fea0003800000 */
.L_x_21974:
[----:B------:R0:W5:Y:S02]  /*4b20*/  LDG.E.U16 R26, [R4.64] ;  /* 0x00000024041a7981 */ /* 0x000164000c1e1500 */
.L_x_21951:
        /* <DEDUP_REMOVED lines=16> */
.L_x_21981:
[----:B------:R0:W5:Y:S01]  /*4c30*/  LDG.E.U8 R27, [R4.64] ;  /* 0x00000024041b7981 */ /* 0x000162000c1e1100 */
[----:B------:R-:W-:Y:S05]  /*4c40*/  BRA `(.L_x_21983) ;  /* 0x00000d8000007947 */ /* 0x000fea0003800000 */
.L_x_21980:
        /* <DEDUP_REMOVED lines=8> */
.L_x_21985:
[----:B------:R0:W5:Y:S01]  /*4cd0*/  LDG.E.U16 R27, [R4.64] ;  /* 0x00000024041b7981 */ /* 0x000162000c1e1500 */
[----:B------:R-:W-:Y:S05]  /*4ce0*/  BRA `(.L_x_21983) ;  /* 0x00000ce000007947 */ /* 0x000fea0003800000 */
.L_x_21984:
[----:B------:R0:W5:Y:S01]  /*4cf0*/  LDG.E.U16 R27, [R4.64] ;  /* 0x00000024041b7981 */ /* 0x000162000c1e1500 */
[----:B------:R-:W-:Y:S05]  /*4d00*/  BRA `(.L_x_21983) ;  /* 0x00000cc000007947 */ /* 0x000fea0003800000 */
.L_x_21979:
        /* <DEDUP_REMOVED lines=9> */
.L_x_21987:
[----:B----4-:R-:W4:Y:S02]  /*4da0*/  LDG.E.U16 R0, [R4.64] ;  /* 0x0000002404007981 */ /* 0x010f24000c1e1500 */
[----:B----4-:R-:W-:-:S06]  /*4db0*/  HADD2.F32 R0, -RZ, R0.H0_H0 ;  /* 0x20000000ff007230 */ /* 0x010fcc0000004100 */
[----:B------:R-:W0:Y:S02]  /*4dc0*/  F2I.FTZ.TRUNC.NTZ R0, R0 ;  /* 0x0000000000007305 */ /* 0x000e24000021f100 */
[----:B0-----:R-:W-:Y:S01]  /*4dd0*/  PRMT R27, R0, 0x7610, R27 ;  /* 0x00007610001b7816 */ /* 0x001fe2000000001b */
[----:B------:R-:W-:Y:S05]  /*4de0*/  BRA `(.L_x_21983) ;  /* 0x00000be000007947 */ /* 0x000fea0003800000 */
.L_x_21986:
        /* <DEDUP_REMOVED lines=9> */
.L_x_21989:
[----:B----4-:R-:W4:Y:S02]  /*4e80*/  LDG.E.U16 R4, [R4.64] ;  /* 0x0000002404047981 */ /* 0x010f24000c1e1500 */
[----:B----4-:R-:W-:-:S06]  /*4e90*/  HADD2.F32 R0, -RZ, R4.H0_H0 ;  /* 0x20000004ff007230 */ /* 0x010fcc0000004100 */
[----:B------:R-:W0:Y:S02]  /*4ea0*/  F2I.FTZ.TRUNC.NTZ R0, R0 ;  /* 0x0000000000007305 */ /* 0x000e24000021f100 */
[----:B0-----:R-:W-:Y:S01]  /*4eb0*/  PRMT R27, R0, 0x7610, R27 ;  /* 0x00007610001b7816 */ /* 0x001fe2000000001b */
[----:B------:R-:W-:Y:S05]  /*4ec0*/  BRA `(.L_x_21983) ;  /* 0x00000b0000007947 */ /* 0x000fea0003800000 */
.L_x_21988:
[----:B----4-:R-:W4:Y:S02]  /*4ed0*/  LDG.E.64 R4, [R4.64] ;  /* 0x0000002404047981 */ /* 0x010f24000c1e1b00 */
[----:B----4-:R0:W4:Y:S01]  /*4ee0*/  F2I.F64.TRUNC R27, R4 ;  /* 0x00000004001b7311 */ /* 0x010122000030d100 */
[----:B------:R-:W-:Y:S05]  /*4ef0*/  BRA `(.L_x_21983) ;  /* 0x00000ad000007947 */ /* 0x000fea0003800000 */
.L_x_21978:
        /* <DEDUP_REMOVED lines=12> */
.L_x_21992:
[----:B----4-:R-:W4:Y:S02]  /*4fc0*/  LDG.E.64 R4, [R4.64] ;  /* 0x0000002404047981 */ /* 0x010f24000c1e1b00 */
[----:B----4-:R0:W4:Y:S01]  /*4fd0*/  F2I.F64.TRUNC R27, R4 ;  /* 0x00000004001b7311 */ /* 0x010122000030d100 */
[----:B------:R-:W-:Y:S05]  /*4fe0*/  BRA `(.L_x_21983) ;  /* 0x000009e000007947 */ /* 0x000fea0003800000 */
.L_x_21991:
        /* <DEDUP_REMOVED lines=28> */
.L_x_21994:
        /* <DEDUP_REMOVED lines=15> */
.L_x_21993:
[----:B----4-:R-:W4:Y:S02]  /*52a0*/  LDG.E.U16 R0, [R4.64] ;  /* 0x0000002404007981 */ /* 0x010f24000c1e1500 */
[----:B----4-:R-:W-:-:S06]  /*52b0*/  PRMT R0, RZ, 0x5410, R0 ;  /* 0x00005410ff007816 */ /* 0x010fcc0000000000 */
[----:B------:R-:W0:Y:S02]  /*52c0*/  F2I.FTZ.TRUNC.NTZ R0, R0 ;  /* 0x0000000000007305 */ /* 0x000e24000021f100 */
[----:B0-----:R-:W-:Y:S01]  /*52d0*/  PRMT R27, R0, 0x7610, R27 ;  /* 0x00007610001b7816 */ /* 0x001fe2000000001b */
[----:B------:R-:W-:Y:S05]  /*52e0*/  BRA `(.L_x_21983) ;  /* 0x000006e000007947 */ /* 0x000fea0003800000 */
.L_x_21990:
        /* <DEDUP_REMOVED lines=10> */
.L_x_21997:
        /* <DEDUP_REMOVED lines=21> */
.L_x_22001:
[----:B------:R-:W-:Y:S05]  /*54e0*/  BSYNC B1 ;  /* 0x0000000000017941 */ /* 0x000fea0003800000 */
.L_x_22000:
[----:B------:R-:W-:Y:S01]  /*54f0*/  LEA R5, R0, 0x3b800000, 0x17 ;  /* 0x3b80000000057811 */ /* 0x000fe200078eb8ff */
[----:B------:R-:W-:-:S05]  /*5500*/  IMAD.SHL.U32 R0, R3, 0x100000, RZ ;  /* 0x0010000003007824 */ /* 0x000fca00078e00ff */
[----:B------:R-:W-:Y:S02]  /*5510*/  LOP3.LUT R0, R5, R0, R6, 0xfe, !PT ;  /* 0x0000000005007212 */ /* 0x000fe400078efe06 */
.L_x_21999:
[----:B------:R-:W-:Y:S05]  /*5520*/  BSYNC B0 ;  /* 0x0000000000007941 */ /* 0x000fea0003800000 */
.L_x_21998:
[----:B------:R-:W0:Y:S02]  /*5530*/  F2I.FTZ.TRUNC.NTZ R0, R0 ;  /* 0x0000000000007305 */ /* 0x000e24000021f100 */
[----:B0-----:R-:W-:Y:S01]  /*5540*/  PRMT R27, R0, 0x7610, R27 ;  /* 0x00007610001b7816 */ /* 0x001fe2000000001b */
[----:B------:R-:W-:Y:S05]  /*5550*/  BRA `(.L_x_21983) ;  /* 0x0000047000007947 */ /* 0x000fea0003800000 */
.L_x_21996:
        /* <DEDUP_REMOVED lines=21> */
.L_x_22005:
[----:B------:R-:W-:Y:S05]  /*56b0*/  BSYNC B1 ;  /* 0x0000000000017941 */ /* 0x000fea0003800000 */
.L_x_22004:
[----:B------:R-:W-:Y:S01]  /*56c0*/  LEA R5, R0, 0x37800000, 0x17 ;  /* 0x3780000000057811 */ /* 0x000fe200078eb8ff */
[----:B------:R-:W-:-:S05]  /*56d0*/  IMAD.SHL.U32 R0, R3, 0x200000, RZ ;  /* 0x0020000003007824 */ /* 0x000fca00078e00ff */
[----:B------:R-:W-:Y:S02]  /*56e0*/  LOP3.LUT R0, R5, R0, R6, 0xfe, !PT ;  /* 0x0000000005007212 */ /* 0x000fe400078efe06 */
.L_x_22003:
[----:B------:R-:W-:Y:S05]  /*56f0*/  BSYNC B0 ;  /* 0x0000000000007941 */ /* 0x000fea0003800000 */
.L_x_22002:
[----:B------:R-:W0:Y:S02]  /*5700*/  F2I.FTZ.TRUNC.NTZ R0, R0 ;  /* 0x0000000000007305 */ /* 0x000e24000021f100 */
[----:B0-----:R-:W-:Y:S01]  /*5710*/  PRMT R27, R0, 0x7610, R27 ;  /* 0x00007610001b7816 */ /* 0x001fe2000000001b */
[----:B------:R-:W-:Y:S05]  /*5720*/  BRA `(.L_x_21983) ;  /* 0x000002a000007947 */ /* 0x000fea0003800000 */
.L_x_21995:
        /* <DEDUP_REMOVED lines=14> */
.L_x_22009:
[----:B------:R-:W-:Y:S05]  /*5810*/  BSYNC B0 ;  /* 0x0000000000007941 */ /* 0x000fea0003800000 */
.L_x_22008:
[----:B------:R-:W0:Y:S02]  /*5820*/  F2I.FTZ.TRUNC.NTZ R0, R0 ;  /* 0x0000000000007305 */ /* 0x000e24000021f100 */
[----:B0-----:R-:W-:Y:S01]  /*5830*/  PRMT R27, R0, 0x7610, R27 ;  /* 0x00007610001b7816 */ /* 0x001fe2000000001b */
[----:B------:R-:W-:Y:S05]  /*5840*/  BRA `(.L_x_21983) ;  /* 0x0000018000007947 */ /* 0x000fea0003800000 */
.L_x_21982:
        /* <DEDUP_REMOVED lines=21> */
.L_x_22007:
[----:B------:R0:W5:Y:S01]  /*59a0*/  LDG.E.U16 R27, [R4.64] ;  /* 0x00000024041b7981 */ /* 0x000162000c1e1500 */
[----:B------:R-:W-:Y:S05]  /*59b0*/  BRA `(.L_x_21983) ;  /* 0x0000001000007947 */ /* 0x000fea0003800000 */
.L_x_22006:
[----:B------:R0:W5:Y:S02]  /*59c0*/  LDG.E.U16 R27, [R4.64] ;  /* 0x00000024041b7981 */ /* 0x000164000c1e1500 */
.L_x_21983:
[----:B------:R-:W-:-:S03]  /*59d0*/  IADD3 R28, R28, 0x80, RZ ;  /* 0x000000801c1c7810 */ /* 0x000fc60007ffe0ff */
.L_x_21945:
[----:B------:R-:W-:Y:S05]  /*59e0*/  BSYNC B6 ;  /* 0x0000000000067941 */ /* 0x000fea0003800000 */
.L_x_21944:
        /* <DEDUP_REMOVED lines=21> */
.L_x_22015:
[----:B------:R0:W5:Y:S01]  /*5b40*/  LDG.E.U8 R29, [R4.64] ;  /* 0x00000024041d7981 */ /* 0x000162000c1e1100 */
[----:B------:R-:W-:Y:S05]  /*5b50*/  BRA `(.L_x_22017) ;  /* 0x00000d9000007947 */ /* 0x000fea0003800000 */
.L_x_22014:
        /* <DEDUP_REMOVED lines=8> */
.L_x_22019:
[----:B------:R0:W5:Y:S01]  /*5be0*/  LDG.E.U16 R29, [R4.64] ;  /* 0x00000024041d7981 */ /* 0x000162000c1e1500 */
[----:B------:R-:W-:Y:S05]  /*5bf0*/  BRA `(.L_x_22017) ;  /* 0x00000cf000007947 */ /* 0x000fea0003800000 */
.L_x_22018:
[----:B------:R0:W5:Y:S01]  /*5c00*/  LDG.E.U16 R29, [R4.64] ;  /* 0x00000024041d7981 */ /* 0x000162000c1e1500 */
[----:B------:R-:W-:Y:S05]  /*5c10*/  BRA `(.L_x_22017) ;  /* 0x00000cd000007947 */ /* 0x000fea0003800000 */
.L_x_22013:
        /* <DEDUP_REMOVED lines=9> */
.L_x_22021:
[----:B----4-:R-:W4:Y:S02]  /*5cb0*/  LDG.E.U16 R0, [R4.64] ;  /* 0x0000002404007981 */ /* 0x010f24000c1e1500 */
[----:B----4-:R-:W-:-:S06]  /*5cc0*/  HADD2.F32 R0, -RZ, R0.H0_H0 ;  /* 0x20000000ff007230 */ /* 0x010fcc0000004100 */
[----:B------:R-:W0:Y:S02]  /*5cd0*/  F2I.FTZ.TRUNC.NTZ R0, R0 ;  /* 0x0000000000007305 */ /* 0x000e24000021f100 */
[----:B0-----:R-:W-:Y:S01]  /*5ce0*/  PRMT R29, R0, 0x7610, R29 ;  /* 0x00007610001d7816 */ /* 0x001fe2000000001d */
[----:B------:R-:W-:Y:S05]  /*5cf0*/  BRA `(.L_x_22017) ;  /* 0x00000bf000007947 */ /* 0x000fea0003800000 */
.L_x_22020:
        /* <DEDUP_REMOVED lines=9> */
.L_x_22023:
[----:B----4-:R-:W4:Y:S02]  /*5d90*/  LDG.E.U16 R4, [R4.64] ;  /* 0x0000002404047981 */ /* 0x010f24000c1e1500 */
[----:B----4-:R-:W-:-:S06]  /*5da0*/  HADD2.F32 R0, -RZ, R4.H0_H0 ;  /* 0x20000004ff007230 */ /* 0x010fcc0000004100 */
[----:B------:R-:W0:Y:S02]  /*5db0*/  F2I.FTZ.TRUNC.NTZ R0, R0 ;  /* 0x0000000000007305 */ /* 0x000e24000021f100 */
[----:B0-----:R-:W-:Y:S01]  /*5dc0*/  PRMT R29, R0, 0x7610, R29 ;  /* 0x00007610001d7816 */ /* 0x001fe2000000001d */
[----:B------:R-:W-:Y:S05]  /*5dd0*/  BRA `(.L_x_22017) ;  /* 0x00000b1000007947 */ /* 0x000fea0003800000 */
.L_x_22022:
[----:B----4-:R-:W4:Y:S02]  /*5de0*/  LDG.E.64 R2, [R4.64] ;  /* 0x0000002404027981 */ /* 0x010f24000c1e1b00 */
[----:B----4-:R-:W0:Y:S02]  /*5df0*/  F2I.F64.TRUNC R2, R2 ;  /* 0x0000000200027311 */ /* 0x010e24000030d100 */
[----:B0-----:R-:W-:Y:S01]  /*5e00*/  PRMT R29, R2, 0x7610, R29 ;  /* 0x00007610021d7816 */ /* 0x001fe2000000001d */
[----:B------:R-:W-:Y:S05]  /*5e10*/  BRA `(.L_x_22017) ;  /* 0x00000ad000007947 */ /* 0x000fea0003800000 */
.L_x_22012:
        /* <DEDUP_REMOVED lines=12> */
.L_x_22026:
[----:B----4-:R-:W4:Y:S02]  /*5ee0*/  LDG.E.64 R4, [R4.64] ;  /* 0x0000002404047981 */ /* 0x010f24000c1e1b00 */
[----:B----4-:R0:W4:Y:S01]  /*5ef0*/  F2I.F64.TRUNC R29, R4 ;  /* 0x00000004001d7311 */ /* 0x010122000030d100 */
[----:B------:R-:W-:Y:S05]  /*5f00*/  BRA `(.L_x_22017) ;  /* 0x000009e000007947 */ /* 0x000fea0003800000 */
.L_x_22025:
        /* <DEDUP_REMOVED lines=28> */
.L_x_22028:
        /* <DEDUP_REMOVED lines=15> */
.L_x_22027:
[----:B----4-:R-:W4:Y:S02]  /*61c0*/  LDG.E.U16 R0, [R4.64] ;  /* 0x0000002404007981 */ /* 0x010f24000c1e1500 */
[----:B----4-:R-:W-:-:S06]  /*61d0*/  PRMT R0, RZ, 0x5410, R0 ;  /* 0x00005410ff007816 */ /* 0x010fcc0000000000 */
[----:B------:R-:W0:Y:S02]  /*61e0*/  F2I.FTZ.TRUNC.NTZ R0, R0 ;  /* 0x0000000000007305 */ /* 0x000e24000021f100 */
[----:B0-----:R-:W-:Y:S01]  /*61f0*/  PRMT R29, R0, 0x7610, R29 ;  /* 0x00007610001d7816 */ /* 0x001fe2000000001d */
[----:B------:R-:W-:Y:S05]  /*6200*/  BRA `(.L_x_22017) ;  /* 0x000006e000007947 */ /* 0x000fea0003800000 */
.L_x_22024:
        /* <DEDUP_REMOVED lines=10> */
.L_x_22031:
        /* <DEDUP_REMOVED lines=21> */
.L_x_22035:
[----:B------:R-:W-:Y:S05]  /*6400*/  BSYNC B1 ;  /* 0x0000000000017941 */ /* 0x000fea0003800000 */
.L_x_22034:
[----:B------:R-:W-:Y:S01]  /*6410*/  LEA R3, R0, 0x3b800000, 0x17 ;  /* 0x3b80000000037811 */ /* 0x000fe200078eb8ff */
[----:B------:R-:W-:-:S05]  /*6420*/  IMAD.SHL.U32 R0, R2, 0x100000, RZ ;  /* 0x0010000002007824 */ /* 0x000fca00078e00ff */
[----:B------:R-:W-:Y:S02]  /*6430*/  LOP3.LUT R0, R3, R0, R4, 0xfe, !PT ;  /* 0x0000000003007212 */ /* 0x000fe400078efe04 */
.L_x_22033:
[----:B------:R-:W-:Y:S05]  /*6440*/  BSYNC B0 ;  /* 0x0000000000007941 */ /* 0x000fea0003800000 */
.L_x_22032:
[----:B------:R-:W0:Y:S02]  /*6450*/  F2I.FTZ.TRUNC.NTZ R0, R0 ;  /* 0x0000000000007305 */ /* 0x000e24000021f100 */
[----:B0-----:R-:W-:Y:S01]  /*6460*/  PRMT R29, R0, 0x7610, R29 ;  /* 0x00007610001d7816 */ /* 0x001fe2000000001d */
[----:B------:R-:W-:Y:S05]  /*6470*/  BRA `(.L_x_22017) ;  /* 0x0000047000007947 */ /* 0x000fea0003800000 */
.L_x_22030:
        /* <DEDUP_REMOVED lines=21> */
.L_x_22039:
[----:B------:R-:W-:Y:S05]  /*65d0*/  BSYNC B1 ;  /* 0x0000000000017941 */ /* 0x000fea0003800000 */
.L_x_22038:
[----:B------:R-:W-:Y:S01]  /*65e0*/  LEA R3, R0, 0x37800000, 0x17 ;  /* 0x3780000000037811 */ /* 0x000fe200078eb8ff */
[----:B------:R-:W-:-:S05]  /*65f0*/  IMAD.SHL.U32 R0, R2, 0x200000, RZ ;  /* 0x0020000002007824 */ /* 0x000fca00078e00ff */
[----:B------:R-:W-:Y:S02]  /*6600*/  LOP3.LUT R0, R3, R0, R4, 0xfe, !PT ;  /* 0x0000000003007212 */ /* 0x000fe400078efe04 */
.L_x_22037:
[----:B------:R-:W-:Y:S05]  /*6610*/  BSYNC B0 ;  /* 0x0000000000007941 */ /* 0x000fea0003800000 */
.L_x_22036:
[----:B------:R-:W0:Y:S02]  /*6620*/  F2I.FTZ.TRUNC.NTZ R0, R0 ;  /* 0x0000000000007305 */ /* 0x000e24000021f100 */
[----:B0-----:R-:W-:Y:S01]  /*6630*/  PRMT R29, R0, 0x7610, R29 ;  /* 0x00007610001d7816 */ /* 0x001fe2000000001d */
[----:B------:R-:W-:Y:S05]  /*6640*/  BRA `(.L_x_22017) ;  /* 0x000002a000007947 */ /* 0x000fea0003800000 */
.L_x_22029:
        /* <DEDUP_REMOVED lines=14> */
.L_x_22043:
[----:B------:R-:W-:Y:S05]  /*6730*/  BSYNC B0 ;  /* 0x0000000000007941 */ /* 0x000fea0003800000 */
.L_x_22042:
[----:B------:R-:W0:Y:S02]  /*6740*/  F2I.FTZ.TRUNC.NTZ R0, R0 ;  /* 0x0000000000007305 */ /* 0x000e24000021f100 */
[----:B0-----:R-:W-:Y:S01]  /*6750*/  PRMT R29, R0, 0x7610, R29 ;  /* 0x00007610001d7816 */ /* 0x001fe2000000001d */
[----:B------:R-:W-:Y:S05]  /*6760*/  BRA `(.L_x_22017) ;  /* 0x0000018000007947 */ /* 0x000fea0003800000 */
.L_x_22016:
        /* <DEDUP_REMOVED lines=21> */
.L_x_22041:
[----:B------:R0:W5:Y:S01]  /*68c0*/  LDG.E.U16 R29, [R4.64] ;  /* 0x00000024041d7981 */ /* 0x000162000c1e1500 */
[----:B------:R-:W-:Y:S05]  /*68d0*/  BRA `(.L_x_22017) ;  /* 0x0000001000007947 */ /* 0x000fea0003800000 */
.L_x_22040:
[----:B------:R0:W5:Y:S02]  /*68e0*/  LDG.E.U16 R29, [R4.64] ;  /* 0x00000024041d7981 */ /* 0x000164000c1e1500 */
.L_x_22017:
        /* <DEDUP_REMOVED lines=16> */
.L_x_22047:
[----:B------:R0:W5:Y:S01]  /*69f0*/  LDG.E.U8 R25, [R2.64] ;  /* 0x0000002402197981 */ /* 0x000162000c1e1100 */
[----:B------:R-:W-:Y:S05]  /*6a00*/  BRA `(.L_x_22011) ;  /* 0x00000d7000007947 */ /* 0x000fea0003800000 */
.L_x_22046:
        /* <DEDUP_REMOVED lines=8> */
.L_x_22050:
[----:B------:R0:W5:Y:S01]  /*6a90*/  LDG.E.U16 R25, [R2.64] ;  /* 0x0000002402197981 */ /* 0x000162000c1e1500 */
[----:B------:R-:W-:Y:S05]  /*6aa0*/  BRA `(.L_x_22011) ;  /* 0x00000cd000007947 */ /* 0x000fea0003800000 */
.L_x_22049:
[----:B------:R0:W5:Y:S01]  /*6ab0*/  LDG.E.U16 R25, [R2.64] ;  /* 0x0000002402197981 */ /* 0x000162000c1e1500 */
[----:B------:R-:W-:Y:S05]  /*6ac0*/  BRA `(.L_x_22011) ;  /* 0x00000cb000007947 */ /* 0x000fea0003800000 */
.L_x_22045:
        /* <DEDUP_REMOVED lines=9> */
.L_x_22052:
[----:B----4-:R-:W4:Y:S02]  /*6b60*/  LDG.E.U16 R0, [R2.64] ;  /* 0x0000002402007981 */ /* 0x010f24000c1e1500 */
[----:B----4-:R-:W-:-:S06]  /*6b70*/  HADD2.F32 R0, -RZ, R0.H0_H0 ;  /* 0x20000000ff007230 */ /* 0x010fcc0000004100 */
[----:B------:R-:W4:Y:S02]  /*6b80*/  F2I.FTZ.TRUNC.NTZ R0, R0 ;  /* 0x0000000000007305 */ /* 0x000f24000021f100 */
[----:B----4-:R-:W-:Y:S01]  /*6b90*/  PRMT R25, R0, 0x7610, R25 ;  /* 0x0000761000197816 */ /* 0x010fe20000000019 */
[----:B------:R-:W-:Y:S05]  /*6ba0*/  BRA `(.L_x_22011) ;  /* 0x00000bd000007947 */ /* 0x000fea0003800000 */
.L_x_22051:
        /* <DEDUP_REMOVED lines=9> */
.L_x_22054:
[----:B----4-:R-:W4:Y:S02]  /*6c40*/  LDG.E.U16 R2, [R2.64] ;  /* 0x0000002402027981 */ /* 0x010f24000c1e1500 */
[----:B----4-:R-:W-:-:S06]  /*6c50*/  HADD2.F32 R0, -RZ, R2.H0_H0 ;  /* 0x20000002ff007230 */ /* 0x010fcc0000004100 */
[----:B------:R-:W4:Y:S02]  /*6c60*/  F2I.FTZ.TRUNC.NTZ R0, R0 ;  /* 0x0000000000007305 */ /* 0x000f24000021f100 */
[----:B----4-:R-:W-:Y:S01]  /*6c70*/  PRMT R25, R0, 0x7610, R25 ;  /* 0x0000761000197816 */ /* 0x010fe20000000019 */
[----:B------:R-:W-:Y:S05]  /*6c80*/  BRA `(.L_x_22011) ;  /* 0x00000af000007947 */ /* 0x000fea0003800000 */
.L_x_22053:
[----:B----4-:R-:W4:Y:S02]  /*6c90*/  LDG.E.64 R2, [R2.64] ;  /* 0x0000002402027981 */ /* 0x010f24000c1e1b00 */
[----:B----4-:R4:W0:Y:S01]  /*6ca0*/  F2I.F64.TRUNC R25, R2 ;  /* 0x0000000200197311 */ /* 0x010822000030d100 */
[----:B------:R-:W-:Y:S05]  /*6cb0*/  BRA `(.L_x_22011) ;  /* 0x00000ac000007947 */ /* 0x000fea0003800000 */
.L_x_22044:
        /* <DEDUP_REMOVED lines=12> */
.L_x_22057:
[----:B----4-:R-:W4:Y:S02]  /*6d80*/  LDG.E.64 R2, [R2.64] ;  /* 0x0000002402027981 */ /* 0x010f24000c1e1b00 */
[----:B----4-:R4:W0:Y:S01]  /*6d90*/  F2I.F64.TRUNC R25, R2 ;  /* 0x0000000200197311 */ /* 0x010822000030d100 */
[----:B------:R-:W-:Y:S05]  /*6da0*/  BRA `(.L_x_22011) ;  /* 0x000009d000007947 */ /* 0x000fea0003800000 */
.L_x_22056:
        /* <DEDUP_REMOVED lines=28> */
.L_x_22059:
        /* <DEDUP_REMOVED lines=15> */
.L_x_22058:
[----:B----4-:R-:W4:Y:S02]  /*7060*/  LDG.E.U16 R0, [R2.64] ;  /* 0x0000002402007981 */ /* 0x010f24000c1e1500 */
[----:B----4-:R-:W-:-:S06]  /*7070*/  PRMT R0, RZ, 0x5410, R0 ;  /* 0x00005410ff007816 */ /* 0x010fcc0000000000 */
[----:B------:R-:W4:Y:S02]  /*7080*/  F2I.FTZ.TRUNC.NTZ R0, R0 ;  /* 0x0000000000007305 */ /* 0x000f24000021f100 */
[----:B----4-:R-:W-:Y:S01]  /*7090*/  PRMT R25, R0, 0x7610, R25 ;  /* 0x0000761000197816 */ /* 0x010fe20000000019 */
[----:B------:R-:W-:Y:S05]  /*70a0*/  BRA `(.L_x_22011) ;  /* 0x000006d000007947 */ /* 0x000fea0003800000 */
.L_x_22055:
        /* <DEDUP_REMOVED lines=10> */
.L_x_22062:
        /* <DEDUP_REMOVED lines=21> */
.L_x_22066:
[----:B------:R-:W-:Y:S05]  /*72a0*/  BSYNC B1 ;  /* 0x0000000000017941 */ /* 0x000fea0003800000 */
.L_x_22065:
[----:B------:R-:W-:Y:S01]  /*72b0*/  LEA R3, R0, 0x3b800000, 0x17 ;  /* 0x3b80000000037811 */ /* 0x000fe200078eb8ff */
[----:B------:R-:W-:-:S05]  /*72c0*/  IMAD.SHL.U32 R0, R2, 0x100000, RZ ;  /* 0x0010000002007824 */ /* 0x000fca00078e00ff */
[----:B------:R-:W-:Y:S02]  /*72d0*/  LOP3.LUT R0, R3, R0, R4, 0xfe, !PT ;  /* 0x0000000003007212 */ /* 0x000fe400078efe04 */
.L_x_22064:
[----:B------:R-:W-:Y:S05]  /*72e0*/  BSYNC B0 ;  /* 0x0000000000007941 */ /* 0x000fea0003800000 */
.L_x_22063:
[----:B------:R-:W4:Y:S02]  /*72f0*/  F2I.FTZ.TRUNC.NTZ R0, R0 ;  /* 0x0000000000007305 */ /* 0x000f24000021f100 */
[----:B----4-:R-:W-:Y:S01]  /*7300*/  PRMT R25, R0, 0x7610, R25 ;  /* 0x0000761000197816 */ /* 0x010fe20000000019 */
[----:B------:R-:W-:Y:S05]  /*7310*/  BRA `(.L_x_22011) ;  /* 0x0000046000007947 */ /* 0x000fea0003800000 */
.L_x_22061:
        /* <DEDUP_REMOVED lines=21> */
.L_x_22070:
[----:B------:R-:W-:Y:S05]  /*7470*/  BSYNC B1 ;  /* 0x0000000000017941 */ /* 0x000fea0003800000 */
.L_x_22069:
[----:B------:R-:W-:Y:S01]  /*7480*/  LEA R3, R0, 0x37800000, 0x17 ;  /* 0x3780000000037811 */ /* 0x000fe200078eb8ff */
[----:B------:R-:W-:-:S05]  /*7490*/  IMAD.SHL.U32 R0, R2, 0x200000, RZ ;  /* 0x0020000002007824 */ /* 0x000fca00078e00ff */
[----:B------:R-:W-:Y:S02]  /*74a0*/  LOP3.LUT R0, R3, R0, R4, 0xfe, !PT ;  /* 0x0000000003007212 */ /* 0x000fe400078efe04 */
.L_x_22068:
[----:B------:R-:W-:Y:S05]  /*74b0*/  BSYNC B0 ;  /* 0x0000000000007941 */ /* 0x000fea0003800000 */
.L_x_22067:
[----:B------:R-:W4:Y:S02]  /*74c0*/  F2I.FTZ.TRUNC.NTZ R0, R0 ;  /* 0x0000000000007305 */ /* 0x000f24000021f100 */
[----:B----4-:R-:W-:Y:S01]  /*74d0*/  PRMT R25, R0, 0x7610, R25 ;  /* 0x0000761000197816 */ /* 0x010fe20000000019 */
[----:B------:R-:W-:Y:S05]  /*74e0*/  BRA `(.L_x_22011) ;  /* 0x0000029000007947 */ /* 0x000fea0003800000 */
.L_x_22060:
        /* <DEDUP_REMOVED lines=14> */
.L_x_22074:
[----:B------:R-:W-:Y:S05]  /*75d0*/  BSYNC B0 ;  /* 0x0000000000007941 */ /* 0x000fea0003800000 */
.L_x_22073:
[----:B------:R-:W4:Y:S02]  /*75e0*/  F2I.FTZ.TRUNC.NTZ R0, R0 ;  /* 0x0000000000007305 */ /* 0x000f24000021f100 */
[----:B----4-:R-:W-:Y:S01]  /*75f0*/  PRMT R25, R0, 0x7610, R25 ;  /* 0x0000761000197816 */ /* 0x010fe20000000019 */
[----:B------:R-:W-:Y:S05]  /*7600*/  BRA `(.L_x_22011) ;  /* 0x0000017000007947 */ /* 0x000fea0003800000 */
.L_x_22048:
        /* <DEDUP_REMOVED lines=20> */
.L_x_22072:
[----:B------:R0:W5:Y:S01]  /*7750*/  LDG.E.U16 R25, [R2.64] ;  /* 0x0000002402197981 */ /* 0x000162000c1e1500 */
[----:B------:R-:W-:Y:S05]  /*7760*/  BRA `(.L_x_22011) ;  /* 0x0000001000007947 */ /* 0x000fea0003800000 */
.L_x_22071:
[----:B------:R0:W5:Y:S02]  /*7770*/  LDG.E.U16 R25, [R2.64] ;  /* 0x0000002402197981 */ /* 0x000164000c1e1500 */
.L_x_22011:
[----:B------:R-:W-:Y:S05]  /*7780*/  BSYNC B6 ;  /* 0x0000000000067941 */ /* 0x000fea0003800000 */
.L_x_22010:
[----:B------:R-:W4:Y:S01]  /*7790*/  S2R R17, SR_TID.X ;  /* 0x0000000000117919 */ /* 0x000f220000002100 */
[----:B-1-3-5:R-:W-:Y:S01]  /*77a0*/  LOP3.LUT R24, R24, R19, RZ, 0xfc, !PT ;  /* 0x0000001318187212 */ /* 0x02afe200078efcff */
[----:B------:R-:W-:Y:S01]  /*77b0*/  BSSY B6, `(.L_x_22075) ;  /* 0x00000fd000067945 */ /* 0x000fe20003800000 */
[----:B------:R-:W1:Y:S01]  /*77c0*/  LDC.U8 R19, c[0x0][0x190] ;  /* 0x00006400ff137b82 */ /* 0x000e620000000000 */
[----:B--2---:R-:W-:Y:S02]  /*77d0*/  LOP3.LUT R22, R23, R22, RZ, 0xfc, !PT ;  /* 0x0000001617167212 */ /* 0x004fe400078efcff */
[----:B----4-:R-:W-:Y:S02]  /*77e0*/  LOP3.LUT R26, R27, R26, RZ, 0xfc, !PT ;  /* 0x0000001a1b1a7212 */ /* 0x010fe400078efcff */
[----:B0-----:R-:W-:Y:S02]  /*77f0*/  LOP3.LUT R25, R25, R29, RZ, 0xfc, !PT ;  /* 0x0000001d19197212 */ /* 0x001fe400078efcff */
[----:B------:R-:W-:-:S02]  /*7800*/  PRMT R0, R22, 0x9910, RZ ;  /* 0x0000991016007816 */ /* 0x000fc400000000ff */
[----:B------:R-:W-:Y:S02]  /*7810*/  PRMT R2, R24, 0x9910, RZ ;  /* 0x0000991018027816 */ /* 0x000fe400000000ff */
        /* <DEDUP_REMOVED lines=31> */
.L_x_22080:
[----:B------:R0:W-:Y:S01]  /*7a10*/  STG.E.U8 [R2.64], R4 ;  /* 0x0000000402007986 */ /* 0x0001e2000c101124 */
[----:B------:R-:W-:Y:S05]  /*7a20*/  BRA `(.L_x_22076) ;  /* 0x00000d5000007947 */ /* 0x000fea0003800000 */
.L_x_22079:
        /* <DEDUP_REMOVED lines=9> */
.L_x_22083:
[----:B------:R0:W-:Y:S01]  /*7ac0*/  STG.E [R2.64], R4 ;  /* 0x0000000402007986 */ /* 0x0001e2000c101924 */
[----:B------:R-:W-:Y:S05]  /*7ad0*/  BRA `(.L_x_22076) ;  /* 0x00000ca000007947 */ /* 0x000fea0003800000 */
.L_x_22082:
[----:B------:R0:W-:Y:S01]  /*7ae0*/  STG.E.U16 [R2.64], R4 ;  /* 0x0000000402007986 */ /* 0x0001e2000c101524 */
[----:B------:R-:W-:Y:S05]  /*7af0*/  BRA `(.L_x_22076) ;  /* 0x00000c8000007947 */ /* 0x000fea0003800000 */
.L_x_22078:
        /* <DEDUP_REMOVED lines=9> */
.L_x_22085:
[----:B------:R-:W0:Y:S02]  /*7b90*/  I2F.S16 R0, R4 ;  /* 0x0000000400007306 */ /* 0x000e240000101400 */
[----:B0-----:R-:W-:-:S05]  /*7ba0*/  F2FP.PACK_AB R0, RZ, R0 ;  /* 0x00000000ff00723e */ /* 0x001fca00000000ff */
[----:B------:R0:W-:Y:S01]  /*7bb0*/  STG.E.U16 [R2.64], R0 ;  /* 0x0000000002007986 */ /* 0x0001e2000c101524 */
[----:B------:R-:W-:Y:S05]  /*7bc0*/  BRA `(.L_x_22076) ;  /* 0x00000bb000007947 */ /* 0x000fea0003800000 */
.L_x_22084:
        /* <DEDUP_REMOVED lines=10> */
.L_x_22087:
[----:B------:R-:W0:Y:S02]  /*7c70*/  I2F.S16 R4, R4 ;  /* 0x0000000400047306 */ /* 0x000e240000101400 */
[----:B0-----:R-:W-:-:S04]  /*7c80*/  F2FP.PACK_AB R5, RZ, R4 ;  /* 0x00000004ff05723e */ /* 0x001fc800000000ff */
[----:B------:R-:W-:-:S05]  /*7c90*/  PRMT R5, R5, 0x5410, RZ ;  /* 0x0000541005057816 */ /* 0x000fca00000000ff */
[----:B------:R0:W-:Y:S01]  /*7ca0*/  STG.E [R2.64], R5 ;  /* 0x0000000502007986 */ /* 0x0001e2000c101924 */
[----:B------:R-:W-:Y:S05]  /*7cb0*/  BRA `(.L_x_22076) ;  /* 0x00000ac000007947 */ /* 0x000fea0003800000 */
.L_x_22086:
[----:B------:R-:W0:Y:S02]  /*7cc0*/  I2F.F64.S16 R4, R4 ;  /* 0x0000000400047312 */ /* 0x000e240000101c00 */
[----:B0-----:R0:W-:Y:S01]  /*7cd0*/  STG.E.64 [R2.64], R4 ;  /* 0x0000000402007986 */ /* 0x0011e2000c101b24 */
[----:B------:R-:W-:Y:S05]  /*7ce0*/  BRA `(.L_x_22076) ;  /* 0x00000a9000007947 */ /* 0x000fea0003800000 */
.L_x_22077:
        /* <DEDUP_REMOVED lines=10> */
.L_x_22090:
[----:B------:R-:W0:Y:S01]  /*7d90*/  I2F.F64.S16 R4, R4 ;  /* 0x0000000400047312 */ /* 0x000e220000101c00 */
[----:B------:R-:W-:-:S05]  /*7da0*/  CS2R R6, SRZ ;  /* 0x0000000000067805 */ /* 0x000fca000001ff00 */
[----:B0-----:R0:W-:Y:S01]  /*7db0*/  STG.E.128 [R2.64], R4 ;  /* 0x0000000402007986 */ /* 0x0011e2000c101d24 */
[----:B------:R-:W-:Y:S05]  /*7dc0*/  BRA `(.L_x_22076) ;  /* 0x000009b000007947 */ /* 0x000fea0003800000 */
.L_x_22089:
        /* <DEDUP_REMOVED lines=21> */
.L_x_22094:
[----:B------:R-:W-:Y:S05]  /*7f20*/  BSYNC B0 ;  /* 0x0000000000007941 */ /* 0x000fea0003800000 */
.L_x_22093:
[----:B------:R-:W-:-:S05]  /*7f30*/  LOP3.LUT R5, R0, R5, RZ, 0xfc, !PT ;  /* 0x0000000500057212 */ /* 0x000fca00078efcff */
[----:B------:R0:W-:Y:S01]  /*7f40*/  STG.E.U8 [R2.64], R5 ;  /* 0x0000000502007986 */ /* 0x0001e2000c101124 */
[----:B------:R-:W-:Y:S05]  /*7f50*/  BRA `(.L_x_22076) ;  /* 0x0000082000007947 */ /* 0x000fea0003800000 */
.L_x_22092:
        /* <DEDUP_REMOVED lines=13> */
.L_x_22096:
[----:B------:R-:W-:Y:S01]  /*8030*/  IMAD.MOV.U32 R0, RZ, RZ, 0x7f ;  /* 0x0000007fff007424 */ /* 0x000fe200078e00ff */
[----:B------:R-:W-:-:S04]  /*8040*/  ISETP.GT.U32.AND P0, PT, R5, 0x7f800000, PT ;  /* 0x7f8000000500780c */ /* 0x000fc80003f04070 */
[----:B------:R-:W-:-:S04]  /*8050*/  SEL R0, R0, 0x7c, P0 ;  /* 0x0000007c00007807 */ /* 0x000fc80000000000 */
.L_x_22097:
[----:B------:R-:W-:Y:S05]  /*8060*/  BSYNC B0 ;  /* 0x0000000000007941 */ /* 0x000fea0003800000 */
.L_x_22095:
[----:B------:R-:W-:-:S04]  /*8070*/  LOP3.LUT R4, R7, 0x80000000, RZ, 0xc0, !PT ;  /* 0x8000000007047812 */ /* 0x000fc800078ec0ff */
[----:B------:R-:W-:-:S04]  /*8080*/  SHF.R.U32.HI R5, RZ, 0x18, R4 ;  /* 0x00000018ff057819 */ /* 0x000fc80000011604 */
[----:B------:R-:W-:-:S05]  /*8090*/  LOP3.LUT R5, R0, R5, RZ, 0xfc, !PT ;  /* 0x0000000500057212 */ /* 0x000fca00078efcff */
[----:B------:R0:W-:Y:S01]  /*80a0*/  STG.E.U8 [R2.64], R5 ;  /* 0x0000000502007986 */ /* 0x0001e2000c101124 */
[----:B------:R-:W-:Y:S05]  /*80b0*/  BRA `(.L_x_22076) ;  /* 0x000006c000007947 */ /* 0x000fea0003800000 */
.L_x_22091:
[----:B------:R-:W0:Y:S02]  /*80c0*/  I2F.S16 R0, R4 ;  /* 0x0000000400007306 */ /* 0x000e240000101400 */
[----:B0-----:R-:W-:-:S05]  /*80d0*/  F2FP.BF16.PACK_AB R0, RZ, R0 ;  /* 0x00000000ff00723e */ /* 0x001fca00000010ff */
[----:B------:R0:W-:Y:S01]  /*80e0*/  STG.E.U16 [R2.64], R0 ;  /* 0x0000000002007986 */ /* 0x0001e2000c101524 */
[----:B------:R-:W-:Y:S05]  /*80f0*/  BRA `(.L_x_22076) ;  /* 0x0000068000007947 */ /* 0x000fea0003800000 */
.L_x_22088:
        /* <DEDUP_REMOVED lines=10> */
.L_x_22100:
        /* <DEDUP_REMOVED lines=17> */
.L_x_22103:
[----:B------:R-:W-:-:S04]  /*82b0*/  LOP3.LUT R0, R7, 0x80000000, RZ, 0xc0, !PT ;  /* 0x8000000007007812 */ /* 0x000fc800078ec0ff */
[----:B------:R-:W-:-:S04]  /*82c0*/  SHF.R.U32.HI R5, RZ, 0x18, R0 ;  /* 0x00000018ff057819 */ /* 0x000fc80000011600 */
[----:B------:R-:W-:-:S04]  /*82d0*/  LOP3.LUT R4, R4, R5, RZ, 0xfc, !PT ;  /* 0x0000000504047212 */ /* 0x000fc800078efcff */
[----:B------:R-:W-:Y:S02]  /*82e0*/  PRMT R0, R4, 0x7610, R0 ;  /* 0x0000761004007816 */ /* 0x000fe40000000000 */
.L_x_22102:
[----:B------:R-:W-:Y:S05]  /*82f0*/  BSYNC B0 ;  /* 0x0000000000007941 */ /* 0x000fea0003800000 */
.L_x_22101:
[----:B------:R0:W-:Y:S01]  /*8300*/  STG.E.U8 [R2.64], R0 ;  /* 0x0000000002007986 */ /* 0x0001e2000c101124 */
[----:B------:R-:W-:Y:S05]  /*8310*/  BRA `(.L_x_22076) ;  /* 0x0000046000007947 */ /* 0x000fea0003800000 */
.L_x_22099:
        /* <DEDUP_REMOVED lines=17> */
.L_x_22106:
[----:B------:R-:W-:-:S04]  /*8430*/  LOP3.LUT R0, R7, 0x80000000, RZ, 0xc0, !PT ;  /* 0x8000000007007812 */ /* 0x000fc800078ec0ff */
[----:B------:R-:W-:-:S04]  /*8440*/  SHF.R.U32.HI R5, RZ, 0x18, R0 ;  /* 0x00000018ff057819 */ /* 0x000fc80000011600 */
[----:B------:R-:W-:-:S04]  /*8450*/  LOP3.LUT R4, R4, R5, RZ, 0xfc, !PT ;  /* 0x0000000504047212 */ /* 0x000fc800078efcff */
[----:B------:R-:W-:Y:S02]  /*8460*/  PRMT R0, R4, 0x7610, R0 ;  /* 0x0000761004007816 */ /* 0x000fe40000000000 */
.L_x_22105:
[----:B------:R-:W-:Y:S05]  /*8470*/  BSYNC B0 ;  /* 0x0000000000007941 */ /* 0x000fea0003800000 */
.L_x_22104:
[----:B------:R0:W-:Y:S01]  /*8480*/  STG.E.U8 [R2.64], R0 ;  /* 0x0000000002007986 */ /* 0x0001e2000c101124 */
[----:B------:R-:W-:Y:S05]  /*8490*/  BRA `(.L_x_22076) ;  /* 0x000002e000007947 */ /* 0x000fea0003800000 */
.L_x_22098:
        /* <DEDUP_REMOVED lines=22> */
.L_x_22081:
        /* <DEDUP_REMOVED lines=20> */
.L_x_22108:
[----:B------:R-:W-:-:S05]  /*8740*/  IMAD.MOV.U32 R5, RZ, RZ, RZ ;  /* 0x000000ffff057224 */ /* 0x000fca00078e00ff */
[----:B------:R0:W-:Y:S01]  /*8750*/  STG.E.64 [R2.64], R4 ;  /* 0x0000000402007986 */ /* 0x0001e2000c101b24 */
[----:B------:R-:W-:Y:S05]  /*8760*/  BRA `(.L_x_22076) ;  /* 0x0000001000007947 */ /* 0x000fea0003800000 */
.L_x_22107:
[----:B------:R0:W-:Y:S02]  /*8770*/  STG.E [R2.64], R4 ;  /* 0x0000000402007986 */ /* 0x0001e4000c101924 */
.L_x_22076:
[----:B-1----:R-:W-:Y:S05]  /*8780*/  BSYNC B6 ;  /* 0x0000000000067941 */ /* 0x002fea0003800000 */
.L_x_22075:
        /* <DEDUP_REMOVED lines=21> */
.L_x_22114:
[----:B------:R0:W-:Y:S01]  /*88e0*/  STG.E.U8 [R2.64], R26 ;  /* 0x0000001a02007986 */ /* 0x0001e2000c101124 */
[----:B------:R-:W-:Y:S05]  /*88f0*/  BRA `(.L_x_22116) ;  /* 0x00000d5000007947 */ /* 0x000fea0003800000 */
.L_x_22113:
        /* <DEDUP_REMOVED lines=9> */
.L_x_22118:
[----:B------:R0:W-:Y:S01]  /*8990*/  STG.E [R2.64], R26 ;  /* 0x0000001a02007986 */ /* 0x0001e2000c101924 */
[----:B------:R-:W-:Y:S05]  /*89a0*/  BRA `(.L_x_22116) ;  /* 0x00000ca000007947 */ /* 0x000fea0003800000 */
.L_x_22117:
[----:B------:R0:W-:Y:S01]  /*89b0*/  STG.E.U16 [R2.64], R26 ;  /* 0x0000001a02007986 */ /* 0x0001e2000c101524 */
[----:B------:R-:W-:Y:S05]  /*89c0*/  BRA `(.L_x_22116) ;  /* 0x00000c8000007947 */ /* 0x000fea0003800000 */
.L_x_22112:
        /* <DEDUP_REMOVED lines=9> */
.L_x_22120:
[----:B------:R-:W0:Y:S02]  /*8a60*/  I2F.S16 R0, R26 ;  /* 0x0000001a00007306 */ /* 0x000e240000101400 */
[----:B0-----:R-:W-:-:S05]  /*8a70*/  F2FP.PACK_AB R0, RZ, R0 ;  /* 0x00000000ff00723e */ /* 0x001fca00000000ff */
[----:B------:R0:W-:Y:S01]  /*8a80*/  STG.E.U16 [R2.64], R0 ;  /* 0x0000000002007986 */ /* 0x0001e2000c101524 */
[----:B------:R-:W-:Y:S05]  /*8a90*/  BRA `(.L_x_22116) ;  /* 0x00000bb000007947 */ /* 0x000fea0003800000 */
.L_x_22119:
        /* <DEDUP_REMOVED lines=10> */
.L_x_22122:
[----:B------:R-:W0:Y:S02]  /*8b40*/  I2F.S16 R26, R26 ;  /* 0x0000001a001a7306 */ /* 0x000e240000101400 */
[----:B0-----:R-:W-:-:S04]  /*8b50*/  F2FP.PACK_AB R5, RZ, R26 ;  /* 0x0000001aff05723e */ /* 0x001fc800000000ff */
[----:B------:R-:W-:-:S05]  /*8b60*/  PRMT R5, R5, 0x5410, RZ ;  /* 0x0000541005057816 */ /* 0x000fca00000000ff */
[----:B------:R0:W-:Y:S01]  /*8b70*/  STG.E [R2.64], R5 ;  /* 0x0000000502007986 */ /* 0x0001e2000c101924 */
[----:B------:R-:W-:Y:S05]  /*8b80*/  BRA `(.L_x_22116) ;  /* 0x00000ac000007947 */ /* 0x000fea0003800000 */
.L_x_22121:
[----:B------:R-:W0:Y:S02]  /*8b90*/  I2F.F64.S16 R26, R26 ;  /* 0x0000001a001a7312 */ /* 0x000e240000101c00 */
[----:B0-----:R0:W-:Y:S01]  /*8ba0*/  STG.E.64 [R2.64], R26 ;  /* 0x0000001a02007986 */ /* 0x0011e2000c101b24 */
[----:B------:R-:W-:Y:S05]  /*8bb0*/  BRA `(.L_x_22116) ;  /* 0x00000a9000007947 */ /* 0x000fea0003800000 */
.L_x_22111:
        /* <DEDUP_REMOVED lines=10> */
.L_x_22125:
[----:B------:R-:W0:Y:S01]  /*8c60*/  I2F.F64.S16 R4, R26 ;  /* 0x0000001a00047312 */ /* 0x000e220000101c00 */
[----:B------:R-:W-:-:S05]  /*8c70*/  CS2R R6, SRZ ;  /* 0x0000000000067805 */ /* 0x000fca000001ff00 */
[----:B0-----:R0:W-:Y:S01]  /*8c80*/  STG.E.128 [R2.64], R4 ;  /* 0x0000000402007986 */ /* 0x0011e2000c101d24 */
[----:B------:R-:W-:Y:S05]  /*8c90*/  BRA `(.L_x_22116) ;  /* 0x000009b000007947 */ /* 0x000fea0003800000 */
.L_x_22124:
        /* <DEDUP_REMOVED lines=21> */
.L_x_22129:
[----:B------:R-:W-:Y:S05]  /*8df0*/  BSYNC B0 ;  /* 0x0000000000007941 */ /* 0x000fea0003800000 */
.L_x_22128:
[----:B------:R-:W-:-:S05]  /*8e00*/  LOP3.LUT R5, R0, R5, RZ, 0xfc, !PT ;  /* 0x0000000500057212 */ /* 0x000fca00078efcff */
[----:B------:R0:W-:Y:S01]  /*8e10*/  STG.E.U8 [R2.64], R5 ;  /* 0x0000000502007986 */ /* 0x0001e2000c101124 */
[----:B------:R-:W-:Y:S05]  /*8e20*/  BRA `(.L_x_22116) ;  /* 0x0000082000007947 */ /* 0x000fea0003800000 */
.L_x_22127:
        /* <DEDUP_REMOVED lines=13> */
.L_x_22131:
[----:B------:R-:W-:Y:S01]  /*8f00*/  IMAD.MOV.U32 R0, RZ, RZ, 0x7f ;  /* 0x0000007fff007424 */ /* 0x000fe200078e00ff */
[----:B------:R-:W-:-:S04]  /*8f10*/  ISETP.GT.U32.AND P0, PT, R4, 0x7f800000, PT ;  /* 0x7f8000000400780c */ /* 0x000fc80003f04070 */
[----:B------:R-:W-:-:S04]  /*8f20*/  SEL R0, R0, 0x7c, P0 ;  /* 0x0000007c00007807 */ /* 0x000fc80000000000 */
.L_x_22132:
[----:B------:R-:W-:Y:S05]  /*8f30*/  BSYNC B0 ;  /* 0x0000000000007941 */ /* 0x000fea0003800000 */
.L_x_22130:
[----:B------:R-:W-:-:S04]  /*8f40*/  LOP3.LUT R4, R5, 0x80000000, RZ, 0xc0, !PT ;  /* 0x8000000005047812 */ /* 0x000fc800078ec0ff */
[----:B------:R-:W-:-:S04]  /*8f50*/  SHF.R.U32.HI R5, RZ, 0x18, R4 ;  /* 0x00000018ff057819 */ /* 0x000fc80000011604 */
[----:B------:R-:W-:-:S05]  /*8f60*/  LOP3.LUT R5, R0, R5, RZ, 0xfc, !PT ;  /* 0x0000000500057212 */ /* 0x000fca00078efcff */
[----:B------:R0:W-:Y:S01]  /*8f70*/  STG.E.U8 [R2.64], R5 ;  /* 0x0000000502007986 */ /* 0x0001e2000c101124 */
[----:B------:R-:W-:Y:S05]  /*8f80*/  BRA `(.L_x_22116) ;  /* 0x000006c000007947 */ /* 0x000fea0003800000 */
.L_x_22126:
[----:B------:R-:W0:Y:S02]  /*8f90*/  I2F.S16 R0, R26 ;  /* 0x0000001a00007306 */ /* 0x000e240000101400 */
[----:B0-----:R-:W-:-:S05]  /*8fa0*/  F2FP.BF16.PACK_AB R0, RZ, R0 ;  /* 0x00000000ff00723e */ /* 0x001fca00000010ff */
[----:B------:R0:W-:Y:S01]  /*8fb0*/  STG.E.U16 [R2.64], R0 ;  /* 0x0000000002007986 */ /* 0x0001e2000c101524 */
[----:B------:R-:W-:Y:S05]  /*8fc0*/  BRA `(.L_x_22116) ;  /* 0x0000068000007947 */ /* 0x000fea0003800000 */
.L_x_22123:
        /* <DEDUP_REMOVED lines=10> */
.L_x_22135:
        /* <DEDUP_REMOVED lines=17> */
.L_x_22138:
[----:B------:R-:W-:-:S04]  /*9180*/  LOP3.LUT R0, R7, 0x80000000, RZ, 0xc0, !PT ;  /* 0x8000000007007812 */ /* 0x000fc800078ec0ff */
[----:B------:R-:W-:-:S04]  /*9190*/  SHF.R.U32.HI R5, RZ, 0x18, R0 ;  /* 0x00000018ff057819 */ /* 0x000fc80000011600 */
[----:B------:R-:W-:-:S04]  /*91a0*/  LOP3.LUT R4, R4, R5, RZ, 0xfc, !PT ;  /* 0x0000000504047212 */ /* 0x000fc800078efcff */
[----:B------:R-:W-:Y:S02]  /*91b0*/  PRMT R0, R4, 0x7610, R0 ;  /* 0x0000761004007816 */ /* 0x000fe40000000000 */
.L_x_22137:
[----:B------:R-:W-:Y:S05]  /*91c0*/  BSYNC B0 ;  /* 0x0000000000007941 */ /* 0x000fea0003800000 */
.L_x_22136:
[----:B------:R0:W-:Y:S01]  /*91d0*/  STG.E.U8 [R2.64], R0 ;  /* 0x0000000002007986 */ /* 0x0001e2000c101124 */
[----:B------:R-:W-:Y:S05]  /*91e0*/  BRA `(.L_x_22116) ;  /* 0x0000046000007947 */ /* 0x000fea0003800000 */
.L_x_22134:
        /* <DEDUP_REMOVED lines=17> */
.L_x_22141:
[----:B------:R-:W-:-:S04]  /*9300*/  LOP3.LUT R0, R7, 0x80000000, RZ, 0xc0, !PT ;  /* 0x8000000007007812 */ /* 0x000fc800078ec0ff */
[----:B------:R-:W-:-:S04]  /*9310*/  SHF.R.U32.HI R5, RZ, 0x18, R0 ;  /* 0x00000018ff057819 */ /* 0x000fc80000011600 */
[----:B------:R-:W-:-:S04]  /*9320*/  LOP3.LUT R4, R4, R5, RZ, 0xfc, !PT ;  /* 0x0000000504047212 */ /* 0x000fc800078efcff */
[----:B------:R-:W-:Y:S02]  /*9330*/  PRMT R0, R4, 0x7610, R0 ;  /* 0x0000761004007816 */ /* 0x000fe40000000000 */
.L_x_22140:
[----:B------:R-:W-:Y:S05]  /*9340*/  BSYNC B0 ;  /* 0x0000000000007941 */ /* 0x000fea0003800000 */
.L_x_22139:
[----:B------:R0:W-:Y:S01]  /*9350*/  STG.E.U8 [R2.64], R0 ;  /* 0x0000000002007986 */ /* 0x0001e2000c101124 */
[----:B------:R-:W-:Y:S05]  /*9360*/  BRA `(.L_x_22116) ;  /* 0x000002e000007947 */ /* 0x000fea0003800000 */
.L_x_22133:
        /* <DEDUP_REMOVED lines=22> */
.L_x_22115:
        /* <DEDUP_REMOVED lines=20> */
.L_x_22143:
[----:B------:R-:W-:-:S05]  /*9610*/  IMAD.MOV.U32 R27, RZ, RZ, RZ ;  /* 0x000000ffff1b7224 */ /* 0x000fca00078e00ff */
[----:B------:R0:W-:Y:S01]  /*9620*/  STG.E.64 [R2.64], R26 ;  /* 0x0000001a02007986 */ /* 0x0001e2000c101b24 */
[----:B------:R-:W-:Y:S05]  /*9630*/  BRA `(.L_x_22116) ;  /* 0x0000001000007947 */ /* 0x000fea0003800000 */
.L_x_22142:
[----:B------:R0:W-:Y:S02]  /*9640*/  STG.E [R2.64], R26 ;  /* 0x0000001a02007986 */ /* 0x0001e4000c101924 */
.L_x_22116:
        /* <DEDUP_REMOVED lines=21> */
.L_x_22147:
[----:B------:R0:W-:Y:S01]  /*97a0*/  STG.E.U8 [R2.64], R24 ;  /* 0x0000001802007986 */ /* 0x0001e2000c101124 */
[----:B------:R-:W-:Y:S05]  /*97b0*/  BRA `(.L_x_22149) ;  /* 0x00000d5000007947 */ /* 0x000fea0003800000 */
.L_x_22146:
        /* <DEDUP_REMOVED lines=9> */
.L_x_22151:
[----:B------:R0:W-:Y:S01]  /*9850*/  STG.E [R2.64], R24 ;  /* 0x0000001802007986 */ /* 0x0001e2000c101924 */
[----:B------:R-:W-:Y:S05]  /*9860*/  BRA `(.L_x_22149) ;  /* 0x00000ca000007947 */ /* 0x000fea0003800000 */
.L_x_22150:
[----:B------:R0:W-:Y:S01]  /*9870*/  STG.E.U16 [R2.64], R24 ;  /* 0x0000001802007986 */ /* 0x0001e2000c101524 */
[----:B------:R-:W-:Y:S05]  /*9880*/  BRA `(.L_x_22149) ;  /* 0x00000c8000007947 */ /* 0x000fea0003800000 */
.L_x_22145:
        /* <DEDUP_REMOVED lines=9> */
.L_x_22153:
[----:B------:R-:W0:Y:S02]  /*9920*/  I2F.S16 R0, R24 ;  /* 0x0000001800007306 */ /* 0x000e240000101400 */
[----:B0-----:R-:W-:-:S05]  /*9930*/  F2FP.PACK_AB R0, RZ, R0 ;  /* 0x00000000ff00723e */ /* 0x001fca00000000ff */
[----:B------:R0:W-:Y:S01]  /*9940*/  STG.E.U16 [R2.64], R0 ;  /* 0x0000000002007986 */ /* 0x0001e2000c101524 */
[----:B------:R-:W-:Y:S05]  /*9950*/  BRA `(.L_x_22149) ;  /* 0x00000bb000007947 */ /* 0x000fea0003800000 */
.L_x_22152:
        /* <DEDUP_REMOVED lines=10> */
.L_x_22155:
[----:B------:R-:W0:Y:S02]  /*9a00*/  I2F.S16 R24, R24 ;  /* 0x0000001800187306 */ /* 0x000e240000101400 */
[----:B0-----:R-:W-:-:S04]  /*9a10*/  F2FP.PACK_AB R5, RZ, R24 ;  /* 0x00000018ff05723e */ /* 0x001fc800000000ff */
[----:B------:R-:W-:-:S05]  /*9a20*/  PRMT R5, R5, 0x5410, RZ ;  /* 0x0000541005057816 */ /* 0x000fca00000000ff */
[----:B------:R0:W-:Y:S01]  /*9a30*/  STG.E [R2.64], R5 ;  /* 0x0000000502007986 */ /* 0x0001e2000c101924 */
[----:B------:R-:W-:Y:S05]  /*9a40*/  BRA `(.L_x_22149) ;  /* 0x00000ac000007947 */ /* 0x000fea0003800000 */
.L_x_22154:
[----:B------:R-:W0:Y:S02]  /*9a50*/  I2F.F64.S16 R24, R24 ;  /* 0x0000001800187312 */ /* 0x000e240000101c00 */
[----:B0-----:R0:W-:Y:S01]  /*9a60*/  STG.E.64 [R2.64], R24 ;  /* 0x0000001802007986 */ /* 0x0011e2000c101b24 */
[----:B------:R-:W-:Y:S05]  /*9a70*/  BRA `(.L_x_22149) ;  /* 0x00000a9000007947 */ /* 0x000fea0003800000 */
.L_x_22144:
        /* <DEDUP_REMOVED lines=10> */
.L_x_22158:
[----:B------:R-:W0:Y:S01]  /*9b20*/  I2F.F64.S16 R24, R24 ;  /* 0x0000001800187312 */ /* 0x000e220000101c00 */
[----:B------:R-:W-:-:S05]  /*9b30*/  CS2R R26, SRZ ;  /* 0x00000000001a7805 */ /* 0x000fca000001ff00 */
[----:B0-----:R0:W-:Y:S01]  /*9b40*/  STG.E.128 [R2.64], R24 ;  /* 0x0000001802007986 */ /* 0x0011e2000c101d24 */
[----:B------:R-:W-:Y:S05]  /*9b50*/  BRA `(.L_x_22149) ;  /* 0x000009b000007947 */ /* 0x000fea0003800000 */
.L_x_22157:
        /* <DEDUP_REMOVED lines=21> */
.L_x_22162:
[----:B------:R-:W-:Y:S05]  /*9cb0*/  BSYNC B0 ;  /* 0x0000000000007941 */ /* 0x000fea0003800000 */
.L_x_22161:
[----:B------:R-:W-:-:S05]  /*9cc0*/  LOP3.LUT R5, R0, R5, RZ, 0xfc, !PT ;  /* 0x0000000500057212 */ /* 0x000fca00078efcff */
[----:B------:R0:W-:Y:S01]  /*9cd0*/  STG.E.U8 [R2.64], R5 ;  /* 0x0000000502007986 */ /* 0x0001e2000c101124 */
[----:B------:R-:W-:Y:S05]  /*9ce0*/  BRA `(.L_x_22149) ;  /* 0x0000082000007947 */ /* 0x000fea0003800000 */
.L_x_22160:
        /* <DEDUP_REMOVED lines=13> */
.L_x_22164:
[----:B------:R-:W-:Y:S01]  /*9dc0*/  IMAD.MOV.U32 R0, RZ, RZ, 0x7f ;  /* 0x0000007fff007424 */ /* 0x000fe200078e00ff */
[----:B------:R-:W-:-:S04]  /*9dd0*/  ISETP.GT.U32.AND P0, PT, R4, 0x7f800000, PT ;  /* 0x7f8000000400780c */ /* 0x000fc80003f04070 */
[----:B------:R-:W-:-:S04]  /*9de0*/  SEL R0, R0, 0x7c, P0 ;  /* 0x0000007c00007807 */ /* 0x000fc80000000000 */
.L_x_22165:
[----:B------:R-:W-:Y:S05]  /*9df0*/  BSYNC B0 ;  /* 0x0000000000007941 */ /* 0x000fea0003800000 */
.L_x_22163:
[----:B------:R-:W-:-:S04]  /*9e00*/  LOP3.LUT R4, R5, 0x80000000, RZ, 0xc0, !PT ;  /* 0x8000000005047812 */ /* 0x000fc800078ec0ff */
[----:B------:R-:W-:-:S04]  /*9e10*/  SHF.R.U32.HI R5, RZ, 0x18, R4 ;  /* 0x00000018ff057819 */ /* 0x000fc80000011604 */
[----:B------:R-:W-:-:S05]  /*9e20*/  LOP3.LUT R5, R0, R5, RZ, 0xfc, !PT ;  /* 0x0000000500057212 */ /* 0x000fca00078efcff */
[----:B------:R0:W-:Y:S01]  /*9e30*/  STG.E.U8 [R2.64], R5 ;  /* 0x0000000502007986 */ /* 0x0001e2000c101124 */
[----:B------:R-:W-:Y:S05]  /*9e40*/  BRA `(.L_x_22149) ;  /* 0x000006c000007947 */ /* 0x000fea0003800000 */
.L_x_22159:
[----:B------:R-:W0:Y:S02]  /*9e50*/  I2F.S16 R0, R24 ;  /* 0x0000001800007306 */ /* 0x000e240000101400 */
[----:B0-----:R-:W-:-:S05]  /*9e60*/  F2FP.BF16.PACK_AB R0, RZ, R0 ;  /* 0x00000000ff00723e */ /* 0x001fca00000010ff */
[----:B------:R0:W-:Y:S01]  /*9e70*/  STG.E.U16 [R2.64], R0 ;  /* 0x0000000002007986 */ /* 0x0001e2000c101524 */
[----:B------:R-:W-:Y:S05]  /*9e80*/  BRA `(.L_x_22149) ;  /* 0x0000068000007947 */ /* 0x000fea0003800000 */
.L_x_22156:
        /* <DEDUP_REMOVED lines=10> */
.L_x_22168:
        /* <DEDUP_REMOVED lines=17> */
.L_x_22171:
[----:B------:R-:W-:-:S04]  /*a040*/  LOP3.LUT R0, R7, 0x80000000, RZ, 0xc0, !PT ;  /* 0x8000000007007812 */ /* 0x000fc800078ec0ff */
[----:B------:R-:W-:-:S04]  /*a050*/  SHF.R.U32.HI R5, RZ, 0x18, R0 ;  /* 0x00000018ff057819 */ /* 0x000fc80000011600 */
[----:B------:R-:W-:-:S04]  /*a060*/  LOP3.LUT R4, R4, R5, RZ, 0xfc, !PT ;  /* 0x0000000504047212 */ /* 0x000fc800078efcff */
[----:B------:R-:W-:Y:S02]  /*a070*/  PRMT R0, R4, 0x7610, R0 ;  /* 0x0000761004007816 */ /* 0x000fe40000000000 */
.L_x_22170:
[----:B------:R-:W-:Y:S05]  /*a080*/  BSYNC B0 ;  /* 0x0000000000007941 */ /* 0x000fea0003800000 */
.L_x_22169:
[----:B------:R0:W-:Y:S01]  /*a090*/  STG.E.U8 [R2.64], R0 ;  /* 0x0000000002007986 */ /* 0x0001e2000c101124 */
[----:B------:R-:W-:Y:S05]  /*a0a0*/  BRA `(.L_x_22149) ;  /* 0x0000046000007947 */ /* 0x000fea0003800000 */
.L_x_22167:
        /* <DEDUP_REMOVED lines=17> */
.L_x_22174:
[----:B------:R-:W-:-:S04]  /*a1c0*/  LOP3.LUT R0, R7, 0x80000000, RZ, 0xc0, !PT ;  /* 0x8000000007007812 */ /* 0x000fc800078ec0ff */
[----:B------:R-:W-:-:S04]  /*a1d0*/  SHF.R.U32.HI R5, RZ, 0x18, R0 ;  /* 0x00000018ff057819 */ /* 0x000fc80000011600 */
[----:B------:R-:W-:-:S04]  /*a1e0*/  LOP3.LUT R4, R4, R5, RZ, 0xfc, !PT ;  /* 0x0000000504047212 */ /* 0x000fc800078efcff */
[----:B------:R-:W-:Y:S02]  /*a1f0*/  PRMT R0, R4, 0x7610, R0 ;  /* 0x0000761004007816 */ /* 0x000fe40000000000 */
.L_x_22173:
[----:B------:R-:W-:Y:S05]  /*a200*/  BSYNC B0 ;  /* 0x0000000000007941 */ /* 0x000fea0003800000 */
.L_x_22172:
[----:B------:R0:W-:Y:S01]  /*a210*/  STG.E.U8 [R2.64], R0 ;  /* 0x0000000002007986 */ /* 0x0001e2000c101124 */
[----:B------:R-:W-:Y:S05]  /*a220*/  BRA `(.L_x_22149) ;  /* 0x000002e000007947 */ /* 0x000fea0003800000 */
.L_x_22166:
        /* <DEDUP_REMOVED lines=22> */
.L_x_22148:
        /* <DEDUP_REMOVED lines=20> */
.L_x_22176:
[----:B------:R-:W-:-:S05]  /*a4d0*/  IMAD.MOV.U32 R25, RZ, RZ, RZ ;  /* 0x000000ffff197224 */ /* 0x000fca00078e00ff */
[----:B------:R0:W-:Y:S01]  /*a4e0*/  STG.E.64 [R2.64], R24 ;  /* 0x0000001802007986 */ /* 0x0001e2000c101b24 */
[----:B------:R-:W-:Y:S05]  /*a4f0*/  BRA `(.L_x_22149) ;  /* 0x0000001000007947 */ /* 0x000fea0003800000 */
.L_x_22175:
[----:B------:R0:W-:Y:S02]  /*a500*/  STG.E [R2.64], R24 ;  /* 0x0000001802007986 */ /* 0x0001e4000c101924 */
.L_x_22149:
[----:B------:R-:W-:Y:S02]  /*a510*/  IADD3 R17, R17, 0x80, RZ ;  /* 0x0000008011117810 */ /* 0x000fe40007ffe0ff */
.L_x_22110:
[----:B------:R-:W-:Y:S05]  /*a520*/  BSYNC B6 ;  /* 0x0000000000067941 */ /* 0x000fea0003800000 */
.L_x_22109:
        /* <DEDUP_REMOVED lines=19> */
.L_x_22180:
[----:B------:R-:W-:Y:S01]  /*a660*/  STG.E.U8 [R2.64], R22 ;  /* 0x0000001602007986 */ /* 0x000fe2000c101124 */
[----:B------:R-:W-:Y:S05]  /*a670*/  EXIT ;  /* 0x000000000000794d */ /* 0x000fea0003800000 */
.L_x_22179:
        /* <DEDUP_REMOVED lines=9> */
.L_x_22183:
[----:B------:R-:W-:Y:S01]  /*a710*/  STG.E [R2.64], R22 ;  /* 0x0000001602007986 */ /* 0x000fe2000c101924 */
[----:B------:R-:W-:Y:S05]  /*a720*/  EXIT ;  /* 0x000000000000794d */ /* 0x000fea0003800000 */
.L_x_22182:
[----:B------:R-:W-:Y:S01]  /*a730*/  STG.E.U16 [R2.64], R22 ;  /* 0x0000001602007986 */ /* 0x000fe2000c101524 */
[----:B------:R-:W-:Y:S05]  /*a740*/  EXIT ;  /* 0x000000000000794d */ /* 0x000fea0003800000 */
.L_x_22178:
        /* <DEDUP_REMOVED lines=9> */
.L_x_22185:
[----:B------:R-:W0:Y:S02]  /*a7e0*/  I2F.S16 R0, R22 ;  /* 0x0000001600007306 */ /* 0x000e240000101400 */
[----:B0-----:R-:W-:-:S05]  /*a7f0*/  F2FP.PACK_AB R0, RZ, R0 ;  /* 0x00000000ff00723e */ /* 0x001fca00000000ff */
[----:B------:R-:W-:Y:S01]  /*a800*/  STG.E.U16 [R2.64], R0 ;  /* 0x0000000002007986 */ /* 0x000fe2000c101524 */
[----:B------:R-:W-:Y:S05]  /*a810*/  EXIT ;  /* 0x000000000000794d */ /* 0x000fea0003800000 */
.L_x_22184:
        /* <DEDUP_REMOVED lines=10> */
.L_x_22187:
[----:B------:R-:W0:Y:S02]  /*a8c0*/  I2F.S16 R22, R22 ;  /* 0x0000001600167306 */ /* 0x000e240000101400 */
[----:B0-----:R-:W-:-:S04]  /*a8d0*/  F2FP.PACK_AB R5, RZ, R22 ;  /* 0x00000016ff05723e */ /* 0x001fc800000000ff */
[----:B------:R-:W-:-:S05]  /*a8e0*/  PRMT R5, R5, 0x5410, RZ ;  /* 0x0000541005057816 */ /* 0x000fca00000000ff */
[----:B------:R-:W-:Y:S01]  /*a8f0*/  STG.E [R2.64], R5 ;  /* 0x0000000502007986 */ /* 0x000fe2000c101924 */
[----:B------:R-:W-:Y:S05]  /*a900*/  EXIT ;  /* 0x000000000000794d */ /* 0x000fea0003800000 */
.L_x_22186:
[----:B------:R-:W0:Y:S02]  /*a910*/  I2F.F64.S16 R22, R22 ;  /* 0x0000001600167312 */ /* 0x000e240000101c00 */
[----:B0-----:R-:W-:Y:S01]  /*a920*/  STG.E.64 [R2.64], R22 ;  /* 0x0000001602007986 */ /* 0x001fe2000c101b24 */
[----:B------:R-:W-:Y:S05]  /*a930*/  EXIT ;  /* 0x000000000000794d */ /* 0x000fea0003800000 */
.L_x_22177:
        /* <DEDUP_REMOVED lines=10> */
.L_x_22190:
[----:B------:R-:W0:Y:S01]  /*a9e0*/  I2F.F64.S16 R4, R22 ;  /* 0x0000001600047312 */ /* 0x000e220000101c00 */
[----:B------:R-:W-:-:S05]  /*a9f0*/  CS2R R6, SRZ ;  /* 0x0000000000067805 */ /* 0x000fca000001ff00 */
[----:B0-----:R-:W-:Y:S01]  /*aa00*/  STG.E.128 [R2.64], R4 ;  /* 0x0000000402007986 */ /* 0x001fe2000c101d24 */
[----:B------:R-:W-:Y:S05]  /*aa10*/  EXIT ;  /* 0x000000000000794d */ /* 0x000fea0003800000 */
.L_x_22189:
        /* <DEDUP_REMOVED lines=21> */
.L_x_22194:
[----:B------:R-:W-:Y:S05]  /*ab70*/  BSYNC B0 ;  /* 0x0000000000007941 */ /* 0x000fea0003800000 */
.L_x_22193:
[----:B------:R-:W-:-:S05]  /*ab80*/  LOP3.LUT R5, R0, R5, RZ, 0xfc, !PT ;  /* 0x0000000500057212 */ /* 0x000fca00078efcff */
[----:B------:R-:W-:Y:S01]  /*ab90*/  STG.E.U8 [R2.64], R5 ;  /* 0x0000000502007986 */ /* 0x000fe2000c101124 */
[----:B------:R-:W-:Y:S05]  /*aba0*/  EXIT ;  /* 0x000000000000794d */ /* 0x000fea0003800000 */
.L_x_22192:
        /* <DEDUP_REMOVED lines=13> */
.L_x_22196:
[----:B------:R-:W-:Y:S01]  /*ac80*/  IMAD.MOV.U32 R0, RZ, RZ, 0x7f ;  /* 0x0000007fff007424 */ /* 0x000fe200078e00ff */
[----:B------:R-:W-:-:S04]  /*ac90*/  ISETP.GT.U32.AND P0, PT, R4, 0x7f800000, PT ;  /* 0x7f8000000400780c */ /* 0x000fc80003f04070 */
[----:B------:R-:W-:-:S04]  /*aca0*/  SEL R0, R0, 0x7c, P0 ;  /* 0x0000007c00007807 */ /* 0x000fc80000000000 */
.L_x_22197:
[----:B------:R-:W-:Y:S05]  /*acb0*/  BSYNC B0 ;  /* 0x0000000000007941 */ /* 0x000fea0003800000 */
.L_x_22195:
[----:B------:R-:W-:-:S04]  /*acc0*/  LOP3.LUT R4, R5, 0x80000000, RZ, 0xc0, !PT ;  /* 0x8000000005047812 */ /* 0x000fc800078ec0ff */
[----:B------:R-:W-:-:S04]  /*acd0*/  SHF.R.U32.HI R5, RZ, 0x18, R4 ;  /* 0x00000018ff057819 */ /* 0x000fc80000011604 */
[----:B------:R-:W-:-:S05]  /*ace0*/  LOP3.LUT R5, R0, R5, RZ, 0xfc, !PT ;  /* 0x0000000500057212 */ /* 0x000fca00078efcff */
[----:B------:R-:W-:Y:S01]  /*acf0*/  STG.E.U8 [R2.64], R5 ;  /* 0x0000000502007986 */ /* 0x000fe2000c101124 */
[----:B------:R-:W-:Y:S05]  /*ad00*/  EXIT ;  /* 0x000000000000794d */ /* 0x000fea0003800000 */
.L_x_22191:
[----:B------:R-:W0:Y:S02]  /*ad10*/  I2F.S16 R0, R22 ;  /* 0x0000001600007306 */ /* 0x000e240000101400 */
[----:B0-----:R-:W-:-:S05]  /*ad20*/  F2FP.BF16.PACK_AB R0, RZ, R0 ;  /* 0x00000000ff00723e */ /* 0x001fca00000010ff */
[----:B------:R-:W-:Y:S01]  /*ad30*/  STG.E.U16 [R2.64], R0 ;  /* 0x0000000002007986 */ /* 0x000fe2000c101524 */
[----:B------:R-:W-:Y:S05]  /*ad40*/  EXIT ;  /* 0x000000000000794d */ /* 0x000fea0003800000 */
.L_x_22188:
        /* <DEDUP_REMOVED lines=10> */
.L_x_22200:
        /* <DEDUP_REMOVED lines=17> */
.L_x_22203:
[----:B------:R-:W-:-:S04]  /*af00*/  LOP3.LUT R0, R7, 0x80000000, RZ, 0xc0, !PT ;  /* 0x8000000007007812 */ /* 0x000fc800078ec0ff */
[----:B------:R-:W-:-:S04]  /*af10*/  SHF.R.U32.HI R5, RZ, 0x18, R0 ;  /* 0x00000018ff057819 */ /* 0x000fc80000011600 */
[----:B------:R-:W-:-:S04]  /*af20*/  LOP3.LUT R4, R4, R5, RZ, 0xfc, !PT ;  /* 0x0000000504047212 */ /* 0x000fc800078efcff */
[----:B------:R-:W-:Y:S02]  /*af30*/  PRMT R0, R4, 0x7610, R0 ;  /* 0x0000761004007816 */ /* 0x000fe40000000000 */
.L_x_22202:
[----:B------:R-:W-:Y:S05]  /*af40*/  BSYNC B0 ;  /* 0x0000000000007941 */ /* 0x000fea0003800000 */
.L_x_22201:
[----:B------:R-:W-:Y:S01]  /*af50*/  STG.E.U8 [R2.64], R0 ;  /* 0x0000000002007986 */ /* 0x000fe2000c101124 */
[----:B------:R-:W-:Y:S05]  /*af60*/  EXIT ;  /* 0x000000000000794d */ /* 0x000fea0003800000 */
.L_x_22199:
        /* <DEDUP_REMOVED lines=17> */
.L_x_22206:
[----:B------:R-:W-:-:S04]  /*b080*/  LOP3.LUT R0, R7, 0x80000000, RZ, 0xc0, !PT ;  /* 0x8000000007007812 */ /* 0x000fc800078ec0ff */
[----:B------:R-:W-:-:S04]  /*b090*/  SHF.R.U32.HI R5, RZ, 0x18, R0 ;  /* 0x00000018ff057819 */ /* 0x000fc80000011600 */
[----:B------:R-:W-:-:S04]  /*b0a0*/  LOP3.LUT R4, R4, R5, RZ, 0xfc, !PT ;  /* 0x0000000504047212 */ /* 0x000fc800078efcff */
[----:B------:R-:W-:Y:S02]  /*b0b0*/  PRMT R0, R4, 0x7610, R0 ;  /* 0x0000761004007816 */ /* 0x000fe40000000000 */
.L_x_22205:
[----:B------:R-:W-:Y:S05]  /*b0c0*/  BSYNC B0 ;  /* 0x0000000000007941 */ /* 0x000fea0003800000 */
.L_x_22204:
[----:B------:R-:W-:Y:S01]  /*b0d0*/  STG.E.U8 [R2.64], R0 ;  /* 0x0000000002007986 */ /* 0x000fe2000c101124 */
[----:B------:R-:W-:Y:S05]  /*b0e0*/  EXIT ;  /* 0x000000000000794d */ /* 0x000fea0003800000 */
.L_x_22198:
        /* <DEDUP_REMOVED lines=22> */
.L_x_22181:
        /* <DEDUP_REMOVED lines=20> */
.L_x_22208:
[----:B------:R-:W-:-:S05]  /*b390*/  IMAD.MOV.U32 R23, RZ, RZ, RZ ;  /* 0x000000ffff177224 */ /* 0x000fca00078e00ff */
[----:B------:R-:W-:Y:S01]  /*b3a0*/  STG.E.64 [R2.64], R22 ;  /* 0x0000001602007986 */ /* 0x000fe2000c101b24 */
[----:B------:R-:W-:Y:S05]  /*b3b0*/  EXIT ;  /* 0x000000000000794d */ /* 0x000fea0003800000 */
.L_x_22207:
[----:B------:R-:W-:Y:S01]  /*b3c0*/  STG.E [R2.64], R22 ;  /* 0x0000001602007986 */ /* 0x000fe2000c101924 */
[----:B------:R-:W-:Y:S05]  /*b3d0*/  EXIT ;  /* 0x000000000000794d */ /* 0x000fea0003800000 */
.L_x_22209:
        /* <DEDUP_REMOVED lines=10> */
.L_x_42019:


//--------------------- .text._ZN2at6native18elementwise_kernelILi128ELi4EZNS0_22gpu_kernel_impl_nocastINS0_13BinaryFunctorIssbZZZNS0_22logical_or_kernel_cudaERNS_14TensorIteratorEENKUlvE0_clEvENKUlvE3_clEvEUlssE_EEEEvRNS_18TensorIteratorBaseERKT_EUliE_EEviT1_ --------------------------
	.section	.text._ZN2at6native18elementwise_kernelILi128ELi4EZNS0_22gpu_kernel_impl_nocastINS0_13BinaryFunctorIssbZZZNS0_22logical_or_kernel_cudaERNS_14TensorIteratorEENKUlvE0_clEvENKUlvE3_clEvEUlssE_EEEEvRNS_18TensorIteratorBaseERKT_EUliE_EEviT1_,"ax",@progbits
	.sectioninfo	@"SHI_REGISTERS=12"
	.align	128
        .global         _ZN2at6native18elementwise_kernelILi128ELi4EZNS0_22gpu_kernel_impl_nocastINS0_13BinaryFunctorIssbZZZNS0_22logical_or_kernel_cudaERNS_14TensorIteratorEENKUlvE0_clEvENKUlvE3_clEvEUlssE_EEEEvRNS_18TensorIteratorBaseERKT_EUliE_EEviT1_
        .type           _ZN2at6native18elementwise_kernelILi128ELi4EZNS0_22gpu_kernel_impl_nocastINS0_13BinaryFunctorIssbZZZNS0_22logical_or_kernel_cudaERNS_14TensorIteratorEENKUlvE0_clEvENKUlvE3_clEvEUlssE_EEEEvRNS_18TensorIteratorBaseERKT_EUliE_EEviT1_,@function
        .size           _ZN2at6native18elementwise_kernelILi128ELi4EZNS0_22gpu_kernel_impl_nocastINS0_13BinaryFunctorIssbZZZNS0_22logical_or_kernel_cudaERNS_14TensorIteratorEENKUlvE0_clEvENKUlvE3_clEvEUlssE_EEEEvRNS_18TensorIteratorBaseERKT_EUliE_EEviT1_,(.L_x_42020 - _ZN2at6native18elementwise_kernelILi128ELi4EZNS0_22gpu_kernel_impl_nocastINS0_13BinaryFunctorIssbZZZNS0_22logical_or_kernel_cudaERNS_14TensorIteratorEENKUlvE0_clEvENKUlvE3_clEvEUlssE_EEEEvRNS_18TensorIteratorBaseERKT_EUliE_EEviT1_)
        .other          _ZN2at6native18elementwise_kernelILi128ELi4EZNS0_22gpu_kernel_impl_nocastINS0_13BinaryFunctorIssbZZZNS0_22logical_or_kernel_cudaERNS_14TensorIteratorEENKUlvE0_clEvENKUlvE3_clEvEUlssE_EEEEvRNS_18TensorIteratorBaseERKT_EUliE_EEviT1_,@"STO_CUDA_ENTRY STV_DEFAULT"
_ZN2at6native18elementwise_kernelILi128ELi4EZNS0_22gpu_kernel_impl_nocastINS0_13BinaryFunctorIssbZZZNS0_22logical_or_kernel_cudaERNS_14TensorIteratorEENKUlvE0_clEvENKUlvE3_clEvEUlssE_EEEEvRNS_18TensorIteratorBaseERKT_EUliE_EEviT1_:
.text._ZN2at6native18elementwise_kernelILi128ELi4EZNS0_22gpu_kernel_impl_nocastINS0_13BinaryFunctorIssbZZZNS0_22logical_or_kernel_cudaERNS_14TensorIteratorEENKUlvE0_clEvENKUlvE3_clEvEUlssE_EEEEvRNS_18TensorIteratorBaseERKT_EUliE_EEviT1_:
        /* <DEDUP_REMOVED lines=261> */
.L_x_22212:
[----:B------:R-:W-:Y:S02]  /*1050*/  IADD3 R6, P0, R3, c[0x0][0x3d0], RZ ;  /* 0x0000f40003067a10 */ /* 0x000fe40007f1e0ff */
[----:B------:R-:W-:Y:S02]  /*1060*/  IADD3 R4, P1, R4, c[0x0][0x3d8], RZ ;  /* 0x0000f60004047a10 */ /* 0x000fe40007f3e0ff */
[----:B------:R-:W-:Y:S02]  /*1070*/  IADD3.X R7, RZ, c[0x0][0x3d4], RZ, P0, !PT ;  /* 0x0000f500ff077a10 */ /* 0x000fe400007fe4ff */
[----:B------:R-:W-:-:S04]  /*1080*/  IADD3.X R5, RZ, c[0x0][0x3dc], RZ, P1, !PT ;  /* 0x0000f700ff057a10 */ /* 0x000fc80000ffe4ff */
[----:B------:R-:W2:Y:S04]  /*1090*/  LDG.E.U16 R7, [R6.64] ;  /* 0x0000000406077981 */ /* 0x000ea8000c1e1500 */
[----:B------:R-:W2:Y:S01]  /*10a0*/  LDG.E.U16 R4, [R4.64] ;  /* 0x0000000404047981 */ /* 0x000ea2000c1e1500 */
[----:B------:R-:W-:Y:S02]  /*10b0*/  IADD3 R2, P1, R2, c[0x0][0x3c8], RZ ;  /* 0x0000f20002027a10 */ /* 0x000fe40007f3e0ff */
[----:B------:R-:W-:Y:S02]  /*10c0*/  IADD3 R0, R0, 0x80, RZ ;  /* 0x0000008000007810 */ /* 0x000fe40007ffe0ff */
[----:B--2---:R-:W-:-:S04]  /*10d0*/  LOP3.LUT R3, R4, R7, RZ, 0xfc, !PT ;  /* 0x0000000704037212 */ /* 0x004fc800078efcff */
[----:B------:R-:W-:-:S04]  /*10e0*/  PRMT R3, R3, 0x9910, RZ ;  /* 0x0000991003037816 */ /* 0x000fc800000000ff */
[----:B------:R-:W-:Y:S02]  /*10f0*/  ISETP.NE.AND P0, PT, R3, RZ, PT ;  /* 0x000000ff0300720c */ /* 0x000fe40003f05270 */
[----:B------:R-:W-:Y:S02]  /*1100*/  IADD3.X R3, RZ, c[0x0][0x3cc], RZ, P1, !PT ;  /* 0x0000f300ff037a10 */ /* 0x000fe40000ffe4ff */
[----:B------:R-:W-:-:S05]  /*1110*/  SEL R9, RZ, 0x1, !P0 ;  /* 0x00000001ff097807 */ /* 0x000fca0004000000 */
[----:B------:R0:W-:Y:S04]  /*1120*/  STG.E.U8 [R2.64], R9 ;  /* 0x0000000902007986 */ /* 0x0001e8000c101104 */
.L_x_22211:
[----:B------:R-:W-:Y:S05]  /*1130*/  BSYNC B0 ;  /* 0x0000000000007941 */ /* 0x000fea0003800000 */
.L_x_22210:
        /* <DEDUP_REMOVED lines=256> */
.L_x_22215:
        /* <DEDUP_REMOVED lines=269> */
.L_x_22216:
        /* <DEDUP_REMOVED lines=14> */
.L_x_22214:
[----:B0-----:R-:W-:Y:S05]  /*32f0*/  BSYNC B0 ;  /* 0x0000000000007941 */ /* 0x001fea0003800000 */
.L_x_22213:
        /* <DEDUP_REMOVED lines=255> */
.L_x_22217:
[----:B------:R-:W-:Y:S02]  /*42f0*/  IADD3 R6, P0, R3, c[0x0][0x3d0], RZ ;  /* 0x0000f40003067a10 */ /* 0x000fe40007f1e0ff */
[----:B------:R-:W-:Y:S02]  /*4300*/  IADD3 R4, P1, R4, c[0x0][0x3d8], RZ ;  /* 0x0000f60004047a10 */ /* 0x000fe40007f3e0ff */
[----:B------:R-:W-:Y:S02]  /*4310*/  IADD3.X R7, RZ, c[0x0][0x3d4], RZ, P0, !PT ;  /* 0x0000f500ff077a10 */ /* 0x000fe400007fe4ff */
[----:B------:R-:W-:-:S04]  /*4320*/  IADD3.X R5, RZ, c[0x0][0x3dc], RZ, P1, !PT ;  /* 0x0000f700ff057a10 */ /* 0x000fc80000ffe4ff */
[----:B------:R-:W2:Y:S04]  /*4330*/  LDG.E.U16 R7, [R6.64] ;  /* 0x0000000406077981 */ /* 0x000ea8000c1e1500 */
[----:B------:R-:W2:Y:S01]  /*4340*/  LDG.E.U16 R4, [R4.64] ;  /* 0x0000000404047981 */ /* 0x000ea2000c1e1500 */
[----:B------:R-:W-:-:S04]  /*4350*/  IADD3 R2, P1, R2, c[0x0][0x3c8], RZ ;  /* 0x0000f20002027a10 */ /* 0x000fc80007f3e0ff */
[----:B------:R-:W-:Y:S02]  /*4360*/  IADD3.X R3, RZ, c[0x0][0x3cc], RZ, P1, !PT ;  /* 0x0000f300ff037a10 */ /* 0x000fe40000ffe4ff */
[----:B--2---:R-:W-:-:S04]  /*4370*/  LOP3.LUT R0, R4, R7, RZ, 0xfc, !PT ;  /* 0x0000000704007212 */ /* 0x004fc800078efcff */
[----:B------:R-:W-:-:S04]  /*4380*/  PRMT R0, R0, 0x9910, RZ ;  /* 0x0000991000007816 */ /* 0x000fc800000000ff */
[----:B------:R-:W-:-:S04]  /*4390*/  ISETP.NE.AND P0, PT, R0, RZ, PT ;  /* 0x000000ff0000720c */ /* 0x000fc80003f05270 */
[----:B------:R-:W-:-:S05]  /*43a0*/  SEL R9, RZ, 0x1, !P0 ;  /* 0x00000001ff097807 */ /* 0x000fca0004000000 */
[----:B------:R-:W-:Y:S01]  /*43b0*/  STG.E.U8 [R2.64], R9 ;  /* 0x0000000902007986 */ /* 0x000fe2000c101104 */
[----:B------:R-:W-:Y:S05]  /*43c0*/  EXIT ;  /* 0x000000000000794d */ /* 0x000fea0003800000 */
.L_x_22218:
        /* <DEDUP_REMOVED lines=11> */
.L_x_42020:


//--------------------- .text._ZN2at6native27unrolled_elementwise_kernelINS0_13BinaryFunctorIssbZZZNS0_22logical_or_kernel_cudaERNS_14TensorIteratorEENKUlvE0_clEvENKUlvE3_clEvEUlssE_EESt5arrayIPcLm3EELi4E23TrivialOffsetCalculatorILi2EjESC_ILi1EjENS0_6memory15LoadWithoutCastENSF_16StoreWithoutCastEEEviT_T0_T2_T3_T4_T5_ --------------------------
	.section	.text._ZN2at6native27unrolled_elementwise_kernelINS0_13BinaryFunctorIssbZZZNS0_22logical_or_kernel_cudaERNS_14TensorIteratorEENKUlvE0_clEvENKUlvE3_clEvEUlssE_EESt5arrayIPcLm3EELi4E23TrivialOffsetCalculatorILi2EjESC_ILi1EjENS0_6memory15LoadWithoutCastENSF_16StoreWithoutCastEEEviT_T0_T2_T3_T4_T5_,"ax",@progbits
	.sectioninfo	@"SHI_REGISTERS=26"
	.align	128
        .global         _ZN2at6native27unrolled_elementwise_kernelINS0_13BinaryFunctorIssbZZZNS0_22logical_or_kernel_cudaERNS_14TensorIteratorEENKUlvE0_clEvENKUlvE3_clEvEUlssE_EESt5arrayIPcLm3EELi4E23TrivialOffsetCalculatorILi2EjESC_ILi1EjENS0_6memory15LoadWithoutCastENSF_16StoreWithoutCastEEEviT_T0_T2_T3_T4_T5_
        .type           _ZN2at6native27unrolled_elementwise_kernelINS0_13BinaryFunctorIssbZZZNS0_22logical_or_kernel_cudaERNS_14TensorIteratorEENKUlvE0_clEvENKUlvE3_clEvEUlssE_EESt5arrayIPcLm3EELi4E23TrivialOffsetCalculatorILi2EjESC_ILi1EjENS0_6memory15LoadWithoutCastENSF_16StoreWithoutCastEEEviT_T0_T2_T3_T4_T5_,@function
        .size           _ZN2at6native27unrolled_elementwise_kernelINS0_13BinaryFunctorIssbZZZNS0_22logical_or_kernel_cudaERNS_14TensorIteratorEENKUlvE0_clEvENKUlvE3_clEvEUlssE_EESt5arrayIPcLm3EELi4E23TrivialOffsetCalculatorILi2EjESC_ILi1EjENS0_6memory15LoadWithoutCastENSF_16StoreWithoutCastEEEviT_T0_T2_T3_T4_T5_,(.L_x_42021 - _ZN2at6native27unrolled_elementwise_kernelINS0_13BinaryFunctorIssbZZZNS0_22logical_or_kernel_cudaERNS_14TensorIteratorEENKUlvE0_clEvENKUlvE3_clEvEUlssE_EESt5arrayIPcLm3EELi4E23TrivialOffsetCalculatorILi2EjESC_ILi1EjENS0_6memory15LoadWithoutCastENSF_16StoreWithoutCastEEEviT_T0_T2_T3_T4_T5_)
        .other          _ZN2at6native27unrolled_elementwise_kernelINS0_13BinaryFunctorIssbZZZNS0_22logical_or_kernel_cudaERNS_14TensorIteratorEENKUlvE0_clEvENKUlvE3_clEvEUlssE_EESt5arrayIPcLm3EELi4E23TrivialOffsetCalculatorILi2EjESC_ILi1EjENS0_6memory15LoadWithoutCastENSF_16StoreWithoutCastEEEviT_T0_T2_T3_T4_T5_,@"STO_CUDA_ENTRY STV_DEFAULT"
_ZN2at6native27unrolled_elementwise_kernelINS0_13BinaryFunctorIssbZZZNS0_22logical_or_kernel_cudaERNS_14TensorIteratorEENKUlvE0_clEvENKUlvE3_clEvEUlssE_EESt5arrayIPcLm3EELi4E23TrivialOffsetCalculatorILi2EjESC_ILi1EjENS0_6memory15LoadWithoutCastENSF_16StoreWithoutCastEEEviT_T0_T2_T3_T4_T5_:
.text._ZN2at6native27unrolled_elementwise_kernelINS0_13BinaryFunctorIssbZZZNS0_22logical_or_kernel_cudaERNS_14TensorIteratorEENKUlvE0_clEvENKUlvE3_clEvEUlssE_EESt5arrayIPcLm3EELi4E23TrivialOffsetCalculatorILi2EjESC_ILi1EjENS0_6memory15LoadWithoutCastENSF_16StoreWithoutCastEEEviT_T0_T2_T3_T4_T5_:
        /* <DEDUP_REMOVED lines=16> */
[----:B------:R0:W2:Y:S04]  /*0100*/  @!P0 LDG.E.U16 R4, [R6.64] ;  /* 0x0000000406048981 */ /* 0x0000a8000c1e1500 */
[----:B------:R1:W2:Y:S03]  /*0110*/  @!P0 LDG.E.U16 R5, [R18.64] ;  /* 0x0000000412058981 */ /* 0x0002a6000c1e1500 */
[----:B------:R-:W-:Y:S01]  /*0120*/  @!P1 IMAD R14, R0, 0x200, R23 ;  /* 0x00000200000e9824 */ /* 0x000fe200078e0217 */
[----:B------:R-:W-:-:S04]  /*0130*/  @!P1 IADD3 R23, R23, 0x80, RZ ;  /* 0x0000008017179810 */ /* 0x000fc80007ffe0ff */
[----:B------:R-:W-:Y:S01]  /*0140*/  ISETP.GE.AND P2, PT, R23, R2, PT ;  /* 0x000000021700720c */ /* 0x000fe20003f46270 */
[----:B------:R-:W-:Y:S01]  /*0150*/  @!P1 IMAD.MOV.U32 R15, RZ, RZ, 0x2 ;  /* 0x00000002ff0f9424 */ /* 0x000fe200078e00ff */
[----:B------:R-:W-:Y:S02]  /*0160*/  PRMT R10, RZ, 0x7610, R10 ;  /* 0x00007610ff0a7816 */ /* 0x000fe4000000000a */
[----:B------:R-:W-:Y:S01]  /*0170*/  PRMT R11, RZ, 0x7610, R11 ;  /* 0x00007610ff0b7816 */ /* 0x000fe2000000000b */
[----:B------:R-:W-:Y:S01]  /*0180*/  @!P1 IMAD.WIDE.U32 R12, R14, R15, c[0x0][0x170] ;  /* 0x00005c000e0c9625 */ /* 0x000fe200078e000f */
[----:B------:R-:W-:Y:S02]  /*0190*/  PRMT R8, RZ, 0x7610, R8 ;  /* 0x00007610ff087816 */ /* 0x000fe40000000008 */
[----:B------:R-:W-:-:S05]  /*01a0*/  PRMT R9, RZ, 0x7610, R9 ;  /* 0x00007610ff097816 */ /* 0x000fca0000000009 */
[----:B------:R-:W-:Y:S01]  /*01b0*/  @!P2 IMAD R20, R0, 0x200, R23 ;  /* 0x000002000014a824 */ /* 0x000fe200078e0217 */
[----:B------:R3:W4:Y:S01]  /*01c0*/  @!P1 LDG.E.U16 R10, [R12.64] ;  /* 0x000000040c0a9981 */ /* 0x000722000c1e1500 */
[----:B------:R-:W-:Y:S02]  /*01d0*/  @!P2 IMAD.MOV.U32 R21, RZ, RZ, 0x2 ;  /* 0x00000002ff15a424 */ /* 0x000fe400078e00ff */
[----:B------:R-:W-:-:S04]  /*01e0*/  @!P1 IMAD.WIDE.U32 R14, R14, R15, c[0x0][0x178] ;  /* 0x00005e000e0e9625 */ /* 0x000fc800078e000f */
[CC--:B------:R-:W-:Y:S01]  /*01f0*/  @!P2 IMAD.WIDE.U32 R16, R20.reuse, R21.reuse, c[0x0][0x170] ;  /* 0x00005c001410a625 */ /* 0x0c0fe200078e0015 */
[----:B------:R2:W4:Y:S03]  /*0200*/  @!P1 LDG.E.U16 R11, [R14.64] ;  /* 0x000000040e0b9981 */ /* 0x000526000c1e1500 */
[----:B------:R-:W-:Y:S01]  /*0210*/  @!P2 IMAD.WIDE.U32 R20, R20, R21, c[0x0][0x178] ;  /* 0x00005e001414a625 */ /* 0x000fe200078e0015 */
[----:B------:R-:W4:Y:S04]  /*0220*/  @!P2 LDG.E.U16 R8, [R16.64] ;  /* 0x000000041008a981 */ /* 0x000f28000c1e1500 */
[----:B------:R-:W4:Y:S01]  /*0230*/  @!P2 LDG.E.U16 R9, [R20.64] ;  /* 0x000000041409a981 */ /* 0x000f22000c1e1500 */
[----:B------:R-:W-:-:S04]  /*0240*/  @!P2 IADD3 R23, R23, 0x80, RZ ;  /* 0x000000801717a810 */ /* 0x000fc80007ffe0ff */
[----:B------:R-:W-:Y:S02]  /*0250*/  ISETP.GE.AND P1, PT, R23, R2, PT ;  /* 0x000000021700720c */ /* 0x000fe40003f26270 */
[----:B0-----:R-:W-:Y:S02]  /*0260*/  PRMT R6, RZ, 0x7610, R6 ;  /* 0x00007610ff067816 */ /* 0x001fe40000000006 */
[----:B------:R-:W-:-:S09]  /*0270*/  PRMT R7, RZ, 0x7610, R7 ;  /* 0x00007610ff077816 */ /* 0x000fd20000000007 */
[----:B------:R-:W-:Y:S02]  /*0280*/  @!P1 IMAD R22, R0, 0x200, R23 ;  /* 0x0000020000169824 */ /* 0x000fe400078e0217 */
[----:B------:R-:W-:-:S04]  /*0290*/  @!P1 IMAD.MOV.U32 R23, RZ, RZ, 0x2 ;  /* 0x00000002ff179424 */ /* 0x000fc800078e00ff */
[----:B-1----:R-:W-:-:S04]  /*02a0*/  @!P1 IMAD.WIDE.U32 R18, R22, R23, c[0x0][0x170] ;  /* 0x00005c0016129625 */ /* 0x002fc800078e0017 */
[----:B---3--:R-:W-:Y:S01]  /*02b0*/  @!P1 IMAD.WIDE.U32 R12, R22, R23, c[0x0][0x178] ;  /* 0x00005e00160c9625 */ /* 0x008fe200078e0017 */
[----:B------:R0:W5:Y:S04]  /*02c0*/  @!P1 LDG.E.U16 R6, [R18.64] ;  /* 0x0000000412069981 */ /* 0x000168000c1e1500 */
[----:B------:R1:W5:Y:S01]  /*02d0*/  @!P1 LDG.E.U16 R7, [R12.64] ;  /* 0x000000040c079981 */ /* 0x000362000c1e1500 */
[----:B------:R-:W-:Y:S01]  /*02e0*/  BSSY B0, `(.L_x_22219) ;  /* 0x0000022000007945 */ /* 0x000fe20003800000 */
[----:B--2---:R-:W-:Y:S02]  /*02f0*/  LOP3.LUT R14, R5, R4, RZ, 0xfc, !PT ;  /* 0x00000004050e7212 */ /* 0x004fe400078efcff */
[----:B------:R-:W-:Y:S02]  /*0300*/  IADD3 R4, R3, 0x80, RZ ;  /* 0x0000008003047810 */ /* 0x000fe40007ffe0ff */
[----:B------:R-:W-:Y:S01]  /*0310*/  @!P0 PRMT R14, R14, 0x9910, RZ ;  /* 0x000099100e0e8816 */ /* 0x000fe200000000ff */
[----:B------:R-:W-:-:S02]  /*0320*/  IMAD.MOV.U32 R5, RZ, RZ, R3 ;  /* 0x000000ffff057224 */ /* 0x000fc400078e0003 */
[----:B------:R-:W-:Y:S02]  /*0330*/  @!P0 IMAD.MOV.U32 R5, RZ, RZ, R4 ;  /* 0x000000ffff058224 */ /* 0x000fe400078e0004 */
[----:B------:R-:W-:Y:S02]  /*0340*/  @!P0 IMAD R3, R0, 0x200, R3 ;  /* 0x0000020000038824 */ /* 0x000fe400078e0203 */
[----:B------:R-:W-:-:S05]  /*0350*/  @!P0 IMAD.MOV.U32 R4, RZ, RZ, R14 ;  /* 0x000000ffff048224 */ /* 0x000fca00078e000e */
[----:B------:R-:W-:Y:S02]  /*0360*/  @!P0 ISETP.NE.AND P2, PT, R4, RZ, PT ;  /* 0x000000ff0400820c */ /* 0x000fe40003f45270 */
[----:B----4-:R-:W-:-:S04]  /*0370*/  LOP3.LUT R10, R11, R10, RZ, 0xfc, !PT ;  /* 0x0000000a0b0a7212 */ /* 0x010fc800078efcff */
[----:B------:R-:W-:Y:S02]  /*0380*/  PRMT R4, R10, 0x9910, RZ ;  /* 0x000099100a047816 */ /* 0x000fe400000000ff */
[----:B------:R-:W-:Y:S02]  /*0390*/  LOP3.LUT R9, R9, R8, RZ, 0xfc, !PT ;  /* 0x0000000809097212 */ /* 0x000fe400078efcff */
[----:B------:R-:W-:Y:S02]  /*03a0*/  @!P0 IADD3 R8, P3, R3, c[0x0][0x168], RZ ;  /* 0x00005a0003088a10 */ /* 0x000fe40007f7e0ff */
[----:B------:R-:W-:Y:S02]  /*03b0*/  PRMT R10, R9, 0x9910, RZ ;  /* 0x00009910090a7816 */ /* 0x000fe400000000ff */
[----:B------:R-:W-:Y:S01]  /*03c0*/  @!P0 SEL R3, RZ, 0x1, !P2 ;  /* 0x00000001ff038807 */ /* 0x000fe20005000000 */
[----:B------:R-:W-:-:S05]  /*03d0*/  @!P0 IMAD.X R9, RZ, RZ, c[0x0][0x16c], P3 ;  /* 0x00005b00ff098624 */ /* 0x000fca00018e06ff */
[----:B------:R0:W-:Y:S01]  /*03e0*/  @!P0 STG.E.U8 [R8.64], R3 ;  /* 0x0000000308008986 */ /* 0x0001e2000c101104 */
[----:B------:R-:W-:Y:S02]  /*03f0*/  ISETP.GE.AND P1, PT, R5, R2, PT ;  /* 0x000000020500720c */ /* 0x000fe40003f26270 */
[----:B------:R-:W-:Y:S02]  /*0400*/  ISETP.NE.AND P2, PT, R4, RZ, PT ;  /* 0x000000ff0400720c */ /* 0x000fe40003f45270 */
[----:B------:R-:W-:Y:S02]  /*0410*/  ISETP.NE.AND P3, PT, R10, RZ, PT ;  /* 0x000000ff0a00720c */ /* 0x000fe40003f65270 */
[----:B-1----:R-:W-:Y:S02]  /*0420*/  SEL R13, RZ, 0x1, !P2 ;  /* 0x00000001ff0d7807 */ /* 0x002fe40005000000 */
        /* <DEDUP_REMOVED lines=13> */
.L_x_22220:
[----:B0-----:R-:W-:Y:S05]  /*0500*/  BSYNC B0 ;  /* 0x0000000000007941 */ /* 0x001fea0003800000 */
.L_x_22219:
[----:B------:R-:W-:Y:S02]  /*0510*/  ISETP.GE.AND P0, PT, R5, R2, PT ;  /* 0x000000020500720c */ /* 0x000fe40003f06270 */
[----:B-----5:R-:W-:-:S11]  /*0520*/  LOP3.LUT R6, R7, R6, RZ, 0xfc, !PT ;  /* 0x0000000607067212 */ /* 0x020fd600078efcff */
[----:B------:R-:W-:Y:S05]  /*0530*/  @P0 EXIT ;  /* 0x000000000000094d */ /* 0x000fea0003800000 */
[----:B------:R-:W-:Y:S01]  /*0540*/  IMAD R0, R0, 0x200, R5 ;  /* 0x0000020000007824 */ /* 0x000fe200078e0205 */
[----:B------:R-:W-:-:S04]  /*0550*/  PRMT R3, R6, 0x9910, RZ ;  /* 0x0000991006037816 */ /* 0x000fc800000000ff */
[----:B------:R-:W-:Y:S02]  /*0560*/  IADD3 R2, P1, R0, c[0x0][0x168], RZ ;  /* 0x00005a0000027a10 */ /* 0x000fe40007f3e0ff */
[----:B------:R-:W-:-:S03]  /*0570*/  ISETP.NE.AND P0, PT, R3, RZ, PT ;  /* 0x000000ff0300720c */ /* 0x000fc60003f05270 */
[----:B------:R-:W-:Y:S01]  /*0580*/  IMAD.X R3, RZ, RZ, c[0x0][0x16c], P1 ;  /* 0x00005b00ff037624 */ /* 0x000fe200008e06ff */
[----:B------:R-:W-:-:S05]  /*0590*/  SEL R5, RZ, 0x1, !P0 ;  /* 0x00000001ff057807 */ /* 0x000fca0004000000 */
[----:B------:R-:W-:Y:S01]  /*05a0*/  STG.E.U8 [R2.64], R5 ;  /* 0x0000000502007986 */ /* 0x000fe2000c101104 */
[----:B------:R-:W-:Y:S05]  /*05b0*/  EXIT ;  /* 0x000000000000794d */ /* 0x000fea0003800000 */
.L_x_22221:
        /* <DEDUP_REMOVED lines=12> */
.L_x_42021:


//--------------------- .text._ZN2at6native29vectorized_elementwise_kernelILi2ENS0_13BinaryFunctorIssbZZZNS0_22logical_or_kernel_cudaERNS_14TensorIteratorEENKUlvE0_clEvENKUlvE3_clEvEUlssE_EESt5arrayIPcLm3EEEEviT0_T1_ --------------------------
	.section	.text._ZN2at6native29vectorized_elementwise_kernelILi2ENS0_13BinaryFunctorIssbZZZNS0_22logical_or_kernel_cudaERNS_14TensorIteratorEENKUlvE0_clEvENKUlvE3_clEvEUlssE_EESt5arrayIPcLm3EEEEviT0_T1_,"ax",@progbits
	.sectioninfo	@"SHI_REGISTERS=32"
	.align	128
        .global         _ZN2at6native29vectorized_elementwise_kernelILi2ENS0_13BinaryFunctorIssbZZZNS0_22logical_or_kernel_cudaERNS_14TensorIteratorEENKUlvE0_clEvENKUlvE3_clEvEUlssE_EESt5arrayIPcLm3EEEEviT0_T1_
        .type           _ZN2at6native29vectorized_elementwise_kernelILi2ENS0_13BinaryFunctorIssbZZZNS0_22logical_or_kernel_cudaERNS_14TensorIteratorEENKUlvE0_clEvENKUlvE3_clEvEUlssE_EESt5arrayIPcLm3EEEEviT0_T1_,@function
        .size           _ZN2at6native29vectorized_elementwise_kernelILi2ENS0_13BinaryFunctorIssbZZZNS0_22logical_or_kernel_cudaERNS_14TensorIteratorEENKUlvE0_clEvENKUlvE3_clEvEUlssE_EESt5arrayIPcLm3EEEEviT0_T1_,(.L_x_42022 - _ZN2at6native29vectorized_elementwise_kernelILi2ENS0_13BinaryFunctorIssbZZZNS0_22logical_or_kernel_cudaERNS_14TensorIteratorEENKUlvE0_clEvENKUlvE3_clEvEUlssE_EESt5arrayIPcLm3EEEEviT0_T1_)
        .other          _ZN2at6native29vectorized_elementwise_kernelILi2ENS0_13BinaryFunctorIssbZZZNS0_22logical_or_kernel_cudaERNS_14TensorIteratorEENKUlvE0_clEvENKUlvE3_clEvEUlssE_EESt5arrayIPcLm3EEEEviT0_T1_,@"STO_CUDA_ENTRY STV_DEFAULT"
_ZN2at6native29vectorized_elementwise_kernelILi2ENS0_13BinaryFunctorIssbZZZNS0_22logical_or_kernel_cudaERNS_14TensorIteratorEENKUlvE0_clEvENKUlvE3_clEvEUlssE_EESt5arrayIPcLm3EEEEviT0_T1_:
.text._ZN2at6native29vectorized_elementwise_kernelILi2ENS0_13BinaryFunctorIssbZZZNS0_22logical_or_kernel_cudaERNS_14TensorIteratorEENKUlvE0_clEvENKUlvE3_clEvEUlssE_EESt5arrayIPcLm3EEEEviT0_T1_:
        /* <DEDUP_REMOVED lines=16> */
[----:B------:R-:W4:Y:S04]  /*0100*/  LDG.E R19, [R10.64+0x200] ;  /* 0x000200040a137981 */ /* 0x000f28000c1e1900 */
[----:B------:R4:W5:Y:S04]  /*0110*/  LDG.E R5, [R8.64+0x400] ;  /* 0x0004000408057981 */ /* 0x000968000c1e1900 */
[----:B------:R0:W5:Y:S04]  /*0120*/  LDG.E R6, [R10.64+0x400] ;  /* 0x000400040a067981 */ /* 0x000168000c1e1900 */
[----:B------:R4:W5:Y:S04]  /*0130*/  LDG.E R4, [R8.64+0x600] ;  /* 0x0006000408047981 */ /* 0x000968000c1e1900 */
[----:B------:R0:W5:Y:S01]  /*0140*/  LDG.E R7, [R10.64+0x600] ;  /* 0x000600040a077981 */ /* 0x000162000c1e1900 */
[----:B------:R-:W-:-:S05]  /*0150*/  IADD3 R2, P0, R0, c[0x0][0x168], RZ ;  /* 0x00005a0000027a10 */ /* 0x000fca0007f1e0ff */
[----:B------:R-:W-:-:S04]  /*0160*/  IMAD.X R3, RZ, RZ, c[0x0][0x16c], P0 ;  /* 0x00005b00ff037624 */ /* 0x000fc800000e06ff */
[----:B------:R-:W-:Y:S01]  /*0170*/  IMAD.WIDE R2, R13, 0x2, R2 ;  /* 0x000000020d027825 */ /* 0x000fe200078e0202 */
[----:B--2---:R-:W-:Y:S02]  /*0180*/  PRMT R0, R14, 0x7632, R0 ;  /* 0x000076320e007816 */ /* 0x004fe40000000000 */
[C---:B---3--:R-:W-:Y:S02]  /*0190*/  PRMT R13, R17.reuse, 0x7632, R13 ;  /* 0x00007632110d7816 */ /* 0x048fe4000000000d */
[----:B------:R-:W-:Y:S02]  /*01a0*/  LOP3.LUT R14, R17, R14, RZ, 0xfc, !PT ;  /* 0x0000000e110e7212 */ /* 0x000fe400078efcff */
[----:B------:R-:W-:Y:S02]  /*01b0*/  LOP3.LUT R0, R13, R0, RZ, 0xfc, !PT ;  /* 0x000000000d007212 */ /* 0x000fe400078efcff */
[----:B------:R-:W-:Y:S02]  /*01c0*/  PRMT R14, R14, 0x9910, RZ ;  /* 0x000099100e0e7816 */ /* 0x000fe400000000ff */
[----:B----4-:R-:W-:-:S02]  /*01d0*/  LOP3.LUT R8, R19, R16, RZ, 0xfc, !PT ;  /* 0x0000001013087212 */ /* 0x010fc400078efcff */
[----:B------:R-:W-:Y:S01]  /*01e0*/  PRMT R9, R0, 0x9910, RZ ;  /* 0x0000991000097816 */ /* 0x000fe200000000ff */
[----:B------:R-:W-:Y:S01]  /*01f0*/  IMAD.MOV.U32 R0, RZ, RZ, R14 ;  /* 0x000000ffff007224 */ /* 0x000fe200078e000e */
[----:B0-----:R-:W-:Y:S02]  /*0200*/  PRMT R10, R8, 0x9910, RZ ;  /* 0x00009910080a7816 */ /* 0x001fe400000000ff */
[----:B------:R-:W-:Y:S01]  /*0210*/  PRMT R12, R16, 0x7632, R12 ;  /* 0x00007632100c7816 */ /* 0x000fe2000000000c */
[----:B------:R-:W-:Y:S01]  /*0220*/  IMAD.MOV.U32 R8, RZ, RZ, R9 ;  /* 0x000000ffff087224 */ /* 0x000fe200078e0009 */
[----:B------:R-:W-:Y:S01]  /*0230*/  ISETP.NE.AND P6, PT, R0, RZ, PT ;  /* 0x000000ff0000720c */ /* 0x000fe20003fc5270 */
[----:B------:R-:W-:Y:S01]  /*0240*/  IMAD.MOV.U32 R9, RZ, RZ, R10 ;  /* 0x000000ffff097224 */ /* 0x000fe200078e000a */
[----:B-----5:R-:W-:Y:S02]  /*0250*/  PRMT R0, R5, 0x7632, R0 ;  /* 0x0000763205007816 */ /* 0x020fe40000000000 */
[----:B------:R-:W-:-:S02]  /*0260*/  ISETP.NE.AND P2, PT, R8, RZ, PT ;  /* 0x000000ff0800720c */ /* 0x000fc40003f45270 */
[----:B------:R-:W-:Y:S02]  /*0270*/  ISETP.NE.AND P5, PT, R9, RZ, PT ;  /* 0x000000ff0900720c */ /* 0x000fe40003fa5270 */
[C---:B------:R-:W-:Y:S02]  /*0280*/  PRMT R9, R6.reuse, 0x7632, R9 ;  /* 0x0000763206097816 */ /* 0x040fe40000000009 */
[----:B------:R-:W-:Y:S02]  /*0290*/  LOP3.LUT R8, R6, R5, RZ, 0xfc, !PT ;  /* 0x0000000506087212 */ /* 0x000fe400078efcff */
[----:B------:R-:W-:Y:S02]  /*02a0*/  PRMT R15, R19, 0x7632, R15 ;  /* 0x00007632130f7816 */ /* 0x000fe4000000000f */
[----:B------:R-:W-:Y:S02]  /*02b0*/  PRMT R5, R4, 0x7632, R5 ;  /* 0x0000763204057816 */ /* 0x000fe40000000005 */
[----:B------:R-:W-:-:S02]  /*02c0*/  PRMT R6, R7, 0x7632, R6 ;  /* 0x0000763207067816 */ /* 0x000fc40000000006 */
[----:B------:R-:W-:Y:S02]  /*02d0*/  LOP3.LUT R0, R9, R0, RZ, 0xfc, !PT ;  /* 0x0000000009007212 */ /* 0x000fe400078efcff */
[----:B------:R-:W-:Y:S02]  /*02e0*/  PRMT R8, R8, 0x9910, RZ ;  /* 0x0000991008087816 */ /* 0x000fe400000000ff */
[----:B------:R-:W-:Y:S02]  /*02f0*/  LOP3.LUT R12, R15, R12, RZ, 0xfc, !PT ;  /* 0x0000000c0f0c7212 */ /* 0x000fe400078efcff */
[----:B------:R-:W-:Y:S02]  /*0300*/  LOP3.LUT R4, R7, R4, RZ, 0xfc, !PT ;  /* 0x0000000407047212 */ /* 0x000fe400078efcff */
[----:B------:R-:W-:Y:S02]  /*0310*/  LOP3.LUT R5, R6, R5, RZ, 0xfc, !PT ;  /* 0x0000000506057212 */ /* 0x000fe400078efcff */
[----:B------:R-:W-:Y:S01]  /*0320*/  PRMT R6, R0, 0x9910, RZ ;  /* 0x0000991000067816 */ /* 0x000fe200000000ff */
[----:B------:R-:W-:Y:S01]  /*0330*/  IMAD.MOV.U32 R0, RZ, RZ, R8 ;  /* 0x000000ffff007224 */ /* 0x000fe200078e0008 */
[----:B------:R-:W-:-:S02]  /*0340*/  PRMT R12, R12, 0x9910, RZ ;  /* 0x000099100c0c7816 */ /* 0x000fc400000000ff */
[----:B------:R-:W-:Y:S01]  /*0350*/  PRMT R7, R4, 0x9910, RZ ;  /* 0x0000991004077816 */ /* 0x000fe200000000ff */
[----:B------:R-:W-:Y:S01]  /*0360*/  IMAD.MOV.U32 R4, RZ, RZ, R6 ;  /* 0x000000ffff047224 */ /* 0x000fe200078e0006 */
[----:B------:R-:W-:Y:S01]  /*0370*/  PRMT R8, R5, 0x9910, RZ ;  /* 0x0000991005087816 */ /* 0x000fe200000000ff */
[----:B------:R-:W-:Y:S01]  /*0380*/  IMAD.MOV.U32 R10, RZ, RZ, R12 ;  /* 0x000000ffff0a7224 */ /* 0x000fe200078e000c */
[----:B------:R-:W-:Y:S01]  /*0390*/  ISETP.NE.AND P4, PT, R0, RZ, PT ;  /* 0x000000ff0000720c */ /* 0x000fe20003f85270 */
[----:B------:R-:W-:Y:S01]  /*03a0*/  IMAD.MOV.U32 R5, RZ, RZ, R7 ;  /* 0x000000ffff057224 */ /* 0x000fe200078e0007 */
[----:B------:R-:W-:Y:S01]  /*03b0*/  SEL R0, RZ, 0x1, !P6 ;  /* 0x00000001ff007807 */ /* 0x000fe20007000000 */
[----:B------:R-:W-:Y:S01]  /*03c0*/  IMAD.MOV.U32 R6, RZ, RZ, R8 ;  /* 0x000000ffff067224 */ /* 0x000fe200078e0008 */
[----:B------:R-:W-:Y:S02]  /*03d0*/  ISETP.NE.AND P1, PT, R10, RZ, PT ;  /* 0x000000ff0a00720c */ /* 0x000fe40003f25270 */
[----:B------:R-:W-:-:S02]  /*03e0*/  ISETP.NE.AND P0, PT, R4, RZ, PT ;  /* 0x000000ff0400720c */ /* 0x000fc40003f05270 */
[----:B------:R-:W-:Y:S02]  /*03f0*/  ISETP.NE.AND P3, PT, R5, RZ, PT ;  /* 0x000000ff0500720c */ /* 0x000fe40003f65270 */
[----:B------:R-:W-:Y:S02]  /*0400*/  ISETP.NE.AND P6, PT, R6, RZ, PT ;  /* 0x000000ff0600720c */ /* 0x000fe40003fc5270 */
[----:B------:R-:W-:Y:S02]  /*0410*/  SEL R4, RZ, 0x1, !P5 ;  /* 0x00000001ff047807 */ /* 0x000fe40006800000 */
[----:B------:R-:W-:Y:S02]  /*0420*/  SEL R6, RZ, 0x1, !P4 ;  /* 0x00000001ff067807 */ /* 0x000fe40006000000 */
[----:B------:R-:W-:Y:S02]  /*0430*/  SEL R8, RZ, 0x1, !P3 ;  /* 0x00000001ff087807 */ /* 0x000fe40005800000 */
[----:B------:R-:W-:-:S02]  /*0440*/  SEL R5, RZ, 0x1, !P2 ;  /* 0x00000001ff057807 */ /* 0x000fc40005000000 */
[----:B------:R-:W-:Y:S02]  /*0450*/  SEL R7, RZ, 0x1, !P1 ;  /* 0x00000001ff077807 */ /* 0x000fe40004800000 */
        /* <DEDUP_REMOVED lines=11> */
.L_x_22222:
        /* <DEDUP_REMOVED lines=12> */
[----:B------:R-:W-:Y:S02]  /*05d0*/  PRMT R11, RZ, 0x7610, R11 ;  /* 0x00007610ff0b7816 */ /* 0x000fe4000000000b */
[----:B------:R-:W-:Y:S01]  /*05e0*/  PRMT R8, RZ, 0x7610, R8 ;  /* 0x00007610ff087816 */ /* 0x000fe20000000008 */
[----:B------:R1:W2:Y:S03]  /*05f0*/  @!P2 LDG.E.U16 R5, [R14.64] ;  /* 0x000000040e05a981 */ /* 0x0002a6000c1e1500 */
        /* <DEDUP_REMOVED lines=14> */
[----:B------:R-:W-:-:S04]  /*06e0*/  @!P1 IMAD.WIDE.U32 R26, R10, R17, c[0x0][0x170] ;  /* 0x00005c000a1a9625 */ /* 0x000fc800078e0011 */
[----:B0-----:R-:W-:-:S04]  /*06f0*/  @!P1 IMAD.WIDE.U32 R12, R10, R17, c[0x0][0x178] ;  /* 0x00005e000a0c9625 */ /* 0x001fc800078e0011 */
[----:B-1----:R-:W-:-:S04]  /*0700*/  @!P3 IMAD.WIDE.U32 R14, R16, R19, c[0x0][0x170] ;  /* 0x00005c00100eb625 */ /* 0x002fc800078e0013 */
[----:B------:R-:W-:Y:S01]  /*0710*/  @!P3 IMAD.WIDE.U32 R16, R16, R19, c[0x0][0x178] ;  /* 0x00005e001010b625 */ /* 0x000fe200078e0013 */
[----:B------:R0:W3:Y:S03]  /*0720*/  @!P3 LDG.E.U16 R11, [R14.64] ;  /* 0x000000040e0bb981 */ /* 0x0000e6000c1e1500 */
[----:B------:R-:W-:Y:S01]  /*0730*/  @!P0 IMAD.IADD R29, R0, 0x1, R21 ;  /* 0x00000001001d8824 */ /* 0x000fe200078e0215 */
[----:B------:R-:W-:Y:S01]  /*0740*/  @!P0 IADD3 R21, R21, 0x80, RZ ;  /* 0x0000008015158810 */ /* 0x000fe20007ffe0ff */
[----:B------:R1:W3:Y:S01]  /*0750*/  @!P3 LDG.E.U16 R8, [R16.64] ;  /* 0x000000041008b981 */ /* 0x0002e2000c1e1500 */
[----:B------:R-:W-:Y:S02]  /*0760*/  PRMT R3, RZ, 0x7610, R3 ;  /* 0x00007610ff037816 */ /* 0x000fe40000000003 */
[----:B------:R-:W-:Y:S02]  /*0770*/  ISETP.GE.AND P3, PT, R21, R2, PT ;  /* 0x000000021500720c */ /* 0x000fe40003f66270 */
[----:B------:R-:W-:Y:S01]  /*0780*/  PRMT R6, RZ, 0x7610, R6 ;  /* 0x00007610ff067816 */ /* 0x000fe20000000006 */
[----:B------:R-:W-:Y:S01]  /*0790*/  @!P4 IMAD.MOV.U32 R25, RZ, RZ, 0x2 ;  /* 0x00000002ff19c424 */ /* 0x000fe200078e00ff */
[----:B------:R4:W5:Y:S01]  /*07a0*/  @!P1 LDG.E.U16 R3, [R26.64] ;  /* 0x000000041a039981 */ /* 0x000962000c1e1500 */
[----:B-1----:R-:W-:-:S03]  /*07b0*/  @!P5 IMAD.MOV.U32 R17, RZ, RZ, 0x2 ;  /* 0x00000002ff11d424 */ /* 0x002fc600078e00ff */
[----:B------:R1:W5:Y:S01]  /*07c0*/  @!P1 LDG.E.U16 R6, [R12.64] ;  /* 0x000000040c069981 */ /* 0x000362000c1e1500 */
[----:B------:R-:W-:Y:S01]  /*07d0*/  PRMT R7, RZ, 0x7610, R7 ;  /* 0x00007610ff077816 */ /* 0x000fe20000000007 */
[----:B------:R-:W-:Y:S01]  /*07e0*/  @!P4 IMAD.WIDE.U32 R18, R28, R25, c[0x0][0x170] ;  /* 0x00005c001c12c625 */ /* 0x000fe200078e0019 */
[----:B------:R-:W-:Y:S02]  /*07f0*/  PRMT R10, RZ, 0x7610, R10 ;  /* 0x00007610ff0a7816 */ /* 0x000fe4000000000a */
[----:B------:R-:W-:Y:S01]  /*0800*/  PRMT R23, RZ, 0x7610, R23 ;  /* 0x00007610ff177816 */ /* 0x000fe20000000017 */
[----:B0-----:R-:W-:Y:S01]  /*0810*/  @!P5 IMAD.WIDE.U32 R14, R24, R17, c[0x0][0x170] ;  /* 0x00005c00180ed625 */ /* 0x001fe200078e0011 */
[----:B------:R-:W-:Y:S01]  /*0820*/  PRMT R20, RZ, 0x7610, R20 ;  /* 0x00007610ff147816 */ /* 0x000fe20000000014 */
[----:B------:R0:W5:Y:S02]  /*0830*/  @!P4 LDG.E.U16 R7, [R18.64] ;  /* 0x000000041207c981 */ /* 0x000164000c1e1500 */
[----:B-1----:R-:W-:Y:S01]  /*0840*/  @!P4 IMAD.WIDE.U32 R12, R28, R25, c[0x0][0x178] ;  /* 0x00005e001c0cc625 */ /* 0x002fe200078e0019 */
[----:B------:R-:W-:-:S02]  /*0850*/  PRMT R22, RZ, 0x7610, R22 ;  /* 0x00007610ff167816 */ /* 0x000fc40000000016 */
[----:B------:R1:W5:Y:S01]  /*0860*/  @!P5 LDG.E.U16 R20, [R14.64] ;  /* 0x000000040e14d981 */ /* 0x000362000c1e1500 */
[----:B------:R-:W-:-:S03]  /*0870*/  @!P5 IMAD.WIDE.U32 R16, R24, R17, c[0x0][0x178] ;  /* 0x00005e001810d625 */ /* 0x000fc600078e0011 */
[----:B------:R0:W5:Y:S01]  /*0880*/  @!P4 LDG.E.U16 R10, [R12.64] ;  /* 0x000000040c0ac981 */ /* 0x000162000c1e1500 */
[----:B------:R-:W-:Y:S01]  /*0890*/  @!P3 IMAD.IADD R28, R0, 0x1, R21 ;  /* 0x00000001001cb824 */ /* 0x000fe200078e0215 */
[----:B------:R-:W-:Y:S02]  /*08a0*/  @!P3 IADD3 R21, R21, 0x80, RZ ;  /* 0x000000801515b810 */ /* 0x000fe40007ffe0ff */
[----:B------:R0:W5:Y:S02]  /*08b0*/  @!P5 LDG.E.U16 R23, [R16.64] ;  /* 0x000000041017d981 */ /* 0x000164000c1e1500 */
[----:B------:R-:W-:Y:S01]  /*08c0*/  ISETP.GE.AND P1, PT, R21, R2, PT ;  /* 0x000000021500720c */ /* 0x000fe20003f26270 */
[----:B----4-:R-:W-:Y:S01]  /*08d0*/  @!P0 IMAD.MOV.U32 R26, RZ, RZ, 0x2 ;  /* 0x00000002ff1a8424 */ /* 0x010fe200078e00ff */
[----:B------:R-:W-:Y:S02]  /*08e0*/  PRMT R27, RZ, 0x7610, R27 ;  /* 0x00007610ff1b7816 */ /* 0x000fe4000000001b */
[----:B------:R-:W-:Y:S01]  /*08f0*/  PRMT R24, RZ, 0x7610, R24 ;  /* 0x00007610ff187816 */ /* 0x000fe20000000018 */
[----:B0-----:R-:W-:Y:S01]  /*0900*/  @!P3 IMAD.MOV.U32 R17, RZ, RZ, 0x2 ;  /* 0x00000002ff11b424 */ /* 0x001fe200078e00ff */
[----:B------:R-:W-:Y:S01]  /*0910*/  PRMT R25, RZ, 0x7610, R25 ;  /* 0x00007610ff197816 */ /* 0x000fe20000000019 */
[----:B------:R-:W-:-:S04]  /*0920*/  @!P0 IMAD.WIDE.U32 R18, R29, R26, c[0x0][0x170] ;  /* 0x00005c001d128625 */ /* 0x000fc800078e001a */
[CC--:B-1----:R-:W-:Y:S01]  /*0930*/  @!P3 IMAD.WIDE.U32 R14, R28.reuse, R17.reuse, c[0x0][0x170] ;  /* 0x00005c001c0eb625 */ /* 0x0c2fe200078e0011 */
[----:B------:R0:W4:Y:S03]  /*0940*/  @!P0 LDG.E.U16 R22, [R18.64] ;  /* 0x0000000412168981 */ /* 0x000126000c1e1500 */
[----:B------:R-:W-:Y:S01]  /*0950*/  @!P0 IMAD.WIDE.U32 R12, R29, R26, c[0x0][0x178] ;  /* 0x00005e001d0c8625 */ /* 0x000fe200078e001a */
[----:B------:R-:W4:Y:S03]  /*0960*/  @!P3 LDG.E.U16 R24, [R14.64] ;  /* 0x000000040e18b981 */ /* 0x000f26000c1e1500 */
[----:B------:R-:W-:Y:S01]  /*0970*/  @!P3 IMAD.WIDE.U32 R16, R28, R17, c[0x0][0x178] ;  /* 0x00005e001c10b625 */ /* 0x000fe200078e0011 */
[----:B------:R2:W4:Y:S04]  /*0980*/  @!P0 LDG.E.U16 R27, [R12.64] ;  /* 0x000000040c1b8981 */ /* 0x000528000c1e1500 */
[----:B------:R-:W4:Y:S01]  /*0990*/  @!P3 LDG.E.U16 R25, [R16.64] ;  /* 0x000000041019b981 */ /* 0x000f22000c1e1500 */
[----:B0-----:R-:W-:-:S02]  /*09a0*/  @!P1 IMAD.IADD R18, R0, 0x1, R21 ;  /* 0x0000000100129824 */ /* 0x001fc400078e0215 */
[----:B------:R-:W-:Y:S01]  /*09b0*/  @!P1 IMAD.MOV.U32 R19, RZ, RZ, 0x2 ;  /* 0x00000002ff139424 */ /* 0x000fe200078e00ff */
[----:B------:R-:W-:Y:S02]  /*09c0*/  PRMT R21, RZ, 0x7610, R21 ;  /* 0x00007610ff157816 */ /* 0x000fe40000000015 */
[----:B------:R-:W-:Y:S01]  /*09d0*/  PRMT R26, RZ, 0x7610, R26 ;  /* 0x00007610ff1a7816 */ /* 0x000fe2000000001a */
[----:B------:R-:W-:-:S04]  /*09e0*/  @!P1 IMAD.WIDE.U32 R28, R18, R19, c[0x0][0x170] ;  /* 0x00005c00121c9625 */ /* 0x000fc800078e0013 */
[----:B------:R-:W-:Y:S01]  /*09f0*/  @!P1 IMAD.WIDE.U32 R18, R18, R19, c[0x0][0x178] ;  /* 0x00005e0012129625 */ /* 0x000fe200078e0013 */
[----:B------:R-:W4:Y:S04]  /*0a00*/  @!P1 LDG.E.U16 R21, [R28.64] ;  /* 0x000000041c159981 */ /* 0x000f28000c1e1500 */
[----:B------:R-:W4:Y:S01]  /*0a10*/  @!P1 LDG.E.U16 R26, [R18.64] ;  /* 0x00000004121a9981 */ /* 0x000f22000c1e1500 */
[----:B------:R-:W-:Y:S01]  /*0a20*/  BSSY B0, `(.L_x_22223) ;  /* 0x0000052000007945 */ /* 0x000fe20003800000 */
[----:B------:R-:W-:Y:S01]  /*0a30*/  BSSY B1, `(.L_x_22224) ;  /* 0x000004a000017945 */ /* 0x000fe20003800000 */
[----:B--2---:R-:W-:Y:S02]  /*0a40*/  LOP3.LUT R12, R5, R4, RZ, 0xfc, !PT ;  /* 0x00000004050c7212 */ /* 0x004fe400078efcff */
[----:B------:R-:W-:-:S02]  /*0a50*/  IADD3 R4, R9, 0x80, RZ ;  /* 0x0000008009047810 */ /* 0x000fc40007ffe0ff */
[----:B------:R-:W-:Y:S01]  /*0a60*/  @!P2 PRMT R12, R12, 0x9910, RZ ;  /* 0x000099100c0ca816 */ /* 0x000fe200000000ff */
[----:B------:R-:W-:Y:S02]  /*0a70*/  IMAD.MOV.U32 R5, RZ, RZ, R9 ;  /* 0x000000ffff057224 */ /* 0x000fe400078e0009 */
[----:B------:R-:W-:Y:S01]  /*0a80*/  @!P2 IMAD.MOV.U32 R5, RZ, RZ, R4 ;  /* 0x000000ffff05a224 */ /* 0x000fe200078e0004 */
[----:B---3--:R-:W-:-:S04]  /*0a90*/  LOP3.LUT R8, R8, R11, RZ, 0xfc, !PT ;  /* 0x0000000b08087212 */ /* 0x008fc800078efcff */
[----:B------:R-:W-:Y:S01]  /*0aa0*/  PRMT R4, R8, 0x9910, RZ ;  /* 0x0000991008047816 */ /* 0x000fe200000000ff */
[----:B------:R-:W-:Y:S01]  /*0ab0*/  @!P2 IMAD.MOV.U32 R8, RZ, RZ, R12 ;  /* 0x000000ffff08a224 */ /* 0x000fe200078e000c */
[----:B-----5:R-:W-:Y:S01]  /*0ac0*/  LOP3.LUT R3, R6, R3, RZ, 0xfc, !PT ;  /* 0x0000000306037212 */ /* 0x020fe200078efcff */
[----:B------:R-:W-:-:S03]  /*0ad0*/  @!P2 IMAD.IADD R6, R0, 0x1, R9 ;  /* 0x000000010006a824 */ /* 0x000fc600078e0209 */
[----:B------:R-:W-:Y:S02]  /*0ae0*/  @!P2 ISETP.NE.AND P3, PT, R8, RZ, PT ;  /* 0x000000ff0800a20c */ /* 0x000fe40003f65270 */
[----:B------:R-:W-:Y:S02]  /*0af0*/  PRMT R3, R3, 0x9910, RZ ;  /* 0x0000991003037816 */ /* 0x000fe400000000ff */
[----:B------:R-:W-:Y:S02]  /*0b00*/  @!P2 IADD3 R6, P4, R6, c[0x0][0x168], RZ ;  /* 0x00005a000606aa10 */ /* 0x000fe40007f9e0ff */
[----:B------:R-:W-:Y:S02]  /*0b10*/  ISETP.NE.AND P0, PT, R3, RZ, PT ;  /* 0x000000ff0300720c */ /* 0x000fe40003f05270 */
[----:B------:R-:W-:Y:S02]  /*0b20*/  @!P2 SEL R3, RZ, 0x1, !P3 ;  /* 0x00000001ff03a807 */ /* 0x000fe40005800000 */
[----:B------:R-:W-:Y:S01]  /*0b30*/  LOP3.LUT R10, R10, R7, RZ, 0xfc, !PT ;  /* 0x000000070a0a7212 */ /* 0x000fe200078efcff */
[----:B------:R-:W-:-:S05]  /*0b40*/  @!P2 IMAD.X R7, RZ, RZ, c[0x0][0x16c], P4 ;  /* 0x00005b00ff07a624 */ /* 0x000fca00020e06ff */
[----:B------:R0:W-:Y:S01]  /*0b50*/  @!P2 STG.E.U8 [R6.64], R3 ;  /* 0x000000030600a986 */ /* 0x0001e2000c101104 */
[----:B------:R-:W-:Y:S02]  /*0b60*/  LOP3.LUT R20, R23, R20, RZ, 0xfc, !PT ;  /* 0x0000001417147212 */ /* 0x000fe400078efcff */
[----:B------:R-:W-:Y:S02]  /*0b70*/  ISETP.NE.AND P1, PT, R4, RZ, PT ;  /* 0x000000ff0400720c */ /* 0x000fe40003f25270 */
[----:B------:R-:W-:Y:S02]  /*0b80*/  PRMT R4, R10, 0x9910, RZ ;  /* 0x000099100a047816 */ /* 0x000fe400000000ff */
[----:B0-----:R-:W-:Y:S02]  /*0b90*/  SEL R3, RZ, 0x1, !P0 ;  /* 0x00000001ff037807 */ /* 0x001fe40004000000 */
[----:B------:R-:W-:Y:S02]  /*0ba0*/  ISETP.GE.AND P0, PT, R5, R2, PT ;  /* 0x000000020500720c */ /* 0x000fe40003f06270 */
[----:B------:R-:W-:-:S02]  /*0bb0*/  PRMT R8, R20, 0x9910, RZ ;  /* 0x0000991014087816 */ /* 0x000fc400000000ff */
[----:B----4-:R-:W-:Y:S02]  /*0bc0*/  LOP3.LUT R22, R27, R22, RZ, 0xfc, !PT ;  /* 0x000000161b167212 */ /* 0x010fe400078efcff */
[----:B------:R-:W-:Y:S02]  /*0bd0*/  LOP3.LUT R24, R25, R24, RZ, 0xfc, !PT ;  /* 0x0000001819187212 */ /* 0x000fe400078efcff */
[----:B------:R-:W-:Y:S02]  /*0be0*/  PRMT R9, R22, 0x9910, RZ ;  /* 0x0000991016097816 */ /* 0x000fe400000000ff */
[----:B------:R-:W-:Y:S02]  /*0bf0*/  PRMT R10, R24, 0x9910, RZ ;  /* 0x00009910180a7816 */ /* 0x000fe400000000ff */
[----:B------:R-:W-:Y:S02]  /*0c00*/  ISETP.NE.AND P2, PT, R4, RZ, PT ;  /* 0x000000ff0400720c */ /* 0x000fe40003f45270 */
[----:B------:R-:W-:-:S02]  /*0c10*/  ISETP.NE.AND P3, PT, R8, RZ, PT ;  /* 0x000000ff0800720c */ /* 0x000fc40003f65270 */
[----:B------:R-:W-:Y:S02]  /*0c20*/  ISETP.NE.AND P4, PT, R9, RZ, PT ;  /* 0x000000ff0900720c */ /* 0x000fe40003f85270 */
[----:B------:R-:W-:Y:S02]  /*0c30*/  ISETP.NE.AND P5, PT, R10, RZ, PT ;  /* 0x000000ff0a00720c */ /* 0x000fe40003fa5270 */
[----:B------:R-:W-:Y:S02]  /*0c40*/  SEL R9, RZ, 0x1, !P1 ;  /* 0x00000001ff097807 */ /* 0x000fe40004800000 */
[----:B------:R-:W-:Y:S02]  /*0c50*/  LOP3.LUT R21, R26, R21, RZ, 0xfc, !PT ;  /* 0x000000151a157212 */ /* 0x000fe400078efcff */
        /* <DEDUP_REMOVED lines=17> */
.L_x_22225:
[----:B------:R-:W-:-:S13]  /*0d70*/  ISETP.GE.AND P0, PT, R5, R2, PT ;  /* 0x000000020500720c */ /* 0x000fda0003f06270 */
[----:B------:R-:W-:Y:S05]  /*0d80*/  @P0 BRA `(.L_x_22227) ;  /* 0x000000c000000947 */ /* 0x000fea0003800000 */
[----:B0-----:R-:W-:Y:S01]  /*0d90*/  IMAD.IADD R6, R0, 0x1, R5 ;  /* 0x0000000100067824 */ /* 0x001fe200078e0205 */
[----:B------:R-:W-:-:S04]  /*0da0*/  IADD3 R5, R5, 0x80, RZ ;  /* 0x0000008005057810 */ /* 0x000fc80007ffe0ff */
[----:B------:R-:W-:-:S05]  /*0db0*/  IADD3 R6, P0, R6, c[0x0][0x168], RZ ;  /* 0x00005a0006067a10 */ /* 0x000fca0007f1e0ff */
[----:B------:R-:W-:-:S05]  /*0dc0*/  IMAD.X R7, RZ, RZ, c[0x0][0x16c], P0 ;  /* 0x00005b00ff077624 */ /* 0x000fca00000e06ff */
[----:B------:R0:W-:Y:S03]  /*0dd0*/  STG.E.U8 [R6.64], R11 ;  /* 0x0000000b06007986 */ /* 0x0001e6000c101104 */
.L_x_22226:
[----:B------:R-:W-:-:S13]  /*0de0*/  ISETP.GE.AND P0, PT, R5, R2, PT ;  /* 0x000000020500720c */ /* 0x000fda0003f06270 */
[----:B------:R-:W-:Y:S05]  /*0df0*/  @P0 BRA `(.L_x_22228) ;  /* 0x000000d000000947 */ /* 0x000fea0003800000 */
[----:B0-----:R-:W-:Y:S01]  /*0e00*/  IMAD.IADD R6, R0, 0x1, R5 ;  /* 0x0000000100067824 */ /* 0x001fe200078e0205 */
[----:B------:R-:W-:-:S04]  /*0e10*/  IADD3 R5, R5, 0x80, RZ ;  /* 0x0000008005057810 */ /* 0x000fc80007ffe0ff */
[----:B------:R-:W-:-:S05]  /*0e20*/  IADD3 R6, P0, R6, c[0x0][0x168], RZ ;  /* 0x00005a0006067a10 */ /* 0x000fca0007f1e0ff */
[----:B------:R-:W-:-:S05]  /*0e30*/  IMAD.X R7, RZ, RZ, c[0x0][0x16c], P0 ;  /* 0x00005b00ff077624 */ /* 0x000fca00000e06ff */
[----:B------:R0:W-:Y:S03]  /*0e40*/  STG.E.U8 [R6.64], R13 ;  /* 0x0000000d06007986 */ /* 0x0001e6000c101104 */
.L_x_22227:
        /* <DEDUP_REMOVED lines=8> */
.L_x_22228:
[----:B------:R-:W-:Y:S05]  /*0ed0*/  BSYNC B1 ;  /* 0x0000000000017941 */ /* 0x000fea0003800000 */
.L_x_22224:
[----:B------:R-:W-:-:S13]  /*0ee0*/  ISETP.GE.AND P0, PT, R5, R2, PT ;  /* 0x000000020500720c */ /* 0x000fda0003f06270 */
[----:B0-----:R-:W-:Y:S01]  /*0ef0*/  @!P0 IMAD.IADD R6, R0, 0x1, R5 ;  /* 0x0000000100068824 */ /* 0x001fe200078e0205 */
[----:B------:R-:W-:-:S04]  /*0f00*/  @!P0 IADD3 R5, R5, 0x80, RZ ;  /* 0x0000008005058810 */ /* 0x000fc80007ffe0ff */
[----:B------:R-:W-:-:S05]  /*0f10*/  @!P0 IADD3 R6, P1, R6, c[0x0][0x168], RZ ;  /* 0x00005a0006068a10 */ /* 0x000fca0007f3e0ff */
[----:B------:R-:W-:-:S05]  /*0f20*/  @!P0 IMAD.X R7, RZ, RZ, c[0x0][0x16c], P1 ;  /* 0x00005b00ff078624 */ /* 0x000fca00008e06ff */
[----:B------:R0:W-:Y:S03]  /*0f30*/  @!P0 STG.E.U8 [R6.64], R17 ;  /* 0x0000001106008986 */ /* 0x0001e6000c101104 */
.L_x_22229:
[----:B------:R-:W-:Y:S05]  /*0f40*/  BSYNC B0 ;  /* 0x0000000000007941 */ /* 0x000fea0003800000 */
.L_x_22223:
[----:B------:R-:W-:Y:S01]  /*0f50*/  WARPSYNC 0xffffffff ;  /* 0xffffffff00007948 */ /* 0x000fe20003800000 */
[----:B------:R-:W-:-:S13]  /*0f60*/  ISETP.GE.AND P0, PT, R5, R2, PT ;  /* 0x000000020500720c */ /* 0x000fda0003f06270 */
[----:B------:R-:W-:Y:S05]  /*0f70*/  @P0 EXIT ;  /* 0x000000000000094d */ /* 0x000fea0003800000 */
[----:B------:R-:W-:Y:S01]  /*0f80*/  IMAD.IADD R0, R0, 0x1, R5 ;  /* 0x0000000100007824 */ /* 0x000fe200078e0205 */
[----:B------:R-:W-:-:S04]  /*0f90*/  PRMT R3, R21, 0x9910, RZ ;  /* 0x0000991015037816 */ /* 0x000fc800000000ff */
[----:B------:R-:W-:Y:S02]  /*0fa0*/  IADD3 R2, P1, R0, c[0x0][0x168], RZ ;  /* 0x00005a0000027a10 */ /* 0x000fe40007f3e0ff */
[----:B------:R-:W-:-:S03]  /*0fb0*/  ISETP.NE.AND P0, PT, R3, RZ, PT ;  /* 0x000000ff0300720c */ /* 0x000fc60003f05270 */
[----:B------:R-:W-:Y:S01]  /*0fc0*/  IMAD.X R3, RZ, RZ, c[0x0][0x16c], P1 ;  /* 0x00005b00ff037624 */ /* 0x000fe200008e06ff */
[----:B------:R-:W-:-:S05]  /*0fd0*/  SEL R5, RZ, 0x1, !P0 ;  /* 0x00000001ff057807 */ /* 0x000fca0004000000 */
[----:B------:R-:W-:Y:S01]  /*0fe0*/  STG.E.U8 [R2.64], R5 ;  /* 0x0000000502007986 */ /* 0x000fe2000c101104 */
[----:B------:R-:W-:Y:S05]  /*0ff0*/  EXIT ;  /* 0x000000000000794d */ /* 0x000fea0003800000 */
.L_x_22230:
        /* <DEDUP_REMOVED lines=16> */
.L_x_42022:


//--------------------- .text._ZN2at6native29vectorized_elementwise_kernelILi4ENS0_13BinaryFunctorIssbZZZNS0_22logical_or_kernel_cudaERNS_14TensorIteratorEENKUlvE0_clEvENKUlvE3_clEvEUlssE_EESt5arrayIPcLm3EEEEviT0_T1_ --------------------------
	.section	.text._ZN2at6native29vectorized_elementwise_kernelILi4ENS0_13BinaryFunctorIssbZZZNS0_22logical_or_kernel_cudaERNS_14TensorIteratorEENKUlvE0_clEvENKUlvE3_clEvEUlssE_EESt5arrayIPcLm3EEEEviT0_T1_,"ax",@progbits
	.sectioninfo	@"SHI_REGISTERS=32"
	.align	128
        .global         _ZN2at6native29vectorized_elementwise_kernelILi4ENS0_13BinaryFunctorIssbZZZNS0_22logical_or_kernel_cudaERNS_14TensorIteratorEENKUlvE0_clEvENKUlvE3_clEvEUlssE_EESt5arrayIPcLm3EEEEviT0_T1_
        .type           _ZN2at6native29vectorized_elementwise_kernelILi4ENS0_13BinaryFunctorIssbZZZNS0_22logical_or_kernel_cudaERNS_14TensorIteratorEENKUlvE0_clEvENKUlvE3_clEvEUlssE_EESt5arrayIPcLm3EEEEviT0_T1_,@function
        .size           _ZN2at6native29vectorized_elementwise_kernelILi4ENS0_13BinaryFunctorIssbZZZNS0_22logical_or_kernel_cudaERNS_14TensorIteratorEENKUlvE0_clEvENKUlvE3_clEvEUlssE_EESt5arrayIPcLm3EEEEviT0_T1_,(.L_x_42023 - _ZN2at6native29vectorized_elementwise_kernelILi4ENS0_13BinaryFunctorIssbZZZNS0_22logical_or_kernel_cudaERNS_14TensorIteratorEENKUlvE0_clEvENKUlvE3_clEvEUlssE_EESt5arrayIPcLm3EEEEviT0_T1_)
        .other          _ZN2at6native29vectorized_elementwise_kernelILi4ENS0_13BinaryFunctorIssbZZZNS0_22logical_or_kernel_cudaERNS_14TensorIteratorEENKUlvE0_clEvENKUlvE3_clEvEUlssE_EESt5arrayIPcLm3EEEEviT0_T1_,@"STO_CUDA_ENTRY STV_DEFAULT"
_ZN2at6native29vectorized_elementwise_kernelILi4ENS0_13BinaryFunctorIssbZZZNS0_22logical_or_kernel_cudaERNS_14TensorIteratorEENKUlvE0_clEvENKUlvE3_clEvEUlssE_EESt5arrayIPcLm3EEEEviT0_T1_:
.text._ZN2at6native29vectorized_elementwise_kernelILi4ENS0_13BinaryFunctorIssbZZZNS0_22logical_or_kernel_cudaERNS_14TensorIteratorEENKUlvE0_clEvENKUlvE3_clEvEUlssE_EESt5arrayIPcLm3EEEEviT0_T1_:
        /* <DEDUP_REMOVED lines=15> */
[----:B------:R0:W4:Y:S04]  /*00f0*/  LDG.E.64 R2, [R8.64+0x400] ;  /* 0x0004000408027981 */ /* 0x000128000c1e1b00 */
[----:B------:R-:W5:Y:S01]  /*0100*/  LDG.E.64 R6, [R10.64+0x400] ;  /* 0x000400040a067981 */ /* 0x000f62000c1e1b00 */
[----:B--2---:R-:W-:-:S02]  /*0110*/  PRMT R5, R16, 0x7632, R5 ;  /* 0x0000763210057816 */ /* 0x004fc40000000005 */
[----:B------:R-:W-:Y:S02]  /*0120*/  PRMT R12, R17, 0x7632, R12 ;  /* 0x00007632110c7816 */ /* 0x000fe4000000000c */
[----:B---3--:R-:W-:Y:S02]  /*0130*/  LOP3.LUT R15, R19, R17, RZ, 0xfc, !PT ;  /* 0x00000011130f7212 */ /* 0x008fe400078efcff */
[C---:B------:R-:W-:Y:S02]  /*0140*/  LOP3.LUT R13, R18.reuse, R16, RZ, 0xfc, !PT ;  /* 0x00000010120d7212 */ /* 0x040fe400078efcff */
[----:B------:R-:W-:Y:S02]  /*0150*/  PRMT R14, R18, 0x7632, R14 ;  /* 0x00007632120e7816 */ /* 0x000fe4000000000e */
[----:B------:R-:W-:Y:S02]  /*0160*/  PRMT R15, R15, 0x9910, RZ ;  /* 0x000099100f0f7816 */ /* 0x000fe400000000ff */
[----:B------:R-:W-:-:S02]  /*0170*/  PRMT R16, R13, 0x9910, RZ ;  /* 0x000099100d107816 */ /* 0x000fc400000000ff */
[----:B------:R-:W-:Y:S01]  /*0180*/  LOP3.LUT R5, R14, R5, RZ, 0xfc, !PT ;  /* 0x000000050e057212 */ /* 0x000fe200078efcff */
[----:B0-----:R-:W-:Y:S01]  /*0190*/  IMAD.MOV.U32 R9, RZ, RZ, R15 ;  /* 0x000000ffff097224 */ /* 0x001fe200078e000f */
[----:B------:R-:W-:Y:S01]  /*01a0*/  PRMT R13, R19, 0x7632, R13 ;  /* 0x00007632130d7816 */ /* 0x000fe2000000000d */
[----:B------:R-:W-:Y:S01]  /*01b0*/  IMAD.MOV.U32 R8, RZ, RZ, R16 ;  /* 0x000000ffff087224 */ /* 0x000fe200078e0010 */
[----:B------:R-:W-:Y:S02]  /*01c0*/  PRMT R5, R5, 0x9910, RZ ;  /* 0x0000991005057816 */ /* 0x000fe400000000ff */
[----:B------:R-:W-:Y:S02]  /*01d0*/  ISETP.NE.AND P0, PT, R9, RZ, PT ;  /* 0x000000ff0900720c */ /* 0x000fe40003f05270 */
[----:B------:R-:W-:Y:S01]  /*01e0*/  ISETP.NE.AND P2, PT, R8, RZ, PT ;  /* 0x000000ff0800720c */ /* 0x000fe20003f45270 */
[--C-:B------:R-:W-:Y:S01]  /*01f0*/  IMAD.MOV.U32 R9, RZ, RZ, R5.reuse ;  /* 0x000000ffff097224 */ /* 0x100fe200078e0005 */
[----:B----4-:R-:W-:-:S02]  /*0200*/  PRMT R5, R2, 0x7632, R5 ;  /* 0x0000763202057816 */ /* 0x010fc40000000005 */
[C---:B-----5:R-:W-:Y:S02]  /*0210*/  PRMT R8, R6.reuse, 0x7632, R8 ;  /* 0x0000763206087816 */ /* 0x060fe40000000008 */
[----:B------:R-:W-:Y:S02]  /*0220*/  LOP3.LUT R6, R6, R2, RZ, 0xfc, !PT ;  /* 0x0000000206067212 */ /* 0x000fe400078efcff */
[----:B------:R-:W-:Y:S02]  /*0230*/  LOP3.LUT R5, R8, R5, RZ, 0xfc, !PT ;  /* 0x0000000508057212 */ /* 0x000fe400078efcff */
[----:B------:R-:W-:Y:S02]  /*0240*/  PRMT R6, R6, 0x9910, RZ ;  /* 0x0000991006067816 */ /* 0x000fe400000000ff */
[----:B------:R-:W-:Y:S02]  /*0250*/  PRMT R2, R3, 0x7632, R2 ;  /* 0x0000763203027816 */ /* 0x000fe40000000002 */
[----:B------:R-:W-:Y:S01]  /*0260*/  PRMT R8, R5, 0x9910, RZ ;  /* 0x0000991005087816 */ /* 0x000fe200000000ff */
[----:B------:R-:W-:Y:S01]  /*0270*/  IMAD.MOV.U32 R5, RZ, RZ, R6 ;  /* 0x000000ffff057224 */ /* 0x000fe200078e0006 */
[----:B------:R-:W-:-:S02]  /*0280*/  LOP3.LUT R3, R7, R3, RZ, 0xfc, !PT ;  /* 0x0000000307037212 */ /* 0x000fc400078efcff */
[----:B------:R-:W-:Y:S01]  /*0290*/  PRMT R7, R7, 0x7632, R7 ;  /* 0x0000763207077816 */ /* 0x000fe20000000007 */
[----:B------:R-:W-:Y:S01]  /*02a0*/  IMAD.MOV.U32 R6, RZ, RZ, R8 ;  /* 0x000000ffff067224 */ /* 0x000fe200078e0008 */
[----:B------:R-:W-:Y:S02]  /*02b0*/  ISETP.NE.AND P3, PT, R9, RZ, PT ;  /* 0x000000ff0900720c */ /* 0x000fe40003f65270 */
[----:B------:R-:W-:Y:S02]  /*02c0*/  LOP3.LUT R7, R7, R2, RZ, 0xfc, !PT ;  /* 0x0000000207077212 */ /* 0x000fe400078efcff */
[----:B------:R-:W-:Y:S02]  /*02d0*/  PRMT R8, R3, 0x9910, RZ ;  /* 0x0000991003087816 */ /* 0x000fe400000000ff */
[----:B------:R-:W-:Y:S02]  /*02e0*/  ISETP.NE.AND P4, PT, R5, RZ, PT ;  /* 0x000000ff0500720c */ /* 0x000fe40003f85270 */
[----:B------:R-:W-:-:S02]  /*02f0*/  ISETP.NE.AND P5, PT, R6, RZ, PT ;  /* 0x000000ff0600720c */ /* 0x000fc40003fa5270 */
[----:B------:R-:W-:Y:S02]  /*0300*/  SEL R2, RZ, 0x1, !P2 ;  /* 0x00000001ff027807 */ /* 0x000fe40005000000 */
[----:B------:R-:W-:Y:S02]  /*0310*/  SEL R3, RZ, 0x1, !P3 ;  /* 0x00000001ff037807 */ /* 0x000fe40005800000 */
[----:B------:R-:W-:Y:S02]  /*0320*/  PRMT R9, R7, 0x9910, RZ ;  /* 0x0000991007097816 */ /* 0x000fe400000000ff */
[----:B------:R-:W-:Y:S02]  /*0330*/  LOP3.LUT R12, R13, R12, RZ, 0xfc, !PT ;  /* 0x0000000c0d0c7212 */ /* 0x000fe400078efcff */
[----:B------:R-:W-:Y:S02]  /*0340*/  SEL R5, RZ, 0x1, !P4 ;  /* 0x00000001ff057807 */ /* 0x000fe40006000000 */
[----:B------:R-:W-:-:S02]  /*0350*/  SEL R6, RZ, 0x1, !P5 ;  /* 0x00000001ff067807 */ /* 0x000fc40006800000 */
[----:B------:R-:W-:Y:S01]  /*0360*/  PRMT R7, R3, 0x7604, R2 ;  /* 0x0000760403077816 */ /* 0x000fe20000000002 */
[----:B------:R-:W-:Y:S01]  /*0370*/  IMAD.MOV.U32 R3, RZ, RZ, R9 ;  /* 0x000000ffff037224 */ /* 0x000fe200078e0009 */
[----:B------:R-:W-:Y:S02]  /*0380*/  ISETP.NE.AND P2, PT, R8, RZ, PT ;  /* 0x000000ff0800720c */ /* 0x000fe40003f45270 */
[----:B------:R-:W-:Y:S02]  /*0390*/  PRMT R10, R12, 0x9910, RZ ;  /* 0x000099100c0a7816 */ /* 0x000fe400000000ff */
[----:B------:R-:W-:Y:S02]  /*03a0*/  PRMT R6, R6, 0x7604, R5 ;  /* 0x0000760406067816 */ /* 0x000fe40000000005 */
[----:B------:R-:W-:Y:S02]  /*03b0*/  IADD3 R2, P3, R0, c[0x0][0x168], RZ ;  /* 0x00005a0000027a10 */ /* 0x000fe40007f7e0ff */
[----:B------:R-:W-:-:S02]  /*03c0*/  SEL R0, RZ, 0x1, !P0 ;  /* 0x00000001ff007807 */ /* 0x000fc40004000000 */
[----:B------:R-:W-:Y:S02]  /*03d0*/  SEL R5, RZ, 0x1, !P2 ;  /* 0x00000001ff057807 */ /* 0x000fe40005000000 */
[----:B------:R-:W-:Y:S02]  /*03e0*/  ISETP.NE.AND P1, PT, R10, RZ, PT ;  /* 0x000000ff0a00720c */ /* 0x000fe40003f25270 */
        /* <DEDUP_REMOVED lines=12> */
.L_x_22231:
        /* <DEDUP_REMOVED lines=8> */
[C---:B------:R-:W-:Y:S01]  /*0530*/  ISETP.GE.AND P4, PT, R21.reuse, R2, PT ;  /* 0x000000021500720c */ /* 0x040fe20003f86270 */
[CC--:B------:R-:W-:Y:S01]  /*0540*/  @!P2 IMAD.WIDE.U32 R12, R14.reuse, R15.reuse, c[0x0][0x170] ;  /* 0x00005c000e0ca625 */ /* 0x0c0fe200078e000f */
[----:B------:R-:W-:Y:S02]  /*0550*/  PRMT R3, RZ, 0x7610, R3 ;  /* 0x00007610ff037816 */ /* 0x000fe40000000003 */
[----:B------:R-:W-:Y:S01]  /*0560*/  PRMT R6, RZ, 0x7610, R6 ;  /* 0x00007610ff067816 */ /* 0x000fe20000000006 */
        /* <DEDUP_REMOVED lines=19> */
[----:B------:R-:W-:-:S04]  /*06a0*/  @!P4 IMAD.WIDE.U32 R26, R10, R17, c[0x0][0x170] ;  /* 0x00005c000a1ac625 */ /* 0x000fc800078e0011 */
[----:B0-----:R-:W-:Y:S01]  /*06b0*/  @!P4 IMAD.WIDE.U32 R12, R10, R17, c[0x0][0x178] ;  /* 0x00005e000a0cc625 */ /* 0x001fe200078e0011 */
[----:B------:R0:W3:Y:S03]  /*06c0*/  @!P4 LDG.E.U16 R3, [R26.64] ;  /* 0x000000041a03c981 */ /* 0x0000e6000c1e1500 */
[----:B------:R-:W-:Y:S01]  /*06d0*/  @!P0 IMAD.IADD R29, R0, 0x1, R21 ;  /* 0x00000001001d8824 */ /* 0x000fe200078e0215 */
[----:B------:R-:W-:Y:S01]  /*06e0*/  @!P0 IADD3 R21, R21, 0x80, RZ ;  /* 0x0000008015158810 */ /* 0x000fe20007ffe0ff */
[CC--:B-1----:R-:W-:Y:S01]  /*06f0*/  @!P5 IMAD.WIDE.U32 R14, R16.reuse, R19.reuse, c[0x0][0x170] ;  /* 0x00005c00100ed625 */ /* 0x0c2fe200078e0013 */
[----:B------:R1:W3:Y:S02]  /*0700*/  @!P4 LDG.E.U16 R6, [R12.64] ;  /* 0x000000040c06c981 */ /* 0x0002e4000c1e1500 */
[----:B------:R-:W-:Y:S01]  /*0710*/  ISETP.GE.AND P4, PT, R21, R2, PT ;  /* 0x000000021500720c */ /* 0x000fe20003f86270 */
[----:B------:R-:W-:Y:S01]  /*0720*/  @!P5 IMAD.WIDE.U32 R16, R16, R19, c[0x0][0x178] ;  /* 0x00005e001010d625 */ /* 0x000fe200078e0013 */
[----:B------:R4:W5:Y:S04]  /*0730*/  @!P5 LDG.E.U16 R11, [R14.64] ;  /* 0x000000040e0bd981 */ /* 0x000968000c1e1500 */
[----:B------:R0:W5:Y:S01]  /*0740*/  @!P5 LDG.E.U16 R8, [R16.64] ;  /* 0x000000041008d981 */ /* 0x000162000c1e1500 */
[----:B------:R-:W-:Y:S01]  /*0750*/  @!P3 IMAD.MOV.U32 R25, RZ, RZ, 0x2 ;  /* 0x00000002ff19b424 */ /* 0x000fe200078e00ff */
[----:B------:R-:W-:-:S02]  /*0760*/  PRMT R20, RZ, 0x7610, R20 ;  /* 0x00007610ff147816 */ /* 0x000fc40000000014 */
[----:B------:R-:W-:Y:S01]  /*0770*/  PRMT R23, RZ, 0x7610, R23 ;  /* 0x00007610ff177816 */ /* 0x000fe20000000017 */
[----:B------:R-:W-:-:S04]  /*0780*/  @!P3 IMAD.WIDE.U32 R18, R28, R25, c[0x0][0x170] ;  /* 0x00005c001c12b625 */ /* 0x000fc800078e0019 */
[----:B0-----:R-:W-:Y:S01]  /*0790*/  @!P1 IMAD.MOV.U32 R17, RZ, RZ, 0x2 ;  /* 0x00000002ff119424 */ /* 0x001fe200078e00ff */
[----:B------:R-:W-:Y:S01]  /*07a0*/  PRMT R7, RZ, 0x7610, R7 ;  /* 0x00007610ff077816 */ /* 0x000fe20000000007 */
[----:B-1----:R-:W-:Y:S01]  /*07b0*/  @!P3 IMAD.WIDE.U32 R12, R28, R25, c[0x0][0x178] ;  /* 0x00005e001c0cb625 */ /* 0x002fe200078e0019 */
[----:B------:R-:W-:-:S03]  /*07c0*/  PRMT R10, RZ, 0x7610, R10 ;  /* 0x00007610ff0a7816 */ /* 0x000fc6000000000a */
[CC--:B----4-:R-:W-:Y:S01]  /*07d0*/  @!P1 IMAD.WIDE.U32 R14, R24.reuse, R17.reuse, c[0x0][0x170] ;  /* 0x00005c00180e9625 */ /* 0x0d0fe200078e0011 */
[----:B------:R0:W4:Y:S03]  /*07e0*/  @!P3 LDG.E.U16 R7, [R18.64] ;  /* 0x000000041207b981 */ /* 0x000126000c1e1500 */
[----:B------:R-:W-:Y:S01]  /*07f0*/  @!P1 IMAD.WIDE.U32 R16, R24, R17, c[0x0][0x178] ;  /* 0x00005e0018109625 */ /* 0x000fe200078e0011 */
[----:B------:R1:W4:Y:S03]  /*0800*/  @!P1 LDG.E.U16 R20, [R14.64] ;  /* 0x000000040e149981 */ /* 0x000326000c1e1500 */
[----:B------:R-:W-:Y:S01]  /*0810*/  @!P4 IMAD.IADD R28, R0, 0x1, R21 ;  /* 0x00000001001cc824 */ /* 0x000fe200078e0215 */
[----:B------:R-:W-:Y:S01]  /*0820*/  @!P4 IADD3 R21, R21, 0x80, RZ ;  /* 0x000000801515c810 */ /* 0x000fe20007ffe0ff */
[----:B------:R0:W4:Y:S01]  /*0830*/  @!P1 LDG.E.U16 R23, [R16.64] ;  /* 0x0000000410179981 */ /* 0x000122000c1e1500 */
[----:B------:R-:W-:-:S02]  /*0840*/  @!P0 IMAD.MOV.U32 R26, RZ, RZ, 0x2 ;  /* 0x00000002ff1a8424 */ /* 0x000fc400078e00ff */
[----:B------:R-:W-:Y:S01]  /*0850*/  ISETP.GE.AND P1, PT, R21, R2, PT ;  /* 0x000000021500720c */ /* 0x000fe20003f26270 */
[----:B------:R1:W4:Y:S01]  /*0860*/  @!P3 LDG.E.U16 R10, [R12.64] ;  /* 0x000000040c0ab981 */ /* 0x000322000c1e1500 */
[----:B------:R-:W-:Y:S01]  /*0870*/  PRMT R22, RZ, 0x7610, R22 ;  /* 0x00007610ff167816 */ /* 0x000fe20000000016 */
[----:B0-----:R-:W-:Y:S01]  /*0880*/  @!P4 IMAD.MOV.U32 R17, RZ, RZ, 0x2 ;  /* 0x00000002ff11c424 */ /* 0x001fe200078e00ff */
[----:B------:R-:W-:Y:S01]  /*0890*/  PRMT R27, RZ, 0x7610, R27 ;  /* 0x00007610ff1b7816 */ /* 0x000fe2000000001b */
[CC--:B------:R-:W-:Y:S01]  /*08a0*/  @!P0 IMAD.WIDE.U32 R18, R29.reuse, R26.reuse, c[0x0][0x170] ;  /* 0x00005c001d128625 */ /* 0x0c0fe200078e001a */
[----:B------:R-:W-:Y:S02]  /*08b0*/  PRMT R24, RZ, 0x7610, R24 ;  /* 0x00007610ff187816 */ /* 0x000fe40000000018 */
[----:B------:R-:W-:Y:S01]  /*08c0*/  PRMT R25, RZ, 0x7610, R25 ;  /* 0x00007610ff197816 */ /* 0x000fe20000000019 */
        /* <DEDUP_REMOVED lines=20> */
[--C-:B------:R-:W-:Y:S02]  /*0a10*/  IMAD.MOV.U32 R5, RZ, RZ, R9.reuse ;  /* 0x000000ffff057224 */ /* 0x100fe400078e0009 */
[----:B------:R-:W-:Y:S01]  /*0a20*/  @!P2 IMAD.MOV.U32 R5, RZ, RZ, R4 ;  /* 0x000000ffff05a224 */ /* 0x000fe200078e0004 */
[----:B---3--:R-:W-:Y:S01]  /*0a30*/  LOP3.LUT R3, R6, R3, RZ, 0xfc, !PT ;  /* 0x0000000306037212 */ /* 0x008fe200078efcff */
[----:B------:R-:W-:Y:S01]  /*0a40*/  @!P2 IMAD.IADD R6, R0, 0x1, R9 ;  /* 0x000000010006a824 */ /* 0x000fe200078e0209 */
[----:B-----5:R-:W-:-:S04]  /*0a50*/  LOP3.LUT R8, R8, R11, RZ, 0xfc, !PT ;  /* 0x0000000b08087212 */ /* 0x020fc800078efcff */
[----:B------:R-:W-:Y:S01]  /*0a60*/  PRMT R4, R8, 0x9910, RZ ;  /* 0x0000991008047816 */ /* 0x000fe200000000ff */
[----:B------:R-:W-:Y:S01]  /*0a70*/  @!P2 IMAD.MOV.U32 R8, RZ, RZ, R12 ;  /* 0x000000ffff08a224 */ /* 0x000fe200078e000c */
[----:B------:R-:W-:Y:S02]  /*0a80*/  PRMT R3, R3, 0x9910, RZ ;  /* 0x0000991003037816 */ /* 0x000fe400000000ff */
[----:B------:R-:W-:Y:S02]  /*0a90*/  @!P2 IADD3 R6, P4, R6, c[0x0][0x168], RZ ;  /* 0x00005a000606aa10 */ /* 0x000fe40007f9e0ff */
[----:B------:R-:W-:Y:S02]  /*0aa0*/  @!P2 ISETP.NE.AND P3, PT, R8, RZ, PT ;  /* 0x000000ff0800a20c */ /* 0x000fe40003f65270 */
[----:B------:R-:W-:Y:S02]  /*0ab0*/  ISETP.NE.AND P1, PT, R3, RZ, PT ;  /* 0x000000ff0300720c */ /* 0x000fe40003f25270 */
[----:B------:R-:W-:-:S02]  /*0ac0*/  @!P2 SEL R3, RZ, 0x1, !P3 ;  /* 0x00000001ff03a807 */ /* 0x000fc40005800000 */
[----:B------:R-:W-:Y:S02]  /*0ad0*/  ISETP.NE.AND P0, PT, R4, RZ, PT ;  /* 0x000000ff0400720c */ /* 0x000fe40003f05270 */
[----:B----4-:R-:W-:Y:S01]  /*0ae0*/  LOP3.LUT R10, R10, R7, RZ, 0xfc, !PT ;  /* 0x000000070a0a7212 */ /* 0x010fe200078efcff */
[----:B------:R-:W-:-:S05]  /*0af0*/  @!P2 IMAD.X R7, RZ, RZ, c[0x0][0x16c], P4 ;  /* 0x00005b00ff07a624 */ /* 0x000fca00020e06ff */
[----:B------:R0:W-:Y:S01]  /*0b00*/  @!P2 STG.E.U8 [R6.64], R3 ;  /* 0x000000030600a986 */ /* 0x0001e2000c101104 */
[----:B------:R-:W-:Y:S02]  /*0b10*/  LOP3.LUT R20, R23, R20, RZ, 0xfc, !PT ;  /* 0x0000001417147212 */ /* 0x000fe400078efcff */
[----:B------:R-:W-:Y:S02]  /*0b20*/  PRMT R4, R10, 0x9910, RZ ;  /* 0x000099100a047816 */ /* 0x000fe400000000ff */
[----:B0-----:R-:W-:Y:S02]  /*0b30*/  SEL R3, RZ, 0x1, !P1 ;  /* 0x00000001ff037807 */ /* 0x001fe40004800000 */
[----:B------:R-:W-:Y:S02]  /*0b40*/  ISETP.GE.AND P1, PT, R5, R2, PT ;  /* 0x000000020500720c */ /* 0x000fe40003f26270 */
[----:B------:R-:W-:Y:S02]  /*0b50*/  LOP3.LUT R22, R27, R22, RZ, 0xfc, !PT ;  /* 0x000000161b167212 */ /* 0x000fe400078efcff */
[----:B------:R-:W-:-:S02]  /*0b60*/  LOP3.LUT R24, R25, R24, RZ, 0xfc, !PT ;  /* 0x0000001819187212 */ /* 0x000fc400078efcff */
[----:B------:R-:W-:Y:S02]  /*0b70*/  PRMT R8, R20, 0x9910, RZ ;  /* 0x0000991014087816 */ /* 0x000fe400000000ff */
[----:B------:R-:W-:Y:S02]  /*0b80*/  PRMT R9, R22, 0x9910, RZ ;  /* 0x0000991016097816 */ /* 0x000fe400000000ff */
[----:B------:R-:W-:Y:S02]  /*0b90*/  PRMT R10, R24, 0x9910, RZ ;  /* 0x00009910180a7816 */ /* 0x000fe400000000ff */
[----:B------:R-:W-:Y:S02]  /*0ba0*/  ISETP.NE.AND P5, PT, R4, RZ, PT ;  /* 0x000000ff0400720c */ /* 0x000fe40003fa5270 */
[----:B------:R-:W-:Y:S02]  /*0bb0*/  ISETP.NE.AND P4, PT, R8, RZ, PT ;  /* 0x000000ff0800720c */ /* 0x000fe40003f85270 */
[----:B------:R-:W-:-:S02]  /*0bc0*/  ISETP.NE.AND P3, PT, R9, RZ, PT ;  /* 0x000000ff0900720c */ /* 0x000fc40003f65270 */
[----:B------:R-:W-:Y:S02]  /*0bd0*/  ISETP.NE.AND P2, PT, R10, RZ, PT ;  /* 0x000000ff0a00720c */ /* 0x000fe40003f45270 */
[----:B------:R-:W-:Y:S02]  /*0be0*/  LOP3.LUT R21, R26, R21, RZ, 0xfc, !PT ;  /* 0x000000151a157212 */ /* 0x000fe400078efcff */
[----:B------:R-:W-:Y:S02]  /*0bf0*/  SEL R9, RZ, 0x1, !P0 ;  /* 0x00000001ff097807 */ /* 0x000fe40004000000 */
        /* <DEDUP_REMOVED lines=17> */
.L_x_22234:
[----:B------:R-:W-:-:S13]  /*0d10*/  ISETP.GE.AND P0, PT, R5, R2, PT ;  /* 0x000000020500720c */ /* 0x000fda0003f06270 */
[----:B------:R-:W-:Y:S05]  /*0d20*/  @P0 BRA `(.L_x_22236) ;  /* 0x000000c000000947 */ /* 0x000fea0003800000 */
[----:B0-----:R-:W-:Y:S01]  /*0d30*/  IMAD.IADD R6, R0, 0x1, R5 ;  /* 0x0000000100067824 */ /* 0x001fe200078e0205 */
[----:B------:R-:W-:-:S04]  /*0d40*/  IADD3 R5, R5, 0x80, RZ ;  /* 0x0000008005057810 */ /* 0x000fc80007ffe0ff */
[----:B------:R-:W-:-:S05]  /*0d50*/  IADD3 R6, P0, R6, c[0x0][0x168], RZ ;  /* 0x00005a0006067a10 */ /* 0x000fca0007f1e0ff */
[----:B------:R-:W-:-:S05]  /*0d60*/  IMAD.X R7, RZ, RZ, c[0x0][0x16c], P0 ;  /* 0x00005b00ff077624 */ /* 0x000fca00000e06ff */
[----:B------:R0:W-:Y:S03]  /*0d70*/  STG.E.U8 [R6.64], R11 ;  /* 0x0000000b06007986 */ /* 0x0001e6000c101104 */
.L_x_22235:
[----:B------:R-:W-:-:S13]  /*0d80*/  ISETP.GE.AND P0, PT, R5, R2, PT ;  /* 0x000000020500720c */ /* 0x000fda0003f06270 */
[----:B------:R-:W-:Y:S05]  /*0d90*/  @P0 BRA `(.L_x_22237) ;  /* 0x000000d000000947 */ /* 0x000fea0003800000 */
[----:B0-----:R-:W-:Y:S01]  /*0da0*/  IMAD.IADD R6, R0, 0x1, R5 ;  /* 0x0000000100067824 */ /* 0x001fe200078e0205 */
[----:B------:R-:W-:-:S04]  /*0db0*/  IADD3 R5, R5, 0x80, RZ ;  /* 0x0000008005057810 */ /* 0x000fc80007ffe0ff */
[----:B------:R-:W-:-:S05]  /*0dc0*/  IADD3 R6, P0, R6, c[0x0][0x168], RZ ;  /* 0x00005a0006067a10 */ /* 0x000fca0007f1e0ff */
[----:B------:R-:W-:-:S05]  /*0dd0*/  IMAD.X R7, RZ, RZ, c[0x0][0x16c], P0 ;  /* 0x00005b00ff077624 */ /* 0x000fca00000e06ff */
[----:B------:R0:W-:Y:S03]  /*0de0*/  STG.E.U8 [R6.64], R13 ;  /* 0x0000000d06007986 */ /* 0x0001e6000c101104 */
.L_x_22236:
        /* <DEDUP_REMOVED lines=8> */
.L_x_22237:
[----:B------:R-:W-:Y:S05]  /*0e70*/  BSYNC B1 ;  /* 0x0000000000017941 */ /* 0x000fea0003800000 */
.L_x_22233:
[----:B------:R-:W-:-:S13]  /*0e80*/  ISETP.GE.AND P0, PT, R5, R2, PT ;  /* 0x000000020500720c */ /* 0x000fda0003f06270 */
[----:B0-----:R-:W-:Y:S01]  /*0e90*/  @!P0 IMAD.IADD R6, R0, 0x1, R5 ;  /* 0x0000000100068824 */ /* 0x001fe200078e0205 */
[----:B------:R-:W-:-:S04]  /*0ea0*/  @!P0 IADD3 R5, R5, 0x80, RZ ;  /* 0x0000008005058810 */ /* 0x000fc80007ffe0ff */
[----:B------:R-:W-:-:S05]  /*0eb0*/  @!P0 IADD3 R6, P1, R6, c[0x0][0x168], RZ ;  /* 0x00005a0006068a10 */ /* 0x000fca0007f3e0ff */
[----:B------:R-:W-:-:S05]  /*0ec0*/  @!P0 IMAD.X R7, RZ, RZ, c[0x0][0x16c], P1 ;  /* 0x00005b00ff078624 */ /* 0x000fca00008e06ff */
[----:B------:R0:W-:Y:S03]  /*0ed0*/  @!P0 STG.E.U8 [R6.64], R17 ;  /* 0x0000001106008986 */ /* 0x0001e6000c101104 */
.L_x_22238:
[----:B------:R-:W-:Y:S05]  /*0ee0*/  BSYNC B0 ;  /* 0x0000000000007941 */ /* 0x000fea0003800000 */
.L_x_22232:
        /* <DEDUP_REMOVED lines=11> */
.L_x_22239:
        /* <DEDUP_REMOVED lines=14> */
.L_x_42023:


//--------------------- .text._ZN2at6native29vectorized_elementwise_kernelILi8ENS0_13BinaryFunctorIssbZZZNS0_22logical_or_kernel_cudaERNS_14TensorIteratorEENKUlvE0_clEvENKUlvE3_clEvEUlssE_EESt5arrayIPcLm3EEEEviT0_T1_ --------------------------
	.section	.text._ZN2at6native29vectorized_elementwise_kernelILi8ENS0_13BinaryFunctorIssbZZZNS0_22logical_or_kernel_cudaERNS_14TensorIteratorEENKUlvE0_clEvENKUlvE3_clEvEUlssE_EESt5arrayIPcLm3EEEEviT0_T1_,"ax",@progbits
	.sectioninfo	@"SHI_REGISTERS=4"
	.align	128
        .global         _ZN2at6native29vectorized_elementwise_kernelILi8ENS0_13BinaryFunctorIssbZZZNS0_22logical_or_kernel_cudaERNS_14TensorIteratorEENKUlvE0_clEvENKUlvE3_clEvEUlssE_EESt5arrayIPcLm3EEEEviT0_T1_
        .type           _ZN2at6native29vectorized_elementwise_kernelILi8ENS0_13BinaryFunctorIssbZZZNS0_22logical_or_kernel_cudaERNS_14TensorIteratorEENKUlvE0_clEvENKUlvE3_clEvEUlssE_EESt5arrayIPcLm3EEEEviT0_T1_,@function
        .size           _ZN2at6native29vectorized_elementwise_kernelILi8ENS0_13BinaryFunctorIssbZZZNS0_22logical_or_kernel_cudaERNS_14TensorIteratorEENKUlvE0_clEvENKUlvE3_clEvEUlssE_EESt5arrayIPcLm3EEEEviT0_T1_,(.L_x_42024 - _ZN2at6native29vectorized_elementwise_kernelILi8ENS0_13BinaryFunctorIssbZZZNS0_22logical_or_kernel_cudaERNS_14TensorIteratorEENKUlvE0_clEvENKUlvE3_clEvEUlssE_EESt5arrayIPcLm3EEEEviT0_T1_)
        .other          _ZN2at6native29vectorized_elementwise_kernelILi8ENS0_13BinaryFunctorIssbZZZNS0_22logical_or_kernel_cudaERNS_14TensorIteratorEENKUlvE0_clEvENKUlvE3_clEvEUlssE_EESt5arrayIPcLm3EEEEviT0_T1_,@"STO_CUDA_ENTRY STV_DEFAULT"
_ZN2at6native29vectorized_elementwise_kernelILi8ENS0_13BinaryFunctorIssbZZZNS0_22logical_or_kernel_cudaERNS_14TensorIteratorEENKUlvE0_clEvENKUlvE3_clEvEUlssE_EESt5arrayIPcLm3EEEEviT0_T1_:
.text._ZN2at6native29vectorized_elementwise_kernelILi8ENS0_13BinaryFunctorIssbZZZNS0_22logical_or_kernel_cudaERNS_14TensorIteratorEENKUlvE0_clEvENKUlvE3_clEvEUlssE_EESt5arrayIPcLm3EEEEviT0_T1_:
[----:B------:R-:W-:Y:S02]  /*0000*/  MOV R1, c[0x0][0x28] ;  /* 0x00000a0000017a02 */ /* 0x000fe40000000f00 */
[----:B------:R-:W-:Y:S05]  /*0010*/  EXIT ;  /* 0x000000000000794d */ /* 0x000fea0003800000 */
.L_x_22240:
        /* <DEDUP_REMOVED lines=14> */
.L_x_42024:


//--------------------- .text._ZN2at6native18elementwise_kernelILi128ELi4EZNS0_15gpu_kernel_implINS0_13AUnaryFunctorIllbZZZNS0_22logical_or_kernel_cudaERNS_14TensorIteratorEENKUlvE0_clEvENKUlvE2_clEvEUlllE_EEEEvRNS_18TensorIteratorBaseERKT_EUliE_EEviT1_ --------------------------
	.section	.text._ZN2at6native18elementwise_kernelILi128ELi4EZNS0_15gpu_kernel_implINS0_13AUnaryFunctorIllbZZZNS0_22logical_or_kernel_cudaERNS_14TensorIteratorEENKUlvE0_clEvENKUlvE2_clEvEUlllE_EEEEvRNS_18TensorIteratorBaseERKT_EUliE_EEviT1_,"ax",@progbits
	.sectioninfo	@"SHI_REGISTERS=26"
	.align	128
        .global         _ZN2at6native18elementwise_kernelILi128ELi4EZNS0_15gpu_kernel_implINS0_13AUnaryFunctorIllbZZZNS0_22logical_or_kernel_cudaERNS_14TensorIteratorEENKUlvE0_clEvENKUlvE2_clEvEUlllE_EEEEvRNS_18TensorIteratorBaseERKT_EUliE_EEviT1_
        .type           _ZN2at6native18elementwise_kernelILi128ELi4EZNS0_15gpu_kernel_implINS0_13AUnaryFunctorIllbZZZNS0_22logical_or_kernel_cudaERNS_14TensorIteratorEENKUlvE0_clEvENKUlvE2_clEvEUlllE_EEEEvRNS_18TensorIteratorBaseERKT_EUliE_EEviT1_,@function
        .size           _ZN2at6native18elementwise_kernelILi128ELi4EZNS0_15gpu_kernel_implINS0_13AUnaryFunctorIllbZZZNS0_22logical_or_kernel_cudaERNS_14TensorIteratorEENKUlvE0_clEvENKUlvE2_clEvEUlllE_EEEEvRNS_18TensorIteratorBaseERKT_EUliE_EEviT1_,(.L_x_42025 - _ZN2at6native18elementwise_kernelILi128ELi4EZNS0_15gpu_kernel_implINS0_13AUnaryFunctorIllbZZZNS0_22logical_or_kernel_cudaERNS_14TensorIteratorEENKUlvE0_clEvENKUlvE2_clEvEUlllE_EEEEvRNS_18TensorIteratorBaseERKT_EUliE_EEviT1_)
        .other          _ZN2at6native18elementwise_kernelILi128ELi4EZNS0_15gpu_kernel_implINS0_13AUnaryFunctorIllbZZZNS0_22logical_or_kernel_cudaERNS_14TensorIteratorEENKUlvE0_clEvENKUlvE2_clEvEUlllE_EEEEvRNS_18TensorIteratorBaseERKT_EUliE_EEviT1_,@"STO_CUDA_ENTRY STV_DEFAULT"
_ZN2at6native18elementwise_kernelILi128ELi4EZNS0_15gpu_kernel_implINS0_13AUnaryFunctorIllbZZZNS0_22logical_or_kernel_cudaERNS_14TensorIteratorEENKUlvE0_clEvENKUlvE2_clEvEUlllE_EEEEvRNS_18TensorIteratorBaseERKT_EUliE_EEviT1_:
.text._ZN2at6native18elementwise_kernelILi128ELi4EZNS0_15gpu_kernel_implINS0_13AUnaryFunctorIllbZZZNS0_22logical_or_kernel_cudaERNS_14TensorIteratorEENKUlvE0_clEvENKUlvE2_clEvEUlllE_EEEEvRNS_18TensorIteratorBaseERKT_EUliE_EEviT1_:
        /* <DEDUP_REMOVED lines=237> */
.L_x_22243:
        /* <DEDUP_REMOVED lines=19> */
.L_x_22247:
[----:B------:R0:W5:Y:S01]  /*1000*/  LDG.E.U8 R2, [R4.64] ;  /* 0x0000002404027981 */ /* 0x000162000c1e1100 */
[----:B------:R-:W-:Y:S01]  /*1010*/  IMAD.MOV.U32 R3, RZ, RZ, RZ ;  /* 0x000000ffff037224 */ /* 0x000fe200078e00ff */
[----:B------:R-:W-:Y:S05]  /*1020*/  BRA `(.L_x_22249) ;  /* 0x00000d5000007947 */ /* 0x000fea0003800000 */
.L_x_22246:
        /* <DEDUP_REMOVED lines=8> */
.L_x_22251:
[----:B------:R-:W2:Y:S02]  /*10b0*/  LDG.E R2, [R4.64] ;  /* 0x0000002404027981 */ /* 0x000ea4000c1e1900 */
[----:B--2---:R-:W-:Y:S01]  /*10c0*/  SHF.R.S32.HI R3, RZ, 0x1f, R2 ;  /* 0x0000001fff037819 */ /* 0x004fe20000011402 */
[----:B------:R-:W-:Y:S05]  /*10d0*/  BRA `(.L_x_22249) ;  /* 0x00000ca000007947 */ /* 0x000fea0003800000 */
.L_x_22250:
[----:B------:R-:W2:Y:S02]  /*10e0*/  LDG.E.S16 R2, [R4.64] ;  /* 0x0000002404027981 */ /* 0x000ea4000c1e1700 */
[----:B--2---:R-:W-:Y:S01]  /*10f0*/  SHF.R.S32.HI R3, RZ, 0x1f, R2 ;  /* 0x0000001fff037819 */ /* 0x004fe20000011402 */
[----:B------:R-:W-:Y:S05]  /*1100*/  BRA `(.L_x_22249) ;  /* 0x00000c7000007947 */ /* 0x000fea0003800000 */
.L_x_22245:
        /* <DEDUP_REMOVED lines=9> */
.L_x_22253:
[----:B------:R-:W2:Y:S02]  /*11a0*/  LDG.E.U16 R4, [R4.64] ;  /* 0x0000002404047981 */ /* 0x000ea4000c1e1500 */
[----:B--2---:R-:W-:-:S06]  /*11b0*/  HADD2.F32 R2, -RZ, R4.H0_H0 ;  /* 0x20000004ff027230 */ /* 0x004fcc0000004100 */
[----:B------:R-:W0:Y:S01]  /*11c0*/  F2I.S64.TRUNC R2, R2 ;  /* 0x0000000200027311 */ /* 0x000e22000020d900 */
[----:B------:R-:W-:Y:S05]  /*11d0*/  BRA `(.L_x_22249) ;  /* 0x00000ba000007947 */ /* 0x000fea0003800000 */
.L_x_22252:
        /* <DEDUP_REMOVED lines=9> */
.L_x_22255:
[----:B------:R-:W2:Y:S02]  /*1270*/  LDG.E.U16 R4, [R4.64] ;  /* 0x0000002404047981 */ /* 0x000ea4000c1e1500 */
[----:B--2---:R-:W-:-:S06]  /*1280*/  HADD2.F32 R2, -RZ, R4.H0_H0 ;  /* 0x20000004ff027230 */ /* 0x004fcc0000004100 */
[----:B------:R-:W0:Y:S01]  /*1290*/  F2I.S64.TRUNC R2, R2 ;  /* 0x0000000200027311 */ /* 0x000e22000020d900 */
[----:B------:R-:W-:Y:S05]  /*12a0*/  BRA `(.L_x_22249) ;  /* 0x00000ad000007947 */ /* 0x000fea0003800000 */
.L_x_22254:
[----:B------:R-:W2:Y:S02]  /*12b0*/  LDG.E.64 R2, [R4.64] ;  /* 0x0000002404027981 */ /* 0x000ea4000c1e1b00 */
[----:B--2---:R-:W0:Y:S01]  /*12c0*/  F2I.S64.F64.TRUNC R2, R2 ;  /* 0x0000000200027311 */ /* 0x004e22000030d900 */
[----:B------:R-:W-:Y:S05]  /*12d0*/  BRA `(.L_x_22249) ;  /* 0x00000aa000007947 */ /* 0x000fea0003800000 */
.L_x_22244:
        /* <DEDUP_REMOVED lines=13> */
.L_x_22258:
[----:B------:R-:W2:Y:S02]  /*13b0*/  LDG.E.64 R2, [R4.64] ;  /* 0x0000002404027981 */ /* 0x000ea4000c1e1b00 */
[----:B--2---:R-:W0:Y:S01]  /*13c0*/  F2I.S64.F64.TRUNC R2, R2 ;  /* 0x0000000200027311 */ /* 0x004e22000030d900 */
[----:B------:R-:W-:Y:S05]  /*13d0*/  BRA `(.L_x_22249) ;  /* 0x000009a000007947 */ /* 0x000fea0003800000 */
.L_x_22257:
        /* <DEDUP_REMOVED lines=27> */
.L_x_22260:
        /* <DEDUP_REMOVED lines=14> */
.L_x_22259:
[----:B------:R-:W2:Y:S02]  /*1670*/  LDG.E.U16 R2, [R4.64] ;  /* 0x0000002404027981 */ /* 0x000ea4000c1e1500 */
[----:B--2---:R-:W-:-:S06]  /*1680*/  PRMT R2, RZ, 0x5410, R2 ;  /* 0x00005410ff027816 */ /* 0x004fcc0000000002 */
[----:B------:R-:W0:Y:S01]  /*1690*/  F2I.S64.TRUNC R2, R2 ;  /* 0x0000000200027311 */ /* 0x000e22000020d900 */
[----:B------:R-:W-:Y:S05]  /*16a0*/  BRA `(.L_x_22249) ;  /* 0x000006d000007947 */ /* 0x000fea0003800000 */
.L_x_22256:
        /* <DEDUP_REMOVED lines=11> */
.L_x_22263:
        /* <DEDUP_REMOVED lines=21> */
.L_x_22267:
[----:B------:R-:W-:Y:S05]  /*18b0*/  BSYNC B1 ;  /* 0x0000000000017941 */ /* 0x000fea0003800000 */
.L_x_22266:
[----:B------:R-:W-:Y:S01]  /*18c0*/  IMAD.SHL.U32 R2, R2, 0x100000, RZ ;  /* 0x0010000002027824 */ /* 0x000fe200078e00ff */
[----:B------:R-:W-:-:S04]  /*18d0*/  LEA R3, R0, 0x3b800000, 0x17 ;  /* 0x3b80000000037811 */ /* 0x000fc800078eb8ff */
[----:B------:R-:W-:Y:S02]  /*18e0*/  LOP3.LUT R2, R3, R2, R4, 0xfe, !PT ;  /* 0x0000000203027212 */ /* 0x000fe400078efe04 */
.L_x_22265:
[----:B------:R-:W-:Y:S05]  /*18f0*/  BSYNC B0 ;  /* 0x0000000000007941 */ /* 0x000fea0003800000 */
.L_x_22264:
[----:B------:R-:W0:Y:S01]  /*1900*/  F2I.S64.TRUNC R2, R2 ;  /* 0x0000000200027311 */ /* 0x000e22000020d900 */
[----:B------:R-:W-:Y:S05]  /*1910*/  BRA `(.L_x_22249) ;  /* 0x0000046000007947 */ /* 0x000fea0003800000 */
.L_x_22262:
        /* <DEDUP_REMOVED lines=21> */
.L_x_22271:
[----:B------:R-:W-:Y:S05]  /*1a70*/  BSYNC B1 ;  /* 0x0000000000017941 */ /* 0x000fea0003800000 */
.L_x_22270:
[----:B------:R-:W-:Y:S01]  /*1a80*/  IMAD.SHL.U32 R2, R2, 0x200000, RZ ;  /* 0x0020000002027824 */ /* 0x000fe200078e00ff */
[----:B------:R-:W-:-:S04]  /*1a90*/  LEA R3, R0, 0x37800000, 0x17 ;  /* 0x3780000000037811 */ /* 0x000fc800078eb8ff */
[----:B------:R-:W-:Y:S02]  /*1aa0*/  LOP3.LUT R2, R3, R2, R4, 0xfe, !PT ;  /* 0x0000000203027212 */ /* 0x000fe400078efe04 */
.L_x_22269:
[----:B------:R-:W-:Y:S05]  /*1ab0*/  BSYNC B0 ;  /* 0x0000000000007941 */ /* 0x000fea0003800000 */
.L_x_22268:
[----:B------:R-:W0:Y:S01]  /*1ac0*/  F2I.S64.TRUNC R2, R2 ;  /* 0x0000000200027311 */ /* 0x000e22000020d900 */
[----:B------:R-:W-:Y:S05]  /*1ad0*/  BRA `(.L_x_22249) ;  /* 0x000002a000007947 */ /* 0x000fea0003800000 */
.L_x_22261:
        /* <DEDUP_REMOVED lines=14> */
.L_x_22275:
[----:B------:R-:W-:Y:S05]  /*1bc0*/  BSYNC B0 ;  /* 0x0000000000007941 */ /* 0x000fea0003800000 */
.L_x_22274:
[----:B------:R-:W0:Y:S01]  /*1bd0*/  F2I.S64.TRUNC R2, R2 ;  /* 0x0000000200027311 */ /* 0x000e22000020d900 */
[----:B------:R-:W-:Y:S05]  /*1be0*/  BRA `(.L_x_22249) ;  /* 0x0000019000007947 */ /* 0x000fea0003800000 */
.L_x_22248:
        /* <DEDUP_REMOVED lines=21> */
.L_x_22273:
[----:B------:R0:W5:Y:S01]  /*1d40*/  LDG.E.64 R2, [R4.64] ;  /* 0x0000002404027981 */ /* 0x000162000c1e1b00 */
[----:B------:R-:W-:Y:S05]  /*1d50*/  BRA `(.L_x_22249) ;  /* 0x0000002000007947 */ /* 0x000fea0003800000 */
.L_x_22272:
[----:B------:R0:W5:Y:S01]  /*1d60*/  LDG.E R2, [R4.64] ;  /* 0x0000002404027981 */ /* 0x000162000c1e1900 */
[----:B------:R-:W-:-:S03]  /*1d70*/  IMAD.MOV.U32 R3, RZ, RZ, RZ ;  /* 0x000000ffff037224 */ /* 0x000fc600078e00ff */
.L_x_22249:
[----:B0-----:R-:W0:Y:S01]  /*1d80*/  LDC.U8 R4, c[0x0][0x380] ;  /* 0x0000e000ff047b82 */ /* 0x001e220000000000 */
[----:B-----5:R-:W-:Y:S01]  /*1d90*/  LOP3.LUT P0, RZ, R2, c[0x0][0x378], RZ, 0xfc, !PT ;  /* 0x0000de0002ff7a12 */ /* 0x020fe2000780fcff */
[----:B------:R-:W-:Y:S03]  /*1da0*/  BSSY B6, `(.L_x_22276) ;  /* 0x00000d8000067945 */ /* 0x000fe60003800000 */
[----:B------:R-:W-:-:S04]  /*1db0*/  LOP3.LUT P0, RZ, R3, c[0x0][0x37c], RZ, 0xfc, P0 ;  /* 0x0000df0003ff7a12 */ /* 0x000fc8000000fcff */
        /* <DEDUP_REMOVED lines=14> */
.L_x_22280:
[----:B------:R0:W-:Y:S01]  /*1ea0*/  STG.E.U8 [R16.64], R2 ;  /* 0x0000000210007986 */ /* 0x0001e2000c101124 */
[----:B------:R-:W-:Y:S05]  /*1eb0*/  BRA `(.L_x_22282) ;  /* 0x00000c6000007947 */ /* 0x000fea0003800000 */
.L_x_22279:
        /* <DEDUP_REMOVED lines=9> */
.L_x_22284:
[----:B------:R0:W-:Y:S01]  /*1f50*/  STG.E [R16.64], R2 ;  /* 0x0000000210007986 */ /* 0x0001e2000c101924 */
[----:B------:R-:W-:Y:S05]  /*1f60*/  BRA `(.L_x_22282) ;  /* 0x00000bb000007947 */ /* 0x000fea0003800000 */
.L_x_22283:
[----:B------:R0:W-:Y:S01]  /*1f70*/  STG.E.U16 [R16.64], R2 ;  /* 0x0000000210007986 */ /* 0x0001e2000c101524 */
[----:B------:R-:W-:Y:S05]  /*1f80*/  BRA `(.L_x_22282) ;  /* 0x00000b9000007947 */ /* 0x000fea0003800000 */
.L_x_22278:
        /* <DEDUP_REMOVED lines=9> */
.L_x_22286:
[----:B------:R-:W-:-:S04]  /*2020*/  FSEL R0, RZ, 1, !P0 ;  /* 0x3f800000ff007808 */ /* 0x000fc80004000000 */
[----:B------:R-:W-:-:S05]  /*2030*/  F2FP.PACK_AB R0, RZ, R0 ;  /* 0x00000000ff00723e */ /* 0x000fca00000000ff */
[----:B------:R0:W-:Y:S01]  /*2040*/  STG.E.U16 [R16.64], R0 ;  /* 0x0000000010007986 */ /* 0x0001e2000c101524 */
[----:B------:R-:W-:Y:S05]  /*2050*/  BRA `(.L_x_22282) ;  /* 0x00000ac000007947 */ /* 0x000fea0003800000 */
.L_x_22285:
        /* <DEDUP_REMOVED lines=10> */
.L_x_22288:
[----:B------:R-:W-:-:S04]  /*2100*/  FSEL R0, RZ, 1, !P0 ;  /* 0x3f800000ff007808 */ /* 0x000fc80004000000 */
[----:B------:R-:W-:-:S04]  /*2110*/  F2FP.PACK_AB R3, RZ, R0 ;  /* 0x00000000ff03723e */ /* 0x000fc800000000ff */
[----:B------:R-:W-:-:S05]  /*2120*/  PRMT R3, R3, 0x5410, RZ ;  /* 0x0000541003037816 */ /* 0x000fca00000000ff */
[----:B------:R0:W-:Y:S01]  /*2130*/  STG.E [R16.64], R3 ;  /* 0x0000000310007986 */ /* 0x0001e2000c101924 */
[----:B------:R-:W-:Y:S05]  /*2140*/  BRA `(.L_x_22282) ;  /* 0x000009d000007947 */ /* 0x000fea0003800000 */
.L_x_22287:
[----:B------:R-:W-:Y:S01]  /*2150*/  FSEL R3, RZ, 1.875, !P0 ;  /* 0x3ff00000ff037808 */ /* 0x000fe20004000000 */
[----:B------:R-:W-:-:S05]  /*2160*/  IMAD.MOV.U32 R2, RZ, RZ, RZ ;  /* 0x000000ffff027224 */ /* 0x000fca00078e00ff */
[----:B------:R0:W-:Y:S01]  /*2170*/  STG.E.64 [R16.64], R2 ;  /* 0x0000000210007986 */ /* 0x0001e2000c101b24 */
[----:B------:R-:W-:Y:S05]  /*2180*/  BRA `(.L_x_22282) ;  /* 0x0000099000007947 */ /* 0x000fea0003800000 */
.L_x_22277:
        /* <DEDUP_REMOVED lines=10> */
.L_x_22291:
[----:B------:R-:W-:Y:S01]  /*2230*/  FSEL R5, RZ, 1.875, !P0 ;  /* 0x3ff00000ff057808 */ /* 0x000fe20004000000 */
[----:B------:R-:W-:Y:S01]  /*2240*/  CS2R R6, SRZ ;  /* 0x0000000000067805 */ /* 0x000fe2000001ff00 */
[----:B------:R-:W-:-:S05]  /*2250*/  IMAD.MOV.U32 R4, RZ, RZ, RZ ;  /* 0x000000ffff047224 */ /* 0x000fca00078e00ff */
[----:B------:R0:W-:Y:S01]  /*2260*/  STG.E.128 [R16.64], R4 ;  /* 0x0000000410007986 */ /* 0x0001e2000c101d24 */
[----:B------:R-:W-:Y:S05]  /*2270*/  BRA `(.L_x_22282) ;  /* 0x000008a000007947 */ /* 0x000fea0003800000 */
.L_x_22290:
        /* <DEDUP_REMOVED lines=18> */
.L_x_22295:
[----:B------:R-:W-:Y:S05]  /*23a0*/  BSYNC B0 ;  /* 0x0000000000007941 */ /* 0x000fea0003800000 */
.L_x_22294:
[----:B------:R0:W-:Y:S01]  /*23b0*/  STG.E.U8 [R16.64], R3 ;  /* 0x0000000310007986 */ /* 0x0001e2000c101124 */
[----:B------:R-:W-:Y:S05]  /*23c0*/  BRA `(.L_x_22282) ;  /* 0x0000075000007947 */ /* 0x000fea0003800000 */
.L_x_22293:
        /* <DEDUP_REMOVED lines=13> */
.L_x_22296:
[----:B------:R-:W-:Y:S01]  /*24a0*/  ISETP.GT.U32.AND P0, PT, R3, 0x7f800000, PT ;  /* 0x7f8000000300780c */ /* 0x000fe20003f04070 */
[----:B------:R-:W-:-:S05]  /*24b0*/  IMAD.MOV.U32 R3, RZ, RZ, 0x7f ;  /* 0x0000007fff037424 */ /* 0x000fca00078e00ff */
[----:B------:R-:W-:-:S05]  /*24c0*/  SEL R3, R3, 0x7c, P0 ;  /* 0x0000007c03037807 */ /* 0x000fca0000000000 */
[----:B------:R0:W-:Y:S01]  /*24d0*/  STG.E.U8 [R16.64], R3 ;  /* 0x0000000310007986 */ /* 0x0001e2000c101124 */
[----:B------:R-:W-:Y:S05]  /*24e0*/  BRA `(.L_x_22282) ;  /* 0x0000063000007947 */ /* 0x000fea0003800000 */
.L_x_22292:
[----:B------:R-:W-:-:S04]  /*24f0*/  FSEL R0, RZ, 1, !P0 ;  /* 0x3f800000ff007808 */ /* 0x000fc80004000000 */
[----:B------:R-:W-:-:S05]  /*2500*/  F2FP.BF16.PACK_AB R0, RZ, R0 ;  /* 0x00000000ff00723e */ /* 0x000fca00000010ff */
[----:B------:R0:W-:Y:S01]  /*2510*/  STG.E.U16 [R16.64], R0 ;  /* 0x0000000010007986 */ /* 0x0001e2000c101524 */
[----:B------:R-:W-:Y:S05]  /*2520*/  BRA `(.L_x_22282) ;  /* 0x000005f000007947 */ /* 0x000fea0003800000 */
.L_x_22289:
        /* <DEDUP_REMOVED lines=10> */
.L_x_22299:
        /* <DEDUP_REMOVED lines=16> */
.L_x_22302:
[----:B------:R-:W-:Y:S02]  /*26d0*/  PRMT R8, R0, 0x7610, R8 ;  /* 0x0000761000087816 */ /* 0x000fe40000000008 */
.L_x_22301:
[----:B------:R-:W-:Y:S05]  /*26e0*/  BSYNC B0 ;  /* 0x0000000000007941 */ /* 0x000fea0003800000 */
.L_x_22300:
[----:B------:R0:W-:Y:S01]  /*26f0*/  STG.E.U8 [R16.64], R8 ;  /* 0x0000000810007986 */ /* 0x0001e2000c101124 */
[----:B------:R-:W-:Y:S05]  /*2700*/  BRA `(.L_x_22282) ;  /* 0x0000041000007947 */ /* 0x000fea0003800000 */
.L_x_22298:
        /* <DEDUP_REMOVED lines=16> */
.L_x_22305:
[----:B------:R-:W-:Y:S02]  /*2810*/  PRMT R8, R0, 0x7610, R8 ;  /* 0x0000761000087816 */ /* 0x000fe40000000008 */
.L_x_22304:
[----:B------:R-:W-:Y:S05]  /*2820*/  BSYNC B0 ;  /* 0x0000000000007941 */ /* 0x000fea0003800000 */
.L_x_22303:
[----:B------:R0:W-:Y:S01]  /*2830*/  STG.E.U8 [R16.64], R8 ;  /* 0x0000000810007986 */ /* 0x0001e2000c101124 */
[----:B------:R-:W-:Y:S05]  /*2840*/  BRA `(.L_x_22282) ;  /* 0x000002d000007947 */ /* 0x000fea0003800000 */
.L_x_22297:
        /* <DEDUP_REMOVED lines=21> */
.L_x_22281:
        /* <DEDUP_REMOVED lines=20> */
.L_x_22307:
[----:B------:R-:W-:-:S05]  /*2ae0*/  IMAD.MOV.U32 R3, RZ, RZ, RZ ;  /* 0x000000ffff037224 */ /* 0x000fca00078e00ff */
[----:B------:R0:W-:Y:S01]  /*2af0*/  STG.E.64 [R16.64], R2 ;  /* 0x0000000210007986 */ /* 0x0001e2000c101b24 */
[----:B------:R-:W-:Y:S05]  /*2b00*/  BRA `(.L_x_22282) ;  /* 0x0000001000007947 */ /* 0x000fea0003800000 */
.L_x_22306:
[----:B------:R0:W-:Y:S02]  /*2b10*/  STG.E [R16.64], R2 ;  /* 0x0000000210007986 */ /* 0x0001e4000c101924 */
.L_x_22282:
[----:B------:R-:W-:Y:S05]  /*2b20*/  BSYNC B6 ;  /* 0x0000000000067941 */ /* 0x000fea0003800000 */
.L_x_22276:
[----:B------:R-:W-:-:S05]  /*2b30*/  IMAD R18, R18, 0x200, R23 ;  /* 0x0000020012127824 */ /* 0x000fca00078e0217 */
[----:B------:R-:W-:Y:S02]  /*2b40*/  IADD3 R19, R18, 0x80, RZ ;  /* 0x0000008012137810 */ /* 0x000fe40007ffe0ff */
.L_x_22242:
[----:B------:R-:W-:Y:S05]  /*2b50*/  BSYNC B7 ;  /* 0x0000000000077941 */ /* 0x000fea0003800000 */
.L_x_22241:
        /* <DEDUP_REMOVED lines=231> */
.L_x_22310:
        /* <DEDUP_REMOVED lines=19> */
.L_x_22314:
[----:B------:R0:W5:Y:S01]  /*3b00*/  LDG.E.U8 R2, [R4.64] ;  /* 0x0000002404027981 */ /* 0x000162000c1e1100 */
[----:B------:R-:W-:Y:S01]  /*3b10*/  IMAD.MOV.U32 R3, RZ, RZ, RZ ;  /* 0x000000ffff037224 */ /* 0x000fe200078e00ff */
[----:B------:R-:W-:Y:S05]  /*3b20*/  BRA `(.L_x_22316) ;  /* 0x00000d5000007947 */ /* 0x000fea0003800000 */
.L_x_22313:
        /* <DEDUP_REMOVED lines=8> */
.L_x_22318:
[----:B------:R-:W2:Y:S02]  /*3bb0*/  LDG.E R2, [R4.64] ;  /* 0x0000002404027981 */ /* 0x000ea4000c1e1900 */
[----:B--2---:R-:W-:Y:S01]  /*3bc0*/  SHF.R.S32.HI R3, RZ, 0x1f, R2 ;  /* 0x0000001fff037819 */ /* 0x004fe20000011402 */
[----:B------:R-:W-:Y:S05]  /*3bd0*/  BRA `(.L_x_22316) ;  /* 0x00000ca000007947 */ /* 0x000fea0003800000 */
.L_x_22317:
[----:B------:R-:W2:Y:S02]  /*3be0*/  LDG.E.S16 R2, [R4.64] ;  /* 0x0000002404027981 */ /* 0x000ea4000c1e1700 */
[----:B--2---:R-:W-:Y:S01]  /*3bf0*/  SHF.R.S32.HI R3, RZ, 0x1f, R2 ;  /* 0x0000001fff037819 */ /* 0x004fe20000011402 */
[----:B------:R-:W-:Y:S05]  /*3c00*/  BRA `(.L_x_22316) ;  /* 0x00000c7000007947 */ /* 0x000fea0003800000 */
.L_x_22312:
        /* <DEDUP_REMOVED lines=9> */
.L_x_22320:
[----:B------:R-:W2:Y:S02]  /*3ca0*/  LDG.E.U16 R4, [R4.64] ;  /* 0x0000002404047981 */ /* 0x000ea4000c1e1500 */
[----:B--2---:R-:W-:-:S06]  /*3cb0*/  HADD2.F32 R2, -RZ, R4.H0_H0 ;  /* 0x20000004ff027230 */ /* 0x004fcc0000004100 */
[----:B------:R-:W0:Y:S01]  /*3cc0*/  F2I.S64.TRUNC R2, R2 ;  /* 0x0000000200027311 */ /* 0x000e22000020d900 */
[----:B------:R-:W-:Y:S05]  /*3cd0*/  BRA `(.L_x_22316) ;  /* 0x00000ba000007947 */ /* 0x000fea0003800000 */
.L_x_22319:
        /* <DEDUP_REMOVED lines=9> */
.L_x_22322:
[----:B------:R-:W2:Y:S02]  /*3d70*/  LDG.E.U16 R4, [R4.64] ;  /* 0x0000002404047981 */ /* 0x000ea4000c1e1500 */
[----:B--2---:R-:W-:-:S06]  /*3d80*/  HADD2.F32 R2, -RZ, R4.H0_H0 ;  /* 0x20000004ff027230 */ /* 0x004fcc0000004100 */
[----:B------:R-:W0:Y:S01]  /*3d90*/  F2I.S64.TRUNC R2, R2 ;  /* 0x0000000200027311 */ /* 0x000e22000020d900 */
[----:B------:R-:W-:Y:S05]  /*3da0*/  BRA `(.L_x_22316) ;  /* 0x00000ad000007947 */ /* 0x000fea0003800000 */
.L_x_22321:
[----:B------:R-:W2:Y:S02]  /*3db0*/  LDG.E.64 R2, [R4.64] ;  /* 0x0000002404027981 */ /* 0x000ea4000c1e1b00 */
[----:B--2---:R-:W0:Y:S01]  /*3dc0*/  F2I.S64.F64.TRUNC R2, R2 ;  /* 0x0000000200027311 */ /* 0x004e22000030d900 */
[----:B------:R-:W-:Y:S05]  /*3dd0*/  BRA `(.L_x_22316) ;  /* 0x00000aa000007947 */ /* 0x000fea0003800000 */
.L_x_22311:
        /* <DEDUP_REMOVED lines=13> */
.L_x_22325:
[----:B------:R-:W2:Y:S02]  /*3eb0*/  LDG.E.64 R2, [R4.64] ;  /* 0x0000002404027981 */ /* 0x000ea4000c1e1b00 */
[----:B--2---:R-:W0:Y:S01]  /*3ec0*/  F2I.S64.F64.TRUNC R2, R2 ;  /* 0x0000000200027311 */ /* 0x004e22000030d900 */
[----:B------:R-:W-:Y:S05]  /*3ed0*/  BRA `(.L_x_22316) ;  /* 0x000009a000007947 */ /* 0x000fea0003800000 */
.L_x_22324:
        /* <DEDUP_REMOVED lines=27> */
.L_x_22327:
        /* <DEDUP_REMOVED lines=14> */
.L_x_22326:
[----:B------:R-:W2:Y:S02]  /*4170*/  LDG.E.U16 R2, [R4.64] ;  /* 0x0000002404027981 */ /* 0x000ea4000c1e1500 */
[----:B--2---:R-:W-:-:S06]  /*4180*/  PRMT R2, RZ, 0x5410, R2 ;  /* 0x00005410ff027816 */ /* 0x004fcc0000000002 */
[----:B------:R-:W0:Y:S01]  /*4190*/  F2I.S64.TRUNC R2, R2 ;  /* 0x0000000200027311 */ /* 0x000e22000020d900 */
[----:B------:R-:W-:Y:S05]  /*41a0*/  BRA `(.L_x_22316) ;  /* 0x000006d000007947 */ /* 0x000fea0003800000 */
.L_x_22323:
        /* <DEDUP_REMOVED lines=11> */
.L_x_22330:
        /* <DEDUP_REMOVED lines=21> */
.L_x_22334:
[----:B------:R-:W-:Y:S05]  /*43b0*/  BSYNC B1 ;  /* 0x0000000000017941 */ /* 0x000fea0003800000 */
.L_x_22333:
[----:B------:R-:W-:Y:S01]  /*43c0*/  IMAD.SHL.U32 R2, R2, 0x100000, RZ ;  /* 0x0010000002027824 */ /* 0x000fe200078e00ff */
[----:B------:R-:W-:-:S04]  /*43d0*/  LEA R3, R0, 0x3b800000, 0x17 ;  /* 0x3b80000000037811 */ /* 0x000fc800078eb8ff */
[----:B------:R-:W-:Y:S02]  /*43e0*/  LOP3.LUT R2, R3, R2, R4, 0xfe, !PT ;  /* 0x0000000203027212 */ /* 0x000fe400078efe04 */
.L_x_22332:
[----:B------:R-:W-:Y:S05]  /*43f0*/  BSYNC B0 ;  /* 0x0000000000007941 */ /* 0x000fea0003800000 */
.L_x_22331:
[----:B------:R-:W0:Y:S01]  /*4400*/  F2I.S64.TRUNC R2, R2 ;  /* 0x0000000200027311 */ /* 0x000e22000020d900 */
[----:B------:R-:W-:Y:S05]  /*4410*/  BRA `(.L_x_22316) ;  /* 0x0000046000007947 */ /* 0x000fea0003800000 */
.L_x_22329:
        /* <DEDUP_REMOVED lines=21> */
.L_x_22338:
[----:B------:R-:W-:Y:S05]  /*4570*/  BSYNC B1 ;  /* 0x0000000000017941 */ /* 0x000fea0003800000 */
.L_x_22337:
[----:B------:R-:W-:Y:S01]  /*4580*/  IMAD.SHL.U32 R2, R2, 0x200000, RZ ;  /* 0x0020000002027824 */ /* 0x000fe200078e00ff */
[----:B------:R-:W-:-:S04]  /*4590*/  LEA R3, R0, 0x37800000, 0x17 ;  /* 0x3780000000037811 */ /* 0x000fc800078eb8ff */
[----:B------:R-:W-:Y:S02]  /*45a0*/  LOP3.LUT R2, R3, R2, R4, 0xfe, !PT ;  /* 0x0000000203027212 */ /* 0x000fe400078efe04 */
.L_x_22336:
[----:B------:R-:W-:Y:S05]  /*45b0*/  BSYNC B0 ;  /* 0x0000000000007941 */ /* 0x000fea0003800000 */
.L_x_22335:
[----:B------:R-:W0:Y:S01]  /*45c0*/  F2I.S64.TRUNC R2, R2 ;  /* 0x0000000200027311 */ /* 0x000e22000020d900 */
[----:B------:R-:W-:Y:S05]  /*45d0*/  BRA `(.L_x_22316) ;  /* 0x000002a000007947 */ /* 0x000fea0003800000 */
.L_x_22328:
        /* <DEDUP_REMOVED lines=14> */
.L_x_22342:
[----:B------:R-:W-:Y:S05]  /*46c0*/  BSYNC B0 ;  /* 0x0000000000007941 */ /* 0x000fea0003800000 */
.L_x_22341:
[----:B------:R-:W0:Y:S01]  /*46d0*/  F2I.S64.TRUNC R2, R2 ;  /* 0x0000000200027311 */ /* 0x000e22000020d900 */
[----:B------:R-:W-:Y:S05]  /*46e0*/  BRA `(.L_x_22316) ;  /* 0x0000019000007947 */ /* 0x000fea0003800000 */
.L_x_22315:
        /* <DEDUP_REMOVED lines=21> */
.L_x_22340:
[----:B------:R0:W5:Y:S01]  /*4840*/  LDG.E.64 R2, [R4.64] ;  /* 0x0000002404027981 */ /* 0x000162000c1e1b00 */
[----:B------:R-:W-:Y:S05]  /*4850*/  BRA `(.L_x_22316) ;  /* 0x0000002000007947 */ /* 0x000fea0003800000 */
.L_x_22339:
[----:B------:R0:W5:Y:S01]  /*4860*/  LDG.E R2, [R4.64] ;  /* 0x0000002404027981 */ /* 0x000162000c1e1900 */
[----:B------:R-:W-:-:S03]  /*4870*/  IMAD.MOV.U32 R3, RZ, RZ, RZ ;  /* 0x000000ffff037224 */ /* 0x000fc600078e00ff */
.L_x_22316:
        /* <DEDUP_REMOVED lines=18> */
.L_x_22347:
[----:B------:R0:W-:Y:S01]  /*49a0*/  STG.E.U8 [R16.64], R2 ;  /* 0x0000000210007986 */ /* 0x0001e2000c101124 */
[----:B------:R-:W-:Y:S05]  /*49b0*/  BRA `(.L_x_22349) ;  /* 0x00000c6000007947 */ /* 0x000fea0003800000 */
.L_x_22346:
        /* <DEDUP_REMOVED lines=9> */
.L_x_22351:
[----:B------:R0:W-:Y:S01]  /*4a50*/  STG.E [R16.64], R2 ;  /* 0x0000000210007986 */ /* 0x0001e2000c101924 */
[----:B------:R-:W-:Y:S05]  /*4a60*/  BRA `(.L_x_22349) ;  /* 0x00000bb000007947 */ /* 0x000fea0003800000 */
.L_x_22350:
[----:B------:R0:W-:Y:S01]  /*4a70*/  STG.E.U16 [R16.64], R2 ;  /* 0x0000000210007986 */ /* 0x0001e2000c101524 */
[----:B------:R-:W-:Y:S05]  /*4a80*/  BRA `(.L_x_22349) ;  /* 0x00000b9000007947 */ /* 0x000fea0003800000 */
.L_x_22345:
        /* <DEDUP_REMOVED lines=9> */
.L_x_22353:
[----:B------:R-:W-:-:S04]  /*4b20*/  FSEL R0, RZ, 1, !P0 ;  /* 0x3f800000ff007808 */ /* 0x000fc80004000000 */
[----:B------:R-:W-:-:S05]  /*4b30*/  F2FP.PACK_AB R0, RZ, R0 ;  /* 0x00000000ff00723e */ /* 0x000fca00000000ff */
[----:B------:R0:W-:Y:S01]  /*4b40*/  STG.E.U16 [R16.64], R0 ;  /* 0x0000000010007986 */ /* 0x0001e2000c101524 */
[----:B------:R-:W-:Y:S05]  /*4b50*/  BRA `(.L_x_22349) ;  /* 0x00000ac000007947 */ /* 0x000fea0003800000 */
.L_x_22352:
        /* <DEDUP_REMOVED lines=10> */
.L_x_22355:
[----:B------:R-:W-:-:S04]  /*4c00*/  FSEL R0, RZ, 1, !P0 ;  /* 0x3f800000ff007808 */ /* 0x000fc80004000000 */
[----:B------:R-:W-:-:S04]  /*4c10*/  F2FP.PACK_AB R3, RZ, R0 ;  /* 0x00000000ff03723e */ /* 0x000fc800000000ff */
[----:B------:R-:W-:-:S05]  /*4c20*/  PRMT R3, R3, 0x5410, RZ ;  /* 0x0000541003037816 */ /* 0x000fca00000000ff */
[----:B------:R0:W-:Y:S01]  /*4c30*/  STG.E [R16.64], R3 ;  /* 0x0000000310007986 */ /* 0x0001e2000c101924 */
[----:B------:R-:W-:Y:S05]  /*4c40*/  BRA `(.L_x_22349) ;  /* 0x000009d000007947 */ /* 0x000fea0003800000 */
.L_x_22354:
[----:B------:R-:W-:Y:S01]  /*4c50*/  FSEL R3, RZ, 1.875, !P0 ;  /* 0x3ff00000ff037808 */ /* 0x000fe20004000000 */
[----:B------:R-:W-:-:S05]  /*4c60*/  IMAD.MOV.U32 R2, RZ, RZ, RZ ;  /* 0x000000ffff027224 */ /* 0x000fca00078e00ff */
[----:B------:R0:W-:Y:S01]  /*4c70*/  STG.E.64 [R16.64], R2 ;  /* 0x0000000210007986 */ /* 0x0001e2000c101b24 */
[----:B------:R-:W-:Y:S05]  /*4c80*/  BRA `(.L_x_22349) ;  /* 0x0000099000007947 */ /* 0x000fea0003800000 */
.L_x_22344:
        /* <DEDUP_REMOVED lines=10> */
.L_x_22358:
[----:B------:R-:W-:Y:S01]  /*4d30*/  FSEL R5, RZ, 1.875, !P0 ;  /* 0x3ff00000ff057808 */ /* 0x000fe20004000000 */
[----:B------:R-:W-:Y:S01]  /*4d40*/  CS2R R6, SRZ ;  /* 0x0000000000067805 */ /* 0x000fe2000001ff00 */
[----:B------:R-:W-:-:S05]  /*4d50*/  IMAD.MOV.U32 R4, RZ, RZ, RZ ;  /* 0x000000ffff047224 */ /* 0x000fca00078e00ff */
[----:B------:R0:W-:Y:S01]  /*4d60*/  STG.E.128 [R16.64], R4 ;  /* 0x0000000410007986 */ /* 0x0001e2000c101d24 */
[----:B------:R-:W-:Y:S05]  /*4d70*/  BRA `(.L_x_22349) ;  /* 0x000008a000007947 */ /* 0x000fea0003800000 */
.L_x_22357:
        /* <DEDUP_REMOVED lines=18> */
.L_x_22362:
[----:B------:R-:W-:Y:S05]  /*4ea0*/  BSYNC B0 ;  /* 0x0000000000007941 */ /* 0x000fea0003800000 */
.L_x_22361:
[----:B------:R0:W-:Y:S01]  /*4eb0*/  STG.E.U8 [R16.64], R3 ;  /* 0x0000000310007986 */ /* 0x0001e2000c101124 */
[----:B------:R-:W-:Y:S05]  /*4ec0*/  BRA `(.L_x_22349) ;  /* 0x0000075000007947 */ /* 0x000fea0003800000 */
.L_x_22360:
        /* <DEDUP_REMOVED lines=13> */
.L_x_22363:
[----:B------:R-:W-:Y:S01]  /*4fa0*/  ISETP.GT.U32.AND P0, PT, R3, 0x7f800000, PT ;  /* 0x7f8000000300780c */ /* 0x000fe20003f04070 */
[----:B------:R-:W-:-:S05]  /*4fb0*/  IMAD.MOV.U32 R3, RZ, RZ, 0x7f ;  /* 0x0000007fff037424 */ /* 0x000fca00078e00ff */
[----:B------:R-:W-:-:S05]  /*4fc0*/  SEL R3, R3, 0x7c, P0 ;  /* 0x0000007c03037807 */ /* 0x000fca0000000000 */
[----:B------:R0:W-:Y:S01]  /*4fd0*/  STG.E.U8 [R16.64], R3 ;  /* 0x0000000310007986 */ /* 0x0001e2000c101124 */
[----:B------:R-:W-:Y:S05]  /*4fe0*/  BRA `(.L_x_22349) ;  /* 0x0000063000007947 */ /* 0x000fea0003800000 */
.L_x_22359:
[----:B------:R-:W-:-:S04]  /*4ff0*/  FSEL R0, RZ, 1, !P0 ;  /* 0x3f800000ff007808 */ /* 0x000fc80004000000 */
[----:B------:R-:W-:-:S05]  /*5000*/  F2FP.BF16.PACK_AB R0, RZ, R0 ;  /* 0x00000000ff00723e */ /* 0x000fca00000010ff */
[----:B------:R0:W-:Y:S01]  /*5010*/  STG.E.U16 [R16.64], R0 ;  /* 0x0000000010007986 */ /* 0x0001e2000c101524 */
[----:B------:R-:W-:Y:S05]  /*5020*/  BRA `(.L_x_22349) ;  /* 0x000005f000007947 */ /* 0x000fea0003800000 */
.L_x_22356:
        /* <DEDUP_REMOVED lines=10> */
.L_x_22366:
        /* <DEDUP_REMOVED lines=16> */
.L_x_22369:
[----:B------:R-:W-:Y:S02]  /*51d0*/  PRMT R8, R0, 0x7610, R8 ;  /* 0x0000761000087816 */ /* 0x000fe40000000008 */
.L_x_22368:
[----:B------:R-:W-:Y:S05]  /*51e0*/  BSYNC B0 ;  /* 0x0000000000007941 */ /* 0x000fea0003800000 */
.L_x_22367:
[----:B------:R0:W-:Y:S01]  /*51f0*/  STG.E.U8 [R16.64], R8 ;  /* 0x0000000810007986 */ /* 0x0001e2000c101124 */
[----:B------:R-:W-:Y:S05]  /*5200*/  BRA `(.L_x_22349) ;  /* 0x0000041000007947 */ /* 0x000fea0003800000 */
.L_x_22365:
        /* <DEDUP_REMOVED lines=16> */
.L_x_22372:
[----:B------:R-:W-:Y:S02]  /*5310*/  PRMT R8, R0, 0x7610, R8 ;  /* 0x0000761000087816 */ /* 0x000fe40000000008 */
.L_x_22371:
[----:B------:R-:W-:Y:S05]  /*5320*/  BSYNC B0 ;  /* 0x0000000000007941 */ /* 0x000fea0003800000 */
.L_x_22370:
[----:B------:R0:W-:Y:S01]  /*5330*/  STG.E.U8 [R16.64], R8 ;  /* 0x0000000810007986 */ /* 0x0001e2000c101124 */
[----:B------:R-:W-:Y:S05]  /*5340*/  BRA `(.L_x_22349) ;  /* 0x000002d000007947 */ /* 0x000fea0003800000 */
.L_x_22364:
        /* <DEDUP_REMOVED lines=21> */
.L_x_22348:
        /* <DEDUP_REMOVED lines=20> */
.L_x_22374:
[----:B------:R-:W-:-:S05]  /*55e0*/  IMAD.MOV.U32 R3, RZ, RZ, RZ ;  /* 0x000000ffff037224 */ /* 0x000fca00078e00ff */
[----:B------:R0:W-:Y:S01]  /*55f0*/  STG.E.64 [R16.64], R2 ;  /* 0x0000000210007986 */ /* 0x0001e2000c101b24 */
[----:B------:R-:W-:Y:S05]  /*5600*/  BRA `(.L_x_22349) ;  /* 0x0000001000007947 */ /* 0x000fea0003800000 */
.L_x_22373:
[----:B------:R0:W-:Y:S02]  /*5610*/  STG.E [R16.64], R2 ;  /* 0x0000000210007986 */ /* 0x0001e4000c101924 */
.L_x_22349:
[----:B------:R-:W-:Y:S05]  /*5620*/  BSYNC B6 ;  /* 0x0000000000067941 */ /* 0x000fea0003800000 */
.L_x_22343:
        /* <DEDUP_REMOVED lines=231> */
.L_x_22375:
        /* <DEDUP_REMOVED lines=19> */
.L_x_22379:
[----:B------:R0:W5:Y:S01]  /*65d0*/  LDG.E.U8 R2, [R4.64] ;  /* 0x0000002404027981 */ /* 0x000162000c1e1100 */
[----:B------:R-:W-:Y:S01]  /*65e0*/  IMAD.MOV.U32 R3, RZ, RZ, RZ ;  /* 0x000000ffff037224 */ /* 0x000fe200078e00ff */
[----:B------:R-:W-:Y:S05]  /*65f0*/  BRA `(.L_x_22381) ;  /* 0x00000d5000007947 */ /* 0x000fea0003800000 */
.L_x_22378:
        /* <DEDUP_REMOVED lines=8> */
.L_x_22383:
[----:B------:R-:W2:Y:S02]  /*6680*/  LDG.E R2, [R4.64] ;  /* 0x0000002404027981 */ /* 0x000ea4000c1e1900 */
[----:B--2---:R-:W-:Y:S01]  /*6690*/  SHF.R.S32.HI R3, RZ, 0x1f, R2 ;  /* 0x0000001fff037819 */ /* 0x004fe20000011402 */
[----:B------:R-:W-:Y:S05]  /*66a0*/  BRA `(.L_x_22381) ;  /* 0x00000ca000007947 */ /* 0x000fea0003800000 */
.L_x_22382:
[----:B------:R-:W2:Y:S02]  /*66b0*/  LDG.E.S16 R2, [R4.64] ;  /* 0x0000002404027981 */ /* 0x000ea4000c1e1700 */
[----:B--2---:R-:W-:Y:S01]  /*66c0*/  SHF.R.S32.HI R3, RZ, 0x1f, R2 ;  /* 0x0000001fff037819 */ /* 0x004fe20000011402 */
[----:B------:R-:W-:Y:S05]  /*66d0*/  BRA `(.L_x_22381) ;  /* 0x00000c7000007947 */ /* 0x000fea0003800000 */
.L_x_22377:
        /* <DEDUP_REMOVED lines=9> */
.L_x_22385:
[----:B------:R-:W2:Y:S02]  /*6770*/  LDG.E.U16 R4, [R4.64] ;  /* 0x0000002404047981 */ /* 0x000ea4000c1e1500 */
[----:B--2---:R-:W-:-:S06]  /*6780*/  HADD2.F32 R2, -RZ, R4.H0_H0 ;  /* 0x20000004ff027230 */ /* 0x004fcc0000004100 */
[----:B------:R-:W0:Y:S01]  /*6790*/  F2I.S64.TRUNC R2, R2 ;  /* 0x0000000200027311 */ /* 0x000e22000020d900 */
[----:B------:R-:W-:Y:S05]  /*67a0*/  BRA `(.L_x_22381) ;  /* 0x00000ba000007947 */ /* 0x000fea0003800000 */
.L_x_22384:
        /* <DEDUP_REMOVED lines=9> */
.L_x_22387:
[----:B------:R-:W2:Y:S02]  /*6840*/  LDG.E.U16 R4, [R4.64] ;  /* 0x0000002404047981 */ /* 0x000ea4000c1e1500 */
[----:B--2---:R-:W-:-:S06]  /*6850*/  HADD2.F32 R2, -RZ, R4.H0_H0 ;  /* 0x20000004ff027230 */ /* 0x004fcc0000004100 */
[----:B------:R-:W0:Y:S01]  /*6860*/  F2I.S64.TRUNC R2, R2 ;  /* 0x0000000200027311 */ /* 0x000e22000020d900 */
[----:B------:R-:W-:Y:S05]  /*6870*/  BRA `(.L_x_22381) ;  /* 0x00000ad000007947 */ /* 0x000fea0003800000 */
.L_x_22386:
[----:B------:R-:W2:Y:S02]  /*6880*/  LDG.E.64 R2, [R4.64] ;  /* 0x0000002404027981 */ /* 0x000ea4000c1e1b00 */
[----:B--2---:R-:W0:Y:S01]  /*6890*/  F2I.S64.F64.TRUNC R2, R2 ;  /* 0x0000000200027311 */ /* 0x004e22000030d900 */
[----:B------:R-:W-:Y:S05]  /*68a0*/  BRA `(.L_x_22381) ;  /* 0x00000aa000007947 */ /* 0x000fea0003800000 */
.L_x_22376:
        /* <DEDUP_REMOVED lines=13> */
.L_x_22390:
[----:B------:R-:W2:Y:S02]  /*6980*/  LDG.E.64 R2, [R4.64] ;  /* 0x0000002404027981 */ /* 0x000ea4000c1e1b00 */
[----:B--2---:R-:W0:Y:S01]  /*6990*/  F2I.S64.F64.TRUNC R2, R2 ;  /* 0x0000000200027311 */ /* 0x004e22000030d900 */
[----:B------:R-:W-:Y:S05]  /*69a0*/  BRA `(.L_x_22381) ;  /* 0x000009a000007947 */ /* 0x000fea0003800000 */
.L_x_22389:
        /* <DEDUP_REMOVED lines=27> */
.L_x_22392:
        /* <DEDUP_REMOVED lines=14> */
.L_x_22391:
[----:B------:R-:W2:Y:S02]  /*6c40*/  LDG.E.U16 R2, [R4.64] ;  /* 0x0000002404027981 */ /* 0x000ea4000c1e1500 */
[----:B--2---:R-:W-:-:S06]  /*6c50*/  PRMT R2, RZ, 0x5410, R2 ;  /* 0x00005410ff027816 */ /* 0x004fcc0000000002 */
[----:B------:R-:W0:Y:S01]  /*6c60*/  F2I.S64.TRUNC R2, R2 ;  /* 0x0000000200027311 */ /* 0x000e22000020d900 */
[----:B------:R-:W-:Y:S05]  /*6c70*/  BRA `(.L_x_22381) ;  /* 0x000006d000007947 */ /* 0x000fea0003800000 */
.L_x_22388:
        /* <DEDUP_REMOVED lines=11> */
.L_x_22395:
        /* <DEDUP_REMOVED lines=21> */
.L_x_22399:
[----:B------:R-:W-:Y:S05]  /*6e80*/  BSYNC B1 ;  /* 0x0000000000017941 */ /* 0x000fea0003800000 */
.L_x_22398:
[----:B------:R-:W-:Y:S01]  /*6e90*/  IMAD.SHL.U32 R2, R2, 0x100000, RZ ;  /* 0x0010000002027824 */ /* 0x000fe200078e00ff */
[----:B------:R-:W-:-:S04]  /*6ea0*/  LEA R3, R0, 0x3b800000, 0x17 ;  /* 0x3b80000000037811 */ /* 0x000fc800078eb8ff */
[----:B------:R-:W-:Y:S02]  /*6eb0*/  LOP3.LUT R2, R3, R2, R4, 0xfe, !PT ;  /* 0x0000000203027212 */ /* 0x000fe400078efe04 */
.L_x_22397:
[----:B------:R-:W-:Y:S05]  /*6ec0*/  BSYNC B0 ;  /* 0x0000000000007941 */ /* 0x000fea0003800000 */
.L_x_22396:
[----:B------:R-:W0:Y:S01]  /*6ed0*/  F2I.S64.TRUNC R2, R2 ;  /* 0x0000000200027311 */ /* 0x000e22000020d900 */
[----:B------:R-:W-:Y:S05]  /*6ee0*/  BRA `(.L_x_22381) ;  /* 0x0000046000007947 */ /* 0x000fea0003800000 */
.L_x_22394:
        /* <DEDUP_REMOVED lines=21> */
.L_x_22403:
[----:B------:R-:W-:Y:S05]  /*7040*/  BSYNC B1 ;  /* 0x0000000000017941 */ /* 0x000fea0003800000 */
.L_x_22402:
[----:B------:R-:W-:Y:S01]  /*7050*/  IMAD.SHL.U32 R2, R2, 0x200000, RZ ;  /* 0x0020000002027824 */ /* 0x000fe200078e00ff */
[----:B------:R-:W-:-:S04]  /*7060*/  LEA R3, R0, 0x37800000, 0x17 ;  /* 0x3780000000037811 */ /* 0x000fc800078eb8ff */
[----:B------:R-:W-:Y:S02]  /*7070*/  LOP3.LUT R2, R3, R2, R4, 0xfe, !PT ;  /* 0x0000000203027212 */ /* 0x000fe400078efe04 */
.L_x_22401:
[----:B------:R-:W-:Y:S05]  /*7080*/  BSYNC B0 ;  /* 0x0000000000007941 */ /* 0x000fea0003800000 */
.L_x_22400:
[----:B------:R-:W0:Y:S01]  /*7090*/  F2I.S64.TRUNC R2, R2 ;  /* 0x0000000200027311 */ /* 0x000e22000020d900 */
[----:B------:R-:W-:Y:S05]  /*70a0*/  BRA `(.L_x_22381) ;  /* 0x000002a000007947 */ /* 0x000fea0003800000 */
.L_x_22393:
        /* <DEDUP_REMOVED lines=14> */
.L_x_22407:
[----:B------:R-:W-:Y:S05]  /*7190*/  BSYNC B0 ;  /* 0x0000000000007941 */ /* 0x000fea0003800000 */
.L_x_22406:
[----:B------:R-:W0:Y:S01]  /*71a0*/  F2I.S64.TRUNC R2, R2 ;  /* 0x0000000200027311 */ /* 0x000e22000020d900 */
[----:B------:R-:W-:Y:S05]  /*71b0*/  BRA `(.L_x_22381) ;  /* 0x0000019000007947 */ /* 0x000fea0003800000 */
.L_x_22380:
        /* <DEDUP_REMOVED lines=21> */
.L_x_22405:
[----:B------:R0:W5:Y:S01]  /*7310*/  LDG.E.64 R2, [R4.64] ;  /* 0x0000002404027981 */ /* 0x000162000c1e1b00 */
[----:B------:R-:W-:Y:S05]  /*7320*/  BRA `(.L_x_22381) ;  /* 0x0000002000007947 */ /* 0x000fea0003800000 */
.L_x_22404:
[----:B------:R0:W5:Y:S01]  /*7330*/  LDG.E R2, [R4.64] ;  /* 0x0000002404027981 */ /* 0x000162000c1e1900 */
[----:B------:R-:W-:-:S03]  /*7340*/  IMAD.MOV.U32 R3, RZ, RZ, RZ ;  /* 0x000000ffff037224 */ /* 0x000fc600078e00ff */
.L_x_22381:
        /* <DEDUP_REMOVED lines=18> */
.L_x_22412:
[----:B------:R0:W-:Y:S01]  /*7470*/  STG.E.U8 [R16.64], R2 ;  /* 0x0000000210007986 */ /* 0x0001e2000c101124 */
[----:B------:R-:W-:Y:S05]  /*7480*/  BRA `(.L_x_22414) ;  /* 0x00000c6000007947 */ /* 0x000fea0003800000 */
.L_x_22411:
        /* <DEDUP_REMOVED lines=9> */
.L_x_22416:
[----:B------:R0:W-:Y:S01]  /*7520*/  STG.E [R16.64], R2 ;  /* 0x0000000210007986 */ /* 0x0001e2000c101924 */
[----:B------:R-:W-:Y:S05]  /*7530*/  BRA `(.L_x_22414) ;  /* 0x00000bb000007947 */ /* 0x000fea0003800000 */
.L_x_22415:
[----:B------:R0:W-:Y:S01]  /*7540*/  STG.E.U16 [R16.64], R2 ;  /* 0x0000000210007986 */ /* 0x0001e2000c101524 */
[----:B------:R-:W-:Y:S05]  /*7550*/  BRA `(.L_x_22414) ;  /* 0x00000b9000007947 */ /* 0x000fea0003800000 */
.L_x_22410:
        /* <DEDUP_REMOVED lines=9> */
.L_x_22418:
[----:B------:R-:W-:-:S04]  /*75f0*/  FSEL R0, RZ, 1, !P0 ;  /* 0x3f800000ff007808 */ /* 0x000fc80004000000 */
[----:B------:R-:W-:-:S05]  /*7600*/  F2FP.PACK_AB R0, RZ, R0 ;  /* 0x00000000ff00723e */ /* 0x000fca00000000ff */
[----:B------:R0:W-:Y:S01]  /*7610*/  STG.E.U16 [R16.64], R0 ;  /* 0x0000000010007986 */ /* 0x0001e2000c101524 */
[----:B------:R-:W-:Y:S05]  /*7620*/  BRA `(.L_x_22414) ;  /* 0x00000ac000007947 */ /* 0x000fea0003800000 */
.L_x_22417:
        /* <DEDUP_REMOVED lines=10> */
.L_x_22420:
[----:B------:R-:W-:-:S04]  /*76d0*/  FSEL R0, RZ, 1, !P0 ;  /* 0x3f800000ff007808 */ /* 0x000fc80004000000 */
[----:B------:R-:W-:-:S04]  /*76e0*/  F2FP.PACK_AB R3, RZ, R0 ;  /* 0x00000000ff03723e */ /* 0x000fc800000000ff */
[----:B------:R-:W-:-:S05]  /*76f0*/  PRMT R3, R3, 0x5410, RZ ;  /* 0x0000541003037816 */ /* 0x000fca00000000ff */
[----:B------:R0:W-:Y:S01]  /*7700*/  STG.E [R16.64], R3 ;  /* 0x0000000310007986 */ /* 0x0001e2000c101924 */
[----:B------:R-:W-:Y:S05]  /*7710*/  BRA `(.L_x_22414) ;  /* 0x000009d000007947 */ /* 0x000fea0003800000 */
.L_x_22419:
[----:B------:R-:W-:Y:S01]  /*7720*/  FSEL R3, RZ, 1.875, !P0 ;  /* 0x3ff00000ff037808 */ /* 0x000fe20004000000 */
[----:B------:R-:W-:-:S05]  /*7730*/  IMAD.MOV.U32 R2, RZ, RZ, RZ ;  /* 0x000000ffff027224 */ /* 0x000fca00078e00ff */
[----:B------:R0:W-:Y:S01]  /*7740*/  STG.E.64 [R16.64], R2 ;  /* 0x0000000210007986 */ /* 0x0001e2000c101b24 */
[----:B------:R-:W-:Y:S05]  /*7750*/  BRA `(.L_x_22414) ;  /* 0x0000099000007947 */ /* 0x000fea0003800000 */
.L_x_22409:
        /* <DEDUP_REMOVED lines=10> */
.L_x_22423:
[----:B------:R-:W-:Y:S01]  /*7800*/  FSEL R5, RZ, 1.875, !P0 ;  /* 0x3ff00000ff057808 */ /* 0x000fe20004000000 */
[----:B------:R-:W-:Y:S01]  /*7810*/  CS2R R6, SRZ ;  /* 0x0000000000067805 */ /* 0x000fe2000001ff00 */
[----:B------:R-:W-:-:S05]  /*7820*/  IMAD.MOV.U32 R4, RZ, RZ, RZ ;  /* 0x000000ffff047224 */ /* 0x000fca00078e00ff */
[----:B------:R0:W-:Y:S01]  /*7830*/  STG.E.128 [R16.64], R4 ;  /* 0x0000000410007986 */ /* 0x0001e2000c101d24 */
[----:B------:R-:W-:Y:S05]  /*7840*/  BRA `(.L_x_22414) ;  /* 0x000008a000007947 */ /* 0x000fea0003800000 */
.L_x_22422:
        /* <DEDUP_REMOVED lines=18> */
.L_x_22427:
[----:B------:R-:W-:Y:S05]  /*7970*/  BSYNC B0 ;  /* 0x0000000000007941 */ /* 0x000fea0003800000 */
.L_x_22426:
[----:B------:R0:W-:Y:S01]  /*7980*/  STG.E.U8 [R16.64], R3 ;  /* 0x0000000310007986 */ /* 0x0001e2000c101124 */
[----:B------:R-:W-:Y:S05]  /*7990*/  BRA `(.L_x_22414) ;  /* 0x0000075000007947 */ /* 0x000fea0003800000 */
.L_x_22425:
        /* <DEDUP_REMOVED lines=13> */
.L_x_22428:
[----:B------:R-:W-:Y:S01]  /*7a70*/  ISETP.GT.U32.AND P0, PT, R3, 0x7f800000, PT ;  /* 0x7f8000000300780c */ /* 0x000fe20003f04070 */
[----:B------:R-:W-:-:S05]  /*7a80*/  IMAD.MOV.U32 R3, RZ, RZ, 0x7f ;  /* 0x0000007fff037424 */ /* 0x000fca00078e00ff */
[----:B------:R-:W-:-:S05]  /*7a90*/  SEL R3, R3, 0x7c, P0 ;  /* 0x0000007c03037807 */ /* 0x000fca0000000000 */
[----:B------:R0:W-:Y:S01]  /*7aa0*/  STG.E.U8 [R16.64], R3 ;  /* 0x0000000310007986 */ /* 0x0001e2000c101124 */
[----:B------:R-:W-:Y:S05]  /*7ab0*/  BRA `(.L_x_22414) ;  /* 0x0000063000007947 */ /* 0x000fea0003800000 */
.L_x_22424:
[----:B------:R-:W-:-:S04]  /*7ac0*/  FSEL R0, RZ, 1, !P0 ;  /* 0x3f800000ff007808 */ /* 0x000fc80004000000 */
[----:B------:R-:W-:-:S05]  /*7ad0*/  F2FP.BF16.PACK_AB R0, RZ, R0 ;  /* 0x00000000ff00723e */ /* 0x000fca00000010ff */
[----:B------:R0:W-:Y:S01]  /*7ae0*/  STG.E.U16 [R16.64], R0 ;  /* 0x0000000010007986 */ /* 0x0001e2000c101524 */
[----:B------:R-:W-:Y:S05]  /*7af0*/  BRA `(.L_x_22414) ;  /* 0x000005f000007947 */ /* 0x000fea0003800000 */
.L_x_22421:
        /* <DEDUP_REMOVED lines=10> */
.L_x_22431:
        /* <DEDUP_REMOVED lines=16> */
.L_x_22434:
[----:B------:R-:W-:Y:S02]  /*7ca0*/  PRMT R8, R0, 0x7610, R8 ;  /* 0x0000761000087816 */ /* 0x000fe40000000008 */
.L_x_22433:
[----:B------:R-:W-:Y:S05]  /*7cb0*/  BSYNC B0 ;  /* 0x0000000000007941 */ /* 0x000fea0003800000 */
.L_x_22432:
[----:B------:R0:W-:Y:S01]  /*7cc0*/  STG.E.U8 [R16.64], R8 ;  /* 0x0000000810007986 */ /* 0x0001e2000c101124 */
[----:B------:R-:W-:Y:S05]  /*7cd0*/  BRA `(.L_x_22414) ;  /* 0x0000041000007947 */ /* 0x000fea0003800000 */
.L_x_22430:
        /* <DEDUP_REMOVED lines=16> */
.L_x_22437:
[----:B------:R-:W-:Y:S02]  /*7de0*/  PRMT R8, R0, 0x7610, R8 ;  /* 0x0000761000087816 */ /* 0x000fe40000000008 */
.L_x_22436:
[----:B------:R-:W-:Y:S05]  /*7df0*/  BSYNC B0 ;  /* 0x0000000000007941 */ /* 0x000fea0003800000 */
.L_x_22435:
[----:B------:R0:W-:Y:S01]  /*7e00*/  STG.E.U8 [R16.64], R8 ;  /* 0x0000000810007986 */ /* 0x0001e2000c101124 */
[----:B------:R-:W-:Y:S05]  /*7e10*/  BRA `(.L_x_22414) ;  /* 0x000002d000007947 */ /* 0x000fea0003800000 */
.L_x_22429:
        /* <DEDUP_REMOVED lines=21> */
.L_x_22413:
        /* <DEDUP_REMOVED lines=20> */
.L_x_22439:
[----:B------:R-:W-:-:S05]  /*80b0*/  IMAD.MOV.U32 R3, RZ, RZ, RZ ;  /* 0x000000ffff037224 */ /* 0x000fca00078e00ff */
[----:B------:R0:W-:Y:S01]  /*80c0*/  STG.E.64 [R16.64], R2 ;  /* 0x0000000210007986 */ /* 0x0001e2000c101b24 */
[----:B------:R-:W-:Y:S05]  /*80d0*/  BRA `(.L_x_22414) ;  /* 0x0000001000007947 */ /* 0x000fea0003800000 */
.L_x_22438:
[----:B------:R0:W-:Y:S02]  /*80e0*/  STG.E [R16.64], R2 ;  /* 0x0000000210007986 */ /* 0x0001e4000c101924 */
.L_x_22414:
[----:B------:R-:W-:Y:S05]  /*80f0*/  BSYNC B6 ;  /* 0x0000000000067941 */ /* 0x000fea0003800000 */
.L_x_22408:
[----:B------:R-:W-:Y:S02]  /*8100*/  IADD3 R19, R19, 0x80, RZ ;  /* 0x0000008013137810 */ /* 0x000fe40007ffe0ff */
.L_x_22309:
[----:B------:R-:W-:Y:S05]  /*8110*/  BSYNC B7 ;  /* 0x0000000000077941 */ /* 0x000fea0003800000 */
.L_x_22308:
        /* <DEDUP_REMOVED lines=230> */
.L_x_22440:
        /* <DEDUP_REMOVED lines=19> */
.L_x_22444:
[----:B------:R0:W5:Y:S01]  /*90b0*/  LDG.E.U8 R2, [R4.64] ;  /* 0x0000002404027981 */ /* 0x000162000c1e1100 */
[----:B------:R-:W-:Y:S01]  /*90c0*/  IMAD.MOV.U32 R3, RZ, RZ, RZ ;  /* 0x000000ffff037224 */ /* 0x000fe200078e00ff */
[----:B------:R-:W-:Y:S05]  /*90d0*/  BRA `(.L_x_22446) ;  /* 0x00000d5000007947 */ /* 0x000fea0003800000 */
.L_x_22443:
        /* <DEDUP_REMOVED lines=8> */
.L_x_22448:
[----:B------:R-:W2:Y:S02]  /*9160*/  LDG.E R2, [R4.64] ;  /* 0x0000002404027981 */ /* 0x000ea4000c1e1900 */
[----:B--2---:R-:W-:Y:S01]  /*9170*/  SHF.R.S32.HI R3, RZ, 0x1f, R2 ;  /* 0x0000001fff037819 */ /* 0x004fe20000011402 */
[----:B------:R-:W-:Y:S05]  /*9180*/  BRA `(.L_x_22446) ;  /* 0x00000ca000007947 */ /* 0x000fea0003800000 */
.L_x_22447:
[----:B------:R-:W2:Y:S02]  /*9190*/  LDG.E.S16 R2, [R4.64] ;  /* 0x0000002404027981 */ /* 0x000ea4000c1e1700 */
[----:B--2---:R-:W-:Y:S01]  /*91a0*/  SHF.R.S32.HI R3, RZ, 0x1f, R2 ;  /* 0x0000001fff037819 */ /* 0x004fe20000011402 */
[----:B------:R-:W-:Y:S05]  /*91b0*/  BRA `(.L_x_22446) ;  /* 0x00000c7000007947 */ /* 0x000fea0003800000 */
.L_x_22442:
        /* <DEDUP_REMOVED lines=9> */
.L_x_22450:
[----:B------:R-:W2:Y:S02]  /*9250*/  LDG.E.U16 R4, [R4.64] ;  /* 0x0000002404047981 */ /* 0x000ea4000c1e1500 */
[----:B--2---:R-:W-:-:S06]  /*9260*/  HADD2.F32 R2, -RZ, R4.H0_H0 ;  /* 0x20000004ff027230 */ /* 0x004fcc0000004100 */
[----:B------:R-:W0:Y:S01]  /*9270*/  F2I.S64.TRUNC R2, R2 ;  /* 0x0000000200027311 */ /* 0x000e22000020d900 */
[----:B------:R-:W-:Y:S05]  /*9280*/  BRA `(.L_x_22446) ;  /* 0x00000ba000007947 */ /* 0x000fea0003800000 */
.L_x_22449:
        /* <DEDUP_REMOVED lines=9> */
.L_x_22452:
[----:B------:R-:W2:Y:S02]  /*9320*/  LDG.E.U16 R4, [R4.64] ;  /* 0x0000002404047981 */ /* 0x000ea4000c1e1500 */
[----:B--2---:R-:W-:-:S06]  /*9330*/  HADD2.F32 R2, -RZ, R4.H0_H0 ;  /* 0x20000004ff027230 */ /* 0x004fcc0000004100 */
[----:B------:R-:W0:Y:S01]  /*9340*/  F2I.S64.TRUNC R2, R2 ;  /* 0x0000000200027311 */ /* 0x000e22000020d900 */
[----:B------:R-:W-:Y:S05]  /*9350*/  BRA `(.L_x_22446) ;  /* 0x00000ad000007947 */ /* 0x000fea0003800000 */
.L_x_22451:
[----:B------:R-:W2:Y:S02]  /*9360*/  LDG.E.64 R2, [R4.64] ;  /* 0x0000002404027981 */ /* 0x000ea4000c1e1b00 */
[----:B--2---:R-:W0:Y:S01]  /*9370*/  F2I.S64.F64.TRUNC R2, R2 ;  /* 0x0000000200027311 */ /* 0x004e22000030d900 */
[----:B------:R-:W-:Y:S05]  /*9380*/  BRA `(.L_x_22446) ;  /* 0x00000aa000007947 */ /* 0x000fea0003800000 */
.L_x_22441:
        /* <DEDUP_REMOVED lines=13> */
.L_x_22455:
[----:B------:R-:W2:Y:S02]  /*9460*/  LDG.E.64 R2, [R4.64] ;  /* 0x0000002404027981 */ /* 0x000ea4000c1e1b00 */
[----:B--2---:R-:W0:Y:S01]  /*9470*/  F2I.S64.F64.TRUNC R2, R2 ;  /* 0x0000000200027311 */ /* 0x004e22000030d900 */
[----:B------:R-:W-:Y:S05]  /*9480*/  BRA `(.L_x_22446) ;  /* 0x000009a000007947 */ /* 0x000fea0003800000 */
.L_x_22454:
        /* <DEDUP_REMOVED lines=27> */
.L_x_22457:
        /* <DEDUP_REMOVED lines=14> */
.L_x_22456:
[----:B------:R-:W2:Y:S02]  /*9720*/  LDG.E.U16 R2, [R4.64] ;  /* 0x0000002404027981 */ /* 0x000ea4000c1e1500 */
[----:B--2---:R-:W-:-:S06]  /*9730*/  PRMT R2, RZ, 0x5410, R2 ;  /* 0x00005410ff027816 */ /* 0x004fcc0000000002 */
[----:B------:R-:W0:Y:S01]  /*9740*/  F2I.S64.TRUNC R2, R2 ;  /* 0x0000000200027311 */ /* 0x000e22000020d900 */
[----:B------:R-:W-:Y:S05]  /*9750*/  BRA `(.L_x_22446) ;  /* 0x000006d000007947 */ /* 0x000fea0003800000 */
.L_x_22453:
        /* <DEDUP_REMOVED lines=11> */
.L_x_22460:
        /* <DEDUP_REMOVED lines=21> */
.L_x_22464:
[----:B------:R-:W-:Y:S05]  /*9960*/  BSYNC B1 ;  /* 0x0000000000017941 */ /* 0x000fea0003800000 */
.L_x_22463:
[----:B------:R-:W-:Y:S01]  /*9970*/  IMAD.SHL.U32 R2, R2, 0x100000, RZ ;  /* 0x0010000002027824 */ /* 0x000fe200078e00ff */
[----:B------:R-:W-:-:S04]  /*9980*/  LEA R3, R0, 0x3b800000, 0x17 ;  /* 0x3b80000000037811 */ /* 0x000fc800078eb8ff */
[----:B------:R-:W-:Y:S02]  /*9990*/  LOP3.LUT R2, R3, R2, R4, 0xfe, !PT ;  /* 0x0000000203027212 */ /* 0x000fe400078efe04 */
.L_x_22462:
[----:B------:R-:W-:Y:S05]  /*99a0*/  BSYNC B0 ;  /* 0x0000000000007941 */ /* 0x000fea0003800000 */
.L_x_22461:
[----:B------:R-:W0:Y:S01]  /*99b0*/  F2I.S64.TRUNC R2, R2 ;  /* 0x0000000200027311 */ /* 0x000e22000020d900 */
[----:B------:R-:W-:Y:S05]  /*99c0*/  BRA `(.L_x_22446) ;  /* 0x0000046000007947 */ /* 0x000fea0003800000 */
.L_x_22459:
        /* <DEDUP_REMOVED lines=21> */
.L_x_22468:
[----:B------:R-:W-:Y:S05]  /*9b20*/  BSYNC B1 ;  /* 0x0000000000017941 */ /* 0x000fea0003800000 */
.L_x_22467:
[----:B------:R-:W-:Y:S01]  /*9b30*/  IMAD.SHL.U32 R2, R2, 0x200000, RZ ;  /* 0x0020000002027824 */ /* 0x000fe200078e00ff */
[----:B------:R-:W-:-:S04]  /*9b40*/  LEA R3, R0, 0x37800000, 0x17 ;  /* 0x3780000000037811 */ /* 0x000fc800078eb8ff */
[----:B------:R-:W-:Y:S02]  /*9b50*/  LOP3.LUT R2, R3, R2, R4, 0xfe, !PT ;  /* 0x0000000203027212 */ /* 0x000fe400078efe04 */
.L_x_22466:
[----:B------:R-:W-:Y:S05]  /*9b60*/  BSYNC B0 ;  /* 0x0000000000007941 */ /* 0x000fea0003800000 */
.L_x_22465:
[----:B------:R-:W0:Y:S01]  /*9b70*/  F2I.S64.TRUNC R2, R2 ;  /* 0x0000000200027311 */ /* 0x000e22000020d900 */
[----:B------:R-:W-:Y:S05]  /*9b80*/  BRA `(.L_x_22446) ;  /* 0x000002a000007947 */ /* 0x000fea0003800000 */
.L_x_22458:
        /* <DEDUP_REMOVED lines=14> */
.L_x_22472:
[----:B------:R-:W-:Y:S05]  /*9c70*/  BSYNC B0 ;  /* 0x0000000000007941 */ /* 0x000fea0003800000 */
.L_x_22471:
[----:B------:R-:W0:Y:S01]  /*9c80*/  F2I.S64.TRUNC R2, R2 ;  /* 0x0000000200027311 */ /* 0x000e22000020d900 */
[----:B------:R-:W-:Y:S05]  /*9c90*/  BRA `(.L_x_22446) ;  /* 0x0000019000007947 */ /* 0x000fea0003800000 */
.L_x_22445:
        /* <DEDUP_REMOVED lines=21> */
.L_x_22470:
[----:B------:R0:W5:Y:S01]  /*9df0*/  LDG.E.64 R2, [R4.64] ;  /* 0x0000002404027981 */ /* 0x000162000c1e1b00 */
[----:B------:R-:W-:Y:S05]  /*9e00*/  BRA `(.L_x_22446) ;  /* 0x0000002000007947 */ /* 0x000fea0003800000 */
.L_x_22469:
[----:B------:R0:W5:Y:S01]  /*9e10*/  LDG.E R2, [R4.64] ;  /* 0x0000002404027981 */ /* 0x000162000c1e1900 */
[----:B------:R-:W-:-:S03]  /*9e20*/  IMAD.MOV.U32 R3, RZ, RZ, RZ ;  /* 0x000000ffff037224 */ /* 0x000fc600078e00ff */
.L_x_22446:
[----:B0-----:R-:W0:Y:S01]  /*9e30*/  LDC.U8 R4, c[0x0][0x380] ;  /* 0x0000e000ff047b82 */ /* 0x001e220000000000 */
[----:B-----5:R-:W-:-:S04]  /*9e40*/  LOP3.LUT P0, RZ, R2, c[0x0][0x378], RZ, 0xfc, !PT ;  /* 0x0000de0002ff7a12 */ /* 0x020fc8000780fcff */
        /* <DEDUP_REMOVED lines=15> */
.L_x_22476:
[----:B------:R-:W-:Y:S01]  /*9f40*/  STG.E.U8 [R16.64], R2 ;  /* 0x0000000210007986 */ /* 0x000fe2000c101124 */
[----:B------:R-:W-:Y:S05]  /*9f50*/  EXIT ;  /* 0x000000000000794d */ /* 0x000fea0003800000 */
.L_x_22475:
        /* <DEDUP_REMOVED lines=9> */
.L_x_22479:
[----:B------:R-:W-:Y:S01]  /*9ff0*/  STG.E [R16.64], R2 ;  /* 0x0000000210007986 */ /* 0x000fe2000c101924 */
[----:B------:R-:W-:Y:S05]  /*a000*/  EXIT ;  /* 0x000000000000794d */ /* 0x000fea0003800000 */
.L_x_22478:
[----:B------:R-:W-:Y:S01]  /*a010*/  STG.E.U16 [R16.64], R2 ;  /* 0x0000000210007986 */ /* 0x000fe2000c101524 */
[----:B------:R-:W-:Y:S05]  /*a020*/  EXIT ;  /* 0x000000000000794d */ /* 0x000fea0003800000 */
.L_x_22474:
        /* <DEDUP_REMOVED lines=9> */
.L_x_22481:
[----:B------:R-:W-:-:S04]  /*a0c0*/  FSEL R0, RZ, 1, !P0 ;  /* 0x3f800000ff007808 */ /* 0x000fc80004000000 */
[----:B------:R-:W-:-:S05]  /*a0d0*/  F2FP.PACK_AB R0, RZ, R0 ;  /* 0x00000000ff00723e */ /* 0x000fca00000000ff */
[----:B------:R-:W-:Y:S01]  /*a0e0*/  STG.E.U16 [R16.64], R0 ;  /* 0x0000000010007986 */ /* 0x000fe2000c101524 */
[----:B------:R-:W-:Y:S05]  /*a0f0*/  EXIT ;  /* 0x000000000000794d */ /* 0x000fea0003800000 */
.L_x_22480:
        /* <DEDUP_REMOVED lines=10> */
.L_x_22483:
[----:B------:R-:W-:-:S04]  /*a1a0*/  FSEL R0, RZ, 1, !P0 ;  /* 0x3f800000ff007808 */ /* 0x000fc80004000000 */
[----:B------:R-:W-:-:S04]  /*a1b0*/  F2FP.PACK_AB R3, RZ, R0 ;  /* 0x00000000ff03723e */ /* 0x000fc800000000ff */
[----:B------:R-:W-:-:S05]  /*a1c0*/  PRMT R3, R3, 0x5410, RZ ;  /* 0x0000541003037816 */ /* 0x000fca00000000ff */
[----:B------:R-:W-:Y:S01]  /*a1d0*/  STG.E [R16.64], R3 ;  /* 0x0000000310007986 */ /* 0x000fe2000c101924 */
[----:B------:R-:W-:Y:S05]  /*a1e0*/  EXIT ;  /* 0x000000000000794d */ /* 0x000fea0003800000 */
.L_x_22482:
[----:B------:R-:W-:Y:S01]  /*a1f0*/  FSEL R3, RZ, 1.875, !P0 ;  /* 0x3ff00000ff037808 */ /* 0x000fe20004000000 */
[----:B------:R-:W-:-:S05]  /*a200*/  IMAD.MOV.U32 R2, RZ, RZ, RZ ;  /* 0x000000ffff027224 */ /* 0x000fca00078e00ff */
[----:B------:R-:W-:Y:S01]  /*a210*/  STG.E.64 [R16.64], R2 ;  /* 0x0000000210007986 */ /* 0x000fe2000c101b24 */
[----:B------:R-:W-:Y:S05]  /*a220*/  EXIT ;  /* 0x000000000000794d */ /* 0x000fea0003800000 */
.L_x_22473:
        /* <DEDUP_REMOVED lines=10> */
.L_x_22486:
[----:B------:R-:W-:Y:S01]  /*a2d0*/  FSEL R5, RZ, 1.875, !P0 ;  /* 0x3ff00000ff057808 */ /* 0x000fe20004000000 */
[----:B------:R-:W-:Y:S01]  /*a2e0*/  CS2R R6, SRZ ;  /* 0x0000000000067805 */ /* 0x000fe2000001ff00 */
[----:B------:R-:W-:-:S05]  /*a2f0*/  IMAD.MOV.U32 R4, RZ, RZ, RZ ;  /* 0x000000ffff047224 */ /* 0x000fca00078e00ff */
[----:B------:R-:W-:Y:S01]  /*a300*/  STG.E.128 [R16.64], R4 ;  /* 0x0000000410007986 */ /* 0x000fe2000c101d24 */
[----:B------:R-:W-:Y:S05]  /*a310*/  EXIT ;  /* 0x000000000000794d */ /* 0x000fea0003800000 */
.L_x_22485:
        /* <DEDUP_REMOVED lines=18> */
.L_x_22490:
[----:B------:R-:W-:Y:S05]  /*a440*/  BSYNC B0 ;  /* 0x0000000000007941 */ /* 0x000fea0003800000 */
.L_x_22489:
[----:B------:R-:W-:Y:S01]  /*a450*/  STG.E.U8 [R16.64], R3 ;  /* 0x0000000310007986 */ /* 0x000fe2000c101124 */
[----:B------:R-:W-:Y:S05]  /*a460*/  EXIT ;  /* 0x000000000000794d */ /* 0x000fea0003800000 */
.L_x_22488:
        /* <DEDUP_REMOVED lines=14> */
.L_x_22491:
[----:B------:R-:W-:Y:S01]  /*a550*/  IMAD.MOV.U32 R3, RZ, RZ, 0x7f ;  /* 0x0000007fff037424 */ /* 0x000fe200078e00ff */
[----:B------:R-:W-:-:S04]  /*a560*/  ISETP.GT.U32.AND P0, PT, R5, 0x7f800000, PT ;  /* 0x7f8000000500780c */ /* 0x000fc80003f04070 */
[----:B------:R-:W-:-:S05]  /*a570*/  SEL R3, R3, 0x7c, P0 ;  /* 0x0000007c03037807 */ /* 0x000fca0000000000 */
[----:B------:R-:W-:Y:S01]  /*a580*/  STG.E.U8 [R16.64], R3 ;  /* 0x0000000310007986 */ /* 0x000fe2000c101124 */
[----:B------:R-:W-:Y:S05]  /*a590*/  EXIT ;  /* 0x000000000000794d */ /* 0x000fea0003800000 */
.L_x_22487:
[----:B------:R-:W-:-:S04]  /*a5a0*/  FSEL R0, RZ, 1, !P0 ;  /* 0x3f800000ff007808 */ /* 0x000fc80004000000 */
[----:B------:R-:W-:-:S05]  /*a5b0*/  F2FP.BF16.PACK_AB R0, RZ, R0 ;  /* 0x00000000ff00723e */ /* 0x000fca00000010ff */
[----:B------:R-:W-:Y:S01]  /*a5c0*/  STG.E.U16 [R16.64], R0 ;  /* 0x0000000010007986 */ /* 0x000fe2000c101524 */
[----:B------:R-:W-:Y:S05]  /*a5d0*/  EXIT ;  /* 0x000000000000794d */ /* 0x000fea0003800000 */
.L_x_22484:
        /* <DEDUP_REMOVED lines=10> */
.L_x_22494:
        /* <DEDUP_REMOVED lines=16> */
.L_x_22497:
[----:B------:R-:W-:Y:S02]  /*a780*/  PRMT R8, R0, 0x7610, R8 ;  /* 0x0000761000087816 */ /* 0x000fe40000000008 */
.L_x_22496:
[----:B------:R-:W-:Y:S05]  /*a790*/  BSYNC B0 ;  /* 0x0000000000007941 */ /* 0x000fea0003800000 */
.L_x_22495:
[----:B------:R-:W-:Y:S01]  /*a7a0*/  STG.E.U8 [R16.64], R8 ;  /* 0x0000000810007986 */ /* 0x000fe2000c101124 */
[----:B------:R-:W-:Y:S05]  /*a7b0*/  EXIT ;  /* 0x000000000000794d */ /* 0x000fea0003800000 */
.L_x_22493:
        /* <DEDUP_REMOVED lines=16> */
.L_x_22500:
[----:B------:R-:W-:Y:S02]  /*a8c0*/  PRMT R8, R0, 0x7610, R8 ;  /* 0x0000761000087816 */ /* 0x000fe40000000008 */
.L_x_22499:
[----:B------:R-:W-:Y:S05]  /*a8d0*/  BSYNC B0 ;  /* 0x0000000000007941 */ /* 0x000fea0003800000 */
.L_x_22498:
[----:B------:R-:W-:Y:S01]  /*a8e0*/  STG.E.U8 [R16.64], R8 ;  /* 0x0000000810007986 */ /* 0x000fe2000c101124 */
[----:B------:R-:W-:Y:S05]  /*a8f0*/  EXIT ;  /* 0x000000000000794d */ /* 0x000fea0003800000 */
.L_x_22492:
        /* <DEDUP_REMOVED lines=21> */
.L_x_22477:
        /* <DEDUP_REMOVED lines=20> */
.L_x_22502:
[----:B------:R-:W-:-:S05]  /*ab90*/  IMAD.MOV.U32 R3, RZ, RZ, RZ ;  /* 0x000000ffff037224 */ /* 0x000fca00078e00ff */
[----:B------:R-:W-:Y:S01]  /*aba0*/  STG.E.64 [R16.64], R2 ;  /* 0x0000000210007986 */ /* 0x000fe2000c101b24 */
[----:B------:R-:W-:Y:S05]  /*abb0*/  EXIT ;  /* 0x000000000000794d */ /* 0x000fea0003800000 */
.L_x_22501:
[----:B------:R-:W-:Y:S01]  /*abc0*/  STG.E [R16.64], R2 ;  /* 0x0000000210007986 */ /* 0x000fe2000c101924 */
[----:B------:R-:W-:Y:S05]  /*abd0*/  EXIT ;  /* 0x000000000000794d */ /* 0x000fea0003800000 */
.L_x_22503:
        /* <DEDUP_REMOVED lines=10> */
.L_x_42025:


//--------------------- .text._ZN2at6native27unrolled_elementwise_kernelINS0_13AUnaryFunctorIllbZZZNS0_22logical_or_kernel_cudaERNS_14TensorIteratorEENKUlvE0_clEvENKUlvE2_clEvEUlllE_EESt5arrayIPcLm2EELi4E23TrivialOffsetCalculatorILi1EjESD_NS0_6memory12LoadWithCastILi1EEENSE_13StoreWithCastILi1EEEEEviT_T0_T2_T3_T4_T5_ --------------------------
	.section	.text._ZN2at6native27unrolled_elementwise_kernelINS0_13AUnaryFunctorIllbZZZNS0_22logical_or_kernel_cudaERNS_14TensorIteratorEENKUlvE0_clEvENKUlvE2_clEvEUlllE_EESt5arrayIPcLm2EELi4E23TrivialOffsetCalculatorILi1EjESD_NS0_6memory12LoadWithCastILi1EEENSE_13StoreWithCastILi1EEEEEviT_T0_T2_T3_T4_T5_,"ax",@progbits
	.sectioninfo	@"SHI_REGISTERS=31"
	.align	128
        .global         _ZN2at6native27unrolled_elementwise_kernelINS0_13AUnaryFunctorIllbZZZNS0_22logical_or_kernel_cudaERNS_14TensorIteratorEENKUlvE0_clEvENKUlvE2_clEvEUlllE_EESt5arrayIPcLm2EELi4E23TrivialOffsetCalculatorILi1EjESD_NS0_6memory12LoadWithCastILi1EEENSE_13StoreWithCastILi1EEEEEviT_T0_T2_T3_T4_T5_
        .type           _ZN2at6native27unrolled_elementwise_kernelINS0_13AUnaryFunctorIllbZZZNS0_22logical_or_kernel_cudaERNS_14TensorIteratorEENKUlvE0_clEvENKUlvE2_clEvEUlllE_EESt5arrayIPcLm2EELi4E23TrivialOffsetCalculatorILi1EjESD_NS0_6memory12LoadWithCastILi1EEENSE_13StoreWithCastILi1EEEEEviT_T0_T2_T3_T4_T5_,@function
        .size           _ZN2at6native27unrolled_elementwise_kernelINS0_13AUnaryFunctorIllbZZZNS0_22logical_or_kernel_cudaERNS_14TensorIteratorEENKUlvE0_clEvENKUlvE2_clEvEUlllE_EESt5arrayIPcLm2EELi4E23TrivialOffsetCalculatorILi1EjESD_NS0_6memory12LoadWithCastILi1EEENSE_13StoreWithCastILi1EEEEEviT_T0_T2_T3_T4_T5_,(.L_x_42026 - _ZN2at6native27unrolled_elementwise_kernelINS0_13AUnaryFunctorIllbZZZNS0_22logical_or_kernel_cudaERNS_14TensorIteratorEENKUlvE0_clEvENKUlvE2_clEvEUlllE_EESt5arrayIPcLm2EELi4E23TrivialOffsetCalculatorILi1EjESD_NS0_6memory12LoadWithCastILi1EEENSE_13StoreWithCastILi1EEEEEviT_T0_T2_T3_T4_T5_)
        .other          _ZN2at6native27unrolled_elementwise_kernelINS0_13AUnaryFunctorIllbZZZNS0_22logical_or_kernel_cudaERNS_14TensorIteratorEENKUlvE0_clEvENKUlvE2_clEvEUlllE_EESt5arrayIPcLm2EELi4E23TrivialOffsetCalculatorILi1EjESD_NS0_6memory12LoadWithCastILi1EEENSE_13StoreWithCastILi1EEEEEviT_T0_T2_T3_T4_T5_,@"STO_CUDA_ENTRY STV_DEFAULT"
_ZN2at6native27unrolled_elementwise_kernelINS0_13AUnaryFunctorIllbZZZNS0_22logical_or_kernel_cudaERNS_14TensorIteratorEENKUlvE0_clEvENKUlvE2_clEvEUlllE_EESt5arrayIPcLm2EELi4E23TrivialOffsetCalculatorILi1EjESD_NS0_6memory12LoadWithCastILi1EEENSE_13StoreWithCastILi1EEEEEviT_T0_T2_T3_T4_T5_:
.text._ZN2at6native27unrolled_elementwise_kernelINS0_13AUnaryFunctorIllbZZZNS0_22logical_or_kernel_cudaERNS_14TensorIteratorEENKUlvE0_clEvENKUlvE2_clEvEUlllE_EESt5arrayIPcLm2EELi4E23TrivialOffsetCalculatorILi1EjESD_NS0_6memory12LoadWithCastILi1EEENSE_13StoreWithCastILi1EEEEEviT_T0_T2_T3_T4_T5_:
        /* <DEDUP_REMOVED lines=30> */
.L_x_22509:
[----:B------:R0:W5:Y:S01]  /*01e0*/  LDG.E.U8 R22, [R4.64] ;  /* 0x0000002404167981 */ /* 0x000162000c1e1100 */
[----:B------:R-:W-:Y:S01]  /*01f0*/  IMAD.MOV.U32 R23, RZ, RZ, RZ ;  /* 0x000000ffff177224 */ /* 0x000fe200078e00ff */
[----:B------:R-:W-:Y:S05]  /*0200*/  BRA `(.L_x_22511) ;  /* 0x00000d6000007947 */ /* 0x000fea0003800000 */
.L_x_22508:
        /* <DEDUP_REMOVED lines=8> */
.L_x_22513:
[----:B------:R-:W2:Y:S02]  /*0290*/  LDG.E R22, [R4.64] ;  /* 0x0000002404167981 */ /* 0x000ea4000c1e1900 */
[----:B--2---:R-:W-:Y:S01]  /*02a0*/  SHF.R.S32.HI R23, RZ, 0x1f, R22 ;  /* 0x0000001fff177819 */ /* 0x004fe20000011416 */
[----:B------:R-:W-:Y:S05]  /*02b0*/  BRA `(.L_x_22511) ;  /* 0x00000cb000007947 */ /* 0x000fea0003800000 */
.L_x_22512:
[----:B------:R-:W2:Y:S02]  /*02c0*/  LDG.E.S16 R22, [R4.64] ;  /* 0x0000002404167981 */ /* 0x000ea4000c1e1700 */
[----:B--2---:R-:W-:Y:S01]  /*02d0*/  SHF.R.S32.HI R23, RZ, 0x1f, R22 ;  /* 0x0000001fff177819 */ /* 0x004fe20000011416 */
[----:B------:R-:W-:Y:S05]  /*02e0*/  BRA `(.L_x_22511) ;  /* 0x00000c8000007947 */ /* 0x000fea0003800000 */
.L_x_22507:
        /* <DEDUP_REMOVED lines=9> */
.L_x_22515:
[----:B------:R-:W2:Y:S02]  /*0380*/  LDG.E.U16 R4, [R4.64] ;  /* 0x0000002404047981 */ /* 0x000ea4000c1e1500 */
[----:B--2---:R-:W-:-:S06]  /*0390*/  HADD2.F32 R22, -RZ, R4.H0_H0 ;  /* 0x20000004ff167230 */ /* 0x004fcc0000004100 */
[----:B------:R-:W0:Y:S01]  /*03a0*/  F2I.S64.TRUNC R22, R22 ;  /* 0x0000001600167311 */ /* 0x000e22000020d900 */
[----:B------:R-:W-:Y:S05]  /*03b0*/  BRA `(.L_x_22511) ;  /* 0x00000bb000007947 */ /* 0x000fea0003800000 */
.L_x_22514:
        /* <DEDUP_REMOVED lines=9> */
.L_x_22517:
[----:B------:R-:W2:Y:S02]  /*0450*/  LDG.E.U16 R4, [R4.64] ;  /* 0x0000002404047981 */ /* 0x000ea4000c1e1500 */
[----:B--2---:R-:W-:-:S06]  /*0460*/  HADD2.F32 R22, -RZ, R4.H0_H0 ;  /* 0x20000004ff167230 */ /* 0x004fcc0000004100 */
[----:B------:R-:W0:Y:S01]  /*0470*/  F2I.S64.TRUNC R22, R22 ;  /* 0x0000001600167311 */ /* 0x000e22000020d900 */
[----:B------:R-:W-:Y:S05]  /*0480*/  BRA `(.L_x_22511) ;  /* 0x00000ae000007947 */ /* 0x000fea0003800000 */
.L_x_22516:
[----:B------:R-:W2:Y:S02]  /*0490*/  LDG.E.64 R4, [R4.64] ;  /* 0x0000002404047981 */ /* 0x000ea4000c1e1b00 */
[----:B--2---:R0:W1:Y:S01]  /*04a0*/  F2I.S64.F64.TRUNC R22, R4 ;  /* 0x0000000400167311 */ /* 0x004062000030d900 */
[----:B------:R-:W-:Y:S05]  /*04b0*/  BRA `(.L_x_22511) ;  /* 0x00000ab000007947 */ /* 0x000fea0003800000 */
.L_x_22506:
        /* <DEDUP_REMOVED lines=13> */
.L_x_22520:
[----:B------:R-:W2:Y:S02]  /*0590*/  LDG.E.64 R4, [R4.64] ;  /* 0x0000002404047981 */ /* 0x000ea4000c1e1b00 */
[----:B--2---:R0:W1:Y:S01]  /*05a0*/  F2I.S64.F64.TRUNC R22, R4 ;  /* 0x0000000400167311 */ /* 0x004062000030d900 */
[----:B------:R-:W-:Y:S05]  /*05b0*/  BRA `(.L_x_22511) ;  /* 0x000009b000007947 */ /* 0x000fea0003800000 */
.L_x_22519:
        /* <DEDUP_REMOVED lines=27> */
.L_x_22522:
        /* <DEDUP_REMOVED lines=15> */
.L_x_22521:
[----:B------:R-:W2:Y:S02]  /*0860*/  LDG.E.U16 R22, [R4.64] ;  /* 0x0000002404167981 */ /* 0x000ea4000c1e1500 */
[----:B--2---:R-:W-:-:S06]  /*0870*/  PRMT R22, RZ, 0x5410, R22 ;  /* 0x00005410ff167816 */ /* 0x004fcc0000000016 */
[----:B------:R-:W0:Y:S01]  /*0880*/  F2I.S64.TRUNC R22, R22 ;  /* 0x0000001600167311 */ /* 0x000e22000020d900 */
[----:B------:R-:W-:Y:S05]  /*0890*/  BRA `(.L_x_22511) ;  /* 0x000006d000007947 */ /* 0x000fea0003800000 */
.L_x_22518:
        /* <DEDUP_REMOVED lines=11> */
.L_x_22525:
        /* <DEDUP_REMOVED lines=21> */
.L_x_22529:
[----:B------:R-:W-:Y:S05]  /*0aa0*/  BSYNC B1 ;  /* 0x0000000000017941 */ /* 0x000fea0003800000 */
.L_x_22528:
[----:B------:R-:W-:Y:S01]  /*0ab0*/  IMAD.SHL.U32 R3, R3, 0x100000, RZ ;  /* 0x0010000003037824 */ /* 0x000fe200078e00ff */
[----:B------:R-:W-:-:S04]  /*0ac0*/  LEA R5, R0, 0x3b800000, 0x17 ;  /* 0x3b80000000057811 */ /* 0x000fc800078eb8ff */
[----:B------:R-:W-:Y:S02]  /*0ad0*/  LOP3.LUT R22, R5, R3, R22, 0xfe, !PT ;  /* 0x0000000305167212 */ /* 0x000fe400078efe16 */
.L_x_22527:
[----:B------:R-:W-:Y:S05]  /*0ae0*/  BSYNC B0 ;  /* 0x0000000000007941 */ /* 0x000fea0003800000 */
.L_x_22526:
[----:B------:R-:W0:Y:S01]  /*0af0*/  F2I.S64.TRUNC R22, R22 ;  /* 0x0000001600167311 */ /* 0x000e22000020d900 */
[----:B------:R-:W-:Y:S05]  /*0b00*/  BRA `(.L_x_22511) ;  /* 0x0000046000007947 */ /* 0x000fea0003800000 */
.L_x_22524:
        /* <DEDUP_REMOVED lines=21> */
.L_x_22533:
[----:B------:R-:W-:Y:S05]  /*0c60*/  BSYNC B1 ;  /* 0x0000000000017941 */ /* 0x000fea0003800000 */
.L_x_22532:
[----:B------:R-:W-:Y:S01]  /*0c70*/  IMAD.SHL.U32 R3, R3, 0x200000, RZ ;  /* 0x0020000003037824 */ /* 0x000fe200078e00ff */
[----:B------:R-:W-:-:S04]  /*0c80*/  LEA R5, R0, 0x37800000, 0x17 ;  /* 0x3780000000057811 */ /* 0x000fc800078eb8ff */
[----:B------:R-:W-:Y:S02]  /*0c90*/  LOP3.LUT R22, R5, R3, R22, 0xfe, !PT ;  /* 0x0000000305167212 */ /* 0x000fe400078efe16 */
.L_x_22531:
[----:B------:R-:W-:Y:S05]  /*0ca0*/  BSYNC B0 ;  /* 0x0000000000007941 */ /* 0x000fea0003800000 */
.L_x_22530:
[----:B------:R-:W0:Y:S01]  /*0cb0*/  F2I.S64.TRUNC R22, R22 ;  /* 0x0000001600167311 */ /* 0x000e22000020d900 */
[----:B------:R-:W-:Y:S05]  /*0cc0*/  BRA `(.L_x_22511) ;  /* 0x000002a000007947 */ /* 0x000fea0003800000 */
.L_x_22523:
        /* <DEDUP_REMOVED lines=14> */
.L_x_22537:
[----:B------:R-:W-:Y:S05]  /*0db0*/  BSYNC B0 ;  /* 0x0000000000007941 */ /* 0x000fea0003800000 */
.L_x_22536:
[----:B------:R-:W0:Y:S01]  /*0dc0*/  F2I.S64.TRUNC R22, R22 ;  /* 0x0000001600167311 */ /* 0x000e22000020d900 */
[----:B------:R-:W-:Y:S05]  /*0dd0*/  BRA `(.L_x_22511) ;  /* 0x0000019000007947 */ /* 0x000fea0003800000 */
.L_x_22510:
        /* <DEDUP_REMOVED lines=21> */
.L_x_22535:
[----:B------:R0:W5:Y:S01]  /*0f30*/  LDG.E.64 R22, [R4.64] ;  /* 0x0000002404167981 */ /* 0x000162000c1e1b00 */
[----:B------:R-:W-:Y:S05]  /*0f40*/  BRA `(.L_x_22511) ;  /* 0x0000002000007947 */ /* 0x000fea0003800000 */
.L_x_22534:
[----:B------:R0:W5:Y:S01]  /*0f50*/  LDG.E R22, [R4.64] ;  /* 0x0000002404167981 */ /* 0x000162000c1e1900 */
[----:B------:R-:W-:-:S03]  /*0f60*/  IMAD.MOV.U32 R23, RZ, RZ, RZ ;  /* 0x000000ffff177224 */ /* 0x000fc600078e00ff */
.L_x_22511:
[----:B------:R-:W2:Y:S02]  /*0f70*/  S2R R28, SR_TID.X ;  /* 0x00000000001c7919 */ /* 0x000ea40000002100 */
[----:B--2---:R-:W-:Y:S02]  /*0f80*/  IADD3 R28, R28, 0x80, RZ ;  /* 0x000000801c1c7810 */ /* 0x004fe40007ffe0ff */
.L_x_22505:
[----:B-1----:R-:W-:Y:S05]  /*0f90*/  BSYNC B6 ;  /* 0x0000000000067941 */ /* 0x002fea0003800000 */
.L_x_22504:
        /* <DEDUP_REMOVED lines=22> */
.L_x_22543:
[----:B------:R0:W5:Y:S01]  /*1100*/  LDG.E.U8 R24, [R4.64] ;  /* 0x0000002404187981 */ /* 0x000162000c1e1100 */
[----:B------:R-:W-:Y:S01]  /*1110*/  IMAD.MOV.U32 R25, RZ, RZ, RZ ;  /* 0x000000ffff197224 */ /* 0x000fe200078e00ff */
[----:B------:R-:W-:Y:S05]  /*1120*/  BRA `(.L_x_22545) ;  /* 0x00000d5000007947 */ /* 0x000fea0003800000 */
.L_x_22542:
        /* <DEDUP_REMOVED lines=8> */
.L_x_22547:
[----:B------:R-:W2:Y:S02]  /*11b0*/  LDG.E R24, [R4.64] ;  /* 0x0000002404187981 */ /* 0x000ea4000c1e1900 */
[----:B--2---:R-:W-:Y:S01]  /*11c0*/  SHF.R.S32.HI R25, RZ, 0x1f, R24 ;  /* 0x0000001fff197819 */ /* 0x004fe20000011418 */
[----:B------:R-:W-:Y:S05]  /*11d0*/  BRA `(.L_x_22545) ;  /* 0x00000ca000007947 */ /* 0x000fea0003800000 */
.L_x_22546:
[----:B------:R-:W2:Y:S02]  /*11e0*/  LDG.E.S16 R24, [R4.64] ;  /* 0x0000002404187981 */ /* 0x000ea4000c1e1700 */
[----:B--2---:R-:W-:Y:S01]  /*11f0*/  SHF.R.S32.HI R25, RZ, 0x1f, R24 ;  /* 0x0000001fff197819 */ /* 0x004fe20000011418 */
[----:B------:R-:W-:Y:S05]  /*1200*/  BRA `(.L_x_22545) ;  /* 0x00000c7000007947 */ /* 0x000fea0003800000 */
.L_x_22541:
        /* <DEDUP_REMOVED lines=9> */
.L_x_22549:
[----:B------:R-:W2:Y:S02]  /*12a0*/  LDG.E.U16 R4, [R4.64] ;  /* 0x0000002404047981 */ /* 0x000ea4000c1e1500 */
[----:B--2---:R-:W-:-:S06]  /*12b0*/  HADD2.F32 R24, -RZ, R4.H0_H0 ;  /* 0x20000004ff187230 */ /* 0x004fcc0000004100 */
[----:B------:R-:W0:Y:S01]  /*12c0*/  F2I.S64.TRUNC R24, R24 ;  /* 0x0000001800187311 */ /* 0x000e22000020d900 */
[----:B------:R-:W-:Y:S05]  /*12d0*/  BRA `(.L_x_22545) ;  /* 0x00000ba000007947 */ /* 0x000fea0003800000 */
.L_x_22548:
        /* <DEDUP_REMOVED lines=9> */
.L_x_22551:
[----:B------:R-:W2:Y:S02]  /*1370*/  LDG.E.U16 R4, [R4.64] ;  /* 0x0000002404047981 */ /* 0x000ea4000c1e1500 */
[----:B--2---:R-:W-:-:S06]  /*1380*/  HADD2.F32 R24, -RZ, R4.H0_H0 ;  /* 0x20000004ff187230 */ /* 0x004fcc0000004100 */
[----:B------:R-:W0:Y:S01]  /*1390*/  F2I.S64.TRUNC R24, R24 ;  /* 0x0000001800187311 */ /* 0x000e22000020d900 */
[----:B------:R-:W-:Y:S05]  /*13a0*/  BRA `(.L_x_22545) ;  /* 0x00000ad000007947 */ /* 0x000fea0003800000 */
.L_x_22550:
[----:B------:R-:W2:Y:S02]  /*13b0*/  LDG.E.64 R4, [R4.64] ;  /* 0x0000002404047981 */ /* 0x000ea4000c1e1b00 */
[----:B--2---:R0:W1:Y:S01]  /*13c0*/  F2I.S64.F64.TRUNC R24, R4 ;  /* 0x0000000400187311 */ /* 0x004062000030d900 */
[----:B------:R-:W-:Y:S05]  /*13d0*/  BRA `(.L_x_22545) ;  /* 0x00000aa000007947 */ /* 0x000fea0003800000 */
.L_x_22540:
        /* <DEDUP_REMOVED lines=13> */
.L_x_22554:
[----:B------:R-:W2:Y:S02]  /*14b0*/  LDG.E.64 R4, [R4.64] ;  /* 0x0000002404047981 */ /* 0x000ea4000c1e1b00 */
[----:B--2---:R0:W1:Y:S01]  /*14c0*/  F2I.S64.F64.TRUNC R24, R4 ;  /* 0x0000000400187311 */ /* 0x004062000030d900 */
[----:B------:R-:W-:Y:S05]  /*14d0*/  BRA `(.L_x_22545) ;  /* 0x000009a000007947 */ /* 0x000fea0003800000 */
.L_x_22553:
        /* <DEDUP_REMOVED lines=27> */
.L_x_22556:
        /* <DEDUP_REMOVED lines=14> */
.L_x_22555:
[----:B------:R-:W2:Y:S02]  /*1770*/  LDG.E.U16 R24, [R4.64] ;  /* 0x0000002404187981 */ /* 0x000ea4000c1e1500 */
[----:B--2---:R-:W-:-:S06]  /*1780*/  PRMT R24, RZ, 0x5410, R24 ;  /* 0x00005410ff187816 */ /* 0x004fcc0000000018 */
[----:B------:R-:W0:Y:S01]  /*1790*/  F2I.S64.TRUNC R24, R24 ;  /* 0x0000001800187311 */ /* 0x000e22000020d900 */
[----:B------:R-:W-:Y:S05]  /*17a0*/  BRA `(.L_x_22545) ;  /* 0x000006d000007947 */ /* 0x000fea0003800000 */
.L_x_22552:
        /* <DEDUP_REMOVED lines=11> */
.L_x_22559:
        /* <DEDUP_REMOVED lines=21> */
.L_x_22563:
[----:B------:R-:W-:Y:S05]  /*19b0*/  BSYNC B1 ;  /* 0x0000000000017941 */ /* 0x000fea0003800000 */
.L_x_22562:
[----:B------:R-:W-:Y:S01]  /*19c0*/  IMAD.SHL.U32 R3, R3, 0x100000, RZ ;  /* 0x0010000003037824 */ /* 0x000fe200078e00ff */
[----:B------:R-:W-:-:S04]  /*19d0*/  LEA R5, R0, 0x3b800000, 0x17 ;  /* 0x3b80000000057811 */ /* 0x000fc800078eb8ff */
[----:B------:R-:W-:Y:S02]  /*19e0*/  LOP3.LUT R24, R5, R3, R24, 0xfe, !PT ;  /* 0x0000000305187212 */ /* 0x000fe400078efe18 */
.L_x_22561:
[----:B------:R-:W-:Y:S05]  /*19f0*/  BSYNC B0 ;  /* 0x0000000000007941 */ /* 0x000fea0003800000 */
.L_x_22560:
[----:B------:R-:W0:Y:S01]  /*1a00*/  F2I.S64.TRUNC R24, R24 ;  /* 0x0000001800187311 */ /* 0x000e22000020d900 */
[----:B------:R-:W-:Y:S05]  /*1a10*/  BRA `(.L_x_22545) ;  /* 0x0000046000007947 */ /* 0x000fea0003800000 */
.L_x_22558:
        /* <DEDUP_REMOVED lines=21> */
.L_x_22567:
[----:B------:R-:W-:Y:S05]  /*1b70*/  BSYNC B1 ;  /* 0x0000000000017941 */ /* 0x000fea0003800000 */
.L_x_22566:
[----:B------:R-:W-:Y:S01]  /*1b80*/  IMAD.SHL.U32 R3, R3, 0x200000, RZ ;  /* 0x0020000003037824 */ /* 0x000fe200078e00ff */
[----:B------:R-:W-:-:S04]  /*1b90*/  LEA R5, R0, 0x37800000, 0x17 ;  /* 0x3780000000057811 */ /* 0x000fc800078eb8ff */
[----:B------:R-:W-:Y:S02]  /*1ba0*/  LOP3.LUT R24, R5, R3, R24, 0xfe, !PT ;  /* 0x0000000305187212 */ /* 0x000fe400078efe18 */
.L_x_22565:
[----:B------:R-:W-:Y:S05]  /*1bb0*/  BSYNC B0 ;  /* 0x0000000000007941 */ /* 0x000fea0003800000 */
.L_x_22564:
[----:B------:R-:W0:Y:S01]  /*1bc0*/  F2I.S64.TRUNC R24, R24 ;  /* 0x0000001800187311 */ /* 0x000e22000020d900 */
[----:B------:R-:W-:Y:S05]  /*1bd0*/  BRA `(.L_x_22545) ;  /* 0x000002a000007947 */ /* 0x000fea0003800000 */
.L_x_22557:
        /* <DEDUP_REMOVED lines=14> */
.L_x_22571:
[----:B------:R-:W-:Y:S05]  /*1cc0*/  BSYNC B0 ;  /* 0x0000000000007941 */ /* 0x000fea0003800000 */
.L_x_22570:
[----:B------:R-:W0:Y:S01]  /*1cd0*/  F2I.S64.TRUNC R24, R24 ;  /* 0x0000001800187311 */ /* 0x000e22000020d900 */
[----:B------:R-:W-:Y:S05]  /*1ce0*/  BRA `(.L_x_22545) ;  /* 0x0000019000007947 */ /* 0x000fea0003800000 */
.L_x_22544:
        /* <DEDUP_REMOVED lines=21> */
.L_x_22569:
[----:B------:R0:W5:Y:S01]  /*1e40*/  LDG.E.64 R24, [R4.64] ;  /* 0x0000002404187981 */ /* 0x000162000c1e1b00 */
[----:B------:R-:W-:Y:S05]  /*1e50*/  BRA `(.L_x_22545) ;  /* 0x0000002000007947 */ /* 0x000fea0003800000 */
.L_x_22568:
[----:B------:R0:W5:Y:S01]  /*1e60*/  LDG.E R24, [R4.64] ;  /* 0x0000002404187981 */ /* 0x000162000c1e1900 */
[----:B------:R-:W-:-:S03]  /*1e70*/  IMAD.MOV.U32 R25, RZ, RZ, RZ ;  /* 0x000000ffff197224 */ /* 0x000fc600078e00ff */
.L_x_22545:
[----:B------:R-:W-:-:S04]  /*1e80*/  IADD3 R28, R28, 0x80, RZ ;  /* 0x000000801c1c7810 */ /* 0x000fc80007ffe0ff */
.L_x_22539:
[----:B------:R-:W-:Y:S05]  /*1e90*/  BSYNC B6 ;  /* 0x0000000000067941 */ /* 0x000fea0003800000 */
.L_x_22538:
        /* <DEDUP_REMOVED lines=24> */
.L_x_22577:
[----:B------:R0:W5:Y:S01]  /*2020*/  LDG.E.U8 R16, [R4.64] ;  /* 0x0000002404107981 */ /* 0x000162000c1e1100 */
[----:B------:R-:W-:Y:S01]  /*2030*/  IMAD.MOV.U32 R17, RZ, RZ, RZ ;  /* 0x000000ffff117224 */ /* 0x000fe200078e00ff */
[----:B------:R-:W-:Y:S05]  /*2040*/  BRA `(.L_x_22579) ;  /* 0x00000d5000007947 */ /* 0x000fea0003800000 */
.L_x_22576:
        /* <DEDUP_REMOVED lines=8> */
.L_x_22581:
[----:B------:R-:W2:Y:S02]  /*20d0*/  LDG.E R16, [R4.64] ;  /* 0x0000002404107981 */ /* 0x000ea4000c1e1900 */
[----:B--2---:R-:W-:Y:S01]  /*20e0*/  SHF.R.S32.HI R17, RZ, 0x1f, R16 ;  /* 0x0000001fff117819 */ /* 0x004fe20000011410 */
[----:B------:R-:W-:Y:S05]  /*20f0*/  BRA `(.L_x_22579) ;  /* 0x00000ca000007947 */ /* 0x000fea0003800000 */
.L_x_22580:
[----:B------:R-:W2:Y:S02]  /*2100*/  LDG.E.S16 R16, [R4.64] ;  /* 0x0000002404107981 */ /* 0x000ea4000c1e1700 */
[----:B--2---:R-:W-:Y:S01]  /*2110*/  SHF.R.S32.HI R17, RZ, 0x1f, R16 ;  /* 0x0000001fff117819 */ /* 0x004fe20000011410 */
[----:B------:R-:W-:Y:S05]  /*2120*/  BRA `(.L_x_22579) ;  /* 0x00000c7000007947 */ /* 0x000fea0003800000 */
.L_x_22575:
        /* <DEDUP_REMOVED lines=9> */
.L_x_22583:
[----:B------:R-:W2:Y:S02]  /*21c0*/  LDG.E.U16 R4, [R4.64] ;  /* 0x0000002404047981 */ /* 0x000ea4000c1e1500 */
[----:B--2---:R-:W-:-:S06]  /*21d0*/  HADD2.F32 R16, -RZ, R4.H0_H0 ;  /* 0x20000004ff107230 */ /* 0x004fcc0000004100 */
[----:B------:R-:W0:Y:S01]  /*21e0*/  F2I.S64.TRUNC R16, R16 ;  /* 0x0000001000107311 */ /* 0x000e22000020d900 */
[----:B------:R-:W-:Y:S05]  /*21f0*/  BRA `(.L_x_22579) ;  /* 0x00000ba000007947 */ /* 0x000fea0003800000 */
.L_x_22582:
        /* <DEDUP_REMOVED lines=9> */
.L_x_22585:
[----:B------:R-:W2:Y:S02]  /*2290*/  LDG.E.U16 R4, [R4.64] ;  /* 0x0000002404047981 */ /* 0x000ea4000c1e1500 */
[----:B--2---:R-:W-:-:S06]  /*22a0*/  HADD2.F32 R16, -RZ, R4.H0_H0 ;  /* 0x20000004ff107230 */ /* 0x004fcc0000004100 */
[----:B------:R-:W0:Y:S01]  /*22b0*/  F2I.S64.TRUNC R16, R16 ;  /* 0x0000001000107311 */ /* 0x000e22000020d900 */
[----:B------:R-:W-:Y:S05]  /*22c0*/  BRA `(.L_x_22579) ;  /* 0x00000ad000007947 */ /* 0x000fea0003800000 */
.L_x_22584:
[----:B------:R-:W2:Y:S02]  /*22d0*/  LDG.E.64 R4, [R4.64] ;  /* 0x0000002404047981 */ /* 0x000ea4000c1e1b00 */
[----:B--2---:R0:W2:Y:S01]  /*22e0*/  F2I.S64.F64.TRUNC R16, R4 ;  /* 0x0000000400107311 */ /* 0x0040a2000030d900 */
[----:B------:R-:W-:Y:S05]  /*22f0*/  BRA `(.L_x_22579) ;  /* 0x00000aa000007947 */ /* 0x000fea0003800000 */
.L_x_22574:
        /* <DEDUP_REMOVED lines=13> */
.L_x_22588:
[----:B------:R-:W2:Y:S02]  /*23d0*/  LDG.E.64 R4, [R4.64] ;  /* 0x0000002404047981 */ /* 0x000ea4000c1e1b00 */
[----:B--2---:R0:W2:Y:S01]  /*23e0*/  F2I.S64.F64.TRUNC R16, R4 ;  /* 0x0000000400107311 */ /* 0x0040a2000030d900 */
[----:B------:R-:W-:Y:S05]  /*23f0*/  BRA `(.L_x_22579) ;  /* 0x000009a000007947 */ /* 0x000fea0003800000 */
.L_x_22587:
        /* <DEDUP_REMOVED lines=27> */
.L_x_22590:
        /* <DEDUP_REMOVED lines=14> */
.L_x_22589:
[----:B------:R-:W2:Y:S02]  /*2690*/  LDG.E.U16 R16, [R4.64] ;  /* 0x0000002404107981 */ /* 0x000ea4000c1e1500 */
[----:B--2---:R-:W-:-:S06]  /*26a0*/  PRMT R16, RZ, 0x5410, R16 ;  /* 0x00005410ff107816 */ /* 0x004fcc0000000010 */
[----:B------:R-:W0:Y:S01]  /*26b0*/  F2I.S64.TRUNC R16, R16 ;  /* 0x0000001000107311 */ /* 0x000e22000020d900 */
[----:B------:R-:W-:Y:S05]  /*26c0*/  BRA `(.L_x_22579) ;  /* 0x000006d000007947 */ /* 0x000fea0003800000 */
.L_x_22586:
        /* <DEDUP_REMOVED lines=11> */
.L_x_22593:
        /* <DEDUP_REMOVED lines=21> */
.L_x_22597:
[----:B------:R-:W-:Y:S05]  /*28d0*/  BSYNC B1 ;  /* 0x0000000000017941 */ /* 0x000fea0003800000 */
.L_x_22596:
[----:B------:R-:W-:Y:S01]  /*28e0*/  IMAD.SHL.U32 R3, R3, 0x100000, RZ ;  /* 0x0010000003037824 */ /* 0x000fe200078e00ff */
[----:B------:R-:W-:-:S04]  /*28f0*/  LEA R5, R0, 0x3b800000, 0x17 ;  /* 0x3b80000000057811 */ /* 0x000fc800078eb8ff */
[----:B------:R-:W-:Y:S02]  /*2900*/  LOP3.LUT R16, R5, R3, R16, 0xfe, !PT ;  /* 0x0000000305107212 */ /* 0x000fe400078efe10 */
.L_x_22595:
[----:B------:R-:W-:Y:S05]  /*2910*/  BSYNC B0 ;  /* 0x0000000000007941 */ /* 0x000fea0003800000 */
.L_x_22594:
[----:B------:R-:W0:Y:S01]  /*2920*/  F2I.S64.TRUNC R16, R16 ;  /* 0x0000001000107311 */ /* 0x000e22000020d900 */
[----:B------:R-:W-:Y:S05]  /*2930*/  BRA `(.L_x_22579) ;  /* 0x0000046000007947 */ /* 0x000fea0003800000 */
.L_x_22592:
        /* <DEDUP_REMOVED lines=21> */
.L_x_22601:
[----:B------:R-:W-:Y:S05]  /*2a90*/  BSYNC B1 ;  /* 0x0000000000017941 */ /* 0x000fea0003800000 */
.L_x_22600:
[----:B------:R-:W-:Y:S01]  /*2aa0*/  IMAD.SHL.U32 R3, R3, 0x200000, RZ ;  /* 0x0020000003037824 */ /* 0x000fe200078e00ff */
[----:B------:R-:W-:-:S04]  /*2ab0*/  LEA R5, R0, 0x37800000, 0x17 ;  /* 0x3780000000057811 */ /* 0x000fc800078eb8ff */
[----:B------:R-:W-:Y:S02]  /*2ac0*/  LOP3.LUT R16, R5, R3, R16, 0xfe, !PT ;  /* 0x0000000305107212 */ /* 0x000fe400078efe10 */
.L_x_22599:
[----:B------:R-:W-:Y:S05]  /*2ad0*/  BSYNC B0 ;  /* 0x0000000000007941 */ /* 0x000fea0003800000 */
.L_x_22598:
[----:B------:R-:W0:Y:S01]  /*2ae0*/  F2I.S64.TRUNC R16, R16 ;  /* 0x0000001000107311 */ /* 0x000e22000020d900 */
[----:B------:R-:W-:Y:S05]  /*2af0*/  BRA `(.L_x_22579) ;  /* 0x000002a000007947 */ /* 0x000fea0003800000 */
.L_x_22591:
        /* <DEDUP_REMOVED lines=14> */
.L_x_22605:
[----:B------:R-:W-:Y:S05]  /*2be0*/  BSYNC B0 ;  /* 0x0000000000007941 */ /* 0x000fea0003800000 */
.L_x_22604:
[----:B------:R-:W0:Y:S01]  /*2bf0*/  F2I.S64.TRUNC R16, R16 ;  /* 0x0000001000107311 */ /* 0x000e22000020d900 */
[----:B------:R-:W-:Y:S05]  /*2c00*/  BRA `(.L_x_22579) ;  /* 0x0000019000007947 */ /* 0x000fea0003800000 */
.L_x_22578:
        /* <DEDUP_REMOVED lines=21> */
.L_x_22603:
[----:B------:R0:W5:Y:S01]  /*2d60*/  LDG.E.64 R16, [R4.64] ;  /* 0x0000002404107981 */ /* 0x000162000c1e1b00 */
[----:B------:R-:W-:Y:S05]  /*2d70*/  BRA `(.L_x_22579) ;  /* 0x0000002000007947 */ /* 0x000fea0003800000 */
.L_x_22602:
[----:B------:R0:W5:Y:S01]  /*2d80*/  LDG.E R16, [R4.64] ;  /* 0x0000002404107981 */ /* 0x000162000c1e1900 */
[----:B------:R-:W-:-:S03]  /*2d90*/  IMAD.MOV.U32 R17, RZ, RZ, RZ ;  /* 0x000000ffff117224 */ /* 0x000fc600078e00ff */
.L_x_22579:
[----:B------:R-:W-:-:S04]  /*2da0*/  IADD3 R28, R28, 0x80, RZ ;  /* 0x000000801c1c7810 */ /* 0x000fc80007ffe0ff */
.L_x_22573:
[----:B------:R-:W-:Y:S05]  /*2db0*/  BSYNC B6 ;  /* 0x0000000000067941 */ /* 0x000fea0003800000 */
.L_x_22572:
        /* <DEDUP_REMOVED lines=21> */
.L_x_22611:
[----:B------:R0:W5:Y:S01]  /*2f10*/  LDG.E.U8 R18, [R4.64] ;  /* 0x0000002404127981 */ /* 0x000162000c1e1100 */
[----:B------:R-:W-:Y:S01]  /*2f20*/  IMAD.MOV.U32 R19, RZ, RZ, RZ ;  /* 0x000000ffff137224 */ /* 0x000fe200078e00ff */
[----:B------:R-:W-:Y:S05]  /*2f30*/  BRA `(.L_x_22607) ;  /* 0x00000d4000007947 */ /* 0x000fea0003800000 */
.L_x_22610:
        /* <DEDUP_REMOVED lines=8> */
.L_x_22614:
[----:B------:R-:W3:Y:S02]  /*2fc0*/  LDG.E R18, [R4.64] ;  /* 0x0000002404127981 */ /* 0x000ee4000c1e1900 */
[----:B---3--:R-:W-:Y:S01]  /*2fd0*/  SHF.R.S32.HI R19, RZ, 0x1f, R18 ;  /* 0x0000001fff137819 */ /* 0x008fe20000011412 */
[----:B------:R-:W-:Y:S05]  /*2fe0*/  BRA `(.L_x_22607) ;  /* 0x00000c9000007947 */ /* 0x000fea0003800000 */
.L_x_22613:
[----:B------:R-:W3:Y:S02]  /*2ff0*/  LDG.E.S16 R18, [R4.64] ;  /* 0x0000002404127981 */ /* 0x000ee4000c1e1700 */
[----:B---3--:R-:W-:Y:S01]  /*3000*/  SHF.R.S32.HI R19, RZ, 0x1f, R18 ;  /* 0x0000001fff137819 */ /* 0x008fe20000011412 */
[----:B------:R-:W-:Y:S05]  /*3010*/  BRA `(.L_x_22607) ;  /* 0x00000c6000007947 */ /* 0x000fea0003800000 */
.L_x_22609:
        /* <DEDUP_REMOVED lines=9> */
.L_x_22616:
[----:B------:R-:W3:Y:S02]  /*30b0*/  LDG.E.U16 R4, [R4.64] ;  /* 0x0000002404047981 */ /* 0x000ee4000c1e1500 */
[----:B---3--:R-:W-:-:S06]  /*30c0*/  HADD2.F32 R18, -RZ, R4.H0_H0 ;  /* 0x20000004ff127230 */ /* 0x008fcc0000004100 */
[----:B------:R-:W0:Y:S01]  /*30d0*/  F2I.S64.TRUNC R18, R18 ;  /* 0x0000001200127311 */ /* 0x000e22000020d900 */
[----:B------:R-:W-:Y:S05]  /*30e0*/  BRA `(.L_x_22607) ;  /* 0x00000b9000007947 */ /* 0x000fea0003800000 */
.L_x_22615:
        /* <DEDUP_REMOVED lines=9> */
.L_x_22618:
[----:B------:R-:W3:Y:S02]  /*3180*/  LDG.E.U16 R4, [R4.64] ;  /* 0x0000002404047981 */ /* 0x000ee4000c1e1500 */
[----:B---3--:R-:W-:-:S06]  /*3190*/  HADD2.F32 R18, -RZ, R4.H0_H0 ;  /* 0x20000004ff127230 */ /* 0x008fcc0000004100 */
[----:B------:R-:W0:Y:S01]  /*31a0*/  F2I.S64.TRUNC R18, R18 ;  /* 0x0000001200127311 */ /* 0x000e22000020d900 */
[----:B------:R-:W-:Y:S05]  /*31b0*/  BRA `(.L_x_22607) ;  /* 0x00000ac000007947 */ /* 0x000fea0003800000 */
.L_x_22617:
[----:B------:R-:W3:Y:S02]  /*31c0*/  LDG.E.64 R4, [R4.64] ;  /* 0x0000002404047981 */ /* 0x000ee4000c1e1b00 */
[----:B---3--:R0:W3:Y:S01]  /*31d0*/  F2I.S64.F64.TRUNC R18, R4 ;  /* 0x0000000400127311 */ /* 0x0080e2000030d900 */
[----:B------:R-:W-:Y:S05]  /*31e0*/  BRA `(.L_x_22607) ;  /* 0x00000a9000007947 */ /* 0x000fea0003800000 */
.L_x_22608:
        /* <DEDUP_REMOVED lines=13> */
.L_x_22621:
[----:B------:R-:W3:Y:S02]  /*32c0*/  LDG.E.64 R4, [R4.64] ;  /* 0x0000002404047981 */ /* 0x000ee4000c1e1b00 */
[----:B---3--:R0:W3:Y:S01]  /*32d0*/  F2I.S64.F64.TRUNC R18, R4 ;  /* 0x0000000400127311 */ /* 0x0080e2000030d900 */
[----:B------:R-:W-:Y:S05]  /*32e0*/  BRA `(.L_x_22607) ;  /* 0x0000099000007947 */ /* 0x000fea0003800000 */
.L_x_22620:
        /* <DEDUP_REMOVED lines=27> */
.L_x_22623:
        /* <DEDUP_REMOVED lines=14> */
.L_x_22622:
[----:B------:R-:W3:Y:S02]  /*3580*/  LDG.E.U16 R18, [R4.64] ;  /* 0x0000002404127981 */ /* 0x000ee4000c1e1500 */
[----:B---3--:R-:W-:-:S06]  /*3590*/  PRMT R18, RZ, 0x5410, R18 ;  /* 0x00005410ff127816 */ /* 0x008fcc0000000012 */
[----:B------:R-:W0:Y:S01]  /*35a0*/  F2I.S64.TRUNC R18, R18 ;  /* 0x0000001200127311 */ /* 0x000e22000020d900 */
[----:B------:R-:W-:Y:S05]  /*35b0*/  BRA `(.L_x_22607) ;  /* 0x000006c000007947 */ /* 0x000fea0003800000 */
.L_x_22619:
        /* <DEDUP_REMOVED lines=11> */
.L_x_22626:
        /* <DEDUP_REMOVED lines=21> */
.L_x_22630:
[----:B------:R-:W-:Y:S05]  /*37c0*/  BSYNC B1 ;  /* 0x0000000000017941 */ /* 0x000fea0003800000 */
.L_x_22629:
[----:B------:R-:W-:Y:S01]  /*37d0*/  IMAD.SHL.U32 R2, R2, 0x100000, RZ ;  /* 0x0010000002027824 */ /* 0x000fe200078e00ff */
[----:B------:R-:W-:-:S04]  /*37e0*/  LEA R3, R0, 0x3b800000, 0x17 ;  /* 0x3b80000000037811 */ /* 0x000fc800078eb8ff */
[----:B------:R-:W-:Y:S02]  /*37f0*/  LOP3.LUT R18, R3, R2, R18, 0xfe, !PT ;  /* 0x0000000203127212 */ /* 0x000fe400078efe12 */
.L_x_22628:
[----:B------:R-:W-:Y:S05]  /*3800*/  BSYNC B0 ;  /* 0x0000000000007941 */ /* 0x000fea0003800000 */
.L_x_22627:
[----:B------:R-:W0:Y:S01]  /*3810*/  F2I.S64.TRUNC R18, R18 ;  /* 0x0000001200127311 */ /* 0x000e22000020d900 */
[----:B------:R-:W-:Y:S05]  /*3820*/  BRA `(.L_x_22607) ;  /* 0x0000045000007947 */ /* 0x000fea0003800000 */
.L_x_22625:
        /* <DEDUP_REMOVED lines=21> */
.L_x_22634:
[----:B------:R-:W-:Y:S05]  /*3980*/  BSYNC B1 ;  /* 0x0000000000017941 */ /* 0x000fea0003800000 */
.L_x_22633:
[----:B------:R-:W-:Y:S01]  /*3990*/  IMAD.SHL.U32 R2, R2, 0x200000, RZ ;  /* 0x0020000002027824 */ /* 0x000fe200078e00ff */
[----:B------:R-:W-:-:S04]  /*39a0*/  LEA R3, R0, 0x37800000, 0x17 ;  /* 0x3780000000037811 */ /* 0x000fc800078eb8ff */
[----:B------:R-:W-:Y:S02]  /*39b0*/  LOP3.LUT R18, R3, R2, R18, 0xfe, !PT ;  /* 0x0000000203127212 */ /* 0x000fe400078efe12 */
.L_x_22632:
[----:B------:R-:W-:Y:S05]  /*39c0*/  BSYNC B0 ;  /* 0x0000000000007941 */ /* 0x000fea0003800000 */
.L_x_22631:
[----:B------:R-:W0:Y:S01]  /*39d0*/  F2I.S64.TRUNC R18, R18 ;  /* 0x0000001200127311 */ /* 0x000e22000020d900 */
[----:B------:R-:W-:Y:S05]  /*39e0*/  BRA `(.L_x_22607) ;  /* 0x0000029000007947 */ /* 0x000fea0003800000 */
.L_x_22624:
        /* <DEDUP_REMOVED lines=14> */
.L_x_22638:
[----:B------:R-:W-:Y:S05]  /*3ad0*/  BSYNC B0 ;  /* 0x0000000000007941 */ /* 0x000fea0003800000 */
.L_x_22637:
[----:B------:R-:W0:Y:S01]  /*3ae0*/  F2I.S64.TRUNC R18, R18 ;  /* 0x0000001200127311 */ /* 0x000e22000020d900 */
[----:B------:R-:W-:Y:S05]  /*3af0*/  BRA `(.L_x_22607) ;  /* 0x0000018000007947 */ /* 0x000fea0003800000 */
.L_x_22612:
        /* <DEDUP_REMOVED lines=20> */
.L_x_22636:
[----:B------:R0:W5:Y:S01]  /*3c40*/  LDG.E.64 R18, [R4.64] ;  /* 0x0000002404127981 */ /* 0x000162000c1e1b00 */
[----:B------:R-:W-:Y:S05]  /*3c50*/  BRA `(.L_x_22607) ;  /* 0x0000002000007947 */ /* 0x000fea0003800000 */
.L_x_22635:
[----:B------:R0:W5:Y:S01]  /*3c60*/  LDG.E R18, [R4.64] ;  /* 0x0000002404127981 */ /* 0x000162000c1e1900 */
[----:B------:R-:W-:-:S03]  /*3c70*/  IMAD.MOV.U32 R19, RZ, RZ, RZ ;  /* 0x000000ffff137224 */ /* 0x000fc600078e00ff */
.L_x_22607:
[----:B------:R-:W-:Y:S05]  /*3c80*/  BSYNC B6 ;  /* 0x0000000000067941 */ /* 0x000fea0003800000 */
.L_x_22606:
[----:B0-----:R-:W0:Y:S01]  /*3c90*/  S2R R2, SR_TID.X ;  /* 0x0000000000027919 */ /* 0x001e220000002100 */
[----:B------:R-:W4:Y:S01]  /*3ca0*/  LDC.U8 R28, c[0x0][0x194] ;  /* 0x00006500ff1c7b82 */ /* 0x000f220000000000 */
[----:B-----5:R-:W-:Y:S01]  /*3cb0*/  LOP3.LUT P0, RZ, R22, c[0x0][0x170], RZ, 0xfc, !PT ;  /* 0x00005c0016ff7a12 */ /* 0x020fe2000780fcff */
[----:B------:R-:W-:Y:S01]  /*3cc0*/  BSSY B6, `(.L_x_22639) ;  /* 0x0000110000067945 */ /* 0x000fe20003800000 */
[----:B-1----:R-:W-:Y:S02]  /*3cd0*/  LOP3.LUT P1, RZ, R24, c[0x0][0x170], RZ, 0xfc, !PT ;  /* 0x00005c0018ff7a12 */ /* 0x002fe4000782fcff */
[----:B--2---:R-:W-:Y:S02]  /*3ce0*/  LOP3.LUT P3, RZ, R16, c[0x0][0x170], RZ, 0xfc, !PT ;  /* 0x00005c0010ff7a12 */ /* 0x004fe4000786fcff */
[----:B---3--:R-:W-:-:S02]  /*3cf0*/  LOP3.LUT P2, RZ, R18, c[0x0][0x170], RZ, 0xfc, !PT ;  /* 0x00005c0012ff7a12 */ /* 0x008fc4000784fcff */
[----:B------:R-:W-:Y:S02]  /*3d00*/  LOP3.LUT P0, RZ, R23, c[0x0][0x174], RZ, 0xfc, P0 ;  /* 0x00005d0017ff7a12 */ /* 0x000fe4000000fcff */
[----:B------:R-:W-:Y:S02]  /*3d10*/  LOP3.LUT P1, RZ, R25, c[0x0][0x174], RZ, 0xfc, P1 ;  /* 0x00005d0019ff7a12 */ /* 0x000fe4000082fcff */
[----:B------:R-:W-:Y:S02]  /*3d20*/  LOP3.LUT P3, RZ, R17, c[0x0][0x174], RZ, 0xfc, P3 ;  /* 0x00005d0011ff7a12 */ /* 0x000fe4000186fcff */
[----:B------:R-:W-:Y:S02]  /*3d30*/  LOP3.LUT P2, RZ, R19, c[0x0][0x174], RZ, 0xfc, P2 ;  /* 0x00005d0013ff7a12 */ /* 0x000fe4000104fcff */
[----:B------:R-:W-:Y:S02]  /*3d40*/  SEL R11, RZ, 0x1, !P0 ;  /* 0x00000001ff0b7807 */ /* 0x000fe40004000000 */
[----:B------:R-:W-:-:S02]  /*3d50*/  SEL R22, RZ, 0x1, !P1 ;  /* 0x00000001ff167807 */ /* 0x000fc40004800000 */
[----:B------:R-:W-:Y:S02]  /*3d60*/  SEL R18, RZ, 0x1, !P3 ;  /* 0x00000001ff127807 */ /* 0x000fe40005800000 */
[----:B0-----:R-:W-:Y:S02]  /*3d70*/  ISETP.GE.AND P4, PT, R2, R26, PT ;  /* 0x0000001a0200720c */ /* 0x001fe40003f86270 */
[----:B------:R-:W-:-:S11]  /*3d80*/  SEL R16, RZ, 0x1, !P2 ;  /* 0x00000001ff107807 */ /* 0x000fd60005000000 */
        /* <DEDUP_REMOVED lines=21> */
.L_x_22644:
[----:B------:R0:W-:Y:S01]  /*3ee0*/  STG.E.U8 [R8.64], R11 ;  /* 0x0000000b08007986 */ /* 0x0001e2000c101124 */
[----:B------:R-:W-:Y:S01]  /*3ef0*/  IMAD.MOV.U32 R2, RZ, RZ, R17 ;  /* 0x000000ffff027224 */ /* 0x000fe200078e0011 */
[----:B------:R-:W-:Y:S05]  /*3f00*/  BRA `(.L_x_22640) ;  /* 0x00000eb000007947 */ /* 0x000fea0003800000 */
.L_x_22643:
        /* <DEDUP_REMOVED lines=11> */
.L_x_22647:
[----:B------:R0:W-:Y:S01]  /*3fc0*/  STG.E [R8.64], R11 ;  /* 0x0000000b08007986 */ /* 0x0001e2000c101924 */
[----:B------:R-:W-:Y:S01]  /*3fd0*/  IMAD.MOV.U32 R2, RZ, RZ, R17 ;  /* 0x000000ffff027224 */ /* 0x000fe200078e0011 */
[----:B------:R-:W-:Y:S05]  /*3fe0*/  BRA `(.L_x_22640) ;  /* 0x00000dd000007947 */ /* 0x000fea0003800000 */
.L_x_22646:
[----:B------:R0:W-:Y:S01]  /*3ff0*/  STG.E.U16 [R8.64], R11 ;  /* 0x0000000b08007986 */ /* 0x0001e2000c101524 */
[----:B------:R-:W-:Y:S01]  /*4000*/  IMAD.MOV.U32 R2, RZ, RZ, R17 ;  /* 0x000000ffff027224 */ /* 0x000fe200078e0011 */
[----:B------:R-:W-:Y:S05]  /*4010*/  BRA `(.L_x_22640) ;  /* 0x00000da000007947 */ /* 0x000fea0003800000 */
.L_x_22642:
        /* <DEDUP_REMOVED lines=10> */
.L_x_22649:
[----:B------:R-:W0:Y:S01]  /*40c0*/  I2F.S16 R0, R11 ;  /* 0x0000000b00007306 */ /* 0x000e220000101400 */
[----:B------:R-:W-:Y:S01]  /*40d0*/  IMAD.MOV.U32 R2, RZ, RZ, R17 ;  /* 0x000000ffff027224 */ /* 0x000fe200078e0011 */
[----:B0-----:R-:W-:-:S05]  /*40e0*/  F2FP.PACK_AB R0, RZ, R0 ;  /* 0x00000000ff00723e */ /* 0x001fca00000000ff */
[----:B------:R0:W-:Y:S01]  /*40f0*/  STG.E.U16 [R8.64], R0 ;  /* 0x0000000008007986 */ /* 0x0001e2000c101524 */
[----:B------:R-:W-:Y:S05]  /*4100*/  BRA `(.L_x_22640) ;  /* 0x00000cb000007947 */ /* 0x000fea0003800000 */
.L_x_22648:
        /* <DEDUP_REMOVED lines=11> */
.L_x_22651:
[----:B------:R-:W0:Y:S01]  /*41c0*/  I2F.S16 R11, R11 ;  /* 0x0000000b000b7306 */ /* 0x000e220000101400 */
[----:B------:R-:W-:Y:S01]  /*41d0*/  IMAD.MOV.U32 R2, RZ, RZ, R17 ;  /* 0x000000ffff027224 */ /* 0x000fe200078e0011 */
[----:B0-----:R-:W-:-:S04]  /*41e0*/  F2FP.PACK_AB R3, RZ, R11 ;  /* 0x0000000bff03723e */ /* 0x001fc800000000ff */
[----:B------:R-:W-:-:S05]  /*41f0*/  PRMT R3, R3, 0x5410, RZ ;  /* 0x0000541003037816 */ /* 0x000fca00000000ff */
[----:B------:R0:W-:Y:S01]  /*4200*/  STG.E [R8.64], R3 ;  /* 0x0000000308007986 */ /* 0x0001e2000c101924 */
[----:B------:R-:W-:Y:S05]  /*4210*/  BRA `(.L_x_22640) ;  /* 0x00000ba000007947 */ /* 0x000fea0003800000 */
.L_x_22650:
[----:B------:R-:W0:Y:S01]  /*4220*/  I2F.F64.S16 R4, R11 ;  /* 0x0000000b00047312 */ /* 0x000e220000101c00 */
[----:B------:R-:W-:Y:S01]  /*4230*/  IMAD.MOV.U32 R2, RZ, RZ, R17 ;  /* 0x000000ffff027224 */ /* 0x000fe200078e0011 */
[----:B0-----:R0:W-:Y:S01]  /*4240*/  STG.E.64 [R8.64], R4 ;  /* 0x0000000408007986 */ /* 0x0011e2000c101b24 */
[----:B------:R-:W-:Y:S05]  /*4250*/  BRA `(.L_x_22640) ;  /* 0x00000b6000007947 */ /* 0x000fea0003800000 */
.L_x_22641:
        /* <DEDUP_REMOVED lines=11> */
.L_x_22654:
[----:B------:R-:W0:Y:S01]  /*4310*/  I2F.F64.S16 R4, R11 ;  /* 0x0000000b00047312 */ /* 0x000e220000101c00 */
[----:B------:R-:W-:Y:S01]  /*4320*/  CS2R R6, SRZ ;  /* 0x0000000000067805 */ /* 0x000fe2000001ff00 */
[----:B------:R-:W-:-:S04]  /*4330*/  IMAD.MOV.U32 R2, RZ, RZ, R17 ;  /* 0x000000ffff027224 */ /* 0x000fc800078e0011 */
[----:B0-----:R0:W-:Y:S01]  /*4340*/  STG.E.128 [R8.64], R4 ;  /* 0x0000000408007986 */ /* 0x0011e2000c101d24 */
[----:B------:R-:W-:Y:S05]  /*4350*/  BRA `(.L_x_22640) ;  /* 0x00000a6000007947 */ /* 0x000fea0003800000 */
.L_x_22653:
        /* <DEDUP_REMOVED lines=21> */
.L_x_22658:
[----:B------:R-:W-:Y:S05]  /*44b0*/  BSYNC B0 ;  /* 0x0000000000007941 */ /* 0x000fea0003800000 */
.L_x_22657:
[----:B------:R-:W-:Y:S01]  /*44c0*/  LOP3.LUT R3, R0, R3, RZ, 0xfc, !PT ;  /* 0x0000000300037212 */ /* 0x000fe200078efcff */
[----:B------:R-:W-:-:S04]  /*44d0*/  IMAD.MOV.U32 R2, RZ, RZ, R17 ;  /* 0x000000ffff027224 */ /* 0x000fc800078e0011 */
[----:B------:R0:W-:Y:S01]  /*44e0*/  STG.E.U8 [R8.64], R3 ;  /* 0x0000000308007986 */ /* 0x0001e2000c101124 */
[----:B------:R-:W-:Y:S05]  /*44f0*/  BRA `(.L_x_22640) ;  /* 0x000008c000007947 */ /* 0x000fea0003800000 */
.L_x_22656:
        /* <DEDUP_REMOVED lines=13> */
.L_x_22660:
[----:B------:R-:W-:Y:S01]  /*45d0*/  IMAD.MOV.U32 R0, RZ, RZ, 0x7f ;  /* 0x0000007fff007424 */ /* 0x000fe200078e00ff */
[----:B------:R-:W-:-:S04]  /*45e0*/  ISETP.GT.U32.AND P0, PT, R2, 0x7f800000, PT ;  /* 0x7f8000000200780c */ /* 0x000fc80003f04070 */
[----:B------:R-:W-:-:S04]  /*45f0*/  SEL R0, R0, 0x7c, P0 ;  /* 0x0000007c00007807 */ /* 0x000fc80000000000 */
.L_x_22661:
[----:B------:R-:W-:Y:S05]  /*4600*/  BSYNC B0 ;  /* 0x0000000000007941 */ /* 0x000fea0003800000 */
.L_x_22659:
[----:B------:R-:W-:-:S04]  /*4610*/  LOP3.LUT R2, R11, 0x80000000, RZ, 0xc0, !PT ;  /* 0x800000000b027812 */ /* 0x000fc800078ec0ff */
[----:B------:R-:W-:Y:S01]  /*4620*/  SHF.R.U32.HI R3, RZ, 0x18, R2 ;  /* 0x00000018ff037819 */ /* 0x000fe20000011602 */
[----:B------:R-:W-:-:S03]  /*4630*/  IMAD.MOV.U32 R2, RZ, RZ, R17 ;  /* 0x000000ffff027224 */ /* 0x000fc600078e0011 */
[----:B------:R-:W-:-:S05]  /*4640*/  LOP3.LUT R3, R0, R3, RZ, 0xfc, !PT ;  /* 0x0000000300037212 */ /* 0x000fca00078efcff */
[----:B------:R0:W-:Y:S01]  /*4650*/  STG.E.U8 [R8.64], R3 ;  /* 0x0000000308007986 */ /* 0x0001e2000c101124 */
[----:B------:R-:W-:Y:S05]  /*4660*/  BRA `(.L_x_22640) ;  /* 0x0000075000007947 */ /* 0x000fea0003800000 */
.L_x_22655:
[----:B------:R-:W0:Y:S01]  /*4670*/  I2F.S16 R0, R11 ;  /* 0x0000000b00007306 */ /* 0x000e220000101400 */
[----:B------:R-:W-:Y:S01]  /*4680*/  IMAD.MOV.U32 R2, RZ, RZ, R17 ;  /* 0x000000ffff027224 */ /* 0x000fe200078e0011 */
[----:B0-----:R-:W-:-:S05]  /*4690*/  F2FP.BF16.PACK_AB R0, RZ, R0 ;  /* 0x00000000ff00723e */ /* 0x001fca00000010ff */
[----:B------:R0:W-:Y:S01]  /*46a0*/  STG.E.U16 [R8.64], R0 ;  /* 0x0000000008007986 */ /* 0x0001e2000c101524 */
[----:B------:R-:W-:Y:S05]  /*46b0*/  BRA `(.L_x_22640) ;  /* 0x0000070000007947 */ /* 0x000fea0003800000 */
.L_x_22652:
        /* <DEDUP_REMOVED lines=11> */
.L_x_22664:
        /* <DEDUP_REMOVED lines=17> */
.L_x_22667:
[----:B------:R-:W-:-:S04]  /*4880*/  LOP3.LUT R2, R11, 0x80000000, RZ, 0xc0, !PT ;  /* 0x800000000b027812 */ /* 0x000fc800078ec0ff */
[----:B------:R-:W-:-:S04]  /*4890*/  SHF.R.U32.HI R3, RZ, 0x18, R2 ;  /* 0x00000018ff037819 */ /* 0x000fc80000011602 */
[----:B------:R-:W-:-:S04]  /*48a0*/  LOP3.LUT R0, R0, R3, RZ, 0xfc, !PT ;  /* 0x0000000300007212 */ /* 0x000fc800078efcff */
[----:B------:R-:W-:Y:S02]  /*48b0*/  PRMT R4, R0, 0x7610, R4 ;  /* 0x0000761000047816 */ /* 0x000fe40000000004 */
.L_x_22666:
[----:B------:R-:W-:Y:S05]  /*48c0*/  BSYNC B0 ;  /* 0x0000000000007941 */ /* 0x000fea0003800000 */
.L_x_22665:
[----:B------:R0:W-:Y:S01]  /*48d0*/  STG.E.U8 [R8.64], R4 ;  /* 0x0000000408007986 */ /* 0x0001e2000c101124 */
[----:B------:R-:W-:Y:S01]  /*48e0*/  IMAD.MOV.U32 R2, RZ, RZ, R17 ;  /* 0x000000ffff027224 */ /* 0x000fe200078e0011 */
[----:B------:R-:W-:Y:S05]  /*48f0*/  BRA `(.L_x_22640) ;  /* 0x000004c000007947 */ /* 0x000fea0003800000 */
.L_x_22663:
        /* <DEDUP_REMOVED lines=17> */
.L_x_22670:
[----:B------:R-:W-:-:S04]  /*4a10*/  LOP3.LUT R2, R11, 0x80000000, RZ, 0xc0, !PT ;  /* 0x800000000b027812 */ /* 0x000fc800078ec0ff */
[----:B------:R-:W-:-:S04]  /*4a20*/  SHF.R.U32.HI R3, RZ, 0x18, R2 ;  /* 0x00000018ff037819 */ /* 0x000fc80000011602 */
[----:B------:R-:W-:-:S04]  /*4a30*/  LOP3.LUT R0, R0, R3, RZ, 0xfc, !PT ;  /* 0x0000000300007212 */ /* 0x000fc800078efcff */
[----:B------:R-:W-:Y:S02]  /*4a40*/  PRMT R4, R0, 0x7610, R4 ;  /* 0x0000761000047816 */ /* 0x000fe40000000004 */
.L_x_22669:
[----:B------:R-:W-:Y:S05]  /*4a50*/  BSYNC B0 ;  /* 0x0000000000007941 */ /* 0x000fea0003800000 */
.L_x_22668:
[----:B------:R0:W-:Y:S01]  /*4a60*/  STG.E.U8 [R8.64], R4 ;  /* 0x0000000408007986 */ /* 0x0001e2000c101124 */
[----:B------:R-:W-:Y:S01]  /*4a70*/  IMAD.MOV.U32 R2, RZ, RZ, R17 ;  /* 0x000000ffff027224 */ /* 0x000fe200078e0011 */
[----:B------:R-:W-:Y:S05]  /*4a80*/  BRA `(.L_x_22640) ;  /* 0x0000033000007947 */ /* 0x000fea0003800000 */
.L_x_22662:
        /* <DEDUP_REMOVED lines=23> */
.L_x_22645:
        /* <DEDUP_REMOVED lines=21> */
.L_x_22672:
[----:B------:R-:W-:Y:S02]  /*4d50*/  IMAD.MOV.U32 R4, RZ, RZ, R11 ;  /* 0x000000ffff047224 */ /* 0x000fe400078e000b */
[----:B------:R-:W-:Y:S02]  /*4d60*/  IMAD.MOV.U32 R5, RZ, RZ, RZ ;  /* 0x000000ffff057224 */ /* 0x000fe400078e00ff */
[----:B------:R-:W-:-:S03]  /*4d70*/  IMAD.MOV.U32 R2, RZ, RZ, R17 ;  /* 0x000000ffff027224 */ /* 0x000fc600078e0011 */
[----:B------:R0:W-:Y:S01]  /*4d80*/  STG.E.64 [R8.64], R4 ;  /* 0x0000000408007986 */ /* 0x0001e2000c101b24 */
[----:B------:R-:W-:Y:S05]  /*4d90*/  BRA `(.L_x_22640) ;  /* 0x0000002000007947 */ /* 0x000fea0003800000 */
.L_x_22671:
[----:B------:R0:W-:Y:S01]  /*4da0*/  STG.E [R8.64], R11 ;  /* 0x0000000b08007986 */ /* 0x0001e2000c101924 */
[----:B------:R-:W-:-:S03]  /*4db0*/  IMAD.MOV.U32 R2, RZ, RZ, R17 ;  /* 0x000000ffff027224 */ /* 0x000fc600078e0011 */
.L_x_22640:
[----:B----4-:R-:W-:Y:S05]  /*4dc0*/  BSYNC B6 ;  /* 0x0000000000067941 */ /* 0x010fea0003800000 */
.L_x_22639:
        /* <DEDUP_REMOVED lines=21> */
.L_x_22678:
[----:B------:R0:W-:Y:S01]  /*4f20*/  STG.E.U8 [R8.64], R22 ;  /* 0x0000001608007986 */ /* 0x0001e2000c101124 */
[----:B------:R-:W-:Y:S05]  /*4f30*/  BRA `(.L_x_22680) ;  /* 0x00000d5000007947 */ /* 0x000fea0003800000 */
.L_x_22677:
        /* <DEDUP_REMOVED lines=9> */
.L_x_22682:
[----:B------:R0:W-:Y:S01]  /*4fd0*/  STG.E [R8.64], R22 ;  /* 0x0000001608007986 */ /* 0x0001e2000c101924 */
[----:B------:R-:W-:Y:S05]  /*4fe0*/  BRA `(.L_x_22680) ;  /* 0x00000ca000007947 */ /* 0x000fea0003800000 */
.L_x_22681:
[----:B------:R0:W-:Y:S01]  /*4ff0*/  STG.E.U16 [R8.64], R22 ;  /* 0x0000001608007986 */ /* 0x0001e2000c101524 */
[----:B------:R-:W-:Y:S05]  /*5000*/  BRA `(.L_x_22680) ;  /* 0x00000c8000007947 */ /* 0x000fea0003800000 */
.L_x_22676:
        /* <DEDUP_REMOVED lines=9> */
.L_x_22684:
[----:B------:R-:W0:Y:S02]  /*50a0*/  I2F.S16 R0, R22 ;  /* 0x0000001600007306 */ /* 0x000e240000101400 */
[----:B0-----:R-:W-:-:S05]  /*50b0*/  F2FP.PACK_AB R0, RZ, R0 ;  /* 0x00000000ff00723e */ /* 0x001fca00000000ff */
[----:B------:R0:W-:Y:S01]  /*50c0*/  STG.E.U16 [R8.64], R0 ;  /* 0x0000000008007986 */ /* 0x0001e2000c101524 */
[----:B------:R-:W-:Y:S05]  /*50d0*/  BRA `(.L_x_22680) ;  /* 0x00000bb000007947 */ /* 0x000fea0003800000 */
.L_x_22683:
        /* <DEDUP_REMOVED lines=10> */
.L_x_22686:
[----:B------:R-:W0:Y:S02]  /*5180*/  I2F.S16 R22, R22 ;  /* 0x0000001600167306 */ /* 0x000e240000101400 */
[----:B0-----:R-:W-:-:S04]  /*5190*/  F2FP.PACK_AB R3, RZ, R22 ;  /* 0x00000016ff03723e */ /* 0x001fc800000000ff */
[----:B------:R-:W-:-:S05]  /*51a0*/  PRMT R3, R3, 0x5410, RZ ;  /* 0x0000541003037816 */ /* 0x000fca00000000ff */
[----:B------:R0:W-:Y:S01]  /*51b0*/  STG.E [R8.64], R3 ;  /* 0x0000000308007986 */ /* 0x0001e2000c101924 */
[----:B------:R-:W-:Y:S05]  /*51c0*/  BRA `(.L_x_22680) ;  /* 0x00000ac000007947 */ /* 0x000fea0003800000 */
.L_x_22685:
[----:B------:R-:W0:Y:S02]  /*51d0*/  I2F.F64.S16 R22, R22 ;  /* 0x0000001600167312 */ /* 0x000e240000101c00 */
[----:B0-----:R0:W-:Y:S01]  /*51e0*/  STG.E.64 [R8.64], R22 ;  /* 0x0000001608007986 */ /* 0x0011e2000c101b24 */
[----:B------:R-:W-:Y:S05]  /*51f0*/  BRA `(.L_x_22680) ;  /* 0x00000a9000007947 */ /* 0x000fea0003800000 */
.L_x_22675:
        /* <DEDUP_REMOVED lines=10> */
.L_x_22689:
[----:B------:R-:W0:Y:S01]  /*52a0*/  I2F.F64.S16 R4, R22 ;  /* 0x0000001600047312 */ /* 0x000e220000101c00 */
[----:B------:R-:W-:-:S05]  /*52b0*/  CS2R R6, SRZ ;  /* 0x0000000000067805 */ /* 0x000fca000001ff00 */
[----:B0-----:R0:W-:Y:S01]  /*52c0*/  STG.E.128 [R8.64], R4 ;  /* 0x0000000408007986 */ /* 0x0011e2000c101d24 */
[----:B------:R-:W-:Y:S05]  /*52d0*/  BRA `(.L_x_22680) ;  /* 0x000009b000007947 */ /* 0x000fea0003800000 */
.L_x_22688:
        /* <DEDUP_REMOVED lines=21> */
.L_x_22693:
[----:B------:R-:W-:Y:S05]  /*5430*/  BSYNC B0 ;  /* 0x0000000000007941 */ /* 0x000fea0003800000 */
.L_x_22692:
[----:B------:R-:W-:-:S05]  /*5440*/  LOP3.LUT R5, R0, R5, RZ, 0xfc, !PT ;  /* 0x0000000500057212 */ /* 0x000fca00078efcff */
[----:B------:R0:W-:Y:S01]  /*5450*/  STG.E.U8 [R8.64], R5 ;  /* 0x0000000508007986 */ /* 0x0001e2000c101124 */
[----:B------:R-:W-:Y:S05]  /*5460*/  BRA `(.L_x_22680) ;  /* 0x0000082000007947 */ /* 0x000fea0003800000 */
.L_x_22691:
        /* <DEDUP_REMOVED lines=13> */
.L_x_22695:
[----:B------:R-:W-:Y:S01]  /*5540*/  IMAD.MOV.U32 R0, RZ, RZ, 0x7f ;  /* 0x0000007fff007424 */ /* 0x000fe200078e00ff */
[----:B------:R-:W-:-:S04]  /*5550*/  ISETP.GT.U32.AND P0, PT, R3, 0x7f800000, PT ;  /* 0x7f8000000300780c */ /* 0x000fc80003f04070 */
[----:B------:R-:W-:-:S04]  /*5560*/  SEL R0, R0, 0x7c, P0 ;  /* 0x0000007c00007807 */ /* 0x000fc80000000000 */
.L_x_22696:
[----:B------:R-:W-:Y:S05]  /*5570*/  BSYNC B0 ;  /* 0x0000000000007941 */ /* 0x000fea0003800000 */
.L_x_22694:
[----:B------:R-:W-:-:S04]  /*5580*/  LOP3.LUT R3, R5, 0x80000000, RZ, 0xc0, !PT ;  /* 0x8000000005037812 */ /* 0x000fc800078ec0ff */
[----:B------:R-:W-:-:S04]  /*5590*/  SHF.R.U32.HI R3, RZ, 0x18, R3 ;  /* 0x00000018ff037819 */ /* 0x000fc80000011603 */
[----:B------:R-:W-:-:S05]  /*55a0*/  LOP3.LUT R3, R0, R3, RZ, 0xfc, !PT ;  /* 0x0000000300037212 */ /* 0x000fca00078efcff */
[----:B------:R0:W-:Y:S01]  /*55b0*/  STG.E.U8 [R8.64], R3 ;  /* 0x0000000308007986 */ /* 0x0001e2000c101124 */
[----:B------:R-:W-:Y:S05]  /*55c0*/  BRA `(.L_x_22680) ;  /* 0x000006c000007947 */ /* 0x000fea0003800000 */
.L_x_22690:
[----:B------:R-:W0:Y:S02]  /*55d0*/  I2F.S16 R0, R22 ;  /* 0x0000001600007306 */ /* 0x000e240000101400 */
[----:B0-----:R-:W-:-:S05]  /*55e0*/  F2FP.BF16.PACK_AB R0, RZ, R0 ;  /* 0x00000000ff00723e */ /* 0x001fca00000010ff */
[----:B------:R0:W-:Y:S01]  /*55f0*/  STG.E.U16 [R8.64], R0 ;  /* 0x0000000008007986 */ /* 0x0001e2000c101524 */
[----:B------:R-:W-:Y:S05]  /*5600*/  BRA `(.L_x_22680) ;  /* 0x0000068000007947 */ /* 0x000fea0003800000 */
.L_x_22687:
        /* <DEDUP_REMOVED lines=10> */
.L_x_22699:
        /* <DEDUP_REMOVED lines=17> */
.L_x_22702:
[----:B------:R-:W-:-:S04]  /*57c0*/  LOP3.LUT R3, R5, 0x80000000, RZ, 0xc0, !PT ;  /* 0x8000000005037812 */ /* 0x000fc800078ec0ff */
[----:B------:R-:W-:-:S04]  /*57d0*/  SHF.R.U32.HI R3, RZ, 0x18, R3 ;  /* 0x00000018ff037819 */ /* 0x000fc80000011603 */
[----:B------:R-:W-:-:S04]  /*57e0*/  LOP3.LUT R0, R0, R3, RZ, 0xfc, !PT ;  /* 0x0000000300007212 */ /* 0x000fc800078efcff */
[----:B------:R-:W-:Y:S02]  /*57f0*/  PRMT R4, R0, 0x7610, R4 ;  /* 0x0000761000047816 */ /* 0x000fe40000000004 */
.L_x_22701:
[----:B------:R-:W-:Y:S05]  /*5800*/  BSYNC B0 ;  /* 0x0000000000007941 */ /* 0x000fea0003800000 */
.L_x_22700:
[----:B------:R0:W-:Y:S01]  /*5810*/  STG.E.U8 [R8.64], R4 ;  /* 0x0000000408007986 */ /* 0x0001e2000c101124 */
[----:B------:R-:W-:Y:S05]  /*5820*/  BRA `(.L_x_22680) ;  /* 0x0000046000007947 */ /* 0x000fea0003800000 */
.L_x_22698:
        /* <DEDUP_REMOVED lines=17> */
.L_x_22705:
[----:B------:R-:W-:-:S04]  /*5940*/  LOP3.LUT R3, R5, 0x80000000, RZ, 0xc0, !PT ;  /* 0x8000000005037812 */ /* 0x000fc800078ec0ff */
[----:B------:R-:W-:-:S04]  /*5950*/  SHF.R.U32.HI R3, RZ, 0x18, R3 ;  /* 0x00000018ff037819 */ /* 0x000fc80000011603 */
[----:B------:R-:W-:-:S04]  /*5960*/  LOP3.LUT R0, R0, R3, RZ, 0xfc, !PT ;  /* 0x0000000300007212 */ /* 0x000fc800078efcff */
[----:B------:R-:W-:Y:S02]  /*5970*/  PRMT R4, R0, 0x7610, R4 ;  /* 0x0000761000047816 */ /* 0x000fe40000000004 */
.L_x_22704:
[----:B------:R-:W-:Y:S05]  /*5980*/  BSYNC B0 ;  /* 0x0000000000007941 */ /* 0x000fea0003800000 */
.L_x_22703:
[----:B------:R0:W-:Y:S01]  /*5990*/  STG.E.U8 [R8.64], R4 ;  /* 0x0000000408007986 */ /* 0x0001e2000c101124 */
[----:B------:R-:W-:Y:S05]  /*59a0*/  BRA `(.L_x_22680) ;  /* 0x000002e000007947 */ /* 0x000fea0003800000 */
.L_x_22697:
        /* <DEDUP_REMOVED lines=22> */
.L_x_22679:
        /* <DEDUP_REMOVED lines=20> */
.L_x_22707:
[----:B------:R-:W-:-:S05]  /*5c50*/  IMAD.MOV.U32 R23, RZ, RZ, RZ ;  /* 0x000000ffff177224 */ /* 0x000fca00078e00ff */
[----:B------:R0:W-:Y:S01]  /*5c60*/  STG.E.64 [R8.64], R22 ;  /* 0x0000001608007986 */ /* 0x0001e2000c101b24 */
[----:B------:R-:W-:Y:S05]  /*5c70*/  BRA `(.L_x_22680) ;  /* 0x0000001000007947 */ /* 0x000fea0003800000 */
.L_x_22706:
[----:B------:R0:W-:Y:S02]  /*5c80*/  STG.E [R8.64], R22 ;  /* 0x0000001608007986 */ /* 0x0001e4000c101924 */
.L_x_22680:
        /* <DEDUP_REMOVED lines=21> */
.L_x_22711:
[----:B------:R0:W-:Y:S01]  /*5de0*/  STG.E.U8 [R8.64], R18 ;  /* 0x0000001208007986 */ /* 0x0001e2000c101124 */
[----:B------:R-:W-:Y:S05]  /*5df0*/  BRA `(.L_x_22713) ;  /* 0x00000d5000007947 */ /* 0x000fea0003800000 */
.L_x_22710:
        /* <DEDUP_REMOVED lines=9> */
.L_x_22715:
[----:B------:R0:W-:Y:S01]  /*5e90*/  STG.E [R8.64], R18 ;  /* 0x0000001208007986 */ /* 0x0001e2000c101924 */
[----:B------:R-:W-:Y:S05]  /*5ea0*/  BRA `(.L_x_22713) ;  /* 0x00000ca000007947 */ /* 0x000fea0003800000 */
.L_x_22714:
[----:B------:R0:W-:Y:S01]  /*5eb0*/  STG.E.U16 [R8.64], R18 ;  /* 0x0000001208007986 */ /* 0x0001e2000c101524 */
[----:B------:R-:W-:Y:S05]  /*5ec0*/  BRA `(.L_x_22713) ;  /* 0x00000c8000007947 */ /* 0x000fea0003800000 */
.L_x_22709:
        /* <DEDUP_REMOVED lines=9> */
.L_x_22717:
[----:B------:R-:W0:Y:S02]  /*5f60*/  I2F.S16 R0, R18 ;  /* 0x0000001200007306 */ /* 0x000e240000101400 */
[----:B0-----:R-:W-:-:S05]  /*5f70*/  F2FP.PACK_AB R0, RZ, R0 ;  /* 0x00000000ff00723e */ /* 0x001fca00000000ff */
[----:B------:R0:W-:Y:S01]  /*5f80*/  STG.E.U16 [R8.64], R0 ;  /* 0x0000000008007986 */ /* 0x0001e2000c101524 */
[----:B------:R-:W-:Y:S05]  /*5f90*/  BRA `(.L_x_22713) ;  /* 0x00000bb000007947 */ /* 0x000fea0003800000 */
.L_x_22716:
        /* <DEDUP_REMOVED lines=10> */
.L_x_22719:
[----:B------:R-:W0:Y:S02]  /*6040*/  I2F.S16 R18, R18 ;  /* 0x0000001200127306 */ /* 0x000e240000101400 */
[----:B0-----:R-:W-:-:S04]  /*6050*/  F2FP.PACK_AB R3, RZ, R18 ;  /* 0x00000012ff03723e */ /* 0x001fc800000000ff */
[----:B------:R-:W-:-:S05]  /*6060*/  PRMT R3, R3, 0x5410, RZ ;  /* 0x0000541003037816 */ /* 0x000fca00000000ff */
[----:B------:R0:W-:Y:S01]  /*6070*/  STG.E [R8.64], R3 ;  /* 0x0000000308007986 */ /* 0x0001e2000c101924 */
[----:B------:R-:W-:Y:S05]  /*6080*/  BRA `(.L_x_22713) ;  /* 0x00000ac000007947 */ /* 0x000fea0003800000 */
.L_x_22718:
[----:B------:R-:W0:Y:S02]  /*6090*/  I2F.F64.S16 R18, R18 ;  /* 0x0000001200127312 */ /* 0x000e240000101c00 */
[----:B0-----:R0:W-:Y:S01]  /*60a0*/  STG.E.64 [R8.64], R18 ;  /* 0x0000001208007986 */ /* 0x0011e2000c101b24 */
[----:B------:R-:W-:Y:S05]  /*60b0*/  BRA `(.L_x_22713) ;  /* 0x00000a9000007947 */ /* 0x000fea0003800000 */
.L_x_22708:
        /* <DEDUP_REMOVED lines=10> */
.L_x_22722:
[----:B------:R-:W0:Y:S01]  /*6160*/  I2F.F64.S16 R4, R18 ;  /* 0x0000001200047312 */ /* 0x000e220000101c00 */
[----:B------:R-:W-:-:S05]  /*6170*/  CS2R R6, SRZ ;  /* 0x0000000000067805 */ /* 0x000fca000001ff00 */
[----:B0-----:R0:W-:Y:S01]  /*6180*/  STG.E.128 [R8.64], R4 ;  /* 0x0000000408007986 */ /* 0x0011e2000c101d24 */
[----:B------:R-:W-:Y:S05]  /*6190*/  BRA `(.L_x_22713) ;  /* 0x000009b000007947 */ /* 0x000fea0003800000 */
.L_x_22721:
        /* <DEDUP_REMOVED lines=21> */
.L_x_22726:
[----:B------:R-:W-:Y:S05]  /*62f0*/  BSYNC B0 ;  /* 0x0000000000007941 */ /* 0x000fea0003800000 */
.L_x_22725:
[----:B------:R-:W-:-:S05]  /*6300*/  LOP3.LUT R5, R0, R5, RZ, 0xfc, !PT ;  /* 0x0000000500057212 */ /* 0x000fca00078efcff */
[----:B------:R0:W-:Y:S01]  /*6310*/  STG.E.U8 [R8.64], R5 ;  /* 0x0000000508007986 */ /* 0x0001e2000c101124 */
[----:B------:R-:W-:Y:S05]  /*6320*/  BRA `(.L_x_22713) ;  /* 0x0000082000007947 */ /* 0x000fea0003800000 */
.L_x_22724:
        /* <DEDUP_REMOVED lines=13> */
.L_x_22728:
[----:B------:R-:W-:Y:S01]  /*6400*/  IMAD.MOV.U32 R0, RZ, RZ, 0x7f ;  /* 0x0000007fff007424 */ /* 0x000fe200078e00ff */
[----:B------:R-:W-:-:S04]  /*6410*/  ISETP.GT.U32.AND P0, PT, R3, 0x7f800000, PT ;  /* 0x7f8000000300780c */ /* 0x000fc80003f04070 */
[----:B------:R-:W-:-:S04]  /*6420*/  SEL R0, R0, 0x7c, P0 ;  /* 0x0000007c00007807 */ /* 0x000fc80000000000 */
.L_x_22729:
[----:B------:R-:W-:Y:S05]  /*6430*/  BSYNC B0 ;  /* 0x0000000000007941 */ /* 0x000fea0003800000 */
.L_x_22727:
[----:B------:R-:W-:-:S04]  /*6440*/  LOP3.LUT R3, R5, 0x80000000, RZ, 0xc0, !PT ;  /* 0x8000000005037812 */ /* 0x000fc800078ec0ff */
[----:B------:R-:W-:-:S04]  /*6450*/  SHF.R.U32.HI R3, RZ, 0x18, R3 ;  /* 0x00000018ff037819 */ /* 0x000fc80000011603 */
[----:B------:R-:W-:-:S05]  /*6460*/  LOP3.LUT R3, R0, R3, RZ, 0xfc, !PT ;  /* 0x0000000300037212 */ /* 0x000fca00078efcff */
[----:B------:R0:W-:Y:S01]  /*6470*/  STG.E.U8 [R8.64], R3 ;  /* 0x0000000308007986 */ /* 0x0001e2000c101124 */
[----:B------:R-:W-:Y:S05]  /*6480*/  BRA `(.L_x_22713) ;  /* 0x000006c000007947 */ /* 0x000fea0003800000 */
.L_x_22723:
[----:B------:R-:W0:Y:S02]  /*6490*/  I2F.S16 R0, R18 ;  /* 0x0000001200007306 */ /* 0x000e240000101400 */
[----:B0-----:R-:W-:-:S05]  /*64a0*/  F2FP.BF16.PACK_AB R0, RZ, R0 ;  /* 0x00000000ff00723e */ /* 0x001fca00000010ff */
[----:B------:R0:W-:Y:S01]  /*64b0*/  STG.E.U16 [R8.64], R0 ;  /* 0x0000000008007986 */ /* 0x0001e2000c101524 */
[----:B------:R-:W-:Y:S05]  /*64c0*/  BRA `(.L_x_22713) ;  /* 0x0000068000007947 */ /* 0x000fea0003800000 */
.L_x_22720:
        /* <DEDUP_REMOVED lines=10> */
.L_x_22732:
        /* <DEDUP_REMOVED lines=17> */
.L_x_22735:
[----:B------:R-:W-:-:S04]  /*6680*/  LOP3.LUT R3, R5, 0x80000000, RZ, 0xc0, !PT ;  /* 0x8000000005037812 */ /* 0x000fc800078ec0ff */
[----:B------:R-:W-:-:S04]  /*6690*/  SHF.R.U32.HI R3, RZ, 0x18, R3 ;  /* 0x00000018ff037819 */ /* 0x000fc80000011603 */
[----:B------:R-:W-:-:S04]  /*66a0*/  LOP3.LUT R0, R0, R3, RZ, 0xfc, !PT ;  /* 0x0000000300007212 */ /* 0x000fc800078efcff */
[----:B------:R-:W-:Y:S02]  /*66b0*/  PRMT R4, R0, 0x7610, R4 ;  /* 0x0000761000047816 */ /* 0x000fe40000000004 */
.L_x_22734:
[----:B------:R-:W-:Y:S05]  /*66c0*/  BSYNC B0 ;  /* 0x0000000000007941 */ /* 0x000fea0003800000 */
.L_x_22733:
[----:B------:R0:W-:Y:S01]  /*66d0*/  STG.E.U8 [R8.64], R4 ;  /* 0x0000000408007986 */ /* 0x0001e2000c101124 */
[----:B------:R-:W-:Y:S05]  /*66e0*/  BRA `(.L_x_22713) ;  /* 0x0000046000007947 */ /* 0x000fea0003800000 */
.L_x_22731:
        /* <DEDUP_REMOVED lines=17> */
.L_x_22738:
[----:B------:R-:W-:-:S04]  /*6800*/  LOP3.LUT R3, R5, 0x80000000, RZ, 0xc0, !PT ;  /* 0x8000000005037812 */ /* 0x000fc800078ec0ff */
[----:B------:R-:W-:-:S04]  /*6810*/  SHF.R.U32.HI R3, RZ, 0x18, R3 ;  /* 0x00000018ff037819 */ /* 0x000fc80000011603 */
[----:B------:R-:W-:-:S04]  /*6820*/  LOP3.LUT R0, R0, R3, RZ, 0xfc, !PT ;  /* 0x0000000300007212 */ /* 0x000fc800078efcff */
[----:B------:R-:W-:Y:S02]  /*6830*/  PRMT R4, R0, 0x7610, R4 ;  /* 0x0000761000047816 */ /* 0x000fe40000000004 */
.L_x_22737:
[----:B------:R-:W-:Y:S05]  /*6840*/  BSYNC B0 ;  /* 0x0000000000007941 */ /* 0x000fea0003800000 */
.L_x_22736:
[----:B------:R0:W-:Y:S01]  /*6850*/  STG.E.U8 [R8.64], R4 ;  /* 0x0000000408007986 */ /* 0x0001e2000c101124 */
[----:B------:R-:W-:Y:S05]  /*6860*/  BRA `(.L_x_22713) ;  /* 0x000002e000007947 */ /* 0x000fea0003800000 */
.L_x_22730:
        /* <DEDUP_REMOVED lines=22> */
.L_x_22712:
        /* <DEDUP_REMOVED lines=20> */
.L_x_22740:
[----:B------:R-:W-:-:S05]  /*6b10*/  IMAD.MOV.U32 R19, RZ, RZ, RZ ;  /* 0x000000ffff137224 */ /* 0x000fca00078e00ff */
[----:B------:R0:W-:Y:S01]  /*6b20*/  STG.E.64 [R8.64], R18 ;  /* 0x0000001208007986 */ /* 0x0001e2000c101b24 */
[----:B------:R-:W-:Y:S05]  /*6b30*/  BRA `(.L_x_22713) ;  /* 0x0000001000007947 */ /* 0x000fea0003800000 */
.L_x_22739:
[----:B------:R0:W-:Y:S02]  /*6b40*/  STG.E [R8.64], R18 ;  /* 0x0000001208007986 */ /* 0x0001e4000c101924 */
.L_x_22713:
[----:B------:R-:W-:Y:S02]  /*6b50*/  IADD3 R2, R2, 0x80, RZ ;  /* 0x0000008002027810 */ /* 0x000fe40007ffe0ff */
.L_x_22674:
[----:B------:R-:W-:Y:S05]  /*6b60*/  BSYNC B6 ;  /* 0x0000000000067941 */ /* 0x000fea0003800000 */
.L_x_22673:
        /* <DEDUP_REMOVED lines=19> */
.L_x_22744:
[----:B------:R-:W-:Y:S01]  /*6ca0*/  STG.E.U8 [R2.64], R16 ;  /* 0x0000001002007986 */ /* 0x000fe2000c101124 */
[----:B------:R-:W-:Y:S05]  /*6cb0*/  EXIT ;  /* 0x000000000000794d */ /* 0x000fea0003800000 */
.L_x_22743:
        /* <DEDUP_REMOVED lines=9> */
.L_x_22747:
[----:B------:R-:W-:Y:S01]  /*6d50*/  STG.E [R2.64], R16 ;  /* 0x0000001002007986 */ /* 0x000fe2000c101924 */
[----:B------:R-:W-:Y:S05]  /*6d60*/  EXIT ;  /* 0x000000000000794d */ /* 0x000fea0003800000 */
.L_x_22746:
[----:B------:R-:W-:Y:S01]  /*6d70*/  STG.E.U16 [R2.64], R16 ;  /* 0x0000001002007986 */ /* 0x000fe2000c101524 */
[----:B------:R-:W-:Y:S05]  /*6d80*/  EXIT ;  /* 0x000000000000794d */ /* 0x000fea0003800000 */
.L_x_22742:
        /* <DEDUP_REMOVED lines=9> */
.L_x_22749:
[----:B------:R-:W0:Y:S02]  /*6e20*/  I2F.S16 R0, R16 ;  /* 0x0000001000007306 */ /* 0x000e240000101400 */
[----:B0-----:R-:W-:-:S05]  /*6e30*/  F2FP.PACK_AB R0, RZ, R0 ;  /* 0x00000000ff00723e */ /* 0x001fca00000000ff */
[----:B------:R-:W-:Y:S01]  /*6e40*/  STG.E.U16 [R2.64], R0 ;  /* 0x0000000002007986 */ /* 0x000fe2000c101524 */
[----:B------:R-:W-:Y:S05]  /*6e50*/  EXIT ;  /* 0x000000000000794d */ /* 0x000fea0003800000 */
.L_x_22748:
        /* <DEDUP_REMOVED lines=10> */
.L_x_22751:
[----:B------:R-:W0:Y:S02]  /*6f00*/  I2F.S16 R16, R16 ;  /* 0x0000001000107306 */ /* 0x000e240000101400 */
[----:B0-----:R-:W-:-:S04]  /*6f10*/  F2FP.PACK_AB R5, RZ, R16 ;  /* 0x00000010ff05723e */ /* 0x001fc800000000ff */
[----:B------:R-:W-:-:S05]  /*6f20*/  PRMT R5, R5, 0x5410, RZ ;  /* 0x0000541005057816 */ /* 0x000fca00000000ff */
[----:B------:R-:W-:Y:S01]  /*6f30*/  STG.E [R2.64], R5 ;  /* 0x0000000502007986 */ /* 0x000fe2000c101924 */
[----:B------:R-:W-:Y:S05]  /*6f40*/  EXIT ;  /* 0x000000000000794d */ /* 0x000fea0003800000 */
.L_x_22750:
[----:B------:R-:W0:Y:S02]  /*6f50*/  I2F.F64.S16 R16, R16 ;  /* 0x0000001000107312 */ /* 0x000e240000101c00 */
[----:B0-----:R-:W-:Y:S01]  /*6f60*/  STG.E.64 [R2.64], R16 ;  /* 0x0000001002007986 */ /* 0x001fe2000c101b24 */
[----:B------:R-:W-:Y:S05]  /*6f70*/  EXIT ;  /* 0x000000000000794d */ /* 0x000fea0003800000 */
.L_x_22741:
        /* <DEDUP_REMOVED lines=10> */
.L_x_22754:
[----:B------:R-:W0:Y:S01]  /*7020*/  I2F.F64.S16 R16, R16 ;  /* 0x0000001000107312 */ /* 0x000e220000101c00 */
[----:B------:R-:W-:-:S05]  /*7030*/  CS2R R18, SRZ ;  /* 0x0000000000127805 */ /* 0x000fca000001ff00 */
[----:B0-----:R-:W-:Y:S01]  /*7040*/  STG.E.128 [R2.64], R16 ;  /* 0x0000001002007986 */ /* 0x001fe2000c101d24 */
[----:B------:R-:W-:Y:S05]  /*7050*/  EXIT ;  /* 0x000000000000794d */ /* 0x000fea0003800000 */
.L_x_22753:
        /* <DEDUP_REMOVED lines=21> */
.L_x_22758:
[----:B------:R-:W-:Y:S05]  /*71b0*/  BSYNC B0 ;  /* 0x0000000000007941 */ /* 0x000fea0003800000 */
.L_x_22757:
[----:B------:R-:W-:-:S05]  /*71c0*/  LOP3.LUT R5, R0, R5, RZ, 0xfc, !PT ;  /* 0x0000000500057212 */ /* 0x000fca00078efcff */
[----:B------:R-:W-:Y:S01]  /*71d0*/  STG.E.U8 [R2.64], R5 ;  /* 0x0000000502007986 */ /* 0x000fe2000c101124 */
[----:B------:R-:W-:Y:S05]  /*71e0*/  EXIT ;  /* 0x000000000000794d */ /* 0x000fea0003800000 */
.L_x_22756:
        /* <DEDUP_REMOVED lines=13> */
.L_x_22760:
[----:B------:R-:W-:Y:S01]  /*72c0*/  IMAD.MOV.U32 R0, RZ, RZ, 0x7f ;  /* 0x0000007fff007424 */ /* 0x000fe200078e00ff */
[----:B------:R-:W-:-:S04]  /*72d0*/  ISETP.GT.U32.AND P0, PT, R4, 0x7f800000, PT ;  /* 0x7f8000000400780c */ /* 0x000fc80003f04070 */
[----:B------:R-:W-:-:S04]  /*72e0*/  SEL R0, R0, 0x7c, P0 ;  /* 0x0000007c00007807 */ /* 0x000fc80000000000 */
.L_x_22761:
[----:B------:R-:W-:Y:S05]  /*72f0*/  BSYNC B0 ;  /* 0x0000000000007941 */ /* 0x000fea0003800000 */
.L_x_22759:
[----:B------:R-:W-:-:S04]  /*7300*/  LOP3.LUT R4, R5, 0x80000000, RZ, 0xc0, !PT ;  /* 0x8000000005047812 */ /* 0x000fc800078ec0ff */
[----:B------:R-:W-:-:S04]  /*7310*/  SHF.R.U32.HI R5, RZ, 0x18, R4 ;  /* 0x00000018ff057819 */ /* 0x000fc80000011604 */
[----:B------:R-:W-:-:S05]  /*7320*/  LOP3.LUT R5, R0, R5, RZ, 0xfc, !PT ;  /* 0x0000000500057212 */ /* 0x000fca00078efcff */
[----:B------:R-:W-:Y:S01]  /*7330*/  STG.E.U8 [R2.64], R5 ;  /* 0x0000000502007986 */ /* 0x000fe2000c101124 */
[----:B------:R-:W-:Y:S05]  /*7340*/  EXIT ;  /* 0x000000000000794d */ /* 0x000fea0003800000 */
.L_x_22755:
[----:B------:R-:W0:Y:S02]  /*7350*/  I2F.S16 R0, R16 ;  /* 0x0000001000007306 */ /* 0x000e240000101400 */
[----:B0-----:R-:W-:-:S05]  /*7360*/  F2FP.BF16.PACK_AB R0, RZ, R0 ;  /* 0x00000000ff00723e */ /* 0x001fca00000010ff */
[----:B------:R-:W-:Y:S01]  /*7370*/  STG.E.U16 [R2.64], R0 ;  /* 0x0000000002007986 */ /* 0x000fe2000c101524 */
[----:B------:R-:W-:Y:S05]  /*7380*/  EXIT ;  /* 0x000000000000794d */ /* 0x000fea0003800000 */
.L_x_22752:
        /* <DEDUP_REMOVED lines=10> */
.L_x_22764:
        /* <DEDUP_REMOVED lines=17> */
.L_x_22767:
[----:B------:R-:W-:-:S04]  /*7540*/  LOP3.LUT R0, R7, 0x80000000, RZ, 0xc0, !PT ;  /* 0x8000000007007812 */ /* 0x000fc800078ec0ff */
[----:B------:R-:W-:-:S04]  /*7550*/  SHF.R.U32.HI R5, RZ, 0x18, R0 ;  /* 0x00000018ff057819 */ /* 0x000fc80000011600 */
[----:B------:R-:W-:-:S04]  /*7560*/  LOP3.LUT R4, R4, R5, RZ, 0xfc, !PT ;  /* 0x0000000504047212 */ /* 0x000fc800078efcff */
[----:B------:R-:W-:Y:S02]  /*7570*/  PRMT R0, R4, 0x7610, R0 ;  /* 0x0000761004007816 */ /* 0x000fe40000000000 */
.L_x_22766:
[----:B------:R-:W-:Y:S05]  /*7580*/  BSYNC B0 ;  /* 0x0000000000007941 */ /* 0x000fea0003800000 */
.L_x_22765:
[----:B------:R-:W-:Y:S01]  /*7590*/  STG.E.U8 [R2.64], R0 ;  /* 0x0000000002007986 */ /* 0x000fe2000c101124 */
[----:B------:R-:W-:Y:S05]  /*75a0*/  EXIT ;  /* 0x000000000000794d */ /* 0x000fea0003800000 */
.L_x_22763:
        /* <DEDUP_REMOVED lines=17> */
.L_x_22770:
[----:B------:R-:W-:-:S04]  /*76c0*/  LOP3.LUT R0, R7, 0x80000000, RZ, 0xc0, !PT ;  /* 0x8000000007007812 */ /* 0x000fc800078ec0ff */
[----:B------:R-:W-:-:S04]  /*76d0*/  SHF.R.U32.HI R5, RZ, 0x18, R0 ;  /* 0x00000018ff057819 */ /* 0x000fc80000011600 */
[----:B------:R-:W-:-:S04]  /*76e0*/  LOP3.LUT R4, R4, R5, RZ, 0xfc, !PT ;  /* 0x0000000504047212 */ /* 0x000fc800078efcff */
[----:B------:R-:W-:Y:S02]  /*76f0*/  PRMT R0, R4, 0x7610, R0 ;  /* 0x0000761004007816 */ /* 0x000fe40000000000 */
.L_x_22769:
[----:B------:R-:W-:Y:S05]  /*7700*/  BSYNC B0 ;  /* 0x0000000000007941 */ /* 0x000fea0003800000 */
.L_x_22768:
[----:B------:R-:W-:Y:S01]  /*7710*/  STG.E.U8 [R2.64], R0 ;  /* 0x0000000002007986 */ /* 0x000fe2000c101124 */
[----:B------:R-:W-:Y:S05]  /*7720*/  EXIT ;  /* 0x000000000000794d */ /* 0x000fea0003800000 */
.L_x_22762:
        /* <DEDUP_REMOVED lines=22> */
.L_x_22745:
        /* <DEDUP_REMOVED lines=20> */
.L_x_22772:
[----:B------:R-:W-:-:S05]  /*79d0*/  IMAD.MOV.U32 R17, RZ, RZ, RZ ;  /* 0x000000ffff117224 */ /* 0x000fca00078e00ff */
[----:B------:R-:W-:Y:S01]  /*79e0*/  STG.E.64 [R2.64], R16 ;  /* 0x0000001002007986 */ /* 0x000fe2000c101b24 */
[----:B------:R-:W-:Y:S05]  /*79f0*/  EXIT ;  /* 0x000000000000794d */ /* 0x000fea0003800000 */
.L_x_22771:
[----:B------:R-:W-:Y:S01]  /*7a00*/  STG.E [R2.64], R16 ;  /* 0x0000001002007986 */ /* 0x000fe2000c101924 */
[----:B------:R-:W-:Y:S05]  /*7a10*/  EXIT ;  /* 0x000000000000794d */ /* 0x000fea0003800000 */
.L_x_22773:
        /* <DEDUP_REMOVED lines=14> */
.L_x_42026:


//--------------------- .text._ZN2at6native18elementwise_kernelILi128ELi4EZNS0_22gpu_kernel_impl_nocastINS0_13AUnaryFunctorIllbZZZNS0_22logical_or_kernel_cudaERNS_14TensorIteratorEENKUlvE0_clEvENKUlvE2_clEvEUlllE_EEEEvRNS_18TensorIteratorBaseERKT_EUliE_EEviT1_ --------------------------
	.section	.text._ZN2at6native18elementwise_kernelILi128ELi4EZNS0_22gpu_kernel_impl_nocastINS0_13AUnaryFunctorIllbZZZNS0_22logical_or_kernel_cudaERNS_14TensorIteratorEENKUlvE0_clEvENKUlvE2_clEvEUlllE_EEEEvRNS_18TensorIteratorBaseERKT_EUliE_EEviT1_,"ax",@progbits
	.sectioninfo	@"SHI_REGISTERS=12"
	.align	128
        .global         _ZN2at6native18elementwise_kernelILi128ELi4EZNS0_22gpu_kernel_impl_nocastINS0_13AUnaryFunctorIllbZZZNS0_22logical_or_kernel_cudaERNS_14TensorIteratorEENKUlvE0_clEvENKUlvE2_clEvEUlllE_EEEEvRNS_18TensorIteratorBaseERKT_EUliE_EEviT1_
        .type           _ZN2at6native18elementwise_kernelILi128ELi4EZNS0_22gpu_kernel_impl_nocastINS0_13AUnaryFunctorIllbZZZNS0_22logical_or_kernel_cudaERNS_14TensorIteratorEENKUlvE0_clEvENKUlvE2_clEvEUlllE_EEEEvRNS_18TensorIteratorBaseERKT_EUliE_EEviT1_,@function
        .size           _ZN2at6native18elementwise_kernelILi128ELi4EZNS0_22gpu_kernel_impl_nocastINS0_13AUnaryFunctorIllbZZZNS0_22logical_or_kernel_cudaERNS_14TensorIteratorEENKUlvE0_clEvENKUlvE2_clEvEUlllE_EEEEvRNS_18TensorIteratorBaseERKT_EUliE_EEviT1_,(.L_x_42027 - _ZN2at6native18elementwise_kernelILi128ELi4EZNS0_22gpu_kernel_impl_nocastINS0_13AUnaryFunctorIllbZZZNS0_22logical_or_kernel_cudaERNS_14TensorIteratorEENKUlvE0_clEvENKUlvE2_clEvEUlllE_EEEEvRNS_18TensorIteratorBaseERKT_EUliE_EEviT1_)
        .other          _ZN2at6native18elementwise_kernelILi128ELi4EZNS0_22gpu_kernel_impl_nocastINS0_13AUnaryFunctorIllbZZZNS0_22logical_or_kernel_cudaERNS_14TensorIteratorEENKUlvE0_clEvENKUlvE2_clEvEUlllE_EEEEvRNS_18TensorIteratorBaseERKT_EUliE_EEviT1_,@"STO_CUDA_ENTRY STV_DEFAULT"
_ZN2at6native18elementwise_kernelILi128ELi4EZNS0_22gpu_kernel_impl_nocastINS0_13AUnaryFunctorIllbZZZNS0_22logical_or_kernel_cudaERNS_14TensorIteratorEENKUlvE0_clEvENKUlvE2_clEvEUlllE_EEEEvRNS_18TensorIteratorBaseERKT_EUliE_EEviT1_:
.text._ZN2at6native18elementwise_kernelILi128ELi4EZNS0_22gpu_kernel_impl_nocastINS0_13AUnaryFunctorIllbZZZNS0_22logical_or_kernel_cudaERNS_14TensorIteratorEENKUlvE0_clEvENKUlvE2_clEvEUlllE_EEEEvRNS_18TensorIteratorBaseERKT_EUliE_EEviT1_:
        /* <DEDUP_REMOVED lines=235> */
.L_x_22776:
[----:B------:R-:W-:-:S04]  /*0eb0*/  IADD3 R4, P0, R3, c[0x0][0x368], RZ ;  /* 0x0000da0003047a10 */ /* 0x000fc80007f1e0ff */
[----:B------:R-:W-:-:S06]  /*0ec0*/  IADD3.X R5, RZ, c[0x0][0x36c], RZ, P0, !PT ;  /* 0x0000db00ff057a10 */ /* 0x000fcc00007fe4ff */
[----:B------:R-:W2:Y:S01]  /*0ed0*/  LDG.E.64 R4, [R4.64] ;  /* 0x0000000404047981 */ /* 0x000ea2000c1e1b00 */
[----:B------:R-:W-:Y:S02]  /*0ee0*/  IADD3 R2, P1, R2, c[0x0][0x360], RZ ;  /* 0x0000d80002027a10 */ /* 0x000fe40007f3e0ff */
[----:B------:R-:W-:Y:S02]  /*0ef0*/  IADD3 R0, R0, 0x80, RZ ;  /* 0x0000008000007810 */ /* 0x000fe40007ffe0ff */
[----:B------:R-:W-:Y:S02]  /*0f00*/  IADD3.X R3, RZ, c[0x0][0x364], RZ, P1, !PT ;  /* 0x0000d900ff037a10 */ /* 0x000fe40000ffe4ff */
[----:B--2---:R-:W-:-:S04]  /*0f10*/  LOP3.LUT P0, RZ, R4, c[0x0][0x378], RZ, 0xfc, !PT ;  /* 0x0000de0004ff7a12 */ /* 0x004fc8000780fcff */
[----:B------:R-:W-:-:S04]  /*0f20*/  LOP3.LUT P0, RZ, R5, c[0x0][0x37c], RZ, 0xfc, P0 ;  /* 0x0000df0005ff7a12 */ /* 0x000fc8000000fcff */
[----:B------:R-:W-:-:S05]  /*0f30*/  SEL R7, RZ, 0x1, !P0 ;  /* 0x00000001ff077807 */ /* 0x000fca0004000000 */
[----:B------:R0:W-:Y:S04]  /*0f40*/  STG.E.U8 [R2.64], R7 ;  /* 0x0000000702007986 */ /* 0x0001e8000c101104 */
.L_x_22775:
[----:B------:R-:W-:Y:S05]  /*0f50*/  BSYNC B0 ;  /* 0x0000000000007941 */ /* 0x000fea0003800000 */
.L_x_22774:
        /* <DEDUP_REMOVED lines=230> */
.L_x_22779:
[----:B------:R-:W-:-:S05]  /*1dc0*/  IADD3 R4, P0, R3, c[0x0][0x368], RZ ;  /* 0x0000da0003047a10 */ /* 0x000fca0007f1e0ff */
[----:B------:R-:W-:-:S06]  /*1dd0*/  IMAD.X R5, RZ, RZ, c[0x0][0x36c], P0 ;  /* 0x0000db00ff057624 */ /* 0x000fcc00000e06ff */
[----:B------:R-:W2:Y:S01]  /*1de0*/  LDG.E.64 R4, [R4.64] ;  /* 0x0000000404047981 */ /* 0x000ea2000c1e1b00 */
[----:B------:R-:W-:Y:S02]  /*1df0*/  IADD3 R2, P1, R2, c[0x0][0x360], RZ ;  /* 0x0000d80002027a10 */ /* 0x000fe40007f3e0ff */
[----:B------:R-:W-:Y:S02]  /*1e00*/  IADD3 R0, R0, 0x80, RZ ;  /* 0x0000008000007810 */ /* 0x000fe40007ffe0ff */
[----:B------:R-:W-:Y:S02]  /*1e10*/  IADD3.X R3, RZ, c[0x0][0x364], RZ, P1, !PT ;  /* 0x0000d900ff037a10 */ /* 0x000fe40000ffe4ff */
[----:B--2---:R-:W-:-:S04]  /*1e20*/  LOP3.LUT P0, RZ, R4, c[0x0][0x378], RZ, 0xfc, !PT ;  /* 0x0000de0004ff7a12 */ /* 0x004fc8000780fcff */
[----:B------:R-:W-:-:S04]  /*1e30*/  LOP3.LUT P0, RZ, R5, c[0x0][0x37c], RZ, 0xfc, P0 ;  /* 0x0000df0005ff7a12 */ /* 0x000fc8000000fcff */
        /* <DEDUP_REMOVED lines=231> */
.L_x_22780:
        /* <DEDUP_REMOVED lines=10> */
.L_x_22778:
[----:B------:R-:W-:Y:S05]  /*2d50*/  BSYNC B0 ;  /* 0x0000000000007941 */ /* 0x000fea0003800000 */
.L_x_22777:
        /* <DEDUP_REMOVED lines=229> */
.L_x_22781:
[----:B------:R-:W-:-:S04]  /*3bb0*/  IADD3 R4, P0, R3, c[0x0][0x368], RZ ;  /* 0x0000da0003047a10 */ /* 0x000fc80007f1e0ff */
[----:B------:R-:W-:-:S06]  /*3bc0*/  IADD3.X R5, RZ, c[0x0][0x36c], RZ, P0, !PT ;  /* 0x0000db00ff057a10 */ /* 0x000fcc00007fe4ff */
[----:B------:R-:W2:Y:S01]  /*3bd0*/  LDG.E.64 R4, [R4.64] ;  /* 0x0000000404047981 */ /* 0x000ea2000c1e1b00 */
[----:B------:R-:W-:-:S04]  /*3be0*/  IADD3 R2, P1, R2, c[0x0][0x360], RZ ;  /* 0x0000d80002027a10 */ /* 0x000fc80007f3e0ff */
[----:B------:R-:W-:Y:S02]  /*3bf0*/  IADD3.X R3, RZ, c[0x0][0x364], RZ, P1, !PT ;  /* 0x0000d900ff037a10 */ /* 0x000fe40000ffe4ff */
[----:B--2---:R-:W-:-:S04]  /*3c00*/  LOP3.LUT P0, RZ, R4, c[0x0][0x378], RZ, 0xfc, !PT ;  /* 0x0000de0004ff7a12 */ /* 0x004fc8000780fcff */
[----:B------:R-:W-:-:S04]  /*3c10*/  LOP3.LUT P0, RZ, R5, c[0x0][0x37c], RZ, 0xfc, P0 ;  /* 0x0000df0005ff7a12 */ /* 0x000fc8000000fcff */
[----:B------:R-:W-:-:S05]  /*3c20*/  SEL R7, RZ, 0x1, !P0 ;  /* 0x00000001ff077807 */ /* 0x000fca0004000000 */
[----:B------:R-:W-:Y:S01]  /*3c30*/  STG.E.U8 [R2.64], R7 ;  /* 0x0000000702007986 */ /* 0x000fe2000c101104 */
[----:B------:R-:W-:Y:S05]  /*3c40*/  EXIT ;  /* 0x000000000000794d */ /* 0x000fea0003800000 */
.L_x_22782:
        /* <DEDUP_REMOVED lines=11> */
.L_x_42027:


//--------------------- .text._ZN2at6native27unrolled_elementwise_kernelINS0_13AUnaryFunctorIllbZZZNS0_22logical_or_kernel_cudaERNS_14TensorIteratorEENKUlvE0_clEvENKUlvE2_clEvEUlllE_EESt5arrayIPcLm2EELi4E23TrivialOffsetCalculatorILi1EjESD_NS0_6memory15LoadWithoutCastENSE_16StoreWithoutCastEEEviT_T0_T2_T3_T4_T5_ --------------------------
	.section	.text._ZN2at6native27unrolled_elementwise_kernelINS0_13AUnaryFunctorIllbZZZNS0_22logical_or_kernel_cudaERNS_14TensorIteratorEENKUlvE0_clEvENKUlvE2_clEvEUlllE_EESt5arrayIPcLm2EELi4E23TrivialOffsetCalculatorILi1EjESD_NS0_6memory15LoadWithoutCastENSE_16StoreWithoutCastEEEviT_T0_T2_T3_T4_T5_,"ax",@progbits
	.sectioninfo	@"SHI_REGISTERS=22"
	.align	128
        .global         _ZN2at6native27unrolled_elementwise_kernelINS0_13AUnaryFunctorIllbZZZNS0_22logical_or_kernel_cudaERNS_14TensorIteratorEENKUlvE0_clEvENKUlvE2_clEvEUlllE_EESt5arrayIPcLm2EELi4E23TrivialOffsetCalculatorILi1EjESD_NS0_6memory15LoadWithoutCastENSE_16StoreWithoutCastEEEviT_T0_T2_T3_T4_T5_
        .type           _ZN2at6native27unrolled_elementwise_kernelINS0_13AUnaryFunctorIllbZZZNS0_22logical_or_kernel_cudaERNS_14TensorIteratorEENKUlvE0_clEvENKUlvE2_clEvEUlllE_EESt5arrayIPcLm2EELi4E23TrivialOffsetCalculatorILi1EjESD_NS0_6memory15LoadWithoutCastENSE_16StoreWithoutCastEEEviT_T0_T2_T3_T4_T5_,@function
        .size           _ZN2at6native27unrolled_elementwise_kernelINS0_13AUnaryFunctorIllbZZZNS0_22logical_or_kernel_cudaERNS_14TensorIteratorEENKUlvE0_clEvENKUlvE2_clEvEUlllE_EESt5arrayIPcLm2EELi4E23TrivialOffsetCalculatorILi1EjESD_NS0_6memory15LoadWithoutCastENSE_16StoreWithoutCastEEEviT_T0_T2_T3_T4_T5_,(.L_x_42028 - _ZN2at6native27unrolled_elementwise_kernelINS0_13AUnaryFunctorIllbZZZNS0_22logical_or_kernel_cudaERNS_14TensorIteratorEENKUlvE0_clEvENKUlvE2_clEvEUlllE_EESt5arrayIPcLm2EELi4E23TrivialOffsetCalculatorILi1EjESD_NS0_6memory15LoadWithoutCastENSE_16StoreWithoutCastEEEviT_T0_T2_T3_T4_T5_)
        .other          _ZN2at6native27unrolled_elementwise_kernelINS0_13AUnaryFunctorIllbZZZNS0_22logical_or_kernel_cudaERNS_14TensorIteratorEENKUlvE0_clEvENKUlvE2_clEvEUlllE_EESt5arrayIPcLm2EELi4E23TrivialOffsetCalculatorILi1EjESD_NS0_6memory15LoadWithoutCastENSE_16StoreWithoutCastEEEviT_T0_T2_T3_T4_T5_,@"STO_CUDA_ENTRY STV_DEFAULT"
_ZN2at6native27unrolled_elementwise_kernelINS0_13AUnaryFunctorIllbZZZNS0_22logical_or_kernel_cudaERNS_14TensorIteratorEENKUlvE0_clEvENKUlvE2_clEvEUlllE_EESt5arrayIPcLm2EELi4E23TrivialOffsetCalculatorILi1EjESD_NS0_6memory15LoadWithoutCastENSE_16StoreWithoutCastEEEviT_T0_T2_T3_T4_T5_:
.text._ZN2at6native27unrolled_elementwise_kernelINS0_13AUnaryFunctorIllbZZZNS0_22logical_or_kernel_cudaERNS_14TensorIteratorEENKUlvE0_clEvENKUlvE2_clEvEUlllE_EESt5arrayIPcLm2EELi4E23TrivialOffsetCalculatorILi1EjESD_NS0_6memory15LoadWithoutCastENSE_16StoreWithoutCastEEEviT_T0_T2_T3_T4_T5_:
[----:B------:R-:W-:Y:S02]  /*0000*/  IMAD.MOV.U32 R1, RZ, RZ, c[0x0][0x28] ;  /* 0x00000a00ff017624 */ /* 0x000fe400078e00ff */
[----:B------:R-:W0:Y:S01]  /*0010*/  S2R R0, SR_CTAID.X ;  /* 0x0000000000007919 */ /* 0x000e220000002500 */
[----:B------:R-:W-:Y:S01]  /*0020*/  IMAD.MOV.U32 R3, RZ, RZ, -0x200 ;  /* 0xfffffe00ff037424 */ /* 0x000fe200078e00ff */
[----:B------:R-:W-:Y:S01]  /*0030*/  CS2R R16, SRZ ;  /* 0x0000000000107805 */ /* 0x000fe2000001ff00 */
[----:B------:R-:W-:Y:S01]  /*0040*/  ULDC.64 UR4, c[0x0][0x118] ;  /* 0x0000460000047ab9 */ /* 0x000fe20000000a00 */
[----:B------:R-:W1:Y:S01]  /*0050*/  S2R R9, SR_TID.X ;  /* 0x0000000000097919 */ /* 0x000e620000002100 */
[----:B0-----:R-:W-:Y:S02]  /*0060*/  IMAD R6, R0, R3, c[0x0][0x160] ;  /* 0x0000580000067624 */ /* 0x001fe400078e0203 */
[----:B------:R-:W-:Y:S01]  /*0070*/  CS2R R2, SRZ ;  /* 0x0000000000027805 */ /* 0x000fe2000001ff00 */
[C---:B-1----:R-:W-:Y:S01]  /*0080*/  IADD3 R7, R9.reuse, 0x80, RZ ;  /* 0x0000008009077810 */ /* 0x042fe20007ffe0ff */
[----:B------:R-:W-:Y:S01]  /*0090*/  IMAD.MOV.U32 R5, RZ, RZ, R9 ;  /* 0x000000ffff057224 */ /* 0x000fe200078e0009 */
[----:B------:R-:W-:-:S13]  /*00a0*/  ISETP.GE.AND P2, PT, R9, R6, PT ;  /* 0x000000060900720c */ /* 0x000fda0003f46270 */
[----:B------:R-:W-:-:S05]  /*00b0*/  @!P2 IMAD.MOV.U32 R5, RZ, RZ, R7 ;  /* 0x000000ffff05a224 */ /* 0x000fca00078e0007 */
[----:B------:R-:W-:-:S13]  /*00c0*/  ISETP.GE.AND P0, PT, R5, R6, PT ;  /* 0x000000060500720c */ /* 0x000fda0003f06270 */
[----:B------:R-:W-:Y:S01]  /*00d0*/  @!P0 IMAD R10, R0, 0x200, R5 ;  /* 0x00000200000a8824 */ /* 0x000fe200078e0205 */
[----:B------:R-:W-:Y:S01]  /*00e0*/  @!P0 IADD3 R5, R5, 0x80, RZ ;  /* 0x0000008005058810 */ /* 0x000fe20007ffe0ff */
[----:B------:R-:W-:-:S03]  /*00f0*/  @!P0 IMAD.MOV.U32 R11, RZ, RZ, 0x8 ;  /* 0x00000008ff0b8424 */ /* 0x000fc600078e00ff */
[----:B------:R-:W-:Y:S01]  /*0100*/  ISETP.GE.AND P1, PT, R5, R6, PT ;  /* 0x000000060500720c */ /* 0x000fe20003f26270 */
[----:B------:R-:W-:-:S04]  /*0110*/  @!P0 IMAD.WIDE.U32 R10, R10, R11, c[0x0][0x180] ;  /* 0x000060000a0a8625 */ /* 0x000fc800078e000b */
[----:B------:R-:W-:Y:S01]  /*0120*/  @!P2 IMAD R8, R0, 0x200, R9 ;  /* 0x000002000008a824 */ /* 0x000fe200078e0209 */
[----:B------:R0:W2:Y:S01]  /*0130*/  @!P0 LDG.E.64 R16, [R10.64] ;  /* 0x000000040a108981 */ /* 0x0000a2000c1e1b00 */
[----:B------:R-:W-:-:S06]  /*0140*/  @!P2 IMAD.MOV.U32 R19, RZ, RZ, 0x8 ;  /* 0x00000008ff13a424 */ /* 0x000fcc00078e00ff */
[----:B------:R-:W-:Y:S02]  /*0150*/  @!P1 IMAD R12, R0, 0x200, R5 ;  /* 0x00000200000c9824 */ /* 0x000fe400078e0205 */
[----:B------:R-:W-:-:S04]  /*0160*/  @!P1 IMAD.MOV.U32 R13, RZ, RZ, 0x8 ;  /* 0x00000008ff0d9424 */ /* 0x000fc800078e00ff */
[----:B------:R-:W-:Y:S01]  /*0170*/  @!P1 IMAD.WIDE.U32 R12, R12, R13, c[0x0][0x180] ;  /* 0x000060000c0c9625 */ /* 0x000fe200078e000d */
[----:B0-----:R-:W-:-:S04]  /*0180*/  CS2R R10, SRZ ;  /* 0x00000000000a7805 */ /* 0x001fc8000001ff00 */
[----:B------:R0:W3:Y:S02]  /*0190*/  @!P1 LDG.E.64 R2, [R12.64] ;  /* 0x000000040c029981 */ /* 0x0000e4000c1e1b00 */
[----:B0-----:R-:W-:-:S05]  /*01a0*/  @!P2 IMAD.WIDE.U32 R12, R8, R19, c[0x0][0x180] ;  /* 0x00006000080ca625 */ /* 0x001fca00078e0013 */
[----:B------:R0:W5:Y:S01]  /*01b0*/  @!P2 LDG.E.64 R10, [R12.64] ;  /* 0x000000040c0aa981 */ /* 0x000162000c1e1b00 */
[----:B------:R-:W-:-:S04]  /*01c0*/  @!P1 IADD3 R5, R5, 0x80, RZ ;  /* 0x0000008005059810 */ /* 0x000fc80007ffe0ff */
[----:B------:R-:W-:Y:S01]  /*01d0*/  ISETP.GE.AND P0, PT, R5, R6, PT ;  /* 0x000000060500720c */ /* 0x000fe20003f06270 */
[----:B------:R-:W-:Y:S01]  /*01e0*/  BSSY B0, `(.L_x_22783) ;  /* 0x0000012000007945 */ /* 0x000fe20003800000 */
[----:B------:R-:W-:-:S11]  /*01f0*/  IMAD.MOV.U32 R19, RZ, RZ, R9 ;  /* 0x000000ffff137224 */ /* 0x000fd600078e0009 */
[----:B------:R-:W-:Y:S02]  /*0200*/  @!P0 IMAD R14, R0, 0x200, R5 ;  /* 0x00000200000e8824 */ /* 0x000fe400078e0205 */
[----:B------:R-:W-:Y:S01]  /*0210*/  @!P0 IMAD.MOV.U32 R15, RZ, RZ, 0x8 ;  /* 0x00000008ff0f8424 */ /* 0x000fe200078e00ff */
[----:B------:R-:W-:-:S03]  /*0220*/  CS2R R4, SRZ ;  /* 0x0000000000047805 */ /* 0x000fc6000001ff00 */
[----:B------:R-:W-:-:S05]  /*0230*/  @!P0 IMAD.WIDE.U32 R14, R14, R15, c[0x0][0x180] ;  /* 0x000060000e0e8625 */ /* 0x000fca00078e000f */
[----:B------:R0:W5:Y:S01]  /*0240*/  @!P0 LDG.E.64 R4, [R14.64] ;  /* 0x000000040e048981 */ /* 0x000162000c1e1b00 */
[----:B--2---:R-:W-:Y:S02]  /*0250*/  LOP3.LUT P1, RZ, R16, c[0x0][0x170], RZ, 0xfc, !PT ;  /* 0x00005c0010ff7a12 */ /* 0x004fe4000782fcff */
[----:B---3--:R-:W-:Y:S01]  /*0260*/  LOP3.LUT P0, RZ, R2, c[0x0][0x170], RZ, 0xfc, !PT ;  /* 0x00005c0002ff7a12 */ /* 0x008fe2000780fcff */
[----:B------:R-:W-:Y:S07]  /*0270*/  @P2 BRA `(.L_x_22784) ;  /* 0x0000008000002947 */ /* 0x000fee0003800000 */
[----:B0-----:R-:W-:Y:S01]  /*0280*/  IMAD R9, R0, 0x200, R9 ;  /* 0x0000020000097824 */ /* 0x001fe200078e0209 */
[----:B-----5:R-:W-:Y:S01]  /*0290*/  LOP3.LUT P2, RZ, R10, c[0x0][0x170], RZ, 0xfc, !PT ;  /* 0x00005c000aff7a12 */ /* 0x020fe2000784fcff */
[----:B------:R-:W-:-:S03]  /*02a0*/  IMAD.MOV.U32 R19, RZ, RZ, R7 ;  /* 0x000000ffff137224 */ /* 0x000fc600078e0007 */
[----:B------:R-:W-:Y:S02]  /*02b0*/  IADD3 R8, P3, R9, c[0x0][0x178], RZ ;  /* 0x00005e0009087a10 */ /* 0x000fe40007f7e0ff */
[----:B------:R-:W-:-:S03]  /*02c0*/  LOP3.LUT P2, RZ, R11, c[0x0][0x174], RZ, 0xfc, P2 ;  /* 0x00005d000bff7a12 */ /* 0x000fc6000104fcff */
[----:B------:R-:W-:Y:S01]  /*02d0*/  IMAD.X R9, RZ, RZ, c[0x0][0x17c], P3 ;  /* 0x00005f00ff097624 */ /* 0x000fe200018e06ff */
[----:B------:R-:W-:-:S05]  /*02e0*/  SEL R11, RZ, 0x1, !P2 ;  /* 0x00000001ff0b7807 */ /* 0x000fca0005000000 */
[----:B------:R0:W-:Y:S04]  /*02f0*/  STG.E.U8 [R8.64], R11 ;  /* 0x0000000b08007986 */ /* 0x0001e8000c101104 */
.L_x_22784:
[----:B0-----:R-:W-:Y:S05]  /*0300*/  BSYNC B0 ;  /* 0x0000000000007941 */ /* 0x001fea0003800000 */
.L_x_22783:
[----:B------:R-:W-:Y:S01]  /*0310*/  ISETP.GE.AND P2, PT, R19, R6, PT ;  /* 0x000000061300720c */ /* 0x000fe20003f46270 */
[----:B------:R-:W-:Y:S01]  /*0320*/  BSSY B0, `(.L_x_22785) ;  /* 0x0000011000007945 */ /* 0x000fe20003800000 */
[----:B------:R-:W-:Y:S02]  /*0330*/  LOP3.LUT P1, RZ, R17, c[0x0][0x174], RZ, 0xfc, P1 ;  /* 0x00005d0011ff7a12 */ /* 0x000fe4000082fcff */
[----:B------:R-:W-:Y:S02]  /*0340*/  LOP3.LUT P0, RZ, R3, c[0x0][0x174], RZ, 0xfc, P0 ;  /* 0x00005d0003ff7a12 */ /* 0x000fe4000000fcff */
[----:B------:R-:W-:Y:S02]  /*0350*/  SEL R7, RZ, 0x1, !P1 ;  /* 0x00000001ff077807 */ /* 0x000fe40004800000 */
[----:B-----5:R-:W-:-:S05]  /*0360*/  SEL R11, RZ, 0x1, !P0 ;  /* 0x00000001ff0b7807 */ /* 0x020fca0004000000 */
        /* <DEDUP_REMOVED lines=12> */
.L_x_22786:
[----:B------:R-:W-:Y:S05]  /*0430*/  BSYNC B0 ;  /* 0x0000000000007941 */ /* 0x000fea0003800000 */
.L_x_22785:
[----:B------:R-:W-:-:S13]  /*0440*/  ISETP.GE.AND P0, PT, R19, R6, PT ;  /* 0x000000061300720c */ /* 0x000fda0003f06270 */
[----:B------:R-:W-:Y:S05]  /*0450*/  @P0 EXIT ;  /* 0x000000000000094d */ /* 0x000fea0003800000 */
[----:B------:R-:W-:Y:S01]  /*0460*/  IMAD R0, R0, 0x200, R19 ;  /* 0x0000020000007824 */ /* 0x000fe200078e0213 */
[----:B------:R-:W-:-:S04]  /*0470*/  LOP3.LUT P0, RZ, R4, c[0x0][0x170], RZ, 0xfc, !PT ;  /* 0x00005c0004ff7a12 */ /* 0x000fc8000780fcff */
[----:B0-----:R-:W-:Y:S02]  /*0480*/  IADD3 R2, P1, R0, c[0x0][0x178], RZ ;  /* 0x00005e0000027a10 */ /* 0x001fe40007f3e0ff */
[----:B------:R-:W-:-:S03]  /*0490*/  LOP3.LUT P0, RZ, R5, c[0x0][0x174], RZ, 0xfc, P0 ;  /* 0x00005d0005ff7a12 */ /* 0x000fc6000000fcff */
[----:B------:R-:W-:Y:S01]  /*04a0*/  IMAD.X R3, RZ, RZ, c[0x0][0x17c], P1 ;  /* 0x00005f00ff037624 */ /* 0x000fe200008e06ff */
[----:B------:R-:W-:-:S05]  /*04b0*/  SEL R5, RZ, 0x1, !P0 ;  /* 0x00000001ff057807 */ /* 0x000fca0004000000 */
[----:B------:R-:W-:Y:S01]  /*04c0*/  STG.E.U8 [R2.64], R5 ;  /* 0x0000000502007986 */ /* 0x000fe2000c101104 */
[----:B------:R-:W-:Y:S05]  /*04d0*/  EXIT ;  /* 0x000000000000794d */ /* 0x000fea0003800000 */
.L_x_22787:
        /* <DEDUP_REMOVED lines=10> */
.L_x_42028:


//--------------------- .text._ZN2at6native29vectorized_elementwise_kernelILi2ENS0_13AUnaryFunctorIllbZZZNS0_22logical_or_kernel_cudaERNS_14TensorIteratorEENKUlvE0_clEvENKUlvE2_clEvEUlllE_EESt5arrayIPcLm2EEEEviT0_T1_ --------------------------
	.section	.text._ZN2at6native29vectorized_elementwise_kernelILi2ENS0_13AUnaryFunctorIllbZZZNS0_22logical_or_kernel_cudaERNS_14TensorIteratorEENKUlvE0_clEvENKUlvE2_clEvEUlllE_EESt5arrayIPcLm2EEEEviT0_T1_,"ax",@progbits
	.sectioninfo	@"SHI_REGISTERS=32"
	.align	128
        .global         _ZN2at6native29vectorized_elementwise_kernelILi2ENS0_13AUnaryFunctorIllbZZZNS0_22logical_or_kernel_cudaERNS_14TensorIteratorEENKUlvE0_clEvENKUlvE2_clEvEUlllE_EESt5arrayIPcLm2EEEEviT0_T1_
        .type           _ZN2at6native29vectorized_elementwise_kernelILi2ENS0_13AUnaryFunctorIllbZZZNS0_22logical_or_kernel_cudaERNS_14TensorIteratorEENKUlvE0_clEvENKUlvE2_clEvEUlllE_EESt5arrayIPcLm2EEEEviT0_T1_,@function
        .size           _ZN2at6native29vectorized_elementwise_kernelILi2ENS0_13AUnaryFunctorIllbZZZNS0_22logical_or_kernel_cudaERNS_14TensorIteratorEENKUlvE0_clEvENKUlvE2_clEvEUlllE_EESt5arrayIPcLm2EEEEviT0_T1_,(.L_x_42029 - _ZN2at6native29vectorized_elementwise_kernelILi2ENS0_13AUnaryFunctorIllbZZZNS0_22logical_or_kernel_cudaERNS_14TensorIteratorEENKUlvE0_clEvENKUlvE2_clEvEUlllE_EESt5arrayIPcLm2EEEEviT0_T1_)
        .other          _ZN2at6native29vectorized_elementwise_kernelILi2ENS0_13AUnaryFunctorIllbZZZNS0_22logical_or_kernel_cudaERNS_14TensorIteratorEENKUlvE0_clEvENKUlvE2_clEvEUlllE_EESt5arrayIPcLm2EEEEviT0_T1_,@"STO_CUDA_ENTRY STV_DEFAULT"
_ZN2at6native29vectorized_elementwise_kernelILi2ENS0_13AUnaryFunctorIllbZZZNS0_22logical_or_kernel_cudaERNS_14TensorIteratorEENKUlvE0_clEvENKUlvE2_clEvEUlllE_EESt5arrayIPcLm2EEEEviT0_T1_:
.text._ZN2at6native29vectorized_elementwise_kernelILi2ENS0_13AUnaryFunctorIllbZZZNS0_22logical_or_kernel_cudaERNS_14TensorIteratorEENKUlvE0_clEvENKUlvE2_clEvEUlllE_EESt5arrayIPcLm2EEEEviT0_T1_:
        /* <DEDUP_REMOVED lines=15> */
[----:B------:R-:W-:-:S05]  /*00f0*/  IADD3 R2, P0, R0, c[0x0][0x178], RZ ;  /* 0x00005e0000027a10 */ /* 0x000fca0007f1e0ff */
[----:B------:R-:W-:-:S04]  /*0100*/  IMAD.X R3, RZ, RZ, c[0x0][0x17c], P0 ;  /* 0x00005f00ff037624 */ /* 0x000fc800000e06ff */
[----:B------:R-:W-:Y:S01]  /*0110*/  IMAD.WIDE R2, R23, 0x2, R2 ;  /* 0x0000000217027825 */ /* 0x000fe200078e0202 */
[----:B--2---:R-:W-:Y:S02]  /*0120*/  LOP3.LUT P1, RZ, R16, c[0x0][0x170], RZ, 0xfc, !PT ;  /* 0x00005c0010ff7a12 */ /* 0x004fe4000782fcff */
[----:B------:R-:W-:Y:S02]  /*0130*/  LOP3.LUT P0, RZ, R18, c[0x0][0x170], RZ, 0xfc, !PT ;  /* 0x00005c0012ff7a12 */ /* 0x000fe4000780fcff */
[----:B------:R-:W-:Y:S02]  /*0140*/  LOP3.LUT P1, RZ, R17, c[0x0][0x174], RZ, 0xfc, P1 ;  /* 0x00005d0011ff7a12 */ /* 0x000fe4000082fcff */
[----:B---3--:R-:W-:Y:S02]  /*0150*/  LOP3.LUT P4, RZ, R4, c[0x0][0x170], RZ, 0xfc, !PT ;  /* 0x00005c0004ff7a12 */ /* 0x008fe4000788fcff */
[----:B------:R-:W-:Y:S02]  /*0160*/  SEL R0, RZ, 0x1, !P1 ;  /* 0x00000001ff007807 */ /* 0x000fe40004800000 */
[----:B------:R-:W-:-:S02]  /*0170*/  LOP3.LUT P3, RZ, R6, c[0x0][0x170], RZ, 0xfc, !PT ;  /* 0x00005c0006ff7a12 */ /* 0x000fc4000786fcff */
[----:B----4-:R-:W-:Y:S02]  /*0180*/  LOP3.LUT P2, RZ, R8, c[0x0][0x170], RZ, 0xfc, !PT ;  /* 0x00005c0008ff7a12 */ /* 0x010fe4000784fcff */
[----:B------:R-:W-:Y:S02]  /*0190*/  LOP3.LUT P6, RZ, R10, c[0x0][0x170], RZ, 0xfc, !PT ;  /* 0x00005c000aff7a12 */ /* 0x000fe400078cfcff */
[----:B-----5:R-:W-:Y:S02]  /*01a0*/  LOP3.LUT P5, RZ, R12, c[0x0][0x170], RZ, 0xfc, !PT ;  /* 0x00005c000cff7a12 */ /* 0x020fe400078afcff */
[----:B------:R-:W-:Y:S02]  /*01b0*/  LOP3.LUT P1, RZ, R14, c[0x0][0x170], RZ, 0xfc, !PT ;  /* 0x00005c000eff7a12 */ /* 0x000fe4000782fcff */
[----:B------:R-:W-:Y:S02]  /*01c0*/  LOP3.LUT P0, RZ, R19, c[0x0][0x174], RZ, 0xfc, P0 ;  /* 0x00005d0013ff7a12 */ /* 0x000fe4000000fcff */
[----:B------:R-:W-:-:S02]  /*01d0*/  LOP3.LUT P4, RZ, R5, c[0x0][0x174], RZ, 0xfc, P4 ;  /* 0x00005d0005ff7a12 */ /* 0x000fc4000208fcff */
[----:B------:R-:W-:Y:S02]  /*01e0*/  LOP3.LUT P3, RZ, R7, c[0x0][0x174], RZ, 0xfc, P3 ;  /* 0x00005d0007ff7a12 */ /* 0x000fe4000186fcff */
[----:B------:R-:W-:Y:S02]  /*01f0*/  LOP3.LUT P2, RZ, R9, c[0x0][0x174], RZ, 0xfc, P2 ;  /* 0x00005d0009ff7a12 */ /* 0x000fe4000104fcff */
[----:B------:R-:W-:Y:S02]  /*0200*/  LOP3.LUT P6, RZ, R11, c[0x0][0x174], RZ, 0xfc, P6 ;  /* 0x00005d000bff7a12 */ /* 0x000fe400030cfcff */
[----:B------:R-:W-:Y:S02]  /*0210*/  LOP3.LUT P5, RZ, R13, c[0x0][0x174], RZ, 0xfc, P5 ;  /* 0x00005d000dff7a12 */ /* 0x000fe400028afcff */
[----:B------:R-:W-:Y:S02]  /*0220*/  LOP3.LUT P1, RZ, R15, c[0x0][0x174], RZ, 0xfc, P1 ;  /* 0x00005d000fff7a12 */ /* 0x000fe4000082fcff */
        /* <DEDUP_REMOVED lines=16> */
.L_x_22788:
[----:B------:R-:W0:Y:S01]  /*0330*/  S2R R21, SR_TID.X ;  /* 0x0000000000157919 */ /* 0x000e220000002100 */
[----:B------:R-:W-:Y:S01]  /*0340*/  CS2R R2, SRZ ;  /* 0x0000000000027805 */ /* 0x000fe2000001ff00 */
        /* <DEDUP_REMOVED lines=9> */
[C---:B------:R-:W-:Y:S01]  /*03e0*/  ISETP.GE.AND P1, PT, R23.reuse, R20, PT ;  /* 0x000000141700720c */ /* 0x040fe20003f26270 */
[----:B------:R-:W-:Y:S01]  /*03f0*/  @!P0 IMAD.WIDE.U32 R16, R16, R17, c[0x0][0x180] ;  /* 0x0000600010108625 */ /* 0x000fe200078e0011 */
[----:B------:R-:W-:Y:S01]  /*0400*/  CS2R R4, SRZ ;  /* 0x0000000000047805 */ /* 0x000fe2000001ff00 */
[----:B------:R-:W-:Y:S01]  /*0410*/  CS2R R6, SRZ ;  /* 0x0000000000067805 */ /* 0x000fe2000001ff00 */
[----:B------:R-:W-:Y:S02]  /*0420*/  CS2R R8, SRZ ;  /* 0x0000000000087805 */ /* 0x000fe4000001ff00 */
[----:B------:R0:W2:Y:S07]  /*0430*/  @!P0 LDG.E.64 R24, [R16.64] ;  /* 0x0000000410188981 */ /* 0x0000ae000c1e1b00 */
[----:B------:R-:W-:Y:S01]  /*0440*/  @!P1 IMAD.IADD R18, R0, 0x1, R23 ;  /* 0x0000000100129824 */ /* 0x000fe200078e0217 */
[----:B------:R-:W-:Y:S01]  /*0450*/  @!P1 IADD3 R23, R23, 0x80, RZ ;  /* 0x0000008017179810 */ /* 0x000fe20007ffe0ff */
[----:B------:R-:W-:-:S03]  /*0460*/  @!P1 IMAD.MOV.U32 R19, RZ, RZ, 0x8 ;  /* 0x00000008ff139424 */ /* 0x000fc600078e00ff */
[----:B------:R-:W-:Y:S01]  /*0470*/  ISETP.GE.AND P2, PT, R23, R20, PT ;  /* 0x000000141700720c */ /* 0x000fe20003f46270 */
[----:B------:R-:W-:-:S05]  /*0480*/  @!P1 IMAD.WIDE.U32 R18, R18, R19, c[0x0][0x180] ;  /* 0x0000600012129625 */ /* 0x000fca00078e0013 */
[----:B------:R1:W3:Y:S07]  /*0490*/  @!P1 LDG.E.64 R2, [R18.64] ;  /* 0x0000000412029981 */ /* 0x0002ee000c1e1b00 */
        /* <DEDUP_REMOVED lines=11> */
[----:B------:R-:W-:Y:S01]  /*0550*/  @!P4 IMAD.MOV.U32 R15, RZ, RZ, 0x8 ;  /* 0x00000008ff0fc424 */ /* 0x000fe200078e00ff */
[----:B-1----:R-:W-:Y:S01]  /*0560*/  CS2R R18, SRZ ;  /* 0x0000000000127805 */ /* 0x002fe2000001ff00 */
[----:B------:R-:W-:-:S06]  /*0570*/  @!P2 IMAD.WIDE.U32 R10, R10, R11, c[0x0][0x180] ;  /* 0x000060000a0aa625 */ /* 0x000fcc00078e000b */
[----:B------:R-:W-:Y:S01]  /*0580*/  @!P5 IMAD.IADD R26, R0, 0x1, R23 ;  /* 0x00000001001ad824 */ /* 0x000fe200078e0217 */
[----:B------:R1:W4:Y:S01]  /*0590*/  @!P2 LDG.E.64 R4, [R10.64] ;  /* 0x000000040a04a981 */ /* 0x000322000c1e1b00 */
[----:B------:R-:W-:Y:S02]  /*05a0*/  @!P5 IMAD.MOV.U32 R27, RZ, RZ, 0x8 ;  /* 0x00000008ff1bd424 */ /* 0x000fe400078e00ff */
[----:B------:R-:W-:-:S04]  /*05b0*/  @!P3 IMAD.WIDE.U32 R12, R12, R13, c[0x0][0x180] ;  /* 0x000060000c0cb625 */ /* 0x000fc800078e000d */
[----:B------:R-:W-:Y:S01]  /*05c0*/  @!P4 IMAD.WIDE.U32 R14, R14, R15, c[0x0][0x180] ;  /* 0x000060000e0ec625 */ /* 0x000fe200078e000f */
[----:B------:R1:W4:Y:S03]  /*05d0*/  @!P3 LDG.E.64 R6, [R12.64] ;  /* 0x000000040c06b981 */ /* 0x000326000c1e1b00 */
[----:B0-----:R-:W-:Y:S01]  /*05e0*/  @!P5 IMAD.WIDE.U32 R16, R26, R27, c[0x0][0x180] ;  /* 0x000060001a10d625 */ /* 0x001fe200078e001b */
[----:B------:R0:W4:Y:S03]  /*05f0*/  @!P4 LDG.E.64 R8, [R14.64] ;  /* 0x000000040e08c981 */ /* 0x000126000c1e1b00 */
[----:B------:R-:W-:Y:S01]  /*0600*/  @!P6 IMAD.IADD R28, R0, 0x1, R21 ;  /* 0x00000001001ce824 */ /* 0x000fe200078e0215 */
[----:B------:R-:W4:Y:S01]  /*0610*/  @!P5 LDG.E.64 R18, [R16.64] ;  /* 0x000000041012d981 */ /* 0x000f22000c1e1b00 */
[----:B------:R-:W-:Y:S01]  /*0620*/  @!P6 IMAD.MOV.U32 R29, RZ, RZ, 0x8 ;  /* 0x00000008ff1de424 */ /* 0x000fe200078e00ff */
[----:B-1----:R-:W-:-:S03]  /*0630*/  CS2R R10, SRZ ;  /* 0x00000000000a7805 */ /* 0x002fc6000001ff00 */
[----:B------:R-:W-:-:S05]  /*0640*/  @!P6 IMAD.WIDE.U32 R12, R28, R29, c[0x0][0x180] ;  /* 0x000060001c0ce625 */ /* 0x000fca00078e001d */
[----:B------:R1:W5:Y:S01]  /*0650*/  @!P6 LDG.E.64 R10, [R12.64] ;  /* 0x000000040c0ae981 */ /* 0x000362000c1e1b00 */
[----:B------:R-:W-:-:S04]  /*0660*/  @!P5 IADD3 R23, R23, 0x80, RZ ;  /* 0x000000801717d810 */ /* 0x000fc80007ffe0ff */
[----:B------:R-:W-:Y:S01]  /*0670*/  ISETP.GE.AND P0, PT, R23, R20, PT ;  /* 0x000000141700720c */ /* 0x000fe20003f06270 */
[----:B------:R-:W-:Y:S01]  /*0680*/  CS2R R26, SRZ ;  /* 0x00000000001a7805 */ /* 0x000fe2000001ff00 */
[----:B------:R-:W-:Y:S11]  /*0690*/  BSSY B0, `(.L_x_22789) ;  /* 0x000001a000007945 */ /* 0x000ff60003800000 */
[----:B------:R-:W-:-:S02]  /*06a0*/  @!P0 IMAD.IADD R23, R0, 0x1, R23 ;  /* 0x0000000100178824 */ /* 0x000fc400078e0217 */
[----:B0-----:R-:W-:-:S04]  /*06b0*/  @!P0 IMAD.MOV.U32 R14, RZ, RZ, 0x8 ;  /* 0x00000008ff0e8424 */ /* 0x001fc800078e00ff */
[----:B------:R-:W-:-:S05]  /*06c0*/  @!P0 IMAD.WIDE.U32 R14, R23, R14, c[0x0][0x180] ;  /* 0x00006000170e8625 */ /* 0x000fca00078e000e */
[----:B------:R1:W5:Y:S01]  /*06d0*/  @!P0 LDG.E.64 R26, [R14.64] ;  /* 0x000000040e1a8981 */ /* 0x000362000c1e1b00 */
[----:B--2---:R-:W-:-:S04]  /*06e0*/  LOP3.LUT P2, RZ, R24, c[0x0][0x170], RZ, 0xfc, !PT ;  /* 0x00005c0018ff7a12 */ /* 0x004fc8000784fcff */
[----:B------:R-:W-:Y:S02]  /*06f0*/  LOP3.LUT P2, RZ, R25, c[0x0][0x174], RZ, 0xfc, P2 ;  /* 0x00005d0019ff7a12 */ /* 0x000fe4000104fcff */
[----:B---3--:R-:W-:-:S04]  /*0700*/  LOP3.LUT P3, RZ, R2, c[0x0][0x170], RZ, 0xfc, !PT ;  /* 0x00005c0002ff7a12 */ /* 0x008fc8000786fcff */
[----:B------:R-:W-:Y:S02]  /*0710*/  LOP3.LUT P3, RZ, R3, c[0x0][0x174], RZ, 0xfc, P3 ;  /* 0x00005d0003ff7a12 */ /* 0x000fe4000186fcff */
[----:B----4-:R-:W-:-:S04]  /*0720*/  LOP3.LUT P1, RZ, R4, c[0x0][0x170], RZ, 0xfc, !PT ;  /* 0x00005c0004ff7a12 */ /* 0x010fc8000782fcff */
[----:B------:R-:W-:Y:S02]  /*0730*/  LOP3.LUT P1, RZ, R5, c[0x0][0x174], RZ, 0xfc, P1 ;  /* 0x00005d0005ff7a12 */ /* 0x000fe4000082fcff */
[----:B------:R-:W-:Y:S02]  /*0740*/  LOP3.LUT P0, RZ, R6, c[0x0][0x170], RZ, 0xfc, !PT ;  /* 0x00005c0006ff7a12 */ /* 0x000fe4000780fcff */
[----:B------:R-:W-:Y:S02]  /*0750*/  LOP3.LUT P5, RZ, R8, c[0x0][0x170], RZ, 0xfc, !PT ;  /* 0x00005c0008ff7a12 */ /* 0x000fe400078afcff */
[----:B------:R-:W-:Y:S02]  /*0760*/  LOP3.LUT P4, RZ, R18, c[0x0][0x170], RZ, 0xfc, !PT ;  /* 0x00005c0012ff7a12 */ /* 0x000fe4000788fcff */
[----:B------:R-:W-:Y:S02]  /*0770*/  LOP3.LUT P0, RZ, R7, c[0x0][0x174], RZ, 0xfc, P0 ;  /* 0x00005d0007ff7a12 */ /* 0x000fe4000000fcff */
[----:B------:R-:W-:-:S02]  /*0780*/  LOP3.LUT P5, RZ, R9, c[0x0][0x174], RZ, 0xfc, P5 ;  /* 0x00005d0009ff7a12 */ /* 0x000fc400028afcff */
[----:B------:R-:W-:Y:S01]  /*0790*/  LOP3.LUT P4, RZ, R19, c[0x0][0x174], RZ, 0xfc, P4 ;  /* 0x00005d0013ff7a12 */ /* 0x000fe2000208fcff */
[----:B------:R-:W-:Y:S07]  /*07a0*/  @P6 BRA `(.L_x_22790) ;  /* 0x0000008000006947 */ /* 0x000fee0003800000 */
[----:B-1----:R-:W-:Y:S02]  /*07b0*/  IMAD.IADD R2, R0, 0x1, R21 ;  /* 0x0000000100027824 */ /* 0x002fe400078e0215 */
[----:B------:R-:W-:-:S03]  /*07c0*/  IMAD.MOV.U32 R21, RZ, RZ, R22 ;  /* 0x000000ffff157224 */ /* 0x000fc600078e0016 */
[----:B------:R-:W-:-:S05]  /*07d0*/  IADD3 R2, P6, R2, c[0x0][0x178], RZ ;  /* 0x00005e0002027a10 */ /* 0x000fca0007fde0ff */
[----:B------:R-:W-:Y:S01]  /*07e0*/  IMAD.X R3, RZ, RZ, c[0x0][0x17c], P6 ;  /* 0x00005f00ff037624 */ /* 0x000fe200030e06ff */
[----:B-----5:R-:W-:-:S04]  /*07f0*/  LOP3.LUT P6, RZ, R10, c[0x0][0x170], RZ, 0xfc, !PT ;  /* 0x00005c000aff7a12 */ /* 0x020fc800078cfcff */
[----:B------:R-:W-:-:S04]  /*0800*/  LOP3.LUT P6, RZ, R11, c[0x0][0x174], RZ, 0xfc, P6 ;  /* 0x00005d000bff7a12 */ /* 0x000fc800030cfcff */
[----:B------:R-:W-:-:S05]  /*0810*/  SEL R5, RZ, 0x1, !P6 ;  /* 0x00000001ff057807 */ /* 0x000fca0007000000 */
[----:B------:R0:W-:Y:S04]  /*0820*/  STG.E.U8 [R2.64], R5 ;  /* 0x0000000502007986 */ /* 0x0001e8000c101104 */
.L_x_22790:
[----:B-1----:R-:W-:Y:S05]  /*0830*/  BSYNC B0 ;  /* 0x0000000000007941 */ /* 0x002fea0003800000 */
.L_x_22789:
[----:B------:R-:W-:Y:S01]  /*0840*/  ISETP.GE.AND P6, PT, R21, R20, PT ;  /* 0x000000141500720c */ /* 0x000fe20003fc6270 */
[----:B------:R-:W-:Y:S01]  /*0850*/  BSSY B0, `(.L_x_22791) ;  /* 0x0000032000007945 */ /* 0x000fe20003800000 */
[----:B------:R-:W-:Y:S01]  /*0860*/  BSSY B1, `(.L_x_22792) ;  /* 0x000002a000017945 */ /* 0x000fe20003800000 */
[----:B0-----:R-:W-:Y:S02]  /*0870*/  SEL R5, RZ, 0x1, !P2 ;  /* 0x00000001ff057807 */ /* 0x001fe40005000000 */
[----:B------:R-:W-:Y:S02]  /*0880*/  SEL R7, RZ, 0x1, !P3 ;  /* 0x00000001ff077807 */ /* 0x000fe40005800000 */
[----:B------:R-:W-:Y:S02]  /*0890*/  SEL R9, RZ, 0x1, !P1 ;  /* 0x00000001ff097807 */ /* 0x000fe40004800000 */
[----:B-----5:R-:W-:Y:S02]  /*08a0*/  SEL R11, RZ, 0x1, !P0 ;  /* 0x00000001ff0b7807 */ /* 0x020fe40004000000 */
        /* <DEDUP_REMOVED lines=15> */
.L_x_22793:
[----:B------:R-:W-:-:S13]  /*09a0*/  ISETP.GE.AND P0, PT, R21, R20, PT ;  /* 0x000000141500720c */ /* 0x000fda0003f06270 */
[----:B------:R-:W-:Y:S05]  /*09b0*/  @P0 BRA `(.L_x_22795) ;  /* 0x000000c000000947 */ /* 0x000fea0003800000 */
[----:B0-----:R-:W-:Y:S01]  /*09c0*/  IMAD.IADD R2, R0, 0x1, R21 ;  /* 0x0000000100027824 */ /* 0x001fe200078e0215 */
[----:B------:R-:W-:-:S04]  /*09d0*/  IADD3 R21, R21, 0x80, RZ ;  /* 0x0000008015157810 */ /* 0x000fc80007ffe0ff */
[----:B------:R-:W-:-:S05]  /*09e0*/  IADD3 R2, P0, R2, c[0x0][0x178], RZ ;  /* 0x00005e0002027a10 */ /* 0x000fca0007f1e0ff */
[----:B------:R-:W-:-:S05]  /*09f0*/  IMAD.X R3, RZ, RZ, c[0x0][0x17c], P0 ;  /* 0x00005f00ff037624 */ /* 0x000fca00000e06ff */
[----:B------:R0:W-:Y:S03]  /*0a00*/  STG.E.U8 [R2.64], R9 ;  /* 0x0000000902007986 */ /* 0x0001e6000c101104 */
.L_x_22794:
[----:B------:R-:W-:-:S13]  /*0a10*/  ISETP.GE.AND P0, PT, R21, R20, PT ;  /* 0x000000141500720c */ /* 0x000fda0003f06270 */
[----:B------:R-:W-:Y:S05]  /*0a20*/  @P0 BRA `(.L_x_22796) ;  /* 0x000000d000000947 */ /* 0x000fea0003800000 */
[----:B0-----:R-:W-:Y:S01]  /*0a30*/  IMAD.IADD R2, R0, 0x1, R21 ;  /* 0x0000000100027824 */ /* 0x001fe200078e0215 */
[----:B------:R-:W-:-:S04]  /*0a40*/  IADD3 R21, R21, 0x80, RZ ;  /* 0x0000008015157810 */ /* 0x000fc80007ffe0ff */
[----:B------:R-:W-:-:S05]  /*0a50*/  IADD3 R2, P0, R2, c[0x0][0x178], RZ ;  /* 0x00005e0002027a10 */ /* 0x000fca0007f1e0ff */
[----:B------:R-:W-:-:S05]  /*0a60*/  IMAD.X R3, RZ, RZ, c[0x0][0x17c], P0 ;  /* 0x00005f00ff037624 */ /* 0x000fca00000e06ff */
[----:B------:R0:W-:Y:S03]  /*0a70*/  STG.E.U8 [R2.64], R11 ;  /* 0x0000000b02007986 */ /* 0x0001e6000c101104 */
.L_x_22795:
        /* <DEDUP_REMOVED lines=8> */
.L_x_22796:
[----:B------:R-:W-:Y:S05]  /*0b00*/  BSYNC B1 ;  /* 0x0000000000017941 */ /* 0x000fea0003800000 */
.L_x_22792:
[----:B------:R-:W-:-:S13]  /*0b10*/  ISETP.GE.AND P0, PT, R21, R20, PT ;  /* 0x000000141500720c */ /* 0x000fda0003f06270 */
[----:B0-----:R-:W-:Y:S01]  /*0b20*/  @!P0 IMAD.IADD R2, R0, 0x1, R21 ;  /* 0x0000000100028824 */ /* 0x001fe200078e0215 */
[----:B------:R-:W-:-:S04]  /*0b30*/  @!P0 IADD3 R21, R21, 0x80, RZ ;  /* 0x0000008015158810 */ /* 0x000fc80007ffe0ff */
[----:B------:R-:W-:-:S05]  /*0b40*/  @!P0 IADD3 R2, P1, R2, c[0x0][0x178], RZ ;  /* 0x00005e0002028a10 */ /* 0x000fca0007f3e0ff */
[----:B------:R-:W-:-:S05]  /*0b50*/  @!P0 IMAD.X R3, RZ, RZ, c[0x0][0x17c], P1 ;  /* 0x00005f00ff038624 */ /* 0x000fca00008e06ff */
[----:B------:R0:W-:Y:S03]  /*0b60*/  @!P0 STG.E.U8 [R2.64], R15 ;  /* 0x0000000f02008986 */ /* 0x0001e6000c101104 */
.L_x_22797:
[----:B------:R-:W-:Y:S05]  /*0b70*/  BSYNC B0 ;  /* 0x0000000000007941 */ /* 0x000fea0003800000 */
.L_x_22791:
[----:B------:R-:W-:Y:S01]  /*0b80*/  WARPSYNC 0xffffffff ;  /* 0xffffffff00007948 */ /* 0x000fe20003800000 */
[----:B------:R-:W-:-:S13]  /*0b90*/  ISETP.GE.AND P0, PT, R21, R20, PT ;  /* 0x000000141500720c */ /* 0x000fda0003f06270 */
[----:B------:R-:W-:Y:S05]  /*0ba0*/  @P0 EXIT ;  /* 0x000000000000094d */ /* 0x000fea0003800000 */
[----:B------:R-:W-:Y:S01]  /*0bb0*/  IMAD.IADD R0, R0, 0x1, R21 ;  /* 0x0000000100007824 */ /* 0x000fe200078e0215 */
[----:B------:R-:W-:-:S04]  /*0bc0*/  LOP3.LUT P0, RZ, R26, c[0x0][0x170], RZ, 0xfc, !PT ;  /* 0x00005c001aff7a12 */ /* 0x000fc8000780fcff */
[----:B0-----:R-:W-:Y:S02]  /*0bd0*/  IADD3 R2, P1, R0, c[0x0][0x178], RZ ;  /* 0x00005e0000027a10 */ /* 0x001fe40007f3e0ff */
[----:B------:R-:W-:-:S03]  /*0be0*/  LOP3.LUT P0, RZ, R27, c[0x0][0x174], RZ, 0xfc, P0 ;  /* 0x00005d001bff7a12 */ /* 0x000fc6000000fcff */
[----:B------:R-:W-:Y:S01]  /*0bf0*/  IMAD.X R3, RZ, RZ, c[0x0][0x17c], P1 ;  /* 0x00005f00ff037624 */ /* 0x000fe200008e06ff */
[----:B------:R-:W-:-:S05]  /*0c00*/  SEL R5, RZ, 0x1, !P0 ;  /* 0x00000001ff057807 */ /* 0x000fca0004000000 */
[----:B------:R-:W-:Y:S01]  /*0c10*/  STG.E.U8 [R2.64], R5 ;  /* 0x0000000502007986 */ /* 0x000fe2000c101104 */
[----:B------:R-:W-:Y:S05]  /*0c20*/  EXIT ;  /* 0x000000000000794d */ /* 0x000fea0003800000 */
.L_x_22798:
        /* <DEDUP_REMOVED lines=13> */
.L_x_42029:


//--------------------- .text._ZN2at6native29vectorized_elementwise_kernelILi4ENS0_13AUnaryFunctorIllbZZZNS0_22logical_or_kernel_cudaERNS_14TensorIteratorEENKUlvE0_clEvENKUlvE2_clEvEUlllE_EESt5arrayIPcLm2EEEEviT0_T1_ --------------------------
	.section	.text._ZN2at6native29vectorized_elementwise_kernelILi4ENS0_13AUnaryFunctorIllbZZZNS0_22logical_or_kernel_cudaERNS_14TensorIteratorEENKUlvE0_clEvENKUlvE2_clEvEUlllE_EESt5arrayIPcLm2EEEEviT0_T1_,"ax",@progbits
	.sectioninfo	@"SHI_REGISTERS=32"
	.align	128
        .global         _ZN2at6native29vectorized_elementwise_kernelILi4ENS0_13AUnaryFunctorIllbZZZNS0_22logical_or_kernel_cudaERNS_14TensorIteratorEENKUlvE0_clEvENKUlvE2_clEvEUlllE_EESt5arrayIPcLm2EEEEviT0_T1_
        .type           _ZN2at6native29vectorized_elementwise_kernelILi4ENS0_13AUnaryFunctorIllbZZZNS0_22logical_or_kernel_cudaERNS_14TensorIteratorEENKUlvE0_clEvENKUlvE2_clEvEUlllE_EESt5arrayIPcLm2EEEEviT0_T1_,@function
        .size           _ZN2at6native29vectorized_elementwise_kernelILi4ENS0_13AUnaryFunctorIllbZZZNS0_22logical_or_kernel_cudaERNS_14TensorIteratorEENKUlvE0_clEvENKUlvE2_clEvEUlllE_EESt5arrayIPcLm2EEEEviT0_T1_,(.L_x_42030 - _ZN2at6native29vectorized_elementwise_kernelILi4ENS0_13AUnaryFunctorIllbZZZNS0_22logical_or_kernel_cudaERNS_14TensorIteratorEENKUlvE0_clEvENKUlvE2_clEvEUlllE_EESt5arrayIPcLm2EEEEviT0_T1_)
        .other          _ZN2at6native29vectorized_elementwise_kernelILi4ENS0_13AUnaryFunctorIllbZZZNS0_22logical_or_kernel_cudaERNS_14TensorIteratorEENKUlvE0_clEvENKUlvE2_clEvEUlllE_EESt5arrayIPcLm2EEEEviT0_T1_,@"STO_CUDA_ENTRY STV_DEFAULT"
_ZN2at6native29vectorized_elementwise_kernelILi4ENS0_13AUnaryFunctorIllbZZZNS0_22logical_or_kernel_cudaERNS_14TensorIteratorEENKUlvE0_clEvENKUlvE2_clEvEUlllE_EESt5arrayIPcLm2EEEEviT0_T1_:
.text._ZN2at6native29vectorized_elementwise_kernelILi4ENS0_13AUnaryFunctorIllbZZZNS0_22logical_or_kernel_cudaERNS_14TensorIteratorEENKUlvE0_clEvENKUlvE2_clEvEUlllE_EESt5arrayIPcLm2EEEEviT0_T1_:
        /* <DEDUP_REMOVED lines=15> */
[----:B--2---:R-:W-:-:S02]  /*00f0*/  LOP3.LUT P0, RZ, R16, c[0x0][0x170], RZ, 0xfc, !PT ;  /* 0x00005c0010ff7a12 */ /* 0x004fc4000780fcff */
[----:B------:R-:W-:Y:S02]  /*0100*/  LOP3.LUT P1, RZ, R18, c[0x0][0x170], RZ, 0xfc, !PT ;  /* 0x00005c0012ff7a12 */ /* 0x000fe4000782fcff */
[----:B------:R-:W-:Y:S02]  /*0110*/  LOP3.LUT P0, RZ, R17, c[0x0][0x174], RZ, 0xfc, P0 ;  /* 0x00005d0011ff7a12 */ /* 0x000fe4000000fcff */
[----:B------:R-:W-:Y:S02]  /*0120*/  LOP3.LUT P1, RZ, R19, c[0x0][0x174], RZ, 0xfc, P1 ;  /* 0x00005d0013ff7a12 */ /* 0x000fe4000082fcff */
[----:B------:R-:W-:Y:S02]  /*0130*/  SEL R3, RZ, 0x1, !P0 ;  /* 0x00000001ff037807 */ /* 0x000fe40004000000 */
[----:B------:R-:W-:Y:S02]  /*0140*/  SEL R16, RZ, 0x1, !P1 ;  /* 0x00000001ff107807 */ /* 0x000fe40004800000 */
[----:B---3--:R-:W-:-:S02]  /*0150*/  LOP3.LUT P0, RZ, R4, c[0x0][0x170], RZ, 0xfc, !PT ;  /* 0x00005c0004ff7a12 */ /* 0x008fc4000780fcff */
[----:B------:R-:W-:Y:S02]  /*0160*/  LOP3.LUT P1, RZ, R6, c[0x0][0x170], RZ, 0xfc, !PT ;  /* 0x00005c0006ff7a12 */ /* 0x000fe4000782fcff */
[----:B------:R-:W-:Y:S02]  /*0170*/  LOP3.LUT P0, RZ, R5, c[0x0][0x174], RZ, 0xfc, P0 ;  /* 0x00005d0005ff7a12 */ /* 0x000fe4000000fcff */
[----:B------:R-:W-:Y:S02]  /*0180*/  LOP3.LUT P1, RZ, R7, c[0x0][0x174], RZ, 0xfc, P1 ;  /* 0x00005d0007ff7a12 */ /* 0x000fe4000082fcff */
[----:B----4-:R-:W-:Y:S02]  /*0190*/  LOP3.LUT P2, RZ, R8, c[0x0][0x170], RZ, 0xfc, !PT ;  /* 0x00005c0008ff7a12 */ /* 0x010fe4000784fcff */
[----:B------:R-:W-:Y:S02]  /*01a0*/  LOP3.LUT P3, RZ, R10, c[0x0][0x170], RZ, 0xfc, !PT ;  /* 0x00005c000aff7a12 */ /* 0x000fe4000786fcff */
[----:B-----5:R-:W-:-:S02]  /*01b0*/  LOP3.LUT P4, RZ, R12, c[0x0][0x170], RZ, 0xfc, !PT ;  /* 0x00005c000cff7a12 */ /* 0x020fc4000788fcff */
[----:B------:R-:W-:Y:S02]  /*01c0*/  PRMT R17, R16, 0x7604, R3 ;  /* 0x0000760410117816 */ /* 0x000fe40000000003 */
[----:B------:R-:W-:Y:S02]  /*01d0*/  SEL R3, RZ, 0x1, !P0 ;  /* 0x00000001ff037807 */ /* 0x000fe40004000000 */
[----:B------:R-:W-:Y:S02]  /*01e0*/  SEL R4, RZ, 0x1, !P1 ;  /* 0x00000001ff047807 */ /* 0x000fe40004800000 */
[----:B------:R-:W-:Y:S02]  /*01f0*/  LOP3.LUT P0, RZ, R9, c[0x0][0x174], RZ, 0xfc, P2 ;  /* 0x00005d0009ff7a12 */ /* 0x000fe4000100fcff */
[----:B------:R-:W-:Y:S02]  /*0200*/  LOP3.LUT P1, RZ, R11, c[0x0][0x174], RZ, 0xfc, P3 ;  /* 0x00005d000bff7a12 */ /* 0x000fe4000182fcff */
[----:B------:R-:W-:-:S02]  /*0210*/  LOP3.LUT P2, RZ, R13, c[0x0][0x174], RZ, 0xfc, P4 ;  /* 0x00005d000dff7a12 */ /* 0x000fc4000204fcff */
[----:B------:R-:W-:Y:S02]  /*0220*/  LOP3.LUT P3, RZ, R14, c[0x0][0x170], RZ, 0xfc, !PT ;  /* 0x00005c000eff7a12 */ /* 0x000fe4000786fcff */
[----:B------:R-:W-:Y:S02]  /*0230*/  PRMT R6, R4, 0x7604, R3 ;  /* 0x0000760404067816 */ /* 0x000fe40000000003 */
[----:B------:R-:W-:Y:S02]  /*0240*/  IADD3 R4, P4, R0, c[0x0][0x178], RZ ;  /* 0x00005e0000047a10 */ /* 0x000fe40007f9e0ff */
[----:B------:R-:W-:Y:S02]  /*0250*/  SEL R0, RZ, 0x1, !P0 ;  /* 0x00000001ff007807 */ /* 0x000fe40004000000 */
[----:B------:R-:W-:Y:S01]  /*0260*/  SEL R3, RZ, 0x1, !P2 ;  /* 0x00000001ff037807 */ /* 0x000fe20005000000 */
[----:B------:R-:W-:Y:S01]  /*0270*/  IMAD.X R5, RZ, RZ, c[0x0][0x17c], P4 ;  /* 0x00005f00ff057624 */ /* 0x000fe200020e06ff */
[----:B------:R-:W-:-:S02]  /*0280*/  LOP3.LUT P0, RZ, R15, c[0x0][0x174], RZ, 0xfc, P3 ;  /* 0x00005d000fff7a12 */ /* 0x000fc4000180fcff */
        /* <DEDUP_REMOVED lines=10> */
.L_x_22799:
        /* <DEDUP_REMOVED lines=80> */
.L_x_22801:
[----:B-1----:R-:W-:Y:S05]  /*0830*/  BSYNC B0 ;  /* 0x0000000000007941 */ /* 0x002fea0003800000 */
.L_x_22800:
        /* <DEDUP_REMOVED lines=22> */
.L_x_22804:
[----:B------:R-:W-:-:S13]  /*09a0*/  ISETP.GE.AND P0, PT, R21, R20, PT ;  /* 0x000000141500720c */ /* 0x000fda0003f06270 */
[----:B------:R-:W-:Y:S05]  /*09b0*/  @P0 BRA `(.L_x_22806) ;  /* 0x000000c000000947 */ /* 0x000fea0003800000 */
[----:B0-----:R-:W-:Y:S01]  /*09c0*/  IMAD.IADD R2, R0, 0x1, R21 ;  /* 0x0000000100027824 */ /* 0x001fe200078e0215 */
[----:B------:R-:W-:-:S04]  /*09d0*/  IADD3 R21, R21, 0x80, RZ ;  /* 0x0000008015157810 */ /* 0x000fc80007ffe0ff */
[----:B------:R-:W-:-:S05]  /*09e0*/  IADD3 R2, P0, R2, c[0x0][0x178], RZ ;  /* 0x00005e0002027a10 */ /* 0x000fca0007f1e0ff */
[----:B------:R-:W-:-:S05]  /*09f0*/  IMAD.X R3, RZ, RZ, c[0x0][0x17c], P0 ;  /* 0x00005f00ff037624 */ /* 0x000fca00000e06ff */
[----:B------:R0:W-:Y:S03]  /*0a00*/  STG.E.U8 [R2.64], R9 ;  /* 0x0000000902007986 */ /* 0x0001e6000c101104 */
.L_x_22805:
[----:B------:R-:W-:-:S13]  /*0a10*/  ISETP.GE.AND P0, PT, R21, R20, PT ;  /* 0x000000141500720c */ /* 0x000fda0003f06270 */
[----:B------:R-:W-:Y:S05]  /*0a20*/  @P0 BRA `(.L_x_22807) ;  /* 0x000000d000000947 */ /* 0x000fea0003800000 */
[----:B0-----:R-:W-:Y:S01]  /*0a30*/  IMAD.IADD R2, R0, 0x1, R21 ;  /* 0x0000000100027824 */ /* 0x001fe200078e0215 */
[----:B------:R-:W-:-:S04]  /*0a40*/  IADD3 R21, R21, 0x80, RZ ;  /* 0x0000008015157810 */ /* 0x000fc80007ffe0ff */
[----:B------:R-:W-:-:S05]  /*0a50*/  IADD3 R2, P0, R2, c[0x0][0x178], RZ ;  /* 0x00005e0002027a10 */ /* 0x000fca0007f1e0ff */
[----:B------:R-:W-:-:S05]  /*0a60*/  IMAD.X R3, RZ, RZ, c[0x0][0x17c], P0 ;  /* 0x00005f00ff037624 */ /* 0x000fca00000e06ff */
[----:B------:R0:W-:Y:S03]  /*0a70*/  STG.E.U8 [R2.64], R11 ;  /* 0x0000000b02007986 */ /* 0x0001e6000c101104 */
.L_x_22806:
        /* <DEDUP_REMOVED lines=8> */
.L_x_22807:
[----:B------:R-:W-:Y:S05]  /*0b00*/  BSYNC B1 ;  /* 0x0000000000017941 */ /* 0x000fea0003800000 */
.L_x_22803:
[----:B------:R-:W-:-:S13]  /*0b10*/  ISETP.GE.AND P0, PT, R21, R20, PT ;  /* 0x000000141500720c */ /* 0x000fda0003f06270 */
[----:B0-----:R-:W-:Y:S01]  /*0b20*/  @!P0 IMAD.IADD R2, R0, 0x1, R21 ;  /* 0x0000000100028824 */ /* 0x001fe200078e0215 */
[----:B------:R-:W-:-:S04]  /*0b30*/  @!P0 IADD3 R21, R21, 0x80, RZ ;  /* 0x0000008015158810 */ /* 0x000fc80007ffe0ff */
[----:B------:R-:W-:-:S05]  /*0b40*/  @!P0 IADD3 R2, P1, R2, c[0x0][0x178], RZ ;  /* 0x00005e0002028a10 */ /* 0x000fca0007f3e0ff */
[----:B------:R-:W-:-:S05]  /*0b50*/  @!P0 IMAD.X R3, RZ, RZ, c[0x0][0x17c], P1 ;  /* 0x00005f00ff038624 */ /* 0x000fca00008e06ff */
[----:B------:R0:W-:Y:S03]  /*0b60*/  @!P0 STG.E.U8 [R2.64], R15 ;  /* 0x0000000f02008986 */ /* 0x0001e6000c101104 */
.L_x_22808:
[----:B------:R-:W-:Y:S05]  /*0b70*/  BSYNC B0 ;  /* 0x0000000000007941 */ /* 0x000fea0003800000 */
.L_x_22802:
        /* <DEDUP_REMOVED lines=11> */
.L_x_22809:
        /* <DEDUP_REMOVED lines=13> */
.L_x_42030:


//--------------------- .text._ZN2at6native29vectorized_elementwise_kernelILi8ENS0_13AUnaryFunctorIllbZZZNS0_22logical_or_kernel_cudaERNS_14TensorIteratorEENKUlvE0_clEvENKUlvE2_clEvEUlllE_EESt5arrayIPcLm2EEEEviT0_T1_ --------------------------
	.section	.text._ZN2at6native29vectorized_elementwise_kernelILi8ENS0_13AUnaryFunctorIllbZZZNS0_22logical_or_kernel_cudaERNS_14TensorIteratorEENKUlvE0_clEvENKUlvE2_clEvEUlllE_EESt5arrayIPcLm2EEEEviT0_T1_,"ax",@progbits
	.sectioninfo	@"SHI_REGISTERS=4"
	.align	128
        .global         _ZN2at6native29vectorized_elementwise_kernelILi8ENS0_13AUnaryFunctorIllbZZZNS0_22logical_or_kernel_cudaERNS_14TensorIteratorEENKUlvE0_clEvENKUlvE2_clEvEUlllE_EESt5arrayIPcLm2EEEEviT0_T1_
        .type           _ZN2at6native29vectorized_elementwise_kernelILi8ENS0_13AUnaryFunctorIllbZZZNS0_22logical_or_kernel_cudaERNS_14TensorIteratorEENKUlvE0_clEvENKUlvE2_clEvEUlllE_EESt5arrayIPcLm2EEEEviT0_T1_,@function
        .size           _ZN2at6native29vectorized_elementwise_kernelILi8ENS0_13AUnaryFunctorIllbZZZNS0_22logical_or_kernel_cudaERNS_14TensorIteratorEENKUlvE0_clEvENKUlvE2_clEvEUlllE_EESt5arrayIPcLm2EEEEviT0_T1_,(.L_x_42031 - _ZN2at6native29vectorized_elementwise_kernelILi8ENS0_13AUnaryFunctorIllbZZZNS0_22logical_or_kernel_cudaERNS_14TensorIteratorEENKUlvE0_clEvENKUlvE2_clEvEUlllE_EESt5arrayIPcLm2EEEEviT0_T1_)
        .other          _ZN2at6native29vectorized_elementwise_kernelILi8ENS0_13AUnaryFunctorIllbZZZNS0_22logical_or_kernel_cudaERNS_14TensorIteratorEENKUlvE0_clEvENKUlvE2_clEvEUlllE_EESt5arrayIPcLm2EEEEviT0_T1_,@"STO_CUDA_ENTRY STV_DEFAULT"
_ZN2at6native29vectorized_elementwise_kernelILi8ENS0_13AUnaryFunctorIllbZZZNS0_22logical_or_kernel_cudaERNS_14TensorIteratorEENKUlvE0_clEvENKUlvE2_clEvEUlllE_EESt5arrayIPcLm2EEEEviT0_T1_:
.text._ZN2at6native29vectorized_elementwise_kernelILi8ENS0_13AUnaryFunctorIllbZZZNS0_22logical_or_kernel_cudaERNS_14TensorIteratorEENKUlvE0_clEvENKUlvE2_clEvEUlllE_EESt5arrayIPcLm2EEEEviT0_T1_:
[----:B------:R-:W-:Y:S02]  /*0000*/  MOV R1, c[0x0][0x28] ;  /* 0x00000a0000017a02 */ /* 0x000fe40000000f00 */
[----:B------:R-:W-:Y:S05]  /*0010*/  EXIT ;  /* 0x000000000000794d */ /* 0x000fea0003800000 */
.L_x_22810:
        /* <DEDUP_REMOVED lines=14> */
.L_x_42031:


//--------------------- .text._ZN2at6native18elementwise_kernelILi128ELi4EZNS0_15gpu_kernel_implINS0_13BinaryFunctorIllbZZZNS0_22logical_or_kernel_cudaERNS_14TensorIteratorEENKUlvE0_clEvENKUlvE2_clEvEUlllE_EEEEvRNS_18TensorIteratorBaseERKT_EUliE_EEviT1_ --------------------------
	.section	.text._ZN2at6native18elementwise_kernelILi128ELi4EZNS0_15gpu_kernel_implINS0_13BinaryFunctorIllbZZZNS0_22logical_or_kernel_cudaERNS_14TensorIteratorEENKUlvE0_clEvENKUlvE2_clEvEUlllE_EEEEvRNS_18TensorIteratorBaseERKT_EUliE_EEviT1_,"ax",@progbits
	.sectioninfo	@"SHI_REGISTERS=28"
	.align	128
        .global         _ZN2at6native18elementwise_kernelILi128ELi4EZNS0_15gpu_kernel_implINS0_13BinaryFunctorIllbZZZNS0_22logical_or_kernel_cudaERNS_14TensorIteratorEENKUlvE0_clEvENKUlvE2_clEvEUlllE_EEEEvRNS_18TensorIteratorBaseERKT_EUliE_EEviT1_
        .type           _ZN2at6native18elementwise_kernelILi128ELi4EZNS0_15gpu_kernel_implINS0_13BinaryFunctorIllbZZZNS0_22logical_or_kernel_cudaERNS_14TensorIteratorEENKUlvE0_clEvENKUlvE2_clEvEUlllE_EEEEvRNS_18TensorIteratorBaseERKT_EUliE_EEviT1_,@function
        .size           _ZN2at6native18elementwise_kernelILi128ELi4EZNS0_15gpu_kernel_implINS0_13BinaryFunctorIllbZZZNS0_22logical_or_kernel_cudaERNS_14TensorIteratorEENKUlvE0_clEvENKUlvE2_clEvEUlllE_EEEEvRNS_18TensorIteratorBaseERKT_EUliE_EEviT1_,(.L_x_42032 - _ZN2at6native18elementwise_kernelILi128ELi4EZNS0_15gpu_kernel_implINS0_13BinaryFunctorIllbZZZNS0_22logical_or_kernel_cudaERNS_14TensorIteratorEENKUlvE0_clEvENKUlvE2_clEvEUlllE_EEEEvRNS_18TensorIteratorBaseERKT_EUliE_EEviT1_)
        .other          _ZN2at6native18elementwise_kernelILi128ELi4EZNS0_15gpu_kernel_implINS0_13BinaryFunctorIllbZZZNS0_22logical_or_kernel_cudaERNS_14TensorIteratorEENKUlvE0_clEvENKUlvE2_clEvEUlllE_EEEEvRNS_18TensorIteratorBaseERKT_EUliE_EEviT1_,@"STO_CUDA_ENTRY STV_DEFAULT"
_ZN2at6native18elementwise_kernelILi128ELi4EZNS0_15gpu_kernel_implINS0_13BinaryFunctorIllbZZZNS0_22logical_or_kernel_cudaERNS_14TensorIteratorEENKUlvE0_clEvENKUlvE2_clEvEUlllE_EEEEvRNS_18TensorIteratorBaseERKT_EUliE_EEviT1_:
.text._ZN2at6native18elementwise_kernelILi128ELi4EZNS0_15gpu_kernel_implINS0_13BinaryFunctorIllbZZZNS0_22logical_or_kernel_cudaERNS_14TensorIteratorEENKUlvE0_clEvENKUlvE2_clEvEUlllE_EEEEvRNS_18TensorIteratorBaseERKT_EUliE_EEviT1_:
        /* <DEDUP_REMOVED lines=264> */
.L_x_22813:
        /* <DEDUP_REMOVED lines=19> */
.L_x_22817:
[----:B------:R0:W5:Y:S01]  /*11b0*/  LDG.E.U8 R18, [R2.64] ;  /* 0x0000002402127981 */ /* 0x000162000c1e1100 */
[----:B------:R-:W-:Y:S01]  /*11c0*/  IMAD.MOV.U32 R19, RZ, RZ, RZ ;  /* 0x000000ffff137224 */ /* 0x000fe200078e00ff */
[----:B------:R-:W-:Y:S05]  /*11d0*/  BRA `(.L_x_22819) ;  /* 0x00000d5000007947 */ /* 0x000fea0003800000 */
.L_x_22816:
        /* <DEDUP_REMOVED lines=8> */
.L_x_22821:
[----:B------:R-:W2:Y:S02]  /*1260*/  LDG.E R18, [R2.64] ;  /* 0x0000002402127981 */ /* 0x000ea4000c1e1900 */
[----:B--2---:R-:W-:Y:S01]  /*1270*/  SHF.R.S32.HI R19, RZ, 0x1f, R18 ;  /* 0x0000001fff137819 */ /* 0x004fe20000011412 */
[----:B------:R-:W-:Y:S05]  /*1280*/  BRA `(.L_x_22819) ;  /* 0x00000ca000007947 */ /* 0x000fea0003800000 */
.L_x_22820:
[----:B------:R-:W2:Y:S02]  /*1290*/  LDG.E.S16 R18, [R2.64] ;  /* 0x0000002402127981 */ /* 0x000ea4000c1e1700 */
[----:B--2---:R-:W-:Y:S01]  /*12a0*/  SHF.R.S32.HI R19, RZ, 0x1f, R18 ;  /* 0x0000001fff137819 */ /* 0x004fe20000011412 */
[----:B------:R-:W-:Y:S05]  /*12b0*/  BRA `(.L_x_22819) ;  /* 0x00000c7000007947 */ /* 0x000fea0003800000 */
.L_x_22815:
        /* <DEDUP_REMOVED lines=9> */
.L_x_22823:
[----:B------:R-:W2:Y:S02]  /*1350*/  LDG.E.U16 R2, [R2.64] ;  /* 0x0000002402027981 */ /* 0x000ea4000c1e1500 */
[----:B--2---:R-:W-:-:S06]  /*1360*/  HADD2.F32 R18, -RZ, R2.H0_H0 ;  /* 0x20000002ff127230 */ /* 0x004fcc0000004100 */
[----:B------:R-:W0:Y:S01]  /*1370*/  F2I.S64.TRUNC R18, R18 ;  /* 0x0000001200127311 */ /* 0x000e22000020d900 */
[----:B------:R-:W-:Y:S05]  /*1380*/  BRA `(.L_x_22819) ;  /* 0x00000ba000007947 */ /* 0x000fea0003800000 */
.L_x_22822:
        /* <DEDUP_REMOVED lines=9> */
.L_x_22825:
[----:B------:R-:W2:Y:S02]  /*1420*/  LDG.E.U16 R2, [R2.64] ;  /* 0x0000002402027981 */ /* 0x000ea4000c1e1500 */
[----:B--2---:R-:W-:-:S06]  /*1430*/  HADD2.F32 R18, -RZ, R2.H0_H0 ;  /* 0x20000002ff127230 */ /* 0x004fcc0000004100 */
[----:B------:R-:W0:Y:S01]  /*1440*/  F2I.S64.TRUNC R18, R18 ;  /* 0x0000001200127311 */ /* 0x000e22000020d900 */
[----:B------:R-:W-:Y:S05]  /*1450*/  BRA `(.L_x_22819) ;  /* 0x00000ad000007947 */ /* 0x000fea0003800000 */
.L_x_22824:
[----:B------:R-:W2:Y:S02]  /*1460*/  LDG.E.64 R2, [R2.64] ;  /* 0x0000002402027981 */ /* 0x000ea4000c1e1b00 */
[----:B--2---:R0:W1:Y:S01]  /*1470*/  F2I.S64.F64.TRUNC R18, R2 ;  /* 0x0000000200127311 */ /* 0x004062000030d900 */
[----:B------:R-:W-:Y:S05]  /*1480*/  BRA `(.L_x_22819) ;  /* 0x00000aa000007947 */ /* 0x000fea0003800000 */
.L_x_22814:
        /* <DEDUP_REMOVED lines=13> */
.L_x_22828:
[----:B------:R-:W2:Y:S02]  /*1560*/  LDG.E.64 R2, [R2.64] ;  /* 0x0000002402027981 */ /* 0x000ea4000c1e1b00 */
[----:B--2---:R0:W1:Y:S01]  /*1570*/  F2I.S64.F64.TRUNC R18, R2 ;  /* 0x0000000200127311 */ /* 0x004062000030d900 */
[----:B------:R-:W-:Y:S05]  /*1580*/  BRA `(.L_x_22819) ;  /* 0x000009a000007947 */ /* 0x000fea0003800000 */
.L_x_22827:
        /* <DEDUP_REMOVED lines=27> */
.L_x_22830:
        /* <DEDUP_REMOVED lines=14> */
.L_x_22829:
[----:B------:R-:W2:Y:S02]  /*1820*/  LDG.E.U16 R18, [R2.64] ;  /* 0x0000002402127981 */ /* 0x000ea4000c1e1500 */
[----:B--2---:R-:W-:-:S06]  /*1830*/  PRMT R18, RZ, 0x5410, R18 ;  /* 0x00005410ff127816 */ /* 0x004fcc0000000012 */
[----:B------:R-:W0:Y:S01]  /*1840*/  F2I.S64.TRUNC R18, R18 ;  /* 0x0000001200127311 */ /* 0x000e22000020d900 */
[----:B------:R-:W-:Y:S05]  /*1850*/  BRA `(.L_x_22819) ;  /* 0x000006d000007947 */ /* 0x000fea0003800000 */
.L_x_22826:
        /* <DEDUP_REMOVED lines=11> */
.L_x_22833:
        /* <DEDUP_REMOVED lines=21> */
.L_x_22837:
[----:B------:R-:W-:Y:S05]  /*1a60*/  BSYNC B1 ;  /* 0x0000000000017941 */ /* 0x000fea0003800000 */
.L_x_22836:
[----:B------:R-:W-:Y:S01]  /*1a70*/  IMAD.SHL.U32 R2, R2, 0x100000, RZ ;  /* 0x0010000002027824 */ /* 0x000fe200078e00ff */
[----:B------:R-:W-:-:S04]  /*1a80*/  LEA R3, R0, 0x3b800000, 0x17 ;  /* 0x3b80000000037811 */ /* 0x000fc800078eb8ff */
[----:B------:R-:W-:Y:S02]  /*1a90*/  LOP3.LUT R18, R3, R2, R18, 0xfe, !PT ;  /* 0x0000000203127212 */ /* 0x000fe400078efe12 */
.L_x_22835:
[----:B------:R-:W-:Y:S05]  /*1aa0*/  BSYNC B0 ;  /* 0x0000000000007941 */ /* 0x000fea0003800000 */
.L_x_22834:
[----:B------:R-:W0:Y:S01]  /*1ab0*/  F2I.S64.TRUNC R18, R18 ;  /* 0x0000001200127311 */ /* 0x000e22000020d900 */
[----:B------:R-:W-:Y:S05]  /*1ac0*/  BRA `(.L_x_22819) ;  /* 0x0000046000007947 */ /* 0x000fea0003800000 */
.L_x_22832:
        /* <DEDUP_REMOVED lines=21> */
.L_x_22841:
[----:B------:R-:W-:Y:S05]  /*1c20*/  BSYNC B1 ;  /* 0x0000000000017941 */ /* 0x000fea0003800000 */
.L_x_22840:
[----:B------:R-:W-:Y:S01]  /*1c30*/  IMAD.SHL.U32 R2, R2, 0x200000, RZ ;  /* 0x0020000002027824 */ /* 0x000fe200078e00ff */
[----:B------:R-:W-:-:S04]  /*1c40*/  LEA R3, R0, 0x37800000, 0x17 ;  /* 0x3780000000037811 */ /* 0x000fc800078eb8ff */
[----:B------:R-:W-:Y:S02]  /*1c50*/  LOP3.LUT R18, R3, R2, R18, 0xfe, !PT ;  /* 0x0000000203127212 */ /* 0x000fe400078efe12 */
.L_x_22839:
[----:B------:R-:W-:Y:S05]  /*1c60*/  BSYNC B0 ;  /* 0x0000000000007941 */ /* 0x000fea0003800000 */
.L_x_22838:
[----:B------:R-:W0:Y:S01]  /*1c70*/  F2I.S64.TRUNC R18, R18 ;  /* 0x0000001200127311 */ /* 0x000e22000020d900 */
[----:B------:R-:W-:Y:S05]  /*1c80*/  BRA `(.L_x_22819) ;  /* 0x000002a000007947 */ /* 0x000fea0003800000 */
.L_x_22831:
        /* <DEDUP_REMOVED lines=14> */
.L_x_22845:
[----:B------:R-:W-:Y:S05]  /*1d70*/  BSYNC B0 ;  /* 0x0000000000007941 */ /* 0x000fea0003800000 */
.L_x_22844:
[----:B------:R-:W0:Y:S01]  /*1d80*/  F2I.S64.TRUNC R18, R18 ;  /* 0x0000001200127311 */ /* 0x000e22000020d900 */
[----:B------:R-:W-:Y:S05]  /*1d90*/  BRA `(.L_x_22819) ;  /* 0x0000019000007947 */ /* 0x000fea0003800000 */
.L_x_22818:
        /* <DEDUP_REMOVED lines=21> */
.L_x_22843:
[----:B------:R0:W5:Y:S01]  /*1ef0*/  LDG.E.64 R18, [R2.64] ;  /* 0x0000002402127981 */ /* 0x000162000c1e1b00 */
[----:B------:R-:W-:Y:S05]  /*1f00*/  BRA `(.L_x_22819) ;  /* 0x0000002000007947 */ /* 0x000fea0003800000 */
.L_x_22842:
[----:B------:R0:W5:Y:S01]  /*1f10*/  LDG.E R18, [R2.64] ;  /* 0x0000002402127981 */ /* 0x000162000c1e1900 */
[----:B------:R-:W-:-:S03]  /*1f20*/  IMAD.MOV.U32 R19, RZ, RZ, RZ ;  /* 0x000000ffff137224 */ /* 0x000fc600078e00ff */
.L_x_22819:
        /* <DEDUP_REMOVED lines=17> */
.L_x_22849:
[----:B------:R0:W5:Y:S01]  /*2040*/  LDG.E.U8 R2, [R4.64] ;  /* 0x0000002404027981 */ /* 0x000162000c1e1100 */
[----:B------:R-:W-:Y:S01]  /*2050*/  IMAD.MOV.U32 R3, RZ, RZ, RZ ;  /* 0x000000ffff037224 */ /* 0x000fe200078e00ff */
[----:B------:R-:W-:Y:S05]  /*2060*/  BRA `(.L_x_22851) ;  /* 0x00000d5000007947 */ /* 0x000fea0003800000 */
.L_x_22848:
        /* <DEDUP_REMOVED lines=8> */
.L_x_22853:
[----:B------:R-:W2:Y:S02]  /*20f0*/  LDG.E R2, [R4.64] ;  /* 0x0000002404027981 */ /* 0x000ea4000c1e1900 */
[----:B--2---:R-:W-:Y:S01]  /*2100*/  SHF.R.S32.HI R3, RZ, 0x1f, R2 ;  /* 0x0000001fff037819 */ /* 0x004fe20000011402 */
[----:B------:R-:W-:Y:S05]  /*2110*/  BRA `(.L_x_22851) ;  /* 0x00000ca000007947 */ /* 0x000fea0003800000 */
.L_x_22852:
[----:B------:R-:W2:Y:S02]  /*2120*/  LDG.E.S16 R2, [R4.64] ;  /* 0x0000002404027981 */ /* 0x000ea4000c1e1700 */
[----:B--2---:R-:W-:Y:S01]  /*2130*/  SHF.R.S32.HI R3, RZ, 0x1f, R2 ;  /* 0x0000001fff037819 */ /* 0x004fe20000011402 */
[----:B------:R-:W-:Y:S05]  /*2140*/  BRA `(.L_x_22851) ;  /* 0x00000c7000007947 */ /* 0x000fea0003800000 */
.L_x_22847:
        /* <DEDUP_REMOVED lines=9> */
.L_x_22855:
[----:B------:R-:W2:Y:S02]  /*21e0*/  LDG.E.U16 R4, [R4.64] ;  /* 0x0000002404047981 */ /* 0x000ea4000c1e1500 */
[----:B--2---:R-:W-:-:S06]  /*21f0*/  HADD2.F32 R2, -RZ, R4.H0_H0 ;  /* 0x20000004ff027230 */ /* 0x004fcc0000004100 */
[----:B------:R-:W0:Y:S01]  /*2200*/  F2I.S64.TRUNC R2, R2 ;  /* 0x0000000200027311 */ /* 0x000e22000020d900 */
[----:B------:R-:W-:Y:S05]  /*2210*/  BRA `(.L_x_22851) ;  /* 0x00000ba000007947 */ /* 0x000fea0003800000 */
.L_x_22854:
        /* <DEDUP_REMOVED lines=9> */
.L_x_22857:
[----:B------:R-:W2:Y:S02]  /*22b0*/  LDG.E.U16 R4, [R4.64] ;  /* 0x0000002404047981 */ /* 0x000ea4000c1e1500 */
[----:B--2---:R-:W-:-:S06]  /*22c0*/  HADD2.F32 R2, -RZ, R4.H0_H0 ;  /* 0x20000004ff027230 */ /* 0x004fcc0000004100 */
[----:B------:R-:W0:Y:S01]  /*22d0*/  F2I.S64.TRUNC R2, R2 ;  /* 0x0000000200027311 */ /* 0x000e22000020d900 */
[----:B------:R-:W-:Y:S05]  /*22e0*/  BRA `(.L_x_22851) ;  /* 0x00000ad000007947 */ /* 0x000fea0003800000 */
.L_x_22856:
[----:B------:R-:W2:Y:S02]  /*22f0*/  LDG.E.64 R2, [R4.64] ;  /* 0x0000002404027981 */ /* 0x000ea4000c1e1b00 */
[----:B--2---:R-:W0:Y:S01]  /*2300*/  F2I.S64.F64.TRUNC R2, R2 ;  /* 0x0000000200027311 */ /* 0x004e22000030d900 */
[----:B------:R-:W-:Y:S05]  /*2310*/  BRA `(.L_x_22851) ;  /* 0x00000aa000007947 */ /* 0x000fea0003800000 */
.L_x_22846:
        /* <DEDUP_REMOVED lines=13> */
.L_x_22860:
[----:B------:R-:W2:Y:S02]  /*23f0*/  LDG.E.64 R2, [R4.64] ;  /* 0x0000002404027981 */ /* 0x000ea4000c1e1b00 */
[----:B--2---:R-:W0:Y:S01]  /*2400*/  F2I.S64.F64.TRUNC R2, R2 ;  /* 0x0000000200027311 */ /* 0x004e22000030d900 */
[----:B------:R-:W-:Y:S05]  /*2410*/  BRA `(.L_x_22851) ;  /* 0x000009a000007947 */ /* 0x000fea0003800000 */
.L_x_22859:
        /* <DEDUP_REMOVED lines=27> */
.L_x_22862:
        /* <DEDUP_REMOVED lines=14> */
.L_x_22861:
[----:B------:R-:W2:Y:S02]  /*26b0*/  LDG.E.U16 R2, [R4.64] ;  /* 0x0000002404027981 */ /* 0x000ea4000c1e1500 */
[----:B--2---:R-:W-:-:S06]  /*26c0*/  PRMT R2, RZ, 0x5410, R2 ;  /* 0x00005410ff027816 */ /* 0x004fcc0000000002 */
[----:B------:R-:W0:Y:S01]  /*26d0*/  F2I.S64.TRUNC R2, R2 ;  /* 0x0000000200027311 */ /* 0x000e22000020d900 */
[----:B------:R-:W-:Y:S05]  /*26e0*/  BRA `(.L_x_22851) ;  /* 0x000006d000007947 */ /* 0x000fea0003800000 */
.L_x_22858:
        /* <DEDUP_REMOVED lines=11> */
.L_x_22865:
        /* <DEDUP_REMOVED lines=21> */
.L_x_22869:
[----:B------:R-:W-:Y:S05]  /*28f0*/  BSYNC B1 ;  /* 0x0000000000017941 */ /* 0x000fea0003800000 */
.L_x_22868:
[----:B------:R-:W-:Y:S01]  /*2900*/  IMAD.SHL.U32 R2, R2, 0x100000, RZ ;  /* 0x0010000002027824 */ /* 0x000fe200078e00ff */
[----:B------:R-:W-:-:S04]  /*2910*/  LEA R3, R0, 0x3b800000, 0x17 ;  /* 0x3b80000000037811 */ /* 0x000fc800078eb8ff */
[----:B------:R-:W-:Y:S02]  /*2920*/  LOP3.LUT R2, R3, R2, R4, 0xfe, !PT ;  /* 0x0000000203027212 */ /* 0x000fe400078efe04 */
.L_x_22867:
[----:B------:R-:W-:Y:S05]  /*2930*/  BSYNC B0 ;  /* 0x0000000000007941 */ /* 0x000fea0003800000 */
.L_x_22866:
[----:B------:R-:W0:Y:S01]  /*2940*/  F2I.S64.TRUNC R2, R2 ;  /* 0x0000000200027311 */ /* 0x000e22000020d900 */
[----:B------:R-:W-:Y:S05]  /*2950*/  BRA `(.L_x_22851) ;  /* 0x0000046000007947 */ /* 0x000fea0003800000 */
.L_x_22864:
        /* <DEDUP_REMOVED lines=21> */
.L_x_22873:
[----:B------:R-:W-:Y:S05]  /*2ab0*/  BSYNC B1 ;  /* 0x0000000000017941 */ /* 0x000fea0003800000 */
.L_x_22872:
[----:B------:R-:W-:Y:S01]  /*2ac0*/  IMAD.SHL.U32 R2, R2, 0x200000, RZ ;  /* 0x0020000002027824 */ /* 0x000fe200078e00ff */
[----:B------:R-:W-:-:S04]  /*2ad0*/  LEA R3, R0, 0x37800000, 0x17 ;  /* 0x3780000000037811 */ /* 0x000fc800078eb8ff */
[----:B------:R-:W-:Y:S02]  /*2ae0*/  LOP3.LUT R2, R3, R2, R4, 0xfe, !PT ;  /* 0x0000000203027212 */ /* 0x000fe400078efe04 */
.L_x_22871:
[----:B------:R-:W-:Y:S05]  /*2af0*/  BSYNC B0 ;  /* 0x0000000000007941 */ /* 0x000fea0003800000 */
.L_x_22870:
[----:B------:R-:W0:Y:S01]  /*2b00*/  F2I.S64.TRUNC R2, R2 ;  /* 0x0000000200027311 */ /* 0x000e22000020d900 */
[----:B------:R-:W-:Y:S05]  /*2b10*/  BRA `(.L_x_22851) ;  /* 0x000002a000007947 */ /* 0x000fea0003800000 */
.L_x_22863:
        /* <DEDUP_REMOVED lines=14> */
.L_x_22877:
[----:B------:R-:W-:Y:S05]  /*2c00*/  BSYNC B0 ;  /* 0x0000000000007941 */ /* 0x000fea0003800000 */
.L_x_22876:
[----:B------:R-:W0:Y:S01]  /*2c10*/  F2I.S64.TRUNC R2, R2 ;  /* 0x0000000200027311 */ /* 0x000e22000020d900 */
[----:B------:R-:W-:Y:S05]  /*2c20*/  BRA `(.L_x_22851) ;  /* 0x0000019000007947 */ /* 0x000fea0003800000 */
.L_x_22850:
        /* <DEDUP_REMOVED lines=21> */
.L_x_22875:
[----:B------:R0:W5:Y:S01]  /*2d80*/  LDG.E.64 R2, [R4.64] ;  /* 0x0000002404027981 */ /* 0x000162000c1e1b00 */
[----:B------:R-:W-:Y:S05]  /*2d90*/  BRA `(.L_x_22851) ;  /* 0x0000002000007947 */ /* 0x000fea0003800000 */
.L_x_22874:
[----:B------:R0:W5:Y:S01]  /*2da0*/  LDG.E R2, [R4.64] ;  /* 0x0000002404027981 */ /* 0x000162000c1e1900 */
[----:B------:R-:W-:-:S03]  /*2db0*/  IMAD.MOV.U32 R3, RZ, RZ, RZ ;  /* 0x000000ffff037224 */ /* 0x000fc600078e00ff */
.L_x_22851:
[----:B0-----:R-:W0:Y:S01]  /*2dc0*/  LDC.U8 R4, c[0x0][0x3e1] ;  /* 0x0000f840ff047b82 */ /* 0x001e220000000000 */
[----:B-1---5:R-:W-:Y:S01]  /*2dd0*/  LOP3.LUT P0, RZ, R2, R18, RZ, 0xfc, !PT ;  /* 0x0000001202ff7212 */ /* 0x022fe2000780fcff */
[----:B------:R-:W-:Y:S03]  /*2de0*/  BSSY B6, `(.L_x_22878) ;  /* 0x00000d8000067945 */ /* 0x000fe60003800000 */
[----:B------:R-:W-:-:S04]  /*2df0*/  LOP3.LUT P0, RZ, R3, R19, RZ, 0xfc, P0 ;  /* 0x0000001303ff7212 */ /* 0x000fc8000000fcff */
        /* <DEDUP_REMOVED lines=14> */
.L_x_22882:
[----:B------:R0:W-:Y:S01]  /*2ee0*/  STG.E.U8 [R16.64], R2 ;  /* 0x0000000210007986 */ /* 0x0001e2000c101124 */
[----:B------:R-:W-:Y:S05]  /*2ef0*/  BRA `(.L_x_22884) ;  /* 0x00000c6000007947 */ /* 0x000fea0003800000 */
.L_x_22881:
        /* <DEDUP_REMOVED lines=9> */
.L_x_22886:
[----:B------:R0:W-:Y:S01]  /*2f90*/  STG.E [R16.64], R2 ;  /* 0x0000000210007986 */ /* 0x0001e2000c101924 */
[----:B------:R-:W-:Y:S05]  /*2fa0*/  BRA `(.L_x_22884) ;  /* 0x00000bb000007947 */ /* 0x000fea0003800000 */
.L_x_22885:
[----:B------:R0:W-:Y:S01]  /*2fb0*/  STG.E.U16 [R16.64], R2 ;  /* 0x0000000210007986 */ /* 0x0001e2000c101524 */
[----:B------:R-:W-:Y:S05]  /*2fc0*/  BRA `(.L_x_22884) ;  /* 0x00000b9000007947 */ /* 0x000fea0003800000 */
.L_x_22880:
        /* <DEDUP_REMOVED lines=9> */
.L_x_22888:
[----:B------:R-:W-:-:S04]  /*3060*/  FSEL R0, RZ, 1, !P0 ;  /* 0x3f800000ff007808 */ /* 0x000fc80004000000 */
[----:B------:R-:W-:-:S05]  /*3070*/  F2FP.PACK_AB R0, RZ, R0 ;  /* 0x00000000ff00723e */ /* 0x000fca00000000ff */
[----:B------:R0:W-:Y:S01]  /*3080*/  STG.E.U16 [R16.64], R0 ;  /* 0x0000000010007986 */ /* 0x0001e2000c101524 */
[----:B------:R-:W-:Y:S05]  /*3090*/  BRA `(.L_x_22884) ;  /* 0x00000ac000007947 */ /* 0x000fea0003800000 */
.L_x_22887:
        /* <DEDUP_REMOVED lines=10> */
.L_x_22890:
[----:B------:R-:W-:-:S04]  /*3140*/  FSEL R0, RZ, 1, !P0 ;  /* 0x3f800000ff007808 */ /* 0x000fc80004000000 */
[----:B------:R-:W-:-:S04]  /*3150*/  F2FP.PACK_AB R3, RZ, R0 ;  /* 0x00000000ff03723e */ /* 0x000fc800000000ff */
[----:B------:R-:W-:-:S05]  /*3160*/  PRMT R3, R3, 0x5410, RZ ;  /* 0x0000541003037816 */ /* 0x000fca00000000ff */
[----:B------:R0:W-:Y:S01]  /*3170*/  STG.E [R16.64], R3 ;  /* 0x0000000310007986 */ /* 0x0001e2000c101924 */
[----:B------:R-:W-:Y:S05]  /*3180*/  BRA `(.L_x_22884) ;  /* 0x000009d000007947 */ /* 0x000fea0003800000 */
.L_x_22889:
[----:B------:R-:W-:Y:S01]  /*3190*/  FSEL R3, RZ, 1.875, !P0 ;  /* 0x3ff00000ff037808 */ /* 0x000fe20004000000 */
[----:B------:R-:W-:-:S05]  /*31a0*/  IMAD.MOV.U32 R2, RZ, RZ, RZ ;  /* 0x000000ffff027224 */ /* 0x000fca00078e00ff */
[----:B------:R0:W-:Y:S01]  /*31b0*/  STG.E.64 [R16.64], R2 ;  /* 0x0000000210007986 */ /* 0x0001e2000c101b24 */
[----:B------:R-:W-:Y:S05]  /*31c0*/  BRA `(.L_x_22884) ;  /* 0x0000099000007947 */ /* 0x000fea0003800000 */
.L_x_22879:
        /* <DEDUP_REMOVED lines=10> */
.L_x_22893:
[----:B------:R-:W-:Y:S01]  /*3270*/  FSEL R5, RZ, 1.875, !P0 ;  /* 0x3ff00000ff057808 */ /* 0x000fe20004000000 */
[----:B------:R-:W-:Y:S01]  /*3280*/  CS2R R6, SRZ ;  /* 0x0000000000067805 */ /* 0x000fe2000001ff00 */
[----:B------:R-:W-:-:S05]  /*3290*/  IMAD.MOV.U32 R4, RZ, RZ, RZ ;  /* 0x000000ffff047224 */ /* 0x000fca00078e00ff */
[----:B------:R0:W-:Y:S01]  /*32a0*/  STG.E.128 [R16.64], R4 ;  /* 0x0000000410007986 */ /* 0x0001e2000c101d24 */
[----:B------:R-:W-:Y:S05]  /*32b0*/  BRA `(.L_x_22884) ;  /* 0x000008a000007947 */ /* 0x000fea0003800000 */
.L_x_22892:
        /* <DEDUP_REMOVED lines=18> */
.L_x_22897:
[----:B------:R-:W-:Y:S05]  /*33e0*/  BSYNC B0 ;  /* 0x0000000000007941 */ /* 0x000fea0003800000 */
.L_x_22896:
[----:B------:R0:W-:Y:S01]  /*33f0*/  STG.E.U8 [R16.64], R3 ;  /* 0x0000000310007986 */ /* 0x0001e2000c101124 */
[----:B------:R-:W-:Y:S05]  /*3400*/  BRA `(.L_x_22884) ;  /* 0x0000075000007947 */ /* 0x000fea0003800000 */
.L_x_22895:
        /* <DEDUP_REMOVED lines=13> */
.L_x_22898:
[----:B------:R-:W-:Y:S01]  /*34e0*/  ISETP.GT.U32.AND P0, PT, R3, 0x7f800000, PT ;  /* 0x7f8000000300780c */ /* 0x000fe20003f04070 */
[----:B------:R-:W-:-:S05]  /*34f0*/  IMAD.MOV.U32 R3, RZ, RZ, 0x7f ;  /* 0x0000007fff037424 */ /* 0x000fca00078e00ff */
[----:B------:R-:W-:-:S05]  /*3500*/  SEL R3, R3, 0x7c, P0 ;  /* 0x0000007c03037807 */ /* 0x000fca0000000000 */
[----:B------:R0:W-:Y:S01]  /*3510*/  STG.E.U8 [R16.64], R3 ;  /* 0x0000000310007986 */ /* 0x0001e2000c101124 */
[----:B------:R-:W-:Y:S05]  /*3520*/  BRA `(.L_x_22884) ;  /* 0x0000063000007947 */ /* 0x000fea0003800000 */
.L_x_22894:
[----:B------:R-:W-:-:S04]  /*3530*/  FSEL R0, RZ, 1, !P0 ;  /* 0x3f800000ff007808 */ /* 0x000fc80004000000 */
[----:B------:R-:W-:-:S05]  /*3540*/  F2FP.BF16.PACK_AB R0, RZ, R0 ;  /* 0x00000000ff00723e */ /* 0x000fca00000010ff */
[----:B------:R0:W-:Y:S01]  /*3550*/  STG.E.U16 [R16.64], R0 ;  /* 0x0000000010007986 */ /* 0x0001e2000c101524 */
[----:B------:R-:W-:Y:S05]  /*3560*/  BRA `(.L_x_22884) ;  /* 0x000005f000007947 */ /* 0x000fea0003800000 */
.L_x_22891:
        /* <DEDUP_REMOVED lines=10> */
.L_x_22901:
        /* <DEDUP_REMOVED lines=16> */
.L_x_22904:
[----:B------:R-:W-:Y:S02]  /*3710*/  PRMT R8, R0, 0x7610, R8 ;  /* 0x0000761000087816 */ /* 0x000fe40000000008 */
.L_x_22903:
[----:B------:R-:W-:Y:S05]  /*3720*/  BSYNC B0 ;  /* 0x0000000000007941 */ /* 0x000fea0003800000 */
.L_x_22902:
[----:B------:R0:W-:Y:S01]  /*3730*/  STG.E.U8 [R16.64], R8 ;  /* 0x0000000810007986 */ /* 0x0001e2000c101124 */
[----:B------:R-:W-:Y:S05]  /*3740*/  BRA `(.L_x_22884) ;  /* 0x0000041000007947 */ /* 0x000fea0003800000 */
.L_x_22900:
        /* <DEDUP_REMOVED lines=16> */
.L_x_22907:
[----:B------:R-:W-:Y:S02]  /*3850*/  PRMT R8, R0, 0x7610, R8 ;  /* 0x0000761000087816 */ /* 0x000fe40000000008 */
.L_x_22906:
[----:B------:R-:W-:Y:S05]  /*3860*/  BSYNC B0 ;  /* 0x0000000000007941 */ /* 0x000fea0003800000 */
.L_x_22905:
[----:B------:R0:W-:Y:S01]  /*3870*/  STG.E.U8 [R16.64], R8 ;  /* 0x0000000810007986 */ /* 0x0001e2000c101124 */
[----:B------:R-:W-:Y:S05]  /*3880*/  BRA `(.L_x_22884) ;  /* 0x000002d000007947 */ /* 0x000fea0003800000 */
.L_x_22899:
        /* <DEDUP_REMOVED lines=21> */
.L_x_22883:
        /* <DEDUP_REMOVED lines=20> */
.L_x_22909:
[----:B------:R-:W-:-:S05]  /*3b20*/  IMAD.MOV.U32 R3, RZ, RZ, RZ ;  /* 0x000000ffff037224 */ /* 0x000fca00078e00ff */
[----:B------:R0:W-:Y:S01]  /*3b30*/  STG.E.64 [R16.64], R2 ;  /* 0x0000000210007986 */ /* 0x0001e2000c101b24 */
[----:B------:R-:W-:Y:S05]  /*3b40*/  BRA `(.L_x_22884) ;  /* 0x0000001000007947 */ /* 0x000fea0003800000 */
.L_x_22908:
[----:B------:R0:W-:Y:S02]  /*3b50*/  STG.E [R16.64], R2 ;  /* 0x0000000210007986 */ /* 0x0001e4000c101924 */
.L_x_22884:
[----:B------:R-:W-:Y:S05]  /*3b60*/  BSYNC B6 ;  /* 0x0000000000067941 */ /* 0x000fea0003800000 */
.L_x_22878:
[----:B------:R-:W-:-:S05]  /*3b70*/  IMAD R22, R22, 0x200, R25 ;  /* 0x0000020016167824 */ /* 0x000fca00078e0219 */
[----:B------:R-:W-:Y:S02]  /*3b80*/  IADD3 R23, R22, 0x80, RZ ;  /* 0x0000008016177810 */ /* 0x000fe40007ffe0ff */
.L_x_22812:
[----:B------:R-:W-:Y:S05]  /*3b90*/  BSYNC B7 ;  /* 0x0000000000077941 */ /* 0x000fea0003800000 */
.L_x_22811:
        /* <DEDUP_REMOVED lines=258> */
.L_x_22912:
        /* <DEDUP_REMOVED lines=19> */
.L_x_22916:
[----:B------:R0:W5:Y:S01]  /*4cf0*/  LDG.E.U8 R18, [R2.64] ;  /* 0x0000002402127981 */ /* 0x000162000c1e1100 */
[----:B------:R-:W-:Y:S01]  /*4d00*/  IMAD.MOV.U32 R19, RZ, RZ, RZ ;  /* 0x000000ffff137224 */ /* 0x000fe200078e00ff */
[----:B------:R-:W-:Y:S05]  /*4d10*/  BRA `(.L_x_22918) ;  /* 0x00000d5000007947 */ /* 0x000fea0003800000 */
.L_x_22915:
        /* <DEDUP_REMOVED lines=8> */
.L_x_22920:
[----:B------:R-:W2:Y:S02]  /*4da0*/  LDG.E R18, [R2.64] ;  /* 0x0000002402127981 */ /* 0x000ea4000c1e1900 */
[----:B--2---:R-:W-:Y:S01]  /*4db0*/  SHF.R.S32.HI R19, RZ, 0x1f, R18 ;  /* 0x0000001fff137819 */ /* 0x004fe20000011412 */
[----:B------:R-:W-:Y:S05]  /*4dc0*/  BRA `(.L_x_22918) ;  /* 0x00000ca000007947 */ /* 0x000fea0003800000 */
.L_x_22919:
[----:B------:R-:W2:Y:S02]  /*4dd0*/  LDG.E.S16 R18, [R2.64] ;  /* 0x0000002402127981 */ /* 0x000ea4000c1e1700 */
[----:B--2---:R-:W-:Y:S01]  /*4de0*/  SHF.R.S32.HI R19, RZ, 0x1f, R18 ;  /* 0x0000001fff137819 */ /* 0x004fe20000011412 */
[----:B------:R-:W-:Y:S05]  /*4df0*/  BRA `(.L_x_22918) ;  /* 0x00000c7000007947 */ /* 0x000fea0003800000 */
.L_x_22914:
        /* <DEDUP_REMOVED lines=9> */
.L_x_22922:
[----:B------:R-:W2:Y:S02]  /*4e90*/  LDG.E.U16 R2, [R2.64] ;  /* 0x0000002402027981 */ /* 0x000ea4000c1e1500 */
[----:B--2---:R-:W-:-:S06]  /*4ea0*/  HADD2.F32 R18, -RZ, R2.H0_H0 ;  /* 0x20000002ff127230 */ /* 0x004fcc0000004100 */
[----:B------:R-:W0:Y:S01]  /*4eb0*/  F2I.S64.TRUNC R18, R18 ;  /* 0x0000001200127311 */ /* 0x000e22000020d900 */
[----:B------:R-:W-:Y:S05]  /*4ec0*/  BRA `(.L_x_22918) ;  /* 0x00000ba000007947 */ /* 0x000fea0003800000 */
.L_x_22921:
        /* <DEDUP_REMOVED lines=9> */
.L_x_22924:
[----:B------:R-:W2:Y:S02]  /*4f60*/  LDG.E.U16 R2, [R2.64] ;  /* 0x0000002402027981 */ /* 0x000ea4000c1e1500 */
[----:B--2---:R-:W-:-:S06]  /*4f70*/  HADD2.F32 R18, -RZ, R2.H0_H0 ;  /* 0x20000002ff127230 */ /* 0x004fcc0000004100 */
[----:B------:R-:W0:Y:S01]  /*4f80*/  F2I.S64.TRUNC R18, R18 ;  /* 0x0000001200127311 */ /* 0x000e22000020d900 */
[----:B------:R-:W-:Y:S05]  /*4f90*/  BRA `(.L_x_22918) ;  /* 0x00000ad000007947 */ /* 0x000fea0003800000 */
.L_x_22923:
[----:B------:R-:W2:Y:S02]  /*4fa0*/  LDG.E.64 R2, [R2.64] ;  /* 0x0000002402027981 */ /* 0x000ea4000c1e1b00 */
[----:B--2---:R0:W1:Y:S01]  /*4fb0*/  F2I.S64.F64.TRUNC R18, R2 ;  /* 0x0000000200127311 */ /* 0x004062000030d900 */
[----:B------:R-:W-:Y:S05]  /*4fc0*/  BRA `(.L_x_22918) ;  /* 0x00000aa000007947 */ /* 0x000fea0003800000 */
.L_x_22913:
        /* <DEDUP_REMOVED lines=13> */
.L_x_22927:
[----:B------:R-:W2:Y:S02]  /*50a0*/  LDG.E.64 R2, [R2.64] ;  /* 0x0000002402027981 */ /* 0x000ea4000c1e1b00 */
[----:B--2---:R0:W1:Y:S01]  /*50b0*/  F2I.S64.F64.TRUNC R18, R2 ;  /* 0x0000000200127311 */ /* 0x004062000030d900 */
[----:B------:R-:W-:Y:S05]  /*50c0*/  BRA `(.L_x_22918) ;  /* 0x000009a000007947 */ /* 0x000fea0003800000 */
.L_x_22926:
        /* <DEDUP_REMOVED lines=27> */
.L_x_22929:
        /* <DEDUP_REMOVED lines=14> */
.L_x_22928:
[----:B------:R-:W2:Y:S02]  /*5360*/  LDG.E.U16 R18, [R2.64] ;  /* 0x0000002402127981 */ /* 0x000ea4000c1e1500 */
[----:B--2---:R-:W-:-:S06]  /*5370*/  PRMT R18, RZ, 0x5410, R18 ;  /* 0x00005410ff127816 */ /* 0x004fcc0000000012 */
[----:B------:R-:W0:Y:S01]  /*5380*/  F2I.S64.TRUNC R18, R18 ;  /* 0x0000001200127311 */ /* 0x000e22000020d900 */
[----:B------:R-:W-:Y:S05]  /*5390*/  BRA `(.L_x_22918) ;  /* 0x000006d000007947 */ /* 0x000fea0003800000 */
.L_x_22925:
        /* <DEDUP_REMOVED lines=11> */
.L_x_22932:
        /* <DEDUP_REMOVED lines=21> */
.L_x_22936:
[----:B------:R-:W-:Y:S05]  /*55a0*/  BSYNC B1 ;  /* 0x0000000000017941 */ /* 0x000fea0003800000 */
.L_x_22935:
[----:B------:R-:W-:Y:S01]  /*55b0*/  IMAD.SHL.U32 R2, R2, 0x100000, RZ ;  /* 0x0010000002027824 */ /* 0x000fe200078e00ff */
[----:B------:R-:W-:-:S04]  /*55c0*/  LEA R3, R0, 0x3b800000, 0x17 ;  /* 0x3b80000000037811 */ /* 0x000fc800078eb8ff */
[----:B------:R-:W-:Y:S02]  /*55d0*/  LOP3.LUT R18, R3, R2, R18, 0xfe, !PT ;  /* 0x0000000203127212 */ /* 0x000fe400078efe12 */
.L_x_22934:
[----:B------:R-:W-:Y:S05]  /*55e0*/  BSYNC B0 ;  /* 0x0000000000007941 */ /* 0x000fea0003800000 */
.L_x_22933:
[----:B------:R-:W0:Y:S01]  /*55f0*/  F2I.S64.TRUNC R18, R18 ;  /* 0x0000001200127311 */ /* 0x000e22000020d900 */
[----:B------:R-:W-:Y:S05]  /*5600*/  BRA `(.L_x_22918) ;  /* 0x0000046000007947 */ /* 0x000fea0003800000 */
.L_x_22931:
        /* <DEDUP_REMOVED lines=21> */
.L_x_22940:
[----:B------:R-:W-:Y:S05]  /*5760*/  BSYNC B1 ;  /* 0x0000000000017941 */ /* 0x000fea0003800000 */
.L_x_22939:
[----:B------:R-:W-:Y:S01]  /*5770*/  IMAD.SHL.U32 R2, R2, 0x200000, RZ ;  /* 0x0020000002027824 */ /* 0x000fe200078e00ff */
[----:B------:R-:W-:-:S04]  /*5780*/  LEA R3, R0, 0x37800000, 0x17 ;  /* 0x3780000000037811 */ /* 0x000fc800078eb8ff */
[----:B------:R-:W-:Y:S02]  /*5790*/  LOP3.LUT R18, R3, R2, R18, 0xfe, !PT ;  /* 0x0000000203127212 */ /* 0x000fe400078efe12 */
.L_x_22938:
[----:B------:R-:W-:Y:S05]  /*57a0*/  BSYNC B0 ;  /* 0x0000000000007941 */ /* 0x000fea0003800000 */
.L_x_22937:
[----:B------:R-:W0:Y:S01]  /*57b0*/  F2I.S64.TRUNC R18, R18 ;  /* 0x0000001200127311 */ /* 0x000e22000020d900 */
[----:B------:R-:W-:Y:S05]  /*57c0*/  BRA `(.L_x_22918) ;  /* 0x000002a000007947 */ /* 0x000fea0003800000 */
.L_x_22930:
        /* <DEDUP_REMOVED lines=14> */
.L_x_22944:
[----:B------:R-:W-:Y:S05]  /*58b0*/  BSYNC B0 ;  /* 0x0000000000007941 */ /* 0x000fea0003800000 */
.L_x_22943:
[----:B------:R-:W0:Y:S01]  /*58c0*/  F2I.S64.TRUNC R18, R18 ;  /* 0x0000001200127311 */ /* 0x000e22000020d900 */
[----:B------:R-:W-:Y:S05]  /*58d0*/  BRA `(.L_x_22918) ;  /* 0x0000019000007947 */ /* 0x000fea0003800000 */
.L_x_22917:
        /* <DEDUP_REMOVED lines=21> */
.L_x_22942:
[----:B------:R0:W5:Y:S01]  /*5a30*/  LDG.E.64 R18, [R2.64] ;  /* 0x0000002402127981 */ /* 0x000162000c1e1b00 */
[----:B------:R-:W-:Y:S05]  /*5a40*/  BRA `(.L_x_22918) ;  /* 0x0000002000007947 */ /* 0x000fea0003800000 */
.L_x_22941:
[----:B------:R0:W5:Y:S01]  /*5a50*/  LDG.E R18, [R2.64] ;  /* 0x0000002402127981 */ /* 0x000162000c1e1900 */
[----:B------:R-:W-:-:S03]  /*5a60*/  IMAD.MOV.U32 R19, RZ, RZ, RZ ;  /* 0x000000ffff137224 */ /* 0x000fc600078e00ff */
.L_x_22918:
        /* <DEDUP_REMOVED lines=17> */
.L_x_22948:
[----:B------:R0:W5:Y:S01]  /*5b80*/  LDG.E.U8 R2, [R4.64] ;  /* 0x0000002404027981 */ /* 0x000162000c1e1100 */
[----:B------:R-:W-:Y:S01]  /*5b90*/  IMAD.MOV.U32 R3, RZ, RZ, RZ ;  /* 0x000000ffff037224 */ /* 0x000fe200078e00ff */
[----:B------:R-:W-:Y:S05]  /*5ba0*/  BRA `(.L_x_22950) ;  /* 0x00000d5000007947 */ /* 0x000fea0003800000 */
.L_x_22947:
        /* <DEDUP_REMOVED lines=8> */
.L_x_22952:
[----:B------:R-:W2:Y:S02]  /*5c30*/  LDG.E R2, [R4.64] ;  /* 0x0000002404027981 */ /* 0x000ea4000c1e1900 */
[----:B--2---:R-:W-:Y:S01]  /*5c40*/  SHF.R.S32.HI R3, RZ, 0x1f, R2 ;  /* 0x0000001fff037819 */ /* 0x004fe20000011402 */
[----:B------:R-:W-:Y:S05]  /*5c50*/  BRA `(.L_x_22950) ;  /* 0x00000ca000007947 */ /* 0x000fea0003800000 */
.L_x_22951:
[----:B------:R-:W2:Y:S02]  /*5c60*/  LDG.E.S16 R2, [R4.64] ;  /* 0x0000002404027981 */ /* 0x000ea4000c1e1700 */
[----:B--2---:R-:W-:Y:S01]  /*5c70*/  SHF.R.S32.HI R3, RZ, 0x1f, R2 ;  /* 0x0000001fff037819 */ /* 0x004fe20000011402 */
[----:B------:R-:W-:Y:S05]  /*5c80*/  BRA `(.L_x_22950) ;  /* 0x00000c7000007947 */ /* 0x000fea0003800000 */
.L_x_22946:
        /* <DEDUP_REMOVED lines=9> */
.L_x_22954:
[----:B------:R-:W2:Y:S02]  /*5d20*/  LDG.E.U16 R4, [R4.64] ;  /* 0x0000002404047981 */ /* 0x000ea4000c1e1500 */
[----:B--2---:R-:W-:-:S06]  /*5d30*/  HADD2.F32 R2, -RZ, R4.H0_H0 ;  /* 0x20000004ff027230 */ /* 0x004fcc0000004100 */
[----:B------:R-:W0:Y:S01]  /*5d40*/  F2I.S64.TRUNC R2, R2 ;  /* 0x0000000200027311 */ /* 0x000e22000020d900 */
[----:B------:R-:W-:Y:S05]  /*5d50*/  BRA `(.L_x_22950) ;  /* 0x00000ba000007947 */ /* 0x000fea0003800000 */
.L_x_22953:
        /* <DEDUP_REMOVED lines=9> */
.L_x_22956:
[----:B------:R-:W2:Y:S02]  /*5df0*/  LDG.E.U16 R4, [R4.64] ;  /* 0x0000002404047981 */ /* 0x000ea4000c1e1500 */
[----:B--2---:R-:W-:-:S06]  /*5e00*/  HADD2.F32 R2, -RZ, R4.H0_H0 ;  /* 0x20000004ff027230 */ /* 0x004fcc0000004100 */
[----:B------:R-:W0:Y:S01]  /*5e10*/  F2I.S64.TRUNC R2, R2 ;  /* 0x0000000200027311 */ /* 0x000e22000020d900 */
[----:B------:R-:W-:Y:S05]  /*5e20*/  BRA `(.L_x_22950) ;  /* 0x00000ad000007947 */ /* 0x000fea0003800000 */
.L_x_22955:
[----:B------:R-:W2:Y:S02]  /*5e30*/  LDG.E.64 R2, [R4.64] ;  /* 0x0000002404027981 */ /* 0x000ea4000c1e1b00 */
[----:B--2---:R-:W0:Y:S01]  /*5e40*/  F2I.S64.F64.TRUNC R2, R2 ;  /* 0x0000000200027311 */ /* 0x004e22000030d900 */
[----:B------:R-:W-:Y:S05]  /*5e50*/  BRA `(.L_x_22950) ;  /* 0x00000aa000007947 */ /* 0x000fea0003800000 */
.L_x_22945:
        /* <DEDUP_REMOVED lines=13> */
.L_x_22959:
[----:B------:R-:W2:Y:S02]  /*5f30*/  LDG.E.64 R2, [R4.64] ;  /* 0x0000002404027981 */ /* 0x000ea4000c1e1b00 */
[----:B--2---:R-:W0:Y:S01]  /*5f40*/  F2I.S64.F64.TRUNC R2, R2 ;  /* 0x0000000200027311 */ /* 0x004e22000030d900 */
[----:B------:R-:W-:Y:S05]  /*5f50*/  BRA `(.L_x_22950) ;  /* 0x000009a000007947 */ /* 0x000fea0003800000 */
.L_x_22958:
        /* <DEDUP_REMOVED lines=27> */
.L_x_22961:
        /* <DEDUP_REMOVED lines=14> */
.L_x_22960:
[----:B------:R-:W2:Y:S02]  /*61f0*/  LDG.E.U16 R2, [R4.64] ;  /* 0x0000002404027981 */ /* 0x000ea4000c1e1500 */
[----:B--2---:R-:W-:-:S06]  /*6200*/  PRMT R2, RZ, 0x5410, R2 ;  /* 0x00005410ff027816 */ /* 0x004fcc0000000002 */
[----:B------:R-:W0:Y:S01]  /*6210*/  F2I.S64.TRUNC R2, R2 ;  /* 0x0000000200027311 */ /* 0x000e22000020d900 */
[----:B------:R-:W-:Y:S05]  /*6220*/  BRA `(.L_x_22950) ;  /* 0x000006d000007947 */ /* 0x000fea0003800000 */
.L_x_22957:
        /* <DEDUP_REMOVED lines=11> */
.L_x_22964:
        /* <DEDUP_REMOVED lines=21> */
.L_x_22968:
[----:B------:R-:W-:Y:S05]  /*6430*/  BSYNC B1 ;  /* 0x0000000000017941 */ /* 0x000fea0003800000 */
.L_x_22967:
[----:B------:R-:W-:Y:S01]  /*6440*/  IMAD.SHL.U32 R2, R2, 0x100000, RZ ;  /* 0x0010000002027824 */ /* 0x000fe200078e00ff */
[----:B------:R-:W-:-:S04]  /*6450*/  LEA R3, R0, 0x3b800000, 0x17 ;  /* 0x3b80000000037811 */ /* 0x000fc800078eb8ff */
[----:B------:R-:W-:Y:S02]  /*6460*/  LOP3.LUT R2, R3, R2, R4, 0xfe, !PT ;  /* 0x0000000203027212 */ /* 0x000fe400078efe04 */
.L_x_22966:
[----:B------:R-:W-:Y:S05]  /*6470*/  BSYNC B0 ;  /* 0x0000000000007941 */ /* 0x000fea0003800000 */
.L_x_22965:
[----:B------:R-:W0:Y:S01]  /*6480*/  F2I.S64.TRUNC R2, R2 ;  /* 0x0000000200027311 */ /* 0x000e22000020d900 */
[----:B------:R-:W-:Y:S05]  /*6490*/  BRA `(.L_x_22950) ;  /* 0x0000046000007947 */ /* 0x000fea0003800000 */
.L_x_22963:
        /* <DEDUP_REMOVED lines=21> */
.L_x_22972:
[----:B------:R-:W-:Y:S05]  /*65f0*/  BSYNC B1 ;  /* 0x0000000000017941 */ /* 0x000fea0003800000 */
.L_x_22971:
[----:B------:R-:W-:Y:S01]  /*6600*/  IMAD.SHL.U32 R2, R2, 0x200000, RZ ;  /* 0x0020000002027824 */ /* 0x000fe200078e00ff */
[----:B------:R-:W-:-:S04]  /*6610*/  LEA R3, R0, 0x37800000, 0x17 ;  /* 0x3780000000037811 */ /* 0x000fc800078eb8ff */
[----:B------:R-:W-:Y:S02]  /*6620*/  LOP3.LUT R2, R3, R2, R4, 0xfe, !PT ;  /* 0x0000000203027212 */ /* 0x000fe400078efe04 */
.L_x_22970:
[----:B------:R-:W-:Y:S05]  /*6630*/  BSYNC B0 ;  /* 0x0000000000007941 */ /* 0x000fea0003800000 */
.L_x_22969:
[----:B------:R-:W0:Y:S01]  /*6640*/  F2I.S64.TRUNC R2, R2 ;  /* 0x0000000200027311 */ /* 0x000e22000020d900 */
[----:B------:R-:W-:Y:S05]  /*6650*/  BRA `(.L_x_22950) ;  /* 0x000002a000007947 */ /* 0x000fea0003800000 */
.L_x_22962:
        /* <DEDUP_REMOVED lines=14> */
.L_x_22976:
[----:B------:R-:W-:Y:S05]  /*6740*/  BSYNC B0 ;  /* 0x0000000000007941 */ /* 0x000fea0003800000 */
.L_x_22975:
[----:B------:R-:W0:Y:S01]  /*6750*/  F2I.S64.TRUNC R2, R2 ;  /* 0x0000000200027311 */ /* 0x000e22000020d900 */
[----:B------:R-:W-:Y:S05]  /*6760*/  BRA `(.L_x_22950) ;  /* 0x0000019000007947 */ /* 0x000fea0003800000 */
.L_x_22949:
        /* <DEDUP_REMOVED lines=21> */
.L_x_22974:
[----:B------:R0:W5:Y:S01]  /*68c0*/  LDG.E.64 R2, [R4.64] ;  /* 0x0000002404027981 */ /* 0x000162000c1e1b00 */
[----:B------:R-:W-:Y:S05]  /*68d0*/  BRA `(.L_x_22950) ;  /* 0x0000002000007947 */ /* 0x000fea0003800000 */
.L_x_22973:
[----:B------:R0:W5:Y:S01]  /*68e0*/  LDG.E R2, [R4.64] ;  /* 0x0000002404027981 */ /* 0x000162000c1e1900 */
[----:B------:R-:W-:-:S03]  /*68f0*/  IMAD.MOV.U32 R3, RZ, RZ, RZ ;  /* 0x000000ffff037224 */ /* 0x000fc600078e00ff */
.L_x_22950:
        /* <DEDUP_REMOVED lines=18> */
.L_x_22981:
[----:B------:R0:W-:Y:S01]  /*6a20*/  STG.E.U8 [R16.64], R2 ;  /* 0x0000000210007986 */ /* 0x0001e2000c101124 */
[----:B------:R-:W-:Y:S05]  /*6a30*/  BRA `(.L_x_22983) ;  /* 0x00000c6000007947 */ /* 0x000fea0003800000 */
.L_x_22980:
        /* <DEDUP_REMOVED lines=9> */
.L_x_22985:
[----:B------:R0:W-:Y:S01]  /*6ad0*/  STG.E [R16.64], R2 ;  /* 0x0000000210007986 */ /* 0x0001e2000c101924 */
[----:B------:R-:W-:Y:S05]  /*6ae0*/  BRA `(.L_x_22983) ;  /* 0x00000bb000007947 */ /* 0x000fea0003800000 */
.L_x_22984:
[----:B------:R0:W-:Y:S01]  /*6af0*/  STG.E.U16 [R16.64], R2 ;  /* 0x0000000210007986 */ /* 0x0001e2000c101524 */
[----:B------:R-:W-:Y:S05]  /*6b00*/  BRA `(.L_x_22983) ;  /* 0x00000b9000007947 */ /* 0x000fea0003800000 */
.L_x_22979:
        /* <DEDUP_REMOVED lines=9> */
.L_x_22987:
[----:B------:R-:W-:-:S04]  /*6ba0*/  FSEL R0, RZ, 1, !P0 ;  /* 0x3f800000ff007808 */ /* 0x000fc80004000000 */
[----:B------:R-:W-:-:S05]  /*6bb0*/  F2FP.PACK_AB R0, RZ, R0 ;  /* 0x00000000ff00723e */ /* 0x000fca00000000ff */
[----:B------:R0:W-:Y:S01]  /*6bc0*/  STG.E.U16 [R16.64], R0 ;  /* 0x0000000010007986 */ /* 0x0001e2000c101524 */
[----:B------:R-:W-:Y:S05]  /*6bd0*/  BRA `(.L_x_22983) ;  /* 0x00000ac000007947 */ /* 0x000fea0003800000 */
.L_x_22986:
        /* <DEDUP_REMOVED lines=10> */
.L_x_22989:
[----:B------:R-:W-:-:S04]  /*6c80*/  FSEL R0, RZ, 1, !P0 ;  /* 0x3f800000ff007808 */ /* 0x000fc80004000000 */
[----:B------:R-:W-:-:S04]  /*6c90*/  F2FP.PACK_AB R3, RZ, R0 ;  /* 0x00000000ff03723e */ /* 0x000fc800000000ff */
[----:B------:R-:W-:-:S05]  /*6ca0*/  PRMT R3, R3, 0x5410, RZ ;  /* 0x0000541003037816 */ /* 0x000fca00000000ff */
[----:B------:R0:W-:Y:S01]  /*6cb0*/  STG.E [R16.64], R3 ;  /* 0x0000000310007986 */ /* 0x0001e2000c101924 */
[----:B------:R-:W-:Y:S05]  /*6cc0*/  BRA `(.L_x_22983) ;  /* 0x000009d000007947 */ /* 0x000fea0003800000 */
.L_x_22988:
[----:B------:R-:W-:Y:S01]  /*6cd0*/  FSEL R3, RZ, 1.875, !P0 ;  /* 0x3ff00000ff037808 */ /* 0x000fe20004000000 */
[----:B------:R-:W-:-:S05]  /*6ce0*/  IMAD.MOV.U32 R2, RZ, RZ, RZ ;  /* 0x000000ffff027224 */ /* 0x000fca00078e00ff */
[----:B------:R0:W-:Y:S01]  /*6cf0*/  STG.E.64 [R16.64], R2 ;  /* 0x0000000210007986 */ /* 0x0001e2000c101b24 */
[----:B------:R-:W-:Y:S05]  /*6d00*/  BRA `(.L_x_22983) ;  /* 0x0000099000007947 */ /* 0x000fea0003800000 */
.L_x_22978:
        /* <DEDUP_REMOVED lines=10> */
.L_x_22992:
[----:B------:R-:W-:Y:S01]  /*6db0*/  FSEL R5, RZ, 1.875, !P0 ;  /* 0x3ff00000ff057808 */ /* 0x000fe20004000000 */
[----:B------:R-:W-:Y:S01]  /*6dc0*/  CS2R R6, SRZ ;  /* 0x0000000000067805 */ /* 0x000fe2000001ff00 */
[----:B------:R-:W-:-:S05]  /*6dd0*/  IMAD.MOV.U32 R4, RZ, RZ, RZ ;  /* 0x000000ffff047224 */ /* 0x000fca00078e00ff */
[----:B------:R0:W-:Y:S01]  /*6de0*/  STG.E.128 [R16.64], R4 ;  /* 0x0000000410007986 */ /* 0x0001e2000c101d24 */
[----:B------:R-:W-:Y:S05]  /*6df0*/  BRA `(.L_x_22983) ;  /* 0x000008a000007947 */ /* 0x000fea0003800000 */
.L_x_22991:
        /* <DEDUP_REMOVED lines=18> */
.L_x_22996:
[----:B------:R-:W-:Y:S05]  /*6f20*/  BSYNC B0 ;  /* 0x0000000000007941 */ /* 0x000fea0003800000 */
.L_x_22995:
[----:B------:R0:W-:Y:S01]  /*6f30*/  STG.E.U8 [R16.64], R3 ;  /* 0x0000000310007986 */ /* 0x0001e2000c101124 */
[----:B------:R-:W-:Y:S05]  /*6f40*/  BRA `(.L_x_22983) ;  /* 0x0000075000007947 */ /* 0x000fea0003800000 */
.L_x_22994:
        /* <DEDUP_REMOVED lines=13> */
.L_x_22997:
[----:B------:R-:W-:Y:S01]  /*7020*/  ISETP.GT.U32.AND P0, PT, R3, 0x7f800000, PT ;  /* 0x7f8000000300780c */ /* 0x000fe20003f04070 */
[----:B------:R-:W-:-:S05]  /*7030*/  IMAD.MOV.U32 R3, RZ, RZ, 0x7f ;  /* 0x0000007fff037424 */ /* 0x000fca00078e00ff */
[----:B------:R-:W-:-:S05]  /*7040*/  SEL R3, R3, 0x7c, P0 ;  /* 0x0000007c03037807 */ /* 0x000fca0000000000 */
[----:B------:R0:W-:Y:S01]  /*7050*/  STG.E.U8 [R16.64], R3 ;  /* 0x0000000310007986 */ /* 0x0001e2000c101124 */
[----:B------:R-:W-:Y:S05]  /*7060*/  BRA `(.L_x_22983) ;  /* 0x0000063000007947 */ /* 0x000fea0003800000 */
.L_x_22993:
[----:B------:R-:W-:-:S04]  /*7070*/  FSEL R0, RZ, 1, !P0 ;  /* 0x3f800000ff007808 */ /* 0x000fc80004000000 */
[----:B------:R-:W-:-:S05]  /*7080*/  F2FP.BF16.PACK_AB R0, RZ, R0 ;  /* 0x00000000ff00723e */ /* 0x000fca00000010ff */
[----:B------:R0:W-:Y:S01]  /*7090*/  STG.E.U16 [R16.64], R0 ;  /* 0x0000000010007986 */ /* 0x0001e2000c101524 */
[----:B------:R-:W-:Y:S05]  /*70a0*/  BRA `(.L_x_22983) ;  /* 0x000005f000007947 */ /* 0x000fea0003800000 */
.L_x_22990:
        /* <DEDUP_REMOVED lines=10> */
.L_x_23000:
        /* <DEDUP_REMOVED lines=16> */
.L_x_23003:
[----:B------:R-:W-:Y:S02]  /*7250*/  PRMT R8, R0, 0x7610, R8 ;  /* 0x0000761000087816 */ /* 0x000fe40000000008 */
.L_x_23002:
[----:B------:R-:W-:Y:S05]  /*7260*/  BSYNC B0 ;  /* 0x0000000000007941 */ /* 0x000fea0003800000 */
.L_x_23001:
[----:B------:R0:W-:Y:S01]  /*7270*/  STG.E.U8 [R16.64], R8 ;  /* 0x0000000810007986 */ /* 0x0001e2000c101124 */
[----:B------:R-:W-:Y:S05]  /*7280*/  BRA `(.L_x_22983) ;  /* 0x0000041000007947 */ /* 0x000fea0003800000 */
.L_x_22999:
        /* <DEDUP_REMOVED lines=16> */
.L_x_23006:
[----:B------:R-:W-:Y:S02]  /*7390*/  PRMT R8, R0, 0x7610, R8 ;  /* 0x0000761000087816 */ /* 0x000fe40000000008 */
.L_x_23005:
[----:B------:R-:W-:Y:S05]  /*73a0*/  BSYNC B0 ;  /* 0x0000000000007941 */ /* 0x000fea0003800000 */
.L_x_23004:
[----:B------:R0:W-:Y:S01]  /*73b0*/  STG.E.U8 [R16.64], R8 ;  /* 0x0000000810007986 */ /* 0x0001e2000c101124 */
[----:B------:R-:W-:Y:S05]  /*73c0*/  BRA `(.L_x_22983) ;  /* 0x000002d000007947 */ /* 0x000fea0003800000 */
.L_x_22998:
        /* <DEDUP_REMOVED lines=21> */
.L_x_22982:
        /* <DEDUP_REMOVED lines=20> */
.L_x_23008:
[----:B------:R-:W-:-:S05]  /*7660*/  IMAD.MOV.U32 R3, RZ, RZ, RZ ;  /* 0x000000ffff037224 */ /* 0x000fca00078e00ff */
[----:B------:R0:W-:Y:S01]  /*7670*/  STG.E.64 [R16.64], R2 ;  /* 0x0000000210007986 */ /* 0x0001e2000c101b24 */
[----:B------:R-:W-:Y:S05]  /*7680*/  BRA `(.L_x_22983) ;  /* 0x0000001000007947 */ /* 0x000fea0003800000 */
.L_x_23007:
[----:B------:R0:W-:Y:S02]  /*7690*/  STG.E [R16.64], R2 ;  /* 0x0000000210007986 */ /* 0x0001e4000c101924 */
.L_x_22983:
[----:B------:R-:W-:Y:S05]  /*76a0*/  BSYNC B6 ;  /* 0x0000000000067941 */ /* 0x000fea0003800000 */
.L_x_22977:
        /* <DEDUP_REMOVED lines=258> */
.L_x_23009:
        /* <DEDUP_REMOVED lines=19> */
.L_x_23013:
[----:B------:R0:W5:Y:S01]  /*8800*/  LDG.E.U8 R18, [R2.64] ;  /* 0x0000002402127981 */ /* 0x000162000c1e1100 */
[----:B------:R-:W-:Y:S01]  /*8810*/  IMAD.MOV.U32 R19, RZ, RZ, RZ ;  /* 0x000000ffff137224 */ /* 0x000fe200078e00ff */
[----:B------:R-:W-:Y:S05]  /*8820*/  BRA `(.L_x_23015) ;  /* 0x00000d5000007947 */ /* 0x000fea0003800000 */
.L_x_23012:
        /* <DEDUP_REMOVED lines=8> */
.L_x_23017:
[----:B------:R-:W2:Y:S02]  /*88b0*/  LDG.E R18, [R2.64] ;  /* 0x0000002402127981 */ /* 0x000ea4000c1e1900 */
[----:B--2---:R-:W-:Y:S01]  /*88c0*/  SHF.R.S32.HI R19, RZ, 0x1f, R18 ;  /* 0x0000001fff137819 */ /* 0x004fe20000011412 */
[----:B------:R-:W-:Y:S05]  /*88d0*/  BRA `(.L_x_23015) ;  /* 0x00000ca000007947 */ /* 0x000fea0003800000 */
.L_x_23016:
[----:B------:R-:W2:Y:S02]  /*88e0*/  LDG.E.S16 R18, [R2.64] ;  /* 0x0000002402127981 */ /* 0x000ea4000c1e1700 */
[----:B--2---:R-:W-:Y:S01]  /*88f0*/  SHF.R.S32.HI R19, RZ, 0x1f, R18 ;  /* 0x0000001fff137819 */ /* 0x004fe20000011412 */
[----:B------:R-:W-:Y:S05]  /*8900*/  BRA `(.L_x_23015) ;  /* 0x00000c7000007947 */ /* 0x000fea0003800000 */
.L_x_23011:
        /* <DEDUP_REMOVED lines=9> */
.L_x_23019:
[----:B------:R-:W2:Y:S02]  /*89a0*/  LDG.E.U16 R2, [R2.64] ;  /* 0x0000002402027981 */ /* 0x000ea4000c1e1500 */
[----:B--2---:R-:W-:-:S06]  /*89b0*/  HADD2.F32 R18, -RZ, R2.H0_H0 ;  /* 0x20000002ff127230 */ /* 0x004fcc0000004100 */
[----:B------:R-:W0:Y:S01]  /*89c0*/  F2I.S64.TRUNC R18, R18 ;  /* 0x0000001200127311 */ /* 0x000e22000020d900 */
[----:B------:R-:W-:Y:S05]  /*89d0*/  BRA `(.L_x_23015) ;  /* 0x00000ba000007947 */ /* 0x000fea0003800000 */
.L_x_23018:
        /* <DEDUP_REMOVED lines=9> */
.L_x_23021:
[----:B------:R-:W2:Y:S02]  /*8a70*/  LDG.E.U16 R2, [R2.64] ;  /* 0x0000002402027981 */ /* 0x000ea4000c1e1500 */
[----:B--2---:R-:W-:-:S06]  /*8a80*/  HADD2.F32 R18, -RZ, R2.H0_H0 ;  /* 0x20000002ff127230 */ /* 0x004fcc0000004100 */
[----:B------:R-:W0:Y:S01]  /*8a90*/  F2I.S64.TRUNC R18, R18 ;  /* 0x0000001200127311 */ /* 0x000e22000020d900 */
[----:B------:R-:W-:Y:S05]  /*8aa0*/  BRA `(.L_x_23015) ;  /* 0x00000ad000007947 */ /* 0x000fea0003800000 */
.L_x_23020:
[----:B------:R-:W2:Y:S02]  /*8ab0*/  LDG.E.64 R2, [R2.64] ;  /* 0x0000002402027981 */ /* 0x000ea4000c1e1b00 */
[----:B--2---:R0:W1:Y:S01]  /*8ac0*/  F2I.S64.F64.TRUNC R18, R2 ;  /* 0x0000000200127311 */ /* 0x004062000030d900 */
[----:B------:R-:W-:Y:S05]  /*8ad0*/  BRA `(.L_x_23015) ;  /* 0x00000aa000007947 */ /* 0x000fea0003800000 */
.L_x_23010:
        /* <DEDUP_REMOVED lines=13> */
.L_x_23024:
[----:B------:R-:W2:Y:S02]  /*8bb0*/  LDG.E.64 R2, [R2.64] ;  /* 0x0000002402027981 */ /* 0x000ea4000c1e1b00 */
[----:B--2---:R0:W1:Y:S01]  /*8bc0*/  F2I.S64.F64.TRUNC R18, R2 ;  /* 0x0000000200127311 */ /* 0x004062000030d900 */
[----:B------:R-:W-:Y:S05]  /*8bd0*/  BRA `(.L_x_23015) ;  /* 0x000009a000007947 */ /* 0x000fea0003800000 */
.L_x_23023:
        /* <DEDUP_REMOVED lines=27> */
.L_x_23026:
        /* <DEDUP_REMOVED lines=14> */
.L_x_23025:
[----:B------:R-:W2:Y:S02]  /*8e70*/  LDG.E.U16 R18, [R2.64] ;  /* 0x0000002402127981 */ /* 0x000ea4000c1e1500 */
[----:B--2---:R-:W-:-:S06]  /*8e80*/  PRMT R18, RZ, 0x5410, R18 ;  /* 0x00005410ff127816 */ /* 0x004fcc0000000012 */
[----:B------:R-:W0:Y:S01]  /*8e90*/  F2I.S64.TRUNC R18, R18 ;  /* 0x0000001200127311 */ /* 0x000e22000020d900 */
[----:B------:R-:W-:Y:S05]  /*8ea0*/  BRA `(.L_x_23015) ;  /* 0x000006d000007947 */ /* 0x000fea0003800000 */
.L_x_23022:
        /* <DEDUP_REMOVED lines=11> */
.L_x_23029:
        /* <DEDUP_REMOVED lines=21> */
.L_x_23033:
[----:B------:R-:W-:Y:S05]  /*90b0*/  BSYNC B1 ;  /* 0x0000000000017941 */ /* 0x000fea0003800000 */
.L_x_23032:
[----:B------:R-:W-:Y:S01]  /*90c0*/  IMAD.SHL.U32 R2, R2, 0x100000, RZ ;  /* 0x0010000002027824 */ /* 0x000fe200078e00ff */
[----:B------:R-:W-:-:S04]  /*90d0*/  LEA R3, R0, 0x3b800000, 0x17 ;  /* 0x3b80000000037811 */ /* 0x000fc800078eb8ff */
[----:B------:R-:W-:Y:S02]  /*90e0*/  LOP3.LUT R18, R3, R2, R18, 0xfe, !PT ;  /* 0x0000000203127212 */ /* 0x000fe400078efe12 */
.L_x_23031:
[----:B------:R-:W-:Y:S05]  /*90f0*/  BSYNC B0 ;  /* 0x0000000000007941 */ /* 0x000fea0003800000 */
.L_x_23030:
[----:B------:R-:W0:Y:S01]  /*9100*/  F2I.S64.TRUNC R18, R18 ;  /* 0x0000001200127311 */ /* 0x000e22000020d900 */
[----:B------:R-:W-:Y:S05]  /*9110*/  BRA `(.L_x_23015) ;  /* 0x0000046000007947 */ /* 0x000fea0003800000 */
.L_x_23028:
        /* <DEDUP_REMOVED lines=21> */
.L_x_23037:
[----:B------:R-:W-:Y:S05]  /*9270*/  BSYNC B1 ;  /* 0x0000000000017941 */ /* 0x000fea0003800000 */
.L_x_23036:
[----:B------:R-:W-:Y:S01]  /*9280*/  IMAD.SHL.U32 R2, R2, 0x200000, RZ ;  /* 0x0020000002027824 */ /* 0x000fe200078e00ff */
[----:B------:R-:W-:-:S04]  /*9290*/  LEA R3, R0, 0x37800000, 0x17 ;  /* 0x3780000000037811 */ /* 0x000fc800078eb8ff */
[----:B------:R-:W-:Y:S02]  /*92a0*/  LOP3.LUT R18, R3, R2, R18, 0xfe, !PT ;  /* 0x0000000203127212 */ /* 0x000fe400078efe12 */
.L_x_23035:
[----:B------:R-:W-:Y:S05]  /*92b0*/  BSYNC B0 ;  /* 0x0000000000007941 */ /* 0x000fea0003800000 */
.L_x_23034:
[----:B------:R-:W0:Y:S01]  /*92c0*/  F2I.S64.TRUNC R18, R18 ;  /* 0x0000001200127311 */ /* 0x000e22000020d900 */
[----:B------:R-:W-:Y:S05]  /*92d0*/  BRA `(.L_x_23015) ;  /* 0x000002a000007947 */ /* 0x000fea0003800000 */
.L_x_23027:
        /* <DEDUP_REMOVED lines=14> */
.L_x_23041:
[----:B------:R-:W-:Y:S05]  /*93c0*/  BSYNC B0 ;  /* 0x0000000000007941 */ /* 0x000fea0003800000 */
.L_x_23040:
[----:B------:R-:W0:Y:S01]  /*93d0*/  F2I.S64.TRUNC R18, R18 ;  /* 0x0000001200127311 */ /* 0x000e22000020d900 */
[----:B------:R-:W-:Y:S05]  /*93e0*/  BRA `(.L_x_23015) ;  /* 0x0000019000007947 */ /* 0x000fea0003800000 */
.L_x_23014:
        /* <DEDUP_REMOVED lines=21> */
.L_x_23039:
[----:B------:R0:W5:Y:S01]  /*9540*/  LDG.E.64 R18, [R2.64] ;  /* 0x0000002402127981 */ /* 0x000162000c1e1b00 */
[----:B------:R-:W-:Y:S05]  /*9550*/  BRA `(.L_x_23015) ;  /* 0x0000002000007947 */ /* 0x000fea0003800000 */
.L_x_23038:
[----:B------:R0:W5:Y:S01]  /*9560*/  LDG.E R18, [R2.64] ;  /* 0x0000002402127981 */ /* 0x000162000c1e1900 */
[----:B------:R-:W-:-:S03]  /*9570*/  IMAD.MOV.U32 R19, RZ, RZ, RZ ;  /* 0x000000ffff137224 */ /* 0x000fc600078e00ff */
.L_x_23015:
        /* <DEDUP_REMOVED lines=17> */
.L_x_23045:
[----:B------:R0:W5:Y:S01]  /*9690*/  LDG.E.U8 R2, [R4.64] ;  /* 0x0000002404027981 */ /* 0x000162000c1e1100 */
[----:B------:R-:W-:Y:S01]  /*96a0*/  IMAD.MOV.U32 R3, RZ, RZ, RZ ;  /* 0x000000ffff037224 */ /* 0x000fe200078e00ff */
[----:B------:R-:W-:Y:S05]  /*96b0*/  BRA `(.L_x_23047) ;  /* 0x00000d5000007947 */ /* 0x000fea0003800000 */
.L_x_23044:
        /* <DEDUP_REMOVED lines=8> */
.L_x_23049:
[----:B------:R-:W2:Y:S02]  /*9740*/  LDG.E R2, [R4.64] ;  /* 0x0000002404027981 */ /* 0x000ea4000c1e1900 */
[----:B--2---:R-:W-:Y:S01]  /*9750*/  SHF.R.S32.HI R3, RZ, 0x1f, R2 ;  /* 0x0000001fff037819 */ /* 0x004fe20000011402 */
[----:B------:R-:W-:Y:S05]  /*9760*/  BRA `(.L_x_23047) ;  /* 0x00000ca000007947 */ /* 0x000fea0003800000 */
.L_x_23048:
[----:B------:R-:W2:Y:S02]  /*9770*/  LDG.E.S16 R2, [R4.64] ;  /* 0x0000002404027981 */ /* 0x000ea4000c1e1700 */
[----:B--2---:R-:W-:Y:S01]  /*9780*/  SHF.R.S32.HI R3, RZ, 0x1f, R2 ;  /* 0x0000001fff037819 */ /* 0x004fe20000011402 */
[----:B------:R-:W-:Y:S05]  /*9790*/  BRA `(.L_x_23047) ;  /* 0x00000c7000007947 */ /* 0x000fea0003800000 */
.L_x_23043:
        /* <DEDUP_REMOVED lines=9> */
.L_x_23051:
[----:B------:R-:W2:Y:S02]  /*9830*/  LDG.E.U16 R4, [R4.64] ;  /* 0x0000002404047981 */ /* 0x000ea4000c1e1500 */
[----:B--2---:R-:W-:-:S06]  /*9840*/  HADD2.F32 R2, -RZ, R4.H0_H0 ;  /* 0x20000004ff027230 */ /* 0x004fcc0000004100 */
[----:B------:R-:W0:Y:S01]  /*9850*/  F2I.S64.TRUNC R2, R2 ;  /* 0x0000000200027311 */ /* 0x000e22000020d900 */
[----:B------:R-:W-:Y:S05]  /*9860*/  BRA `(.L_x_23047) ;  /* 0x00000ba000007947 */ /* 0x000fea0003800000 */
.L_x_23050:
        /* <DEDUP_REMOVED lines=9> */
.L_x_23053:
[----:B------:R-:W2:Y:S02]  /*9900*/  LDG.E.U16 R4, [R4.64] ;  /* 0x0000002404047981 */ /* 0x000ea4000c1e1500 */
[----:B--2---:R-:W-:-:S06]  /*9910*/  HADD2.F32 R2, -RZ, R4.H0_H0 ;  /* 0x20000004ff027230 */ /* 0x004fcc0000004100 */
[----:B------:R-:W0:Y:S01]  /*9920*/  F2I.S64.TRUNC R2, R2 ;  /* 0x0000000200027311 */ /* 0x000e22000020d900 */
[----:B------:R-:W-:Y:S05]  /*9930*/  BRA `(.L_x_23047) ;  /* 0x00000ad000007947 */ /* 0x000fea0003800000 */
.L_x_23052:
[----:B------:R-:W2:Y:S02]  /*9940*/  LDG.E.64 R2, [R4.64] ;  /* 0x0000002404027981 */ /* 0x000ea4000c1e1b00 */
[----:B--2---:R-:W0:Y:S01]  /*9950*/  F2I.S64.F64.TRUNC R2, R2 ;  /* 0x0000000200027311 */ /* 0x004e22000030d900 */
[----:B------:R-:W-:Y:S05]  /*9960*/  BRA `(.L_x_23047) ;  /* 0x00000aa000007947 */ /* 0x000fea0003800000 */
.L_x_23042:
        /* <DEDUP_REMOVED lines=13> */
.L_x_23056:
[----:B------:R-:W2:Y:S02]  /*9a40*/  LDG.E.64 R2, [R4.64] ;  /* 0x0000002404027981 */ /* 0x000ea4000c1e1b00 */
[----:B--2---:R-:W0:Y:S01]  /*9a50*/  F2I.S64.F64.TRUNC R2, R2 ;  /* 0x0000000200027311 */ /* 0x004e22000030d900 */
[----:B------:R-:W-:Y:S05]  /*9a60*/  BRA `(.L_x_23047) ;  /* 0x000009a000007947 */ /* 0x000fea0003800000 */
.L_x_23055:
        /* <DEDUP_REMOVED lines=27> */
.L_x_23058:
        /* <DEDUP_REMOVED lines=14> */
.L_x_23057:
[----:B------:R-:W2:Y:S02]  /*9d00*/  LDG.E.U16 R2, [R4.64] ;  /* 0x0000002404027981 */ /* 0x000ea4000c1e1500 */
[----:B--2---:R-:W-:-:S06]  /*9d10*/  PRMT R2, RZ, 0x5410, R2 ;  /* 0x00005410ff027816 */ /* 0x004fcc0000000002 */
[----:B------:R-:W0:Y:S01]  /*9d20*/  F2I.S64.TRUNC R2, R2 ;  /* 0x0000000200027311 */ /* 0x000e22000020d900 */
[----:B------:R-:W-:Y:S05]  /*9d30*/  BRA `(.L_x_23047) ;  /* 0x000006d000007947 */ /* 0x000fea0003800000 */
.L_x_23054:
        /* <DEDUP_REMOVED lines=11> */
.L_x_23061:
        /* <DEDUP_REMOVED lines=21> */
.L_x_23065:
[----:B------:R-:W-:Y:S05]  /*9f40*/  BSYNC B1 ;  /* 0x0000000000017941 */ /* 0x000fea0003800000 */
.L_x_23064:
[----:B------:R-:W-:Y:S01]  /*9f50*/  IMAD.SHL.U32 R2, R2, 0x100000, RZ ;  /* 0x0010000002027824 */ /* 0x000fe200078e00ff */
[----:B------:R-:W-:-:S04]  /*9f60*/  LEA R3, R0, 0x3b800000, 0x17 ;  /* 0x3b80000000037811 */ /* 0x000fc800078eb8ff */
[----:B------:R-:W-:Y:S02]  /*9f70*/  LOP3.LUT R2, R3, R2, R4, 0xfe, !PT ;  /* 0x0000000203027212 */ /* 0x000fe400078efe04 */
.L_x_23063:
[----:B------:R-:W-:Y:S05]  /*9f80*/  BSYNC B0 ;  /* 0x0000000000007941 */ /* 0x000fea0003800000 */
.L_x_23062:
[----:B------:R-:W0:Y:S01]  /*9f90*/  F2I.S64.TRUNC R2, R2 ;  /* 0x0000000200027311 */ /* 0x000e22000020d900 */
[----:B------:R-:W-:Y:S05]  /*9fa0*/  BRA `(.L_x_23047) ;  /* 0x0000046000007947 */ /* 0x000fea0003800000 */
.L_x_23060:
        /* <DEDUP_REMOVED lines=21> */
.L_x_23069:
[----:B------:R-:W-:Y:S05]  /*a100*/  BSYNC B1 ;  /* 0x0000000000017941 */ /* 0x000fea0003800000 */
.L_x_23068:
[----:B------:R-:W-:Y:S01]  /*a110*/  IMAD.SHL.U32 R2, R2, 0x200000, RZ ;  /* 0x0020000002027824 */ /* 0x000fe200078e00ff */
[----:B------:R-:W-:-:S04]  /*a120*/  LEA R3, R0, 0x37800000, 0x17 ;  /* 0x3780000000037811 */ /* 0x000fc800078eb8ff */
[----:B------:R-:W-:Y:S02]  /*a130*/  LOP3.LUT R2, R3, R2, R4, 0xfe, !PT ;  /* 0x0000000203027212 */ /* 0x000fe400078efe04 */
.L_x_23067:
[----:B------:R-:W-:Y:S05]  /*a140*/  BSYNC B0 ;  /* 0x0000000000007941 */ /* 0x000fea0003800000 */
.L_x_23066:
[----:B------:R-:W0:Y:S01]  /*a150*/  F2I.S64.TRUNC R2, R2 ;  /* 0x0000000200027311 */ /* 0x000e22000020d900 */
[----:B------:R-:W-:Y:S05]  /*a160*/  BRA `(.L_x_23047) ;  /* 0x000002a000007947 */ /* 0x000fea0003800000 */
.L_x_23059:
        /* <DEDUP_REMOVED lines=14> */
.L_x_23073:
[----:B------:R-:W-:Y:S05]  /*a250*/  BSYNC B0 ;  /* 0x0000000000007941 */ /* 0x000fea0003800000 */
.L_x_23072:
[----:B------:R-:W0:Y:S01]  /*a260*/  F2I.S64.TRUNC R2, R2 ;  /* 0x0000000200027311 */ /* 0x000e22000020d900 */
[----:B------:R-:W-:Y:S05]  /*a270*/  BRA `(.L_x_23047) ;  /* 0x0000019000007947 */ /* 0x000fea0003800000 */
.L_x_23046:
        /* <DEDUP_REMOVED lines=21> */
.L_x_23071:
[----:B------:R0:W5:Y:S01]  /*a3d0*/  LDG.E.64 R2, [R4.64] ;  /* 0x0000002404027981 */ /* 0x000162000c1e1b00 */
[----:B------:R-:W-:Y:S05]  /*a3e0*/  BRA `(.L_x_23047) ;  /* 0x0000002000007947 */ /* 0x000fea0003800000 */
.L_x_23070:
[----:B------:R0:W5:Y:S01]  /*a3f0*/  LDG.E R2, [R4.64] ;  /* 0x0000002404027981 */ /* 0x000162000c1e1900 */
[----:B------:R-:W-:-:S03]  /*a400*/  IMAD.MOV.U32 R3, RZ, RZ, RZ ;  /* 0x000000ffff037224 */ /* 0x000fc600078e00ff */
.L_x_23047:
        /* <DEDUP_REMOVED lines=18> */
.L_x_23078:
[----:B------:R0:W-:Y:S01]  /*a530*/  STG.E.U8 [R16.64], R2 ;  /* 0x0000000210007986 */ /* 0x0001e2000c101124 */
[----:B------:R-:W-:Y:S05]  /*a540*/  BRA `(.L_x_23080) ;  /* 0x00000c6000007947 */ /* 0x000fea0003800000 */
.L_x_23077:
        /* <DEDUP_REMOVED lines=9> */
.L_x_23082:
[----:B------:R0:W-:Y:S01]  /*a5e0*/  STG.E [R16.64], R2 ;  /* 0x0000000210007986 */ /* 0x0001e2000c101924 */
[----:B------:R-:W-:Y:S05]  /*a5f0*/  BRA `(.L_x_23080) ;  /* 0x00000bb000007947 */ /* 0x000fea0003800000 */
.L_x_23081:
[----:B------:R0:W-:Y:S01]  /*a600*/  STG.E.U16 [R16.64], R2 ;  /* 0x0000000210007986 */ /* 0x0001e2000c101524 */
[----:B------:R-:W-:Y:S05]  /*a610*/  BRA `(.L_x_23080) ;  /* 0x00000b9000007947 */ /* 0x000fea0003800000 */
.L_x_23076:
        /* <DEDUP_REMOVED lines=9> */
.L_x_23084:
[----:B------:R-:W-:-:S04]  /*a6b0*/  FSEL R0, RZ, 1, !P0 ;  /* 0x3f800000ff007808 */ /* 0x000fc80004000000 */
[----:B------:R-:W-:-:S05]  /*a6c0*/  F2FP.PACK_AB R0, RZ, R0 ;  /* 0x00000000ff00723e */ /* 0x000fca00000000ff */
[----:B------:R0:W-:Y:S01]  /*a6d0*/  STG.E.U16 [R16.64], R0 ;  /* 0x0000000010007986 */ /* 0x0001e2000c101524 */
[----:B------:R-:W-:Y:S05]  /*a6e0*/  BRA `(.L_x_23080) ;  /* 0x00000ac000007947 */ /* 0x000fea0003800000 */
.L_x_23083:
        /* <DEDUP_REMOVED lines=10> */
.L_x_23086:
[----:B------:R-:W-:-:S04]  /*a790*/  FSEL R0, RZ, 1, !P0 ;  /* 0x3f800000ff007808 */ /* 0x000fc80004000000 */
[----:B------:R-:W-:-:S04]  /*a7a0*/  F2FP.PACK_AB R3, RZ, R0 ;  /* 0x00000000ff03723e */ /* 0x000fc800000000ff */
[----:B------:R-:W-:-:S05]  /*a7b0*/  PRMT R3, R3, 0x5410, RZ ;  /* 0x0000541003037816 */ /* 0x000fca00000000ff */
[----:B------:R0:W-:Y:S01]  /*a7c0*/  STG.E [R16.64], R3 ;  /* 0x0000000310007986 */ /* 0x0001e2000c101924 */
[----:B------:R-:W-:Y:S05]  /*a7d0*/  BRA `(.L_x_23080) ;  /* 0x000009d000007947 */ /* 0x000fea0003800000 */
.L_x_23085:
[----:B------:R-:W-:Y:S01]  /*a7e0*/  FSEL R3, RZ, 1.875, !P0 ;  /* 0x3ff00000ff037808 */ /* 0x000fe20004000000 */
[----:B------:R-:W-:-:S05]  /*a7f0*/  IMAD.MOV.U32 R2, RZ, RZ, RZ ;  /* 0x000000ffff027224 */ /* 0x000fca00078e00ff */
[----:B------:R0:W-:Y:S01]  /*a800*/  STG.E.64 [R16.64], R2 ;  /* 0x0000000210007986 */ /* 0x0001e2000c101b24 */
[----:B------:R-:W-:Y:S05]  /*a810*/  BRA `(.L_x_23080) ;  /* 0x0000099000007947 */ /* 0x000fea0003800000 */
.L_x_23075:
        /* <DEDUP_REMOVED lines=10> */
.L_x_23089:
[----:B------:R-:W-:Y:S01]  /*a8c0*/  FSEL R5, RZ, 1.875, !P0 ;  /* 0x3ff00000ff057808 */ /* 0x000fe20004000000 */
[----:B------:R-:W-:Y:S01]  /*a8d0*/  CS2R R6, SRZ ;  /* 0x0000000000067805 */ /* 0x000fe2000001ff00 */
[----:B------:R-:W-:-:S05]  /*a8e0*/  IMAD.MOV.U32 R4, RZ, RZ, RZ ;  /* 0x000000ffff047224 */ /* 0x000fca00078e00ff */
[----:B------:R0:W-:Y:S01]  /*a8f0*/  STG.E.128 [R16.64], R4 ;  /* 0x0000000410007986 */ /* 0x0001e2000c101d24 */
[----:B------:R-:W-:Y:S05]  /*a900*/  BRA `(.L_x_23080) ;  /* 0x000008a000007947 */ /* 0x000fea0003800000 */
.L_x_23088:
        /* <DEDUP_REMOVED lines=18> */
.L_x_23093:
[----:B------:R-:W-:Y:S05]  /*aa30*/  BSYNC B0 ;  /* 0x0000000000007941 */ /* 0x000fea0003800000 */
.L_x_23092:
[----:B------:R0:W-:Y:S01]  /*aa40*/  STG.E.U8 [R16.64], R3 ;  /* 0x0000000310007986 */ /* 0x0001e2000c101124 */
[----:B------:R-:W-:Y:S05]  /*aa50*/  BRA `(.L_x_23080) ;  /* 0x0000075000007947 */ /* 0x000fea0003800000 */
.L_x_23091:
        /* <DEDUP_REMOVED lines=13> */
.L_x_23094:
[----:B------:R-:W-:Y:S01]  /*ab30*/  ISETP.GT.U32.AND P0, PT, R3, 0x7f800000, PT ;  /* 0x7f8000000300780c */ /* 0x000fe20003f04070 */
[----:B------:R-:W-:-:S05]  /*ab40*/  IMAD.MOV.U32 R3, RZ, RZ, 0x7f ;  /* 0x0000007fff037424 */ /* 0x000fca00078e00ff */
[----:B------:R-:W-:-:S05]  /*ab50*/  SEL R3, R3, 0x7c, P0 ;  /* 0x0000007c03037807 */ /* 0x000fca0000000000 */
[----:B------:R0:W-:Y:S01]  /*ab60*/  STG.E.U8 [R16.64], R3 ;  /* 0x0000000310007986 */ /* 0x0001e2000c101124 */
[----:B------:R-:W-:Y:S05]  /*ab70*/  BRA `(.L_x_23080) ;  /* 0x0000063000007947 */ /* 0x000fea0003800000 */
.L_x_23090:
[----:B------:R-:W-:-:S04]  /*ab80*/  FSEL R0, RZ, 1, !P0 ;  /* 0x3f800000ff007808 */ /* 0x000fc80004000000 */
[----:B------:R-:W-:-:S05]  /*ab90*/  F2FP.BF16.PACK_AB R0, RZ, R0 ;  /* 0x00000000ff00723e */ /* 0x000fca00000010ff */
[----:B------:R0:W-:Y:S01]  /*aba0*/  STG.E.U16 [R16.64], R0 ;  /* 0x0000000010007986 */ /* 0x0001e2000c101524 */
[----:B------:R-:W-:Y:S05]  /*abb0*/  BRA `(.L_x_23080) ;  /* 0x000005f000007947 */ /* 0x000fea0003800000 */
.L_x_23087:
        /* <DEDUP_REMOVED lines=10> */
.L_x_23097:
        /* <DEDUP_REMOVED lines=16> */
.L_x_23100:
[----:B------:R-:W-:Y:S02]  /*ad60*/  PRMT R8, R0, 0x7610, R8 ;  /* 0x0000761000087816 */ /* 0x000fe40000000008 */
.L_x_23099:
[----:B------:R-:W-:Y:S05]  /*ad70*/  BSYNC B0 ;  /* 0x0000000000007941 */ /* 0x000fea0003800000 */
.L_x_23098:
[----:B------:R0:W-:Y:S01]  /*ad80*/  STG.E.U8 [R16.64], R8 ;  /* 0x0000000810007986 */ /* 0x0001e2000c101124 */
[----:B------:R-:W-:Y:S05]  /*ad90*/  BRA `(.L_x_23080) ;  /* 0x0000041000007947 */ /* 0x000fea0003800000 */
.L_x_23096:
        /* <DEDUP_REMOVED lines=16> */
.L_x_23103:
[----:B------:R-:W-:Y:S02]  /*aea0*/  PRMT R8, R0, 0x7610, R8 ;  /* 0x0000761000087816 */ /* 0x000fe40000000008 */
.L_x_23102:
[----:B------:R-:W-:Y:S05]  /*aeb0*/  BSYNC B0 ;  /* 0x0000000000007941 */ /* 0x000fea0003800000 */
.L_x_23101:
[----:B------:R0:W-:Y:S01]  /*aec0*/  STG.E.U8 [R16.64], R8 ;  /* 0x0000000810007986 */ /* 0x0001e2000c101124 */
[----:B------:R-:W-:Y:S05]  /*aed0*/  BRA `(.L_x_23080) ;  /* 0x000002d000007947 */ /* 0x000fea0003800000 */
.L_x_23095:
        /* <DEDUP_REMOVED lines=21> */
.L_x_23079:
        /* <DEDUP_REMOVED lines=20> */
.L_x_23105:
[----:B------:R-:W-:-:S05]  /*b170*/  IMAD.MOV.U32 R3, RZ, RZ, RZ ;  /* 0x000000ffff037224 */ /* 0x000fca00078e00ff */
[----:B------:R0:W-:Y:S01]  /*b180*/  STG.E.64 [R16.64], R2 ;  /* 0x0000000210007986 */ /* 0x0001e2000c101b24 */
[----:B------:R-:W-:Y:S05]  /*b190*/  BRA `(.L_x_23080) ;  /* 0x0000001000007947 */ /* 0x000fea0003800000 */
.L_x_23104:
[----:B------:R0:W-:Y:S02]  /*b1a0*/  STG.E [R16.64], R2 ;  /* 0x0000000210007986 */ /* 0x0001e4000c101924 */
.L_x_23080:
[----:B------:R-:W-:Y:S05]  /*b1b0*/  BSYNC B6 ;  /* 0x0000000000067941 */ /* 0x000fea0003800000 */
.L_x_23074:
[----:B------:R-:W-:Y:S02]  /*b1c0*/  IADD3 R23, R23, 0x80, RZ ;  /* 0x0000008017177810 */ /* 0x000fe40007ffe0ff */
.L_x_22911:
[----:B------:R-:W-:Y:S05]  /*b1d0*/  BSYNC B7 ;  /* 0x0000000000077941 */ /* 0x000fea0003800000 */
.L_x_22910:
        /* <DEDUP_REMOVED lines=257> */
.L_x_23106:
        /* <DEDUP_REMOVED lines=19> */
.L_x_23110:
[----:B------:R0:W5:Y:S01]  /*c320*/  LDG.E.U8 R18, [R2.64] ;  /* 0x0000002402127981 */ /* 0x000162000c1e1100 */
[----:B------:R-:W-:Y:S01]  /*c330*/  IMAD.MOV.U32 R19, RZ, RZ, RZ ;  /* 0x000000ffff137224 */ /* 0x000fe200078e00ff */
[----:B------:R-:W-:Y:S05]  /*c340*/  BRA `(.L_x_23112) ;  /* 0x00000d5000007947 */ /* 0x000fea0003800000 */
.L_x_23109:
        /* <DEDUP_REMOVED lines=8> */
.L_x_23114:
[----:B------:R-:W2:Y:S02]  /*c3d0*/  LDG.E R18, [R2.64] ;  /* 0x0000002402127981 */ /* 0x000ea4000c1e1900 */
[----:B--2---:R-:W-:Y:S01]  /*c3e0*/  SHF.R.S32.HI R19, RZ, 0x1f, R18 ;  /* 0x0000001fff137819 */ /* 0x004fe20000011412 */
[----:B------:R-:W-:Y:S05]  /*c3f0*/  BRA `(.L_x_23112) ;  /* 0x00000ca000007947 */ /* 0x000fea0003800000 */
.L_x_23113:
[----:B------:R-:W2:Y:S02]  /*c400*/  LDG.E.S16 R18, [R2.64] ;  /* 0x0000002402127981 */ /* 0x000ea4000c1e1700 */
[----:B--2---:R-:W-:Y:S01]  /*c410*/  SHF.R.S32.HI R19, RZ, 0x1f, R18 ;  /* 0x0000001fff137819 */ /* 0x004fe20000011412 */
[----:B------:R-:W-:Y:S05]  /*c420*/  BRA `(.L_x_23112) ;  /* 0x00000c7000007947 */ /* 0x000fea0003800000 */
.L_x_23108:
        /* <DEDUP_REMOVED lines=9> */
.L_x_23116:
[----:B------:R-:W2:Y:S02]  /*c4c0*/  LDG.E.U16 R2, [R2.64] ;  /* 0x0000002402027981 */ /* 0x000ea4000c1e1500 */
[----:B--2---:R-:W-:-:S06]  /*c4d0*/  HADD2.F32 R18, -RZ, R2.H0_H0 ;  /* 0x20000002ff127230 */ /* 0x004fcc0000004100 */
[----:B------:R-:W0:Y:S01]  /*c4e0*/  F2I.S64.TRUNC R18, R18 ;  /* 0x0000001200127311 */ /* 0x000e22000020d900 */
[----:B------:R-:W-:Y:S05]  /*c4f0*/  BRA `(.L_x_23112) ;  /* 0x00000ba000007947 */ /* 0x000fea0003800000 */
.L_x_23115:
        /* <DEDUP_REMOVED lines=9> */
.L_x_23118:
[----:B------:R-:W2:Y:S02]  /*c590*/  LDG.E.U16 R2, [R2.64] ;  /* 0x0000002402027981 */ /* 0x000ea4000c1e1500 */
[----:B--2---:R-:W-:-:S06]  /*c5a0*/  HADD2.F32 R18, -RZ, R2.H0_H0 ;  /* 0x20000002ff127230 */ /* 0x004fcc0000004100 */
[----:B------:R-:W0:Y:S01]  /*c5b0*/  F2I.S64.TRUNC R18, R18 ;  /* 0x0000001200127311 */ /* 0x000e22000020d900 */
[----:B------:R-:W-:Y:S05]  /*c5c0*/  BRA `(.L_x_23112) ;  /* 0x00000ad000007947 */ /* 0x000fea0003800000 */
.L_x_23117:
[----:B------:R-:W2:Y:S02]  /*c5d0*/  LDG.E.64 R2, [R2.64] ;  /* 0x0000002402027981 */ /* 0x000ea4000c1e1b00 */
[----:B--2---:R0:W1:Y:S01]  /*c5e0*/  F2I.S64.F64.TRUNC R18, R2 ;  /* 0x0000000200127311 */ /* 0x004062000030d900 */
[----:B------:R-:W-:Y:S05]  /*c5f0*/  BRA `(.L_x_23112) ;  /* 0x00000aa000007947 */ /* 0x000fea0003800000 */
.L_x_23107:
        /* <DEDUP_REMOVED lines=13> */
.L_x_23121:
[----:B------:R-:W2:Y:S02]  /*c6d0*/  LDG.E.64 R2, [R2.64] ;  /* 0x0000002402027981 */ /* 0x000ea4000c1e1b00 */
[----:B--2---:R0:W1:Y:S01]  /*c6e0*/  F2I.S64.F64.TRUNC R18, R2 ;  /* 0x0000000200127311 */ /* 0x004062000030d900 */
[----:B------:R-:W-:Y:S05]  /*c6f0*/  BRA `(.L_x_23112) ;  /* 0x000009a000007947 */ /* 0x000fea0003800000 */
.L_x_23120:
        /* <DEDUP_REMOVED lines=27> */
.L_x_23123:
        /* <DEDUP_REMOVED lines=14> */
.L_x_23122:
[----:B------:R-:W2:Y:S02]  /*c990*/  LDG.E.U16 R18, [R2.64] ;  /* 0x0000002402127981 */ /* 0x000ea4000c1e1500 */
[----:B--2---:R-:W-:-:S06]  /*c9a0*/  PRMT R18, RZ, 0x5410, R18 ;  /* 0x00005410ff127816 */ /* 0x004fcc0000000012 */
[----:B------:R-:W0:Y:S01]  /*c9b0*/  F2I.S64.TRUNC R18, R18 ;  /* 0x0000001200127311 */ /* 0x000e22000020d900 */
[----:B------:R-:W-:Y:S05]  /*c9c0*/  BRA `(.L_x_23112) ;  /* 0x000006d000007947 */ /* 0x000fea0003800000 */
.L_x_23119:
        /* <DEDUP_REMOVED lines=11> */
.L_x_23126:
        /* <DEDUP_REMOVED lines=21> */
.L_x_23130:
[----:B------:R-:W-:Y:S05]  /*cbd0*/  BSYNC B1 ;  /* 0x0000000000017941 */ /* 0x000fea0003800000 */
.L_x_23129:
[----:B------:R-:W-:Y:S01]  /*cbe0*/  IMAD.SHL.U32 R2, R2, 0x100000, RZ ;  /* 0x0010000002027824 */ /* 0x000fe200078e00ff */
[----:B------:R-:W-:-:S04]  /*cbf0*/  LEA R3, R0, 0x3b800000, 0x17 ;  /* 0x3b80000000037811 */ /* 0x000fc800078eb8ff */
[----:B------:R-:W-:Y:S02]  /*cc00*/  LOP3.LUT R18, R3, R2, R18, 0xfe, !PT ;  /* 0x0000000203127212 */ /* 0x000fe400078efe12 */
.L_x_23128:
[----:B------:R-:W-:Y:S05]  /*cc10*/  BSYNC B0 ;  /* 0x0000000000007941 */ /* 0x000fea0003800000 */
.L_x_23127:
[----:B------:R-:W0:Y:S01]  /*cc20*/  F2I.S64.TRUNC R18, R18 ;  /* 0x0000001200127311 */ /* 0x000e22000020d900 */
[----:B------:R-:W-:Y:S05]  /*cc30*/  BRA `(.L_x_23112) ;  /* 0x0000046000007947 */ /* 0x000fea0003800000 */
.L_x_23125:
        /* <DEDUP_REMOVED lines=21> */
.L_x_23134:
[----:B------:R-:W-:Y:S05]  /*cd90*/  BSYNC B1 ;  /* 0x0000000000017941 */ /* 0x000fea0003800000 */
.L_x_23133:
[----:B------:R-:W-:Y:S01]  /*cda0*/  IMAD.SHL.U32 R2, R2, 0x200000, RZ ;  /* 0x0020000002027824 */ /* 0x000fe200078e00ff */
[----:B------:R-:W-:-:S04]  /*cdb0*/  LEA R3, R0, 0x37800000, 0x17 ;  /* 0x3780000000037811 */ /* 0x000fc800078eb8ff */
[----:B------:R-:W-:Y:S02]  /*cdc0*/  LOP3.LUT R18, R3, R2, R18, 0xfe, !PT ;  /* 0x0000000203127212 */ /* 0x000fe400078efe12 */
.L_x_23132:
[----:B------:R-:W-:Y:S05]  /*cdd0*/  BSYNC B0 ;  /* 0x0000000000007941 */ /* 0x000fea0003800000 */
.L_x_23131:
[----:B------:R-:W0:Y:S01]  /*cde0*/  F2I.S64.TRUNC R18, R18 ;  /* 0x0000001200127311 */ /* 0x000e22000020d900 */
[----:B------:R-:W-:Y:S05]  /*cdf0*/  BRA `(.L_x_23112) ;  /* 0x000002a000007947 */ /* 0x000fea0003800000 */
.L_x_23124:
        /* <DEDUP_REMOVED lines=14> */
.L_x_23138:
[----:B------:R-:W-:Y:S05]  /*cee0*/  BSYNC B0 ;  /* 0x0000000000007941 */ /* 0x000fea0003800000 */
.L_x_23137:
[----:B------:R-:W0:Y:S01]  /*cef0*/  F2I.S64.TRUNC R18, R18 ;  /* 0x0000001200127311 */ /* 0x000e22000020d900 */
[----:B------:R-:W-:Y:S05]  /*cf00*/  BRA `(.L_x_23112) ;  /* 0x0000019000007947 */ /* 0x000fea0003800000 */
.L_x_23111:
        /* <DEDUP_REMOVED lines=21> */
.L_x_23136:
[----:B------:R0:W5:Y:S01]  /*d060*/  LDG.E.64 R18, [R2.64] ;  /* 0x0000002402127981 */ /* 0x000162000c1e1b00 */
[----:B------:R-:W-:Y:S05]  /*d070*/  BRA `(.L_x_23112) ;  /* 0x0000002000007947 */ /* 0x000fea0003800000 */
.L_x_23135:
[----:B------:R0:W5:Y:S01]  /*d080*/  LDG.E R18, [R2.64] ;  /* 0x0000002402127981 */ /* 0x000162000c1e1900 */
[----:B------:R-:W-:-:S03]  /*d090*/  IMAD.MOV.U32 R19, RZ, RZ, RZ ;  /* 0x000000ffff137224 */ /* 0x000fc600078e00ff */
.L_x_23112:
        /* <DEDUP_REMOVED lines=17> */
.L_x_23142:
[----:B------:R0:W5:Y:S01]  /*d1b0*/  LDG.E.U8 R2, [R22.64] ;  /* 0x0000002416027981 */ /* 0x000162000c1e1100 */
[----:B------:R-:W-:Y:S01]  /*d1c0*/  IMAD.MOV.U32 R3, RZ, RZ, RZ ;  /* 0x000000ffff037224 */ /* 0x000fe200078e00ff */
[----:B------:R-:W-:Y:S05]  /*d1d0*/  BRA `(.L_x_23144) ;  /* 0x00000d5000007947 */ /* 0x000fea0003800000 */
.L_x_23141:
        /* <DEDUP_REMOVED lines=8> */
.L_x_23146:
[----:B------:R-:W2:Y:S02]  /*d260*/  LDG.E R2, [R22.64] ;  /* 0x0000002416027981 */ /* 0x000ea4000c1e1900 */
[----:B--2---:R-:W-:Y:S01]  /*d270*/  SHF.R.S32.HI R3, RZ, 0x1f, R2 ;  /* 0x0000001fff037819 */ /* 0x004fe20000011402 */
[----:B------:R-:W-:Y:S05]  /*d280*/  BRA `(.L_x_23144) ;  /* 0x00000ca000007947 */ /* 0x000fea0003800000 */
.L_x_23145:
[----:B------:R-:W2:Y:S02]  /*d290*/  LDG.E.S16 R2, [R22.64] ;  /* 0x0000002416027981 */ /* 0x000ea4000c1e1700 */
[----:B--2---:R-:W-:Y:S01]  /*d2a0*/  SHF.R.S32.HI R3, RZ, 0x1f, R2 ;  /* 0x0000001fff037819 */ /* 0x004fe20000011402 */
[----:B------:R-:W-:Y:S05]  /*d2b0*/  BRA `(.L_x_23144) ;  /* 0x00000c7000007947 */ /* 0x000fea0003800000 */
.L_x_23140:
        /* <DEDUP_REMOVED lines=9> */
.L_x_23148:
[----:B------:R-:W2:Y:S02]  /*d350*/  LDG.E.U16 R22, [R22.64] ;  /* 0x0000002416167981 */ /* 0x000ea4000c1e1500 */
[----:B--2---:R-:W-:-:S06]  /*d360*/  HADD2.F32 R2, -RZ, R22.H0_H0 ;  /* 0x20000016ff027230 */ /* 0x004fcc0000004100 */
[----:B------:R-:W0:Y:S01]  /*d370*/  F2I.S64.TRUNC R2, R2 ;  /* 0x0000000200027311 */ /* 0x000e22000020d900 */
[----:B------:R-:W-:Y:S05]  /*d380*/  BRA `(.L_x_23144) ;  /* 0x00000ba000007947 */ /* 0x000fea0003800000 */
.L_x_23147:
        /* <DEDUP_REMOVED lines=9> */
.L_x_23150:
[----:B------:R-:W2:Y:S02]  /*d420*/  LDG.E.U16 R22, [R22.64] ;  /* 0x0000002416167981 */ /* 0x000ea4000c1e1500 */
[----:B--2---:R-:W-:-:S06]  /*d430*/  HADD2.F32 R2, -RZ, R22.H0_H0 ;  /* 0x20000016ff027230 */ /* 0x004fcc0000004100 */
[----:B------:R-:W0:Y:S01]  /*d440*/  F2I.S64.TRUNC R2, R2 ;  /* 0x0000000200027311 */ /* 0x000e22000020d900 */
[----:B------:R-:W-:Y:S05]  /*d450*/  BRA `(.L_x_23144) ;  /* 0x00000ad000007947 */ /* 0x000fea0003800000 */
.L_x_23149:
[----:B------:R-:W2:Y:S02]  /*d460*/  LDG.E.64 R2, [R22.64] ;  /* 0x0000002416027981 */ /* 0x000ea4000c1e1b00 */
[----:B--2---:R-:W0:Y:S01]  /*d470*/  F2I.S64.F64.TRUNC R2, R2 ;  /* 0x0000000200027311 */ /* 0x004e22000030d900 */
[----:B------:R-:W-:Y:S05]  /*d480*/  BRA `(.L_x_23144) ;  /* 0x00000aa000007947 */ /* 0x000fea0003800000 */
.L_x_23139:
        /* <DEDUP_REMOVED lines=13> */
.L_x_23153:
[----:B------:R-:W2:Y:S02]  /*d560*/  LDG.E.64 R2, [R22.64] ;  /* 0x0000002416027981 */ /* 0x000ea4000c1e1b00 */
[----:B--2---:R-:W0:Y:S01]  /*d570*/  F2I.S64.F64.TRUNC R2, R2 ;  /* 0x0000000200027311 */ /* 0x004e22000030d900 */
[----:B------:R-:W-:Y:S05]  /*d580*/  BRA `(.L_x_23144) ;  /* 0x000009a000007947 */ /* 0x000fea0003800000 */
.L_x_23152:
        /* <DEDUP_REMOVED lines=27> */
.L_x_23155:
        /* <DEDUP_REMOVED lines=14> */
.L_x_23154:
[----:B------:R-:W2:Y:S02]  /*d820*/  LDG.E.U16 R2, [R22.64] ;  /* 0x0000002416027981 */ /* 0x000ea4000c1e1500 */
[----:B--2---:R-:W-:-:S06]  /*d830*/  PRMT R2, RZ, 0x5410, R2 ;  /* 0x00005410ff027816 */ /* 0x004fcc0000000002 */
[----:B------:R-:W0:Y:S01]  /*d840*/  F2I.S64.TRUNC R2, R2 ;  /* 0x0000000200027311 */ /* 0x000e22000020d900 */
[----:B------:R-:W-:Y:S05]  /*d850*/  BRA `(.L_x_23144) ;  /* 0x000006d000007947 */ /* 0x000fea0003800000 */
.L_x_23151:
        /* <DEDUP_REMOVED lines=11> */
.L_x_23158:
        /* <DEDUP_REMOVED lines=21> */
.L_x_23162:
[----:B------:R-:W-:Y:S05]  /*da60*/  BSYNC B1 ;  /* 0x0000000000017941 */ /* 0x000fea0003800000 */
.L_x_23161:
[----:B------:R-:W-:Y:S01]  /*da70*/  IMAD.SHL.U32 R2, R2, 0x100000, RZ ;  /* 0x0010000002027824 */ /* 0x000fe200078e00ff */
[----:B------:R-:W-:-:S04]  /*da80*/  LEA R3, R0, 0x3b800000, 0x17 ;  /* 0x3b80000000037811 */ /* 0x000fc800078eb8ff */
[----:B------:R-:W-:Y:S02]  /*da90*/  LOP3.LUT R2, R3, R2, R4, 0xfe, !PT ;  /* 0x0000000203027212 */ /* 0x000fe400078efe04 */
.L_x_23160:
[----:B------:R-:W-:Y:S05]  /*daa0*/  BSYNC B0 ;  /* 0x0000000000007941 */ /* 0x000fea0003800000 */
.L_x_23159:
[----:B------:R-:W0:Y:S01]  /*dab0*/  F2I.S64.TRUNC R2, R2 ;  /* 0x0000000200027311 */ /* 0x000e22000020d900 */
[----:B------:R-:W-:Y:S05]  /*dac0*/  BRA `(.L_x_23144) ;  /* 0x0000046000007947 */ /* 0x000fea0003800000 */
.L_x_23157:
        /* <DEDUP_REMOVED lines=21> */
.L_x_23166:
[----:B------:R-:W-:Y:S05]  /*dc20*/  BSYNC B1 ;  /* 0x0000000000017941 */ /* 0x000fea0003800000 */
.L_x_23165:
[----:B------:R-:W-:Y:S01]  /*dc30*/  IMAD.SHL.U32 R2, R2, 0x200000, RZ ;  /* 0x0020000002027824 */ /* 0x000fe200078e00ff */
[----:B------:R-:W-:-:S04]  /*dc40*/  LEA R3, R0, 0x37800000, 0x17 ;  /* 0x3780000000037811 */ /* 0x000fc800078eb8ff */
[----:B------:R-:W-:Y:S02]  /*dc50*/  LOP3.LUT R2, R3, R2, R4, 0xfe, !PT ;  /* 0x0000000203027212 */ /* 0x000fe400078efe04 */
.L_x_23164:
[----:B------:R-:W-:Y:S05]  /*dc60*/  BSYNC B0 ;  /* 0x0000000000007941 */ /* 0x000fea0003800000 */
.L_x_23163:
[----:B------:R-:W0:Y:S01]  /*dc70*/  F2I.S64.TRUNC R2, R2 ;  /* 0x0000000200027311 */ /* 0x000e22000020d900 */
[----:B------:R-:W-:Y:S05]  /*dc80*/  BRA `(.L_x_23144) ;  /* 0x000002a000007947 */ /* 0x000fea0003800000 */
.L_x_23156:
        /* <DEDUP_REMOVED lines=14> */
.L_x_23170:
[----:B------:R-:W-:Y:S05]  /*dd70*/  BSYNC B0 ;  /* 0x0000000000007941 */ /* 0x000fea0003800000 */
.L_x_23169:
[----:B------:R-:W0:Y:S01]  /*dd80*/  F2I.S64.TRUNC R2, R2 ;  /* 0x0000000200027311 */ /* 0x000e22000020d900 */
[----:B------:R-:W-:Y:S05]  /*dd90*/  BRA `(.L_x_23144) ;  /* 0x0000019000007947 */ /* 0x000fea0003800000 */
.L_x_23143:
        /* <DEDUP_REMOVED lines=21> */
.L_x_23168:
[----:B------:R0:W5:Y:S01]  /*def0*/  LDG.E.64 R2, [R22.64] ;  /* 0x0000002416027981 */ /* 0x000162000c1e1b00 */
[----:B------:R-:W-:Y:S05]  /*df00*/  BRA `(.L_x_23144) ;  /* 0x0000002000007947 */ /* 0x000fea0003800000 */
.L_x_23167:
[----:B------:R0:W5:Y:S01]  /*df10*/  LDG.E R2, [R22.64] ;  /* 0x0000002416027981 */ /* 0x000162000c1e1900 */
[----:B------:R-:W-:-:S03]  /*df20*/  IMAD.MOV.U32 R3, RZ, RZ, RZ ;  /* 0x000000ffff037224 */ /* 0x000fc600078e00ff */
.L_x_23144:
[----:B------:R-:W2:Y:S01]  /*df30*/  LDC.U8 R4, c[0x0][0x3e1] ;  /* 0x0000f840ff047b82 */ /* 0x000ea20000000000 */
[----:B01---5:R-:W-:-:S04]  /*df40*/  LOP3.LUT P0, RZ, R2, R18, RZ, 0xfc, !PT ;  /* 0x0000001202ff7212 */ /* 0x023fc8000780fcff */
[----:B------:R-:W-:-:S04]  /*df50*/  LOP3.LUT P0, RZ, R3, R19, RZ, 0xfc, P0 ;  /* 0x0000001303ff7212 */ /* 0x000fc8000000fcff */
        /* <DEDUP_REMOVED lines=14> */
.L_x_23174:
[----:B------:R-:W-:Y:S01]  /*e040*/  STG.E.U8 [R16.64], R2 ;  /* 0x0000000210007986 */ /* 0x000fe2000c101124 */
[----:B------:R-:W-:Y:S05]  /*e050*/  EXIT ;  /* 0x000000000000794d */ /* 0x000fea0003800000 */
.L_x_23173:
        /* <DEDUP_REMOVED lines=9> */
.L_x_23177:
[----:B------:R-:W-:Y:S01]  /*e0f0*/  STG.E [R16.64], R2 ;  /* 0x0000000210007986 */ /* 0x000fe2000c101924 */
[----:B------:R-:W-:Y:S05]  /*e100*/  EXIT ;  /* 0x000000000000794d */ /* 0x000fea0003800000 */
.L_x_23176:
[----:B------:R-:W-:Y:S01]  /*e110*/  STG.E.U16 [R16.64], R2 ;  /* 0x0000000210007986 */ /* 0x000fe2000c101524 */
[----:B------:R-:W-:Y:S05]  /*e120*/  EXIT ;  /* 0x000000000000794d */ /* 0x000fea0003800000 */
.L_x_23172:
        /* <DEDUP_REMOVED lines=9> */
.L_x_23179:
[----:B------:R-:W-:-:S04]  /*e1c0*/  FSEL R0, RZ, 1, !P0 ;  /* 0x3f800000ff007808 */ /* 0x000fc80004000000 */
[----:B------:R-:W-:-:S05]  /*e1d0*/  F2FP.PACK_AB R0, RZ, R0 ;  /* 0x00000000ff00723e */ /* 0x000fca00000000ff */
[----:B------:R-:W-:Y:S01]  /*e1e0*/  STG.E.U16 [R16.64], R0 ;  /* 0x0000000010007986 */ /* 0x000fe2000c101524 */
[----:B------:R-:W-:Y:S05]  /*e1f0*/  EXIT ;  /* 0x000000000000794d */ /* 0x000fea0003800000 */
.L_x_23178:
        /* <DEDUP_REMOVED lines=10> */
.L_x_23181:
[----:B------:R-:W-:-:S04]  /*e2a0*/  FSEL R0, RZ, 1, !P0 ;  /* 0x3f800000ff007808 */ /* 0x000fc80004000000 */
[----:B------:R-:W-:-:S04]  /*e2b0*/  F2FP.PACK_AB R3, RZ, R0 ;  /* 0x00000000ff03723e */ /* 0x000fc800000000ff */
[----:B------:R-:W-:-:S05]  /*e2c0*/  PRMT R3, R3, 0x5410, RZ ;  /* 0x0000541003037816 */ /* 0x000fca00000000ff */
[----:B------:R-:W-:Y:S01]  /*e2d0*/  STG.E [R16.64], R3 ;  /* 0x0000000310007986 */ /* 0x000fe2000c101924 */
[----:B------:R-:W-:Y:S05]  /*e2e0*/  EXIT ;  /* 0x000000000000794d */ /* 0x000fea0003800000 */
.L_x_23180:
[----:B------:R-:W-:Y:S01]  /*e2f0*/  FSEL R3, RZ, 1.875, !P0 ;  /* 0x3ff00000ff037808 */ /* 0x000fe20004000000 */
[----:B------:R-:W-:-:S05]  /*e300*/  IMAD.MOV.U32 R2, RZ, RZ, RZ ;  /* 0x000000ffff027224 */ /* 0x000fca00078e00ff */
[----:B------:R-:W-:Y:S01]  /*e310*/  STG.E.64 [R16.64], R2 ;  /* 0x0000000210007986 */ /* 0x000fe2000c101b24 */
[----:B------:R-:W-:Y:S05]  /*e320*/  EXIT ;  /* 0x000000000000794d */ /* 0x000fea0003800000 */
.L_x_23171:
        /* <DEDUP_REMOVED lines=10> */
.L_x_23184:
[----:B------:R-:W-:Y:S01]  /*e3d0*/  FSEL R5, RZ, 1.875, !P0 ;  /* 0x3ff00000ff057808 */ /* 0x000fe20004000000 */
[----:B------:R-:W-:Y:S01]  /*e3e0*/  CS2R R6, SRZ ;  /* 0x0000000000067805 */ /* 0x000fe2000001ff00 */
[----:B------:R-:W-:-:S05]  /*e3f0*/  IMAD.MOV.U32 R4, RZ, RZ, RZ ;  /* 0x000000ffff047224 */ /* 0x000fca00078e00ff */
[----:B------:R-:W-:Y:S01]  /*e400*/  STG.E.128 [R16.64], R4 ;  /* 0x0000000410007986 */ /* 0x000fe2000c101d24 */
[----:B------:R-:W-:Y:S05]  /*e410*/  EXIT ;  /* 0x000000000000794d */ /* 0x000fea0003800000 */
.L_x_23183:
        /* <DEDUP_REMOVED lines=18> */
.L_x_23188:
[----:B------:R-:W-:Y:S05]  /*e540*/  BSYNC B0 ;  /* 0x0000000000007941 */ /* 0x000fea0003800000 */
.L_x_23187:
[----:B------:R-:W-:Y:S01]  /*e550*/  STG.E.U8 [R16.64], R3 ;  /* 0x0000000310007986 */ /* 0x000fe2000c101124 */
[----:B------:R-:W-:Y:S05]  /*e560*/  EXIT ;  /* 0x000000000000794d */ /* 0x000fea0003800000 */
.L_x_23186:
        /* <DEDUP_REMOVED lines=14> */
.L_x_23189:
[----:B------:R-:W-:Y:S01]  /*e650*/  IMAD.MOV.U32 R3, RZ, RZ, 0x7f ;  /* 0x0000007fff037424 */ /* 0x000fe200078e00ff */
[----:B------:R-:W-:-:S04]  /*e660*/  ISETP.GT.U32.AND P0, PT, R5, 0x7f800000, PT ;  /* 0x7f8000000500780c */ /* 0x000fc80003f04070 */
[----:B------:R-:W-:-:S05]  /*e670*/  SEL R3, R3, 0x7c, P0 ;  /* 0x0000007c03037807 */ /* 0x000fca0000000000 */
[----:B------:R-:W-:Y:S01]  /*e680*/  STG.E.U8 [R16.64], R3 ;  /* 0x0000000310007986 */ /* 0x000fe2000c101124 */
[----:B------:R-:W-:Y:S05]  /*e690*/  EXIT ;  /* 0x000000000000794d */ /* 0x000fea0003800000 */
.L_x_23185:
[----:B------:R-:W-:-:S04]  /*e6a0*/  FSEL R0, RZ, 1, !P0 ;  /* 0x3f800000ff007808 */ /* 0x000fc80004000000 */
[----:B------:R-:W-:-:S05]  /*e6b0*/  F2FP.BF16.PACK_AB R0, RZ, R0 ;  /* 0x00000000ff00723e */ /* 0x000fca00000010ff */
[----:B------:R-:W-:Y:S01]  /*e6c0*/  STG.E.U16 [R16.64], R0 ;  /* 0x0000000010007986 */ /* 0x000fe2000c101524 */
[----:B------:R-:W-:Y:S05]  /*e6d0*/  EXIT ;  /* 0x000000000000794d */ /* 0x000fea0003800000 */
.L_x_23182:
        /* <DEDUP_REMOVED lines=10> */
.L_x_23192:
        /* <DEDUP_REMOVED lines=16> */
.L_x_23195:
[----:B------:R-:W-:Y:S02]  /*e880*/  PRMT R8, R0, 0x7610, R8 ;  /* 0x0000761000087816 */ /* 0x000fe40000000008 */
.L_x_23194:
[----:B------:R-:W-:Y:S05]  /*e890*/  BSYNC B0 ;  /* 0x0000000000007941 */ /* 0x000fea0003800000 */
.L_x_23193:
[----:B------:R-:W-:Y:S01]  /*e8a0*/  STG.E.U8 [R16.64], R8 ;  /* 0x0000000810007986 */ /* 0x000fe2000c101124 */
[----:B------:R-:W-:Y:S05]  /*e8b0*/  EXIT ;  /* 0x000000000000794d */ /* 0x000fea0003800000 */
.L_x_23191:
        /* <DEDUP_REMOVED lines=16> */
.L_x_23198:
[----:B------:R-:W-:Y:S02]  /*e9c0*/  PRMT R8, R0, 0x7610, R8 ;  /* 0x0000761000087816 */ /* 0x000fe40000000008 */
.L_x_23197:
[----:B------:R-:W-:Y:S05]  /*e9d0*/  BSYNC B0 ;  /* 0x0000000000007941 */ /* 0x000fea0003800000 */
.L_x_23196:
[----:B------:R-:W-:Y:S01]  /*e9e0*/  STG.E.U8 [R16.64], R8 ;  /* 0x0000000810007986 */ /* 0x000fe2000c101124 */
[----:B------:R-:W-:Y:S05]  /*e9f0*/  EXIT ;  /* 0x000000000000794d */ /* 0x000fea0003800000 */
.L_x_23190:
        /* <DEDUP_REMOVED lines=21> */
.L_x_23175:
        /* <DEDUP_REMOVED lines=20> */
.L_x_23200:
[----:B------:R-:W-:-:S05]  /*ec90*/  IMAD.MOV.U32 R3, RZ, RZ, RZ ;  /* 0x000000ffff037224 */ /* 0x000fca00078e00ff */
[----:B------:R-:W-:Y:S01]  /*eca0*/  STG.E.64 [R16.64], R2 ;  /* 0x0000000210007986 */ /* 0x000fe2000c101b24 */
[----:B------:R-:W-:Y:S05]  /*ecb0*/  EXIT ;  /* 0x000000000000794d */ /* 0x000fea0003800000 */
.L_x_23199:
[----:B------:R-:W-:Y:S01]  /*ecc0*/  STG.E [R16.64], R2 ;  /* 0x0000000210007986 */ /* 0x000fe2000c101924 */
[----:B------:R-:W-:Y:S05]  /*ecd0*/  EXIT ;  /* 0x000000000000794d */ /* 0x000fea0003800000 */
.L_x_23201:
        /* <DEDUP_REMOVED lines=10> */
.L_x_42032:


//--------------------- .text._ZN2at6native27unrolled_elementwise_kernelINS0_13BinaryFunctorIllbZZZNS0_22logical_or_kernel_cudaERNS_14TensorIteratorEENKUlvE0_clEvENKUlvE2_clEvEUlllE_EESt5arrayIPcLm3EELi4E23TrivialOffsetCalculatorILi2EjESC_ILi1EjENS0_6memory12LoadWithCastILi2EEENSF_13StoreWithCastILi1EEEEEviT_T0_T2_T3_T4_T5_ --------------------------
	.section	.text._ZN2at6native27unrolled_elementwise_kernelINS0_13BinaryFunctorIllbZZZNS0_22logical_or_kernel_cudaERNS_14TensorIteratorEENKUlvE0_clEvENKUlvE2_clEvEUlllE_EESt5arrayIPcLm3EELi4E23TrivialOffsetCalculatorILi2EjESC_ILi1EjENS0_6memory12LoadWithCastILi2EEENSF_13StoreWithCastILi1EEEEEviT_T0_T2_T3_T4_T5_,"ax",@progbits
	.sectioninfo	@"SHI_REGISTERS=40"
	.align	128
        .global         _ZN2at6native27unrolled_elementwise_kernelINS0_13BinaryFunctorIllbZZZNS0_22logical_or_kernel_cudaERNS_14TensorIteratorEENKUlvE0_clEvENKUlvE2_clEvEUlllE_EESt5arrayIPcLm3EELi4E23TrivialOffsetCalculatorILi2EjESC_ILi1EjENS0_6memory12LoadWithCastILi2EEENSF_13StoreWithCastILi1EEEEEviT_T0_T2_T3_T4_T5_
        .type           _ZN2at6native27unrolled_elementwise_kernelINS0_13BinaryFunctorIllbZZZNS0_22logical_or_kernel_cudaERNS_14TensorIteratorEENKUlvE0_clEvENKUlvE2_clEvEUlllE_EESt5arrayIPcLm3EELi4E23TrivialOffsetCalculatorILi2EjESC_ILi1EjENS0_6memory12LoadWithCastILi2EEENSF_13StoreWithCastILi1EEEEEviT_T0_T2_T3_T4_T5_,@function
        .size           _ZN2at6native27unrolled_elementwise_kernelINS0_13BinaryFunctorIllbZZZNS0_22logical_or_kernel_cudaERNS_14TensorIteratorEENKUlvE0_clEvENKUlvE2_clEvEUlllE_EESt5arrayIPcLm3EELi4E23TrivialOffsetCalculatorILi2EjESC_ILi1EjENS0_6memory12LoadWithCastILi2EEENSF_13StoreWithCastILi1EEEEEviT_T0_T2_T3_T4_T5_,(.L_x_42033 - _ZN2at6native27unrolled_elementwise_kernelINS0_13BinaryFunctorIllbZZZNS0_22logical_or_kernel_cudaERNS_14TensorIteratorEENKUlvE0_clEvENKUlvE2_clEvEUlllE_EESt5arrayIPcLm3EELi4E23TrivialOffsetCalculatorILi2EjESC_ILi1EjENS0_6memory12LoadWithCastILi2EEENSF_13StoreWithCastILi1EEEEEviT_T0_T2_T3_T4_T5_)
        .other          _ZN2at6native27unrolled_elementwise_kernelINS0_13BinaryFunctorIllbZZZNS0_22logical_or_kernel_cudaERNS_14TensorIteratorEENKUlvE0_clEvENKUlvE2_clEvEUlllE_EESt5arrayIPcLm3EELi4E23TrivialOffsetCalculatorILi2EjESC_ILi1EjENS0_6memory12LoadWithCastILi2EEENSF_13StoreWithCastILi1EEEEEviT_T0_T2_T3_T4_T5_,@"STO_CUDA_ENTRY STV_DEFAULT"
_ZN2at6native27unrolled_elementwise_kernelINS0_13BinaryFunctorIllbZZZNS0_22logical_or_kernel_cudaERNS_14TensorIteratorEENKUlvE0_clEvENKUlvE2_clEvEUlllE_EESt5arrayIPcLm3EELi4E23TrivialOffsetCalculatorILi2EjESC_ILi1EjENS0_6memory12LoadWithCastILi2EEENSF_13StoreWithCastILi1EEEEEviT_T0_T2_T3_T4_T5_:
.text._ZN2at6native27unrolled_elementwise_kernelINS0_13BinaryFunctorIllbZZZNS0_22logical_or_kernel_cudaERNS_14TensorIteratorEENKUlvE0_clEvENKUlvE2_clEvEUlllE_EESt5arrayIPcLm3EELi4E23TrivialOffsetCalculatorILi2EjESC_ILi1EjENS0_6memory12LoadWithCastILi2EEENSF_13StoreWithCastILi1EEEEEviT_T0_T2_T3_T4_T5_:
        /* <DEDUP_REMOVED lines=32> */
.L_x_23207:
[----:B------:R0:W5:Y:S01]  /*0200*/  LDG.E.U8 R30, [R2.64] ;  /* 0x00000024021e7981 */ /* 0x000162000c1e1100 */
[----:B------:R-:W-:Y:S01]  /*0210*/  IMAD.MOV.U32 R31, RZ, RZ, RZ ;  /* 0x000000ffff1f7224 */ /* 0x000fe200078e00ff */
[----:B------:R-:W-:Y:S05]  /*0220*/  BRA `(.L_x_23209) ;  /* 0x00000d6000007947 */ /* 0x000fea0003800000 */
.L_x_23206:
        /* <DEDUP_REMOVED lines=8> */
.L_x_23211:
[----:B------:R-:W2:Y:S02]  /*02b0*/  LDG.E R30, [R2.64] ;  /* 0x00000024021e7981 */ /* 0x000ea4000c1e1900 */
[----:B--2---:R-:W-:Y:S01]  /*02c0*/  SHF.R.S32.HI R31, RZ, 0x1f, R30 ;  /* 0x0000001fff1f7819 */ /* 0x004fe2000001141e */
[----:B------:R-:W-:Y:S05]  /*02d0*/  BRA `(.L_x_23209) ;  /* 0x00000cb000007947 */ /* 0x000fea0003800000 */
.L_x_23210:
[----:B------:R-:W2:Y:S02]  /*02e0*/  LDG.E.S16 R30, [R2.64] ;  /* 0x00000024021e7981 */ /* 0x000ea4000c1e1700 */
[----:B--2---:R-:W-:Y:S01]  /*02f0*/  SHF.R.S32.HI R31, RZ, 0x1f, R30 ;  /* 0x0000001fff1f7819 */ /* 0x004fe2000001141e */
[----:B------:R-:W-:Y:S05]  /*0300*/  BRA `(.L_x_23209) ;  /* 0x00000c8000007947 */ /* 0x000fea0003800000 */
.L_x_23205:
        /* <DEDUP_REMOVED lines=9> */
.L_x_23213:
[----:B------:R-:W2:Y:S02]  /*03a0*/  LDG.E.U16 R2, [R2.64] ;  /* 0x0000002402027981 */ /* 0x000ea4000c1e1500 */
[----:B--2---:R-:W-:-:S06]  /*03b0*/  HADD2.F32 R30, -RZ, R2.H0_H0 ;  /* 0x20000002ff1e7230 */ /* 0x004fcc0000004100 */
[----:B------:R-:W0:Y:S01]  /*03c0*/  F2I.S64.TRUNC R30, R30 ;  /* 0x0000001e001e7311 */ /* 0x000e22000020d900 */
[----:B------:R-:W-:Y:S05]  /*03d0*/  BRA `(.L_x_23209) ;  /* 0x00000bb000007947 */ /* 0x000fea0003800000 */
.L_x_23212:
        /* <DEDUP_REMOVED lines=9> */
.L_x_23215:
[----:B------:R-:W2:Y:S02]  /*0470*/  LDG.E.U16 R2, [R2.64] ;  /* 0x0000002402027981 */ /* 0x000ea4000c1e1500 */
[----:B--2---:R-:W-:-:S06]  /*0480*/  HADD2.F32 R30, -RZ, R2.H0_H0 ;  /* 0x20000002ff1e7230 */ /* 0x004fcc0000004100 */
[----:B------:R-:W0:Y:S01]  /*0490*/  F2I.S64.TRUNC R30, R30 ;  /* 0x0000001e001e7311 */ /* 0x000e22000020d900 */
[----:B------:R-:W-:Y:S05]  /*04a0*/  BRA `(.L_x_23209) ;  /* 0x00000ae000007947 */ /* 0x000fea0003800000 */
.L_x_23214:
[----:B------:R-:W2:Y:S02]  /*04b0*/  LDG.E.64 R2, [R2.64] ;  /* 0x0000002402027981 */ /* 0x000ea4000c1e1b00 */
[----:B--2---:R0:W1:Y:S01]  /*04c0*/  F2I.S64.F64.TRUNC R30, R2 ;  /* 0x00000002001e7311 */ /* 0x004062000030d900 */
[----:B------:R-:W-:Y:S05]  /*04d0*/  BRA `(.L_x_23209) ;  /* 0x00000ab000007947 */ /* 0x000fea0003800000 */
.L_x_23204:
        /* <DEDUP_REMOVED lines=13> */
.L_x_23218:
[----:B------:R-:W2:Y:S02]  /*05b0*/  LDG.E.64 R2, [R2.64] ;  /* 0x0000002402027981 */ /* 0x000ea4000c1e1b00 */
[----:B--2---:R0:W1:Y:S01]  /*05c0*/  F2I.S64.F64.TRUNC R30, R2 ;  /* 0x00000002001e7311 */ /* 0x004062000030d900 */
[----:B------:R-:W-:Y:S05]  /*05d0*/  BRA `(.L_x_23209) ;  /* 0x000009b000007947 */ /* 0x000fea0003800000 */
.L_x_23217:
        /* <DEDUP_REMOVED lines=27> */
.L_x_23220:
        /* <DEDUP_REMOVED lines=15> */
.L_x_23219:
[----:B------:R-:W2:Y:S02]  /*0880*/  LDG.E.U16 R30, [R2.64] ;  /* 0x00000024021e7981 */ /* 0x000ea4000c1e1500 */
[----:B--2---:R-:W-:-:S06]  /*0890*/  PRMT R30, RZ, 0x5410, R30 ;  /* 0x00005410ff1e7816 */ /* 0x004fcc000000001e */
[----:B------:R-:W0:Y:S01]  /*08a0*/  F2I.S64.TRUNC R30, R30 ;  /* 0x0000001e001e7311 */ /* 0x000e22000020d900 */
[----:B------:R-:W-:Y:S05]  /*08b0*/  BRA `(.L_x_23209) ;  /* 0x000006d000007947 */ /* 0x000fea0003800000 */
.L_x_23216:
        /* <DEDUP_REMOVED lines=11> */
.L_x_23223:
        /* <DEDUP_REMOVED lines=21> */
.L_x_23227:
[----:B------:R-:W-:Y:S05]  /*0ac0*/  BSYNC B1 ;  /* 0x0000000000017941 */ /* 0x000fea0003800000 */
.L_x_23226:
[----:B------:R-:W-:Y:S01]  /*0ad0*/  IMAD.SHL.U32 R2, R2, 0x100000, RZ ;  /* 0x0010000002027824 */ /* 0x000fe200078e00ff */
[----:B------:R-:W-:-:S04]  /*0ae0*/  LEA R3, R0, 0x3b800000, 0x17 ;  /* 0x3b80000000037811 */ /* 0x000fc800078eb8ff */
[----:B------:R-:W-:Y:S02]  /*0af0*/  LOP3.LUT R30, R3, R2, R30, 0xfe, !PT ;  /* 0x00000002031e7212 */ /* 0x000fe400078efe1e */
.L_x_23225:
[----:B------:R-:W-:Y:S05]  /*0b00*/  BSYNC B0 ;  /* 0x0000000000007941 */ /* 0x000fea0003800000 */
.L_x_23224:
[----:B------:R-:W0:Y:S01]  /*0b10*/  F2I.S64.TRUNC R30, R30 ;  /* 0x0000001e001e7311 */ /* 0x000e22000020d900 */
[----:B------:R-:W-:Y:S05]  /*0b20*/  BRA `(.L_x_23209) ;  /* 0x0000046000007947 */ /* 0x000fea0003800000 */
.L_x_23222:
        /* <DEDUP_REMOVED lines=21> */
.L_x_23231:
[----:B------:R-:W-:Y:S05]  /*0c80*/  BSYNC B1 ;  /* 0x0000000000017941 */ /* 0x000fea0003800000 */
.L_x_23230:
[----:B------:R-:W-:Y:S01]  /*0c90*/  IMAD.SHL.U32 R2, R2, 0x200000, RZ ;  /* 0x0020000002027824 */ /* 0x000fe200078e00ff */
[----:B------:R-:W-:-:S04]  /*0ca0*/  LEA R3, R0, 0x37800000, 0x17 ;  /* 0x3780000000037811 */ /* 0x000fc800078eb8ff */
[----:B------:R-:W-:Y:S02]  /*0cb0*/  LOP3.LUT R30, R3, R2, R30, 0xfe, !PT ;  /* 0x00000002031e7212 */ /* 0x000fe400078efe1e */
.L_x_23229:
[----:B------:R-:W-:Y:S05]  /*0cc0*/  BSYNC B0 ;  /* 0x0000000000007941 */ /* 0x000fea0003800000 */
.L_x_23228:
[----:B------:R-:W0:Y:S01]  /*0cd0*/  F2I.S64.TRUNC R30, R30 ;  /* 0x0000001e001e7311 */ /* 0x000e22000020d900 */
[----:B------:R-:W-:Y:S05]  /*0ce0*/  BRA `(.L_x_23209) ;  /* 0x000002a000007947 */ /* 0x000fea0003800000 */
.L_x_23221:
        /* <DEDUP_REMOVED lines=14> */
.L_x_23235:
[----:B------:R-:W-:Y:S05]  /*0dd0*/  BSYNC B0 ;  /* 0x0000000000007941 */ /* 0x000fea0003800000 */
.L_x_23234:
[----:B------:R-:W0:Y:S01]  /*0de0*/  F2I.S64.TRUNC R30, R30 ;  /* 0x0000001e001e7311 */ /* 0x000e22000020d900 */
[----:B------:R-:W-:Y:S05]  /*0df0*/  BRA `(.L_x_23209) ;  /* 0x0000019000007947 */ /* 0x000fea0003800000 */
.L_x_23208:
        /* <DEDUP_REMOVED lines=21> */
.L_x_23233:
[----:B------:R0:W5:Y:S01]  /*0f50*/  LDG.E.64 R30, [R2.64] ;  /* 0x00000024021e7981 */ /* 0x000162000c1e1b00 */
[----:B------:R-:W-:Y:S05]  /*0f60*/  BRA `(.L_x_23209) ;  /* 0x0000002000007947 */ /* 0x000fea0003800000 */
.L_x_23232:
[----:B------:R0:W5:Y:S01]  /*0f70*/  LDG.E R30, [R2.64] ;  /* 0x00000024021e7981 */ /* 0x000162000c1e1900 */
[----:B------:R-:W-:-:S03]  /*0f80*/  IMAD.MOV.U32 R31, RZ, RZ, RZ ;  /* 0x000000ffff1f7224 */ /* 0x000fc600078e00ff */
.L_x_23209:
        /* <DEDUP_REMOVED lines=17> */
.L_x_23239:
[----:B------:R0:W5:Y:S01]  /*10a0*/  LDG.E.U8 R28, [R2.64] ;  /* 0x00000024021c7981 */ /* 0x000162000c1e1100 */
[----:B------:R-:W-:Y:S01]  /*10b0*/  IMAD.MOV.U32 R29, RZ, RZ, RZ ;  /* 0x000000ffff1d7224 */ /* 0x000fe200078e00ff */
[----:B------:R-:W-:Y:S05]  /*10c0*/  BRA `(.L_x_23241) ;  /* 0x00000d5000007947 */ /* 0x000fea0003800000 */
.L_x_23238:
        /* <DEDUP_REMOVED lines=8> */
.L_x_23243:
[----:B------:R-:W2:Y:S02]  /*1150*/  LDG.E R28, [R2.64] ;  /* 0x00000024021c7981 */ /* 0x000ea4000c1e1900 */
[----:B--2---:R-:W-:Y:S01]  /*1160*/  SHF.R.S32.HI R29, RZ, 0x1f, R28 ;  /* 0x0000001fff1d7819 */ /* 0x004fe2000001141c */
[----:B------:R-:W-:Y:S05]  /*1170*/  BRA `(.L_x_23241) ;  /* 0x00000ca000007947 */ /* 0x000fea0003800000 */
.L_x_23242:
[----:B------:R-:W2:Y:S02]  /*1180*/  LDG.E.S16 R28, [R2.64] ;  /* 0x00000024021c7981 */ /* 0x000ea4000c1e1700 */
[----:B--2---:R-:W-:Y:S01]  /*1190*/  SHF.R.S32.HI R29, RZ, 0x1f, R28 ;  /* 0x0000001fff1d7819 */ /* 0x004fe2000001141c */
[----:B------:R-:W-:Y:S05]  /*11a0*/  BRA `(.L_x_23241) ;  /* 0x00000c7000007947 */ /* 0x000fea0003800000 */
.L_x_23237:
        /* <DEDUP_REMOVED lines=9> */
.L_x_23245:
[----:B------:R-:W2:Y:S02]  /*1240*/  LDG.E.U16 R2, [R2.64] ;  /* 0x0000002402027981 */ /* 0x000ea4000c1e1500 */
[----:B--2---:R-:W-:-:S06]  /*1250*/  HADD2.F32 R28, -RZ, R2.H0_H0 ;  /* 0x20000002ff1c7230 */ /* 0x004fcc0000004100 */
[----:B------:R-:W0:Y:S01]  /*1260*/  F2I.S64.TRUNC R28, R28 ;  /* 0x0000001c001c7311 */ /* 0x000e22000020d900 */
[----:B------:R-:W-:Y:S05]  /*1270*/  BRA `(.L_x_23241) ;  /* 0x00000ba000007947 */ /* 0x000fea0003800000 */
.L_x_23244:
        /* <DEDUP_REMOVED lines=9> */
.L_x_23247:
[----:B------:R-:W2:Y:S02]  /*1310*/  LDG.E.U16 R2, [R2.64] ;  /* 0x0000002402027981 */ /* 0x000ea4000c1e1500 */
[----:B--2---:R-:W-:-:S06]  /*1320*/  HADD2.F32 R28, -RZ, R2.H0_H0 ;  /* 0x20000002ff1c7230 */ /* 0x004fcc0000004100 */
[----:B------:R-:W0:Y:S01]  /*1330*/  F2I.S64.TRUNC R28, R28 ;  /* 0x0000001c001c7311 */ /* 0x000e22000020d900 */
[----:B------:R-:W-:Y:S05]  /*1340*/  BRA `(.L_x_23241) ;  /* 0x00000ad000007947 */ /* 0x000fea0003800000 */
.L_x_23246:
[----:B------:R-:W2:Y:S02]  /*1350*/  LDG.E.64 R2, [R2.64] ;  /* 0x0000002402027981 */ /* 0x000ea4000c1e1b00 */
[----:B--2---:R0:W2:Y:S01]  /*1360*/  F2I.S64.F64.TRUNC R28, R2 ;  /* 0x00000002001c7311 */ /* 0x0040a2000030d900 */
[----:B------:R-:W-:Y:S05]  /*1370*/  BRA `(.L_x_23241) ;  /* 0x00000aa000007947 */ /* 0x000fea0003800000 */
.L_x_23236:
        /* <DEDUP_REMOVED lines=13> */
.L_x_23250:
[----:B------:R-:W2:Y:S02]  /*1450*/  LDG.E.64 R2, [R2.64] ;  /* 0x0000002402027981 */ /* 0x000ea4000c1e1b00 */
[----:B--2---:R0:W2:Y:S01]  /*1460*/  F2I.S64.F64.TRUNC R28, R2 ;  /* 0x00000002001c7311 */ /* 0x0040a2000030d900 */
[----:B------:R-:W-:Y:S05]  /*1470*/  BRA `(.L_x_23241) ;  /* 0x000009a000007947 */ /* 0x000fea0003800000 */
.L_x_23249:
        /* <DEDUP_REMOVED lines=27> */
.L_x_23252:
        /* <DEDUP_REMOVED lines=14> */
.L_x_23251:
[----:B------:R-:W2:Y:S02]  /*1710*/  LDG.E.U16 R28, [R2.64] ;  /* 0x00000024021c7981 */ /* 0x000ea4000c1e1500 */
[----:B--2---:R-:W-:-:S06]  /*1720*/  PRMT R28, RZ, 0x5410, R28 ;  /* 0x00005410ff1c7816 */ /* 0x004fcc000000001c */
[----:B------:R-:W0:Y:S01]  /*1730*/  F2I.S64.TRUNC R28, R28 ;  /* 0x0000001c001c7311 */ /* 0x000e22000020d900 */
[----:B------:R-:W-:Y:S05]  /*1740*/  BRA `(.L_x_23241) ;  /* 0x000006d000007947 */ /* 0x000fea0003800000 */
.L_x_23248:
        /* <DEDUP_REMOVED lines=11> */
.L_x_23255:
        /* <DEDUP_REMOVED lines=21> */
.L_x_23259:
[----:B------:R-:W-:Y:S05]  /*1950*/  BSYNC B1 ;  /* 0x0000000000017941 */ /* 0x000fea0003800000 */
.L_x_23258:
[----:B------:R-:W-:Y:S01]  /*1960*/  IMAD.SHL.U32 R2, R2, 0x100000, RZ ;  /* 0x0010000002027824 */ /* 0x000fe200078e00ff */
[----:B------:R-:W-:-:S04]  /*1970*/  LEA R3, R0, 0x3b800000, 0x17 ;  /* 0x3b80000000037811 */ /* 0x000fc800078eb8ff */
[----:B------:R-:W-:Y:S02]  /*1980*/  LOP3.LUT R28, R3, R2, R28, 0xfe, !PT ;  /* 0x00000002031c7212 */ /* 0x000fe400078efe1c */
.L_x_23257:
[----:B------:R-:W-:Y:S05]  /*1990*/  BSYNC B0 ;  /* 0x0000000000007941 */ /* 0x000fea0003800000 */
.L_x_23256:
[----:B------:R-:W0:Y:S01]  /*19a0*/  F2I.S64.TRUNC R28, R28 ;  /* 0x0000001c001c7311 */ /* 0x000e22000020d900 */
[----:B------:R-:W-:Y:S05]  /*19b0*/  BRA `(.L_x_23241) ;  /* 0x0000046000007947 */ /* 0x000fea0003800000 */
.L_x_23254:
        /* <DEDUP_REMOVED lines=21> */
.L_x_23263:
[----:B------:R-:W-:Y:S05]  /*1b10*/  BSYNC B1 ;  /* 0x0000000000017941 */ /* 0x000fea0003800000 */
.L_x_23262:
[----:B------:R-:W-:Y:S01]  /*1b20*/  IMAD.SHL.U32 R2, R2, 0x200000, RZ ;  /* 0x0020000002027824 */ /* 0x000fe200078e00ff */
[----:B------:R-:W-:-:S04]  /*1b30*/  LEA R3, R0, 0x37800000, 0x17 ;  /* 0x3780000000037811 */ /* 0x000fc800078eb8ff */
[----:B------:R-:W-:Y:S02]  /*1b40*/  LOP3.LUT R28, R3, R2, R28, 0xfe, !PT ;  /* 0x00000002031c7212 */ /* 0x000fe400078efe1c */
.L_x_23261:
[----:B------:R-:W-:Y:S05]  /*1b50*/  BSYNC B0 ;  /* 0x0000000000007941 */ /* 0x000fea0003800000 */
.L_x_23260:
[----:B------:R-:W0:Y:S01]  /*1b60*/  F2I.S64.TRUNC R28, R28 ;  /* 0x0000001c001c7311 */ /* 0x000e22000020d900 */
[----:B------:R-:W-:Y:S05]  /*1b70*/  BRA `(.L_x_23241) ;  /* 0x000002a000007947 */ /* 0x000fea0003800000 */
.L_x_23253:
        /* <DEDUP_REMOVED lines=14> */
.L_x_23267:
[----:B------:R-:W-:Y:S05]  /*1c60*/  BSYNC B0 ;  /* 0x0000000000007941 */ /* 0x000fea0003800000 */
.L_x_23266:
[----:B------:R-:W0:Y:S01]  /*1c70*/  F2I.S64.TRUNC R28, R28 ;  /* 0x0000001c001c7311 */ /* 0x000e22000020d900 */
[----:B------:R-:W-:Y:S05]  /*1c80*/  BRA `(.L_x_23241) ;  /* 0x0000019000007947 */ /* 0x000fea0003800000 */
.L_x_23240:
        /* <DEDUP_REMOVED lines=21> */
.L_x_23265:
[----:B------:R0:W5:Y:S01]  /*1de0*/  LDG.E.64 R28, [R2.64] ;  /* 0x00000024021c7981 */ /* 0x000162000c1e1b00 */
[----:B------:R-:W-:Y:S05]  /*1df0*/  BRA `(.L_x_23241) ;  /* 0x0000002000007947 */ /* 0x000fea0003800000 */
.L_x_23264:
[----:B------:R0:W5:Y:S01]  /*1e00*/  LDG.E R28, [R2.64] ;  /* 0x00000024021c7981 */ /* 0x000162000c1e1900 */
[----:B------:R-:W-:-:S03]  /*1e10*/  IMAD.MOV.U32 R29, RZ, RZ, RZ ;  /* 0x000000ffff1d7224 */ /* 0x000fc600078e00ff */
.L_x_23241:
[----:B0-----:R-:W0:Y:S02]  /*1e20*/  S2R R2, SR_TID.X ;  /* 0x0000000000027919 */ /* 0x001e240000002100 */
[----:B0-----:R-:W-:Y:S02]  /*1e30*/  IADD3 R2, R2, 0x80, RZ ;  /* 0x0000008002027810 */ /* 0x001fe40007ffe0ff */
.L_x_23203:
[----:B-1-3--:R-:W-:Y:S05]  /*1e40*/  BSYNC B6 ;  /* 0x0000000000067941 */ /* 0x00afea0003800000 */
.L_x_23202:
        /* <DEDUP_REMOVED lines=22> */
.L_x_23273:
[----:B------:R0:W5:Y:S01]  /*1fb0*/  LDG.E.U8 R32, [R4.64] ;  /* 0x0000002404207981 */ /* 0x000162000c1e1100 */
[----:B------:R-:W-:Y:S01]  /*1fc0*/  IMAD.MOV.U32 R33, RZ, RZ, RZ ;  /* 0x000000ffff217224 */ /* 0x000fe200078e00ff */
[----:B------:R-:W-:Y:S05]  /*1fd0*/  BRA `(.L_x_23275) ;  /* 0x00000d5000007947 */ /* 0x000fea0003800000 */
.L_x_23272:
        /* <DEDUP_REMOVED lines=8> */
.L_x_23277:
[----:B------:R-:W3:Y:S02]  /*2060*/  LDG.E R32, [R4.64] ;  /* 0x0000002404207981 */ /* 0x000ee4000c1e1900 */
[----:B---3--:R-:W-:Y:S01]  /*2070*/  SHF.R.S32.HI R33, RZ, 0x1f, R32 ;  /* 0x0000001fff217819 */ /* 0x008fe20000011420 */
[----:B------:R-:W-:Y:S05]  /*2080*/  BRA `(.L_x_23275) ;  /* 0x00000ca000007947 */ /* 0x000fea0003800000 */
.L_x_23276:
[----:B------:R-:W3:Y:S02]  /*2090*/  LDG.E.S16 R32, [R4.64] ;  /* 0x0000002404207981 */ /* 0x000ee4000c1e1700 */
[----:B---3--:R-:W-:Y:S01]  /*20a0*/  SHF.R.S32.HI R33, RZ, 0x1f, R32 ;  /* 0x0000001fff217819 */ /* 0x008fe20000011420 */
[----:B------:R-:W-:Y:S05]  /*20b0*/  BRA `(.L_x_23275) ;  /* 0x00000c7000007947 */ /* 0x000fea0003800000 */
.L_x_23271:
        /* <DEDUP_REMOVED lines=9> */
.L_x_23279:
[----:B------:R-:W3:Y:S02]  /*2150*/  LDG.E.U16 R4, [R4.64] ;  /* 0x0000002404047981 */ /* 0x000ee4000c1e1500 */
[----:B---3--:R-:W-:-:S06]  /*2160*/  HADD2.F32 R32, -RZ, R4.H0_H0 ;  /* 0x20000004ff207230 */ /* 0x008fcc0000004100 */
[----:B------:R-:W0:Y:S01]  /*2170*/  F2I.S64.TRUNC R32, R32 ;  /* 0x0000002000207311 */ /* 0x000e22000020d900 */
[----:B------:R-:W-:Y:S05]  /*2180*/  BRA `(.L_x_23275) ;  /* 0x00000ba000007947 */ /* 0x000fea0003800000 */
.L_x_23278:
        /* <DEDUP_REMOVED lines=9> */
.L_x_23281:
[----:B------:R-:W3:Y:S02]  /*2220*/  LDG.E.U16 R4, [R4.64] ;  /* 0x0000002404047981 */ /* 0x000ee4000c1e1500 */
[----:B---3--:R-:W-:-:S06]  /*2230*/  HADD2.F32 R32, -RZ, R4.H0_H0 ;  /* 0x20000004ff207230 */ /* 0x008fcc0000004100 */
[----:B------:R-:W0:Y:S01]  /*2240*/  F2I.S64.TRUNC R32, R32 ;  /* 0x0000002000207311 */ /* 0x000e22000020d900 */
[----:B------:R-:W-:Y:S05]  /*2250*/  BRA `(.L_x_23275) ;  /* 0x00000ad000007947 */ /* 0x000fea0003800000 */
.L_x_23280:
[----:B------:R-:W3:Y:S02]  /*2260*/  LDG.E.64 R4, [R4.64] ;  /* 0x0000002404047981 */ /* 0x000ee4000c1e1b00 */
[----:B---3--:R0:W1:Y:S01]  /*2270*/  F2I.S64.F64.TRUNC R32, R4 ;  /* 0x0000000400207311 */ /* 0x008062000030d900 */
[----:B------:R-:W-:Y:S05]  /*2280*/  BRA `(.L_x_23275) ;  /* 0x00000aa000007947 */ /* 0x000fea0003800000 */
.L_x_23270:
        /* <DEDUP_REMOVED lines=13> */
.L_x_23284:
[----:B------:R-:W3:Y:S02]  /*2360*/  LDG.E.64 R4, [R4.64] ;  /* 0x0000002404047981 */ /* 0x000ee4000c1e1b00 */
[----:B---3--:R0:W1:Y:S01]  /*2370*/  F2I.S64.F64.TRUNC R32, R4 ;  /* 0x0000000400207311 */ /* 0x008062000030d900 */
[----:B------:R-:W-:Y:S05]  /*2380*/  BRA `(.L_x_23275) ;  /* 0x000009a000007947 */ /* 0x000fea0003800000 */
.L_x_23283:
        /* <DEDUP_REMOVED lines=27> */
.L_x_23286:
        /* <DEDUP_REMOVED lines=14> */
.L_x_23285:
[----:B------:R-:W3:Y:S02]  /*2620*/  LDG.E.U16 R32, [R4.64] ;  /* 0x0000002404207981 */ /* 0x000ee4000c1e1500 */
[----:B---3--:R-:W-:-:S06]  /*2630*/  PRMT R32, RZ, 0x5410, R32 ;  /* 0x00005410ff207816 */ /* 0x008fcc0000000020 */
[----:B------:R-:W0:Y:S01]  /*2640*/  F2I.S64.TRUNC R32, R32 ;  /* 0x0000002000207311 */ /* 0x000e22000020d900 */
[----:B------:R-:W-:Y:S05]  /*2650*/  BRA `(.L_x_23275) ;  /* 0x000006d000007947 */ /* 0x000fea0003800000 */
.L_x_23282:
        /* <DEDUP_REMOVED lines=11> */
.L_x_23289:
        /* <DEDUP_REMOVED lines=21> */
.L_x_23293:
[----:B------:R-:W-:Y:S05]  /*2860*/  BSYNC B1 ;  /* 0x0000000000017941 */ /* 0x000fea0003800000 */
.L_x_23292:
[----:B------:R-:W-:Y:S01]  /*2870*/  IMAD.SHL.U32 R3, R3, 0x100000, RZ ;  /* 0x0010000003037824 */ /* 0x000fe200078e00ff */
[----:B------:R-:W-:-:S04]  /*2880*/  LEA R5, R0, 0x3b800000, 0x17 ;  /* 0x3b80000000057811 */ /* 0x000fc800078eb8ff */
[----:B------:R-:W-:Y:S02]  /*2890*/  LOP3.LUT R32, R5, R3, R32, 0xfe, !PT ;  /* 0x0000000305207212 */ /* 0x000fe400078efe20 */
.L_x_23291:
[----:B------:R-:W-:Y:S05]  /*28a0*/  BSYNC B0 ;  /* 0x0000000000007941 */ /* 0x000fea0003800000 */
.L_x_23290:
[----:B------:R-:W0:Y:S01]  /*28b0*/  F2I.S64.TRUNC R32, R32 ;  /* 0x0000002000207311 */ /* 0x000e22000020d900 */
[----:B------:R-:W-:Y:S05]  /*28c0*/  BRA `(.L_x_23275) ;  /* 0x0000046000007947 */ /* 0x000fea0003800000 */
.L_x_23288:
        /* <DEDUP_REMOVED lines=21> */
.L_x_23297:
[----:B------:R-:W-:Y:S05]  /*2a20*/  BSYNC B1 ;  /* 0x0000000000017941 */ /* 0x000fea0003800000 */
.L_x_23296:
[----:B------:R-:W-:Y:S01]  /*2a30*/  IMAD.SHL.U32 R3, R3, 0x200000, RZ ;  /* 0x0020000003037824 */ /* 0x000fe200078e00ff */
[----:B------:R-:W-:-:S04]  /*2a40*/  LEA R5, R0, 0x37800000, 0x17 ;  /* 0x3780000000057811 */ /* 0x000fc800078eb8ff */
[----:B------:R-:W-:Y:S02]  /*2a50*/  LOP3.LUT R32, R5, R3, R32, 0xfe, !PT ;  /* 0x0000000305207212 */ /* 0x000fe400078efe20 */
.L_x_23295:
[----:B------:R-:W-:Y:S05]  /*2a60*/  BSYNC B0 ;  /* 0x0000000000007941 */ /* 0x000fea0003800000 */
.L_x_23294:
[----:B------:R-:W0:Y:S01]  /*2a70*/  F2I.S64.TRUNC R32, R32 ;  /* 0x0000002000207311 */ /* 0x000e22000020d900 */
[----:B------:R-:W-:Y:S05]  /*2a80*/  BRA `(.L_x_23275) ;  /* 0x000002a000007947 */ /* 0x000fea0003800000 */
.L_x_23287:
        /* <DEDUP_REMOVED lines=14> */
.L_x_23301:
[----:B------:R-:W-:Y:S05]  /*2b70*/  BSYNC B0 ;  /* 0x0000000000007941 */ /* 0x000fea0003800000 */
.L_x_23300:
[----:B------:R-:W0:Y:S01]  /*2b80*/  F2I.S64.TRUNC R32, R32 ;  /* 0x0000002000207311 */ /* 0x000e22000020d900 */
[----:B------:R-:W-:Y:S05]  /*2b90*/  BRA `(.L_x_23275) ;  /* 0x0000019000007947 */ /* 0x000fea0003800000 */
.L_x_23274:
        /* <DEDUP_REMOVED lines=21> */
.L_x_23299:
[----:B------:R0:W5:Y:S01]  /*2cf0*/  LDG.E.64 R32, [R4.64] ;  /* 0x0000002404207981 */ /* 0x000162000c1e1b00 */
[----:B------:R-:W-:Y:S05]  /*2d00*/  BRA `(.L_x_23275) ;  /* 0x0000002000007947 */ /* 0x000fea0003800000 */
.L_x_23298:
[----:B------:R0:W5:Y:S01]  /*2d10*/  LDG.E R32, [R4.64] ;  /* 0x0000002404207981 */ /* 0x000162000c1e1900 */
[----:B------:R-:W-:-:S03]  /*2d20*/  IMAD.MOV.U32 R33, RZ, RZ, RZ ;  /* 0x000000ffff217224 */ /* 0x000fc600078e00ff */
.L_x_23275:
        /* <DEDUP_REMOVED lines=17> */
.L_x_23305:
[----:B------:R0:W5:Y:S01]  /*2e40*/  LDG.E.U8 R26, [R4.64] ;  /* 0x00000024041a7981 */ /* 0x000162000c1e1100 */
[----:B------:R-:W-:Y:S01]  /*2e50*/  IMAD.MOV.U32 R27, RZ, RZ, RZ ;  /* 0x000000ffff1b7224 */ /* 0x000fe200078e00ff */
[----:B------:R-:W-:Y:S05]  /*2e60*/  BRA `(.L_x_23307) ;  /* 0x00000d5000007947 */ /* 0x000fea0003800000 */
.L_x_23304:
        /* <DEDUP_REMOVED lines=8> */
.L_x_23309:
[----:B------:R-:W3:Y:S02]  /*2ef0*/  LDG.E R26, [R4.64] ;  /* 0x00000024041a7981 */ /* 0x000ee4000c1e1900 */
[----:B---3--:R-:W-:Y:S01]  /*2f00*/  SHF.R.S32.HI R27, RZ, 0x1f, R26 ;  /* 0x0000001fff1b7819 */ /* 0x008fe2000001141a */
[----:B------:R-:W-:Y:S05]  /*2f10*/  BRA `(.L_x_23307) ;  /* 0x00000ca000007947 */ /* 0x000fea0003800000 */
.L_x_23308:
[----:B------:R-:W3:Y:S02]  /*2f20*/  LDG.E.S16 R26, [R4.64] ;  /* 0x00000024041a7981 */ /* 0x000ee4000c1e1700 */
[----:B---3--:R-:W-:Y:S01]  /*2f30*/  SHF.R.S32.HI R27, RZ, 0x1f, R26 ;  /* 0x0000001fff1b7819 */ /* 0x008fe2000001141a */
[----:B------:R-:W-:Y:S05]  /*2f40*/  BRA `(.L_x_23307) ;  /* 0x00000c7000007947 */ /* 0x000fea0003800000 */
.L_x_23303:
        /* <DEDUP_REMOVED lines=9> */
.L_x_23311:
[----:B------:R-:W3:Y:S02]  /*2fe0*/  LDG.E.U16 R4, [R4.64] ;  /* 0x0000002404047981 */ /* 0x000ee4000c1e1500 */
[----:B---3--:R-:W-:-:S06]  /*2ff0*/  HADD2.F32 R26, -RZ, R4.H0_H0 ;  /* 0x20000004ff1a7230 */ /* 0x008fcc0000004100 */
[----:B------:R-:W0:Y:S01]  /*3000*/  F2I.S64.TRUNC R26, R26 ;  /* 0x0000001a001a7311 */ /* 0x000e22000020d900 */
[----:B------:R-:W-:Y:S05]  /*3010*/  BRA `(.L_x_23307) ;  /* 0x00000ba000007947 */ /* 0x000fea0003800000 */
.L_x_23310:
        /* <DEDUP_REMOVED lines=9> */
.L_x_23313:
[----:B------:R-:W3:Y:S02]  /*30b0*/  LDG.E.U16 R4, [R4.64] ;  /* 0x0000002404047981 */ /* 0x000ee4000c1e1500 */
[----:B---3--:R-:W-:-:S06]  /*30c0*/  HADD2.F32 R26, -RZ, R4.H0_H0 ;  /* 0x20000004ff1a7230 */ /* 0x008fcc0000004100 */
[----:B------:R-:W0:Y:S01]  /*30d0*/  F2I.S64.TRUNC R26, R26 ;  /* 0x0000001a001a7311 */ /* 0x000e22000020d900 */
[----:B------:R-:W-:Y:S05]  /*30e0*/  BRA `(.L_x_23307) ;  /* 0x00000ad000007947 */ /* 0x000fea0003800000 */
.L_x_23312:
[----:B------:R-:W3:Y:S02]  /*30f0*/  LDG.E.64 R4, [R4.64] ;  /* 0x0000002404047981 */ /* 0x000ee4000c1e1b00 */
[----:B---3--:R0:W3:Y:S01]  /*3100*/  F2I.S64.F64.TRUNC R26, R4 ;  /* 0x00000004001a7311 */ /* 0x0080e2000030d900 */
[----:B------:R-:W-:Y:S05]  /*3110*/  BRA `(.L_x_23307) ;  /* 0x00000aa000007947 */ /* 0x000fea0003800000 */
.L_x_23302:
        /* <DEDUP_REMOVED lines=13> */
.L_x_23316:
[----:B------:R-:W3:Y:S02]  /*31f0*/  LDG.E.64 R4, [R4.64] ;  /* 0x0000002404047981 */ /* 0x000ee4000c1e1b00 */
[----:B---3--:R0:W3:Y:S01]  /*3200*/  F2I.S64.F64.TRUNC R26, R4 ;  /* 0x00000004001a7311 */ /* 0x0080e2000030d900 */
[----:B------:R-:W-:Y:S05]  /*3210*/  BRA `(.L_x_23307) ;  /* 0x000009a000007947 */ /* 0x000fea0003800000 */
.L_x_23315:
        /* <DEDUP_REMOVED lines=27> */
.L_x_23318:
        /* <DEDUP_REMOVED lines=14> */
.L_x_23317:
[----:B------:R-:W3:Y:S02]  /*34b0*/  LDG.E.U16 R26, [R4.64] ;  /* 0x00000024041a7981 */ /* 0x000ee4000c1e1500 */
[----:B---3--:R-:W-:-:S06]  /*34c0*/  PRMT R26, RZ, 0x5410, R26 ;  /* 0x00005410ff1a7816 */ /* 0x008fcc000000001a */
[----:B------:R-:W0:Y:S01]  /*34d0*/  F2I.S64.TRUNC R26, R26 ;  /* 0x0000001a001a7311 */ /* 0x000e22000020d900 */
[----:B------:R-:W-:Y:S05]  /*34e0*/  BRA `(.L_x_23307) ;  /* 0x000006d000007947 */ /* 0x000fea0003800000 */
.L_x_23314:
        /* <DEDUP_REMOVED lines=11> */
.L_x_23321:
        /* <DEDUP_REMOVED lines=21> */
.L_x_23325:
[----:B------:R-:W-:Y:S05]  /*36f0*/  BSYNC B1 ;  /* 0x0000000000017941 */ /* 0x000fea0003800000 */
.L_x_23324:
[----:B------:R-:W-:Y:S01]  /*3700*/  IMAD.SHL.U32 R3, R3, 0x100000, RZ ;  /* 0x0010000003037824 */ /* 0x000fe200078e00ff */
[----:B------:R-:W-:-:S04]  /*3710*/  LEA R5, R0, 0x3b800000, 0x17 ;  /* 0x3b80000000057811 */ /* 0x000fc800078eb8ff */
[----:B------:R-:W-:Y:S02]  /*3720*/  LOP3.LUT R26, R5, R3, R26, 0xfe, !PT ;  /* 0x00000003051a7212 */ /* 0x000fe400078efe1a */
.L_x_23323:
[----:B------:R-:W-:Y:S05]  /*3730*/  BSYNC B0 ;  /* 0x0000000000007941 */ /* 0x000fea0003800000 */
.L_x_23322:
[----:B------:R-:W0:Y:S01]  /*3740*/  F2I.S64.TRUNC R26, R26 ;  /* 0x0000001a001a7311 */ /* 0x000e22000020d900 */
[----:B------:R-:W-:Y:S05]  /*3750*/  BRA `(.L_x_23307) ;  /* 0x0000046000007947 */ /* 0x000fea0003800000 */
.L_x_23320:
        /* <DEDUP_REMOVED lines=21> */
.L_x_23329:
[----:B------:R-:W-:Y:S05]  /*38b0*/  BSYNC B1 ;  /* 0x0000000000017941 */ /* 0x000fea0003800000 */
.L_x_23328:
[----:B------:R-:W-:Y:S01]  /*38c0*/  IMAD.SHL.U32 R3, R3, 0x200000, RZ ;  /* 0x0020000003037824 */ /* 0x000fe200078e00ff */
[----:B------:R-:W-:-:S04]  /*38d0*/  LEA R5, R0, 0x37800000, 0x17 ;  /* 0x3780000000057811 */ /* 0x000fc800078eb8ff */
[----:B------:R-:W-:Y:S02]  /*38e0*/  LOP3.LUT R26, R5, R3, R26, 0xfe, !PT ;  /* 0x00000003051a7212 */ /* 0x000fe400078efe1a */
.L_x_23327:
[----:B------:R-:W-:Y:S05]  /*38f0*/  BSYNC B0 ;  /* 0x0000000000007941 */ /* 0x000fea0003800000 */
.L_x_23326:
[----:B------:R-:W0:Y:S01]  /*3900*/  F2I.S64.TRUNC R26, R26 ;  /* 0x0000001a001a7311 */ /* 0x000e22000020d900 */
[----:B------:R-:W-:Y:S05]  /*3910*/  BRA `(.L_x_23307) ;  /* 0x000002a000007947 */ /* 0x000fea0003800000 */
.L_x_23319:
        /* <DEDUP_REMOVED lines=14> */
.L_x_23333:
[----:B------:R-:W-:Y:S05]  /*3a00*/  BSYNC B0 ;  /* 0x0000000000007941 */ /* 0x000fea0003800000 */
.L_x_23332:
[----:B------:R-:W0:Y:S01]  /*3a10*/  F2I.S64.TRUNC R26, R26 ;  /* 0x0000001a001a7311 */ /* 0x000e22000020d900 */
[----:B------:R-:W-:Y:S05]  /*3a20*/  BRA `(.L_x_23307) ;  /* 0x0000019000007947 */ /* 0x000fea0003800000 */
.L_x_23306:
        /* <DEDUP_REMOVED lines=21> */
.L_x_23331:
[----:B------:R0:W5:Y:S01]  /*3b80*/  LDG.E.64 R26, [R4.64] ;  /* 0x00000024041a7981 */ /* 0x000162000c1e1b00 */
[----:B------:R-:W-:Y:S05]  /*3b90*/  BRA `(.L_x_23307) ;  /* 0x0000002000007947 */ /* 0x000fea0003800000 */
.L_x_23330:
[----:B------:R0:W5:Y:S01]  /*3ba0*/  LDG.E R26, [R4.64] ;  /* 0x00000024041a7981 */ /* 0x000162000c1e1900 */
[----:B------:R-:W-:-:S03]  /*3bb0*/  IMAD.MOV.U32 R27, RZ, RZ, RZ ;  /* 0x000000ffff1b7224 */ /* 0x000fc600078e00ff */
.L_x_23307:
[----:B------:R-:W-:-:S04]  /*3bc0*/  IADD3 R2, R2, 0x80, RZ ;  /* 0x0000008002027810 */ /* 0x000fc80007ffe0ff */
.L_x_23269:
[----:B------:R-:W-:Y:S05]  /*3bd0*/  BSYNC B6 ;  /* 0x0000000000067941 */ /* 0x000fea0003800000 */
.L_x_23268:
        /* <DEDUP_REMOVED lines=24> */
.L_x_23339:
[----:B------:R0:W5:Y:S01]  /*3d60*/  LDG.E.U8 R22, [R4.64] ;  /* 0x0000002404167981 */ /* 0x000162000c1e1100 */
[----:B------:R-:W-:Y:S01]  /*3d70*/  IMAD.MOV.U32 R23, RZ, RZ, RZ ;  /* 0x000000ffff177224 */ /* 0x000fe200078e00ff */
[----:B------:R-:W-:Y:S05]  /*3d80*/  BRA `(.L_x_23341) ;  /* 0x00000d5000007947 */ /* 0x000fea0003800000 */
.L_x_23338:
        /* <DEDUP_REMOVED lines=8> */
.L_x_23343:
[----:B------:R-:W4:Y:S02]  /*3e10*/  LDG.E R22, [R4.64] ;  /* 0x0000002404167981 */ /* 0x000f24000c1e1900 */
[----:B----4-:R-:W-:Y:S01]  /*3e20*/  SHF.R.S32.HI R23, RZ, 0x1f, R22 ;  /* 0x0000001fff177819 */ /* 0x010fe20000011416 */
[----:B------:R-:W-:Y:S05]  /*3e30*/  BRA `(.L_x_23341) ;  /* 0x00000ca000007947 */ /* 0x000fea0003800000 */
.L_x_23342:
[----:B------:R-:W4:Y:S02]  /*3e40*/  LDG.E.S16 R22, [R4.64] ;  /* 0x0000002404167981 */ /* 0x000f24000c1e1700 */
[----:B----4-:R-:W-:Y:S01]  /*3e50*/  SHF.R.S32.HI R23, RZ, 0x1f, R22 ;  /* 0x0000001fff177819 */ /* 0x010fe20000011416 */
[----:B------:R-:W-:Y:S05]  /*3e60*/  BRA `(.L_x_23341) ;  /* 0x00000c7000007947 */ /* 0x000fea0003800000 */
.L_x_23337:
        /* <DEDUP_REMOVED lines=9> */
.L_x_23345:
[----:B------:R-:W4:Y:S02]  /*3f00*/  LDG.E.U16 R4, [R4.64] ;  /* 0x0000002404047981 */ /* 0x000f24000c1e1500 */
[----:B----4-:R-:W-:-:S06]  /*3f10*/  HADD2.F32 R22, -RZ, R4.H0_H0 ;  /* 0x20000004ff167230 */ /* 0x010fcc0000004100 */
[----:B------:R-:W0:Y:S01]  /*3f20*/  F2I.S64.TRUNC R22, R22 ;  /* 0x0000001600167311 */ /* 0x000e22000020d900 */
[----:B------:R-:W-:Y:S05]  /*3f30*/  BRA `(.L_x_23341) ;  /* 0x00000ba000007947 */ /* 0x000fea0003800000 */
.L_x_23344:
        /* <DEDUP_REMOVED lines=9> */
.L_x_23347:
[----:B------:R-:W4:Y:S02]  /*3fd0*/  LDG.E.U16 R4, [R4.64] ;  /* 0x0000002404047981 */ /* 0x000f24000c1e1500 */
[----:B----4-:R-:W-:-:S06]  /*3fe0*/  HADD2.F32 R22, -RZ, R4.H0_H0 ;  /* 0x20000004ff167230 */ /* 0x010fcc0000004100 */
[----:B------:R-:W0:Y:S01]  /*3ff0*/  F2I.S64.TRUNC R22, R22 ;  /* 0x0000001600167311 */ /* 0x000e22000020d900 */
[----:B------:R-:W-:Y:S05]  /*4000*/  BRA `(.L_x_23341) ;  /* 0x00000ad000007947 */ /* 0x000fea0003800000 */
.L_x_23346:
[----:B------:R-:W4:Y:S02]  /*4010*/  LDG.E.64 R4, [R4.64] ;  /* 0x0000002404047981 */ /* 0x000f24000c1e1b00 */
[----:B----4-:R0:W4:Y:S01]  /*4020*/  F2I.S64.F64.TRUNC R22, R4 ;  /* 0x0000000400167311 */ /* 0x010122000030d900 */
[----:B------:R-:W-:Y:S05]  /*4030*/  BRA `(.L_x_23341) ;  /* 0x00000aa000007947 */ /* 0x000fea0003800000 */
.L_x_23336:
        /* <DEDUP_REMOVED lines=13> */
.L_x_23350:
[----:B------:R-:W4:Y:S02]  /*4110*/  LDG.E.64 R4, [R4.64] ;  /* 0x0000002404047981 */ /* 0x000f24000c1e1b00 */
[----:B----4-:R0:W4:Y:S01]  /*4120*/  F2I.S64.F64.TRUNC R22, R4 ;  /* 0x0000000400167311 */ /* 0x010122000030d900 */
[----:B------:R-:W-:Y:S05]  /*4130*/  BRA `(.L_x_23341) ;  /* 0x000009a000007947 */ /* 0x000fea0003800000 */
.L_x_23349:
        /* <DEDUP_REMOVED lines=27> */
.L_x_23352:
        /* <DEDUP_REMOVED lines=14> */
.L_x_23351:
[----:B------:R-:W4:Y:S02]  /*43d0*/  LDG.E.U16 R22, [R4.64] ;  /* 0x0000002404167981 */ /* 0x000f24000c1e1500 */
[----:B----4-:R-:W-:-:S06]  /*43e0*/  PRMT R22, RZ, 0x5410, R22 ;  /* 0x00005410ff167816 */ /* 0x010fcc0000000016 */
[----:B------:R-:W0:Y:S01]  /*43f0*/  F2I.S64.TRUNC R22, R22 ;  /* 0x0000001600167311 */ /* 0x000e22000020d900 */
[----:B------:R-:W-:Y:S05]  /*4400*/  BRA `(.L_x_23341) ;  /* 0x000006d000007947 */ /* 0x000fea0003800000 */
.L_x_23348:
        /* <DEDUP_REMOVED lines=11> */
.L_x_23355:
        /* <DEDUP_REMOVED lines=21> */
.L_x_23359:
[----:B------:R-:W-:Y:S05]  /*4610*/  BSYNC B1 ;  /* 0x0000000000017941 */ /* 0x000fea0003800000 */
.L_x_23358:
[----:B------:R-:W-:Y:S01]  /*4620*/  IMAD.SHL.U32 R3, R3, 0x100000, RZ ;  /* 0x0010000003037824 */ /* 0x000fe200078e00ff */
[----:B------:R-:W-:-:S04]  /*4630*/  LEA R5, R0, 0x3b800000, 0x17 ;  /* 0x3b80000000057811 */ /* 0x000fc800078eb8ff */
[----:B------:R-:W-:Y:S02]  /*4640*/  LOP3.LUT R22, R5, R3, R22, 0xfe, !PT ;  /* 0x0000000305167212 */ /* 0x000fe400078efe16 */
.L_x_23357:
[----:B------:R-:W-:Y:S05]  /*4650*/  BSYNC B0 ;  /* 0x0000000000007941 */ /* 0x000fea0003800000 */
.L_x_23356:
[----:B------:R-:W0:Y:S01]  /*4660*/  F2I.S64.TRUNC R22, R22 ;  /* 0x0000001600167311 */ /* 0x000e22000020d900 */
[----:B------:R-:W-:Y:S05]  /*4670*/  BRA `(.L_x_23341) ;  /* 0x0000046000007947 */ /* 0x000fea0003800000 */
.L_x_23354:
        /* <DEDUP_REMOVED lines=21> */
.L_x_23363:
[----:B------:R-:W-:Y:S05]  /*47d0*/  BSYNC B1 ;  /* 0x0000000000017941 */ /* 0x000fea0003800000 */
.L_x_23362:
[----:B------:R-:W-:Y:S01]  /*47e0*/  IMAD.SHL.U32 R3, R3, 0x200000, RZ ;  /* 0x0020000003037824 */ /* 0x000fe200078e00ff */
[----:B------:R-:W-:-:S04]  /*47f0*/  LEA R5, R0, 0x37800000, 0x17 ;  /* 0x3780000000057811 */ /* 0x000fc800078eb8ff */
[----:B------:R-:W-:Y:S02]  /*4800*/  LOP3.LUT R22, R5, R3, R22, 0xfe, !PT ;  /* 0x0000000305167212 */ /* 0x000fe400078efe16 */
.L_x_23361:
[----:B------:R-:W-:Y:S05]  /*4810*/  BSYNC B0 ;  /* 0x0000000000007941 */ /* 0x000fea0003800000 */
.L_x_23360:
[----:B------:R-:W0:Y:S01]  /*4820*/  F2I.S64.TRUNC R22, R22 ;  /* 0x0000001600167311 */ /* 0x000e22000020d900 */
[----:B------:R-:W-:Y:S05]  /*4830*/  BRA `(.L_x_23341) ;  /* 0x000002a000007947 */ /* 0x000fea0003800000 */
.L_x_23353:
        /* <DEDUP_REMOVED lines=14> */
.L_x_23367:
[----:B------:R-:W-:Y:S05]  /*4920*/  BSYNC B0 ;  /* 0x0000000000007941 */ /* 0x000fea0003800000 */
.L_x_23366:
[----:B------:R-:W0:Y:S01]  /*4930*/  F2I.S64.TRUNC R22, R22 ;  /* 0x0000001600167311 */ /* 0x000e22000020d900 */
[----:B------:R-:W-:Y:S05]  /*4940*/  BRA `(.L_x_23341) ;  /* 0x0000019000007947 */ /* 0x000fea0003800000 */
.L_x_23340:
        /* <DEDUP_REMOVED lines=21> */
.L_x_23365:
[----:B------:R0:W5:Y:S01]  /*4aa0*/  LDG.E.64 R22, [R4.64] ;  /* 0x0000002404167981 */ /* 0x000162000c1e1b00 */
[----:B------:R-:W-:Y:S05]  /*4ab0*/  BRA `(.L_x_23341) ;  /* 0x0000002000007947 */ /* 0x000fea0003800000 */
.L_x_23364:
[----:B------:R0:W5:Y:S01]  /*4ac0*/  LDG.E R22, [R4.64] ;  /* 0x0000002404167981 */ /* 0x000162000c1e1900 */
[----:B------:R-:W-:-:S03]  /*4ad0*/  IMAD.MOV.U32 R23, RZ, RZ, RZ ;  /* 0x000000ffff177224 */ /* 0x000fc600078e00ff */
.L_x_23341:
        /* <DEDUP_REMOVED lines=17> */
.L_x_23371:
[----:B------:R0:W5:Y:S01]  /*4bf0*/  LDG.E.U8 R16, [R4.64] ;  /* 0x0000002404107981 */ /* 0x000162000c1e1100 */
[----:B------:R-:W-:Y:S01]  /*4c00*/  IMAD.MOV.U32 R17, RZ, RZ, RZ ;  /* 0x000000ffff117224 */ /* 0x000fe200078e00ff */
[----:B------:R-:W-:Y:S05]  /*4c10*/  BRA `(.L_x_23373) ;  /* 0x00000d5000007947 */ /* 0x000fea0003800000 */
.L_x_23370:
        /* <DEDUP_REMOVED lines=8> */
.L_x_23375:
[----:B----4-:R-:W4:Y:S02]  /*4ca0*/  LDG.E R16, [R4.64] ;  /* 0x0000002404107981 */ /* 0x010f24000c1e1900 */
[----:B----4-:R-:W-:Y:S01]  /*4cb0*/  SHF.R.S32.HI R17, RZ, 0x1f, R16 ;  /* 0x0000001fff117819 */ /* 0x010fe20000011410 */
[----:B------:R-:W-:Y:S05]  /*4cc0*/  BRA `(.L_x_23373) ;  /* 0x00000ca000007947 */ /* 0x000fea0003800000 */
.L_x_23374:
[----:B----4-:R-:W4:Y:S02]  /*4cd0*/  LDG.E.S16 R16, [R4.64] ;  /* 0x0000002404107981 */ /* 0x010f24000c1e1700 */
[----:B----4-:R-:W-:Y:S01]  /*4ce0*/  SHF.R.S32.HI R17, RZ, 0x1f, R16 ;  /* 0x0000001fff117819 */ /* 0x010fe20000011410 */
[----:B------:R-:W-:Y:S05]  /*4cf0*/  BRA `(.L_x_23373) ;  /* 0x00000c7000007947 */ /* 0x000fea0003800000 */
.L_x_23369:
        /* <DEDUP_REMOVED lines=9> */
.L_x_23377:
[----:B----4-:R-:W4:Y:S02]  /*4d90*/  LDG.E.U16 R4, [R4.64] ;  /* 0x0000002404047981 */ /* 0x010f24000c1e1500 */
[----:B----4-:R-:W-:-:S06]  /*4da0*/  HADD2.F32 R16, -RZ, R4.H0_H0 ;  /* 0x20000004ff107230 */ /* 0x010fcc0000004100 */
[----:B------:R-:W0:Y:S01]  /*4db0*/  F2I.S64.TRUNC R16, R16 ;  /* 0x0000001000107311 */ /* 0x000e22000020d900 */
[----:B------:R-:W-:Y:S05]  /*4dc0*/  BRA `(.L_x_23373) ;  /* 0x00000ba000007947 */ /* 0x000fea0003800000 */
.L_x_23376:
        /* <DEDUP_REMOVED lines=9> */
.L_x_23379:
[----:B----4-:R-:W4:Y:S02]  /*4e60*/  LDG.E.U16 R4, [R4.64] ;  /* 0x0000002404047981 */ /* 0x010f24000c1e1500 */
[----:B----4-:R-:W-:-:S06]  /*4e70*/  HADD2.F32 R16, -RZ, R4.H0_H0 ;  /* 0x20000004ff107230 */ /* 0x010fcc0000004100 */
[----:B------:R-:W0:Y:S01]  /*4e80*/  F2I.S64.TRUNC R16, R16 ;  /* 0x0000001000107311 */ /* 0x000e22000020d900 */
[----:B------:R-:W-:Y:S05]  /*4e90*/  BRA `(.L_x_23373) ;  /* 0x00000ad000007947 */ /* 0x000fea0003800000 */
.L_x_23378:
[----:B----4-:R-:W4:Y:S02]  /*4ea0*/  LDG.E.64 R4, [R4.64] ;  /* 0x0000002404047981 */ /* 0x010f24000c1e1b00 */
[----:B----4-:R0:W4:Y:S01]  /*4eb0*/  F2I.S64.F64.TRUNC R16, R4 ;  /* 0x0000000400107311 */ /* 0x010122000030d900 */
[----:B------:R-:W-:Y:S05]  /*4ec0*/  BRA `(.L_x_23373) ;  /* 0x00000aa000007947 */ /* 0x000fea0003800000 */
.L_x_23368:
        /* <DEDUP_REMOVED lines=13> */
.L_x_23382:
[----:B----4-:R-:W4:Y:S02]  /*4fa0*/  LDG.E.64 R4, [R4.64] ;  /* 0x0000002404047981 */ /* 0x010f24000c1e1b00 */
[----:B----4-:R0:W4:Y:S01]  /*4fb0*/  F2I.S64.F64.TRUNC R16, R4 ;  /* 0x0000000400107311 */ /* 0x010122000030d900 */
[----:B------:R-:W-:Y:S05]  /*4fc0*/  BRA `(.L_x_23373) ;  /* 0x000009a000007947 */ /* 0x000fea0003800000 */
.L_x_23381:
        /* <DEDUP_REMOVED lines=27> */
.L_x_23384:
        /* <DEDUP_REMOVED lines=14> */
.L_x_23383:
[----:B----4-:R-:W4:Y:S02]  /*5260*/  LDG.E.U16 R16, [R4.64] ;  /* 0x0000002404107981 */ /* 0x010f24000c1e1500 */
[----:B----4-:R-:W-:-:S06]  /*5270*/  PRMT R16, RZ, 0x5410, R16 ;  /* 0x00005410ff107816 */ /* 0x010fcc0000000010 */
[----:B------:R-:W0:Y:S01]  /*5280*/  F2I.S64.TRUNC R16, R16 ;  /* 0x0000001000107311 */ /* 0x000e22000020d900 */
[----:B------:R-:W-:Y:S05]  /*5290*/  BRA `(.L_x_23373) ;  /* 0x000006d000007947 */ /* 0x000fea0003800000 */
.L_x_23380:
        /* <DEDUP_REMOVED lines=11> */
.L_x_23387:
        /* <DEDUP_REMOVED lines=21> */
.L_x_23391:
[----:B------:R-:W-:Y:S05]  /*54a0*/  BSYNC B1 ;  /* 0x0000000000017941 */ /* 0x000fea0003800000 */
.L_x_23390:
[----:B------:R-:W-:Y:S01]  /*54b0*/  IMAD.SHL.U32 R3, R3, 0x100000, RZ ;  /* 0x0010000003037824 */ /* 0x000fe200078e00ff */
[----:B------:R-:W-:-:S04]  /*54c0*/  LEA R5, R0, 0x3b800000, 0x17 ;  /* 0x3b80000000057811 */ /* 0x000fc800078eb8ff */
[----:B------:R-:W-:Y:S02]  /*54d0*/  LOP3.LUT R16, R5, R3, R16, 0xfe, !PT ;  /* 0x0000000305107212 */ /* 0x000fe400078efe10 */
.L_x_23389:
[----:B------:R-:W-:Y:S05]  /*54e0*/  BSYNC B0 ;  /* 0x0000000000007941 */ /* 0x000fea0003800000 */
.L_x_23388:
[----:B------:R-:W0:Y:S01]  /*54f0*/  F2I.S64.TRUNC R16, R16 ;  /* 0x0000001000107311 */ /* 0x000e22000020d900 */
[----:B------:R-:W-:Y:S05]  /*5500*/  BRA `(.L_x_23373) ;  /* 0x0000046000007947 */ /* 0x000fea0003800000 */
.L_x_23386:
        /* <DEDUP_REMOVED lines=21> */
.L_x_23395:
[----:B------:R-:W-:Y:S05]  /*5660*/  BSYNC B1 ;  /* 0x0000000000017941 */ /* 0x000fea0003800000 */
.L_x_23394:
[----:B------:R-:W-:Y:S01]  /*5670*/  IMAD.SHL.U32 R3, R3, 0x200000, RZ ;  /* 0x0020000003037824 */ /* 0x000fe200078e00ff */
[----:B------:R-:W-:-:S04]  /*5680*/  LEA R5, R0, 0x37800000, 0x17 ;  /* 0x3780000000057811 */ /* 0x000fc800078eb8ff */
[----:B------:R-:W-:Y:S02]  /*5690*/  LOP3.LUT R16, R5, R3, R16, 0xfe, !PT ;  /* 0x0000000305107212 */ /* 0x000fe400078efe10 */
.L_x_23393:
[----:B------:R-:W-:Y:S05]  /*56a0*/  BSYNC B0 ;  /* 0x0000000000007941 */ /* 0x000fea0003800000 */
.L_x_23392:
[----:B------:R-:W0:Y:S01]  /*56b0*/  F2I.S64.TRUNC R16, R16 ;  /* 0x0000001000107311 */ /* 0x000e22000020d900 */
[----:B------:R-:W-:Y:S05]  /*56c0*/  BRA `(.L_x_23373) ;  /* 0x000002a000007947 */ /* 0x000fea0003800000 */
.L_x_23385:
        /* <DEDUP_REMOVED lines=14> */
.L_x_23399:
[----:B------:R-:W-:Y:S05]  /*57b0*/  BSYNC B0 ;  /* 0x0000000000007941 */ /* 0x000fea0003800000 */
.L_x_23398:
[----:B------:R-:W0:Y:S01]  /*57c0*/  F2I.S64.TRUNC R16, R16 ;  /* 0x0000001000107311 */ /* 0x000e22000020d900 */
[----:B------:R-:W-:Y:S05]  /*57d0*/  BRA `(.L_x_23373) ;  /* 0x0000019000007947 */ /* 0x000fea0003800000 */
.L_x_23372:
        /* <DEDUP_REMOVED lines=21> */
.L_x_23397:
[----:B------:R0:W5:Y:S01]  /*5930*/  LDG.E.64 R16, [R4.64] ;  /* 0x0000002404107981 */ /* 0x000162000c1e1b00 */
[----:B------:R-:W-:Y:S05]  /*5940*/  BRA `(.L_x_23373) ;  /* 0x0000002000007947 */ /* 0x000fea0003800000 */
.L_x_23396:
[----:B------:R0:W5:Y:S01]  /*5950*/  LDG.E R16, [R4.64] ;  /* 0x0000002404107981 */ /* 0x000162000c1e1900 */
[----:B------:R-:W-:-:S03]  /*5960*/  IMAD.MOV.U32 R17, RZ, RZ, RZ ;  /* 0x000000ffff117224 */ /* 0x000fc600078e00ff */
.L_x_23373:
[----:B------:R-:W-:-:S04]  /*5970*/  IADD3 R2, R2, 0x80, RZ ;  /* 0x0000008002027810 */ /* 0x000fc80007ffe0ff */
.L_x_23335:
[----:B------:R-:W-:Y:S05]  /*5980*/  BSYNC B6 ;  /* 0x0000000000067941 */ /* 0x000fea0003800000 */
.L_x_23334:
        /* <DEDUP_REMOVED lines=22> */
.L_x_23405:
[----:B------:R0:W5:Y:S01]  /*5af0*/  LDG.E.U8 R18, [R4.64] ;  /* 0x0000002404127981 */ /* 0x000162000c1e1100 */
[----:B------:R-:W-:Y:S01]  /*5b00*/  IMAD.MOV.U32 R19, RZ, RZ, RZ ;  /* 0x000000ffff137224 */ /* 0x000fe200078e00ff */
[----:B------:R-:W-:Y:S05]  /*5b10*/  BRA `(.L_x_23407) ;  /* 0x00000d5000007947 */ /* 0x000fea0003800000 */
.L_x_23404:
        /* <DEDUP_REMOVED lines=8> */
.L_x_23409:
[----:B----4-:R-:W4:Y:S02]  /*5ba0*/  LDG.E R18, [R4.64] ;  /* 0x0000002404127981 */ /* 0x010f24000c1e1900 */
[----:B----4-:R-:W-:Y:S01]  /*5bb0*/  SHF.R.S32.HI R19, RZ, 0x1f, R18 ;  /* 0x0000001fff137819 */ /* 0x010fe20000011412 */
[----:B------:R-:W-:Y:S05]  /*5bc0*/  BRA `(.L_x_23407) ;  /* 0x00000ca000007947 */ /* 0x000fea0003800000 */
.L_x_23408:
[----:B----4-:R-:W4:Y:S02]  /*5bd0*/  LDG.E.S16 R18, [R4.64] ;  /* 0x0000002404127981 */ /* 0x010f24000c1e1700 */
[----:B----4-:R-:W-:Y:S01]  /*5be0*/  SHF.R.S32.HI R19, RZ, 0x1f, R18 ;  /* 0x0000001fff137819 */ /* 0x010fe20000011412 */
[----:B------:R-:W-:Y:S05]  /*5bf0*/  BRA `(.L_x_23407) ;  /* 0x00000c7000007947 */ /* 0x000fea0003800000 */
.L_x_23403:
        /* <DEDUP_REMOVED lines=9> */
.L_x_23411:
[----:B----4-:R-:W4:Y:S02]  /*5c90*/  LDG.E.U16 R4, [R4.64] ;  /* 0x0000002404047981 */ /* 0x010f24000c1e1500 */
[----:B----4-:R-:W-:-:S06]  /*5ca0*/  HADD2.F32 R18, -RZ, R4.H0_H0 ;  /* 0x20000004ff127230 */ /* 0x010fcc0000004100 */
[----:B------:R-:W0:Y:S01]  /*5cb0*/  F2I.S64.TRUNC R18, R18 ;  /* 0x0000001200127311 */ /* 0x000e22000020d900 */
[----:B------:R-:W-:Y:S05]  /*5cc0*/  BRA `(.L_x_23407) ;  /* 0x00000ba000007947 */ /* 0x000fea0003800000 */
.L_x_23410:
        /* <DEDUP_REMOVED lines=9> */
.L_x_23413:
[----:B----4-:R-:W4:Y:S02]  /*5d60*/  LDG.E.U16 R4, [R4.64] ;  /* 0x0000002404047981 */ /* 0x010f24000c1e1500 */
[----:B----4-:R-:W-:-:S06]  /*5d70*/  HADD2.F32 R18, -RZ, R4.H0_H0 ;  /* 0x20000004ff127230 */ /* 0x010fcc0000004100 */
[----:B------:R-:W0:Y:S01]  /*5d80*/  F2I.S64.TRUNC R18, R18 ;  /* 0x0000001200127311 */ /* 0x000e22000020d900 */
[----:B------:R-:W-:Y:S05]  /*5d90*/  BRA `(.L_x_23407) ;  /* 0x00000ad000007947 */ /* 0x000fea0003800000 */
.L_x_23412:
[----:B----4-:R-:W4:Y:S02]  /*5da0*/  LDG.E.64 R4, [R4.64] ;  /* 0x0000002404047981 */ /* 0x010f24000c1e1b00 */
[----:B----4-:R0:W4:Y:S01]  /*5db0*/  F2I.S64.F64.TRUNC R18, R4 ;  /* 0x0000000400127311 */ /* 0x010122000030d900 */
[----:B------:R-:W-:Y:S05]  /*5dc0*/  BRA `(.L_x_23407) ;  /* 0x00000aa000007947 */ /* 0x000fea0003800000 */
.L_x_23402:
        /* <DEDUP_REMOVED lines=13> */
.L_x_23416:
[----:B----4-:R-:W4:Y:S02]  /*5ea0*/  LDG.E.64 R4, [R4.64] ;  /* 0x0000002404047981 */ /* 0x010f24000c1e1b00 */
[----:B----4-:R0:W4:Y:S01]  /*5eb0*/  F2I.S64.F64.TRUNC R18, R4 ;  /* 0x0000000400127311 */ /* 0x010122000030d900 */
[----:B------:R-:W-:Y:S05]  /*5ec0*/  BRA `(.L_x_23407) ;  /* 0x000009a000007947 */ /* 0x000fea0003800000 */
.L_x_23415:
        /* <DEDUP_REMOVED lines=27> */
.L_x_23418:
        /* <DEDUP_REMOVED lines=14> */
.L_x_23417:
[----:B----4-:R-:W4:Y:S02]  /*6160*/  LDG.E.U16 R18, [R4.64] ;  /* 0x0000002404127981 */ /* 0x010f24000c1e1500 */
[----:B----4-:R-:W-:-:S06]  /*6170*/  PRMT R18, RZ, 0x5410, R18 ;  /* 0x00005410ff127816 */ /* 0x010fcc0000000012 */
[----:B------:R-:W0:Y:S01]  /*6180*/  F2I.S64.TRUNC R18, R18 ;  /* 0x0000001200127311 */ /* 0x000e22000020d900 */
[----:B------:R-:W-:Y:S05]  /*6190*/  BRA `(.L_x_23407) ;  /* 0x000006d000007947 */ /* 0x000fea0003800000 */
.L_x_23414:
        /* <DEDUP_REMOVED lines=11> */
.L_x_23421:
        /* <DEDUP_REMOVED lines=21> */
.L_x_23425:
[----:B------:R-:W-:Y:S05]  /*63a0*/  BSYNC B1 ;  /* 0x0000000000017941 */ /* 0x000fea0003800000 */
.L_x_23424:
[----:B------:R-:W-:Y:S01]  /*63b0*/  IMAD.SHL.U32 R3, R3, 0x100000, RZ ;  /* 0x0010000003037824 */ /* 0x000fe200078e00ff */
[----:B------:R-:W-:-:S04]  /*63c0*/  LEA R5, R0, 0x3b800000, 0x17 ;  /* 0x3b80000000057811 */ /* 0x000fc800078eb8ff */
[----:B------:R-:W-:Y:S02]  /*63d0*/  LOP3.LUT R18, R5, R3, R18, 0xfe, !PT ;  /* 0x0000000305127212 */ /* 0x000fe400078efe12 */
.L_x_23423:
[----:B------:R-:W-:Y:S05]  /*63e0*/  BSYNC B0 ;  /* 0x0000000000007941 */ /* 0x000fea0003800000 */
.L_x_23422:
[----:B------:R-:W0:Y:S01]  /*63f0*/  F2I.S64.TRUNC R18, R18 ;  /* 0x0000001200127311 */ /* 0x000e22000020d900 */
[----:B------:R-:W-:Y:S05]  /*6400*/  BRA `(.L_x_23407) ;  /* 0x0000046000007947 */ /* 0x000fea0003800000 */
.L_x_23420:
        /* <DEDUP_REMOVED lines=21> */
.L_x_23429:
[----:B------:R-:W-:Y:S05]  /*6560*/  BSYNC B1 ;  /* 0x0000000000017941 */ /* 0x000fea0003800000 */
.L_x_23428:
[----:B------:R-:W-:Y:S01]  /*6570*/  IMAD.SHL.U32 R3, R3, 0x200000, RZ ;  /* 0x0020000003037824 */ /* 0x000fe200078e00ff */
[----:B------:R-:W-:-:S04]  /*6580*/  LEA R5, R0, 0x37800000, 0x17 ;  /* 0x3780000000057811 */ /* 0x000fc800078eb8ff */
[----:B------:R-:W-:Y:S02]  /*6590*/  LOP3.LUT R18, R5, R3, R18, 0xfe, !PT ;  /* 0x0000000305127212 */ /* 0x000fe400078efe12 */
.L_x_23427:
[----:B------:R-:W-:Y:S05]  /*65a0*/  BSYNC B0 ;  /* 0x0000000000007941 */ /* 0x000fea0003800000 */
.L_x_23426:
[----:B------:R-:W0:Y:S01]  /*65b0*/  F2I.S64.TRUNC R18, R18 ;  /* 0x0000001200127311 */ /* 0x000e22000020d900 */
[----:B------:R-:W-:Y:S05]  /*65c0*/  BRA `(.L_x_23407) ;  /* 0x000002a000007947 */ /* 0x000fea0003800000 */
.L_x_23419:
        /* <DEDUP_REMOVED lines=14> */
.L_x_23433:
[----:B------:R-:W-:Y:S05]  /*66b0*/  BSYNC B0 ;  /* 0x0000000000007941 */ /* 0x000fea0003800000 */
.L_x_23432:
[----:B------:R-:W0:Y:S01]  /*66c0*/  F2I.S64.TRUNC R18, R18 ;  /* 0x0000001200127311 */ /* 0x000e22000020d900 */
[----:B------:R-:W-:Y:S05]  /*66d0*/  BRA `(.L_x_23407) ;  /* 0x0000019000007947 */ /* 0x000fea0003800000 */
.L_x_23406:
        /* <DEDUP_REMOVED lines=21> */
.L_x_23431:
[----:B------:R0:W5:Y:S01]  /*6830*/  LDG.E.64 R18, [R4.64] ;  /* 0x0000002404127981 */ /* 0x000162000c1e1b00 */
[----:B------:R-:W-:Y:S05]  /*6840*/  BRA `(.L_x_23407) ;  /* 0x0000002000007947 */ /* 0x000fea0003800000 */
.L_x_23430:
[----:B------:R0:W5:Y:S01]  /*6850*/  LDG.E R18, [R4.64] ;  /* 0x0000002404127981 */ /* 0x000162000c1e1900 */
[----:B------:R-:W-:-:S03]  /*6860*/  IMAD.MOV.U32 R19, RZ, RZ, RZ ;  /* 0x000000ffff137224 */ /* 0x000fc600078e00ff */
.L_x_23407:
        /* <DEDUP_REMOVED lines=17> */
.L_x_23437:
[----:B------:R0:W5:Y:S01]  /*6980*/  LDG.E.U8 R24, [R2.64] ;  /* 0x0000002402187981 */ /* 0x000162000c1e1100 */
[----:B------:R-:W-:Y:S01]  /*6990*/  IMAD.MOV.U32 R25, RZ, RZ, RZ ;  /* 0x000000ffff197224 */ /* 0x000fe200078e00ff */
[----:B------:R-:W-:Y:S05]  /*69a0*/  BRA `(.L_x_23401) ;  /* 0x00000d4000007947 */ /* 0x000fea0003800000 */
.L_x_23436:
        /* <DEDUP_REMOVED lines=8> */
.L_x_23440:
[----:B----4-:R-:W4:Y:S02]  /*6a30*/  LDG.E R24, [R2.64] ;  /* 0x0000002402187981 */ /* 0x010f24000c1e1900 */
[----:B----4-:R-:W-:Y:S01]  /*6a40*/  SHF.R.S32.HI R25, RZ, 0x1f, R24 ;  /* 0x0000001fff197819 */ /* 0x010fe20000011418 */
[----:B------:R-:W-:Y:S05]  /*6a50*/  BRA `(.L_x_23401) ;  /* 0x00000c9000007947 */ /* 0x000fea0003800000 */
.L_x_23439:
[----:B----4-:R-:W4:Y:S02]  /*6a60*/  LDG.E.S16 R24, [R2.64] ;  /* 0x0000002402187981 */ /* 0x010f24000c1e1700 */
[----:B----4-:R-:W-:Y:S01]  /*6a70*/  SHF.R.S32.HI R25, RZ, 0x1f, R24 ;  /* 0x0000001fff197819 */ /* 0x010fe20000011418 */
[----:B------:R-:W-:Y:S05]  /*6a80*/  BRA `(.L_x_23401) ;  /* 0x00000c6000007947 */ /* 0x000fea0003800000 */
.L_x_23435:
        /* <DEDUP_REMOVED lines=9> */
.L_x_23442:
[----:B----4-:R-:W4:Y:S02]  /*6b20*/  LDG.E.U16 R2, [R2.64] ;  /* 0x0000002402027981 */ /* 0x010f24000c1e1500 */
[----:B----4-:R-:W-:-:S06]  /*6b30*/  HADD2.F32 R24, -RZ, R2.H0_H0 ;  /* 0x20000002ff187230 */ /* 0x010fcc0000004100 */
[----:B------:R-:W0:Y:S01]  /*6b40*/  F2I.S64.TRUNC R24, R24 ;  /* 0x0000001800187311 */ /* 0x000e22000020d900 */
[----:B------:R-:W-:Y:S05]  /*6b50*/  BRA `(.L_x_23401) ;  /* 0x00000b9000007947 */ /* 0x000fea0003800000 */
.L_x_23441:
        /* <DEDUP_REMOVED lines=9> */
.L_x_23444:
[----:B----4-:R-:W4:Y:S02]  /*6bf0*/  LDG.E.U16 R2, [R2.64] ;  /* 0x0000002402027981 */ /* 0x010f24000c1e1500 */
[----:B----4-:R-:W-:-:S06]  /*6c00*/  HADD2.F32 R24, -RZ, R2.H0_H0 ;  /* 0x20000002ff187230 */ /* 0x010fcc0000004100 */
[----:B------:R-:W0:Y:S01]  /*6c10*/  F2I.S64.TRUNC R24, R24 ;  /* 0x0000001800187311 */ /* 0x000e22000020d900 */
[----:B------:R-:W-:Y:S05]  /*6c20*/  BRA `(.L_x_23401) ;  /* 0x00000ac000007947 */ /* 0x000fea0003800000 */
.L_x_23443:
[----:B----4-:R-:W4:Y:S02]  /*6c30*/  LDG.E.64 R2, [R2.64] ;  /* 0x0000002402027981 */ /* 0x010f24000c1e1b00 */
[----:B----4-:R0:W4:Y:S01]  /*6c40*/  F2I.S64.F64.TRUNC R24, R2 ;  /* 0x0000000200187311 */ /* 0x010122000030d900 */
[----:B------:R-:W-:Y:S05]  /*6c50*/  BRA `(.L_x_23401) ;  /* 0x00000a9000007947 */ /* 0x000fea0003800000 */
.L_x_23434:
        /* <DEDUP_REMOVED lines=13> */
.L_x_23447:
[----:B----4-:R-:W4:Y:S02]  /*6d30*/  LDG.E.64 R2, [R2.64] ;  /* 0x0000002402027981 */ /* 0x010f24000c1e1b00 */
[----:B----4-:R0:W4:Y:S01]  /*6d40*/  F2I.S64.F64.TRUNC R24, R2 ;  /* 0x0000000200187311 */ /* 0x010122000030d900 */
[----:B------:R-:W-:Y:S05]  /*6d50*/  BRA `(.L_x_23401) ;  /* 0x0000099000007947 */ /* 0x000fea0003800000 */
.L_x_23446:
        /* <DEDUP_REMOVED lines=27> */
.L_x_23449:
        /* <DEDUP_REMOVED lines=14> */
.L_x_23448:
[----:B----4-:R-:W4:Y:S02]  /*6ff0*/  LDG.E.U16 R24, [R2.64] ;  /* 0x0000002402187981 */ /* 0x010f24000c1e1500 */
[----:B----4-:R-:W-:-:S06]  /*7000*/  PRMT R24, RZ, 0x5410, R24 ;  /* 0x00005410ff187816 */ /* 0x010fcc0000000018 */
[----:B------:R-:W0:Y:S01]  /*7010*/  F2I.S64.TRUNC R24, R24 ;  /* 0x0000001800187311 */ /* 0x000e22000020d900 */
[----:B------:R-:W-:Y:S05]  /*7020*/  BRA `(.L_x_23401) ;  /* 0x000006c000007947 */ /* 0x000fea0003800000 */
.L_x_23445:
        /* <DEDUP_REMOVED lines=11> */
.L_x_23452:
        /* <DEDUP_REMOVED lines=21> */
.L_x_23456:
[----:B------:R-:W-:Y:S05]  /*7230*/  BSYNC B1 ;  /* 0x0000000000017941 */ /* 0x000fea0003800000 */
.L_x_23455:
[----:B------:R-:W-:Y:S01]  /*7240*/  IMAD.SHL.U32 R2, R2, 0x100000, RZ ;  /* 0x0010000002027824 */ /* 0x000fe200078e00ff */
[----:B------:R-:W-:-:S04]  /*7250*/  LEA R3, R0, 0x3b800000, 0x17 ;  /* 0x3b80000000037811 */ /* 0x000fc800078eb8ff */
[----:B------:R-:W-:Y:S02]  /*7260*/  LOP3.LUT R24, R3, R2, R24, 0xfe, !PT ;  /* 0x0000000203187212 */ /* 0x000fe400078efe18 */
.L_x_23454:
[----:B------:R-:W-:Y:S05]  /*7270*/  BSYNC B0 ;  /* 0x0000000000007941 */ /* 0x000fea0003800000 */
.L_x_23453:
[----:B------:R-:W0:Y:S01]  /*7280*/  F2I.S64.TRUNC R24, R24 ;  /* 0x0000001800187311 */ /* 0x000e22000020d900 */
[----:B------:R-:W-:Y:S05]  /*7290*/  BRA `(.L_x_23401) ;  /* 0x0000045000007947 */ /* 0x000fea0003800000 */
.L_x_23451:
        /* <DEDUP_REMOVED lines=21> */
.L_x_23460:
[----:B------:R-:W-:Y:S05]  /*73f0*/  BSYNC B1 ;  /* 0x0000000000017941 */ /* 0x000fea0003800000 */
.L_x_23459:
[----:B------:R-:W-:Y:S01]  /*7400*/  IMAD.SHL.U32 R2, R2, 0x200000, RZ ;  /* 0x0020000002027824 */ /* 0x000fe200078e00ff */
[----:B------:R-:W-:-:S04]  /*7410*/  LEA R3, R0, 0x37800000, 0x17 ;  /* 0x3780000000037811 */ /* 0x000fc800078eb8ff */
[----:B------:R-:W-:Y:S02]  /*7420*/  LOP3.LUT R24, R3, R2, R24, 0xfe, !PT ;  /* 0x0000000203187212 */ /* 0x000fe400078efe18 */
.L_x_23458:
[----:B------:R-:W-:Y:S05]  /*7430*/  BSYNC B0 ;  /* 0x0000000000007941 */ /* 0x000fea0003800000 */
.L_x_23457:
[----:B------:R-:W0:Y:S01]  /*7440*/  F2I.S64.TRUNC R24, R24 ;  /* 0x0000001800187311 */ /* 0x000e22000020d900 */
[----:B------:R-:W-:Y:S05]  /*7450*/  BRA `(.L_x_23401) ;  /* 0x0000029000007947 */ /* 0x000fea0003800000 */
.L_x_23450:
        /* <DEDUP_REMOVED lines=14> */
.L_x_23464:
[----:B------:R-:W-:Y:S05]  /*7540*/  BSYNC B0 ;  /* 0x0000000000007941 */ /* 0x000fea0003800000 */
.L_x_23463:
[----:B------:R-:W0:Y:S01]  /*7550*/  F2I.S64.TRUNC R24, R24 ;  /* 0x0000001800187311 */ /* 0x000e22000020d900 */
[----:B------:R-:W-:Y:S05]  /*7560*/  BRA `(.L_x_23401) ;  /* 0x0000018000007947 */ /* 0x000fea0003800000 */
.L_x_23438:
        /* <DEDUP_REMOVED lines=20> */
.L_x_23462:
[----:B------:R0:W5:Y:S01]  /*76b0*/  LDG.E.64 R24, [R2.64] ;  /* 0x0000002402187981 */ /* 0x000162000c1e1b00 */
[----:B------:R-:W-:Y:S05]  /*76c0*/  BRA `(.L_x_23401) ;  /* 0x0000002000007947 */ /* 0x000fea0003800000 */
.L_x_23461:
[----:B------:R0:W5:Y:S01]  /*76d0*/  LDG.E R24, [R2.64] ;  /* 0x0000002402187981 */ /* 0x000162000c1e1900 */
[----:B------:R-:W-:-:S03]  /*76e0*/  IMAD.MOV.U32 R25, RZ, RZ, RZ ;  /* 0x000000ffff197224 */ /* 0x000fc600078e00ff */
.L_x_23401:
[----:B------:R-:W-:Y:S05]  /*76f0*/  BSYNC B6 ;  /* 0x0000000000067941 */ /* 0x000fea0003800000 */
.L_x_23400:
[----:B------:R-:W4:Y:S01]  /*7700*/  S2R R37, SR_TID.X ;  /* 0x0000000000257919 */ /* 0x000f220000002100 */
[----:B------:R-:W3:Y:S01]  /*7710*/  LDC.U8 R35, c[0x0][0x190] ;  /* 0x00006400ff237b82 */ /* 0x000ee20000000000 */
[----:B--2--5:R-:W-:Y:S01]  /*7720*/  LOP3.LUT P0, RZ, R28, R30, RZ, 0xfc, !PT ;  /* 0x0000001e1cff7212 */ /* 0x024fe2000780fcff */
[----:B------:R-:W-:Y:S01]  /*7730*/  BSSY B6, `(.L_x_23465) ;  /* 0x00000f8000067945 */ /* 0x000fe20003800000 */
[----:B01-3--:R-:W-:Y:S02]  /*7740*/  LOP3.LUT P1, RZ, R26, R32, RZ, 0xfc, !PT ;  /* 0x000000201aff7212 */ /* 0x00bfe4000782fcff */
[----:B----4-:R-:W-:Y:S02]  /*7750*/  LOP3.LUT P3, RZ, R16, R22, RZ, 0xfc, !PT ;  /* 0x0000001610ff7212 */ /* 0x010fe4000786fcff */
[----:B------:R-:W-:-:S02]  /*7760*/  LOP3.LUT P2, RZ, R24, R18, RZ, 0xfc, !PT ;  /* 0x0000001218ff7212 */ /* 0x000fc4000784fcff */
[----:B------:R-:W-:Y:S02]  /*7770*/  LOP3.LUT P0, RZ, R29, R31, RZ, 0xfc, P0 ;  /* 0x0000001f1dff7212 */ /* 0x000fe4000000fcff */
[----:B------:R-:W-:Y:S02]  /*7780*/  LOP3.LUT P1, RZ, R27, R33, RZ, 0xfc, P1 ;  /* 0x000000211bff7212 */ /* 0x000fe4000082fcff */
[----:B------:R-:W-:Y:S02]  /*7790*/  LOP3.LUT P3, RZ, R17, R23, RZ, 0xfc, P3 ;  /* 0x0000001711ff7212 */ /* 0x000fe4000186fcff */
[----:B------:R-:W-:Y:S02]  /*77a0*/  LOP3.LUT P2, RZ, R25, R19, RZ, 0xfc, P2 ;  /* 0x0000001319ff7212 */ /* 0x000fe4000104fcff */
[----:B------:R-:W-:Y:S02]  /*77b0*/  SEL R4, RZ, 0x1, !P0 ;  /* 0x00000001ff047807 */ /* 0x000fe40004000000 */
[----:B------:R-:W-:-:S02]  /*77c0*/  SEL R22, RZ, 0x1, !P1 ;  /* 0x00000001ff167807 */ /* 0x000fc40004800000 */
[----:B------:R-:W-:Y:S02]  /*77d0*/  SEL R18, RZ, 0x1, !P3 ;  /* 0x00000001ff127807 */ /* 0x000fe40005800000 */
        /* <DEDUP_REMOVED lines=22> */
.L_x_23470:
[----:B------:R0:W-:Y:S01]  /*7940*/  STG.E.U8 [R2.64], R4 ;  /* 0x0000000402007986 */ /* 0x0001e2000c101124 */
[----:B------:R-:W-:Y:S05]  /*7950*/  BRA `(.L_x_23466) ;  /* 0x00000d5000007947 */ /* 0x000fea0003800000 */
.L_x_23469:
        /* <DEDUP_REMOVED lines=9> */
.L_x_23473:
[----:B------:R0:W-:Y:S01]  /*79f0*/  STG.E [R2.64], R4 ;  /* 0x0000000402007986 */ /* 0x0001e2000c101924 */
[----:B------:R-:W-:Y:S05]  /*7a00*/  BRA `(.L_x_23466) ;  /* 0x00000ca000007947 */ /* 0x000fea0003800000 */
.L_x_23472:
[----:B------:R0:W-:Y:S01]  /*7a10*/  STG.E.U16 [R2.64], R4 ;  /* 0x0000000402007986 */ /* 0x0001e2000c101524 */
[----:B------:R-:W-:Y:S05]  /*7a20*/  BRA `(.L_x_23466) ;  /* 0x00000c8000007947 */ /* 0x000fea0003800000 */
.L_x_23468:
        /* <DEDUP_REMOVED lines=9> */
.L_x_23475:
[----:B------:R-:W0:Y:S02]  /*7ac0*/  I2F.S16 R0, R4 ;  /* 0x0000000400007306 */ /* 0x000e240000101400 */
[----:B0-----:R-:W-:-:S05]  /*7ad0*/  F2FP.PACK_AB R0, RZ, R0 ;  /* 0x00000000ff00723e */ /* 0x001fca00000000ff */
[----:B------:R0:W-:Y:S01]  /*7ae0*/  STG.E.U16 [R2.64], R0 ;  /* 0x0000000002007986 */ /* 0x0001e2000c101524 */
[----:B------:R-:W-:Y:S05]  /*7af0*/  BRA `(.L_x_23466) ;  /* 0x00000bb000007947 */ /* 0x000fea0003800000 */
.L_x_23474:
        /* <DEDUP_REMOVED lines=10> */
.L_x_23477:
[----:B------:R-:W0:Y:S02]  /*7ba0*/  I2F.S16 R4, R4 ;  /* 0x0000000400047306 */ /* 0x000e240000101400 */
[----:B0-----:R-:W-:-:S04]  /*7bb0*/  F2FP.PACK_AB R5, RZ, R4 ;  /* 0x00000004ff05723e */ /* 0x001fc800000000ff */
[----:B------:R-:W-:-:S05]  /*7bc0*/  PRMT R5, R5, 0x5410, RZ ;  /* 0x0000541005057816 */ /* 0x000fca00000000ff */
[----:B------:R0:W-:Y:S01]  /*7bd0*/  STG.E [R2.64], R5 ;  /* 0x0000000502007986 */ /* 0x0001e2000c101924 */
[----:B------:R-:W-:Y:S05]  /*7be0*/  BRA `(.L_x_23466) ;  /* 0x00000ac000007947 */ /* 0x000fea0003800000 */
.L_x_23476:
[----:B------:R-:W0:Y:S02]  /*7bf0*/  I2F.F64.S16 R4, R4 ;  /* 0x0000000400047312 */ /* 0x000e240000101c00 */
[----:B0-----:R0:W-:Y:S01]  /*7c00*/  STG.E.64 [R2.64], R4 ;  /* 0x0000000402007986 */ /* 0x0011e2000c101b24 */
[----:B------:R-:W-:Y:S05]  /*7c10*/  BRA `(.L_x_23466) ;  /* 0x00000a9000007947 */ /* 0x000fea0003800000 */
.L_x_23467:
        /* <DEDUP_REMOVED lines=10> */
.L_x_23480:
[----:B------:R-:W0:Y:S01]  /*7cc0*/  I2F.F64.S16 R4, R4 ;  /* 0x0000000400047312 */ /* 0x000e220000101c00 */
[----:B------:R-:W-:-:S05]  /*7cd0*/  CS2R R6, SRZ ;  /* 0x0000000000067805 */ /* 0x000fca000001ff00 */
[----:B0-----:R0:W-:Y:S01]  /*7ce0*/  STG.E.128 [R2.64], R4 ;  /* 0x0000000402007986 */ /* 0x0011e2000c101d24 */
[----:B------:R-:W-:Y:S05]  /*7cf0*/  BRA `(.L_x_23466) ;  /* 0x000009b000007947 */ /* 0x000fea0003800000 */
.L_x_23479:
        /* <DEDUP_REMOVED lines=21> */
.L_x_23484:
[----:B------:R-:W-:Y:S05]  /*7e50*/  BSYNC B0 ;  /* 0x0000000000007941 */ /* 0x000fea0003800000 */
.L_x_23483:
[----:B------:R-:W-:-:S05]  /*7e60*/  LOP3.LUT R5, R0, R5, RZ, 0xfc, !PT ;  /* 0x0000000500057212 */ /* 0x000fca00078efcff */
[----:B------:R0:W-:Y:S01]  /*7e70*/  STG.E.U8 [R2.64], R5 ;  /* 0x0000000502007986 */ /* 0x0001e2000c101124 */
[----:B------:R-:W-:Y:S05]  /*7e80*/  BRA `(.L_x_23466) ;  /* 0x0000082000007947 */ /* 0x000fea0003800000 */
.L_x_23482:
        /* <DEDUP_REMOVED lines=13> */
.L_x_23486:
[----:B------:R-:W-:Y:S01]  /*7f60*/  IMAD.MOV.U32 R0, RZ, RZ, 0x7f ;  /* 0x0000007fff007424 */ /* 0x000fe200078e00ff */
[----:B------:R-:W-:-:S04]  /*7f70*/  ISETP.GT.U32.AND P0, PT, R5, 0x7f800000, PT ;  /* 0x7f8000000500780c */ /* 0x000fc80003f04070 */
[----:B------:R-:W-:-:S04]  /*7f80*/  SEL R0, R0, 0x7c, P0 ;  /* 0x0000007c00007807 */ /* 0x000fc80000000000 */
.L_x_23487:
[----:B------:R-:W-:Y:S05]  /*7f90*/  BSYNC B0 ;  /* 0x0000000000007941 */ /* 0x000fea0003800000 */
.L_x_23485:
[----:B------:R-:W-:-:S04]  /*7fa0*/  LOP3.LUT R4, R7, 0x80000000, RZ, 0xc0, !PT ;  /* 0x8000000007047812 */ /* 0x000fc800078ec0ff */
[----:B------:R-:W-:-:S04]  /*7fb0*/  SHF.R.U32.HI R5, RZ, 0x18, R4 ;  /* 0x00000018ff057819 */ /* 0x000fc80000011604 */
[----:B------:R-:W-:-:S05]  /*7fc0*/  LOP3.LUT R5, R0, R5, RZ, 0xfc, !PT ;  /* 0x0000000500057212 */ /* 0x000fca00078efcff */
[----:B------:R0:W-:Y:S01]  /*7fd0*/  STG.E.U8 [R2.64], R5 ;  /* 0x0000000502007986 */ /* 0x0001e2000c101124 */
[----:B------:R-:W-:Y:S05]  /*7fe0*/  BRA `(.L_x_23466) ;  /* 0x000006c000007947 */ /* 0x000fea0003800000 */
.L_x_23481:
[----:B------:R-:W0:Y:S02]  /*7ff0*/  I2F.S16 R0, R4 ;  /* 0x0000000400007306 */ /* 0x000e240000101400 */
[----:B0-----:R-:W-:-:S05]  /*8000*/  F2FP.BF16.PACK_AB R0, RZ, R0 ;  /* 0x00000000ff00723e */ /* 0x001fca00000010ff */
[----:B------:R0:W-:Y:S01]  /*8010*/  STG.E.U16 [R2.64], R0 ;  /* 0x0000000002007986 */ /* 0x0001e2000c101524 */
[----:B------:R-:W-:Y:S05]  /*8020*/  BRA `(.L_x_23466) ;  /* 0x0000068000007947 */ /* 0x000fea0003800000 */
.L_x_23478:
        /* <DEDUP_REMOVED lines=10> */
.L_x_23490:
        /* <DEDUP_REMOVED lines=17> */
.L_x_23493:
[----:B------:R-:W-:-:S04]  /*81e0*/  LOP3.LUT R0, R7, 0x80000000, RZ, 0xc0, !PT ;  /* 0x8000000007007812 */ /* 0x000fc800078ec0ff */
[----:B------:R-:W-:-:S04]  /*81f0*/  SHF.R.U32.HI R5, RZ, 0x18, R0 ;  /* 0x00000018ff057819 */ /* 0x000fc80000011600 */
[----:B------:R-:W-:-:S04]  /*8200*/  LOP3.LUT R4, R4, R5, RZ, 0xfc, !PT ;  /* 0x0000000504047212 */ /* 0x000fc800078efcff */
[----:B------:R-:W-:Y:S02]  /*8210*/  PRMT R0, R4, 0x7610, R0 ;  /* 0x0000761004007816 */ /* 0x000fe40000000000 */
.L_x_23492:
[----:B------:R-:W-:Y:S05]  /*8220*/  BSYNC B0 ;  /* 0x0000000000007941 */ /* 0x000fea0003800000 */
.L_x_23491:
[----:B------:R0:W-:Y:S01]  /*8230*/  STG.E.U8 [R2.64], R0 ;  /* 0x0000000002007986 */ /* 0x0001e2000c101124 */
[----:B------:R-:W-:Y:S05]  /*8240*/  BRA `(.L_x_23466) ;  /* 0x0000046000007947 */ /* 0x000fea0003800000 */
.L_x_23489:
        /* <DEDUP_REMOVED lines=17> */
.L_x_23496:
[----:B------:R-:W-:-:S04]  /*8360*/  LOP3.LUT R0, R7, 0x80000000, RZ, 0xc0, !PT ;  /* 0x8000000007007812 */ /* 0x000fc800078ec0ff */
[----:B------:R-:W-:-:S04]  /*8370*/  SHF.R.U32.HI R5, RZ, 0x18, R0 ;  /* 0x00000018ff057819 */ /* 0x000fc80000011600 */
[----:B------:R-:W-:-:S04]  /*8380*/  LOP3.LUT R4, R4, R5, RZ, 0xfc, !PT ;  /* 0x0000000504047212 */ /* 0x000fc800078efcff */
[----:B------:R-:W-:Y:S02]  /*8390*/  PRMT R0, R4, 0x7610, R0 ;  /* 0x0000761004007816 */ /* 0x000fe40000000000 */
.L_x_23495:
[----:B------:R-:W-:Y:S05]  /*83a0*/  BSYNC B0 ;  /* 0x0000000000007941 */ /* 0x000fea0003800000 */
.L_x_23494:
[----:B------:R0:W-:Y:S01]  /*83b0*/  STG.E.U8 [R2.64], R0 ;  /* 0x0000000002007986 */ /* 0x0001e2000c101124 */
[----:B------:R-:W-:Y:S05]  /*83c0*/  BRA `(.L_x_23466) ;  /* 0x000002e000007947 */ /* 0x000fea0003800000 */
.L_x_23488:
        /* <DEDUP_REMOVED lines=22> */
.L_x_23471:
        /* <DEDUP_REMOVED lines=20> */
.L_x_23498:
[----:B------:R-:W-:-:S05]  /*8670*/  IMAD.MOV.U32 R5, RZ, RZ, RZ ;  /* 0x000000ffff057224 */ /* 0x000fca00078e00ff */
[----:B------:R0:W-:Y:S01]  /*8680*/  STG.E.64 [R2.64], R4 ;  /* 0x0000000402007986 */ /* 0x0001e2000c101b24 */
[----:B------:R-:W-:Y:S05]  /*8690*/  BRA `(.L_x_23466) ;  /* 0x0000001000007947 */ /* 0x000fea0003800000 */
.L_x_23497:
[----:B------:R0:W-:Y:S02]  /*86a0*/  STG.E [R2.64], R4 ;  /* 0x0000000402007986 */ /* 0x0001e4000c101924 */
.L_x_23466:
[----:B------:R-:W-:Y:S05]  /*86b0*/  BSYNC B6 ;  /* 0x0000000000067941 */ /* 0x000fea0003800000 */
.L_x_23465:
        /* <DEDUP_REMOVED lines=21> */
.L_x_23504:
[----:B------:R0:W-:Y:S01]  /*8810*/  STG.E.U8 [R2.64], R22 ;  /* 0x0000001602007986 */ /* 0x0001e2000c101124 */
[----:B------:R-:W-:Y:S05]  /*8820*/  BRA `(.L_x_23506) ;  /* 0x00000d5000007947 */ /* 0x000fea0003800000 */
.L_x_23503:
        /* <DEDUP_REMOVED lines=9> */
.L_x_23508:
[----:B------:R0:W-:Y:S01]  /*88c0*/  STG.E [R2.64], R22 ;  /* 0x0000001602007986 */ /* 0x0001e2000c101924 */
[----:B------:R-:W-:Y:S05]  /*88d0*/  BRA `(.L_x_23506) ;  /* 0x00000ca000007947 */ /* 0x000fea0003800000 */
.L_x_23507:
[----:B------:R0:W-:Y:S01]  /*88e0*/  STG.E.U16 [R2.64], R22 ;  /* 0x0000001602007986 */ /* 0x0001e2000c101524 */
[----:B------:R-:W-:Y:S05]  /*88f0*/  BRA `(.L_x_23506) ;  /* 0x00000c8000007947 */ /* 0x000fea0003800000 */
.L_x_23502:
        /* <DEDUP_REMOVED lines=9> */
.L_x_23510:
[----:B------:R-:W0:Y:S02]  /*8990*/  I2F.S16 R0, R22 ;  /* 0x0000001600007306 */ /* 0x000e240000101400 */
[----:B0-----:R-:W-:-:S05]  /*89a0*/  F2FP.PACK_AB R0, RZ, R0 ;  /* 0x00000000ff00723e */ /* 0x001fca00000000ff */
[----:B------:R0:W-:Y:S01]  /*89b0*/  STG.E.U16 [R2.64], R0 ;  /* 0x0000000002007986 */ /* 0x0001e2000c101524 */
[----:B------:R-:W-:Y:S05]  /*89c0*/  BRA `(.L_x_23506) ;  /* 0x00000bb000007947 */ /* 0x000fea0003800000 */
.L_x_23509:
        /* <DEDUP_REMOVED lines=10> */
.L_x_23512:
[----:B------:R-:W0:Y:S02]  /*8a70*/  I2F.S16 R22, R22 ;  /* 0x0000001600167306 */ /* 0x000e240000101400 */
[----:B0-----:R-:W-:-:S04]  /*8a80*/  F2FP.PACK_AB R5, RZ, R22 ;  /* 0x00000016ff05723e */ /* 0x001fc800000000ff */
[----:B------:R-:W-:-:S05]  /*8a90*/  PRMT R5, R5, 0x5410, RZ ;  /* 0x0000541005057816 */ /* 0x000fca00000000ff */
[----:B------:R0:W-:Y:S01]  /*8aa0*/  STG.E [R2.64], R5 ;  /* 0x0000000502007986 */ /* 0x0001e2000c101924 */
[----:B------:R-:W-:Y:S05]  /*8ab0*/  BRA `(.L_x_23506) ;  /* 0x00000ac000007947 */ /* 0x000fea0003800000 */
.L_x_23511:
[----:B------:R-:W0:Y:S02]  /*8ac0*/  I2F.F64.S16 R22, R22 ;  /* 0x0000001600167312 */ /* 0x000e240000101c00 */
[----:B0-----:R0:W-:Y:S01]  /*8ad0*/  STG.E.64 [R2.64], R22 ;  /* 0x0000001602007986 */ /* 0x0011e2000c101b24 */
[----:B------:R-:W-:Y:S05]  /*8ae0*/  BRA `(.L_x_23506) ;  /* 0x00000a9000007947 */ /* 0x000fea0003800000 */
.L_x_23501:
        /* <DEDUP_REMOVED lines=10> */
.L_x_23515:
[----:B------:R-:W0:Y:S01]  /*8b90*/  I2F.F64.S16 R4, R22 ;  /* 0x0000001600047312 */ /* 0x000e220000101c00 */
[----:B------:R-:W-:-:S05]  /*8ba0*/  CS2R R6, SRZ ;  /* 0x0000000000067805 */ /* 0x000fca000001ff00 */
[----:B0-----:R0:W-:Y:S01]  /*8bb0*/  STG.E.128 [R2.64], R4 ;  /* 0x0000000402007986 */ /* 0x0011e2000c101d24 */
[----:B------:R-:W-:Y:S05]  /*8bc0*/  BRA `(.L_x_23506) ;  /* 0x000009b000007947 */ /* 0x000fea0003800000 */
.L_x_23514:
        /* <DEDUP_REMOVED lines=21> */
.L_x_23519:
[----:B------:R-:W-:Y:S05]  /*8d20*/  BSYNC B0 ;  /* 0x0000000000007941 */ /* 0x000fea0003800000 */
.L_x_23518:
[----:B------:R-:W-:-:S05]  /*8d30*/  LOP3.LUT R5, R0, R5, RZ, 0xfc, !PT ;  /* 0x0000000500057212 */ /* 0x000fca00078efcff */
[----:B------:R0:W-:Y:S01]  /*8d40*/  STG.E.U8 [R2.64], R5 ;  /* 0x0000000502007986 */ /* 0x0001e2000c101124 */
[----:B------:R-:W-:Y:S05]  /*8d50*/  BRA `(.L_x_23506) ;  /* 0x0000082000007947 */ /* 0x000fea0003800000 */
.L_x_23517:
        /* <DEDUP_REMOVED lines=13> */
.L_x_23521:
[----:B------:R-:W-:Y:S01]  /*8e30*/  IMAD.MOV.U32 R0, RZ, RZ, 0x7f ;  /* 0x0000007fff007424 */ /* 0x000fe200078e00ff */
[----:B------:R-:W-:-:S04]  /*8e40*/  ISETP.GT.U32.AND P0, PT, R4, 0x7f800000, PT ;  /* 0x7f8000000400780c */ /* 0x000fc80003f04070 */
[----:B------:R-:W-:-:S04]  /*8e50*/  SEL R0, R0, 0x7c, P0 ;  /* 0x0000007c00007807 */ /* 0x000fc80000000000 */
.L_x_23522:
[----:B------:R-:W-:Y:S05]  /*8e60*/  BSYNC B0 ;  /* 0x0000000000007941 */ /* 0x000fea0003800000 */
.L_x_23520:
[----:B------:R-:W-:-:S04]  /*8e70*/  LOP3.LUT R4, R5, 0x80000000, RZ, 0xc0, !PT ;  /* 0x8000000005047812 */ /* 0x000fc800078ec0ff */
[----:B------:R-:W-:-:S04]  /*8e80*/  SHF.R.U32.HI R5, RZ, 0x18, R4 ;  /* 0x00000018ff057819 */ /* 0x000fc80000011604 */
[----:B------:R-:W-:-:S05]  /*8e90*/  LOP3.LUT R5, R0, R5, RZ, 0xfc, !PT ;  /* 0x0000000500057212 */ /* 0x000fca00078efcff */
[----:B------:R0:W-:Y:S01]  /*8ea0*/  STG.E.U8 [R2.64], R5 ;  /* 0x0000000502007986 */ /* 0x0001e2000c101124 */
[----:B------:R-:W-:Y:S05]  /*8eb0*/  BRA `(.L_x_23506) ;  /* 0x000006c000007947 */ /* 0x000fea0003800000 */
.L_x_23516:
[----:B------:R-:W0:Y:S02]  /*8ec0*/  I2F.S16 R0, R22 ;  /* 0x0000001600007306 */ /* 0x000e240000101400 */
[----:B0-----:R-:W-:-:S05]  /*8ed0*/  F2FP.BF16.PACK_AB R0, RZ, R0 ;  /* 0x00000000ff00723e */ /* 0x001fca00000010ff */
[----:B------:R0:W-:Y:S01]  /*8ee0*/  STG.E.U16 [R2.64], R0 ;  /* 0x0000000002007986 */ /* 0x0001e2000c101524 */
[----:B------:R-:W-:Y:S05]  /*8ef0*/  BRA `(.L_x_23506) ;  /* 0x0000068000007947 */ /* 0x000fea0003800000 */
.L_x_23513:
        /* <DEDUP_REMOVED lines=10> */
.L_x_23525:
        /* <DEDUP_REMOVED lines=17> */
.L_x_23528:
[----:B------:R-:W-:-:S04]  /*90b0*/  LOP3.LUT R0, R7, 0x80000000, RZ, 0xc0, !PT ;  /* 0x8000000007007812 */ /* 0x000fc800078ec0ff */
[----:B------:R-:W-:-:S04]  /*90c0*/  SHF.R.U32.HI R5, RZ, 0x18, R0 ;  /* 0x00000018ff057819 */ /* 0x000fc80000011600 */
[----:B------:R-:W-:-:S04]  /*90d0*/  LOP3.LUT R4, R4, R5, RZ, 0xfc, !PT ;  /* 0x0000000504047212 */ /* 0x000fc800078efcff */
[----:B------:R-:W-:Y:S02]  /*90e0*/  PRMT R0, R4, 0x7610, R0 ;  /* 0x0000761004007816 */ /* 0x000fe40000000000 */
.L_x_23527:
[----:B------:R-:W-:Y:S05]  /*90f0*/  BSYNC B0 ;  /* 0x0000000000007941 */ /* 0x000fea0003800000 */
.L_x_23526:
[----:B------:R0:W-:Y:S01]  /*9100*/  STG.E.U8 [R2.64], R0 ;  /* 0x0000000002007986 */ /* 0x0001e2000c101124 */
[----:B------:R-:W-:Y:S05]  /*9110*/  BRA `(.L_x_23506) ;  /* 0x0000046000007947 */ /* 0x000fea0003800000 */
.L_x_23524:
        /* <DEDUP_REMOVED lines=17> */
.L_x_23531:
[----:B------:R-:W-:-:S04]  /*9230*/  LOP3.LUT R0, R7, 0x80000000, RZ, 0xc0, !PT ;  /* 0x8000000007007812 */ /* 0x000fc800078ec0ff */
[----:B------:R-:W-:-:S04]  /*9240*/  SHF.R.U32.HI R5, RZ, 0x18, R0 ;  /* 0x00000018ff057819 */ /* 0x000fc80000011600 */
[----:B------:R-:W-:-:S04]  /*9250*/  LOP3.LUT R4, R4, R5, RZ, 0xfc, !PT ;  /* 0x0000000504047212 */ /* 0x000fc800078efcff */
[----:B------:R-:W-:Y:S02]  /*9260*/  PRMT R0, R4, 0x7610, R0 ;  /* 0x0000761004007816 */ /* 0x000fe40000000000 */
.L_x_23530:
[----:B------:R-:W-:Y:S05]  /*9270*/  BSYNC B0 ;  /* 0x0000000000007941 */ /* 0x000fea0003800000 */
.L_x_23529:
[----:B------:R0:W-:Y:S01]  /*9280*/  STG.E.U8 [R2.64], R0 ;  /* 0x0000000002007986 */ /* 0x0001e2000c101124 */
[----:B------:R-:W-:Y:S05]  /*9290*/  BRA `(.L_x_23506) ;  /* 0x000002e000007947 */ /* 0x000fea0003800000 */
.L_x_23523:
        /* <DEDUP_REMOVED lines=22> */
.L_x_23505:
        /* <DEDUP_REMOVED lines=20> */
.L_x_23533:
[----:B------:R-:W-:-:S05]  /*9540*/  IMAD.MOV.U32 R23, RZ, RZ, RZ ;  /* 0x000000ffff177224 */ /* 0x000fca00078e00ff */
[----:B------:R0:W-:Y:S01]  /*9550*/  STG.E.64 [R2.64], R22 ;  /* 0x0000001602007986 */ /* 0x0001e2000c101b24 */
[----:B------:R-:W-:Y:S05]  /*9560*/  BRA `(.L_x_23506) ;  /* 0x0000001000007947 */ /* 0x000fea0003800000 */
.L_x_23532:
[----:B------:R0:W-:Y:S02]  /*9570*/  STG.E [R2.64], R22 ;  /* 0x0000001602007986 */ /* 0x0001e4000c101924 */
.L_x_23506:
        /* <DEDUP_REMOVED lines=21> */
.L_x_23537:
[----:B------:R0:W-:Y:S01]  /*96d0*/  STG.E.U8 [R2.64], R18 ;  /* 0x0000001202007986 */ /* 0x0001e2000c101124 */
[----:B------:R-:W-:Y:S05]  /*96e0*/  BRA `(.L_x_23539) ;  /* 0x00000d5000007947 */ /* 0x000fea0003800000 */
.L_x_23536:
        /* <DEDUP_REMOVED lines=9> */
.L_x_23541:
[----:B------:R0:W-:Y:S01]  /*9780*/  STG.E [R2.64], R18 ;  /* 0x0000001202007986 */ /* 0x0001e2000c101924 */
[----:B------:R-:W-:Y:S05]  /*9790*/  BRA `(.L_x_23539) ;  /* 0x00000ca000007947 */ /* 0x000fea0003800000 */
.L_x_23540:
[----:B------:R0:W-:Y:S01]  /*97a0*/  STG.E.U16 [R2.64], R18 ;  /* 0x0000001202007986 */ /* 0x0001e2000c101524 */
[----:B------:R-:W-:Y:S05]  /*97b0*/  BRA `(.L_x_23539) ;  /* 0x00000c8000007947 */ /* 0x000fea0003800000 */
.L_x_23535:
        /* <DEDUP_REMOVED lines=9> */
.L_x_23543:
[----:B------:R-:W0:Y:S02]  /*9850*/  I2F.S16 R0, R18 ;  /* 0x0000001200007306 */ /* 0x000e240000101400 */
[----:B0-----:R-:W-:-:S05]  /*9860*/  F2FP.PACK_AB R0, RZ, R0 ;  /* 0x00000000ff00723e */ /* 0x001fca00000000ff */
[----:B------:R0:W-:Y:S01]  /*9870*/  STG.E.U16 [R2.64], R0 ;  /* 0x0000000002007986 */ /* 0x0001e2000c101524 */
[----:B------:R-:W-:Y:S05]  /*9880*/  BRA `(.L_x_23539) ;  /* 0x00000bb000007947 */ /* 0x000fea0003800000 */
.L_x_23542:
        /* <DEDUP_REMOVED lines=10> */
.L_x_23545:
[----:B------:R-:W0:Y:S02]  /*9930*/  I2F.S16 R18, R18 ;  /* 0x0000001200127306 */ /* 0x000e240000101400 */
[----:B0-----:R-:W-:-:S04]  /*9940*/  F2FP.PACK_AB R5, RZ, R18 ;  /* 0x00000012ff05723e */ /* 0x001fc800000000ff */
[----:B------:R-:W-:-:S05]  /*9950*/  PRMT R5, R5, 0x5410, RZ ;  /* 0x0000541005057816 */ /* 0x000fca00000000ff */
[----:B------:R0:W-:Y:S01]  /*9960*/  STG.E [R2.64], R5 ;  /* 0x0000000502007986 */ /* 0x0001e2000c101924 */
[----:B------:R-:W-:Y:S05]  /*9970*/  BRA `(.L_x_23539) ;  /* 0x00000ac000007947 */ /* 0x000fea0003800000 */
.L_x_23544:
[----:B------:R-:W0:Y:S02]  /*9980*/  I2F.F64.S16 R18, R18 ;  /* 0x0000001200127312 */ /* 0x000e240000101c00 */
[----:B0-----:R0:W-:Y:S01]  /*9990*/  STG.E.64 [R2.64], R18 ;  /* 0x0000001202007986 */ /* 0x0011e2000c101b24 */
[----:B------:R-:W-:Y:S05]  /*99a0*/  BRA `(.L_x_23539) ;  /* 0x00000a9000007947 */ /* 0x000fea0003800000 */
.L_x_23534:
        /* <DEDUP_REMOVED lines=10> */
.L_x_23548:
[----:B------:R-:W0:Y:S01]  /*9a50*/  I2F.F64.S16 R4, R18 ;  /* 0x0000001200047312 */ /* 0x000e220000101c00 */
[----:B------:R-:W-:-:S05]  /*9a60*/  CS2R R6, SRZ ;  /* 0x0000000000067805 */ /* 0x000fca000001ff00 */
[----:B0-----:R0:W-:Y:S01]  /*9a70*/  STG.E.128 [R2.64], R4 ;  /* 0x0000000402007986 */ /* 0x0011e2000c101d24 */
[----:B------:R-:W-:Y:S05]  /*9a80*/  BRA `(.L_x_23539) ;  /* 0x000009b000007947 */ /* 0x000fea0003800000 */
.L_x_23547:
        /* <DEDUP_REMOVED lines=21> */
.L_x_23552:
[----:B------:R-:W-:Y:S05]  /*9be0*/  BSYNC B0 ;  /* 0x0000000000007941 */ /* 0x000fea0003800000 */
.L_x_23551:
[----:B------:R-:W-:-:S05]  /*9bf0*/  LOP3.LUT R5, R0, R5, RZ, 0xfc, !PT ;  /* 0x0000000500057212 */ /* 0x000fca00078efcff */
[----:B------:R0:W-:Y:S01]  /*9c00*/  STG.E.U8 [R2.64], R5 ;  /* 0x0000000502007986 */ /* 0x0001e2000c101124 */
[----:B------:R-:W-:Y:S05]  /*9c10*/  BRA `(.L_x_23539) ;  /* 0x0000082000007947 */ /* 0x000fea0003800000 */
.L_x_23550:
        /* <DEDUP_REMOVED lines=13> */
.L_x_23554:
[----:B------:R-:W-:Y:S01]  /*9cf0*/  IMAD.MOV.U32 R0, RZ, RZ, 0x7f ;  /* 0x0000007fff007424 */ /* 0x000fe200078e00ff */
[----:B------:R-:W-:-:S04]  /*9d00*/  ISETP.GT.U32.AND P0, PT, R4, 0x7f800000, PT ;  /* 0x7f8000000400780c */ /* 0x000fc80003f04070 */
[----:B------:R-:W-:-:S04]  /*9d10*/  SEL R0, R0, 0x7c, P0 ;  /* 0x0000007c00007807 */ /* 0x000fc80000000000 */
.L_x_23555:
[----:B------:R-:W-:Y:S05]  /*9d20*/  BSYNC B0 ;  /* 0x0000000000007941 */ /* 0x000fea0003800000 */
.L_x_23553:
[----:B------:R-:W-:-:S04]  /*9d30*/  LOP3.LUT R4, R5, 0x80000000, RZ, 0xc0, !PT ;  /* 0x8000000005047812 */ /* 0x000fc800078ec0ff */
[----:B------:R-:W-:-:S04]  /*9d40*/  SHF.R.U32.HI R5, RZ, 0x18, R4 ;  /* 0x00000018ff057819 */ /* 0x000fc80000011604 */
[----:B------:R-:W-:-:S05]  /*9d50*/  LOP3.LUT R5, R0, R5, RZ, 0xfc, !PT ;  /* 0x0000000500057212 */ /* 0x000fca00078efcff */
[----:B------:R0:W-:Y:S01]  /*9d60*/  STG.E.U8 [R2.64], R5 ;  /* 0x0000000502007986 */ /* 0x0001e2000c101124 */
[----:B------:R-:W-:Y:S05]  /*9d70*/  BRA `(.L_x_23539) ;  /* 0x000006c000007947 */ /* 0x000fea0003800000 */
.L_x_23549:
[----:B------:R-:W0:Y:S02]  /*9d80*/  I2F.S16 R0, R18 ;  /* 0x0000001200007306 */ /* 0x000e240000101400 */
[----:B0-----:R-:W-:-:S05]  /*9d90*/  F2FP.BF16.PACK_AB R0, RZ, R0 ;  /* 0x00000000ff00723e */ /* 0x001fca00000010ff */
[----:B------:R0:W-:Y:S01]  /*9da0*/  STG.E.U16 [R2.64], R0 ;  /* 0x0000000002007986 */ /* 0x0001e2000c101524 */
[----:B------:R-:W-:Y:S05]  /*9db0*/  BRA `(.L_x_23539) ;  /* 0x0000068000007947 */ /* 0x000fea0003800000 */
.L_x_23546:
        /* <DEDUP_REMOVED lines=10> */
.L_x_23558:
        /* <DEDUP_REMOVED lines=17> */
.L_x_23561:
[----:B------:R-:W-:-:S04]  /*9f70*/  LOP3.LUT R0, R7, 0x80000000, RZ, 0xc0, !PT ;  /* 0x8000000007007812 */ /* 0x000fc800078ec0ff */
[----:B------:R-:W-:-:S04]  /*9f80*/  SHF.R.U32.HI R5, RZ, 0x18, R0 ;  /* 0x00000018ff057819 */ /* 0x000fc80000011600 */
[----:B------:R-:W-:-:S04]  /*9f90*/  LOP3.LUT R4, R4, R5, RZ, 0xfc, !PT ;  /* 0x0000000504047212 */ /* 0x000fc800078efcff */
[----:B------:R-:W-:Y:S02]  /*9fa0*/  PRMT R0, R4, 0x7610, R0 ;  /* 0x0000761004007816 */ /* 0x000fe40000000000 */
.L_x_23560:
[----:B------:R-:W-:Y:S05]  /*9fb0*/  BSYNC B0 ;  /* 0x0000000000007941 */ /* 0x000fea0003800000 */
.L_x_23559:
[----:B------:R0:W-:Y:S01]  /*9fc0*/  STG.E.U8 [R2.64], R0 ;  /* 0x0000000002007986 */ /* 0x0001e2000c101124 */
[----:B------:R-:W-:Y:S05]  /*9fd0*/  BRA `(.L_x_23539) ;  /* 0x0000046000007947 */ /* 0x000fea0003800000 */
.L_x_23557:
        /* <DEDUP_REMOVED lines=17> */
.L_x_23564:
[----:B------:R-:W-:-:S04]  /*a0f0*/  LOP3.LUT R0, R7, 0x80000000, RZ, 0xc0, !PT ;  /* 0x8000000007007812 */ /* 0x000fc800078ec0ff */
[----:B------:R-:W-:-:S04]  /*a100*/  SHF.R.U32.HI R5, RZ, 0x18, R0 ;  /* 0x00000018ff057819 */ /* 0x000fc80000011600 */
[----:B------:R-:W-:-:S04]  /*a110*/  LOP3.LUT R4, R4, R5, RZ, 0xfc, !PT ;  /* 0x0000000504047212 */ /* 0x000fc800078efcff */
[----:B------:R-:W-:Y:S02]  /*a120*/  PRMT R0, R4, 0x7610, R0 ;  /* 0x0000761004007816 */ /* 0x000fe40000000000 */
.L_x_23563:
[----:B------:R-:W-:Y:S05]  /*a130*/  BSYNC B0 ;  /* 0x0000000000007941 */ /* 0x000fea0003800000 */
.L_x_23562:
[----:B------:R0:W-:Y:S01]  /*a140*/  STG.E.U8 [R2.64], R0 ;  /* 0x0000000002007986 */ /* 0x0001e2000c101124 */
[----:B------:R-:W-:Y:S05]  /*a150*/  BRA `(.L_x_23539) ;  /* 0x000002e000007947 */ /* 0x000fea0003800000 */
.L_x_23556:
        /* <DEDUP_REMOVED lines=22> */
.L_x_23538:
        /* <DEDUP_REMOVED lines=20> */
.L_x_23566:
[----:B------:R-:W-:-:S05]  /*a400*/  IMAD.MOV.U32 R19, RZ, RZ, RZ ;  /* 0x000000ffff137224 */ /* 0x000fca00078e00ff */
[----:B------:R0:W-:Y:S01]  /*a410*/  STG.E.64 [R2.64], R18 ;  /* 0x0000001202007986 */ /* 0x0001e2000c101b24 */
[----:B------:R-:W-:Y:S05]  /*a420*/  BRA `(.L_x_23539) ;  /* 0x0000001000007947 */ /* 0x000fea0003800000 */
.L_x_23565:
[----:B------:R0:W-:Y:S02]  /*a430*/  STG.E [R2.64], R18 ;  /* 0x0000001202007986 */ /* 0x0001e4000c101924 */
.L_x_23539:
[----:B------:R-:W-:Y:S02]  /*a440*/  IADD3 R37, R37, 0x80, RZ ;  /* 0x0000008025257810 */ /* 0x000fe40007ffe0ff */
.L_x_23500:
[----:B------:R-:W-:Y:S05]  /*a450*/  BSYNC B6 ;  /* 0x0000000000067941 */ /* 0x000fea0003800000 */
.L_x_23499:
        /* <DEDUP_REMOVED lines=19> */
.L_x_23570:
[----:B------:R-:W-:Y:S01]  /*a590*/  STG.E.U8 [R2.64], R16 ;  /* 0x0000001002007986 */ /* 0x000fe2000c101124 */
[----:B------:R-:W-:Y:S05]  /*a5a0*/  EXIT ;  /* 0x000000000000794d */ /* 0x000fea0003800000 */
.L_x_23569:
        /* <DEDUP_REMOVED lines=9> */
.L_x_23573:
[----:B------:R-:W-:Y:S01]  /*a640*/  STG.E [R2.64], R16 ;  /* 0x0000001002007986 */ /* 0x000fe2000c101924 */
[----:B------:R-:W-:Y:S05]  /*a650*/  EXIT ;  /* 0x000000000000794d */ /* 0x000fea0003800000 */
.L_x_23572:
[----:B------:R-:W-:Y:S01]  /*a660*/  STG.E.U16 [R2.64], R16 ;  /* 0x0000001002007986 */ /* 0x000fe2000c101524 */
[----:B------:R-:W-:Y:S05]  /*a670*/  EXIT ;  /* 0x000000000000794d */ /* 0x000fea0003800000 */
.L_x_23568:
        /* <DEDUP_REMOVED lines=9> */
.L_x_23575:
[----:B------:R-:W0:Y:S02]  /*a710*/  I2F.S16 R0, R16 ;  /* 0x0000001000007306 */ /* 0x000e240000101400 */
[----:B0-----:R-:W-:-:S05]  /*a720*/  F2FP.PACK_AB R0, RZ, R0 ;  /* 0x00000000ff00723e */ /* 0x001fca00000000ff */
[----:B------:R-:W-:Y:S01]  /*a730*/  STG.E.U16 [R2.64], R0 ;  /* 0x0000000002007986 */ /* 0x000fe2000c101524 */
[----:B------:R-:W-:Y:S05]  /*a740*/  EXIT ;  /* 0x000000000000794d */ /* 0x000fea0003800000 */
.L_x_23574:
        /* <DEDUP_REMOVED lines=10> */
.L_x_23577:
[----:B------:R-:W0:Y:S02]  /*a7f0*/  I2F.S16 R16, R16 ;  /* 0x0000001000107306 */ /* 0x000e240000101400 */
[----:B0-----:R-:W-:-:S04]  /*a800*/  F2FP.PACK_AB R5, RZ, R16 ;  /* 0x00000010ff05723e */ /* 0x001fc800000000ff */
[----:B------:R-:W-:-:S05]  /*a810*/  PRMT R5, R5, 0x5410, RZ ;  /* 0x0000541005057816 */ /* 0x000fca00000000ff */
[----:B------:R-:W-:Y:S01]  /*a820*/  STG.E [R2.64], R5 ;  /* 0x0000000502007986 */ /* 0x000fe2000c101924 */
[----:B------:R-:W-:Y:S05]  /*a830*/  EXIT ;  /* 0x000000000000794d */ /* 0x000fea0003800000 */
.L_x_23576:
[----:B------:R-:W0:Y:S02]  /*a840*/  I2F.F64.S16 R16, R16 ;  /* 0x0000001000107312 */ /* 0x000e240000101c00 */
[----:B0-----:R-:W-:Y:S01]  /*a850*/  STG.E.64 [R2.64], R16 ;  /* 0x0000001002007986 */ /* 0x001fe2000c101b24 */
[----:B------:R-:W-:Y:S05]  /*a860*/  EXIT ;  /* 0x000000000000794d */ /* 0x000fea0003800000 */
.L_x_23567:
        /* <DEDUP_REMOVED lines=10> */
.L_x_23580:
[----:B------:R-:W0:Y:S01]  /*a910*/  I2F.F64.S16 R16, R16 ;  /* 0x0000001000107312 */ /* 0x000e220000101c00 */
[----:B------:R-:W-:-:S05]  /*a920*/  CS2R R18, SRZ ;  /* 0x0000000000127805 */ /* 0x000fca000001ff00 */
[----:B0-----:R-:W-:Y:S01]  /*a930*/  STG.E.128 [R2.64], R16 ;  /* 0x0000001002007986 */ /* 0x001fe2000c101d24 */
[----:B------:R-:W-:Y:S05]  /*a940*/  EXIT ;  /* 0x000000000000794d */ /* 0x000fea0003800000 */
.L_x_23579:
        /* <DEDUP_REMOVED lines=21> */
.L_x_23584:
[----:B------:R-:W-:Y:S05]  /*aaa0*/  BSYNC B0 ;  /* 0x0000000000007941 */ /* 0x000fea0003800000 */
.L_x_23583:
[----:B------:R-:W-:-:S05]  /*aab0*/  LOP3.LUT R5, R0, R5, RZ, 0xfc, !PT ;  /* 0x0000000500057212 */ /* 0x000fca00078efcff */
[----:B------:R-:W-:Y:S01]  /*aac0*/  STG.E.U8 [R2.64], R5 ;  /* 0x0000000502007986 */ /* 0x000fe2000c101124 */
[----:B------:R-:W-:Y:S05]  /*aad0*/  EXIT ;  /* 0x000000000000794d */ /* 0x000fea0003800000 */
.L_x_23582:
        /* <DEDUP_REMOVED lines=13> */
.L_x_23586:
[----:B------:R-:W-:Y:S01]  /*abb0*/  IMAD.MOV.U32 R0, RZ, RZ, 0x7f ;  /* 0x0000007fff007424 */ /* 0x000fe200078e00ff */
[----:B------:R-:W-:-:S04]  /*abc0*/  ISETP.GT.U32.AND P0, PT, R4, 0x7f800000, PT ;  /* 0x7f8000000400780c */ /* 0x000fc80003f04070 */
[----:B------:R-:W-:-:S04]  /*abd0*/  SEL R0, R0, 0x7c, P0 ;  /* 0x0000007c00007807 */ /* 0x000fc80000000000 */
.L_x_23587:
[----:B------:R-:W-:Y:S05]  /*abe0*/  BSYNC B0 ;  /* 0x0000000000007941 */ /* 0x000fea0003800000 */
.L_x_23585:
[----:B------:R-:W-:-:S04]  /*abf0*/  LOP3.LUT R4, R5, 0x80000000, RZ, 0xc0, !PT ;  /* 0x8000000005047812 */ /* 0x000fc800078ec0ff */
[----:B------:R-:W-:-:S04]  /*ac00*/  SHF.R.U32.HI R5, RZ, 0x18, R4 ;  /* 0x00000018ff057819 */ /* 0x000fc80000011604 */
[----:B------:R-:W-:-:S05]  /*ac10*/  LOP3.LUT R5, R0, R5, RZ, 0xfc, !PT ;  /* 0x0000000500057212 */ /* 0x000fca00078efcff */
[----:B------:R-:W-:Y:S01]  /*ac20*/  STG.E.U8 [R2.64], R5 ;  /* 0x0000000502007986 */ /* 0x000fe2000c101124 */
[----:B------:R-:W-:Y:S05]  /*ac30*/  EXIT ;  /* 0x000000000000794d */ /* 0x000fea0003800000 */
.L_x_23581:
[----:B------:R-:W0:Y:S02]  /*ac40*/  I2F.S16 R0, R16 ;  /* 0x0000001000007306 */ /* 0x000e240000101400 */
[----:B0-----:R-:W-:-:S05]  /*ac50*/  F2FP.BF16.PACK_AB R0, RZ, R0 ;  /* 0x00000000ff00723e */ /* 0x001fca00000010ff */
[----:B------:R-:W-:Y:S01]  /*ac60*/  STG.E.U16 [R2.64], R0 ;  /* 0x0000000002007986 */ /* 0x000fe2000c101524 */
[----:B------:R-:W-:Y:S05]  /*ac70*/  EXIT ;  /* 0x000000000000794d */ /* 0x000fea0003800000 */
.L_x_23578:
        /* <DEDUP_REMOVED lines=10> */
.L_x_23590:
        /* <DEDUP_REMOVED lines=17> */
.L_x_23593:
[----:B------:R-:W-:-:S04]  /*ae30*/  LOP3.LUT R0, R7, 0x80000000, RZ, 0xc0, !PT ;  /* 0x8000000007007812 */ /* 0x000fc800078ec0ff */
[----:B------:R-:W-:-:S04]  /*ae40*/  SHF.R.U32.HI R5, RZ, 0x18, R0 ;  /* 0x00000018ff057819 */ /* 0x000fc80000011600 */
[----:B------:R-:W-:-:S04]  /*ae50*/  LOP3.LUT R4, R4, R5, RZ, 0xfc, !PT ;  /* 0x0000000504047212 */ /* 0x000fc800078efcff */
[----:B------:R-:W-:Y:S02]  /*ae60*/  PRMT R0, R4, 0x7610, R0 ;  /* 0x0000761004007816 */ /* 0x000fe40000000000 */
.L_x_23592:
[----:B------:R-:W-:Y:S05]  /*ae70*/  BSYNC B0 ;  /* 0x0000000000007941 */ /* 0x000fea0003800000 */
.L_x_23591:
[----:B------:R-:W-:Y:S01]  /*ae80*/  STG.E.U8 [R2.64], R0 ;  /* 0x0000000002007986 */ /* 0x000fe2000c101124 */
[----:B------:R-:W-:Y:S05]  /*ae90*/  EXIT ;  /* 0x000000000000794d */ /* 0x000fea0003800000 */
.L_x_23589:
        /* <DEDUP_REMOVED lines=17> */
.L_x_23596:
[----:B------:R-:W-:-:S04]  /*afb0*/  LOP3.LUT R0, R7, 0x80000000, RZ, 0xc0, !PT ;  /* 0x8000000007007812 */ /* 0x000fc800078ec0ff */
[----:B------:R-:W-:-:S04]  /*afc0*/  SHF.R.U32.HI R5, RZ, 0x18, R0 ;  /* 0x00000018ff057819 */ /* 0x000fc80000011600 */
[----:B------:R-:W-:-:S04]  /*afd0*/  LOP3.LUT R4, R4, R5, RZ, 0xfc, !PT ;  /* 0x0000000504047212 */ /* 0x000fc800078efcff */
[----:B------:R-:W-:Y:S02]  /*afe0*/  PRMT R0, R4, 0x7610, R0 ;  /* 0x0000761004007816 */ /* 0x000fe40000000000 */
.L_x_23595:
[----:B------:R-:W-:Y:S05]  /*aff0*/  BSYNC B0 ;  /* 0x0000000000007941 */ /* 0x000fea0003800000 */
.L_x_23594:
[----:B------:R-:W-:Y:S01]  /*b000*/  STG.E.U8 [R2.64], R0 ;  /* 0x0000000002007986 */ /* 0x000fe2000c101124 */
[----:B------:R-:W-:Y:S05]  /*b010*/  EXIT ;  /* 0x000000000000794d */ /* 0x000fea0003800000 */
.L_x_23588:
        /* <DEDUP_REMOVED lines=22> */
.L_x_23571:
        /* <DEDUP_REMOVED lines=20> */
.L_x_23598:
[----:B------:R-:W-:-:S05]  /*b2c0*/  IMAD.MOV.U32 R17, RZ, RZ, RZ ;  /* 0x000000ffff117224 */ /* 0x000fca00078e00ff */
[----:B------:R-:W-:Y:S01]  /*b2d0*/  STG.E.64 [R2.64], R16 ;  /* 0x0000001002007986 */ /* 0x000fe2000c101b24 */
[----:B------:R-:W-:Y:S05]  /*b2e0*/  EXIT ;  /* 0x000000000000794d */ /* 0x000fea0003800000 */
.L_x_23597:
[----:B------:R-:W-:Y:S01]  /*b2f0*/  STG.E [R2.64], R16 ;  /* 0x0000001002007986 */ /* 0x000fe2000c101924 */
[----:B------:R-:W-:Y:S05]  /*b300*/  EXIT ;  /* 0x000000000000794d */ /* 0x000fea0003800000 */
.L_x_23599:
        /* <DEDUP_REMOVED lines=15> */
.L_x_42033:


//--------------------- .text._ZN2at6native18elementwise_kernelILi128ELi4EZNS0_22gpu_kernel_impl_nocastINS0_13BinaryFunctorIllbZZZNS0_22logical_or_kernel_cudaERNS_14TensorIteratorEENKUlvE0_clEvENKUlvE2_clEvEUlllE_EEEEvRNS_18TensorIteratorBaseERKT_EUliE_EEviT1_ --------------------------
	.section	.text._ZN2at6native18elementwise_kernelILi128ELi4EZNS0_22gpu_kernel_impl_nocastINS0_13BinaryFunctorIllbZZZNS0_22logical_or_kernel_cudaERNS_14TensorIteratorEENKUlvE0_clEvENKUlvE2_clEvEUlllE_EEEEvRNS_18TensorIteratorBaseERKT_EUliE_EEviT1_,"ax",@progbits
	.sectioninfo	@"SHI_REGISTERS=14"
	.align	128
        .global         _ZN2at6native18elementwise_kernelILi128ELi4EZNS0_22gpu_kernel_impl_nocastINS0_13BinaryFunctorIllbZZZNS0_22logical_or_kernel_cudaERNS_14TensorIteratorEENKUlvE0_clEvENKUlvE2_clEvEUlllE_EEEEvRNS_18TensorIteratorBaseERKT_EUliE_EEviT1_
        .type           _ZN2at6native18elementwise_kernelILi128ELi4EZNS0_22gpu_kernel_impl_nocastINS0_13BinaryFunctorIllbZZZNS0_22logical_or_kernel_cudaERNS_14TensorIteratorEENKUlvE0_clEvENKUlvE2_clEvEUlllE_EEEEvRNS_18TensorIteratorBaseERKT_EUliE_EEviT1_,@function
        .size           _ZN2at6native18elementwise_kernelILi128ELi4EZNS0_22gpu_kernel_impl_nocastINS0_13BinaryFunctorIllbZZZNS0_22logical_or_kernel_cudaERNS_14TensorIteratorEENKUlvE0_clEvENKUlvE2_clEvEUlllE_EEEEvRNS_18TensorIteratorBaseERKT_EUliE_EEviT1_,(.L_x_42034 - _ZN2at6native18elementwise_kernelILi128ELi4EZNS0_22gpu_kernel_impl_nocastINS0_13BinaryFunctorIllbZZZNS0_22logical_or_kernel_cudaERNS_14TensorIteratorEENKUlvE0_clEvENKUlvE2_clEvEUlllE_EEEEvRNS_18TensorIteratorBaseERKT_EUliE_EEviT1_)
        .other          _ZN2at6native18elementwise_kernelILi128ELi4EZNS0_22gpu_kernel_impl_nocastINS0_13BinaryFunctorIllbZZZNS0_22logical_or_kernel_cudaERNS_14TensorIteratorEENKUlvE0_clEvENKUlvE2_clEvEUlllE_EEEEvRNS_18TensorIteratorBaseERKT_EUliE_EEviT1_,@"STO_CUDA_ENTRY STV_DEFAULT"
_ZN2at6native18elementwise_kernelILi128ELi4EZNS0_22gpu_kernel_impl_nocastINS0_13BinaryFunctorIllbZZZNS0_22logical_or_kernel_cudaERNS_14TensorIteratorEENKUlvE0_clEvENKUlvE2_clEvEUlllE_EEEEvRNS_18TensorIteratorBaseERKT_EUliE_EEviT1_:
.text._ZN2at6native18elementwise_kernelILi128ELi4EZNS0_22gpu_kernel_impl_nocastINS0_13BinaryFunctorIllbZZZNS0_22logical_or_kernel_cudaERNS_14TensorIteratorEENKUlvE0_clEvENKUlvE2_clEvEUlllE_EEEEvRNS_18TensorIteratorBaseERKT_EUliE_EEviT1_:
        /* <DEDUP_REMOVED lines=262> */
.L_x_23602:
[----:B------:R-:W-:Y:S02]  /*1060*/  IADD3 R4, P1, R4, c[0x0][0x3d8], RZ ;  /* 0x0000f60004047a10 */ /* 0x000fe40007f3e0ff */
[----:B------:R-:W-:Y:S02]  /*1070*/  IADD3 R6, P0, R2, c[0x0][0x3d0], RZ ;  /* 0x0000f40002067a10 */ /* 0x000fe40007f1e0ff */
[----:B------:R-:W-:Y:S02]  /*1080*/  IADD3.X R5, RZ, c[0x0][0x3dc], RZ, P1, !PT ;  /* 0x0000f700ff057a10 */ /* 0x000fe40000ffe4ff */
[----:B------:R-:W-:-:S04]  /*1090*/  IADD3.X R7, RZ, c[0x0][0x3d4], RZ, P0, !PT ;  /* 0x0000f500ff077a10 */ /* 0x000fc800007fe4ff */
[----:B------:R-:W2:Y:S04]  /*10a0*/  LDG.E.64 R4, [R4.64] ;  /* 0x0000000404047981 */ /* 0x000ea8000c1e1b00 */
[----:B------:R-:W2:Y:S01]  /*10b0*/  LDG.E.64 R6, [R6.64] ;  /* 0x0000000406067981 */ /* 0x000ea2000c1e1b00 */
[----:B------:R-:W-:Y:S02]  /*10c0*/  IADD3 R8, P1, R0, c[0x0][0x3c8], RZ ;  /* 0x0000f20000087a10 */ /* 0x000fe40007f3e0ff */
[----:B------:R-:W-:Y:S02]  /*10d0*/  IADD3 R3, R3, 0x80, RZ ;  /* 0x0000008003037810 */ /* 0x000fe40007ffe0ff */
[----:B------:R-:W-:Y:S02]  /*10e0*/  IADD3.X R9, RZ, c[0x0][0x3cc], RZ, P1, !PT ;  /* 0x0000f300ff097a10 */ /* 0x000fe40000ffe4ff */
[----:B--2---:R-:W-:-:S04]  /*10f0*/  LOP3.LUT P0, RZ, R4, R6, RZ, 0xfc, !PT ;  /* 0x0000000604ff7212 */ /* 0x004fc8000780fcff */
[----:B------:R-:W-:-:S04]  /*1100*/  LOP3.LUT P0, RZ, R5, R7, RZ, 0xfc, P0 ;  /* 0x0000000705ff7212 */ /* 0x000fc8000000fcff */
[----:B------:R-:W-:-:S05]  /*1110*/  SEL R11, RZ, 0x1, !P0 ;  /* 0x00000001ff0b7807 */ /* 0x000fca0004000000 */
[----:B------:R0:W-:Y:S04]  /*1120*/  STG.E.U8 [R8.64], R11 ;  /* 0x0000000b08007986 */ /* 0x0001e8000c101104 */
.L_x_23601:
[----:B------:R-:W-:Y:S05]  /*1130*/  BSYNC B0 ;  /* 0x0000000000007941 */ /* 0x000fea0003800000 */
.L_x_23600:
        /* <DEDUP_REMOVED lines=256> */
.L_x_23605:
[----:B------:R-:W-:Y:S02]  /*2140*/  IADD3 R4, P1, R4, c[0x0][0x3d8], RZ ;  /* 0x0000f60004047a10 */ /* 0x000fe40007f3e0ff */
[----:B------:R-:W-:Y:S02]  /*2150*/  IADD3 R6, P0, R2, c[0x0][0x3d0], RZ ;  /* 0x0000f40002067a10 */ /* 0x000fe40007f1e0ff */
[----:B------:R-:W-:Y:S02]  /*2160*/  IADD3.X R5, RZ, c[0x0][0x3dc], RZ, P1, !PT ;  /* 0x0000f700ff057a10 */ /* 0x000fe40000ffe4ff */
[----:B------:R-:W-:-:S04]  /*2170*/  IADD3.X R7, RZ, c[0x0][0x3d4], RZ, P0, !PT ;  /* 0x0000f500ff077a10 */ /* 0x000fc800007fe4ff */
[----:B------:R-:W2:Y:S04]  /*2180*/  LDG.E.64 R4, [R4.64] ;  /* 0x0000000404047981 */ /* 0x000ea8000c1e1b00 */
[----:B------:R-:W2:Y:S01]  /*2190*/  LDG.E.64 R6, [R6.64] ;  /* 0x0000000406067981 */ /* 0x000ea2000c1e1b00 */
[----:B0-----:R-:W-:Y:S02]  /*21a0*/  IADD3 R8, P1, R0, c[0x0][0x3c8], RZ ;  /* 0x0000f20000087a10 */ /* 0x001fe40007f3e0ff */
[----:B------:R-:W-:Y:S02]  /*21b0*/  IADD3 R3, R3, 0x80, RZ ;  /* 0x0000008003037810 */ /* 0x000fe40007ffe0ff */
[----:B------:R-:W-:Y:S02]  /*21c0*/  IADD3.X R9, RZ, c[0x0][0x3cc], RZ, P1, !PT ;  /* 0x0000f300ff097a10 */ /* 0x000fe40000ffe4ff */
[----:B--2---:R-:W-:-:S04]  /*21d0*/  LOP3.LUT P0, RZ, R4, R6, RZ, 0xfc, !PT ;  /* 0x0000000604ff7212 */ /* 0x004fc8000780fcff */
[----:B------:R-:W-:-:S04]  /*21e0*/  LOP3.LUT P0, RZ, R5, R7, RZ, 0xfc, P0 ;  /* 0x0000000705ff7212 */ /* 0x000fc8000000fcff */
        /* <DEDUP_REMOVED lines=257> */
.L_x_23606:
        /* <DEDUP_REMOVED lines=11> */
[----:B------:R-:W-:-:S05]  /*32b0*/  SEL R11, RZ, 0x1, !P0 ;  /* 0x00000001ff0b7807 */ /* 0x000fca0004000000 */
[----:B------:R0:W-:Y:S04]  /*32c0*/  STG.E.U8 [R8.64], R11 ;  /* 0x0000000b08007986 */ /* 0x0001e8000c101104 */
.L_x_23604:
[----:B------:R-:W-:Y:S05]  /*32d0*/  BSYNC B0 ;  /* 0x0000000000007941 */ /* 0x000fea0003800000 */
.L_x_23603:
        /* <DEDUP_REMOVED lines=255> */
.L_x_23607:
[----:B------:R-:W-:Y:S02]  /*42d0*/  IADD3 R6, P1, R4, c[0x0][0x3d8], RZ ;  /* 0x0000f60004067a10 */ /* 0x000fe40007f3e0ff */
[----:B------:R-:W-:Y:S02]  /*42e0*/  IADD3 R4, P0, R2, c[0x0][0x3d0], RZ ;  /* 0x0000f40002047a10 */ /* 0x000fe40007f1e0ff */
[----:B------:R-:W-:Y:S02]  /*42f0*/  IADD3.X R7, RZ, c[0x0][0x3dc], RZ, P1, !PT ;  /* 0x0000f700ff077a10 */ /* 0x000fe40000ffe4ff */
[----:B------:R-:W-:-:S03]  /*4300*/  IADD3.X R5, RZ, c[0x0][0x3d4], RZ, P0, !PT ;  /* 0x0000f500ff057a10 */ /* 0x000fc600007fe4ff */
[----:B------:R-:W2:Y:S04]  /*4310*/  LDG.E.64 R2, [R6.64] ;  /* 0x0000000406027981 */ /* 0x000ea8000c1e1b00 */
[----:B------:R-:W2:Y:S02]  /*4320*/  LDG.E.64 R4, [R4.64] ;  /* 0x0000000404047981 */ /* 0x000ea4000c1e1b00 */
[----:B--2---:R-:W-:Y:S02]  /*4330*/  LOP3.LUT P0, RZ, R2, R4, RZ, 0xfc, !PT ;  /* 0x0000000402ff7212 */ /* 0x004fe4000780fcff */
[----:B------:R-:W-:Y:S02]  /*4340*/  IADD3 R2, P1, R0, c[0x0][0x3c8], RZ ;  /* 0x0000f20000027a10 */ /* 0x000fe40007f3e0ff */
[----:B------:R-:W-:-:S02]  /*4350*/  LOP3.LUT P0, RZ, R3, R5, RZ, 0xfc, P0 ;  /* 0x0000000503ff7212 */ /* 0x000fc4000000fcff */
[----:B------:R-:W-:Y:S02]  /*4360*/  IADD3.X R3, RZ, c[0x0][0x3cc], RZ, P1, !PT ;  /* 0x0000f300ff037a10 */ /* 0x000fe40000ffe4ff */
[----:B0-----:R-:W-:-:S05]  /*4370*/  SEL R9, RZ, 0x1, !P0 ;  /* 0x00000001ff097807 */ /* 0x001fca0004000000 */
[----:B------:R-:W-:Y:S01]  /*4380*/  STG.E.U8 [R2.64], R9 ;  /* 0x0000000902007986 */ /* 0x000fe2000c101104 */
[----:B------:R-:W-:Y:S05]  /*4390*/  EXIT ;  /* 0x000000000000794d */ /* 0x000fea0003800000 */
.L_x_23608:
        /* <DEDUP_REMOVED lines=14> */
.L_x_42034:


//--------------------- .text._ZN2at6native27unrolled_elementwise_kernelINS0_13BinaryFunctorIllbZZZNS0_22logical_or_kernel_cudaERNS_14TensorIteratorEENKUlvE0_clEvENKUlvE2_clEvEUlllE_EESt5arrayIPcLm3EELi4E23TrivialOffsetCalculatorILi2EjESC_ILi1EjENS0_6memory15LoadWithoutCastENSF_16StoreWithoutCastEEEviT_T0_T2_T3_T4_T5_ --------------------------
	.section	.text._ZN2at6native27unrolled_elementwise_kernelINS0_13BinaryFunctorIllbZZZNS0_22logical_or_kernel_cudaERNS_14TensorIteratorEENKUlvE0_clEvENKUlvE2_clEvEUlllE_EESt5arrayIPcLm3EELi4E23TrivialOffsetCalculatorILi2EjESC_ILi1EjENS0_6memory15LoadWithoutCastENSF_16StoreWithoutCastEEEviT_T0_T2_T3_T4_T5_,"ax",@progbits
	.sectioninfo	@"SHI_REGISTERS=32"
	.align	128
        .global         _ZN2at6native27unrolled_elementwise_kernelINS0_13BinaryFunctorIllbZZZNS0_22logical_or_kernel_cudaERNS_14TensorIteratorEENKUlvE0_clEvENKUlvE2_clEvEUlllE_EESt5arrayIPcLm3EELi4E23TrivialOffsetCalculatorILi2EjESC_ILi1EjENS0_6memory15LoadWithoutCastENSF_16StoreWithoutCastEEEviT_T0_T2_T3_T4_T5_
        .type           _ZN2at6native27unrolled_elementwise_kernelINS0_13BinaryFunctorIllbZZZNS0_22logical_or_kernel_cudaERNS_14TensorIteratorEENKUlvE0_clEvENKUlvE2_clEvEUlllE_EESt5arrayIPcLm3EELi4E23TrivialOffsetCalculatorILi2EjESC_ILi1EjENS0_6memory15LoadWithoutCastENSF_16StoreWithoutCastEEEviT_T0_T2_T3_T4_T5_,@function
        .size           _ZN2at6native27unrolled_elementwise_kernelINS0_13BinaryFunctorIllbZZZNS0_22logical_or_kernel_cudaERNS_14TensorIteratorEENKUlvE0_clEvENKUlvE2_clEvEUlllE_EESt5arrayIPcLm3EELi4E23TrivialOffsetCalculatorILi2EjESC_ILi1EjENS0_6memory15LoadWithoutCastENSF_16StoreWithoutCastEEEviT_T0_T2_T3_T4_T5_,(.L_x_42035 - _ZN2at6native27unrolled_elementwise_kernelINS0_13BinaryFunctorIllbZZZNS0_22logical_or_kernel_cudaERNS_14TensorIteratorEENKUlvE0_clEvENKUlvE2_clEvEUlllE_EESt5arrayIPcLm3EELi4E23TrivialOffsetCalculatorILi2EjESC_ILi1EjENS0_6memory15LoadWithoutCastENSF_16StoreWithoutCastEEEviT_T0_T2_T3_T4_T5_)
        .other          _ZN2at6native27unrolled_elementwise_kernelINS0_13BinaryFunctorIllbZZZNS0_22logical_or_kernel_cudaERNS_14TensorIteratorEENKUlvE0_clEvENKUlvE2_clEvEUlllE_EESt5arrayIPcLm3EELi4E23TrivialOffsetCalculatorILi2EjESC_ILi1EjENS0_6memory15LoadWithoutCastENSF_16StoreWithoutCastEEEviT_T0_T2_T3_T4_T5_,@"STO_CUDA_ENTRY STV_DEFAULT"
_ZN2at6native27unrolled_elementwise_kernelINS0_13BinaryFunctorIllbZZZNS0_22logical_or_kernel_cudaERNS_14TensorIteratorEENKUlvE0_clEvENKUlvE2_clEvEUlllE_EESt5arrayIPcLm3EELi4E23TrivialOffsetCalculatorILi2EjESC_ILi1EjENS0_6memory15LoadWithoutCastENSF_16StoreWithoutCastEEEviT_T0_T2_T3_T4_T5_:
.text._ZN2at6native27unrolled_elementwise_kernelINS0_13BinaryFunctorIllbZZZNS0_22logical_or_kernel_cudaERNS_14TensorIteratorEENKUlvE0_clEvENKUlvE2_clEvEUlllE_EESt5arrayIPcLm3EELi4E23TrivialOffsetCalculatorILi2EjESC_ILi1EjENS0_6memory15LoadWithoutCastENSF_16StoreWithoutCastEEEviT_T0_T2_T3_T4_T5_:
[----:B------:R-:W-:Y:S02]  /*0000*/  IMAD.MOV.U32 R1, RZ, RZ, c[0x0][0x28] ;  /* 0x00000a00ff017624 */ /* 0x000fe400078e00ff */
[----:B------:R-:W0:Y:S01]  /*0010*/  S2R R0, SR_CTAID.X ;  /* 0x0000000000007919 */ /* 0x000e220000002500 */
[----:B------:R-:W-:Y:S01]  /*0020*/  IMAD.MOV.U32 R3, RZ, RZ, -0x200 ;  /* 0xfffffe00ff037424 */ /* 0x000fe200078e00ff */
[----:B------:R-:W-:Y:S01]  /*0030*/  CS2R R4, SRZ ;  /* 0x0000000000047805 */ /* 0x000fe2000001ff00 */
[----:B------:R-:W-:Y:S01]  /*0040*/  CS2R R6, SRZ ;  /* 0x0000000000067805 */ /* 0x000fe2000001ff00 */
[----:B------:R-:W1:Y:S01]  /*0050*/  S2R R11, SR_TID.X ;  /* 0x00000000000b7919 */ /* 0x000e620000002100 */
[----:B------:R-:W-:Y:S01]  /*0060*/  CS2R R8, SRZ ;  /* 0x0000000000087805 */ /* 0x000fe2000001ff00 */
[----:B------:R-:W-:Y:S01]  /*0070*/  ULDC.64 UR4, c[0x0][0x118] ;  /* 0x0000460000047ab9 */ /* 0x000fe20000000a00 */
[----:B0-----:R-:W-:Y:S02]  /*0080*/  IMAD R10, R0, R3, c[0x0][0x160] ;  /* 0x00005800000a7624 */ /* 0x001fe400078e0203 */
[----:B------:R-:W-:Y:S01]  /*0090*/  CS2R R2, SRZ ;  /* 0x0000000000027805 */ /* 0x000fe2000001ff00 */
[----:B-1----:R-:W-:-:S02]  /*00a0*/  IMAD.MOV.U32 R13, RZ, RZ, R11 ;  /* 0x000000ffff0d7224 */ /* 0x002fc400078e000b */
        /* <DEDUP_REMOVED lines=8> */
[----:B------:R-:W-:-:S04]  /*0130*/  @!P0 IMAD.WIDE.U32 R18, R20, R21, c[0x0][0x170] ;  /* 0x00005c0014128625 */ /* 0x000fc800078e0015 */
[----:B------:R-:W-:Y:S01]  /*0140*/  @!P0 IMAD.WIDE.U32 R20, R20, R21, c[0x0][0x178] ;  /* 0x00005e0014148625 */ /* 0x000fe200078e0015 */
[----:B------:R0:W2:Y:S03]  /*0150*/  @!P0 LDG.E.64 R2, [R18.64] ;  /* 0x0000000412028981 */ /* 0x0000a6000c1e1b00 */
[----:B------:R-:W-:Y:S01]  /*0160*/  @!P2 IMAD.MOV.U32 R17, RZ, RZ, 0x8 ;  /* 0x00000008ff11a424 */ /* 0x000fe200078e00ff */
[----:B------:R1:W2:Y:S03]  /*0170*/  @!P0 LDG.E.64 R4, [R20.64] ;  /* 0x0000000414048981 */ /* 0x0002a6000c1e1b00 */
[----:B------:R-:W-:Y:S02]  /*0180*/  @!P1 IMAD R28, R0, 0x200, R13 ;  /* 0x00000200001c9824 */ /* 0x000fe400078e020d */
[----:B------:R-:W-:-:S04]  /*0190*/  @!P1 IMAD.MOV.U32 R29, RZ, RZ, 0x8 ;  /* 0x00000008ff1d9424 */ /* 0x000fc800078e00ff */
[----:B------:R-:W-:Y:S01]  /*01a0*/  @!P1 IMAD.WIDE.U32 R22, R28, R29, c[0x0][0x170] ;  /* 0x00005c001c169625 */ /* 0x000fe200078e001d */
[----:B-1----:R-:W-:-:S03]  /*01b0*/  CS2R R20, SRZ ;  /* 0x0000000000147805 */ /* 0x002fc6000001ff00 */
[----:B------:R-:W-:Y:S01]  /*01c0*/  @!P1 IMAD.WIDE.U32 R28, R28, R29, c[0x0][0x178] ;  /* 0x00005e001c1c9625 */ /* 0x000fe200078e001d */
[----:B------:R1:W3:Y:S01]  /*01d0*/  @!P1 LDG.E.64 R6, [R22.64] ;  /* 0x0000000416069981 */ /* 0x0002e2000c1e1b00 */
[----:B0-----:R-:W-:-:S03]  /*01e0*/  CS2R R18, SRZ ;  /* 0x0000000000127805 */ /* 0x001fc6000001ff00 */
[----:B------:R-:W3:Y:S01]  /*01f0*/  @!P1 LDG.E.64 R8, [R28.64] ;  /* 0x000000041c089981 */ /* 0x000ee2000c1e1b00 */
[----:B-1----:R-:W-:-:S04]  /*0200*/  @!P2 IMAD.WIDE.U32 R22, R16, R17, c[0x0][0x170] ;  /* 0x00005c001016a625 */ /* 0x002fc800078e0011 */
[----:B------:R-:W-:Y:S01]  /*0210*/  @!P2 IMAD.WIDE.U32 R16, R16, R17, c[0x0][0x178] ;  /* 0x00005e001010a625 */ /* 0x000fe200078e0011 */
[----:B------:R0:W5:Y:S04]  /*0220*/  @!P2 LDG.E.64 R20, [R22.64] ;  /* 0x000000041614a981 */ /* 0x000168000c1e1b00 */
[----:B------:R0:W5:Y:S01]  /*0230*/  @!P2 LDG.E.64 R18, [R16.64] ;  /* 0x000000041012a981 */ /* 0x000162000c1e1b00 */
[----:B------:R-:W-:-:S04]  /*0240*/  @!P1 IADD3 R13, R13, 0x80, RZ ;  /* 0x000000800d0d9810 */ /* 0x000fc80007ffe0ff */
[----:B------:R-:W-:Y:S01]  /*0250*/  ISETP.GE.AND P0, PT, R13, R10, PT ;  /* 0x0000000a0d00720c */ /* 0x000fe20003f06270 */
[----:B------:R-:W-:Y:S01]  /*0260*/  CS2R R14, SRZ ;  /* 0x00000000000e7805 */ /* 0x000fe2000001ff00 */
[----:B------:R-:W-:Y:S11]  /*0270*/  BSSY B0, `(.L_x_23609) ;  /* 0x0000013000007945 */ /* 0x000ff60003800000 */
[----:B------:R-:W-:-:S02]  /*0280*/  @!P0 IMAD R26, R0, 0x200, R13 ;  /* 0x00000200001a8824 */ /* 0x000fc400078e020d */
[----:B------:R-:W-:Y:S01]  /*0290*/  @!P0 IMAD.MOV.U32 R27, RZ, RZ, 0x8 ;  /* 0x00000008ff1b8424 */ /* 0x000fe200078e00ff */
[----:B------:R-:W-:-:S03]  /*02a0*/  CS2R R12, SRZ ;  /* 0x00000000000c7805 */ /* 0x000fc6000001ff00 */
[----:B------:R-:W-:-:S04]  /*02b0*/  @!P0 IMAD.WIDE.U32 R24, R26, R27, c[0x0][0x170] ;  /* 0x00005c001a188625 */ /* 0x000fc800078e001b */
[----:B------:R-:W-:Y:S01]  /*02c0*/  @!P0 IMAD.WIDE.U32 R26, R26, R27, c[0x0][0x178] ;  /* 0x00005e001a1a8625 */ /* 0x000fe200078e001b */
[----:B------:R0:W5:Y:S04]  /*02d0*/  @!P0 LDG.E.64 R12, [R24.64] ;  /* 0x00000004180c8981 */ /* 0x000168000c1e1b00 */
[----:B------:R0:W5:Y:S01]  /*02e0*/  @!P0 LDG.E.64 R14, [R26.64] ;  /* 0x000000041a0e8981 */ /* 0x000162000c1e1b00 */
[----:B--2---:R-:W-:Y:S02]  /*02f0*/  LOP3.LUT P1, RZ, R4, R2, RZ, 0xfc, !PT ;  /* 0x0000000204ff7212 */ /* 0x004fe4000782fcff */
[----:B---3--:R-:W-:Y:S01]  /*0300*/  LOP3.LUT P0, RZ, R8, R6, RZ, 0xfc, !PT ;  /* 0x0000000608ff7212 */ /* 0x008fe2000780fcff */
[----:B------:R-:W-:Y:S07]  /*0310*/  @P2 BRA `(.L_x_23610) ;  /* 0x0000008000002947 */ /* 0x000fee0003800000 */
[----:B0-----:R-:W-:Y:S01]  /*0320*/  IMAD R16, R0, 0x200, R11 ;  /* 0x0000020000107824 */ /* 0x001fe200078e020b */
[----:B-----5:R-:W-:-:S02]  /*0330*/  LOP3.LUT P2, RZ, R18, R20, RZ, 0xfc, !PT ;  /* 0x0000001412ff7212 */ /* 0x020fc4000784fcff */
[----:B------:R-:W-:Y:S02]  /*0340*/  IADD3 R11, R11, 0x80, RZ ;  /* 0x000000800b0b7810 */ /* 0x000fe40007ffe0ff */
[----:B------:R-:W-:Y:S02]  /*0350*/  IADD3 R16, P3, R16, c[0x0][0x168], RZ ;  /* 0x00005a0010107a10 */ /* 0x000fe40007f7e0ff */
[----:B------:R-:W-:-:S03]  /*0360*/  LOP3.LUT P2, RZ, R19, R21, RZ, 0xfc, P2 ;  /* 0x0000001513ff7212 */ /* 0x000fc6000104fcff */
[----:B------:R-:W-:Y:S01]  /*0370*/  IMAD.X R17, RZ, RZ, c[0x0][0x16c], P3 ;  /* 0x00005b00ff117624 */ /* 0x000fe200018e06ff */
[----:B------:R-:W-:-:S05]  /*0380*/  SEL R19, RZ, 0x1, !P2 ;  /* 0x00000001ff137807 */ /* 0x000fca0005000000 */
[----:B------:R0:W-:Y:S04]  /*0390*/  STG.E.U8 [R16.64], R19 ;  /* 0x0000001310007986 */ /* 0x0001e8000c101104 */
.L_x_23610:
[----:B0-----:R-:W-:Y:S05]  /*03a0*/  BSYNC B0 ;  /* 0x0000000000007941 */ /* 0x001fea0003800000 */
.L_x_23609:
[----:B------:R-:W-:Y:S01]  /*03b0*/  ISETP.GE.AND P2, PT, R11, R10, PT ;  /* 0x0000000a0b00720c */ /* 0x000fe20003f46270 */
[----:B------:R-:W-:Y:S01]  /*03c0*/  BSSY B0, `(.L_x_23611) ;  /* 0x0000011000007945 */ /* 0x000fe20003800000 */
[----:B------:R-:W-:Y:S02]  /*03d0*/  LOP3.LUT P1, RZ, R5, R3, RZ, 0xfc, P1 ;  /* 0x0000000305ff7212 */ /* 0x000fe4000082fcff */
[----:B------:R-:W-:Y:S02]  /*03e0*/  LOP3.LUT P0, RZ, R9, R7, RZ, 0xfc, P0 ;  /* 0x0000000709ff7212 */ /* 0x000fe4000000fcff */
[----:B------:R-:W-:Y:S02]  /*03f0*/  SEL R7, RZ, 0x1, !P1 ;  /* 0x00000001ff077807 */ /* 0x000fe40004800000 */
[----:B------:R-:W-:-:S05]  /*0400*/  SEL R9, RZ, 0x1, !P0 ;  /* 0x00000001ff097807 */ /* 0x000fca0004000000 */
        /* <DEDUP_REMOVED lines=12> */
.L_x_23612:
[----:B------:R-:W-:Y:S05]  /*04d0*/  BSYNC B0 ;  /* 0x0000000000007941 */ /* 0x000fea0003800000 */
.L_x_23611:
[----:B------:R-:W-:-:S13]  /*04e0*/  ISETP.GE.AND P0, PT, R11, R10, PT ;  /* 0x0000000a0b00720c */ /* 0x000fda0003f06270 */
[----:B------:R-:W-:Y:S05]  /*04f0*/  @P0 EXIT ;  /* 0x000000000000094d */ /* 0x000fea0003800000 */
[----:B------:R-:W-:Y:S01]  /*0500*/  IMAD R0, R0, 0x200, R11 ;  /* 0x0000020000007824 */ /* 0x000fe200078e020b */
[----:B-----5:R-:W-:-:S04]  /*0510*/  LOP3.LUT P0, RZ, R14, R12, RZ, 0xfc, !PT ;  /* 0x0000000c0eff7212 */ /* 0x020fc8000780fcff */
[----:B0-----:R-:W-:Y:S02]  /*0520*/  IADD3 R2, P1, R0, c[0x0][0x168], RZ ;  /* 0x00005a0000027a10 */ /* 0x001fe40007f3e0ff */
[----:B------:R-:W-:-:S03]  /*0530*/  LOP3.LUT P0, RZ, R15, R13, RZ, 0xfc, P0 ;  /* 0x0000000d0fff7212 */ /* 0x000fc6000000fcff */
[----:B------:R-:W-:Y:S01]  /*0540*/  IMAD.X R3, RZ, RZ, c[0x0][0x16c], P1 ;  /* 0x00005b00ff037624 */ /* 0x000fe200008e06ff */
[----:B------:R-:W-:-:S05]  /*0550*/  SEL R5, RZ, 0x1, !P0 ;  /* 0x00000001ff057807 */ /* 0x000fca0004000000 */
[----:B------:R-:W-:Y:S01]  /*0560*/  STG.E.U8 [R2.64], R5 ;  /* 0x0000000502007986 */ /* 0x000fe2000c101104 */
[----:B------:R-:W-:Y:S05]  /*0570*/  EXIT ;  /* 0x000000000000794d */ /* 0x000fea0003800000 */
.L_x_23613:
        /* <DEDUP_REMOVED lines=16> */
.L_x_42035:


//--------------------- .text._ZN2at6native29vectorized_elementwise_kernelILi2ENS0_13BinaryFunctorIllbZZZNS0_22logical_or_kernel_cudaERNS_14TensorIteratorEENKUlvE0_clEvENKUlvE2_clEvEUlllE_EESt5arrayIPcLm3EEEEviT0_T1_ --------------------------
	.section	.text._ZN2at6native29vectorized_elementwise_kernelILi2ENS0_13BinaryFunctorIllbZZZNS0_22logical_or_kernel_cudaERNS_14TensorIteratorEENKUlvE0_clEvENKUlvE2_clEvEUlllE_EESt5arrayIPcLm3EEEEviT0_T1_,"ax",@progbits
	.sectioninfo	@"SHI_REGISTERS=32"
	.align	128
        .global         _ZN2at6native29vectorized_elementwise_kernelILi2ENS0_13BinaryFunctorIllbZZZNS0_22logical_or_kernel_cudaERNS_14TensorIteratorEENKUlvE0_clEvENKUlvE2_clEvEUlllE_EESt5arrayIPcLm3EEEEviT0_T1_
        .type           _ZN2at6native29vectorized_elementwise_kernelILi2ENS0_13BinaryFunctorIllbZZZNS0_22logical_or_kernel_cudaERNS_14TensorIteratorEENKUlvE0_clEvENKUlvE2_clEvEUlllE_EESt5arrayIPcLm3EEEEviT0_T1_,@function
        .size           _ZN2at6native29vectorized_elementwise_kernelILi2ENS0_13BinaryFunctorIllbZZZNS0_22logical_or_kernel_cudaERNS_14TensorIteratorEENKUlvE0_clEvENKUlvE2_clEvEUlllE_EESt5arrayIPcLm3EEEEviT0_T1_,(.L_x_42036 - _ZN2at6native29vectorized_elementwise_kernelILi2ENS0_13BinaryFunctorIllbZZZNS0_22logical_or_kernel_cudaERNS_14TensorIteratorEENKUlvE0_clEvENKUlvE2_clEvEUlllE_EESt5arrayIPcLm3EEEEviT0_T1_)
        .other          _ZN2at6native29vectorized_elementwise_kernelILi2ENS0_13BinaryFunctorIllbZZZNS0_22logical_or_kernel_cudaERNS_14TensorIteratorEENKUlvE0_clEvENKUlvE2_clEvEUlllE_EESt5arrayIPcLm3EEEEviT0_T1_,@"STO_CUDA_ENTRY STV_DEFAULT"
_ZN2at6native29vectorized_elementwise_kernelILi2ENS0_13BinaryFunctorIllbZZZNS0_22logical_or_kernel_cudaERNS_14TensorIteratorEENKUlvE0_clEvENKUlvE2_clEvEUlllE_EESt5arrayIPcLm3EEEEviT0_T1_:
.text._ZN2at6native29vectorized_elementwise_kernelILi2ENS0_13BinaryFunctorIllbZZZNS0_22logical_or_kernel_cudaERNS_14TensorIteratorEENKUlvE0_clEvENKUlvE2_clEvEUlllE_EESt5arrayIPcLm3EEEEviT0_T1_:
        /* <DEDUP_REMOVED lines=14> */
[----:B------:R-:W2:Y:S04]  /*00e0*/  LDG.E.128 R16, [R28.64] ;  /* 0x000000041c107981 */ /* 0x000ea8000c1e1d00 */
[----:B------:R0:W3:Y:S04]  /*00f0*/  LDG.E.128 R4, [R20.64+0x800] ;  /* 0x0008000414047981 */ /* 0x0000e8000c1e1d00 */
[----:B------:R-:W3:Y:S04]  /*0100*/  LDG.E.128 R8, [R28.64+0x800] ;  /* 0x000800041c087981 */ /* 0x000ee8000c1e1d00 */
[----:B------:R-:W4:Y:S01]  /*0110*/  LDG.E.128 R24, [R28.64+0x1800] ;  /* 0x001800041c187981 */ /* 0x000f22000c1e1d00 */
[----:B--2---:R-:W-:-:S02]  /*0120*/  LOP3.LUT P1, RZ, R16, R12, RZ, 0xfc, !PT ;  /* 0x0000000c10ff7212 */ /* 0x004fc4000782fcff */
[----:B------:R-:W-:Y:S02]  /*0130*/  LOP3.LUT P0, RZ, R18, R14, RZ, 0xfc, !PT ;  /* 0x0000000e12ff7212 */ /* 0x000fe4000780fcff */
[----:B------:R-:W-:Y:S02]  /*0140*/  LOP3.LUT P1, RZ, R17, R13, RZ, 0xfc, P1 ;  /* 0x0000000d11ff7212 */ /* 0x000fe4000082fcff */
[----:B------:R-:W-:Y:S02]  /*0150*/  LOP3.LUT P0, RZ, R19, R15, RZ, 0xfc, P0 ;  /* 0x0000000f13ff7212 */ /* 0x000fe4000000fcff */
[----:B------:R0:W2:Y:S04]  /*0160*/  LDG.E.128 R12, [R20.64+0x1000] ;  /* 0x00100004140c7981 */ /* 0x0000a8000c1e1d00 */
[----:B------:R-:W2:Y:S04]  /*0170*/  LDG.E.128 R16, [R28.64+0x1000] ;  /* 0x001000041c107981 */ /* 0x000ea8000c1e1d00 */
[----:B0-----:R-:W4:Y:S01]  /*0180*/  LDG.E.128 R20, [R20.64+0x1800] ;  /* 0x0018000414147981 */ /* 0x001f22000c1e1d00 */
[----:B------:R-:W-:-:S05]  /*0190*/  IADD3 R2, P2, R2, c[0x0][0x168], RZ ;  /* 0x00005a0002027a10 */ /* 0x000fca0007f5e0ff */
[----:B------:R-:W-:Y:S01]  /*01a0*/  IMAD.X R3, RZ, RZ, c[0x0][0x16c], P2 ;  /* 0x00005b00ff037624 */ /* 0x000fe200010e06ff */
[----:B---3--:R-:W-:-:S03]  /*01b0*/  LOP3.LUT P4, RZ, R8, R4, RZ, 0xfc, !PT ;  /* 0x0000000408ff7212 */ /* 0x008fc6000788fcff */
[----:B------:R-:W-:Y:S01]  /*01c0*/  IMAD.WIDE R2, R0, 0x2, R2 ;  /* 0x0000000200027825 */ /* 0x000fe200078e0202 */
[----:B------:R-:W-:Y:S02]  /*01d0*/  SEL R0, RZ, 0x1, !P1 ;  /* 0x00000001ff007807 */ /* 0x000fe40004800000 */
[----:B------:R-:W-:Y:S02]  /*01e0*/  LOP3.LUT P3, RZ, R10, R6, RZ, 0xfc, !PT ;  /* 0x000000060aff7212 */ /* 0x000fe4000786fcff */
[----:B------:R-:W-:Y:S02]  /*01f0*/  LOP3.LUT P4, RZ, R9, R5, RZ, 0xfc, P4 ;  /* 0x0000000509ff7212 */ /* 0x000fe4000208fcff */
[----:B------:R-:W-:Y:S02]  /*0200*/  LOP3.LUT P3, RZ, R11, R7, RZ, 0xfc, P3 ;  /* 0x000000070bff7212 */ /* 0x000fe4000186fcff */
[----:B------:R-:W-:Y:S02]  /*0210*/  SEL R5, RZ, 0x1, !P0 ;  /* 0x00000001ff057807 */ /* 0x000fe40004000000 */
[----:B------:R-:W-:-:S02]  /*0220*/  SEL R4, RZ, 0x1, !P4 ;  /* 0x00000001ff047807 */ /* 0x000fc40006000000 */
[----:B------:R-:W-:Y:S02]  /*0230*/  SEL R7, RZ, 0x1, !P3 ;  /* 0x00000001ff077807 */ /* 0x000fe40005800000 */
[----:B------:R-:W-:Y:S02]  /*0240*/  PRMT R5, R5, 0x7604, R0 ;  /* 0x0000760405057816 */ /* 0x000fe40000000000 */
[----:B------:R-:W-:-:S03]  /*0250*/  PRMT R7, R7, 0x7604, R4 ;  /* 0x0000760407077816 */ /* 0x000fc60000000004 */
[----:B------:R-:W-:Y:S04]  /*0260*/  STG.E.U16 [R2.64], R5 ;  /* 0x0000000502007986 */ /* 0x000fe8000c101504 */
[----:B------:R-:W-:Y:S01]  /*0270*/  STG.E.U16 [R2.64+0x100], R7 ;  /* 0x0001000702007986 */ /* 0x000fe2000c101504 */
[----:B--2---:R-:W-:Y:S02]  /*0280*/  LOP3.LUT P2, RZ, R16, R12, RZ, 0xfc, !PT ;  /* 0x0000000c10ff7212 */ /* 0x004fe4000784fcff */
[----:B------:R-:W-:Y:S02]  /*0290*/  LOP3.LUT P6, RZ, R18, R14, RZ, 0xfc, !PT ;  /* 0x0000000e12ff7212 */ /* 0x000fe400078cfcff */
        /* <DEDUP_REMOVED lines=9> */
[----:B------:R-:W-:Y:S02]  /*0330*/  SEL R11, RZ, 0x1, !P1 ;  /* 0x00000001ff0b7807 */ /* 0x000fe40004800000 */
[----:B------:R-:W-:Y:S02]  /*0340*/  PRMT R9, R9, 0x7604, R6 ;  /* 0x0000760409097816 */ /* 0x000fe40000000006 */
[----:B------:R-:W-:-:S03]  /*0350*/  PRMT R11, R11, 0x7604, R8 ;  /* 0x000076040b0b7816 */ /* 0x000fc60000000008 */
[----:B------:R-:W-:Y:S04]  /*0360*/  STG.E.U16 [R2.64+0x200], R9 ;  /* 0x0002000902007986 */ /* 0x000fe8000c101504 */
[----:B------:R-:W-:Y:S01]  /*0370*/  STG.E.U16 [R2.64+0x300], R11 ;  /* 0x0003000b02007986 */ /* 0x000fe2000c101504 */
[----:B------:R-:W-:Y:S05]  /*0380*/  EXIT ;  /* 0x000000000000794d */ /* 0x000fea0003800000 */
.L_x_23614:
[----:B------:R-:W0:Y:S01]  /*0390*/  S2R R3, SR_TID.X ;  /* 0x0000000000037919 */ /* 0x000e220000002100 */
[----:B------:R-:W-:Y:S01]  /*03a0*/  CS2R R24, SRZ ;  /* 0x0000000000187805 */ /* 0x000fe2000001ff00 */
        /* <DEDUP_REMOVED lines=12> */
[----:B------:R0:W2:Y:S04]  /*0470*/  @!P0 LDG.E.64 R24, [R6.64] ;  /* 0x0000000406188981 */ /* 0x0000a8000c1e1b00 */
[----:B------:R1:W2:Y:S01]  /*0480*/  @!P0 LDG.E.64 R14, [R8.64] ;  /* 0x00000004080e8981 */ /* 0x0002a2000c1e1b00 */
[----:B------:R-:W-:Y:S01]  /*0490*/  CS2R R20, SRZ ;  /* 0x0000000000147805 */ /* 0x000fe2000001ff00 */
[----:B------:R-:W-:Y:S01]  /*04a0*/  CS2R R18, SRZ ;  /* 0x0000000000127805 */ /* 0x000fe2000001ff00 */
[----:B------:R-:W-:Y:S01]  /*04b0*/  @!P1 IMAD.IADD R16, R2, 0x1, R5 ;  /* 0x0000000102109824 */ /* 0x000fe200078e0205 */
[----:B------:R-:W-:Y:S01]  /*04c0*/  @!P1 IADD3 R5, R5, 0x80, RZ ;  /* 0x0000008005059810 */ /* 0x000fe20007ffe0ff */
[----:B------:R-:W-:-:S03]  /*04d0*/  @!P1 IMAD.MOV.U32 R17, RZ, RZ, 0x8 ;  /* 0x00000008ff119424 */ /* 0x000fc600078e00ff */
[----:B------:R-:W-:Y:S01]  /*04e0*/  ISETP.GE.AND P0, PT, R5, R0, PT ;  /* 0x000000000500720c */ /* 0x000fe20003f06270 */
[----:B------:R-:W-:-:S04]  /*04f0*/  @!P1 IMAD.WIDE.U32 R10, R16, R17, c[0x0][0x170] ;  /* 0x00005c00100a9625 */ /* 0x000fc800078e0011 */
[----:B------:R-:W-:Y:S01]  /*0500*/  @!P1 IMAD.WIDE.U32 R16, R16, R17, c[0x0][0x178] ;  /* 0x00005e0010109625 */ /* 0x000fe200078e0011 */
[----:B------:R3:W4:Y:S04]  /*0510*/  @!P1 LDG.E.64 R20, [R10.64] ;  /* 0x000000040a149981 */ /* 0x000728000c1e1b00 */
[----:B------:R3:W4:Y:S01]  /*0520*/  @!P1 LDG.E.64 R18, [R16.64] ;  /* 0x0000000410129981 */ /* 0x000722000c1e1b00 */
[----:B0-----:R-:W-:Y:S01]  /*0530*/  CS2R R6, SRZ ;  /* 0x0000000000067805 */ /* 0x001fe2000001ff00 */
[----:B-1----:R-:W-:Y:S01]  /*0540*/  CS2R R8, SRZ ;  /* 0x0000000000087805 */ /* 0x002fe2000001ff00 */
[----:B------:R-:W-:Y:S02]  /*0550*/  @!P0 IMAD.IADD R26, R2, 0x1, R5 ;  /* 0x00000001021a8824 */ /* 0x000fe400078e0205 */
[----:B------:R-:W-:Y:S01]  /*0560*/  @!P0 IMAD.MOV.U32 R27, RZ, RZ, 0x8 ;  /* 0x00000008ff1b8424 */ /* 0x000fe200078e00ff */
[----:B------:R-:W-:-:S03]  /*0570*/  @!P0 IADD3 R5, R5, 0x80, RZ ;  /* 0x0000008005058810 */ /* 0x000fc60007ffe0ff */
[----:B------:R-:W-:-:S04]  /*0580*/  @!P0 IMAD.WIDE.U32 R12, R26, R27, c[0x0][0x170] ;  /* 0x00005c001a0c8625 */ /* 0x000fc800078e001b */
[----:B------:R-:W-:Y:S01]  /*0590*/  @!P0 IMAD.WIDE.U32 R26, R26, R27, c[0x0][0x178] ;  /* 0x00005e001a1a8625 */ /* 0x000fe200078e001b */
[----:B------:R0:W4:Y:S04]  /*05a0*/  @!P0 LDG.E.64 R6, [R12.64] ;  /* 0x000000040c068981 */ /* 0x000128000c1e1b00 */
[----:B------:R1:W4:Y:S01]  /*05b0*/  @!P0 LDG.E.64 R8, [R26.64] ;  /* 0x000000041a088981 */ /* 0x000322000c1e1b00 */
[----:B------:R-:W-:Y:S01]  /*05c0*/  ISETP.GE.AND P0, PT, R5, R0, PT ;  /* 0x000000000500720c */ /* 0x000fe20003f06270 */
[----:B---3--:R-:W-:Y:S01]  /*05d0*/  CS2R R10, SRZ ;  /* 0x00000000000a7805 */ /* 0x008fe2000001ff00 */
[----:B0-----:R-:W-:-:S11]  /*05e0*/  CS2R R12, SRZ ;  /* 0x00000000000c7805 */ /* 0x001fd6000001ff00 */
[----:B------:R-:W-:Y:S01]  /*05f0*/  @!P0 IMAD.IADD R22, R2, 0x1, R5 ;  /* 0x0000000102168824 */ /* 0x000fe200078e0205 */
[----:B------:R-:W-:Y:S01]  /*0600*/  @!P0 IADD3 R5, R5, 0x80, RZ ;  /* 0x0000008005058810 */ /* 0x000fe20007ffe0ff */
[----:B------:R-:W-:-:S03]  /*0610*/  @!P0 IMAD.MOV.U32 R23, RZ, RZ, 0x8 ;  /* 0x00000008ff178424 */ /* 0x000fc600078e00ff */
[----:B------:R-:W-:Y:S01]  /*0620*/  ISETP.GE.AND P1, PT, R5, R0, PT ;  /* 0x000000000500720c */ /* 0x000fe20003f26270 */
[----:B------:R-:W-:-:S04]  /*0630*/  @!P0 IMAD.WIDE.U32 R16, R22, R23, c[0x0][0x170] ;  /* 0x00005c0016108625 */ /* 0x000fc800078e0017 */
[----:B------:R-:W-:Y:S01]  /*0640*/  @!P0 IMAD.WIDE.U32 R22, R22, R23, c[0x0][0x178] ;  /* 0x00005e0016168625 */ /* 0x000fe200078e0017 */
[----:B------:R0:W3:Y:S04]  /*0650*/  @!P0 LDG.E.64 R10, [R16.64] ;  /* 0x00000004100a8981 */ /* 0x0000e8000c1e1b00 */
[----:B------:R0:W3:Y:S03]  /*0660*/  @!P0 LDG.E.64 R12, [R22.64] ;  /* 0x00000004160c8981 */ /* 0x0000e6000c1e1b00 */
[----:B-1----:R-:W-:Y:S01]  /*0670*/  @!P1 IMAD.IADD R26, R2, 0x1, R5 ;  /* 0x00000001021a9824 */ /* 0x002fe200078e0205 */
[----:B------:R-:W-:-:S04]  /*0680*/  @!P1 IADD3 R5, R5, 0x80, RZ ;  /* 0x0000008005059810 */ /* 0x000fc80007ffe0ff */
[----:B------:R-:W-:Y:S01]  /*0690*/  ISETP.GE.AND P0, PT, R5, R0, PT ;  /* 0x000000000500720c */ /* 0x000fe20003f06270 */
[----:B------:R-:W-:Y:S01]  /*06a0*/  @!P1 IMAD.MOV.U32 R27, RZ, RZ, 0x8 ;  /* 0x00000008ff1b9424 */ /* 0x000fe200078e00ff */
[----:B0-----:R-:W-:-:S11]  /*06b0*/  CS2R R16, SRZ ;  /* 0x0000000000107805 */ /* 0x001fd6000001ff00 */
[----:B------:R-:W-:Y:S01]  /*06c0*/  @!P0 IMAD.IADD R22, R2, 0x1, R5 ;  /* 0x0000000102168824 */ /* 0x000fe200078e0205 */
[----:B------:R-:W-:Y:S01]  /*06d0*/  @!P0 IADD3 R5, R5, 0x80, RZ ;  /* 0x0000008005058810 */ /* 0x000fe20007ffe0ff */
[----:B------:R-:W-:Y:S01]  /*06e0*/  @!P0 IMAD.MOV.U32 R23, RZ, RZ, 0x8 ;  /* 0x00000008ff178424 */ /* 0x000fe200078e00ff */
[----:B--2---:R-:W-:-:S04]  /*06f0*/  LOP3.LUT P4, RZ, R14, R24, RZ, 0xfc, !PT ;  /* 0x000000180eff7212 */ /* 0x004fc8000788fcff */
[----:B------:R-:W-:Y:S01]  /*0700*/  LOP3.LUT P4, RZ, R15, R25, RZ, 0xfc, P4 ;  /* 0x000000190fff7212 */ /* 0x000fe2000208fcff */
[----:B------:R-:W-:Y:S01]  /*0710*/  @!P1 IMAD.WIDE.U32 R24, R26, R27, c[0x0][0x170] ;  /* 0x00005c001a189625 */ /* 0x000fe200078e001b */
[----:B------:R-:W-:-:S03]  /*0720*/  CS2R R14, SRZ ;  /* 0x00000000000e7805 */ /* 0x000fc6000001ff00 */
[----:B------:R-:W-:-:S03]  /*0730*/  @!P1 IMAD.WIDE.U32 R26, R26, R27, c[0x0][0x178] ;  /* 0x00005e001a1a9625 */ /* 0x000fc600078e001b */
[----:B------:R0:W2:Y:S04]  /*0740*/  @!P1 LDG.E.64 R14, [R24.64] ;  /* 0x00000004180e9981 */ /* 0x0000a8000c1e1b00 */
[----:B------:R1:W2:Y:S01]  /*0750*/  @!P1 LDG.E.64 R16, [R26.64] ;  /* 0x000000041a109981 */ /* 0x0002a2000c1e1b00 */
[----:B------:R-:W-:Y:S02]  /*0760*/  ISETP.GE.AND P1, PT, R5, R0, PT ;  /* 0x000000000500720c */ /* 0x000fe40003f26270 */
[----:B----4-:R-:W-:-:S04]  /*0770*/  LOP3.LUT P3, RZ, R18, R20, RZ, 0xfc, !PT ;  /* 0x0000001412ff7212 */ /* 0x010fc8000786fcff */
[----:B------:R-:W-:Y:S01]  /*0780*/  LOP3.LUT P3, RZ, R19, R21, RZ, 0xfc, P3 ;  /* 0x0000001513ff7212 */ /* 0x000fe2000186fcff */
[CC--:B------:R-:W-:Y:S01]  /*0790*/  @!P0 IMAD.WIDE.U32 R20, R22.reuse, R23.reuse, c[0x0][0x170] ;  /* 0x00005c0016148625 */ /* 0x0c0fe200078e0017 */
[----:B------:R-:W-:Y:S01]  /*07a0*/  CS2R R18, SRZ ;  /* 0x0000000000127805 */ /* 0x000fe2000001ff00 */
[----:B0-----:R-:W-:Y:S02]  /*07b0*/  CS2R R24, SRZ ;  /* 0x0000000000187805 */ /* 0x001fe4000001ff00 */
[----:B------:R-:W-:-:S03]  /*07c0*/  @!P0 IMAD.WIDE.U32 R22, R22, R23, c[0x0][0x178] ;  /* 0x00005e0016168625 */ /* 0x000fc600078e0017 */
[----:B------:R0:W4:Y:S01]  /*07d0*/  @!P0 LDG.E.64 R18, [R20.64] ;  /* 0x0000000414128981 */ /* 0x000122000c1e1b00 */
[----:B------:R-:W-:Y:S02]  /*07e0*/  @!P1 IMAD.IADD R28, R2, 0x1, R5 ;  /* 0x00000001021c9824 */ /* 0x000fe400078e0205 */
[----:B------:R-:W-:Y:S01]  /*07f0*/  @!P6 IMAD.MOV.U32 R5, RZ, RZ, 0x8 ;  /* 0x00000008ff05e424 */ /* 0x000fe200078e00ff */
[----:B------:R1:W4:Y:S01]  /*0800*/  @!P0 LDG.E.64 R24, [R22.64] ;  /* 0x0000000416188981 */ /* 0x000322000c1e1b00 */
[----:B0-----:R-:W-:Y:S02]  /*0810*/  CS2R R20, SRZ ;  /* 0x0000000000147805 */ /* 0x001fe4000001ff00 */
[----:B-1----:R-:W-:-:S05]  /*0820*/  @!P6 IMAD.WIDE.U32 R22, R4, R5, c[0x0][0x170] ;  /* 0x00005c000416e625 */ /* 0x002fca00078e0005 */
[----:B------:R0:W5:Y:S02]  /*0830*/  @!P6 LDG.E.64 R20, [R22.64] ;  /* 0x000000041614e981 */ /* 0x000164000c1e1b00 */
[----:B0-----:R-:W-:Y:S02]  /*0840*/  @!P6 IMAD.WIDE.U32 R22, R4, R5, c[0x0][0x178] ;  /* 0x00005e000416e625 */ /* 0x001fe400078e0005 */
[----:B------:R-:W-:-:S06]  /*0850*/  CS2R R4, SRZ ;  /* 0x0000000000047805 */ /* 0x000fcc000001ff00 */
[----:B------:R0:W5:Y:S01]  /*0860*/  @!P6 LDG.E.64 R4, [R22.64] ;  /* 0x000000041604e981 */ /* 0x000162000c1e1b00 */
[----:B------:R-:W-:Y:S01]  /*0870*/  LOP3.LUT P2, RZ, R8, R6, RZ, 0xfc, !PT ;  /* 0x0000000608ff7212 */ /* 0x000fe2000784fcff */
[----:B------:R-:W-:-:S03]  /*0880*/  @!P1 IMAD.MOV.U32 R29, RZ, RZ, 0x8 ;  /* 0x00000008ff1d9424 */ /* 0x000fc600078e00ff */
[----:B------:R-:W-:Y:S01]  /*0890*/  LOP3.LUT P2, RZ, R9, R7, RZ, 0xfc, P2 ;  /* 0x0000000709ff7212 */ /* 0x000fe2000104fcff */
[CC--:B------:R-:W-:Y:S01]  /*08a0*/  @!P1 IMAD.WIDE.U32 R26, R28.reuse, R29.reuse, c[0x0][0x170] ;  /* 0x00005c001c1a9625 */ /* 0x0c0fe200078e001d */
[----:B------:R-:W-:Y:S01]  /*08b0*/  CS2R R6, SRZ ;  /* 0x0000000000067805 */ /* 0x000fe2000001ff00 */
[----:B------:R-:W-:Y:S02]  /*08c0*/  CS2R R8, SRZ ;  /* 0x0000000000087805 */ /* 0x000fe4000001ff00 */
[----:B------:R-:W-:Y:S01]  /*08d0*/  @!P1 IMAD.WIDE.U32 R28, R28, R29, c[0x0][0x178] ;  /* 0x00005e001c1c9625 */ /* 0x000fe200078e001d */
[----:B------:R-:W-:Y:S02]  /*08e0*/  BSSY B0, `(.L_x_23615) ;  /* 0x0000012000007945 */ /* 0x000fe40003800000 */
[----:B------:R0:W5:Y:S04]  /*08f0*/  @!P1 LDG.E.64 R6, [R26.64] ;  /* 0x000000041a069981 */ /* 0x000168000c1e1b00 */
[----:B------:R0:W5:Y:S01]  /*0900*/  @!P1 LDG.E.64 R8, [R28.64] ;  /* 0x000000041c089981 */ /* 0x000162000c1e1b00 */
[----:B---3--:R-:W-:-:S04]  /*0910*/  LOP3.LUT P1, RZ, R12, R10, RZ, 0xfc, !PT ;  /* 0x0000000a0cff7212 */ /* 0x008fc8000782fcff */
[----:B------:R-:W-:Y:S02]  /*0920*/  LOP3.LUT P1, RZ, R13, R11, RZ, 0xfc, P1 ;  /* 0x0000000b0dff7212 */ /* 0x000fe4000082fcff */
[----:B--2---:R-:W-:-:S04]  /*0930*/  LOP3.LUT P0, RZ, R16, R14, RZ, 0xfc, !PT ;  /* 0x0000000e10ff7212 */ /* 0x004fc8000780fcff */
[----:B------:R-:W-:Y:S02]  /*0940*/  LOP3.LUT P0, RZ, R17, R15, RZ, 0xfc, P0 ;  /* 0x0000000f11ff7212 */ /* 0x000fe4000000fcff */
[----:B----4-:R-:W-:-:S04]  /*0950*/  LOP3.LUT P5, RZ, R24, R18, RZ, 0xfc, !PT ;  /* 0x0000001218ff7212 */ /* 0x010fc800078afcff */
[----:B------:R-:W-:Y:S01]  /*0960*/  LOP3.LUT P5, RZ, R25, R19, RZ, 0xfc, P5 ;  /* 0x0000001319ff7212 */ /* 0x000fe200028afcff */
[----:B------:R-:W-:Y:S07]  /*0970*/  @P6 BRA `(.L_x_23616) ;  /* 0x0000008000006947 */ /* 0x000fee0003800000 */
[----:B0-----:R-:W-:Y:S01]  /*0980*/  IMAD.IADD R10, R2, 0x1, R3 ;  /* 0x00000001020a7824 */ /* 0x001fe200078e0203 */
[----:B------:R-:W-:-:S04]  /*0990*/  IADD3 R3, R3, 0x80, RZ ;  /* 0x0000008003037810 */ /* 0x000fc80007ffe0ff */
[----:B------:R-:W-:-:S05]  /*09a0*/  IADD3 R10, P6, R10, c[0x0][0x168], RZ ;  /* 0x00005a000a0a7a10 */ /* 0x000fca0007fde0ff */
[----:B------:R-:W-:Y:S01]  /*09b0*/  IMAD.X R11, RZ, RZ, c[0x0][0x16c], P6 ;  /* 0x00005b00ff0b7624 */ /* 0x000fe200030e06ff */
[----:B-----5:R-:W-:-:S04]  /*09c0*/  LOP3.LUT P6, RZ, R4, R20, RZ, 0xfc, !PT ;  /* 0x0000001404ff7212 */ /* 0x020fc800078cfcff */
[----:B------:R-:W-:-:S04]  /*09d0*/  LOP3.LUT P6, RZ, R5, R21, RZ, 0xfc, P6 ;  /* 0x0000001505ff7212 */ /* 0x000fc800030cfcff */
[----:B------:R-:W-:-:S05]  /*09e0*/  SEL R5, RZ, 0x1, !P6 ;  /* 0x00000001ff057807 */ /* 0x000fca0007000000 */
[----:B------:R0:W-:Y:S04]  /*09f0*/  STG.E.U8 [R10.64], R5 ;  /* 0x000000050a007986 */ /* 0x0001e8000c101104 */
.L_x_23616:
[----:B0-----:R-:W-:Y:S05]  /*0a00*/  BSYNC B0 ;  /* 0x0000000000007941 */ /* 0x001fea0003800000 */
.L_x_23615:
[----:B------:R-:W-:Y:S01]  /*0a10*/  ISETP.GE.AND P6, PT, R3, R0, PT ;  /* 0x000000000300720c */ /* 0x000fe20003fc6270 */
[----:B------:R-:W-:Y:S01]  /*0a20*/  BSSY B0, `(.L_x_23617) ;  /* 0x0000032000007945 */ /* 0x000fe20003800000 */
[----:B------:R-:W-:Y:S01]  /*0a30*/  BSSY B1, `(.L_x_23618) ;  /* 0x000002a000017945 */ /* 0x000fe20003800000 */
[----:B-----5:R-:W-:Y:S02]  /*0a40*/  SEL R5, RZ, 0x1, !P4 ;  /* 0x00000001ff057807 */ /* 0x020fe40006000000 */
        /* <DEDUP_REMOVED lines=18> */
.L_x_23619:
[----:B------:R-:W-:-:S13]  /*0b70*/  ISETP.GE.AND P0, PT, R3, R0, PT ;  /* 0x000000000300720c */ /* 0x000fda0003f06270 */
[----:B------:R-:W-:Y:S05]  /*0b80*/  @P0 BRA `(.L_x_23621) ;  /* 0x000000c000000947 */ /* 0x000fea0003800000 */
[----:B0-----:R-:W-:Y:S01]  /*0b90*/  IMAD.IADD R10, R2, 0x1, R3 ;  /* 0x00000001020a7824 */ /* 0x001fe200078e0203 */
[----:B------:R-:W-:-:S04]  /*0ba0*/  IADD3 R3, R3, 0x80, RZ ;  /* 0x0000008003037810 */ /* 0x000fc80007ffe0ff */
[----:B------:R-:W-:-:S05]  /*0bb0*/  IADD3 R10, P0, R10, c[0x0][0x168], RZ ;  /* 0x00005a000a0a7a10 */ /* 0x000fca0007f1e0ff */
[----:B------:R-:W-:-:S05]  /*0bc0*/  IMAD.X R11, RZ, RZ, c[0x0][0x16c], P0 ;  /* 0x00005b00ff0b7624 */ /* 0x000fca00000e06ff */
[----:B------:R0:W-:Y:S03]  /*0bd0*/  STG.E.U8 [R10.64], R15 ;  /* 0x0000000f0a007986 */ /* 0x0001e6000c101104 */
.L_x_23620:
[----:B------:R-:W-:-:S13]  /*0be0*/  ISETP.GE.AND P0, PT, R3, R0, PT ;  /* 0x000000000300720c */ /* 0x000fda0003f06270 */
[----:B------:R-:W-:Y:S05]  /*0bf0*/  @P0 BRA `(.L_x_23622) ;  /* 0x000000d000000947 */ /* 0x000fea0003800000 */
[----:B0-----:R-:W-:Y:S01]  /*0c00*/  IMAD.IADD R10, R2, 0x1, R3 ;  /* 0x00000001020a7824 */ /* 0x001fe200078e0203 */
[----:B------:R-:W-:-:S04]  /*0c10*/  IADD3 R3, R3, 0x80, RZ ;  /* 0x0000008003037810 */ /* 0x000fc80007ffe0ff */
[----:B------:R-:W-:-:S05]  /*0c20*/  IADD3 R10, P0, R10, c[0x0][0x168], RZ ;  /* 0x00005a000a0a7a10 */ /* 0x000fca0007f1e0ff */
[----:B------:R-:W-:-:S05]  /*0c30*/  IMAD.X R11, RZ, RZ, c[0x0][0x16c], P0 ;  /* 0x00005b00ff0b7624 */ /* 0x000fca00000e06ff */
[----:B------:R0:W-:Y:S03]  /*0c40*/  STG.E.U8 [R10.64], R17 ;  /* 0x000000110a007986 */ /* 0x0001e6000c101104 */
.L_x_23621:
        /* <DEDUP_REMOVED lines=8> */
.L_x_23622:
[----:B------:R-:W-:Y:S05]  /*0cd0*/  BSYNC B1 ;  /* 0x0000000000017941 */ /* 0x000fea0003800000 */
.L_x_23618:
[----:B------:R-:W-:-:S13]  /*0ce0*/  ISETP.GE.AND P0, PT, R3, R0, PT ;  /* 0x000000000300720c */ /* 0x000fda0003f06270 */
[----:B0-----:R-:W-:Y:S01]  /*0cf0*/  @!P0 IMAD.IADD R10, R2, 0x1, R3 ;  /* 0x00000001020a8824 */ /* 0x001fe200078e0203 */
[----:B------:R-:W-:-:S04]  /*0d00*/  @!P0 IADD3 R3, R3, 0x80, RZ ;  /* 0x0000008003038810 */ /* 0x000fc80007ffe0ff */
[----:B------:R-:W-:-:S05]  /*0d10*/  @!P0 IADD3 R10, P1, R10, c[0x0][0x168], RZ ;  /* 0x00005a000a0a8a10 */ /* 0x000fca0007f3e0ff */
[----:B------:R-:W-:-:S05]  /*0d20*/  @!P0 IMAD.X R11, RZ, RZ, c[0x0][0x16c], P1 ;  /* 0x00005b00ff0b8624 */ /* 0x000fca00008e06ff */
[----:B------:R0:W-:Y:S03]  /*0d30*/  @!P0 STG.E.U8 [R10.64], R4 ;  /* 0x000000040a008986 */ /* 0x0001e6000c101104 */
.L_x_23623:
[----:B------:R-:W-:Y:S05]  /*0d40*/  BSYNC B0 ;  /* 0x0000000000007941 */ /* 0x000fea0003800000 */
.L_x_23617:
[----:B------:R-:W-:Y:S01]  /*0d50*/  WARPSYNC 0xffffffff ;  /* 0xffffffff00007948 */ /* 0x000fe20003800000 */
[----:B------:R-:W-:-:S13]  /*0d60*/  ISETP.GE.AND P0, PT, R3, R0, PT ;  /* 0x000000000300720c */ /* 0x000fda0003f06270 */
[----:B------:R-:W-:Y:S05]  /*0d70*/  @P0 EXIT ;  /* 0x000000000000094d */ /* 0x000fea0003800000 */
[----:B------:R-:W-:Y:S01]  /*0d80*/  IMAD.IADD R2, R2, 0x1, R3 ;  /* 0x0000000102027824 */ /* 0x000fe200078e0203 */
[----:B------:R-:W-:-:S04]  /*0d90*/  LOP3.LUT P0, RZ, R8, R6, RZ, 0xfc, !PT ;  /* 0x0000000608ff7212 */ /* 0x000fc8000780fcff */
[----:B------:R-:W-:Y:S02]  /*0da0*/  IADD3 R2, P1, R2, c[0x0][0x168], RZ ;  /* 0x00005a0002027a10 */ /* 0x000fe40007f3e0ff */
[----:B------:R-:W-:-:S03]  /*0db0*/  LOP3.LUT P0, RZ, R9, R7, RZ, 0xfc, P0 ;  /* 0x0000000709ff7212 */ /* 0x000fc6000000fcff */
[----:B------:R-:W-:Y:S01]  /*0dc0*/  IMAD.X R3, RZ, RZ, c[0x0][0x16c], P1 ;  /* 0x00005b00ff037624 */ /* 0x000fe200008e06ff */
[----:B------:R-:W-:-:S05]  /*0dd0*/  SEL R5, RZ, 0x1, !P0 ;  /* 0x00000001ff057807 */ /* 0x000fca0004000000 */
[----:B------:R-:W-:Y:S01]  /*0de0*/  STG.E.U8 [R2.64], R5 ;  /* 0x0000000502007986 */ /* 0x000fe2000c101104 */
[----:B------:R-:W-:Y:S05]  /*0df0*/  EXIT ;  /* 0x000000000000794d */ /* 0x000fea0003800000 */
.L_x_23624:
        /* <DEDUP_REMOVED lines=16> */
.L_x_42036:


//--------------------- .text._ZN2at6native29vectorized_elementwise_kernelILi4ENS0_13BinaryFunctorIllbZZZNS0_22logical_or_kernel_cudaERNS_14TensorIteratorEENKUlvE0_clEvENKUlvE2_clEvEUlllE_EESt5arrayIPcLm3EEEEviT0_T1_ --------------------------
	.section	.text._ZN2at6native29vectorized_elementwise_kernelILi4ENS0_13BinaryFunctorIllbZZZNS0_22logical_or_kernel_cudaERNS_14TensorIteratorEENKUlvE0_clEvENKUlvE2_clEvEUlllE_EESt5arrayIPcLm3EEEEviT0_T1_,"ax",@progbits
	.sectioninfo	@"SHI_REGISTERS=32"
	.align	128
        .global         _ZN2at6native29vectorized_elementwise_kernelILi4ENS0_13BinaryFunctorIllbZZZNS0_22logical_or_kernel_cudaERNS_14TensorIteratorEENKUlvE0_clEvENKUlvE2_clEvEUlllE_EESt5arrayIPcLm3EEEEviT0_T1_
        .type           _ZN2at6native29vectorized_elementwise_kernelILi4ENS0_13BinaryFunctorIllbZZZNS0_22logical_or_kernel_cudaERNS_14TensorIteratorEENKUlvE0_clEvENKUlvE2_clEvEUlllE_EESt5arrayIPcLm3EEEEviT0_T1_,@function
        .size           _ZN2at6native29vectorized_elementwise_kernelILi4ENS0_13BinaryFunctorIllbZZZNS0_22logical_or_kernel_cudaERNS_14TensorIteratorEENKUlvE0_clEvENKUlvE2_clEvEUlllE_EESt5arrayIPcLm3EEEEviT0_T1_,(.L_x_42037 - _ZN2at6native29vectorized_elementwise_kernelILi4ENS0_13BinaryFunctorIllbZZZNS0_22logical_or_kernel_cudaERNS_14TensorIteratorEENKUlvE0_clEvENKUlvE2_clEvEUlllE_EESt5arrayIPcLm3EEEEviT0_T1_)
        .other          _ZN2at6native29vectorized_elementwise_kernelILi4ENS0_13BinaryFunctorIllbZZZNS0_22logical_or_kernel_cudaERNS_14TensorIteratorEENKUlvE0_clEvENKUlvE2_clEvEUlllE_EESt5arrayIPcLm3EEEEviT0_T1_,@"STO_CUDA_ENTRY STV_DEFAULT"
_ZN2at6native29vectorized_elementwise_kernelILi4ENS0_13BinaryFunctorIllbZZZNS0_22logical_or_kernel_cudaERNS_14TensorIteratorEENKUlvE0_clEvENKUlvE2_clEvEUlllE_EESt5arrayIPcLm3EEEEviT0_T1_:
.text._ZN2at6native29vectorized_elementwise_kernelILi4ENS0_13BinaryFunctorIllbZZZNS0_22logical_or_kernel_cudaERNS_14TensorIteratorEENKUlvE0_clEvENKUlvE2_clEvEUlllE_EESt5arrayIPcLm3EEEEviT0_T1_:
        /* <DEDUP_REMOVED lines=25> */
[----:B---3--:R-:W-:-:S02]  /*0190*/  LOP3.LUT P2, RZ, R8, R4, RZ, 0xfc, !PT ;  /* 0x0000000408ff7212 */ /* 0x008fc4000784fcff */
[----:B------:R-:W-:Y:S02]  /*01a0*/  SEL R3, RZ, 0x1, !P0 ;  /* 0x00000001ff037807 */ /* 0x000fe40004000000 */
[----:B------:R-:W-:Y:S02]  /*01b0*/  SEL R4, RZ, 0x1, !P1 ;  /* 0x00000001ff047807 */ /* 0x000fe40004800000 */
[----:B------:R-:W-:Y:S02]  /*01c0*/  LOP3.LUT P0, RZ, R10, R6, RZ, 0xfc, !PT ;  /* 0x000000060aff7212 */ /* 0x000fe4000780fcff */
[----:B------:R-:W-:Y:S02]  /*01d0*/  LOP3.LUT P2, RZ, R9, R5, RZ, 0xfc, P2 ;  /* 0x0000000509ff7212 */ /* 0x000fe4000104fcff */
[----:B------:R-:W-:Y:S02]  /*01e0*/  PRMT R3, R4, 0x7604, R3 ;  /* 0x0000760404037816 */ /* 0x000fe40000000003 */
[----:B------:R-:W-:-:S02]  /*01f0*/  LOP3.LUT P0, RZ, R11, R7, RZ, 0xfc, P0 ;  /* 0x000000070bff7212 */ /* 0x000fc4000000fcff */
[----:B------:R-:W-:Y:S02]  /*0200*/  SEL R4, RZ, 0x1, !P2 ;  /* 0x00000001ff047807 */ /* 0x000fe40005000000 */
[----:B------:R-:W-:-:S04]  /*0210*/  SEL R5, RZ, 0x1, !P0 ;  /* 0x00000001ff057807 */ /* 0x000fc80004000000 */
[----:B------:R-:W-:Y:S02]  /*0220*/  PRMT R7, R5, 0x7604, R4 ;  /* 0x0000760405077816 */ /* 0x000fe40000000004 */
[----:B------:R-:W-:-:S05]  /*0230*/  IADD3 R4, P4, R2, c[0x0][0x168], RZ ;  /* 0x00005a0002047a10 */ /* 0x000fca0007f9e0ff */
[----:B------:R-:W-:Y:S01]  /*0240*/  IMAD.X R5, RZ, RZ, c[0x0][0x16c], P4 ;  /* 0x00005b00ff057624 */ /* 0x000fe200020e06ff */
[----:B--2---:R-:W-:Y:S02]  /*0250*/  LOP3.LUT P1, RZ, R16, R12, RZ, 0xfc, !PT ;  /* 0x0000000c10ff7212 */ /* 0x004fe4000782fcff */
[----:B------:R-:W-:Y:S02]  /*0260*/  LOP3.LUT P3, RZ, R18, R14, RZ, 0xfc, !PT ;  /* 0x0000000e12ff7212 */ /* 0x000fe4000786fcff */
[----:B----4-:R-:W-:Y:S02]  /*0270*/  LOP3.LUT P2, RZ, R24, R20, RZ, 0xfc, !PT ;  /* 0x0000001418ff7212 */ /* 0x010fe4000784fcff */
[----:B------:R-:W-:Y:S02]  /*0280*/  LOP3.LUT P0, RZ, R17, R13, RZ, 0xfc, P1 ;  /* 0x0000000d11ff7212 */ /* 0x000fe4000080fcff */
[----:B------:R-:W-:Y:S02]  /*0290*/  LOP3.LUT P1, RZ, R19, R15, RZ, 0xfc, P3 ;  /* 0x0000000f13ff7212 */ /* 0x000fe4000182fcff */
[----:B------:R-:W-:-:S02]  /*02a0*/  LOP3.LUT P2, RZ, R25, R21, RZ, 0xfc, P2 ;  /* 0x0000001519ff7212 */ /* 0x000fc4000104fcff */
[----:B------:R-:W-:Y:S02]  /*02b0*/  LOP3.LUT P3, RZ, R26, R22, RZ, 0xfc, !PT ;  /* 0x000000161aff7212 */ /* 0x000fe4000786fcff */
[----:B------:R-:W-:Y:S02]  /*02c0*/  SEL R2, RZ, 0x1, !P0 ;  /* 0x00000001ff027807 */ /* 0x000fe40004000000 */
[----:B------:R-:W-:Y:S02]  /*02d0*/  SEL R6, RZ, 0x1, !P2 ;  /* 0x00000001ff067807 */ /* 0x000fe40005000000 */
[----:B------:R-:W-:Y:S02]  /*02e0*/  LOP3.LUT P0, RZ, R27, R23, RZ, 0xfc, P3 ;  /* 0x000000171bff7212 */ /* 0x000fe4000180fcff */
        /* <DEDUP_REMOVED lines=10> */
.L_x_23625:
        /* <DEDUP_REMOVED lines=103> */
.L_x_23627:
[----:B0-----:R-:W-:Y:S05]  /*0a00*/  BSYNC B0 ;  /* 0x0000000000007941 */ /* 0x001fea0003800000 */
.L_x_23626:
        /* <DEDUP_REMOVED lines=22> */
.L_x_23630:
[----:B------:R-:W-:-:S13]  /*0b70*/  ISETP.GE.AND P0, PT, R3, R0, PT ;  /* 0x000000000300720c */ /* 0x000fda0003f06270 */
[----:B------:R-:W-:Y:S05]  /*0b80*/  @P0 BRA `(.L_x_23632) ;  /* 0x000000c000000947 */ /* 0x000fea0003800000 */
[----:B0-----:R-:W-:Y:S01]  /*0b90*/  IMAD.IADD R10, R2, 0x1, R3 ;  /* 0x00000001020a7824 */ /* 0x001fe200078e0203 */
[----:B------:R-:W-:-:S04]  /*0ba0*/  IADD3 R3, R3, 0x80, RZ ;  /* 0x0000008003037810 */ /* 0x000fc80007ffe0ff */
[----:B------:R-:W-:-:S05]  /*0bb0*/  IADD3 R10, P0, R10, c[0x0][0x168], RZ ;  /* 0x00005a000a0a7a10 */ /* 0x000fca0007f1e0ff */
[----:B------:R-:W-:-:S05]  /*0bc0*/  IMAD.X R11, RZ, RZ, c[0x0][0x16c], P0 ;  /* 0x00005b00ff0b7624 */ /* 0x000fca00000e06ff */
[----:B------:R0:W-:Y:S03]  /*0bd0*/  STG.E.U8 [R10.64], R15 ;  /* 0x0000000f0a007986 */ /* 0x0001e6000c101104 */
.L_x_23631:
[----:B------:R-:W-:-:S13]  /*0be0*/  ISETP.GE.AND P0, PT, R3, R0, PT ;  /* 0x000000000300720c */ /* 0x000fda0003f06270 */
[----:B------:R-:W-:Y:S05]  /*0bf0*/  @P0 BRA `(.L_x_23633) ;  /* 0x000000d000000947 */ /* 0x000fea0003800000 */
[----:B0-----:R-:W-:Y:S01]  /*0c00*/  IMAD.IADD R10, R2, 0x1, R3 ;  /* 0x00000001020a7824 */ /* 0x001fe200078e0203 */
[----:B------:R-:W-:-:S04]  /*0c10*/  IADD3 R3, R3, 0x80, RZ ;  /* 0x0000008003037810 */ /* 0x000fc80007ffe0ff */
[----:B------:R-:W-:-:S05]  /*0c20*/  IADD3 R10, P0, R10, c[0x0][0x168], RZ ;  /* 0x00005a000a0a7a10 */ /* 0x000fca0007f1e0ff */
[----:B------:R-:W-:-:S05]  /*0c30*/  IMAD.X R11, RZ, RZ, c[0x0][0x16c], P0 ;  /* 0x00005b00ff0b7624 */ /* 0x000fca00000e06ff */
[----:B------:R0:W-:Y:S03]  /*0c40*/  STG.E.U8 [R10.64], R17 ;  /* 0x000000110a007986 */ /* 0x0001e6000c101104 */
.L_x_23632:
        /* <DEDUP_REMOVED lines=8> */
.L_x_23633:
[----:B------:R-:W-:Y:S05]  /*0cd0*/  BSYNC B1 ;  /* 0x0000000000017941 */ /* 0x000fea0003800000 */
.L_x_23629:
[----:B------:R-:W-:-:S13]  /*0ce0*/  ISETP.GE.AND P0, PT, R3, R0, PT ;  /* 0x000000000300720c */ /* 0x000fda0003f06270 */
[----:B0-----:R-:W-:Y:S01]  /*0cf0*/  @!P0 IMAD.IADD R10, R2, 0x1, R3 ;  /* 0x00000001020a8824 */ /* 0x001fe200078e0203 */
[----:B------:R-:W-:-:S04]  /*0d00*/  @!P0 IADD3 R3, R3, 0x80, RZ ;  /* 0x0000008003038810 */ /* 0x000fc80007ffe0ff */
[----:B------:R-:W-:-:S05]  /*0d10*/  @!P0 IADD3 R10, P1, R10, c[0x0][0x168], RZ ;  /* 0x00005a000a0a8a10 */ /* 0x000fca0007f3e0ff */
[----:B------:R-:W-:-:S05]  /*0d20*/  @!P0 IMAD.X R11, RZ, RZ, c[0x0][0x16c], P1 ;  /* 0x00005b00ff0b8624 */ /* 0x000fca00008e06ff */
[----:B------:R0:W-:Y:S03]  /*0d30*/  @!P0 STG.E.U8 [R10.64], R4 ;  /* 0x000000040a008986 */ /* 0x0001e6000c101104 */
.L_x_23634:
[----:B------:R-:W-:Y:S05]  /*0d40*/  BSYNC B0 ;  /* 0x0000000000007941 */ /* 0x000fea0003800000 */
.L_x_23628:
        /* <DEDUP_REMOVED lines=11> */
.L_x_23635:
        /* <DEDUP_REMOVED lines=16> */
.L_x_42037:


//--------------------- .text._ZN2at6native29vectorized_elementwise_kernelILi8ENS0_13BinaryFunctorIllbZZZNS0_22logical_or_kernel_cudaERNS_14TensorIteratorEENKUlvE0_clEvENKUlvE2_clEvEUlllE_EESt5arrayIPcLm3EEEEviT0_T1_ --------------------------
	.section	.text._ZN2at6native29vectorized_elementwise_kernelILi8ENS0_13BinaryFunctorIllbZZZNS0_22logical_or_kernel_cudaERNS_14TensorIteratorEENKUlvE0_clEvENKUlvE2_clEvEUlllE_EESt5arrayIPcLm3EEEEviT0_T1_,"ax",@progbits
	.sectioninfo	@"SHI_REGISTERS=4"
	.align	128
        .global         _ZN2at6native29vectorized_elementwise_kernelILi8ENS0_13BinaryFunctorIllbZZZNS0_22logical_or_kernel_cudaERNS_14TensorIteratorEENKUlvE0_clEvENKUlvE2_clEvEUlllE_EESt5arrayIPcLm3EEEEviT0_T1_
        .type           _ZN2at6native29vectorized_elementwise_kernelILi8ENS0_13BinaryFunctorIllbZZZNS0_22logical_or_kernel_cudaERNS_14TensorIteratorEENKUlvE0_clEvENKUlvE2_clEvEUlllE_EESt5arrayIPcLm3EEEEviT0_T1_,@function
        .size           _ZN2at6native29vectorized_elementwise_kernelILi8ENS0_13BinaryFunctorIllbZZZNS0_22logical_or_kernel_cudaERNS_14TensorIteratorEENKUlvE0_clEvENKUlvE2_clEvEUlllE_EESt5arrayIPcLm3EEEEviT0_T1_,(.L_x_42038 - _ZN2at6native29vectorized_elementwise_kernelILi8ENS0_13BinaryFunctorIllbZZZNS0_22logical_or_kernel_cudaERNS_14TensorIteratorEENKUlvE0_clEvENKUlvE2_clEvEUlllE_EESt5arrayIPcLm3EEEEviT0_T1_)
        .other          _ZN2at6native29vectorized_elementwise_kernelILi8ENS0_13BinaryFunctorIllbZZZNS0_22logical_or_kernel_cudaERNS_14TensorIteratorEENKUlvE0_clEvENKUlvE2_clEvEUlllE_EESt5arrayIPcLm3EEEEviT0_T1_,@"STO_CUDA_ENTRY STV_DEFAULT"
_ZN2at6native29vectorized_elementwise_kernelILi8ENS0_13BinaryFunctorIllbZZZNS0_22logical_or_kernel_cudaERNS_14TensorIteratorEENKUlvE0_clEvENKUlvE2_clEvEUlllE_EESt5arrayIPcLm3EEEEviT0_T1_:
.text._ZN2at6native29vectorized_elementwise_kernelILi8ENS0_13BinaryFunctorIllbZZZNS0_22logical_or_kernel_cudaERNS_14TensorIteratorEENKUlvE0_clEvENKUlvE2_clEvEUlllE_EESt5arrayIPcLm3EEEEviT0_T1_:
[----:B------:R-:W-:Y:S02]  /*0000*/  MOV R1, c[0x0][0x28] ;  /* 0x00000a0000017a02 */ /* 0x000fe40000000f00 */
[----:B------:R-:W-:Y:S05]  /*0010*/  EXIT ;  /* 0x000000000000794d */ /* 0x000fea0003800000 */
.L_x_23636:
        /* <DEDUP_REMOVED lines=14> */
.L_x_42038:


//--------------------- .text._ZN2at6native18elementwise_kernelILi128ELi4EZNS0_15gpu_kernel_implINS0_13AUnaryFunctorIiibZZZNS0_22logical_or_kernel_cudaERNS_14TensorIteratorEENKUlvE0_clEvENKUlvE1_clEvEUliiE_EEEEvRNS_18TensorIteratorBaseERKT_EUliE_EEviT1_ --------------------------
	.section	.text._ZN2at6native18elementwise_kernelILi128ELi4EZNS0_15gpu_kernel_implINS0_13AUnaryFunctorIiibZZZNS0_22logical_or_kernel_cudaERNS_14TensorIteratorEENKUlvE0_clEvENKUlvE1_clEvEUliiE_EEEEvRNS_18TensorIteratorBaseERKT_EUliE_EEviT1_,"ax",@progbits
	.sectioninfo	@"SHI_REGISTERS=26"
	.align	128
        .global         _ZN2at6native18elementwise_kernelILi128ELi4EZNS0_15gpu_kernel_implINS0_13AUnaryFunctorIiibZZZNS0_22logical_or_kernel_cudaERNS_14TensorIteratorEENKUlvE0_clEvENKUlvE1_clEvEUliiE_EEEEvRNS_18TensorIteratorBaseERKT_EUliE_EEviT1_
        .type           _ZN2at6native18elementwise_kernelILi128ELi4EZNS0_15gpu_kernel_implINS0_13AUnaryFunctorIiibZZZNS0_22logical_or_kernel_cudaERNS_14TensorIteratorEENKUlvE0_clEvENKUlvE1_clEvEUliiE_EEEEvRNS_18TensorIteratorBaseERKT_EUliE_EEviT1_,@function
        .size           _ZN2at6native18elementwise_kernelILi128ELi4EZNS0_15gpu_kernel_implINS0_13AUnaryFunctorIiibZZZNS0_22logical_or_kernel_cudaERNS_14TensorIteratorEENKUlvE0_clEvENKUlvE1_clEvEUliiE_EEEEvRNS_18TensorIteratorBaseERKT_EUliE_EEviT1_,(.L_x_42039 - _ZN2at6native18elementwise_kernelILi128ELi4EZNS0_15gpu_kernel_implINS0_13AUnaryFunctorIiibZZZNS0_22logical_or_kernel_cudaERNS_14TensorIteratorEENKUlvE0_clEvENKUlvE1_clEvEUliiE_EEEEvRNS_18TensorIteratorBaseERKT_EUliE_EEviT1_)
        .other          _ZN2at6native18elementwise_kernelILi128ELi4EZNS0_15gpu_kernel_implINS0_13AUnaryFunctorIiibZZZNS0_22logical_or_kernel_cudaERNS_14TensorIteratorEENKUlvE0_clEvENKUlvE1_clEvEUliiE_EEEEvRNS_18TensorIteratorBaseERKT_EUliE_EEviT1_,@"STO_CUDA_ENTRY STV_DEFAULT"
_ZN2at6native18elementwise_kernelILi128ELi4EZNS0_15gpu_kernel_implINS0_13AUnaryFunctorIiibZZZNS0_22logical_or_kernel_cudaERNS_14TensorIteratorEENKUlvE0_clEvENKUlvE1_clEvEUliiE_EEEEvRNS_18TensorIteratorBaseERKT_EUliE_EEviT1_:
.text._ZN2at6native18elementwise_kernelILi128ELi4EZNS0_15gpu_kernel_implINS0_13AUnaryFunctorIiibZZZNS0_22logical_or_kernel_cudaERNS_14TensorIteratorEENKUlvE0_clEvENKUlvE1_clEvEUliiE_EEEEvRNS_18TensorIteratorBaseERKT_EUliE_EEviT1_:
        /* <DEDUP_REMOVED lines=237> */
.L_x_23639:
        /* <DEDUP_REMOVED lines=18> */
.L_x_23643:
[----:B------:R0:W5:Y:S01]  /*0ff0*/  LDG.E.U8 R19, [R2.64] ;  /* 0x0000002402137981 */ /* 0x000162000c1e1100 */
[----:B------:R-:W-:Y:S05]  /*1000*/  BRA `(.L_x_23645) ;  /* 0x00000d0000007947 */ /* 0x000fea0003800000 */
.L_x_23642:
        /* <DEDUP_REMOVED lines=8> */
.L_x_23647:
[----:B------:R0:W5:Y:S01]  /*1090*/  LDG.E R19, [R2.64] ;  /* 0x0000002402137981 */ /* 0x000162000c1e1900 */
[----:B------:R-:W-:Y:S05]  /*10a0*/  BRA `(.L_x_23645) ;  /* 0x00000c6000007947 */ /* 0x000fea0003800000 */
.L_x_23646:
[----:B------:R0:W5:Y:S01]  /*10b0*/  LDG.E.S16 R19, [R2.64] ;  /* 0x0000002402137981 */ /* 0x000162000c1e1700 */
[----:B------:R-:W-:Y:S05]  /*10c0*/  BRA `(.L_x_23645) ;  /* 0x00000c4000007947 */ /* 0x000fea0003800000 */
.L_x_23641:
        /* <DEDUP_REMOVED lines=9> */
.L_x_23649:
[----:B------:R-:W2:Y:S02]  /*1160*/  LDG.E.U16 R2, [R2.64] ;  /* 0x0000002402027981 */ /* 0x000ea4000c1e1500 */
[----:B--2---:R-:W-:-:S06]  /*1170*/  HADD2.F32 R19, -RZ, R2.H0_H0 ;  /* 0x20000002ff137230 */ /* 0x004fcc0000004100 */
[----:B------:R-:W0:Y:S01]  /*1180*/  F2I.FTZ.TRUNC.NTZ R19, R19 ;  /* 0x0000001300137305 */ /* 0x000e22000021f100 */
[----:B------:R-:W-:Y:S05]  /*1190*/  BRA `(.L_x_23645) ;  /* 0x00000b7000007947 */ /* 0x000fea0003800000 */
.L_x_23648:
        /* <DEDUP_REMOVED lines=9> */
.L_x_23651:
[----:B------:R-:W2:Y:S02]  /*1230*/  LDG.E.U16 R2, [R2.64] ;  /* 0x0000002402027981 */ /* 0x000ea4000c1e1500 */
[----:B--2---:R-:W-:-:S06]  /*1240*/  HADD2.F32 R19, -RZ, R2.H0_H0 ;  /* 0x20000002ff137230 */ /* 0x004fcc0000004100 */
[----:B------:R-:W0:Y:S01]  /*1250*/  F2I.FTZ.TRUNC.NTZ R19, R19 ;  /* 0x0000001300137305 */ /* 0x000e22000021f100 */
[----:B------:R-:W-:Y:S05]  /*1260*/  BRA `(.L_x_23645) ;  /* 0x00000aa000007947 */ /* 0x000fea0003800000 */
.L_x_23650:
[----:B------:R-:W2:Y:S02]  /*1270*/  LDG.E.64 R2, [R2.64] ;  /* 0x0000002402027981 */ /* 0x000ea4000c1e1b00 */
[----:B--2---:R0:W1:Y:S01]  /*1280*/  F2I.F64.TRUNC R19, R2 ;  /* 0x0000000200137311 */ /* 0x004062000030d100 */
[----:B------:R-:W-:Y:S05]  /*1290*/  BRA `(.L_x_23645) ;  /* 0x00000a7000007947 */ /* 0x000fea0003800000 */
.L_x_23640:
        /* <DEDUP_REMOVED lines=12> */
.L_x_23654:
[----:B------:R-:W2:Y:S02]  /*1360*/  LDG.E.64 R2, [R2.64] ;  /* 0x0000002402027981 */ /* 0x000ea4000c1e1b00 */
[----:B--2---:R0:W1:Y:S01]  /*1370*/  F2I.F64.TRUNC R19, R2 ;  /* 0x0000000200137311 */ /* 0x004062000030d100 */
[----:B------:R-:W-:Y:S05]  /*1380*/  BRA `(.L_x_23645) ;  /* 0x0000098000007947 */ /* 0x000fea0003800000 */
.L_x_23653:
        /* <DEDUP_REMOVED lines=27> */
.L_x_23656:
        /* <DEDUP_REMOVED lines=14> */
.L_x_23655:
[----:B------:R-:W2:Y:S02]  /*1620*/  LDG.E.U16 R19, [R2.64] ;  /* 0x0000002402137981 */ /* 0x000ea4000c1e1500 */
[----:B--2---:R-:W-:-:S06]  /*1630*/  PRMT R19, RZ, 0x5410, R19 ;  /* 0x00005410ff137816 */ /* 0x004fcc0000000013 */
[----:B------:R-:W0:Y:S01]  /*1640*/  F2I.FTZ.TRUNC.NTZ R19, R19 ;  /* 0x0000001300137305 */ /* 0x000e22000021f100 */
[----:B------:R-:W-:Y:S05]  /*1650*/  BRA `(.L_x_23645) ;  /* 0x000006b000007947 */ /* 0x000fea0003800000 */
.L_x_23652:
        /* <DEDUP_REMOVED lines=10> */
.L_x_23659:
        /* <DEDUP_REMOVED lines=21> */
.L_x_23663:
[----:B------:R-:W-:Y:S05]  /*1850*/  BSYNC B1 ;  /* 0x0000000000017941 */ /* 0x000fea0003800000 */
.L_x_23662:
[----:B------:R-:W-:Y:S01]  /*1860*/  IMAD.SHL.U32 R2, R2, 0x100000, RZ ;  /* 0x0010000002027824 */ /* 0x000fe200078e00ff */
[----:B------:R-:W-:-:S04]  /*1870*/  LEA R0, R0, 0x3b800000, 0x17 ;  /* 0x3b80000000007811 */ /* 0x000fc800078eb8ff */
[----:B------:R-:W-:Y:S02]  /*1880*/  LOP3.LUT R19, R0, R2, R19, 0xfe, !PT ;  /* 0x0000000200137212 */ /* 0x000fe400078efe13 */
.L_x_23661:
[----:B------:R-:W-:Y:S05]  /*1890*/  BSYNC B0 ;  /* 0x0000000000007941 */ /* 0x000fea0003800000 */
.L_x_23660:
[----:B------:R-:W0:Y:S01]  /*18a0*/  F2I.FTZ.TRUNC.NTZ R19, R19 ;  /* 0x0000001300137305 */ /* 0x000e22000021f100 */
[----:B------:R-:W-:Y:S05]  /*18b0*/  BRA `(.L_x_23645) ;  /* 0x0000045000007947 */ /* 0x000fea0003800000 */
.L_x_23658:
        /* <DEDUP_REMOVED lines=21> */
.L_x_23667:
[----:B------:R-:W-:Y:S05]  /*1a10*/  BSYNC B1 ;  /* 0x0000000000017941 */ /* 0x000fea0003800000 */
.L_x_23666:
[----:B------:R-:W-:Y:S01]  /*1a20*/  IMAD.SHL.U32 R2, R2, 0x200000, RZ ;  /* 0x0020000002027824 */ /* 0x000fe200078e00ff */
[----:B------:R-:W-:-:S04]  /*1a30*/  LEA R0, R0, 0x37800000, 0x17 ;  /* 0x3780000000007811 */ /* 0x000fc800078eb8ff */
[----:B------:R-:W-:Y:S02]  /*1a40*/  LOP3.LUT R19, R0, R2, R19, 0xfe, !PT ;  /* 0x0000000200137212 */ /* 0x000fe400078efe13 */
.L_x_23665:
[----:B------:R-:W-:Y:S05]  /*1a50*/  BSYNC B0 ;  /* 0x0000000000007941 */ /* 0x000fea0003800000 */
.L_x_23664:
[----:B------:R-:W0:Y:S01]  /*1a60*/  F2I.FTZ.TRUNC.NTZ R19, R19 ;  /* 0x0000001300137305 */ /* 0x000e22000021f100 */
[----:B------:R-:W-:Y:S05]  /*1a70*/  BRA `(.L_x_23645) ;  /* 0x0000029000007947 */ /* 0x000fea0003800000 */
.L_x_23657:
        /* <DEDUP_REMOVED lines=14> */
.L_x_23671:
[----:B------:R-:W-:Y:S05]  /*1b60*/  BSYNC B0 ;  /* 0x0000000000007941 */ /* 0x000fea0003800000 */
.L_x_23670:
[----:B------:R-:W0:Y:S01]  /*1b70*/  F2I.FTZ.TRUNC.NTZ R19, R19 ;  /* 0x0000001300137305 */ /* 0x000e22000021f100 */
[----:B------:R-:W-:Y:S05]  /*1b80*/  BRA `(.L_x_23645) ;  /* 0x0000018000007947 */ /* 0x000fea0003800000 */
.L_x_23644:
        /* <DEDUP_REMOVED lines=21> */
.L_x_23669:
[----:B------:R0:W5:Y:S01]  /*1ce0*/  LDG.E R19, [R2.64] ;  /* 0x0000002402137981 */ /* 0x000162000c1e1900 */
[----:B------:R-:W-:Y:S05]  /*1cf0*/  BRA `(.L_x_23645) ;  /* 0x0000001000007947 */ /* 0x000fea0003800000 */
.L_x_23668:
[----:B------:R0:W5:Y:S02]  /*1d00*/  LDG.E R19, [R2.64] ;  /* 0x0000002402137981 */ /* 0x000164000c1e1900 */
.L_x_23645:
[----:B0-----:R-:W0:Y:S01]  /*1d10*/  LDC.U8 R3, c[0x0][0x378] ;  /* 0x0000de00ff037b82 */ /* 0x001e220000000000 */
[----:B-1---5:R-:W-:Y:S01]  /*1d20*/  LOP3.LUT P0, RZ, R19, c[0x0][0x374], RZ, 0xfc, !PT ;  /* 0x0000dd0013ff7a12 */ /* 0x022fe2000780fcff */
[----:B------:R-:W-:Y:S03]  /*1d30*/  BSSY B6, `(.L_x_23672) ;  /* 0x00000d7000067945 */ /* 0x000fe60003800000 */
        /* <DEDUP_REMOVED lines=14> */
.L_x_23676:
[----:B------:R0:W-:Y:S01]  /*1e20*/  STG.E.U8 [R16.64], R2 ;  /* 0x0000000210007986 */ /* 0x0001e2000c101124 */
[----:B------:R-:W-:Y:S05]  /*1e30*/  BRA `(.L_x_23678) ;  /* 0x00000c6000007947 */ /* 0x000fea0003800000 */
.L_x_23675:
        /* <DEDUP_REMOVED lines=9> */
.L_x_23680:
[----:B------:R0:W-:Y:S01]  /*1ed0*/  STG.E [R16.64], R2 ;  /* 0x0000000210007986 */ /* 0x0001e2000c101924 */
[----:B------:R-:W-:Y:S05]  /*1ee0*/  BRA `(.L_x_23678) ;  /* 0x00000bb000007947 */ /* 0x000fea0003800000 */
.L_x_23679:
[----:B------:R0:W-:Y:S01]  /*1ef0*/  STG.E.U16 [R16.64], R2 ;  /* 0x0000000210007986 */ /* 0x0001e2000c101524 */
[----:B------:R-:W-:Y:S05]  /*1f00*/  BRA `(.L_x_23678) ;  /* 0x00000b9000007947 */ /* 0x000fea0003800000 */
.L_x_23674:
        /* <DEDUP_REMOVED lines=9> */
.L_x_23682:
[----:B------:R-:W-:-:S04]  /*1fa0*/  FSEL R0, RZ, 1, !P0 ;  /* 0x3f800000ff007808 */ /* 0x000fc80004000000 */
[----:B------:R-:W-:-:S05]  /*1fb0*/  F2FP.PACK_AB R0, RZ, R0 ;  /* 0x00000000ff00723e */ /* 0x000fca00000000ff */
[----:B------:R0:W-:Y:S01]  /*1fc0*/  STG.E.U16 [R16.64], R0 ;  /* 0x0000000010007986 */ /* 0x0001e2000c101524 */
[----:B------:R-:W-:Y:S05]  /*1fd0*/  BRA `(.L_x_23678) ;  /* 0x00000ac000007947 */ /* 0x000fea0003800000 */
.L_x_23681:
        /* <DEDUP_REMOVED lines=10> */
.L_x_23684:
[----:B------:R-:W-:-:S04]  /*2080*/  FSEL R0, RZ, 1, !P0 ;  /* 0x3f800000ff007808 */ /* 0x000fc80004000000 */
[----:B------:R-:W-:-:S04]  /*2090*/  F2FP.PACK_AB R3, RZ, R0 ;  /* 0x00000000ff03723e */ /* 0x000fc800000000ff */
[----:B------:R-:W-:-:S05]  /*20a0*/  PRMT R3, R3, 0x5410, RZ ;  /* 0x0000541003037816 */ /* 0x000fca00000000ff */
[----:B------:R0:W-:Y:S01]  /*20b0*/  STG.E [R16.64], R3 ;  /* 0x0000000310007986 */ /* 0x0001e2000c101924 */
[----:B------:R-:W-:Y:S05]  /*20c0*/  BRA `(.L_x_23678) ;  /* 0x000009d000007947 */ /* 0x000fea0003800000 */
.L_x_23683:
[----:B------:R-:W-:Y:S01]  /*20d0*/  FSEL R3, RZ, 1.875, !P0 ;  /* 0x3ff00000ff037808 */ /* 0x000fe20004000000 */
[----:B------:R-:W-:-:S05]  /*20e0*/  IMAD.MOV.U32 R2, RZ, RZ, RZ ;  /* 0x000000ffff027224 */ /* 0x000fca00078e00ff */
[----:B------:R0:W-:Y:S01]  /*20f0*/  STG.E.64 [R16.64], R2 ;  /* 0x0000000210007986 */ /* 0x0001e2000c101b24 */
[----:B------:R-:W-:Y:S05]  /*2100*/  BRA `(.L_x_23678) ;  /* 0x0000099000007947 */ /* 0x000fea0003800000 */
.L_x_23673:
        /* <DEDUP_REMOVED lines=10> */
.L_x_23687:
[----:B------:R-:W-:Y:S01]  /*21b0*/  FSEL R5, RZ, 1.875, !P0 ;  /* 0x3ff00000ff057808 */ /* 0x000fe20004000000 */
[----:B------:R-:W-:Y:S01]  /*21c0*/  CS2R R6, SRZ ;  /* 0x0000000000067805 */ /* 0x000fe2000001ff00 */
[----:B------:R-:W-:-:S05]  /*21d0*/  IMAD.MOV.U32 R4, RZ, RZ, RZ ;  /* 0x000000ffff047224 */ /* 0x000fca00078e00ff */
[----:B------:R0:W-:Y:S01]  /*21e0*/  STG.E.128 [R16.64], R4 ;  /* 0x0000000410007986 */ /* 0x0001e2000c101d24 */
[----:B------:R-:W-:Y:S05]  /*21f0*/  BRA `(.L_x_23678) ;  /* 0x000008a000007947 */ /* 0x000fea0003800000 */
.L_x_23686:
        /* <DEDUP_REMOVED lines=18> */
.L_x_23691:
[----:B------:R-:W-:Y:S05]  /*2320*/  BSYNC B0 ;  /* 0x0000000000007941 */ /* 0x000fea0003800000 */
.L_x_23690:
[----:B------:R0:W-:Y:S01]  /*2330*/  STG.E.U8 [R16.64], R3 ;  /* 0x0000000310007986 */ /* 0x0001e2000c101124 */
[----:B------:R-:W-:Y:S05]  /*2340*/  BRA `(.L_x_23678) ;  /* 0x0000075000007947 */ /* 0x000fea0003800000 */
.L_x_23689:
        /* <DEDUP_REMOVED lines=13> */
.L_x_23692:
[----:B------:R-:W-:Y:S01]  /*2420*/  ISETP.GT.U32.AND P0, PT, R3, 0x7f800000, PT ;  /* 0x7f8000000300780c */ /* 0x000fe20003f04070 */
[----:B------:R-:W-:-:S05]  /*2430*/  IMAD.MOV.U32 R3, RZ, RZ, 0x7f ;  /* 0x0000007fff037424 */ /* 0x000fca00078e00ff */
[----:B------:R-:W-:-:S05]  /*2440*/  SEL R3, R3, 0x7c, P0 ;  /* 0x0000007c03037807 */ /* 0x000fca0000000000 */
[----:B------:R0:W-:Y:S01]  /*2450*/  STG.E.U8 [R16.64], R3 ;  /* 0x0000000310007986 */ /* 0x0001e2000c101124 */
[----:B------:R-:W-:Y:S05]  /*2460*/  BRA `(.L_x_23678) ;  /* 0x0000063000007947 */ /* 0x000fea0003800000 */
.L_x_23688:
[----:B------:R-:W-:-:S04]  /*2470*/  FSEL R0, RZ, 1, !P0 ;  /* 0x3f800000ff007808 */ /* 0x000fc80004000000 */
[----:B------:R-:W-:-:S05]  /*2480*/  F2FP.BF16.PACK_AB R0, RZ, R0 ;  /* 0x00000000ff00723e */ /* 0x000fca00000010ff */
[----:B------:R0:W-:Y:S01]  /*2490*/  STG.E.U16 [R16.64], R0 ;  /* 0x0000000010007986 */ /* 0x0001e2000c101524 */
[----:B------:R-:W-:Y:S05]  /*24a0*/  BRA `(.L_x_23678) ;  /* 0x000005f000007947 */ /* 0x000fea0003800000 */
.L_x_23685:
        /* <DEDUP_REMOVED lines=10> */
.L_x_23695:
        /* <DEDUP_REMOVED lines=16> */
.L_x_23698:
[----:B------:R-:W-:Y:S02]  /*2650*/  PRMT R8, R0, 0x7610, R8 ;  /* 0x0000761000087816 */ /* 0x000fe40000000008 */
.L_x_23697:
[----:B------:R-:W-:Y:S05]  /*2660*/  BSYNC B0 ;  /* 0x0000000000007941 */ /* 0x000fea0003800000 */
.L_x_23696:
[----:B------:R0:W-:Y:S01]  /*2670*/  STG.E.U8 [R16.64], R8 ;  /* 0x0000000810007986 */ /* 0x0001e2000c101124 */
[----:B------:R-:W-:Y:S05]  /*2680*/  BRA `(.L_x_23678) ;  /* 0x0000041000007947 */ /* 0x000fea0003800000 */
.L_x_23694:
        /* <DEDUP_REMOVED lines=16> */
.L_x_23701:
[----:B------:R-:W-:Y:S02]  /*2790*/  PRMT R8, R0, 0x7610, R8 ;  /* 0x0000761000087816 */ /* 0x000fe40000000008 */
.L_x_23700:
[----:B------:R-:W-:Y:S05]  /*27a0*/  BSYNC B0 ;  /* 0x0000000000007941 */ /* 0x000fea0003800000 */
.L_x_23699:
[----:B------:R0:W-:Y:S01]  /*27b0*/  STG.E.U8 [R16.64], R8 ;  /* 0x0000000810007986 */ /* 0x0001e2000c101124 */
[----:B------:R-:W-:Y:S05]  /*27c0*/  BRA `(.L_x_23678) ;  /* 0x000002d000007947 */ /* 0x000fea0003800000 */
.L_x_23693:
        /* <DEDUP_REMOVED lines=21> */
.L_x_23677:
        /* <DEDUP_REMOVED lines=20> */
.L_x_23703:
[----:B------:R-:W-:-:S05]  /*2a60*/  IMAD.MOV.U32 R3, RZ, RZ, RZ ;  /* 0x000000ffff037224 */ /* 0x000fca00078e00ff */
[----:B------:R0:W-:Y:S01]  /*2a70*/  STG.E.64 [R16.64], R2 ;  /* 0x0000000210007986 */ /* 0x0001e2000c101b24 */
[----:B------:R-:W-:Y:S05]  /*2a80*/  BRA `(.L_x_23678) ;  /* 0x0000001000007947 */ /* 0x000fea0003800000 */
.L_x_23702:
[----:B------:R0:W-:Y:S02]  /*2a90*/  STG.E [R16.64], R2 ;  /* 0x0000000210007986 */ /* 0x0001e4000c101924 */
.L_x_23678:
[----:B------:R-:W-:Y:S05]  /*2aa0*/  BSYNC B6 ;  /* 0x0000000000067941 */ /* 0x000fea0003800000 */
.L_x_23672:
[----:B------:R-:W-:-:S05]  /*2ab0*/  IMAD R18, R18, 0x200, R23 ;  /* 0x0000020012127824 */ /* 0x000fca00078e0217 */
[----:B------:R-:W-:Y:S02]  /*2ac0*/  IADD3 R19, R18, 0x80, RZ ;  /* 0x0000008012137810 */ /* 0x000fe40007ffe0ff */
.L_x_23638:
[----:B------:R-:W-:Y:S05]  /*2ad0*/  BSYNC B7 ;  /* 0x0000000000077941 */ /* 0x000fea0003800000 */
.L_x_23637:
        /* <DEDUP_REMOVED lines=231> */
.L_x_23706:
        /* <DEDUP_REMOVED lines=18> */
.L_x_23710:
[----:B------:R0:W5:Y:S01]  /*3a70*/  LDG.E.U8 R18, [R2.64] ;  /* 0x0000002402127981 */ /* 0x000162000c1e1100 */
[----:B------:R-:W-:Y:S05]  /*3a80*/  BRA `(.L_x_23712) ;  /* 0x00000d0000007947 */ /* 0x000fea0003800000 */
.L_x_23709:
        /* <DEDUP_REMOVED lines=8> */
.L_x_23714:
[----:B------:R0:W5:Y:S01]  /*3b10*/  LDG.E R18, [R2.64] ;  /* 0x0000002402127981 */ /* 0x000162000c1e1900 */
[----:B------:R-:W-:Y:S05]  /*3b20*/  BRA `(.L_x_23712) ;  /* 0x00000c6000007947 */ /* 0x000fea0003800000 */
.L_x_23713:
[----:B------:R0:W5:Y:S01]  /*3b30*/  LDG.E.S16 R18, [R2.64] ;  /* 0x0000002402127981 */ /* 0x000162000c1e1700 */
[----:B------:R-:W-:Y:S05]  /*3b40*/  BRA `(.L_x_23712) ;  /* 0x00000c4000007947 */ /* 0x000fea0003800000 */
.L_x_23708:
        /* <DEDUP_REMOVED lines=9> */
.L_x_23716:
[----:B------:R-:W2:Y:S02]  /*3be0*/  LDG.E.U16 R2, [R2.64] ;  /* 0x0000002402027981 */ /* 0x000ea4000c1e1500 */
[----:B--2---:R-:W-:-:S06]  /*3bf0*/  HADD2.F32 R18, -RZ, R2.H0_H0 ;  /* 0x20000002ff127230 */ /* 0x004fcc0000004100 */
[----:B------:R-:W0:Y:S01]  /*3c00*/  F2I.FTZ.TRUNC.NTZ R18, R18 ;  /* 0x0000001200127305 */ /* 0x000e22000021f100 */
[----:B------:R-:W-:Y:S05]  /*3c10*/  BRA `(.L_x_23712) ;  /* 0x00000b7000007947 */ /* 0x000fea0003800000 */
.L_x_23715:
        /* <DEDUP_REMOVED lines=9> */
.L_x_23718:
[----:B------:R-:W2:Y:S02]  /*3cb0*/  LDG.E.U16 R2, [R2.64] ;  /* 0x0000002402027981 */ /* 0x000ea4000c1e1500 */
[----:B--2---:R-:W-:-:S06]  /*3cc0*/  HADD2.F32 R18, -RZ, R2.H0_H0 ;  /* 0x20000002ff127230 */ /* 0x004fcc0000004100 */
[----:B------:R-:W0:Y:S01]  /*3cd0*/  F2I.FTZ.TRUNC.NTZ R18, R18 ;  /* 0x0000001200127305 */ /* 0x000e22000021f100 */
[----:B------:R-:W-:Y:S05]  /*3ce0*/  BRA `(.L_x_23712) ;  /* 0x00000aa000007947 */ /* 0x000fea0003800000 */
.L_x_23717:
[----:B------:R-:W2:Y:S02]  /*3cf0*/  LDG.E.64 R2, [R2.64] ;  /* 0x0000002402027981 */ /* 0x000ea4000c1e1b00 */
[----:B--2---:R0:W1:Y:S01]  /*3d00*/  F2I.F64.TRUNC R18, R2 ;  /* 0x0000000200127311 */ /* 0x004062000030d100 */
[----:B------:R-:W-:Y:S05]  /*3d10*/  BRA `(.L_x_23712) ;  /* 0x00000a7000007947 */ /* 0x000fea0003800000 */
.L_x_23707:
        /* <DEDUP_REMOVED lines=12> */
.L_x_23721:
[----:B------:R-:W2:Y:S02]  /*3de0*/  LDG.E.64 R2, [R2.64] ;  /* 0x0000002402027981 */ /* 0x000ea4000c1e1b00 */
[----:B--2---:R0:W1:Y:S01]  /*3df0*/  F2I.F64.TRUNC R18, R2 ;  /* 0x0000000200127311 */ /* 0x004062000030d100 */
[----:B------:R-:W-:Y:S05]  /*3e00*/  BRA `(.L_x_23712) ;  /* 0x0000098000007947 */ /* 0x000fea0003800000 */
.L_x_23720:
        /* <DEDUP_REMOVED lines=27> */
.L_x_23723:
        /* <DEDUP_REMOVED lines=14> */
.L_x_23722:
[----:B------:R-:W2:Y:S02]  /*40a0*/  LDG.E.U16 R18, [R2.64] ;  /* 0x0000002402127981 */ /* 0x000ea4000c1e1500 */
[----:B--2---:R-:W-:-:S06]  /*40b0*/  PRMT R18, RZ, 0x5410, R18 ;  /* 0x00005410ff127816 */ /* 0x004fcc0000000012 */
[----:B------:R-:W0:Y:S01]  /*40c0*/  F2I.FTZ.TRUNC.NTZ R18, R18 ;  /* 0x0000001200127305 */ /* 0x000e22000021f100 */
[----:B------:R-:W-:Y:S05]  /*40d0*/  BRA `(.L_x_23712) ;  /* 0x000006b000007947 */ /* 0x000fea0003800000 */
.L_x_23719:
        /* <DEDUP_REMOVED lines=10> */
.L_x_23726:
        /* <DEDUP_REMOVED lines=21> */
.L_x_23730:
[----:B------:R-:W-:Y:S05]  /*42d0*/  BSYNC B1 ;  /* 0x0000000000017941 */ /* 0x000fea0003800000 */
.L_x_23729:
[----:B------:R-:W-:Y:S01]  /*42e0*/  IMAD.SHL.U32 R2, R2, 0x100000, RZ ;  /* 0x0010000002027824 */ /* 0x000fe200078e00ff */
[----:B------:R-:W-:-:S04]  /*42f0*/  LEA R3, R0, 0x3b800000, 0x17 ;  /* 0x3b80000000037811 */ /* 0x000fc800078eb8ff */
[----:B------:R-:W-:Y:S02]  /*4300*/  LOP3.LUT R18, R3, R2, R18, 0xfe, !PT ;  /* 0x0000000203127212 */ /* 0x000fe400078efe12 */
.L_x_23728:
[----:B------:R-:W-:Y:S05]  /*4310*/  BSYNC B0 ;  /* 0x0000000000007941 */ /* 0x000fea0003800000 */
.L_x_23727:
[----:B------:R-:W0:Y:S01]  /*4320*/  F2I.FTZ.TRUNC.NTZ R18, R18 ;  /* 0x0000001200127305 */ /* 0x000e22000021f100 */
[----:B------:R-:W-:Y:S05]  /*4330*/  BRA `(.L_x_23712) ;  /* 0x0000045000007947 */ /* 0x000fea0003800000 */
.L_x_23725:
        /* <DEDUP_REMOVED lines=21> */
.L_x_23734:
[----:B------:R-:W-:Y:S05]  /*4490*/  BSYNC B1 ;  /* 0x0000000000017941 */ /* 0x000fea0003800000 */
.L_x_23733:
[----:B------:R-:W-:Y:S01]  /*44a0*/  IMAD.SHL.U32 R2, R2, 0x200000, RZ ;  /* 0x0020000002027824 */ /* 0x000fe200078e00ff */
[----:B------:R-:W-:-:S04]  /*44b0*/  LEA R3, R0, 0x37800000, 0x17 ;  /* 0x3780000000037811 */ /* 0x000fc800078eb8ff */
[----:B------:R-:W-:Y:S02]  /*44c0*/  LOP3.LUT R18, R3, R2, R18, 0xfe, !PT ;  /* 0x0000000203127212 */ /* 0x000fe400078efe12 */
.L_x_23732:
[----:B------:R-:W-:Y:S05]  /*44d0*/  BSYNC B0 ;  /* 0x0000000000007941 */ /* 0x000fea0003800000 */
.L_x_23731:
[----:B------:R-:W0:Y:S01]  /*44e0*/  F2I.FTZ.TRUNC.NTZ R18, R18 ;  /* 0x0000001200127305 */ /* 0x000e22000021f100 */
[----:B------:R-:W-:Y:S05]  /*44f0*/  BRA `(.L_x_23712) ;  /* 0x0000029000007947 */ /* 0x000fea0003800000 */
.L_x_23724:
        /* <DEDUP_REMOVED lines=14> */
.L_x_23738:
[----:B------:R-:W-:Y:S05]  /*45e0*/  BSYNC B0 ;  /* 0x0000000000007941 */ /* 0x000fea0003800000 */
.L_x_23737:
[----:B------:R-:W0:Y:S01]  /*45f0*/  F2I.FTZ.TRUNC.NTZ R18, R18 ;  /* 0x0000001200127305 */ /* 0x000e22000021f100 */
[----:B------:R-:W-:Y:S05]  /*4600*/  BRA `(.L_x_23712) ;  /* 0x0000018000007947 */ /* 0x000fea0003800000 */
.L_x_23711:
        /* <DEDUP_REMOVED lines=21> */
.L_x_23736:
[----:B------:R0:W5:Y:S01]  /*4760*/  LDG.E R18, [R2.64] ;  /* 0x0000002402127981 */ /* 0x000162000c1e1900 */
[----:B------:R-:W-:Y:S05]  /*4770*/  BRA `(.L_x_23712) ;  /* 0x0000001000007947 */ /* 0x000fea0003800000 */
.L_x_23735:
[----:B------:R0:W5:Y:S02]  /*4780*/  LDG.E R18, [R2.64] ;  /* 0x0000002402127981 */ /* 0x000164000c1e1900 */
.L_x_23712:
        /* <DEDUP_REMOVED lines=17> */
.L_x_23743:
[----:B------:R0:W-:Y:S01]  /*48a0*/  STG.E.U8 [R16.64], R2 ;  /* 0x0000000210007986 */ /* 0x0001e2000c101124 */
[----:B------:R-:W-:Y:S05]  /*48b0*/  BRA `(.L_x_23745) ;  /* 0x00000c6000007947 */ /* 0x000fea0003800000 */
.L_x_23742:
        /* <DEDUP_REMOVED lines=9> */
.L_x_23747:
[----:B------:R0:W-:Y:S01]  /*4950*/  STG.E [R16.64], R2 ;  /* 0x0000000210007986 */ /* 0x0001e2000c101924 */
[----:B------:R-:W-:Y:S05]  /*4960*/  BRA `(.L_x_23745) ;  /* 0x00000bb000007947 */ /* 0x000fea0003800000 */
.L_x_23746:
[----:B------:R0:W-:Y:S01]  /*4970*/  STG.E.U16 [R16.64], R2 ;  /* 0x0000000210007986 */ /* 0x0001e2000c101524 */
[----:B------:R-:W-:Y:S05]  /*4980*/  BRA `(.L_x_23745) ;  /* 0x00000b9000007947 */ /* 0x000fea0003800000 */
.L_x_23741:
        /* <DEDUP_REMOVED lines=9> */
.L_x_23749:
[----:B------:R-:W-:-:S04]  /*4a20*/  FSEL R0, RZ, 1, !P0 ;  /* 0x3f800000ff007808 */ /* 0x000fc80004000000 */
[----:B------:R-:W-:-:S05]  /*4a30*/  F2FP.PACK_AB R0, RZ, R0 ;  /* 0x00000000ff00723e */ /* 0x000fca00000000ff */
[----:B------:R0:W-:Y:S01]  /*4a40*/  STG.E.U16 [R16.64], R0 ;  /* 0x0000000010007986 */ /* 0x0001e2000c101524 */
[----:B------:R-:W-:Y:S05]  /*4a50*/  BRA `(.L_x_23745) ;  /* 0x00000ac000007947 */ /* 0x000fea0003800000 */
.L_x_23748:
        /* <DEDUP_REMOVED lines=10> */
.L_x_23751:
[----:B------:R-:W-:-:S04]  /*4b00*/  FSEL R0, RZ, 1, !P0 ;  /* 0x3f800000ff007808 */ /* 0x000fc80004000000 */
[----:B------:R-:W-:-:S04]  /*4b10*/  F2FP.PACK_AB R3, RZ, R0 ;  /* 0x00000000ff03723e */ /* 0x000fc800000000ff */
[----:B------:R-:W-:-:S05]  /*4b20*/  PRMT R3, R3, 0x5410, RZ ;  /* 0x0000541003037816 */ /* 0x000fca00000000ff */
[----:B------:R0:W-:Y:S01]  /*4b30*/  STG.E [R16.64], R3 ;  /* 0x0000000310007986 */ /* 0x0001e2000c101924 */
[----:B------:R-:W-:Y:S05]  /*4b40*/  BRA `(.L_x_23745) ;  /* 0x000009d000007947 */ /* 0x000fea0003800000 */
.L_x_23750:
[----:B------:R-:W-:Y:S01]  /*4b50*/  FSEL R3, RZ, 1.875, !P0 ;  /* 0x3ff00000ff037808 */ /* 0x000fe20004000000 */
[----:B------:R-:W-:-:S05]  /*4b60*/  IMAD.MOV.U32 R2, RZ, RZ, RZ ;  /* 0x000000ffff027224 */ /* 0x000fca00078e00ff */
[----:B------:R0:W-:Y:S01]  /*4b70*/  STG.E.64 [R16.64], R2 ;  /* 0x0000000210007986 */ /* 0x0001e2000c101b24 */
[----:B------:R-:W-:Y:S05]  /*4b80*/  BRA `(.L_x_23745) ;  /* 0x0000099000007947 */ /* 0x000fea0003800000 */
.L_x_23740:
        /* <DEDUP_REMOVED lines=10> */
.L_x_23754:
[----:B------:R-:W-:Y:S01]  /*4c30*/  FSEL R5, RZ, 1.875, !P0 ;  /* 0x3ff00000ff057808 */ /* 0x000fe20004000000 */
[----:B------:R-:W-:Y:S01]  /*4c40*/  CS2R R6, SRZ ;  /* 0x0000000000067805 */ /* 0x000fe2000001ff00 */
[----:B------:R-:W-:-:S05]  /*4c50*/  IMAD.MOV.U32 R4, RZ, RZ, RZ ;  /* 0x000000ffff047224 */ /* 0x000fca00078e00ff */
[----:B------:R0:W-:Y:S01]  /*4c60*/  STG.E.128 [R16.64], R4 ;  /* 0x0000000410007986 */ /* 0x0001e2000c101d24 */
[----:B------:R-:W-:Y:S05]  /*4c70*/  BRA `(.L_x_23745) ;  /* 0x000008a000007947 */ /* 0x000fea0003800000 */
.L_x_23753:
        /* <DEDUP_REMOVED lines=18> */
.L_x_23758:
[----:B------:R-:W-:Y:S05]  /*4da0*/  BSYNC B0 ;  /* 0x0000000000007941 */ /* 0x000fea0003800000 */
.L_x_23757:
[----:B------:R0:W-:Y:S01]  /*4db0*/  STG.E.U8 [R16.64], R3 ;  /* 0x0000000310007986 */ /* 0x0001e2000c101124 */
[----:B------:R-:W-:Y:S05]  /*4dc0*/  BRA `(.L_x_23745) ;  /* 0x0000075000007947 */ /* 0x000fea0003800000 */
.L_x_23756:
        /* <DEDUP_REMOVED lines=13> */
.L_x_23759:
[----:B------:R-:W-:Y:S01]  /*4ea0*/  ISETP.GT.U32.AND P0, PT, R3, 0x7f800000, PT ;  /* 0x7f8000000300780c */ /* 0x000fe20003f04070 */
[----:B------:R-:W-:-:S05]  /*4eb0*/  IMAD.MOV.U32 R3, RZ, RZ, 0x7f ;  /* 0x0000007fff037424 */ /* 0x000fca00078e00ff */
[----:B------:R-:W-:-:S05]  /*4ec0*/  SEL R3, R3, 0x7c, P0 ;  /* 0x0000007c03037807 */ /* 0x000fca0000000000 */
[----:B------:R0:W-:Y:S01]  /*4ed0*/  STG.E.U8 [R16.64], R3 ;  /* 0x0000000310007986 */ /* 0x0001e2000c101124 */
[----:B------:R-:W-:Y:S05]  /*4ee0*/  BRA `(.L_x_23745) ;  /* 0x0000063000007947 */ /* 0x000fea0003800000 */
.L_x_23755:
[----:B------:R-:W-:-:S04]  /*4ef0*/  FSEL R0, RZ, 1, !P0 ;  /* 0x3f800000ff007808 */ /* 0x000fc80004000000 */
[----:B------:R-:W-:-:S05]  /*4f00*/  F2FP.BF16.PACK_AB R0, RZ, R0 ;  /* 0x00000000ff00723e */ /* 0x000fca00000010ff */
[----:B------:R0:W-:Y:S01]  /*4f10*/  STG.E.U16 [R16.64], R0 ;  /* 0x0000000010007986 */ /* 0x0001e2000c101524 */
[----:B------:R-:W-:Y:S05]  /*4f20*/  BRA `(.L_x_23745) ;  /* 0x000005f000007947 */ /* 0x000fea0003800000 */
.L_x_23752:
        /* <DEDUP_REMOVED lines=10> */
.L_x_23762:
        /* <DEDUP_REMOVED lines=16> */
.L_x_23765:
[----:B------:R-:W-:Y:S02]  /*50d0*/  PRMT R8, R0, 0x7610, R8 ;  /* 0x0000761000087816 */ /* 0x000fe40000000008 */
.L_x_23764:
[----:B------:R-:W-:Y:S05]  /*50e0*/  BSYNC B0 ;  /* 0x0000000000007941 */ /* 0x000fea0003800000 */
.L_x_23763:
[----:B------:R0:W-:Y:S01]  /*50f0*/  STG.E.U8 [R16.64], R8 ;  /* 0x0000000810007986 */ /* 0x0001e2000c101124 */
[----:B------:R-:W-:Y:S05]  /*5100*/  BRA `(.L_x_23745) ;  /* 0x0000041000007947 */ /* 0x000fea0003800000 */
.L_x_23761:
        /* <DEDUP_REMOVED lines=16> */
.L_x_23768:
[----:B------:R-:W-:Y:S02]  /*5210*/  PRMT R8, R0, 0x7610, R8 ;  /* 0x0000761000087816 */ /* 0x000fe40000000008 */
.L_x_23767:
[----:B------:R-:W-:Y:S05]  /*5220*/  BSYNC B0 ;  /* 0x0000000000007941 */ /* 0x000fea0003800000 */
.L_x_23766:
[----:B------:R0:W-:Y:S01]  /*5230*/  STG.E.U8 [R16.64], R8 ;  /* 0x0000000810007986 */ /* 0x0001e2000c101124 */
[----:B------:R-:W-:Y:S05]  /*5240*/  BRA `(.L_x_23745) ;  /* 0x000002d000007947 */ /* 0x000fea0003800000 */
.L_x_23760:
        /* <DEDUP_REMOVED lines=21> */
.L_x_23744:
        /* <DEDUP_REMOVED lines=20> */
.L_x_23770:
[----:B------:R-:W-:-:S05]  /*54e0*/  IMAD.MOV.U32 R3, RZ, RZ, RZ ;  /* 0x000000ffff037224 */ /* 0x000fca00078e00ff */
[----:B------:R0:W-:Y:S01]  /*54f0*/  STG.E.64 [R16.64], R2 ;  /* 0x0000000210007986 */ /* 0x0001e2000c101b24 */
[----:B------:R-:W-:Y:S05]  /*5500*/  BRA `(.L_x_23745) ;  /* 0x0000001000007947 */ /* 0x000fea0003800000 */
.L_x_23769:
[----:B------:R0:W-:Y:S02]  /*5510*/  STG.E [R16.64], R2 ;  /* 0x0000000210007986 */ /* 0x0001e4000c101924 */
.L_x_23745:
[----:B------:R-:W-:Y:S05]  /*5520*/  BSYNC B6 ;  /* 0x0000000000067941 */ /* 0x000fea0003800000 */
.L_x_23739:
        /* <DEDUP_REMOVED lines=231> */
.L_x_23771:
        /* <DEDUP_REMOVED lines=18> */
.L_x_23775:
[----:B------:R0:W5:Y:S01]  /*64c0*/  LDG.E.U8 R18, [R2.64] ;  /* 0x0000002402127981 */ /* 0x000162000c1e1100 */
[----:B------:R-:W-:Y:S05]  /*64d0*/  BRA `(.L_x_23777) ;  /* 0x00000d0000007947 */ /* 0x000fea0003800000 */
.L_x_23774:
        /* <DEDUP_REMOVED lines=8> */
.L_x_23779:
[----:B------:R0:W5:Y:S01]  /*6560*/  LDG.E R18, [R2.64] ;  /* 0x0000002402127981 */ /* 0x000162000c1e1900 */
[----:B------:R-:W-:Y:S05]  /*6570*/  BRA `(.L_x_23777) ;  /* 0x00000c6000007947 */ /* 0x000fea0003800000 */
.L_x_23778:
[----:B------:R0:W5:Y:S01]  /*6580*/  LDG.E.S16 R18, [R2.64] ;  /* 0x0000002402127981 */ /* 0x000162000c1e1700 */
[----:B------:R-:W-:Y:S05]  /*6590*/  BRA `(.L_x_23777) ;  /* 0x00000c4000007947 */ /* 0x000fea0003800000 */
.L_x_23773:
        /* <DEDUP_REMOVED lines=9> */
.L_x_23781:
[----:B------:R-:W2:Y:S02]  /*6630*/  LDG.E.U16 R2, [R2.64] ;  /* 0x0000002402027981 */ /* 0x000ea4000c1e1500 */
[----:B--2---:R-:W-:-:S06]  /*6640*/  HADD2.F32 R18, -RZ, R2.H0_H0 ;  /* 0x20000002ff127230 */ /* 0x004fcc0000004100 */
[----:B------:R-:W0:Y:S01]  /*6650*/  F2I.FTZ.TRUNC.NTZ R18, R18 ;  /* 0x0000001200127305 */ /* 0x000e22000021f100 */
[----:B------:R-:W-:Y:S05]  /*6660*/  BRA `(.L_x_23777) ;  /* 0x00000b7000007947 */ /* 0x000fea0003800000 */
.L_x_23780:
        /* <DEDUP_REMOVED lines=9> */
.L_x_23783:
[----:B------:R-:W2:Y:S02]  /*6700*/  LDG.E.U16 R2, [R2.64] ;  /* 0x0000002402027981 */ /* 0x000ea4000c1e1500 */
[----:B--2---:R-:W-:-:S06]  /*6710*/  HADD2.F32 R18, -RZ, R2.H0_H0 ;  /* 0x20000002ff127230 */ /* 0x004fcc0000004100 */
[----:B------:R-:W0:Y:S01]  /*6720*/  F2I.FTZ.TRUNC.NTZ R18, R18 ;  /* 0x0000001200127305 */ /* 0x000e22000021f100 */
[----:B------:R-:W-:Y:S05]  /*6730*/  BRA `(.L_x_23777) ;  /* 0x00000aa000007947 */ /* 0x000fea0003800000 */
.L_x_23782:
[----:B------:R-:W2:Y:S02]  /*6740*/  LDG.E.64 R2, [R2.64] ;  /* 0x0000002402027981 */ /* 0x000ea4000c1e1b00 */
[----:B--2---:R0:W1:Y:S01]  /*6750*/  F2I.F64.TRUNC R18, R2 ;  /* 0x0000000200127311 */ /* 0x004062000030d100 */
[----:B------:R-:W-:Y:S05]  /*6760*/  BRA `(.L_x_23777) ;  /* 0x00000a7000007947 */ /* 0x000fea0003800000 */
.L_x_23772:
        /* <DEDUP_REMOVED lines=12> */
.L_x_23786:
[----:B------:R-:W2:Y:S02]  /*6830*/  LDG.E.64 R2, [R2.64] ;  /* 0x0000002402027981 */ /* 0x000ea4000c1e1b00 */
[----:B--2---:R0:W1:Y:S01]  /*6840*/  F2I.F64.TRUNC R18, R2 ;  /* 0x0000000200127311 */ /* 0x004062000030d100 */
[----:B------:R-:W-:Y:S05]  /*6850*/  BRA `(.L_x_23777) ;  /* 0x0000098000007947 */ /* 0x000fea0003800000 */
.L_x_23785:
        /* <DEDUP_REMOVED lines=27> */
.L_x_23788:
        /* <DEDUP_REMOVED lines=14> */
.L_x_23787:
[----:B------:R-:W2:Y:S02]  /*6af0*/  LDG.E.U16 R18, [R2.64] ;  /* 0x0000002402127981 */ /* 0x000ea4000c1e1500 */
[----:B--2---:R-:W-:-:S06]  /*6b00*/  PRMT R18, RZ, 0x5410, R18 ;  /* 0x00005410ff127816 */ /* 0x004fcc0000000012 */
[----:B------:R-:W0:Y:S01]  /*6b10*/  F2I.FTZ.TRUNC.NTZ R18, R18 ;  /* 0x0000001200127305 */ /* 0x000e22000021f100 */
[----:B------:R-:W-:Y:S05]  /*6b20*/  BRA `(.L_x_23777) ;  /* 0x000006b000007947 */ /* 0x000fea0003800000 */
.L_x_23784:
        /* <DEDUP_REMOVED lines=10> */
.L_x_23791:
        /* <DEDUP_REMOVED lines=21> */
.L_x_23795:
[----:B------:R-:W-:Y:S05]  /*6d20*/  BSYNC B1 ;  /* 0x0000000000017941 */ /* 0x000fea0003800000 */
.L_x_23794:
[----:B------:R-:W-:Y:S01]  /*6d30*/  IMAD.SHL.U32 R2, R2, 0x100000, RZ ;  /* 0x0010000002027824 */ /* 0x000fe200078e00ff */
[----:B------:R-:W-:-:S04]  /*6d40*/  LEA R3, R0, 0x3b800000, 0x17 ;  /* 0x3b80000000037811 */ /* 0x000fc800078eb8ff */
[----:B------:R-:W-:Y:S02]  /*6d50*/  LOP3.LUT R18, R3, R2, R18, 0xfe, !PT ;  /* 0x0000000203127212 */ /* 0x000fe400078efe12 */
.L_x_23793:
[----:B------:R-:W-:Y:S05]  /*6d60*/  BSYNC B0 ;  /* 0x0000000000007941 */ /* 0x000fea0003800000 */
.L_x_23792:
[----:B------:R-:W0:Y:S01]  /*6d70*/  F2I.FTZ.TRUNC.NTZ R18, R18 ;  /* 0x0000001200127305 */ /* 0x000e22000021f100 */
[----:B------:R-:W-:Y:S05]  /*6d80*/  BRA `(.L_x_23777) ;  /* 0x0000045000007947 */ /* 0x000fea0003800000 */
.L_x_23790:
        /* <DEDUP_REMOVED lines=21> */
.L_x_23799:
[----:B------:R-:W-:Y:S05]  /*6ee0*/  BSYNC B1 ;  /* 0x0000000000017941 */ /* 0x000fea0003800000 */
.L_x_23798:
[----:B------:R-:W-:Y:S01]  /*6ef0*/  IMAD.SHL.U32 R2, R2, 0x200000, RZ ;  /* 0x0020000002027824 */ /* 0x000fe200078e00ff */
[----:B------:R-:W-:-:S04]  /*6f00*/  LEA R3, R0, 0x37800000, 0x17 ;  /* 0x3780000000037811 */ /* 0x000fc800078eb8ff */
[----:B------:R-:W-:Y:S02]  /*6f10*/  LOP3.LUT R18, R3, R2, R18, 0xfe, !PT ;  /* 0x0000000203127212 */ /* 0x000fe400078efe12 */
.L_x_23797:
[----:B------:R-:W-:Y:S05]  /*6f20*/  BSYNC B0 ;  /* 0x0000000000007941 */ /* 0x000fea0003800000 */
.L_x_23796:
[----:B------:R-:W0:Y:S01]  /*6f30*/  F2I.FTZ.TRUNC.NTZ R18, R18 ;  /* 0x0000001200127305 */ /* 0x000e22000021f100 */
[----:B------:R-:W-:Y:S05]  /*6f40*/  BRA `(.L_x_23777) ;  /* 0x0000029000007947 */ /* 0x000fea0003800000 */
.L_x_23789:
        /* <DEDUP_REMOVED lines=14> */
.L_x_23803:
[----:B------:R-:W-:Y:S05]  /*7030*/  BSYNC B0 ;  /* 0x0000000000007941 */ /* 0x000fea0003800000 */
.L_x_23802:
[----:B------:R-:W0:Y:S01]  /*7040*/  F2I.FTZ.TRUNC.NTZ R18, R18 ;  /* 0x0000001200127305 */ /* 0x000e22000021f100 */
[----:B------:R-:W-:Y:S05]  /*7050*/  BRA `(.L_x_23777) ;  /* 0x0000018000007947 */ /* 0x000fea0003800000 */
.L_x_23776:
        /* <DEDUP_REMOVED lines=21> */
.L_x_23801:
[----:B------:R0:W5:Y:S01]  /*71b0*/  LDG.E R18, [R2.64] ;  /* 0x0000002402127981 */ /* 0x000162000c1e1900 */
[----:B------:R-:W-:Y:S05]  /*71c0*/  BRA `(.L_x_23777) ;  /* 0x0000001000007947 */ /* 0x000fea0003800000 */
.L_x_23800:
[----:B------:R0:W5:Y:S02]  /*71d0*/  LDG.E R18, [R2.64] ;  /* 0x0000002402127981 */ /* 0x000164000c1e1900 */
.L_x_23777:
        /* <DEDUP_REMOVED lines=17> */
.L_x_23808:
[----:B------:R0:W-:Y:S01]  /*72f0*/  STG.E.U8 [R16.64], R2 ;  /* 0x0000000210007986 */ /* 0x0001e2000c101124 */
[----:B------:R-:W-:Y:S05]  /*7300*/  BRA `(.L_x_23810) ;  /* 0x00000c6000007947 */ /* 0x000fea0003800000 */
.L_x_23807:
        /* <DEDUP_REMOVED lines=9> */
.L_x_23812:
[----:B------:R0:W-:Y:S01]  /*73a0*/  STG.E [R16.64], R2 ;  /* 0x0000000210007986 */ /* 0x0001e2000c101924 */
[----:B------:R-:W-:Y:S05]  /*73b0*/  BRA `(.L_x_23810) ;  /* 0x00000bb000007947 */ /* 0x000fea0003800000 */
.L_x_23811:
[----:B------:R0:W-:Y:S01]  /*73c0*/  STG.E.U16 [R16.64], R2 ;  /* 0x0000000210007986 */ /* 0x0001e2000c101524 */
[----:B------:R-:W-:Y:S05]  /*73d0*/  BRA `(.L_x_23810) ;  /* 0x00000b9000007947 */ /* 0x000fea0003800000 */
.L_x_23806:
        /* <DEDUP_REMOVED lines=9> */
.L_x_23814:
[----:B------:R-:W-:-:S04]  /*7470*/  FSEL R0, RZ, 1, !P0 ;  /* 0x3f800000ff007808 */ /* 0x000fc80004000000 */
[----:B------:R-:W-:-:S05]  /*7480*/  F2FP.PACK_AB R0, RZ, R0 ;  /* 0x00000000ff00723e */ /* 0x000fca00000000ff */
[----:B------:R0:W-:Y:S01]  /*7490*/  STG.E.U16 [R16.64], R0 ;  /* 0x0000000010007986 */ /* 0x0001e2000c101524 */
[----:B------:R-:W-:Y:S05]  /*74a0*/  BRA `(.L_x_23810) ;  /* 0x00000ac000007947 */ /* 0x000fea0003800000 */
.L_x_23813:
        /* <DEDUP_REMOVED lines=10> */
.L_x_23816:
[----:B------:R-:W-:-:S04]  /*7550*/  FSEL R0, RZ, 1, !P0 ;  /* 0x3f800000ff007808 */ /* 0x000fc80004000000 */
[----:B------:R-:W-:-:S04]  /*7560*/  F2FP.PACK_AB R3, RZ, R0 ;  /* 0x00000000ff03723e */ /* 0x000fc800000000ff */
[----:B------:R-:W-:-:S05]  /*7570*/  PRMT R3, R3, 0x5410, RZ ;  /* 0x0000541003037816 */ /* 0x000fca00000000ff */
[----:B------:R0:W-:Y:S01]  /*7580*/  STG.E [R16.64], R3 ;  /* 0x0000000310007986 */ /* 0x0001e2000c101924 */
[----:B------:R-:W-:Y:S05]  /*7590*/  BRA `(.L_x_23810) ;  /* 0x000009d000007947 */ /* 0x000fea0003800000 */
.L_x_23815:
[----:B------:R-:W-:Y:S01]  /*75a0*/  FSEL R3, RZ, 1.875, !P0 ;  /* 0x3ff00000ff037808 */ /* 0x000fe20004000000 */
[----:B------:R-:W-:-:S05]  /*75b0*/  IMAD.MOV.U32 R2, RZ, RZ, RZ ;  /* 0x000000ffff027224 */ /* 0x000fca00078e00ff */
[----:B------:R0:W-:Y:S01]  /*75c0*/  STG.E.64 [R16.64], R2 ;  /* 0x0000000210007986 */ /* 0x0001e2000c101b24 */
[----:B------:R-:W-:Y:S05]  /*75d0*/  BRA `(.L_x_23810) ;  /* 0x0000099000007947 */ /* 0x000fea0003800000 */
.L_x_23805:
        /* <DEDUP_REMOVED lines=10> */
.L_x_23819:
[----:B------:R-:W-:Y:S01]  /*7680*/  FSEL R5, RZ, 1.875, !P0 ;  /* 0x3ff00000ff057808 */ /* 0x000fe20004000000 */
[----:B------:R-:W-:Y:S01]  /*7690*/  CS2R R6, SRZ ;  /* 0x0000000000067805 */ /* 0x000fe2000001ff00 */
[----:B------:R-:W-:-:S05]  /*76a0*/  IMAD.MOV.U32 R4, RZ, RZ, RZ ;  /* 0x000000ffff047224 */ /* 0x000fca00078e00ff */
[----:B------:R0:W-:Y:S01]  /*76b0*/  STG.E.128 [R16.64], R4 ;  /* 0x0000000410007986 */ /* 0x0001e2000c101d24 */
[----:B------:R-:W-:Y:S05]  /*76c0*/  BRA `(.L_x_23810) ;  /* 0x000008a000007947 */ /* 0x000fea0003800000 */
.L_x_23818:
        /* <DEDUP_REMOVED lines=18> */
.L_x_23823:
[----:B------:R-:W-:Y:S05]  /*77f0*/  BSYNC B0 ;  /* 0x0000000000007941 */ /* 0x000fea0003800000 */
.L_x_23822:
[----:B------:R0:W-:Y:S01]  /*7800*/  STG.E.U8 [R16.64], R3 ;  /* 0x0000000310007986 */ /* 0x0001e2000c101124 */
[----:B------:R-:W-:Y:S05]  /*7810*/  BRA `(.L_x_23810) ;  /* 0x0000075000007947 */ /* 0x000fea0003800000 */
.L_x_23821:
        /* <DEDUP_REMOVED lines=13> */
.L_x_23824:
[----:B------:R-:W-:Y:S01]  /*78f0*/  ISETP.GT.U32.AND P0, PT, R3, 0x7f800000, PT ;  /* 0x7f8000000300780c */ /* 0x000fe20003f04070 */
[----:B------:R-:W-:-:S05]  /*7900*/  IMAD.MOV.U32 R3, RZ, RZ, 0x7f ;  /* 0x0000007fff037424 */ /* 0x000fca00078e00ff */
[----:B------:R-:W-:-:S05]  /*7910*/  SEL R3, R3, 0x7c, P0 ;  /* 0x0000007c03037807 */ /* 0x000fca0000000000 */
[----:B------:R0:W-:Y:S01]  /*7920*/  STG.E.U8 [R16.64], R3 ;  /* 0x0000000310007986 */ /* 0x0001e2000c101124 */
[----:B------:R-:W-:Y:S05]  /*7930*/  BRA `(.L_x_23810) ;  /* 0x0000063000007947 */ /* 0x000fea0003800000 */
.L_x_23820:
[----:B------:R-:W-:-:S04]  /*7940*/  FSEL R0, RZ, 1, !P0 ;  /* 0x3f800000ff007808 */ /* 0x000fc80004000000 */
[----:B------:R-:W-:-:S05]  /*7950*/  F2FP.BF16.PACK_AB R0, RZ, R0 ;  /* 0x00000000ff00723e */ /* 0x000fca00000010ff */
[----:B------:R0:W-:Y:S01]  /*7960*/  STG.E.U16 [R16.64], R0 ;  /* 0x0000000010007986 */ /* 0x0001e2000c101524 */
[----:B------:R-:W-:Y:S05]  /*7970*/  BRA `(.L_x_23810) ;  /* 0x000005f000007947 */ /* 0x000fea0003800000 */
.L_x_23817:
        /* <DEDUP_REMOVED lines=10> */
.L_x_23827:
        /* <DEDUP_REMOVED lines=16> */
.L_x_23830:
[----:B------:R-:W-:Y:S02]  /*7b20*/  PRMT R8, R0, 0x7610, R8 ;  /* 0x0000761000087816 */ /* 0x000fe40000000008 */
.L_x_23829:
[----:B------:R-:W-:Y:S05]  /*7b30*/  BSYNC B0 ;  /* 0x0000000000007941 */ /* 0x000fea0003800000 */
.L_x_23828:
[----:B------:R0:W-:Y:S01]  /*7b40*/  STG.E.U8 [R16.64], R8 ;  /* 0x0000000810007986 */ /* 0x0001e2000c101124 */
[----:B------:R-:W-:Y:S05]  /*7b50*/  BRA `(.L_x_23810) ;  /* 0x0000041000007947 */ /* 0x000fea0003800000 */
.L_x_23826:
        /* <DEDUP_REMOVED lines=16> */
.L_x_23833:
[----:B------:R-:W-:Y:S02]  /*7c60*/  PRMT R8, R0, 0x7610, R8 ;  /* 0x0000761000087816 */ /* 0x000fe40000000008 */
.L_x_23832:
[----:B------:R-:W-:Y:S05]  /*7c70*/  BSYNC B0 ;  /* 0x0000000000007941 */ /* 0x000fea0003800000 */
.L_x_23831:
[----:B------:R0:W-:Y:S01]  /*7c80*/  STG.E.U8 [R16.64], R8 ;  /* 0x0000000810007986 */ /* 0x0001e2000c101124 */
[----:B------:R-:W-:Y:S05]  /*7c90*/  BRA `(.L_x_23810) ;  /* 0x000002d000007947 */ /* 0x000fea0003800000 */
.L_x_23825:
        /* <DEDUP_REMOVED lines=21> */
.L_x_23809:
        /* <DEDUP_REMOVED lines=20> */
.L_x_23835:
[----:B------:R-:W-:-:S05]  /*7f30*/  IMAD.MOV.U32 R3, RZ, RZ, RZ ;  /* 0x000000ffff037224 */ /* 0x000fca00078e00ff */
[----:B------:R0:W-:Y:S01]  /*7f40*/  STG.E.64 [R16.64], R2 ;  /* 0x0000000210007986 */ /* 0x0001e2000c101b24 */
[----:B------:R-:W-:Y:S05]  /*7f50*/  BRA `(.L_x_23810) ;  /* 0x0000001000007947 */ /* 0x000fea0003800000 */
.L_x_23834:
[----:B------:R0:W-:Y:S02]  /*7f60*/  STG.E [R16.64], R2 ;  /* 0x0000000210007986 */ /* 0x0001e4000c101924 */
.L_x_23810:
[----:B------:R-:W-:Y:S05]  /*7f70*/  BSYNC B6 ;  /* 0x0000000000067941 */ /* 0x000fea0003800000 */
.L_x_23804:
[----:B------:R-:W-:Y:S02]  /*7f80*/  IADD3 R19, R19, 0x80, RZ ;  /* 0x0000008013137810 */ /* 0x000fe40007ffe0ff */
.L_x_23705:
[----:B------:R-:W-:Y:S05]  /*7f90*/  BSYNC B7 ;  /* 0x0000000000077941 */ /* 0x000fea0003800000 */
.L_x_23704:
        /* <DEDUP_REMOVED lines=230> */
.L_x_23836:
        /* <DEDUP_REMOVED lines=18> */
.L_x_23840:
[----:B------:R0:W5:Y:S01]  /*8f20*/  LDG.E.U8 R18, [R2.64] ;  /* 0x0000002402127981 */ /* 0x000162000c1e1100 */
[----:B------:R-:W-:Y:S05]  /*8f30*/  BRA `(.L_x_23842) ;  /* 0x00000d0000007947 */ /* 0x000fea0003800000 */
.L_x_23839:
        /* <DEDUP_REMOVED lines=8> */
.L_x_23844:
[----:B------:R0:W5:Y:S01]  /*8fc0*/  LDG.E R18, [R2.64] ;  /* 0x0000002402127981 */ /* 0x000162000c1e1900 */
[----:B------:R-:W-:Y:S05]  /*8fd0*/  BRA `(.L_x_23842) ;  /* 0x00000c6000007947 */ /* 0x000fea0003800000 */
.L_x_23843:
[----:B------:R0:W5:Y:S01]  /*8fe0*/  LDG.E.S16 R18, [R2.64] ;  /* 0x0000002402127981 */ /* 0x000162000c1e1700 */
[----:B------:R-:W-:Y:S05]  /*8ff0*/  BRA `(.L_x_23842) ;  /* 0x00000c4000007947 */ /* 0x000fea0003800000 */
.L_x_23838:
        /* <DEDUP_REMOVED lines=9> */
.L_x_23846:
[----:B------:R-:W2:Y:S02]  /*9090*/  LDG.E.U16 R2, [R2.64] ;  /* 0x0000002402027981 */ /* 0x000ea4000c1e1500 */
[----:B--2---:R-:W-:-:S06]  /*90a0*/  HADD2.F32 R18, -RZ, R2.H0_H0 ;  /* 0x20000002ff127230 */ /* 0x004fcc0000004100 */
[----:B------:R-:W0:Y:S01]  /*90b0*/  F2I.FTZ.TRUNC.NTZ R18, R18 ;  /* 0x0000001200127305 */ /* 0x000e22000021f100 */
[----:B------:R-:W-:Y:S05]  /*90c0*/  BRA `(.L_x_23842) ;  /* 0x00000b7000007947 */ /* 0x000fea0003800000 */
.L_x_23845:
        /* <DEDUP_REMOVED lines=9> */
.L_x_23848:
[----:B------:R-:W2:Y:S02]  /*9160*/  LDG.E.U16 R2, [R2.64] ;  /* 0x0000002402027981 */ /* 0x000ea4000c1e1500 */
[----:B--2---:R-:W-:-:S06]  /*9170*/  HADD2.F32 R18, -RZ, R2.H0_H0 ;  /* 0x20000002ff127230 */ /* 0x004fcc0000004100 */
[----:B------:R-:W0:Y:S01]  /*9180*/  F2I.FTZ.TRUNC.NTZ R18, R18 ;  /* 0x0000001200127305 */ /* 0x000e22000021f100 */
[----:B------:R-:W-:Y:S05]  /*9190*/  BRA `(.L_x_23842) ;  /* 0x00000aa000007947 */ /* 0x000fea0003800000 */
.L_x_23847:
[----:B------:R-:W2:Y:S02]  /*91a0*/  LDG.E.64 R18, [R2.64] ;  /* 0x0000002402127981 */ /* 0x000ea4000c1e1b00 */
[----:B--2---:R0:W1:Y:S01]  /*91b0*/  F2I.F64.TRUNC R18, R18 ;  /* 0x0000001200127311 */ /* 0x004062000030d100 */
[----:B------:R-:W-:Y:S05]  /*91c0*/  BRA `(.L_x_23842) ;  /* 0x00000a7000007947 */ /* 0x000fea0003800000 */
.L_x_23837:
        /* <DEDUP_REMOVED lines=12> */
.L_x_23851:
[----:B------:R-:W2:Y:S02]  /*9290*/  LDG.E.64 R2, [R2.64] ;  /* 0x0000002402027981 */ /* 0x000ea4000c1e1b00 */
[----:B--2---:R0:W1:Y:S01]  /*92a0*/  F2I.F64.TRUNC R18, R2 ;  /* 0x0000000200127311 */ /* 0x004062000030d100 */
[----:B------:R-:W-:Y:S05]  /*92b0*/  BRA `(.L_x_23842) ;  /* 0x0000098000007947 */ /* 0x000fea0003800000 */
.L_x_23850:
        /* <DEDUP_REMOVED lines=27> */
.L_x_23853:
        /* <DEDUP_REMOVED lines=14> */
.L_x_23852:
[----:B------:R-:W2:Y:S02]  /*9550*/  LDG.E.U16 R18, [R2.64] ;  /* 0x0000002402127981 */ /* 0x000ea4000c1e1500 */
[----:B--2---:R-:W-:-:S06]  /*9560*/  PRMT R18, RZ, 0x5410, R18 ;  /* 0x00005410ff127816 */ /* 0x004fcc0000000012 */
[----:B------:R-:W0:Y:S01]  /*9570*/  F2I.FTZ.TRUNC.NTZ R18, R18 ;  /* 0x0000001200127305 */ /* 0x000e22000021f100 */
[----:B------:R-:W-:Y:S05]  /*9580*/  BRA `(.L_x_23842) ;  /* 0x000006b000007947 */ /* 0x000fea0003800000 */
.L_x_23849:
        /* <DEDUP_REMOVED lines=10> */
.L_x_23856:
        /* <DEDUP_REMOVED lines=21> */
.L_x_23860:
[----:B------:R-:W-:Y:S05]  /*9780*/  BSYNC B1 ;  /* 0x0000000000017941 */ /* 0x000fea0003800000 */
.L_x_23859:
[----:B------:R-:W-:Y:S01]  /*9790*/  IMAD.SHL.U32 R2, R2, 0x100000, RZ ;  /* 0x0010000002027824 */ /* 0x000fe200078e00ff */
[----:B------:R-:W-:-:S04]  /*97a0*/  LEA R3, R0, 0x3b800000, 0x17 ;  /* 0x3b80000000037811 */ /* 0x000fc800078eb8ff */
[----:B------:R-:W-:Y:S02]  /*97b0*/  LOP3.LUT R18, R3, R2, R18, 0xfe, !PT ;  /* 0x0000000203127212 */ /* 0x000fe400078efe12 */
.L_x_23858:
[----:B------:R-:W-:Y:S05]  /*97c0*/  BSYNC B0 ;  /* 0x0000000000007941 */ /* 0x000fea0003800000 */
.L_x_23857:
[----:B------:R-:W0:Y:S01]  /*97d0*/  F2I.FTZ.TRUNC.NTZ R18, R18 ;  /* 0x0000001200127305 */ /* 0x000e22000021f100 */
[----:B------:R-:W-:Y:S05]  /*97e0*/  BRA `(.L_x_23842) ;  /* 0x0000045000007947 */ /* 0x000fea0003800000 */
.L_x_23855:
        /* <DEDUP_REMOVED lines=21> */
.L_x_23864:
[----:B------:R-:W-:Y:S05]  /*9940*/  BSYNC B1 ;  /* 0x0000000000017941 */ /* 0x000fea0003800000 */
.L_x_23863:
[----:B------:R-:W-:Y:S01]  /*9950*/  IMAD.SHL.U32 R2, R2, 0x200000, RZ ;  /* 0x0020000002027824 */ /* 0x000fe200078e00ff */
[----:B------:R-:W-:-:S04]  /*9960*/  LEA R3, R0, 0x37800000, 0x17 ;  /* 0x3780000000037811 */ /* 0x000fc800078eb8ff */
[----:B------:R-:W-:Y:S02]  /*9970*/  LOP3.LUT R18, R3, R2, R18, 0xfe, !PT ;  /* 0x0000000203127212 */ /* 0x000fe400078efe12 */
.L_x_23862:
[----:B------:R-:W-:Y:S05]  /*9980*/  BSYNC B0 ;  /* 0x0000000000007941 */ /* 0x000fea0003800000 */
.L_x_23861:
[----:B------:R-:W0:Y:S01]  /*9990*/  F2I.FTZ.TRUNC.NTZ R18, R18 ;  /* 0x0000001200127305 */ /* 0x000e22000021f100 */
[----:B------:R-:W-:Y:S05]  /*99a0*/  BRA `(.L_x_23842) ;  /* 0x0000029000007947 */ /* 0x000fea0003800000 */
.L_x_23854:
        /* <DEDUP_REMOVED lines=14> */
.L_x_23868:
[----:B------:R-:W-:Y:S05]  /*9a90*/  BSYNC B0 ;  /* 0x0000000000007941 */ /* 0x000fea0003800000 */
.L_x_23867:
[----:B------:R-:W0:Y:S01]  /*9aa0*/  F2I.FTZ.TRUNC.NTZ R18, R18 ;  /* 0x0000001200127305 */ /* 0x000e22000021f100 */
[----:B------:R-:W-:Y:S05]  /*9ab0*/  BRA `(.L_x_23842) ;  /* 0x0000018000007947 */ /* 0x000fea0003800000 */
.L_x_23841:
        /* <DEDUP_REMOVED lines=21> */
.L_x_23866:
[----:B------:R0:W5:Y:S01]  /*9c10*/  LDG.E R18, [R2.64] ;  /* 0x0000002402127981 */ /* 0x000162000c1e1900 */
[----:B------:R-:W-:Y:S05]  /*9c20*/  BRA `(.L_x_23842) ;  /* 0x0000001000007947 */ /* 0x000fea0003800000 */
.L_x_23865:
[----:B------:R0:W5:Y:S02]  /*9c30*/  LDG.E R18, [R2.64] ;  /* 0x0000002402127981 */ /* 0x000164000c1e1900 */
.L_x_23842:
[----:B0-----:R-:W0:Y:S01]  /*9c40*/  LDC.U8 R3, c[0x0][0x378] ;  /* 0x0000de00ff037b82 */ /* 0x001e220000000000 */
[----:B-1---5:R-:W-:-:S04]  /*9c50*/  LOP3.LUT P0, RZ, R18, c[0x0][0x374], RZ, 0xfc, !PT ;  /* 0x0000dd0012ff7a12 */ /* 0x022fc8000780fcff */
        /* <DEDUP_REMOVED lines=14> */
.L_x_23872:
[----:B------:R-:W-:Y:S01]  /*9d40*/  STG.E.U8 [R16.64], R2 ;  /* 0x0000000210007986 */ /* 0x000fe2000c101124 */
[----:B------:R-:W-:Y:S05]  /*9d50*/  EXIT ;  /* 0x000000000000794d */ /* 0x000fea0003800000 */
.L_x_23871:
        /* <DEDUP_REMOVED lines=9> */
.L_x_23875:
[----:B------:R-:W-:Y:S01]  /*9df0*/  STG.E [R16.64], R2 ;  /* 0x0000000210007986 */ /* 0x000fe2000c101924 */
[----:B------:R-:W-:Y:S05]  /*9e00*/  EXIT ;  /* 0x000000000000794d */ /* 0x000fea0003800000 */
.L_x_23874:
[----:B------:R-:W-:Y:S01]  /*9e10*/  STG.E.U16 [R16.64], R2 ;  /* 0x0000000210007986 */ /* 0x000fe2000c101524 */
[----:B------:R-:W-:Y:S05]  /*9e20*/  EXIT ;  /* 0x000000000000794d */ /* 0x000fea0003800000 */
.L_x_23870:
        /* <DEDUP_REMOVED lines=9> */
.L_x_23877:
[----:B------:R-:W-:-:S04]  /*9ec0*/  FSEL R0, RZ, 1, !P0 ;  /* 0x3f800000ff007808 */ /* 0x000fc80004000000 */
[----:B------:R-:W-:-:S05]  /*9ed0*/  F2FP.PACK_AB R0, RZ, R0 ;  /* 0x00000000ff00723e */ /* 0x000fca00000000ff */
[----:B------:R-:W-:Y:S01]  /*9ee0*/  STG.E.U16 [R16.64], R0 ;  /* 0x0000000010007986 */ /* 0x000fe2000c101524 */
[----:B------:R-:W-:Y:S05]  /*9ef0*/  EXIT ;  /* 0x000000000000794d */ /* 0x000fea0003800000 */
.L_x_23876:
        /* <DEDUP_REMOVED lines=10> */
.L_x_23879:
[----:B------:R-:W-:-:S04]  /*9fa0*/  FSEL R0, RZ, 1, !P0 ;  /* 0x3f800000ff007808 */ /* 0x000fc80004000000 */
[----:B------:R-:W-:-:S04]  /*9fb0*/  F2FP.PACK_AB R3, RZ, R0 ;  /* 0x00000000ff03723e */ /* 0x000fc800000000ff */
[----:B------:R-:W-:-:S05]  /*9fc0*/  PRMT R3, R3, 0x5410, RZ ;  /* 0x0000541003037816 */ /* 0x000fca00000000ff */
[----:B------:R-:W-:Y:S01]  /*9fd0*/  STG.E [R16.64], R3 ;  /* 0x0000000310007986 */ /* 0x000fe2000c101924 */
[----:B------:R-:W-:Y:S05]  /*9fe0*/  EXIT ;  /* 0x000000000000794d */ /* 0x000fea0003800000 */
.L_x_23878:
[----:B------:R-:W-:Y:S01]  /*9ff0*/  FSEL R3, RZ, 1.875, !P0 ;  /* 0x3ff00000ff037808 */ /* 0x000fe20004000000 */
[----:B------:R-:W-:-:S05]  /*a000*/  IMAD.MOV.U32 R2, RZ, RZ, RZ ;  /* 0x000000ffff027224 */ /* 0x000fca00078e00ff */
[----:B------:R-:W-:Y:S01]  /*a010*/  STG.E.64 [R16.64], R2 ;  /* 0x0000000210007986 */ /* 0x000fe2000c101b24 */
[----:B------:R-:W-:Y:S05]  /*a020*/  EXIT ;  /* 0x000000000000794d */ /* 0x000fea0003800000 */
.L_x_23869:
        /* <DEDUP_REMOVED lines=10> */
.L_x_23882:
[----:B------:R-:W-:Y:S01]  /*a0d0*/  FSEL R5, RZ, 1.875, !P0 ;  /* 0x3ff00000ff057808 */ /* 0x000fe20004000000 */
[----:B------:R-:W-:Y:S01]  /*a0e0*/  CS2R R6, SRZ ;  /* 0x0000000000067805 */ /* 0x000fe2000001ff00 */
[----:B------:R-:W-:-:S05]  /*a0f0*/  IMAD.MOV.U32 R4, RZ, RZ, RZ ;  /* 0x000000ffff047224 */ /* 0x000fca00078e00ff */
[----:B------:R-:W-:Y:S01]  /*a100*/  STG.E.128 [R16.64], R4 ;  /* 0x0000000410007986 */ /* 0x000fe2000c101d24 */
[----:B------:R-:W-:Y:S05]  /*a110*/  EXIT ;  /* 0x000000000000794d */ /* 0x000fea0003800000 */
.L_x_23881:
        /* <DEDUP_REMOVED lines=18> */
.L_x_23886:
[----:B------:R-:W-:Y:S05]  /*a240*/  BSYNC B0 ;  /* 0x0000000000007941 */ /* 0x000fea0003800000 */
.L_x_23885:
[----:B------:R-:W-:Y:S01]  /*a250*/  STG.E.U8 [R16.64], R3 ;  /* 0x0000000310007986 */ /* 0x000fe2000c101124 */
[----:B------:R-:W-:Y:S05]  /*a260*/  EXIT ;  /* 0x000000000000794d */ /* 0x000fea0003800000 */
.L_x_23884:
        /* <DEDUP_REMOVED lines=14> */
.L_x_23887:
[----:B------:R-:W-:Y:S01]  /*a350*/  IMAD.MOV.U32 R3, RZ, RZ, 0x7f ;  /* 0x0000007fff037424 */ /* 0x000fe200078e00ff */
[----:B------:R-:W-:-:S04]  /*a360*/  ISETP.GT.U32.AND P0, PT, R5, 0x7f800000, PT ;  /* 0x7f8000000500780c */ /* 0x000fc80003f04070 */
[----:B------:R-:W-:-:S05]  /*a370*/  SEL R3, R3, 0x7c, P0 ;  /* 0x0000007c03037807 */ /* 0x000fca0000000000 */
[----:B------:R-:W-:Y:S01]  /*a380*/  STG.E.U8 [R16.64], R3 ;  /* 0x0000000310007986 */ /* 0x000fe2000c101124 */
[----:B------:R-:W-:Y:S05]  /*a390*/  EXIT ;  /* 0x000000000000794d */ /* 0x000fea0003800000 */
.L_x_23883:
[----:B------:R-:W-:-:S04]  /*a3a0*/  FSEL R0, RZ, 1, !P0 ;  /* 0x3f800000ff007808 */ /* 0x000fc80004000000 */
[----:B------:R-:W-:-:S05]  /*a3b0*/  F2FP.BF16.PACK_AB R0, RZ, R0 ;  /* 0x00000000ff00723e */ /* 0x000fca00000010ff */
[----:B------:R-:W-:Y:S01]  /*a3c0*/  STG.E.U16 [R16.64], R0 ;  /* 0x0000000010007986 */ /* 0x000fe2000c101524 */
[----:B------:R-:W-:Y:S05]  /*a3d0*/  EXIT ;  /* 0x000000000000794d */ /* 0x000fea0003800000 */
.L_x_23880:
        /* <DEDUP_REMOVED lines=10> */
.L_x_23890:
        /* <DEDUP_REMOVED lines=16> */
.L_x_23893:
[----:B------:R-:W-:Y:S02]  /*a580*/  PRMT R8, R0, 0x7610, R8 ;  /* 0x0000761000087816 */ /* 0x000fe40000000008 */
.L_x_23892:
[----:B------:R-:W-:Y:S05]  /*a590*/  BSYNC B0 ;  /* 0x0000000000007941 */ /* 0x000fea0003800000 */
.L_x_23891:
[----:B------:R-:W-:Y:S01]  /*a5a0*/  STG.E.U8 [R16.64], R8 ;  /* 0x0000000810007986 */ /* 0x000fe2000c101124 */
[----:B------:R-:W-:Y:S05]  /*a5b0*/  EXIT ;  /* 0x000000000000794d */ /* 0x000fea0003800000 */
.L_x_23889:
        /* <DEDUP_REMOVED lines=16> */
.L_x_23896:
[----:B------:R-:W-:Y:S02]  /*a6c0*/  PRMT R8, R0, 0x7610, R8 ;  /* 0x0000761000087816 */ /* 0x000fe40000000008 */
.L_x_23895:
[----:B------:R-:W-:Y:S05]  /*a6d0*/  BSYNC B0 ;  /* 0x0000000000007941 */ /* 0x000fea0003800000 */
.L_x_23894:
[----:B------:R-:W-:Y:S01]  /*a6e0*/  STG.E.U8 [R16.64], R8 ;  /* 0x0000000810007986 */ /* 0x000fe2000c101124 */
[----:B------:R-:W-:Y:S05]  /*a6f0*/  EXIT ;  /* 0x000000000000794d */ /* 0x000fea0003800000 */
.L_x_23888:
        /* <DEDUP_REMOVED lines=21> */
.L_x_23873:
        /* <DEDUP_REMOVED lines=20> */
.L_x_23898:
[----:B------:R-:W-:-:S05]  /*a990*/  IMAD.MOV.U32 R3, RZ, RZ, RZ ;  /* 0x000000ffff037224 */ /* 0x000fca00078e00ff */
[----:B------:R-:W-:Y:S01]  /*a9a0*/  STG.E.64 [R16.64], R2 ;  /* 0x0000000210007986 */ /* 0x000fe2000c101b24 */
[----:B------:R-:W-:Y:S05]  /*a9b0*/  EXIT ;  /* 0x000000000000794d */ /* 0x000fea0003800000 */
.L_x_23897:
[----:B------:R-:W-:Y:S01]  /*a9c0*/  STG.E [R16.64], R2 ;  /* 0x0000000210007986 */ /* 0x000fe2000c101924 */
[----:B------:R-:W-:Y:S05]  /*a9d0*/  EXIT ;  /* 0x000000000000794d */ /* 0x000fea0003800000 */
.L_x_23899:
        /* <DEDUP_REMOVED lines=10> */
.L_x_42039:


//--------------------- .text._ZN2at6native27unrolled_elementwise_kernelINS0_13AUnaryFunctorIiibZZZNS0_22logical_or_kernel_cudaERNS_14TensorIteratorEENKUlvE0_clEvENKUlvE1_clEvEUliiE_EESt5arrayIPcLm2EELi4E23TrivialOffsetCalculatorILi1EjESD_NS0_6memory12LoadWithCastILi1EEENSE_13StoreWithCastILi1EEEEEviT_T0_T2_T3_T4_T5_ --------------------------
	.section	.text._ZN2at6native27unrolled_elementwise_kernelINS0_13AUnaryFunctorIiibZZZNS0_22logical_or_kernel_cudaERNS_14TensorIteratorEENKUlvE0_clEvENKUlvE1_clEvEUliiE_EESt5arrayIPcLm2EELi4E23TrivialOffsetCalculatorILi1EjESD_NS0_6memory12LoadWithCastILi1EEENSE_13StoreWithCastILi1EEEEEviT_T0_T2_T3_T4_T5_,"ax",@progbits
	.sectioninfo	@"SHI_REGISTERS=30"
	.align	128
        .global         _ZN2at6native27unrolled_elementwise_kernelINS0_13AUnaryFunctorIiibZZZNS0_22logical_or_kernel_cudaERNS_14TensorIteratorEENKUlvE0_clEvENKUlvE1_clEvEUliiE_EESt5arrayIPcLm2EELi4E23TrivialOffsetCalculatorILi1EjESD_NS0_6memory12LoadWithCastILi1EEENSE_13StoreWithCastILi1EEEEEviT_T0_T2_T3_T4_T5_
        .type           _ZN2at6native27unrolled_elementwise_kernelINS0_13AUnaryFunctorIiibZZZNS0_22logical_or_kernel_cudaERNS_14TensorIteratorEENKUlvE0_clEvENKUlvE1_clEvEUliiE_EESt5arrayIPcLm2EELi4E23TrivialOffsetCalculatorILi1EjESD_NS0_6memory12LoadWithCastILi1EEENSE_13StoreWithCastILi1EEEEEviT_T0_T2_T3_T4_T5_,@function
        .size           _ZN2at6native27unrolled_elementwise_kernelINS0_13AUnaryFunctorIiibZZZNS0_22logical_or_kernel_cudaERNS_14TensorIteratorEENKUlvE0_clEvENKUlvE1_clEvEUliiE_EESt5arrayIPcLm2EELi4E23TrivialOffsetCalculatorILi1EjESD_NS0_6memory12LoadWithCastILi1EEENSE_13StoreWithCastILi1EEEEEviT_T0_T2_T3_T4_T5_,(.L_x_42040 - _ZN2at6native27unrolled_elementwise_kernelINS0_13AUnaryFunctorIiibZZZNS0_22logical_or_kernel_cudaERNS_14TensorIteratorEENKUlvE0_clEvENKUlvE1_clEvEUliiE_EESt5arrayIPcLm2EELi4E23TrivialOffsetCalculatorILi1EjESD_NS0_6memory12LoadWithCastILi1EEENSE_13StoreWithCastILi1EEEEEviT_T0_T2_T3_T4_T5_)
        .other          _ZN2at6native27unrolled_elementwise_kernelINS0_13AUnaryFunctorIiibZZZNS0_22logical_or_kernel_cudaERNS_14TensorIteratorEENKUlvE0_clEvENKUlvE1_clEvEUliiE_EESt5arrayIPcLm2EELi4E23TrivialOffsetCalculatorILi1EjESD_NS0_6memory12LoadWithCastILi1EEENSE_13StoreWithCastILi1EEEEEviT_T0_T2_T3_T4_T5_,@"STO_CUDA_ENTRY STV_DEFAULT"
_ZN2at6native27unrolled_elementwise_kernelINS0_13AUnaryFunctorIiibZZZNS0_22logical_or_kernel_cudaERNS_14TensorIteratorEENKUlvE0_clEvENKUlvE1_clEvEUliiE_EESt5arrayIPcLm2EELi4E23TrivialOffsetCalculatorILi1EjESD_NS0_6memory12LoadWithCastILi1EEENSE_13StoreWithCastILi1EEEEEviT_T0_T2_T3_T4_T5_:
.text._ZN2at6native27unrolled_elementwise_kernelINS0_13AUnaryFunctorIiibZZZNS0_22logical_or_kernel_cudaERNS_14TensorIteratorEENKUlvE0_clEvENKUlvE1_clEvEUliiE_EESt5arrayIPcLm2EELi4E23TrivialOffsetCalculatorILi1EjESD_NS0_6memory12LoadWithCastILi1EEENSE_13StoreWithCastILi1EEEEEviT_T0_T2_T3_T4_T5_:
        /* <DEDUP_REMOVED lines=29> */
.L_x_23905:
[----:B------:R0:W5:Y:S01]  /*01d0*/  LDG.E.U8 R23, [R2.64] ;  /* 0x0000002402177981 */ /* 0x000162000c1e1100 */
[----:B------:R-:W-:Y:S05]  /*01e0*/  BRA `(.L_x_23907) ;  /* 0x00000d1000007947 */ /* 0x000fea0003800000 */
.L_x_23904:
        /* <DEDUP_REMOVED lines=8> */
.L_x_23909:
[----:B------:R0:W5:Y:S01]  /*0270*/  LDG.E R23, [R2.64] ;  /* 0x0000002402177981 */ /* 0x000162000c1e1900 */
[----:B------:R-:W-:Y:S05]  /*0280*/  BRA `(.L_x_23907) ;  /* 0x00000c7000007947 */ /* 0x000fea0003800000 */
.L_x_23908:
[----:B------:R0:W5:Y:S01]  /*0290*/  LDG.E.S16 R23, [R2.64] ;  /* 0x0000002402177981 */ /* 0x000162000c1e1700 */
[----:B------:R-:W-:Y:S05]  /*02a0*/  BRA `(.L_x_23907) ;  /* 0x00000c5000007947 */ /* 0x000fea0003800000 */
.L_x_23903:
        /* <DEDUP_REMOVED lines=9> */
.L_x_23911:
[----:B------:R-:W2:Y:S02]  /*0340*/  LDG.E.U16 R2, [R2.64] ;  /* 0x0000002402027981 */ /* 0x000ea4000c1e1500 */
[----:B--2---:R-:W-:-:S06]  /*0350*/  HADD2.F32 R23, -RZ, R2.H0_H0 ;  /* 0x20000002ff177230 */ /* 0x004fcc0000004100 */
[----:B------:R-:W0:Y:S01]  /*0360*/  F2I.FTZ.TRUNC.NTZ R23, R23 ;  /* 0x0000001700177305 */ /* 0x000e22000021f100 */
[----:B------:R-:W-:Y:S05]  /*0370*/  BRA `(.L_x_23907) ;  /* 0x00000b8000007947 */ /* 0x000fea0003800000 */
.L_x_23910:
        /* <DEDUP_REMOVED lines=9> */
.L_x_23913:
[----:B------:R-:W2:Y:S02]  /*0410*/  LDG.E.U16 R2, [R2.64] ;  /* 0x0000002402027981 */ /* 0x000ea4000c1e1500 */
[----:B--2---:R-:W-:-:S06]  /*0420*/  HADD2.F32 R23, -RZ, R2.H0_H0 ;  /* 0x20000002ff177230 */ /* 0x004fcc0000004100 */
[----:B------:R-:W0:Y:S01]  /*0430*/  F2I.FTZ.TRUNC.NTZ R23, R23 ;  /* 0x0000001700177305 */ /* 0x000e22000021f100 */
[----:B------:R-:W-:Y:S05]  /*0440*/  BRA `(.L_x_23907) ;  /* 0x00000ab000007947 */ /* 0x000fea0003800000 */
.L_x_23912:
[----:B------:R-:W2:Y:S02]  /*0450*/  LDG.E.64 R2, [R2.64] ;  /* 0x0000002402027981 */ /* 0x000ea4000c1e1b00 */
[----:B--2---:R0:W1:Y:S01]  /*0460*/  F2I.F64.TRUNC R23, R2 ;  /* 0x0000000200177311 */ /* 0x004062000030d100 */
[----:B------:R-:W-:Y:S05]  /*0470*/  BRA `(.L_x_23907) ;  /* 0x00000a8000007947 */ /* 0x000fea0003800000 */
.L_x_23902:
        /* <DEDUP_REMOVED lines=12> */
.L_x_23916:
[----:B------:R-:W2:Y:S02]  /*0540*/  LDG.E.64 R2, [R2.64] ;  /* 0x0000002402027981 */ /* 0x000ea4000c1e1b00 */
[----:B--2---:R0:W1:Y:S01]  /*0550*/  F2I.F64.TRUNC R23, R2 ;  /* 0x0000000200177311 */ /* 0x004062000030d100 */
[----:B------:R-:W-:Y:S05]  /*0560*/  BRA `(.L_x_23907) ;  /* 0x0000099000007947 */ /* 0x000fea0003800000 */
.L_x_23915:
        /* <DEDUP_REMOVED lines=27> */
.L_x_23918:
        /* <DEDUP_REMOVED lines=15> */
.L_x_23917:
[----:B------:R-:W2:Y:S02]  /*0810*/  LDG.E.U16 R23, [R2.64] ;  /* 0x0000002402177981 */ /* 0x000ea4000c1e1500 */
[----:B--2---:R-:W-:-:S06]  /*0820*/  PRMT R23, RZ, 0x5410, R23 ;  /* 0x00005410ff177816 */ /* 0x004fcc0000000017 */
[----:B------:R-:W0:Y:S01]  /*0830*/  F2I.FTZ.TRUNC.NTZ R23, R23 ;  /* 0x0000001700177305 */ /* 0x000e22000021f100 */
[----:B------:R-:W-:Y:S05]  /*0840*/  BRA `(.L_x_23907) ;  /* 0x000006b000007947 */ /* 0x000fea0003800000 */
.L_x_23914:
        /* <DEDUP_REMOVED lines=10> */
.L_x_23921:
        /* <DEDUP_REMOVED lines=21> */
.L_x_23925:
[----:B------:R-:W-:Y:S05]  /*0a40*/  BSYNC B1 ;  /* 0x0000000000017941 */ /* 0x000fea0003800000 */
.L_x_23924:
[----:B------:R-:W-:Y:S01]  /*0a50*/  IMAD.SHL.U32 R2, R2, 0x100000, RZ ;  /* 0x0010000002027824 */ /* 0x000fe200078e00ff */
[----:B------:R-:W-:-:S04]  /*0a60*/  LEA R0, R0, 0x3b800000, 0x17 ;  /* 0x3b80000000007811 */ /* 0x000fc800078eb8ff */
[----:B------:R-:W-:Y:S02]  /*0a70*/  LOP3.LUT R23, R0, R2, R23, 0xfe, !PT ;  /* 0x0000000200177212 */ /* 0x000fe400078efe17 */
.L_x_23923:
[----:B------:R-:W-:Y:S05]  /*0a80*/  BSYNC B0 ;  /* 0x0000000000007941 */ /* 0x000fea0003800000 */
.L_x_23922:
[----:B------:R-:W0:Y:S01]  /*0a90*/  F2I.FTZ.TRUNC.NTZ R23, R23 ;  /* 0x0000001700177305 */ /* 0x000e22000021f100 */
[----:B------:R-:W-:Y:S05]  /*0aa0*/  BRA `(.L_x_23907) ;  /* 0x0000045000007947 */ /* 0x000fea0003800000 */
.L_x_23920:
        /* <DEDUP_REMOVED lines=21> */
.L_x_23929:
[----:B------:R-:W-:Y:S05]  /*0c00*/  BSYNC B1 ;  /* 0x0000000000017941 */ /* 0x000fea0003800000 */
.L_x_23928:
[----:B------:R-:W-:Y:S01]  /*0c10*/  IMAD.SHL.U32 R2, R2, 0x200000, RZ ;  /* 0x0020000002027824 */ /* 0x000fe200078e00ff */
[----:B------:R-:W-:-:S04]  /*0c20*/  LEA R0, R0, 0x37800000, 0x17 ;  /* 0x3780000000007811 */ /* 0x000fc800078eb8ff */
[----:B------:R-:W-:Y:S02]  /*0c30*/  LOP3.LUT R23, R0, R2, R23, 0xfe, !PT ;  /* 0x0000000200177212 */ /* 0x000fe400078efe17 */
.L_x_23927:
[----:B------:R-:W-:Y:S05]  /*0c40*/  BSYNC B0 ;  /* 0x0000000000007941 */ /* 0x000fea0003800000 */
.L_x_23926:
[----:B------:R-:W0:Y:S01]  /*0c50*/  F2I.FTZ.TRUNC.NTZ R23, R23 ;  /* 0x0000001700177305 */ /* 0x000e22000021f100 */
[----:B------:R-:W-:Y:S05]  /*0c60*/  BRA `(.L_x_23907) ;  /* 0x0000029000007947 */ /* 0x000fea0003800000 */
.L_x_23919:
        /* <DEDUP_REMOVED lines=14> */
.L_x_23933:
[----:B------:R-:W-:Y:S05]  /*0d50*/  BSYNC B0 ;  /* 0x0000000000007941 */ /* 0x000fea0003800000 */
.L_x_23932:
[----:B------:R-:W0:Y:S01]  /*0d60*/  F2I.FTZ.TRUNC.NTZ R23, R23 ;  /* 0x0000001700177305 */ /* 0x000e22000021f100 */
[----:B------:R-:W-:Y:S05]  /*0d70*/  BRA `(.L_x_23907) ;  /* 0x0000018000007947 */ /* 0x000fea0003800000 */
.L_x_23906:
        /* <DEDUP_REMOVED lines=21> */
.L_x_23931:
[----:B------:R0:W5:Y:S01]  /*0ed0*/  LDG.E R23, [R2.64] ;  /* 0x0000002402177981 */ /* 0x000162000c1e1900 */
[----:B------:R-:W-:Y:S05]  /*0ee0*/  BRA `(.L_x_23907) ;  /* 0x0000001000007947 */ /* 0x000fea0003800000 */
.L_x_23930:
[----:B------:R0:W5:Y:S02]  /*0ef0*/  LDG.E R23, [R2.64] ;  /* 0x0000002402177981 */ /* 0x000164000c1e1900 */
.L_x_23907:
[----:B------:R-:W2:Y:S02]  /*0f00*/  S2R R17, SR_TID.X ;  /* 0x0000000000117919 */ /* 0x000ea40000002100 */
[----:B--2---:R-:W-:Y:S02]  /*0f10*/  IADD3 R17, R17, 0x80, RZ ;  /* 0x0000008011117810 */ /* 0x004fe40007ffe0ff */
.L_x_23901:
[----:B-1----:R-:W-:Y:S05]  /*0f20*/  BSYNC B6 ;  /* 0x0000000000067941 */ /* 0x002fea0003800000 */
.L_x_23900:
        /* <DEDUP_REMOVED lines=21> */
.L_x_23939:
[----:B------:R0:W5:Y:S01]  /*1080*/  LDG.E.U8 R19, [R2.64] ;  /* 0x0000002402137981 */ /* 0x000162000c1e1100 */
[----:B------:R-:W-:Y:S05]  /*1090*/  BRA `(.L_x_23941) ;  /* 0x00000d0000007947 */ /* 0x000fea0003800000 */
.L_x_23938:
        /* <DEDUP_REMOVED lines=8> */
.L_x_23943:
[----:B------:R0:W5:Y:S01]  /*1120*/  LDG.E R19, [R2.64] ;  /* 0x0000002402137981 */ /* 0x000162000c1e1900 */
[----:B------:R-:W-:Y:S05]  /*1130*/  BRA `(.L_x_23941) ;  /* 0x00000c6000007947 */ /* 0x000fea0003800000 */
.L_x_23942:
[----:B------:R0:W5:Y:S01]  /*1140*/  LDG.E.S16 R19, [R2.64] ;  /* 0x0000002402137981 */ /* 0x000162000c1e1700 */
[----:B------:R-:W-:Y:S05]  /*1150*/  BRA `(.L_x_23941) ;  /* 0x00000c4000007947 */ /* 0x000fea0003800000 */
.L_x_23937:
        /* <DEDUP_REMOVED lines=9> */
.L_x_23945:
[----:B------:R-:W2:Y:S02]  /*11f0*/  LDG.E.U16 R2, [R2.64] ;  /* 0x0000002402027981 */ /* 0x000ea4000c1e1500 */
[----:B--2---:R-:W-:-:S06]  /*1200*/  HADD2.F32 R19, -RZ, R2.H0_H0 ;  /* 0x20000002ff137230 */ /* 0x004fcc0000004100 */
[----:B------:R-:W0:Y:S01]  /*1210*/  F2I.FTZ.TRUNC.NTZ R19, R19 ;  /* 0x0000001300137305 */ /* 0x000e22000021f100 */
[----:B------:R-:W-:Y:S05]  /*1220*/  BRA `(.L_x_23941) ;  /* 0x00000b7000007947 */ /* 0x000fea0003800000 */
.L_x_23944:
        /* <DEDUP_REMOVED lines=9> */
.L_x_23947:
[----:B------:R-:W2:Y:S02]  /*12c0*/  LDG.E.U16 R2, [R2.64] ;  /* 0x0000002402027981 */ /* 0x000ea4000c1e1500 */
[----:B--2---:R-:W-:-:S06]  /*12d0*/  HADD2.F32 R19, -RZ, R2.H0_H0 ;  /* 0x20000002ff137230 */ /* 0x004fcc0000004100 */
[----:B------:R-:W0:Y:S01]  /*12e0*/  F2I.FTZ.TRUNC.NTZ R19, R19 ;  /* 0x0000001300137305 */ /* 0x000e22000021f100 */
[----:B------:R-:W-:Y:S05]  /*12f0*/  BRA `(.L_x_23941) ;  /* 0x00000aa000007947 */ /* 0x000fea0003800000 */
.L_x_23946:
[----:B------:R-:W2:Y:S02]  /*1300*/  LDG.E.64 R2, [R2.64] ;  /* 0x0000002402027981 */ /* 0x000ea4000c1e1b00 */
[----:B--2---:R0:W1:Y:S01]  /*1310*/  F2I.F64.TRUNC R19, R2 ;  /* 0x0000000200137311 */ /* 0x004062000030d100 */
[----:B------:R-:W-:Y:S05]  /*1320*/  BRA `(.L_x_23941) ;  /* 0x00000a7000007947 */ /* 0x000fea0003800000 */
.L_x_23936:
        /* <DEDUP_REMOVED lines=12> */
.L_x_23950:
[----:B------:R-:W2:Y:S02]  /*13f0*/  LDG.E.64 R2, [R2.64] ;  /* 0x0000002402027981 */ /* 0x000ea4000c1e1b00 */
[----:B--2---:R0:W1:Y:S01]  /*1400*/  F2I.F64.TRUNC R19, R2 ;  /* 0x0000000200137311 */ /* 0x004062000030d100 */
[----:B------:R-:W-:Y:S05]  /*1410*/  BRA `(.L_x_23941) ;  /* 0x0000098000007947 */ /* 0x000fea0003800000 */
.L_x_23949:
        /* <DEDUP_REMOVED lines=27> */
.L_x_23952:
        /* <DEDUP_REMOVED lines=14> */
.L_x_23951:
[----:B------:R-:W2:Y:S02]  /*16b0*/  LDG.E.U16 R19, [R2.64] ;  /* 0x0000002402137981 */ /* 0x000ea4000c1e1500 */
[----:B--2---:R-:W-:-:S06]  /*16c0*/  PRMT R19, RZ, 0x5410, R19 ;  /* 0x00005410ff137816 */ /* 0x004fcc0000000013 */
[----:B------:R-:W0:Y:S01]  /*16d0*/  F2I.FTZ.TRUNC.NTZ R19, R19 ;  /* 0x0000001300137305 */ /* 0x000e22000021f100 */
[----:B------:R-:W-:Y:S05]  /*16e0*/  BRA `(.L_x_23941) ;  /* 0x000006b000007947 */ /* 0x000fea0003800000 */
.L_x_23948:
        /* <DEDUP_REMOVED lines=10> */
.L_x_23955:
        /* <DEDUP_REMOVED lines=21> */
.L_x_23959:
[----:B------:R-:W-:Y:S05]  /*18e0*/  BSYNC B1 ;  /* 0x0000000000017941 */ /* 0x000fea0003800000 */
.L_x_23958:
[----:B------:R-:W-:Y:S01]  /*18f0*/  IMAD.SHL.U32 R2, R2, 0x100000, RZ ;  /* 0x0010000002027824 */ /* 0x000fe200078e00ff */
[----:B------:R-:W-:-:S04]  /*1900*/  LEA R0, R0, 0x3b800000, 0x17 ;  /* 0x3b80000000007811 */ /* 0x000fc800078eb8ff */
[----:B------:R-:W-:Y:S02]  /*1910*/  LOP3.LUT R19, R0, R2, R19, 0xfe, !PT ;  /* 0x0000000200137212 */ /* 0x000fe400078efe13 */
.L_x_23957:
[----:B------:R-:W-:Y:S05]  /*1920*/  BSYNC B0 ;  /* 0x0000000000007941 */ /* 0x000fea0003800000 */
.L_x_23956:
[----:B------:R-:W0:Y:S01]  /*1930*/  F2I.FTZ.TRUNC.NTZ R19, R19 ;  /* 0x0000001300137305 */ /* 0x000e22000021f100 */
[----:B------:R-:W-:Y:S05]  /*1940*/  BRA `(.L_x_23941) ;  /* 0x0000045000007947 */ /* 0x000fea0003800000 */
.L_x_23954:
        /* <DEDUP_REMOVED lines=21> */
.L_x_23963:
[----:B------:R-:W-:Y:S05]  /*1aa0*/  BSYNC B1 ;  /* 0x0000000000017941 */ /* 0x000fea0003800000 */
.L_x_23962:
[----:B------:R-:W-:Y:S01]  /*1ab0*/  IMAD.SHL.U32 R2, R2, 0x200000, RZ ;  /* 0x0020000002027824 */ /* 0x000fe200078e00ff */
[----:B------:R-:W-:-:S04]  /*1ac0*/  LEA R0, R0, 0x37800000, 0x17 ;  /* 0x3780000000007811 */ /* 0x000fc800078eb8ff */
[----:B------:R-:W-:Y:S02]  /*1ad0*/  LOP3.LUT R19, R0, R2, R19, 0xfe, !PT ;  /* 0x0000000200137212 */ /* 0x000fe400078efe13 */
.L_x_23961:
[----:B------:R-:W-:Y:S05]  /*1ae0*/  BSYNC B0 ;  /* 0x0000000000007941 */ /* 0x000fea0003800000 */
.L_x_23960:
[----:B------:R-:W0:Y:S01]  /*1af0*/  F2I.FTZ.TRUNC.NTZ R19, R19 ;  /* 0x0000001300137305 */ /* 0x000e22000021f100 */
[----:B------:R-:W-:Y:S05]  /*1b00*/  BRA `(.L_x_23941) ;  /* 0x0000029000007947 */ /* 0x000fea0003800000 */
.L_x_23953:
        /* <DEDUP_REMOVED lines=14> */
.L_x_23967:
[----:B------:R-:W-:Y:S05]  /*1bf0*/  BSYNC B0 ;  /* 0x0000000000007941 */ /* 0x000fea0003800000 */
.L_x_23966:
[----:B------:R-:W0:Y:S01]  /*1c00*/  F2I.FTZ.TRUNC.NTZ R19, R19 ;  /* 0x0000001300137305 */ /* 0x000e22000021f100 */
[----:B------:R-:W-:Y:S05]  /*1c10*/  BRA `(.L_x_23941) ;  /* 0x0000018000007947 */ /* 0x000fea0003800000 */
.L_x_23940:
        /* <DEDUP_REMOVED lines=21> */
.L_x_23965:
[----:B------:R0:W5:Y:S01]  /*1d70*/  LDG.E R19, [R2.64] ;  /* 0x0000002402137981 */ /* 0x000162000c1e1900 */
[----:B------:R-:W-:Y:S05]  /*1d80*/  BRA `(.L_x_23941) ;  /* 0x0000001000007947 */ /* 0x000fea0003800000 */
.L_x_23964:
[----:B------:R0:W5:Y:S02]  /*1d90*/  LDG.E R19, [R2.64] ;  /* 0x0000002402137981 */ /* 0x000164000c1e1900 */
.L_x_23941:
[----:B------:R-:W-:-:S03]  /*1da0*/  IADD3 R17, R17, 0x80, RZ ;  /* 0x0000008011117810 */ /* 0x000fc60007ffe0ff */
.L_x_23935:
[----:B------:R-:W-:Y:S05]  /*1db0*/  BSYNC B6 ;  /* 0x0000000000067941 */ /* 0x000fea0003800000 */
.L_x_23934:
        /* <DEDUP_REMOVED lines=22> */
.L_x_23973:
[----:B------:R0:W5:Y:S01]  /*1f20*/  LDG.E.U8 R25, [R2.64] ;  /* 0x0000002402197981 */ /* 0x000162000c1e1100 */
[----:B------:R-:W-:Y:S05]  /*1f30*/  BRA `(.L_x_23975) ;  /* 0x00000d0000007947 */ /* 0x000fea0003800000 */
.L_x_23972:
        /* <DEDUP_REMOVED lines=8> */
.L_x_23977:
[----:B------:R0:W5:Y:S01]  /*1fc0*/  LDG.E R25, [R2.64] ;  /* 0x0000002402197981 */ /* 0x000162000c1e1900 */
[----:B------:R-:W-:Y:S05]  /*1fd0*/  BRA `(.L_x_23975) ;  /* 0x00000c6000007947 */ /* 0x000fea0003800000 */
.L_x_23976:
[----:B------:R0:W5:Y:S01]  /*1fe0*/  LDG.E.S16 R25, [R2.64] ;  /* 0x0000002402197981 */ /* 0x000162000c1e1700 */
[----:B------:R-:W-:Y:S05]  /*1ff0*/  BRA `(.L_x_23975) ;  /* 0x00000c4000007947 */ /* 0x000fea0003800000 */
.L_x_23971:
        /* <DEDUP_REMOVED lines=9> */
.L_x_23979:
[----:B------:R-:W2:Y:S02]  /*2090*/  LDG.E.U16 R2, [R2.64] ;  /* 0x0000002402027981 */ /* 0x000ea4000c1e1500 */
[----:B--2---:R-:W-:-:S06]  /*20a0*/  HADD2.F32 R25, -RZ, R2.H0_H0 ;  /* 0x20000002ff197230 */ /* 0x004fcc0000004100 */
[----:B------:R-:W0:Y:S01]  /*20b0*/  F2I.FTZ.TRUNC.NTZ R25, R25 ;  /* 0x0000001900197305 */ /* 0x000e22000021f100 */
[----:B------:R-:W-:Y:S05]  /*20c0*/  BRA `(.L_x_23975) ;  /* 0x00000b7000007947 */ /* 0x000fea0003800000 */
.L_x_23978:
        /* <DEDUP_REMOVED lines=9> */
.L_x_23981:
[----:B------:R-:W2:Y:S02]  /*2160*/  LDG.E.U16 R2, [R2.64] ;  /* 0x0000002402027981 */ /* 0x000ea4000c1e1500 */
[----:B--2---:R-:W-:-:S06]  /*2170*/  HADD2.F32 R25, -RZ, R2.H0_H0 ;  /* 0x20000002ff197230 */ /* 0x004fcc0000004100 */
[----:B------:R-:W0:Y:S01]  /*2180*/  F2I.FTZ.TRUNC.NTZ R25, R25 ;  /* 0x0000001900197305 */ /* 0x000e22000021f100 */
[----:B------:R-:W-:Y:S05]  /*2190*/  BRA `(.L_x_23975) ;  /* 0x00000aa000007947 */ /* 0x000fea0003800000 */
.L_x_23980:
[----:B------:R-:W2:Y:S02]  /*21a0*/  LDG.E.64 R2, [R2.64] ;  /* 0x0000002402027981 */ /* 0x000ea4000c1e1b00 */
[----:B--2---:R0:W2:Y:S01]  /*21b0*/  F2I.F64.TRUNC R25, R2 ;  /* 0x0000000200197311 */ /* 0x0040a2000030d100 */
[----:B------:R-:W-:Y:S05]  /*21c0*/  BRA `(.L_x_23975) ;  /* 0x00000a7000007947 */ /* 0x000fea0003800000 */
.L_x_23970:
        /* <DEDUP_REMOVED lines=12> */
.L_x_23984:
[----:B------:R-:W2:Y:S02]  /*2290*/  LDG.E.64 R2, [R2.64] ;  /* 0x0000002402027981 */ /* 0x000ea4000c1e1b00 */
[----:B--2---:R0:W2:Y:S01]  /*22a0*/  F2I.F64.TRUNC R25, R2 ;  /* 0x0000000200197311 */ /* 0x0040a2000030d100 */
[----:B------:R-:W-:Y:S05]  /*22b0*/  BRA `(.L_x_23975) ;  /* 0x0000098000007947 */ /* 0x000fea0003800000 */
.L_x_23983:
        /* <DEDUP_REMOVED lines=27> */
.L_x_23986:
        /* <DEDUP_REMOVED lines=14> */
.L_x_23985:
[----:B------:R-:W2:Y:S02]  /*2550*/  LDG.E.U16 R25, [R2.64] ;  /* 0x0000002402197981 */ /* 0x000ea4000c1e1500 */
[----:B--2---:R-:W-:-:S06]  /*2560*/  PRMT R25, RZ, 0x5410, R25 ;  /* 0x00005410ff197816 */ /* 0x004fcc0000000019 */
[----:B------:R-:W0:Y:S01]  /*2570*/  F2I.FTZ.TRUNC.NTZ R25, R25 ;  /* 0x0000001900197305 */ /* 0x000e22000021f100 */
[----:B------:R-:W-:Y:S05]  /*2580*/  BRA `(.L_x_23975) ;  /* 0x000006b000007947 */ /* 0x000fea0003800000 */
.L_x_23982:
        /* <DEDUP_REMOVED lines=10> */
.L_x_23989:
        /* <DEDUP_REMOVED lines=21> */
.L_x_23993:
[----:B------:R-:W-:Y:S05]  /*2780*/  BSYNC B1 ;  /* 0x0000000000017941 */ /* 0x000fea0003800000 */
.L_x_23992:
[----:B------:R-:W-:Y:S01]  /*2790*/  IMAD.SHL.U32 R2, R2, 0x100000, RZ ;  /* 0x0010000002027824 */ /* 0x000fe200078e00ff */
[----:B------:R-:W-:-:S04]  /*27a0*/  LEA R0, R0, 0x3b800000, 0x17 ;  /* 0x3b80000000007811 */ /* 0x000fc800078eb8ff */
[----:B------:R-:W-:Y:S02]  /*27b0*/  LOP3.LUT R25, R0, R2, R25, 0xfe, !PT ;  /* 0x0000000200197212 */ /* 0x000fe400078efe19 */
.L_x_23991:
[----:B------:R-:W-:Y:S05]  /*27c0*/  BSYNC B0 ;  /* 0x0000000000007941 */ /* 0x000fea0003800000 */
.L_x_23990:
[----:B------:R-:W0:Y:S01]  /*27d0*/  F2I.FTZ.TRUNC.NTZ R25, R25 ;  /* 0x0000001900197305 */ /* 0x000e22000021f100 */
[----:B------:R-:W-:Y:S05]  /*27e0*/  BRA `(.L_x_23975) ;  /* 0x0000045000007947 */ /* 0x000fea0003800000 */
.L_x_23988:
        /* <DEDUP_REMOVED lines=21> */
.L_x_23997:
[----:B------:R-:W-:Y:S05]  /*2940*/  BSYNC B1 ;  /* 0x0000000000017941 */ /* 0x000fea0003800000 */
.L_x_23996:
[----:B------:R-:W-:Y:S01]  /*2950*/  IMAD.SHL.U32 R2, R2, 0x200000, RZ ;  /* 0x0020000002027824 */ /* 0x000fe200078e00ff */
[----:B------:R-:W-:-:S04]  /*2960*/  LEA R0, R0, 0x37800000, 0x17 ;  /* 0x3780000000007811 */ /* 0x000fc800078eb8ff */
[----:B------:R-:W-:Y:S02]  /*2970*/  LOP3.LUT R25, R0, R2, R25, 0xfe, !PT ;  /* 0x0000000200197212 */ /* 0x000fe400078efe19 */
.L_x_23995:
[----:B------:R-:W-:Y:S05]  /*2980*/  BSYNC B0 ;  /* 0x0000000000007941 */ /* 0x000fea0003800000 */
.L_x_23994:
[----:B------:R-:W0:Y:S01]  /*2990*/  F2I.FTZ.TRUNC.NTZ R25, R25 ;  /* 0x0000001900197305 */ /* 0x000e22000021f100 */
[----:B------:R-:W-:Y:S05]  /*29a0*/  BRA `(.L_x_23975) ;  /* 0x0000029000007947 */ /* 0x000fea0003800000 */
.L_x_23987:
        /* <DEDUP_REMOVED lines=14> */
.L_x_24001:
[----:B------:R-:W-:Y:S05]  /*2a90*/  BSYNC B0 ;  /* 0x0000000000007941 */ /* 0x000fea0003800000 */
.L_x_24000:
[----:B------:R-:W0:Y:S01]  /*2aa0*/  F2I.FTZ.TRUNC.NTZ R25, R25 ;  /* 0x0000001900197305 */ /* 0x000e22000021f100 */
[----:B------:R-:W-:Y:S05]  /*2ab0*/  BRA `(.L_x_23975) ;  /* 0x0000018000007947 */ /* 0x000fea0003800000 */
.L_x_23974:
        /* <DEDUP_REMOVED lines=21> */
.L_x_23999:
[----:B------:R0:W5:Y:S01]  /*2c10*/  LDG.E R25, [R2.64] ;  /* 0x0000002402197981 */ /* 0x000162000c1e1900 */
[----:B------:R-:W-:Y:S05]  /*2c20*/  BRA `(.L_x_23975) ;  /* 0x0000001000007947 */ /* 0x000fea0003800000 */
.L_x_23998:
[----:B------:R0:W5:Y:S02]  /*2c30*/  LDG.E R25, [R2.64] ;  /* 0x0000002402197981 */ /* 0x000164000c1e1900 */
.L_x_23975:
[----:B------:R-:W-:-:S03]  /*2c40*/  IADD3 R17, R17, 0x80, RZ ;  /* 0x0000008011117810 */ /* 0x000fc60007ffe0ff */
.L_x_23969:
[----:B------:R-:W-:Y:S05]  /*2c50*/  BSYNC B6 ;  /* 0x0000000000067941 */ /* 0x000fea0003800000 */
.L_x_23968:
        /* <DEDUP_REMOVED lines=20> */
.L_x_24007:
[----:B------:R0:W5:Y:S01]  /*2da0*/  LDG.E.U8 R24, [R2.64] ;  /* 0x0000002402187981 */ /* 0x000162000c1e1100 */
[----:B------:R-:W-:Y:S05]  /*2db0*/  BRA `(.L_x_24003) ;  /* 0x00000cf000007947 */ /* 0x000fea0003800000 */
.L_x_24006:
        /* <DEDUP_REMOVED lines=8> */
.L_x_24010:
[----:B------:R0:W5:Y:S01]  /*2e40*/  LDG.E R24, [R2.64] ;  /* 0x0000002402187981 */ /* 0x000162000c1e1900 */
[----:B------:R-:W-:Y:S05]  /*2e50*/  BRA `(.L_x_24003) ;  /* 0x00000c5000007947 */ /* 0x000fea0003800000 */
.L_x_24009:
[----:B------:R0:W5:Y:S01]  /*2e60*/  LDG.E.S16 R24, [R2.64] ;  /* 0x0000002402187981 */ /* 0x000162000c1e1700 */
[----:B------:R-:W-:Y:S05]  /*2e70*/  BRA `(.L_x_24003) ;  /* 0x00000c3000007947 */ /* 0x000fea0003800000 */
.L_x_24005:
        /* <DEDUP_REMOVED lines=9> */
.L_x_24012:
[----:B------:R-:W3:Y:S02]  /*2f10*/  LDG.E.U16 R2, [R2.64] ;  /* 0x0000002402027981 */ /* 0x000ee4000c1e1500 */
[----:B---3--:R-:W-:-:S06]  /*2f20*/  HADD2.F32 R24, -RZ, R2.H0_H0 ;  /* 0x20000002ff187230 */ /* 0x008fcc0000004100 */
[----:B------:R-:W0:Y:S01]  /*2f30*/  F2I.FTZ.TRUNC.NTZ R24, R24 ;  /* 0x0000001800187305 */ /* 0x000e22000021f100 */
[----:B------:R-:W-:Y:S05]  /*2f40*/  BRA `(.L_x_24003) ;  /* 0x00000b6000007947 */ /* 0x000fea0003800000 */
.L_x_24011:
        /* <DEDUP_REMOVED lines=9> */
.L_x_24014:
[----:B------:R-:W3:Y:S02]  /*2fe0*/  LDG.E.U16 R2, [R2.64] ;  /* 0x0000002402027981 */ /* 0x000ee4000c1e1500 */
[----:B---3--:R-:W-:-:S06]  /*2ff0*/  HADD2.F32 R24, -RZ, R2.H0_H0 ;  /* 0x20000002ff187230 */ /* 0x008fcc0000004100 */
[----:B------:R-:W0:Y:S01]  /*3000*/  F2I.FTZ.TRUNC.NTZ R24, R24 ;  /* 0x0000001800187305 */ /* 0x000e22000021f100 */
[----:B------:R-:W-:Y:S05]  /*3010*/  BRA `(.L_x_24003) ;  /* 0x00000a9000007947 */ /* 0x000fea0003800000 */
.L_x_24013:
[----:B------:R-:W3:Y:S02]  /*3020*/  LDG.E.64 R2, [R2.64] ;  /* 0x0000002402027981 */ /* 0x000ee4000c1e1b00 */
[----:B---3--:R0:W3:Y:S01]  /*3030*/  F2I.F64.TRUNC R24, R2 ;  /* 0x0000000200187311 */ /* 0x0080e2000030d100 */
[----:B------:R-:W-:Y:S05]  /*3040*/  BRA `(.L_x_24003) ;  /* 0x00000a6000007947 */ /* 0x000fea0003800000 */
.L_x_24004:
        /* <DEDUP_REMOVED lines=12> */
.L_x_24017:
[----:B------:R-:W3:Y:S02]  /*3110*/  LDG.E.64 R2, [R2.64] ;  /* 0x0000002402027981 */ /* 0x000ee4000c1e1b00 */
[----:B---3--:R0:W3:Y:S01]  /*3120*/  F2I.F64.TRUNC R24, R2 ;  /* 0x0000000200187311 */ /* 0x0080e2000030d100 */
[----:B------:R-:W-:Y:S05]  /*3130*/  BRA `(.L_x_24003) ;  /* 0x0000097000007947 */ /* 0x000fea0003800000 */
.L_x_24016:
        /* <DEDUP_REMOVED lines=27> */
.L_x_24019:
        /* <DEDUP_REMOVED lines=14> */
.L_x_24018:
[----:B------:R-:W3:Y:S02]  /*33d0*/  LDG.E.U16 R24, [R2.64] ;  /* 0x0000002402187981 */ /* 0x000ee4000c1e1500 */
[----:B---3--:R-:W-:-:S06]  /*33e0*/  PRMT R24, RZ, 0x5410, R24 ;  /* 0x00005410ff187816 */ /* 0x008fcc0000000018 */
[----:B------:R-:W0:Y:S01]  /*33f0*/  F2I.FTZ.TRUNC.NTZ R24, R24 ;  /* 0x0000001800187305 */ /* 0x000e22000021f100 */
[----:B------:R-:W-:Y:S05]  /*3400*/  BRA `(.L_x_24003) ;  /* 0x000006a000007947 */ /* 0x000fea0003800000 */
.L_x_24015:
        /* <DEDUP_REMOVED lines=10> */
.L_x_24022:
        /* <DEDUP_REMOVED lines=21> */
.L_x_24026:
[----:B------:R-:W-:Y:S05]  /*3600*/  BSYNC B1 ;  /* 0x0000000000017941 */ /* 0x000fea0003800000 */
.L_x_24025:
[----:B------:R-:W-:Y:S01]  /*3610*/  IMAD.SHL.U32 R2, R2, 0x100000, RZ ;  /* 0x0010000002027824 */ /* 0x000fe200078e00ff */
[----:B------:R-:W-:-:S04]  /*3620*/  LEA R3, R0, 0x3b800000, 0x17 ;  /* 0x3b80000000037811 */ /* 0x000fc800078eb8ff */
[----:B------:R-:W-:Y:S02]  /*3630*/  LOP3.LUT R24, R3, R2, R24, 0xfe, !PT ;  /* 0x0000000203187212 */ /* 0x000fe400078efe18 */
.L_x_24024:
[----:B------:R-:W-:Y:S05]  /*3640*/  BSYNC B0 ;  /* 0x0000000000007941 */ /* 0x000fea0003800000 */
.L_x_24023:
[----:B------:R-:W0:Y:S01]  /*3650*/  F2I.FTZ.TRUNC.NTZ R24, R24 ;  /* 0x0000001800187305 */ /* 0x000e22000021f100 */
[----:B------:R-:W-:Y:S05]  /*3660*/  BRA `(.L_x_24003) ;  /* 0x0000044000007947 */ /* 0x000fea0003800000 */
.L_x_24021:
        /* <DEDUP_REMOVED lines=21> */
.L_x_24030:
[----:B------:R-:W-:Y:S05]  /*37c0*/  BSYNC B1 ;  /* 0x0000000000017941 */ /* 0x000fea0003800000 */
.L_x_24029:
[----:B------:R-:W-:Y:S01]  /*37d0*/  IMAD.SHL.U32 R2, R2, 0x200000, RZ ;  /* 0x0020000002027824 */ /* 0x000fe200078e00ff */
[----:B------:R-:W-:-:S04]  /*37e0*/  LEA R3, R0, 0x37800000, 0x17 ;  /* 0x3780000000037811 */ /* 0x000fc800078eb8ff */
[----:B------:R-:W-:Y:S02]  /*37f0*/  LOP3.LUT R24, R3, R2, R24, 0xfe, !PT ;  /* 0x0000000203187212 */ /* 0x000fe400078efe18 */
.L_x_24028:
[----:B------:R-:W-:Y:S05]  /*3800*/  BSYNC B0 ;  /* 0x0000000000007941 */ /* 0x000fea0003800000 */
.L_x_24027:
[----:B------:R-:W0:Y:S01]  /*3810*/  F2I.FTZ.TRUNC.NTZ R24, R24 ;  /* 0x0000001800187305 */ /* 0x000e22000021f100 */
[----:B------:R-:W-:Y:S05]  /*3820*/  BRA `(.L_x_24003) ;  /* 0x0000028000007947 */ /* 0x000fea0003800000 */
.L_x_24020:
        /* <DEDUP_REMOVED lines=14> */
.L_x_24034:
[----:B------:R-:W-:Y:S05]  /*3910*/  BSYNC B0 ;  /* 0x0000000000007941 */ /* 0x000fea0003800000 */
.L_x_24033:
[----:B------:R-:W0:Y:S01]  /*3920*/  F2I.FTZ.TRUNC.NTZ R24, R24 ;  /* 0x0000001800187305 */ /* 0x000e22000021f100 */
[----:B------:R-:W-:Y:S05]  /*3930*/  BRA `(.L_x_24003) ;  /* 0x0000017000007947 */ /* 0x000fea0003800000 */
.L_x_24008:
        /* <DEDUP_REMOVED lines=20> */
.L_x_24032:
[----:B------:R0:W5:Y:S01]  /*3a80*/  LDG.E R24, [R2.64] ;  /* 0x0000002402187981 */ /* 0x000162000c1e1900 */
[----:B------:R-:W-:Y:S05]  /*3a90*/  BRA `(.L_x_24003) ;  /* 0x0000001000007947 */ /* 0x000fea0003800000 */
.L_x_24031:
[----:B------:R0:W5:Y:S02]  /*3aa0*/  LDG.E R24, [R2.64] ;  /* 0x0000002402187981 */ /* 0x000164000c1e1900 */
.L_x_24003:
[----:B------:R-:W-:Y:S05]  /*3ab0*/  BSYNC B6 ;  /* 0x0000000000067941 */ /* 0x000fea0003800000 */
.L_x_24002:
[----:B------:R-:W4:Y:S01]  /*3ac0*/  S2R R27, SR_TID.X ;  /* 0x00000000001b7919 */ /* 0x000f220000002100 */
[----:B------:R-:W3:Y:S01]  /*3ad0*/  LDC.U8 R17, c[0x0][0x18c] ;  /* 0x00006300ff117b82 */ /* 0x000ee20000000000 */
[----:B0----5:R-:W-:Y:S01]  /*3ae0*/  LOP3.LUT P0, RZ, R23, c[0x0][0x168], RZ, 0xfc, !PT ;  /* 0x00005a0017ff7a12 */ /* 0x021fe2000780fcff */
[----:B------:R-:W-:Y:S01]  /*3af0*/  BSSY B6, `(.L_x_24035) ;  /* 0x00000f4000067945 */ /* 0x000fe20003800000 */
[----:B-1----:R-:W-:Y:S02]  /*3b00*/  LOP3.LUT P1, RZ, R19, c[0x0][0x168], RZ, 0xfc, !PT ;  /* 0x00005a0013ff7a12 */ /* 0x002fe4000782fcff */
[----:B--2---:R-:W-:Y:S02]  /*3b10*/  LOP3.LUT P2, RZ, R25, c[0x0][0x168], RZ, 0xfc, !PT ;  /* 0x00005a0019ff7a12 */ /* 0x004fe4000784fcff */
[----:B---3--:R-:W-:Y:S02]  /*3b20*/  LOP3.LUT P3, RZ, R24, c[0x0][0x168], RZ, 0xfc, !PT ;  /* 0x00005a0018ff7a12 */ /* 0x008fe4000786fcff */
[----:B------:R-:W-:-:S02]  /*3b30*/  SEL R4, RZ, 0x1, !P0 ;  /* 0x00000001ff047807 */ /* 0x000fc40004000000 */
        /* <DEDUP_REMOVED lines=24> */
.L_x_24040:
[----:B------:R0:W-:Y:S01]  /*3cc0*/  STG.E.U8 [R2.64], R4 ;  /* 0x0000000402007986 */ /* 0x0001e2000c101124 */
[----:B------:R-:W-:Y:S05]  /*3cd0*/  BRA `(.L_x_24036) ;  /* 0x00000d5000007947 */ /* 0x000fea0003800000 */
.L_x_24039:
        /* <DEDUP_REMOVED lines=9> */
.L_x_24043:
[----:B------:R0:W-:Y:S01]  /*3d70*/  STG.E [R2.64], R4 ;  /* 0x0000000402007986 */ /* 0x0001e2000c101924 */
[----:B------:R-:W-:Y:S05]  /*3d80*/  BRA `(.L_x_24036) ;  /* 0x00000ca000007947 */ /* 0x000fea0003800000 */
.L_x_24042:
[----:B------:R0:W-:Y:S01]  /*3d90*/  STG.E.U16 [R2.64], R4 ;  /* 0x0000000402007986 */ /* 0x0001e2000c101524 */
[----:B------:R-:W-:Y:S05]  /*3da0*/  BRA `(.L_x_24036) ;  /* 0x00000c8000007947 */ /* 0x000fea0003800000 */
.L_x_24038:
        /* <DEDUP_REMOVED lines=9> */
.L_x_24045:
[----:B------:R-:W0:Y:S02]  /*3e40*/  I2F.S16 R0, R4 ;  /* 0x0000000400007306 */ /* 0x000e240000101400 */
[----:B0-----:R-:W-:-:S05]  /*3e50*/  F2FP.PACK_AB R0, RZ, R0 ;  /* 0x00000000ff00723e */ /* 0x001fca00000000ff */
[----:B------:R0:W-:Y:S01]  /*3e60*/  STG.E.U16 [R2.64], R0 ;  /* 0x0000000002007986 */ /* 0x0001e2000c101524 */
[----:B------:R-:W-:Y:S05]  /*3e70*/  BRA `(.L_x_24036) ;  /* 0x00000bb000007947 */ /* 0x000fea0003800000 */
.L_x_24044:
        /* <DEDUP_REMOVED lines=10> */
.L_x_24047:
[----:B------:R-:W0:Y:S02]  /*3f20*/  I2F.S16 R4, R4 ;  /* 0x0000000400047306 */ /* 0x000e240000101400 */
[----:B0-----:R-:W-:-:S04]  /*3f30*/  F2FP.PACK_AB R5, RZ, R4 ;  /* 0x00000004ff05723e */ /* 0x001fc800000000ff */
[----:B------:R-:W-:-:S05]  /*3f40*/  PRMT R5, R5, 0x5410, RZ ;  /* 0x0000541005057816 */ /* 0x000fca00000000ff */
[----:B------:R0:W-:Y:S01]  /*3f50*/  STG.E [R2.64], R5 ;  /* 0x0000000502007986 */ /* 0x0001e2000c101924 */
[----:B------:R-:W-:Y:S05]  /*3f60*/  BRA `(.L_x_24036) ;  /* 0x00000ac000007947 */ /* 0x000fea0003800000 */
.L_x_24046:
[----:B------:R-:W0:Y:S02]  /*3f70*/  I2F.F64.S16 R4, R4 ;  /* 0x0000000400047312 */ /* 0x000e240000101c00 */
[----:B0-----:R0:W-:Y:S01]  /*3f80*/  STG.E.64 [R2.64], R4 ;  /* 0x0000000402007986 */ /* 0x0011e2000c101b24 */
[----:B------:R-:W-:Y:S05]  /*3f90*/  BRA `(.L_x_24036) ;  /* 0x00000a9000007947 */ /* 0x000fea0003800000 */
.L_x_24037:
        /* <DEDUP_REMOVED lines=10> */
.L_x_24050:
[----:B------:R-:W0:Y:S01]  /*4040*/  I2F.F64.S16 R4, R4 ;  /* 0x0000000400047312 */ /* 0x000e220000101c00 */
[----:B------:R-:W-:-:S05]  /*4050*/  CS2R R6, SRZ ;  /* 0x0000000000067805 */ /* 0x000fca000001ff00 */
[----:B0-----:R0:W-:Y:S01]  /*4060*/  STG.E.128 [R2.64], R4 ;  /* 0x0000000402007986 */ /* 0x0011e2000c101d24 */
[----:B------:R-:W-:Y:S05]  /*4070*/  BRA `(.L_x_24036) ;  /* 0x000009b000007947 */ /* 0x000fea0003800000 */
.L_x_24049:
        /* <DEDUP_REMOVED lines=21> */
.L_x_24054:
[----:B------:R-:W-:Y:S05]  /*41d0*/  BSYNC B0 ;  /* 0x0000000000007941 */ /* 0x000fea0003800000 */
.L_x_24053:
[----:B------:R-:W-:-:S05]  /*41e0*/  LOP3.LUT R5, R0, R5, RZ, 0xfc, !PT ;  /* 0x0000000500057212 */ /* 0x000fca00078efcff */
[----:B------:R0:W-:Y:S01]  /*41f0*/  STG.E.U8 [R2.64], R5 ;  /* 0x0000000502007986 */ /* 0x0001e2000c101124 */
[----:B------:R-:W-:Y:S05]  /*4200*/  BRA `(.L_x_24036) ;  /* 0x0000082000007947 */ /* 0x000fea0003800000 */
.L_x_24052:
        /* <DEDUP_REMOVED lines=13> */
.L_x_24056:
[----:B------:R-:W-:Y:S01]  /*42e0*/  IMAD.MOV.U32 R0, RZ, RZ, 0x7f ;  /* 0x0000007fff007424 */ /* 0x000fe200078e00ff */
[----:B------:R-:W-:-:S04]  /*42f0*/  ISETP.GT.U32.AND P0, PT, R5, 0x7f800000, PT ;  /* 0x7f8000000500780c */ /* 0x000fc80003f04070 */
[----:B------:R-:W-:-:S04]  /*4300*/  SEL R0, R0, 0x7c, P0 ;  /* 0x0000007c00007807 */ /* 0x000fc80000000000 */
.L_x_24057:
[----:B------:R-:W-:Y:S05]  /*4310*/  BSYNC B0 ;  /* 0x0000000000007941 */ /* 0x000fea0003800000 */
.L_x_24055:
[----:B------:R-:W-:-:S04]  /*4320*/  LOP3.LUT R4, R7, 0x80000000, RZ, 0xc0, !PT ;  /* 0x8000000007047812 */ /* 0x000fc800078ec0ff */
[----:B------:R-:W-:-:S04]  /*4330*/  SHF.R.U32.HI R5, RZ, 0x18, R4 ;  /* 0x00000018ff057819 */ /* 0x000fc80000011604 */
[----:B------:R-:W-:-:S05]  /*4340*/  LOP3.LUT R5, R0, R5, RZ, 0xfc, !PT ;  /* 0x0000000500057212 */ /* 0x000fca00078efcff */
[----:B------:R0:W-:Y:S01]  /*4350*/  STG.E.U8 [R2.64], R5 ;  /* 0x0000000502007986 */ /* 0x0001e2000c101124 */
[----:B------:R-:W-:Y:S05]  /*4360*/  BRA `(.L_x_24036) ;  /* 0x000006c000007947 */ /* 0x000fea0003800000 */
.L_x_24051:
[----:B------:R-:W0:Y:S02]  /*4370*/  I2F.S16 R0, R4 ;  /* 0x0000000400007306 */ /* 0x000e240000101400 */
[----:B0-----:R-:W-:-:S05]  /*4380*/  F2FP.BF16.PACK_AB R0, RZ, R0 ;  /* 0x00000000ff00723e */ /* 0x001fca00000010ff */
[----:B------:R0:W-:Y:S01]  /*4390*/  STG.E.U16 [R2.64], R0 ;  /* 0x0000000002007986 */ /* 0x0001e2000c101524 */
[----:B------:R-:W-:Y:S05]  /*43a0*/  BRA `(.L_x_24036) ;  /* 0x0000068000007947 */ /* 0x000fea0003800000 */
.L_x_24048:
        /* <DEDUP_REMOVED lines=10> */
.L_x_24060:
        /* <DEDUP_REMOVED lines=17> */
.L_x_24063:
[----:B------:R-:W-:-:S04]  /*4560*/  LOP3.LUT R0, R7, 0x80000000, RZ, 0xc0, !PT ;  /* 0x8000000007007812 */ /* 0x000fc800078ec0ff */
[----:B------:R-:W-:-:S04]  /*4570*/  SHF.R.U32.HI R5, RZ, 0x18, R0 ;  /* 0x00000018ff057819 */ /* 0x000fc80000011600 */
[----:B------:R-:W-:-:S04]  /*4580*/  LOP3.LUT R4, R4, R5, RZ, 0xfc, !PT ;  /* 0x0000000504047212 */ /* 0x000fc800078efcff */
[----:B------:R-:W-:Y:S02]  /*4590*/  PRMT R0, R4, 0x7610, R0 ;  /* 0x0000761004007816 */ /* 0x000fe40000000000 */
.L_x_24062:
[----:B------:R-:W-:Y:S05]  /*45a0*/  BSYNC B0 ;  /* 0x0000000000007941 */ /* 0x000fea0003800000 */
.L_x_24061:
[----:B------:R0:W-:Y:S01]  /*45b0*/  STG.E.U8 [R2.64], R0 ;  /* 0x0000000002007986 */ /* 0x0001e2000c101124 */
[----:B------:R-:W-:Y:S05]  /*45c0*/  BRA `(.L_x_24036) ;  /* 0x0000046000007947 */ /* 0x000fea0003800000 */
.L_x_24059:
        /* <DEDUP_REMOVED lines=17> */
.L_x_24066:
[----:B------:R-:W-:-:S04]  /*46e0*/  LOP3.LUT R0, R7, 0x80000000, RZ, 0xc0, !PT ;  /* 0x8000000007007812 */ /* 0x000fc800078ec0ff */
[----:B------:R-:W-:-:S04]  /*46f0*/  SHF.R.U32.HI R5, RZ, 0x18, R0 ;  /* 0x00000018ff057819 */ /* 0x000fc80000011600 */
[----:B------:R-:W-:-:S04]  /*4700*/  LOP3.LUT R4, R4, R5, RZ, 0xfc, !PT ;  /* 0x0000000504047212 */ /* 0x000fc800078efcff */
[----:B------:R-:W-:Y:S02]  /*4710*/  PRMT R0, R4, 0x7610, R0 ;  /* 0x0000761004007816 */ /* 0x000fe40000000000 */
.L_x_24065:
[----:B------:R-:W-:Y:S05]  /*4720*/  BSYNC B0 ;  /* 0x0000000000007941 */ /* 0x000fea0003800000 */
.L_x_24064:
[----:B------:R0:W-:Y:S01]  /*4730*/  STG.E.U8 [R2.64], R0 ;  /* 0x0000000002007986 */ /* 0x0001e2000c101124 */
[----:B------:R-:W-:Y:S05]  /*4740*/  BRA `(.L_x_24036) ;  /* 0x000002e000007947 */ /* 0x000fea0003800000 */
.L_x_24058:
        /* <DEDUP_REMOVED lines=22> */
.L_x_24041:
        /* <DEDUP_REMOVED lines=20> */
.L_x_24068:
[----:B------:R-:W-:-:S05]  /*49f0*/  IMAD.MOV.U32 R5, RZ, RZ, RZ ;  /* 0x000000ffff057224 */ /* 0x000fca00078e00ff */
[----:B------:R0:W-:Y:S01]  /*4a00*/  STG.E.64 [R2.64], R4 ;  /* 0x0000000402007986 */ /* 0x0001e2000c101b24 */
[----:B------:R-:W-:Y:S05]  /*4a10*/  BRA `(.L_x_24036) ;  /* 0x0000001000007947 */ /* 0x000fea0003800000 */
.L_x_24067:
[----:B------:R0:W-:Y:S02]  /*4a20*/  STG.E [R2.64], R4 ;  /* 0x0000000402007986 */ /* 0x0001e4000c101924 */
.L_x_24036:
[----:B------:R-:W-:Y:S05]  /*4a30*/  BSYNC B6 ;  /* 0x0000000000067941 */ /* 0x000fea0003800000 */
.L_x_24035:
        /* <DEDUP_REMOVED lines=21> */
.L_x_24074:
[----:B------:R0:W-:Y:S01]  /*4b90*/  STG.E.U8 [R2.64], R26 ;  /* 0x0000001a02007986 */ /* 0x0001e2000c101124 */
[----:B------:R-:W-:Y:S05]  /*4ba0*/  BRA `(.L_x_24076) ;  /* 0x00000d7000007947 */ /* 0x000fea0003800000 */
.L_x_24073:
        /* <DEDUP_REMOVED lines=10> */
.L_x_24078:
[----:B------:R0:W-:Y:S01]  /*4c50*/  STG.E [R2.64], R26 ;  /* 0x0000001a02007986 */ /* 0x0001e2000c101924 */
[----:B------:R-:W-:Y:S05]  /*4c60*/  BRA `(.L_x_24076) ;  /* 0x00000cb000007947 */ /* 0x000fea0003800000 */
.L_x_24077:
[----:B------:R0:W-:Y:S01]  /*4c70*/  STG.E.U16 [R2.64], R26 ;  /* 0x0000001a02007986 */ /* 0x0001e2000c101524 */
[----:B------:R-:W-:Y:S05]  /*4c80*/  BRA `(.L_x_24076) ;  /* 0x00000c9000007947 */ /* 0x000fea0003800000 */
.L_x_24072:
        /* <DEDUP_REMOVED lines=9> */
.L_x_24080:
[----:B------:R-:W0:Y:S02]  /*4d20*/  I2F.S16 R0, R26 ;  /* 0x0000001a00007306 */ /* 0x000e240000101400 */
[----:B0-----:R-:W-:-:S05]  /*4d30*/  F2FP.PACK_AB R0, RZ, R0 ;  /* 0x00000000ff00723e */ /* 0x001fca00000000ff */
[----:B------:R0:W-:Y:S01]  /*4d40*/  STG.E.U16 [R2.64], R0 ;  /* 0x0000000002007986 */ /* 0x0001e2000c101524 */
[----:B------:R-:W-:Y:S05]  /*4d50*/  BRA `(.L_x_24076) ;  /* 0x00000bc000007947 */ /* 0x000fea0003800000 */
.L_x_24079:
        /* <DEDUP_REMOVED lines=10> */
.L_x_24082:
[----:B------:R-:W0:Y:S02]  /*4e00*/  I2F.S16 R26, R26 ;  /* 0x0000001a001a7306 */ /* 0x000e240000101400 */
[----:B0-----:R-:W-:-:S04]  /*4e10*/  F2FP.PACK_AB R5, RZ, R26 ;  /* 0x0000001aff05723e */ /* 0x001fc800000000ff */
[----:B------:R-:W-:-:S05]  /*4e20*/  PRMT R5, R5, 0x5410, RZ ;  /* 0x0000541005057816 */ /* 0x000fca00000000ff */
[----:B------:R0:W-:Y:S01]  /*4e30*/  STG.E [R2.64], R5 ;  /* 0x0000000502007986 */ /* 0x0001e2000c101924 */
[----:B------:R-:W-:Y:S05]  /*4e40*/  BRA `(.L_x_24076) ;  /* 0x00000ad000007947 */ /* 0x000fea0003800000 */
.L_x_24081:
[----:B------:R-:W0:Y:S02]  /*4e50*/  I2F.F64.S16 R4, R26 ;  /* 0x0000001a00047312 */ /* 0x000e240000101c00 */
[----:B0-----:R0:W-:Y:S01]  /*4e60*/  STG.E.64 [R2.64], R4 ;  /* 0x0000000402007986 */ /* 0x0011e2000c101b24 */
[----:B------:R-:W-:Y:S05]  /*4e70*/  BRA `(.L_x_24076) ;  /* 0x00000aa000007947 */ /* 0x000fea0003800000 */
.L_x_24071:
        /* <DEDUP_REMOVED lines=10> */
.L_x_24085:
[----:B------:R-:W0:Y:S01]  /*4f20*/  I2F.F64.S16 R4, R26 ;  /* 0x0000001a00047312 */ /* 0x000e220000101c00 */
[----:B------:R-:W-:-:S05]  /*4f30*/  CS2R R6, SRZ ;  /* 0x0000000000067805 */ /* 0x000fca000001ff00 */
[----:B0-----:R0:W-:Y:S01]  /*4f40*/  STG.E.128 [R2.64], R4 ;  /* 0x0000000402007986 */ /* 0x0011e2000c101d24 */
[----:B------:R-:W-:Y:S05]  /*4f50*/  BRA `(.L_x_24076) ;  /* 0x000009c000007947 */ /* 0x000fea0003800000 */
.L_x_24084:
        /* <DEDUP_REMOVED lines=21> */
.L_x_24089:
[----:B------:R-:W-:Y:S05]  /*50b0*/  BSYNC B0 ;  /* 0x0000000000007941 */ /* 0x000fea0003800000 */
.L_x_24088:
[----:B------:R-:W-:-:S05]  /*50c0*/  LOP3.LUT R5, R0, R5, RZ, 0xfc, !PT ;  /* 0x0000000500057212 */ /* 0x000fca00078efcff */
[----:B------:R0:W-:Y:S01]  /*50d0*/  STG.E.U8 [R2.64], R5 ;  /* 0x0000000502007986 */ /* 0x0001e2000c101124 */
[----:B------:R-:W-:Y:S05]  /*50e0*/  BRA `(.L_x_24076) ;  /* 0x0000083000007947 */ /* 0x000fea0003800000 */
.L_x_24087:
        /* <DEDUP_REMOVED lines=13> */
.L_x_24091:
[----:B------:R-:W-:Y:S01]  /*51c0*/  IMAD.MOV.U32 R0, RZ, RZ, 0x7f ;  /* 0x0000007fff007424 */ /* 0x000fe200078e00ff */
[----:B------:R-:W-:-:S04]  /*51d0*/  ISETP.GT.U32.AND P0, PT, R4, 0x7f800000, PT ;  /* 0x7f8000000400780c */ /* 0x000fc80003f04070 */
[----:B------:R-:W-:-:S04]  /*51e0*/  SEL R0, R0, 0x7c, P0 ;  /* 0x0000007c00007807 */ /* 0x000fc80000000000 */
.L_x_24092:
[----:B------:R-:W-:Y:S05]  /*51f0*/  BSYNC B0 ;  /* 0x0000000000007941 */ /* 0x000fea0003800000 */
.L_x_24090:
[----:B------:R-:W-:-:S04]  /*5200*/  LOP3.LUT R4, R5, 0x80000000, RZ, 0xc0, !PT ;  /* 0x8000000005047812 */ /* 0x000fc800078ec0ff */
[----:B------:R-:W-:-:S04]  /*5210*/  SHF.R.U32.HI R5, RZ, 0x18, R4 ;  /* 0x00000018ff057819 */ /* 0x000fc80000011604 */
[----:B------:R-:W-:-:S05]  /*5220*/  LOP3.LUT R5, R0, R5, RZ, 0xfc, !PT ;  /* 0x0000000500057212 */ /* 0x000fca00078efcff */
[----:B------:R0:W-:Y:S01]  /*5230*/  STG.E.U8 [R2.64], R5 ;  /* 0x0000000502007986 */ /* 0x0001e2000c101124 */
[----:B------:R-:W-:Y:S05]  /*5240*/  BRA `(.L_x_24076) ;  /* 0x000006d000007947 */ /* 0x000fea0003800000 */
.L_x_24086:
[----:B------:R-:W0:Y:S02]  /*5250*/  I2F.S16 R0, R26 ;  /* 0x0000001a00007306 */ /* 0x000e240000101400 */
[----:B0-----:R-:W-:-:S05]  /*5260*/  F2FP.BF16.PACK_AB R0, RZ, R0 ;  /* 0x00000000ff00723e */ /* 0x001fca00000010ff */
[----:B------:R0:W-:Y:S01]  /*5270*/  STG.E.U16 [R2.64], R0 ;  /* 0x0000000002007986 */ /* 0x0001e2000c101524 */
[----:B------:R-:W-:Y:S05]  /*5280*/  BRA `(.L_x_24076) ;  /* 0x0000069000007947 */ /* 0x000fea0003800000 */
.L_x_24083:
        /* <DEDUP_REMOVED lines=10> */
.L_x_24095:
        /* <DEDUP_REMOVED lines=17> */
.L_x_24098:
[----:B------:R-:W-:-:S04]  /*5440*/  LOP3.LUT R0, R7, 0x80000000, RZ, 0xc0, !PT ;  /* 0x8000000007007812 */ /* 0x000fc800078ec0ff */
[----:B------:R-:W-:-:S04]  /*5450*/  SHF.R.U32.HI R5, RZ, 0x18, R0 ;  /* 0x00000018ff057819 */ /* 0x000fc80000011600 */
[----:B------:R-:W-:-:S04]  /*5460*/  LOP3.LUT R4, R4, R5, RZ, 0xfc, !PT ;  /* 0x0000000504047212 */ /* 0x000fc800078efcff */
[----:B------:R-:W-:Y:S02]  /*5470*/  PRMT R0, R4, 0x7610, R0 ;  /* 0x0000761004007816 */ /* 0x000fe40000000000 */
.L_x_24097:
[----:B------:R-:W-:Y:S05]  /*5480*/  BSYNC B0 ;  /* 0x0000000000007941 */ /* 0x000fea0003800000 */
.L_x_24096:
[----:B------:R0:W-:Y:S01]  /*5490*/  STG.E.U8 [R2.64], R0 ;  /* 0x0000000002007986 */ /* 0x0001e2000c101124 */
[----:B------:R-:W-:Y:S05]  /*54a0*/  BRA `(.L_x_24076) ;  /* 0x0000047000007947 */ /* 0x000fea0003800000 */
.L_x_24094:
        /* <DEDUP_REMOVED lines=17> */
.L_x_24101:
[----:B------:R-:W-:-:S04]  /*55c0*/  LOP3.LUT R0, R7, 0x80000000, RZ, 0xc0, !PT ;  /* 0x8000000007007812 */ /* 0x000fc800078ec0ff */
[----:B------:R-:W-:-:S04]  /*55d0*/  SHF.R.U32.HI R5, RZ, 0x18, R0 ;  /* 0x00000018ff057819 */ /* 0x000fc80000011600 */
[----:B------:R-:W-:-:S04]  /*55e0*/  LOP3.LUT R4, R4, R5, RZ, 0xfc, !PT ;  /* 0x0000000504047212 */ /* 0x000fc800078efcff */
[----:B------:R-:W-:Y:S02]  /*55f0*/  PRMT R0, R4, 0x7610, R0 ;  /* 0x0000761004007816 */ /* 0x000fe40000000000 */
.L_x_24100:
[----:B------:R-:W-:Y:S05]  /*5600*/  BSYNC B0 ;  /* 0x0000000000007941 */ /* 0x000fea0003800000 */
.L_x_24099:
[----:B------:R0:W-:Y:S01]  /*5610*/  STG.E.U8 [R2.64], R0 ;  /* 0x0000000002007986 */ /* 0x0001e2000c101124 */
[----:B------:R-:W-:Y:S05]  /*5620*/  BRA `(.L_x_24076) ;  /* 0x000002f000007947 */ /* 0x000fea0003800000 */
.L_x_24093:
        /* <DEDUP_REMOVED lines=22> */
.L_x_24075:
        /* <DEDUP_REMOVED lines=20> */
.L_x_24103:
[----:B------:R-:W-:Y:S02]  /*58d0*/  IMAD.MOV.U32 R4, RZ, RZ, R26 ;  /* 0x000000ffff047224 */ /* 0x000fe400078e001a */
[----:B------:R-:W-:-:S05]  /*58e0*/  IMAD.MOV.U32 R5, RZ, RZ, RZ ;  /* 0x000000ffff057224 */ /* 0x000fca00078e00ff */
[----:B------:R0:W-:Y:S01]  /*58f0*/  STG.E.64 [R2.64], R4 ;  /* 0x0000000402007986 */ /* 0x0001e2000c101b24 */
[----:B------:R-:W-:Y:S05]  /*5900*/  BRA `(.L_x_24076) ;  /* 0x0000001000007947 */ /* 0x000fea0003800000 */
.L_x_24102:
[----:B------:R0:W-:Y:S02]  /*5910*/  STG.E [R2.64], R26 ;  /* 0x0000001a02007986 */ /* 0x0001e4000c101924 */
.L_x_24076:
        /* <DEDUP_REMOVED lines=21> */
.L_x_24107:
[----:B------:R0:W-:Y:S01]  /*5a70*/  STG.E.U8 [R2.64], R24 ;  /* 0x0000001802007986 */ /* 0x0001e2000c101124 */
[----:B------:R-:W-:Y:S05]  /*5a80*/  BRA `(.L_x_24109) ;  /* 0x00000d5000007947 */ /* 0x000fea0003800000 */
.L_x_24106:
        /* <DEDUP_REMOVED lines=9> */
.L_x_24111:
[----:B------:R0:W-:Y:S01]  /*5b20*/  STG.E [R2.64], R24 ;  /* 0x0000001802007986 */ /* 0x0001e2000c101924 */
[----:B------:R-:W-:Y:S05]  /*5b30*/  BRA `(.L_x_24109) ;  /* 0x00000ca000007947 */ /* 0x000fea0003800000 */
.L_x_24110:
[----:B------:R0:W-:Y:S01]  /*5b40*/  STG.E.U16 [R2.64], R24 ;  /* 0x0000001802007986 */ /* 0x0001e2000c101524 */
[----:B------:R-:W-:Y:S05]  /*5b50*/  BRA `(.L_x_24109) ;  /* 0x00000c8000007947 */ /* 0x000fea0003800000 */
.L_x_24105:
        /* <DEDUP_REMOVED lines=9> */
.L_x_24113:
[----:B------:R-:W0:Y:S02]  /*5bf0*/  I2F.S16 R0, R24 ;  /* 0x0000001800007306 */ /* 0x000e240000101400 */
[----:B0-----:R-:W-:-:S05]  /*5c00*/  F2FP.PACK_AB R0, RZ, R0 ;  /* 0x00000000ff00723e */ /* 0x001fca00000000ff */
[----:B------:R0:W-:Y:S01]  /*5c10*/  STG.E.U16 [R2.64], R0 ;  /* 0x0000000002007986 */ /* 0x0001e2000c101524 */
[----:B------:R-:W-:Y:S05]  /*5c20*/  BRA `(.L_x_24109) ;  /* 0x00000bb000007947 */ /* 0x000fea0003800000 */
.L_x_24112:
        /* <DEDUP_REMOVED lines=10> */
.L_x_24115:
[----:B------:R-:W0:Y:S02]  /*5cd0*/  I2F.S16 R24, R24 ;  /* 0x0000001800187306 */ /* 0x000e240000101400 */
[----:B0-----:R-:W-:-:S04]  /*5ce0*/  F2FP.PACK_AB R5, RZ, R24 ;  /* 0x00000018ff05723e */ /* 0x001fc800000000ff */
[----:B------:R-:W-:-:S05]  /*5cf0*/  PRMT R5, R5, 0x5410, RZ ;  /* 0x0000541005057816 */ /* 0x000fca00000000ff */
[----:B------:R0:W-:Y:S01]  /*5d00*/  STG.E [R2.64], R5 ;  /* 0x0000000502007986 */ /* 0x0001e2000c101924 */
[----:B------:R-:W-:Y:S05]  /*5d10*/  BRA `(.L_x_24109) ;  /* 0x00000ac000007947 */ /* 0x000fea0003800000 */
.L_x_24114:
[----:B------:R-:W0:Y:S02]  /*5d20*/  I2F.F64.S16 R24, R24 ;  /* 0x0000001800187312 */ /* 0x000e240000101c00 */
[----:B0-----:R0:W-:Y:S01]  /*5d30*/  STG.E.64 [R2.64], R24 ;  /* 0x0000001802007986 */ /* 0x0011e2000c101b24 */
[----:B------:R-:W-:Y:S05]  /*5d40*/  BRA `(.L_x_24109) ;  /* 0x00000a9000007947 */ /* 0x000fea0003800000 */
.L_x_24104:
        /* <DEDUP_REMOVED lines=10> */
.L_x_24118:
[----:B------:R-:W0:Y:S01]  /*5df0*/  I2F.F64.S16 R4, R24 ;  /* 0x0000001800047312 */ /* 0x000e220000101c00 */
[----:B------:R-:W-:-:S05]  /*5e00*/  CS2R R6, SRZ ;  /* 0x0000000000067805 */ /* 0x000fca000001ff00 */
[----:B0-----:R0:W-:Y:S01]  /*5e10*/  STG.E.128 [R2.64], R4 ;  /* 0x0000000402007986 */ /* 0x0011e2000c101d24 */
[----:B------:R-:W-:Y:S05]  /*5e20*/  BRA `(.L_x_24109) ;  /* 0x000009b000007947 */ /* 0x000fea0003800000 */
.L_x_24117:
        /* <DEDUP_REMOVED lines=21> */
.L_x_24122:
[----:B------:R-:W-:Y:S05]  /*5f80*/  BSYNC B0 ;  /* 0x0000000000007941 */ /* 0x000fea0003800000 */
.L_x_24121:
[----:B------:R-:W-:-:S05]  /*5f90*/  LOP3.LUT R5, R0, R5, RZ, 0xfc, !PT ;  /* 0x0000000500057212 */ /* 0x000fca00078efcff */
[----:B------:R0:W-:Y:S01]  /*5fa0*/  STG.E.U8 [R2.64], R5 ;  /* 0x0000000502007986 */ /* 0x0001e2000c101124 */
[----:B------:R-:W-:Y:S05]  /*5fb0*/  BRA `(.L_x_24109) ;  /* 0x0000082000007947 */ /* 0x000fea0003800000 */
.L_x_24120:
        /* <DEDUP_REMOVED lines=13> */
.L_x_24124:
[----:B------:R-:W-:Y:S01]  /*6090*/  IMAD.MOV.U32 R0, RZ, RZ, 0x7f ;  /* 0x0000007fff007424 */ /* 0x000fe200078e00ff */
[----:B------:R-:W-:-:S04]  /*60a0*/  ISETP.GT.U32.AND P0, PT, R4, 0x7f800000, PT ;  /* 0x7f8000000400780c */ /* 0x000fc80003f04070 */
[----:B------:R-:W-:-:S04]  /*60b0*/  SEL R0, R0, 0x7c, P0 ;  /* 0x0000007c00007807 */ /* 0x000fc80000000000 */
.L_x_24125:
[----:B------:R-:W-:Y:S05]  /*60c0*/  BSYNC B0 ;  /* 0x0000000000007941 */ /* 0x000fea0003800000 */
.L_x_24123:
[----:B------:R-:W-:-:S04]  /*60d0*/  LOP3.LUT R4, R5, 0x80000000, RZ, 0xc0, !PT ;  /* 0x8000000005047812 */ /* 0x000fc800078ec0ff */
[----:B------:R-:W-:-:S04]  /*60e0*/  SHF.R.U32.HI R5, RZ, 0x18, R4 ;  /* 0x00000018ff057819 */ /* 0x000fc80000011604 */
[----:B------:R-:W-:-:S05]  /*60f0*/  LOP3.LUT R5, R0, R5, RZ, 0xfc, !PT ;  /* 0x0000000500057212 */ /* 0x000fca00078efcff */
[----:B------:R0:W-:Y:S01]  /*6100*/  STG.E.U8 [R2.64], R5 ;  /* 0x0000000502007986 */ /* 0x0001e2000c101124 */
[----:B------:R-:W-:Y:S05]  /*6110*/  BRA `(.L_x_24109) ;  /* 0x000006c000007947 */ /* 0x000fea0003800000 */
.L_x_24119:
[----:B------:R-:W0:Y:S02]  /*6120*/  I2F.S16 R0, R24 ;  /* 0x0000001800007306 */ /* 0x000e240000101400 */
[----:B0-----:R-:W-:-:S05]  /*6130*/  F2FP.BF16.PACK_AB R0, RZ, R0 ;  /* 0x00000000ff00723e */ /* 0x001fca00000010ff */
[----:B------:R0:W-:Y:S01]  /*6140*/  STG.E.U16 [R2.64], R0 ;  /* 0x0000000002007986 */ /* 0x0001e2000c101524 */
[----:B------:R-:W-:Y:S05]  /*6150*/  BRA `(.L_x_24109) ;  /* 0x0000068000007947 */ /* 0x000fea0003800000 */
.L_x_24116:
        /* <DEDUP_REMOVED lines=10> */
.L_x_24128:
        /* <DEDUP_REMOVED lines=17> */
.L_x_24131:
[----:B------:R-:W-:-:S04]  /*6310*/  LOP3.LUT R0, R7, 0x80000000, RZ, 0xc0, !PT ;  /* 0x8000000007007812 */ /* 0x000fc800078ec0ff */
[----:B------:R-:W-:-:S04]  /*6320*/  SHF.R.U32.HI R5, RZ, 0x18, R0 ;  /* 0x00000018ff057819 */ /* 0x000fc80000011600 */
[----:B------:R-:W-:-:S04]  /*6330*/  LOP3.LUT R4, R4, R5, RZ, 0xfc, !PT ;  /* 0x0000000504047212 */ /* 0x000fc800078efcff */
[----:B------:R-:W-:Y:S02]  /*6340*/  PRMT R0, R4, 0x7610, R0 ;  /* 0x0000761004007816 */ /* 0x000fe40000000000 */
.L_x_24130:
[----:B------:R-:W-:Y:S05]  /*6350*/  BSYNC B0 ;  /* 0x0000000000007941 */ /* 0x000fea0003800000 */
.L_x_24129:
[----:B------:R0:W-:Y:S01]  /*6360*/  STG.E.U8 [R2.64], R0 ;  /* 0x0000000002007986 */ /* 0x0001e2000c101124 */
[----:B------:R-:W-:Y:S05]  /*6370*/  BRA `(.L_x_24109) ;  /* 0x0000046000007947 */ /* 0x000fea0003800000 */
.L_x_24127:
        /* <DEDUP_REMOVED lines=17> */
.L_x_24134:
[----:B------:R-:W-:-:S04]  /*6490*/  LOP3.LUT R0, R7, 0x80000000, RZ, 0xc0, !PT ;  /* 0x8000000007007812 */ /* 0x000fc800078ec0ff */
[----:B------:R-:W-:-:S04]  /*64a0*/  SHF.R.U32.HI R5, RZ, 0x18, R0 ;  /* 0x00000018ff057819 */ /* 0x000fc80000011600 */
[----:B------:R-:W-:-:S04]  /*64b0*/  LOP3.LUT R4, R4, R5, RZ, 0xfc, !PT ;  /* 0x0000000504047212 */ /* 0x000fc800078efcff */
[----:B------:R-:W-:Y:S02]  /*64c0*/  PRMT R0, R4, 0x7610, R0 ;  /* 0x0000761004007816 */ /* 0x000fe40000000000 */
.L_x_24133:
[----:B------:R-:W-:Y:S05]  /*64d0*/  BSYNC B0 ;  /* 0x0000000000007941 */ /* 0x000fea0003800000 */
.L_x_24132:
[----:B------:R0:W-:Y:S01]  /*64e0*/  STG.E.U8 [R2.64], R0 ;  /* 0x0000000002007986 */ /* 0x0001e2000c101124 */
[----:B------:R-:W-:Y:S05]  /*64f0*/  BRA `(.L_x_24109) ;  /* 0x000002e000007947 */ /* 0x000fea0003800000 */
.L_x_24126:
        /* <DEDUP_REMOVED lines=22> */
.L_x_24108:
        /* <DEDUP_REMOVED lines=20> */
.L_x_24136:
[----:B------:R-:W-:-:S05]  /*67a0*/  IMAD.MOV.U32 R25, RZ, RZ, RZ ;  /* 0x000000ffff197224 */ /* 0x000fca00078e00ff */
[----:B------:R0:W-:Y:S01]  /*67b0*/  STG.E.64 [R2.64], R24 ;  /* 0x0000001802007986 */ /* 0x0001e2000c101b24 */
[----:B------:R-:W-:Y:S05]  /*67c0*/  BRA `(.L_x_24109) ;  /* 0x0000001000007947 */ /* 0x000fea0003800000 */
.L_x_24135:
[----:B------:R0:W-:Y:S02]  /*67d0*/  STG.E [R2.64], R24 ;  /* 0x0000001802007986 */ /* 0x0001e4000c101924 */
.L_x_24109:
[----:B------:R-:W-:Y:S02]  /*67e0*/  IADD3 R27, R27, 0x80, RZ ;  /* 0x000000801b1b7810 */ /* 0x000fe40007ffe0ff */
.L_x_24070:
[----:B------:R-:W-:Y:S05]  /*67f0*/  BSYNC B6 ;  /* 0x0000000000067941 */ /* 0x000fea0003800000 */
.L_x_24069:
        /* <DEDUP_REMOVED lines=19> */
.L_x_24140:
[----:B------:R-:W-:Y:S01]  /*6930*/  STG.E.U8 [R2.64], R18 ;  /* 0x0000001202007986 */ /* 0x000fe2000c101124 */
[----:B------:R-:W-:Y:S05]  /*6940*/  EXIT ;  /* 0x000000000000794d */ /* 0x000fea0003800000 */
.L_x_24139:
        /* <DEDUP_REMOVED lines=9> */
.L_x_24143:
[----:B------:R-:W-:Y:S01]  /*69e0*/  STG.E [R2.64], R18 ;  /* 0x0000001202007986 */ /* 0x000fe2000c101924 */
[----:B------:R-:W-:Y:S05]  /*69f0*/  EXIT ;  /* 0x000000000000794d */ /* 0x000fea0003800000 */
.L_x_24142:
[----:B------:R-:W-:Y:S01]  /*6a00*/  STG.E.U16 [R2.64], R18 ;  /* 0x0000001202007986 */ /* 0x000fe2000c101524 */
[----:B------:R-:W-:Y:S05]  /*6a10*/  EXIT ;  /* 0x000000000000794d */ /* 0x000fea0003800000 */
.L_x_24138:
        /* <DEDUP_REMOVED lines=9> */
.L_x_24145:
[----:B------:R-:W0:Y:S02]  /*6ab0*/  I2F.S16 R0, R18 ;  /* 0x0000001200007306 */ /* 0x000e240000101400 */
[----:B0-----:R-:W-:-:S05]  /*6ac0*/  F2FP.PACK_AB R0, RZ, R0 ;  /* 0x00000000ff00723e */ /* 0x001fca00000000ff */
[----:B------:R-:W-:Y:S01]  /*6ad0*/  STG.E.U16 [R2.64], R0 ;  /* 0x0000000002007986 */ /* 0x000fe2000c101524 */
[----:B------:R-:W-:Y:S05]  /*6ae0*/  EXIT ;  /* 0x000000000000794d */ /* 0x000fea0003800000 */
.L_x_24144:
        /* <DEDUP_REMOVED lines=10> */
.L_x_24147:
[----:B------:R-:W0:Y:S02]  /*6b90*/  I2F.S16 R18, R18 ;  /* 0x0000001200127306 */ /* 0x000e240000101400 */
[----:B0-----:R-:W-:-:S04]  /*6ba0*/  F2FP.PACK_AB R5, RZ, R18 ;  /* 0x00000012ff05723e */ /* 0x001fc800000000ff */
[----:B------:R-:W-:-:S05]  /*6bb0*/  PRMT R5, R5, 0x5410, RZ ;  /* 0x0000541005057816 */ /* 0x000fca00000000ff */
[----:B------:R-:W-:Y:S01]  /*6bc0*/  STG.E [R2.64], R5 ;  /* 0x0000000502007986 */ /* 0x000fe2000c101924 */
[----:B------:R-:W-:Y:S05]  /*6bd0*/  EXIT ;  /* 0x000000000000794d */ /* 0x000fea0003800000 */
.L_x_24146:
[----:B------:R-:W0:Y:S02]  /*6be0*/  I2F.F64.S16 R18, R18 ;  /* 0x0000001200127312 */ /* 0x000e240000101c00 */
[----:B0-----:R-:W-:Y:S01]  /*6bf0*/  STG.E.64 [R2.64], R18 ;  /* 0x0000001202007986 */ /* 0x001fe2000c101b24 */
[----:B------:R-:W-:Y:S05]  /*6c00*/  EXIT ;  /* 0x000000000000794d */ /* 0x000fea0003800000 */
.L_x_24137:
        /* <DEDUP_REMOVED lines=10> */
.L_x_24150:
[----:B------:R-:W0:Y:S01]  /*6cb0*/  I2F.F64.S16 R4, R18 ;  /* 0x0000001200047312 */ /* 0x000e220000101c00 */
[----:B------:R-:W-:-:S05]  /*6cc0*/  CS2R R6, SRZ ;  /* 0x0000000000067805 */ /* 0x000fca000001ff00 */
[----:B0-----:R-:W-:Y:S01]  /*6cd0*/  STG.E.128 [R2.64], R4 ;  /* 0x0000000402007986 */ /* 0x001fe2000c101d24 */
[----:B------:R-:W-:Y:S05]  /*6ce0*/  EXIT ;  /* 0x000000000000794d */ /* 0x000fea0003800000 */
.L_x_24149:
        /* <DEDUP_REMOVED lines=21> */
.L_x_24154:
[----:B------:R-:W-:Y:S05]  /*6e40*/  BSYNC B0 ;  /* 0x0000000000007941 */ /* 0x000fea0003800000 */
.L_x_24153:
[----:B------:R-:W-:-:S05]  /*6e50*/  LOP3.LUT R5, R0, R5, RZ, 0xfc, !PT ;  /* 0x0000000500057212 */ /* 0x000fca00078efcff */
[----:B------:R-:W-:Y:S01]  /*6e60*/  STG.E.U8 [R2.64], R5 ;  /* 0x0000000502007986 */ /* 0x000fe2000c101124 */
[----:B------:R-:W-:Y:S05]  /*6e70*/  EXIT ;  /* 0x000000000000794d */ /* 0x000fea0003800000 */
.L_x_24152:
        /* <DEDUP_REMOVED lines=13> */
.L_x_24156:
[----:B------:R-:W-:Y:S01]  /*6f50*/  IMAD.MOV.U32 R0, RZ, RZ, 0x7f ;  /* 0x0000007fff007424 */ /* 0x000fe200078e00ff */
[----:B------:R-:W-:-:S04]  /*6f60*/  ISETP.GT.U32.AND P0, PT, R4, 0x7f800000, PT ;  /* 0x7f8000000400780c */ /* 0x000fc80003f04070 */
[----:B------:R-:W-:-:S04]  /*6f70*/  SEL R0, R0, 0x7c, P0 ;  /* 0x0000007c00007807 */ /* 0x000fc80000000000 */
.L_x_24157:
[----:B------:R-:W-:Y:S05]  /*6f80*/  BSYNC B0 ;  /* 0x0000000000007941 */ /* 0x000fea0003800000 */
.L_x_24155:
[----:B------:R-:W-:-:S04]  /*6f90*/  LOP3.LUT R4, R5, 0x80000000, RZ, 0xc0, !PT ;  /* 0x8000000005047812 */ /* 0x000fc800078ec0ff */
[----:B------:R-:W-:-:S04]  /*6fa0*/  SHF.R.U32.HI R5, RZ, 0x18, R4 ;  /* 0x00000018ff057819 */ /* 0x000fc80000011604 */
[----:B------:R-:W-:-:S05]  /*6fb0*/  LOP3.LUT R5, R0, R5, RZ, 0xfc, !PT ;  /* 0x0000000500057212 */ /* 0x000fca00078efcff */
[----:B------:R-:W-:Y:S01]  /*6fc0*/  STG.E.U8 [R2.64], R5 ;  /* 0x0000000502007986 */ /* 0x000fe2000c101124 */
[----:B------:R-:W-:Y:S05]  /*6fd0*/  EXIT ;  /* 0x000000000000794d */ /* 0x000fea0003800000 */
.L_x_24151:
[----:B------:R-:W0:Y:S02]  /*6fe0*/  I2F.S16 R0, R18 ;  /* 0x0000001200007306 */ /* 0x000e240000101400 */
[----:B0-----:R-:W-:-:S05]  /*6ff0*/  F2FP.BF16.PACK_AB R0, RZ, R0 ;  /* 0x00000000ff00723e */ /* 0x001fca00000010ff */
[----:B------:R-:W-:Y:S01]  /*7000*/  STG.E.U16 [R2.64], R0 ;  /* 0x0000000002007986 */ /* 0x000fe2000c101524 */
[----:B------:R-:W-:Y:S05]  /*7010*/  EXIT ;  /* 0x000000000000794d */ /* 0x000fea0003800000 */
.L_x_24148:
        /* <DEDUP_REMOVED lines=10> */
.L_x_24160:
        /* <DEDUP_REMOVED lines=17> */
.L_x_24163:
[----:B------:R-:W-:-:S04]  /*71d0*/  LOP3.LUT R0, R7, 0x80000000, RZ, 0xc0, !PT ;  /* 0x8000000007007812 */ /* 0x000fc800078ec0ff */
[----:B------:R-:W-:-:S04]  /*71e0*/  SHF.R.U32.HI R5, RZ, 0x18, R0 ;  /* 0x00000018ff057819 */ /* 0x000fc80000011600 */
[----:B------:R-:W-:-:S04]  /*71f0*/  LOP3.LUT R4, R4, R5, RZ, 0xfc, !PT ;  /* 0x0000000504047212 */ /* 0x000fc800078efcff */
[----:B------:R-:W-:Y:S02]  /*7200*/  PRMT R0, R4, 0x7610, R0 ;  /* 0x0000761004007816 */ /* 0x000fe40000000000 */
.L_x_24162:
[----:B------:R-:W-:Y:S05]  /*7210*/  BSYNC B0 ;  /* 0x0000000000007941 */ /* 0x000fea0003800000 */
.L_x_24161:
[----:B------:R-:W-:Y:S01]  /*7220*/  STG.E.U8 [R2.64], R0 ;  /* 0x0000000002007986 */ /* 0x000fe2000c101124 */
[----:B------:R-:W-:Y:S05]  /*7230*/  EXIT ;  /* 0x000000000000794d */ /* 0x000fea0003800000 */
.L_x_24159:
        /* <DEDUP_REMOVED lines=17> */
.L_x_24166:
[----:B------:R-:W-:-:S04]  /*7350*/  LOP3.LUT R0, R7, 0x80000000, RZ, 0xc0, !PT ;  /* 0x8000000007007812 */ /* 0x000fc800078ec0ff */
[----:B------:R-:W-:-:S04]  /*7360*/  SHF.R.U32.HI R5, RZ, 0x18, R0 ;  /* 0x00000018ff057819 */ /* 0x000fc80000011600 */
[----:B------:R-:W-:-:S04]  /*7370*/  LOP3.LUT R4, R4, R5, RZ, 0xfc, !PT ;  /* 0x0000000504047212 */ /* 0x000fc800078efcff */
[----:B------:R-:W-:Y:S02]  /*7380*/  PRMT R0, R4, 0x7610, R0 ;  /* 0x0000761004007816 */ /* 0x000fe40000000000 */
.L_x_24165:
[----:B------:R-:W-:Y:S05]  /*7390*/  BSYNC B0 ;  /* 0x0000000000007941 */ /* 0x000fea0003800000 */
.L_x_24164:
[----:B------:R-:W-:Y:S01]  /*73a0*/  STG.E.U8 [R2.64], R0 ;  /* 0x0000000002007986 */ /* 0x000fe2000c101124 */
[----:B------:R-:W-:Y:S05]  /*73b0*/  EXIT ;  /* 0x000000000000794d */ /* 0x000fea0003800000 */
.L_x_24158:
        /* <DEDUP_REMOVED lines=22> */
.L_x_24141:
        /* <DEDUP_REMOVED lines=20> */
.L_x_24168:
[----:B------:R-:W-:-:S05]  /*7660*/  IMAD.MOV.U32 R19, RZ, RZ, RZ ;  /* 0x000000ffff137224 */ /* 0x000fca00078e00ff */
[----:B------:R-:W-:Y:S01]  /*7670*/  STG.E.64 [R2.64], R18 ;  /* 0x0000001202007986 */ /* 0x000fe2000c101b24 */
[----:B------:R-:W-:Y:S05]  /*7680*/  EXIT ;  /* 0x000000000000794d */ /* 0x000fea0003800000 */
.L_x_24167:
[----:B------:R-:W-:Y:S01]  /*7690*/  STG.E [R2.64], R18 ;  /* 0x0000001202007986 */ /* 0x000fe2000c101924 */
[----:B------:R-:W-:Y:S05]  /*76a0*/  EXIT ;  /* 0x000000000000794d */ /* 0x000fea0003800000 */
.L_x_24169:
        /* <DEDUP_REMOVED lines=13> */
.L_x_42040:


//--------------------- .text._ZN2at6native18elementwise_kernelILi128ELi4EZNS0_22gpu_kernel_impl_nocastINS0_13AUnaryFunctorIiibZZZNS0_22logical_or_kernel_cudaERNS_14TensorIteratorEENKUlvE0_clEvENKUlvE1_clEvEUliiE_EEEEvRNS_18TensorIteratorBaseERKT_EUliE_EEviT1_ --------------------------
	.section	.text._ZN2at6native18elementwise_kernelILi128ELi4EZNS0_22gpu_kernel_impl_nocastINS0_13AUnaryFunctorIiibZZZNS0_22logical_or_kernel_cudaERNS_14TensorIteratorEENKUlvE0_clEvENKUlvE1_clEvEUliiE_EEEEvRNS_18TensorIteratorBaseERKT_EUliE_EEviT1_,"ax",@progbits
	.sectioninfo	@"SHI_REGISTERS=12"
	.align	128
        .global         _ZN2at6native18elementwise_kernelILi128ELi4EZNS0_22gpu_kernel_impl_nocastINS0_13AUnaryFunctorIiibZZZNS0_22logical_or_kernel_cudaERNS_14TensorIteratorEENKUlvE0_clEvENKUlvE1_clEvEUliiE_EEEEvRNS_18TensorIteratorBaseERKT_EUliE_EEviT1_
        .type           _ZN2at6native18elementwise_kernelILi128ELi4EZNS0_22gpu_kernel_impl_nocastINS0_13AUnaryFunctorIiibZZZNS0_22logical_or_kernel_cudaERNS_14TensorIteratorEENKUlvE0_clEvENKUlvE1_clEvEUliiE_EEEEvRNS_18TensorIteratorBaseERKT_EUliE_EEviT1_,@function
        .size           _ZN2at6native18elementwise_kernelILi128ELi4EZNS0_22gpu_kernel_impl_nocastINS0_13AUnaryFunctorIiibZZZNS0_22logical_or_kernel_cudaERNS_14TensorIteratorEENKUlvE0_clEvENKUlvE1_clEvEUliiE_EEEEvRNS_18TensorIteratorBaseERKT_EUliE_EEviT1_,(.L_x_42041 - _ZN2at6native18elementwise_kernelILi128ELi4EZNS0_22gpu_kernel_impl_nocastINS0_13AUnaryFunctorIiibZZZNS0_22logical_or_kernel_cudaERNS_14TensorIteratorEENKUlvE0_clEvENKUlvE1_clEvEUliiE_EEEEvRNS_18TensorIteratorBaseERKT_EUliE_EEviT1_)
        .other          _ZN2at6native18elementwise_kernelILi128ELi4EZNS0_22gpu_kernel_impl_nocastINS0_13AUnaryFunctorIiibZZZNS0_22logical_or_kernel_cudaERNS_14TensorIteratorEENKUlvE0_clEvENKUlvE1_clEvEUliiE_EEEEvRNS_18TensorIteratorBaseERKT_EUliE_EEviT1_,@"STO_CUDA_ENTRY STV_DEFAULT"
_ZN2at6native18elementwise_kernelILi128ELi4EZNS0_22gpu_kernel_impl_nocastINS0_13AUnaryFunctorIiibZZZNS0_22logical_or_kernel_cudaERNS_14TensorIteratorEENKUlvE0_clEvENKUlvE1_clEvEUliiE_EEEEvRNS_18TensorIteratorBaseERKT_EUliE_EEviT1_:
.text._ZN2at6native18elementwise_kernelILi128ELi4EZNS0_22gpu_kernel_impl_nocastINS0_13AUnaryFunctorIiibZZZNS0_22logical_or_kernel_cudaERNS_14TensorIteratorEENKUlvE0_clEvENKUlvE1_clEvEUliiE_EEEEvRNS_18TensorIteratorBaseERKT_EUliE_EEviT1_:
        /* <DEDUP_REMOVED lines=235> */
.L_x_24172:
[----:B------:R-:W-:-:S04]  /*0eb0*/  IADD3 R4, P0, R3, c[0x0][0x368], RZ ;  /* 0x0000da0003047a10 */ /* 0x000fc80007f1e0ff */
[----:B------:R-:W-:-:S05]  /*0ec0*/  IADD3.X R5, RZ, c[0x0][0x36c], RZ, P0, !PT ;  /* 0x0000db00ff057a10 */ /* 0x000fca00007fe4ff */
[----:B------:R-:W2:Y:S01]  /*0ed0*/  LDG.E R4, [R4.64] ;  /* 0x0000000404047981 */ /* 0x000ea2000c1e1900 */
[----:B------:R-:W-:Y:S02]  /*0ee0*/  IADD3 R2, P1, R2, c[0x0][0x360], RZ ;  /* 0x0000d80002027a10 */ /* 0x000fe40007f3e0ff */
[----:B------:R-:W-:Y:S02]  /*0ef0*/  IADD3 R0, R0, 0x80, RZ ;  /* 0x0000008000007810 */ /* 0x000fe40007ffe0ff */
[----:B------:R-:W-:Y:S02]  /*0f00*/  IADD3.X R3, RZ, c[0x0][0x364], RZ, P1, !PT ;  /* 0x0000d900ff037a10 */ /* 0x000fe40000ffe4ff */
[----:B--2---:R-:W-:-:S04]  /*0f10*/  LOP3.LUT P0, RZ, R4, c[0x0][0x374], RZ, 0xfc, !PT ;  /* 0x0000dd0004ff7a12 */ /* 0x004fc8000780fcff */
[----:B------:R-:W-:-:S05]  /*0f20*/  SEL R7, RZ, 0x1, !P0 ;  /* 0x00000001ff077807 */ /* 0x000fca0004000000 */
[----:B------:R0:W-:Y:S04]  /*0f30*/  STG.E.U8 [R2.64], R7 ;  /* 0x0000000702007986 */ /* 0x0001e8000c101104 */
.L_x_24171:
[----:B------:R-:W-:Y:S05]  /*0f40*/  BSYNC B0 ;  /* 0x0000000000007941 */ /* 0x000fea0003800000 */
.L_x_24170:
        /* <DEDUP_REMOVED lines=230> */
.L_x_24175:
[----:B------:R-:W-:-:S04]  /*1db0*/  IADD3 R4, P0, R3, c[0x0][0x368], RZ ;  /* 0x0000da0003047a10 */ /* 0x000fc80007f1e0ff */
[----:B------:R-:W-:-:S05]  /*1dc0*/  IADD3.X R5, RZ, c[0x0][0x36c], RZ, P0, !PT ;  /* 0x0000db00ff057a10 */ /* 0x000fca00007fe4ff */
[----:B------:R-:W2:Y:S01]  /*1dd0*/  LDG.E R4, [R4.64] ;  /* 0x0000000404047981 */ /* 0x000ea2000c1e1900 */
[----:B------:R-:W-:Y:S02]  /*1de0*/  IADD3 R2, P1, R2, c[0x0][0x360], RZ ;  /* 0x0000d80002027a10 */ /* 0x000fe40007f3e0ff */
[----:B------:R-:W-:-:S03]  /*1df0*/  IADD3 R0, R0, 0x80, RZ ;  /* 0x0000008000007810 */ /* 0x000fc60007ffe0ff */
[----:B------:R-:W-:Y:S01]  /*1e00*/  IMAD.X R3, RZ, RZ, c[0x0][0x364], P1 ;  /* 0x0000d900ff037624 */ /* 0x000fe200008e06ff */
[----:B--2---:R-:W-:-:S04]  /*1e10*/  LOP3.LUT P0, RZ, R4, c[0x0][0x374], RZ, 0xfc, !PT ;  /* 0x0000dd0004ff7a12 */ /* 0x004fc8000780fcff */
        /* <DEDUP_REMOVED lines=231> */
.L_x_24176:
[----:B------:R-:W-:-:S04]  /*2c90*/  IADD3 R4, P0, R3, c[0x0][0x368], RZ ;  /* 0x0000da0003047a10 */ /* 0x000fc80007f1e0ff */
[----:B------:R-:W-:-:S05]  /*2ca0*/  IADD3.X R5, RZ, c[0x0][0x36c], RZ, P0, !PT ;  /* 0x0000db00ff057a10 */ /* 0x000fca00007fe4ff */
[----:B------:R-:W2:Y:S01]  /*2cb0*/  LDG.E R4, [R4.64] ;  /* 0x0000000404047981 */ /* 0x000ea2000c1e1900 */
[----:B------:R-:W-:Y:S02]  /*2cc0*/  IADD3 R2, P1, R2, c[0x0][0x360], RZ ;  /* 0x0000d80002027a10 */ /* 0x000fe40007f3e0ff */
[----:B------:R-:W-:-:S03]  /*2cd0*/  IADD3 R0, R0, 0x80, RZ ;  /* 0x0000008000007810 */ /* 0x000fc60007ffe0ff */
[----:B------:R-:W-:Y:S01]  /*2ce0*/  IMAD.X R3, RZ, RZ, c[0x0][0x364], P1 ;  /* 0x0000d900ff037624 */ /* 0x000fe200008e06ff */
[----:B--2---:R-:W-:-:S04]  /*2cf0*/  LOP3.LUT P0, RZ, R4, c[0x0][0x374], RZ, 0xfc, !PT ;  /* 0x0000dd0004ff7a12 */ /* 0x004fc8000780fcff */
[----:B------:R-:W-:-:S05]  /*2d00*/  SEL R7, RZ, 0x1, !P0 ;  /* 0x00000001ff077807 */ /* 0x000fca0004000000 */
[----:B------:R0:W-:Y:S04]  /*2d10*/  STG.E.U8 [R2.64], R7 ;  /* 0x0000000702007986 */ /* 0x0001e8000c101104 */
.L_x_24174:
[----:B------:R-:W-:Y:S05]  /*2d20*/  BSYNC B0 ;  /* 0x0000000000007941 */ /* 0x000fea0003800000 */
.L_x_24173:
[----:B------:R-:W-:-:S13]  /*2d30*/  ISETP.GE.AND P0, PT, R0, c[0x0][0x160], PT ;  /* 0x0000580000007a0c */ /* 0x000fda0003f06270 */
[----:B------:R-:W-:Y:S05]  /*2d40*/  @P0 EXIT ;  /* 0x000000000000094d */ /* 0x000fea0003800000 */
        /* <DEDUP_REMOVED lines=227> */
.L_x_24177:
[----:B------:R-:W-:-:S04]  /*3b80*/  IADD3 R4, P0, R3, c[0x0][0x368], RZ ;  /* 0x0000da0003047a10 */ /* 0x000fc80007f1e0ff */
[----:B------:R-:W-:-:S05]  /*3b90*/  IADD3.X R5, RZ, c[0x0][0x36c], RZ, P0, !PT ;  /* 0x0000db00ff057a10 */ /* 0x000fca00007fe4ff */
[----:B------:R-:W2:Y:S01]  /*3ba0*/  LDG.E R4, [R4.64] ;  /* 0x0000000404047981 */ /* 0x000ea2000c1e1900 */
[----:B------:R-:W-:-:S04]  /*3bb0*/  IADD3 R2, P1, R2, c[0x0][0x360], RZ ;  /* 0x0000d80002027a10 */ /* 0x000fc80007f3e0ff */
[----:B------:R-:W-:Y:S02]  /*3bc0*/  IADD3.X R3, RZ, c[0x0][0x364], RZ, P1, !PT ;  /* 0x0000d900ff037a10 */ /* 0x000fe40000ffe4ff */
[----:B--2---:R-:W-:-:S04]  /*3bd0*/  LOP3.LUT P0, RZ, R4, c[0x0][0x374], RZ, 0xfc, !PT ;  /* 0x0000dd0004ff7a12 */ /* 0x004fc8000780fcff */
[----:B------:R-:W-:-:S05]  /*3be0*/  SEL R7, RZ, 0x1, !P0 ;  /* 0x00000001ff077807 */ /* 0x000fca0004000000 */
[----:B------:R-:W-:Y:S01]  /*3bf0*/  STG.E.U8 [R2.64], R7 ;  /* 0x0000000702007986 */ /* 0x000fe2000c101104 */
[----:B------:R-:W-:Y:S05]  /*3c00*/  EXIT ;  /* 0x000000000000794d */ /* 0x000fea0003800000 */
.L_x_24178:
        /* <DEDUP_REMOVED lines=15> */
.L_x_42041:


//--------------------- .text._ZN2at6native27unrolled_elementwise_kernelINS0_13AUnaryFunctorIiibZZZNS0_22logical_or_kernel_cudaERNS_14TensorIteratorEENKUlvE0_clEvENKUlvE1_clEvEUliiE_EESt5arrayIPcLm2EELi4E23TrivialOffsetCalculatorILi1EjESD_NS0_6memory15LoadWithoutCastENSE_16StoreWithoutCastEEEviT_T0_T2_T3_T4_T5_ --------------------------
	.section	.text._ZN2at6native27unrolled_elementwise_kernelINS0_13AUnaryFunctorIiibZZZNS0_22logical_or_kernel_cudaERNS_14TensorIteratorEENKUlvE0_clEvENKUlvE1_clEvEUliiE_EESt5arrayIPcLm2EELi4E23TrivialOffsetCalculatorILi1EjESD_NS0_6memory15LoadWithoutCastENSE_16StoreWithoutCastEEEviT_T0_T2_T3_T4_T5_,"ax",@progbits
	.sectioninfo	@"SHI_REGISTERS=19"
	.align	128
        .global         _ZN2at6native27unrolled_elementwise_kernelINS0_13AUnaryFunctorIiibZZZNS0_22logical_or_kernel_cudaERNS_14TensorIteratorEENKUlvE0_clEvENKUlvE1_clEvEUliiE_EESt5arrayIPcLm2EELi4E23TrivialOffsetCalculatorILi1EjESD_NS0_6memory15LoadWithoutCastENSE_16StoreWithoutCastEEEviT_T0_T2_T3_T4_T5_
        .type           _ZN2at6native27unrolled_elementwise_kernelINS0_13AUnaryFunctorIiibZZZNS0_22logical_or_kernel_cudaERNS_14TensorIteratorEENKUlvE0_clEvENKUlvE1_clEvEUliiE_EESt5arrayIPcLm2EELi4E23TrivialOffsetCalculatorILi1EjESD_NS0_6memory15LoadWithoutCastENSE_16StoreWithoutCastEEEviT_T0_T2_T3_T4_T5_,@function
        .size           _ZN2at6native27unrolled_elementwise_kernelINS0_13AUnaryFunctorIiibZZZNS0_22logical_or_kernel_cudaERNS_14TensorIteratorEENKUlvE0_clEvENKUlvE1_clEvEUliiE_EESt5arrayIPcLm2EELi4E23TrivialOffsetCalculatorILi1EjESD_NS0_6memory15LoadWithoutCastENSE_16StoreWithoutCastEEEviT_T0_T2_T3_T4_T5_,(.L_x_42042 - _ZN2at6native27unrolled_elementwise_kernelINS0_13AUnaryFunctorIiibZZZNS0_22logical_or_kernel_cudaERNS_14TensorIteratorEENKUlvE0_clEvENKUlvE1_clEvEUliiE_EESt5arrayIPcLm2EELi4E23TrivialOffsetCalculatorILi1EjESD_NS0_6memory15LoadWithoutCastENSE_16StoreWithoutCastEEEviT_T0_T2_T3_T4_T5_)
        .other          _ZN2at6native27unrolled_elementwise_kernelINS0_13AUnaryFunctorIiibZZZNS0_22logical_or_kernel_cudaERNS_14TensorIteratorEENKUlvE0_clEvENKUlvE1_clEvEUliiE_EESt5arrayIPcLm2EELi4E23TrivialOffsetCalculatorILi1EjESD_NS0_6memory15LoadWithoutCastENSE_16StoreWithoutCastEEEviT_T0_T2_T3_T4_T5_,@"STO_CUDA_ENTRY STV_DEFAULT"
_ZN2at6native27unrolled_elementwise_kernelINS0_13AUnaryFunctorIiibZZZNS0_22logical_or_kernel_cudaERNS_14TensorIteratorEENKUlvE0_clEvENKUlvE1_clEvEUliiE_EESt5arrayIPcLm2EELi4E23TrivialOffsetCalculatorILi1EjESD_NS0_6memory15LoadWithoutCastENSE_16StoreWithoutCastEEEviT_T0_T2_T3_T4_T5_:
.text._ZN2at6native27unrolled_elementwise_kernelINS0_13AUnaryFunctorIiibZZZNS0_22logical_or_kernel_cudaERNS_14TensorIteratorEENKUlvE0_clEvENKUlvE1_clEvEUliiE_EESt5arrayIPcLm2EELi4E23TrivialOffsetCalculatorILi1EjESD_NS0_6memory15LoadWithoutCastENSE_16StoreWithoutCastEEEviT_T0_T2_T3_T4_T5_:
[----:B------:R-:W-:Y:S02]  /*0000*/  IMAD.MOV.U32 R1, RZ, RZ, c[0x0][0x28] ;  /* 0x00000a00ff017624 */ /* 0x000fe400078e00ff */
[----:B------:R-:W0:Y:S01]  /*0010*/  S2R R0, SR_CTAID.X ;  /* 0x0000000000007919 */ /* 0x000e220000002500 */
[----:B------:R-:W-:Y:S01]  /*0020*/  IMAD.MOV.U32 R3, RZ, RZ, -0x200 ;  /* 0xfffffe00ff037424 */ /* 0x000fe200078e00ff */
[----:B------:R-:W-:Y:S01]  /*0030*/  HFMA2.MMA R14, -RZ, RZ, 0, 0 ;  /* 0x00000000ff0e7435 */ /* 0x000fe200000001ff */
        /* <DEDUP_REMOVED lines=24> */
[----:B------:R-:W-:-:S13]  /*01c0*/  ISETP.GE.AND P1, PT, R3, R2, PT ;  /* 0x000000020300720c */ /* 0x000fda0003f26270 */
[----:B------:R-:W-:Y:S02]  /*01d0*/  @!P1 IMAD R12, R0, 0x200, R3 ;  /* 0x00000200000c9824 */ /* 0x000fe400078e0203 */
[----:B------:R-:W-:-:S04]  /*01e0*/  @!P1 IMAD.MOV.U32 R15, RZ, RZ, 0x4 ;  /* 0x00000004ff0f9424 */ /* 0x000fc800078e00ff */
[----:B0-----:R-:W-:-:S04]  /*01f0*/  @!P1 IMAD.WIDE.U32 R4, R12, R15, c[0x0][0x178] ;  /* 0x00005e000c049625 */ /* 0x001fc800078e000f */
[----:B------:R-:W-:Y:S01]  /*0200*/  @!P0 IMAD R12, R0, 0x200, R13 ;  /* 0x00000200000c8824 */ /* 0x000fe200078e020d */
[----:B------:R-:W-:-:S04]  /*0210*/  HFMA2.MMA R3, -RZ, RZ, 0, 0 ;  /* 0x00000000ff037435 */ /* 0x000fc800000001ff */
[----:B-1----:R-:W-:-:S05]  /*0220*/  @!P0 IADD3 R6, P3, R12, c[0x0][0x170], RZ ;  /* 0x00005c000c068a10 */ /* 0x002fca0007f7e0ff */
[----:B------:R-:W-:Y:S01]  /*0230*/  @!P0 IMAD.X R7, RZ, RZ, c[0x0][0x174], P3 ;  /* 0x00005d00ff078624 */ /* 0x000fe200018e06ff */
[----:B------:R0:W5:Y:S01]  /*0240*/  @!P1 LDG.E R3, [R4.64] ;  /* 0x0000000404039981 */ /* 0x000162000c1e1900 */
[----:B------:R-:W-:-:S05]  /*0250*/  @!P0 IMAD.MOV.U32 R13, RZ, RZ, R16 ;  /* 0x000000ffff0d8224 */ /* 0x000fca00078e0010 */
[----:B------:R-:W-:Y:S01]  /*0260*/  ISETP.GE.AND P1, PT, R13, R2, PT ;  /* 0x000000020d00720c */ /* 0x000fe20003f26270 */
[----:B------:R-:W-:Y:S01]  /*0270*/  BSSY B0, `(.L_x_24179) ;  /* 0x0000014000007945 */ /* 0x000fe20003800000 */
[----:B--2---:R-:W-:-:S04]  /*0280*/  @!P0 LOP3.LUT P2, RZ, R14, c[0x0][0x168], RZ, 0xfc, !PT ;  /* 0x00005a000eff8a12 */ /* 0x004fc8000784fcff */
[----:B----4-:R-:W-:-:S05]  /*0290*/  @!P0 SEL R9, RZ, 0x1, !P2 ;  /* 0x00000001ff098807 */ /* 0x010fca0005000000 */
[----:B------:R0:W-:Y:S01]  /*02a0*/  @!P0 STG.E.U8 [R6.64], R9 ;  /* 0x0000000906008986 */ /* 0x0001e2000c101104 */
[----:B---3--:R-:W-:Y:S02]  /*02b0*/  LOP3.LUT P2, RZ, R10, c[0x0][0x168], RZ, 0xfc, !PT ;  /* 0x00005a000aff7a12 */ /* 0x008fe4000784fcff */
[----:B------:R-:W-:Y:S02]  /*02c0*/  LOP3.LUT P3, RZ, R11, c[0x0][0x168], RZ, 0xfc, !PT ;  /* 0x00005a000bff7a12 */ /* 0x000fe4000786fcff */
[----:B------:R-:W-:Y:S02]  /*02d0*/  SEL R11, RZ, 0x1, !P2 ;  /* 0x00000001ff0b7807 */ /* 0x000fe40005000000 */
[----:B------:R-:W-:Y:S01]  /*02e0*/  SEL R15, RZ, 0x1, !P3 ;  /* 0x00000001ff0f7807 */ /* 0x000fe20005800000 */
[----:B------:R-:W-:Y:S05]  /*02f0*/  @P1 BRA `(.L_x_24180) ;  /* 0x000000b000001947 */ /* 0x000fea0003800000 */
[----:B0-----:R-:W-:Y:S01]  /*0300*/  IMAD R4, R0, 0x200, R13 ;  /* 0x0000020000047824 */ /* 0x001fe200078e020d */
[----:B------:R-:W-:-:S04]  /*0310*/  IADD3 R13, R13, 0x80, RZ ;  /* 0x000000800d0d7810 */ /* 0x000fc80007ffe0ff */
[----:B------:R-:W-:Y:S02]  /*0320*/  ISETP.GE.AND P1, PT, R13, R2, PT ;  /* 0x000000020d00720c */ /* 0x000fe40003f26270 */
[----:B------:R-:W-:-:S04]  /*0330*/  IADD3 R4, P0, R4, c[0x0][0x170], RZ ;  /* 0x00005c0004047a10 */ /* 0x000fc80007f1e0ff */
[----:B------:R-:W-:-:S05]  /*0340*/  IADD3.X R5, RZ, c[0x0][0x174], RZ, P0, !PT ;  /* 0x00005d00ff057a10 */ /* 0x000fca00007fe4ff */
[----:B------:R0:W-:Y:S02]  /*0350*/  STG.E.U8 [R4.64], R11 ;  /* 0x0000000b04007986 */ /* 0x0001e4000c101104 */
[----:B------:R-:W-:Y:S01]  /*0360*/  @!P1 IMAD R6, R0, 0x200, R13 ;  /* 0x0000020000069824 */ /* 0x000fe200078e020d */
[----:B------:R-:W-:-:S04]  /*0370*/  @!P1 IADD3 R13, R13, 0x80, RZ ;  /* 0x000000800d0d9810 */ /* 0x000fc80007ffe0ff */
[----:B------:R-:W-:-:S05]  /*0380*/  @!P1 IADD3 R6, P2, R6, c[0x0][0x170], RZ ;  /* 0x00005c0006069a10 */ /* 0x000fca0007f5e0ff */
[----:B------:R-:W-:-:S05]  /*0390*/  @!P1 IMAD.X R7, RZ, RZ, c[0x0][0x174], P2 ;  /* 0x00005d00ff079624 */ /* 0x000fca00010e06ff */
[----:B------:R0:W-:Y:S03]  /*03a0*/  @!P1 STG.E.U8 [R6.64], R15 ;  /* 0x0000000f06009986 */ /* 0x0001e6000c101104 */
.L_x_24180:
[----:B0-----:R-:W-:Y:S05]  /*03b0*/  BSYNC B0 ;  /* 0x0000000000007941 */ /* 0x001fea0003800000 */
.L_x_24179:
[----:B------:R-:W-:-:S13]  /*03c0*/  ISETP.GE.AND P0, PT, R13, R2, PT ;  /* 0x000000020d00720c */ /* 0x000fda0003f06270 */
[----:B------:R-:W-:Y:S05]  /*03d0*/  @P0 EXIT ;  /* 0x000000000000094d */ /* 0x000fea0003800000 */
[----:B------:R-:W-:Y:S01]  /*03e0*/  IMAD R0, R0, 0x200, R13 ;  /* 0x0000020000007824 */ /* 0x000fe200078e020d */
[----:B-----5:R-:W-:-:S04]  /*03f0*/  LOP3.LUT P0, RZ, R3, c[0x0][0x168], RZ, 0xfc, !PT ;  /* 0x00005a0003ff7a12 */ /* 0x020fc8000780fcff */
[----:B------:R-:W-:Y:S02]  /*0400*/  IADD3 R2, P1, R0, c[0x0][0x170], RZ ;  /* 0x00005c0000027a10 */ /* 0x000fe40007f3e0ff */
[----:B------:R-:W-:-:S03]  /*0410*/  SEL R5, RZ, 0x1, !P0 ;  /* 0x00000001ff057807 */ /* 0x000fc60004000000 */
[----:B------:R-:W-:-:S05]  /*0420*/  IMAD.X R3, RZ, RZ, c[0x0][0x174], P1 ;  /* 0x00005d00ff037624 */ /* 0x000fca00008e06ff */
[----:B------:R-:W-:Y:S01]  /*0430*/  STG.E.U8 [R2.64], R5 ;  /* 0x0000000502007986 */ /* 0x000fe2000c101104 */
[----:B------:R-:W-:Y:S05]  /*0440*/  EXIT ;  /* 0x000000000000794d */ /* 0x000fea0003800000 */
.L_x_24181:
        /* <DEDUP_REMOVED lines=11> */
.L_x_42042:


//--------------------- .text._ZN2at6native29vectorized_elementwise_kernelILi2ENS0_13AUnaryFunctorIiibZZZNS0_22logical_or_kernel_cudaERNS_14TensorIteratorEENKUlvE0_clEvENKUlvE1_clEvEUliiE_EESt5arrayIPcLm2EEEEviT0_T1_ --------------------------
	.section	.text._ZN2at6native29vectorized_elementwise_kernelILi2ENS0_13AUnaryFunctorIiibZZZNS0_22logical_or_kernel_cudaERNS_14TensorIteratorEENKUlvE0_clEvENKUlvE1_clEvEUliiE_EESt5arrayIPcLm2EEEEviT0_T1_,"ax",@progbits
	.sectioninfo	@"SHI_REGISTERS=28"
	.align	128
        .global         _ZN2at6native29vectorized_elementwise_kernelILi2ENS0_13AUnaryFunctorIiibZZZNS0_22logical_or_kernel_cudaERNS_14TensorIteratorEENKUlvE0_clEvENKUlvE1_clEvEUliiE_EESt5arrayIPcLm2EEEEviT0_T1_
        .type           _ZN2at6native29vectorized_elementwise_kernelILi2ENS0_13AUnaryFunctorIiibZZZNS0_22logical_or_kernel_cudaERNS_14TensorIteratorEENKUlvE0_clEvENKUlvE1_clEvEUliiE_EESt5arrayIPcLm2EEEEviT0_T1_,@function
        .size           _ZN2at6native29vectorized_elementwise_kernelILi2ENS0_13AUnaryFunctorIiibZZZNS0_22logical_or_kernel_cudaERNS_14TensorIteratorEENKUlvE0_clEvENKUlvE1_clEvEUliiE_EESt5arrayIPcLm2EEEEviT0_T1_,(.L_x_42043 - _ZN2at6native29vectorized_elementwise_kernelILi2ENS0_13AUnaryFunctorIiibZZZNS0_22logical_or_kernel_cudaERNS_14TensorIteratorEENKUlvE0_clEvENKUlvE1_clEvEUliiE_EESt5arrayIPcLm2EEEEviT0_T1_)
        .other          _ZN2at6native29vectorized_elementwise_kernelILi2ENS0_13AUnaryFunctorIiibZZZNS0_22logical_or_kernel_cudaERNS_14TensorIteratorEENKUlvE0_clEvENKUlvE1_clEvEUliiE_EESt5arrayIPcLm2EEEEviT0_T1_,@"STO_CUDA_ENTRY STV_DEFAULT"
_ZN2at6native29vectorized_elementwise_kernelILi2ENS0_13AUnaryFunctorIiibZZZNS0_22logical_or_kernel_cudaERNS_14TensorIteratorEENKUlvE0_clEvENKUlvE1_clEvEUliiE_EESt5arrayIPcLm2EEEEviT0_T1_:
.text._ZN2at6native29vectorized_elementwise_kernelILi2ENS0_13AUnaryFunctorIiibZZZNS0_22logical_or_kernel_cudaERNS_14TensorIteratorEENKUlvE0_clEvENKUlvE1_clEvEUliiE_EESt5arrayIPcLm2EEEEviT0_T1_:
        /* <DEDUP_REMOVED lines=16> */
[----:B------:R-:W-:-:S04]  /*0100*/  IMAD.X R3, RZ, RZ, c[0x0][0x174], P0 ;  /* 0x00005d00ff037624 */ /* 0x000fc800000e06ff */
[----:B------:R-:W-:Y:S01]  /*0110*/  IMAD.WIDE R2, R13, 0x2, R2 ;  /* 0x000000020d027825 */ /* 0x000fe200078e0202 */
[----:B--2---:R-:W-:Y:S02]  /*0120*/  LOP3.LUT P6, RZ, R14, c[0x0][0x168], RZ, 0xfc, !PT ;  /* 0x00005a000eff7a12 */ /* 0x004fe400078cfcff */
[----:B------:R-:W-:Y:S02]  /*0130*/  LOP3.LUT P5, RZ, R15, c[0x0][0x168], RZ, 0xfc, !PT ;  /* 0x00005a000fff7a12 */ /* 0x000fe400078afcff */
[----:B------:R-:W-:Y:S02]  /*0140*/  SEL R0, RZ, 0x1, !P6 ;  /* 0x00000001ff007807 */ /* 0x000fe40007000000 */
[----:B---3--:R-:W-:Y:S02]  /*0150*/  LOP3.LUT P4, RZ, R6, c[0x0][0x168], RZ, 0xfc, !PT ;  /* 0x00005a0006ff7a12 */ /* 0x008fe4000788fcff */
[----:B------:R-:W-:Y:S02]  /*0160*/  LOP3.LUT P3, RZ, R7, c[0x0][0x168], RZ, 0xfc, !PT ;  /* 0x00005a0007ff7a12 */ /* 0x000fe4000786fcff */
[----:B----4-:R-:W-:-:S02]  /*0170*/  LOP3.LUT P2, RZ, R8, c[0x0][0x168], RZ, 0xfc, !PT ;  /* 0x00005a0008ff7a12 */ /* 0x010fc4000784fcff */
[----:B------:R-:W-:Y:S02]  /*0180*/  LOP3.LUT P1, RZ, R9, c[0x0][0x168], RZ, 0xfc, !PT ;  /* 0x00005a0009ff7a12 */ /* 0x000fe4000782fcff */
[----:B-----5:R-:W-:Y:S02]  /*0190*/  LOP3.LUT P0, RZ, R10, c[0x0][0x168], RZ, 0xfc, !PT ;  /* 0x00005a000aff7a12 */ /* 0x020fe4000780fcff */
[----:B------:R-:W-:Y:S02]  /*01a0*/  LOP3.LUT P6, RZ, R11, c[0x0][0x168], RZ, 0xfc, !PT ;  /* 0x00005a000bff7a12 */ /* 0x000fe400078cfcff */
        /* <DEDUP_REMOVED lines=16> */
.L_x_24182:
        /* <DEDUP_REMOVED lines=32> */
[----:B-1----:R-:W-:Y:S02]  /*04b0*/  @!P2 IMAD.MOV.U32 R11, RZ, RZ, 0x4 ;  /* 0x00000004ff0ba424 */ /* 0x002fe400078e00ff */
[----:B------:R-:W-:Y:S02]  /*04c0*/  @!P5 IMAD.MOV.U32 R3, RZ, RZ, 0x4 ;  /* 0x00000004ff03d424 */ /* 0x000fe400078e00ff */
[----:B0-----:R-:W-:Y:S01]  /*04d0*/  @!P4 IMAD.WIDE.U32 R4, R7, R24, c[0x0][0x178] ;  /* 0x00005e000704c625 */ /* 0x001fe200078e0018 */
[----:B------:R-:W-:-:S03]  /*04e0*/  CS2R R18, SRZ ;  /* 0x0000000000127805 */ /* 0x000fc6000001ff00 */
[----:B------:R-:W-:Y:S02]  /*04f0*/  @!P1 IMAD.IADD R23, R12, 0x1, R20 ;  /* 0x000000010c179824 */ /* 0x000fe400078e0214 */
[----:B------:R-:W-:Y:S01]  /*0500*/  @!P1 IMAD.MOV.U32 R10, RZ, RZ, 0x4 ;  /* 0x00000004ff0a9424 */ /* 0x000fe200078e00ff */
[----:B------:R-:W-:Y:S01]  /*0510*/  CS2R R16, SRZ ;  /* 0x0000000000107805 */ /* 0x000fe2000001ff00 */
[----:B------:R-:W-:Y:S01]  /*0520*/  @!P3 IMAD.WIDE.U32 R6, R6, R9, c[0x0][0x178] ;  /* 0x00005e000606b625 */ /* 0x000fe200078e0009 */
[----:B------:R0:W4:Y:S03]  /*0530*/  @!P4 LDG.E R18, [R4.64] ;  /* 0x000000040412c981 */ /* 0x000126000c1e1900 */
[----:B------:R-:W-:Y:S01]  /*0540*/  IMAD.MOV.U32 R14, RZ, RZ, RZ ;  /* 0x000000ffff0e7224 */ /* 0x000fe200078e00ff */
[----:B------:R1:W4:Y:S01]  /*0550*/  @!P3 LDG.E R17, [R6.64] ;  /* 0x000000040611b981 */ /* 0x000322000c1e1900 */
[----:B------:R-:W-:-:S04]  /*0560*/  @!P2 IMAD.WIDE.U32 R8, R8, R11, c[0x0][0x178] ;  /* 0x00005e000808a625 */ /* 0x000fc800078e000b */
[----:B------:R-:W-:Y:S01]  /*0570*/  @!P5 IMAD.WIDE.U32 R2, R2, R3, c[0x0][0x178] ;  /* 0x00005e000202d625 */ /* 0x000fe200078e0003 */
[----:B------:R-:W4:Y:S03]  /*0580*/  @!P2 LDG.E R16, [R8.64] ;  /* 0x000000040810a981 */ /* 0x000f26000c1e1900 */
[----:B------:R-:W-:Y:S01]  /*0590*/  @!P1 IMAD.WIDE.U32 R10, R23, R10, c[0x0][0x178] ;  /* 0x00005e00170a9625 */ /* 0x000fe200078e000a */
[----:B------:R0:W4:Y:S04]  /*05a0*/  @!P5 LDG.E R19, [R2.64] ;  /* 0x000000040213d981 */ /* 0x000128000c1e1900 */
[----:B------:R-:W4:Y:S01]  /*05b0*/  @!P1 LDG.E R14, [R10.64] ;  /* 0x000000040a0e9981 */ /* 0x000f22000c1e1900 */
[----:B------:R-:W-:-:S04]  /*05c0*/  @!P1 IADD3 R20, R20, 0x80, RZ ;  /* 0x0000008014149810 */ /* 0x000fc80007ffe0ff */
[----:B------:R-:W-:Y:S01]  /*05d0*/  ISETP.GE.AND P6, PT, R20, R13, PT ;  /* 0x0000000d1400720c */ /* 0x000fe20003fc6270 */
[----:B------:R-:W-:-:S05]  /*05e0*/  @!P0 IMAD.IADD R23, R12, 0x1, R15 ;  /* 0x000000010c178824 */ /* 0x000fca00078e020f */
[----:B0-----:R-:W-:-:S07]  /*05f0*/  @!P0 IADD3 R2, P2, R23, c[0x0][0x170], RZ ;  /* 0x00005c0017028a10 */ /* 0x001fce0007f5e0ff */
[----:B------:R-:W-:Y:S02]  /*0600*/  @!P6 IMAD.IADD R24, R12, 0x1, R20 ;  /* 0x000000010c18e824 */ /* 0x000fe400078e0214 */
[----:B------:R-:W-:Y:S02]  /*0610*/  @!P6 IMAD.MOV.U32 R25, RZ, RZ, 0x4 ;  /* 0x00000004ff19e424 */ /* 0x000fe400078e00ff */
[----:B------:R-:W-:Y:S02]  /*0620*/  IMAD.MOV.U32 R20, RZ, RZ, RZ ;  /* 0x000000ffff147224 */ /* 0x000fe400078e00ff */
[----:B------:R-:W-:-:S04]  /*0630*/  @!P6 IMAD.WIDE.U32 R24, R24, R25, c[0x0][0x178] ;  /* 0x00005e001818e625 */ /* 0x000fc800078e0019 */
[----:B------:R-:W-:Y:S01]  /*0640*/  @!P0 IMAD.X R3, RZ, RZ, c[0x0][0x174], P2 ;  /* 0x00005d00ff038624 */ /* 0x000fe200010e06ff */
[----:B------:R0:W5:Y:S01]  /*0650*/  @!P6 LDG.E R20, [R24.64] ;  /* 0x000000041814e981 */ /* 0x000162000c1e1900 */
[----:B------:R-:W-:Y:S01]  /*0660*/  @!P0 IMAD.MOV.U32 R15, RZ, RZ, R21 ;  /* 0x000000ffff0f8224 */ /* 0x000fe200078e0015 */
[----:B------:R-:W-:Y:S01]  /*0670*/  BSSY B0, `(.L_x_24183) ;  /* 0x000003c000007945 */ /* 0x000fe20003800000 */
[----:B------:R-:W-:Y:S01]  /*0680*/  BSSY B1, `(.L_x_24184) ;  /* 0x0000034000017945 */ /* 0x000fe20003800000 */
[----:B--2---:R-:W-:-:S04]  /*0690*/  @!P0 LOP3.LUT P1, RZ, R22, c[0x0][0x168], RZ, 0xfc, !PT ;  /* 0x00005a0016ff8a12 */ /* 0x004fc8000782fcff */
[----:B------:R-:W-:-:S05]  /*06a0*/  @!P0 SEL R5, RZ, 0x1, !P1 ;  /* 0x00000001ff058807 */ /* 0x000fca0004800000 */
[----:B------:R2:W-:Y:S01]  /*06b0*/  @!P0 STG.E.U8 [R2.64], R5 ;  /* 0x0000000502008986 */ /* 0x0005e2000c101104 */
[----:B---3--:R-:W-:-:S04]  /*06c0*/  LOP3.LUT P0, RZ, R0, c[0x0][0x168], RZ, 0xfc, !PT ;  /* 0x00005a0000ff7a12 */ /* 0x008fc8000780fcff */
[----:B-1----:R-:W-:Y:S02]  /*06d0*/  SEL R7, RZ, 0x1, !P0 ;  /* 0x00000001ff077807 */ /* 0x002fe40004000000 */
[----:B------:R-:W-:Y:S02]  /*06e0*/  ISETP.GE.AND P0, PT, R15, R13, PT ;  /* 0x0000000d0f00720c */ /* 0x000fe40003f06270 */
[----:B----4-:R-:W-:Y:S02]  /*06f0*/  LOP3.LUT P2, RZ, R18, c[0x0][0x168], RZ, 0xfc, !PT ;  /* 0x00005a0012ff7a12 */ /* 0x010fe4000784fcff */
[----:B------:R-:W-:Y:S02]  /*0700*/  LOP3.LUT P3, RZ, R17, c[0x0][0x168], RZ, 0xfc, !PT ;  /* 0x00005a0011ff7a12 */ /* 0x000fe4000786fcff */
[----:B--2---:R-:W-:Y:S02]  /*0710*/  SEL R5, RZ, 0x1, !P2 ;  /* 0x00000001ff057807 */ /* 0x004fe40005000000 */
[----:B------:R-:W-:-:S02]  /*0720*/  LOP3.LUT P4, RZ, R16, c[0x0][0x168], RZ, 0xfc, !PT ;  /* 0x00005a0010ff7a12 */ /* 0x000fc4000788fcff */
[----:B------:R-:W-:Y:S02]  /*0730*/  LOP3.LUT P1, RZ, R19, c[0x0][0x168], RZ, 0xfc, !PT ;  /* 0x00005a0013ff7a12 */ /* 0x000fe4000782fcff */
[----:B------:R-:W-:Y:S02]  /*0740*/  LOP3.LUT P5, RZ, R14, c[0x0][0x168], RZ, 0xfc, !PT ;  /* 0x00005a000eff7a12 */ /* 0x000fe400078afcff */
[----:B------:R-:W-:Y:S02]  /*0750*/  SEL R9, RZ, 0x1, !P1 ;  /* 0x00000001ff097807 */ /* 0x000fe40004800000 */
        /* <DEDUP_REMOVED lines=16> */
.L_x_24185:
[----:B0-----:R-:W-:-:S13]  /*0860*/  ISETP.GE.AND P0, PT, R15, R13, PT ;  /* 0x0000000d0f00720c */ /* 0x001fda0003f06270 */
[----:B------:R-:W-:Y:S05]  /*0870*/  @P0 BRA `(.L_x_24187) ;  /* 0x000000c000000947 */ /* 0x000fea0003800000 */
[----:B------:R-:W-:Y:S01]  /*0880*/  IMAD.IADD R2, R12, 0x1, R15 ;  /* 0x000000010c027824 */ /* 0x000fe200078e020f */
[----:B------:R-:W-:-:S04]  /*0890*/  IADD3 R15, R15, 0x80, RZ ;  /* 0x000000800f0f7810 */ /* 0x000fc80007ffe0ff */
[----:B------:R-:W-:-:S05]  /*08a0*/  IADD3 R2, P0, R2, c[0x0][0x170], RZ ;  /* 0x00005c0002027a10 */ /* 0x000fca0007f1e0ff */
[----:B------:R-:W-:-:S05]  /*08b0*/  IMAD.X R3, RZ, RZ, c[0x0][0x174], P0 ;  /* 0x00005d00ff037624 */ /* 0x000fca00000e06ff */
[----:B------:R0:W-:Y:S03]  /*08c0*/  STG.E.U8 [R2.64], R5 ;  /* 0x0000000502007986 */ /* 0x0001e6000c101104 */
.L_x_24186:
[----:B------:R-:W-:-:S13]  /*08d0*/  ISETP.GE.AND P0, PT, R15, R13, PT ;  /* 0x0000000d0f00720c */ /* 0x000fda0003f06270 */
[----:B------:R-:W-:Y:S05]  /*08e0*/  @P0 BRA `(.L_x_24188) ;  /* 0x000000d000000947 */ /* 0x000fea0003800000 */
[----:B0-----:R-:W-:Y:S01]  /*08f0*/  IMAD.IADD R2, R12, 0x1, R15 ;  /* 0x000000010c027824 */ /* 0x001fe200078e020f */
[----:B------:R-:W-:-:S04]  /*0900*/  IADD3 R15, R15, 0x80, RZ ;  /* 0x000000800f0f7810 */ /* 0x000fc80007ffe0ff */
[----:B------:R-:W-:-:S05]  /*0910*/  IADD3 R2, P0, R2, c[0x0][0x170], RZ ;  /* 0x00005c0002027a10 */ /* 0x000fca0007f1e0ff */
[----:B------:R-:W-:-:S05]  /*0920*/  IMAD.X R3, RZ, RZ, c[0x0][0x174], P0 ;  /* 0x00005d00ff037624 */ /* 0x000fca00000e06ff */
[----:B------:R0:W-:Y:S03]  /*0930*/  STG.E.U8 [R2.64], R11 ;  /* 0x0000000b02007986 */ /* 0x0001e6000c101104 */
.L_x_24187:
        /* <DEDUP_REMOVED lines=8> */
.L_x_24188:
[----:B------:R-:W-:Y:S05]  /*09c0*/  BSYNC B1 ;  /* 0x0000000000017941 */ /* 0x000fea0003800000 */
.L_x_24184:
[----:B------:R-:W-:-:S13]  /*09d0*/  ISETP.GE.AND P0, PT, R15, R13, PT ;  /* 0x0000000d0f00720c */ /* 0x000fda0003f06270 */
[----:B0-----:R-:W-:Y:S01]  /*09e0*/  @!P0 IMAD.IADD R2, R12, 0x1, R15 ;  /* 0x000000010c028824 */ /* 0x001fe200078e020f */
[----:B------:R-:W-:-:S04]  /*09f0*/  @!P0 IADD3 R15, R15, 0x80, RZ ;  /* 0x000000800f0f8810 */ /* 0x000fc80007ffe0ff */
[----:B------:R-:W-:-:S05]  /*0a00*/  @!P0 IADD3 R2, P1, R2, c[0x0][0x170], RZ ;  /* 0x00005c0002028a10 */ /* 0x000fca0007f3e0ff */
[----:B------:R-:W-:-:S05]  /*0a10*/  @!P0 IMAD.X R3, RZ, RZ, c[0x0][0x174], P1 ;  /* 0x00005d00ff038624 */ /* 0x000fca00008e06ff */
[----:B------:R0:W-:Y:S03]  /*0a20*/  @!P0 STG.E.U8 [R2.64], R19 ;  /* 0x0000001302008986 */ /* 0x0001e6000c101104 */
.L_x_24189:
[----:B------:R-:W-:Y:S05]  /*0a30*/  BSYNC B0 ;  /* 0x0000000000007941 */ /* 0x000fea0003800000 */
.L_x_24183:
[----:B------:R-:W-:Y:S01]  /*0a40*/  WARPSYNC 0xffffffff ;  /* 0xffffffff00007948 */ /* 0x000fe20003800000 */
[----:B------:R-:W-:-:S13]  /*0a50*/  ISETP.GE.AND P0, PT, R15, R13, PT ;  /* 0x0000000d0f00720c */ /* 0x000fda0003f06270 */
[----:B------:R-:W-:Y:S05]  /*0a60*/  @P0 EXIT ;  /* 0x000000000000094d */ /* 0x000fea0003800000 */
[----:B0-----:R-:W-:Y:S01]  /*0a70*/  IMAD.IADD R2, R12, 0x1, R15 ;  /* 0x000000010c027824 */ /* 0x001fe200078e020f */
[----:B-----5:R-:W-:-:S04]  /*0a80*/  LOP3.LUT P0, RZ, R20, c[0x0][0x168], RZ, 0xfc, !PT ;  /* 0x00005a0014ff7a12 */ /* 0x020fc8000780fcff */
[----:B------:R-:W-:Y:S02]  /*0a90*/  IADD3 R2, P1, R2, c[0x0][0x170], RZ ;  /* 0x00005c0002027a10 */ /* 0x000fe40007f3e0ff */
[----:B------:R-:W-:-:S03]  /*0aa0*/  SEL R5, RZ, 0x1, !P0 ;  /* 0x00000001ff057807 */ /* 0x000fc60004000000 */
[----:B------:R-:W-:-:S05]  /*0ab0*/  IMAD.X R3, RZ, RZ, c[0x0][0x174], P1 ;  /* 0x00005d00ff037624 */ /* 0x000fca00008e06ff */
[----:B------:R-:W-:Y:S01]  /*0ac0*/  STG.E.U8 [R2.64], R5 ;  /* 0x0000000502007986 */ /* 0x000fe2000c101104 */
[----:B------:R-:W-:Y:S05]  /*0ad0*/  EXIT ;  /* 0x000000000000794d */ /* 0x000fea0003800000 */
.L_x_24190:
        /* <DEDUP_REMOVED lines=10> */
.L_x_42043:


//--------------------- .text._ZN2at6native29vectorized_elementwise_kernelILi4ENS0_13AUnaryFunctorIiibZZZNS0_22logical_or_kernel_cudaERNS_14TensorIteratorEENKUlvE0_clEvENKUlvE1_clEvEUliiE_EESt5arrayIPcLm2EEEEviT0_T1_ --------------------------
	.section	.text._ZN2at6native29vectorized_elementwise_kernelILi4ENS0_13AUnaryFunctorIiibZZZNS0_22logical_or_kernel_cudaERNS_14TensorIteratorEENKUlvE0_clEvENKUlvE1_clEvEUliiE_EESt5arrayIPcLm2EEEEviT0_T1_,"ax",@progbits
	.sectioninfo	@"SHI_REGISTERS=28"
	.align	128
        .global         _ZN2at6native29vectorized_elementwise_kernelILi4ENS0_13AUnaryFunctorIiibZZZNS0_22logical_or_kernel_cudaERNS_14TensorIteratorEENKUlvE0_clEvENKUlvE1_clEvEUliiE_EESt5arrayIPcLm2EEEEviT0_T1_
        .type           _ZN2at6native29vectorized_elementwise_kernelILi4ENS0_13AUnaryFunctorIiibZZZNS0_22logical_or_kernel_cudaERNS_14TensorIteratorEENKUlvE0_clEvENKUlvE1_clEvEUliiE_EESt5arrayIPcLm2EEEEviT0_T1_,@function
        .size           _ZN2at6native29vectorized_elementwise_kernelILi4ENS0_13AUnaryFunctorIiibZZZNS0_22logical_or_kernel_cudaERNS_14TensorIteratorEENKUlvE0_clEvENKUlvE1_clEvEUliiE_EESt5arrayIPcLm2EEEEviT0_T1_,(.L_x_42044 - _ZN2at6native29vectorized_elementwise_kernelILi4ENS0_13AUnaryFunctorIiibZZZNS0_22logical_or_kernel_cudaERNS_14TensorIteratorEENKUlvE0_clEvENKUlvE1_clEvEUliiE_EESt5arrayIPcLm2EEEEviT0_T1_)
        .other          _ZN2at6native29vectorized_elementwise_kernelILi4ENS0_13AUnaryFunctorIiibZZZNS0_22logical_or_kernel_cudaERNS_14TensorIteratorEENKUlvE0_clEvENKUlvE1_clEvEUliiE_EESt5arrayIPcLm2EEEEviT0_T1_,@"STO_CUDA_ENTRY STV_DEFAULT"
_ZN2at6native29vectorized_elementwise_kernelILi4ENS0_13AUnaryFunctorIiibZZZNS0_22logical_or_kernel_cudaERNS_14TensorIteratorEENKUlvE0_clEvENKUlvE1_clEvEUliiE_EESt5arrayIPcLm2EEEEviT0_T1_:
.text._ZN2at6native29vectorized_elementwise_kernelILi4ENS0_13AUnaryFunctorIiibZZZNS0_22logical_or_kernel_cudaERNS_14TensorIteratorEENKUlvE0_clEvENKUlvE1_clEvEUliiE_EESt5arrayIPcLm2EEEEviT0_T1_:
        /* <DEDUP_REMOVED lines=13> */
[----:B--2---:R-:W-:Y:S02]  /*00d0*/  LOP3.LUT P1, RZ, R8, c[0x0][0x168], RZ, 0xfc, !PT ;  /* 0x00005a0008ff7a12 */ /* 0x004fe4000782fcff */
[----:B------:R-:W-:Y:S02]  /*00e0*/  LOP3.LUT P2, RZ, R9, c[0x0][0x168], RZ, 0xfc, !PT ;  /* 0x00005a0009ff7a12 */ /* 0x000fe4000784fcff */
[----:B---3--:R-:W-:Y:S02]  /*00f0*/  LOP3.LUT P3, RZ, R4, c[0x0][0x168], RZ, 0xfc, !PT ;  /* 0x00005a0004ff7a12 */ /* 0x008fe4000786fcff */
[----:B------:R-:W-:-:S02]  /*0100*/  LOP3.LUT P4, RZ, R5, c[0x0][0x168], RZ, 0xfc, !PT ;  /* 0x00005a0005ff7a12 */ /* 0x000fc4000788fcff */
[----:B------:R-:W-:Y:S02]  /*0110*/  SEL R4, RZ, 0x1, !P1 ;  /* 0x00000001ff047807 */ /* 0x000fe40004800000 */
[----:B------:R-:W-:Y:S02]  /*0120*/  SEL R5, RZ, 0x1, !P2 ;  /* 0x00000001ff057807 */ /* 0x000fe40005000000 */
[----:B------:R-:W-:Y:S02]  /*0130*/  LOP3.LUT P0, RZ, R10, c[0x0][0x168], RZ, 0xfc, !PT ;  /* 0x00005a000aff7a12 */ /* 0x000fe4000780fcff */
[----:B------:R-:W-:Y:S02]  /*0140*/  SEL R8, RZ, 0x1, !P3 ;  /* 0x00000001ff087807 */ /* 0x000fe40005800000 */
[----:B------:R-:W-:Y:S02]  /*0150*/  SEL R9, RZ, 0x1, !P4 ;  /* 0x00000001ff097807 */ /* 0x000fe40006000000 */
[----:B------:R-:W-:-:S02]  /*0160*/  LOP3.LUT P2, RZ, R6, c[0x0][0x168], RZ, 0xfc, !PT ;  /* 0x00005a0006ff7a12 */ /* 0x000fc4000784fcff */
[----:B------:R-:W-:Y:S02]  /*0170*/  PRMT R5, R5, 0x7604, R4 ;  /* 0x0000760405057816 */ /* 0x000fe40000000004 */
[----:B------:R-:W-:Y:S02]  /*0180*/  IADD3 R2, P3, R0, c[0x0][0x170], RZ ;  /* 0x00005c0000027a10 */ /* 0x000fe40007f7e0ff */
[----:B------:R-:W-:Y:S02]  /*0190*/  PRMT R9, R9, 0x7604, R8 ;  /* 0x0000760409097816 */ /* 0x000fe40000000008 */
[----:B------:R-:W-:Y:S01]  /*01a0*/  SEL R0, RZ, 0x1, !P0 ;  /* 0x00000001ff007807 */ /* 0x000fe20004000000 */
[----:B------:R-:W-:Y:S01]  /*01b0*/  IMAD.X R3, RZ, RZ, c[0x0][0x174], P3 ;  /* 0x00005d00ff037624 */ /* 0x000fe200018e06ff */
[----:B------:R-:W-:Y:S02]  /*01c0*/  SEL R4, RZ, 0x1, !P2 ;  /* 0x00000001ff047807 */ /* 0x000fe40005000000 */
[----:B------:R-:W-:Y:S01]  /*01d0*/  LOP3.LUT P1, RZ, R11, c[0x0][0x168], RZ, 0xfc, !PT ;  /* 0x00005a000bff7a12 */ /* 0x000fe2000782fcff */
[----:B------:R-:W-:Y:S01]  /*01e0*/  IMAD.WIDE R2, R13, 0x4, R2 ;  /* 0x000000040d027825 */ /* 0x000fe200078e0202 */
[----:B------:R-:W-:-:S02]  /*01f0*/  LOP3.LUT P0, RZ, R7, c[0x0][0x168], RZ, 0xfc, !PT ;  /* 0x00005a0007ff7a12 */ /* 0x000fc4000780fcff */
[----:B------:R-:W-:Y:S02]  /*0200*/  PRMT R5, R0, 0x7054, R5 ;  /* 0x0000705400057816 */ /* 0x000fe40000000005 */
        /* <DEDUP_REMOVED lines=8> */
.L_x_24191:
        /* <DEDUP_REMOVED lines=91> */
.L_x_24194:
[----:B0-----:R-:W-:-:S13]  /*0840*/  ISETP.GE.AND P0, PT, R15, R13, PT ;  /* 0x0000000d0f00720c */ /* 0x001fda0003f06270 */
[----:B------:R-:W-:Y:S05]  /*0850*/  @P0 BRA `(.L_x_24196) ;  /* 0x000000c000000947 */ /* 0x000fea0003800000 */
[----:B------:R-:W-:Y:S01]  /*0860*/  IMAD.IADD R2, R0, 0x1, R15 ;  /* 0x0000000100027824 */ /* 0x000fe200078e020f */
[----:B------:R-:W-:-:S04]  /*0870*/  IADD3 R15, R15, 0x80, RZ ;  /* 0x000000800f0f7810 */ /* 0x000fc80007ffe0ff */
[----:B------:R-:W-:-:S05]  /*0880*/  IADD3 R2, P0, R2, c[0x0][0x170], RZ ;  /* 0x00005c0002027a10 */ /* 0x000fca0007f1e0ff */
[----:B------:R-:W-:-:S05]  /*0890*/  IMAD.X R3, RZ, RZ, c[0x0][0x174], P0 ;  /* 0x00005d00ff037624 */ /* 0x000fca00000e06ff */
[----:B------:R0:W-:Y:S03]  /*08a0*/  STG.E.U8 [R2.64], R5 ;  /* 0x0000000502007986 */ /* 0x0001e6000c101104 */
.L_x_24195:
[----:B------:R-:W-:-:S13]  /*08b0*/  ISETP.GE.AND P0, PT, R15, R13, PT ;  /* 0x0000000d0f00720c */ /* 0x000fda0003f06270 */
[----:B------:R-:W-:Y:S05]  /*08c0*/  @P0 BRA `(.L_x_24197) ;  /* 0x000000d000000947 */ /* 0x000fea0003800000 */
[----:B0-----:R-:W-:Y:S01]  /*08d0*/  IMAD.IADD R2, R0, 0x1, R15 ;  /* 0x0000000100027824 */ /* 0x001fe200078e020f */
[----:B------:R-:W-:-:S04]  /*08e0*/  IADD3 R15, R15, 0x80, RZ ;  /* 0x000000800f0f7810 */ /* 0x000fc80007ffe0ff */
[----:B------:R-:W-:-:S05]  /*08f0*/  IADD3 R2, P0, R2, c[0x0][0x170], RZ ;  /* 0x00005c0002027a10 */ /* 0x000fca0007f1e0ff */
[----:B------:R-:W-:-:S05]  /*0900*/  IMAD.X R3, RZ, RZ, c[0x0][0x174], P0 ;  /* 0x00005d00ff037624 */ /* 0x000fca00000e06ff */
[----:B------:R0:W-:Y:S03]  /*0910*/  STG.E.U8 [R2.64], R11 ;  /* 0x0000000b02007986 */ /* 0x0001e6000c101104 */
.L_x_24196:
        /* <DEDUP_REMOVED lines=8> */
.L_x_24197:
[----:B------:R-:W-:Y:S05]  /*09a0*/  BSYNC B1 ;  /* 0x0000000000017941 */ /* 0x000fea0003800000 */
.L_x_24193:
[----:B------:R-:W-:-:S13]  /*09b0*/  ISETP.GE.AND P0, PT, R15, R13, PT ;  /* 0x0000000d0f00720c */ /* 0x000fda0003f06270 */
[----:B0-----:R-:W-:Y:S01]  /*09c0*/  @!P0 IMAD.IADD R2, R0, 0x1, R15 ;  /* 0x0000000100028824 */ /* 0x001fe200078e020f */
[----:B------:R-:W-:-:S04]  /*09d0*/  @!P0 IADD3 R15, R15, 0x80, RZ ;  /* 0x000000800f0f8810 */ /* 0x000fc80007ffe0ff */
[----:B------:R-:W-:-:S05]  /*09e0*/  @!P0 IADD3 R2, P1, R2, c[0x0][0x170], RZ ;  /* 0x00005c0002028a10 */ /* 0x000fca0007f3e0ff */
[----:B------:R-:W-:-:S05]  /*09f0*/  @!P0 IMAD.X R3, RZ, RZ, c[0x0][0x174], P1 ;  /* 0x00005d00ff038624 */ /* 0x000fca00008e06ff */
[----:B------:R0:W-:Y:S03]  /*0a00*/  @!P0 STG.E.U8 [R2.64], R19 ;  /* 0x0000001302008986 */ /* 0x0001e6000c101104 */
.L_x_24198:
[----:B------:R-:W-:Y:S05]  /*0a10*/  BSYNC B0 ;  /* 0x0000000000007941 */ /* 0x000fea0003800000 */
.L_x_24192:
[----:B------:R-:W-:Y:S01]  /*0a20*/  WARPSYNC 0xffffffff ;  /* 0xffffffff00007948 */ /* 0x000fe20003800000 */
[----:B------:R-:W-:-:S13]  /*0a30*/  ISETP.GE.AND P0, PT, R15, R13, PT ;  /* 0x0000000d0f00720c */ /* 0x000fda0003f06270 */
[----:B------:R-:W-:Y:S05]  /*0a40*/  @P0 EXIT ;  /* 0x000000000000094d */ /* 0x000fea0003800000 */
[----:B------:R-:W-:Y:S01]  /*0a50*/  IMAD.IADD R0, R0, 0x1, R15 ;  /* 0x0000000100007824 */ /* 0x000fe200078e020f */
[----:B-----5:R-:W-:-:S04]  /*0a60*/  LOP3.LUT P0, RZ, R20, c[0x0][0x168], RZ, 0xfc, !PT ;  /* 0x00005a0014ff7a12 */ /* 0x020fc8000780fcff */
[----:B0-----:R-:W-:Y:S02]  /*0a70*/  IADD3 R2, P1, R0, c[0x0][0x170], RZ ;  /* 0x00005c0000027a10 */ /* 0x001fe40007f3e0ff */
[----:B------:R-:W-:-:S03]  /*0a80*/  SEL R5, RZ, 0x1, !P0 ;  /* 0x00000001ff057807 */ /* 0x000fc60004000000 */
[----:B------:R-:W-:-:S05]  /*0a90*/  IMAD.X R3, RZ, RZ, c[0x0][0x174], P1 ;  /* 0x00005d00ff037624 */ /* 0x000fca00008e06ff */
[----:B------:R-:W-:Y:S01]  /*0aa0*/  STG.E.U8 [R2.64], R5 ;  /* 0x0000000502007986 */ /* 0x000fe2000c101104 */
[----:B------:R-:W-:Y:S05]  /*0ab0*/  EXIT ;  /* 0x000000000000794d */ /* 0x000fea0003800000 */
.L_x_24199:
        /* <DEDUP_REMOVED lines=12> */
.L_x_42044:


//--------------------- .text._ZN2at6native29vectorized_elementwise_kernelILi8ENS0_13AUnaryFunctorIiibZZZNS0_22logical_or_kernel_cudaERNS_14TensorIteratorEENKUlvE0_clEvENKUlvE1_clEvEUliiE_EESt5arrayIPcLm2EEEEviT0_T1_ --------------------------
	.section	.text._ZN2at6native29vectorized_elementwise_kernelILi8ENS0_13AUnaryFunctorIiibZZZNS0_22logical_or_kernel_cudaERNS_14TensorIteratorEENKUlvE0_clEvENKUlvE1_clEvEUliiE_EESt5arrayIPcLm2EEEEviT0_T1_,"ax",@progbits
	.sectioninfo	@"SHI_REGISTERS=4"
	.align	128
        .global         _ZN2at6native29vectorized_elementwise_kernelILi8ENS0_13AUnaryFunctorIiibZZZNS0_22logical_or_kernel_cudaERNS_14TensorIteratorEENKUlvE0_clEvENKUlvE1_clEvEUliiE_EESt5arrayIPcLm2EEEEviT0_T1_
        .type           _ZN2at6native29vectorized_elementwise_kernelILi8ENS0_13AUnaryFunctorIiibZZZNS0_22logical_or_kernel_cudaERNS_14TensorIteratorEENKUlvE0_clEvENKUlvE1_clEvEUliiE_EESt5arrayIPcLm2EEEEviT0_T1_,@function
        .size           _ZN2at6native29vectorized_elementwise_kernelILi8ENS0_13AUnaryFunctorIiibZZZNS0_22logical_or_kernel_cudaERNS_14TensorIteratorEENKUlvE0_clEvENKUlvE1_clEvEUliiE_EESt5arrayIPcLm2EEEEviT0_T1_,(.L_x_42045 - _ZN2at6native29vectorized_elementwise_kernelILi8ENS0_13AUnaryFunctorIiibZZZNS0_22logical_or_kernel_cudaERNS_14TensorIteratorEENKUlvE0_clEvENKUlvE1_clEvEUliiE_EESt5arrayIPcLm2EEEEviT0_T1_)
        .other          _ZN2at6native29vectorized_elementwise_kernelILi8ENS0_13AUnaryFunctorIiibZZZNS0_22logical_or_kernel_cudaERNS_14TensorIteratorEENKUlvE0_clEvENKUlvE1_clEvEUliiE_EESt5arrayIPcLm2EEEEviT0_T1_,@"STO_CUDA_ENTRY STV_DEFAULT"
_ZN2at6native29vectorized_elementwise_kernelILi8ENS0_13AUnaryFunctorIiibZZZNS0_22logical_or_kernel_cudaERNS_14TensorIteratorEENKUlvE0_clEvENKUlvE1_clEvEUliiE_EESt5arrayIPcLm2EEEEviT0_T1_:
.text._ZN2at6native29vectorized_elementwise_kernelILi8ENS0_13AUnaryFunctorIiibZZZNS0_22logical_or_kernel_cudaERNS_14TensorIteratorEENKUlvE0_clEvENKUlvE1_clEvEUliiE_EESt5arrayIPcLm2EEEEviT0_T1_:
[----:B------:R-:W-:Y:S02]  /*0000*/  MOV R1, c[0x0][0x28] ;  /* 0x00000a0000017a02 */ /* 0x000fe40000000f00 */
[----:B------:R-:W-:Y:S05]  /*0010*/  EXIT ;  /* 0x000000000000794d */ /* 0x000fea0003800000 */
.L_x_24200:
        /* <DEDUP_REMOVED lines=14> */
.L_x_42045:


//--------------------- .text._ZN2at6native18elementwise_kernelILi128ELi4EZNS0_15gpu_kernel_implINS0_13BinaryFunctorIiibZZZNS0_22logical_or_kernel_cudaERNS_14TensorIteratorEENKUlvE0_clEvENKUlvE1_clEvEUliiE_EEEEvRNS_18TensorIteratorBaseERKT_EUliE_EEviT1_ --------------------------
	.section	.text._ZN2at6native18elementwise_kernelILi128ELi4EZNS0_15gpu_kernel_implINS0_13BinaryFunctorIiibZZZNS0_22logical_or_kernel_cudaERNS_14TensorIteratorEENKUlvE0_clEvENKUlvE1_clEvEUliiE_EEEEvRNS_18TensorIteratorBaseERKT_EUliE_EEviT1_,"ax",@progbits
	.sectioninfo	@"SHI_REGISTERS=27"
	.align	128
        .global         _ZN2at6native18elementwise_kernelILi128ELi4EZNS0_15gpu_kernel_implINS0_13BinaryFunctorIiibZZZNS0_22logical_or_kernel_cudaERNS_14TensorIteratorEENKUlvE0_clEvENKUlvE1_clEvEUliiE_EEEEvRNS_18TensorIteratorBaseERKT_EUliE_EEviT1_
        .type           _ZN2at6native18elementwise_kernelILi128ELi4EZNS0_15gpu_kernel_implINS0_13BinaryFunctorIiibZZZNS0_22logical_or_kernel_cudaERNS_14TensorIteratorEENKUlvE0_clEvENKUlvE1_clEvEUliiE_EEEEvRNS_18TensorIteratorBaseERKT_EUliE_EEviT1_,@function
        .size           _ZN2at6native18elementwise_kernelILi128ELi4EZNS0_15gpu_kernel_implINS0_13BinaryFunctorIiibZZZNS0_22logical_or_kernel_cudaERNS_14TensorIteratorEENKUlvE0_clEvENKUlvE1_clEvEUliiE_EEEEvRNS_18TensorIteratorBaseERKT_EUliE_EEviT1_,(.L_x_42046 - _ZN2at6native18elementwise_kernelILi128ELi4EZNS0_15gpu_kernel_implINS0_13BinaryFunctorIiibZZZNS0_22logical_or_kernel_cudaERNS_14TensorIteratorEENKUlvE0_clEvENKUlvE1_clEvEUliiE_EEEEvRNS_18TensorIteratorBaseERKT_EUliE_EEviT1_)
        .other          _ZN2at6native18elementwise_kernelILi128ELi4EZNS0_15gpu_kernel_implINS0_13BinaryFunctorIiibZZZNS0_22logical_or_kernel_cudaERNS_14TensorIteratorEENKUlvE0_clEvENKUlvE1_clEvEUliiE_EEEEvRNS_18TensorIteratorBaseERKT_EUliE_EEviT1_,@"STO_CUDA_ENTRY STV_DEFAULT"
_ZN2at6native18elementwise_kernelILi128ELi4EZNS0_15gpu_kernel_implINS0_13BinaryFunctorIiibZZZNS0_22logical_or_kernel_cudaERNS_14TensorIteratorEENKUlvE0_clEvENKUlvE1_clEvEUliiE_EEEEvRNS_18TensorIteratorBaseERKT_EUliE_EEviT1_:
.text._ZN2at6native18elementwise_kernelILi128ELi4EZNS0_15gpu_kernel_implINS0_13BinaryFunctorIiibZZZNS0_22logical_or_kernel_cudaERNS_14TensorIteratorEENKUlvE0_clEvENKUlvE1_clEvEUliiE_EEEEvRNS_18TensorIteratorBaseERKT_EUliE_EEviT1_:
        /* <DEDUP_REMOVED lines=263> */
.L_x_24203:
        /* <DEDUP_REMOVED lines=18> */
.L_x_24207:
[----:B------:R0:W5:Y:S01]  /*1190*/  LDG.E.U8 R22, [R2.64] ;  /* 0x0000002402167981 */ /* 0x000162000c1e1100 */
[----:B------:R-:W-:Y:S05]  /*11a0*/  BRA `(.L_x_24209) ;  /* 0x00000d0000007947 */ /* 0x000fea0003800000 */
.L_x_24206:
        /* <DEDUP_REMOVED lines=8> */
.L_x_24211:
[----:B------:R0:W5:Y:S01]  /*1230*/  LDG.E R22, [R2.64] ;  /* 0x0000002402167981 */ /* 0x000162000c1e1900 */
[----:B------:R-:W-:Y:S05]  /*1240*/  BRA `(.L_x_24209) ;  /* 0x00000c6000007947 */ /* 0x000fea0003800000 */
.L_x_24210:
[----:B------:R0:W5:Y:S01]  /*1250*/  LDG.E.S16 R22, [R2.64] ;  /* 0x0000002402167981 */ /* 0x000162000c1e1700 */
[----:B------:R-:W-:Y:S05]  /*1260*/  BRA `(.L_x_24209) ;  /* 0x00000c4000007947 */ /* 0x000fea0003800000 */
.L_x_24205:
        /* <DEDUP_REMOVED lines=9> */
.L_x_24213:
[----:B------:R-:W2:Y:S02]  /*1300*/  LDG.E.U16 R2, [R2.64] ;  /* 0x0000002402027981 */ /* 0x000ea4000c1e1500 */
[----:B--2---:R-:W-:-:S06]  /*1310*/  HADD2.F32 R22, -RZ, R2.H0_H0 ;  /* 0x20000002ff167230 */ /* 0x004fcc0000004100 */
[----:B------:R-:W0:Y:S01]  /*1320*/  F2I.FTZ.TRUNC.NTZ R22, R22 ;  /* 0x0000001600167305 */ /* 0x000e22000021f100 */
[----:B------:R-:W-:Y:S05]  /*1330*/  BRA `(.L_x_24209) ;  /* 0x00000b7000007947 */ /* 0x000fea0003800000 */
.L_x_24212:
        /* <DEDUP_REMOVED lines=9> */
.L_x_24215:
[----:B------:R-:W2:Y:S02]  /*13d0*/  LDG.E.U16 R2, [R2.64] ;  /* 0x0000002402027981 */ /* 0x000ea4000c1e1500 */
[----:B--2---:R-:W-:-:S06]  /*13e0*/  HADD2.F32 R22, -RZ, R2.H0_H0 ;  /* 0x20000002ff167230 */ /* 0x004fcc0000004100 */
[----:B------:R-:W0:Y:S01]  /*13f0*/  F2I.FTZ.TRUNC.NTZ R22, R22 ;  /* 0x0000001600167305 */ /* 0x000e22000021f100 */
[----:B------:R-:W-:Y:S05]  /*1400*/  BRA `(.L_x_24209) ;  /* 0x00000aa000007947 */ /* 0x000fea0003800000 */
.L_x_24214:
[----:B------:R-:W2:Y:S02]  /*1410*/  LDG.E.64 R22, [R2.64] ;  /* 0x0000002402167981 */ /* 0x000ea4000c1e1b00 */
[----:B--2---:R0:W1:Y:S01]  /*1420*/  F2I.F64.TRUNC R22, R22 ;  /* 0x0000001600167311 */ /* 0x004062000030d100 */
[----:B------:R-:W-:Y:S05]  /*1430*/  BRA `(.L_x_24209) ;  /* 0x00000a7000007947 */ /* 0x000fea0003800000 */
.L_x_24204:
        /* <DEDUP_REMOVED lines=12> */
.L_x_24218:
[----:B------:R-:W2:Y:S02]  /*1500*/  LDG.E.64 R2, [R2.64] ;  /* 0x0000002402027981 */ /* 0x000ea4000c1e1b00 */
[----:B--2---:R0:W1:Y:S01]  /*1510*/  F2I.F64.TRUNC R22, R2 ;  /* 0x0000000200167311 */ /* 0x004062000030d100 */
[----:B------:R-:W-:Y:S05]  /*1520*/  BRA `(.L_x_24209) ;  /* 0x0000098000007947 */ /* 0x000fea0003800000 */
.L_x_24217:
        /* <DEDUP_REMOVED lines=27> */
.L_x_24220:
        /* <DEDUP_REMOVED lines=14> */
.L_x_24219:
[----:B------:R-:W2:Y:S02]  /*17c0*/  LDG.E.U16 R22, [R2.64] ;  /* 0x0000002402167981 */ /* 0x000ea4000c1e1500 */
[----:B--2---:R-:W-:-:S06]  /*17d0*/  PRMT R22, RZ, 0x5410, R22 ;  /* 0x00005410ff167816 */ /* 0x004fcc0000000016 */
[----:B------:R-:W0:Y:S01]  /*17e0*/  F2I.FTZ.TRUNC.NTZ R22, R22 ;  /* 0x0000001600167305 */ /* 0x000e22000021f100 */
[----:B------:R-:W-:Y:S05]  /*17f0*/  BRA `(.L_x_24209) ;  /* 0x000006b000007947 */ /* 0x000fea0003800000 */
.L_x_24216:
        /* <DEDUP_REMOVED lines=10> */
.L_x_24223:
        /* <DEDUP_REMOVED lines=21> */
.L_x_24227:
[----:B------:R-:W-:Y:S05]  /*19f0*/  BSYNC B1 ;  /* 0x0000000000017941 */ /* 0x000fea0003800000 */
.L_x_24226:
[----:B------:R-:W-:Y:S01]  /*1a00*/  IMAD.SHL.U32 R2, R2, 0x100000, RZ ;  /* 0x0010000002027824 */ /* 0x000fe200078e00ff */
[----:B------:R-:W-:-:S04]  /*1a10*/  LEA R3, R0, 0x3b800000, 0x17 ;  /* 0x3b80000000037811 */ /* 0x000fc800078eb8ff */
[----:B------:R-:W-:Y:S02]  /*1a20*/  LOP3.LUT R22, R3, R2, R22, 0xfe, !PT ;  /* 0x0000000203167212 */ /* 0x000fe400078efe16 */
.L_x_24225:
[----:B------:R-:W-:Y:S05]  /*1a30*/  BSYNC B0 ;  /* 0x0000000000007941 */ /* 0x000fea0003800000 */
.L_x_24224:
[----:B------:R-:W0:Y:S01]  /*1a40*/  F2I.FTZ.TRUNC.NTZ R22, R22 ;  /* 0x0000001600167305 */ /* 0x000e22000021f100 */
[----:B------:R-:W-:Y:S05]  /*1a50*/  BRA `(.L_x_24209) ;  /* 0x0000045000007947 */ /* 0x000fea0003800000 */
.L_x_24222:
        /* <DEDUP_REMOVED lines=21> */
.L_x_24231:
[----:B------:R-:W-:Y:S05]  /*1bb0*/  BSYNC B1 ;  /* 0x0000000000017941 */ /* 0x000fea0003800000 */
.L_x_24230:
[----:B------:R-:W-:Y:S01]  /*1bc0*/  IMAD.SHL.U32 R2, R2, 0x200000, RZ ;  /* 0x0020000002027824 */ /* 0x000fe200078e00ff */
[----:B------:R-:W-:-:S04]  /*1bd0*/  LEA R3, R0, 0x37800000, 0x17 ;  /* 0x3780000000037811 */ /* 0x000fc800078eb8ff */
[----:B------:R-:W-:Y:S02]  /*1be0*/  LOP3.LUT R22, R3, R2, R22, 0xfe, !PT ;  /* 0x0000000203167212 */ /* 0x000fe400078efe16 */
.L_x_24229:
[----:B------:R-:W-:Y:S05]  /*1bf0*/  BSYNC B0 ;  /* 0x0000000000007941 */ /* 0x000fea0003800000 */
.L_x_24228:
[----:B------:R-:W0:Y:S01]  /*1c00*/  F2I.FTZ.TRUNC.NTZ R22, R22 ;  /* 0x0000001600167305 */ /* 0x000e22000021f100 */
[----:B------:R-:W-:Y:S05]  /*1c10*/  BRA `(.L_x_24209) ;  /* 0x0000029000007947 */ /* 0x000fea0003800000 */
.L_x_24221:
        /* <DEDUP_REMOVED lines=14> */
.L_x_24235:
[----:B------:R-:W-:Y:S05]  /*1d00*/  BSYNC B0 ;  /* 0x0000000000007941 */ /* 0x000fea0003800000 */
.L_x_24234:
[----:B------:R-:W0:Y:S01]  /*1d10*/  F2I.FTZ.TRUNC.NTZ R22, R22 ;  /* 0x0000001600167305 */ /* 0x000e22000021f100 */
[----:B------:R-:W-:Y:S05]  /*1d20*/  BRA `(.L_x_24209) ;  /* 0x0000018000007947 */ /* 0x000fea0003800000 */
.L_x_24208:
        /* <DEDUP_REMOVED lines=21> */
.L_x_24233:
[----:B------:R0:W5:Y:S01]  /*1e80*/  LDG.E R22, [R2.64] ;  /* 0x0000002402167981 */ /* 0x000162000c1e1900 */
[----:B------:R-:W-:Y:S05]  /*1e90*/  BRA `(.L_x_24209) ;  /* 0x0000001000007947 */ /* 0x000fea0003800000 */
.L_x_24232:
[----:B------:R0:W5:Y:S02]  /*1ea0*/  LDG.E R22, [R2.64] ;  /* 0x0000002402167981 */ /* 0x000164000c1e1900 */
.L_x_24209:
        /* <DEDUP_REMOVED lines=16> */
.L_x_24239:
[----:B------:R0:W5:Y:S01]  /*1fb0*/  LDG.E.U8 R23, [R2.64] ;  /* 0x0000002402177981 */ /* 0x000162000c1e1100 */
[----:B------:R-:W-:Y:S05]  /*1fc0*/  BRA `(.L_x_24241) ;  /* 0x00000d0000007947 */ /* 0x000fea0003800000 */
.L_x_24238:
        /* <DEDUP_REMOVED lines=8> */
.L_x_24243:
[----:B------:R0:W5:Y:S01]  /*2050*/  LDG.E R23, [R2.64] ;  /* 0x0000002402177981 */ /* 0x000162000c1e1900 */
[----:B------:R-:W-:Y:S05]  /*2060*/  BRA `(.L_x_24241) ;  /* 0x00000c6000007947 */ /* 0x000fea0003800000 */
.L_x_24242:
[----:B------:R0:W5:Y:S01]  /*2070*/  LDG.E.S16 R23, [R2.64] ;  /* 0x0000002402177981 */ /* 0x000162000c1e1700 */
[----:B------:R-:W-:Y:S05]  /*2080*/  BRA `(.L_x_24241) ;  /* 0x00000c4000007947 */ /* 0x000fea0003800000 */
.L_x_24237:
        /* <DEDUP_REMOVED lines=9> */
.L_x_24245:
[----:B------:R-:W2:Y:S02]  /*2120*/  LDG.E.U16 R2, [R2.64] ;  /* 0x0000002402027981 */ /* 0x000ea4000c1e1500 */
[----:B--2---:R-:W-:-:S06]  /*2130*/  HADD2.F32 R23, -RZ, R2.H0_H0 ;  /* 0x20000002ff177230 */ /* 0x004fcc0000004100 */
[----:B------:R-:W0:Y:S01]  /*2140*/  F2I.FTZ.TRUNC.NTZ R23, R23 ;  /* 0x0000001700177305 */ /* 0x000e22000021f100 */
[----:B------:R-:W-:Y:S05]  /*2150*/  BRA `(.L_x_24241) ;  /* 0x00000b7000007947 */ /* 0x000fea0003800000 */
.L_x_24244:
        /* <DEDUP_REMOVED lines=9> */
.L_x_24247:
[----:B------:R-:W2:Y:S02]  /*21f0*/  LDG.E.U16 R2, [R2.64] ;  /* 0x0000002402027981 */ /* 0x000ea4000c1e1500 */
[----:B--2---:R-:W-:-:S06]  /*2200*/  HADD2.F32 R23, -RZ, R2.H0_H0 ;  /* 0x20000002ff177230 */ /* 0x004fcc0000004100 */
[----:B------:R-:W0:Y:S01]  /*2210*/  F2I.FTZ.TRUNC.NTZ R23, R23 ;  /* 0x0000001700177305 */ /* 0x000e22000021f100 */
[----:B------:R-:W-:Y:S05]  /*2220*/  BRA `(.L_x_24241) ;  /* 0x00000aa000007947 */ /* 0x000fea0003800000 */
.L_x_24246:
[----:B------:R-:W2:Y:S02]  /*2230*/  LDG.E.64 R2, [R2.64] ;  /* 0x0000002402027981 */ /* 0x000ea4000c1e1b00 */
[----:B--2---:R0:W2:Y:S01]  /*2240*/  F2I.F64.TRUNC R23, R2 ;  /* 0x0000000200177311 */ /* 0x0040a2000030d100 */
[----:B------:R-:W-:Y:S05]  /*2250*/  BRA `(.L_x_24241) ;  /* 0x00000a7000007947 */ /* 0x000fea0003800000 */
.L_x_24236:
        /* <DEDUP_REMOVED lines=12> */
.L_x_24250:
[----:B------:R-:W2:Y:S02]  /*2320*/  LDG.E.64 R2, [R2.64] ;  /* 0x0000002402027981 */ /* 0x000ea4000c1e1b00 */
[----:B--2---:R0:W2:Y:S01]  /*2330*/  F2I.F64.TRUNC R23, R2 ;  /* 0x0000000200177311 */ /* 0x0040a2000030d100 */
[----:B------:R-:W-:Y:S05]  /*2340*/  BRA `(.L_x_24241) ;  /* 0x0000098000007947 */ /* 0x000fea0003800000 */
.L_x_24249:
        /* <DEDUP_REMOVED lines=27> */
.L_x_24252:
        /* <DEDUP_REMOVED lines=14> */
.L_x_24251:
[----:B------:R-:W2:Y:S02]  /*25e0*/  LDG.E.U16 R23, [R2.64] ;  /* 0x0000002402177981 */ /* 0x000ea4000c1e1500 */
[----:B--2---:R-:W-:-:S06]  /*25f0*/  PRMT R23, RZ, 0x5410, R23 ;  /* 0x00005410ff177816 */ /* 0x004fcc0000000017 */
[----:B------:R-:W0:Y:S01]  /*2600*/  F2I.FTZ.TRUNC.NTZ R23, R23 ;  /* 0x0000001700177305 */ /* 0x000e22000021f100 */
[----:B------:R-:W-:Y:S05]  /*2610*/  BRA `(.L_x_24241) ;  /* 0x000006b000007947 */ /* 0x000fea0003800000 */
.L_x_24248:
        /* <DEDUP_REMOVED lines=10> */
.L_x_24255:
        /* <DEDUP_REMOVED lines=21> */
.L_x_24259:
[----:B------:R-:W-:Y:S05]  /*2810*/  BSYNC B1 ;  /* 0x0000000000017941 */ /* 0x000fea0003800000 */
.L_x_24258:
[----:B------:R-:W-:Y:S01]  /*2820*/  IMAD.SHL.U32 R2, R2, 0x100000, RZ ;  /* 0x0010000002027824 */ /* 0x000fe200078e00ff */
[----:B------:R-:W-:-:S04]  /*2830*/  LEA R0, R0, 0x3b800000, 0x17 ;  /* 0x3b80000000007811 */ /* 0x000fc800078eb8ff */
[----:B------:R-:W-:Y:S02]  /*2840*/  LOP3.LUT R23, R0, R2, R23, 0xfe, !PT ;  /* 0x0000000200177212 */ /* 0x000fe400078efe17 */
.L_x_24257:
[----:B------:R-:W-:Y:S05]  /*2850*/  BSYNC B0 ;  /* 0x0000000000007941 */ /* 0x000fea0003800000 */
.L_x_24256:
[----:B------:R-:W0:Y:S01]  /*2860*/  F2I.FTZ.TRUNC.NTZ R23, R23 ;  /* 0x0000001700177305 */ /* 0x000e22000021f100 */
[----:B------:R-:W-:Y:S05]  /*2870*/  BRA `(.L_x_24241) ;  /* 0x0000045000007947 */ /* 0x000fea0003800000 */
.L_x_24254:
        /* <DEDUP_REMOVED lines=21> */
.L_x_24263:
[----:B------:R-:W-:Y:S05]  /*29d0*/  BSYNC B1 ;  /* 0x0000000000017941 */ /* 0x000fea0003800000 */
.L_x_24262:
[----:B------:R-:W-:Y:S01]  /*29e0*/  IMAD.SHL.U32 R2, R2, 0x200000, RZ ;  /* 0x0020000002027824 */ /* 0x000fe200078e00ff */
[----:B------:R-:W-:-:S04]  /*29f0*/  LEA R0, R0, 0x37800000, 0x17 ;  /* 0x3780000000007811 */ /* 0x000fc800078eb8ff */
[----:B------:R-:W-:Y:S02]  /*2a00*/  LOP3.LUT R23, R0, R2, R23, 0xfe, !PT ;  /* 0x0000000200177212 */ /* 0x000fe400078efe17 */
.L_x_24261:
[----:B------:R-:W-:Y:S05]  /*2a10*/  BSYNC B0 ;  /* 0x0000000000007941 */ /* 0x000fea0003800000 */
.L_x_24260:
[----:B------:R-:W0:Y:S01]  /*2a20*/  F2I.FTZ.TRUNC.NTZ R23, R23 ;  /* 0x0000001700177305 */ /* 0x000e22000021f100 */
[----:B------:R-:W-:Y:S05]  /*2a30*/  BRA `(.L_x_24241) ;  /* 0x0000029000007947 */ /* 0x000fea0003800000 */
.L_x_24253:
        /* <DEDUP_REMOVED lines=14> */
.L_x_24267:
[----:B------:R-:W-:Y:S05]  /*2b20*/  BSYNC B0 ;  /* 0x0000000000007941 */ /* 0x000fea0003800000 */
.L_x_24266:
[----:B------:R-:W0:Y:S01]  /*2b30*/  F2I.FTZ.TRUNC.NTZ R23, R23 ;  /* 0x0000001700177305 */ /* 0x000e22000021f100 */
[----:B------:R-:W-:Y:S05]  /*2b40*/  BRA `(.L_x_24241) ;  /* 0x0000018000007947 */ /* 0x000fea0003800000 */
.L_x_24240:
        /* <DEDUP_REMOVED lines=21> */
.L_x_24265:
[----:B------:R0:W5:Y:S01]  /*2ca0*/  LDG.E R23, [R2.64] ;  /* 0x0000002402177981 */ /* 0x000162000c1e1900 */
[----:B------:R-:W-:Y:S05]  /*2cb0*/  BRA `(.L_x_24241) ;  /* 0x0000001000007947 */ /* 0x000fea0003800000 */
.L_x_24264:
[----:B------:R0:W5:Y:S02]  /*2cc0*/  LDG.E R23, [R2.64] ;  /* 0x0000002402177981 */ /* 0x000164000c1e1900 */
.L_x_24241:
[----:B0-----:R-:W0:Y:S01]  /*2cd0*/  LDC.U8 R3, c[0x0][0x3e1] ;  /* 0x0000f840ff037b82 */ /* 0x001e220000000000 */
[----:B-12--5:R-:W-:Y:S01]  /*2ce0*/  LOP3.LUT P0, RZ, R23, R22, RZ, 0xfc, !PT ;  /* 0x0000001617ff7212 */ /* 0x026fe2000780fcff */
        /* <DEDUP_REMOVED lines=15> */
.L_x_24272:
[----:B------:R0:W-:Y:S01]  /*2de0*/  STG.E.U8 [R16.64], R2 ;  /* 0x0000000210007986 */ /* 0x0001e2000c101124 */
[----:B------:R-:W-:Y:S05]  /*2df0*/  BRA `(.L_x_24274) ;  /* 0x00000c6000007947 */ /* 0x000fea0003800000 */
.L_x_24271:
        /* <DEDUP_REMOVED lines=9> */
.L_x_24276:
[----:B------:R0:W-:Y:S01]  /*2e90*/  STG.E [R16.64], R2 ;  /* 0x0000000210007986 */ /* 0x0001e2000c101924 */
[----:B------:R-:W-:Y:S05]  /*2ea0*/  BRA `(.L_x_24274) ;  /* 0x00000bb000007947 */ /* 0x000fea0003800000 */
.L_x_24275:
[----:B------:R0:W-:Y:S01]  /*2eb0*/  STG.E.U16 [R16.64], R2 ;  /* 0x0000000210007986 */ /* 0x0001e2000c101524 */
[----:B------:R-:W-:Y:S05]  /*2ec0*/  BRA `(.L_x_24274) ;  /* 0x00000b9000007947 */ /* 0x000fea0003800000 */
.L_x_24270:
        /* <DEDUP_REMOVED lines=9> */
.L_x_24278:
[----:B------:R-:W-:-:S04]  /*2f60*/  FSEL R0, RZ, 1, !P0 ;  /* 0x3f800000ff007808 */ /* 0x000fc80004000000 */
[----:B------:R-:W-:-:S05]  /*2f70*/  F2FP.PACK_AB R0, RZ, R0 ;  /* 0x00000000ff00723e */ /* 0x000fca00000000ff */
[----:B------:R0:W-:Y:S01]  /*2f80*/  STG.E.U16 [R16.64], R0 ;  /* 0x0000000010007986 */ /* 0x0001e2000c101524 */
[----:B------:R-:W-:Y:S05]  /*2f90*/  BRA `(.L_x_24274) ;  /* 0x00000ac000007947 */ /* 0x000fea0003800000 */
.L_x_24277:
        /* <DEDUP_REMOVED lines=10> */
.L_x_24280:
[----:B------:R-:W-:-:S04]  /*3040*/  FSEL R0, RZ, 1, !P0 ;  /* 0x3f800000ff007808 */ /* 0x000fc80004000000 */
[----:B------:R-:W-:-:S04]  /*3050*/  F2FP.PACK_AB R3, RZ, R0 ;  /* 0x00000000ff03723e */ /* 0x000fc800000000ff */
[----:B------:R-:W-:-:S05]  /*3060*/  PRMT R3, R3, 0x5410, RZ ;  /* 0x0000541003037816 */ /* 0x000fca00000000ff */
[----:B------:R0:W-:Y:S01]  /*3070*/  STG.E [R16.64], R3 ;  /* 0x0000000310007986 */ /* 0x0001e2000c101924 */
[----:B------:R-:W-:Y:S05]  /*3080*/  BRA `(.L_x_24274) ;  /* 0x000009d000007947 */ /* 0x000fea0003800000 */
.L_x_24279:
[----:B------:R-:W-:Y:S01]  /*3090*/  FSEL R3, RZ, 1.875, !P0 ;  /* 0x3ff00000ff037808 */ /* 0x000fe20004000000 */
[----:B------:R-:W-:-:S05]  /*30a0*/  IMAD.MOV.U32 R2, RZ, RZ, RZ ;  /* 0x000000ffff027224 */ /* 0x000fca00078e00ff */
[----:B------:R0:W-:Y:S01]  /*30b0*/  STG.E.64 [R16.64], R2 ;  /* 0x0000000210007986 */ /* 0x0001e2000c101b24 */
[----:B------:R-:W-:Y:S05]  /*30c0*/  BRA `(.L_x_24274) ;  /* 0x0000099000007947 */ /* 0x000fea0003800000 */
.L_x_24269:
        /* <DEDUP_REMOVED lines=10> */
.L_x_24283:
[----:B------:R-:W-:Y:S01]  /*3170*/  FSEL R5, RZ, 1.875, !P0 ;  /* 0x3ff00000ff057808 */ /* 0x000fe20004000000 */
[----:B------:R-:W-:Y:S01]  /*3180*/  CS2R R6, SRZ ;  /* 0x0000000000067805 */ /* 0x000fe2000001ff00 */
[----:B------:R-:W-:-:S05]  /*3190*/  IMAD.MOV.U32 R4, RZ, RZ, RZ ;  /* 0x000000ffff047224 */ /* 0x000fca00078e00ff */
[----:B------:R0:W-:Y:S01]  /*31a0*/  STG.E.128 [R16.64], R4 ;  /* 0x0000000410007986 */ /* 0x0001e2000c101d24 */
[----:B------:R-:W-:Y:S05]  /*31b0*/  BRA `(.L_x_24274) ;  /* 0x000008a000007947 */ /* 0x000fea0003800000 */
.L_x_24282:
        /* <DEDUP_REMOVED lines=18> */
.L_x_24287:
[----:B------:R-:W-:Y:S05]  /*32e0*/  BSYNC B0 ;  /* 0x0000000000007941 */ /* 0x000fea0003800000 */
.L_x_24286:
[----:B------:R0:W-:Y:S01]  /*32f0*/  STG.E.U8 [R16.64], R3 ;  /* 0x0000000310007986 */ /* 0x0001e2000c101124 */
[----:B------:R-:W-:Y:S05]  /*3300*/  BRA `(.L_x_24274) ;  /* 0x0000075000007947 */ /* 0x000fea0003800000 */
.L_x_24285:
        /* <DEDUP_REMOVED lines=13> */
.L_x_24288:
[----:B------:R-:W-:Y:S01]  /*33e0*/  ISETP.GT.U32.AND P0, PT, R3, 0x7f800000, PT ;  /* 0x7f8000000300780c */ /* 0x000fe20003f04070 */
[----:B------:R-:W-:-:S05]  /*33f0*/  IMAD.MOV.U32 R3, RZ, RZ, 0x7f ;  /* 0x0000007fff037424 */ /* 0x000fca00078e00ff */
[----:B------:R-:W-:-:S05]  /*3400*/  SEL R3, R3, 0x7c, P0 ;  /* 0x0000007c03037807 */ /* 0x000fca0000000000 */
[----:B------:R0:W-:Y:S01]  /*3410*/  STG.E.U8 [R16.64], R3 ;  /* 0x0000000310007986 */ /* 0x0001e2000c101124 */
[----:B------:R-:W-:Y:S05]  /*3420*/  BRA `(.L_x_24274) ;  /* 0x0000063000007947 */ /* 0x000fea0003800000 */
.L_x_24284:
[----:B------:R-:W-:-:S04]  /*3430*/  FSEL R0, RZ, 1, !P0 ;  /* 0x3f800000ff007808 */ /* 0x000fc80004000000 */
[----:B------:R-:W-:-:S05]  /*3440*/  F2FP.BF16.PACK_AB R0, RZ, R0 ;  /* 0x00000000ff00723e */ /* 0x000fca00000010ff */
[----:B------:R0:W-:Y:S01]  /*3450*/  STG.E.U16 [R16.64], R0 ;  /* 0x0000000010007986 */ /* 0x0001e2000c101524 */
[----:B------:R-:W-:Y:S05]  /*3460*/  BRA `(.L_x_24274) ;  /* 0x000005f000007947 */ /* 0x000fea0003800000 */
.L_x_24281:
        /* <DEDUP_REMOVED lines=10> */
.L_x_24291:
        /* <DEDUP_REMOVED lines=16> */
.L_x_24294:
[----:B------:R-:W-:Y:S02]  /*3610*/  PRMT R8, R0, 0x7610, R8 ;  /* 0x0000761000087816 */ /* 0x000fe40000000008 */
.L_x_24293:
[----:B------:R-:W-:Y:S05]  /*3620*/  BSYNC B0 ;  /* 0x0000000000007941 */ /* 0x000fea0003800000 */
.L_x_24292:
[----:B------:R0:W-:Y:S01]  /*3630*/  STG.E.U8 [R16.64], R8 ;  /* 0x0000000810007986 */ /* 0x0001e2000c101124 */
[----:B------:R-:W-:Y:S05]  /*3640*/  BRA `(.L_x_24274) ;  /* 0x0000041000007947 */ /* 0x000fea0003800000 */
.L_x_24290:
        /* <DEDUP_REMOVED lines=16> */
.L_x_24297:
[----:B------:R-:W-:Y:S02]  /*3750*/  PRMT R8, R0, 0x7610, R8 ;  /* 0x0000761000087816 */ /* 0x000fe40000000008 */
.L_x_24296:
[----:B------:R-:W-:Y:S05]  /*3760*/  BSYNC B0 ;  /* 0x0000000000007941 */ /* 0x000fea0003800000 */
.L_x_24295:
[----:B------:R0:W-:Y:S01]  /*3770*/  STG.E.U8 [R16.64], R8 ;  /* 0x0000000810007986 */ /* 0x0001e2000c101124 */
[----:B------:R-:W-:Y:S05]  /*3780*/  BRA `(.L_x_24274) ;  /* 0x000002d000007947 */ /* 0x000fea0003800000 */
.L_x_24289:
        /* <DEDUP_REMOVED lines=21> */
.L_x_24273:
        /* <DEDUP_REMOVED lines=20> */
.L_x_24299:
[----:B------:R-:W-:-:S05]  /*3a20*/  IMAD.MOV.U32 R3, RZ, RZ, RZ ;  /* 0x000000ffff037224 */ /* 0x000fca00078e00ff */
[----:B------:R0:W-:Y:S01]  /*3a30*/  STG.E.64 [R16.64], R2 ;  /* 0x0000000210007986 */ /* 0x0001e2000c101b24 */
[----:B------:R-:W-:Y:S05]  /*3a40*/  BRA `(.L_x_24274) ;  /* 0x0000001000007947 */ /* 0x000fea0003800000 */
.L_x_24298:
[----:B------:R0:W-:Y:S02]  /*3a50*/  STG.E [R16.64], R2 ;  /* 0x0000000210007986 */ /* 0x0001e4000c101924 */
.L_x_24274:
[----:B------:R-:W-:Y:S05]  /*3a60*/  BSYNC B6 ;  /* 0x0000000000067941 */ /* 0x000fea0003800000 */
.L_x_24268:
[----:B------:R-:W-:-:S05]  /*3a70*/  IMAD R18, R19, 0x200, R18 ;  /* 0x0000020013127824 */ /* 0x000fca00078e0212 */
[----:B------:R-:W-:Y:S02]  /*3a80*/  IADD3 R23, R18, 0x80, RZ ;  /* 0x0000008012177810 */ /* 0x000fe40007ffe0ff */
.L_x_24202:
[----:B------:R-:W-:Y:S05]  /*3a90*/  BSYNC B7 ;  /* 0x0000000000077941 */ /* 0x000fea0003800000 */
.L_x_24201:
        /* <DEDUP_REMOVED lines=258> */
.L_x_24302:
        /* <DEDUP_REMOVED lines=18> */
.L_x_24306:
[----:B------:R0:W5:Y:S01]  /*4be0*/  LDG.E.U8 R18, [R2.64] ;  /* 0x0000002402127981 */ /* 0x000162000c1e1100 */
[----:B------:R-:W-:Y:S05]  /*4bf0*/  BRA `(.L_x_24308) ;  /* 0x00000d0000007947 */ /* 0x000fea0003800000 */
.L_x_24305:
        /* <DEDUP_REMOVED lines=8> */
.L_x_24310:
[----:B------:R0:W5:Y:S01]  /*4c80*/  LDG.E R18, [R2.64] ;  /* 0x0000002402127981 */ /* 0x000162000c1e1900 */
[----:B------:R-:W-:Y:S05]  /*4c90*/  BRA `(.L_x_24308) ;  /* 0x00000c6000007947 */ /* 0x000fea0003800000 */
.L_x_24309:
[----:B------:R0:W5:Y:S01]  /*4ca0*/  LDG.E.S16 R18, [R2.64] ;  /* 0x0000002402127981 */ /* 0x000162000c1e1700 */
[----:B------:R-:W-:Y:S05]  /*4cb0*/  BRA `(.L_x_24308) ;  /* 0x00000c4000007947 */ /* 0x000fea0003800000 */
.L_x_24304:
        /* <DEDUP_REMOVED lines=9> */
.L_x_24312:
[----:B------:R-:W2:Y:S02]  /*4d50*/  LDG.E.U16 R2, [R2.64] ;  /* 0x0000002402027981 */ /* 0x000ea4000c1e1500 */
[----:B--2---:R-:W-:-:S06]  /*4d60*/  HADD2.F32 R18, -RZ, R2.H0_H0 ;  /* 0x20000002ff127230 */ /* 0x004fcc0000004100 */
[----:B------:R-:W0:Y:S01]  /*4d70*/  F2I.FTZ.TRUNC.NTZ R18, R18 ;  /* 0x0000001200127305 */ /* 0x000e22000021f100 */
[----:B------:R-:W-:Y:S05]  /*4d80*/  BRA `(.L_x_24308) ;  /* 0x00000b7000007947 */ /* 0x000fea0003800000 */
.L_x_24311:
        /* <DEDUP_REMOVED lines=9> */
.L_x_24314:
[----:B------:R-:W2:Y:S02]  /*4e20*/  LDG.E.U16 R2, [R2.64] ;  /* 0x0000002402027981 */ /* 0x000ea4000c1e1500 */
[----:B--2---:R-:W-:-:S06]  /*4e30*/  HADD2.F32 R18, -RZ, R2.H0_H0 ;  /* 0x20000002ff127230 */ /* 0x004fcc0000004100 */
[----:B------:R-:W0:Y:S01]  /*4e40*/  F2I.FTZ.TRUNC.NTZ R18, R18 ;  /* 0x0000001200127305 */ /* 0x000e22000021f100 */
[----:B------:R-:W-:Y:S05]  /*4e50*/  BRA `(.L_x_24308) ;  /* 0x00000aa000007947 */ /* 0x000fea0003800000 */
.L_x_24313:
[----:B------:R-:W2:Y:S02]  /*4e60*/  LDG.E.64 R2, [R2.64] ;  /* 0x0000002402027981 */ /* 0x000ea4000c1e1b00 */
[----:B--2---:R0:W1:Y:S01]  /*4e70*/  F2I.F64.TRUNC R18, R2 ;  /* 0x0000000200127311 */ /* 0x004062000030d100 */
[----:B------:R-:W-:Y:S05]  /*4e80*/  BRA `(.L_x_24308) ;  /* 0x00000a7000007947 */ /* 0x000fea0003800000 */
.L_x_24303:
        /* <DEDUP_REMOVED lines=12> */
.L_x_24317:
[----:B------:R-:W2:Y:S02]  /*4f50*/  LDG.E.64 R2, [R2.64] ;  /* 0x0000002402027981 */ /* 0x000ea4000c1e1b00 */
[----:B--2---:R0:W1:Y:S01]  /*4f60*/  F2I.F64.TRUNC R18, R2 ;  /* 0x0000000200127311 */ /* 0x004062000030d100 */
[----:B------:R-:W-:Y:S05]  /*4f70*/  BRA `(.L_x_24308) ;  /* 0x0000098000007947 */ /* 0x000fea0003800000 */
.L_x_24316:
        /* <DEDUP_REMOVED lines=27> */
.L_x_24319:
        /* <DEDUP_REMOVED lines=14> */
.L_x_24318:
[----:B------:R-:W2:Y:S02]  /*5210*/  LDG.E.U16 R18, [R2.64] ;  /* 0x0000002402127981 */ /* 0x000ea4000c1e1500 */
[----:B--2---:R-:W-:-:S06]  /*5220*/  PRMT R18, RZ, 0x5410, R18 ;  /* 0x00005410ff127816 */ /* 0x004fcc0000000012 */
[----:B------:R-:W0:Y:S01]  /*5230*/  F2I.FTZ.TRUNC.NTZ R18, R18 ;  /* 0x0000001200127305 */ /* 0x000e22000021f100 */
[----:B------:R-:W-:Y:S05]  /*5240*/  BRA `(.L_x_24308) ;  /* 0x000006b000007947 */ /* 0x000fea0003800000 */
.L_x_24315:
        /* <DEDUP_REMOVED lines=10> */
.L_x_24322:
        /* <DEDUP_REMOVED lines=21> */
.L_x_24326:
[----:B------:R-:W-:Y:S05]  /*5440*/  BSYNC B1 ;  /* 0x0000000000017941 */ /* 0x000fea0003800000 */
.L_x_24325:
[----:B------:R-:W-:Y:S01]  /*5450*/  IMAD.SHL.U32 R2, R2, 0x100000, RZ ;  /* 0x0010000002027824 */ /* 0x000fe200078e00ff */
[----:B------:R-:W-:-:S04]  /*5460*/  LEA R3, R0, 0x3b800000, 0x17 ;  /* 0x3b80000000037811 */ /* 0x000fc800078eb8ff */
[----:B------:R-:W-:Y:S02]  /*5470*/  LOP3.LUT R18, R3, R2, R18, 0xfe, !PT ;  /* 0x0000000203127212 */ /* 0x000fe400078efe12 */
.L_x_24324:
[----:B------:R-:W-:Y:S05]  /*5480*/  BSYNC B0 ;  /* 0x0000000000007941 */ /* 0x000fea0003800000 */
.L_x_24323:
[----:B------:R-:W0:Y:S01]  /*5490*/  F2I.FTZ.TRUNC.NTZ R18, R18 ;  /* 0x0000001200127305 */ /* 0x000e22000021f100 */
[----:B------:R-:W-:Y:S05]  /*54a0*/  BRA `(.L_x_24308) ;  /* 0x0000045000007947 */ /* 0x000fea0003800000 */
.L_x_24321:
        /* <DEDUP_REMOVED lines=21> */
.L_x_24330:
[----:B------:R-:W-:Y:S05]  /*5600*/  BSYNC B1 ;  /* 0x0000000000017941 */ /* 0x000fea0003800000 */
.L_x_24329:
[----:B------:R-:W-:Y:S01]  /*5610*/  IMAD.SHL.U32 R2, R2, 0x200000, RZ ;  /* 0x0020000002027824 */ /* 0x000fe200078e00ff */
[----:B------:R-:W-:-:S04]  /*5620*/  LEA R3, R0, 0x37800000, 0x17 ;  /* 0x3780000000037811 */ /* 0x000fc800078eb8ff */
[----:B------:R-:W-:Y:S02]  /*5630*/  LOP3.LUT R18, R3, R2, R18, 0xfe, !PT ;  /* 0x0000000203127212 */ /* 0x000fe400078efe12 */
.L_x_24328:
[----:B------:R-:W-:Y:S05]  /*5640*/  BSYNC B0 ;  /* 0x0000000000007941 */ /* 0x000fea0003800000 */
.L_x_24327:
[----:B------:R-:W0:Y:S01]  /*5650*/  F2I.FTZ.TRUNC.NTZ R18, R18 ;  /* 0x0000001200127305 */ /* 0x000e22000021f100 */
[----:B------:R-:W-:Y:S05]  /*5660*/  BRA `(.L_x_24308) ;  /* 0x0000029000007947 */ /* 0x000fea0003800000 */
.L_x_24320:
        /* <DEDUP_REMOVED lines=14> */
.L_x_24334:
[----:B------:R-:W-:Y:S05]  /*5750*/  BSYNC B0 ;  /* 0x0000000000007941 */ /* 0x000fea0003800000 */
.L_x_24333:
[----:B------:R-:W0:Y:S01]  /*5760*/  F2I.FTZ.TRUNC.NTZ R18, R18 ;  /* 0x0000001200127305 */ /* 0x000e22000021f100 */
[----:B------:R-:W-:Y:S05]  /*5770*/  BRA `(.L_x_24308) ;  /* 0x0000018000007947 */ /* 0x000fea0003800000 */
.L_x_24307:
        /* <DEDUP_REMOVED lines=21> */
.L_x_24332:
[----:B------:R0:W5:Y:S01]  /*58d0*/  LDG.E R18, [R2.64] ;  /* 0x0000002402127981 */ /* 0x000162000c1e1900 */
[----:B------:R-:W-:Y:S05]  /*58e0*/  BRA `(.L_x_24308) ;  /* 0x0000001000007947 */ /* 0x000fea0003800000 */
.L_x_24331:
[----:B------:R0:W5:Y:S02]  /*58f0*/  LDG.E R18, [R2.64] ;  /* 0x0000002402127981 */ /* 0x000164000c1e1900 */
.L_x_24308:
        /* <DEDUP_REMOVED lines=16> */
.L_x_24338:
[----:B------:R0:W5:Y:S01]  /*5a00*/  LDG.E.U8 R19, [R2.64] ;  /* 0x0000002402137981 */ /* 0x000162000c1e1100 */
[----:B------:R-:W-:Y:S05]  /*5a10*/  BRA `(.L_x_24340) ;  /* 0x00000d0000007947 */ /* 0x000fea0003800000 */
.L_x_24337:
        /* <DEDUP_REMOVED lines=8> */
.L_x_24342:
[----:B------:R0:W5:Y:S01]  /*5aa0*/  LDG.E R19, [R2.64] ;  /* 0x0000002402137981 */ /* 0x000162000c1e1900 */
[----:B------:R-:W-:Y:S05]  /*5ab0*/  BRA `(.L_x_24340) ;  /* 0x00000c6000007947 */ /* 0x000fea0003800000 */
.L_x_24341:
[----:B------:R0:W5:Y:S01]  /*5ac0*/  LDG.E.S16 R19, [R2.64] ;  /* 0x0000002402137981 */ /* 0x000162000c1e1700 */
[----:B------:R-:W-:Y:S05]  /*5ad0*/  BRA `(.L_x_24340) ;  /* 0x00000c4000007947 */ /* 0x000fea0003800000 */
.L_x_24336:
        /* <DEDUP_REMOVED lines=9> */
.L_x_24344:
[----:B------:R-:W2:Y:S02]  /*5b70*/  LDG.E.U16 R2, [R2.64] ;  /* 0x0000002402027981 */ /* 0x000ea4000c1e1500 */
[----:B--2---:R-:W-:-:S06]  /*5b80*/  HADD2.F32 R19, -RZ, R2.H0_H0 ;  /* 0x20000002ff137230 */ /* 0x004fcc0000004100 */
[----:B------:R-:W0:Y:S01]  /*5b90*/  F2I.FTZ.TRUNC.NTZ R19, R19 ;  /* 0x0000001300137305 */ /* 0x000e22000021f100 */
[----:B------:R-:W-:Y:S05]  /*5ba0*/  BRA `(.L_x_24340) ;  /* 0x00000b7000007947 */ /* 0x000fea0003800000 */
.L_x_24343:
        /* <DEDUP_REMOVED lines=9> */
.L_x_24346:
[----:B------:R-:W2:Y:S02]  /*5c40*/  LDG.E.U16 R2, [R2.64] ;  /* 0x0000002402027981 */ /* 0x000ea4000c1e1500 */
[----:B--2---:R-:W-:-:S06]  /*5c50*/  HADD2.F32 R19, -RZ, R2.H0_H0 ;  /* 0x20000002ff137230 */ /* 0x004fcc0000004100 */
[----:B------:R-:W0:Y:S01]  /*5c60*/  F2I.FTZ.TRUNC.NTZ R19, R19 ;  /* 0x0000001300137305 */ /* 0x000e22000021f100 */
[----:B------:R-:W-:Y:S05]  /*5c70*/  BRA `(.L_x_24340) ;  /* 0x00000aa000007947 */ /* 0x000fea0003800000 */
.L_x_24345:
[----:B------:R-:W2:Y:S02]  /*5c80*/  LDG.E.64 R2, [R2.64] ;  /* 0x0000002402027981 */ /* 0x000ea4000c1e1b00 */
[----:B--2---:R0:W2:Y:S01]  /*5c90*/  F2I.F64.TRUNC R19, R2 ;  /* 0x0000000200137311 */ /* 0x0040a2000030d100 */
[----:B------:R-:W-:Y:S05]  /*5ca0*/  BRA `(.L_x_24340) ;  /* 0x00000a7000007947 */ /* 0x000fea0003800000 */
.L_x_24335:
        /* <DEDUP_REMOVED lines=12> */
.L_x_24349:
[----:B------:R-:W2:Y:S02]  /*5d70*/  LDG.E.64 R2, [R2.64] ;  /* 0x0000002402027981 */ /* 0x000ea4000c1e1b00 */
[----:B--2---:R0:W2:Y:S01]  /*5d80*/  F2I.F64.TRUNC R19, R2 ;  /* 0x0000000200137311 */ /* 0x0040a2000030d100 */
[----:B------:R-:W-:Y:S05]  /*5d90*/  BRA `(.L_x_24340) ;  /* 0x0000098000007947 */ /* 0x000fea0003800000 */
.L_x_24348:
        /* <DEDUP_REMOVED lines=27> */
.L_x_24351:
        /* <DEDUP_REMOVED lines=14> */
.L_x_24350:
[----:B------:R-:W2:Y:S02]  /*6030*/  LDG.E.U16 R19, [R2.64] ;  /* 0x0000002402137981 */ /* 0x000ea4000c1e1500 */
[----:B--2---:R-:W-:-:S06]  /*6040*/  PRMT R19, RZ, 0x5410, R19 ;  /* 0x00005410ff137816 */ /* 0x004fcc0000000013 */
[----:B------:R-:W0:Y:S01]  /*6050*/  F2I.FTZ.TRUNC.NTZ R19, R19 ;  /* 0x0000001300137305 */ /* 0x000e22000021f100 */
[----:B------:R-:W-:Y:S05]  /*6060*/  BRA `(.L_x_24340) ;  /* 0x000006b000007947 */ /* 0x000fea0003800000 */
.L_x_24347:
        /* <DEDUP_REMOVED lines=10> */
.L_x_24354:
        /* <DEDUP_REMOVED lines=21> */
.L_x_24358:
[----:B------:R-:W-:Y:S05]  /*6260*/  BSYNC B1 ;  /* 0x0000000000017941 */ /* 0x000fea0003800000 */
.L_x_24357:
[----:B------:R-:W-:Y:S01]  /*6270*/  IMAD.SHL.U32 R2, R2, 0x100000, RZ ;  /* 0x0010000002027824 */ /* 0x000fe200078e00ff */
[----:B------:R-:W-:-:S04]  /*6280*/  LEA R0, R0, 0x3b800000, 0x17 ;  /* 0x3b80000000007811 */ /* 0x000fc800078eb8ff */
[----:B------:R-:W-:Y:S02]  /*6290*/  LOP3.LUT R19, R0, R2, R19, 0xfe, !PT ;  /* 0x0000000200137212 */ /* 0x000fe400078efe13 */
.L_x_24356:
[----:B------:R-:W-:Y:S05]  /*62a0*/  BSYNC B0 ;  /* 0x0000000000007941 */ /* 0x000fea0003800000 */
.L_x_24355:
[----:B------:R-:W0:Y:S01]  /*62b0*/  F2I.FTZ.TRUNC.NTZ R19, R19 ;  /* 0x0000001300137305 */ /* 0x000e22000021f100 */
[----:B------:R-:W-:Y:S05]  /*62c0*/  BRA `(.L_x_24340) ;  /* 0x0000045000007947 */ /* 0x000fea0003800000 */
.L_x_24353:
        /* <DEDUP_REMOVED lines=21> */
.L_x_24362:
[----:B------:R-:W-:Y:S05]  /*6420*/  BSYNC B1 ;  /* 0x0000000000017941 */ /* 0x000fea0003800000 */
.L_x_24361:
[----:B------:R-:W-:Y:S01]  /*6430*/  IMAD.SHL.U32 R2, R2, 0x200000, RZ ;  /* 0x0020000002027824 */ /* 0x000fe200078e00ff */
[----:B------:R-:W-:-:S04]  /*6440*/  LEA R0, R0, 0x37800000, 0x17 ;  /* 0x3780000000007811 */ /* 0x000fc800078eb8ff */
[----:B------:R-:W-:Y:S02]  /*6450*/  LOP3.LUT R19, R0, R2, R19, 0xfe, !PT ;  /* 0x0000000200137212 */ /* 0x000fe400078efe13 */
.L_x_24360:
[----:B------:R-:W-:Y:S05]  /*6460*/  BSYNC B0 ;  /* 0x0000000000007941 */ /* 0x000fea0003800000 */
.L_x_24359:
[----:B------:R-:W0:Y:S01]  /*6470*/  F2I.FTZ.TRUNC.NTZ R19, R19 ;  /* 0x0000001300137305 */ /* 0x000e22000021f100 */
[----:B------:R-:W-:Y:S05]  /*6480*/  BRA `(.L_x_24340) ;  /* 0x0000029000007947 */ /* 0x000fea0003800000 */
.L_x_24352:
        /* <DEDUP_REMOVED lines=14> */
.L_x_24366:
[----:B------:R-:W-:Y:S05]  /*6570*/  BSYNC B0 ;  /* 0x0000000000007941 */ /* 0x000fea0003800000 */
.L_x_24365:
[----:B------:R-:W0:Y:S01]  /*6580*/  F2I.FTZ.TRUNC.NTZ R19, R19 ;  /* 0x0000001300137305 */ /* 0x000e22000021f100 */
[----:B------:R-:W-:Y:S05]  /*6590*/  BRA `(.L_x_24340) ;  /* 0x0000018000007947 */ /* 0x000fea0003800000 */
.L_x_24339:
        /* <DEDUP_REMOVED lines=21> */
.L_x_24364:
[----:B------:R0:W5:Y:S01]  /*66f0*/  LDG.E R19, [R2.64] ;  /* 0x0000002402137981 */ /* 0x000162000c1e1900 */
[----:B------:R-:W-:Y:S05]  /*6700*/  BRA `(.L_x_24340) ;  /* 0x0000001000007947 */ /* 0x000fea0003800000 */
.L_x_24363:
[----:B------:R0:W5:Y:S02]  /*6710*/  LDG.E R19, [R2.64] ;  /* 0x0000002402137981 */ /* 0x000164000c1e1900 */
.L_x_24340:
        /* <DEDUP_REMOVED lines=17> */
.L_x_24371:
[----:B------:R0:W-:Y:S01]  /*6830*/  STG.E.U8 [R16.64], R2 ;  /* 0x0000000210007986 */ /* 0x0001e2000c101124 */
[----:B------:R-:W-:Y:S05]  /*6840*/  BRA `(.L_x_24373) ;  /* 0x00000c6000007947 */ /* 0x000fea0003800000 */
.L_x_24370:
        /* <DEDUP_REMOVED lines=9> */
.L_x_24375:
[----:B------:R0:W-:Y:S01]  /*68e0*/  STG.E [R16.64], R2 ;  /* 0x0000000210007986 */ /* 0x0001e2000c101924 */
[----:B------:R-:W-:Y:S05]  /*68f0*/  BRA `(.L_x_24373) ;  /* 0x00000bb000007947 */ /* 0x000fea0003800000 */
.L_x_24374:
[----:B------:R0:W-:Y:S01]  /*6900*/  STG.E.U16 [R16.64], R2 ;  /* 0x0000000210007986 */ /* 0x0001e2000c101524 */
[----:B------:R-:W-:Y:S05]  /*6910*/  BRA `(.L_x_24373) ;  /* 0x00000b9000007947 */ /* 0x000fea0003800000 */
.L_x_24369:
        /* <DEDUP_REMOVED lines=9> */
.L_x_24377:
[----:B------:R-:W-:-:S04]  /*69b0*/  FSEL R0, RZ, 1, !P0 ;  /* 0x3f800000ff007808 */ /* 0x000fc80004000000 */
[----:B------:R-:W-:-:S05]  /*69c0*/  F2FP.PACK_AB R0, RZ, R0 ;  /* 0x00000000ff00723e */ /* 0x000fca00000000ff */
[----:B------:R0:W-:Y:S01]  /*69d0*/  STG.E.U16 [R16.64], R0 ;  /* 0x0000000010007986 */ /* 0x0001e2000c101524 */
[----:B------:R-:W-:Y:S05]  /*69e0*/  BRA `(.L_x_24373) ;  /* 0x00000ac000007947 */ /* 0x000fea0003800000 */
.L_x_24376:
        /* <DEDUP_REMOVED lines=10> */
.L_x_24379:
[----:B------:R-:W-:-:S04]  /*6a90*/  FSEL R0, RZ, 1, !P0 ;  /* 0x3f800000ff007808 */ /* 0x000fc80004000000 */
[----:B------:R-:W-:-:S04]  /*6aa0*/  F2FP.PACK_AB R3, RZ, R0 ;  /* 0x00000000ff03723e */ /* 0x000fc800000000ff */
[----:B------:R-:W-:-:S05]  /*6ab0*/  PRMT R3, R3, 0x5410, RZ ;  /* 0x0000541003037816 */ /* 0x000fca00000000ff */
[----:B------:R0:W-:Y:S01]  /*6ac0*/  STG.E [R16.64], R3 ;  /* 0x0000000310007986 */ /* 0x0001e2000c101924 */
[----:B------:R-:W-:Y:S05]  /*6ad0*/  BRA `(.L_x_24373) ;  /* 0x000009d000007947 */ /* 0x000fea0003800000 */
.L_x_24378:
[----:B------:R-:W-:Y:S01]  /*6ae0*/  FSEL R3, RZ, 1.875, !P0 ;  /* 0x3ff00000ff037808 */ /* 0x000fe20004000000 */
[----:B------:R-:W-:-:S05]  /*6af0*/  IMAD.MOV.U32 R2, RZ, RZ, RZ ;  /* 0x000000ffff027224 */ /* 0x000fca00078e00ff */
[----:B------:R0:W-:Y:S01]  /*6b00*/  STG.E.64 [R16.64], R2 ;  /* 0x0000000210007986 */ /* 0x0001e2000c101b24 */
[----:B------:R-:W-:Y:S05]  /*6b10*/  BRA `(.L_x_24373) ;  /* 0x0000099000007947 */ /* 0x000fea0003800000 */
.L_x_24368:
        /* <DEDUP_REMOVED lines=10> */
.L_x_24382:
[----:B------:R-:W-:Y:S01]  /*6bc0*/  FSEL R5, RZ, 1.875, !P0 ;  /* 0x3ff00000ff057808 */ /* 0x000fe20004000000 */
[----:B------:R-:W-:Y:S01]  /*6bd0*/  CS2R R6, SRZ ;  /* 0x0000000000067805 */ /* 0x000fe2000001ff00 */
[----:B------:R-:W-:-:S05]  /*6be0*/  IMAD.MOV.U32 R4, RZ, RZ, RZ ;  /* 0x000000ffff047224 */ /* 0x000fca00078e00ff */
[----:B------:R0:W-:Y:S01]  /*6bf0*/  STG.E.128 [R16.64], R4 ;  /* 0x0000000410007986 */ /* 0x0001e2000c101d24 */
[----:B------:R-:W-:Y:S05]  /*6c00*/  BRA `(.L_x_24373) ;  /* 0x000008a000007947 */ /* 0x000fea0003800000 */
.L_x_24381:
        /* <DEDUP_REMOVED lines=18> */
.L_x_24386:
[----:B------:R-:W-:Y:S05]  /*6d30*/  BSYNC B0 ;  /* 0x0000000000007941 */ /* 0x000fea0003800000 */
.L_x_24385:
[----:B------:R0:W-:Y:S01]  /*6d40*/  STG.E.U8 [R16.64], R3 ;  /* 0x0000000310007986 */ /* 0x0001e2000c101124 */
[----:B------:R-:W-:Y:S05]  /*6d50*/  BRA `(.L_x_24373) ;  /* 0x0000075000007947 */ /* 0x000fea0003800000 */
.L_x_24384:
        /* <DEDUP_REMOVED lines=13> */
.L_x_24387:
[----:B------:R-:W-:Y:S01]  /*6e30*/  ISETP.GT.U32.AND P0, PT, R3, 0x7f800000, PT ;  /* 0x7f8000000300780c */ /* 0x000fe20003f04070 */
[----:B------:R-:W-:-:S05]  /*6e40*/  IMAD.MOV.U32 R3, RZ, RZ, 0x7f ;  /* 0x0000007fff037424 */ /* 0x000fca00078e00ff */
[----:B------:R-:W-:-:S05]  /*6e50*/  SEL R3, R3, 0x7c, P0 ;  /* 0x0000007c03037807 */ /* 0x000fca0000000000 */
[----:B------:R0:W-:Y:S01]  /*6e60*/  STG.E.U8 [R16.64], R3 ;  /* 0x0000000310007986 */ /* 0x0001e2000c101124 */
[----:B------:R-:W-:Y:S05]  /*6e70*/  BRA `(.L_x_24373) ;  /* 0x0000063000007947 */ /* 0x000fea0003800000 */
.L_x_24383:
[----:B------:R-:W-:-:S04]  /*6e80*/  FSEL R0, RZ, 1, !P0 ;  /* 0x3f800000ff007808 */ /* 0x000fc80004000000 */
[----:B------:R-:W-:-:S05]  /*6e90*/  F2FP.BF16.PACK_AB R0, RZ, R0 ;  /* 0x00000000ff00723e */ /* 0x000fca00000010ff */
[----:B------:R0:W-:Y:S01]  /*6ea0*/  STG.E.U16 [R16.64], R0 ;  /* 0x0000000010007986 */ /* 0x0001e2000c101524 */
[----:B------:R-:W-:Y:S05]  /*6eb0*/  BRA `(.L_x_24373) ;  /* 0x000005f000007947 */ /* 0x000fea0003800000 */
.L_x_24380:
        /* <DEDUP_REMOVED lines=10> */
.L_x_24390:
        /* <DEDUP_REMOVED lines=16> */
.L_x_24393:
[----:B------:R-:W-:Y:S02]  /*7060*/  PRMT R8, R0, 0x7610, R8 ;  /* 0x0000761000087816 */ /* 0x000fe40000000008 */
.L_x_24392:
[----:B------:R-:W-:Y:S05]  /*7070*/  BSYNC B0 ;  /* 0x0000000000007941 */ /* 0x000fea0003800000 */
.L_x_24391:
[----:B------:R0:W-:Y:S01]  /*7080*/  STG.E.U8 [R16.64], R8 ;  /* 0x0000000810007986 */ /* 0x0001e2000c101124 */
[----:B------:R-:W-:Y:S05]  /*7090*/  BRA `(.L_x_24373) ;  /* 0x0000041000007947 */ /* 0x000fea0003800000 */
.L_x_24389:
        /* <DEDUP_REMOVED lines=16> */
.L_x_24396:
[----:B------:R-:W-:Y:S02]  /*71a0*/  PRMT R8, R0, 0x7610, R8 ;  /* 0x0000761000087816 */ /* 0x000fe40000000008 */
.L_x_24395:
[----:B------:R-:W-:Y:S05]  /*71b0*/  BSYNC B0 ;  /* 0x0000000000007941 */ /* 0x000fea0003800000 */
.L_x_24394:
[----:B------:R0:W-:Y:S01]  /*71c0*/  STG.E.U8 [R16.64], R8 ;  /* 0x0000000810007986 */ /* 0x0001e2000c101124 */
[----:B------:R-:W-:Y:S05]  /*71d0*/  BRA `(.L_x_24373) ;  /* 0x000002d000007947 */ /* 0x000fea0003800000 */
.L_x_24388:
        /* <DEDUP_REMOVED lines=21> */
.L_x_24372:
        /* <DEDUP_REMOVED lines=20> */
.L_x_24398:
[----:B------:R-:W-:-:S05]  /*7470*/  IMAD.MOV.U32 R3, RZ, RZ, RZ ;  /* 0x000000ffff037224 */ /* 0x000fca00078e00ff */
[----:B------:R0:W-:Y:S01]  /*7480*/  STG.E.64 [R16.64], R2 ;  /* 0x0000000210007986 */ /* 0x0001e2000c101b24 */
[----:B------:R-:W-:Y:S05]  /*7490*/  BRA `(.L_x_24373) ;  /* 0x0000001000007947 */ /* 0x000fea0003800000 */
.L_x_24397:
[----:B------:R0:W-:Y:S02]  /*74a0*/  STG.E [R16.64], R2 ;  /* 0x0000000210007986 */ /* 0x0001e4000c101924 */
.L_x_24373:
[----:B------:R-:W-:Y:S05]  /*74b0*/  BSYNC B6 ;  /* 0x0000000000067941 */ /* 0x000fea0003800000 */
.L_x_24367:
        /* <DEDUP_REMOVED lines=258> */
.L_x_24399:
        /* <DEDUP_REMOVED lines=18> */
.L_x_24403:
[----:B------:R0:W5:Y:S01]  /*8600*/  LDG.E.U8 R18, [R2.64] ;  /* 0x0000002402127981 */ /* 0x000162000c1e1100 */
[----:B------:R-:W-:Y:S05]  /*8610*/  BRA `(.L_x_24405) ;  /* 0x00000d0000007947 */ /* 0x000fea0003800000 */
.L_x_24402:
        /* <DEDUP_REMOVED lines=8> */
.L_x_24407:
[----:B------:R0:W5:Y:S01]  /*86a0*/  LDG.E R18, [R2.64] ;  /* 0x0000002402127981 */ /* 0x000162000c1e1900 */
[----:B------:R-:W-:Y:S05]  /*86b0*/  BRA `(.L_x_24405) ;  /* 0x00000c6000007947 */ /* 0x000fea0003800000 */
.L_x_24406:
[----:B------:R0:W5:Y:S01]  /*86c0*/  LDG.E.S16 R18, [R2.64] ;  /* 0x0000002402127981 */ /* 0x000162000c1e1700 */
[----:B------:R-:W-:Y:S05]  /*86d0*/  BRA `(.L_x_24405) ;  /* 0x00000c4000007947 */ /* 0x000fea0003800000 */
.L_x_24401:
        /* <DEDUP_REMOVED lines=9> */
.L_x_24409:
[----:B------:R-:W2:Y:S02]  /*8770*/  LDG.E.U16 R2, [R2.64] ;  /* 0x0000002402027981 */ /* 0x000ea4000c1e1500 */
[----:B--2---:R-:W-:-:S06]  /*8780*/  HADD2.F32 R18, -RZ, R2.H0_H0 ;  /* 0x20000002ff127230 */ /* 0x004fcc0000004100 */
[----:B------:R-:W0:Y:S01]  /*8790*/  F2I.FTZ.TRUNC.NTZ R18, R18 ;  /* 0x0000001200127305 */ /* 0x000e22000021f100 */
[----:B------:R-:W-:Y:S05]  /*87a0*/  BRA `(.L_x_24405) ;  /* 0x00000b7000007947 */ /* 0x000fea0003800000 */
.L_x_24408:
        /* <DEDUP_REMOVED lines=9> */
.L_x_24411:
[----:B------:R-:W2:Y:S02]  /*8840*/  LDG.E.U16 R2, [R2.64] ;  /* 0x0000002402027981 */ /* 0x000ea4000c1e1500 */
[----:B--2---:R-:W-:-:S06]  /*8850*/  HADD2.F32 R18, -RZ, R2.H0_H0 ;  /* 0x20000002ff127230 */ /* 0x004fcc0000004100 */
[----:B------:R-:W0:Y:S01]  /*8860*/  F2I.FTZ.TRUNC.NTZ R18, R18 ;  /* 0x0000001200127305 */ /* 0x000e22000021f100 */
[----:B------:R-:W-:Y:S05]  /*8870*/  BRA `(.L_x_24405) ;  /* 0x00000aa000007947 */ /* 0x000fea0003800000 */
.L_x_24410:
[----:B------:R-:W2:Y:S02]  /*8880*/  LDG.E.64 R2, [R2.64] ;  /* 0x0000002402027981 */ /* 0x000ea4000c1e1b00 */
[----:B--2---:R0:W1:Y:S01]  /*8890*/  F2I.F64.TRUNC R18, R2 ;  /* 0x0000000200127311 */ /* 0x004062000030d100 */
[----:B------:R-:W-:Y:S05]  /*88a0*/  BRA `(.L_x_24405) ;  /* 0x00000a7000007947 */ /* 0x000fea0003800000 */
.L_x_24400:
        /* <DEDUP_REMOVED lines=12> */
.L_x_24414:
[----:B------:R-:W2:Y:S02]  /*8970*/  LDG.E.64 R2, [R2.64] ;  /* 0x0000002402027981 */ /* 0x000ea4000c1e1b00 */
[----:B--2---:R0:W1:Y:S01]  /*8980*/  F2I.F64.TRUNC R18, R2 ;  /* 0x0000000200127311 */ /* 0x004062000030d100 */
[----:B------:R-:W-:Y:S05]  /*8990*/  BRA `(.L_x_24405) ;  /* 0x0000098000007947 */ /* 0x000fea0003800000 */
.L_x_24413:
        /* <DEDUP_REMOVED lines=27> */
.L_x_24416:
        /* <DEDUP_REMOVED lines=14> */
.L_x_24415:
[----:B------:R-:W2:Y:S02]  /*8c30*/  LDG.E.U16 R18, [R2.64] ;  /* 0x0000002402127981 */ /* 0x000ea4000c1e1500 */
[----:B--2---:R-:W-:-:S06]  /*8c40*/  PRMT R18, RZ, 0x5410, R18 ;  /* 0x00005410ff127816 */ /* 0x004fcc0000000012 */
[----:B------:R-:W0:Y:S01]  /*8c50*/  F2I.FTZ.TRUNC.NTZ R18, R18 ;  /* 0x0000001200127305 */ /* 0x000e22000021f100 */
[----:B------:R-:W-:Y:S05]  /*8c60*/  BRA `(.L_x_24405) ;  /* 0x000006b000007947 */ /* 0x000fea0003800000 */
.L_x_24412:
        /* <DEDUP_REMOVED lines=10> */
.L_x_24419:
        /* <DEDUP_REMOVED lines=21> */
.L_x_24423:
[----:B------:R-:W-:Y:S05]  /*8e60*/  BSYNC B1 ;  /* 0x0000000000017941 */ /* 0x000fea0003800000 */
.L_x_24422:
[----:B------:R-:W-:Y:S01]  /*8e70*/  IMAD.SHL.U32 R2, R2, 0x100000, RZ ;  /* 0x0010000002027824 */ /* 0x000fe200078e00ff */
[----:B------:R-:W-:-:S04]  /*8e80*/  LEA R3, R0, 0x3b800000, 0x17 ;  /* 0x3b80000000037811 */ /* 0x000fc800078eb8ff */
[----:B------:R-:W-:Y:S02]  /*8e90*/  LOP3.LUT R18, R3, R2, R18, 0xfe, !PT ;  /* 0x0000000203127212 */ /* 0x000fe400078efe12 */
.L_x_24421:
[----:B------:R-:W-:Y:S05]  /*8ea0*/  BSYNC B0 ;  /* 0x0000000000007941 */ /* 0x000fea0003800000 */
.L_x_24420:
[----:B------:R-:W0:Y:S01]  /*8eb0*/  F2I.FTZ.TRUNC.NTZ R18, R18 ;  /* 0x0000001200127305 */ /* 0x000e22000021f100 */
[----:B------:R-:W-:Y:S05]  /*8ec0*/  BRA `(.L_x_24405) ;  /* 0x0000045000007947 */ /* 0x000fea0003800000 */
.L_x_24418:
        /* <DEDUP_REMOVED lines=21> */
.L_x_24427:
[----:B------:R-:W-:Y:S05]  /*9020*/  BSYNC B1 ;  /* 0x0000000000017941 */ /* 0x000fea0003800000 */
.L_x_24426:
[----:B------:R-:W-:Y:S01]  /*9030*/  IMAD.SHL.U32 R2, R2, 0x200000, RZ ;  /* 0x0020000002027824 */ /* 0x000fe200078e00ff */
[----:B------:R-:W-:-:S04]  /*9040*/  LEA R3, R0, 0x37800000, 0x17 ;  /* 0x3780000000037811 */ /* 0x000fc800078eb8ff */
[----:B------:R-:W-:Y:S02]  /*9050*/  LOP3.LUT R18, R3, R2, R18, 0xfe, !PT ;  /* 0x0000000203127212 */ /* 0x000fe400078efe12 */
.L_x_24425:
[----:B------:R-:W-:Y:S05]  /*9060*/  BSYNC B0 ;  /* 0x0000000000007941 */ /* 0x000fea0003800000 */
.L_x_24424:
[----:B------:R-:W0:Y:S01]  /*9070*/  F2I.FTZ.TRUNC.NTZ R18, R18 ;  /* 0x0000001200127305 */ /* 0x000e22000021f100 */
[----:B------:R-:W-:Y:S05]  /*9080*/  BRA `(.L_x_24405) ;  /* 0x0000029000007947 */ /* 0x000fea0003800000 */
.L_x_24417:
        /* <DEDUP_REMOVED lines=14> */
.L_x_24431:
[----:B------:R-:W-:Y:S05]  /*9170*/  BSYNC B0 ;  /* 0x0000000000007941 */ /* 0x000fea0003800000 */
.L_x_24430:
[----:B------:R-:W0:Y:S01]  /*9180*/  F2I.FTZ.TRUNC.NTZ R18, R18 ;  /* 0x0000001200127305 */ /* 0x000e22000021f100 */
[----:B------:R-:W-:Y:S05]  /*9190*/  BRA `(.L_x_24405) ;  /* 0x0000018000007947 */ /* 0x000fea0003800000 */
.L_x_24404:
        /* <DEDUP_REMOVED lines=21> */
.L_x_24429:
[----:B------:R0:W5:Y:S01]  /*92f0*/  LDG.E R18, [R2.64] ;  /* 0x0000002402127981 */ /* 0x000162000c1e1900 */
[----:B------:R-:W-:Y:S05]  /*9300*/  BRA `(.L_x_24405) ;  /* 0x0000001000007947 */ /* 0x000fea0003800000 */
.L_x_24428:
[----:B------:R0:W5:Y:S02]  /*9310*/  LDG.E R18, [R2.64] ;  /* 0x0000002402127981 */ /* 0x000164000c1e1900 */
.L_x_24405:
        /* <DEDUP_REMOVED lines=16> */
.L_x_24435:
[----:B------:R0:W5:Y:S01]  /*9420*/  LDG.E.U8 R19, [R2.64] ;  /* 0x0000002402137981 */ /* 0x000162000c1e1100 */
[----:B------:R-:W-:Y:S05]  /*9430*/  BRA `(.L_x_24437) ;  /* 0x00000d0000007947 */ /* 0x000fea0003800000 */
.L_x_24434:
        /* <DEDUP_REMOVED lines=8> */
.L_x_24439:
[----:B------:R0:W5:Y:S01]  /*94c0*/  LDG.E R19, [R2.64] ;  /* 0x0000002402137981 */ /* 0x000162000c1e1900 */
[----:B------:R-:W-:Y:S05]  /*94d0*/  BRA `(.L_x_24437) ;  /* 0x00000c6000007947 */ /* 0x000fea0003800000 */
.L_x_24438:
[----:B------:R0:W5:Y:S01]  /*94e0*/  LDG.E.S16 R19, [R2.64] ;  /* 0x0000002402137981 */ /* 0x000162000c1e1700 */
[----:B------:R-:W-:Y:S05]  /*94f0*/  BRA `(.L_x_24437) ;  /* 0x00000c4000007947 */ /* 0x000fea0003800000 */
.L_x_24433:
        /* <DEDUP_REMOVED lines=9> */
.L_x_24441:
[----:B------:R-:W2:Y:S02]  /*9590*/  LDG.E.U16 R2, [R2.64] ;  /* 0x0000002402027981 */ /* 0x000ea4000c1e1500 */
[----:B--2---:R-:W-:-:S06]  /*95a0*/  HADD2.F32 R19, -RZ, R2.H0_H0 ;  /* 0x20000002ff137230 */ /* 0x004fcc0000004100 */
[----:B------:R-:W0:Y:S01]  /*95b0*/  F2I.FTZ.TRUNC.NTZ R19, R19 ;  /* 0x0000001300137305 */ /* 0x000e22000021f100 */
[----:B------:R-:W-:Y:S05]  /*95c0*/  BRA `(.L_x_24437) ;  /* 0x00000b7000007947 */ /* 0x000fea0003800000 */
.L_x_24440:
        /* <DEDUP_REMOVED lines=9> */
.L_x_24443:
[----:B------:R-:W2:Y:S02]  /*9660*/  LDG.E.U16 R2, [R2.64] ;  /* 0x0000002402027981 */ /* 0x000ea4000c1e1500 */
[----:B--2---:R-:W-:-:S06]  /*9670*/  HADD2.F32 R19, -RZ, R2.H0_H0 ;  /* 0x20000002ff137230 */ /* 0x004fcc0000004100 */
[----:B------:R-:W0:Y:S01]  /*9680*/  F2I.FTZ.TRUNC.NTZ R19, R19 ;  /* 0x0000001300137305 */ /* 0x000e22000021f100 */
[----:B------:R-:W-:Y:S05]  /*9690*/  BRA `(.L_x_24437) ;  /* 0x00000aa000007947 */ /* 0x000fea0003800000 */
.L_x_24442:
[----:B------:R-:W2:Y:S02]  /*96a0*/  LDG.E.64 R2, [R2.64] ;  /* 0x0000002402027981 */ /* 0x000ea4000c1e1b00 */
[----:B--2---:R0:W2:Y:S01]  /*96b0*/  F2I.F64.TRUNC R19, R2 ;  /* 0x0000000200137311 */ /* 0x0040a2000030d100 */
[----:B------:R-:W-:Y:S05]  /*96c0*/  BRA `(.L_x_24437) ;  /* 0x00000a7000007947 */ /* 0x000fea0003800000 */
.L_x_24432:
        /* <DEDUP_REMOVED lines=12> */
.L_x_24446:
[----:B------:R-:W2:Y:S02]  /*9790*/  LDG.E.64 R2, [R2.64] ;  /* 0x0000002402027981 */ /* 0x000ea4000c1e1b00 */
[----:B--2---:R0:W2:Y:S01]  /*97a0*/  F2I.F64.TRUNC R19, R2 ;  /* 0x0000000200137311 */ /* 0x0040a2000030d100 */
[----:B------:R-:W-:Y:S05]  /*97b0*/  BRA `(.L_x_24437) ;  /* 0x0000098000007947 */ /* 0x000fea0003800000 */
.L_x_24445:
        /* <DEDUP_REMOVED lines=27> */
.L_x_24448:
        /* <DEDUP_REMOVED lines=14> */
.L_x_24447:
[----:B------:R-:W2:Y:S02]  /*9a50*/  LDG.E.U16 R19, [R2.64] ;  /* 0x0000002402137981 */ /* 0x000ea4000c1e1500 */
[----:B--2---:R-:W-:-:S06]  /*9a60*/  PRMT R19, RZ, 0x5410, R19 ;  /* 0x00005410ff137816 */ /* 0x004fcc0000000013 */
[----:B------:R-:W0:Y:S01]  /*9a70*/  F2I.FTZ.TRUNC.NTZ R19, R19 ;  /* 0x0000001300137305 */ /* 0x000e22000021f100 */
[----:B------:R-:W-:Y:S05]  /*9a80*/  BRA `(.L_x_24437) ;  /* 0x000006b000007947 */ /* 0x000fea0003800000 */
.L_x_24444:
        /* <DEDUP_REMOVED lines=10> */
.L_x_24451:
        /* <DEDUP_REMOVED lines=21> */
.L_x_24455:
[----:B------:R-:W-:Y:S05]  /*9c80*/  BSYNC B1 ;  /* 0x0000000000017941 */ /* 0x000fea0003800000 */
.L_x_24454:
[----:B------:R-:W-:Y:S01]  /*9c90*/  IMAD.SHL.U32 R2, R2, 0x100000, RZ ;  /* 0x0010000002027824 */ /* 0x000fe200078e00ff */
[----:B------:R-:W-:-:S04]  /*9ca0*/  LEA R0, R0, 0x3b800000, 0x17 ;  /* 0x3b80000000007811 */ /* 0x000fc800078eb8ff */
[----:B------:R-:W-:Y:S02]  /*9cb0*/  LOP3.LUT R19, R0, R2, R19, 0xfe, !PT ;  /* 0x0000000200137212 */ /* 0x000fe400078efe13 */
.L_x_24453:
[----:B------:R-:W-:Y:S05]  /*9cc0*/  BSYNC B0 ;  /* 0x0000000000007941 */ /* 0x000fea0003800000 */
.L_x_24452:
[----:B------:R-:W0:Y:S01]  /*9cd0*/  F2I.FTZ.TRUNC.NTZ R19, R19 ;  /* 0x0000001300137305 */ /* 0x000e22000021f100 */
[----:B------:R-:W-:Y:S05]  /*9ce0*/  BRA `(.L_x_24437) ;  /* 0x0000045000007947 */ /* 0x000fea0003800000 */
.L_x_24450:
        /* <DEDUP_REMOVED lines=21> */
.L_x_24459:
[----:B------:R-:W-:Y:S05]  /*9e40*/  BSYNC B1 ;  /* 0x0000000000017941 */ /* 0x000fea0003800000 */
.L_x_24458:
[----:B------:R-:W-:Y:S01]  /*9e50*/  IMAD.SHL.U32 R2, R2, 0x200000, RZ ;  /* 0x0020000002027824 */ /* 0x000fe200078e00ff */
[----:B------:R-:W-:-:S04]  /*9e60*/  LEA R0, R0, 0x37800000, 0x17 ;  /* 0x3780000000007811 */ /* 0x000fc800078eb8ff */
[----:B------:R-:W-:Y:S02]  /*9e70*/  LOP3.LUT R19, R0, R2, R19, 0xfe, !PT ;  /* 0x0000000200137212 */ /* 0x000fe400078efe13 */
.L_x_24457:
[----:B------:R-:W-:Y:S05]  /*9e80*/  BSYNC B0 ;  /* 0x0000000000007941 */ /* 0x000fea0003800000 */
.L_x_24456:
[----:B------:R-:W0:Y:S01]  /*9e90*/  F2I.FTZ.TRUNC.NTZ R19, R19 ;  /* 0x0000001300137305 */ /* 0x000e22000021f100 */
[----:B------:R-:W-:Y:S05]  /*9ea0*/  BRA `(.L_x_24437) ;  /* 0x0000029000007947 */ /* 0x000fea0003800000 */
.L_x_24449:
        /* <DEDUP_REMOVED lines=14> */
.L_x_24463:
[----:B------:R-:W-:Y:S05]  /*9f90*/  BSYNC B0 ;  /* 0x0000000000007941 */ /* 0x000fea0003800000 */
.L_x_24462:
[----:B------:R-:W0:Y:S01]  /*9fa0*/  F2I.FTZ.TRUNC.NTZ R19, R19 ;  /* 0x0000001300137305 */ /* 0x000e22000021f100 */
[----:B------:R-:W-:Y:S05]  /*9fb0*/  BRA `(.L_x_24437) ;  /* 0x0000018000007947 */ /* 0x000fea0003800000 */
.L_x_24436:
        /* <DEDUP_REMOVED lines=21> */
.L_x_24461:
[----:B------:R0:W5:Y:S01]  /*a110*/  LDG.E R19, [R2.64] ;  /* 0x0000002402137981 */ /* 0x000162000c1e1900 */
[----:B------:R-:W-:Y:S05]  /*a120*/  BRA `(.L_x_24437) ;  /* 0x0000001000007947 */ /* 0x000fea0003800000 */
.L_x_24460:
[----:B------:R0:W5:Y:S02]  /*a130*/  LDG.E R19, [R2.64] ;  /* 0x0000002402137981 */ /* 0x000164000c1e1900 */
.L_x_24437:
        /* <DEDUP_REMOVED lines=17> */
.L_x_24468:
[----:B------:R0:W-:Y:S01]  /*a250*/  STG.E.U8 [R16.64], R2 ;  /* 0x0000000210007986 */ /* 0x0001e2000c101124 */
[----:B------:R-:W-:Y:S05]  /*a260*/  BRA `(.L_x_24470) ;  /* 0x00000c6000007947 */ /* 0x000fea0003800000 */
.L_x_24467:
        /* <DEDUP_REMOVED lines=9> */
.L_x_24472:
[----:B------:R0:W-:Y:S01]  /*a300*/  STG.E [R16.64], R2 ;  /* 0x0000000210007986 */ /* 0x0001e2000c101924 */
[----:B------:R-:W-:Y:S05]  /*a310*/  BRA `(.L_x_24470) ;  /* 0x00000bb000007947 */ /* 0x000fea0003800000 */
.L_x_24471:
[----:B------:R0:W-:Y:S01]  /*a320*/  STG.E.U16 [R16.64], R2 ;  /* 0x0000000210007986 */ /* 0x0001e2000c101524 */
[----:B------:R-:W-:Y:S05]  /*a330*/  BRA `(.L_x_24470) ;  /* 0x00000b9000007947 */ /* 0x000fea0003800000 */
.L_x_24466:
        /* <DEDUP_REMOVED lines=9> */
.L_x_24474:
[----:B------:R-:W-:-:S04]  /*a3d0*/  FSEL R0, RZ, 1, !P0 ;  /* 0x3f800000ff007808 */ /* 0x000fc80004000000 */
[----:B------:R-:W-:-:S05]  /*a3e0*/  F2FP.PACK_AB R0, RZ, R0 ;  /* 0x00000000ff00723e */ /* 0x000fca00000000ff */
[----:B------:R0:W-:Y:S01]  /*a3f0*/  STG.E.U16 [R16.64], R0 ;  /* 0x0000000010007986 */ /* 0x0001e2000c101524 */
[----:B------:R-:W-:Y:S05]  /*a400*/  BRA `(.L_x_24470) ;  /* 0x00000ac000007947 */ /* 0x000fea0003800000 */
.L_x_24473:
        /* <DEDUP_REMOVED lines=10> */
.L_x_24476:
[----:B------:R-:W-:-:S04]  /*a4b0*/  FSEL R0, RZ, 1, !P0 ;  /* 0x3f800000ff007808 */ /* 0x000fc80004000000 */
[----:B------:R-:W-:-:S04]  /*a4c0*/  F2FP.PACK_AB R3, RZ, R0 ;  /* 0x00000000ff03723e */ /* 0x000fc800000000ff */
[----:B------:R-:W-:-:S05]  /*a4d0*/  PRMT R3, R3, 0x5410, RZ ;  /* 0x0000541003037816 */ /* 0x000fca00000000ff */
[----:B------:R0:W-:Y:S01]  /*a4e0*/  STG.E [R16.64], R3 ;  /* 0x0000000310007986 */ /* 0x0001e2000c101924 */
[----:B------:R-:W-:Y:S05]  /*a4f0*/  BRA `(.L_x_24470) ;  /* 0x000009d000007947 */ /* 0x000fea0003800000 */
.L_x_24475:
[----:B------:R-:W-:Y:S01]  /*a500*/  FSEL R3, RZ, 1.875, !P0 ;  /* 0x3ff00000ff037808 */ /* 0x000fe20004000000 */
[----:B------:R-:W-:-:S05]  /*a510*/  IMAD.MOV.U32 R2, RZ, RZ, RZ ;  /* 0x000000ffff027224 */ /* 0x000fca00078e00ff */
[----:B------:R0:W-:Y:S01]  /*a520*/  STG.E.64 [R16.64], R2 ;  /* 0x0000000210007986 */ /* 0x0001e2000c101b24 */
[----:B------:R-:W-:Y:S05]  /*a530*/  BRA `(.L_x_24470) ;  /* 0x0000099000007947 */ /* 0x000fea0003800000 */
.L_x_24465:
        /* <DEDUP_REMOVED lines=10> */
.L_x_24479:
[----:B------:R-:W-:Y:S01]  /*a5e0*/  FSEL R5, RZ, 1.875, !P0 ;  /* 0x3ff00000ff057808 */ /* 0x000fe20004000000 */
[----:B------:R-:W-:Y:S01]  /*a5f0*/  CS2R R6, SRZ ;  /* 0x0000000000067805 */ /* 0x000fe2000001ff00 */
[----:B------:R-:W-:-:S05]  /*a600*/  IMAD.MOV.U32 R4, RZ, RZ, RZ ;  /* 0x000000ffff047224 */ /* 0x000fca00078e00ff */
[----:B------:R0:W-:Y:S01]  /*a610*/  STG.E.128 [R16.64], R4 ;  /* 0x0000000410007986 */ /* 0x0001e2000c101d24 */
[----:B------:R-:W-:Y:S05]  /*a620*/  BRA `(.L_x_24470) ;  /* 0x000008a000007947 */ /* 0x000fea0003800000 */
.L_x_24478:
        /* <DEDUP_REMOVED lines=18> */
.L_x_24483:
[----:B------:R-:W-:Y:S05]  /*a750*/  BSYNC B0 ;  /* 0x0000000000007941 */ /* 0x000fea0003800000 */
.L_x_24482:
[----:B------:R0:W-:Y:S01]  /*a760*/  STG.E.U8 [R16.64], R3 ;  /* 0x0000000310007986 */ /* 0x0001e2000c101124 */
[----:B------:R-:W-:Y:S05]  /*a770*/  BRA `(.L_x_24470) ;  /* 0x0000075000007947 */ /* 0x000fea0003800000 */
.L_x_24481:
        /* <DEDUP_REMOVED lines=13> */
.L_x_24484:
[----:B------:R-:W-:Y:S01]  /*a850*/  ISETP.GT.U32.AND P0, PT, R3, 0x7f800000, PT ;  /* 0x7f8000000300780c */ /* 0x000fe20003f04070 */
[----:B------:R-:W-:-:S05]  /*a860*/  IMAD.MOV.U32 R3, RZ, RZ, 0x7f ;  /* 0x0000007fff037424 */ /* 0x000fca00078e00ff */
[----:B------:R-:W-:-:S05]  /*a870*/  SEL R3, R3, 0x7c, P0 ;  /* 0x0000007c03037807 */ /* 0x000fca0000000000 */
[----:B------:R0:W-:Y:S01]  /*a880*/  STG.E.U8 [R16.64], R3 ;  /* 0x0000000310007986 */ /* 0x0001e2000c101124 */
[----:B------:R-:W-:Y:S05]  /*a890*/  BRA `(.L_x_24470) ;  /* 0x0000063000007947 */ /* 0x000fea0003800000 */
.L_x_24480:
[----:B------:R-:W-:-:S04]  /*a8a0*/  FSEL R0, RZ, 1, !P0 ;  /* 0x3f800000ff007808 */ /* 0x000fc80004000000 */
[----:B------:R-:W-:-:S05]  /*a8b0*/  F2FP.BF16.PACK_AB R0, RZ, R0 ;  /* 0x00000000ff00723e */ /* 0x000fca00000010ff */
[----:B------:R0:W-:Y:S01]  /*a8c0*/  STG.E.U16 [R16.64], R0 ;  /* 0x0000000010007986 */ /* 0x0001e2000c101524 */
[----:B------:R-:W-:Y:S05]  /*a8d0*/  BRA `(.L_x_24470) ;  /* 0x000005f000007947 */ /* 0x000fea0003800000 */
.L_x_24477:
        /* <DEDUP_REMOVED lines=10> */
.L_x_24487:
        /* <DEDUP_REMOVED lines=16> */
.L_x_24490:
[----:B------:R-:W-:Y:S02]  /*aa80*/  PRMT R8, R0, 0x7610, R8 ;  /* 0x0000761000087816 */ /* 0x000fe40000000008 */
.L_x_24489:
[----:B------:R-:W-:Y:S05]  /*aa90*/  BSYNC B0 ;  /* 0x0000000000007941 */ /* 0x000fea0003800000 */
.L_x_24488:
[----:B------:R0:W-:Y:S01]  /*aaa0*/  STG.E.U8 [R16.64], R8 ;  /* 0x0000000810007986 */ /* 0x0001e2000c101124 */
[----:B------:R-:W-:Y:S05]  /*aab0*/  BRA `(.L_x_24470) ;  /* 0x0000041000007947 */ /* 0x000fea0003800000 */
.L_x_24486:
        /* <DEDUP_REMOVED lines=16> */
.L_x_24493:
[----:B------:R-:W-:Y:S02]  /*abc0*/  PRMT R8, R0, 0x7610, R8 ;  /* 0x0000761000087816 */ /* 0x000fe40000000008 */
.L_x_24492:
[----:B------:R-:W-:Y:S05]  /*abd0*/  BSYNC B0 ;  /* 0x0000000000007941 */ /* 0x000fea0003800000 */
.L_x_24491:
[----:B------:R0:W-:Y:S01]  /*abe0*/  STG.E.U8 [R16.64], R8 ;  /* 0x0000000810007986 */ /* 0x0001e2000c101124 */
[----:B------:R-:W-:Y:S05]  /*abf0*/  BRA `(.L_x_24470) ;  /* 0x000002d000007947 */ /* 0x000fea0003800000 */
.L_x_24485:
        /* <DEDUP_REMOVED lines=21> */
.L_x_24469:
        /* <DEDUP_REMOVED lines=20> */
.L_x_24495:
[----:B------:R-:W-:-:S05]  /*ae90*/  IMAD.MOV.U32 R3, RZ, RZ, RZ ;  /* 0x000000ffff037224 */ /* 0x000fca00078e00ff */
[----:B------:R0:W-:Y:S01]  /*aea0*/  STG.E.64 [R16.64], R2 ;  /* 0x0000000210007986 */ /* 0x0001e2000c101b24 */
[----:B------:R-:W-:Y:S05]  /*aeb0*/  BRA `(.L_x_24470) ;  /* 0x0000001000007947 */ /* 0x000fea0003800000 */
.L_x_24494:
[----:B------:R0:W-:Y:S02]  /*aec0*/  STG.E [R16.64], R2 ;  /* 0x0000000210007986 */ /* 0x0001e4000c101924 */
.L_x_24470:
[----:B------:R-:W-:Y:S05]  /*aed0*/  BSYNC B6 ;  /* 0x0000000000067941 */ /* 0x000fea0003800000 */
.L_x_24464:
[----:B------:R-:W-:Y:S02]  /*aee0*/  IADD3 R23, R23, 0x80, RZ ;  /* 0x0000008017177810 */ /* 0x000fe40007ffe0ff */
.L_x_24301:
[----:B------:R-:W-:Y:S05]  /*aef0*/  BSYNC B7 ;  /* 0x0000000000077941 */ /* 0x000fea0003800000 */
.L_x_24300:
        /* <DEDUP_REMOVED lines=257> */
.L_x_24496:
        /* <DEDUP_REMOVED lines=18> */
.L_x_24500:
[----:B------:R0:W5:Y:S01]  /*c030*/  LDG.E.U8 R18, [R2.64] ;  /* 0x0000002402127981 */ /* 0x000162000c1e1100 */
[----:B------:R-:W-:Y:S05]  /*c040*/  BRA `(.L_x_24502) ;  /* 0x00000d0000007947 */ /* 0x000fea0003800000 */
.L_x_24499:
        /* <DEDUP_REMOVED lines=8> */
.L_x_24504:
[----:B------:R0:W5:Y:S01]  /*c0d0*/  LDG.E R18, [R2.64] ;  /* 0x0000002402127981 */ /* 0x000162000c1e1900 */
[----:B------:R-:W-:Y:S05]  /*c0e0*/  BRA `(.L_x_24502) ;  /* 0x00000c6000007947 */ /* 0x000fea0003800000 */
.L_x_24503:
[----:B------:R0:W5:Y:S01]  /*c0f0*/  LDG.E.S16 R18, [R2.64] ;  /* 0x0000002402127981 */ /* 0x000162000c1e1700 */
[----:B------:R-:W-:Y:S05]  /*c100*/  BRA `(.L_x_24502) ;  /* 0x00000c4000007947 */ /* 0x000fea0003800000 */
.L_x_24498:
        /* <DEDUP_REMOVED lines=9> */
.L_x_24506:
[----:B------:R-:W2:Y:S02]  /*c1a0*/  LDG.E.U16 R2, [R2.64] ;  /* 0x0000002402027981 */ /* 0x000ea4000c1e1500 */
[----:B--2---:R-:W-:-:S06]  /*c1b0*/  HADD2.F32 R18, -RZ, R2.H0_H0 ;  /* 0x20000002ff127230 */ /* 0x004fcc0000004100 */
[----:B------:R-:W0:Y:S01]  /*c1c0*/  F2I.FTZ.TRUNC.NTZ R18, R18 ;  /* 0x0000001200127305 */ /* 0x000e22000021f100 */
[----:B------:R-:W-:Y:S05]  /*c1d0*/  BRA `(.L_x_24502) ;  /* 0x00000b7000007947 */ /* 0x000fea0003800000 */
.L_x_24505:
        /* <DEDUP_REMOVED lines=9> */
.L_x_24508:
[----:B------:R-:W2:Y:S02]  /*c270*/  LDG.E.U16 R2, [R2.64] ;  /* 0x0000002402027981 */ /* 0x000ea4000c1e1500 */
[----:B--2---:R-:W-:-:S06]  /*c280*/  HADD2.F32 R18, -RZ, R2.H0_H0 ;  /* 0x20000002ff127230 */ /* 0x004fcc0000004100 */
[----:B------:R-:W0:Y:S01]  /*c290*/  F2I.FTZ.TRUNC.NTZ R18, R18 ;  /* 0x0000001200127305 */ /* 0x000e22000021f100 */
[----:B------:R-:W-:Y:S05]  /*c2a0*/  BRA `(.L_x_24502) ;  /* 0x00000aa000007947 */ /* 0x000fea0003800000 */
.L_x_24507:
[----:B------:R-:W2:Y:S02]  /*c2b0*/  LDG.E.64 R2, [R2.64] ;  /* 0x0000002402027981 */ /* 0x000ea4000c1e1b00 */
[----:B--2---:R0:W1:Y:S01]  /*c2c0*/  F2I.F64.TRUNC R18, R2 ;  /* 0x0000000200127311 */ /* 0x004062000030d100 */
[----:B------:R-:W-:Y:S05]  /*c2d0*/  BRA `(.L_x_24502) ;  /* 0x00000a7000007947 */ /* 0x000fea0003800000 */
.L_x_24497:
        /* <DEDUP_REMOVED lines=12> */
.L_x_24511:
[----:B------:R-:W2:Y:S02]  /*c3a0*/  LDG.E.64 R2, [R2.64] ;  /* 0x0000002402027981 */ /* 0x000ea4000c1e1b00 */
[----:B--2---:R0:W1:Y:S01]  /*c3b0*/  F2I.F64.TRUNC R18, R2 ;  /* 0x0000000200127311 */ /* 0x004062000030d100 */
[----:B------:R-:W-:Y:S05]  /*c3c0*/  BRA `(.L_x_24502) ;  /* 0x0000098000007947 */ /* 0x000fea0003800000 */
.L_x_24510:
        /* <DEDUP_REMOVED lines=27> */
.L_x_24513:
        /* <DEDUP_REMOVED lines=14> */
.L_x_24512:
[----:B------:R-:W2:Y:S02]  /*c660*/  LDG.E.U16 R18, [R2.64] ;  /* 0x0000002402127981 */ /* 0x000ea4000c1e1500 */
[----:B--2---:R-:W-:-:S06]  /*c670*/  PRMT R18, RZ, 0x5410, R18 ;  /* 0x00005410ff127816 */ /* 0x004fcc0000000012 */
[----:B------:R-:W0:Y:S01]  /*c680*/  F2I.FTZ.TRUNC.NTZ R18, R18 ;  /* 0x0000001200127305 */ /* 0x000e22000021f100 */
[----:B------:R-:W-:Y:S05]  /*c690*/  BRA `(.L_x_24502) ;  /* 0x000006b000007947 */ /* 0x000fea0003800000 */
.L_x_24509:
        /* <DEDUP_REMOVED lines=10> */
.L_x_24516:
        /* <DEDUP_REMOVED lines=21> */
.L_x_24520:
[----:B------:R-:W-:Y:S05]  /*c890*/  BSYNC B1 ;  /* 0x0000000000017941 */ /* 0x000fea0003800000 */
.L_x_24519:
[----:B------:R-:W-:Y:S01]  /*c8a0*/  IMAD.SHL.U32 R2, R2, 0x100000, RZ ;  /* 0x0010000002027824 */ /* 0x000fe200078e00ff */
[----:B------:R-:W-:-:S04]  /*c8b0*/  LEA R3, R0, 0x3b800000, 0x17 ;  /* 0x3b80000000037811 */ /* 0x000fc800078eb8ff */
[----:B------:R-:W-:Y:S02]  /*c8c0*/  LOP3.LUT R18, R3, R2, R18, 0xfe, !PT ;  /* 0x0000000203127212 */ /* 0x000fe400078efe12 */
.L_x_24518:
[----:B------:R-:W-:Y:S05]  /*c8d0*/  BSYNC B0 ;  /* 0x0000000000007941 */ /* 0x000fea0003800000 */
.L_x_24517:
[----:B------:R-:W0:Y:S01]  /*c8e0*/  F2I.FTZ.TRUNC.NTZ R18, R18 ;  /* 0x0000001200127305 */ /* 0x000e22000021f100 */
[----:B------:R-:W-:Y:S05]  /*c8f0*/  BRA `(.L_x_24502) ;  /* 0x0000045000007947 */ /* 0x000fea0003800000 */
.L_x_24515:
        /* <DEDUP_REMOVED lines=21> */
.L_x_24524:
[----:B------:R-:W-:Y:S05]  /*ca50*/  BSYNC B1 ;  /* 0x0000000000017941 */ /* 0x000fea0003800000 */
.L_x_24523:
[----:B------:R-:W-:Y:S01]  /*ca60*/  IMAD.SHL.U32 R2, R2, 0x200000, RZ ;  /* 0x0020000002027824 */ /* 0x000fe200078e00ff */
[----:B------:R-:W-:-:S04]  /*ca70*/  LEA R3, R0, 0x37800000, 0x17 ;  /* 0x3780000000037811 */ /* 0x000fc800078eb8ff */
[----:B------:R-:W-:Y:S02]  /*ca80*/  LOP3.LUT R18, R3, R2, R18, 0xfe, !PT ;  /* 0x0000000203127212 */ /* 0x000fe400078efe12 */
.L_x_24522:
[----:B------:R-:W-:Y:S05]  /*ca90*/  BSYNC B0 ;  /* 0x0000000000007941 */ /* 0x000fea0003800000 */
.L_x_24521:
[----:B------:R-:W0:Y:S01]  /*caa0*/  F2I.FTZ.TRUNC.NTZ R18, R18 ;  /* 0x0000001200127305 */ /* 0x000e22000021f100 */
[----:B------:R-:W-:Y:S05]  /*cab0*/  BRA `(.L_x_24502) ;  /* 0x0000029000007947 */ /* 0x000fea0003800000 */
.L_x_24514:
        /* <DEDUP_REMOVED lines=14> */
.L_x_24528:
[----:B------:R-:W-:Y:S05]  /*cba0*/  BSYNC B0 ;  /* 0x0000000000007941 */ /* 0x000fea0003800000 */
.L_x_24527:
[----:B------:R-:W0:Y:S01]  /*cbb0*/  F2I.FTZ.TRUNC.NTZ R18, R18 ;  /* 0x0000001200127305 */ /* 0x000e22000021f100 */
[----:B------:R-:W-:Y:S05]  /*cbc0*/  BRA `(.L_x_24502) ;  /* 0x0000018000007947 */ /* 0x000fea0003800000 */
.L_x_24501:
        /* <DEDUP_REMOVED lines=21> */
.L_x_24526:
[----:B------:R0:W5:Y:S01]  /*cd20*/  LDG.E R18, [R2.64] ;  /* 0x0000002402127981 */ /* 0x000162000c1e1900 */
[----:B------:R-:W-:Y:S05]  /*cd30*/  BRA `(.L_x_24502) ;  /* 0x0000001000007947 */ /* 0x000fea0003800000 */
.L_x_24525:
[----:B------:R0:W5:Y:S02]  /*cd40*/  LDG.E R18, [R2.64] ;  /* 0x0000002402127981 */ /* 0x000164000c1e1900 */
.L_x_24502:
        /* <DEDUP_REMOVED lines=16> */
.L_x_24532:
[----:B------:R0:W5:Y:S01]  /*ce50*/  LDG.E.U8 R19, [R2.64] ;  /* 0x0000002402137981 */ /* 0x000162000c1e1100 */
[----:B------:R-:W-:Y:S05]  /*ce60*/  BRA `(.L_x_24534) ;  /* 0x00000d0000007947 */ /* 0x000fea0003800000 */
.L_x_24531:
        /* <DEDUP_REMOVED lines=8> */
.L_x_24536:
[----:B------:R0:W5:Y:S01]  /*cef0*/  LDG.E R19, [R2.64] ;  /* 0x0000002402137981 */ /* 0x000162000c1e1900 */
[----:B------:R-:W-:Y:S05]  /*cf00*/  BRA `(.L_x_24534) ;  /* 0x00000c6000007947 */ /* 0x000fea0003800000 */
.L_x_24535:
[----:B------:R0:W5:Y:S01]  /*cf10*/  LDG.E.S16 R19, [R2.64] ;  /* 0x0000002402137981 */ /* 0x000162000c1e1700 */
[----:B------:R-:W-:Y:S05]  /*cf20*/  BRA `(.L_x_24534) ;  /* 0x00000c4000007947 */ /* 0x000fea0003800000 */
.L_x_24530:
        /* <DEDUP_REMOVED lines=9> */
.L_x_24538:
[----:B------:R-:W2:Y:S02]  /*cfc0*/  LDG.E.U16 R2, [R2.64] ;  /* 0x0000002402027981 */ /* 0x000ea4000c1e1500 */
[----:B--2---:R-:W-:-:S06]  /*cfd0*/  HADD2.F32 R19, -RZ, R2.H0_H0 ;  /* 0x20000002ff137230 */ /* 0x004fcc0000004100 */
[----:B------:R-:W0:Y:S01]  /*cfe0*/  F2I.FTZ.TRUNC.NTZ R19, R19 ;  /* 0x0000001300137305 */ /* 0x000e22000021f100 */
[----:B------:R-:W-:Y:S05]  /*cff0*/  BRA `(.L_x_24534) ;  /* 0x00000b7000007947 */ /* 0x000fea0003800000 */
.L_x_24537:
        /* <DEDUP_REMOVED lines=9> */
.L_x_24540:
[----:B------:R-:W2:Y:S02]  /*d090*/  LDG.E.U16 R2, [R2.64] ;  /* 0x0000002402027981 */ /* 0x000ea4000c1e1500 */
[----:B--2---:R-:W-:-:S06]  /*d0a0*/  HADD2.F32 R19, -RZ, R2.H0_H0 ;  /* 0x20000002ff137230 */ /* 0x004fcc0000004100 */
[----:B------:R-:W0:Y:S01]  /*d0b0*/  F2I.FTZ.TRUNC.NTZ R19, R19 ;  /* 0x0000001300137305 */ /* 0x000e22000021f100 */
[----:B------:R-:W-:Y:S05]  /*d0c0*/  BRA `(.L_x_24534) ;  /* 0x00000aa000007947 */ /* 0x000fea0003800000 */
.L_x_24539:
[----:B------:R-:W2:Y:S02]  /*d0d0*/  LDG.E.64 R2, [R2.64] ;  /* 0x0000002402027981 */ /* 0x000ea4000c1e1b00 */
[----:B--2---:R0:W2:Y:S01]  /*d0e0*/  F2I.F64.TRUNC R19, R2 ;  /* 0x0000000200137311 */ /* 0x0040a2000030d100 */
[----:B------:R-:W-:Y:S05]  /*d0f0*/  BRA `(.L_x_24534) ;  /* 0x00000a7000007947 */ /* 0x000fea0003800000 */
.L_x_24529:
        /* <DEDUP_REMOVED lines=12> */
.L_x_24543:
[----:B------:R-:W2:Y:S02]  /*d1c0*/  LDG.E.64 R2, [R2.64] ;  /* 0x0000002402027981 */ /* 0x000ea4000c1e1b00 */
[----:B--2---:R0:W2:Y:S01]  /*d1d0*/  F2I.F64.TRUNC R19, R2 ;  /* 0x0000000200137311 */ /* 0x0040a2000030d100 */
[----:B------:R-:W-:Y:S05]  /*d1e0*/  BRA `(.L_x_24534) ;  /* 0x0000098000007947 */ /* 0x000fea0003800000 */
.L_x_24542:
        /* <DEDUP_REMOVED lines=27> */
.L_x_24545:
        /* <DEDUP_REMOVED lines=14> */
.L_x_24544:
[----:B------:R-:W2:Y:S02]  /*d480*/  LDG.E.U16 R19, [R2.64] ;  /* 0x0000002402137981 */ /* 0x000ea4000c1e1500 */
[----:B--2---:R-:W-:-:S06]  /*d490*/  PRMT R19, RZ, 0x5410, R19 ;  /* 0x00005410ff137816 */ /* 0x004fcc0000000013 */
[----:B------:R-:W0:Y:S01]  /*d4a0*/  F2I.FTZ.TRUNC.NTZ R19, R19 ;  /* 0x0000001300137305 */ /* 0x000e22000021f100 */
[----:B------:R-:W-:Y:S05]  /*d4b0*/  BRA `(.L_x_24534) ;  /* 0x000006b000007947 */ /* 0x000fea0003800000 */
.L_x_24541:
        /* <DEDUP_REMOVED lines=10> */
.L_x_24548:
        /* <DEDUP_REMOVED lines=21> */
.L_x_24552:
[----:B------:R-:W-:Y:S05]  /*d6b0*/  BSYNC B1 ;  /* 0x0000000000017941 */ /* 0x000fea0003800000 */
.L_x_24551:
[----:B------:R-:W-:Y:S01]  /*d6c0*/  IMAD.SHL.U32 R2, R2, 0x100000, RZ ;  /* 0x0010000002027824 */ /* 0x000fe200078e00ff */
[----:B------:R-:W-:-:S04]  /*d6d0*/  LEA R0, R0, 0x3b800000, 0x17 ;  /* 0x3b80000000007811 */ /* 0x000fc800078eb8ff */
[----:B------:R-:W-:Y:S02]  /*d6e0*/  LOP3.LUT R19, R0, R2, R19, 0xfe, !PT ;  /* 0x0000000200137212 */ /* 0x000fe400078efe13 */
.L_x_24550:
[----:B------:R-:W-:Y:S05]  /*d6f0*/  BSYNC B0 ;  /* 0x0000000000007941 */ /* 0x000fea0003800000 */
.L_x_24549:
[----:B------:R-:W0:Y:S01]  /*d700*/  F2I.FTZ.TRUNC.NTZ R19, R19 ;  /* 0x0000001300137305 */ /* 0x000e22000021f100 */
[----:B------:R-:W-:Y:S05]  /*d710*/  BRA `(.L_x_24534) ;  /* 0x0000045000007947 */ /* 0x000fea0003800000 */
.L_x_24547:
        /* <DEDUP_REMOVED lines=21> */
.L_x_24556:
[----:B------:R-:W-:Y:S05]  /*d870*/  BSYNC B1 ;  /* 0x0000000000017941 */ /* 0x000fea0003800000 */
.L_x_24555:
[----:B------:R-:W-:Y:S01]  /*d880*/  IMAD.SHL.U32 R2, R2, 0x200000, RZ ;  /* 0x0020000002027824 */ /* 0x000fe200078e00ff */
[----:B------:R-:W-:-:S04]  /*d890*/  LEA R0, R0, 0x37800000, 0x17 ;  /* 0x3780000000007811 */ /* 0x000fc800078eb8ff */
[----:B------:R-:W-:Y:S02]  /*d8a0*/  LOP3.LUT R19, R0, R2, R19, 0xfe, !PT ;  /* 0x0000000200137212 */ /* 0x000fe400078efe13 */
.L_x_24554:
[----:B------:R-:W-:Y:S05]  /*d8b0*/  BSYNC B0 ;  /* 0x0000000000007941 */ /* 0x000fea0003800000 */
.L_x_24553:
[----:B------:R-:W0:Y:S01]  /*d8c0*/  F2I.FTZ.TRUNC.NTZ R19, R19 ;  /* 0x0000001300137305 */ /* 0x000e22000021f100 */
[----:B------:R-:W-:Y:S05]  /*d8d0*/  BRA `(.L_x_24534) ;  /* 0x0000029000007947 */ /* 0x000fea0003800000 */
.L_x_24546:
        /* <DEDUP_REMOVED lines=14> */
.L_x_24560:
[----:B------:R-:W-:Y:S05]  /*d9c0*/  BSYNC B0 ;  /* 0x0000000000007941 */ /* 0x000fea0003800000 */
.L_x_24559:
[----:B------:R-:W0:Y:S01]  /*d9d0*/  F2I.FTZ.TRUNC.NTZ R19, R19 ;  /* 0x0000001300137305 */ /* 0x000e22000021f100 */
[----:B------:R-:W-:Y:S05]  /*d9e0*/  BRA `(.L_x_24534) ;  /* 0x0000018000007947 */ /* 0x000fea0003800000 */
.L_x_24533:
        /* <DEDUP_REMOVED lines=21> */
.L_x_24558:
[----:B------:R0:W5:Y:S01]  /*db40*/  LDG.E R19, [R2.64] ;  /* 0x0000002402137981 */ /* 0x000162000c1e1900 */
[----:B------:R-:W-:Y:S05]  /*db50*/  BRA `(.L_x_24534) ;  /* 0x0000001000007947 */ /* 0x000fea0003800000 */
.L_x_24557:
[----:B------:R0:W5:Y:S02]  /*db60*/  LDG.E R19, [R2.64] ;  /* 0x0000002402137981 */ /* 0x000164000c1e1900 */
.L_x_24534:
[----:B0-----:R-:W0:Y:S01]  /*db70*/  LDC.U8 R3, c[0x0][0x3e1] ;  /* 0x0000f840ff037b82 */ /* 0x001e220000000000 */
[----:B-12--5:R-:W-:-:S04]  /*db80*/  LOP3.LUT P0, RZ, R19, R18, RZ, 0xfc, !PT ;  /* 0x0000001213ff7212 */ /* 0x026fc8000780fcff */
        /* <DEDUP_REMOVED lines=14> */
.L_x_24564:
[----:B------:R-:W-:Y:S01]  /*dc70*/  STG.E.U8 [R16.64], R2 ;  /* 0x0000000210007986 */ /* 0x000fe2000c101124 */
[----:B------:R-:W-:Y:S05]  /*dc80*/  EXIT ;  /* 0x000000000000794d */ /* 0x000fea0003800000 */
.L_x_24563:
        /* <DEDUP_REMOVED lines=9> */
.L_x_24567:
[----:B------:R-:W-:Y:S01]  /*dd20*/  STG.E [R16.64], R2 ;  /* 0x0000000210007986 */ /* 0x000fe2000c101924 */
[----:B------:R-:W-:Y:S05]  /*dd30*/  EXIT ;  /* 0x000000000000794d */ /* 0x000fea0003800000 */
.L_x_24566:
[----:B------:R-:W-:Y:S01]  /*dd40*/  STG.E.U16 [R16.64], R2 ;  /* 0x0000000210007986 */ /* 0x000fe2000c101524 */
[----:B------:R-:W-:Y:S05]  /*dd50*/  EXIT ;  /* 0x000000000000794d */ /* 0x000fea0003800000 */
.L_x_24562:
        /* <DEDUP_REMOVED lines=9> */
.L_x_24569:
[----:B------:R-:W-:-:S04]  /*ddf0*/  FSEL R0, RZ, 1, !P0 ;  /* 0x3f800000ff007808 */ /* 0x000fc80004000000 */
[----:B------:R-:W-:-:S05]  /*de00*/  F2FP.PACK_AB R0, RZ, R0 ;  /* 0x00000000ff00723e */ /* 0x000fca00000000ff */
[----:B------:R-:W-:Y:S01]  /*de10*/  STG.E.U16 [R16.64], R0 ;  /* 0x0000000010007986 */ /* 0x000fe2000c101524 */
[----:B------:R-:W-:Y:S05]  /*de20*/  EXIT ;  /* 0x000000000000794d */ /* 0x000fea0003800000 */
.L_x_24568:
        /* <DEDUP_REMOVED lines=10> */
.L_x_24571:
[----:B------:R-:W-:-:S04]  /*ded0*/  FSEL R0, RZ, 1, !P0 ;  /* 0x3f800000ff007808 */ /* 0x000fc80004000000 */
[----:B------:R-:W-:-:S04]  /*dee0*/  F2FP.PACK_AB R3, RZ, R0 ;  /* 0x00000000ff03723e */ /* 0x000fc800000000ff */
[----:B------:R-:W-:-:S05]  /*def0*/  PRMT R3, R3, 0x5410, RZ ;  /* 0x0000541003037816 */ /* 0x000fca00000000ff */
[----:B------:R-:W-:Y:S01]  /*df00*/  STG.E [R16.64], R3 ;  /* 0x0000000310007986 */ /* 0x000fe2000c101924 */
[----:B------:R-:W-:Y:S05]  /*df10*/  EXIT ;  /* 0x000000000000794d */ /* 0x000fea0003800000 */
.L_x_24570:
[----:B------:R-:W-:Y:S01]  /*df20*/  FSEL R3, RZ, 1.875, !P0 ;  /* 0x3ff00000ff037808 */ /* 0x000fe20004000000 */
[----:B------:R-:W-:-:S05]  /*df30*/  IMAD.MOV.U32 R2, RZ, RZ, RZ ;  /* 0x000000ffff027224 */ /* 0x000fca00078e00ff */
[----:B------:R-:W-:Y:S01]  /*df40*/  STG.E.64 [R16.64], R2 ;  /* 0x0000000210007986 */ /* 0x000fe2000c101b24 */
[----:B------:R-:W-:Y:S05]  /*df50*/  EXIT ;  /* 0x000000000000794d */ /* 0x000fea0003800000 */
.L_x_24561:
        /* <DEDUP_REMOVED lines=10> */
.L_x_24574:
[----:B------:R-:W-:Y:S01]  /*e000*/  FSEL R5, RZ, 1.875, !P0 ;  /* 0x3ff00000ff057808 */ /* 0x000fe20004000000 */
[----:B------:R-:W-:Y:S01]  /*e010*/  CS2R R6, SRZ ;  /* 0x0000000000067805 */ /* 0x000fe2000001ff00 */
[----:B------:R-:W-:-:S05]  /*e020*/  IMAD.MOV.U32 R4, RZ, RZ, RZ ;  /* 0x000000ffff047224 */ /* 0x000fca00078e00ff */
[----:B------:R-:W-:Y:S01]  /*e030*/  STG.E.128 [R16.64], R4 ;  /* 0x0000000410007986 */ /* 0x000fe2000c101d24 */
[----:B------:R-:W-:Y:S05]  /*e040*/  EXIT ;  /* 0x000000000000794d */ /* 0x000fea0003800000 */
.L_x_24573:
        /* <DEDUP_REMOVED lines=18> */
.L_x_24578:
[----:B------:R-:W-:Y:S05]  /*e170*/  BSYNC B0 ;  /* 0x0000000000007941 */ /* 0x000fea0003800000 */
.L_x_24577:
[----:B------:R-:W-:Y:S01]  /*e180*/  STG.E.U8 [R16.64], R3 ;  /* 0x0000000310007986 */ /* 0x000fe2000c101124 */
[----:B------:R-:W-:Y:S05]  /*e190*/  EXIT ;  /* 0x000000000000794d */ /* 0x000fea0003800000 */
.L_x_24576:
        /* <DEDUP_REMOVED lines=14> */
.L_x_24579:
[----:B------:R-:W-:Y:S01]  /*e280*/  IMAD.MOV.U32 R3, RZ, RZ, 0x7f ;  /* 0x0000007fff037424 */ /* 0x000fe200078e00ff */
[----:B------:R-:W-:-:S04]  /*e290*/  ISETP.GT.U32.AND P0, PT, R5, 0x7f800000, PT ;  /* 0x7f8000000500780c */ /* 0x000fc80003f04070 */
[----:B------:R-:W-:-:S05]  /*e2a0*/  SEL R3, R3, 0x7c, P0 ;  /* 0x0000007c03037807 */ /* 0x000fca0000000000 */
[----:B------:R-:W-:Y:S01]  /*e2b0*/  STG.E.U8 [R16.64], R3 ;  /* 0x0000000310007986 */ /* 0x000fe2000c101124 */
[----:B------:R-:W-:Y:S05]  /*e2c0*/  EXIT ;  /* 0x000000000000794d */ /* 0x000fea0003800000 */
.L_x_24575:
[----:B------:R-:W-:-:S04]  /*e2d0*/  FSEL R0, RZ, 1, !P0 ;  /* 0x3f800000ff007808 */ /* 0x000fc80004000000 */
[----:B------:R-:W-:-:S05]  /*e2e0*/  F2FP.BF16.PACK_AB R0, RZ, R0 ;  /* 0x00000000ff00723e */ /* 0x000fca00000010ff */
[----:B------:R-:W-:Y:S01]  /*e2f0*/  STG.E.U16 [R16.64], R0 ;  /* 0x0000000010007986 */ /* 0x000fe2000c101524 */
[----:B------:R-:W-:Y:S05]  /*e300*/  EXIT ;  /* 0x000000000000794d */ /* 0x000fea0003800000 */
.L_x_24572:
        /* <DEDUP_REMOVED lines=10> */
.L_x_24582:
        /* <DEDUP_REMOVED lines=16> */
.L_x_24585:
[----:B------:R-:W-:Y:S02]  /*e4b0*/  PRMT R8, R0, 0x7610, R8 ;  /* 0x0000761000087816 */ /* 0x000fe40000000008 */
.L_x_24584:
[----:B------:R-:W-:Y:S05]  /*e4c0*/  BSYNC B0 ;  /* 0x0000000000007941 */ /* 0x000fea0003800000 */
.L_x_24583:
[----:B------:R-:W-:Y:S01]  /*e4d0*/  STG.E.U8 [R16.64], R8 ;  /* 0x0000000810007986 */ /* 0x000fe2000c101124 */
[----:B------:R-:W-:Y:S05]  /*e4e0*/  EXIT ;  /* 0x000000000000794d */ /* 0x000fea0003800000 */
.L_x_24581:
        /* <DEDUP_REMOVED lines=16> */
.L_x_24588:
[----:B------:R-:W-:Y:S02]  /*e5f0*/  PRMT R8, R0, 0x7610, R8 ;  /* 0x0000761000087816 */ /* 0x000fe40000000008 */
.L_x_24587:
[----:B------:R-:W-:Y:S05]  /*e600*/  BSYNC B0 ;  /* 0x0000000000007941 */ /* 0x000fea0003800000 */
.L_x_24586:
[----:B------:R-:W-:Y:S01]  /*e610*/  STG.E.U8 [R16.64], R8 ;  /* 0x0000000810007986 */ /* 0x000fe2000c101124 */
[----:B------:R-:W-:Y:S05]  /*e620*/  EXIT ;  /* 0x000000000000794d */ /* 0x000fea0003800000 */
.L_x_24580:
        /* <DEDUP_REMOVED lines=21> */
.L_x_24565:
        /* <DEDUP_REMOVED lines=20> */
.L_x_24590:
[----:B------:R-:W-:-:S05]  /*e8c0*/  IMAD.MOV.U32 R3, RZ, RZ, RZ ;  /* 0x000000ffff037224 */ /* 0x000fca00078e00ff */
[----:B------:R-:W-:Y:S01]  /*e8d0*/  STG.E.64 [R16.64], R2 ;  /* 0x0000000210007986 */ /* 0x000fe2000c101b24 */
[----:B------:R-:W-:Y:S05]  /*e8e0*/  EXIT ;  /* 0x000000000000794d */ /* 0x000fea0003800000 */
.L_x_24589:
[----:B------:R-:W-:Y:S01]  /*e8f0*/  STG.E [R16.64], R2 ;  /* 0x0000000210007986 */ /* 0x000fe2000c101924 */
[----:B------:R-:W-:Y:S05]  /*e900*/  EXIT ;  /* 0x000000000000794d */ /* 0x000fea0003800000 */
.L_x_24591:
        /* <DEDUP_REMOVED lines=15> */
.L_x_42046:


//--------------------- .text._ZN2at6native27unrolled_elementwise_kernelINS0_13BinaryFunctorIiibZZZNS0_22logical_or_kernel_cudaERNS_14TensorIteratorEENKUlvE0_clEvENKUlvE1_clEvEUliiE_EESt5arrayIPcLm3EELi4E23TrivialOffsetCalculatorILi2EjESC_ILi1EjENS0_6memory12LoadWithCastILi2EEENSF_13StoreWithCastILi1EEEEEviT_T0_T2_T3_T4_T5_ --------------------------
	.section	.text._ZN2at6native27unrolled_elementwise_kernelINS0_13BinaryFunctorIiibZZZNS0_22logical_or_kernel_cudaERNS_14TensorIteratorEENKUlvE0_clEvENKUlvE1_clEvEUliiE_EESt5arrayIPcLm3EELi4E23TrivialOffsetCalculatorILi2EjESC_ILi1EjENS0_6memory12LoadWithCastILi2EEENSF_13StoreWithCastILi1EEEEEviT_T0_T2_T3_T4_T5_,"ax",@progbits
	.sectioninfo	@"SHI_REGISTERS=32"
	.align	128
        .global         _ZN2at6native27unrolled_elementwise_kernelINS0_13BinaryFunctorIiibZZZNS0_22logical_or_kernel_cudaERNS_14TensorIteratorEENKUlvE0_clEvENKUlvE1_clEvEUliiE_EESt5arrayIPcLm3EELi4E23TrivialOffsetCalculatorILi2EjESC_ILi1EjENS0_6memory12LoadWithCastILi2EEENSF_13StoreWithCastILi1EEEEEviT_T0_T2_T3_T4_T5_
        .type           _ZN2at6native27unrolled_elementwise_kernelINS0_13BinaryFunctorIiibZZZNS0_22logical_or_kernel_cudaERNS_14TensorIteratorEENKUlvE0_clEvENKUlvE1_clEvEUliiE_EESt5arrayIPcLm3EELi4E23TrivialOffsetCalculatorILi2EjESC_ILi1EjENS0_6memory12LoadWithCastILi2EEENSF_13StoreWithCastILi1EEEEEviT_T0_T2_T3_T4_T5_,@function
        .size           _ZN2at6native27unrolled_elementwise_kernelINS0_13BinaryFunctorIiibZZZNS0_22logical_or_kernel_cudaERNS_14TensorIteratorEENKUlvE0_clEvENKUlvE1_clEvEUliiE_EESt5arrayIPcLm3EELi4E23TrivialOffsetCalculatorILi2EjESC_ILi1EjENS0_6memory12LoadWithCastILi2EEENSF_13StoreWithCastILi1EEEEEviT_T0_T2_T3_T4_T5_,(.L_x_42047 - _ZN2at6native27unrolled_elementwise_kernelINS0_13BinaryFunctorIiibZZZNS0_22logical_or_kernel_cudaERNS_14TensorIteratorEENKUlvE0_clEvENKUlvE1_clEvEUliiE_EESt5arrayIPcLm3EELi4E23TrivialOffsetCalculatorILi2EjESC_ILi1EjENS0_6memory12LoadWithCastILi2EEENSF_13StoreWithCastILi1EEEEEviT_T0_T2_T3_T4_T5_)
        .other          _ZN2at6native27unrolled_elementwise_kernelINS0_13BinaryFunctorIiibZZZNS0_22logical_or_kernel_cudaERNS_14TensorIteratorEENKUlvE0_clEvENKUlvE1_clEvEUliiE_EESt5arrayIPcLm3EELi4E23TrivialOffsetCalculatorILi2EjESC_ILi1EjENS0_6memory12LoadWithCastILi2EEENSF_13StoreWithCastILi1EEEEEviT_T0_T2_T3_T4_T5_,@"STO_CUDA_ENTRY STV_DEFAULT"
_ZN2at6native27unrolled_elementwise_kernelINS0_13BinaryFunctorIiibZZZNS0_22logical_or_kernel_cudaERNS_14TensorIteratorEENKUlvE0_clEvENKUlvE1_clEvEUliiE_EESt5arrayIPcLm3EELi4E23TrivialOffsetCalculatorILi2EjESC_ILi1EjENS0_6memory12LoadWithCastILi2EEENSF_13StoreWithCastILi1EEEEEviT_T0_T2_T3_T4_T5_:
.text._ZN2at6native27unrolled_elementwise_kernelINS0_13BinaryFunctorIiibZZZNS0_22logical_or_kernel_cudaERNS_14TensorIteratorEENKUlvE0_clEvENKUlvE1_clEvEUliiE_EESt5arrayIPcLm3EELi4E23TrivialOffsetCalculatorILi2EjESC_ILi1EjENS0_6memory12LoadWithCastILi2EEENSF_13StoreWithCastILi1EEEEEviT_T0_T2_T3_T4_T5_:
        /* <DEDUP_REMOVED lines=30> */
.L_x_24597:
[----:B------:R0:W5:Y:S01]  /*01e0*/  LDG.E.U8 R24, [R2.64] ;  /* 0x0000002402187981 */ /* 0x000162000c1e1100 */
[----:B------:R-:W-:Y:S05]  /*01f0*/  BRA `(.L_x_24599) ;  /* 0x00000d1000007947 */ /* 0x000fea0003800000 */
.L_x_24596:
        /* <DEDUP_REMOVED lines=8> */
.L_x_24601:
[----:B------:R0:W5:Y:S01]  /*0280*/  LDG.E R24, [R2.64] ;  /* 0x0000002402187981 */ /* 0x000162000c1e1900 */
[----:B------:R-:W-:Y:S05]  /*0290*/  BRA `(.L_x_24599) ;  /* 0x00000c7000007947 */ /* 0x000fea0003800000 */
.L_x_24600:
[----:B------:R0:W5:Y:S01]  /*02a0*/  LDG.E.S16 R24, [R2.64] ;  /* 0x0000002402187981 */ /* 0x000162000c1e1700 */
[----:B------:R-:W-:Y:S05]  /*02b0*/  BRA `(.L_x_24599) ;  /* 0x00000c5000007947 */ /* 0x000fea0003800000 */
.L_x_24595:
        /* <DEDUP_REMOVED lines=9> */
.L_x_24603:
[----:B------:R-:W2:Y:S02]  /*0350*/  LDG.E.U16 R2, [R2.64] ;  /* 0x0000002402027981 */ /* 0x000ea4000c1e1500 */
[----:B--2---:R-:W-:-:S06]  /*0360*/  HADD2.F32 R24, -RZ, R2.H0_H0 ;  /* 0x20000002ff187230 */ /* 0x004fcc0000004100 */
[----:B------:R-:W0:Y:S01]  /*0370*/  F2I.FTZ.TRUNC.NTZ R24, R24 ;  /* 0x0000001800187305 */ /* 0x000e22000021f100 */
[----:B------:R-:W-:Y:S05]  /*0380*/  BRA `(.L_x_24599) ;  /* 0x00000b8000007947 */ /* 0x000fea0003800000 */
.L_x_24602:
        /* <DEDUP_REMOVED lines=9> */
.L_x_24605:
[----:B------:R-:W2:Y:S02]  /*0420*/  LDG.E.U16 R2, [R2.64] ;  /* 0x0000002402027981 */ /* 0x000ea4000c1e1500 */
[----:B--2---:R-:W-:-:S06]  /*0430*/  HADD2.F32 R24, -RZ, R2.H0_H0 ;  /* 0x20000002ff187230 */ /* 0x004fcc0000004100 */
[----:B------:R-:W0:Y:S01]  /*0440*/  F2I.FTZ.TRUNC.NTZ R24, R24 ;  /* 0x0000001800187305 */ /* 0x000e22000021f100 */
[----:B------:R-:W-:Y:S05]  /*0450*/  BRA `(.L_x_24599) ;  /* 0x00000ab000007947 */ /* 0x000fea0003800000 */
.L_x_24604:
[----:B------:R-:W2:Y:S02]  /*0460*/  LDG.E.64 R2, [R2.64] ;  /* 0x0000002402027981 */ /* 0x000ea4000c1e1b00 */
[----:B--2---:R0:W1:Y:S01]  /*0470*/  F2I.F64.TRUNC R24, R2 ;  /* 0x0000000200187311 */ /* 0x004062000030d100 */
[----:B------:R-:W-:Y:S05]  /*0480*/  BRA `(.L_x_24599) ;  /* 0x00000a8000007947 */ /* 0x000fea0003800000 */
.L_x_24594:
        /* <DEDUP_REMOVED lines=12> */
.L_x_24608:
[----:B------:R-:W2:Y:S02]  /*0550*/  LDG.E.64 R2, [R2.64] ;  /* 0x0000002402027981 */ /* 0x000ea4000c1e1b00 */
[----:B--2---:R0:W1:Y:S01]  /*0560*/  F2I.F64.TRUNC R24, R2 ;  /* 0x0000000200187311 */ /* 0x004062000030d100 */
[----:B------:R-:W-:Y:S05]  /*0570*/  BRA `(.L_x_24599) ;  /* 0x0000099000007947 */ /* 0x000fea0003800000 */
.L_x_24607:
        /* <DEDUP_REMOVED lines=27> */
.L_x_24610:
        /* <DEDUP_REMOVED lines=15> */
.L_x_24609:
[----:B------:R-:W2:Y:S02]  /*0820*/  LDG.E.U16 R24, [R2.64] ;  /* 0x0000002402187981 */ /* 0x000ea4000c1e1500 */
[----:B--2---:R-:W-:-:S06]  /*0830*/  PRMT R24, RZ, 0x5410, R24 ;  /* 0x00005410ff187816 */ /* 0x004fcc0000000018 */
[----:B------:R-:W0:Y:S01]  /*0840*/  F2I.FTZ.TRUNC.NTZ R24, R24 ;  /* 0x0000001800187305 */ /* 0x000e22000021f100 */
[----:B------:R-:W-:Y:S05]  /*0850*/  BRA `(.L_x_24599) ;  /* 0x000006b000007947 */ /* 0x000fea0003800000 */
.L_x_24606:
        /* <DEDUP_REMOVED lines=10> */
.L_x_24613:
        /* <DEDUP_REMOVED lines=21> */
.L_x_24617:
[----:B------:R-:W-:Y:S05]  /*0a50*/  BSYNC B1 ;  /* 0x0000000000017941 */ /* 0x000fea0003800000 */
.L_x_24616:
[----:B------:R-:W-:Y:S01]  /*0a60*/  IMAD.SHL.U32 R2, R2, 0x100000, RZ ;  /* 0x0010000002027824 */ /* 0x000fe200078e00ff */
[----:B------:R-:W-:-:S04]  /*0a70*/  LEA R3, R0, 0x3b800000, 0x17 ;  /* 0x3b80000000037811 */ /* 0x000fc800078eb8ff */
[----:B------:R-:W-:Y:S02]  /*0a80*/  LOP3.LUT R24, R3, R2, R24, 0xfe, !PT ;  /* 0x0000000203187212 */ /* 0x000fe400078efe18 */
.L_x_24615:
[----:B------:R-:W-:Y:S05]  /*0a90*/  BSYNC B0 ;  /* 0x0000000000007941 */ /* 0x000fea0003800000 */
.L_x_24614:
[----:B------:R-:W0:Y:S01]  /*0aa0*/  F2I.FTZ.TRUNC.NTZ R24, R24 ;  /* 0x0000001800187305 */ /* 0x000e22000021f100 */
[----:B------:R-:W-:Y:S05]  /*0ab0*/  BRA `(.L_x_24599) ;  /* 0x0000045000007947 */ /* 0x000fea0003800000 */
.L_x_24612:
        /* <DEDUP_REMOVED lines=21> */
.L_x_24621:
[----:B------:R-:W-:Y:S05]  /*0c10*/  BSYNC B1 ;  /* 0x0000000000017941 */ /* 0x000fea0003800000 */
.L_x_24620:
[----:B------:R-:W-:Y:S01]  /*0c20*/  IMAD.SHL.U32 R2, R2, 0x200000, RZ ;  /* 0x0020000002027824 */ /* 0x000fe200078e00ff */
[----:B------:R-:W-:-:S04]  /*0c30*/  LEA R3, R0, 0x37800000, 0x17 ;  /* 0x3780000000037811 */ /* 0x000fc800078eb8ff */
[----:B------:R-:W-:Y:S02]  /*0c40*/  LOP3.LUT R24, R3, R2, R24, 0xfe, !PT ;  /* 0x0000000203187212 */ /* 0x000fe400078efe18 */
.L_x_24619:
[----:B------:R-:W-:Y:S05]  /*0c50*/  BSYNC B0 ;  /* 0x0000000000007941 */ /* 0x000fea0003800000 */
.L_x_24618:
[----:B------:R-:W0:Y:S01]  /*0c60*/  F2I.FTZ.TRUNC.NTZ R24, R24 ;  /* 0x0000001800187305 */ /* 0x000e22000021f100 */
[----:B------:R-:W-:Y:S05]  /*0c70*/  BRA `(.L_x_24599) ;  /* 0x0000029000007947 */ /* 0x000fea0003800000 */
.L_x_24611:
        /* <DEDUP_REMOVED lines=14> */
.L_x_24625:
[----:B------:R-:W-:Y:S05]  /*0d60*/  BSYNC B0 ;  /* 0x0000000000007941 */ /* 0x000fea0003800000 */
.L_x_24624:
[----:B------:R-:W0:Y:S01]  /*0d70*/  F2I.FTZ.TRUNC.NTZ R24, R24 ;  /* 0x0000001800187305 */ /* 0x000e22000021f100 */
[----:B------:R-:W-:Y:S05]  /*0d80*/  BRA `(.L_x_24599) ;  /* 0x0000018000007947 */ /* 0x000fea0003800000 */
.L_x_24598:
        /* <DEDUP_REMOVED lines=21> */
.L_x_24623:
[----:B------:R0:W5:Y:S01]  /*0ee0*/  LDG.E R24, [R2.64] ;  /* 0x0000002402187981 */ /* 0x000162000c1e1900 */
[----:B------:R-:W-:Y:S05]  /*0ef0*/  BRA `(.L_x_24599) ;  /* 0x0000001000007947 */ /* 0x000fea0003800000 */
.L_x_24622:
[----:B------:R0:W5:Y:S02]  /*0f00*/  LDG.E R24, [R2.64] ;  /* 0x0000002402187981 */ /* 0x000164000c1e1900 */
.L_x_24599:
        /* <DEDUP_REMOVED lines=16> */
.L_x_24629:
[----:B------:R0:W5:Y:S01]  /*1010*/  LDG.E.U8 R23, [R2.64] ;  /* 0x0000002402177981 */ /* 0x000162000c1e1100 */
[----:B------:R-:W-:Y:S05]  /*1020*/  BRA `(.L_x_24631) ;  /* 0x00000d0000007947 */ /* 0x000fea0003800000 */
.L_x_24628:
        /* <DEDUP_REMOVED lines=8> */
.L_x_24633:
[----:B------:R0:W5:Y:S01]  /*10b0*/  LDG.E R23, [R2.64] ;  /* 0x0000002402177981 */ /* 0x000162000c1e1900 */
[----:B------:R-:W-:Y:S05]  /*10c0*/  BRA `(.L_x_24631) ;  /* 0x00000c6000007947 */ /* 0x000fea0003800000 */
.L_x_24632:
[----:B------:R0:W5:Y:S01]  /*10d0*/  LDG.E.S16 R23, [R2.64] ;  /* 0x0000002402177981 */ /* 0x000162000c1e1700 */
[----:B------:R-:W-:Y:S05]  /*10e0*/  BRA `(.L_x_24631) ;  /* 0x00000c4000007947 */ /* 0x000fea0003800000 */
.L_x_24627:
        /* <DEDUP_REMOVED lines=9> */
.L_x_24635:
[----:B------:R-:W2:Y:S02]  /*1180*/  LDG.E.U16 R2, [R2.64] ;  /* 0x0000002402027981 */ /* 0x000ea4000c1e1500 */
[----:B--2---:R-:W-:-:S06]  /*1190*/  HADD2.F32 R23, -RZ, R2.H0_H0 ;  /* 0x20000002ff177230 */ /* 0x004fcc0000004100 */
[----:B------:R-:W0:Y:S01]  /*11a0*/  F2I.FTZ.TRUNC.NTZ R23, R23 ;  /* 0x0000001700177305 */ /* 0x000e22000021f100 */
[----:B------:R-:W-:Y:S05]  /*11b0*/  BRA `(.L_x_24631) ;  /* 0x00000b7000007947 */ /* 0x000fea0003800000 */
.L_x_24634:
        /* <DEDUP_REMOVED lines=9> */
.L_x_24637:
[----:B------:R-:W2:Y:S02]  /*1250*/  LDG.E.U16 R2, [R2.64] ;  /* 0x0000002402027981 */ /* 0x000ea4000c1e1500 */
[----:B--2---:R-:W-:-:S06]  /*1260*/  HADD2.F32 R23, -RZ, R2.H0_H0 ;  /* 0x20000002ff177230 */ /* 0x004fcc0000004100 */
[----:B------:R-:W0:Y:S01]  /*1270*/  F2I.FTZ.TRUNC.NTZ R23, R23 ;  /* 0x0000001700177305 */ /* 0x000e22000021f100 */
[----:B------:R-:W-:Y:S05]  /*1280*/  BRA `(.L_x_24631) ;  /* 0x00000aa000007947 */ /* 0x000fea0003800000 */
.L_x_24636:
[----:B------:R-:W2:Y:S02]  /*1290*/  LDG.E.64 R2, [R2.64] ;  /* 0x0000002402027981 */ /* 0x000ea4000c1e1b00 */
[----:B--2---:R0:W2:Y:S01]  /*12a0*/  F2I.F64.TRUNC R23, R2 ;  /* 0x0000000200177311 */ /* 0x0040a2000030d100 */
[----:B------:R-:W-:Y:S05]  /*12b0*/  BRA `(.L_x_24631) ;  /* 0x00000a7000007947 */ /* 0x000fea0003800000 */
.L_x_24626:
        /* <DEDUP_REMOVED lines=12> */
.L_x_24640:
[----:B------:R-:W2:Y:S02]  /*1380*/  LDG.E.64 R2, [R2.64] ;  /* 0x0000002402027981 */ /* 0x000ea4000c1e1b00 */
[----:B--2---:R0:W2:Y:S01]  /*1390*/  F2I.F64.TRUNC R23, R2 ;  /* 0x0000000200177311 */ /* 0x0040a2000030d100 */
[----:B------:R-:W-:Y:S05]  /*13a0*/  BRA `(.L_x_24631) ;  /* 0x0000098000007947 */ /* 0x000fea0003800000 */
.L_x_24639:
        /* <DEDUP_REMOVED lines=27> */
.L_x_24642:
        /* <DEDUP_REMOVED lines=14> */
.L_x_24641:
[----:B------:R-:W2:Y:S02]  /*1640*/  LDG.E.U16 R23, [R2.64] ;  /* 0x0000002402177981 */ /* 0x000ea4000c1e1500 */
[----:B--2---:R-:W-:-:S06]  /*1650*/  PRMT R23, RZ, 0x5410, R23 ;  /* 0x00005410ff177816 */ /* 0x004fcc0000000017 */
[----:B------:R-:W0:Y:S01]  /*1660*/  F2I.FTZ.TRUNC.NTZ R23, R23 ;  /* 0x0000001700177305 */ /* 0x000e22000021f100 */
[----:B------:R-:W-:Y:S05]  /*1670*/  BRA `(.L_x_24631) ;  /* 0x000006b000007947 */ /* 0x000fea0003800000 */
.L_x_24638:
        /* <DEDUP_REMOVED lines=10> */
.L_x_24645:
        /* <DEDUP_REMOVED lines=21> */
.L_x_24649:
[----:B------:R-:W-:Y:S05]  /*1870*/  BSYNC B1 ;  /* 0x0000000000017941 */ /* 0x000fea0003800000 */
.L_x_24648:
[----:B------:R-:W-:Y:S01]  /*1880*/  IMAD.SHL.U32 R2, R2, 0x100000, RZ ;  /* 0x0010000002027824 */ /* 0x000fe200078e00ff */
[----:B------:R-:W-:-:S04]  /*1890*/  LEA R0, R0, 0x3b800000, 0x17 ;  /* 0x3b80000000007811 */ /* 0x000fc800078eb8ff */
[----:B------:R-:W-:Y:S02]  /*18a0*/  LOP3.LUT R23, R0, R2, R23, 0xfe, !PT ;  /* 0x0000000200177212 */ /* 0x000fe400078efe17 */
.L_x_24647:
[----:B------:R-:W-:Y:S05]  /*18b0*/  BSYNC B0 ;  /* 0x0000000000007941 */ /* 0x000fea0003800000 */
.L_x_24646:
[----:B------:R-:W0:Y:S01]  /*18c0*/  F2I.FTZ.TRUNC.NTZ R23, R23 ;  /* 0x0000001700177305 */ /* 0x000e22000021f100 */
[----:B------:R-:W-:Y:S05]  /*18d0*/  BRA `(.L_x_24631) ;  /* 0x0000045000007947 */ /* 0x000fea0003800000 */
.L_x_24644:
        /* <DEDUP_REMOVED lines=21> */
.L_x_24653:
[----:B------:R-:W-:Y:S05]  /*1a30*/  BSYNC B1 ;  /* 0x0000000000017941 */ /* 0x000fea0003800000 */
.L_x_24652:
[----:B------:R-:W-:Y:S01]  /*1a40*/  IMAD.SHL.U32 R2, R2, 0x200000, RZ ;  /* 0x0020000002027824 */ /* 0x000fe200078e00ff */
[----:B------:R-:W-:-:S04]  /*1a50*/  LEA R0, R0, 0x37800000, 0x17 ;  /* 0x3780000000007811 */ /* 0x000fc800078eb8ff */
[----:B------:R-:W-:Y:S02]  /*1a60*/  LOP3.LUT R23, R0, R2, R23, 0xfe, !PT ;  /* 0x0000000200177212 */ /* 0x000fe400078efe17 */
.L_x_24651:
[----:B------:R-:W-:Y:S05]  /*1a70*/  BSYNC B0 ;  /* 0x0000000000007941 */ /* 0x000fea0003800000 */
.L_x_24650:
[----:B------:R-:W0:Y:S01]  /*1a80*/  F2I.FTZ.TRUNC.NTZ R23, R23 ;  /* 0x0000001700177305 */ /* 0x000e22000021f100 */
[----:B------:R-:W-:Y:S05]  /*1a90*/  BRA `(.L_x_24631) ;  /* 0x0000029000007947 */ /* 0x000fea0003800000 */
.L_x_24643:
        /* <DEDUP_REMOVED lines=14> */
.L_x_24657:
[----:B------:R-:W-:Y:S05]  /*1b80*/  BSYNC B0 ;  /* 0x0000000000007941 */ /* 0x000fea0003800000 */
.L_x_24656:
[----:B------:R-:W0:Y:S01]  /*1b90*/  F2I.FTZ.TRUNC.NTZ R23, R23 ;  /* 0x0000001700177305 */ /* 0x000e22000021f100 */
[----:B------:R-:W-:Y:S05]  /*1ba0*/  BRA `(.L_x_24631) ;  /* 0x0000018000007947 */ /* 0x000fea0003800000 */
.L_x_24630:
        /* <DEDUP_REMOVED lines=21> */
.L_x_24655:
[----:B------:R0:W5:Y:S01]  /*1d00*/  LDG.E R23, [R2.64] ;  /* 0x0000002402177981 */ /* 0x000162000c1e1900 */
[----:B------:R-:W-:Y:S05]  /*1d10*/  BRA `(.L_x_24631) ;  /* 0x0000001000007947 */ /* 0x000fea0003800000 */
.L_x_24654:
[----:B------:R0:W5:Y:S02]  /*1d20*/  LDG.E R23, [R2.64] ;  /* 0x0000002402177981 */ /* 0x000164000c1e1900 */
.L_x_24631:
[----:B0-----:R-:W0:Y:S02]  /*1d30*/  S2R R2, SR_TID.X ;  /* 0x0000000000027919 */ /* 0x001e240000002100 */
[----:B0-----:R-:W-:Y:S02]  /*1d40*/  IADD3 R2, R2, 0x80, RZ ;  /* 0x0000008002027810 */ /* 0x001fe40007ffe0ff */
.L_x_24593:
[----:B-1-3--:R-:W-:Y:S05]  /*1d50*/  BSYNC B6 ;  /* 0x0000000000067941 */ /* 0x00afea0003800000 */
.L_x_24592:
        /* <DEDUP_REMOVED lines=21> */
.L_x_24663:
[----:B------:R0:W5:Y:S01]  /*1eb0*/  LDG.E.U8 R25, [R4.64] ;  /* 0x0000002404197981 */ /* 0x000162000c1e1100 */
[----:B------:R-:W-:Y:S05]  /*1ec0*/  BRA `(.L_x_24665) ;  /* 0x00000d0000007947 */ /* 0x000fea0003800000 */
.L_x_24662:
        /* <DEDUP_REMOVED lines=8> */
.L_x_24667:
[----:B------:R0:W5:Y:S01]  /*1f50*/  LDG.E R25, [R4.64] ;  /* 0x0000002404197981 */ /* 0x000162000c1e1900 */
[----:B------:R-:W-:Y:S05]  /*1f60*/  BRA `(.L_x_24665) ;  /* 0x00000c6000007947 */ /* 0x000fea0003800000 */
.L_x_24666:
[----:B------:R0:W5:Y:S01]  /*1f70*/  LDG.E.S16 R25, [R4.64] ;  /* 0x0000002404197981 */ /* 0x000162000c1e1700 */
[----:B------:R-:W-:Y:S05]  /*1f80*/  BRA `(.L_x_24665) ;  /* 0x00000c4000007947 */ /* 0x000fea0003800000 */
.L_x_24661:
        /* <DEDUP_REMOVED lines=9> */
.L_x_24669:
[----:B------:R-:W3:Y:S02]  /*2020*/  LDG.E.U16 R4, [R4.64] ;  /* 0x0000002404047981 */ /* 0x000ee4000c1e1500 */
[----:B---3--:R-:W-:-:S06]  /*2030*/  HADD2.F32 R25, -RZ, R4.H0_H0 ;  /* 0x20000004ff197230 */ /* 0x008fcc0000004100 */
[----:B------:R-:W0:Y:S01]  /*2040*/  F2I.FTZ.TRUNC.NTZ R25, R25 ;  /* 0x0000001900197305 */ /* 0x000e22000021f100 */
[----:B------:R-:W-:Y:S05]  /*2050*/  BRA `(.L_x_24665) ;  /* 0x00000b7000007947 */ /* 0x000fea0003800000 */
.L_x_24668:
        /* <DEDUP_REMOVED lines=9> */
.L_x_24671:
[----:B------:R-:W3:Y:S02]  /*20f0*/  LDG.E.U16 R4, [R4.64] ;  /* 0x0000002404047981 */ /* 0x000ee4000c1e1500 */
[----:B---3--:R-:W-:-:S06]  /*2100*/  HADD2.F32 R25, -RZ, R4.H0_H0 ;  /* 0x20000004ff197230 */ /* 0x008fcc0000004100 */
[----:B------:R-:W0:Y:S01]  /*2110*/  F2I.FTZ.TRUNC.NTZ R25, R25 ;  /* 0x0000001900197305 */ /* 0x000e22000021f100 */
[----:B------:R-:W-:Y:S05]  /*2120*/  BRA `(.L_x_24665) ;  /* 0x00000aa000007947 */ /* 0x000fea0003800000 */
.L_x_24670:
[----:B------:R-:W3:Y:S02]  /*2130*/  LDG.E.64 R4, [R4.64] ;  /* 0x0000002404047981 */ /* 0x000ee4000c1e1b00 */
[----:B---3--:R0:W1:Y:S01]  /*2140*/  F2I.F64.TRUNC R25, R4 ;  /* 0x0000000400197311 */ /* 0x008062000030d100 */
[----:B------:R-:W-:Y:S05]  /*2150*/  BRA `(.L_x_24665) ;  /* 0x00000a7000007947 */ /* 0x000fea0003800000 */
.L_x_24660:
        /* <DEDUP_REMOVED lines=12> */
.L_x_24674:
[----:B------:R-:W3:Y:S02]  /*2220*/  LDG.E.64 R4, [R4.64] ;  /* 0x0000002404047981 */ /* 0x000ee4000c1e1b00 */
[----:B---3--:R0:W1:Y:S01]  /*2230*/  F2I.F64.TRUNC R25, R4 ;  /* 0x0000000400197311 */ /* 0x008062000030d100 */
[----:B------:R-:W-:Y:S05]  /*2240*/  BRA `(.L_x_24665) ;  /* 0x0000098000007947 */ /* 0x000fea0003800000 */
.L_x_24673:
        /* <DEDUP_REMOVED lines=27> */
.L_x_24676:
        /* <DEDUP_REMOVED lines=14> */
.L_x_24675:
[----:B------:R-:W3:Y:S02]  /*24e0*/  LDG.E.U16 R25, [R4.64] ;  /* 0x0000002404197981 */ /* 0x000ee4000c1e1500 */
[----:B---3--:R-:W-:-:S06]  /*24f0*/  PRMT R25, RZ, 0x5410, R25 ;  /* 0x00005410ff197816 */ /* 0x008fcc0000000019 */
[----:B------:R-:W0:Y:S01]  /*2500*/  F2I.FTZ.TRUNC.NTZ R25, R25 ;  /* 0x0000001900197305 */ /* 0x000e22000021f100 */
[----:B------:R-:W-:Y:S05]  /*2510*/  BRA `(.L_x_24665) ;  /* 0x000006b000007947 */ /* 0x000fea0003800000 */
.L_x_24672:
        /* <DEDUP_REMOVED lines=10> */
.L_x_24679:
        /* <DEDUP_REMOVED lines=21> */
.L_x_24683:
[----:B------:R-:W-:Y:S05]  /*2710*/  BSYNC B1 ;  /* 0x0000000000017941 */ /* 0x000fea0003800000 */
.L_x_24682:
[----:B------:R-:W-:Y:S01]  /*2720*/  IMAD.SHL.U32 R3, R3, 0x100000, RZ ;  /* 0x0010000003037824 */ /* 0x000fe200078e00ff */
[----:B------:R-:W-:-:S04]  /*2730*/  LEA R0, R0, 0x3b800000, 0x17 ;  /* 0x3b80000000007811 */ /* 0x000fc800078eb8ff */
[----:B------:R-:W-:Y:S02]  /*2740*/  LOP3.LUT R25, R0, R3, R25, 0xfe, !PT ;  /* 0x0000000300197212 */ /* 0x000fe400078efe19 */
.L_x_24681:
[----:B------:R-:W-:Y:S05]  /*2750*/  BSYNC B0 ;  /* 0x0000000000007941 */ /* 0x000fea0003800000 */
.L_x_24680:
[----:B------:R-:W0:Y:S01]  /*2760*/  F2I.FTZ.TRUNC.NTZ R25, R25 ;  /* 0x0000001900197305 */ /* 0x000e22000021f100 */
[----:B------:R-:W-:Y:S05]  /*2770*/  BRA `(.L_x_24665) ;  /* 0x0000045000007947 */ /* 0x000fea0003800000 */
.L_x_24678:
        /* <DEDUP_REMOVED lines=21> */
.L_x_24687:
[----:B------:R-:W-:Y:S05]  /*28d0*/  BSYNC B1 ;  /* 0x0000000000017941 */ /* 0x000fea0003800000 */
.L_x_24686:
[----:B------:R-:W-:Y:S01]  /*28e0*/  IMAD.SHL.U32 R3, R3, 0x200000, RZ ;  /* 0x0020000003037824 */ /* 0x000fe200078e00ff */
[----:B------:R-:W-:-:S04]  /*28f0*/  LEA R0, R0, 0x37800000, 0x17 ;  /* 0x3780000000007811 */ /* 0x000fc800078eb8ff */
[----:B------:R-:W-:Y:S02]  /*2900*/  LOP3.LUT R25, R0, R3, R25, 0xfe, !PT ;  /* 0x0000000300197212 */ /* 0x000fe400078efe19 */
.L_x_24685:
[----:B------:R-:W-:Y:S05]  /*2910*/  BSYNC B0 ;  /* 0x0000000000007941 */ /* 0x000fea0003800000 */
.L_x_24684:
[----:B------:R-:W0:Y:S01]  /*2920*/  F2I.FTZ.TRUNC.NTZ R25, R25 ;  /* 0x0000001900197305 */ /* 0x000e22000021f100 */
[----:B------:R-:W-:Y:S05]  /*2930*/  BRA `(.L_x_24665) ;  /* 0x0000029000007947 */ /* 0x000fea0003800000 */
.L_x_24677:
        /* <DEDUP_REMOVED lines=14> */
.L_x_24691:
[----:B------:R-:W-:Y:S05]  /*2a20*/  BSYNC B0 ;  /* 0x0000000000007941 */ /* 0x000fea0003800000 */
.L_x_24690:
[----:B------:R-:W0:Y:S01]  /*2a30*/  F2I.FTZ.TRUNC.NTZ R25, R25 ;  /* 0x0000001900197305 */ /* 0x000e22000021f100 */
[----:B------:R-:W-:Y:S05]  /*2a40*/  BRA `(.L_x_24665) ;  /* 0x0000018000007947 */ /* 0x000fea0003800000 */
.L_x_24664:
        /* <DEDUP_REMOVED lines=21> */
.L_x_24689:
[----:B------:R0:W5:Y:S01]  /*2ba0*/  LDG.E R25, [R4.64] ;  /* 0x0000002404197981 */ /* 0x000162000c1e1900 */
[----:B------:R-:W-:Y:S05]  /*2bb0*/  BRA `(.L_x_24665) ;  /* 0x0000001000007947 */ /* 0x000fea0003800000 */
.L_x_24688:
[----:B------:R0:W5:Y:S02]  /*2bc0*/  LDG.E R25, [R4.64] ;  /* 0x0000002404197981 */ /* 0x000164000c1e1900 */
.L_x_24665:
        /* <DEDUP_REMOVED lines=16> */
.L_x_24695:
[----:B------:R0:W5:Y:S01]  /*2cd0*/  LDG.E.U8 R22, [R4.64] ;  /* 0x0000002404167981 */ /* 0x000162000c1e1100 */
[----:B------:R-:W-:Y:S05]  /*2ce0*/  BRA `(.L_x_24697) ;  /* 0x00000d0000007947 */ /* 0x000fea0003800000 */
.L_x_24694:
        /* <DEDUP_REMOVED lines=8> */
.L_x_24699:
[----:B------:R0:W5:Y:S01]  /*2d70*/  LDG.E R22, [R4.64] ;  /* 0x0000002404167981 */ /* 0x000162000c1e1900 */
[----:B------:R-:W-:Y:S05]  /*2d80*/  BRA `(.L_x_24697) ;  /* 0x00000c6000007947 */ /* 0x000fea0003800000 */
.L_x_24698:
[----:B------:R0:W5:Y:S01]  /*2d90*/  LDG.E.S16 R22, [R4.64] ;  /* 0x0000002404167981 */ /* 0x000162000c1e1700 */
[----:B------:R-:W-:Y:S05]  /*2da0*/  BRA `(.L_x_24697) ;  /* 0x00000c4000007947 */ /* 0x000fea0003800000 */
.L_x_24693:
        /* <DEDUP_REMOVED lines=9> */
.L_x_24701:
[----:B------:R-:W3:Y:S02]  /*2e40*/  LDG.E.U16 R4, [R4.64] ;  /* 0x0000002404047981 */ /* 0x000ee4000c1e1500 */
[----:B---3--:R-:W-:-:S06]  /*2e50*/  HADD2.F32 R22, -RZ, R4.H0_H0 ;  /* 0x20000004ff167230 */ /* 0x008fcc0000004100 */
[----:B------:R-:W0:Y:S01]  /*2e60*/  F2I.FTZ.TRUNC.NTZ R22, R22 ;  /* 0x0000001600167305 */ /* 0x000e22000021f100 */
[----:B------:R-:W-:Y:S05]  /*2e70*/  BRA `(.L_x_24697) ;  /* 0x00000b7000007947 */ /* 0x000fea0003800000 */
.L_x_24700:
        /* <DEDUP_REMOVED lines=9> */
.L_x_24703:
[----:B------:R-:W3:Y:S02]  /*2f10*/  LDG.E.U16 R4, [R4.64] ;  /* 0x0000002404047981 */ /* 0x000ee4000c1e1500 */
[----:B---3--:R-:W-:-:S06]  /*2f20*/  HADD2.F32 R22, -RZ, R4.H0_H0 ;  /* 0x20000004ff167230 */ /* 0x008fcc0000004100 */
[----:B------:R-:W0:Y:S01]  /*2f30*/  F2I.FTZ.TRUNC.NTZ R22, R22 ;  /* 0x0000001600167305 */ /* 0x000e22000021f100 */
[----:B------:R-:W-:Y:S05]  /*2f40*/  BRA `(.L_x_24697) ;  /* 0x00000aa000007947 */ /* 0x000fea0003800000 */
.L_x_24702:
[----:B------:R-:W3:Y:S02]  /*2f50*/  LDG.E.64 R4, [R4.64] ;  /* 0x0000002404047981 */ /* 0x000ee4000c1e1b00 */
[----:B---3--:R0:W3:Y:S01]  /*2f60*/  F2I.F64.TRUNC R22, R4 ;  /* 0x0000000400167311 */ /* 0x0080e2000030d100 */
[----:B------:R-:W-:Y:S05]  /*2f70*/  BRA `(.L_x_24697) ;  /* 0x00000a7000007947 */ /* 0x000fea0003800000 */
.L_x_24692:
        /* <DEDUP_REMOVED lines=12> */
.L_x_24706:
[----:B------:R-:W3:Y:S02]  /*3040*/  LDG.E.64 R4, [R4.64] ;  /* 0x0000002404047981 */ /* 0x000ee4000c1e1b00 */
[----:B---3--:R0:W3:Y:S01]  /*3050*/  F2I.F64.TRUNC R22, R4 ;  /* 0x0000000400167311 */ /* 0x0080e2000030d100 */
[----:B------:R-:W-:Y:S05]  /*3060*/  BRA `(.L_x_24697) ;  /* 0x0000098000007947 */ /* 0x000fea0003800000 */
.L_x_24705:
        /* <DEDUP_REMOVED lines=27> */
.L_x_24708:
        /* <DEDUP_REMOVED lines=14> */
.L_x_24707:
[----:B------:R-:W3:Y:S02]  /*3300*/  LDG.E.U16 R22, [R4.64] ;  /* 0x0000002404167981 */ /* 0x000ee4000c1e1500 */
[----:B---3--:R-:W-:-:S06]  /*3310*/  PRMT R22, RZ, 0x5410, R22 ;  /* 0x00005410ff167816 */ /* 0x008fcc0000000016 */
[----:B------:R-:W0:Y:S01]  /*3320*/  F2I.FTZ.TRUNC.NTZ R22, R22 ;  /* 0x0000001600167305 */ /* 0x000e22000021f100 */
[----:B------:R-:W-:Y:S05]  /*3330*/  BRA `(.L_x_24697) ;  /* 0x000006b000007947 */ /* 0x000fea0003800000 */
.L_x_24704:
        /* <DEDUP_REMOVED lines=10> */
.L_x_24711:
        /* <DEDUP_REMOVED lines=21> */
.L_x_24715:
[----:B------:R-:W-:Y:S05]  /*3530*/  BSYNC B1 ;  /* 0x0000000000017941 */ /* 0x000fea0003800000 */
.L_x_24714:
[----:B------:R-:W-:Y:S01]  /*3540*/  IMAD.SHL.U32 R3, R3, 0x100000, RZ ;  /* 0x0010000003037824 */ /* 0x000fe200078e00ff */
[----:B------:R-:W-:-:S04]  /*3550*/  LEA R5, R0, 0x3b800000, 0x17 ;  /* 0x3b80000000057811 */ /* 0x000fc800078eb8ff */
[----:B------:R-:W-:Y:S02]  /*3560*/  LOP3.LUT R22, R5, R3, R22, 0xfe, !PT ;  /* 0x0000000305167212 */ /* 0x000fe400078efe16 */
.L_x_24713:
[----:B------:R-:W-:Y:S05]  /*3570*/  BSYNC B0 ;  /* 0x0000000000007941 */ /* 0x000fea0003800000 */
.L_x_24712:
[----:B------:R-:W0:Y:S01]  /*3580*/  F2I.FTZ.TRUNC.NTZ R22, R22 ;  /* 0x0000001600167305 */ /* 0x000e22000021f100 */
[----:B------:R-:W-:Y:S05]  /*3590*/  BRA `(.L_x_24697) ;  /* 0x0000045000007947 */ /* 0x000fea0003800000 */
.L_x_24710:
        /* <DEDUP_REMOVED lines=21> */
.L_x_24719:
[----:B------:R-:W-:Y:S05]  /*36f0*/  BSYNC B1 ;  /* 0x0000000000017941 */ /* 0x000fea0003800000 */
.L_x_24718:
[----:B------:R-:W-:Y:S01]  /*3700*/  IMAD.SHL.U32 R3, R3, 0x200000, RZ ;  /* 0x0020000003037824 */ /* 0x000fe200078e00ff */
[----:B------:R-:W-:-:S04]  /*3710*/  LEA R5, R0, 0x37800000, 0x17 ;  /* 0x3780000000057811 */ /* 0x000fc800078eb8ff */
[----:B------:R-:W-:Y:S02]  /*3720*/  LOP3.LUT R22, R5, R3, R22, 0xfe, !PT ;  /* 0x0000000305167212 */ /* 0x000fe400078efe16 */
.L_x_24717:
[----:B------:R-:W-:Y:S05]  /*3730*/  BSYNC B0 ;  /* 0x0000000000007941 */ /* 0x000fea0003800000 */
.L_x_24716:
[----:B------:R-:W0:Y:S01]  /*3740*/  F2I.FTZ.TRUNC.NTZ R22, R22 ;  /* 0x0000001600167305 */ /* 0x000e22000021f100 */
[----:B------:R-:W-:Y:S05]  /*3750*/  BRA `(.L_x_24697) ;  /* 0x0000029000007947 */ /* 0x000fea0003800000 */
.L_x_24709:
        /* <DEDUP_REMOVED lines=14> */
.L_x_24723:
[----:B------:R-:W-:Y:S05]  /*3840*/  BSYNC B0 ;  /* 0x0000000000007941 */ /* 0x000fea0003800000 */
.L_x_24722:
[----:B------:R-:W0:Y:S01]  /*3850*/  F2I.FTZ.TRUNC.NTZ R22, R22 ;  /* 0x0000001600167305 */ /* 0x000e22000021f100 */
[----:B------:R-:W-:Y:S05]  /*3860*/  BRA `(.L_x_24697) ;  /* 0x0000018000007947 */ /* 0x000fea0003800000 */
.L_x_24696:
        /* <DEDUP_REMOVED lines=21> */
.L_x_24721:
[----:B------:R0:W5:Y:S01]  /*39c0*/  LDG.E R22, [R4.64] ;  /* 0x0000002404167981 */ /* 0x000162000c1e1900 */
[----:B------:R-:W-:Y:S05]  /*39d0*/  BRA `(.L_x_24697) ;  /* 0x0000001000007947 */ /* 0x000fea0003800000 */
.L_x_24720:
[----:B------:R0:W5:Y:S02]  /*39e0*/  LDG.E R22, [R4.64] ;  /* 0x0000002404167981 */ /* 0x000164000c1e1900 */
.L_x_24697:
[----:B------:R-:W-:-:S03]  /*39f0*/  IADD3 R2, R2, 0x80, RZ ;  /* 0x0000008002027810 */ /* 0x000fc60007ffe0ff */
.L_x_24659:
[----:B------:R-:W-:Y:S05]  /*3a00*/  BSYNC B6 ;  /* 0x0000000000067941 */ /* 0x000fea0003800000 */
.L_x_24658:
        /* <DEDUP_REMOVED lines=22> */
.L_x_24729:
[----:B------:R0:W5:Y:S01]  /*3b70*/  LDG.E.U8 R18, [R4.64] ;  /* 0x0000002404127981 */ /* 0x000162000c1e1100 */
[----:B------:R-:W-:Y:S05]  /*3b80*/  BRA `(.L_x_24731) ;  /* 0x00000d0000007947 */ /* 0x000fea0003800000 */
.L_x_24728:
        /* <DEDUP_REMOVED lines=8> */
.L_x_24733:
[----:B------:R0:W5:Y:S01]  /*3c10*/  LDG.E R18, [R4.64] ;  /* 0x0000002404127981 */ /* 0x000162000c1e1900 */
[----:B------:R-:W-:Y:S05]  /*3c20*/  BRA `(.L_x_24731) ;  /* 0x00000c6000007947 */ /* 0x000fea0003800000 */
.L_x_24732:
[----:B------:R0:W5:Y:S01]  /*3c30*/  LDG.E.S16 R18, [R4.64] ;  /* 0x0000002404127981 */ /* 0x000162000c1e1700 */
[----:B------:R-:W-:Y:S05]  /*3c40*/  BRA `(.L_x_24731) ;  /* 0x00000c4000007947 */ /* 0x000fea0003800000 */
.L_x_24727:
        /* <DEDUP_REMOVED lines=9> */
.L_x_24735:
[----:B------:R-:W4:Y:S02]  /*3ce0*/  LDG.E.U16 R4, [R4.64] ;  /* 0x0000002404047981 */ /* 0x000f24000c1e1500 */
[----:B----4-:R-:W-:-:S06]  /*3cf0*/  HADD2.F32 R18, -RZ, R4.H0_H0 ;  /* 0x20000004ff127230 */ /* 0x010fcc0000004100 */
[----:B------:R-:W0:Y:S01]  /*3d00*/  F2I.FTZ.TRUNC.NTZ R18, R18 ;  /* 0x0000001200127305 */ /* 0x000e22000021f100 */
[----:B------:R-:W-:Y:S05]  /*3d10*/  BRA `(.L_x_24731) ;  /* 0x00000b7000007947 */ /* 0x000fea0003800000 */
.L_x_24734:
        /* <DEDUP_REMOVED lines=9> */
.L_x_24737:
[----:B------:R-:W4:Y:S02]  /*3db0*/  LDG.E.U16 R4, [R4.64] ;  /* 0x0000002404047981 */ /* 0x000f24000c1e1500 */
[----:B----4-:R-:W-:-:S06]  /*3dc0*/  HADD2.F32 R18, -RZ, R4.H0_H0 ;  /* 0x20000004ff127230 */ /* 0x010fcc0000004100 */
[----:B------:R-:W0:Y:S01]  /*3dd0*/  F2I.FTZ.TRUNC.NTZ R18, R18 ;  /* 0x0000001200127305 */ /* 0x000e22000021f100 */
[----:B------:R-:W-:Y:S05]  /*3de0*/  BRA `(.L_x_24731) ;  /* 0x00000aa000007947 */ /* 0x000fea0003800000 */
.L_x_24736:
[----:B------:R-:W4:Y:S02]  /*3df0*/  LDG.E.64 R4, [R4.64] ;  /* 0x0000002404047981 */ /* 0x000f24000c1e1b00 */
[----:B----4-:R0:W4:Y:S01]  /*3e00*/  F2I.F64.TRUNC R18, R4 ;  /* 0x0000000400127311 */ /* 0x010122000030d100 */
[----:B------:R-:W-:Y:S05]  /*3e10*/  BRA `(.L_x_24731) ;  /* 0x00000a7000007947 */ /* 0x000fea0003800000 */
.L_x_24726:
        /* <DEDUP_REMOVED lines=12> */
.L_x_24740:
[----:B------:R-:W4:Y:S02]  /*3ee0*/  LDG.E.64 R4, [R4.64] ;  /* 0x0000002404047981 */ /* 0x000f24000c1e1b00 */
[----:B----4-:R0:W4:Y:S01]  /*3ef0*/  F2I.F64.TRUNC R18, R4 ;  /* 0x0000000400127311 */ /* 0x010122000030d100 */
[----:B------:R-:W-:Y:S05]  /*3f00*/  BRA `(.L_x_24731) ;  /* 0x0000098000007947 */ /* 0x000fea0003800000 */
.L_x_24739:
        /* <DEDUP_REMOVED lines=27> */
.L_x_24742:
        /* <DEDUP_REMOVED lines=14> */
.L_x_24741:
[----:B------:R-:W4:Y:S02]  /*41a0*/  LDG.E.U16 R18, [R4.64] ;  /* 0x0000002404127981 */ /* 0x000f24000c1e1500 */
[----:B----4-:R-:W-:-:S06]  /*41b0*/  PRMT R18, RZ, 0x5410, R18 ;  /* 0x00005410ff127816 */ /* 0x010fcc0000000012 */
[----:B------:R-:W0:Y:S01]  /*41c0*/  F2I.FTZ.TRUNC.NTZ R18, R18 ;  /* 0x0000001200127305 */ /* 0x000e22000021f100 */
[----:B------:R-:W-:Y:S05]  /*41d0*/  BRA `(.L_x_24731) ;  /* 0x000006b000007947 */ /* 0x000fea0003800000 */
.L_x_24738:
        /* <DEDUP_REMOVED lines=10> */
.L_x_24745:
        /* <DEDUP_REMOVED lines=21> */
.L_x_24749:
[----:B------:R-:W-:Y:S05]  /*43d0*/  BSYNC B1 ;  /* 0x0000000000017941 */ /* 0x000fea0003800000 */
.L_x_24748:
[----:B------:R-:W-:Y:S01]  /*43e0*/  IMAD.SHL.U32 R3, R3, 0x100000, RZ ;  /* 0x0010000003037824 */ /* 0x000fe200078e00ff */
[----:B------:R-:W-:-:S04]  /*43f0*/  LEA R5, R0, 0x3b800000, 0x17 ;  /* 0x3b80000000057811 */ /* 0x000fc800078eb8ff */
[----:B------:R-:W-:Y:S02]  /*4400*/  LOP3.LUT R18, R5, R3, R18, 0xfe, !PT ;  /* 0x0000000305127212 */ /* 0x000fe400078efe12 */
.L_x_24747:
[----:B------:R-:W-:Y:S05]  /*4410*/  BSYNC B0 ;  /* 0x0000000000007941 */ /* 0x000fea0003800000 */
.L_x_24746:
[----:B------:R-:W0:Y:S01]  /*4420*/  F2I.FTZ.TRUNC.NTZ R18, R18 ;  /* 0x0000001200127305 */ /* 0x000e22000021f100 */
[----:B------:R-:W-:Y:S05]  /*4430*/  BRA `(.L_x_24731) ;  /* 0x0000045000007947 */ /* 0x000fea0003800000 */
.L_x_24744:
        /* <DEDUP_REMOVED lines=21> */
.L_x_24753:
[----:B------:R-:W-:Y:S05]  /*4590*/  BSYNC B1 ;  /* 0x0000000000017941 */ /* 0x000fea0003800000 */
.L_x_24752:
[----:B------:R-:W-:Y:S01]  /*45a0*/  IMAD.SHL.U32 R3, R3, 0x200000, RZ ;  /* 0x0020000003037824 */ /* 0x000fe200078e00ff */
[----:B------:R-:W-:-:S04]  /*45b0*/  LEA R5, R0, 0x37800000, 0x17 ;  /* 0x3780000000057811 */ /* 0x000fc800078eb8ff */
[----:B------:R-:W-:Y:S02]  /*45c0*/  LOP3.LUT R18, R5, R3, R18, 0xfe, !PT ;  /* 0x0000000305127212 */ /* 0x000fe400078efe12 */
.L_x_24751:
[----:B------:R-:W-:Y:S05]  /*45d0*/  BSYNC B0 ;  /* 0x0000000000007941 */ /* 0x000fea0003800000 */
.L_x_24750:
[----:B------:R-:W0:Y:S01]  /*45e0*/  F2I.FTZ.TRUNC.NTZ R18, R18 ;  /* 0x0000001200127305 */ /* 0x000e22000021f100 */
[----:B------:R-:W-:Y:S05]  /*45f0*/  BRA `(.L_x_24731) ;  /* 0x0000029000007947 */ /* 0x000fea0003800000 */
.L_x_24743:
        /* <DEDUP_REMOVED lines=14> */
.L_x_24757:
[----:B------:R-:W-:Y:S05]  /*46e0*/  BSYNC B0 ;  /* 0x0000000000007941 */ /* 0x000fea0003800000 */
.L_x_24756:
[----:B------:R-:W0:Y:S01]  /*46f0*/  F2I.FTZ.TRUNC.NTZ R18, R18 ;  /* 0x0000001200127305 */ /* 0x000e22000021f100 */
[----:B------:R-:W-:Y:S05]  /*4700*/  BRA `(.L_x_24731) ;  /* 0x0000018000007947 */ /* 0x000fea0003800000 */
.L_x_24730:
        /* <DEDUP_REMOVED lines=21> */
.L_x_24755:
[----:B------:R0:W5:Y:S01]  /*4860*/  LDG.E R18, [R4.64] ;  /* 0x0000002404127981 */ /* 0x000162000c1e1900 */
[----:B------:R-:W-:Y:S05]  /*4870*/  BRA `(.L_x_24731) ;  /* 0x0000001000007947 */ /* 0x000fea0003800000 */
.L_x_24754:
[----:B------:R0:W5:Y:S02]  /*4880*/  LDG.E R18, [R4.64] ;  /* 0x0000002404127981 */ /* 0x000164000c1e1900 */
.L_x_24731:
        /* <DEDUP_REMOVED lines=16> */
.L_x_24761:
[----:B------:R0:W5:Y:S01]  /*4990*/  LDG.E.U8 R17, [R4.64] ;  /* 0x0000002404117981 */ /* 0x000162000c1e1100 */
[----:B------:R-:W-:Y:S05]  /*49a0*/  BRA `(.L_x_24763) ;  /* 0x00000d0000007947 */ /* 0x000fea0003800000 */
.L_x_24760:
        /* <DEDUP_REMOVED lines=8> */
.L_x_24765:
[----:B------:R0:W5:Y:S01]  /*4a30*/  LDG.E R17, [R4.64] ;  /* 0x0000002404117981 */ /* 0x000162000c1e1900 */
[----:B------:R-:W-:Y:S05]  /*4a40*/  BRA `(.L_x_24763) ;  /* 0x00000c6000007947 */ /* 0x000fea0003800000 */
.L_x_24764:
[----:B------:R0:W5:Y:S01]  /*4a50*/  LDG.E.S16 R17, [R4.64] ;  /* 0x0000002404117981 */ /* 0x000162000c1e1700 */
[----:B------:R-:W-:Y:S05]  /*4a60*/  BRA `(.L_x_24763) ;  /* 0x00000c4000007947 */ /* 0x000fea0003800000 */
.L_x_24759:
        /* <DEDUP_REMOVED lines=9> */
.L_x_24767:
[----:B----4-:R-:W4:Y:S02]  /*4b00*/  LDG.E.U16 R4, [R4.64] ;  /* 0x0000002404047981 */ /* 0x010f24000c1e1500 */
[----:B----4-:R-:W-:-:S06]  /*4b10*/  HADD2.F32 R17, -RZ, R4.H0_H0 ;  /* 0x20000004ff117230 */ /* 0x010fcc0000004100 */
[----:B------:R-:W0:Y:S01]  /*4b20*/  F2I.FTZ.TRUNC.NTZ R17, R17 ;  /* 0x0000001100117305 */ /* 0x000e22000021f100 */
[----:B------:R-:W-:Y:S05]  /*4b30*/  BRA `(.L_x_24763) ;  /* 0x00000b7000007947 */ /* 0x000fea0003800000 */
.L_x_24766:
        /* <DEDUP_REMOVED lines=9> */
.L_x_24769:
[----:B----4-:R-:W4:Y:S02]  /*4bd0*/  LDG.E.U16 R4, [R4.64] ;  /* 0x0000002404047981 */ /* 0x010f24000c1e1500 */
[----:B----4-:R-:W-:-:S06]  /*4be0*/  HADD2.F32 R17, -RZ, R4.H0_H0 ;  /* 0x20000004ff117230 */ /* 0x010fcc0000004100 */
[----:B------:R-:W0:Y:S01]  /*4bf0*/  F2I.FTZ.TRUNC.NTZ R17, R17 ;  /* 0x0000001100117305 */ /* 0x000e22000021f100 */
[----:B------:R-:W-:Y:S05]  /*4c00*/  BRA `(.L_x_24763) ;  /* 0x00000aa000007947 */ /* 0x000fea0003800000 */
.L_x_24768:
[----:B----4-:R-:W4:Y:S02]  /*4c10*/  LDG.E.64 R4, [R4.64] ;  /* 0x0000002404047981 */ /* 0x010f24000c1e1b00 */
[----:B----4-:R0:W4:Y:S01]  /*4c20*/  F2I.F64.TRUNC R17, R4 ;  /* 0x0000000400117311 */ /* 0x010122000030d100 */
[----:B------:R-:W-:Y:S05]  /*4c30*/  BRA `(.L_x_24763) ;  /* 0x00000a7000007947 */ /* 0x000fea0003800000 */
.L_x_24758:
        /* <DEDUP_REMOVED lines=12> */
.L_x_24772:
[----:B----4-:R-:W4:Y:S02]  /*4d00*/  LDG.E.64 R4, [R4.64] ;  /* 0x0000002404047981 */ /* 0x010f24000c1e1b00 */
[----:B----4-:R0:W4:Y:S01]  /*4d10*/  F2I.F64.TRUNC R17, R4 ;  /* 0x0000000400117311 */ /* 0x010122000030d100 */
[----:B------:R-:W-:Y:S05]  /*4d20*/  BRA `(.L_x_24763) ;  /* 0x0000098000007947 */ /* 0x000fea0003800000 */
.L_x_24771:
        /* <DEDUP_REMOVED lines=27> */
.L_x_24774:
        /* <DEDUP_REMOVED lines=14> */
.L_x_24773:
[----:B----4-:R-:W4:Y:S02]  /*4fc0*/  LDG.E.U16 R17, [R4.64] ;  /* 0x0000002404117981 */ /* 0x010f24000c1e1500 */
[----:B----4-:R-:W-:-:S06]  /*4fd0*/  PRMT R17, RZ, 0x5410, R17 ;  /* 0x00005410ff117816 */ /* 0x010fcc0000000011 */
[----:B------:R-:W0:Y:S01]  /*4fe0*/  F2I.FTZ.TRUNC.NTZ R17, R17 ;  /* 0x0000001100117305 */ /* 0x000e22000021f100 */
[----:B------:R-:W-:Y:S05]  /*4ff0*/  BRA `(.L_x_24763) ;  /* 0x000006b000007947 */ /* 0x000fea0003800000 */
.L_x_24770:
        /* <DEDUP_REMOVED lines=10> */
.L_x_24777:
        /* <DEDUP_REMOVED lines=21> */
.L_x_24781:
[----:B------:R-:W-:Y:S05]  /*51f0*/  BSYNC B1 ;  /* 0x0000000000017941 */ /* 0x000fea0003800000 */
.L_x_24780:
[----:B------:R-:W-:Y:S01]  /*5200*/  IMAD.SHL.U32 R3, R3, 0x100000, RZ ;  /* 0x0010000003037824 */ /* 0x000fe200078e00ff */
[----:B------:R-:W-:-:S04]  /*5210*/  LEA R0, R0, 0x3b800000, 0x17 ;  /* 0x3b80000000007811 */ /* 0x000fc800078eb8ff */
[----:B------:R-:W-:Y:S02]  /*5220*/  LOP3.LUT R17, R0, R3, R17, 0xfe, !PT ;  /* 0x0000000300117212 */ /* 0x000fe400078efe11 */
.L_x_24779:
[----:B------:R-:W-:Y:S05]  /*5230*/  BSYNC B0 ;  /* 0x0000000000007941 */ /* 0x000fea0003800000 */
.L_x_24778:
[----:B------:R-:W0:Y:S01]  /*5240*/  F2I.FTZ.TRUNC.NTZ R17, R17 ;  /* 0x0000001100117305 */ /* 0x000e22000021f100 */
[----:B------:R-:W-:Y:S05]  /*5250*/  BRA `(.L_x_24763) ;  /* 0x0000045000007947 */ /* 0x000fea0003800000 */
.L_x_24776:
        /* <DEDUP_REMOVED lines=21> */
.L_x_24785:
[----:B------:R-:W-:Y:S05]  /*53b0*/  BSYNC B1 ;  /* 0x0000000000017941 */ /* 0x000fea0003800000 */
.L_x_24784:
[----:B------:R-:W-:Y:S01]  /*53c0*/  IMAD.SHL.U32 R3, R3, 0x200000, RZ ;  /* 0x0020000003037824 */ /* 0x000fe200078e00ff */
[----:B------:R-:W-:-:S04]  /*53d0*/  LEA R0, R0, 0x37800000, 0x17 ;  /* 0x3780000000007811 */ /* 0x000fc800078eb8ff */
[----:B------:R-:W-:Y:S02]  /*53e0*/  LOP3.LUT R17, R0, R3, R17, 0xfe, !PT ;  /* 0x0000000300117212 */ /* 0x000fe400078efe11 */
.L_x_24783:
[----:B------:R-:W-:Y:S05]  /*53f0*/  BSYNC B0 ;  /* 0x0000000000007941 */ /* 0x000fea0003800000 */
.L_x_24782:
[----:B------:R-:W0:Y:S01]  /*5400*/  F2I.FTZ.TRUNC.NTZ R17, R17 ;  /* 0x0000001100117305 */ /* 0x000e22000021f100 */
[----:B------:R-:W-:Y:S05]  /*5410*/  BRA `(.L_x_24763) ;  /* 0x0000029000007947 */ /* 0x000fea0003800000 */
.L_x_24775:
        /* <DEDUP_REMOVED lines=14> */
.L_x_24789:
[----:B------:R-:W-:Y:S05]  /*5500*/  BSYNC B0 ;  /* 0x0000000000007941 */ /* 0x000fea0003800000 */
.L_x_24788:
[----:B------:R-:W0:Y:S01]  /*5510*/  F2I.FTZ.TRUNC.NTZ R17, R17 ;  /* 0x0000001100117305 */ /* 0x000e22000021f100 */
[----:B------:R-:W-:Y:S05]  /*5520*/  BRA `(.L_x_24763) ;  /* 0x0000018000007947 */ /* 0x000fea0003800000 */
.L_x_24762:
        /* <DEDUP_REMOVED lines=21> */
.L_x_24787:
[----:B------:R0:W5:Y:S01]  /*5680*/  LDG.E R17, [R4.64] ;  /* 0x0000002404117981 */ /* 0x000162000c1e1900 */
[----:B------:R-:W-:Y:S05]  /*5690*/  BRA `(.L_x_24763) ;  /* 0x0000001000007947 */ /* 0x000fea0003800000 */
.L_x_24786:
[----:B------:R0:W5:Y:S02]  /*56a0*/  LDG.E R17, [R4.64] ;  /* 0x0000002404117981 */ /* 0x000164000c1e1900 */
.L_x_24763:
[----:B------:R-:W-:-:S03]  /*56b0*/  IADD3 R2, R2, 0x80, RZ ;  /* 0x0000008002027810 */ /* 0x000fc60007ffe0ff */
.L_x_24725:
[----:B------:R-:W-:Y:S05]  /*56c0*/  BSYNC B6 ;  /* 0x0000000000067941 */ /* 0x000fea0003800000 */
.L_x_24724:
        /* <DEDUP_REMOVED lines=21> */
.L_x_24795:
[----:B------:R0:W5:Y:S01]  /*5820*/  LDG.E.U8 R16, [R4.64] ;  /* 0x0000002404107981 */ /* 0x000162000c1e1100 */
[----:B------:R-:W-:Y:S05]  /*5830*/  BRA `(.L_x_24797) ;  /* 0x00000d0000007947 */ /* 0x000fea0003800000 */
.L_x_24794:
        /* <DEDUP_REMOVED lines=8> */
.L_x_24799:
[----:B------:R0:W5:Y:S01]  /*58c0*/  LDG.E R16, [R4.64] ;  /* 0x0000002404107981 */ /* 0x000162000c1e1900 */
[----:B------:R-:W-:Y:S05]  /*58d0*/  BRA `(.L_x_24797) ;  /* 0x00000c6000007947 */ /* 0x000fea0003800000 */
.L_x_24798:
[----:B------:R0:W5:Y:S01]  /*58e0*/  LDG.E.S16 R16, [R4.64] ;  /* 0x0000002404107981 */ /* 0x000162000c1e1700 */
[----:B------:R-:W-:Y:S05]  /*58f0*/  BRA `(.L_x_24797) ;  /* 0x00000c4000007947 */ /* 0x000fea0003800000 */
.L_x_24793:
        /* <DEDUP_REMOVED lines=9> */
.L_x_24801:
[----:B----4-:R-:W4:Y:S02]  /*5990*/  LDG.E.U16 R4, [R4.64] ;  /* 0x0000002404047981 */ /* 0x010f24000c1e1500 */
[----:B----4-:R-:W-:-:S06]  /*59a0*/  HADD2.F32 R16, -RZ, R4.H0_H0 ;  /* 0x20000004ff107230 */ /* 0x010fcc0000004100 */
[----:B------:R-:W0:Y:S01]  /*59b0*/  F2I.FTZ.TRUNC.NTZ R16, R16 ;  /* 0x0000001000107305 */ /* 0x000e22000021f100 */
[----:B------:R-:W-:Y:S05]  /*59c0*/  BRA `(.L_x_24797) ;  /* 0x00000b7000007947 */ /* 0x000fea0003800000 */
.L_x_24800:
        /* <DEDUP_REMOVED lines=9> */
.L_x_24803:
[----:B----4-:R-:W4:Y:S02]  /*5a60*/  LDG.E.U16 R4, [R4.64] ;  /* 0x0000002404047981 */ /* 0x010f24000c1e1500 */
[----:B----4-:R-:W-:-:S06]  /*5a70*/  HADD2.F32 R16, -RZ, R4.H0_H0 ;  /* 0x20000004ff107230 */ /* 0x010fcc0000004100 */
[----:B------:R-:W0:Y:S01]  /*5a80*/  F2I.FTZ.TRUNC.NTZ R16, R16 ;  /* 0x0000001000107305 */ /* 0x000e22000021f100 */
[----:B------:R-:W-:Y:S05]  /*5a90*/  BRA `(.L_x_24797) ;  /* 0x00000aa000007947 */ /* 0x000fea0003800000 */
.L_x_24802:
[----:B----4-:R-:W4:Y:S02]  /*5aa0*/  LDG.E.64 R4, [R4.64] ;  /* 0x0000002404047981 */ /* 0x010f24000c1e1b00 */
[----:B----4-:R0:W4:Y:S01]  /*5ab0*/  F2I.F64.TRUNC R16, R4 ;  /* 0x0000000400107311 */ /* 0x010122000030d100 */
[----:B------:R-:W-:Y:S05]  /*5ac0*/  BRA `(.L_x_24797) ;  /* 0x00000a7000007947 */ /* 0x000fea0003800000 */
.L_x_24792:
        /* <DEDUP_REMOVED lines=12> */
.L_x_24806:
[----:B----4-:R-:W4:Y:S02]  /*5b90*/  LDG.E.64 R4, [R4.64] ;  /* 0x0000002404047981 */ /* 0x010f24000c1e1b00 */
[----:B----4-:R0:W4:Y:S01]  /*5ba0*/  F2I.F64.TRUNC R16, R4 ;  /* 0x0000000400107311 */ /* 0x010122000030d100 */
[----:B------:R-:W-:Y:S05]  /*5bb0*/  BRA `(.L_x_24797) ;  /* 0x0000098000007947 */ /* 0x000fea0003800000 */
.L_x_24805:
        /* <DEDUP_REMOVED lines=27> */
.L_x_24808:
        /* <DEDUP_REMOVED lines=14> */
.L_x_24807:
[----:B----4-:R-:W4:Y:S02]  /*5e50*/  LDG.E.U16 R16, [R4.64] ;  /* 0x0000002404107981 */ /* 0x010f24000c1e1500 */
[----:B----4-:R-:W-:-:S06]  /*5e60*/  PRMT R16, RZ, 0x5410, R16 ;  /* 0x00005410ff107816 */ /* 0x010fcc0000000010 */
[----:B------:R-:W0:Y:S01]  /*5e70*/  F2I.FTZ.TRUNC.NTZ R16, R16 ;  /* 0x0000001000107305 */ /* 0x000e22000021f100 */
[----:B------:R-:W-:Y:S05]  /*5e80*/  BRA `(.L_x_24797) ;  /* 0x000006b000007947 */ /* 0x000fea0003800000 */
.L_x_24804:
        /* <DEDUP_REMOVED lines=10> */
.L_x_24811:
        /* <DEDUP_REMOVED lines=21> */
.L_x_24815:
[----:B------:R-:W-:Y:S05]  /*6080*/  BSYNC B1 ;  /* 0x0000000000017941 */ /* 0x000fea0003800000 */
.L_x_24814:
[----:B------:R-:W-:Y:S01]  /*6090*/  IMAD.SHL.U32 R3, R3, 0x100000, RZ ;  /* 0x0010000003037824 */ /* 0x000fe200078e00ff */
[----:B------:R-:W-:-:S04]  /*60a0*/  LEA R5, R0, 0x3b800000, 0x17 ;  /* 0x3b80000000057811 */ /* 0x000fc800078eb8ff */
[----:B------:R-:W-:Y:S02]  /*60b0*/  LOP3.LUT R16, R5, R3, R16, 0xfe, !PT ;  /* 0x0000000305107212 */ /* 0x000fe400078efe10 */
.L_x_24813:
[----:B------:R-:W-:Y:S05]  /*60c0*/  BSYNC B0 ;  /* 0x0000000000007941 */ /* 0x000fea0003800000 */
.L_x_24812:
[----:B------:R-:W0:Y:S01]  /*60d0*/  F2I.FTZ.TRUNC.NTZ R16, R16 ;  /* 0x0000001000107305 */ /* 0x000e22000021f100 */
[----:B------:R-:W-:Y:S05]  /*60e0*/  BRA `(.L_x_24797) ;  /* 0x0000045000007947 */ /* 0x000fea0003800000 */
.L_x_24810:
        /* <DEDUP_REMOVED lines=21> */
.L_x_24819:
[----:B------:R-:W-:Y:S05]  /*6240*/  BSYNC B1 ;  /* 0x0000000000017941 */ /* 0x000fea0003800000 */
.L_x_24818:
[----:B------:R-:W-:Y:S01]  /*6250*/  IMAD.SHL.U32 R3, R3, 0x200000, RZ ;  /* 0x0020000003037824 */ /* 0x000fe200078e00ff */
[----:B------:R-:W-:-:S04]  /*6260*/  LEA R5, R0, 0x37800000, 0x17 ;  /* 0x3780000000057811 */ /* 0x000fc800078eb8ff */
[----:B------:R-:W-:Y:S02]  /*6270*/  LOP3.LUT R16, R5, R3, R16, 0xfe, !PT ;  /* 0x0000000305107212 */ /* 0x000fe400078efe10 */
.L_x_24817:
[----:B------:R-:W-:Y:S05]  /*6280*/  BSYNC B0 ;  /* 0x0000000000007941 */ /* 0x000fea0003800000 */
.L_x_24816:
[----:B------:R-:W0:Y:S01]  /*6290*/  F2I.FTZ.TRUNC.NTZ R16, R16 ;  /* 0x0000001000107305 */ /* 0x000e22000021f100 */
[----:B------:R-:W-:Y:S05]  /*62a0*/  BRA `(.L_x_24797) ;  /* 0x0000029000007947 */ /* 0x000fea0003800000 */
.L_x_24809:
        /* <DEDUP_REMOVED lines=14> */
.L_x_24823:
[----:B------:R-:W-:Y:S05]  /*6390*/  BSYNC B0 ;  /* 0x0000000000007941 */ /* 0x000fea0003800000 */
.L_x_24822:
[----:B------:R-:W0:Y:S01]  /*63a0*/  F2I.FTZ.TRUNC.NTZ R16, R16 ;  /* 0x0000001000107305 */ /* 0x000e22000021f100 */
[----:B------:R-:W-:Y:S05]  /*63b0*/  BRA `(.L_x_24797) ;  /* 0x0000018000007947 */ /* 0x000fea0003800000 */
.L_x_24796:
        /* <DEDUP_REMOVED lines=21> */
.L_x_24821:
[----:B------:R0:W5:Y:S01]  /*6510*/  LDG.E R16, [R4.64] ;  /* 0x0000002404107981 */ /* 0x000162000c1e1900 */
[----:B------:R-:W-:Y:S05]  /*6520*/  BRA `(.L_x_24797) ;  /* 0x0000001000007947 */ /* 0x000fea0003800000 */
.L_x_24820:
[----:B------:R0:W5:Y:S02]  /*6530*/  LDG.E R16, [R4.64] ;  /* 0x0000002404107981 */ /* 0x000164000c1e1900 */
.L_x_24797:
        /* <DEDUP_REMOVED lines=16> */
.L_x_24827:
[----:B------:R0:W5:Y:S01]  /*6640*/  LDG.E.U8 R19, [R2.64] ;  /* 0x0000002402137981 */ /* 0x000162000c1e1100 */
[----:B------:R-:W-:Y:S05]  /*6650*/  BRA `(.L_x_24791) ;  /* 0x00000cf000007947 */ /* 0x000fea0003800000 */
.L_x_24826:
        /* <DEDUP_REMOVED lines=8> */
.L_x_24830:
[----:B------:R0:W5:Y:S01]  /*66e0*/  LDG.E R19, [R2.64] ;  /* 0x0000002402137981 */ /* 0x000162000c1e1900 */
[----:B------:R-:W-:Y:S05]  /*66f0*/  BRA `(.L_x_24791) ;  /* 0x00000c5000007947 */ /* 0x000fea0003800000 */
.L_x_24829:
[----:B------:R0:W5:Y:S01]  /*6700*/  LDG.E.S16 R19, [R2.64] ;  /* 0x0000002402137981 */ /* 0x000162000c1e1700 */
[----:B------:R-:W-:Y:S05]  /*6710*/  BRA `(.L_x_24791) ;  /* 0x00000c3000007947 */ /* 0x000fea0003800000 */
.L_x_24825:
        /* <DEDUP_REMOVED lines=9> */
.L_x_24832:
[----:B----4-:R-:W4:Y:S02]  /*67b0*/  LDG.E.U16 R2, [R2.64] ;  /* 0x0000002402027981 */ /* 0x010f24000c1e1500 */
[----:B----4-:R-:W-:-:S06]  /*67c0*/  HADD2.F32 R19, -RZ, R2.H0_H0 ;  /* 0x20000002ff137230 */ /* 0x010fcc0000004100 */
[----:B------:R-:W0:Y:S01]  /*67d0*/  F2I.FTZ.TRUNC.NTZ R19, R19 ;  /* 0x0000001300137305 */ /* 0x000e22000021f100 */
[----:B------:R-:W-:Y:S05]  /*67e0*/  BRA `(.L_x_24791) ;  /* 0x00000b6000007947 */ /* 0x000fea0003800000 */
.L_x_24831:
        /* <DEDUP_REMOVED lines=9> */
.L_x_24834:
[----:B----4-:R-:W4:Y:S02]  /*6880*/  LDG.E.U16 R2, [R2.64] ;  /* 0x0000002402027981 */ /* 0x010f24000c1e1500 */
[----:B----4-:R-:W-:-:S06]  /*6890*/  HADD2.F32 R19, -RZ, R2.H0_H0 ;  /* 0x20000002ff137230 */ /* 0x010fcc0000004100 */
[----:B------:R-:W0:Y:S01]  /*68a0*/  F2I.FTZ.TRUNC.NTZ R19, R19 ;  /* 0x0000001300137305 */ /* 0x000e22000021f100 */
[----:B------:R-:W-:Y:S05]  /*68b0*/  BRA `(.L_x_24791) ;  /* 0x00000a9000007947 */ /* 0x000fea0003800000 */
.L_x_24833:
[----:B----4-:R-:W4:Y:S02]  /*68c0*/  LDG.E.64 R2, [R2.64] ;  /* 0x0000002402027981 */ /* 0x010f24000c1e1b00 */
[----:B----4-:R0:W4:Y:S01]  /*68d0*/  F2I.F64.TRUNC R19, R2 ;  /* 0x0000000200137311 */ /* 0x010122000030d100 */
[----:B------:R-:W-:Y:S05]  /*68e0*/  BRA `(.L_x_24791) ;  /* 0x00000a6000007947 */ /* 0x000fea0003800000 */
.L_x_24824:
        /* <DEDUP_REMOVED lines=12> */
.L_x_24837:
[----:B----4-:R-:W4:Y:S02]  /*69b0*/  LDG.E.64 R2, [R2.64] ;  /* 0x0000002402027981 */ /* 0x010f24000c1e1b00 */
[----:B----4-:R0:W4:Y:S01]  /*69c0*/  F2I.F64.TRUNC R19, R2 ;  /* 0x0000000200137311 */ /* 0x010122000030d100 */
[----:B------:R-:W-:Y:S05]  /*69d0*/  BRA `(.L_x_24791) ;  /* 0x0000097000007947 */ /* 0x000fea0003800000 */
.L_x_24836:
        /* <DEDUP_REMOVED lines=27> */
.L_x_24839:
        /* <DEDUP_REMOVED lines=14> */
.L_x_24838:
[----:B----4-:R-:W4:Y:S02]  /*6c70*/  LDG.E.U16 R19, [R2.64] ;  /* 0x0000002402137981 */ /* 0x010f24000c1e1500 */
[----:B----4-:R-:W-:-:S06]  /*6c80*/  PRMT R19, RZ, 0x5410, R19 ;  /* 0x00005410ff137816 */ /* 0x010fcc0000000013 */
[----:B------:R-:W0:Y:S01]  /*6c90*/  F2I.FTZ.TRUNC.NTZ R19, R19 ;  /* 0x0000001300137305 */ /* 0x000e22000021f100 */
[----:B------:R-:W-:Y:S05]  /*6ca0*/  BRA `(.L_x_24791) ;  /* 0x000006a000007947 */ /* 0x000fea0003800000 */
.L_x_24835:
        /* <DEDUP_REMOVED lines=10> */
.L_x_24842:
        /* <DEDUP_REMOVED lines=21> */
.L_x_24846:
[----:B------:R-:W-:Y:S05]  /*6ea0*/  BSYNC B1 ;  /* 0x0000000000017941 */ /* 0x000fea0003800000 */
.L_x_24845:
[----:B------:R-:W-:Y:S01]  /*6eb0*/  IMAD.SHL.U32 R2, R2, 0x100000, RZ ;  /* 0x0010000002027824 */ /* 0x000fe200078e00ff */
[----:B------:R-:W-:-:S04]  /*6ec0*/  LEA R0, R0, 0x3b800000, 0x17 ;  /* 0x3b80000000007811 */ /* 0x000fc800078eb8ff */
[----:B------:R-:W-:Y:S02]  /*6ed0*/  LOP3.LUT R19, R0, R2, R19, 0xfe, !PT ;  /* 0x0000000200137212 */ /* 0x000fe400078efe13 */
.L_x_24844:
[----:B------:R-:W-:Y:S05]  /*6ee0*/  BSYNC B0 ;  /* 0x0000000000007941 */ /* 0x000fea0003800000 */
.L_x_24843:
[----:B------:R-:W0:Y:S01]  /*6ef0*/  F2I.FTZ.TRUNC.NTZ R19, R19 ;  /* 0x0000001300137305 */ /* 0x000e22000021f100 */
[----:B------:R-:W-:Y:S05]  /*6f00*/  BRA `(.L_x_24791) ;  /* 0x0000044000007947 */ /* 0x000fea0003800000 */
.L_x_24841:
        /* <DEDUP_REMOVED lines=21> */
.L_x_24850:
[----:B------:R-:W-:Y:S05]  /*7060*/  BSYNC B1 ;  /* 0x0000000000017941 */ /* 0x000fea0003800000 */
.L_x_24849:
[----:B------:R-:W-:Y:S01]  /*7070*/  IMAD.SHL.U32 R2, R2, 0x200000, RZ ;  /* 0x0020000002027824 */ /* 0x000fe200078e00ff */
[----:B------:R-:W-:-:S04]  /*7080*/  LEA R0, R0, 0x37800000, 0x17 ;  /* 0x3780000000007811 */ /* 0x000fc800078eb8ff */
[----:B------:R-:W-:Y:S02]  /*7090*/  LOP3.LUT R19, R0, R2, R19, 0xfe, !PT ;  /* 0x0000000200137212 */ /* 0x000fe400078efe13 */
.L_x_24848:
[----:B------:R-:W-:Y:S05]  /*70a0*/  BSYNC B0 ;  /* 0x0000000000007941 */ /* 0x000fea0003800000 */
.L_x_24847:
[----:B------:R-:W0:Y:S01]  /*70b0*/  F2I.FTZ.TRUNC.NTZ R19, R19 ;  /* 0x0000001300137305 */ /* 0x000e22000021f100 */
[----:B------:R-:W-:Y:S05]  /*70c0*/  BRA `(.L_x_24791) ;  /* 0x0000028000007947 */ /* 0x000fea0003800000 */
.L_x_24840:
        /* <DEDUP_REMOVED lines=14> */
.L_x_24854:
[----:B------:R-:W-:Y:S05]  /*71b0*/  BSYNC B0 ;  /* 0x0000000000007941 */ /* 0x000fea0003800000 */
.L_x_24853:
[----:B------:R-:W0:Y:S01]  /*71c0*/  F2I.FTZ.TRUNC.NTZ R19, R19 ;  /* 0x0000001300137305 */ /* 0x000e22000021f100 */
[----:B------:R-:W-:Y:S05]  /*71d0*/  BRA `(.L_x_24791) ;  /* 0x0000017000007947 */ /* 0x000fea0003800000 */
.L_x_24828:
        /* <DEDUP_REMOVED lines=20> */
.L_x_24852:
[----:B------:R0:W5:Y:S01]  /*7320*/  LDG.E R19, [R2.64] ;  /* 0x0000002402137981 */ /* 0x000162000c1e1900 */
[----:B------:R-:W-:Y:S05]  /*7330*/  BRA `(.L_x_24791) ;  /* 0x0000001000007947 */ /* 0x000fea0003800000 */
.L_x_24851:
[----:B------:R0:W5:Y:S02]  /*7340*/  LDG.E R19, [R2.64] ;  /* 0x0000002402137981 */ /* 0x000164000c1e1900 */
.L_x_24791:
[----:B------:R-:W-:Y:S05]  /*7350*/  BSYNC B6 ;  /* 0x0000000000067941 */ /* 0x000fea0003800000 */
.L_x_24790:
[----:B------:R-:W4:Y:S01]  /*7360*/  S2R R29, SR_TID.X ;  /* 0x00000000001d7919 */ /* 0x000f220000002100 */
[----:B------:R-:W3:Y:S01]  /*7370*/  LDC.U8 R27, c[0x0][0x190] ;  /* 0x00006400ff1b7b82 */ /* 0x000ee20000000000 */
[----:B--2--5:R-:W-:Y:S01]  /*7380*/  LOP3.LUT P0, RZ, R23, R24, RZ, 0xfc, !PT ;  /* 0x0000001817ff7212 */ /* 0x024fe2000780fcff */
[----:B------:R-:W-:Y:S01]  /*7390*/  BSSY B6, `(.L_x_24855) ;  /* 0x00000f4000067945 */ /* 0x000fe20003800000 */
[----:B01-3--:R-:W-:Y:S02]  /*73a0*/  LOP3.LUT P1, RZ, R22, R25, RZ, 0xfc, !PT ;  /* 0x0000001916ff7212 */ /* 0x00bfe4000782fcff */
[----:B----4-:R-:W-:Y:S02]  /*73b0*/  LOP3.LUT P2, RZ, R17, R18, RZ, 0xfc, !PT ;  /* 0x0000001211ff7212 */ /* 0x010fe4000784fcff */
[----:B------:R-:W-:Y:S02]  /*73c0*/  LOP3.LUT P3, RZ, R19, R16, RZ, 0xfc, !PT ;  /* 0x0000001013ff7212 */ /* 0x000fe4000786fcff */
[----:B------:R-:W-:-:S02]  /*73d0*/  SEL R4, RZ, 0x1, !P0 ;  /* 0x00000001ff047807 */ /* 0x000fc40004000000 */
[----:B------:R-:W-:Y:S02]  /*73e0*/  SEL R22, RZ, 0x1, !P1 ;  /* 0x00000001ff167807 */ /* 0x000fe40004800000 */
[----:B------:R-:W-:Y:S02]  /*73f0*/  SEL R18, RZ, 0x1, !P2 ;  /* 0x00000001ff127807 */ /* 0x000fe40005000000 */
[----:B------:R-:W-:Y:S02]  /*7400*/  SEL R16, RZ, 0x1, !P3 ;  /* 0x00000001ff107807 */ /* 0x000fe40005800000 */
[----:B------:R-:W-:-:S13]  /*7410*/  ISETP.GE.AND P4, PT, R29, R26, PT ;  /* 0x0000001a1d00720c */ /* 0x000fda0003f86270 */
        /* <DEDUP_REMOVED lines=20> */
.L_x_24860:
[----:B------:R0:W-:Y:S01]  /*7560*/  STG.E.U8 [R2.64], R4 ;  /* 0x0000000402007986 */ /* 0x0001e2000c101124 */
[----:B------:R-:W-:Y:S05]  /*7570*/  BRA `(.L_x_24856) ;  /* 0x00000d5000007947 */ /* 0x000fea0003800000 */
.L_x_24859:
        /* <DEDUP_REMOVED lines=9> */
.L_x_24863:
[----:B------:R0:W-:Y:S01]  /*7610*/  STG.E [R2.64], R4 ;  /* 0x0000000402007986 */ /* 0x0001e2000c101924 */
[----:B------:R-:W-:Y:S05]  /*7620*/  BRA `(.L_x_24856) ;  /* 0x00000ca000007947 */ /* 0x000fea0003800000 */
.L_x_24862:
[----:B------:R0:W-:Y:S01]  /*7630*/  STG.E.U16 [R2.64], R4 ;  /* 0x0000000402007986 */ /* 0x0001e2000c101524 */
[----:B------:R-:W-:Y:S05]  /*7640*/  BRA `(.L_x_24856) ;  /* 0x00000c8000007947 */ /* 0x000fea0003800000 */
.L_x_24858:
        /* <DEDUP_REMOVED lines=9> */
.L_x_24865:
[----:B------:R-:W0:Y:S02]  /*76e0*/  I2F.S16 R0, R4 ;  /* 0x0000000400007306 */ /* 0x000e240000101400 */
[----:B0-----:R-:W-:-:S05]  /*76f0*/  F2FP.PACK_AB R0, RZ, R0 ;  /* 0x00000000ff00723e */ /* 0x001fca00000000ff */
[----:B------:R0:W-:Y:S01]  /*7700*/  STG.E.U16 [R2.64], R0 ;  /* 0x0000000002007986 */ /* 0x0001e2000c101524 */
[----:B------:R-:W-:Y:S05]  /*7710*/  BRA `(.L_x_24856) ;  /* 0x00000bb000007947 */ /* 0x000fea0003800000 */
.L_x_24864:
        /* <DEDUP_REMOVED lines=10> */
.L_x_24867:
[----:B------:R-:W0:Y:S02]  /*77c0*/  I2F.S16 R4, R4 ;  /* 0x0000000400047306 */ /* 0x000e240000101400 */
[----:B0-----:R-:W-:-:S04]  /*77d0*/  F2FP.PACK_AB R5, RZ, R4 ;  /* 0x00000004ff05723e */ /* 0x001fc800000000ff */
[----:B------:R-:W-:-:S05]  /*77e0*/  PRMT R5, R5, 0x5410, RZ ;  /* 0x0000541005057816 */ /* 0x000fca00000000ff */
[----:B------:R0:W-:Y:S01]  /*77f0*/  STG.E [R2.64], R5 ;  /* 0x0000000502007986 */ /* 0x0001e2000c101924 */
[----:B------:R-:W-:Y:S05]  /*7800*/  BRA `(.L_x_24856) ;  /* 0x00000ac000007947 */ /* 0x000fea0003800000 */
.L_x_24866:
[----:B------:R-:W0:Y:S02]  /*7810*/  I2F.F64.S16 R4, R4 ;  /* 0x0000000400047312 */ /* 0x000e240000101c00 */
[----:B0-----:R0:W-:Y:S01]  /*7820*/  STG.E.64 [R2.64], R4 ;  /* 0x0000000402007986 */ /* 0x0011e2000c101b24 */
[----:B------:R-:W-:Y:S05]  /*7830*/  BRA `(.L_x_24856) ;  /* 0x00000a9000007947 */ /* 0x000fea0003800000 */
.L_x_24857:
        /* <DEDUP_REMOVED lines=10> */
.L_x_24870:
[----:B------:R-:W0:Y:S01]  /*78e0*/  I2F.F64.S16 R4, R4 ;  /* 0x0000000400047312 */ /* 0x000e220000101c00 */
[----:B------:R-:W-:-:S05]  /*78f0*/  CS2R R6, SRZ ;  /* 0x0000000000067805 */ /* 0x000fca000001ff00 */
[----:B0-----:R0:W-:Y:S01]  /*7900*/  STG.E.128 [R2.64], R4 ;  /* 0x0000000402007986 */ /* 0x0011e2000c101d24 */
[----:B------:R-:W-:Y:S05]  /*7910*/  BRA `(.L_x_24856) ;  /* 0x000009b000007947 */ /* 0x000fea0003800000 */
.L_x_24869:
        /* <DEDUP_REMOVED lines=21> */
.L_x_24874:
[----:B------:R-:W-:Y:S05]  /*7a70*/  BSYNC B0 ;  /* 0x0000000000007941 */ /* 0x000fea0003800000 */
.L_x_24873:
[----:B------:R-:W-:-:S05]  /*7a80*/  LOP3.LUT R5, R0, R5, RZ, 0xfc, !PT ;  /* 0x0000000500057212 */ /* 0x000fca00078efcff */
[----:B------:R0:W-:Y:S01]  /*7a90*/  STG.E.U8 [R2.64], R5 ;  /* 0x0000000502007986 */ /* 0x0001e2000c101124 */
[----:B------:R-:W-:Y:S05]  /*7aa0*/  BRA `(.L_x_24856) ;  /* 0x0000082000007947 */ /* 0x000fea0003800000 */
.L_x_24872:
        /* <DEDUP_REMOVED lines=13> */
.L_x_24876:
[----:B------:R-:W-:Y:S01]  /*7b80*/  IMAD.MOV.U32 R0, RZ, RZ, 0x7f ;  /* 0x0000007fff007424 */ /* 0x000fe200078e00ff */
[----:B------:R-:W-:-:S04]  /*7b90*/  ISETP.GT.U32.AND P0, PT, R5, 0x7f800000, PT ;  /* 0x7f8000000500780c */ /* 0x000fc80003f04070 */
[----:B------:R-:W-:-:S04]  /*7ba0*/  SEL R0, R0, 0x7c, P0 ;  /* 0x0000007c00007807 */ /* 0x000fc80000000000 */
.L_x_24877:
[----:B------:R-:W-:Y:S05]  /*7bb0*/  BSYNC B0 ;  /* 0x0000000000007941 */ /* 0x000fea0003800000 */
.L_x_24875:
[----:B------:R-:W-:-:S04]  /*7bc0*/  LOP3.LUT R4, R7, 0x80000000, RZ, 0xc0, !PT ;  /* 0x8000000007047812 */ /* 0x000fc800078ec0ff */
[----:B------:R-:W-:-:S04]  /*7bd0*/  SHF.R.U32.HI R5, RZ, 0x18, R4 ;  /* 0x00000018ff057819 */ /* 0x000fc80000011604 */
[----:B------:R-:W-:-:S05]  /*7be0*/  LOP3.LUT R5, R0, R5, RZ, 0xfc, !PT ;  /* 0x0000000500057212 */ /* 0x000fca00078efcff */
[----:B------:R0:W-:Y:S01]  /*7bf0*/  STG.E.U8 [R2.64], R5 ;  /* 0x0000000502007986 */ /* 0x0001e2000c101124 */
[----:B------:R-:W-:Y:S05]  /*7c00*/  BRA `(.L_x_24856) ;  /* 0x000006c000007947 */ /* 0x000fea0003800000 */
.L_x_24871:
[----:B------:R-:W0:Y:S02]  /*7c10*/  I2F.S16 R0, R4 ;  /* 0x0000000400007306 */ /* 0x000e240000101400 */
[----:B0-----:R-:W-:-:S05]  /*7c20*/  F2FP.BF16.PACK_AB R0, RZ, R0 ;  /* 0x00000000ff00723e */ /* 0x001fca00000010ff */
[----:B------:R0:W-:Y:S01]  /*7c30*/  STG.E.U16 [R2.64], R0 ;  /* 0x0000000002007986 */ /* 0x0001e2000c101524 */
[----:B------:R-:W-:Y:S05]  /*7c40*/  BRA `(.L_x_24856) ;  /* 0x0000068000007947 */ /* 0x000fea0003800000 */
.L_x_24868:
        /* <DEDUP_REMOVED lines=10> */
.L_x_24880:
        /* <DEDUP_REMOVED lines=17> */
.L_x_24883:
[----:B------:R-:W-:-:S04]  /*7e00*/  LOP3.LUT R0, R7, 0x80000000, RZ, 0xc0, !PT ;  /* 0x8000000007007812 */ /* 0x000fc800078ec0ff */
[----:B------:R-:W-:-:S04]  /*7e10*/  SHF.R.U32.HI R5, RZ, 0x18, R0 ;  /* 0x00000018ff057819 */ /* 0x000fc80000011600 */
[----:B------:R-:W-:-:S04]  /*7e20*/  LOP3.LUT R4, R4, R5, RZ, 0xfc, !PT ;  /* 0x0000000504047212 */ /* 0x000fc800078efcff */
[----:B------:R-:W-:Y:S02]  /*7e30*/  PRMT R0, R4, 0x7610, R0 ;  /* 0x0000761004007816 */ /* 0x000fe40000000000 */
.L_x_24882:
[----:B------:R-:W-:Y:S05]  /*7e40*/  BSYNC B0 ;  /* 0x0000000000007941 */ /* 0x000fea0003800000 */
.L_x_24881:
[----:B------:R0:W-:Y:S01]  /*7e50*/  STG.E.U8 [R2.64], R0 ;  /* 0x0000000002007986 */ /* 0x0001e2000c101124 */
[----:B------:R-:W-:Y:S05]  /*7e60*/  BRA `(.L_x_24856) ;  /* 0x0000046000007947 */ /* 0x000fea0003800000 */
.L_x_24879:
        /* <DEDUP_REMOVED lines=17> */
.L_x_24886:
[----:B------:R-:W-:-:S04]  /*7f80*/  LOP3.LUT R0, R7, 0x80000000, RZ, 0xc0, !PT ;  /* 0x8000000007007812 */ /* 0x000fc800078ec0ff */
[----:B------:R-:W-:-:S04]  /*7f90*/  SHF.R.U32.HI R5, RZ, 0x18, R0 ;  /* 0x00000018ff057819 */ /* 0x000fc80000011600 */
[----:B------:R-:W-:-:S04]  /*7fa0*/  LOP3.LUT R4, R4, R5, RZ, 0xfc, !PT ;  /* 0x0000000504047212 */ /* 0x000fc800078efcff */
[----:B------:R-:W-:Y:S02]  /*7fb0*/  PRMT R0, R4, 0x7610, R0 ;  /* 0x0000761004007816 */ /* 0x000fe40000000000 */
.L_x_24885:
[----:B------:R-:W-:Y:S05]  /*7fc0*/  BSYNC B0 ;  /* 0x0000000000007941 */ /* 0x000fea0003800000 */
.L_x_24884:
[----:B------:R0:W-:Y:S01]  /*7fd0*/  STG.E.U8 [R2.64], R0 ;  /* 0x0000000002007986 */ /* 0x0001e2000c101124 */
[----:B------:R-:W-:Y:S05]  /*7fe0*/  BRA `(.L_x_24856) ;  /* 0x000002e000007947 */ /* 0x000fea0003800000 */
.L_x_24878:
        /* <DEDUP_REMOVED lines=22> */
.L_x_24861:
        /* <DEDUP_REMOVED lines=20> */
.L_x_24888:
[----:B------:R-:W-:-:S05]  /*8290*/  IMAD.MOV.U32 R5, RZ, RZ, RZ ;  /* 0x000000ffff057224 */ /* 0x000fca00078e00ff */
[----:B------:R0:W-:Y:S01]  /*82a0*/  STG.E.64 [R2.64], R4 ;  /* 0x0000000402007986 */ /* 0x0001e2000c101b24 */
[----:B------:R-:W-:Y:S05]  /*82b0*/  BRA `(.L_x_24856) ;  /* 0x0000001000007947 */ /* 0x000fea0003800000 */
.L_x_24887:
[----:B------:R0:W-:Y:S02]  /*82c0*/  STG.E [R2.64], R4 ;  /* 0x0000000402007986 */ /* 0x0001e4000c101924 */
.L_x_24856:
[----:B------:R-:W-:Y:S05]  /*82d0*/  BSYNC B6 ;  /* 0x0000000000067941 */ /* 0x000fea0003800000 */
.L_x_24855:
        /* <DEDUP_REMOVED lines=21> */
.L_x_24894:
[----:B------:R0:W-:Y:S01]  /*8430*/  STG.E.U8 [R2.64], R22 ;  /* 0x0000001602007986 */ /* 0x0001e2000c101124 */
[----:B------:R-:W-:Y:S05]  /*8440*/  BRA `(.L_x_24896) ;  /* 0x00000d5000007947 */ /* 0x000fea0003800000 */
.L_x_24893:
        /* <DEDUP_REMOVED lines=9> */
.L_x_24898:
[----:B------:R0:W-:Y:S01]  /*84e0*/  STG.E [R2.64], R22 ;  /* 0x0000001602007986 */ /* 0x0001e2000c101924 */
[----:B------:R-:W-:Y:S05]  /*84f0*/  BRA `(.L_x_24896) ;  /* 0x00000ca000007947 */ /* 0x000fea0003800000 */
.L_x_24897:
[----:B------:R0:W-:Y:S01]  /*8500*/  STG.E.U16 [R2.64], R22 ;  /* 0x0000001602007986 */ /* 0x0001e2000c101524 */
[----:B------:R-:W-:Y:S05]  /*8510*/  BRA `(.L_x_24896) ;  /* 0x00000c8000007947 */ /* 0x000fea0003800000 */
.L_x_24892:
        /* <DEDUP_REMOVED lines=9> */
.L_x_24900:
[----:B------:R-:W0:Y:S02]  /*85b0*/  I2F.S16 R0, R22 ;  /* 0x0000001600007306 */ /* 0x000e240000101400 */
[----:B0-----:R-:W-:-:S05]  /*85c0*/  F2FP.PACK_AB R0, RZ, R0 ;  /* 0x00000000ff00723e */ /* 0x001fca00000000ff */
[----:B------:R0:W-:Y:S01]  /*85d0*/  STG.E.U16 [R2.64], R0 ;  /* 0x0000000002007986 */ /* 0x0001e2000c101524 */
[----:B------:R-:W-:Y:S05]  /*85e0*/  BRA `(.L_x_24896) ;  /* 0x00000bb000007947 */ /* 0x000fea0003800000 */
.L_x_24899:
        /* <DEDUP_REMOVED lines=10> */
.L_x_24902:
[----:B------:R-:W0:Y:S02]  /*8690*/  I2F.S16 R22, R22 ;  /* 0x0000001600167306 */ /* 0x000e240000101400 */
[----:B0-----:R-:W-:-:S04]  /*86a0*/  F2FP.PACK_AB R5, RZ, R22 ;  /* 0x00000016ff05723e */ /* 0x001fc800000000ff */
[----:B------:R-:W-:-:S05]  /*86b0*/  PRMT R5, R5, 0x5410, RZ ;  /* 0x0000541005057816 */ /* 0x000fca00000000ff */
[----:B------:R0:W-:Y:S01]  /*86c0*/  STG.E [R2.64], R5 ;  /* 0x0000000502007986 */ /* 0x0001e2000c101924 */
[----:B------:R-:W-:Y:S05]  /*86d0*/  BRA `(.L_x_24896) ;  /* 0x00000ac000007947 */ /* 0x000fea0003800000 */
.L_x_24901:
[----:B------:R-:W0:Y:S02]  /*86e0*/  I2F.F64.S16 R22, R22 ;  /* 0x0000001600167312 */ /* 0x000e240000101c00 */
[----:B0-----:R0:W-:Y:S01]  /*86f0*/  STG.E.64 [R2.64], R22 ;  /* 0x0000001602007986 */ /* 0x0011e2000c101b24 */
[----:B------:R-:W-:Y:S05]  /*8700*/  BRA `(.L_x_24896) ;  /* 0x00000a9000007947 */ /* 0x000fea0003800000 */
.L_x_24891:
        /* <DEDUP_REMOVED lines=10> */
.L_x_24905:
[----:B------:R-:W0:Y:S01]  /*87b0*/  I2F.F64.S16 R4, R22 ;  /* 0x0000001600047312 */ /* 0x000e220000101c00 */
[----:B------:R-:W-:-:S05]  /*87c0*/  CS2R R6, SRZ ;  /* 0x0000000000067805 */ /* 0x000fca000001ff00 */
[----:B0-----:R0:W-:Y:S01]  /*87d0*/  STG.E.128 [R2.64], R4 ;  /* 0x0000000402007986 */ /* 0x0011e2000c101d24 */
[----:B------:R-:W-:Y:S05]  /*87e0*/  BRA `(.L_x_24896) ;  /* 0x000009b000007947 */ /* 0x000fea0003800000 */
.L_x_24904:
        /* <DEDUP_REMOVED lines=21> */
.L_x_24909:
[----:B------:R-:W-:Y:S05]  /*8940*/  BSYNC B0 ;  /* 0x0000000000007941 */ /* 0x000fea0003800000 */
.L_x_24908:
[----:B------:R-:W-:-:S05]  /*8950*/  LOP3.LUT R5, R0, R5, RZ, 0xfc, !PT ;  /* 0x0000000500057212 */ /* 0x000fca00078efcff */
[----:B------:R0:W-:Y:S01]  /*8960*/  STG.E.U8 [R2.64], R5 ;  /* 0x0000000502007986 */ /* 0x0001e2000c101124 */
[----:B------:R-:W-:Y:S05]  /*8970*/  BRA `(.L_x_24896) ;  /* 0x0000082000007947 */ /* 0x000fea0003800000 */
.L_x_24907:
        /* <DEDUP_REMOVED lines=13> */
.L_x_24911:
[----:B------:R-:W-:Y:S01]  /*8a50*/  IMAD.MOV.U32 R0, RZ, RZ, 0x7f ;  /* 0x0000007fff007424 */ /* 0x000fe200078e00ff */
[----:B------:R-:W-:-:S04]  /*8a60*/  ISETP.GT.U32.AND P0, PT, R4, 0x7f800000, PT ;  /* 0x7f8000000400780c */ /* 0x000fc80003f04070 */
[----:B------:R-:W-:-:S04]  /*8a70*/  SEL R0, R0, 0x7c, P0 ;  /* 0x0000007c00007807 */ /* 0x000fc80000000000 */
.L_x_24912:
[----:B------:R-:W-:Y:S05]  /*8a80*/  BSYNC B0 ;  /* 0x0000000000007941 */ /* 0x000fea0003800000 */
.L_x_24910:
[----:B------:R-:W-:-:S04]  /*8a90*/  LOP3.LUT R4, R5, 0x80000000, RZ, 0xc0, !PT ;  /* 0x8000000005047812 */ /* 0x000fc800078ec0ff */
[----:B------:R-:W-:-:S04]  /*8aa0*/  SHF.R.U32.HI R5, RZ, 0x18, R4 ;  /* 0x00000018ff057819 */ /* 0x000fc80000011604 */
[----:B------:R-:W-:-:S05]  /*8ab0*/  LOP3.LUT R5, R0, R5, RZ, 0xfc, !PT ;  /* 0x0000000500057212 */ /* 0x000fca00078efcff */
[----:B------:R0:W-:Y:S01]  /*8ac0*/  STG.E.U8 [R2.64], R5 ;  /* 0x0000000502007986 */ /* 0x0001e2000c101124 */
[----:B------:R-:W-:Y:S05]  /*8ad0*/  BRA `(.L_x_24896) ;  /* 0x000006c000007947 */ /* 0x000fea0003800000 */
.L_x_24906:
[----:B------:R-:W0:Y:S02]  /*8ae0*/  I2F.S16 R0, R22 ;  /* 0x0000001600007306 */ /* 0x000e240000101400 */
[----:B0-----:R-:W-:-:S05]  /*8af0*/  F2FP.BF16.PACK_AB R0, RZ, R0 ;  /* 0x00000000ff00723e */ /* 0x001fca00000010ff */
[----:B------:R0:W-:Y:S01]  /*8b00*/  STG.E.U16 [R2.64], R0 ;  /* 0x0000000002007986 */ /* 0x0001e2000c101524 */
[----:B------:R-:W-:Y:S05]  /*8b10*/  BRA `(.L_x_24896) ;  /* 0x0000068000007947 */ /* 0x000fea0003800000 */
.L_x_24903:
        /* <DEDUP_REMOVED lines=10> */
.L_x_24915:
        /* <DEDUP_REMOVED lines=17> */
.L_x_24918:
[----:B------:R-:W-:-:S04]  /*8cd0*/  LOP3.LUT R0, R7, 0x80000000, RZ, 0xc0, !PT ;  /* 0x8000000007007812 */ /* 0x000fc800078ec0ff */
[----:B------:R-:W-:-:S04]  /*8ce0*/  SHF.R.U32.HI R5, RZ, 0x18, R0 ;  /* 0x00000018ff057819 */ /* 0x000fc80000011600 */
[----:B------:R-:W-:-:S04]  /*8cf0*/  LOP3.LUT R4, R4, R5, RZ, 0xfc, !PT ;  /* 0x0000000504047212 */ /* 0x000fc800078efcff */
[----:B------:R-:W-:Y:S02]  /*8d00*/  PRMT R0, R4, 0x7610, R0 ;  /* 0x0000761004007816 */ /* 0x000fe40000000000 */
.L_x_24917:
[----:B------:R-:W-:Y:S05]  /*8d10*/  BSYNC B0 ;  /* 0x0000000000007941 */ /* 0x000fea0003800000 */
.L_x_24916:
[----:B------:R0:W-:Y:S01]  /*8d20*/  STG.E.U8 [R2.64], R0 ;  /* 0x0000000002007986 */ /* 0x0001e2000c101124 */
[----:B------:R-:W-:Y:S05]  /*8d30*/  BRA `(.L_x_24896) ;  /* 0x0000046000007947 */ /* 0x000fea0003800000 */
.L_x_24914:
        /* <DEDUP_REMOVED lines=17> */
.L_x_24921:
[----:B------:R-:W-:-:S04]  /*8e50*/  LOP3.LUT R0, R7, 0x80000000, RZ, 0xc0, !PT ;  /* 0x8000000007007812 */ /* 0x000fc800078ec0ff */
[----:B------:R-:W-:-:S04]  /*8e60*/  SHF.R.U32.HI R5, RZ, 0x18, R0 ;  /* 0x00000018ff057819 */ /* 0x000fc80000011600 */
[----:B------:R-:W-:-:S04]  /*8e70*/  LOP3.LUT R4, R4, R5, RZ, 0xfc, !PT ;  /* 0x0000000504047212 */ /* 0x000fc800078efcff */
[----:B------:R-:W-:Y:S02]  /*8e80*/  PRMT R0, R4, 0x7610, R0 ;  /* 0x0000761004007816 */ /* 0x000fe40000000000 */
.L_x_24920:
[----:B------:R-:W-:Y:S05]  /*8e90*/  BSYNC B0 ;  /* 0x0000000000007941 */ /* 0x000fea0003800000 */
.L_x_24919:
[----:B------:R0:W-:Y:S01]  /*8ea0*/  STG.E.U8 [R2.64], R0 ;  /* 0x0000000002007986 */ /* 0x0001e2000c101124 */
[----:B------:R-:W-:Y:S05]  /*8eb0*/  BRA `(.L_x_24896) ;  /* 0x000002e000007947 */ /* 0x000fea0003800000 */
.L_x_24913:
        /* <DEDUP_REMOVED lines=22> */
.L_x_24895:
        /* <DEDUP_REMOVED lines=20> */
.L_x_24923:
[----:B------:R-:W-:-:S05]  /*9160*/  IMAD.MOV.U32 R23, RZ, RZ, RZ ;  /* 0x000000ffff177224 */ /* 0x000fca00078e00ff */
[----:B------:R0:W-:Y:S01]  /*9170*/  STG.E.64 [R2.64], R22 ;  /* 0x0000001602007986 */ /* 0x0001e2000c101b24 */
[----:B------:R-:W-:Y:S05]  /*9180*/  BRA `(.L_x_24896) ;  /* 0x0000001000007947 */ /* 0x000fea0003800000 */
.L_x_24922:
[----:B------:R0:W-:Y:S02]  /*9190*/  STG.E [R2.64], R22 ;  /* 0x0000001602007986 */ /* 0x0001e4000c101924 */
.L_x_24896:
        /* <DEDUP_REMOVED lines=21> */
.L_x_24927:
[----:B------:R0:W-:Y:S01]  /*92f0*/  STG.E.U8 [R2.64], R18 ;  /* 0x0000001202007986 */ /* 0x0001e2000c101124 */
[----:B------:R-:W-:Y:S05]  /*9300*/  BRA `(.L_x_24929) ;  /* 0x00000d5000007947 */ /* 0x000fea0003800000 */
.L_x_24926:
        /* <DEDUP_REMOVED lines=9> */
.L_x_24931:
[----:B------:R0:W-:Y:S01]  /*93a0*/  STG.E [R2.64], R18 ;  /* 0x0000001202007986 */ /* 0x0001e2000c101924 */
[----:B------:R-:W-:Y:S05]  /*93b0*/  BRA `(.L_x_24929) ;  /* 0x00000ca000007947 */ /* 0x000fea0003800000 */
.L_x_24930:
[----:B------:R0:W-:Y:S01]  /*93c0*/  STG.E.U16 [R2.64], R18 ;  /* 0x0000001202007986 */ /* 0x0001e2000c101524 */
[----:B------:R-:W-:Y:S05]  /*93d0*/  BRA `(.L_x_24929) ;  /* 0x00000c8000007947 */ /* 0x000fea0003800000 */
.L_x_24925:
        /* <DEDUP_REMOVED lines=9> */
.L_x_24933:
[----:B------:R-:W0:Y:S02]  /*9470*/  I2F.S16 R0, R18 ;  /* 0x0000001200007306 */ /* 0x000e240000101400 */
[----:B0-----:R-:W-:-:S05]  /*9480*/  F2FP.PACK_AB R0, RZ, R0 ;  /* 0x00000000ff00723e */ /* 0x001fca00000000ff */
[----:B------:R0:W-:Y:S01]  /*9490*/  STG.E.U16 [R2.64], R0 ;  /* 0x0000000002007986 */ /* 0x0001e2000c101524 */
[----:B------:R-:W-:Y:S05]  /*94a0*/  BRA `(.L_x_24929) ;  /* 0x00000bb000007947 */ /* 0x000fea0003800000 */
.L_x_24932:
        /* <DEDUP_REMOVED lines=10> */
.L_x_24935:
[----:B------:R-:W0:Y:S02]  /*9550*/  I2F.S16 R18, R18 ;  /* 0x0000001200127306 */ /* 0x000e240000101400 */
[----:B0-----:R-:W-:-:S04]  /*9560*/  F2FP.PACK_AB R5, RZ, R18 ;  /* 0x00000012ff05723e */ /* 0x001fc800000000ff */
[----:B------:R-:W-:-:S05]  /*9570*/  PRMT R5, R5, 0x5410, RZ ;  /* 0x0000541005057816 */ /* 0x000fca00000000ff */
[----:B------:R0:W-:Y:S01]  /*9580*/  STG.E [R2.64], R5 ;  /* 0x0000000502007986 */ /* 0x0001e2000c101924 */
[----:B------:R-:W-:Y:S05]  /*9590*/  BRA `(.L_x_24929) ;  /* 0x00000ac000007947 */ /* 0x000fea0003800000 */
.L_x_24934:
[----:B------:R-:W0:Y:S02]  /*95a0*/  I2F.F64.S16 R18, R18 ;  /* 0x0000001200127312 */ /* 0x000e240000101c00 */
[----:B0-----:R0:W-:Y:S01]  /*95b0*/  STG.E.64 [R2.64], R18 ;  /* 0x0000001202007986 */ /* 0x0011e2000c101b24 */
[----:B------:R-:W-:Y:S05]  /*95c0*/  BRA `(.L_x_24929) ;  /* 0x00000a9000007947 */ /* 0x000fea0003800000 */
.L_x_24924:
        /* <DEDUP_REMOVED lines=10> */
.L_x_24938:
[----:B------:R-:W0:Y:S01]  /*9670*/  I2F.F64.S16 R4, R18 ;  /* 0x0000001200047312 */ /* 0x000e220000101c00 */
[----:B------:R-:W-:-:S05]  /*9680*/  CS2R R6, SRZ ;  /* 0x0000000000067805 */ /* 0x000fca000001ff00 */
[----:B0-----:R0:W-:Y:S01]  /*9690*/  STG.E.128 [R2.64], R4 ;  /* 0x0000000402007986 */ /* 0x0011e2000c101d24 */
[----:B------:R-:W-:Y:S05]  /*96a0*/  BRA `(.L_x_24929) ;  /* 0x000009b000007947 */ /* 0x000fea0003800000 */
.L_x_24937:
        /* <DEDUP_REMOVED lines=21> */
.L_x_24942:
[----:B------:R-:W-:Y:S05]  /*9800*/  BSYNC B0 ;  /* 0x0000000000007941 */ /* 0x000fea0003800000 */
.L_x_24941:
[----:B------:R-:W-:-:S05]  /*9810*/  LOP3.LUT R5, R0, R5, RZ, 0xfc, !PT ;  /* 0x0000000500057212 */ /* 0x000fca00078efcff */
[----:B------:R0:W-:Y:S01]  /*9820*/  STG.E.U8 [R2.64], R5 ;  /* 0x0000000502007986 */ /* 0x0001e2000c101124 */
[----:B------:R-:W-:Y:S05]  /*9830*/  BRA `(.L_x_24929) ;  /* 0x0000082000007947 */ /* 0x000fea0003800000 */
.L_x_24940:
        /* <DEDUP_REMOVED lines=13> */
.L_x_24944:
[----:B------:R-:W-:Y:S01]  /*9910*/  IMAD.MOV.U32 R0, RZ, RZ, 0x7f ;  /* 0x0000007fff007424 */ /* 0x000fe200078e00ff */
[----:B------:R-:W-:-:S04]  /*9920*/  ISETP.GT.U32.AND P0, PT, R4, 0x7f800000, PT ;  /* 0x7f8000000400780c */ /* 0x000fc80003f04070 */
[----:B------:R-:W-:-:S04]  /*9930*/  SEL R0, R0, 0x7c, P0 ;  /* 0x0000007c00007807 */ /* 0x000fc80000000000 */
.L_x_24945:
[----:B------:R-:W-:Y:S05]  /*9940*/  BSYNC B0 ;  /* 0x0000000000007941 */ /* 0x000fea0003800000 */
.L_x_24943:
[----:B------:R-:W-:-:S04]  /*9950*/  LOP3.LUT R4, R5, 0x80000000, RZ, 0xc0, !PT ;  /* 0x8000000005047812 */ /* 0x000fc800078ec0ff */
[----:B------:R-:W-:-:S04]  /*9960*/  SHF.R.U32.HI R5, RZ, 0x18, R4 ;  /* 0x00000018ff057819 */ /* 0x000fc80000011604 */
[----:B------:R-:W-:-:S05]  /*9970*/  LOP3.LUT R5, R0, R5, RZ, 0xfc, !PT ;  /* 0x0000000500057212 */ /* 0x000fca00078efcff */
[----:B------:R0:W-:Y:S01]  /*9980*/  STG.E.U8 [R2.64], R5 ;  /* 0x0000000502007986 */ /* 0x0001e2000c101124 */
[----:B------:R-:W-:Y:S05]  /*9990*/  BRA `(.L_x_24929) ;  /* 0x000006c000007947 */ /* 0x000fea0003800000 */
.L_x_24939:
[----:B------:R-:W0:Y:S02]  /*99a0*/  I2F.S16 R0, R18 ;  /* 0x0000001200007306 */ /* 0x000e240000101400 */
[----:B0-----:R-:W-:-:S05]  /*99b0*/  F2FP.BF16.PACK_AB R0, RZ, R0 ;  /* 0x00000000ff00723e */ /* 0x001fca00000010ff */
[----:B------:R0:W-:Y:S01]  /*99c0*/  STG.E.U16 [R2.64], R0 ;  /* 0x0000000002007986 */ /* 0x0001e2000c101524 */
[----:B------:R-:W-:Y:S05]  /*99d0*/  BRA `(.L_x_24929) ;  /* 0x0000068000007947 */ /* 0x000fea0003800000 */
.L_x_24936:
        /* <DEDUP_REMOVED lines=10> */
.L_x_24948:
        /* <DEDUP_REMOVED lines=17> */
.L_x_24951:
[----:B------:R-:W-:-:S04]  /*9b90*/  LOP3.LUT R0, R7, 0x80000000, RZ, 0xc0, !PT ;  /* 0x8000000007007812 */ /* 0x000fc800078ec0ff */
[----:B------:R-:W-:-:S04]  /*9ba0*/  SHF.R.U32.HI R5, RZ, 0x18, R0 ;  /* 0x00000018ff057819 */ /* 0x000fc80000011600 */
[----:B------:R-:W-:-:S04]  /*9bb0*/  LOP3.LUT R4, R4, R5, RZ, 0xfc, !PT ;  /* 0x0000000504047212 */ /* 0x000fc800078efcff */
[----:B------:R-:W-:Y:S02]  /*9bc0*/  PRMT R0, R4, 0x7610, R0 ;  /* 0x0000761004007816 */ /* 0x000fe40000000000 */
.L_x_24950:
[----:B------:R-:W-:Y:S05]  /*9bd0*/  BSYNC B0 ;  /* 0x0000000000007941 */ /* 0x000fea0003800000 */
.L_x_24949:
[----:B------:R0:W-:Y:S01]  /*9be0*/  STG.E.U8 [R2.64], R0 ;  /* 0x0000000002007986 */ /* 0x0001e2000c101124 */
[----:B------:R-:W-:Y:S05]  /*9bf0*/  BRA `(.L_x_24929) ;  /* 0x0000046000007947 */ /* 0x000fea0003800000 */
.L_x_24947:
        /* <DEDUP_REMOVED lines=17> */
.L_x_24954:
[----:B------:R-:W-:-:S04]  /*9d10*/  LOP3.LUT R0, R7, 0x80000000, RZ, 0xc0, !PT ;  /* 0x8000000007007812 */ /* 0x000fc800078ec0ff */
[----:B------:R-:W-:-:S04]  /*9d20*/  SHF.R.U32.HI R5, RZ, 0x18, R0 ;  /* 0x00000018ff057819 */ /* 0x000fc80000011600 */
[----:B------:R-:W-:-:S04]  /*9d30*/  LOP3.LUT R4, R4, R5, RZ, 0xfc, !PT ;  /* 0x0000000504047212 */ /* 0x000fc800078efcff */
[----:B------:R-:W-:Y:S02]  /*9d40*/  PRMT R0, R4, 0x7610, R0 ;  /* 0x0000761004007816 */ /* 0x000fe40000000000 */
.L_x_24953:
[----:B------:R-:W-:Y:S05]  /*9d50*/  BSYNC B0 ;  /* 0x0000000000007941 */ /* 0x000fea0003800000 */
.L_x_24952:
[----:B------:R0:W-:Y:S01]  /*9d60*/  STG.E.U8 [R2.64], R0 ;  /* 0x0000000002007986 */ /* 0x0001e2000c101124 */
[----:B------:R-:W-:Y:S05]  /*9d70*/  BRA `(.L_x_24929) ;  /* 0x000002e000007947 */ /* 0x000fea0003800000 */
.L_x_24946:
        /* <DEDUP_REMOVED lines=22> */
.L_x_24928:
        /* <DEDUP_REMOVED lines=20> */
.L_x_24956:
[----:B------:R-:W-:-:S05]  /*a020*/  IMAD.MOV.U32 R19, RZ, RZ, RZ ;  /* 0x000000ffff137224 */ /* 0x000fca00078e00ff */
[----:B------:R0:W-:Y:S01]  /*a030*/  STG.E.64 [R2.64], R18 ;  /* 0x0000001202007986 */ /* 0x0001e2000c101b24 */
[----:B------:R-:W-:Y:S05]  /*a040*/  BRA `(.L_x_24929) ;  /* 0x0000001000007947 */ /* 0x000fea0003800000 */
.L_x_24955:
[----:B------:R0:W-:Y:S02]  /*a050*/  STG.E [R2.64], R18 ;  /* 0x0000001202007986 */ /* 0x0001e4000c101924 */
.L_x_24929:
[----:B------:R-:W-:Y:S02]  /*a060*/  IADD3 R29, R29, 0x80, RZ ;  /* 0x000000801d1d7810 */ /* 0x000fe40007ffe0ff */
.L_x_24890:
[----:B------:R-:W-:Y:S05]  /*a070*/  BSYNC B6 ;  /* 0x0000000000067941 */ /* 0x000fea0003800000 */
.L_x_24889:
        /* <DEDUP_REMOVED lines=19> */
.L_x_24960:
[----:B------:R-:W-:Y:S01]  /*a1b0*/  STG.E.U8 [R2.64], R16 ;  /* 0x0000001002007986 */ /* 0x000fe2000c101124 */
[----:B------:R-:W-:Y:S05]  /*a1c0*/  EXIT ;  /* 0x000000000000794d */ /* 0x000fea0003800000 */
.L_x_24959:
        /* <DEDUP_REMOVED lines=9> */
.L_x_24963:
[----:B------:R-:W-:Y:S01]  /*a260*/  STG.E [R2.64], R16 ;  /* 0x0000001002007986 */ /* 0x000fe2000c101924 */
[----:B------:R-:W-:Y:S05]  /*a270*/  EXIT ;  /* 0x000000000000794d */ /* 0x000fea0003800000 */
.L_x_24962:
[----:B------:R-:W-:Y:S01]  /*a280*/  STG.E.U16 [R2.64], R16 ;  /* 0x0000001002007986 */ /* 0x000fe2000c101524 */
[----:B------:R-:W-:Y:S05]  /*a290*/  EXIT ;  /* 0x000000000000794d */ /* 0x000fea0003800000 */
.L_x_24958:
        /* <DEDUP_REMOVED lines=9> */
.L_x_24965:
[----:B------:R-:W0:Y:S02]  /*a330*/  I2F.S16 R0, R16 ;  /* 0x0000001000007306 */ /* 0x000e240000101400 */
[----:B0-----:R-:W-:-:S05]  /*a340*/  F2FP.PACK_AB R0, RZ, R0 ;  /* 0x00000000ff00723e */ /* 0x001fca00000000ff */
[----:B------:R-:W-:Y:S01]  /*a350*/  STG.E.U16 [R2.64], R0 ;  /* 0x0000000002007986 */ /* 0x000fe2000c101524 */
[----:B------:R-:W-:Y:S05]  /*a360*/  EXIT ;  /* 0x000000000000794d */ /* 0x000fea0003800000 */
.L_x_24964:
        /* <DEDUP_REMOVED lines=10> */
.L_x_24967:
[----:B------:R-:W0:Y:S02]  /*a410*/  I2F.S16 R16, R16 ;  /* 0x0000001000107306 */ /* 0x000e240000101400 */
[----:B0-----:R-:W-:-:S04]  /*a420*/  F2FP.PACK_AB R5, RZ, R16 ;  /* 0x00000010ff05723e */ /* 0x001fc800000000ff */
[----:B------:R-:W-:-:S05]  /*a430*/  PRMT R5, R5, 0x5410, RZ ;  /* 0x0000541005057816 */ /* 0x000fca00000000ff */
[----:B------:R-:W-:Y:S01]  /*a440*/  STG.E [R2.64], R5 ;  /* 0x0000000502007986 */ /* 0x000fe2000c101924 */
[----:B------:R-:W-:Y:S05]  /*a450*/  EXIT ;  /* 0x000000000000794d */ /* 0x000fea0003800000 */
.L_x_24966:
[----:B------:R-:W0:Y:S02]  /*a460*/  I2F.F64.S16 R16, R16 ;  /* 0x0000001000107312 */ /* 0x000e240000101c00 */
[----:B0-----:R-:W-:Y:S01]  /*a470*/  STG.E.64 [R2.64], R16 ;  /* 0x0000001002007986 */ /* 0x001fe2000c101b24 */
[----:B------:R-:W-:Y:S05]  /*a480*/  EXIT ;  /* 0x000000000000794d */ /* 0x000fea0003800000 */
.L_x_24957:
        /* <DEDUP_REMOVED lines=10> */
.L_x_24970:
[----:B------:R-:W0:Y:S01]  /*a530*/  I2F.F64.S16 R16, R16 ;  /* 0x0000001000107312 */ /* 0x000e220000101c00 */
[----:B------:R-:W-:-:S05]  /*a540*/  CS2R R18, SRZ ;  /* 0x0000000000127805 */ /* 0x000fca000001ff00 */
[----:B0-----:R-:W-:Y:S01]  /*a550*/  STG.E.128 [R2.64], R16 ;  /* 0x0000001002007986 */ /* 0x001fe2000c101d24 */
[----:B------:R-:W-:Y:S05]  /*a560*/  EXIT ;  /* 0x000000000000794d */ /* 0x000fea0003800000 */
.L_x_24969:
        /* <DEDUP_REMOVED lines=21> */
.L_x_24974:
[----:B------:R-:W-:Y:S05]  /*a6c0*/  BSYNC B0 ;  /* 0x0000000000007941 */ /* 0x000fea0003800000 */
.L_x_24973:
[----:B------:R-:W-:-:S05]  /*a6d0*/  LOP3.LUT R5, R0, R5, RZ, 0xfc, !PT ;  /* 0x0000000500057212 */ /* 0x000fca00078efcff */
[----:B------:R-:W-:Y:S01]  /*a6e0*/  STG.E.U8 [R2.64], R5 ;  /* 0x0000000502007986 */ /* 0x000fe2000c101124 */
[----:B------:R-:W-:Y:S05]  /*a6f0*/  EXIT ;  /* 0x000000000000794d */ /* 0x000fea0003800000 */
.L_x_24972:
        /* <DEDUP_REMOVED lines=13> */
.L_x_24976:
[----:B------:R-:W-:Y:S01]  /*a7d0*/  IMAD.MOV.U32 R0, RZ, RZ, 0x7f ;  /* 0x0000007fff007424 */ /* 0x000fe200078e00ff */
[----:B------:R-:W-:-:S04]  /*a7e0*/  ISETP.GT.U32.AND P0, PT, R4, 0x7f800000, PT ;  /* 0x7f8000000400780c */ /* 0x000fc80003f04070 */
[----:B------:R-:W-:-:S04]  /*a7f0*/  SEL R0, R0, 0x7c, P0 ;  /* 0x0000007c00007807 */ /* 0x000fc80000000000 */
.L_x_24977:
[----:B------:R-:W-:Y:S05]  /*a800*/  BSYNC B0 ;  /* 0x0000000000007941 */ /* 0x000fea0003800000 */
.L_x_24975:
[----:B------:R-:W-:-:S04]  /*a810*/  LOP3.LUT R4, R5, 0x80000000, RZ, 0xc0, !PT ;  /* 0x8000000005047812 */ /* 0x000fc800078ec0ff */
[----:B------:R-:W-:-:S04]  /*a820*/  SHF.R.U32.HI R5, RZ, 0x18, R4 ;  /* 0x00000018ff057819 */ /* 0x000fc80000011604 */
[----:B------:R-:W-:-:S05]  /*a830*/  LOP3.LUT R5, R0, R5, RZ, 0xfc, !PT ;  /* 0x0000000500057212 */ /* 0x000fca00078efcff */
[----:B------:R-:W-:Y:S01]  /*a840*/  STG.E.U8 [R2.64], R5 ;  /* 0x0000000502007986 */ /* 0x000fe2000c101124 */
[----:B------:R-:W-:Y:S05]  /*a850*/  EXIT ;  /* 0x000000000000794d */ /* 0x000fea0003800000 */
.L_x_24971:
[----:B------:R-:W0:Y:S02]  /*a860*/  I2F.S16 R0, R16 ;  /* 0x0000001000007306 */ /* 0x000e240000101400 */
[----:B0-----:R-:W-:-:S05]  /*a870*/  F2FP.BF16.PACK_AB R0, RZ, R0 ;  /* 0x00000000ff00723e */ /* 0x001fca00000010ff */
[----:B------:R-:W-:Y:S01]  /*a880*/  STG.E.U16 [R2.64], R0 ;  /* 0x0000000002007986 */ /* 0x000fe2000c101524 */
[----:B------:R-:W-:Y:S05]  /*a890*/  EXIT ;  /* 0x000000000000794d */ /* 0x000fea0003800000 */
.L_x_24968:
        /* <DEDUP_REMOVED lines=10> */
.L_x_24980:
        /* <DEDUP_REMOVED lines=17> */
.L_x_24983:
[----:B------:R-:W-:-:S04]  /*aa50*/  LOP3.LUT R0, R7, 0x80000000, RZ, 0xc0, !PT ;  /* 0x8000000007007812 */ /* 0x000fc800078ec0ff */
[----:B------:R-:W-:-:S04]  /*aa60*/  SHF.R.U32.HI R5, RZ, 0x18, R0 ;  /* 0x00000018ff057819 */ /* 0x000fc80000011600 */
[----:B------:R-:W-:-:S04]  /*aa70*/  LOP3.LUT R4, R4, R5, RZ, 0xfc, !PT ;  /* 0x0000000504047212 */ /* 0x000fc800078efcff */
[----:B------:R-:W-:Y:S02]  /*aa80*/  PRMT R0, R4, 0x7610, R0 ;  /* 0x0000761004007816 */ /* 0x000fe40000000000 */
.L_x_24982:
[----:B------:R-:W-:Y:S05]  /*aa90*/  BSYNC B0 ;  /* 0x0000000000007941 */ /* 0x000fea0003800000 */
.L_x_24981:
[----:B------:R-:W-:Y:S01]  /*aaa0*/  STG.E.U8 [R2.64], R0 ;  /* 0x0000000002007986 */ /* 0x000fe2000c101124 */
[----:B------:R-:W-:Y:S05]  /*aab0*/  EXIT ;  /* 0x000000000000794d */ /* 0x000fea0003800000 */
.L_x_24979:
        /* <DEDUP_REMOVED lines=17> */
.L_x_24986:
[----:B------:R-:W-:-:S04]  /*abd0*/  LOP3.LUT R0, R7, 0x80000000, RZ, 0xc0, !PT ;  /* 0x8000000007007812 */ /* 0x000fc800078ec0ff */
[----:B------:R-:W-:-:S04]  /*abe0*/  SHF.R.U32.HI R5, RZ, 0x18, R0 ;  /* 0x00000018ff057819 */ /* 0x000fc80000011600 */
[----:B------:R-:W-:-:S04]  /*abf0*/  LOP3.LUT R4, R4, R5, RZ, 0xfc, !PT ;  /* 0x0000000504047212 */ /* 0x000fc800078efcff */
[----:B------:R-:W-:Y:S02]  /*ac00*/  PRMT R0, R4, 0x7610, R0 ;  /* 0x0000761004007816 */ /* 0x000fe40000000000 */
.L_x_24985:
[----:B------:R-:W-:Y:S05]  /*ac10*/  BSYNC B0 ;  /* 0x0000000000007941 */ /* 0x000fea0003800000 */
.L_x_24984:
[----:B------:R-:W-:Y:S01]  /*ac20*/  STG.E.U8 [R2.64], R0 ;  /* 0x0000000002007986 */ /* 0x000fe2000c101124 */
[----:B------:R-:W-:Y:S05]  /*ac30*/  EXIT ;  /* 0x000000000000794d */ /* 0x000fea0003800000 */
.L_x_24978:
        /* <DEDUP_REMOVED lines=22> */
.L_x_24961:
        /* <DEDUP_REMOVED lines=20> */
.L_x_24988:
[----:B------:R-:W-:-:S05]  /*aee0*/  IMAD.MOV.U32 R17, RZ, RZ, RZ ;  /* 0x000000ffff117224 */ /* 0x000fca00078e00ff */
[----:B------:R-:W-:Y:S01]  /*aef0*/  STG.E.64 [R2.64], R16 ;  /* 0x0000001002007986 */ /* 0x000fe2000c101b24 */
[----:B------:R-:W-:Y:S05]  /*af00*/  EXIT ;  /* 0x000000000000794d */ /* 0x000fea0003800000 */
.L_x_24987:
[----:B------:R-:W-:Y:S01]  /*af10*/  STG.E [R2.64], R16 ;  /* 0x0000001002007986 */ /* 0x000fe2000c101924 */
[----:B------:R-:W-:Y:S05]  /*af20*/  EXIT ;  /* 0x000000000000794d */ /* 0x000fea0003800000 */
.L_x_24989:
        /* <DEDUP_REMOVED lines=13> */
.L_x_42047:


//--------------------- .text._ZN2at6native18elementwise_kernelILi128ELi4EZNS0_22gpu_kernel_impl_nocastINS0_13BinaryFunctorIiibZZZNS0_22logical_or_kernel_cudaERNS_14TensorIteratorEENKUlvE0_clEvENKUlvE1_clEvEUliiE_EEEEvRNS_18TensorIteratorBaseERKT_EUliE_EEviT1_ --------------------------
	.section	.text._ZN2at6native18elementwise_kernelILi128ELi4EZNS0_22gpu_kernel_impl_nocastINS0_13BinaryFunctorIiibZZZNS0_22logical_or_kernel_cudaERNS_14TensorIteratorEENKUlvE0_clEvENKUlvE1_clEvEUliiE_EEEEvRNS_18TensorIteratorBaseERKT_EUliE_EEviT1_,"ax",@progbits
	.sectioninfo	@"SHI_REGISTERS=12"
	.align	128
        .global         _ZN2at6native18elementwise_kernelILi128ELi4EZNS0_22gpu_kernel_impl_nocastINS0_13BinaryFunctorIiibZZZNS0_22logical_or_kernel_cudaERNS_14TensorIteratorEENKUlvE0_clEvENKUlvE1_clEvEUliiE_EEEEvRNS_18TensorIteratorBaseERKT_EUliE_EEviT1_
        .type           _ZN2at6native18elementwise_kernelILi128ELi4EZNS0_22gpu_kernel_impl_nocastINS0_13BinaryFunctorIiibZZZNS0_22logical_or_kernel_cudaERNS_14TensorIteratorEENKUlvE0_clEvENKUlvE1_clEvEUliiE_EEEEvRNS_18TensorIteratorBaseERKT_EUliE_EEviT1_,@function
        .size           _ZN2at6native18elementwise_kernelILi128ELi4EZNS0_22gpu_kernel_impl_nocastINS0_13BinaryFunctorIiibZZZNS0_22logical_or_kernel_cudaERNS_14TensorIteratorEENKUlvE0_clEvENKUlvE1_clEvEUliiE_EEEEvRNS_18TensorIteratorBaseERKT_EUliE_EEviT1_,(.L_x_42048 - _ZN2at6native18elementwise_kernelILi128ELi4EZNS0_22gpu_kernel_impl_nocastINS0_13BinaryFunctorIiibZZZNS0_22logical_or_kernel_cudaERNS_14TensorIteratorEENKUlvE0_clEvENKUlvE1_clEvEUliiE_EEEEvRNS_18TensorIteratorBaseERKT_EUliE_EEviT1_)
        .other          _ZN2at6native18elementwise_kernelILi128ELi4EZNS0_22gpu_kernel_impl_nocastINS0_13BinaryFunctorIiibZZZNS0_22logical_or_kernel_cudaERNS_14TensorIteratorEENKUlvE0_clEvENKUlvE1_clEvEUliiE_EEEEvRNS_18TensorIteratorBaseERKT_EUliE_EEviT1_,@"STO_CUDA_ENTRY STV_DEFAULT"
_ZN2at6native18elementwise_kernelILi128ELi4EZNS0_22gpu_kernel_impl_nocastINS0_13BinaryFunctorIiibZZZNS0_22logical_or_kernel_cudaERNS_14TensorIteratorEENKUlvE0_clEvENKUlvE1_clEvEUliiE_EEEEvRNS_18TensorIteratorBaseERKT_EUliE_EEviT1_:
.text._ZN2at6native18elementwise_kernelILi128ELi4EZNS0_22gpu_kernel_impl_nocastINS0_13BinaryFunctorIiibZZZNS0_22logical_or_kernel_cudaERNS_14TensorIteratorEENKUlvE0_clEvENKUlvE1_clEvEUliiE_EEEEvRNS_18TensorIteratorBaseERKT_EUliE_EEviT1_:
        /* <DEDUP_REMOVED lines=261> */
.L_x_24992:
[----:B------:R-:W-:Y:S02]  /*1050*/  IADD3 R6, P0, R3, c[0x0][0x3d0], RZ ;  /* 0x0000f40003067a10 */ /* 0x000fe40007f1e0ff */
[----:B------:R-:W-:Y:S02]  /*1060*/  IADD3 R4, P1, R4, c[0x0][0x3d8], RZ ;  /* 0x0000f60004047a10 */ /* 0x000fe40007f3e0ff */
[----:B------:R-:W-:Y:S02]  /*1070*/  IADD3.X R7, RZ, c[0x0][0x3d4], RZ, P0, !PT ;  /* 0x0000f500ff077a10 */ /* 0x000fe400007fe4ff */
[----:B------:R-:W-:-:S04]  /*1080*/  IADD3.X R5, RZ, c[0x0][0x3dc], RZ, P1, !PT ;  /* 0x0000f700ff057a10 */ /* 0x000fc80000ffe4ff */
[----:B------:R-:W2:Y:S04]  /*1090*/  LDG.E R7, [R6.64] ;  /* 0x0000000406077981 */ /* 0x000ea8000c1e1900 */
[----:B------:R-:W2:Y:S01]  /*10a0*/  LDG.E R4, [R4.64] ;  /* 0x0000000404047981 */ /* 0x000ea2000c1e1900 */
[----:B------:R-:W-:-:S04]  /*10b0*/  IADD3 R2, P1, R2, c[0x0][0x3c8], RZ ;  /* 0x0000f20002027a10 */ /* 0x000fc80007f3e0ff */
[----:B------:R-:W-:Y:S02]  /*10c0*/  IADD3.X R3, RZ, c[0x0][0x3cc], RZ, P1, !PT ;  /* 0x0000f300ff037a10 */ /* 0x000fe40000ffe4ff */
[----:B------:R-:W-:Y:S02]  /*10d0*/  IADD3 R0, R0, 0x80, RZ ;  /* 0x0000008000007810 */ /* 0x000fe40007ffe0ff */
[----:B--2---:R-:W-:-:S04]  /*10e0*/  LOP3.LUT P0, RZ, R4, R7, RZ, 0xfc, !PT ;  /* 0x0000000704ff7212 */ /* 0x004fc8000780fcff */
[----:B------:R-:W-:-:S05]  /*10f0*/  SEL R9, RZ, 0x1, !P0 ;  /* 0x00000001ff097807 */ /* 0x000fca0004000000 */
[----:B------:R0:W-:Y:S04]  /*1100*/  STG.E.U8 [R2.64], R9 ;  /* 0x0000000902007986 */ /* 0x0001e8000c101104 */
.L_x_24991:
[----:B------:R-:W-:Y:S05]  /*1110*/  BSYNC B0 ;  /* 0x0000000000007941 */ /* 0x000fea0003800000 */
.L_x_24990:
        /* <DEDUP_REMOVED lines=256> */
.L_x_24995:
        /* <DEDUP_REMOVED lines=267> */
.L_x_24996:
        /* <DEDUP_REMOVED lines=12> */
.L_x_24994:
[----:B0-----:R-:W-:Y:S05]  /*3290*/  BSYNC B0 ;  /* 0x0000000000007941 */ /* 0x001fea0003800000 */
.L_x_24993:
        /* <DEDUP_REMOVED lines=255> */
.L_x_24997:
        /* <DEDUP_REMOVED lines=8> */
[----:B--2---:R-:W-:-:S04]  /*4310*/  LOP3.LUT P0, RZ, R4, R7, RZ, 0xfc, !PT ;  /* 0x0000000704ff7212 */ /* 0x004fc8000780fcff */
[----:B------:R-:W-:-:S05]  /*4320*/  SEL R9, RZ, 0x1, !P0 ;  /* 0x00000001ff097807 */ /* 0x000fca0004000000 */
[----:B------:R-:W-:Y:S01]  /*4330*/  STG.E.U8 [R2.64], R9 ;  /* 0x0000000902007986 */ /* 0x000fe2000c101104 */
[----:B------:R-:W-:Y:S05]  /*4340*/  EXIT ;  /* 0x000000000000794d */ /* 0x000fea0003800000 */
.L_x_24998:
        /* <DEDUP_REMOVED lines=11> */
.L_x_42048:


//--------------------- .text._ZN2at6native27unrolled_elementwise_kernelINS0_13BinaryFunctorIiibZZZNS0_22logical_or_kernel_cudaERNS_14TensorIteratorEENKUlvE0_clEvENKUlvE1_clEvEUliiE_EESt5arrayIPcLm3EELi4E23TrivialOffsetCalculatorILi2EjESC_ILi1EjENS0_6memory15LoadWithoutCastENSF_16StoreWithoutCastEEEviT_T0_T2_T3_T4_T5_ --------------------------
	.section	.text._ZN2at6native27unrolled_elementwise_kernelINS0_13BinaryFunctorIiibZZZNS0_22logical_or_kernel_cudaERNS_14TensorIteratorEENKUlvE0_clEvENKUlvE1_clEvEUliiE_EESt5arrayIPcLm3EELi4E23TrivialOffsetCalculatorILi2EjESC_ILi1EjENS0_6memory15LoadWithoutCastENSF_16StoreWithoutCastEEEviT_T0_T2_T3_T4_T5_,"ax",@progbits
	.sectioninfo	@"SHI_REGISTERS=26"
	.align	128
        .global         _ZN2at6native27unrolled_elementwise_kernelINS0_13BinaryFunctorIiibZZZNS0_22logical_or_kernel_cudaERNS_14TensorIteratorEENKUlvE0_clEvENKUlvE1_clEvEUliiE_EESt5arrayIPcLm3EELi4E23TrivialOffsetCalculatorILi2EjESC_ILi1EjENS0_6memory15LoadWithoutCastENSF_16StoreWithoutCastEEEviT_T0_T2_T3_T4_T5_
        .type           _ZN2at6native27unrolled_elementwise_kernelINS0_13BinaryFunctorIiibZZZNS0_22logical_or_kernel_cudaERNS_14TensorIteratorEENKUlvE0_clEvENKUlvE1_clEvEUliiE_EESt5arrayIPcLm3EELi4E23TrivialOffsetCalculatorILi2EjESC_ILi1EjENS0_6memory15LoadWithoutCastENSF_16StoreWithoutCastEEEviT_T0_T2_T3_T4_T5_,@function
        .size           _ZN2at6native27unrolled_elementwise_kernelINS0_13BinaryFunctorIiibZZZNS0_22logical_or_kernel_cudaERNS_14TensorIteratorEENKUlvE0_clEvENKUlvE1_clEvEUliiE_EESt5arrayIPcLm3EELi4E23TrivialOffsetCalculatorILi2EjESC_ILi1EjENS0_6memory15LoadWithoutCastENSF_16StoreWithoutCastEEEviT_T0_T2_T3_T4_T5_,(.L_x_42049 - _ZN2at6native27unrolled_elementwise_kernelINS0_13BinaryFunctorIiibZZZNS0_22logical_or_kernel_cudaERNS_14TensorIteratorEENKUlvE0_clEvENKUlvE1_clEvEUliiE_EESt5arrayIPcLm3EELi4E23TrivialOffsetCalculatorILi2EjESC_ILi1EjENS0_6memory15LoadWithoutCastENSF_16StoreWithoutCastEEEviT_T0_T2_T3_T4_T5_)
        .other          _ZN2at6native27unrolled_elementwise_kernelINS0_13BinaryFunctorIiibZZZNS0_22logical_or_kernel_cudaERNS_14TensorIteratorEENKUlvE0_clEvENKUlvE1_clEvEUliiE_EESt5arrayIPcLm3EELi4E23TrivialOffsetCalculatorILi2EjESC_ILi1EjENS0_6memory15LoadWithoutCastENSF_16StoreWithoutCastEEEviT_T0_T2_T3_T4_T5_,@"STO_CUDA_ENTRY STV_DEFAULT"
_ZN2at6native27unrolled_elementwise_kernelINS0_13BinaryFunctorIiibZZZNS0_22logical_or_kernel_cudaERNS_14TensorIteratorEENKUlvE0_clEvENKUlvE1_clEvEUliiE_EESt5arrayIPcLm3EELi4E23TrivialOffsetCalculatorILi2EjESC_ILi1EjENS0_6memory15LoadWithoutCastENSF_16StoreWithoutCastEEEviT_T0_T2_T3_T4_T5_:
.text._ZN2at6native27unrolled_elementwise_kernelINS0_13BinaryFunctorIiibZZZNS0_22logical_or_kernel_cudaERNS_14TensorIteratorEENKUlvE0_clEvENKUlvE1_clEvEUliiE_EESt5arrayIPcLm3EELi4E23TrivialOffsetCalculatorILi2EjESC_ILi1EjENS0_6memory15LoadWithoutCastENSF_16StoreWithoutCastEEEviT_T0_T2_T3_T4_T5_:
[----:B------:R-:W-:Y:S02]  /*0000*/  IMAD.MOV.U32 R1, RZ, RZ, c[0x0][0x28] ;  /* 0x00000a00ff017624 */ /* 0x000fe400078e00ff */
[----:B------:R-:W0:Y:S01]  /*0010*/  S2R R0, SR_CTAID.X ;  /* 0x0000000000007919 */ /* 0x000e220000002500 */
[----:B------:R-:W-:Y:S01]  /*0020*/  IMAD.MOV.U32 R3, RZ, RZ, -0x200 ;  /* 0xfffffe00ff037424 */ /* 0x000fe200078e00ff */
[----:B------:R-:W-:Y:S01]  /*0030*/  ULDC.64 UR4, c[0x0][0x118] ;  /* 0x0000460000047ab9 */ /* 0x000fe20000000a00 */
[----:B------:R-:W-:Y:S01]  /*0040*/  IMAD.MOV.U32 R4, RZ, RZ, RZ ;  /* 0x000000ffff047224 */ /* 0x000fe200078e00ff */
[----:B------:R-:W1:Y:S01]  /*0050*/  S2R R5, SR_TID.X ;  /* 0x0000000000057919 */ /* 0x000e620000002100 */
[----:B0-----:R-:W-:Y:S02]  /*0060*/  IMAD R2, R0, R3, c[0x0][0x160] ;  /* 0x0000580000027624 */ /* 0x001fe400078e0203 */
[----:B------:R-:W-:Y:S02]  /*0070*/  IMAD.MOV.U32 R3, RZ, RZ, RZ ;  /* 0x000000ffff037224 */ /* 0x000fe400078e00ff */
[----:B-1----:R-:W-:Y:S01]  /*0080*/  IMAD.MOV.U32 R23, RZ, RZ, R5 ;  /* 0x000000ffff177224 */ /* 0x002fe200078e0005 */
        /* <DEDUP_REMOVED lines=8> */
[----:B------:R1:W2:Y:S03]  /*0110*/  @!P0 LDG.E R4, [R18.64] ;  /* 0x0000000412048981 */ /* 0x0002a6000c1e1900 */
[----:B------:R-:W-:Y:S02]  /*0120*/  @!P1 LEA R14, R0, R23, 0x9 ;  /* 0x00000017000e9211 */ /* 0x000fe400078e48ff */
[----:B------:R-:W-:-:S04]  /*0130*/  @!P1 IADD3 R23, R23, 0x80, RZ ;  /* 0x0000008017179810 */ /* 0x000fc80007ffe0ff */
[----:B------:R-:W-:Y:S02]  /*0140*/  ISETP.GE.AND P2, PT, R23, R2, PT ;  /* 0x000000021700720c */ /* 0x000fe40003f46270 */
[----:B------:R-:W-:Y:S01]  /*0150*/  @!P1 MOV R15, 0x4 ;  /* 0x00000004000f9802 */ /* 0x000fe20000000f00 */
[----:B------:R-:W-:Y:S01]  /*0160*/  CS2R R8, SRZ ;  /* 0x0000000000087805 */ /* 0x000fe2000001ff00 */
[----:B------:R-:W-:-:S03]  /*0170*/  CS2R R6, SRZ ;  /* 0x0000000000067805 */ /* 0x000fc6000001ff00 */
[----:B------:R-:W-:-:S06]  /*0180*/  @!P1 IMAD.WIDE.U32 R12, R14, R15, c[0x0][0x170] ;  /* 0x00005c000e0c9625 */ /* 0x000fcc00078e000f */
[----:B------:R-:W-:Y:S01]  /*0190*/  @!P2 IMAD R20, R0, 0x200, R23 ;  /* 0x000002000014a824 */ /* 0x000fe200078e0217 */
[----:B------:R3:W4:Y:S01]  /*01a0*/  @!P1 LDG.E R9, [R12.64] ;  /* 0x000000040c099981 */ /* 0x000722000c1e1900 */
[----:B------:R-:W-:Y:S02]  /*01b0*/  @!P2 IMAD.MOV.U32 R21, RZ, RZ, 0x4 ;  /* 0x00000004ff15a424 */ /* 0x000fe400078e00ff */
[----:B------:R-:W-:-:S04]  /*01c0*/  @!P1 IMAD.WIDE.U32 R14, R14, R15, c[0x0][0x178] ;  /* 0x00005e000e0e9625 */ /* 0x000fc800078e000f */
[CC--:B------:R-:W-:Y:S01]  /*01d0*/  @!P2 IMAD.WIDE.U32 R16, R20.reuse, R21.reuse, c[0x0][0x170] ;  /* 0x00005c001410a625 */ /* 0x0c0fe200078e0015 */
[----:B------:R0:W4:Y:S03]  /*01e0*/  @!P1 LDG.E R8, [R14.64] ;  /* 0x000000040e089981 */ /* 0x000126000c1e1900 */
[----:B------:R-:W-:Y:S01]  /*01f0*/  @!P2 IMAD.WIDE.U32 R20, R20, R21, c[0x0][0x178] ;  /* 0x00005e001414a625 */ /* 0x000fe200078e0015 */
[----:B------:R0:W4:Y:S04]  /*0200*/  @!P2 LDG.E R7, [R16.64] ;  /* 0x000000041007a981 */ /* 0x000128000c1e1900 */
[----:B------:R-:W4:Y:S01]  /*0210*/  @!P2 LDG.E R6, [R20.64] ;  /* 0x000000041406a981 */ /* 0x000f22000c1e1900 */
[----:B------:R-:W-:-:S04]  /*0220*/  @!P2 IADD3 R23, R23, 0x80, RZ ;  /* 0x000000801717a810 */ /* 0x000fc80007ffe0ff */
[----:B------:R-:W-:Y:S01]  /*0230*/  ISETP.GE.AND P1, PT, R23, R2, PT ;  /* 0x000000021700720c */ /* 0x000fe20003f26270 */
[--C-:B0-----:R-:W-:Y:S01]  /*0240*/  @!P0 IMAD R15, R0, 0x200, R5.reuse ;  /* 0x00000200000f8824 */ /* 0x101fe200078e0205 */
[----:B------:R-:W-:Y:S01]  /*0250*/  IADD3 R14, R5, 0x80, RZ ;  /* 0x00000080050e7810 */ /* 0x000fe20007ffe0ff */
[----:B------:R-:W-:Y:S01]  /*0260*/  IMAD.MOV.U32 R17, RZ, RZ, R5 ;  /* 0x000000ffff117224 */ /* 0x000fe200078e0005 */
[----:B------:R-:W-:-:S03]  /*0270*/  CS2R R10, SRZ ;  /* 0x00000000000a7805 */ /* 0x000fc6000001ff00 */
[----:B------:R-:W-:Y:S01]  /*0280*/  @!P0 IMAD.MOV.U32 R17, RZ, RZ, R14 ;  /* 0x000000ffff118224 */ /* 0x000fe200078e000e */
[----:B------:R-:W-:-:S05]  /*0290*/  @!P0 IADD3 R14, P3, R15, c[0x0][0x168], RZ ;  /* 0x00005a000f0e8a10 */ /* 0x000fca0007f7e0ff */
[----:B------:R-:W-:Y:S01]  /*02a0*/  @!P1 IMAD R22, R0, 0x200, R23 ;  /* 0x0000020000169824 */ /* 0x000fe200078e0217 */
[----:B------:R-:W-:Y:S02]  /*02b0*/  @!P1 MOV R23, 0x4 ;  /* 0x0000000400179802 */ /* 0x000fe40000000f00 */
[----:B------:R-:W-:-:S03]  /*02c0*/  @!P0 IADD3.X R15, RZ, c[0x0][0x16c], RZ, P3, !PT ;  /* 0x00005b00ff0f8a10 */ /* 0x000fc60001ffe4ff */
[----:B-1----:R-:W-:-:S04]  /*02d0*/  @!P1 IMAD.WIDE.U32 R18, R22, R23, c[0x0][0x170] ;  /* 0x00005c0016129625 */ /* 0x002fc800078e0017 */
[----:B---3--:R-:W-:Y:S01]  /*02e0*/  @!P1 IMAD.WIDE.U32 R12, R22, R23, c[0x0][0x178] ;  /* 0x00005e00160c9625 */ /* 0x008fe200078e0017 */
[----:B------:R0:W5:Y:S04]  /*02f0*/  @!P1 LDG.E R10, [R18.64] ;  /* 0x00000004120a9981 */ /* 0x000168000c1e1900 */
[----:B------:R1:W5:Y:S01]  /*0300*/  @!P1 LDG.E R11, [R12.64] ;  /* 0x000000040c0b9981 */ /* 0x000362000c1e1900 */
[----:B------:R-:W-:Y:S01]  /*0310*/  ISETP.GE.AND P1, PT, R17, R2, PT ;  /* 0x000000021100720c */ /* 0x000fe20003f26270 */
[----:B------:R-:W-:Y:S01]  /*0320*/  BSSY B0, `(.L_x_24999) ;  /* 0x0000014000007945 */ /* 0x000fe20003800000 */
[----:B--2---:R-:W-:-:S04]  /*0330*/  @!P0 LOP3.LUT P2, RZ, R4, R3, RZ, 0xfc, !PT ;  /* 0x0000000304ff8212 */ /* 0x004fc8000784fcff */
[----:B------:R-:W-:-:S05]  /*0340*/  @!P0 SEL R3, RZ, 0x1, !P2 ;  /* 0x00000001ff038807 */ /* 0x000fca0005000000 */
[----:B------:R0:W-:Y:S01]  /*0350*/  @!P0 STG.E.U8 [R14.64], R3 ;  /* 0x000000030e008986 */ /* 0x0001e2000c101104 */
[----:B----4-:R-:W-:-:S04]  /*0360*/  LOP3.LUT P2, RZ, R8, R9, RZ, 0xfc, !PT ;  /* 0x0000000908ff7212 */ /* 0x010fc8000784fcff */
[----:B------:R-:W-:Y:S02]  /*0370*/  SEL R9, RZ, 0x1, !P2 ;  /* 0x00000001ff097807 */ /* 0x000fe40005000000 */
[----:B------:R-:W-:-:S04]  /*0380*/  LOP3.LUT P3, RZ, R6, R7, RZ, 0xfc, !PT ;  /* 0x0000000706ff7212 */ /* 0x000fc8000786fcff */
[----:B-1----:R-:W-:Y:S01]  /*0390*/  SEL R13, RZ, 0x1, !P3 ;  /* 0x00000001ff0d7807 */ /* 0x002fe20005800000 */
        /* <DEDUP_REMOVED lines=9> */
[----:B------:R-:W-:-:S04]  /*0430*/  @!P1 IADD3 R6, P2, R6, c[0x0][0x168], RZ ;  /* 0x00005a0006069a10 */ /* 0x000fc80007f5e0ff */
[----:B------:R-:W-:-:S05]  /*0440*/  @!P1 IADD3.X R7, RZ, c[0x0][0x16c], RZ, P2, !PT ;  /* 0x00005b00ff079a10 */ /* 0x000fca00017fe4ff */
[----:B------:R0:W-:Y:S04]  /*0450*/  @!P1 STG.E.U8 [R6.64], R13 ;  /* 0x0000000d06009986 */ /* 0x0001e8000c101104 */
.L_x_25000:
[----:B0-----:R-:W-:Y:S05]  /*0460*/  BSYNC B0 ;  /* 0x0000000000007941 */ /* 0x001fea0003800000 */
.L_x_24999:
[----:B------:R-:W-:-:S13]  /*0470*/  ISETP.GE.AND P0, PT, R17, R2, PT ;  /* 0x000000021100720c */ /* 0x000fda0003f06270 */
[----:B------:R-:W-:Y:S05]  /*0480*/  @P0 EXIT ;  /* 0x000000000000094d */ /* 0x000fea0003800000 */
[----:B------:R-:W-:Y:S01]  /*0490*/  IMAD R0, R0, 0x200, R17 ;  /* 0x0000020000007824 */ /* 0x000fe200078e0211 */
[----:B-----5:R-:W-:-:S04]  /*04a0*/  LOP3.LUT P0, RZ, R11, R10, RZ, 0xfc, !PT ;  /* 0x0000000a0bff7212 */ /* 0x020fc8000780fcff */
[----:B------:R-:W-:Y:S02]  /*04b0*/  IADD3 R2, P1, R0, c[0x0][0x168], RZ ;  /* 0x00005a0000027a10 */ /* 0x000fe40007f3e0ff */
[----:B------:R-:W-:-:S03]  /*04c0*/  SEL R5, RZ, 0x1, !P0 ;  /* 0x00000001ff057807 */ /* 0x000fc60004000000 */
[----:B------:R-:W-:-:S05]  /*04d0*/  IMAD.X R3, RZ, RZ, c[0x0][0x16c], P1 ;  /* 0x00005b00ff037624 */ /* 0x000fca00008e06ff */
[----:B------:R-:W-:Y:S01]  /*04e0*/  STG.E.U8 [R2.64], R5 ;  /* 0x0000000502007986 */ /* 0x000fe2000c101104 */
[----:B------:R-:W-:Y:S05]  /*04f0*/  EXIT ;  /* 0x000000000000794d */ /* 0x000fea0003800000 */
.L_x_25001:
        /* <DEDUP_REMOVED lines=16> */
.L_x_42049:


//--------------------- .text._ZN2at6native29vectorized_elementwise_kernelILi2ENS0_13BinaryFunctorIiibZZZNS0_22logical_or_kernel_cudaERNS_14TensorIteratorEENKUlvE0_clEvENKUlvE1_clEvEUliiE_EESt5arrayIPcLm3EEEEviT0_T1_ --------------------------
	.section	.text._ZN2at6native29vectorized_elementwise_kernelILi2ENS0_13BinaryFunctorIiibZZZNS0_22logical_or_kernel_cudaERNS_14TensorIteratorEENKUlvE0_clEvENKUlvE1_clEvEUliiE_EESt5arrayIPcLm3EEEEviT0_T1_,"ax",@progbits
	.sectioninfo	@"SHI_REGISTERS=32"
	.align	128
        .global         _ZN2at6native29vectorized_elementwise_kernelILi2ENS0_13BinaryFunctorIiibZZZNS0_22logical_or_kernel_cudaERNS_14TensorIteratorEENKUlvE0_clEvENKUlvE1_clEvEUliiE_EESt5arrayIPcLm3EEEEviT0_T1_
        .type           _ZN2at6native29vectorized_elementwise_kernelILi2ENS0_13BinaryFunctorIiibZZZNS0_22logical_or_kernel_cudaERNS_14TensorIteratorEENKUlvE0_clEvENKUlvE1_clEvEUliiE_EESt5arrayIPcLm3EEEEviT0_T1_,@function
        .size           _ZN2at6native29vectorized_elementwise_kernelILi2ENS0_13BinaryFunctorIiibZZZNS0_22logical_or_kernel_cudaERNS_14TensorIteratorEENKUlvE0_clEvENKUlvE1_clEvEUliiE_EESt5arrayIPcLm3EEEEviT0_T1_,(.L_x_42050 - _ZN2at6native29vectorized_elementwise_kernelILi2ENS0_13BinaryFunctorIiibZZZNS0_22logical_or_kernel_cudaERNS_14TensorIteratorEENKUlvE0_clEvENKUlvE1_clEvEUliiE_EESt5arrayIPcLm3EEEEviT0_T1_)
        .other          _ZN2at6native29vectorized_elementwise_kernelILi2ENS0_13BinaryFunctorIiibZZZNS0_22logical_or_kernel_cudaERNS_14TensorIteratorEENKUlvE0_clEvENKUlvE1_clEvEUliiE_EESt5arrayIPcLm3EEEEviT0_T1_,@"STO_CUDA_ENTRY STV_DEFAULT"
_ZN2at6native29vectorized_elementwise_kernelILi2ENS0_13BinaryFunctorIiibZZZNS0_22logical_or_kernel_cudaERNS_14TensorIteratorEENKUlvE0_clEvENKUlvE1_clEvEUliiE_EESt5arrayIPcLm3EEEEviT0_T1_:
.text._ZN2at6native29vectorized_elementwise_kernelILi2ENS0_13BinaryFunctorIiibZZZNS0_22logical_or_kernel_cudaERNS_14TensorIteratorEENKUlvE0_clEvENKUlvE1_clEvEUliiE_EESt5arrayIPcLm3EEEEviT0_T1_:
        /* <DEDUP_REMOVED lines=14> */
[----:B------:R-:W2:Y:S04]  /*00e0*/  LDG.E.64 R16, [R6.64] ;  /* 0x0000000406107981 */ /* 0x000ea8000c1e1b00 */
[----:B------:R0:W3:Y:S04]  /*00f0*/  LDG.E.64 R10, [R4.64+0x400] ;  /* 0x00040004040a7981 */ /* 0x0000e8000c1e1b00 */
[----:B------:R-:W3:Y:S04]  /*0100*/  LDG.E.64 R18, [R6.64+0x400] ;  /* 0x0004000406127981 */ /* 0x000ee8000c1e1b00 */
[----:B------:R0:W4:Y:S04]  /*0110*/  LDG.E.64 R12, [R4.64+0x800] ;  /* 0x00080004040c7981 */ /* 0x000128000c1e1b00 */
[----:B------:R1:W4:Y:S04]  /*0120*/  LDG.E.64 R20, [R6.64+0x800] ;  /* 0x0008000406147981 */ /* 0x000328000c1e1b00 */
[----:B------:R0:W5:Y:S04]  /*0130*/  LDG.E.64 R14, [R4.64+0xc00] ;  /* 0x000c0004040e7981 */ /* 0x000168000c1e1b00 */
[----:B------:R1:W5:Y:S01]  /*0140*/  LDG.E.64 R22, [R6.64+0xc00] ;  /* 0x000c000406167981 */ /* 0x000362000c1e1b00 */
[----:B------:R-:W-:-:S05]  /*0150*/  IADD3 R2, P0, R0, c[0x0][0x168], RZ ;  /* 0x00005a0000027a10 */ /* 0x000fca0007f1e0ff */
[----:B------:R-:W-:-:S04]  /*0160*/  IMAD.X R3, RZ, RZ, c[0x0][0x16c], P0 ;  /* 0x00005b00ff037624 */ /* 0x000fc800000e06ff */
[----:B------:R-:W-:Y:S01]  /*0170*/  IMAD.WIDE R2, R25, 0x2, R2 ;  /* 0x0000000219027825 */ /* 0x000fe200078e0202 */
[----:B--2---:R-:W-:Y:S02]  /*0180*/  LOP3.LUT P6, RZ, R16, R8, RZ, 0xfc, !PT ;  /* 0x0000000810ff7212 */ /* 0x004fe400078cfcff */
[----:B------:R-:W-:Y:S02]  /*0190*/  LOP3.LUT P5, RZ, R17, R9, RZ, 0xfc, !PT ;  /* 0x0000000911ff7212 */ /* 0x000fe400078afcff */
[----:B------:R-:W-:Y:S02]  /*01a0*/  SEL R0, RZ, 0x1, !P6 ;  /* 0x00000001ff007807 */ /* 0x000fe40007000000 */
[----:B0-----:R-:W-:Y:S02]  /*01b0*/  SEL R5, RZ, 0x1, !P5 ;  /* 0x00000001ff057807 */ /* 0x001fe40006800000 */
[----:B---3--:R-:W-:Y:S02]  /*01c0*/  LOP3.LUT P4, RZ, R18, R10, RZ, 0xfc, !PT ;  /* 0x0000000a12ff7212 */ /* 0x008fe4000788fcff */
[----:B------:R-:W-:-:S02]  /*01d0*/  LOP3.LUT P3, RZ, R19, R11, RZ, 0xfc, !PT ;  /* 0x0000000b13ff7212 */ /* 0x000fc4000786fcff */
[----:B------:R-:W-:Y:S02]  /*01e0*/  SEL R4, RZ, 0x1, !P4 ;  /* 0x00000001ff047807 */ /* 0x000fe40006000000 */
[----:B-1----:R-:W-:Y:S02]  /*01f0*/  SEL R7, RZ, 0x1, !P3 ;  /* 0x00000001ff077807 */ /* 0x002fe40005800000 */
[----:B----4-:R-:W-:Y:S02]  /*0200*/  LOP3.LUT P2, RZ, R20, R12, RZ, 0xfc, !PT ;  /* 0x0000000c14ff7212 */ /* 0x010fe4000784fcff */
[----:B------:R-:W-:Y:S02]  /*0210*/  LOP3.LUT P1, RZ, R21, R13, RZ, 0xfc, !PT ;  /* 0x0000000d15ff7212 */ /* 0x000fe4000782fcff */
[----:B------:R-:W-:Y:S02]  /*0220*/  SEL R6, RZ, 0x1, !P2 ;  /* 0x00000001ff067807 */ /* 0x000fe40005000000 */
[----:B------:R-:W-:-:S02]  /*0230*/  SEL R9, RZ, 0x1, !P1 ;  /* 0x00000001ff097807 */ /* 0x000fc40004800000 */
[----:B-----5:R-:W-:Y:S02]  /*0240*/  LOP3.LUT P0, RZ, R22, R14, RZ, 0xfc, !PT ;  /* 0x0000000e16ff7212 */ /* 0x020fe4000780fcff */
[----:B------:R-:W-:Y:S02]  /*0250*/  LOP3.LUT P6, RZ, R23, R15, RZ, 0xfc, !PT ;  /* 0x0000000f17ff7212 */ /* 0x000fe400078cfcff */
        /* <DEDUP_REMOVED lines=11> */
.L_x_25002:
[----:B------:R-:W0:Y:S01]  /*0310*/  S2R R21, SR_TID.X ;  /* 0x0000000000157919 */ /* 0x000e220000002100 */
[----:B------:R-:W-:-:S02]  /*0320*/  IMAD.MOV.U32 R3, RZ, RZ, RZ ;  /* 0x000000ffff037224 */ /* 0x000fc400078e00ff */
[----:B------:R-:W-:Y:S01]  /*0330*/  IMAD.MOV.U32 R22, RZ, RZ, RZ ;  /* 0x000000ffff167224 */ /* 0x000fe200078e00ff */
[----:B0-----:R-:W-:Y:S01]  /*0340*/  ISETP.GE.AND P0, PT, R21, R2, PT ;  /* 0x000000021500720c */ /* 0x001fe20003f06270 */
[----:B------:R-:W-:-:S12]  /*0350*/  IMAD.MOV.U32 R23, RZ, RZ, R21 ;  /* 0x000000ffff177224 */ /* 0x000fd800078e0015 */
[----:B------:R-:W-:Y:S01]  /*0360*/  @!P0 IMAD.IADD R4, R0, 0x1, R23 ;  /* 0x0000000100048824 */ /* 0x000fe200078e0217 */
[----:B------:R-:W-:Y:S01]  /*0370*/  @!P0 IADD3 R23, R23, 0x80, RZ ;  /* 0x0000008017178810 */ /* 0x000fe20007ffe0ff */
[----:B------:R-:W-:-:S03]  /*0380*/  @!P0 IMAD.MOV.U32 R5, RZ, RZ, 0x4 ;  /* 0x00000004ff058424 */ /* 0x000fc600078e00ff */
[----:B------:R-:W-:Y:S01]  /*0390*/  ISETP.GE.AND P2, PT, R23, R2, PT ;  /* 0x000000021700720c */ /* 0x000fe20003f46270 */
[----:B------:R-:W-:-:S12]  /*03a0*/  @!P0 IMAD.WIDE.U32 R8, R4, R5, c[0x0][0x170] ;  /* 0x00005c0004088625 */ /* 0x000fd800078e0005 */
[----:B------:R-:W-:Y:S01]  /*03b0*/  @!P2 IMAD.IADD R28, R0, 0x1, R23 ;  /* 0x00000001001ca824 */ /* 0x000fe200078e0217 */
[----:B------:R-:W-:Y:S01]  /*03c0*/  @!P2 IADD3 R23, R23, 0x80, RZ ;  /* 0x000000801717a810 */ /* 0x000fe20007ffe0ff */
[----:B------:R0:W2:Y:S03]  /*03d0*/  @!P0 LDG.E R3, [R8.64] ;  /* 0x0000000408038981 */ /* 0x0000a6000c1e1900 */
        /* <DEDUP_REMOVED lines=10> */
[CC--:B------:R-:W-:Y:S01]  /*0480*/  ISETP.GE.AND P1, PT, R23.reuse, R2.reuse, PT ;  /* 0x000000021700720c */ /* 0x0c0fe20003f26270 */
[----:B------:R-:W-:Y:S01]  /*0490*/  @!P0 IMAD.WIDE.U32 R4, R4, R5, c[0x0][0x178] ;  /* 0x00005e0004048625 */ /* 0x000fe200078e0005 */
[----:B------:R-:W-:Y:S01]  /*04a0*/  CS2R R10, SRZ ;  /* 0x00000000000a7805 */ /* 0x000fe2000001ff00 */
[----:B0-----:R-:W-:Y:S02]  /*04b0*/  CS2R R8, SRZ ;  /* 0x0000000000087805 */ /* 0x001fe4000001ff00 */
[CC--:B------:R-:W-:Y:S01]  /*04c0*/  @!P3 IMAD.WIDE.U32 R12, R16.reuse, R17.reuse, c[0x0][0x170] ;  /* 0x00005c00100cb625 */ /* 0x0c0fe200078e0011 */
[----:B------:R0:W2:Y:S03]  /*04d0*/  @!P0 LDG.E R22, [R4.64] ;  /* 0x0000000404168981 */ /* 0x0000a6000c1e1900 */
[----:B------:R-:W-:Y:S01]  /*04e0*/  @!P3 IMAD.WIDE.U32 R16, R16, R17, c[0x0][0x178] ;  /* 0x00005e001010b625 */ /* 0x000fe200078e0011 */
[----:B------:R1:W3:Y:S03]  /*04f0*/  @!P3 LDG.E R10, [R12.64] ;  /* 0x000000040c0ab981 */ /* 0x0002e6000c1e1900 */
[----:B------:R-:W-:Y:S01]  /*0500*/  @!P1 IMAD.IADD R24, R0, 0x1, R23 ;  /* 0x0000000100189824 */ /* 0x000fe200078e0217 */
[----:B------:R-:W-:Y:S01]  /*0510*/  @!P1 IADD3 R23, R23, 0x80, RZ ;  /* 0x0000008017179810 */ /* 0x000fe20007ffe0ff */
[----:B------:R-:W-:Y:S01]  /*0520*/  @!P2 IMAD.MOV.U32 R29, RZ, RZ, 0x4 ;  /* 0x00000004ff1da424 */ /* 0x000fe200078e00ff */
[----:B------:R4:W3:Y:S01]  /*0530*/  @!P3 LDG.E R9, [R16.64] ;  /* 0x000000041009b981 */ /* 0x0008e2000c1e1900 */
[----:B------:R-:W-:Y:S01]  /*0540*/  IMAD.MOV.U32 R20, RZ, RZ, RZ ;  /* 0x000000ffff147224 */ /* 0x000fe200078e00ff */
[----:B------:R-:W-:Y:S01]  /*0550*/  ISETP.GE.AND P3, PT, R23, R2, PT ;  /* 0x000000021700720c */ /* 0x000fe20003f66270 */
[----:B------:R-:W-:-:S04]  /*0560*/  @!P2 IMAD.WIDE.U32 R6, R28, R29, c[0x0][0x170] ;  /* 0x00005c001c06a625 */ /* 0x000fc800078e001d */
[----:B------:R-:W-:-:S04]  /*0570*/  @!P2 IMAD.WIDE.U32 R28, R28, R29, c[0x0][0x178] ;  /* 0x00005e001c1ca625 */ /* 0x000fc800078e001d */
[----:B------:R-:W-:Y:S01]  /*0580*/  @!P5 IMAD.MOV.U32 R15, RZ, RZ, 0x4 ;  /* 0x00000004ff0fd424 */ /* 0x000fe200078e00ff */
[----:B0-----:R-:W-:Y:S01]  /*0590*/  CS2R R4, SRZ ;  /* 0x0000000000047805 */ /* 0x001fe2000001ff00 */
[----:B------:R0:W3:Y:S01]  /*05a0*/  @!P2 LDG.E R20, [R6.64] ;  /* 0x000000040614a981 */ /* 0x0000e2000c1e1900 */
[----:B------:R-:W-:Y:S02]  /*05b0*/  @!P4 IMAD.MOV.U32 R19, RZ, RZ, 0x4 ;  /* 0x00000004ff13c424 */ /* 0x000fe400078e00ff */
[CC--:B-1----:R-:W-:Y:S01]  /*05c0*/  @!P5 IMAD.WIDE.U32 R12, R14.reuse, R15.reuse, c[0x0][0x170] ;  /* 0x00005c000e0cd625 */ /* 0x0c2fe200078e000f */
[----:B------:R1:W3:Y:S03]  /*05d0*/  @!P2 LDG.E R11, [R28.64] ;  /* 0x000000041c0ba981 */ /* 0x0002e6000c1e1900 */
[----:B------:R-:W-:Y:S01]  /*05e0*/  @!P5 IMAD.WIDE.U32 R14, R14, R15, c[0x0][0x178] ;  /* 0x00005e000e0ed625 */ /* 0x000fe200078e000f */
[----:B0-----:R-:W-:-:S03]  /*05f0*/  CS2R R6, SRZ ;  /* 0x0000000000067805 */ /* 0x001fc6000001ff00 */
[CC--:B------:R-:W-:Y:S01]  /*0600*/  @!P4 IMAD.WIDE.U32 R26, R18.reuse, R19.reuse, c[0x0][0x170] ;  /* 0x00005c00121ac625 */ /* 0x0c0fe200078e0013 */
[----:B------:R0:W3:Y:S03]  /*0610*/  @!P5 LDG.E R5, [R14.64] ;  /* 0x000000040e05d981 */ /* 0x0000e6000c1e1900 */
[----:B------:R-:W-:Y:S01]  /*0620*/  @!P4 IMAD.WIDE.U32 R18, R18, R19, c[0x0][0x178] ;  /* 0x00005e001212c625 */ /* 0x000fe200078e0013 */
[----:B------:R4:W3:Y:S03]  /*0630*/  @!P4 LDG.E R8, [R26.64] ;  /* 0x000000041a08c981 */ /* 0x0008e6000c1e1900 */
[----:B-1----:R-:W-:Y:S01]  /*0640*/  @!P3 IMAD.IADD R28, R0, 0x1, R23 ;  /* 0x00000001001cb824 */ /* 0x002fe200078e0217 */
[----:B------:R1:W3:Y:S01]  /*0650*/  @!P5 LDG.E R6, [R12.64] ;  /* 0x000000040c06d981 */ /* 0x0002e2000c1e1900 */
[----:B------:R-:W-:-:S02]  /*0660*/  @!P1 IMAD.MOV.U32 R25, RZ, RZ, 0x4 ;  /* 0x00000004ff199424 */ /* 0x000fc400078e00ff */
[----:B0-----:R-:W-:Y:S01]  /*0670*/  @!P3 IMAD.MOV.U32 R15, RZ, RZ, 0x4 ;  /* 0x00000004ff0fb424 */ /* 0x001fe200078e00ff */
[----:B------:R0:W3:Y:S01]  /*0680*/  @!P4 LDG.E R7, [R18.64] ;  /* 0x000000041207c981 */ /* 0x0000e2000c1e1900 */
[----:B------:R-:W-:Y:S01]  /*0690*/  IMAD.MOV.U32 R29, RZ, RZ, RZ ;  /* 0x000000ffff1d7224 */ /* 0x000fe200078e00ff */
[----:B----4-:R-:W-:Y:S01]  /*06a0*/  CS2R R26, SRZ ;  /* 0x00000000001a7805 */ /* 0x010fe2000001ff00 */
[----:B------:R-:W-:-:S04]  /*06b0*/  @!P1 IMAD.WIDE.U32 R16, R24, R25, c[0x0][0x170] ;  /* 0x00005c0018109625 */ /* 0x000fc800078e0019 */
[----:B-1----:R-:W-:Y:S01]  /*06c0*/  @!P3 IMAD.WIDE.U32 R12, R28, R15, c[0x0][0x170] ;  /* 0x00005c001c0cb625 */ /* 0x002fe200078e000f */
[----:B------:R1:W4:Y:S03]  /*06d0*/  @!P1 LDG.E R4, [R16.64] ;  /* 0x0000000410049981 */ /* 0x000326000c1e1900 */
[----:B0-----:R-:W-:Y:S01]  /*06e0*/  @!P1 IMAD.WIDE.U32 R18, R24, R25, c[0x0][0x178] ;  /* 0x00005e0018129625 */ /* 0x001fe200078e0019 */
[----:B------:R0:W4:Y:S03]  /*06f0*/  @!P3 LDG.E R27, [R12.64] ;  /* 0x000000040c1bb981 */ /* 0x000126000c1e1900 */
[----:B------:R-:W-:Y:S01]  /*0700*/  @!P3 IMAD.WIDE.U32 R14, R28, R15, c[0x0][0x178] ;  /* 0x00005e001c0eb625 */ /* 0x000fe200078e000f */
[----:B------:R0:W4:Y:S04]  /*0710*/  @!P1 LDG.E R29, [R18.64] ;  /* 0x00000004121d9981 */ /* 0x000128000c1e1900 */
[----:B------:R1:W4:Y:S01]  /*0720*/  @!P3 LDG.E R26, [R14.64] ;  /* 0x000000040e1ab981 */ /* 0x000322000c1e1900 */
[----:B------:R-:W-:-:S04]  /*0730*/  @!P3 IADD3 R23, R23, 0x80, RZ ;  /* 0x000000801717b810 */ /* 0x000fc80007ffe0ff */
[----:B------:R-:W-:Y:S01]  /*0740*/  ISETP.GE.AND P2, PT, R23, R2, PT ;  /* 0x000000021700720c */ /* 0x000fe20003f46270 */
[----:B------:R-:W-:Y:S02]  /*0750*/  IMAD.MOV.U32 R28, RZ, RZ, RZ ;  /* 0x000000ffff1c7224 */ /* 0x000fe400078e00ff */
[----:B0-----:R-:W-:-:S10]  /*0760*/  @!P0 IMAD.IADD R18, R0, 0x1, R21 ;  /* 0x0000000100128824 */ /* 0x001fd400078e0215 */
[----:B-1----:R-:W-:Y:S02]  /*0770*/  @!P2 IMAD.IADD R16, R0, 0x1, R23 ;  /* 0x000000010010a824 */ /* 0x002fe400078e0217 */
[----:B------:R-:W-:Y:S02]  /*0780*/  @!P2 IMAD.MOV.U32 R17, RZ, RZ, 0x4 ;  /* 0x00000004ff11a424 */ /* 0x000fe400078e00ff */
[----:B------:R-:W-:Y:S02]  /*0790*/  IMAD.MOV.U32 R23, RZ, RZ, RZ ;  /* 0x000000ffff177224 */ /* 0x000fe400078e00ff */
[----:B------:R-:W-:-:S04]  /*07a0*/  @!P2 IMAD.WIDE.U32 R24, R16, R17, c[0x0][0x170] ;  /* 0x00005c001018a625 */ /* 0x000fc800078e0011 */
[----:B------:R-:W-:Y:S01]  /*07b0*/  @!P2 IMAD.WIDE.U32 R16, R16, R17, c[0x0][0x178] ;  /* 0x00005e001010a625 */ /* 0x000fe200078e0011 */
[----:B------:R0:W5:Y:S04]  /*07c0*/  @!P2 LDG.E R28, [R24.64] ;  /* 0x00000004181ca981 */ /* 0x000168000c1e1900 */
[----:B------:R0:W5:Y:S01]  /*07d0*/  @!P2 LDG.E R23, [R16.64] ;  /* 0x000000041017a981 */ /* 0x000162000c1e1900 */
[----:B------:R-:W-:-:S05]  /*07e0*/  @!P0 IADD3 R12, P2, R18, c[0x0][0x168], RZ ;  /* 0x00005a00120c8a10 */ /* 0x000fca0007f5e0ff */
[----:B------:R-:W-:Y:S01]  /*07f0*/  @!P0 IMAD.X R13, RZ, RZ, c[0x0][0x16c], P2 ;  /* 0x00005b00ff0d8624 */ /* 0x000fe200010e06ff */
[----:B------:R-:W-:Y:S01]  /*0800*/  BSSY B0, `(.L_x_25003) ;  /* 0x000003e000007945 */ /* 0x000fe20003800000 */
[----:B------:R-:W-:Y:S01]  /*0810*/  BSSY B1, `(.L_x_25004) ;  /* 0x0000036000017945 */ /* 0x000fe20003800000 */
[----:B--2---:R-:W-:Y:S02]  /*0820*/  @!P0 LOP3.LUT P1, RZ, R22, R3, RZ, 0xfc, !PT ;  /* 0x0000000316ff8212 */ /* 0x004fe4000782fcff */
[----:B------:R-:W-:Y:S02]  /*0830*/  IADD3 R3, R21, 0x80, RZ ;  /* 0x0000008015037810 */ /* 0x000fe40007ffe0ff */
[----:B------:R-:W-:-:S03]  /*0840*/  @!P0 SEL R15, RZ, 0x1, !P1 ;  /* 0x00000001ff0f8807 */ /* 0x000fc60004800000 */
[----:B------:R-:W-:Y:S02]  /*0850*/  @!P0 IMAD.MOV.U32 R21, RZ, RZ, R3 ;  /* 0x000000ffff158224 */ /* 0x000fe400078e0003 */
[----:B------:R1:W-:Y:S01]  /*0860*/  @!P0 STG.E.U8 [R12.64], R15 ;  /* 0x0000000f0c008986 */ /* 0x0003e2000c101104 */
[----:B---3--:R-:W-:Y:S02]  /*0870*/  LOP3.LUT P1, RZ, R9, R10, RZ, 0xfc, !PT ;  /* 0x0000000a09ff7212 */ /* 0x008fe4000782fcff */
[----:B------:R-:W-:-:S04]  /*0880*/  LOP3.LUT P0, RZ, R11, R20, RZ, 0xfc, !PT ;  /* 0x000000140bff7212 */ /* 0x000fc8000780fcff */
[----:B------:R-:W-:Y:S02]  /*0890*/  SEL R3, RZ, 0x1, !P0 ;  /* 0x00000001ff037807 */ /* 0x000fe40004000000 */
[----:B------:R-:W-:Y:S02]  /*08a0*/  ISETP.GE.AND P0, PT, R21, R2, PT ;  /* 0x000000021500720c */ /* 0x000fe40003f06270 */
[----:B------:R-:W-:Y:S02]  /*08b0*/  LOP3.LUT P3, RZ, R5, R6, RZ, 0xfc, !PT ;  /* 0x0000000605ff7212 */ /* 0x000fe4000786fcff */
[----:B------:R-:W-:Y:S02]  /*08c0*/  LOP3.LUT P2, RZ, R7, R8, RZ, 0xfc, !PT ;  /* 0x0000000807ff7212 */ /* 0x000fe4000784fcff */
[----:B------:R-:W-:Y:S02]  /*08d0*/  SEL R7, RZ, 0x1, !P1 ;  /* 0x00000001ff077807 */ /* 0x000fe40004800000 */
[----:B------:R-:W-:-:S02]  /*08e0*/  SEL R9, RZ, 0x1, !P2 ;  /* 0x00000001ff097807 */ /* 0x000fc40005000000 */
[----:B------:R-:W-:Y:S02]  /*08f0*/  SEL R11, RZ, 0x1, !P3 ;  /* 0x00000001ff0b7807 */ /* 0x000fe40005800000 */
[----:B----4-:R-:W-:Y:S02]  /*0900*/  LOP3.LUT P4, RZ, R29, R4, RZ, 0xfc, !PT ;  /* 0x000000041dff7212 */ /* 0x010fe4000788fcff */
[----:B------:R-:W-:Y:S02]  /*0910*/  LOP3.LUT P5, RZ, R26, R27, RZ, 0xfc, !PT ;  /* 0x0000001b1aff7212 */ /* 0x000fe400078afcff */
[----:B-1----:R-:W-:Y:S02]  /*0920*/  SEL R13, RZ, 0x1, !P4 ;  /* 0x00000001ff0d7807 */ /* 0x002fe40006000000 */
        /* <DEDUP_REMOVED lines=14> */
.L_x_25005:
[----:B0-----:R-:W-:-:S13]  /*0a10*/  ISETP.GE.AND P0, PT, R21, R2, PT ;  /* 0x000000021500720c */ /* 0x001fda0003f06270 */
[----:B------:R-:W-:Y:S05]  /*0a20*/  @P0 BRA `(.L_x_25007) ;  /* 0x000000c000000947 */ /* 0x000fea0003800000 */
[----:B------:R-:W-:Y:S01]  /*0a30*/  IMAD.IADD R4, R0, 0x1, R21 ;  /* 0x0000000100047824 */ /* 0x000fe200078e0215 */
[----:B------:R-:W-:-:S04]  /*0a40*/  IADD3 R21, R21, 0x80, RZ ;  /* 0x0000008015157810 */ /* 0x000fc80007ffe0ff */
[----:B------:R-:W-:-:S05]  /*0a50*/  IADD3 R4, P0, R4, c[0x0][0x168], RZ ;  /* 0x00005a0004047a10 */ /* 0x000fca0007f1e0ff */
[----:B------:R-:W-:-:S05]  /*0a60*/  IMAD.X R5, RZ, RZ, c[0x0][0x16c], P0 ;  /* 0x00005b00ff057624 */ /* 0x000fca00000e06ff */
[----:B------:R0:W-:Y:S03]  /*0a70*/  STG.E.U8 [R4.64], R9 ;  /* 0x0000000904007986 */ /* 0x0001e6000c101104 */
.L_x_25006:
[----:B------:R-:W-:-:S13]  /*0a80*/  ISETP.GE.AND P0, PT, R21, R2, PT ;  /* 0x000000021500720c */ /* 0x000fda0003f06270 */
[----:B------:R-:W-:Y:S05]  /*0a90*/  @P0 BRA `(.L_x_25008) ;  /* 0x000000d000000947 */ /* 0x000fea0003800000 */
[----:B0-----:R-:W-:Y:S01]  /*0aa0*/  IMAD.IADD R4, R0, 0x1, R21 ;  /* 0x0000000100047824 */ /* 0x001fe200078e0215 */
[----:B------:R-:W-:-:S04]  /*0ab0*/  IADD3 R21, R21, 0x80, RZ ;  /* 0x0000008015157810 */ /* 0x000fc80007ffe0ff */
[----:B------:R-:W-:-:S05]  /*0ac0*/  IADD3 R4, P0, R4, c[0x0][0x168], RZ ;  /* 0x00005a0004047a10 */ /* 0x000fca0007f1e0ff */
[----:B------:R-:W-:-:S05]  /*0ad0*/  IMAD.X R5, RZ, RZ, c[0x0][0x16c], P0 ;  /* 0x00005b00ff057624 */ /* 0x000fca00000e06ff */
[----:B------:R0:W-:Y:S03]  /*0ae0*/  STG.E.U8 [R4.64], R11 ;  /* 0x0000000b04007986 */ /* 0x0001e6000c101104 */
.L_x_25007:
        /* <DEDUP_REMOVED lines=8> */
.L_x_25008:
[----:B------:R-:W-:Y:S05]  /*0b70*/  BSYNC B1 ;  /* 0x0000000000017941 */ /* 0x000fea0003800000 */
.L_x_25004:
[----:B------:R-:W-:-:S13]  /*0b80*/  ISETP.GE.AND P0, PT, R21, R2, PT ;  /* 0x000000021500720c */ /* 0x000fda0003f06270 */
[----:B0-----:R-:W-:Y:S01]  /*0b90*/  @!P0 IMAD.IADD R4, R0, 0x1, R21 ;  /* 0x0000000100048824 */ /* 0x001fe200078e0215 */
[----:B------:R-:W-:-:S04]  /*0ba0*/  @!P0 IADD3 R21, R21, 0x80, RZ ;  /* 0x0000008015158810 */ /* 0x000fc80007ffe0ff */
[----:B------:R-:W-:-:S05]  /*0bb0*/  @!P0 IADD3 R4, P1, R4, c[0x0][0x168], RZ ;  /* 0x00005a0004048a10 */ /* 0x000fca0007f3e0ff */
[----:B------:R-:W-:-:S05]  /*0bc0*/  @!P0 IMAD.X R5, RZ, RZ, c[0x0][0x16c], P1 ;  /* 0x00005b00ff058624 */ /* 0x000fca00008e06ff */
[----:B------:R0:W-:Y:S03]  /*0bd0*/  @!P0 STG.E.U8 [R4.64], R15 ;  /* 0x0000000f04008986 */ /* 0x0001e6000c101104 */
.L_x_25009:
[----:B------:R-:W-:Y:S05]  /*0be0*/  BSYNC B0 ;  /* 0x0000000000007941 */ /* 0x000fea0003800000 */
.L_x_25003:
[----:B------:R-:W-:Y:S01]  /*0bf0*/  WARPSYNC 0xffffffff ;  /* 0xffffffff00007948 */ /* 0x000fe20003800000 */
[----:B------:R-:W-:-:S13]  /*0c00*/  ISETP.GE.AND P0, PT, R21, R2, PT ;  /* 0x000000021500720c */ /* 0x000fda0003f06270 */
[----:B------:R-:W-:Y:S05]  /*0c10*/  @P0 EXIT ;  /* 0x000000000000094d */ /* 0x000fea0003800000 */
[----:B------:R-:W-:Y:S01]  /*0c20*/  IMAD.IADD R0, R0, 0x1, R21 ;  /* 0x0000000100007824 */ /* 0x000fe200078e0215 */
[----:B-----5:R-:W-:-:S04]  /*0c30*/  LOP3.LUT P0, RZ, R23, R28, RZ, 0xfc, !PT ;  /* 0x0000001c17ff7212 */ /* 0x020fc8000780fcff */
[----:B------:R-:W-:Y:S02]  /*0c40*/  IADD3 R2, P1, R0, c[0x0][0x168], RZ ;  /* 0x00005a0000027a10 */ /* 0x000fe40007f3e0ff */
[----:B0-----:R-:W-:-:S03]  /*0c50*/  SEL R5, RZ, 0x1, !P0 ;  /* 0x00000001ff057807 */ /* 0x001fc60004000000 */
[----:B------:R-:W-:-:S05]  /*0c60*/  IMAD.X R3, RZ, RZ, c[0x0][0x16c], P1 ;  /* 0x00005b00ff037624 */ /* 0x000fca00008e06ff */
[----:B------:R-:W-:Y:S01]  /*0c70*/  STG.E.U8 [R2.64], R5 ;  /* 0x0000000502007986 */ /* 0x000fe2000c101104 */
[----:B------:R-:W-:Y:S05]  /*0c80*/  EXIT ;  /* 0x000000000000794d */ /* 0x000fea0003800000 */
.L_x_25010:
        /* <DEDUP_REMOVED lines=15> */
.L_x_42050:


//--------------------- .text._ZN2at6native29vectorized_elementwise_kernelILi4ENS0_13BinaryFunctorIiibZZZNS0_22logical_or_kernel_cudaERNS_14TensorIteratorEENKUlvE0_clEvENKUlvE1_clEvEUliiE_EESt5arrayIPcLm3EEEEviT0_T1_ --------------------------
	.section	.text._ZN2at6native29vectorized_elementwise_kernelILi4ENS0_13BinaryFunctorIiibZZZNS0_22logical_or_kernel_cudaERNS_14TensorIteratorEENKUlvE0_clEvENKUlvE1_clEvEUliiE_EESt5arrayIPcLm3EEEEviT0_T1_,"ax",@progbits
	.sectioninfo	@"SHI_REGISTERS=32"
	.align	128
        .global         _ZN2at6native29vectorized_elementwise_kernelILi4ENS0_13BinaryFunctorIiibZZZNS0_22logical_or_kernel_cudaERNS_14TensorIteratorEENKUlvE0_clEvENKUlvE1_clEvEUliiE_EESt5arrayIPcLm3EEEEviT0_T1_
        .type           _ZN2at6native29vectorized_elementwise_kernelILi4ENS0_13BinaryFunctorIiibZZZNS0_22logical_or_kernel_cudaERNS_14TensorIteratorEENKUlvE0_clEvENKUlvE1_clEvEUliiE_EESt5arrayIPcLm3EEEEviT0_T1_,@function
        .size           _ZN2at6native29vectorized_elementwise_kernelILi4ENS0_13BinaryFunctorIiibZZZNS0_22logical_or_kernel_cudaERNS_14TensorIteratorEENKUlvE0_clEvENKUlvE1_clEvEUliiE_EESt5arrayIPcLm3EEEEviT0_T1_,(.L_x_42051 - _ZN2at6native29vectorized_elementwise_kernelILi4ENS0_13BinaryFunctorIiibZZZNS0_22logical_or_kernel_cudaERNS_14TensorIteratorEENKUlvE0_clEvENKUlvE1_clEvEUliiE_EESt5arrayIPcLm3EEEEviT0_T1_)
        .other          _ZN2at6native29vectorized_elementwise_kernelILi4ENS0_13BinaryFunctorIiibZZZNS0_22logical_or_kernel_cudaERNS_14TensorIteratorEENKUlvE0_clEvENKUlvE1_clEvEUliiE_EESt5arrayIPcLm3EEEEviT0_T1_,@"STO_CUDA_ENTRY STV_DEFAULT"
_ZN2at6native29vectorized_elementwise_kernelILi4ENS0_13BinaryFunctorIiibZZZNS0_22logical_or_kernel_cudaERNS_14TensorIteratorEENKUlvE0_clEvENKUlvE1_clEvEUliiE_EESt5arrayIPcLm3EEEEviT0_T1_:
.text._ZN2at6native29vectorized_elementwise_kernelILi4ENS0_13BinaryFunctorIiibZZZNS0_22logical_or_kernel_cudaERNS_14TensorIteratorEENKUlvE0_clEvENKUlvE1_clEvEUliiE_EESt5arrayIPcLm3EEEEviT0_T1_:
        /* <DEDUP_REMOVED lines=13> */
[----:B------:R-:W2:Y:S04]  /*00d0*/  LDG.E.128 R12, [R20.64+0x800] ;  /* 0x00080004140c7981 */ /* 0x000ea8000c1e1d00 */
[----:B------:R-:W3:Y:S04]  /*00e0*/  LDG.E.128 R4, [R20.64] ;  /* 0x0000000414047981 */ /* 0x000ee8000c1e1d00 */
[----:B------:R-:W3:Y:S04]  /*00f0*/  LDG.E.128 R8, [R22.64] ;  /* 0x0000000416087981 */ /* 0x000ee8000c1e1d00 */
[----:B------:R-:W2:Y:S01]  /*0100*/  LDG.E.128 R16, [R22.64+0x800] ;  /* 0x0008000416107981 */ /* 0x000ea2000c1e1d00 */
[----:B---3--:R-:W-:-:S02]  /*0110*/  LOP3.LUT P1, RZ, R8, R4, RZ, 0xfc, !PT ;  /* 0x0000000408ff7212 */ /* 0x008fc4000782fcff */
[----:B------:R-:W-:Y:S02]  /*0120*/  LOP3.LUT P2, RZ, R9, R5, RZ, 0xfc, !PT ;  /* 0x0000000509ff7212 */ /* 0x000fe4000784fcff */
[----:B--2---:R-:W-:Y:S02]  /*0130*/  LOP3.LUT P3, RZ, R16, R12, RZ, 0xfc, !PT ;  /* 0x0000000c10ff7212 */ /* 0x004fe4000786fcff */
[----:B------:R-:W-:Y:S02]  /*0140*/  LOP3.LUT P4, RZ, R17, R13, RZ, 0xfc, !PT ;  /* 0x0000000d11ff7212 */ /* 0x000fe4000788fcff */
[----:B------:R-:W-:Y:S02]  /*0150*/  SEL R3, RZ, 0x1, !P1 ;  /* 0x00000001ff037807 */ /* 0x000fe40004800000 */
[----:B------:R-:W-:Y:S02]  /*0160*/  SEL R4, RZ, 0x1, !P2 ;  /* 0x00000001ff047807 */ /* 0x000fe40005000000 */
[----:B------:R-:W-:-:S02]  /*0170*/  LOP3.LUT P0, RZ, R10, R6, RZ, 0xfc, !PT ;  /* 0x000000060aff7212 */ /* 0x000fc4000780fcff */
[----:B------:R-:W-:Y:S02]  /*0180*/  SEL R5, RZ, 0x1, !P3 ;  /* 0x00000001ff057807 */ /* 0x000fe40005800000 */
[----:B------:R-:W-:Y:S02]  /*0190*/  SEL R6, RZ, 0x1, !P4 ;  /* 0x00000001ff067807 */ /* 0x000fe40006000000 */
[----:B------:R-:W-:Y:S02]  /*01a0*/  LOP3.LUT P2, RZ, R18, R14, RZ, 0xfc, !PT ;  /* 0x0000000e12ff7212 */ /* 0x000fe4000784fcff */
[----:B------:R-:W-:Y:S02]  /*01b0*/  LOP3.LUT P1, RZ, R11, R7, RZ, 0xfc, !PT ;  /* 0x000000070bff7212 */ /* 0x000fe4000782fcff */
[----:B------:R-:W-:Y:S02]  /*01c0*/  PRMT R7, R4, 0x7604, R3 ;  /* 0x0000760404077816 */ /* 0x000fe40000000003 */
[----:B------:R-:W-:-:S02]  /*01d0*/  IADD3 R4, P3, R0, c[0x0][0x168], RZ ;  /* 0x00005a0000047a10 */ /* 0x000fc40007f7e0ff */
[----:B------:R-:W-:Y:S02]  /*01e0*/  PRMT R6, R6, 0x7604, R5 ;  /* 0x0000760406067816 */ /* 0x000fe40000000005 */
[----:B------:R-:W-:Y:S02]  /*01f0*/  SEL R0, RZ, 0x1, !P0 ;  /* 0x00000001ff007807 */ /* 0x000fe40004000000 */
[----:B------:R-:W-:Y:S02]  /*0200*/  SEL R3, RZ, 0x1, !P2 ;  /* 0x00000001ff037807 */ /* 0x000fe40005000000 */
[----:B------:R-:W-:Y:S01]  /*0210*/  LOP3.LUT P0, RZ, R19, R15, RZ, 0xfc, !PT ;  /* 0x0000000f13ff7212 */ /* 0x000fe2000780fcff */
        /* <DEDUP_REMOVED lines=11> */
.L_x_25011:
[----:B------:R-:W0:Y:S01]  /*02d0*/  S2R R21, SR_TID.X ;  /* 0x0000000000157919 */ /* 0x000e220000002100 */
[----:B------:R-:W-:Y:S02]  /*02e0*/  IMAD.MOV.U32 R3, RZ, RZ, RZ ;  /* 0x000000ffff037224 */ /* 0x000fe400078e00ff */
[----:B------:R-:W-:Y:S01]  /*02f0*/  IMAD.MOV.U32 R22, RZ, RZ, RZ ;  /* 0x000000ffff167224 */ /* 0x000fe200078e00ff */
[----:B0-----:R-:W-:Y:S01]  /*0300*/  ISETP.GE.AND P0, PT, R21, R2, PT ;  /* 0x000000021500720c */ /* 0x001fe20003f06270 */
[----:B------:R-:W-:-:S12]  /*0310*/  IMAD.MOV.U32 R23, RZ, RZ, R21 ;  /* 0x000000ffff177224 */ /* 0x000fd800078e0015 */
[----:B------:R-:W-:Y:S01]  /*0320*/  @!P0 IMAD.IADD R4, R0, 0x1, R23 ;  /* 0x0000000100048824 */ /* 0x000fe200078e0217 */
[----:B------:R-:W-:Y:S01]  /*0330*/  @!P0 IADD3 R23, R23, 0x80, RZ ;  /* 0x0000008017178810 */ /* 0x000fe20007ffe0ff */
[----:B------:R-:W-:-:S03]  /*0340*/  @!P0 IMAD.MOV.U32 R5, RZ, RZ, 0x4 ;  /* 0x00000004ff058424 */ /* 0x000fc600078e00ff */
[----:B------:R-:W-:Y:S01]  /*0350*/  ISETP.GE.AND P4, PT, R23, R2, PT ;  /* 0x000000021700720c */ /* 0x000fe20003f86270 */
[----:B------:R-:W-:Y:S01]  /*0360*/  IMAD.MOV.U32 R20, RZ, RZ, RZ ;  /* 0x000000ffff147224 */ /* 0x000fe200078e00ff */
[----:B------:R-:W-:Y:S01]  /*0370*/  CS2R R10, SRZ ;  /* 0x00000000000a7805 */ /* 0x000fe2000001ff00 */
[----:B------:R-:W-:-:S10]  /*0380*/  @!P0 IMAD.WIDE.U32 R8, R4, R5, c[0x0][0x170] ;  /* 0x00005c0004088625 */ /* 0x000fd400078e0005 */
[----:B------:R-:W-:Y:S01]  /*0390*/  @!P4 IMAD.IADD R28, R0, 0x1, R23 ;  /* 0x00000001001cc824 */ /* 0x000fe200078e0217 */
[----:B------:R-:W-:Y:S01]  /*03a0*/  @!P4 IADD3 R23, R23, 0x80, RZ ;  /* 0x000000801717c810 */ /* 0x000fe20007ffe0ff */
[----:B------:R-:W-:Y:S01]  /*03b0*/  @!P4 IMAD.MOV.U32 R29, RZ, RZ, 0x4 ;  /* 0x00000004ff1dc424 */ /* 0x000fe200078e00ff */
[----:B------:R0:W2:Y:S02]  /*03c0*/  @!P0 LDG.E R3, [R8.64] ;  /* 0x0000000408038981 */ /* 0x0000a4000c1e1900 */
        /* <DEDUP_REMOVED lines=11> */
[----:B------:R-:W-:Y:S01]  /*0480*/  @!P4 IMAD.WIDE.U32 R28, R28, R29, c[0x0][0x178] ;  /* 0x00005e001c1cc625 */ /* 0x000fe200078e001d */
[----:B------:R1:W3:Y:S03]  /*0490*/  @!P4 LDG.E R20, [R6.64] ;  /* 0x000000040614c981 */ /* 0x0002e6000c1e1900 */
[----:B------:R-:W-:Y:S01]  /*04a0*/  @!P0 IMAD.WIDE.U32 R4, R4, R5, c[0x0][0x178] ;  /* 0x00005e0004048625 */ /* 0x000fe200078e0005 */
[----:B------:R4:W3:Y:S03]  /*04b0*/  @!P4 LDG.E R11, [R28.64] ;  /* 0x000000041c0bc981 */ /* 0x0008e6000c1e1900 */
[----:B------:R-:W-:Y:S01]  /*04c0*/  @!P1 IMAD.IADD R24, R0, 0x1, R23 ;  /* 0x0000000100189824 */ /* 0x000fe200078e0217 */
[----:B------:R-:W-:Y:S01]  /*04d0*/  @!P1 IADD3 R23, R23, 0x80, RZ ;  /* 0x0000008017179810 */ /* 0x000fe20007ffe0ff */
[----:B------:R-:W-:Y:S01]  /*04e0*/  @!P5 IMAD.MOV.U32 R17, RZ, RZ, 0x4 ;  /* 0x00000004ff11d424 */ /* 0x000fe200078e00ff */
[----:B------:R0:W2:Y:S02]  /*04f0*/  @!P0 LDG.E R22, [R4.64] ;  /* 0x0000000404168981 */ /* 0x0000a4000c1e1900 */
[----:B------:R-:W-:Y:S01]  /*0500*/  ISETP.GE.AND P4, PT, R23, R2, PT ;  /* 0x000000021700720c */ /* 0x000fe20003f86270 */
[----:B------:R-:W-:-:S04]  /*0510*/  @!P5 IMAD.WIDE.U32 R12, R16, R17, c[0x0][0x170] ;  /* 0x00005c00100cd625 */ /* 0x000fc800078e0011 */
[----:B------:R-:W-:Y:S01]  /*0520*/  @!P2 IMAD.MOV.U32 R15, RZ, RZ, 0x4 ;  /* 0x00000004ff0fa424 */ /* 0x000fe200078e00ff */
[----:B------:R4:W2:Y:S01]  /*0530*/  @!P5 LDG.E R10, [R12.64] ;  /* 0x000000040c0ad981 */ /* 0x0008a2000c1e1900 */
[----:B------:R-:W-:Y:S01]  /*0540*/  @!P3 IMAD.MOV.U32 R19, RZ, RZ, 0x4 ;  /* 0x00000004ff13b424 */ /* 0x000fe200078e00ff */
[----:B0-----:R-:W-:Y:S01]  /*0550*/  CS2R R4, SRZ ;  /* 0x0000000000047805 */ /* 0x001fe2000001ff00 */
[----:B------:R-:W-:Y:S01]  /*0560*/  CS2R R8, SRZ ;  /* 0x0000000000087805 */ /* 0x000fe2000001ff00 */
[----:B-1----:R-:W-:Y:S01]  /*0570*/  CS2R R6, SRZ ;  /* 0x0000000000067805 */ /* 0x002fe2000001ff00 */
[----:B------:R-:W-:-:S04]  /*0580*/  @!P3 IMAD.WIDE.U32 R26, R18, R19, c[0x0][0x170] ;  /* 0x00005c00121ab625 */ /* 0x000fc800078e0013 */
[CC--:B----4-:R-:W-:Y:S01]  /*0590*/  @!P2 IMAD.WIDE.U32 R12, R14.reuse, R15.reuse, c[0x0][0x170] ;  /* 0x00005c000e0ca625 */ /* 0x0d0fe200078e000f */
[----:B------:R0:W4:Y:S03]  /*05a0*/  @!P3 LDG.E R8, [R26.64] ;  /* 0x000000041a08b981 */ /* 0x000126000c1e1900 */
[----:B------:R-:W-:Y:S01]  /*05b0*/  @!P2 IMAD.WIDE.U32 R14, R14, R15, c[0x0][0x178] ;  /* 0x00005e000e0ea625 */ /* 0x000fe200078e000f */
[----:B------:R1:W4:Y:S03]  /*05c0*/  @!P2 LDG.E R6, [R12.64] ;  /* 0x000000040c06a981 */ /* 0x000326000c1e1900 */
[----:B------:R-:W-:Y:S01]  /*05d0*/  @!P5 IMAD.WIDE.U32 R16, R16, R17, c[0x0][0x178] ;  /* 0x00005e001010d625 */ /* 0x000fe200078e0011 */
[----:B------:R0:W4:Y:S03]  /*05e0*/  @!P2 LDG.E R5, [R14.64] ;  /* 0x000000040e05a981 */ /* 0x000126000c1e1900 */
[----:B------:R-:W-:Y:S01]  /*05f0*/  @!P3 IMAD.WIDE.U32 R18, R18, R19, c[0x0][0x178] ;  /* 0x00005e001212b625 */ /* 0x000fe200078e0013 */
[----:B------:R1:W4:Y:S03]  /*0600*/  @!P5 LDG.E R9, [R16.64] ;  /* 0x000000041009d981 */ /* 0x000326000c1e1900 */
[----:B------:R-:W-:Y:S01]  /*0610*/  @!P4 IMAD.IADD R28, R0, 0x1, R23 ;  /* 0x00000001001cc824 */ /* 0x000fe200078e0217 */
[----:B------:R1:W4:Y:S01]  /*0620*/  @!P3 LDG.E R7, [R18.64] ;  /* 0x000000041207b981 */ /* 0x000322000c1e1900 */
[----:B------:R-:W-:-:S02]  /*0630*/  @!P1 IMAD.MOV.U32 R25, RZ, RZ, 0x4 ;  /* 0x00000004ff199424 */ /* 0x000fc400078e00ff */
[----:B0-----:R-:W-:Y:S01]  /*0640*/  @!P4 IMAD.MOV.U32 R15, RZ, RZ, 0x4 ;  /* 0x00000004ff0fc424 */ /* 0x001fe200078e00ff */
[----:B------:R-:W-:Y:S01]  /*0650*/  CS2R R26, SRZ ;  /* 0x00000000001a7805 */ /* 0x000fe2000001ff00 */
[----:B------:R-:W-:Y:S02]  /*0660*/  IMAD.MOV.U32 R29, RZ, RZ, RZ ;  /* 0x000000ffff1d7224 */ /* 0x000fe400078e00ff */
[----:B-1----:R-:W-:-:S04]  /*0670*/  @!P4 IMAD.WIDE.U32 R12, R28, R15, c[0x0][0x170] ;  /* 0x00005c001c0cc625 */ /* 0x002fc800078e000f */
[CC--:B------:R-:W-:Y:S01]  /*0680*/  @!P1 IMAD.WIDE.U32 R16, R24.reuse, R25.reuse, c[0x0][0x170] ;  /* 0x00005c0018109625 */ /* 0x0c0fe200078e0019 */
[----:B------:R0:W4:Y:S03]  /*0690*/  @!P4 LDG.E R27, [R12.64] ;  /* 0x000000040c1bc981 */ /* 0x000126000c1e1900 */
[----:B------:R-:W-:Y:S01]  /*06a0*/  @!P1 IMAD.WIDE.U32 R18, R24, R25, c[0x0][0x178] ;  /* 0x00005e0018129625 */ /* 0x000fe200078e0019 */
        /* <DEDUP_REMOVED lines=19> */
[----:B---3--:R-:W-:Y:S02]  /*07e0*/  LOP3.LUT P5, RZ, R11, R20, RZ, 0xfc, !PT ;  /* 0x000000140bff7212 */ /* 0x008fe400078afcff */
[----:B--2---:R-:W-:Y:S02]  /*07f0*/  @!P0 LOP3.LUT P1, RZ, R22, R3, RZ, 0xfc, !PT ;  /* 0x0000000316ff8212 */ /* 0x004fe4000782fcff */
[----:B------:R-:W-:-:S05]  /*0800*/  IADD3 R3, R21, 0x80, RZ ;  /* 0x0000008015037810 */ /* 0x000fca0007ffe0ff */
[----:B------:R-:W-:Y:S01]  /*0810*/  @!P0 IMAD.MOV.U32 R21, RZ, RZ, R3 ;  /* 0x000000ffff158224 */ /* 0x000fe200078e0003 */
[----:B------:R-:W-:-:S04]  /*0820*/  SEL R3, RZ, 0x1, !P5 ;  /* 0x00000001ff037807 */ /* 0x000fc80006800000 */
[----:B------:R-:W-:Y:S02]  /*0830*/  ISETP.GE.AND P5, PT, R21, R2, PT ;  /* 0x000000021500720c */ /* 0x000fe40003fa6270 */
[----:B------:R-:W-:-:S05]  /*0840*/  @!P0 SEL R15, RZ, 0x1, !P1 ;  /* 0x00000001ff0f8807 */ /* 0x000fca0004800000 */
[----:B------:R1:W-:Y:S01]  /*0850*/  @!P0 STG.E.U8 [R12.64], R15 ;  /* 0x0000000f0c008986 */ /* 0x0003e2000c101104 */
[----:B----4-:R-:W-:Y:S02]  /*0860*/  LOP3.LUT P2, RZ, R5, R6, RZ, 0xfc, !PT ;  /* 0x0000000605ff7212 */ /* 0x010fe4000784fcff */
[----:B------:R-:W-:Y:S02]  /*0870*/  LOP3.LUT P4, RZ, R9, R10, RZ, 0xfc, !PT ;  /* 0x0000000a09ff7212 */ /* 0x000fe4000788fcff */
[----:B------:R-:W-:Y:S02]  /*0880*/  LOP3.LUT P3, RZ, R7, R8, RZ, 0xfc, !PT ;  /* 0x0000000807ff7212 */ /* 0x000fe4000786fcff */
[----:B------:R-:W-:Y:S02]  /*0890*/  SEL R7, RZ, 0x1, !P4 ;  /* 0x00000001ff077807 */ /* 0x000fe40006000000 */
[----:B------:R-:W-:Y:S02]  /*08a0*/  SEL R9, RZ, 0x1, !P3 ;  /* 0x00000001ff097807 */ /* 0x000fe40005800000 */
[----:B------:R-:W-:-:S02]  /*08b0*/  SEL R11, RZ, 0x1, !P2 ;  /* 0x00000001ff0b7807 */ /* 0x000fc40005000000 */
[----:B------:R-:W-:Y:S02]  /*08c0*/  LOP3.LUT P1, RZ, R29, R4, RZ, 0xfc, !PT ;  /* 0x000000041dff7212 */ /* 0x000fe4000782fcff */
        /* <DEDUP_REMOVED lines=16> */
.L_x_25014:
[----:B0-----:R-:W-:-:S13]  /*09d0*/  ISETP.GE.AND P0, PT, R21, R2, PT ;  /* 0x000000021500720c */ /* 0x001fda0003f06270 */
[----:B------:R-:W-:Y:S05]  /*09e0*/  @P0 BRA `(.L_x_25016) ;  /* 0x000000c000000947 */ /* 0x000fea0003800000 */
[----:B------:R-:W-:Y:S01]  /*09f0*/  IMAD.IADD R4, R0, 0x1, R21 ;  /* 0x0000000100047824 */ /* 0x000fe200078e0215 */
[----:B------:R-:W-:-:S04]  /*0a00*/  IADD3 R21, R21, 0x80, RZ ;  /* 0x0000008015157810 */ /* 0x000fc80007ffe0ff */
[----:B------:R-:W-:-:S05]  /*0a10*/  IADD3 R4, P0, R4, c[0x0][0x168], RZ ;  /* 0x00005a0004047a10 */ /* 0x000fca0007f1e0ff */
[----:B------:R-:W-:-:S05]  /*0a20*/  IMAD.X R5, RZ, RZ, c[0x0][0x16c], P0 ;  /* 0x00005b00ff057624 */ /* 0x000fca00000e06ff */
[----:B------:R0:W-:Y:S03]  /*0a30*/  STG.E.U8 [R4.64], R9 ;  /* 0x0000000904007986 */ /* 0x0001e6000c101104 */
.L_x_25015:
[----:B------:R-:W-:-:S13]  /*0a40*/  ISETP.GE.AND P0, PT, R21, R2, PT ;  /* 0x000000021500720c */ /* 0x000fda0003f06270 */
[----:B------:R-:W-:Y:S05]  /*0a50*/  @P0 BRA `(.L_x_25017) ;  /* 0x000000d000000947 */ /* 0x000fea0003800000 */
[----:B0-----:R-:W-:Y:S01]  /*0a60*/  IMAD.IADD R4, R0, 0x1, R21 ;  /* 0x0000000100047824 */ /* 0x001fe200078e0215 */
[----:B------:R-:W-:-:S04]  /*0a70*/  IADD3 R21, R21, 0x80, RZ ;  /* 0x0000008015157810 */ /* 0x000fc80007ffe0ff */
[----:B------:R-:W-:-:S05]  /*0a80*/  IADD3 R4, P0, R4, c[0x0][0x168], RZ ;  /* 0x00005a0004047a10 */ /* 0x000fca0007f1e0ff */
[----:B------:R-:W-:-:S05]  /*0a90*/  IMAD.X R5, RZ, RZ, c[0x0][0x16c], P0 ;  /* 0x00005b00ff057624 */ /* 0x000fca00000e06ff */
[----:B------:R0:W-:Y:S03]  /*0aa0*/  STG.E.U8 [R4.64], R11 ;  /* 0x0000000b04007986 */ /* 0x0001e6000c101104 */
.L_x_25016:
        /* <DEDUP_REMOVED lines=8> */
.L_x_25017:
[----:B------:R-:W-:Y:S05]  /*0b30*/  BSYNC B1 ;  /* 0x0000000000017941 */ /* 0x000fea0003800000 */
.L_x_25013:
[----:B------:R-:W-:-:S13]  /*0b40*/  ISETP.GE.AND P0, PT, R21, R2, PT ;  /* 0x000000021500720c */ /* 0x000fda0003f06270 */
[----:B0-----:R-:W-:Y:S01]  /*0b50*/  @!P0 IMAD.IADD R4, R0, 0x1, R21 ;  /* 0x0000000100048824 */ /* 0x001fe200078e0215 */
[----:B------:R-:W-:-:S04]  /*0b60*/  @!P0 IADD3 R21, R21, 0x80, RZ ;  /* 0x0000008015158810 */ /* 0x000fc80007ffe0ff */
[----:B------:R-:W-:-:S05]  /*0b70*/  @!P0 IADD3 R4, P1, R4, c[0x0][0x168], RZ ;  /* 0x00005a0004048a10 */ /* 0x000fca0007f3e0ff */
[----:B------:R-:W-:-:S05]  /*0b80*/  @!P0 IMAD.X R5, RZ, RZ, c[0x0][0x16c], P1 ;  /* 0x00005b00ff058624 */ /* 0x000fca00008e06ff */
[----:B------:R0:W-:Y:S03]  /*0b90*/  @!P0 STG.E.U8 [R4.64], R15 ;  /* 0x0000000f04008986 */ /* 0x0001e6000c101104 */
.L_x_25018:
[----:B------:R-:W-:Y:S05]  /*0ba0*/  BSYNC B0 ;  /* 0x0000000000007941 */ /* 0x000fea0003800000 */
.L_x_25012:
        /* <DEDUP_REMOVED lines=10> */
.L_x_25019:
        /* <DEDUP_REMOVED lines=11> */
.L_x_42051:


//--------------------- .text._ZN2at6native29vectorized_elementwise_kernelILi8ENS0_13BinaryFunctorIiibZZZNS0_22logical_or_kernel_cudaERNS_14TensorIteratorEENKUlvE0_clEvENKUlvE1_clEvEUliiE_EESt5arrayIPcLm3EEEEviT0_T1_ --------------------------
	.section	.text._ZN2at6native29vectorized_elementwise_kernelILi8ENS0_13BinaryFunctorIiibZZZNS0_22logical_or_kernel_cudaERNS_14TensorIteratorEENKUlvE0_clEvENKUlvE1_clEvEUliiE_EESt5arrayIPcLm3EEEEviT0_T1_,"ax",@progbits
	.sectioninfo	@"SHI_REGISTERS=4"
	.align	128
        .global         _ZN2at6native29vectorized_elementwise_kernelILi8ENS0_13BinaryFunctorIiibZZZNS0_22logical_or_kernel_cudaERNS_14TensorIteratorEENKUlvE0_clEvENKUlvE1_clEvEUliiE_EESt5arrayIPcLm3EEEEviT0_T1_
        .type           _ZN2at6native29vectorized_elementwise_kernelILi8ENS0_13BinaryFunctorIiibZZZNS0_22logical_or_kernel_cudaERNS_14TensorIteratorEENKUlvE0_clEvENKUlvE1_clEvEUliiE_EESt5arrayIPcLm3EEEEviT0_T1_,@function
        .size           _ZN2at6native29vectorized_elementwise_kernelILi8ENS0_13BinaryFunctorIiibZZZNS0_22logical_or_kernel_cudaERNS_14TensorIteratorEENKUlvE0_clEvENKUlvE1_clEvEUliiE_EESt5arrayIPcLm3EEEEviT0_T1_,(.L_x_42052 - _ZN2at6native29vectorized_elementwise_kernelILi8ENS0_13BinaryFunctorIiibZZZNS0_22logical_or_kernel_cudaERNS_14TensorIteratorEENKUlvE0_clEvENKUlvE1_clEvEUliiE_EESt5arrayIPcLm3EEEEviT0_T1_)
        .other          _ZN2at6native29vectorized_elementwise_kernelILi8ENS0_13BinaryFunctorIiibZZZNS0_22logical_or_kernel_cudaERNS_14TensorIteratorEENKUlvE0_clEvENKUlvE1_clEvEUliiE_EESt5arrayIPcLm3EEEEviT0_T1_,@"STO_CUDA_ENTRY STV_DEFAULT"
_ZN2at6native29vectorized_elementwise_kernelILi8ENS0_13BinaryFunctorIiibZZZNS0_22logical_or_kernel_cudaERNS_14TensorIteratorEENKUlvE0_clEvENKUlvE1_clEvEUliiE_EESt5arrayIPcLm3EEEEviT0_T1_:
.text._ZN2at6native29vectorized_elementwise_kernelILi8ENS0_13BinaryFunctorIiibZZZNS0_22logical_or_kernel_cudaERNS_14TensorIteratorEENKUlvE0_clEvENKUlvE1_clEvEUliiE_EESt5arrayIPcLm3EEEEviT0_T1_:
[----:B------:R-:W-:Y:S02]  /*0000*/  MOV R1, c[0x0][0x28] ;  /* 0x00000a0000017a02 */ /* 0x000fe40000000f00 */
[----:B------:R-:W-:Y:S05]  /*0010*/  EXIT ;  /* 0x000000000000794d */ /* 0x000fea0003800000 */
.L_x_25020:
        /* <DEDUP_REMOVED lines=14> */
.L_x_42052:


//--------------------- .text._ZN2at6native18elementwise_kernelILi128ELi4EZNS0_15gpu_kernel_implINS0_13AUnaryFunctorIaabZZZNS0_22logical_or_kernel_cudaERNS_14TensorIteratorEENKUlvE0_clEvENKUlvE0_clEvEUlaaE_EEEEvRNS_18TensorIteratorBaseERKT_EUliE_EEviT1_ --------------------------
	.section	.text._ZN2at6native18elementwise_kernelILi128ELi4EZNS0_15gpu_kernel_implINS0_13AUnaryFunctorIaabZZZNS0_22logical_or_kernel_cudaERNS_14TensorIteratorEENKUlvE0_clEvENKUlvE0_clEvEUlaaE_EEEEvRNS_18TensorIteratorBaseERKT_EUliE_EEviT1_,"ax",@progbits
	.sectioninfo	@"SHI_REGISTERS=26"
	.align	128
        .global         _ZN2at6native18elementwise_kernelILi128ELi4EZNS0_15gpu_kernel_implINS0_13AUnaryFunctorIaabZZZNS0_22logical_or_kernel_cudaERNS_14TensorIteratorEENKUlvE0_clEvENKUlvE0_clEvEUlaaE_EEEEvRNS_18TensorIteratorBaseERKT_EUliE_EEviT1_
        .type           _ZN2at6native18elementwise_kernelILi128ELi4EZNS0_15gpu_kernel_implINS0_13AUnaryFunctorIaabZZZNS0_22logical_or_kernel_cudaERNS_14TensorIteratorEENKUlvE0_clEvENKUlvE0_clEvEUlaaE_EEEEvRNS_18TensorIteratorBaseERKT_EUliE_EEviT1_,@function
        .size           _ZN2at6native18elementwise_kernelILi128ELi4EZNS0_15gpu_kernel_implINS0_13AUnaryFunctorIaabZZZNS0_22logical_or_kernel_cudaERNS_14TensorIteratorEENKUlvE0_clEvENKUlvE0_clEvEUlaaE_EEEEvRNS_18TensorIteratorBaseERKT_EUliE_EEviT1_,(.L_x_42053 - _ZN2at6native18elementwise_kernelILi128ELi4EZNS0_15gpu_kernel_implINS0_13AUnaryFunctorIaabZZZNS0_22logical_or_kernel_cudaERNS_14TensorIteratorEENKUlvE0_clEvENKUlvE0_clEvEUlaaE_EEEEvRNS_18TensorIteratorBaseERKT_EUliE_EEviT1_)
        .other          _ZN2at6native18elementwise_kernelILi128ELi4EZNS0_15gpu_kernel_implINS0_13AUnaryFunctorIaabZZZNS0_22logical_or_kernel_cudaERNS_14TensorIteratorEENKUlvE0_clEvENKUlvE0_clEvEUlaaE_EEEEvRNS_18TensorIteratorBaseERKT_EUliE_EEviT1_,@"STO_CUDA_ENTRY STV_DEFAULT"
_ZN2at6native18elementwise_kernelILi128ELi4EZNS0_15gpu_kernel_implINS0_13AUnaryFunctorIaabZZZNS0_22logical_or_kernel_cudaERNS_14TensorIteratorEENKUlvE0_clEvENKUlvE0_clEvEUlaaE_EEEEvRNS_18TensorIteratorBaseERKT_EUliE_EEviT1_:
.text._ZN2at6native18elementwise_kernelILi128ELi4EZNS0_15gpu_kernel_implINS0_13AUnaryFunctorIaabZZZNS0_22logical_or_kernel_cudaERNS_14TensorIteratorEENKUlvE0_clEvENKUlvE0_clEvEUlaaE_EEEEvRNS_18TensorIteratorBaseERKT_EUliE_EEviT1_:
        /* <DEDUP_REMOVED lines=237> */
.L_x_25023:
        /* <DEDUP_REMOVED lines=18> */
.L_x_25027:
[----:B------:R0:W5:Y:S01]  /*0ff0*/  LDG.E.U8 R0, [R2.64] ;  /* 0x0000002402007981 */ /* 0x000162000c1e1100 */
[----:B------:R-:W-:Y:S05]  /*1000*/  BRA `(.L_x_25029) ;  /* 0x00000d7000007947 */ /* 0x000fea0003800000 */
.L_x_25026:
        /* <DEDUP_REMOVED lines=8> */
.L_x_25031:
[----:B------:R0:W5:Y:S01]  /*1090*/  LDG.E.U8 R0, [R2.64] ;  /* 0x0000002402007981 */ /* 0x000162000c1e1100 */
[----:B------:R-:W-:Y:S05]  /*10a0*/  BRA `(.L_x_25029) ;  /* 0x00000cd000007947 */ /* 0x000fea0003800000 */
.L_x_25030:
[----:B------:R0:W5:Y:S01]  /*10b0*/  LDG.E.U16 R0, [R2.64] ;  /* 0x0000002402007981 */ /* 0x000162000c1e1500 */
[----:B------:R-:W-:Y:S05]  /*10c0*/  BRA `(.L_x_25029) ;  /* 0x00000cb000007947 */ /* 0x000fea0003800000 */
.L_x_25025:
        /* <DEDUP_REMOVED lines=9> */
.L_x_25033:
[----:B------:R-:W2:Y:S02]  /*1160*/  LDG.E.U16 R4, [R2.64] ;  /* 0x0000002402047981 */ /* 0x000ea4000c1e1500 */
[----:B--2---:R-:W-:-:S06]  /*1170*/  HADD2.F32 R4, -RZ, R4.H0_H0 ;  /* 0x20000004ff047230 */ /* 0x004fcc0000004100 */
[----:B------:R-:W0:Y:S02]  /*1180*/  F2I.FTZ.TRUNC.NTZ R4, R4 ;  /* 0x0000000400047305 */ /* 0x000e24000021f100 */
[----:B0-----:R-:W-:Y:S01]  /*1190*/  PRMT R0, R4, 0x7610, R0 ;  /* 0x0000761004007816 */ /* 0x001fe20000000000 */
[----:B------:R-:W-:Y:S05]  /*11a0*/  BRA `(.L_x_25029) ;  /* 0x00000bd000007947 */ /* 0x000fea0003800000 */
.L_x_25032:
        /* <DEDUP_REMOVED lines=9> */
.L_x_25035:
[----:B------:R-:W2:Y:S02]  /*1240*/  LDG.E.U16 R2, [R2.64] ;  /* 0x0000002402027981 */ /* 0x000ea4000c1e1500 */
[----:B--2---:R-:W-:-:S06]  /*1250*/  HADD2.F32 R4, -RZ, R2.H0_H0 ;  /* 0x20000002ff047230 */ /* 0x004fcc0000004100 */
[----:B------:R-:W0:Y:S02]  /*1260*/  F2I.FTZ.TRUNC.NTZ R4, R4 ;  /* 0x0000000400047305 */ /* 0x000e24000021f100 */
[----:B0-----:R-:W-:Y:S01]  /*1270*/  PRMT R0, R4, 0x7610, R0 ;  /* 0x0000761004007816 */ /* 0x001fe20000000000 */
[----:B------:R-:W-:Y:S05]  /*1280*/  BRA `(.L_x_25029) ;  /* 0x00000af000007947 */ /* 0x000fea0003800000 */
.L_x_25034:
[----:B------:R-:W2:Y:S02]  /*1290*/  LDG.E.64 R2, [R2.64] ;  /* 0x0000002402027981 */ /* 0x000ea4000c1e1b00 */
[----:B--2---:R0:W1:Y:S01]  /*12a0*/  F2I.F64.TRUNC R0, R2 ;  /* 0x0000000200007311 */ /* 0x004062000030d100 */
[----:B------:R-:W-:Y:S05]  /*12b0*/  BRA `(.L_x_25029) ;  /* 0x00000ac000007947 */ /* 0x000fea0003800000 */
.L_x_25024:
        /* <DEDUP_REMOVED lines=12> */
.L_x_25038:
[----:B------:R-:W2:Y:S02]  /*1380*/  LDG.E.64 R2, [R2.64] ;  /* 0x0000002402027981 */ /* 0x000ea4000c1e1b00 */
[----:B--2---:R0:W1:Y:S01]  /*1390*/  F2I.F64.TRUNC R0, R2 ;  /* 0x0000000200007311 */ /* 0x004062000030d100 */
[----:B------:R-:W-:Y:S05]  /*13a0*/  BRA `(.L_x_25029) ;  /* 0x000009d000007947 */ /* 0x000fea0003800000 */
.L_x_25037:
        /* <DEDUP_REMOVED lines=28> */
.L_x_25040:
        /* <DEDUP_REMOVED lines=15> */
.L_x_25039:
[----:B------:R-:W2:Y:S02]  /*1660*/  LDG.E.U16 R2, [R2.64] ;  /* 0x0000002402027981 */ /* 0x000ea4000c1e1500 */
[----:B--2---:R-:W-:-:S04]  /*1670*/  PRMT R2, RZ, 0x5410, R2 ;  /* 0x00005410ff027816 */ /* 0x004fc80000000002 */
[----:B------:R0:W1:Y:S01]  /*1680*/  F2I.FTZ.TRUNC.NTZ R0, R2 ;  /* 0x0000000200007305 */ /* 0x000062000021f100 */
[----:B------:R-:W-:Y:S05]  /*1690*/  BRA `(.L_x_25029) ;  /* 0x000006e000007947 */ /* 0x000fea0003800000 */
.L_x_25036:
        /* <DEDUP_REMOVED lines=10> */
.L_x_25043:
        /* <DEDUP_REMOVED lines=21> */
.L_x_25047:
[----:B------:R-:W-:Y:S05]  /*1890*/  BSYNC B1 ;  /* 0x0000000000017941 */ /* 0x000fea0003800000 */
.L_x_25046:
[----:B------:R-:W-:Y:S01]  /*18a0*/  IMAD.SHL.U32 R2, R2, 0x100000, RZ ;  /* 0x0010000002027824 */ /* 0x000fe200078e00ff */
[----:B------:R-:W-:-:S04]  /*18b0*/  LEA R3, R0, 0x3b800000, 0x17 ;  /* 0x3b80000000037811 */ /* 0x000fc800078eb8ff */
[----:B------:R-:W-:Y:S02]  /*18c0*/  LOP3.LUT R4, R3, R2, R4, 0xfe, !PT ;  /* 0x0000000203047212 */ /* 0x000fe400078efe04 */
.L_x_25045:
[----:B------:R-:W-:Y:S05]  /*18d0*/  BSYNC B0 ;  /* 0x0000000000007941 */ /* 0x000fea0003800000 */
.L_x_25044:
[----:B------:R-:W0:Y:S02]  /*18e0*/  F2I.FTZ.TRUNC.NTZ R4, R4 ;  /* 0x0000000400047305 */ /* 0x000e24000021f100 */
[----:B0-----:R-:W-:Y:S01]  /*18f0*/  PRMT R0, R4, 0x7610, R0 ;  /* 0x0000761004007816 */ /* 0x001fe20000000000 */
[----:B------:R-:W-:Y:S05]  /*1900*/  BRA `(.L_x_25029) ;  /* 0x0000047000007947 */ /* 0x000fea0003800000 */
.L_x_25042:
        /* <DEDUP_REMOVED lines=21> */
.L_x_25051:
[----:B------:R-:W-:Y:S05]  /*1a60*/  BSYNC B1 ;  /* 0x0000000000017941 */ /* 0x000fea0003800000 */
.L_x_25050:
[----:B------:R-:W-:Y:S01]  /*1a70*/  IMAD.SHL.U32 R2, R2, 0x200000, RZ ;  /* 0x0020000002027824 */ /* 0x000fe200078e00ff */
[----:B------:R-:W-:-:S04]  /*1a80*/  LEA R3, R0, 0x37800000, 0x17 ;  /* 0x3780000000037811 */ /* 0x000fc800078eb8ff */
[----:B------:R-:W-:Y:S02]  /*1a90*/  LOP3.LUT R4, R3, R2, R4, 0xfe, !PT ;  /* 0x0000000203047212 */ /* 0x000fe400078efe04 */
.L_x_25049:
[----:B------:R-:W-:Y:S05]  /*1aa0*/  BSYNC B0 ;  /* 0x0000000000007941 */ /* 0x000fea0003800000 */
.L_x_25048:
[----:B------:R-:W0:Y:S02]  /*1ab0*/  F2I.FTZ.TRUNC.NTZ R4, R4 ;  /* 0x0000000400047305 */ /* 0x000e24000021f100 */
[----:B0-----:R-:W-:Y:S01]  /*1ac0*/  PRMT R0, R4, 0x7610, R0 ;  /* 0x0000761004007816 */ /* 0x001fe20000000000 */
[----:B------:R-:W-:Y:S05]  /*1ad0*/  BRA `(.L_x_25029) ;  /* 0x000002a000007947 */ /* 0x000fea0003800000 */
.L_x_25041:
        /* <DEDUP_REMOVED lines=14> */
.L_x_25055:
[----:B------:R-:W-:Y:S05]  /*1bc0*/  BSYNC B0 ;  /* 0x0000000000007941 */ /* 0x000fea0003800000 */
.L_x_25054:
[----:B------:R-:W0:Y:S02]  /*1bd0*/  F2I.FTZ.TRUNC.NTZ R4, R4 ;  /* 0x0000000400047305 */ /* 0x000e24000021f100 */
[----:B0-----:R-:W-:Y:S01]  /*1be0*/  PRMT R0, R4, 0x7610, R0 ;  /* 0x0000761004007816 */ /* 0x001fe20000000000 */
[----:B------:R-:W-:Y:S05]  /*1bf0*/  BRA `(.L_x_25029) ;  /* 0x0000018000007947 */ /* 0x000fea0003800000 */
.L_x_25028:
        /* <DEDUP_REMOVED lines=21> */
.L_x_25053:
[----:B------:R0:W5:Y:S01]  /*1d50*/  LDG.E.U8 R0, [R2.64] ;  /* 0x0000002402007981 */ /* 0x000162000c1e1100 */
[----:B------:R-:W-:Y:S05]  /*1d60*/  BRA `(.L_x_25029) ;  /* 0x0000001000007947 */ /* 0x000fea0003800000 */
.L_x_25052:
[----:B------:R0:W5:Y:S02]  /*1d70*/  LDG.E.U8 R0, [R2.64] ;  /* 0x0000002402007981 */ /* 0x000164000c1e1100 */
.L_x_25029:
[----:B------:R-:W2:Y:S01]  /*1d80*/  LDC.U8 R4, c[0x0][0x372] ;  /* 0x0000dc80ff047b82 */ /* 0x000ea20000000000 */
[----:B------:R-:W-:Y:S07]  /*1d90*/  BSSY B6, `(.L_x_25056) ;  /* 0x00000db000067945 */ /* 0x000fee0003800000 */
[----:B0-----:R-:W0:Y:S01]  /*1da0*/  LDC.U8 R3, c[0x0][0x371] ;  /* 0x0000dc40ff037b82 */ /* 0x001e220000000000 */
[----:B--2---:R-:W-:-:S04]  /*1db0*/  PRMT R2, R4, 0x9910, RZ ;  /* 0x0000991004027816 */ /* 0x004fc800000000ff */
[----:B------:R-:W-:Y:S02]  /*1dc0*/  ISETP.GT.AND P1, PT, R2, 0x9, PT ;  /* 0x000000090200780c */ /* 0x000fe40003f24270 */
[----:B01---5:R-:W-:-:S04]  /*1dd0*/  LOP3.LUT P0, RZ, R3, 0xff, R0, 0xc8, !PT ;  /* 0x000000ff03ff7812 */ /* 0x023fc8000780c800 */
        /* <DEDUP_REMOVED lines=12> */
.L_x_25060:
[----:B------:R0:W-:Y:S01]  /*1ea0*/  STG.E.U8 [R16.64], R5 ;  /* 0x0000000510007986 */ /* 0x0001e2000c101124 */
[----:B------:R-:W-:Y:S05]  /*1eb0*/  BRA `(.L_x_25062) ;  /* 0x00000c8000007947 */ /* 0x000fea0003800000 */
.L_x_25059:
        /* <DEDUP_REMOVED lines=10> */
.L_x_25064:
[----:B------:R0:W-:Y:S01]  /*1f60*/  STG.E [R16.64], R5 ;  /* 0x0000000510007986 */ /* 0x0001e2000c101924 */
[----:B------:R-:W-:Y:S05]  /*1f70*/  BRA `(.L_x_25062) ;  /* 0x00000bc000007947 */ /* 0x000fea0003800000 */
.L_x_25063:
[----:B------:R0:W-:Y:S01]  /*1f80*/  STG.E.U16 [R16.64], R5 ;  /* 0x0000000510007986 */ /* 0x0001e2000c101524 */
[----:B------:R-:W-:Y:S05]  /*1f90*/  BRA `(.L_x_25062) ;  /* 0x00000ba000007947 */ /* 0x000fea0003800000 */
.L_x_25058:
        /* <DEDUP_REMOVED lines=9> */
.L_x_25066:
[----:B------:R-:W-:-:S04]  /*2030*/  FSEL R0, RZ, 1, !P0 ;  /* 0x3f800000ff007808 */ /* 0x000fc80004000000 */
[----:B------:R-:W-:-:S05]  /*2040*/  F2FP.PACK_AB R0, RZ, R0 ;  /* 0x00000000ff00723e */ /* 0x000fca00000000ff */
[----:B------:R0:W-:Y:S01]  /*2050*/  STG.E.U16 [R16.64], R0 ;  /* 0x0000000010007986 */ /* 0x0001e2000c101524 */
[----:B------:R-:W-:Y:S05]  /*2060*/  BRA `(.L_x_25062) ;  /* 0x00000ad000007947 */ /* 0x000fea0003800000 */
.L_x_25065:
        /* <DEDUP_REMOVED lines=10> */
.L_x_25068:
[----:B------:R-:W-:-:S04]  /*2110*/  FSEL R0, RZ, 1, !P0 ;  /* 0x3f800000ff007808 */ /* 0x000fc80004000000 */
[----:B------:R-:W-:-:S04]  /*2120*/  F2FP.PACK_AB R3, RZ, R0 ;  /* 0x00000000ff03723e */ /* 0x000fc800000000ff */
[----:B------:R-:W-:-:S05]  /*2130*/  PRMT R3, R3, 0x5410, RZ ;  /* 0x0000541003037816 */ /* 0x000fca00000000ff */
[----:B------:R0:W-:Y:S01]  /*2140*/  STG.E [R16.64], R3 ;  /* 0x0000000310007986 */ /* 0x0001e2000c101924 */
[----:B------:R-:W-:Y:S05]  /*2150*/  BRA `(.L_x_25062) ;  /* 0x000009e000007947 */ /* 0x000fea0003800000 */
.L_x_25067:
[----:B------:R-:W-:Y:S01]  /*2160*/  FSEL R3, RZ, 1.875, !P0 ;  /* 0x3ff00000ff037808 */ /* 0x000fe20004000000 */
[----:B------:R-:W-:-:S05]  /*2170*/  IMAD.MOV.U32 R2, RZ, RZ, RZ ;  /* 0x000000ffff027224 */ /* 0x000fca00078e00ff */
[----:B------:R0:W-:Y:S01]  /*2180*/  STG.E.64 [R16.64], R2 ;  /* 0x0000000210007986 */ /* 0x0001e2000c101b24 */
[----:B------:R-:W-:Y:S05]  /*2190*/  BRA `(.L_x_25062) ;  /* 0x000009a000007947 */ /* 0x000fea0003800000 */
.L_x_25057:
        /* <DEDUP_REMOVED lines=10> */
.L_x_25071:
[----:B------:R-:W-:Y:S01]  /*2240*/  FSEL R5, RZ, 1.875, !P0 ;  /* 0x3ff00000ff057808 */ /* 0x000fe20004000000 */
[----:B------:R-:W-:Y:S01]  /*2250*/  CS2R R6, SRZ ;  /* 0x0000000000067805 */ /* 0x000fe2000001ff00 */
[----:B------:R-:W-:-:S05]  /*2260*/  IMAD.MOV.U32 R4, RZ, RZ, RZ ;  /* 0x000000ffff047224 */ /* 0x000fca00078e00ff */
[----:B------:R0:W-:Y:S01]  /*2270*/  STG.E.128 [R16.64], R4 ;  /* 0x0000000410007986 */ /* 0x0001e2000c101d24 */
[----:B------:R-:W-:Y:S05]  /*2280*/  BRA `(.L_x_25062) ;  /* 0x000008b000007947 */ /* 0x000fea0003800000 */
.L_x_25070:
        /* <DEDUP_REMOVED lines=18> */
.L_x_25075:
[----:B------:R-:W-:Y:S05]  /*23b0*/  BSYNC B0 ;  /* 0x0000000000007941 */ /* 0x000fea0003800000 */
.L_x_25074:
[----:B------:R0:W-:Y:S01]  /*23c0*/  STG.E.U8 [R16.64], R3 ;  /* 0x0000000310007986 */ /* 0x0001e2000c101124 */
[----:B------:R-:W-:Y:S05]  /*23d0*/  BRA `(.L_x_25062) ;  /* 0x0000076000007947 */ /* 0x000fea0003800000 */
.L_x_25073:
        /* <DEDUP_REMOVED lines=13> */
.L_x_25076:
[----:B------:R-:W-:Y:S01]  /*24b0*/  ISETP.GT.U32.AND P0, PT, R3, 0x7f800000, PT ;  /* 0x7f8000000300780c */ /* 0x000fe20003f04070 */
[----:B------:R-:W-:-:S05]  /*24c0*/  IMAD.MOV.U32 R3, RZ, RZ, 0x7f ;  /* 0x0000007fff037424 */ /* 0x000fca00078e00ff */
[----:B------:R-:W-:-:S05]  /*24d0*/  SEL R3, R3, 0x7c, P0 ;  /* 0x0000007c03037807 */ /* 0x000fca0000000000 */
[----:B------:R0:W-:Y:S01]  /*24e0*/  STG.E.U8 [R16.64], R3 ;  /* 0x0000000310007986 */ /* 0x0001e2000c101124 */
[----:B------:R-:W-:Y:S05]  /*24f0*/  BRA `(.L_x_25062) ;  /* 0x0000064000007947 */ /* 0x000fea0003800000 */
.L_x_25072:
[----:B------:R-:W-:-:S04]  /*2500*/  FSEL R0, RZ, 1, !P0 ;  /* 0x3f800000ff007808 */ /* 0x000fc80004000000 */
[----:B------:R-:W-:-:S05]  /*2510*/  F2FP.BF16.PACK_AB R0, RZ, R0 ;  /* 0x00000000ff00723e */ /* 0x000fca00000010ff */
[----:B------:R0:W-:Y:S01]  /*2520*/  STG.E.U16 [R16.64], R0 ;  /* 0x0000000010007986 */ /* 0x0001e2000c101524 */
[----:B------:R-:W-:Y:S05]  /*2530*/  BRA `(.L_x_25062) ;  /* 0x0000060000007947 */ /* 0x000fea0003800000 */
.L_x_25069:
        /* <DEDUP_REMOVED lines=10> */
.L_x_25079:
        /* <DEDUP_REMOVED lines=16> */
.L_x_25082:
[----:B------:R-:W-:Y:S02]  /*26e0*/  PRMT R8, R0, 0x7610, R8 ;  /* 0x0000761000087816 */ /* 0x000fe40000000008 */
.L_x_25081:
[----:B------:R-:W-:Y:S05]  /*26f0*/  BSYNC B0 ;  /* 0x0000000000007941 */ /* 0x000fea0003800000 */
.L_x_25080:
[----:B------:R0:W-:Y:S01]  /*2700*/  STG.E.U8 [R16.64], R8 ;  /* 0x0000000810007986 */ /* 0x0001e2000c101124 */
[----:B------:R-:W-:Y:S05]  /*2710*/  BRA `(.L_x_25062) ;  /* 0x0000042000007947 */ /* 0x000fea0003800000 */
.L_x_25078:
        /* <DEDUP_REMOVED lines=16> */
.L_x_25085:
[----:B------:R-:W-:Y:S02]  /*2820*/  PRMT R8, R0, 0x7610, R8 ;  /* 0x0000761000087816 */ /* 0x000fe40000000008 */
.L_x_25084:
[----:B------:R-:W-:Y:S05]  /*2830*/  BSYNC B0 ;  /* 0x0000000000007941 */ /* 0x000fea0003800000 */
.L_x_25083:
[----:B------:R0:W-:Y:S01]  /*2840*/  STG.E.U8 [R16.64], R8 ;  /* 0x0000000810007986 */ /* 0x0001e2000c101124 */
[----:B------:R-:W-:Y:S05]  /*2850*/  BRA `(.L_x_25062) ;  /* 0x000002e000007947 */ /* 0x000fea0003800000 */
.L_x_25077:
        /* <DEDUP_REMOVED lines=21> */
.L_x_25061:
        /* <DEDUP_REMOVED lines=20> */
.L_x_25087:
[----:B------:R-:W-:Y:S02]  /*2af0*/  IMAD.MOV.U32 R2, RZ, RZ, R5 ;  /* 0x000000ffff027224 */ /* 0x000fe400078e0005 */
[----:B------:R-:W-:-:S05]  /*2b00*/  IMAD.MOV.U32 R3, RZ, RZ, RZ ;  /* 0x000000ffff037224 */ /* 0x000fca00078e00ff */
[----:B------:R0:W-:Y:S01]  /*2b10*/  STG.E.64 [R16.64], R2 ;  /* 0x0000000210007986 */ /* 0x0001e2000c101b24 */
[----:B------:R-:W-:Y:S05]  /*2b20*/  BRA `(.L_x_25062) ;  /* 0x0000001000007947 */ /* 0x000fea0003800000 */
.L_x_25086:
[----:B------:R0:W-:Y:S02]  /*2b30*/  STG.E [R16.64], R5 ;  /* 0x0000000510007986 */ /* 0x0001e4000c101924 */
.L_x_25062:
[----:B------:R-:W-:Y:S05]  /*2b40*/  BSYNC B6 ;  /* 0x0000000000067941 */ /* 0x000fea0003800000 */
.L_x_25056:
[----:B------:R-:W-:-:S05]  /*2b50*/  IMAD R18, R18, 0x200, R23 ;  /* 0x0000020012127824 */ /* 0x000fca00078e0217 */
[----:B------:R-:W-:Y:S02]  /*2b60*/  IADD3 R19, R18, 0x80, RZ ;  /* 0x0000008012137810 */ /* 0x000fe40007ffe0ff */
.L_x_25022:
[----:B------:R-:W-:Y:S05]  /*2b70*/  BSYNC B7 ;  /* 0x0000000000077941 */ /* 0x000fea0003800000 */
.L_x_25021:
        /* <DEDUP_REMOVED lines=231> */
.L_x_25090:
        /* <DEDUP_REMOVED lines=18> */
.L_x_25094:
[----:B------:R0:W5:Y:S01]  /*3b10*/  LDG.E.U8 R0, [R2.64] ;  /* 0x0000002402007981 */ /* 0x000162000c1e1100 */
[----:B------:R-:W-:Y:S05]  /*3b20*/  BRA `(.L_x_25096) ;  /* 0x00000d7000007947 */ /* 0x000fea0003800000 */
.L_x_25093:
        /* <DEDUP_REMOVED lines=8> */
.L_x_25098:
[----:B------:R0:W5:Y:S01]  /*3bb0*/  LDG.E.U8 R0, [R2.64] ;  /* 0x0000002402007981 */ /* 0x000162000c1e1100 */
[----:B------:R-:W-:Y:S05]  /*3bc0*/  BRA `(.L_x_25096) ;  /* 0x00000cd000007947 */ /* 0x000fea0003800000 */
.L_x_25097:
[----:B------:R0:W5:Y:S01]  /*3bd0*/  LDG.E.U16 R0, [R2.64] ;  /* 0x0000002402007981 */ /* 0x000162000c1e1500 */
[----:B------:R-:W-:Y:S05]  /*3be0*/  BRA `(.L_x_25096) ;  /* 0x00000cb000007947 */ /* 0x000fea0003800000 */
.L_x_25092:
        /* <DEDUP_REMOVED lines=9> */
.L_x_25100:
[----:B------:R-:W2:Y:S02]  /*3c80*/  LDG.E.U16 R4, [R2.64] ;  /* 0x0000002402047981 */ /* 0x000ea4000c1e1500 */
[----:B--2---:R-:W-:-:S06]  /*3c90*/  HADD2.F32 R4, -RZ, R4.H0_H0 ;  /* 0x20000004ff047230 */ /* 0x004fcc0000004100 */
[----:B------:R-:W0:Y:S02]  /*3ca0*/  F2I.FTZ.TRUNC.NTZ R4, R4 ;  /* 0x0000000400047305 */ /* 0x000e24000021f100 */
[----:B0-----:R-:W-:Y:S01]  /*3cb0*/  PRMT R0, R4, 0x7610, R0 ;  /* 0x0000761004007816 */ /* 0x001fe20000000000 */
[----:B------:R-:W-:Y:S05]  /*3cc0*/  BRA `(.L_x_25096) ;  /* 0x00000bd000007947 */ /* 0x000fea0003800000 */
.L_x_25099:
        /* <DEDUP_REMOVED lines=9> */
.L_x_25102:
[----:B------:R-:W2:Y:S02]  /*3d60*/  LDG.E.U16 R2, [R2.64] ;  /* 0x0000002402027981 */ /* 0x000ea4000c1e1500 */
[----:B--2---:R-:W-:-:S06]  /*3d70*/  HADD2.F32 R4, -RZ, R2.H0_H0 ;  /* 0x20000002ff047230 */ /* 0x004fcc0000004100 */
[----:B------:R-:W0:Y:S02]  /*3d80*/  F2I.FTZ.TRUNC.NTZ R4, R4 ;  /* 0x0000000400047305 */ /* 0x000e24000021f100 */
[----:B0-----:R-:W-:Y:S01]  /*3d90*/  PRMT R0, R4, 0x7610, R0 ;  /* 0x0000761004007816 */ /* 0x001fe20000000000 */
[----:B------:R-:W-:Y:S05]  /*3da0*/  BRA `(.L_x_25096) ;  /* 0x00000af000007947 */ /* 0x000fea0003800000 */
.L_x_25101:
[----:B------:R-:W2:Y:S02]  /*3db0*/  LDG.E.64 R2, [R2.64] ;  /* 0x0000002402027981 */ /* 0x000ea4000c1e1b00 */
[----:B--2---:R0:W1:Y:S01]  /*3dc0*/  F2I.F64.TRUNC R0, R2 ;  /* 0x0000000200007311 */ /* 0x004062000030d100 */
[----:B------:R-:W-:Y:S05]  /*3dd0*/  BRA `(.L_x_25096) ;  /* 0x00000ac000007947 */ /* 0x000fea0003800000 */
.L_x_25091:
        /* <DEDUP_REMOVED lines=12> */
.L_x_25105:
[----:B------:R-:W2:Y:S02]  /*3ea0*/  LDG.E.64 R2, [R2.64] ;  /* 0x0000002402027981 */ /* 0x000ea4000c1e1b00 */
[----:B--2---:R0:W1:Y:S01]  /*3eb0*/  F2I.F64.TRUNC R0, R2 ;  /* 0x0000000200007311 */ /* 0x004062000030d100 */
[----:B------:R-:W-:Y:S05]  /*3ec0*/  BRA `(.L_x_25096) ;  /* 0x000009d000007947 */ /* 0x000fea0003800000 */
.L_x_25104:
        /* <DEDUP_REMOVED lines=28> */
.L_x_25107:
        /* <DEDUP_REMOVED lines=15> */
.L_x_25106:
[----:B------:R-:W2:Y:S02]  /*4180*/  LDG.E.U16 R2, [R2.64] ;  /* 0x0000002402027981 */ /* 0x000ea4000c1e1500 */
[----:B--2---:R-:W-:-:S04]  /*4190*/  PRMT R2, RZ, 0x5410, R2 ;  /* 0x00005410ff027816 */ /* 0x004fc80000000002 */
[----:B------:R0:W1:Y:S01]  /*41a0*/  F2I.FTZ.TRUNC.NTZ R0, R2 ;  /* 0x0000000200007305 */ /* 0x000062000021f100 */
[----:B------:R-:W-:Y:S05]  /*41b0*/  BRA `(.L_x_25096) ;  /* 0x000006e000007947 */ /* 0x000fea0003800000 */
.L_x_25103:
        /* <DEDUP_REMOVED lines=10> */
.L_x_25110:
        /* <DEDUP_REMOVED lines=21> */
.L_x_25114:
[----:B------:R-:W-:Y:S05]  /*43b0*/  BSYNC B1 ;  /* 0x0000000000017941 */ /* 0x000fea0003800000 */
.L_x_25113:
[----:B------:R-:W-:Y:S01]  /*43c0*/  IMAD.SHL.U32 R2, R2, 0x100000, RZ ;  /* 0x0010000002027824 */ /* 0x000fe200078e00ff */
[----:B------:R-:W-:-:S04]  /*43d0*/  LEA R3, R0, 0x3b800000, 0x17 ;  /* 0x3b80000000037811 */ /* 0x000fc800078eb8ff */
[----:B------:R-:W-:Y:S02]  /*43e0*/  LOP3.LUT R4, R3, R2, R4, 0xfe, !PT ;  /* 0x0000000203047212 */ /* 0x000fe400078efe04 */
.L_x_25112:
[----:B------:R-:W-:Y:S05]  /*43f0*/  BSYNC B0 ;  /* 0x0000000000007941 */ /* 0x000fea0003800000 */
.L_x_25111:
[----:B------:R-:W0:Y:S02]  /*4400*/  F2I.FTZ.TRUNC.NTZ R4, R4 ;  /* 0x0000000400047305 */ /* 0x000e24000021f100 */
[----:B0-----:R-:W-:Y:S01]  /*4410*/  PRMT R0, R4, 0x7610, R0 ;  /* 0x0000761004007816 */ /* 0x001fe20000000000 */
[----:B------:R-:W-:Y:S05]  /*4420*/  BRA `(.L_x_25096) ;  /* 0x0000047000007947 */ /* 0x000fea0003800000 */
.L_x_25109:
        /* <DEDUP_REMOVED lines=21> */
.L_x_25118:
[----:B------:R-:W-:Y:S05]  /*4580*/  BSYNC B1 ;  /* 0x0000000000017941 */ /* 0x000fea0003800000 */
.L_x_25117:
[----:B------:R-:W-:Y:S01]  /*4590*/  IMAD.SHL.U32 R2, R2, 0x200000, RZ ;  /* 0x0020000002027824 */ /* 0x000fe200078e00ff */
[----:B------:R-:W-:-:S04]  /*45a0*/  LEA R3, R0, 0x37800000, 0x17 ;  /* 0x3780000000037811 */ /* 0x000fc800078eb8ff */
[----:B------:R-:W-:Y:S02]  /*45b0*/  LOP3.LUT R4, R3, R2, R4, 0xfe, !PT ;  /* 0x0000000203047212 */ /* 0x000fe400078efe04 */
.L_x_25116:
[----:B------:R-:W-:Y:S05]  /*45c0*/  BSYNC B0 ;  /* 0x0000000000007941 */ /* 0x000fea0003800000 */
.L_x_25115:
[----:B------:R-:W0:Y:S02]  /*45d0*/  F2I.FTZ.TRUNC.NTZ R4, R4 ;  /* 0x0000000400047305 */ /* 0x000e24000021f100 */
[----:B0-----:R-:W-:Y:S01]  /*45e0*/  PRMT R0, R4, 0x7610, R0 ;  /* 0x0000761004007816 */ /* 0x001fe20000000000 */
[----:B------:R-:W-:Y:S05]  /*45f0*/  BRA `(.L_x_25096) ;  /* 0x000002a000007947 */ /* 0x000fea0003800000 */
.L_x_25108:
        /* <DEDUP_REMOVED lines=14> */
.L_x_25122:
[----:B------:R-:W-:Y:S05]  /*46e0*/  BSYNC B0 ;  /* 0x0000000000007941 */ /* 0x000fea0003800000 */
.L_x_25121:
[----:B------:R-:W0:Y:S02]  /*46f0*/  F2I.FTZ.TRUNC.NTZ R4, R4 ;  /* 0x0000000400047305 */ /* 0x000e24000021f100 */
[----:B0-----:R-:W-:Y:S01]  /*4700*/  PRMT R0, R4, 0x7610, R0 ;  /* 0x0000761004007816 */ /* 0x001fe20000000000 */
[----:B------:R-:W-:Y:S05]  /*4710*/  BRA `(.L_x_25096) ;  /* 0x0000018000007947 */ /* 0x000fea0003800000 */
.L_x_25095:
        /* <DEDUP_REMOVED lines=21> */
.L_x_25120:
[----:B------:R0:W5:Y:S01]  /*4870*/  LDG.E.U8 R0, [R2.64] ;  /* 0x0000002402007981 */ /* 0x000162000c1e1100 */
[----:B------:R-:W-:Y:S05]  /*4880*/  BRA `(.L_x_25096) ;  /* 0x0000001000007947 */ /* 0x000fea0003800000 */
.L_x_25119:
[----:B------:R0:W5:Y:S02]  /*4890*/  LDG.E.U8 R0, [R2.64] ;  /* 0x0000002402007981 */ /* 0x000164000c1e1100 */
.L_x_25096:
        /* <DEDUP_REMOVED lines=18> */
.L_x_25127:
[----:B------:R0:W-:Y:S01]  /*49c0*/  STG.E.U8 [R16.64], R2 ;  /* 0x0000000210007986 */ /* 0x0001e2000c101124 */
[----:B------:R-:W-:Y:S05]  /*49d0*/  BRA `(.L_x_25129) ;  /* 0x00000c6000007947 */ /* 0x000fea0003800000 */
.L_x_25126:
        /* <DEDUP_REMOVED lines=9> */
.L_x_25131:
[----:B------:R0:W-:Y:S01]  /*4a70*/  STG.E [R16.64], R2 ;  /* 0x0000000210007986 */ /* 0x0001e2000c101924 */
[----:B------:R-:W-:Y:S05]  /*4a80*/  BRA `(.L_x_25129) ;  /* 0x00000bb000007947 */ /* 0x000fea0003800000 */
.L_x_25130:
[----:B------:R0:W-:Y:S01]  /*4a90*/  STG.E.U16 [R16.64], R2 ;  /* 0x0000000210007986 */ /* 0x0001e2000c101524 */
[----:B------:R-:W-:Y:S05]  /*4aa0*/  BRA `(.L_x_25129) ;  /* 0x00000b9000007947 */ /* 0x000fea0003800000 */
.L_x_25125:
        /* <DEDUP_REMOVED lines=9> */
.L_x_25133:
[----:B------:R-:W-:-:S04]  /*4b40*/  FSEL R0, RZ, 1, !P0 ;  /* 0x3f800000ff007808 */ /* 0x000fc80004000000 */
[----:B------:R-:W-:-:S05]  /*4b50*/  F2FP.PACK_AB R0, RZ, R0 ;  /* 0x00000000ff00723e */ /* 0x000fca00000000ff */
[----:B------:R0:W-:Y:S01]  /*4b60*/  STG.E.U16 [R16.64], R0 ;  /* 0x0000000010007986 */ /* 0x0001e2000c101524 */
[----:B------:R-:W-:Y:S05]  /*4b70*/  BRA `(.L_x_25129) ;  /* 0x00000ac000007947 */ /* 0x000fea0003800000 */
.L_x_25132:
        /* <DEDUP_REMOVED lines=10> */
.L_x_25135:
[----:B------:R-:W-:-:S04]  /*4c20*/  FSEL R0, RZ, 1, !P0 ;  /* 0x3f800000ff007808 */ /* 0x000fc80004000000 */
[----:B------:R-:W-:-:S04]  /*4c30*/  F2FP.PACK_AB R3, RZ, R0 ;  /* 0x00000000ff03723e */ /* 0x000fc800000000ff */
[----:B------:R-:W-:-:S05]  /*4c40*/  PRMT R3, R3, 0x5410, RZ ;  /* 0x0000541003037816 */ /* 0x000fca00000000ff */
[----:B------:R0:W-:Y:S01]  /*4c50*/  STG.E [R16.64], R3 ;  /* 0x0000000310007986 */ /* 0x0001e2000c101924 */
[----:B------:R-:W-:Y:S05]  /*4c60*/  BRA `(.L_x_25129) ;  /* 0x000009d000007947 */ /* 0x000fea0003800000 */
.L_x_25134:
[----:B------:R-:W-:Y:S01]  /*4c70*/  FSEL R3, RZ, 1.875, !P0 ;  /* 0x3ff00000ff037808 */ /* 0x000fe20004000000 */
[----:B------:R-:W-:-:S05]  /*4c80*/  IMAD.MOV.U32 R2, RZ, RZ, RZ ;  /* 0x000000ffff027224 */ /* 0x000fca00078e00ff */
[----:B------:R0:W-:Y:S01]  /*4c90*/  STG.E.64 [R16.64], R2 ;  /* 0x0000000210007986 */ /* 0x0001e2000c101b24 */
[----:B------:R-:W-:Y:S05]  /*4ca0*/  BRA `(.L_x_25129) ;  /* 0x0000099000007947 */ /* 0x000fea0003800000 */
.L_x_25124:
        /* <DEDUP_REMOVED lines=10> */
.L_x_25138:
[----:B------:R-:W-:Y:S01]  /*4d50*/  FSEL R5, RZ, 1.875, !P0 ;  /* 0x3ff00000ff057808 */ /* 0x000fe20004000000 */
[----:B------:R-:W-:Y:S01]  /*4d60*/  CS2R R6, SRZ ;  /* 0x0000000000067805 */ /* 0x000fe2000001ff00 */
[----:B------:R-:W-:-:S05]  /*4d70*/  IMAD.MOV.U32 R4, RZ, RZ, RZ ;  /* 0x000000ffff047224 */ /* 0x000fca00078e00ff */
[----:B------:R0:W-:Y:S01]  /*4d80*/  STG.E.128 [R16.64], R4 ;  /* 0x0000000410007986 */ /* 0x0001e2000c101d24 */
[----:B------:R-:W-:Y:S05]  /*4d90*/  BRA `(.L_x_25129) ;  /* 0x000008a000007947 */ /* 0x000fea0003800000 */
.L_x_25137:
        /* <DEDUP_REMOVED lines=18> */
.L_x_25142:
[----:B------:R-:W-:Y:S05]  /*4ec0*/  BSYNC B0 ;  /* 0x0000000000007941 */ /* 0x000fea0003800000 */
.L_x_25141:
[----:B------:R0:W-:Y:S01]  /*4ed0*/  STG.E.U8 [R16.64], R3 ;  /* 0x0000000310007986 */ /* 0x0001e2000c101124 */
[----:B------:R-:W-:Y:S05]  /*4ee0*/  BRA `(.L_x_25129) ;  /* 0x0000075000007947 */ /* 0x000fea0003800000 */
.L_x_25140:
        /* <DEDUP_REMOVED lines=13> */
.L_x_25143:
[----:B------:R-:W-:Y:S01]  /*4fc0*/  ISETP.GT.U32.AND P0, PT, R3, 0x7f800000, PT ;  /* 0x7f8000000300780c */ /* 0x000fe20003f04070 */
[----:B------:R-:W-:-:S05]  /*4fd0*/  IMAD.MOV.U32 R3, RZ, RZ, 0x7f ;  /* 0x0000007fff037424 */ /* 0x000fca00078e00ff */
[----:B------:R-:W-:-:S05]  /*4fe0*/  SEL R3, R3, 0x7c, P0 ;  /* 0x0000007c03037807 */ /* 0x000fca0000000000 */
[----:B------:R0:W-:Y:S01]  /*4ff0*/  STG.E.U8 [R16.64], R3 ;  /* 0x0000000310007986 */ /* 0x0001e2000c101124 */
[----:B------:R-:W-:Y:S05]  /*5000*/  BRA `(.L_x_25129) ;  /* 0x0000063000007947 */ /* 0x000fea0003800000 */
.L_x_25139:
[----:B------:R-:W-:-:S04]  /*5010*/  FSEL R0, RZ, 1, !P0 ;  /* 0x3f800000ff007808 */ /* 0x000fc80004000000 */
[----:B------:R-:W-:-:S05]  /*5020*/  F2FP.BF16.PACK_AB R0, RZ, R0 ;  /* 0x00000000ff00723e */ /* 0x000fca00000010ff */
[----:B------:R0:W-:Y:S01]  /*5030*/  STG.E.U16 [R16.64], R0 ;  /* 0x0000000010007986 */ /* 0x0001e2000c101524 */
[----:B------:R-:W-:Y:S05]  /*5040*/  BRA `(.L_x_25129) ;  /* 0x000005f000007947 */ /* 0x000fea0003800000 */
.L_x_25136:
        /* <DEDUP_REMOVED lines=10> */
.L_x_25146:
        /* <DEDUP_REMOVED lines=16> */
.L_x_25149:
[----:B------:R-:W-:Y:S02]  /*51f0*/  PRMT R8, R0, 0x7610, R8 ;  /* 0x0000761000087816 */ /* 0x000fe40000000008 */
.L_x_25148:
[----:B------:R-:W-:Y:S05]  /*5200*/  BSYNC B0 ;  /* 0x0000000000007941 */ /* 0x000fea0003800000 */
.L_x_25147:
[----:B------:R0:W-:Y:S01]  /*5210*/  STG.E.U8 [R16.64], R8 ;  /* 0x0000000810007986 */ /* 0x0001e2000c101124 */
[----:B------:R-:W-:Y:S05]  /*5220*/  BRA `(.L_x_25129) ;  /* 0x0000041000007947 */ /* 0x000fea0003800000 */
.L_x_25145:
        /* <DEDUP_REMOVED lines=16> */
.L_x_25152:
[----:B------:R-:W-:Y:S02]  /*5330*/  PRMT R8, R0, 0x7610, R8 ;  /* 0x0000761000087816 */ /* 0x000fe40000000008 */
.L_x_25151:
[----:B------:R-:W-:Y:S05]  /*5340*/  BSYNC B0 ;  /* 0x0000000000007941 */ /* 0x000fea0003800000 */
.L_x_25150:
[----:B------:R0:W-:Y:S01]  /*5350*/  STG.E.U8 [R16.64], R8 ;  /* 0x0000000810007986 */ /* 0x0001e2000c101124 */
[----:B------:R-:W-:Y:S05]  /*5360*/  BRA `(.L_x_25129) ;  /* 0x000002d000007947 */ /* 0x000fea0003800000 */
.L_x_25144:
        /* <DEDUP_REMOVED lines=21> */
.L_x_25128:
        /* <DEDUP_REMOVED lines=20> */
.L_x_25154:
[----:B------:R-:W-:-:S05]  /*5600*/  IMAD.MOV.U32 R3, RZ, RZ, RZ ;  /* 0x000000ffff037224 */ /* 0x000fca00078e00ff */
[----:B------:R0:W-:Y:S01]  /*5610*/  STG.E.64 [R16.64], R2 ;  /* 0x0000000210007986 */ /* 0x0001e2000c101b24 */
[----:B------:R-:W-:Y:S05]  /*5620*/  BRA `(.L_x_25129) ;  /* 0x0000001000007947 */ /* 0x000fea0003800000 */
.L_x_25153:
[----:B------:R0:W-:Y:S02]  /*5630*/  STG.E [R16.64], R2 ;  /* 0x0000000210007986 */ /* 0x0001e4000c101924 */
.L_x_25129:
[----:B------:R-:W-:Y:S05]  /*5640*/  BSYNC B6 ;  /* 0x0000000000067941 */ /* 0x000fea0003800000 */
.L_x_25123:
        /* <DEDUP_REMOVED lines=231> */
.L_x_25155:
        /* <DEDUP_REMOVED lines=18> */
.L_x_25159:
[----:B------:R0:W5:Y:S01]  /*65e0*/  LDG.E.U8 R0, [R2.64] ;  /* 0x0000002402007981 */ /* 0x000162000c1e1100 */
[----:B------:R-:W-:Y:S05]  /*65f0*/  BRA `(.L_x_25161) ;  /* 0x00000d7000007947 */ /* 0x000fea0003800000 */
.L_x_25158:
        /* <DEDUP_REMOVED lines=8> */
.L_x_25163:
[----:B------:R0:W5:Y:S01]  /*6680*/  LDG.E.U8 R0, [R2.64] ;  /* 0x0000002402007981 */ /* 0x000162000c1e1100 */
[----:B------:R-:W-:Y:S05]  /*6690*/  BRA `(.L_x_25161) ;  /* 0x00000cd000007947 */ /* 0x000fea0003800000 */
.L_x_25162:
[----:B------:R0:W5:Y:S01]  /*66a0*/  LDG.E.U16 R0, [R2.64] ;  /* 0x0000002402007981 */ /* 0x000162000c1e1500 */
[----:B------:R-:W-:Y:S05]  /*66b0*/  BRA `(.L_x_25161) ;  /* 0x00000cb000007947 */ /* 0x000fea0003800000 */
.L_x_25157:
        /* <DEDUP_REMOVED lines=9> */
.L_x_25165:
[----:B------:R-:W2:Y:S02]  /*6750*/  LDG.E.U16 R4, [R2.64] ;  /* 0x0000002402047981 */ /* 0x000ea4000c1e1500 */
[----:B--2---:R-:W-:-:S06]  /*6760*/  HADD2.F32 R4, -RZ, R4.H0_H0 ;  /* 0x20000004ff047230 */ /* 0x004fcc0000004100 */
[----:B------:R-:W0:Y:S02]  /*6770*/  F2I.FTZ.TRUNC.NTZ R4, R4 ;  /* 0x0000000400047305 */ /* 0x000e24000021f100 */
[----:B0-----:R-:W-:Y:S01]  /*6780*/  PRMT R0, R4, 0x7610, R0 ;  /* 0x0000761004007816 */ /* 0x001fe20000000000 */
[----:B------:R-:W-:Y:S05]  /*6790*/  BRA `(.L_x_25161) ;  /* 0x00000bd000007947 */ /* 0x000fea0003800000 */
.L_x_25164:
        /* <DEDUP_REMOVED lines=9> */
.L_x_25167:
[----:B------:R-:W2:Y:S02]  /*6830*/  LDG.E.U16 R2, [R2.64] ;  /* 0x0000002402027981 */ /* 0x000ea4000c1e1500 */
[----:B--2---:R-:W-:-:S06]  /*6840*/  HADD2.F32 R4, -RZ, R2.H0_H0 ;  /* 0x20000002ff047230 */ /* 0x004fcc0000004100 */
[----:B------:R-:W0:Y:S02]  /*6850*/  F2I.FTZ.TRUNC.NTZ R4, R4 ;  /* 0x0000000400047305 */ /* 0x000e24000021f100 */
[----:B0-----:R-:W-:Y:S01]  /*6860*/  PRMT R0, R4, 0x7610, R0 ;  /* 0x0000761004007816 */ /* 0x001fe20000000000 */
[----:B------:R-:W-:Y:S05]  /*6870*/  BRA `(.L_x_25161) ;  /* 0x00000af000007947 */ /* 0x000fea0003800000 */
.L_x_25166:
[----:B------:R-:W2:Y:S02]  /*6880*/  LDG.E.64 R2, [R2.64] ;  /* 0x0000002402027981 */ /* 0x000ea4000c1e1b00 */
[----:B--2---:R0:W1:Y:S01]  /*6890*/  F2I.F64.TRUNC R0, R2 ;  /* 0x0000000200007311 */ /* 0x004062000030d100 */
[----:B------:R-:W-:Y:S05]  /*68a0*/  BRA `(.L_x_25161) ;  /* 0x00000ac000007947 */ /* 0x000fea0003800000 */
.L_x_25156:
        /* <DEDUP_REMOVED lines=12> */
.L_x_25170:
[----:B------:R-:W2:Y:S02]  /*6970*/  LDG.E.64 R2, [R2.64] ;  /* 0x0000002402027981 */ /* 0x000ea4000c1e1b00 */
[----:B--2---:R0:W1:Y:S01]  /*6980*/  F2I.F64.TRUNC R0, R2 ;  /* 0x0000000200007311 */ /* 0x004062000030d100 */
[----:B------:R-:W-:Y:S05]  /*6990*/  BRA `(.L_x_25161) ;  /* 0x000009d000007947 */ /* 0x000fea0003800000 */
.L_x_25169:
        /* <DEDUP_REMOVED lines=28> */
.L_x_25172:
        /* <DEDUP_REMOVED lines=15> */
.L_x_25171:
[----:B------:R-:W2:Y:S02]  /*6c50*/  LDG.E.U16 R2, [R2.64] ;  /* 0x0000002402027981 */ /* 0x000ea4000c1e1500 */
[----:B--2---:R-:W-:-:S04]  /*6c60*/  PRMT R2, RZ, 0x5410, R2 ;  /* 0x00005410ff027816 */ /* 0x004fc80000000002 */
[----:B------:R0:W1:Y:S01]  /*6c70*/  F2I.FTZ.TRUNC.NTZ R0, R2 ;  /* 0x0000000200007305 */ /* 0x000062000021f100 */
[----:B------:R-:W-:Y:S05]  /*6c80*/  BRA `(.L_x_25161) ;  /* 0x000006e000007947 */ /* 0x000fea0003800000 */
.L_x_25168:
        /* <DEDUP_REMOVED lines=10> */
.L_x_25175:
        /* <DEDUP_REMOVED lines=21> */
.L_x_25179:
[----:B------:R-:W-:Y:S05]  /*6e80*/  BSYNC B1 ;  /* 0x0000000000017941 */ /* 0x000fea0003800000 */
.L_x_25178:
[----:B------:R-:W-:Y:S01]  /*6e90*/  IMAD.SHL.U32 R2, R2, 0x100000, RZ ;  /* 0x0010000002027824 */ /* 0x000fe200078e00ff */
[----:B------:R-:W-:-:S04]  /*6ea0*/  LEA R3, R0, 0x3b800000, 0x17 ;  /* 0x3b80000000037811 */ /* 0x000fc800078eb8ff */
[----:B------:R-:W-:Y:S02]  /*6eb0*/  LOP3.LUT R4, R3, R2, R4, 0xfe, !PT ;  /* 0x0000000203047212 */ /* 0x000fe400078efe04 */
.L_x_25177:
[----:B------:R-:W-:Y:S05]  /*6ec0*/  BSYNC B0 ;  /* 0x0000000000007941 */ /* 0x000fea0003800000 */
.L_x_25176:
[----:B------:R-:W0:Y:S02]  /*6ed0*/  F2I.FTZ.TRUNC.NTZ R4, R4 ;  /* 0x0000000400047305 */ /* 0x000e24000021f100 */
[----:B0-----:R-:W-:Y:S01]  /*6ee0*/  PRMT R0, R4, 0x7610, R0 ;  /* 0x0000761004007816 */ /* 0x001fe20000000000 */
[----:B------:R-:W-:Y:S05]  /*6ef0*/  BRA `(.L_x_25161) ;  /* 0x0000047000007947 */ /* 0x000fea0003800000 */
.L_x_25174:
        /* <DEDUP_REMOVED lines=21> */
.L_x_25183:
[----:B------:R-:W-:Y:S05]  /*7050*/  BSYNC B1 ;  /* 0x0000000000017941 */ /* 0x000fea0003800000 */
.L_x_25182:
[----:B------:R-:W-:Y:S01]  /*7060*/  IMAD.SHL.U32 R2, R2, 0x200000, RZ ;  /* 0x0020000002027824 */ /* 0x000fe200078e00ff */
[----:B------:R-:W-:-:S04]  /*7070*/  LEA R3, R0, 0x37800000, 0x17 ;  /* 0x3780000000037811 */ /* 0x000fc800078eb8ff */
[----:B------:R-:W-:Y:S02]  /*7080*/  LOP3.LUT R4, R3, R2, R4, 0xfe, !PT ;  /* 0x0000000203047212 */ /* 0x000fe400078efe04 */
.L_x_25181:
[----:B------:R-:W-:Y:S05]  /*7090*/  BSYNC B0 ;  /* 0x0000000000007941 */ /* 0x000fea0003800000 */
.L_x_25180:
[----:B------:R-:W0:Y:S02]  /*70a0*/  F2I.FTZ.TRUNC.NTZ R4, R4 ;  /* 0x0000000400047305 */ /* 0x000e24000021f100 */
[----:B0-----:R-:W-:Y:S01]  /*70b0*/  PRMT R0, R4, 0x7610, R0 ;  /* 0x0000761004007816 */ /* 0x001fe20000000000 */
[----:B------:R-:W-:Y:S05]  /*70c0*/  BRA `(.L_x_25161) ;  /* 0x000002a000007947 */ /* 0x000fea0003800000 */
.L_x_25173:
        /* <DEDUP_REMOVED lines=14> */
.L_x_25187:
[----:B------:R-:W-:Y:S05]  /*71b0*/  BSYNC B0 ;  /* 0x0000000000007941 */ /* 0x000fea0003800000 */
.L_x_25186:
[----:B------:R-:W0:Y:S02]  /*71c0*/  F2I.FTZ.TRUNC.NTZ R4, R4 ;  /* 0x0000000400047305 */ /* 0x000e24000021f100 */
[----:B0-----:R-:W-:Y:S01]  /*71d0*/  PRMT R0, R4, 0x7610, R0 ;  /* 0x0000761004007816 */ /* 0x001fe20000000000 */
[----:B------:R-:W-:Y:S05]  /*71e0*/  BRA `(.L_x_25161) ;  /* 0x0000018000007947 */ /* 0x000fea0003800000 */
.L_x_25160:
        /* <DEDUP_REMOVED lines=21> */
.L_x_25185:
[----:B------:R0:W5:Y:S01]  /*7340*/  LDG.E.U8 R0, [R2.64] ;  /* 0x0000002402007981 */ /* 0x000162000c1e1100 */
[----:B------:R-:W-:Y:S05]  /*7350*/  BRA `(.L_x_25161) ;  /* 0x0000001000007947 */ /* 0x000fea0003800000 */
.L_x_25184:
[----:B------:R0:W5:Y:S02]  /*7360*/  LDG.E.U8 R0, [R2.64] ;  /* 0x0000002402007981 */ /* 0x000164000c1e1100 */
.L_x_25161:
        /* <DEDUP_REMOVED lines=18> */
.L_x_25192:
[----:B------:R0:W-:Y:S01]  /*7490*/  STG.E.U8 [R16.64], R2 ;  /* 0x0000000210007986 */ /* 0x0001e2000c101124 */
[----:B------:R-:W-:Y:S05]  /*74a0*/  BRA `(.L_x_25194) ;  /* 0x00000c6000007947 */ /* 0x000fea0003800000 */
.L_x_25191:
        /* <DEDUP_REMOVED lines=9> */
.L_x_25196:
[----:B------:R0:W-:Y:S01]  /*7540*/  STG.E [R16.64], R2 ;  /* 0x0000000210007986 */ /* 0x0001e2000c101924 */
[----:B------:R-:W-:Y:S05]  /*7550*/  BRA `(.L_x_25194) ;  /* 0x00000bb000007947 */ /* 0x000fea0003800000 */
.L_x_25195:
[----:B------:R0:W-:Y:S01]  /*7560*/  STG.E.U16 [R16.64], R2 ;  /* 0x0000000210007986 */ /* 0x0001e2000c101524 */
[----:B------:R-:W-:Y:S05]  /*7570*/  BRA `(.L_x_25194) ;  /* 0x00000b9000007947 */ /* 0x000fea0003800000 */
.L_x_25190:
        /* <DEDUP_REMOVED lines=9> */
.L_x_25198:
[----:B------:R-:W-:-:S04]  /*7610*/  FSEL R0, RZ, 1, !P0 ;  /* 0x3f800000ff007808 */ /* 0x000fc80004000000 */
[----:B------:R-:W-:-:S05]  /*7620*/  F2FP.PACK_AB R0, RZ, R0 ;  /* 0x00000000ff00723e */ /* 0x000fca00000000ff */
[----:B------:R0:W-:Y:S01]  /*7630*/  STG.E.U16 [R16.64], R0 ;  /* 0x0000000010007986 */ /* 0x0001e2000c101524 */
[----:B------:R-:W-:Y:S05]  /*7640*/  BRA `(.L_x_25194) ;  /* 0x00000ac000007947 */ /* 0x000fea0003800000 */
.L_x_25197:
        /* <DEDUP_REMOVED lines=10> */
.L_x_25200:
[----:B------:R-:W-:-:S04]  /*76f0*/  FSEL R0, RZ, 1, !P0 ;  /* 0x3f800000ff007808 */ /* 0x000fc80004000000 */
[----:B------:R-:W-:-:S04]  /*7700*/  F2FP.PACK_AB R3, RZ, R0 ;  /* 0x00000000ff03723e */ /* 0x000fc800000000ff */
[----:B------:R-:W-:-:S05]  /*7710*/  PRMT R3, R3, 0x5410, RZ ;  /* 0x0000541003037816 */ /* 0x000fca00000000ff */
[----:B------:R0:W-:Y:S01]  /*7720*/  STG.E [R16.64], R3 ;  /* 0x0000000310007986 */ /* 0x0001e2000c101924 */
[----:B------:R-:W-:Y:S05]  /*7730*/  BRA `(.L_x_25194) ;  /* 0x000009d000007947 */ /* 0x000fea0003800000 */
.L_x_25199:
[----:B------:R-:W-:Y:S01]  /*7740*/  FSEL R3, RZ, 1.875, !P0 ;  /* 0x3ff00000ff037808 */ /* 0x000fe20004000000 */
[----:B------:R-:W-:-:S05]  /*7750*/  IMAD.MOV.U32 R2, RZ, RZ, RZ ;  /* 0x000000ffff027224 */ /* 0x000fca00078e00ff */
[----:B------:R0:W-:Y:S01]  /*7760*/  STG.E.64 [R16.64], R2 ;  /* 0x0000000210007986 */ /* 0x0001e2000c101b24 */
[----:B------:R-:W-:Y:S05]  /*7770*/  BRA `(.L_x_25194) ;  /* 0x0000099000007947 */ /* 0x000fea0003800000 */
.L_x_25189:
        /* <DEDUP_REMOVED lines=10> */
.L_x_25203:
[----:B------:R-:W-:Y:S01]  /*7820*/  FSEL R5, RZ, 1.875, !P0 ;  /* 0x3ff00000ff057808 */ /* 0x000fe20004000000 */
[----:B------:R-:W-:Y:S01]  /*7830*/  CS2R R6, SRZ ;  /* 0x0000000000067805 */ /* 0x000fe2000001ff00 */
[----:B------:R-:W-:-:S05]  /*7840*/  IMAD.MOV.U32 R4, RZ, RZ, RZ ;  /* 0x000000ffff047224 */ /* 0x000fca00078e00ff */
[----:B------:R0:W-:Y:S01]  /*7850*/  STG.E.128 [R16.64], R4 ;  /* 0x0000000410007986 */ /* 0x0001e2000c101d24 */
[----:B------:R-:W-:Y:S05]  /*7860*/  BRA `(.L_x_25194) ;  /* 0x000008a000007947 */ /* 0x000fea0003800000 */
.L_x_25202:
        /* <DEDUP_REMOVED lines=18> */
.L_x_25207:
[----:B------:R-:W-:Y:S05]  /*7990*/  BSYNC B0 ;  /* 0x0000000000007941 */ /* 0x000fea0003800000 */
.L_x_25206:
[----:B------:R0:W-:Y:S01]  /*79a0*/  STG.E.U8 [R16.64], R3 ;  /* 0x0000000310007986 */ /* 0x0001e2000c101124 */
[----:B------:R-:W-:Y:S05]  /*79b0*/  BRA `(.L_x_25194) ;  /* 0x0000075000007947 */ /* 0x000fea0003800000 */
.L_x_25205:
        /* <DEDUP_REMOVED lines=13> */
.L_x_25208:
[----:B------:R-:W-:Y:S01]  /*7a90*/  ISETP.GT.U32.AND P0, PT, R3, 0x7f800000, PT ;  /* 0x7f8000000300780c */ /* 0x000fe20003f04070 */
[----:B------:R-:W-:-:S05]  /*7aa0*/  IMAD.MOV.U32 R3, RZ, RZ, 0x7f ;  /* 0x0000007fff037424 */ /* 0x000fca00078e00ff */
[----:B------:R-:W-:-:S05]  /*7ab0*/  SEL R3, R3, 0x7c, P0 ;  /* 0x0000007c03037807 */ /* 0x000fca0000000000 */
[----:B------:R0:W-:Y:S01]  /*7ac0*/  STG.E.U8 [R16.64], R3 ;  /* 0x0000000310007986 */ /* 0x0001e2000c101124 */
[----:B------:R-:W-:Y:S05]  /*7ad0*/  BRA `(.L_x_25194) ;  /* 0x0000063000007947 */ /* 0x000fea0003800000 */
.L_x_25204:
[----:B------:R-:W-:-:S04]  /*7ae0*/  FSEL R0, RZ, 1, !P0 ;  /* 0x3f800000ff007808 */ /* 0x000fc80004000000 */
[----:B------:R-:W-:-:S05]  /*7af0*/  F2FP.BF16.PACK_AB R0, RZ, R0 ;  /* 0x00000000ff00723e */ /* 0x000fca00000010ff */
[----:B------:R0:W-:Y:S01]  /*7b00*/  STG.E.U16 [R16.64], R0 ;  /* 0x0000000010007986 */ /* 0x0001e2000c101524 */
[----:B------:R-:W-:Y:S05]  /*7b10*/  BRA `(.L_x_25194) ;  /* 0x000005f000007947 */ /* 0x000fea0003800000 */
.L_x_25201:
        /* <DEDUP_REMOVED lines=10> */
.L_x_25211:
        /* <DEDUP_REMOVED lines=16> */
.L_x_25214:
[----:B------:R-:W-:Y:S02]  /*7cc0*/  PRMT R8, R0, 0x7610, R8 ;  /* 0x0000761000087816 */ /* 0x000fe40000000008 */
.L_x_25213:
[----:B------:R-:W-:Y:S05]  /*7cd0*/  BSYNC B0 ;  /* 0x0000000000007941 */ /* 0x000fea0003800000 */
.L_x_25212:
[----:B------:R0:W-:Y:S01]  /*7ce0*/  STG.E.U8 [R16.64], R8 ;  /* 0x0000000810007986 */ /* 0x0001e2000c101124 */
[----:B------:R-:W-:Y:S05]  /*7cf0*/  BRA `(.L_x_25194) ;  /* 0x0000041000007947 */ /* 0x000fea0003800000 */
.L_x_25210:
        /* <DEDUP_REMOVED lines=16> */
.L_x_25217:
[----:B------:R-:W-:Y:S02]  /*7e00*/  PRMT R8, R0, 0x7610, R8 ;  /* 0x0000761000087816 */ /* 0x000fe40000000008 */
.L_x_25216:
[----:B------:R-:W-:Y:S05]  /*7e10*/  BSYNC B0 ;  /* 0x0000000000007941 */ /* 0x000fea0003800000 */
.L_x_25215:
[----:B------:R0:W-:Y:S01]  /*7e20*/  STG.E.U8 [R16.64], R8 ;  /* 0x0000000810007986 */ /* 0x0001e2000c101124 */
[----:B------:R-:W-:Y:S05]  /*7e30*/  BRA `(.L_x_25194) ;  /* 0x000002d000007947 */ /* 0x000fea0003800000 */
.L_x_25209:
        /* <DEDUP_REMOVED lines=21> */
.L_x_25193:
        /* <DEDUP_REMOVED lines=20> */
.L_x_25219:
[----:B------:R-:W-:-:S05]  /*80d0*/  IMAD.MOV.U32 R3, RZ, RZ, RZ ;  /* 0x000000ffff037224 */ /* 0x000fca00078e00ff */
[----:B------:R0:W-:Y:S01]  /*80e0*/  STG.E.64 [R16.64], R2 ;  /* 0x0000000210007986 */ /* 0x0001e2000c101b24 */
[----:B------:R-:W-:Y:S05]  /*80f0*/  BRA `(.L_x_25194) ;  /* 0x0000001000007947 */ /* 0x000fea0003800000 */
.L_x_25218:
[----:B------:R0:W-:Y:S02]  /*8100*/  STG.E [R16.64], R2 ;  /* 0x0000000210007986 */ /* 0x0001e4000c101924 */
.L_x_25194:
[----:B------:R-:W-:Y:S05]  /*8110*/  BSYNC B6 ;  /* 0x0000000000067941 */ /* 0x000fea0003800000 */
.L_x_25188:
[----:B------:R-:W-:Y:S02]  /*8120*/  IADD3 R19, R19, 0x80, RZ ;  /* 0x0000008013137810 */ /* 0x000fe40007ffe0ff */
.L_x_25089:
[----:B------:R-:W-:Y:S05]  /*8130*/  BSYNC B7 ;  /* 0x0000000000077941 */ /* 0x000fea0003800000 */
.L_x_25088:
        /* <DEDUP_REMOVED lines=230> */
.L_x_25220:
        /* <DEDUP_REMOVED lines=18> */
.L_x_25224:
[----:B------:R0:W5:Y:S01]  /*90c0*/  LDG.E.U8 R0, [R2.64] ;  /* 0x0000002402007981 */ /* 0x000162000c1e1100 */
[----:B------:R-:W-:Y:S05]  /*90d0*/  BRA `(.L_x_25226) ;  /* 0x00000d7000007947 */ /* 0x000fea0003800000 */
.L_x_25223:
        /* <DEDUP_REMOVED lines=8> */
.L_x_25228:
[----:B------:R0:W5:Y:S01]  /*9160*/  LDG.E.U8 R0, [R2.64] ;  /* 0x0000002402007981 */ /* 0x000162000c1e1100 */
[----:B------:R-:W-:Y:S05]  /*9170*/  BRA `(.L_x_25226) ;  /* 0x00000cd000007947 */ /* 0x000fea0003800000 */
.L_x_25227:
[----:B------:R0:W5:Y:S01]  /*9180*/  LDG.E.U16 R0, [R2.64] ;  /* 0x0000002402007981 */ /* 0x000162000c1e1500 */
[----:B------:R-:W-:Y:S05]  /*9190*/  BRA `(.L_x_25226) ;  /* 0x00000cb000007947 */ /* 0x000fea0003800000 */
.L_x_25222:
        /* <DEDUP_REMOVED lines=9> */
.L_x_25230:
[----:B------:R-:W2:Y:S02]  /*9230*/  LDG.E.U16 R4, [R2.64] ;  /* 0x0000002402047981 */ /* 0x000ea4000c1e1500 */
[----:B--2---:R-:W-:-:S06]  /*9240*/  HADD2.F32 R4, -RZ, R4.H0_H0 ;  /* 0x20000004ff047230 */ /* 0x004fcc0000004100 */
[----:B------:R-:W0:Y:S02]  /*9250*/  F2I.FTZ.TRUNC.NTZ R4, R4 ;  /* 0x0000000400047305 */ /* 0x000e24000021f100 */
[----:B0-----:R-:W-:Y:S01]  /*9260*/  PRMT R0, R4, 0x7610, R0 ;  /* 0x0000761004007816 */ /* 0x001fe20000000000 */
[----:B------:R-:W-:Y:S05]  /*9270*/  BRA `(.L_x_25226) ;  /* 0x00000bd000007947 */ /* 0x000fea0003800000 */
.L_x_25229:
        /* <DEDUP_REMOVED lines=9> */
.L_x_25232:
[----:B------:R-:W2:Y:S02]  /*9310*/  LDG.E.U16 R2, [R2.64] ;  /* 0x0000002402027981 */ /* 0x000ea4000c1e1500 */
[----:B--2---:R-:W-:-:S06]  /*9320*/  HADD2.F32 R4, -RZ, R2.H0_H0 ;  /* 0x20000002ff047230 */ /* 0x004fcc0000004100 */
[----:B------:R-:W0:Y:S02]  /*9330*/  F2I.FTZ.TRUNC.NTZ R4, R4 ;  /* 0x0000000400047305 */ /* 0x000e24000021f100 */
[----:B0-----:R-:W-:Y:S01]  /*9340*/  PRMT R0, R4, 0x7610, R0 ;  /* 0x0000761004007816 */ /* 0x001fe20000000000 */
[----:B------:R-:W-:Y:S05]  /*9350*/  BRA `(.L_x_25226) ;  /* 0x00000af000007947 */ /* 0x000fea0003800000 */
.L_x_25231:
[----:B------:R-:W2:Y:S02]  /*9360*/  LDG.E.64 R2, [R2.64] ;  /* 0x0000002402027981 */ /* 0x000ea4000c1e1b00 */
[----:B--2---:R0:W1:Y:S01]  /*9370*/  F2I.F64.TRUNC R0, R2 ;  /* 0x0000000200007311 */ /* 0x004062000030d100 */
[----:B------:R-:W-:Y:S05]  /*9380*/  BRA `(.L_x_25226) ;  /* 0x00000ac000007947 */ /* 0x000fea0003800000 */
.L_x_25221:
        /* <DEDUP_REMOVED lines=12> */
.L_x_25235:
[----:B------:R-:W2:Y:S02]  /*9450*/  LDG.E.64 R2, [R2.64] ;  /* 0x0000002402027981 */ /* 0x000ea4000c1e1b00 */
[----:B--2---:R0:W1:Y:S01]  /*9460*/  F2I.F64.TRUNC R0, R2 ;  /* 0x0000000200007311 */ /* 0x004062000030d100 */
[----:B------:R-:W-:Y:S05]  /*9470*/  BRA `(.L_x_25226) ;  /* 0x000009d000007947 */ /* 0x000fea0003800000 */
.L_x_25234:
        /* <DEDUP_REMOVED lines=28> */
.L_x_25237:
        /* <DEDUP_REMOVED lines=15> */
.L_x_25236:
[----:B------:R-:W2:Y:S02]  /*9730*/  LDG.E.U16 R2, [R2.64] ;  /* 0x0000002402027981 */ /* 0x000ea4000c1e1500 */
[----:B--2---:R-:W-:-:S04]  /*9740*/  PRMT R2, RZ, 0x5410, R2 ;  /* 0x00005410ff027816 */ /* 0x004fc80000000002 */
[----:B------:R0:W1:Y:S01]  /*9750*/  F2I.FTZ.TRUNC.NTZ R0, R2 ;  /* 0x0000000200007305 */ /* 0x000062000021f100 */
[----:B------:R-:W-:Y:S05]  /*9760*/  BRA `(.L_x_25226) ;  /* 0x000006e000007947 */ /* 0x000fea0003800000 */
.L_x_25233:
        /* <DEDUP_REMOVED lines=10> */
.L_x_25240:
        /* <DEDUP_REMOVED lines=21> */
.L_x_25244:
[----:B------:R-:W-:Y:S05]  /*9960*/  BSYNC B1 ;  /* 0x0000000000017941 */ /* 0x000fea0003800000 */
.L_x_25243:
[----:B------:R-:W-:Y:S01]  /*9970*/  IMAD.SHL.U32 R2, R2, 0x100000, RZ ;  /* 0x0010000002027824 */ /* 0x000fe200078e00ff */
[----:B------:R-:W-:-:S04]  /*9980*/  LEA R3, R0, 0x3b800000, 0x17 ;  /* 0x3b80000000037811 */ /* 0x000fc800078eb8ff */
[----:B------:R-:W-:Y:S02]  /*9990*/  LOP3.LUT R4, R3, R2, R4, 0xfe, !PT ;  /* 0x0000000203047212 */ /* 0x000fe400078efe04 */
.L_x_25242:
[----:B------:R-:W-:Y:S05]  /*99a0*/  BSYNC B0 ;  /* 0x0000000000007941 */ /* 0x000fea0003800000 */
.L_x_25241:
[----:B------:R-:W0:Y:S02]  /*99b0*/  F2I.FTZ.TRUNC.NTZ R4, R4 ;  /* 0x0000000400047305 */ /* 0x000e24000021f100 */
[----:B0-----:R-:W-:Y:S01]  /*99c0*/  PRMT R0, R4, 0x7610, R0 ;  /* 0x0000761004007816 */ /* 0x001fe20000000000 */
[----:B------:R-:W-:Y:S05]  /*99d0*/  BRA `(.L_x_25226) ;  /* 0x0000047000007947 */ /* 0x000fea0003800000 */
.L_x_25239:
        /* <DEDUP_REMOVED lines=21> */
.L_x_25248:
[----:B------:R-:W-:Y:S05]  /*9b30*/  BSYNC B1 ;  /* 0x0000000000017941 */ /* 0x000fea0003800000 */
.L_x_25247:
[----:B------:R-:W-:Y:S01]  /*9b40*/  IMAD.SHL.U32 R2, R2, 0x200000, RZ ;  /* 0x0020000002027824 */ /* 0x000fe200078e00ff */
[----:B------:R-:W-:-:S04]  /*9b50*/  LEA R3, R0, 0x37800000, 0x17 ;  /* 0x3780000000037811 */ /* 0x000fc800078eb8ff */
[----:B------:R-:W-:Y:S02]  /*9b60*/  LOP3.LUT R4, R3, R2, R4, 0xfe, !PT ;  /* 0x0000000203047212 */ /* 0x000fe400078efe04 */
.L_x_25246:
[----:B------:R-:W-:Y:S05]  /*9b70*/  BSYNC B0 ;  /* 0x0000000000007941 */ /* 0x000fea0003800000 */
.L_x_25245:
[----:B------:R-:W0:Y:S02]  /*9b80*/  F2I.FTZ.TRUNC.NTZ R4, R4 ;  /* 0x0000000400047305 */ /* 0x000e24000021f100 */
[----:B0-----:R-:W-:Y:S01]  /*9b90*/  PRMT R0, R4, 0x7610, R0 ;  /* 0x0000761004007816 */ /* 0x001fe20000000000 */
[----:B------:R-:W-:Y:S05]  /*9ba0*/  BRA `(.L_x_25226) ;  /* 0x000002a000007947 */ /* 0x000fea0003800000 */
.L_x_25238:
        /* <DEDUP_REMOVED lines=14> */
.L_x_25252:
[----:B------:R-:W-:Y:S05]  /*9c90*/  BSYNC B0 ;  /* 0x0000000000007941 */ /* 0x000fea0003800000 */
.L_x_25251:
[----:B------:R-:W0:Y:S02]  /*9ca0*/  F2I.FTZ.TRUNC.NTZ R4, R4 ;  /* 0x0000000400047305 */ /* 0x000e24000021f100 */
[----:B0-----:R-:W-:Y:S01]  /*9cb0*/  PRMT R0, R4, 0x7610, R0 ;  /* 0x0000761004007816 */ /* 0x001fe20000000000 */
[----:B------:R-:W-:Y:S05]  /*9cc0*/  BRA `(.L_x_25226) ;  /* 0x0000018000007947 */ /* 0x000fea0003800000 */
.L_x_25225:
        /* <DEDUP_REMOVED lines=21> */
.L_x_25250:
[----:B------:R0:W5:Y:S01]  /*9e20*/  LDG.E.U8 R0, [R2.64] ;  /* 0x0000002402007981 */ /* 0x000162000c1e1100 */
[----:B------:R-:W-:Y:S05]  /*9e30*/  BRA `(.L_x_25226) ;  /* 0x0000001000007947 */ /* 0x000fea0003800000 */
.L_x_25249:
[----:B------:R0:W5:Y:S02]  /*9e40*/  LDG.E.U8 R0, [R2.64] ;  /* 0x0000002402007981 */ /* 0x000164000c1e1100 */
.L_x_25226:
[----:B------:R-:W2:Y:S08]  /*9e50*/  LDC.U8 R5, c[0x0][0x372] ;  /* 0x0000dc80ff057b82 */ /* 0x000eb00000000000 */
        /* <DEDUP_REMOVED lines=16> */
.L_x_25256:
[----:B------:R-:W-:Y:S01]  /*9f60*/  STG.E.U8 [R16.64], R2 ;  /* 0x0000000210007986 */ /* 0x000fe2000c101124 */
[----:B------:R-:W-:Y:S05]  /*9f70*/  EXIT ;  /* 0x000000000000794d */ /* 0x000fea0003800000 */
.L_x_25255:
        /* <DEDUP_REMOVED lines=9> */
.L_x_25259:
[----:B------:R-:W-:Y:S01]  /*a010*/  STG.E [R16.64], R2 ;  /* 0x0000000210007986 */ /* 0x000fe2000c101924 */
[----:B------:R-:W-:Y:S05]  /*a020*/  EXIT ;  /* 0x000000000000794d */ /* 0x000fea0003800000 */
.L_x_25258:
[----:B------:R-:W-:Y:S01]  /*a030*/  STG.E.U16 [R16.64], R2 ;  /* 0x0000000210007986 */ /* 0x000fe2000c101524 */
[----:B------:R-:W-:Y:S05]  /*a040*/  EXIT ;  /* 0x000000000000794d */ /* 0x000fea0003800000 */
.L_x_25254:
        /* <DEDUP_REMOVED lines=9> */
.L_x_25261:
[----:B------:R-:W-:-:S04]  /*a0e0*/  FSEL R0, RZ, 1, !P0 ;  /* 0x3f800000ff007808 */ /* 0x000fc80004000000 */
[----:B------:R-:W-:-:S05]  /*a0f0*/  F2FP.PACK_AB R0, RZ, R0 ;  /* 0x00000000ff00723e */ /* 0x000fca00000000ff */
[----:B------:R-:W-:Y:S01]  /*a100*/  STG.E.U16 [R16.64], R0 ;  /* 0x0000000010007986 */ /* 0x000fe2000c101524 */
[----:B------:R-:W-:Y:S05]  /*a110*/  EXIT ;  /* 0x000000000000794d */ /* 0x000fea0003800000 */
.L_x_25260:
        /* <DEDUP_REMOVED lines=10> */
.L_x_25263:
[----:B------:R-:W-:-:S04]  /*a1c0*/  FSEL R0, RZ, 1, !P0 ;  /* 0x3f800000ff007808 */ /* 0x000fc80004000000 */
[----:B------:R-:W-:-:S04]  /*a1d0*/  F2FP.PACK_AB R3, RZ, R0 ;  /* 0x00000000ff03723e */ /* 0x000fc800000000ff */
[----:B------:R-:W-:-:S05]  /*a1e0*/  PRMT R3, R3, 0x5410, RZ ;  /* 0x0000541003037816 */ /* 0x000fca00000000ff */
[----:B------:R-:W-:Y:S01]  /*a1f0*/  STG.E [R16.64], R3 ;  /* 0x0000000310007986 */ /* 0x000fe2000c101924 */
[----:B------:R-:W-:Y:S05]  /*a200*/  EXIT ;  /* 0x000000000000794d */ /* 0x000fea0003800000 */
.L_x_25262:
[----:B------:R-:W-:Y:S01]  /*a210*/  FSEL R3, RZ, 1.875, !P0 ;  /* 0x3ff00000ff037808 */ /* 0x000fe20004000000 */
[----:B------:R-:W-:-:S05]  /*a220*/  IMAD.MOV.U32 R2, RZ, RZ, RZ ;  /* 0x000000ffff027224 */ /* 0x000fca00078e00ff */
[----:B------:R-:W-:Y:S01]  /*a230*/  STG.E.64 [R16.64], R2 ;  /* 0x0000000210007986 */ /* 0x000fe2000c101b24 */
[----:B------:R-:W-:Y:S05]  /*a240*/  EXIT ;  /* 0x000000000000794d */ /* 0x000fea0003800000 */
.L_x_25253:
        /* <DEDUP_REMOVED lines=10> */
.L_x_25266:
[----:B------:R-:W-:Y:S01]  /*a2f0*/  FSEL R5, RZ, 1.875, !P0 ;  /* 0x3ff00000ff057808 */ /* 0x000fe20004000000 */
[----:B------:R-:W-:Y:S01]  /*a300*/  CS2R R6, SRZ ;  /* 0x0000000000067805 */ /* 0x000fe2000001ff00 */
[----:B------:R-:W-:-:S05]  /*a310*/  IMAD.MOV.U32 R4, RZ, RZ, RZ ;  /* 0x000000ffff047224 */ /* 0x000fca00078e00ff */
[----:B------:R-:W-:Y:S01]  /*a320*/  STG.E.128 [R16.64], R4 ;  /* 0x0000000410007986 */ /* 0x000fe2000c101d24 */
[----:B------:R-:W-:Y:S05]  /*a330*/  EXIT ;  /* 0x000000000000794d */ /* 0x000fea0003800000 */
.L_x_25265:
        /* <DEDUP_REMOVED lines=18> */
.L_x_25270:
[----:B------:R-:W-:Y:S05]  /*a460*/  BSYNC B0 ;  /* 0x0000000000007941 */ /* 0x000fea0003800000 */
.L_x_25269:
[----:B------:R-:W-:Y:S01]  /*a470*/  STG.E.U8 [R16.64], R3 ;  /* 0x0000000310007986 */ /* 0x000fe2000c101124 */
[----:B------:R-:W-:Y:S05]  /*a480*/  EXIT ;  /* 0x000000000000794d */ /* 0x000fea0003800000 */
.L_x_25268:
        /* <DEDUP_REMOVED lines=14> */
.L_x_25271:
[----:B------:R-:W-:Y:S01]  /*a570*/  IMAD.MOV.U32 R3, RZ, RZ, 0x7f ;  /* 0x0000007fff037424 */ /* 0x000fe200078e00ff */
[----:B------:R-:W-:-:S04]  /*a580*/  ISETP.GT.U32.AND P0, PT, R5, 0x7f800000, PT ;  /* 0x7f8000000500780c */ /* 0x000fc80003f04070 */
[----:B------:R-:W-:-:S05]  /*a590*/  SEL R3, R3, 0x7c, P0 ;  /* 0x0000007c03037807 */ /* 0x000fca0000000000 */
[----:B------:R-:W-:Y:S01]  /*a5a0*/  STG.E.U8 [R16.64], R3 ;  /* 0x0000000310007986 */ /* 0x000fe2000c101124 */
[----:B------:R-:W-:Y:S05]  /*a5b0*/  EXIT ;  /* 0x000000000000794d */ /* 0x000fea0003800000 */
.L_x_25267:
[----:B------:R-:W-:-:S04]  /*a5c0*/  FSEL R0, RZ, 1, !P0 ;  /* 0x3f800000ff007808 */ /* 0x000fc80004000000 */
[----:B------:R-:W-:-:S05]  /*a5d0*/  F2FP.BF16.PACK_AB R0, RZ, R0 ;  /* 0x00000000ff00723e */ /* 0x000fca00000010ff */
[----:B------:R-:W-:Y:S01]  /*a5e0*/  STG.E.U16 [R16.64], R0 ;  /* 0x0000000010007986 */ /* 0x000fe2000c101524 */
[----:B------:R-:W-:Y:S05]  /*a5f0*/  EXIT ;  /* 0x000000000000794d */ /* 0x000fea0003800000 */
.L_x_25264:
        /* <DEDUP_REMOVED lines=10> */
.L_x_25274:
        /* <DEDUP_REMOVED lines=16> */
.L_x_25277:
[----:B------:R-:W-:Y:S02]  /*a7a0*/  PRMT R8, R0, 0x7610, R8 ;  /* 0x0000761000087816 */ /* 0x000fe40000000008 */
.L_x_25276:
[----:B------:R-:W-:Y:S05]  /*a7b0*/  BSYNC B0 ;  /* 0x0000000000007941 */ /* 0x000fea0003800000 */
.L_x_25275:
[----:B------:R-:W-:Y:S01]  /*a7c0*/  STG.E.U8 [R16.64], R8 ;  /* 0x0000000810007986 */ /* 0x000fe2000c101124 */
[----:B------:R-:W-:Y:S05]  /*a7d0*/  EXIT ;  /* 0x000000000000794d */ /* 0x000fea0003800000 */
.L_x_25273:
        /* <DEDUP_REMOVED lines=16> */
.L_x_25280:
[----:B------:R-:W-:Y:S02]  /*a8e0*/  PRMT R8, R0, 0x7610, R8 ;  /* 0x0000761000087816 */ /* 0x000fe40000000008 */
.L_x_25279:
[----:B------:R-:W-:Y:S05]  /*a8f0*/  BSYNC B0 ;  /* 0x0000000000007941 */ /* 0x000fea0003800000 */
.L_x_25278:
[----:B------:R-:W-:Y:S01]  /*a900*/  STG.E.U8 [R16.64], R8 ;  /* 0x0000000810007986 */ /* 0x000fe2000c101124 */
[----:B------:R-:W-:Y:S05]  /*a910*/  EXIT ;  /* 0x000000000000794d */ /* 0x000fea0003800000 */
.L_x_25272:
        /* <DEDUP_REMOVED lines=21> */
.L_x_25257:
        /* <DEDUP_REMOVED lines=20> */
.L_x_25282:
[----:B------:R-:W-:-:S05]  /*abb0*/  IMAD.MOV.U32 R3, RZ, RZ, RZ ;  /* 0x000000ffff037224 */ /* 0x000fca00078e00ff */
[----:B------:R-:W-:Y:S01]  /*abc0*/  STG.E.64 [R16.64], R2 ;  /* 0x0000000210007986 */ /* 0x000fe2000c101b24 */
[----:B------:R-:W-:Y:S05]  /*abd0*/  EXIT ;  /* 0x000000000000794d */ /* 0x000fea0003800000 */
.L_x_25281:
[----:B------:R-:W-:Y:S01]  /*abe0*/  STG.E [R16.64], R2 ;  /* 0x0000000210007986 */ /* 0x000fe2000c101924 */
[----:B------:R-:W-:Y:S05]  /*abf0*/  EXIT ;  /* 0x000000000000794d */ /* 0x000fea0003800000 */
.L_x_25283:
        /* <DEDUP_REMOVED lines=16> */
.L_x_42053:


//--------------------- .text._ZN2at6native27unrolled_elementwise_kernelINS0_13AUnaryFunctorIaabZZZNS0_22logical_or_kernel_cudaERNS_14TensorIteratorEENKUlvE0_clEvENKUlvE0_clEvEUlaaE_EESt5arrayIPcLm2EELi4E23TrivialOffsetCalculatorILi1EjESD_NS0_6memory12LoadWithCastILi1EEENSE_13StoreWithCastILi1EEEEEviT_T0_T2_T3_T4_T5_ --------------------------
	.section	.text._ZN2at6native27unrolled_elementwise_kernelINS0_13AUnaryFunctorIaabZZZNS0_22logical_or_kernel_cudaERNS_14TensorIteratorEENKUlvE0_clEvENKUlvE0_clEvEUlaaE_EESt5arrayIPcLm2EELi4E23TrivialOffsetCalculatorILi1EjESD_NS0_6memory12LoadWithCastILi1EEENSE_13StoreWithCastILi1EEEEEviT_T0_T2_T3_T4_T5_,"ax",@progbits
	.sectioninfo	@"SHI_REGISTERS=30"
	.align	128
        .global         _ZN2at6native27unrolled_elementwise_kernelINS0_13AUnaryFunctorIaabZZZNS0_22logical_or_kernel_cudaERNS_14TensorIteratorEENKUlvE0_clEvENKUlvE0_clEvEUlaaE_EESt5arrayIPcLm2EELi4E23TrivialOffsetCalculatorILi1EjESD_NS0_6memory12LoadWithCastILi1EEENSE_13StoreWithCastILi1EEEEEviT_T0_T2_T3_T4_T5_
        .type           _ZN2at6native27unrolled_elementwise_kernelINS0_13AUnaryFunctorIaabZZZNS0_22logical_or_kernel_cudaERNS_14TensorIteratorEENKUlvE0_clEvENKUlvE0_clEvEUlaaE_EESt5arrayIPcLm2EELi4E23TrivialOffsetCalculatorILi1EjESD_NS0_6memory12LoadWithCastILi1EEENSE_13StoreWithCastILi1EEEEEviT_T0_T2_T3_T4_T5_,@function
        .size           _ZN2at6native27unrolled_elementwise_kernelINS0_13AUnaryFunctorIaabZZZNS0_22logical_or_kernel_cudaERNS_14TensorIteratorEENKUlvE0_clEvENKUlvE0_clEvEUlaaE_EESt5arrayIPcLm2EELi4E23TrivialOffsetCalculatorILi1EjESD_NS0_6memory12LoadWithCastILi1EEENSE_13StoreWithCastILi1EEEEEviT_T0_T2_T3_T4_T5_,(.L_x_42054 - _ZN2at6native27unrolled_elementwise_kernelINS0_13AUnaryFunctorIaabZZZNS0_22logical_or_kernel_cudaERNS_14TensorIteratorEENKUlvE0_clEvENKUlvE0_clEvEUlaaE_EESt5arrayIPcLm2EELi4E23TrivialOffsetCalculatorILi1EjESD_NS0_6memory12LoadWithCastILi1EEENSE_13StoreWithCastILi1EEEEEviT_T0_T2_T3_T4_T5_)
        .other          _ZN2at6native27unrolled_elementwise_kernelINS0_13AUnaryFunctorIaabZZZNS0_22logical_or_kernel_cudaERNS_14TensorIteratorEENKUlvE0_clEvENKUlvE0_clEvEUlaaE_EESt5arrayIPcLm2EELi4E23TrivialOffsetCalculatorILi1EjESD_NS0_6memory12LoadWithCastILi1EEENSE_13StoreWithCastILi1EEEEEviT_T0_T2_T3_T4_T5_,@"STO_CUDA_ENTRY STV_DEFAULT"
_ZN2at6native27unrolled_elementwise_kernelINS0_13AUnaryFunctorIaabZZZNS0_22logical_or_kernel_cudaERNS_14TensorIteratorEENKUlvE0_clEvENKUlvE0_clEvEUlaaE_EESt5arrayIPcLm2EELi4E23TrivialOffsetCalculatorILi1EjESD_NS0_6memory12LoadWithCastILi1EEENSE_13StoreWithCastILi1EEEEEviT_T0_T2_T3_T4_T5_:
.text._ZN2at6native27unrolled_elementwise_kernelINS0_13AUnaryFunctorIaabZZZNS0_22logical_or_kernel_cudaERNS_14TensorIteratorEENKUlvE0_clEvENKUlvE0_clEvEUlaaE_EESt5arrayIPcLm2EELi4E23TrivialOffsetCalculatorILi1EjESD_NS0_6memory12LoadWithCastILi1EEENSE_13StoreWithCastILi1EEEEEviT_T0_T2_T3_T4_T5_:
        /* <DEDUP_REMOVED lines=29> */
.L_x_25289:
[----:B------:R0:W5:Y:S01]  /*01d0*/  LDG.E.U8 R23, [R2.64] ;  /* 0x0000002402177981 */ /* 0x000162000c1e1100 */
[----:B------:R-:W-:Y:S05]  /*01e0*/  BRA `(.L_x_25291) ;  /* 0x00000d9000007947 */ /* 0x000fea0003800000 */
.L_x_25288:
        /* <DEDUP_REMOVED lines=8> */
.L_x_25293:
[----:B------:R0:W5:Y:S01]  /*0270*/  LDG.E.U8 R23, [R2.64] ;  /* 0x0000002402177981 */ /* 0x000162000c1e1100 */
[----:B------:R-:W-:Y:S05]  /*0280*/  BRA `(.L_x_25291) ;  /* 0x00000cf000007947 */ /* 0x000fea0003800000 */
.L_x_25292:
[----:B------:R0:W5:Y:S01]  /*0290*/  LDG.E.U16 R23, [R2.64] ;  /* 0x0000002402177981 */ /* 0x000162000c1e1500 */
[----:B------:R-:W-:Y:S05]  /*02a0*/  BRA `(.L_x_25291) ;  /* 0x00000cd000007947 */ /* 0x000fea0003800000 */
.L_x_25287:
        /* <DEDUP_REMOVED lines=9> */
.L_x_25295:
[----:B------:R-:W2:Y:S02]  /*0340*/  LDG.E.U16 R0, [R2.64] ;  /* 0x0000002402007981 */ /* 0x000ea4000c1e1500 */
[----:B--2---:R-:W-:-:S06]  /*0350*/  HADD2.F32 R0, -RZ, R0.H0_H0 ;  /* 0x20000000ff007230 */ /* 0x004fcc0000004100 */
[----:B------:R-:W0:Y:S02]  /*0360*/  F2I.FTZ.TRUNC.NTZ R0, R0 ;  /* 0x0000000000007305 */ /* 0x000e24000021f100 */
[----:B0-----:R-:W-:Y:S01]  /*0370*/  PRMT R23, R0, 0x7610, R23 ;  /* 0x0000761000177816 */ /* 0x001fe20000000017 */
[----:B------:R-:W-:Y:S05]  /*0380*/  BRA `(.L_x_25291) ;  /* 0x00000bf000007947 */ /* 0x000fea0003800000 */
.L_x_25294:
        /* <DEDUP_REMOVED lines=9> */
.L_x_25297:
[----:B------:R-:W2:Y:S02]  /*0420*/  LDG.E.U16 R2, [R2.64] ;  /* 0x0000002402027981 */ /* 0x000ea4000c1e1500 */
[----:B--2---:R-:W-:-:S06]  /*0430*/  HADD2.F32 R0, -RZ, R2.H0_H0 ;  /* 0x20000002ff007230 */ /* 0x004fcc0000004100 */
[----:B------:R-:W0:Y:S02]  /*0440*/  F2I.FTZ.TRUNC.NTZ R0, R0 ;  /* 0x0000000000007305 */ /* 0x000e24000021f100 */
[----:B0-----:R-:W-:Y:S01]  /*0450*/  PRMT R23, R0, 0x7610, R23 ;  /* 0x0000761000177816 */ /* 0x001fe20000000017 */
[----:B------:R-:W-:Y:S05]  /*0460*/  BRA `(.L_x_25291) ;  /* 0x00000b1000007947 */ /* 0x000fea0003800000 */
.L_x_25296:
[----:B------:R-:W2:Y:S02]  /*0470*/  LDG.E.64 R2, [R2.64] ;  /* 0x0000002402027981 */ /* 0x000ea4000c1e1b00 */
[----:B--2---:R0:W1:Y:S01]  /*0480*/  F2I.F64.TRUNC R23, R2 ;  /* 0x0000000200177311 */ /* 0x004062000030d100 */
[----:B------:R-:W-:Y:S05]  /*0490*/  BRA `(.L_x_25291) ;  /* 0x00000ae000007947 */ /* 0x000fea0003800000 */
.L_x_25286:
        /* <DEDUP_REMOVED lines=12> */
.L_x_25300:
[----:B------:R-:W2:Y:S02]  /*0560*/  LDG.E.64 R2, [R2.64] ;  /* 0x0000002402027981 */ /* 0x000ea4000c1e1b00 */
[----:B--2---:R0:W1:Y:S01]  /*0570*/  F2I.F64.TRUNC R23, R2 ;  /* 0x0000000200177311 */ /* 0x004062000030d100 */
[----:B------:R-:W-:Y:S05]  /*0580*/  BRA `(.L_x_25291) ;  /* 0x000009f000007947 */ /* 0x000fea0003800000 */
.L_x_25299:
        /* <DEDUP_REMOVED lines=28> */
.L_x_25302:
        /* <DEDUP_REMOVED lines=16> */
.L_x_25301:
[----:B------:R-:W2:Y:S02]  /*0850*/  LDG.E.U16 R0, [R2.64] ;  /* 0x0000002402007981 */ /* 0x000ea4000c1e1500 */
[----:B--2---:R-:W-:-:S06]  /*0860*/  PRMT R0, RZ, 0x5410, R0 ;  /* 0x00005410ff007816 */ /* 0x004fcc0000000000 */
[----:B------:R-:W0:Y:S02]  /*0870*/  F2I.FTZ.TRUNC.NTZ R0, R0 ;  /* 0x0000000000007305 */ /* 0x000e24000021f100 */
[----:B0-----:R-:W-:Y:S01]  /*0880*/  PRMT R23, R0, 0x7610, R23 ;  /* 0x0000761000177816 */ /* 0x001fe20000000017 */
[----:B------:R-:W-:Y:S05]  /*0890*/  BRA `(.L_x_25291) ;  /* 0x000006e000007947 */ /* 0x000fea0003800000 */
.L_x_25298:
        /* <DEDUP_REMOVED lines=10> */
.L_x_25305:
        /* <DEDUP_REMOVED lines=21> */
.L_x_25309:
[----:B------:R-:W-:Y:S05]  /*0a90*/  BSYNC B1 ;  /* 0x0000000000017941 */ /* 0x000fea0003800000 */
.L_x_25308:
[----:B------:R-:W-:Y:S01]  /*0aa0*/  LEA R3, R0, 0x3b800000, 0x17 ;  /* 0x3b80000000037811 */ /* 0x000fe200078eb8ff */
[----:B------:R-:W-:-:S05]  /*0ab0*/  IMAD.SHL.U32 R0, R2, 0x100000, RZ ;  /* 0x0010000002007824 */ /* 0x000fca00078e00ff */
[----:B------:R-:W-:Y:S02]  /*0ac0*/  LOP3.LUT R0, R3, R0, R4, 0xfe, !PT ;  /* 0x0000000003007212 */ /* 0x000fe400078efe04 */
.L_x_25307:
[----:B------:R-:W-:Y:S05]  /*0ad0*/  BSYNC B0 ;  /* 0x0000000000007941 */ /* 0x000fea0003800000 */
.L_x_25306:
[----:B------:R-:W0:Y:S02]  /*0ae0*/  F2I.FTZ.TRUNC.NTZ R0, R0 ;  /* 0x0000000000007305 */ /* 0x000e24000021f100 */
[----:B0-----:R-:W-:Y:S01]  /*0af0*/  PRMT R23, R0, 0x7610, R23 ;  /* 0x0000761000177816 */ /* 0x001fe20000000017 */
[----:B------:R-:W-:Y:S05]  /*0b00*/  BRA `(.L_x_25291) ;  /* 0x0000047000007947 */ /* 0x000fea0003800000 */
.L_x_25304:
        /* <DEDUP_REMOVED lines=21> */
.L_x_25313:
[----:B------:R-:W-:Y:S05]  /*0c60*/  BSYNC B1 ;  /* 0x0000000000017941 */ /* 0x000fea0003800000 */
.L_x_25312:
[----:B------:R-:W-:Y:S01]  /*0c70*/  LEA R3, R0, 0x37800000, 0x17 ;  /* 0x3780000000037811 */ /* 0x000fe200078eb8ff */
[----:B------:R-:W-:-:S05]  /*0c80*/  IMAD.SHL.U32 R0, R2, 0x200000, RZ ;  /* 0x0020000002007824 */ /* 0x000fca00078e00ff */
[----:B------:R-:W-:Y:S02]  /*0c90*/  LOP3.LUT R0, R3, R0, R4, 0xfe, !PT ;  /* 0x0000000003007212 */ /* 0x000fe400078efe04 */
.L_x_25311:
[----:B------:R-:W-:Y:S05]  /*0ca0*/  BSYNC B0 ;  /* 0x0000000000007941 */ /* 0x000fea0003800000 */
.L_x_25310:
[----:B------:R-:W0:Y:S02]  /*0cb0*/  F2I.FTZ.TRUNC.NTZ R0, R0 ;  /* 0x0000000000007305 */ /* 0x000e24000021f100 */
[----:B0-----:R-:W-:Y:S01]  /*0cc0*/  PRMT R23, R0, 0x7610, R23 ;  /* 0x0000761000177816 */ /* 0x001fe20000000017 */
[----:B------:R-:W-:Y:S05]  /*0cd0*/  BRA `(.L_x_25291) ;  /* 0x000002a000007947 */ /* 0x000fea0003800000 */
.L_x_25303:
        /* <DEDUP_REMOVED lines=14> */
.L_x_25317:
[----:B------:R-:W-:Y:S05]  /*0dc0*/  BSYNC B0 ;  /* 0x0000000000007941 */ /* 0x000fea0003800000 */
.L_x_25316:
[----:B------:R-:W0:Y:S02]  /*0dd0*/  F2I.FTZ.TRUNC.NTZ R0, R0 ;  /* 0x0000000000007305 */ /* 0x000e24000021f100 */
[----:B0-----:R-:W-:Y:S01]  /*0de0*/  PRMT R23, R0, 0x7610, R23 ;  /* 0x0000761000177816 */ /* 0x001fe20000000017 */
[----:B------:R-:W-:Y:S05]  /*0df0*/  BRA `(.L_x_25291) ;  /* 0x0000018000007947 */ /* 0x000fea0003800000 */
.L_x_25290:
        /* <DEDUP_REMOVED lines=21> */
.L_x_25315:
[----:B------:R0:W5:Y:S01]  /*0f50*/  LDG.E.U8 R23, [R2.64] ;  /* 0x0000002402177981 */ /* 0x000162000c1e1100 */
[----:B------:R-:W-:Y:S05]  /*0f60*/  BRA `(.L_x_25291) ;  /* 0x0000001000007947 */ /* 0x000fea0003800000 */
.L_x_25314:
[----:B------:R0:W5:Y:S02]  /*0f70*/  LDG.E.U8 R23, [R2.64] ;  /* 0x0000002402177981 */ /* 0x000164000c1e1100 */
.L_x_25291:
[----:B------:R-:W2:Y:S02]  /*0f80*/  S2R R18, SR_TID.X ;  /* 0x0000000000127919 */ /* 0x000ea40000002100 */
[----:B--2---:R-:W-:Y:S02]  /*0f90*/  IADD3 R18, R18, 0x80, RZ ;  /* 0x0000008012127810 */ /* 0x004fe40007ffe0ff */
.L_x_25285:
[----:B-1----:R-:W-:Y:S05]  /*0fa0*/  BSYNC B6 ;  /* 0x0000000000067941 */ /* 0x002fea0003800000 */
.L_x_25284:
        /* <DEDUP_REMOVED lines=21> */
.L_x_25323:
[----:B------:R0:W5:Y:S01]  /*1100*/  LDG.E.U8 R22, [R2.64] ;  /* 0x0000002402167981 */ /* 0x000162000c1e1100 */
[----:B------:R-:W-:Y:S05]  /*1110*/  BRA `(.L_x_25325) ;  /* 0x00000d8000007947 */ /* 0x000fea0003800000 */
.L_x_25322:
        /* <DEDUP_REMOVED lines=8> */
.L_x_25327:
[----:B------:R0:W5:Y:S01]  /*11a0*/  LDG.E.U8 R22, [R2.64] ;  /* 0x0000002402167981 */ /* 0x000162000c1e1100 */
[----:B------:R-:W-:Y:S05]  /*11b0*/  BRA `(.L_x_25325) ;  /* 0x00000ce000007947 */ /* 0x000fea0003800000 */
.L_x_25326:
[----:B------:R0:W5:Y:S01]  /*11c0*/  LDG.E.U16 R22, [R2.64] ;  /* 0x0000002402167981 */ /* 0x000162000c1e1500 */
[----:B------:R-:W-:Y:S05]  /*11d0*/  BRA `(.L_x_25325) ;  /* 0x00000cc000007947 */ /* 0x000fea0003800000 */
.L_x_25321:
        /* <DEDUP_REMOVED lines=9> */
.L_x_25329:
[----:B------:R-:W2:Y:S02]  /*1270*/  LDG.E.U16 R0, [R2.64] ;  /* 0x0000002402007981 */ /* 0x000ea4000c1e1500 */
[----:B--2---:R-:W-:-:S06]  /*1280*/  HADD2.F32 R0, -RZ, R0.H0_H0 ;  /* 0x20000000ff007230 */ /* 0x004fcc0000004100 */
[----:B------:R-:W0:Y:S02]  /*1290*/  F2I.FTZ.TRUNC.NTZ R0, R0 ;  /* 0x0000000000007305 */ /* 0x000e24000021f100 */
[----:B0-----:R-:W-:Y:S01]  /*12a0*/  PRMT R22, R0, 0x7610, R22 ;  /* 0x0000761000167816 */ /* 0x001fe20000000016 */
[----:B------:R-:W-:Y:S05]  /*12b0*/  BRA `(.L_x_25325) ;  /* 0x00000be000007947 */ /* 0x000fea0003800000 */
.L_x_25328:
        /* <DEDUP_REMOVED lines=9> */
.L_x_25331:
[----:B------:R-:W2:Y:S02]  /*1350*/  LDG.E.U16 R2, [R2.64] ;  /* 0x0000002402027981 */ /* 0x000ea4000c1e1500 */
[----:B--2---:R-:W-:-:S06]  /*1360*/  HADD2.F32 R0, -RZ, R2.H0_H0 ;  /* 0x20000002ff007230 */ /* 0x004fcc0000004100 */
[----:B------:R-:W0:Y:S02]  /*1370*/  F2I.FTZ.TRUNC.NTZ R0, R0 ;  /* 0x0000000000007305 */ /* 0x000e24000021f100 */
[----:B0-----:R-:W-:Y:S01]  /*1380*/  PRMT R22, R0, 0x7610, R22 ;  /* 0x0000761000167816 */ /* 0x001fe20000000016 */
[----:B------:R-:W-:Y:S05]  /*1390*/  BRA `(.L_x_25325) ;  /* 0x00000b0000007947 */ /* 0x000fea0003800000 */
.L_x_25330:
[----:B------:R-:W2:Y:S02]  /*13a0*/  LDG.E.64 R2, [R2.64] ;  /* 0x0000002402027981 */ /* 0x000ea4000c1e1b00 */
[----:B--2---:R0:W1:Y:S01]  /*13b0*/  F2I.F64.TRUNC R22, R2 ;  /* 0x0000000200167311 */ /* 0x004062000030d100 */
[----:B------:R-:W-:Y:S05]  /*13c0*/  BRA `(.L_x_25325) ;  /* 0x00000ad000007947 */ /* 0x000fea0003800000 */
.L_x_25320:
        /* <DEDUP_REMOVED lines=12> */
.L_x_25334:
[----:B------:R-:W2:Y:S02]  /*1490*/  LDG.E.64 R2, [R2.64] ;  /* 0x0000002402027981 */ /* 0x000ea4000c1e1b00 */
[----:B--2---:R0:W1:Y:S01]  /*14a0*/  F2I.F64.TRUNC R22, R2 ;  /* 0x0000000200167311 */ /* 0x004062000030d100 */
[----:B------:R-:W-:Y:S05]  /*14b0*/  BRA `(.L_x_25325) ;  /* 0x000009e000007947 */ /* 0x000fea0003800000 */
.L_x_25333:
        /* <DEDUP_REMOVED lines=28> */
.L_x_25336:
        /* <DEDUP_REMOVED lines=15> */
.L_x_25335:
[----:B------:R-:W2:Y:S02]  /*1770*/  LDG.E.U16 R0, [R2.64] ;  /* 0x0000002402007981 */ /* 0x000ea4000c1e1500 */
[----:B--2---:R-:W-:-:S06]  /*1780*/  PRMT R0, RZ, 0x5410, R0 ;  /* 0x00005410ff007816 */ /* 0x004fcc0000000000 */
[----:B------:R-:W0:Y:S02]  /*1790*/  F2I.FTZ.TRUNC.NTZ R0, R0 ;  /* 0x0000000000007305 */ /* 0x000e24000021f100 */
[----:B0-----:R-:W-:Y:S01]  /*17a0*/  PRMT R22, R0, 0x7610, R22 ;  /* 0x0000761000167816 */ /* 0x001fe20000000016 */
[----:B------:R-:W-:Y:S05]  /*17b0*/  BRA `(.L_x_25325) ;  /* 0x000006e000007947 */ /* 0x000fea0003800000 */
.L_x_25332:
        /* <DEDUP_REMOVED lines=10> */
.L_x_25339:
        /* <DEDUP_REMOVED lines=21> */
.L_x_25343:
[----:B------:R-:W-:Y:S05]  /*19b0*/  BSYNC B1 ;  /* 0x0000000000017941 */ /* 0x000fea0003800000 */
.L_x_25342:
[----:B------:R-:W-:Y:S01]  /*19c0*/  LEA R3, R0, 0x3b800000, 0x17 ;  /* 0x3b80000000037811 */ /* 0x000fe200078eb8ff */
[----:B------:R-:W-:-:S05]  /*19d0*/  IMAD.SHL.U32 R0, R2, 0x100000, RZ ;  /* 0x0010000002007824 */ /* 0x000fca00078e00ff */
[----:B------:R-:W-:Y:S02]  /*19e0*/  LOP3.LUT R0, R3, R0, R4, 0xfe, !PT ;  /* 0x0000000003007212 */ /* 0x000fe400078efe04 */
.L_x_25341:
[----:B------:R-:W-:Y:S05]  /*19f0*/  BSYNC B0 ;  /* 0x0000000000007941 */ /* 0x000fea0003800000 */
.L_x_25340:
[----:B------:R-:W0:Y:S02]  /*1a00*/  F2I.FTZ.TRUNC.NTZ R0, R0 ;  /* 0x0000000000007305 */ /* 0x000e24000021f100 */
[----:B0-----:R-:W-:Y:S01]  /*1a10*/  PRMT R22, R0, 0x7610, R22 ;  /* 0x0000761000167816 */ /* 0x001fe20000000016 */
[----:B------:R-:W-:Y:S05]  /*1a20*/  BRA `(.L_x_25325) ;  /* 0x0000047000007947 */ /* 0x000fea0003800000 */
.L_x_25338:
        /* <DEDUP_REMOVED lines=21> */
.L_x_25347:
[----:B------:R-:W-:Y:S05]  /*1b80*/  BSYNC B1 ;  /* 0x0000000000017941 */ /* 0x000fea0003800000 */
.L_x_25346:
[----:B------:R-:W-:Y:S01]  /*1b90*/  LEA R3, R0, 0x37800000, 0x17 ;  /* 0x3780000000037811 */ /* 0x000fe200078eb8ff */
[----:B------:R-:W-:-:S05]  /*1ba0*/  IMAD.SHL.U32 R0, R2, 0x200000, RZ ;  /* 0x0020000002007824 */ /* 0x000fca00078e00ff */
[----:B------:R-:W-:Y:S02]  /*1bb0*/  LOP3.LUT R0, R3, R0, R4, 0xfe, !PT ;  /* 0x0000000003007212 */ /* 0x000fe400078efe04 */
.L_x_25345:
[----:B------:R-:W-:Y:S05]  /*1bc0*/  BSYNC B0 ;  /* 0x0000000000007941 */ /* 0x000fea0003800000 */
.L_x_25344:
[----:B------:R-:W0:Y:S02]  /*1bd0*/  F2I.FTZ.TRUNC.NTZ R0, R0 ;  /* 0x0000000000007305 */ /* 0x000e24000021f100 */
[----:B0-----:R-:W-:Y:S01]  /*1be0*/  PRMT R22, R0, 0x7610, R22 ;  /* 0x0000761000167816 */ /* 0x001fe20000000016 */
[----:B------:R-:W-:Y:S05]  /*1bf0*/  BRA `(.L_x_25325) ;  /* 0x000002a000007947 */ /* 0x000fea0003800000 */
.L_x_25337:
        /* <DEDUP_REMOVED lines=14> */
.L_x_25351:
[----:B------:R-:W-:Y:S05]  /*1ce0*/  BSYNC B0 ;  /* 0x0000000000007941 */ /* 0x000fea0003800000 */
.L_x_25350:
[----:B------:R-:W0:Y:S02]  /*1cf0*/  F2I.FTZ.TRUNC.NTZ R0, R0 ;  /* 0x0000000000007305 */ /* 0x000e24000021f100 */
[----:B0-----:R-:W-:Y:S01]  /*1d00*/  PRMT R22, R0, 0x7610, R22 ;  /* 0x0000761000167816 */ /* 0x001fe20000000016 */
[----:B------:R-:W-:Y:S05]  /*1d10*/  BRA `(.L_x_25325) ;  /* 0x0000018000007947 */ /* 0x000fea0003800000 */
.L_x_25324:
        /* <DEDUP_REMOVED lines=21> */
.L_x_25349:
[----:B------:R0:W5:Y:S01]  /*1e70*/  LDG.E.U8 R22, [R2.64] ;  /* 0x0000002402167981 */ /* 0x000162000c1e1100 */
[----:B------:R-:W-:Y:S05]  /*1e80*/  BRA `(.L_x_25325) ;  /* 0x0000001000007947 */ /* 0x000fea0003800000 */
.L_x_25348:
[----:B------:R0:W5:Y:S02]  /*1e90*/  LDG.E.U8 R22, [R2.64] ;  /* 0x0000002402167981 */ /* 0x000164000c1e1100 */
.L_x_25325:
[----:B------:R-:W-:-:S03]  /*1ea0*/  IADD3 R18, R18, 0x80, RZ ;  /* 0x0000008012127810 */ /* 0x000fc60007ffe0ff */
.L_x_25319:
[----:B------:R-:W-:Y:S05]  /*1eb0*/  BSYNC B6 ;  /* 0x0000000000067941 */ /* 0x000fea0003800000 */
.L_x_25318:
        /* <DEDUP_REMOVED lines=23> */
.L_x_25357:
[----:B------:R0:W5:Y:S01]  /*2030*/  LDG.E.U8 R25, [R2.64] ;  /* 0x0000002402197981 */ /* 0x000162000c1e1100 */
[----:B------:R-:W-:Y:S05]  /*2040*/  BRA `(.L_x_25359) ;  /* 0x00000d8000007947 */ /* 0x000fea0003800000 */
.L_x_25356:
        /* <DEDUP_REMOVED lines=8> */
.L_x_25361:
[----:B------:R0:W5:Y:S01]  /*20d0*/  LDG.E.U8 R25, [R2.64] ;  /* 0x0000002402197981 */ /* 0x000162000c1e1100 */
[----:B------:R-:W-:Y:S05]  /*20e0*/  BRA `(.L_x_25359) ;  /* 0x00000ce000007947 */ /* 0x000fea0003800000 */
.L_x_25360:
[----:B------:R0:W5:Y:S01]  /*20f0*/  LDG.E.U16 R25, [R2.64] ;  /* 0x0000002402197981 */ /* 0x000162000c1e1500 */
[----:B------:R-:W-:Y:S05]  /*2100*/  BRA `(.L_x_25359) ;  /* 0x00000cc000007947 */ /* 0x000fea0003800000 */
.L_x_25355:
        /* <DEDUP_REMOVED lines=9> */
.L_x_25363:
[----:B------:R-:W2:Y:S02]  /*21a0*/  LDG.E.U16 R0, [R2.64] ;  /* 0x0000002402007981 */ /* 0x000ea4000c1e1500 */
[----:B--2---:R-:W-:-:S06]  /*21b0*/  HADD2.F32 R0, -RZ, R0.H0_H0 ;  /* 0x20000000ff007230 */ /* 0x004fcc0000004100 */
[----:B------:R-:W0:Y:S02]  /*21c0*/  F2I.FTZ.TRUNC.NTZ R0, R0 ;  /* 0x0000000000007305 */ /* 0x000e24000021f100 */
[----:B0-----:R-:W-:Y:S01]  /*21d0*/  PRMT R25, R0, 0x7610, R25 ;  /* 0x0000761000197816 */ /* 0x001fe20000000019 */
[----:B------:R-:W-:Y:S05]  /*21e0*/  BRA `(.L_x_25359) ;  /* 0x00000be000007947 */ /* 0x000fea0003800000 */
.L_x_25362:
        /* <DEDUP_REMOVED lines=9> */
.L_x_25365:
[----:B------:R-:W2:Y:S02]  /*2280*/  LDG.E.U16 R2, [R2.64] ;  /* 0x0000002402027981 */ /* 0x000ea4000c1e1500 */
[----:B--2---:R-:W-:-:S06]  /*2290*/  HADD2.F32 R0, -RZ, R2.H0_H0 ;  /* 0x20000002ff007230 */ /* 0x004fcc0000004100 */
[----:B------:R-:W0:Y:S02]  /*22a0*/  F2I.FTZ.TRUNC.NTZ R0, R0 ;  /* 0x0000000000007305 */ /* 0x000e24000021f100 */
[----:B0-----:R-:W-:Y:S01]  /*22b0*/  PRMT R25, R0, 0x7610, R25 ;  /* 0x0000761000197816 */ /* 0x001fe20000000019 */
[----:B------:R-:W-:Y:S05]  /*22c0*/  BRA `(.L_x_25359) ;  /* 0x00000b0000007947 */ /* 0x000fea0003800000 */
.L_x_25364:
[----:B------:R-:W2:Y:S02]  /*22d0*/  LDG.E.64 R2, [R2.64] ;  /* 0x0000002402027981 */ /* 0x000ea4000c1e1b00 */
[----:B--2---:R0:W2:Y:S01]  /*22e0*/  F2I.F64.TRUNC R25, R2 ;  /* 0x0000000200197311 */ /* 0x0040a2000030d100 */
[----:B------:R-:W-:Y:S05]  /*22f0*/  BRA `(.L_x_25359) ;  /* 0x00000ad000007947 */ /* 0x000fea0003800000 */
.L_x_25354:
        /* <DEDUP_REMOVED lines=12> */
.L_x_25368:
[----:B------:R-:W2:Y:S02]  /*23c0*/  LDG.E.64 R2, [R2.64] ;  /* 0x0000002402027981 */ /* 0x000ea4000c1e1b00 */
[----:B--2---:R0:W2:Y:S01]  /*23d0*/  F2I.F64.TRUNC R25, R2 ;  /* 0x0000000200197311 */ /* 0x0040a2000030d100 */
[----:B------:R-:W-:Y:S05]  /*23e0*/  BRA `(.L_x_25359) ;  /* 0x000009e000007947 */ /* 0x000fea0003800000 */
.L_x_25367:
        /* <DEDUP_REMOVED lines=28> */
.L_x_25370:
        /* <DEDUP_REMOVED lines=15> */
.L_x_25369:
[----:B------:R-:W2:Y:S02]  /*26a0*/  LDG.E.U16 R0, [R2.64] ;  /* 0x0000002402007981 */ /* 0x000ea4000c1e1500 */
[----:B--2---:R-:W-:-:S06]  /*26b0*/  PRMT R0, RZ, 0x5410, R0 ;  /* 0x00005410ff007816 */ /* 0x004fcc0000000000 */
[----:B------:R-:W0:Y:S02]  /*26c0*/  F2I.FTZ.TRUNC.NTZ R0, R0 ;  /* 0x0000000000007305 */ /* 0x000e24000021f100 */
[----:B0-----:R-:W-:Y:S01]  /*26d0*/  PRMT R25, R0, 0x7610, R25 ;  /* 0x0000761000197816 */ /* 0x001fe20000000019 */
[----:B------:R-:W-:Y:S05]  /*26e0*/  BRA `(.L_x_25359) ;  /* 0x000006e000007947 */ /* 0x000fea0003800000 */
.L_x_25366:
        /* <DEDUP_REMOVED lines=10> */
.L_x_25373:
        /* <DEDUP_REMOVED lines=21> */
.L_x_25377:
[----:B------:R-:W-:Y:S05]  /*28e0*/  BSYNC B1 ;  /* 0x0000000000017941 */ /* 0x000fea0003800000 */
.L_x_25376:
[----:B------:R-:W-:Y:S01]  /*28f0*/  LEA R3, R0, 0x3b800000, 0x17 ;  /* 0x3b80000000037811 */ /* 0x000fe200078eb8ff */
[----:B------:R-:W-:-:S05]  /*2900*/  IMAD.SHL.U32 R0, R2, 0x100000, RZ ;  /* 0x0010000002007824 */ /* 0x000fca00078e00ff */
[----:B------:R-:W-:Y:S02]  /*2910*/  LOP3.LUT R0, R3, R0, R4, 0xfe, !PT ;  /* 0x0000000003007212 */ /* 0x000fe400078efe04 */
.L_x_25375:
[----:B------:R-:W-:Y:S05]  /*2920*/  BSYNC B0 ;  /* 0x0000000000007941 */ /* 0x000fea0003800000 */
.L_x_25374:
[----:B------:R-:W0:Y:S02]  /*2930*/  F2I.FTZ.TRUNC.NTZ R0, R0 ;  /* 0x0000000000007305 */ /* 0x000e24000021f100 */
[----:B0-----:R-:W-:Y:S01]  /*2940*/  PRMT R25, R0, 0x7610, R25 ;  /* 0x0000761000197816 */ /* 0x001fe20000000019 */
[----:B------:R-:W-:Y:S05]  /*2950*/  BRA `(.L_x_25359) ;  /* 0x0000047000007947 */ /* 0x000fea0003800000 */
.L_x_25372:
        /* <DEDUP_REMOVED lines=21> */
.L_x_25381:
[----:B------:R-:W-:Y:S05]  /*2ab0*/  BSYNC B1 ;  /* 0x0000000000017941 */ /* 0x000fea0003800000 */
.L_x_25380:
[----:B------:R-:W-:Y:S01]  /*2ac0*/  LEA R3, R0, 0x37800000, 0x17 ;  /* 0x3780000000037811 */ /* 0x000fe200078eb8ff */
[----:B------:R-:W-:-:S05]  /*2ad0*/  IMAD.SHL.U32 R0, R2, 0x200000, RZ ;  /* 0x0020000002007824 */ /* 0x000fca00078e00ff */
[----:B------:R-:W-:Y:S02]  /*2ae0*/  LOP3.LUT R0, R3, R0, R4, 0xfe, !PT ;  /* 0x0000000003007212 */ /* 0x000fe400078efe04 */
.L_x_25379:
[----:B------:R-:W-:Y:S05]  /*2af0*/  BSYNC B0 ;  /* 0x0000000000007941 */ /* 0x000fea0003800000 */
.L_x_25378:
[----:B------:R-:W0:Y:S02]  /*2b00*/  F2I.FTZ.TRUNC.NTZ R0, R0 ;  /* 0x0000000000007305 */ /* 0x000e24000021f100 */
[----:B0-----:R-:W-:Y:S01]  /*2b10*/  PRMT R25, R0, 0x7610, R25 ;  /* 0x0000761000197816 */ /* 0x001fe20000000019 */
[----:B------:R-:W-:Y:S05]  /*2b20*/  BRA `(.L_x_25359) ;  /* 0x000002a000007947 */ /* 0x000fea0003800000 */
.L_x_25371:
        /* <DEDUP_REMOVED lines=14> */
.L_x_25385:
[----:B------:R-:W-:Y:S05]  /*2c10*/  BSYNC B0 ;  /* 0x0000000000007941 */ /* 0x000fea0003800000 */
.L_x_25384:
[----:B------:R-:W0:Y:S02]  /*2c20*/  F2I.FTZ.TRUNC.NTZ R0, R0 ;  /* 0x0000000000007305 */ /* 0x000e24000021f100 */
[----:B0-----:R-:W-:Y:S01]  /*2c30*/  PRMT R25, R0, 0x7610, R25 ;  /* 0x0000761000197816 */ /* 0x001fe20000000019 */
[----:B------:R-:W-:Y:S05]  /*2c40*/  BRA `(.L_x_25359) ;  /* 0x0000018000007947 */ /* 0x000fea0003800000 */
.L_x_25358:
        /* <DEDUP_REMOVED lines=21> */
.L_x_25383:
[----:B------:R0:W5:Y:S01]  /*2da0*/  LDG.E.U8 R25, [R2.64] ;  /* 0x0000002402197981 */ /* 0x000162000c1e1100 */
[----:B------:R-:W-:Y:S05]  /*2db0*/  BRA `(.L_x_25359) ;  /* 0x0000001000007947 */ /* 0x000fea0003800000 */
.L_x_25382:
[----:B------:R0:W5:Y:S02]  /*2dc0*/  LDG.E.U8 R25, [R2.64] ;  /* 0x0000002402197981 */ /* 0x000164000c1e1100 */
.L_x_25359:
[----:B------:R-:W-:-:S03]  /*2dd0*/  IADD3 R18, R18, 0x80, RZ ;  /* 0x0000008012127810 */ /* 0x000fc60007ffe0ff */
.L_x_25353:
[----:B------:R-:W-:Y:S05]  /*2de0*/  BSYNC B6 ;  /* 0x0000000000067941 */ /* 0x000fea0003800000 */
.L_x_25352:
        /* <DEDUP_REMOVED lines=21> */
.L_x_25391:
[----:B------:R0:W5:Y:S01]  /*2f40*/  LDG.E.U8 R24, [R2.64] ;  /* 0x0000002402187981 */ /* 0x000162000c1e1100 */
[----:B------:R-:W-:Y:S05]  /*2f50*/  BRA `(.L_x_25387) ;  /* 0x00000d7000007947 */ /* 0x000fea0003800000 */
.L_x_25390:
        /* <DEDUP_REMOVED lines=8> */
.L_x_25394:
[----:B------:R0:W5:Y:S01]  /*2fe0*/  LDG.E.U8 R24, [R2.64] ;  /* 0x0000002402187981 */ /* 0x000162000c1e1100 */
[----:B------:R-:W-:Y:S05]  /*2ff0*/  BRA `(.L_x_25387) ;  /* 0x00000cd000007947 */ /* 0x000fea0003800000 */
.L_x_25393:
[----:B------:R0:W5:Y:S01]  /*3000*/  LDG.E.U16 R24, [R2.64] ;  /* 0x0000002402187981 */ /* 0x000162000c1e1500 */
[----:B------:R-:W-:Y:S05]  /*3010*/  BRA `(.L_x_25387) ;  /* 0x00000cb000007947 */ /* 0x000fea0003800000 */
.L_x_25389:
        /* <DEDUP_REMOVED lines=9> */
.L_x_25396:
[----:B------:R-:W4:Y:S02]  /*30b0*/  LDG.E.U16 R0, [R2.64] ;  /* 0x0000002402007981 */ /* 0x000f24000c1e1500 */
[----:B----4-:R-:W-:-:S06]  /*30c0*/  HADD2.F32 R0, -RZ, R0.H0_H0 ;  /* 0x20000000ff007230 */ /* 0x010fcc0000004100 */
[----:B------:R-:W0:Y:S02]  /*30d0*/  F2I.FTZ.TRUNC.NTZ R0, R0 ;  /* 0x0000000000007305 */ /* 0x000e24000021f100 */
[----:B0-----:R-:W-:Y:S01]  /*30e0*/  PRMT R24, R0, 0x7610, R24 ;  /* 0x0000761000187816 */ /* 0x001fe20000000018 */
[----:B------:R-:W-:Y:S05]  /*30f0*/  BRA `(.L_x_25387) ;  /* 0x00000bd000007947 */ /* 0x000fea0003800000 */
.L_x_25395:
        /* <DEDUP_REMOVED lines=9> */
.L_x_25398:
[----:B------:R-:W4:Y:S02]  /*3190*/  LDG.E.U16 R2, [R2.64] ;  /* 0x0000002402027981 */ /* 0x000f24000c1e1500 */
[----:B----4-:R-:W-:-:S06]  /*31a0*/  HADD2.F32 R0, -RZ, R2.H0_H0 ;  /* 0x20000002ff007230 */ /* 0x010fcc0000004100 */
[----:B------:R-:W0:Y:S02]  /*31b0*/  F2I.FTZ.TRUNC.NTZ R0, R0 ;  /* 0x0000000000007305 */ /* 0x000e24000021f100 */
[----:B0-----:R-:W-:Y:S01]  /*31c0*/  PRMT R24, R0, 0x7610, R24 ;  /* 0x0000761000187816 */ /* 0x001fe20000000018 */
[----:B------:R-:W-:Y:S05]  /*31d0*/  BRA `(.L_x_25387) ;  /* 0x00000af000007947 */ /* 0x000fea0003800000 */
.L_x_25397:
[----:B------:R-:W4:Y:S02]  /*31e0*/  LDG.E.64 R2, [R2.64] ;  /* 0x0000002402027981 */ /* 0x000f24000c1e1b00 */
[----:B----4-:R0:W4:Y:S01]  /*31f0*/  F2I.F64.TRUNC R24, R2 ;  /* 0x0000000200187311 */ /* 0x010122000030d100 */
[----:B------:R-:W-:Y:S05]  /*3200*/  BRA `(.L_x_25387) ;  /* 0x00000ac000007947 */ /* 0x000fea0003800000 */
.L_x_25388:
        /* <DEDUP_REMOVED lines=12> */
.L_x_25401:
[----:B------:R-:W4:Y:S02]  /*32d0*/  LDG.E.64 R2, [R2.64] ;  /* 0x0000002402027981 */ /* 0x000f24000c1e1b00 */
[----:B----4-:R0:W4:Y:S01]  /*32e0*/  F2I.F64.TRUNC R24, R2 ;  /* 0x0000000200187311 */ /* 0x010122000030d100 */
[----:B------:R-:W-:Y:S05]  /*32f0*/  BRA `(.L_x_25387) ;  /* 0x000009d000007947 */ /* 0x000fea0003800000 */
.L_x_25400:
        /* <DEDUP_REMOVED lines=28> */
.L_x_25403:
        /* <DEDUP_REMOVED lines=15> */
.L_x_25402:
[----:B------:R-:W4:Y:S02]  /*35b0*/  LDG.E.U16 R0, [R2.64] ;  /* 0x0000002402007981 */ /* 0x000f24000c1e1500 */
[----:B----4-:R-:W-:-:S06]  /*35c0*/  PRMT R0, RZ, 0x5410, R0 ;  /* 0x00005410ff007816 */ /* 0x010fcc0000000000 */
[----:B------:R-:W0:Y:S02]  /*35d0*/  F2I.FTZ.TRUNC.NTZ R0, R0 ;  /* 0x0000000000007305 */ /* 0x000e24000021f100 */
[----:B0-----:R-:W-:Y:S01]  /*35e0*/  PRMT R24, R0, 0x7610, R24 ;  /* 0x0000761000187816 */ /* 0x001fe20000000018 */
[----:B------:R-:W-:Y:S05]  /*35f0*/  BRA `(.L_x_25387) ;  /* 0x000006d000007947 */ /* 0x000fea0003800000 */
.L_x_25399:
        /* <DEDUP_REMOVED lines=10> */
.L_x_25406:
        /* <DEDUP_REMOVED lines=21> */
.L_x_25410:
[----:B------:R-:W-:Y:S05]  /*37f0*/  BSYNC B1 ;  /* 0x0000000000017941 */ /* 0x000fea0003800000 */
.L_x_25409:
[----:B------:R-:W-:Y:S01]  /*3800*/  LEA R3, R0, 0x3b800000, 0x17 ;  /* 0x3b80000000037811 */ /* 0x000fe200078eb8ff */
[----:B------:R-:W-:-:S05]  /*3810*/  IMAD.SHL.U32 R0, R2, 0x100000, RZ ;  /* 0x0010000002007824 */ /* 0x000fca00078e00ff */
[----:B------:R-:W-:Y:S02]  /*3820*/  LOP3.LUT R0, R3, R0, R4, 0xfe, !PT ;  /* 0x0000000003007212 */ /* 0x000fe400078efe04 */
.L_x_25408:
[----:B------:R-:W-:Y:S05]  /*3830*/  BSYNC B0 ;  /* 0x0000000000007941 */ /* 0x000fea0003800000 */
.L_x_25407:
[----:B------:R-:W0:Y:S02]  /*3840*/  F2I.FTZ.TRUNC.NTZ R0, R0 ;  /* 0x0000000000007305 */ /* 0x000e24000021f100 */
[----:B0-----:R-:W-:Y:S01]  /*3850*/  PRMT R24, R0, 0x7610, R24 ;  /* 0x0000761000187816 */ /* 0x001fe20000000018 */
[----:B------:R-:W-:Y:S05]  /*3860*/  BRA `(.L_x_25387) ;  /* 0x0000046000007947 */ /* 0x000fea0003800000 */
.L_x_25405:
        /* <DEDUP_REMOVED lines=21> */
.L_x_25414:
[----:B------:R-:W-:Y:S05]  /*39c0*/  BSYNC B1 ;  /* 0x0000000000017941 */ /* 0x000fea0003800000 */
.L_x_25413:
[----:B------:R-:W-:Y:S01]  /*39d0*/  LEA R3, R0, 0x37800000, 0x17 ;  /* 0x3780000000037811 */ /* 0x000fe200078eb8ff */
[----:B------:R-:W-:-:S05]  /*39e0*/  IMAD.SHL.U32 R0, R2, 0x200000, RZ ;  /* 0x0020000002007824 */ /* 0x000fca00078e00ff */
[----:B------:R-:W-:Y:S02]  /*39f0*/  LOP3.LUT R0, R3, R0, R4, 0xfe, !PT ;  /* 0x0000000003007212 */ /* 0x000fe400078efe04 */
.L_x_25412:
[----:B------:R-:W-:Y:S05]  /*3a00*/  BSYNC B0 ;  /* 0x0000000000007941 */ /* 0x000fea0003800000 */
.L_x_25411:
[----:B------:R-:W0:Y:S02]  /*3a10*/  F2I.FTZ.TRUNC.NTZ R0, R0 ;  /* 0x0000000000007305 */ /* 0x000e24000021f100 */
[----:B0-----:R-:W-:Y:S01]  /*3a20*/  PRMT R24, R0, 0x7610, R24 ;  /* 0x0000761000187816 */ /* 0x001fe20000000018 */
[----:B------:R-:W-:Y:S05]  /*3a30*/  BRA `(.L_x_25387) ;  /* 0x0000029000007947 */ /* 0x000fea0003800000 */
.L_x_25404:
        /* <DEDUP_REMOVED lines=14> */
.L_x_25418:
[----:B------:R-:W-:Y:S05]  /*3b20*/  BSYNC B0 ;  /* 0x0000000000007941 */ /* 0x000fea0003800000 */
.L_x_25417:
[----:B------:R-:W0:Y:S02]  /*3b30*/  F2I.FTZ.TRUNC.NTZ R0, R0 ;  /* 0x0000000000007305 */ /* 0x000e24000021f100 */
[----:B0-----:R-:W-:Y:S01]  /*3b40*/  PRMT R24, R0, 0x7610, R24 ;  /* 0x0000761000187816 */ /* 0x001fe20000000018 */
[----:B------:R-:W-:Y:S05]  /*3b50*/  BRA `(.L_x_25387) ;  /* 0x0000017000007947 */ /* 0x000fea0003800000 */
.L_x_25392:
        /* <DEDUP_REMOVED lines=20> */
.L_x_25416:
[----:B------:R0:W5:Y:S01]  /*3ca0*/  LDG.E.U8 R24, [R2.64] ;  /* 0x0000002402187981 */ /* 0x000162000c1e1100 */
[----:B------:R-:W-:Y:S05]  /*3cb0*/  BRA `(.L_x_25387) ;  /* 0x0000001000007947 */ /* 0x000fea0003800000 */
.L_x_25415:
[----:B------:R0:W5:Y:S02]  /*3cc0*/  LDG.E.U8 R24, [R2.64] ;  /* 0x0000002402187981 */ /* 0x000164000c1e1100 */
.L_x_25387:
[----:B------:R-:W-:Y:S05]  /*3cd0*/  BSYNC B6 ;  /* 0x0000000000067941 */ /* 0x000fea0003800000 */
.L_x_25386:
[----:B------:R-:W0:Y:S01]  /*3ce0*/  S2R R19, SR_TID.X ;  /* 0x0000000000137919 */ /* 0x000e220000002100 */
[----:B------:R-:W4:Y:S01]  /*3cf0*/  LDC.U8 R18, c[0x0][0x184] ;  /* 0x00006100ff127b82 */ /* 0x000f220000000000 */
[--C-:B---3-5:R-:W-:Y:S01]  /*3d00*/  LOP3.LUT P0, RZ, R23, 0xff, R26.reuse, 0xc8, !PT ;  /* 0x000000ff17ff7812 */ /* 0x128fe2000780c81a */
[----:B------:R-:W-:Y:S01]  /*3d10*/  BSSY B6, `(.L_x_25419) ;  /* 0x00000f4000067945 */ /* 0x000fe20003800000 */
[--C-:B-1----:R-:W-:Y:S02]  /*3d20*/  LOP3.LUT P1, RZ, R22, 0xff, R26.reuse, 0xc8, !PT ;  /* 0x000000ff16ff7812 */ /* 0x102fe4000782c81a */
[--C-:B--2---:R-:W-:Y:S02]  /*3d30*/  LOP3.LUT P2, RZ, R25, 0xff, R26.reuse, 0xc8, !PT ;  /* 0x000000ff19ff7812 */ /* 0x104fe4000784c81a */
[----:B----4-:R-:W-:Y:S02]  /*3d40*/  LOP3.LUT P3, RZ, R24, 0xff, R26, 0xc8, !PT ;  /* 0x000000ff18ff7812 */ /* 0x010fe4000786c81a */
[----:B------:R-:W-:-:S02]  /*3d50*/  SEL R4, RZ, 0x1, !P0 ;  /* 0x00000001ff047807 */ /* 0x000fc40004000000 */
[----:B------:R-:W-:Y:S02]  /*3d60*/  SEL R22, RZ, 0x1, !P1 ;  /* 0x00000001ff167807 */ /* 0x000fe40004800000 */
[----:B------:R-:W-:Y:S02]  /*3d70*/  SEL R24, RZ, 0x1, !P2 ;  /* 0x00000001ff187807 */ /* 0x000fe40005000000 */
[----:B------:R-:W-:Y:S02]  /*3d80*/  SEL R26, RZ, 0x1, !P3 ;  /* 0x00000001ff1a7807 */ /* 0x000fe40005800000 */
[----:B0-----:R-:W-:-:S13]  /*3d90*/  ISETP.GE.AND P4, PT, R19, R17, PT ;  /* 0x000000111300720c */ /* 0x001fda0003f86270 */
        /* <DEDUP_REMOVED lines=20> */
.L_x_25424:
[----:B------:R0:W-:Y:S01]  /*3ee0*/  STG.E.U8 [R2.64], R4 ;  /* 0x0000000402007986 */ /* 0x0001e2000c101124 */
[----:B------:R-:W-:Y:S05]  /*3ef0*/  BRA `(.L_x_25420) ;  /* 0x00000d5000007947 */ /* 0x000fea0003800000 */
.L_x_25423:
        /* <DEDUP_REMOVED lines=9> */
.L_x_25427:
[----:B------:R0:W-:Y:S01]  /*3f90*/  STG.E [R2.64], R4 ;  /* 0x0000000402007986 */ /* 0x0001e2000c101924 */
[----:B------:R-:W-:Y:S05]  /*3fa0*/  BRA `(.L_x_25420) ;  /* 0x00000ca000007947 */ /* 0x000fea0003800000 */
.L_x_25426:
[----:B------:R0:W-:Y:S01]  /*3fb0*/  STG.E.U16 [R2.64], R4 ;  /* 0x0000000402007986 */ /* 0x0001e2000c101524 */
[----:B------:R-:W-:Y:S05]  /*3fc0*/  BRA `(.L_x_25420) ;  /* 0x00000c8000007947 */ /* 0x000fea0003800000 */
.L_x_25422:
        /* <DEDUP_REMOVED lines=9> */
.L_x_25429:
[----:B------:R-:W0:Y:S02]  /*4060*/  I2F.S16 R0, R4 ;  /* 0x0000000400007306 */ /* 0x000e240000101400 */
[----:B0-----:R-:W-:-:S05]  /*4070*/  F2FP.PACK_AB R0, RZ, R0 ;  /* 0x00000000ff00723e */ /* 0x001fca00000000ff */
[----:B------:R0:W-:Y:S01]  /*4080*/  STG.E.U16 [R2.64], R0 ;  /* 0x0000000002007986 */ /* 0x0001e2000c101524 */
[----:B------:R-:W-:Y:S05]  /*4090*/  BRA `(.L_x_25420) ;  /* 0x00000bb000007947 */ /* 0x000fea0003800000 */
.L_x_25428:
        /* <DEDUP_REMOVED lines=10> */
.L_x_25431:
[----:B------:R-:W0:Y:S02]  /*4140*/  I2F.S16 R4, R4 ;  /* 0x0000000400047306 */ /* 0x000e240000101400 */
[----:B0-----:R-:W-:-:S04]  /*4150*/  F2FP.PACK_AB R5, RZ, R4 ;  /* 0x00000004ff05723e */ /* 0x001fc800000000ff */
[----:B------:R-:W-:-:S05]  /*4160*/  PRMT R5, R5, 0x5410, RZ ;  /* 0x0000541005057816 */ /* 0x000fca00000000ff */
[----:B------:R0:W-:Y:S01]  /*4170*/  STG.E [R2.64], R5 ;  /* 0x0000000502007986 */ /* 0x0001e2000c101924 */
[----:B------:R-:W-:Y:S05]  /*4180*/  BRA `(.L_x_25420) ;  /* 0x00000ac000007947 */ /* 0x000fea0003800000 */
.L_x_25430:
[----:B------:R-:W0:Y:S02]  /*4190*/  I2F.F64.S16 R4, R4 ;  /* 0x0000000400047312 */ /* 0x000e240000101c00 */
[----:B0-----:R0:W-:Y:S01]  /*41a0*/  STG.E.64 [R2.64], R4 ;  /* 0x0000000402007986 */ /* 0x0011e2000c101b24 */
[----:B------:R-:W-:Y:S05]  /*41b0*/  BRA `(.L_x_25420) ;  /* 0x00000a9000007947 */ /* 0x000fea0003800000 */
.L_x_25421:
        /* <DEDUP_REMOVED lines=10> */
.L_x_25434:
[----:B------:R-:W0:Y:S01]  /*4260*/  I2F.F64.S16 R4, R4 ;  /* 0x0000000400047312 */ /* 0x000e220000101c00 */
[----:B------:R-:W-:-:S05]  /*4270*/  CS2R R6, SRZ ;  /* 0x0000000000067805 */ /* 0x000fca000001ff00 */
[----:B0-----:R0:W-:Y:S01]  /*4280*/  STG.E.128 [R2.64], R4 ;  /* 0x0000000402007986 */ /* 0x0011e2000c101d24 */
[----:B------:R-:W-:Y:S05]  /*4290*/  BRA `(.L_x_25420) ;  /* 0x000009b000007947 */ /* 0x000fea0003800000 */
.L_x_25433:
        /* <DEDUP_REMOVED lines=21> */
.L_x_25438:
[----:B------:R-:W-:Y:S05]  /*43f0*/  BSYNC B0 ;  /* 0x0000000000007941 */ /* 0x000fea0003800000 */
.L_x_25437:
[----:B------:R-:W-:-:S05]  /*4400*/  LOP3.LUT R5, R0, R5, RZ, 0xfc, !PT ;  /* 0x0000000500057212 */ /* 0x000fca00078efcff */
[----:B------:R0:W-:Y:S01]  /*4410*/  STG.E.U8 [R2.64], R5 ;  /* 0x0000000502007986 */ /* 0x0001e2000c101124 */
[----:B------:R-:W-:Y:S05]  /*4420*/  BRA `(.L_x_25420) ;  /* 0x0000082000007947 */ /* 0x000fea0003800000 */
.L_x_25436:
        /* <DEDUP_REMOVED lines=13> */
.L_x_25440:
[----:B------:R-:W-:Y:S01]  /*4500*/  IMAD.MOV.U32 R0, RZ, RZ, 0x7f ;  /* 0x0000007fff007424 */ /* 0x000fe200078e00ff */
[----:B------:R-:W-:-:S04]  /*4510*/  ISETP.GT.U32.AND P0, PT, R5, 0x7f800000, PT ;  /* 0x7f8000000500780c */ /* 0x000fc80003f04070 */
[----:B------:R-:W-:-:S04]  /*4520*/  SEL R0, R0, 0x7c, P0 ;  /* 0x0000007c00007807 */ /* 0x000fc80000000000 */
.L_x_25441:
[----:B------:R-:W-:Y:S05]  /*4530*/  BSYNC B0 ;  /* 0x0000000000007941 */ /* 0x000fea0003800000 */
.L_x_25439:
[----:B------:R-:W-:-:S04]  /*4540*/  LOP3.LUT R4, R7, 0x80000000, RZ, 0xc0, !PT ;  /* 0x8000000007047812 */ /* 0x000fc800078ec0ff */
[----:B------:R-:W-:-:S04]  /*4550*/  SHF.R.U32.HI R5, RZ, 0x18, R4 ;  /* 0x00000018ff057819 */ /* 0x000fc80000011604 */
[----:B------:R-:W-:-:S05]  /*4560*/  LOP3.LUT R5, R0, R5, RZ, 0xfc, !PT ;  /* 0x0000000500057212 */ /* 0x000fca00078efcff */
[----:B------:R0:W-:Y:S01]  /*4570*/  STG.E.U8 [R2.64], R5 ;  /* 0x0000000502007986 */ /* 0x0001e2000c101124 */
[----:B------:R-:W-:Y:S05]  /*4580*/  BRA `(.L_x_25420) ;  /* 0x000006c000007947 */ /* 0x000fea0003800000 */
.L_x_25435:
[----:B------:R-:W0:Y:S02]  /*4590*/  I2F.S16 R0, R4 ;  /* 0x0000000400007306 */ /* 0x000e240000101400 */
[----:B0-----:R-:W-:-:S05]  /*45a0*/  F2FP.BF16.PACK_AB R0, RZ, R0 ;  /* 0x00000000ff00723e */ /* 0x001fca00000010ff */
[----:B------:R0:W-:Y:S01]  /*45b0*/  STG.E.U16 [R2.64], R0 ;  /* 0x0000000002007986 */ /* 0x0001e2000c101524 */
[----:B------:R-:W-:Y:S05]  /*45c0*/  BRA `(.L_x_25420) ;  /* 0x0000068000007947 */ /* 0x000fea0003800000 */
.L_x_25432:
        /* <DEDUP_REMOVED lines=10> */
.L_x_25444:
        /* <DEDUP_REMOVED lines=17> */
.L_x_25447:
[----:B------:R-:W-:-:S04]  /*4780*/  LOP3.LUT R0, R7, 0x80000000, RZ, 0xc0, !PT ;  /* 0x8000000007007812 */ /* 0x000fc800078ec0ff */
[----:B------:R-:W-:-:S04]  /*4790*/  SHF.R.U32.HI R5, RZ, 0x18, R0 ;  /* 0x00000018ff057819 */ /* 0x000fc80000011600 */
[----:B------:R-:W-:-:S04]  /*47a0*/  LOP3.LUT R4, R4, R5, RZ, 0xfc, !PT ;  /* 0x0000000504047212 */ /* 0x000fc800078efcff */
[----:B------:R-:W-:Y:S02]  /*47b0*/  PRMT R0, R4, 0x7610, R0 ;  /* 0x0000761004007816 */ /* 0x000fe40000000000 */
.L_x_25446:
[----:B------:R-:W-:Y:S05]  /*47c0*/  BSYNC B0 ;  /* 0x0000000000007941 */ /* 0x000fea0003800000 */
.L_x_25445:
[----:B------:R0:W-:Y:S01]  /*47d0*/  STG.E.U8 [R2.64], R0 ;  /* 0x0000000002007986 */ /* 0x0001e2000c101124 */
[----:B------:R-:W-:Y:S05]  /*47e0*/  BRA `(.L_x_25420) ;  /* 0x0000046000007947 */ /* 0x000fea0003800000 */
.L_x_25443:
        /* <DEDUP_REMOVED lines=17> */
.L_x_25450:
[----:B------:R-:W-:-:S04]  /*4900*/  LOP3.LUT R0, R7, 0x80000000, RZ, 0xc0, !PT ;  /* 0x8000000007007812 */ /* 0x000fc800078ec0ff */
[----:B------:R-:W-:-:S04]  /*4910*/  SHF.R.U32.HI R5, RZ, 0x18, R0 ;  /* 0x00000018ff057819 */ /* 0x000fc80000011600 */
[----:B------:R-:W-:-:S04]  /*4920*/  LOP3.LUT R4, R4, R5, RZ, 0xfc, !PT ;  /* 0x0000000504047212 */ /* 0x000fc800078efcff */
[----:B------:R-:W-:Y:S02]  /*4930*/  PRMT R0, R4, 0x7610, R0 ;  /* 0x0000761004007816 */ /* 0x000fe40000000000 */
.L_x_25449:
[----:B------:R-:W-:Y:S05]  /*4940*/  BSYNC B0 ;  /* 0x0000000000007941 */ /* 0x000fea0003800000 */
.L_x_25448:
[----:B------:R0:W-:Y:S01]  /*4950*/  STG.E.U8 [R2.64], R0 ;  /* 0x0000000002007986 */ /* 0x0001e2000c101124 */
[----:B------:R-:W-:Y:S05]  /*4960*/  BRA `(.L_x_25420) ;  /* 0x000002e000007947 */ /* 0x000fea0003800000 */
.L_x_25442:
        /* <DEDUP_REMOVED lines=22> */
.L_x_25425:
        /* <DEDUP_REMOVED lines=20> */
.L_x_25452:
[----:B------:R-:W-:-:S05]  /*4c10*/  IMAD.MOV.U32 R5, RZ, RZ, RZ ;  /* 0x000000ffff057224 */ /* 0x000fca00078e00ff */
[----:B------:R0:W-:Y:S01]  /*4c20*/  STG.E.64 [R2.64], R4 ;  /* 0x0000000402007986 */ /* 0x0001e2000c101b24 */
[----:B------:R-:W-:Y:S05]  /*4c30*/  BRA `(.L_x_25420) ;  /* 0x0000001000007947 */ /* 0x000fea0003800000 */
.L_x_25451:
[----:B------:R0:W-:Y:S02]  /*4c40*/  STG.E [R2.64], R4 ;  /* 0x0000000402007986 */ /* 0x0001e4000c101924 */
.L_x_25420:
[----:B------:R-:W-:Y:S05]  /*4c50*/  BSYNC B6 ;  /* 0x0000000000067941 */ /* 0x000fea0003800000 */
.L_x_25419:
        /* <DEDUP_REMOVED lines=21> */
.L_x_25458:
[----:B------:R0:W-:Y:S01]  /*4db0*/  STG.E.U8 [R2.64], R22 ;  /* 0x0000001602007986 */ /* 0x0001e2000c101124 */
[----:B------:R-:W-:Y:S05]  /*4dc0*/  BRA `(.L_x_25460) ;  /* 0x00000d5000007947 */ /* 0x000fea0003800000 */
.L_x_25457:
        /* <DEDUP_REMOVED lines=9> */
.L_x_25462:
[----:B------:R0:W-:Y:S01]  /*4e60*/  STG.E [R2.64], R22 ;  /* 0x0000001602007986 */ /* 0x0001e2000c101924 */
[----:B------:R-:W-:Y:S05]  /*4e70*/  BRA `(.L_x_25460) ;  /* 0x00000ca000007947 */ /* 0x000fea0003800000 */
.L_x_25461:
[----:B------:R0:W-:Y:S01]  /*4e80*/  STG.E.U16 [R2.64], R22 ;  /* 0x0000001602007986 */ /* 0x0001e2000c101524 */
[----:B------:R-:W-:Y:S05]  /*4e90*/  BRA `(.L_x_25460) ;  /* 0x00000c8000007947 */ /* 0x000fea0003800000 */
.L_x_25456:
        /* <DEDUP_REMOVED lines=9> */
.L_x_25464:
[----:B------:R-:W0:Y:S02]  /*4f30*/  I2F.S16 R0, R22 ;  /* 0x0000001600007306 */ /* 0x000e240000101400 */
[----:B0-----:R-:W-:-:S05]  /*4f40*/  F2FP.PACK_AB R0, RZ, R0 ;  /* 0x00000000ff00723e */ /* 0x001fca00000000ff */
[----:B------:R0:W-:Y:S01]  /*4f50*/  STG.E.U16 [R2.64], R0 ;  /* 0x0000000002007986 */ /* 0x0001e2000c101524 */
[----:B------:R-:W-:Y:S05]  /*4f60*/  BRA `(.L_x_25460) ;  /* 0x00000bb000007947 */ /* 0x000fea0003800000 */
.L_x_25463:
        /* <DEDUP_REMOVED lines=10> */
.L_x_25466:
[----:B------:R-:W0:Y:S02]  /*5010*/  I2F.S16 R22, R22 ;  /* 0x0000001600167306 */ /* 0x000e240000101400 */
[----:B0-----:R-:W-:-:S04]  /*5020*/  F2FP.PACK_AB R5, RZ, R22 ;  /* 0x00000016ff05723e */ /* 0x001fc800000000ff */
[----:B------:R-:W-:-:S05]  /*5030*/  PRMT R5, R5, 0x5410, RZ ;  /* 0x0000541005057816 */ /* 0x000fca00000000ff */
[----:B------:R0:W-:Y:S01]  /*5040*/  STG.E [R2.64], R5 ;  /* 0x0000000502007986 */ /* 0x0001e2000c101924 */
[----:B------:R-:W-:Y:S05]  /*5050*/  BRA `(.L_x_25460) ;  /* 0x00000ac000007947 */ /* 0x000fea0003800000 */
.L_x_25465:
[----:B------:R-:W0:Y:S02]  /*5060*/  I2F.F64.S16 R22, R22 ;  /* 0x0000001600167312 */ /* 0x000e240000101c00 */
[----:B0-----:R0:W-:Y:S01]  /*5070*/  STG.E.64 [R2.64], R22 ;  /* 0x0000001602007986 */ /* 0x0011e2000c101b24 */
[----:B------:R-:W-:Y:S05]  /*5080*/  BRA `(.L_x_25460) ;  /* 0x00000a9000007947 */ /* 0x000fea0003800000 */
.L_x_25455:
        /* <DEDUP_REMOVED lines=10> */
.L_x_25469:
[----:B------:R-:W0:Y:S01]  /*5130*/  I2F.F64.S16 R4, R22 ;  /* 0x0000001600047312 */ /* 0x000e220000101c00 */
[----:B------:R-:W-:-:S05]  /*5140*/  CS2R R6, SRZ ;  /* 0x0000000000067805 */ /* 0x000fca000001ff00 */
[----:B0-----:R0:W-:Y:S01]  /*5150*/  STG.E.128 [R2.64], R4 ;  /* 0x0000000402007986 */ /* 0x0011e2000c101d24 */
[----:B------:R-:W-:Y:S05]  /*5160*/  BRA `(.L_x_25460) ;  /* 0x000009b000007947 */ /* 0x000fea0003800000 */
.L_x_25468:
        /* <DEDUP_REMOVED lines=21> */
.L_x_25473:
[----:B------:R-:W-:Y:S05]  /*52c0*/  BSYNC B0 ;  /* 0x0000000000007941 */ /* 0x000fea0003800000 */
.L_x_25472:
[----:B------:R-:W-:-:S05]  /*52d0*/  LOP3.LUT R5, R0, R5, RZ, 0xfc, !PT ;  /* 0x0000000500057212 */ /* 0x000fca00078efcff */
[----:B------:R0:W-:Y:S01]  /*52e0*/  STG.E.U8 [R2.64], R5 ;  /* 0x0000000502007986 */ /* 0x0001e2000c101124 */
[----:B------:R-:W-:Y:S05]  /*52f0*/  BRA `(.L_x_25460) ;  /* 0x0000082000007947 */ /* 0x000fea0003800000 */
.L_x_25471:
        /* <DEDUP_REMOVED lines=13> */
.L_x_25475:
[----:B------:R-:W-:Y:S01]  /*53d0*/  IMAD.MOV.U32 R0, RZ, RZ, 0x7f ;  /* 0x0000007fff007424 */ /* 0x000fe200078e00ff */
[----:B------:R-:W-:-:S04]  /*53e0*/  ISETP.GT.U32.AND P0, PT, R4, 0x7f800000, PT ;  /* 0x7f8000000400780c */ /* 0x000fc80003f04070 */
[----:B------:R-:W-:-:S04]  /*53f0*/  SEL R0, R0, 0x7c, P0 ;  /* 0x0000007c00007807 */ /* 0x000fc80000000000 */
.L_x_25476:
[----:B------:R-:W-:Y:S05]  /*5400*/  BSYNC B0 ;  /* 0x0000000000007941 */ /* 0x000fea0003800000 */
.L_x_25474:
[----:B------:R-:W-:-:S04]  /*5410*/  LOP3.LUT R4, R5, 0x80000000, RZ, 0xc0, !PT ;  /* 0x8000000005047812 */ /* 0x000fc800078ec0ff */
[----:B------:R-:W-:-:S04]  /*5420*/  SHF.R.U32.HI R5, RZ, 0x18, R4 ;  /* 0x00000018ff057819 */ /* 0x000fc80000011604 */
[----:B------:R-:W-:-:S05]  /*5430*/  LOP3.LUT R5, R0, R5, RZ, 0xfc, !PT ;  /* 0x0000000500057212 */ /* 0x000fca00078efcff */
[----:B------:R0:W-:Y:S01]  /*5440*/  STG.E.U8 [R2.64], R5 ;  /* 0x0000000502007986 */ /* 0x0001e2000c101124 */
[----:B------:R-:W-:Y:S05]  /*5450*/  BRA `(.L_x_25460) ;  /* 0x000006c000007947 */ /* 0x000fea0003800000 */
.L_x_25470:
[----:B------:R-:W0:Y:S02]  /*5460*/  I2F.S16 R0, R22 ;  /* 0x0000001600007306 */ /* 0x000e240000101400 */
[----:B0-----:R-:W-:-:S05]  /*5470*/  F2FP.BF16.PACK_AB R0, RZ, R0 ;  /* 0x00000000ff00723e */ /* 0x001fca00000010ff */
[----:B------:R0:W-:Y:S01]  /*5480*/  STG.E.U16 [R2.64], R0 ;  /* 0x0000000002007986 */ /* 0x0001e2000c101524 */
[----:B------:R-:W-:Y:S05]  /*5490*/  BRA `(.L_x_25460) ;  /* 0x0000068000007947 */ /* 0x000fea0003800000 */
.L_x_25467:
        /* <DEDUP_REMOVED lines=10> */
.L_x_25479:
        /* <DEDUP_REMOVED lines=17> */
.L_x_25482:
[----:B------:R-:W-:-:S04]  /*5650*/  LOP3.LUT R0, R7, 0x80000000, RZ, 0xc0, !PT ;  /* 0x8000000007007812 */ /* 0x000fc800078ec0ff */
[----:B------:R-:W-:-:S04]  /*5660*/  SHF.R.U32.HI R5, RZ, 0x18, R0 ;  /* 0x00000018ff057819 */ /* 0x000fc80000011600 */
[----:B------:R-:W-:-:S04]  /*5670*/  LOP3.LUT R4, R4, R5, RZ, 0xfc, !PT ;  /* 0x0000000504047212 */ /* 0x000fc800078efcff */
[----:B------:R-:W-:Y:S02]  /*5680*/  PRMT R0, R4, 0x7610, R0 ;  /* 0x0000761004007816 */ /* 0x000fe40000000000 */
.L_x_25481:
[----:B------:R-:W-:Y:S05]  /*5690*/  BSYNC B0 ;  /* 0x0000000000007941 */ /* 0x000fea0003800000 */
.L_x_25480:
[----:B------:R0:W-:Y:S01]  /*56a0*/  STG.E.U8 [R2.64], R0 ;  /* 0x0000000002007986 */ /* 0x0001e2000c101124 */
[----:B------:R-:W-:Y:S05]  /*56b0*/  BRA `(.L_x_25460) ;  /* 0x0000046000007947 */ /* 0x000fea0003800000 */
.L_x_25478:
        /* <DEDUP_REMOVED lines=17> */
.L_x_25485:
[----:B------:R-:W-:-:S04]  /*57d0*/  LOP3.LUT R0, R7, 0x80000000, RZ, 0xc0, !PT ;  /* 0x8000000007007812 */ /* 0x000fc800078ec0ff */
[----:B------:R-:W-:-:S04]  /*57e0*/  SHF.R.U32.HI R5, RZ, 0x18, R0 ;  /* 0x00000018ff057819 */ /* 0x000fc80000011600 */
[----:B------:R-:W-:-:S04]  /*57f0*/  LOP3.LUT R4, R4, R5, RZ, 0xfc, !PT ;  /* 0x0000000504047212 */ /* 0x000fc800078efcff */
[----:B------:R-:W-:Y:S02]  /*5800*/  PRMT R0, R4, 0x7610, R0 ;  /* 0x0000761004007816 */ /* 0x000fe40000000000 */
.L_x_25484:
[----:B------:R-:W-:Y:S05]  /*5810*/  BSYNC B0 ;  /* 0x0000000000007941 */ /* 0x000fea0003800000 */
.L_x_25483:
[----:B------:R0:W-:Y:S01]  /*5820*/  STG.E.U8 [R2.64], R0 ;  /* 0x0000000002007986 */ /* 0x0001e2000c101124 */
[----:B------:R-:W-:Y:S05]  /*5830*/  BRA `(.L_x_25460) ;  /* 0x000002e000007947 */ /* 0x000fea0003800000 */
.L_x_25477:
        /* <DEDUP_REMOVED lines=22> */
.L_x_25459:
        /* <DEDUP_REMOVED lines=20> */
.L_x_25487:
[----:B------:R-:W-:-:S05]  /*5ae0*/  IMAD.MOV.U32 R23, RZ, RZ, RZ ;  /* 0x000000ffff177224 */ /* 0x000fca00078e00ff */
[----:B------:R0:W-:Y:S01]  /*5af0*/  STG.E.64 [R2.64], R22 ;  /* 0x0000001602007986 */ /* 0x0001e2000c101b24 */
[----:B------:R-:W-:Y:S05]  /*5b00*/  BRA `(.L_x_25460) ;  /* 0x0000001000007947 */ /* 0x000fea0003800000 */
.L_x_25486:
[----:B------:R0:W-:Y:S02]  /*5b10*/  STG.E [R2.64], R22 ;  /* 0x0000001602007986 */ /* 0x0001e4000c101924 */
.L_x_25460:
        /* <DEDUP_REMOVED lines=21> */
.L_x_25491:
[----:B------:R0:W-:Y:S01]  /*5c70*/  STG.E.U8 [R2.64], R24 ;  /* 0x0000001802007986 */ /* 0x0001e2000c101124 */
[----:B------:R-:W-:Y:S05]  /*5c80*/  BRA `(.L_x_25493) ;  /* 0x00000d5000007947 */ /* 0x000fea0003800000 */
.L_x_25490:
        /* <DEDUP_REMOVED lines=9> */
.L_x_25495:
[----:B------:R0:W-:Y:S01]  /*5d20*/  STG.E [R2.64], R24 ;  /* 0x0000001802007986 */ /* 0x0001e2000c101924 */
[----:B------:R-:W-:Y:S05]  /*5d30*/  BRA `(.L_x_25493) ;  /* 0x00000ca000007947 */ /* 0x000fea0003800000 */
.L_x_25494:
[----:B------:R0:W-:Y:S01]  /*5d40*/  STG.E.U16 [R2.64], R24 ;  /* 0x0000001802007986 */ /* 0x0001e2000c101524 */
[----:B------:R-:W-:Y:S05]  /*5d50*/  BRA `(.L_x_25493) ;  /* 0x00000c8000007947 */ /* 0x000fea0003800000 */
.L_x_25489:
        /* <DEDUP_REMOVED lines=9> */
.L_x_25497:
[----:B------:R-:W0:Y:S02]  /*5df0*/  I2F.S16 R0, R24 ;  /* 0x0000001800007306 */ /* 0x000e240000101400 */
[----:B0-----:R-:W-:-:S05]  /*5e00*/  F2FP.PACK_AB R0, RZ, R0 ;  /* 0x00000000ff00723e */ /* 0x001fca00000000ff */
[----:B------:R0:W-:Y:S01]  /*5e10*/  STG.E.U16 [R2.64], R0 ;  /* 0x0000000002007986 */ /* 0x0001e2000c101524 */
[----:B------:R-:W-:Y:S05]  /*5e20*/  BRA `(.L_x_25493) ;  /* 0x00000bb000007947 */ /* 0x000fea0003800000 */
.L_x_25496:
        /* <DEDUP_REMOVED lines=10> */
.L_x_25499:
[----:B------:R-:W0:Y:S02]  /*5ed0*/  I2F.S16 R24, R24 ;  /* 0x0000001800187306 */ /* 0x000e240000101400 */
[----:B0-----:R-:W-:-:S04]  /*5ee0*/  F2FP.PACK_AB R5, RZ, R24 ;  /* 0x00000018ff05723e */ /* 0x001fc800000000ff */
[----:B------:R-:W-:-:S05]  /*5ef0*/  PRMT R5, R5, 0x5410, RZ ;  /* 0x0000541005057816 */ /* 0x000fca00000000ff */
[----:B------:R0:W-:Y:S01]  /*5f00*/  STG.E [R2.64], R5 ;  /* 0x0000000502007986 */ /* 0x0001e2000c101924 */
[----:B------:R-:W-:Y:S05]  /*5f10*/  BRA `(.L_x_25493) ;  /* 0x00000ac000007947 */ /* 0x000fea0003800000 */
.L_x_25498:
[----:B------:R-:W0:Y:S02]  /*5f20*/  I2F.F64.S16 R24, R24 ;  /* 0x0000001800187312 */ /* 0x000e240000101c00 */
[----:B0-----:R0:W-:Y:S01]  /*5f30*/  STG.E.64 [R2.64], R24 ;  /* 0x0000001802007986 */ /* 0x0011e2000c101b24 */
[----:B------:R-:W-:Y:S05]  /*5f40*/  BRA `(.L_x_25493) ;  /* 0x00000a9000007947 */ /* 0x000fea0003800000 */
.L_x_25488:
        /* <DEDUP_REMOVED lines=10> */
.L_x_25502:
[----:B------:R-:W0:Y:S01]  /*5ff0*/  I2F.F64.S16 R4, R24 ;  /* 0x0000001800047312 */ /* 0x000e220000101c00 */
[----:B------:R-:W-:-:S05]  /*6000*/  CS2R R6, SRZ ;  /* 0x0000000000067805 */ /* 0x000fca000001ff00 */
[----:B0-----:R0:W-:Y:S01]  /*6010*/  STG.E.128 [R2.64], R4 ;  /* 0x0000000402007986 */ /* 0x0011e2000c101d24 */
[----:B------:R-:W-:Y:S05]  /*6020*/  BRA `(.L_x_25493) ;  /* 0x000009b000007947 */ /* 0x000fea0003800000 */
.L_x_25501:
        /* <DEDUP_REMOVED lines=21> */
.L_x_25506:
[----:B------:R-:W-:Y:S05]  /*6180*/  BSYNC B0 ;  /* 0x0000000000007941 */ /* 0x000fea0003800000 */
.L_x_25505:
[----:B------:R-:W-:-:S05]  /*6190*/  LOP3.LUT R5, R0, R5, RZ, 0xfc, !PT ;  /* 0x0000000500057212 */ /* 0x000fca00078efcff */
[----:B------:R0:W-:Y:S01]  /*61a0*/  STG.E.U8 [R2.64], R5 ;  /* 0x0000000502007986 */ /* 0x0001e2000c101124 */
[----:B------:R-:W-:Y:S05]  /*61b0*/  BRA `(.L_x_25493) ;  /* 0x0000082000007947 */ /* 0x000fea0003800000 */
.L_x_25504:
        /* <DEDUP_REMOVED lines=13> */
.L_x_25508:
[----:B------:R-:W-:Y:S01]  /*6290*/  IMAD.MOV.U32 R0, RZ, RZ, 0x7f ;  /* 0x0000007fff007424 */ /* 0x000fe200078e00ff */
[----:B------:R-:W-:-:S04]  /*62a0*/  ISETP.GT.U32.AND P0, PT, R4, 0x7f800000, PT ;  /* 0x7f8000000400780c */ /* 0x000fc80003f04070 */
[----:B------:R-:W-:-:S04]  /*62b0*/  SEL R0, R0, 0x7c, P0 ;  /* 0x0000007c00007807 */ /* 0x000fc80000000000 */
.L_x_25509:
[----:B------:R-:W-:Y:S05]  /*62c0*/  BSYNC B0 ;  /* 0x0000000000007941 */ /* 0x000fea0003800000 */
.L_x_25507:
[----:B------:R-:W-:-:S04]  /*62d0*/  LOP3.LUT R4, R5, 0x80000000, RZ, 0xc0, !PT ;  /* 0x8000000005047812 */ /* 0x000fc800078ec0ff */
[----:B------:R-:W-:-:S04]  /*62e0*/  SHF.R.U32.HI R5, RZ, 0x18, R4 ;  /* 0x00000018ff057819 */ /* 0x000fc80000011604 */
[----:B------:R-:W-:-:S05]  /*62f0*/  LOP3.LUT R5, R0, R5, RZ, 0xfc, !PT ;  /* 0x0000000500057212 */ /* 0x000fca00078efcff */
[----:B------:R0:W-:Y:S01]  /*6300*/  STG.E.U8 [R2.64], R5 ;  /* 0x0000000502007986 */ /* 0x0001e2000c101124 */
[----:B------:R-:W-:Y:S05]  /*6310*/  BRA `(.L_x_25493) ;  /* 0x000006c000007947 */ /* 0x000fea0003800000 */
.L_x_25503:
[----:B------:R-:W0:Y:S02]  /*6320*/  I2F.S16 R0, R24 ;  /* 0x0000001800007306 */ /* 0x000e240000101400 */
[----:B0-----:R-:W-:-:S05]  /*6330*/  F2FP.BF16.PACK_AB R0, RZ, R0 ;  /* 0x00000000ff00723e */ /* 0x001fca00000010ff */
[----:B------:R0:W-:Y:S01]  /*6340*/  STG.E.U16 [R2.64], R0 ;  /* 0x0000000002007986 */ /* 0x0001e2000c101524 */
[----:B------:R-:W-:Y:S05]  /*6350*/  BRA `(.L_x_25493) ;  /* 0x0000068000007947 */ /* 0x000fea0003800000 */
.L_x_25500:
        /* <DEDUP_REMOVED lines=10> */
.L_x_25512:
        /* <DEDUP_REMOVED lines=17> */
.L_x_25515:
[----:B------:R-:W-:-:S04]  /*6510*/  LOP3.LUT R0, R7, 0x80000000, RZ, 0xc0, !PT ;  /* 0x8000000007007812 */ /* 0x000fc800078ec0ff */
[----:B------:R-:W-:-:S04]  /*6520*/  SHF.R.U32.HI R5, RZ, 0x18, R0 ;  /* 0x00000018ff057819 */ /* 0x000fc80000011600 */
[----:B------:R-:W-:-:S04]  /*6530*/  LOP3.LUT R4, R4, R5, RZ, 0xfc, !PT ;  /* 0x0000000504047212 */ /* 0x000fc800078efcff */
[----:B------:R-:W-:Y:S02]  /*6540*/  PRMT R0, R4, 0x7610, R0 ;  /* 0x0000761004007816 */ /* 0x000fe40000000000 */
.L_x_25514:
[----:B------:R-:W-:Y:S05]  /*6550*/  BSYNC B0 ;  /* 0x0000000000007941 */ /* 0x000fea0003800000 */
.L_x_25513:
[----:B------:R0:W-:Y:S01]  /*6560*/  STG.E.U8 [R2.64], R0 ;  /* 0x0000000002007986 */ /* 0x0001e2000c101124 */
[----:B------:R-:W-:Y:S05]  /*6570*/  BRA `(.L_x_25493) ;  /* 0x0000046000007947 */ /* 0x000fea0003800000 */
.L_x_25511:
        /* <DEDUP_REMOVED lines=17> */
.L_x_25518:
[----:B------:R-:W-:-:S04]  /*6690*/  LOP3.LUT R0, R7, 0x80000000, RZ, 0xc0, !PT ;  /* 0x8000000007007812 */ /* 0x000fc800078ec0ff */
[----:B------:R-:W-:-:S04]  /*66a0*/  SHF.R.U32.HI R5, RZ, 0x18, R0 ;  /* 0x00000018ff057819 */ /* 0x000fc80000011600 */
[----:B------:R-:W-:-:S04]  /*66b0*/  LOP3.LUT R4, R4, R5, RZ, 0xfc, !PT ;  /* 0x0000000504047212 */ /* 0x000fc800078efcff */
[----:B------:R-:W-:Y:S02]  /*66c0*/  PRMT R0, R4, 0x7610, R0 ;  /* 0x0000761004007816 */ /* 0x000fe40000000000 */
.L_x_25517:
[----:B------:R-:W-:Y:S05]  /*66d0*/  BSYNC B0 ;  /* 0x0000000000007941 */ /* 0x000fea0003800000 */
.L_x_25516:
[----:B------:R0:W-:Y:S01]  /*66e0*/  STG.E.U8 [R2.64], R0 ;  /* 0x0000000002007986 */ /* 0x0001e2000c101124 */
[----:B------:R-:W-:Y:S05]  /*66f0*/  BRA `(.L_x_25493) ;  /* 0x000002e000007947 */ /* 0x000fea0003800000 */
.L_x_25510:
        /* <DEDUP_REMOVED lines=22> */
.L_x_25492:
        /* <DEDUP_REMOVED lines=20> */
.L_x_25520:
[----:B------:R-:W-:-:S05]  /*69a0*/  IMAD.MOV.U32 R25, RZ, RZ, RZ ;  /* 0x000000ffff197224 */ /* 0x000fca00078e00ff */
[----:B------:R0:W-:Y:S01]  /*69b0*/  STG.E.64 [R2.64], R24 ;  /* 0x0000001802007986 */ /* 0x0001e2000c101b24 */
[----:B------:R-:W-:Y:S05]  /*69c0*/  BRA `(.L_x_25493) ;  /* 0x0000001000007947 */ /* 0x000fea0003800000 */
.L_x_25519:
[----:B------:R0:W-:Y:S02]  /*69d0*/  STG.E [R2.64], R24 ;  /* 0x0000001802007986 */ /* 0x0001e4000c101924 */
.L_x_25493:
[----:B------:R-:W-:Y:S02]  /*69e0*/  IADD3 R19, R19, 0x80, RZ ;  /* 0x0000008013137810 */ /* 0x000fe40007ffe0ff */
.L_x_25454:
[----:B------:R-:W-:Y:S05]  /*69f0*/  BSYNC B6 ;  /* 0x0000000000067941 */ /* 0x000fea0003800000 */
.L_x_25453:
        /* <DEDUP_REMOVED lines=19> */
.L_x_25524:
[----:B------:R-:W-:Y:S01]  /*6b30*/  STG.E.U8 [R2.64], R26 ;  /* 0x0000001a02007986 */ /* 0x000fe2000c101124 */
[----:B------:R-:W-:Y:S05]  /*6b40*/  EXIT ;  /* 0x000000000000794d */ /* 0x000fea0003800000 */
.L_x_25523:
        /* <DEDUP_REMOVED lines=9> */
.L_x_25527:
[----:B------:R-:W-:Y:S01]  /*6be0*/  STG.E [R2.64], R26 ;  /* 0x0000001a02007986 */ /* 0x000fe2000c101924 */
[----:B------:R-:W-:Y:S05]  /*6bf0*/  EXIT ;  /* 0x000000000000794d */ /* 0x000fea0003800000 */
.L_x_25526:
[----:B------:R-:W-:Y:S01]  /*6c00*/  STG.E.U16 [R2.64], R26 ;  /* 0x0000001a02007986 */ /* 0x000fe2000c101524 */
[----:B------:R-:W-:Y:S05]  /*6c10*/  EXIT ;  /* 0x000000000000794d */ /* 0x000fea0003800000 */
.L_x_25522:
        /* <DEDUP_REMOVED lines=9> */
.L_x_25529:
[----:B------:R-:W0:Y:S02]  /*6cb0*/  I2F.S16 R0, R26 ;  /* 0x0000001a00007306 */ /* 0x000e240000101400 */
[----:B0-----:R-:W-:-:S05]  /*6cc0*/  F2FP.PACK_AB R0, RZ, R0 ;  /* 0x00000000ff00723e */ /* 0x001fca00000000ff */
[----:B------:R-:W-:Y:S01]  /*6cd0*/  STG.E.U16 [R2.64], R0 ;  /* 0x0000000002007986 */ /* 0x000fe2000c101524 */
[----:B------:R-:W-:Y:S05]  /*6ce0*/  EXIT ;  /* 0x000000000000794d */ /* 0x000fea0003800000 */
.L_x_25528:
        /* <DEDUP_REMOVED lines=10> */
.L_x_25531:
[----:B------:R-:W0:Y:S02]  /*6d90*/  I2F.S16 R26, R26 ;  /* 0x0000001a001a7306 */ /* 0x000e240000101400 */
[----:B0-----:R-:W-:-:S04]  /*6da0*/  F2FP.PACK_AB R5, RZ, R26 ;  /* 0x0000001aff05723e */ /* 0x001fc800000000ff */
[----:B------:R-:W-:-:S05]  /*6db0*/  PRMT R5, R5, 0x5410, RZ ;  /* 0x0000541005057816 */ /* 0x000fca00000000ff */
[----:B------:R-:W-:Y:S01]  /*6dc0*/  STG.E [R2.64], R5 ;  /* 0x0000000502007986 */ /* 0x000fe2000c101924 */
[----:B------:R-:W-:Y:S05]  /*6dd0*/  EXIT ;  /* 0x000000000000794d */ /* 0x000fea0003800000 */
.L_x_25530:
[----:B------:R-:W0:Y:S02]  /*6de0*/  I2F.F64.S16 R26, R26 ;  /* 0x0000001a001a7312 */ /* 0x000e240000101c00 */
[----:B0-----:R-:W-:Y:S01]  /*6df0*/  STG.E.64 [R2.64], R26 ;  /* 0x0000001a02007986 */ /* 0x001fe2000c101b24 */
[----:B------:R-:W-:Y:S05]  /*6e00*/  EXIT ;  /* 0x000000000000794d */ /* 0x000fea0003800000 */
.L_x_25521:
        /* <DEDUP_REMOVED lines=10> */
.L_x_25534:
[----:B------:R-:W0:Y:S01]  /*6eb0*/  I2F.F64.S16 R4, R26 ;  /* 0x0000001a00047312 */ /* 0x000e220000101c00 */
[----:B------:R-:W-:-:S05]  /*6ec0*/  CS2R R6, SRZ ;  /* 0x0000000000067805 */ /* 0x000fca000001ff00 */
[----:B0-----:R-:W-:Y:S01]  /*6ed0*/  STG.E.128 [R2.64], R4 ;  /* 0x0000000402007986 */ /* 0x001fe2000c101d24 */
[----:B------:R-:W-:Y:S05]  /*6ee0*/  EXIT ;  /* 0x000000000000794d */ /* 0x000fea0003800000 */
.L_x_25533:
        /* <DEDUP_REMOVED lines=21> */
.L_x_25538:
[----:B------:R-:W-:Y:S05]  /*7040*/  BSYNC B0 ;  /* 0x0000000000007941 */ /* 0x000fea0003800000 */
.L_x_25537:
[----:B------:R-:W-:-:S05]  /*7050*/  LOP3.LUT R5, R0, R5, RZ, 0xfc, !PT ;  /* 0x0000000500057212 */ /* 0x000fca00078efcff */
[----:B------:R-:W-:Y:S01]  /*7060*/  STG.E.U8 [R2.64], R5 ;  /* 0x0000000502007986 */ /* 0x000fe2000c101124 */
[----:B------:R-:W-:Y:S05]  /*7070*/  EXIT ;  /* 0x000000000000794d */ /* 0x000fea0003800000 */
.L_x_25536:
        /* <DEDUP_REMOVED lines=13> */
.L_x_25540:
[----:B------:R-:W-:Y:S01]  /*7150*/  IMAD.MOV.U32 R0, RZ, RZ, 0x7f ;  /* 0x0000007fff007424 */ /* 0x000fe200078e00ff */
[----:B------:R-:W-:-:S04]  /*7160*/  ISETP.GT.U32.AND P0, PT, R4, 0x7f800000, PT ;  /* 0x7f8000000400780c */ /* 0x000fc80003f04070 */
[----:B------:R-:W-:-:S04]  /*7170*/  SEL R0, R0, 0x7c, P0 ;  /* 0x0000007c00007807 */ /* 0x000fc80000000000 */
.L_x_25541:
[----:B------:R-:W-:Y:S05]  /*7180*/  BSYNC B0 ;  /* 0x0000000000007941 */ /* 0x000fea0003800000 */
.L_x_25539:
[----:B------:R-:W-:-:S04]  /*7190*/  LOP3.LUT R4, R5, 0x80000000, RZ, 0xc0, !PT ;  /* 0x8000000005047812 */ /* 0x000fc800078ec0ff */
[----:B------:R-:W-:-:S04]  /*71a0*/  SHF.R.U32.HI R5, RZ, 0x18, R4 ;  /* 0x00000018ff057819 */ /* 0x000fc80000011604 */
[----:B------:R-:W-:-:S05]  /*71b0*/  LOP3.LUT R5, R0, R5, RZ, 0xfc, !PT ;  /* 0x0000000500057212 */ /* 0x000fca00078efcff */
[----:B------:R-:W-:Y:S01]  /*71c0*/  STG.E.U8 [R2.64], R5 ;  /* 0x0000000502007986 */ /* 0x000fe2000c101124 */
[----:B------:R-:W-:Y:S05]  /*71d0*/  EXIT ;  /* 0x000000000000794d */ /* 0x000fea0003800000 */
.L_x_25535:
[----:B------:R-:W0:Y:S02]  /*71e0*/  I2F.S16 R0, R26 ;  /* 0x0000001a00007306 */ /* 0x000e240000101400 */
[----:B0-----:R-:W-:-:S05]  /*71f0*/  F2FP.BF16.PACK_AB R0, RZ, R0 ;  /* 0x00000000ff00723e */ /* 0x001fca00000010ff */
[----:B------:R-:W-:Y:S01]  /*7200*/  STG.E.U16 [R2.64], R0 ;  /* 0x0000000002007986 */ /* 0x000fe2000c101524 */
[----:B------:R-:W-:Y:S05]  /*7210*/  EXIT ;  /* 0x000000000000794d */ /* 0x000fea0003800000 */
.L_x_25532:
        /* <DEDUP_REMOVED lines=10> */
.L_x_25544:
        /* <DEDUP_REMOVED lines=17> */
.L_x_25547:
[----:B------:R-:W-:-:S04]  /*73d0*/  LOP3.LUT R0, R7, 0x80000000, RZ, 0xc0, !PT ;  /* 0x8000000007007812 */ /* 0x000fc800078ec0ff */
[----:B------:R-:W-:-:S04]  /*73e0*/  SHF.R.U32.HI R5, RZ, 0x18, R0 ;  /* 0x00000018ff057819 */ /* 0x000fc80000011600 */
[----:B------:R-:W-:-:S04]  /*73f0*/  LOP3.LUT R4, R4, R5, RZ, 0xfc, !PT ;  /* 0x0000000504047212 */ /* 0x000fc800078efcff */
[----:B------:R-:W-:Y:S02]  /*7400*/  PRMT R0, R4, 0x7610, R0 ;  /* 0x0000761004007816 */ /* 0x000fe40000000000 */
.L_x_25546:
[----:B------:R-:W-:Y:S05]  /*7410*/  BSYNC B0 ;  /* 0x0000000000007941 */ /* 0x000fea0003800000 */
.L_x_25545:
[----:B------:R-:W-:Y:S01]  /*7420*/  STG.E.U8 [R2.64], R0 ;  /* 0x0000000002007986 */ /* 0x000fe2000c101124 */
[----:B------:R-:W-:Y:S05]  /*7430*/  EXIT ;  /* 0x000000000000794d */ /* 0x000fea0003800000 */
.L_x_25543:
        /* <DEDUP_REMOVED lines=17> */
.L_x_25550:
[----:B------:R-:W-:-:S04]  /*7550*/  LOP3.LUT R0, R7, 0x80000000, RZ, 0xc0, !PT ;  /* 0x8000000007007812 */ /* 0x000fc800078ec0ff */
[----:B------:R-:W-:-:S04]  /*7560*/  SHF.R.U32.HI R5, RZ, 0x18, R0 ;  /* 0x00000018ff057819 */ /* 0x000fc80000011600 */
[----:B------:R-:W-:-:S04]  /*7570*/  LOP3.LUT R4, R4, R5, RZ, 0xfc, !PT ;  /* 0x0000000504047212 */ /* 0x000fc800078efcff */
[----:B------:R-:W-:Y:S02]  /*7580*/  PRMT R0, R4, 0x7610, R0 ;  /* 0x0000761004007816 */ /* 0x000fe40000000000 */
.L_x_25549:
[----:B------:R-:W-:Y:S05]  /*7590*/  BSYNC B0 ;  /* 0x0000000000007941 */ /* 0x000fea0003800000 */
.L_x_25548:
[----:B------:R-:W-:Y:S01]  /*75a0*/  STG.E.U8 [R2.64], R0 ;  /* 0x0000000002007986 */ /* 0x000fe2000c101124 */
[----:B------:R-:W-:Y:S05]  /*75b0*/  EXIT ;  /* 0x000000000000794d */ /* 0x000fea0003800000 */
.L_x_25542:
        /* <DEDUP_REMOVED lines=22> */
.L_x_25525:
        /* <DEDUP_REMOVED lines=20> */
.L_x_25552:
[----:B------:R-:W-:-:S05]  /*7860*/  IMAD.MOV.U32 R27, RZ, RZ, RZ ;  /* 0x000000ffff1b7224 */ /* 0x000fca00078e00ff */
[----:B------:R-:W-:Y:S01]  /*7870*/  STG.E.64 [R2.64], R26 ;  /* 0x0000001a02007986 */ /* 0x000fe2000c101b24 */
[----:B------:R-:W-:Y:S05]  /*7880*/  EXIT ;  /* 0x000000000000794d */ /* 0x000fea0003800000 */
.L_x_25551:
[----:B------:R-:W-:Y:S01]  /*7890*/  STG.E [R2.64], R26 ;  /* 0x0000001a02007986 */ /* 0x000fe2000c101924 */
[----:B------:R-:W-:Y:S05]  /*78a0*/  EXIT ;  /* 0x000000000000794d */ /* 0x000fea0003800000 */
.L_x_25553:
        /* <DEDUP_REMOVED lines=13> */
.L_x_42054:


//--------------------- .text._ZN2at6native18elementwise_kernelILi128ELi4EZNS0_22gpu_kernel_impl_nocastINS0_13AUnaryFunctorIaabZZZNS0_22logical_or_kernel_cudaERNS_14TensorIteratorEENKUlvE0_clEvENKUlvE0_clEvEUlaaE_EEEEvRNS_18TensorIteratorBaseERKT_EUliE_EEviT1_ --------------------------
	.section	.text._ZN2at6native18elementwise_kernelILi128ELi4EZNS0_22gpu_kernel_impl_nocastINS0_13AUnaryFunctorIaabZZZNS0_22logical_or_kernel_cudaERNS_14TensorIteratorEENKUlvE0_clEvENKUlvE0_clEvEUlaaE_EEEEvRNS_18TensorIteratorBaseERKT_EUliE_EEviT1_,"ax",@progbits
	.sectioninfo	@"SHI_REGISTERS=12"
	.align	128
        .global         _ZN2at6native18elementwise_kernelILi128ELi4EZNS0_22gpu_kernel_impl_nocastINS0_13AUnaryFunctorIaabZZZNS0_22logical_or_kernel_cudaERNS_14TensorIteratorEENKUlvE0_clEvENKUlvE0_clEvEUlaaE_EEEEvRNS_18TensorIteratorBaseERKT_EUliE_EEviT1_
        .type           _ZN2at6native18elementwise_kernelILi128ELi4EZNS0_22gpu_kernel_impl_nocastINS0_13AUnaryFunctorIaabZZZNS0_22logical_or_kernel_cudaERNS_14TensorIteratorEENKUlvE0_clEvENKUlvE0_clEvEUlaaE_EEEEvRNS_18TensorIteratorBaseERKT_EUliE_EEviT1_,@function
        .size           _ZN2at6native18elementwise_kernelILi128ELi4EZNS0_22gpu_kernel_impl_nocastINS0_13AUnaryFunctorIaabZZZNS0_22logical_or_kernel_cudaERNS_14TensorIteratorEENKUlvE0_clEvENKUlvE0_clEvEUlaaE_EEEEvRNS_18TensorIteratorBaseERKT_EUliE_EEviT1_,(.L_x_42055 - _ZN2at6native18elementwise_kernelILi128ELi4EZNS0_22gpu_kernel_impl_nocastINS0_13AUnaryFunctorIaabZZZNS0_22logical_or_kernel_cudaERNS_14TensorIteratorEENKUlvE0_clEvENKUlvE0_clEvEUlaaE_EEEEvRNS_18TensorIteratorBaseERKT_EUliE_EEviT1_)
        .other          _ZN2at6native18elementwise_kernelILi128ELi4EZNS0_22gpu_kernel_impl_nocastINS0_13AUnaryFunctorIaabZZZNS0_22logical_or_kernel_cudaERNS_14TensorIteratorEENKUlvE0_clEvENKUlvE0_clEvEUlaaE_EEEEvRNS_18TensorIteratorBaseERKT_EUliE_EEviT1_,@"STO_CUDA_ENTRY STV_DEFAULT"
_ZN2at6native18elementwise_kernelILi128ELi4EZNS0_22gpu_kernel_impl_nocastINS0_13AUnaryFunctorIaabZZZNS0_22logical_or_kernel_cudaERNS_14TensorIteratorEENKUlvE0_clEvENKUlvE0_clEvEUlaaE_EEEEvRNS_18TensorIteratorBaseERKT_EUliE_EEviT1_:
.text._ZN2at6native18elementwise_kernelILi128ELi4EZNS0_22gpu_kernel_impl_nocastINS0_13AUnaryFunctorIaabZZZNS0_22logical_or_kernel_cudaERNS_14TensorIteratorEENKUlvE0_clEvENKUlvE0_clEvEUlaaE_EEEEvRNS_18TensorIteratorBaseERKT_EUliE_EEviT1_:
        /* <DEDUP_REMOVED lines=237> */
.L_x_25556:
[----:B------:R-:W-:-:S04]  /*0ed0*/  IADD3 R4, P0, R4, c[0x0][0x368], RZ ;  /* 0x0000da0004047a10 */ /* 0x000fc80007f1e0ff */
[----:B------:R-:W-:-:S06]  /*0ee0*/  IADD3.X R5, RZ, c[0x0][0x36c], RZ, P0, !PT ;  /* 0x0000db00ff057a10 */ /* 0x000fcc00007fe4ff */
[----:B------:R-:W2:Y:S01]  /*0ef0*/  LDG.E.U8 R5, [R4.64] ;  /* 0x0000000404057981 */ /* 0x000ea2000c1e1100 */
[----:B------:R-:W-:Y:S02]  /*0f00*/  IADD3 R6, P1, R3, c[0x0][0x360], RZ ;  /* 0x0000d80003067a10 */ /* 0x000fe40007f3e0ff */
[----:B------:R-:W-:Y:S02]  /*0f10*/  IADD3 R2, R2, 0x80, RZ ;  /* 0x0000008002027810 */ /* 0x000fe40007ffe0ff */
[----:B------:R-:W-:Y:S02]  /*0f20*/  IADD3.X R7, RZ, c[0x0][0x364], RZ, P1, !PT ;  /* 0x0000d900ff077a10 */ /* 0x000fe40000ffe4ff */
[----:B--2---:R-:W-:-:S04]  /*0f30*/  LOP3.LUT P0, RZ, R0, 0xff, R5, 0xc8, !PT ;  /* 0x000000ff00ff7812 */ /* 0x004fc8000780c805 */
[----:B------:R-:W-:-:S05]  /*0f40*/  SEL R3, RZ, 0x1, !P0 ;  /* 0x00000001ff037807 */ /* 0x000fca0004000000 */
[----:B------:R0:W-:Y:S04]  /*0f50*/  STG.E.U8 [R6.64], R3 ;  /* 0x0000000306007986 */ /* 0x0001e8000c101104 */
.L_x_25555:
[----:B-1----:R-:W-:Y:S05]  /*0f60*/  BSYNC B0 ;  /* 0x0000000000007941 */ /* 0x002fea0003800000 */
.L_x_25554:
[----:B------:R-:W-:Y:S01]  /*0f70*/  ISETP.GE.AND P0, PT, R2, c[0x0][0x160], PT ;  /* 0x0000580002007a0c */ /* 0x000fe20003f06270 */
[----:B------:R-:W-:-:S12]  /*0f80*/  BSSY B0, `(.L_x_25557) ;  /* 0x00001de000007945 */ /* 0x000fd80003800000 */
[----:B------:R-:W-:Y:S05]  /*0f90*/  @P0 BRA `(.L_x_25558) ;  /* 0x00001dc000000947 */ /* 0x000fea0003800000 */
[----:B------:R-:W-:Y:S01]  /*0fa0*/  ISETP.NE.AND P0, PT, RZ, c[0x0][0x168], PT ;  /* 0x00005a00ff007a0c */ /* 0x000fe20003f05270 */
[----:B------:R-:W-:Y:S01]  /*0fb0*/  HFMA2.MMA R4, -RZ, RZ, 0, 0 ;  /* 0x00000000ff047435 */ /* 0x000fe200000001ff */
[----:B0-----:R-:W-:-:S11]  /*0fc0*/  MOV R3, RZ ;  /* 0x000000ff00037202 */ /* 0x001fd60000000f00 */
[----:B------:R-:W-:Y:S05]  /*0fd0*/  @!P0 BRA `(.L_x_25559) ;  /* 0x00000e0000008947 */ /* 0x000fea0003800000 */
[----:B------:R-:W-:Y:S02]  /*0fe0*/  MOV R4, RZ ;  /* 0x000000ff00047202 */ /* 0x000fe40000000f00 */
[----:B------:R-:W-:-:S05]  /*0ff0*/  MOV R5, R2 ;  /* 0x0000000200057202 */ /* 0x000fca0000000f00 */
[----:B------:R-:W-:-:S04]  /*1000*/  IMAD.HI.U32 R6, R2, c[0x0][0x170], R4 ;  /* 0x00005c0002067a27 */ /* 0x000fc800078e0004 */
[----:B------:R-:W-:Y:S01]  /*1010*/  IMAD.MOV.U32 R5, RZ, RZ, c[0x0][0x168] ;  /* 0x00005a00ff057624 */ /* 0x000fe200078e00ff */
[----:B------:R-:W-:-:S04]  /*1020*/  SHF.R.U32.HI R7, RZ, c[0x0][0x174], R6 ;  /* 0x00005d00ff077a19 */ /* 0x000fc80000011606 */
[----:B------:R-:W-:Y:S02]  /*1030*/  ISETP.NE.AND P0, PT, R5, 0x1, PT ;  /* 0x000000010500780c */ /* 0x000fe40003f05270 */
        /* <DEDUP_REMOVED lines=218> */
.L_x_25559:
[----:B------:R-:W-:-:S04]  /*1de0*/  IADD3 R4, P0, R4, c[0x0][0x368], RZ ;  /* 0x0000da0004047a10 */ /* 0x000fc80007f1e0ff */
[----:B------:R-:W-:-:S06]  /*1df0*/  IADD3.X R5, RZ, c[0x0][0x36c], RZ, P0, !PT ;  /* 0x0000db00ff057a10 */ /* 0x000fcc00007fe4ff */
[----:B------:R-:W2:Y:S01]  /*1e00*/  LDG.E.U8 R5, [R4.64] ;  /* 0x0000000404057981 */ /* 0x000ea2000c1e1100 */
[----:B------:R-:W-:Y:S02]  /*1e10*/  IADD3 R6, P1, R3, c[0x0][0x360], RZ ;  /* 0x0000d80003067a10 */ /* 0x000fe40007f3e0ff */
[----:B------:R-:W-:Y:S02]  /*1e20*/  IADD3 R2, R2, 0x80, RZ ;  /* 0x0000008002027810 */ /* 0x000fe40007ffe0ff */
[----:B------:R-:W-:Y:S02]  /*1e30*/  IADD3.X R7, RZ, c[0x0][0x364], RZ, P1, !PT ;  /* 0x0000d900ff077a10 */ /* 0x000fe40000ffe4ff */
[----:B--2---:R-:W-:-:S04]  /*1e40*/  LOP3.LUT P0, RZ, R0, 0xff, R5, 0xc8, !PT ;  /* 0x000000ff00ff7812 */ /* 0x004fc8000780c805 */
[----:B------:R-:W-:Y:S02]  /*1e50*/  SEL R3, RZ, 0x1, !P0 ;  /* 0x00000001ff037807 */ /* 0x000fe40004000000 */
[----:B------:R-:W-:-:S03]  /*1e60*/  ISETP.GE.AND P0, PT, R2, c[0x0][0x160], PT ;  /* 0x0000580002007a0c */ /* 0x000fc60003f06270 */
[----:B------:R0:W-:Y:S10]  /*1e70*/  STG.E.U8 [R6.64], R3 ;  /* 0x0000000306007986 */ /* 0x0001f4000c101104 */
[----:B------:R-:W-:Y:S05]  /*1e80*/  @P0 BRA `(.L_x_25558) ;  /* 0x00000ed000000947 */ /* 0x000fea0003800000 */
[----:B------:R-:W-:Y:S01]  /*1e90*/  ISETP.NE.AND P0, PT, RZ, c[0x0][0x168], PT ;  /* 0x00005a00ff007a0c */ /* 0x000fe20003f05270 */
[----:B------:R-:W-:Y:S01]  /*1ea0*/  HFMA2.MMA R4, -RZ, RZ, 0, 0 ;  /* 0x00000000ff047435 */ /* 0x000fe200000001ff */
[----:B0-----:R-:W-:-:S11]  /*1eb0*/  MOV R3, RZ ;  /* 0x000000ff00037202 */ /* 0x001fd60000000f00 */
[----:B------:R-:W-:Y:S05]  /*1ec0*/  @!P0 BRA `(.L_x_25560) ;  /* 0x00000e0000008947 */ /* 0x000fea0003800000 */
[----:B------:R-:W-:Y:S01]  /*1ed0*/  MOV R5, R2 ;  /* 0x0000000200057202 */ /* 0x000fe20000000f00 */
[----:B------:R-:W-:-:S04]  /*1ee0*/  IMAD.MOV.U32 R4, RZ, RZ, RZ ;  /* 0x000000ffff047224 */ /* 0x000fc800078e00ff */
        /* <DEDUP_REMOVED lines=222> */
.L_x_25560:
        /* <DEDUP_REMOVED lines=9> */
.L_x_25558:
[----:B------:R-:W-:Y:S05]  /*2d60*/  BSYNC B0 ;  /* 0x0000000000007941 */ /* 0x000fea0003800000 */
.L_x_25557:
[----:B------:R-:W-:-:S13]  /*2d70*/  ISETP.GE.AND P0, PT, R2, c[0x0][0x160], PT ;  /* 0x0000580002007a0c */ /* 0x000fda0003f06270 */
[----:B------:R-:W-:Y:S05]  /*2d80*/  @P0 EXIT ;  /* 0x000000000000094d */ /* 0x000fea0003800000 */
[----:B------:R-:W-:Y:S01]  /*2d90*/  ISETP.NE.AND P0, PT, RZ, c[0x0][0x168], PT ;  /* 0x00005a00ff007a0c */ /* 0x000fe20003f05270 */
[----:B------:R-:W-:Y:S01]  /*2da0*/  IMAD.MOV.U32 R4, RZ, RZ, RZ ;  /* 0x000000ffff047224 */ /* 0x000fe200078e00ff */
[----:B0-----:R-:W-:-:S11]  /*2db0*/  MOV R3, RZ ;  /* 0x000000ff00037202 */ /* 0x001fd60000000f00 */
[----:B------:R-:W-:Y:S05]  /*2dc0*/  @!P0 BRA `(.L_x_25561) ;  /* 0x00000e0000008947 */ /* 0x000fea0003800000 */
[----:B------:R-:W-:Y:S01]  /*2dd0*/  HFMA2.MMA R4, -RZ, RZ, 0, 0 ;  /* 0x00000000ff047435 */ /* 0x000fe200000001ff */
[----:B------:R-:W-:-:S09]  /*2de0*/  MOV R5, R2 ;  /* 0x0000000200057202 */ /* 0x000fd20000000f00 */
        /* <DEDUP_REMOVED lines=222> */
.L_x_25561:
[----:B------:R-:W-:-:S04]  /*3bd0*/  IADD3 R4, P0, R4, c[0x0][0x368], RZ ;  /* 0x0000da0004047a10 */ /* 0x000fc80007f1e0ff */
[----:B------:R-:W-:-:S06]  /*3be0*/  IADD3.X R5, RZ, c[0x0][0x36c], RZ, P0, !PT ;  /* 0x0000db00ff057a10 */ /* 0x000fcc00007fe4ff */
[----:B------:R-:W2:Y:S01]  /*3bf0*/  LDG.E.U8 R5, [R4.64] ;  /* 0x0000000404057981 */ /* 0x000ea2000c1e1100 */
[----:B------:R-:W-:-:S04]  /*3c00*/  IADD3 R2, P1, R3, c[0x0][0x360], RZ ;  /* 0x0000d80003027a10 */ /* 0x000fc80007f3e0ff */
[----:B------:R-:W-:Y:S02]  /*3c10*/  IADD3.X R3, RZ, c[0x0][0x364], RZ, P1, !PT ;  /* 0x0000d900ff037a10 */ /* 0x000fe40000ffe4ff */
[----:B--2---:R-:W-:-:S04]  /*3c20*/  LOP3.LUT P0, RZ, R0, 0xff, R5, 0xc8, !PT ;  /* 0x000000ff00ff7812 */ /* 0x004fc8000780c805 */
[----:B------:R-:W-:-:S05]  /*3c30*/  SEL R7, RZ, 0x1, !P0 ;  /* 0x00000001ff077807 */ /* 0x000fca0004000000 */
[----:B------:R-:W-:Y:S01]  /*3c40*/  STG.E.U8 [R2.64], R7 ;  /* 0x0000000702007986 */ /* 0x000fe2000c101104 */
[----:B------:R-:W-:Y:S05]  /*3c50*/  EXIT ;  /* 0x000000000000794d */ /* 0x000fea0003800000 */
.L_x_25562:
        /* <DEDUP_REMOVED lines=10> */
.L_x_42055:


//--------------------- .text._ZN2at6native27unrolled_elementwise_kernelINS0_13AUnaryFunctorIaabZZZNS0_22logical_or_kernel_cudaERNS_14TensorIteratorEENKUlvE0_clEvENKUlvE0_clEvEUlaaE_EESt5arrayIPcLm2EELi4E23TrivialOffsetCalculatorILi1EjESD_NS0_6memory15LoadWithoutCastENSE_16StoreWithoutCastEEEviT_T0_T2_T3_T4_T5_ --------------------------
	.section	.text._ZN2at6native27unrolled_elementwise_kernelINS0_13AUnaryFunctorIaabZZZNS0_22logical_or_kernel_cudaERNS_14TensorIteratorEENKUlvE0_clEvENKUlvE0_clEvEUlaaE_EESt5arrayIPcLm2EELi4E23TrivialOffsetCalculatorILi1EjESD_NS0_6memory15LoadWithoutCastENSE_16StoreWithoutCastEEEviT_T0_T2_T3_T4_T5_,"ax",@progbits
	.sectioninfo	@"SHI_REGISTERS=19"
	.align	128
        .global         _ZN2at6native27unrolled_elementwise_kernelINS0_13AUnaryFunctorIaabZZZNS0_22logical_or_kernel_cudaERNS_14TensorIteratorEENKUlvE0_clEvENKUlvE0_clEvEUlaaE_EESt5arrayIPcLm2EELi4E23TrivialOffsetCalculatorILi1EjESD_NS0_6memory15LoadWithoutCastENSE_16StoreWithoutCastEEEviT_T0_T2_T3_T4_T5_
        .type           _ZN2at6native27unrolled_elementwise_kernelINS0_13AUnaryFunctorIaabZZZNS0_22logical_or_kernel_cudaERNS_14TensorIteratorEENKUlvE0_clEvENKUlvE0_clEvEUlaaE_EESt5arrayIPcLm2EELi4E23TrivialOffsetCalculatorILi1EjESD_NS0_6memory15LoadWithoutCastENSE_16StoreWithoutCastEEEviT_T0_T2_T3_T4_T5_,@function
        .size           _ZN2at6native27unrolled_elementwise_kernelINS0_13AUnaryFunctorIaabZZZNS0_22logical_or_kernel_cudaERNS_14TensorIteratorEENKUlvE0_clEvENKUlvE0_clEvEUlaaE_EESt5arrayIPcLm2EELi4E23TrivialOffsetCalculatorILi1EjESD_NS0_6memory15LoadWithoutCastENSE_16StoreWithoutCastEEEviT_T0_T2_T3_T4_T5_,(.L_x_42056 - _ZN2at6native27unrolled_elementwise_kernelINS0_13AUnaryFunctorIaabZZZNS0_22logical_or_kernel_cudaERNS_14TensorIteratorEENKUlvE0_clEvENKUlvE0_clEvEUlaaE_EESt5arrayIPcLm2EELi4E23TrivialOffsetCalculatorILi1EjESD_NS0_6memory15LoadWithoutCastENSE_16StoreWithoutCastEEEviT_T0_T2_T3_T4_T5_)
        .other          _ZN2at6native27unrolled_elementwise_kernelINS0_13AUnaryFunctorIaabZZZNS0_22logical_or_kernel_cudaERNS_14TensorIteratorEENKUlvE0_clEvENKUlvE0_clEvEUlaaE_EESt5arrayIPcLm2EELi4E23TrivialOffsetCalculatorILi1EjESD_NS0_6memory15LoadWithoutCastENSE_16StoreWithoutCastEEEviT_T0_T2_T3_T4_T5_,@"STO_CUDA_ENTRY STV_DEFAULT"
_ZN2at6native27unrolled_elementwise_kernelINS0_13AUnaryFunctorIaabZZZNS0_22logical_or_kernel_cudaERNS_14TensorIteratorEENKUlvE0_clEvENKUlvE0_clEvEUlaaE_EESt5arrayIPcLm2EELi4E23TrivialOffsetCalculatorILi1EjESD_NS0_6memory15LoadWithoutCastENSE_16StoreWithoutCastEEEviT_T0_T2_T3_T4_T5_:
.text._ZN2at6native27unrolled_elementwise_kernelINS0_13AUnaryFunctorIaabZZZNS0_22logical_or_kernel_cudaERNS_14TensorIteratorEENKUlvE0_clEvENKUlvE0_clEvEUlaaE_EESt5arrayIPcLm2EELi4E23TrivialOffsetCalculatorILi1EjESD_NS0_6memory15LoadWithoutCastENSE_16StoreWithoutCastEEEviT_T0_T2_T3_T4_T5_:
        /* <DEDUP_REMOVED lines=19> */
[----:B------:R-:W-:Y:S02]  /*0130*/  @!P2 IADD3 R6, P3, R6, c[0x0][0x170], RZ ;  /* 0x00005c000606aa10 */ /* 0x000fe40007f7e0ff */
[----:B------:R-:W-:-:S09]  /*0140*/  PRMT R10, RZ, 0x7610, R10 ;  /* 0x00007610ff0a7816 */ /* 0x000fd2000000000a */
[----:B------:R-:W-:Y:S01]  /*0150*/  @!P1 IMAD R8, R0, 0x200, R3 ;  /* 0x0000020000089824 */ /* 0x000fe200078e0203 */
[----:B------:R-:W-:-:S04]  /*0160*/  PRMT R12, RZ, 0x7610, R12 ;  /* 0x00007610ff0c7816 */ /* 0x000fc8000000000c */
[----:B------:R-:W-:Y:S01]  /*0170*/  @!P1 IADD3 R8, P4, R8, c[0x0][0x170], RZ ;  /* 0x00005c0008089a10 */ /* 0x000fe20007f9e0ff */
[----:B------:R-:W-:-:S04]  /*0180*/  @!P2 IMAD.X R7, RZ, RZ, c[0x0][0x174], P3 ;  /* 0x00005d00ff07a624 */ /* 0x000fc800018e06ff */
[----:B------:R-:W-:Y:S01]  /*0190*/  @!P1 IMAD.X R9, RZ, RZ, c[0x0][0x174], P4 ;  /* 0x00005d00ff099624 */ /* 0x000fe200020e06ff */
[----:B------:R1:W3:Y:S04]  /*01a0*/  @!P2 LDG.E.U8 R10, [R6.64] ;  /* 0x00000004060aa981 */ /* 0x0002e8000c1e1100 */
[----:B------:R4:W3:Y:S01]  /*01b0*/  @!P1 LDG.E.U8 R12, [R8.64] ;  /* 0x00000004080c9981 */ /* 0x0008e2000c1e1100 */
[----:B------:R-:W-:Y:S01]  /*01c0*/  @!P1 IADD3 R3, R3, 0x80, RZ ;  /* 0x0000008003039810 */ /* 0x000fe20007ffe0ff */
[----:B------:R-:W2:Y:S03]  /*01d0*/  LDC.U8 R14, c[0x0][0x165] ;  /* 0x00005940ff0e7b82 */ /* 0x000ea60000000000 */
[----:B------:R-:W-:Y:S01]  /*01e0*/  ISETP.GE.AND P1, PT, R3, R2, PT ;  /* 0x000000020300720c */ /* 0x000fe20003f26270 */
[----:B------:R-:W-:-:S12]  /*01f0*/  @!P0 IMAD R15, R0, 0x200, R13 ;  /* 0x00000200000f8824 */ /* 0x000fd800078e020d */
[----:B------:R-:W-:-:S05]  /*0200*/  @!P1 IMAD R3, R0, 0x200, R3 ;  /* 0x0000020000039824 */ /* 0x000fca00078e0203 */
[----:B0-----:R-:W-:Y:S02]  /*0210*/  @!P1 IADD3 R4, P2, R3, c[0x0][0x170], RZ ;  /* 0x00005c0003049a10 */ /* 0x001fe40007f5e0ff */
[----:B-1----:R-:W-:-:S03]  /*0220*/  @!P0 IADD3 R6, P3, R15, c[0x0][0x168], RZ ;  /* 0x00005a000f068a10 */ /* 0x002fc60007f7e0ff */
[----:B------:R-:W-:Y:S01]  /*0230*/  @!P1 IMAD.X R5, RZ, RZ, c[0x0][0x174], P2 ;  /* 0x00005d00ff059624 */ /* 0x000fe200010e06ff */
[----:B------:R-:W-:Y:S01]  /*0240*/  PRMT R3, RZ, 0x7610, R3 ;  /* 0x00007610ff037816 */ /* 0x000fe20000000003 */
[----:B------:R-:W-:Y:S02]  /*0250*/  @!P0 IMAD.X R7, RZ, RZ, c[0x0][0x16c], P3 ;  /* 0x00005b00ff078624 */ /* 0x000fe400018e06ff */
[----:B------:R-:W-:-:S03]  /*0260*/  @!P0 IMAD.MOV.U32 R13, RZ, RZ, R16 ;  /* 0x000000ffff0d8224 */ /* 0x000fc600078e0010 */
[----:B------:R0:W5:Y:S02]  /*0270*/  @!P1 LDG.E.U8 R3, [R4.64] ;  /* 0x0000000404039981 */ /* 0x000164000c1e1100 */
[----:B------:R-:W-:Y:S01]  /*0280*/  ISETP.GE.AND P1, PT, R13, R2, PT ;  /* 0x000000020d00720c */ /* 0x000fe20003f26270 */
[----:B------:R-:W-:Y:S01]  /*0290*/  BSSY B0, `(.L_x_25563) ;  /* 0x0000015000007945 */ /* 0x000fe20003800000 */
[----:B--2---:R-:W-:-:S04]  /*02a0*/  LOP3.LUT R11, R11, R14, RZ, 0xfc, !PT ;  /* 0x0000000e0b0b7212 */ /* 0x004fc800078efcff */
[----:B------:R-:W-:-:S04]  /*02b0*/  @!P0 LOP3.LUT P2, RZ, R11, 0xff, RZ, 0xc0, !PT ;  /* 0x000000ff0bff8812 */ /* 0x000fc8000784c0ff */
[----:B----4-:R-:W-:-:S05]  /*02c0*/  @!P0 SEL R9, RZ, 0x1, !P2 ;  /* 0x00000001ff098807 */ /* 0x010fca0005000000 */
[----:B------:R0:W-:Y:S01]  /*02d0*/  @!P0 STG.E.U8 [R6.64], R9 ;  /* 0x0000000906008986 */ /* 0x0001e2000c101104 */
[--C-:B---3--:R-:W-:Y:S02]  /*02e0*/  LOP3.LUT P2, RZ, R10, 0xff, R14.reuse, 0xc8, !PT ;  /* 0x000000ff0aff7812 */ /* 0x108fe4000784c80e */
[----:B------:R-:W-:Y:S02]  /*02f0*/  LOP3.LUT P3, RZ, R12, 0xff, R14, 0xc8, !PT ;  /* 0x000000ff0cff7812 */ /* 0x000fe4000786c80e */
        /* <DEDUP_REMOVED lines=14> */
.L_x_25564:
[----:B0-----:R-:W-:Y:S05]  /*03e0*/  BSYNC B0 ;  /* 0x0000000000007941 */ /* 0x001fea0003800000 */
.L_x_25563:
[----:B------:R-:W-:-:S13]  /*03f0*/  ISETP.GE.AND P0, PT, R13, R2, PT ;  /* 0x000000020d00720c */ /* 0x000fda0003f06270 */
[----:B------:R-:W-:Y:S05]  /*0400*/  @P0 EXIT ;  /* 0x000000000000094d */ /* 0x000fea0003800000 */
[----:B------:R-:W-:Y:S01]  /*0410*/  IMAD R0, R0, 0x200, R13 ;  /* 0x0000020000007824 */ /* 0x000fe200078e020d */
[----:B-----5:R-:W-:-:S04]  /*0420*/  LOP3.LUT R3, R3, R14, RZ, 0xfc, !PT ;  /* 0x0000000e03037212 */ /* 0x020fc800078efcff */
[----:B------:R-:W-:Y:S02]  /*0430*/  IADD3 R2, P1, R0, c[0x0][0x168], RZ ;  /* 0x00005a0000027a10 */ /* 0x000fe40007f3e0ff */
[----:B------:R-:W-:-:S03]  /*0440*/  LOP3.LUT P0, RZ, R3, 0xff, RZ, 0xc0, !PT ;  /* 0x000000ff03ff7812 */ /* 0x000fc6000780c0ff */
[----:B------:R-:W-:Y:S01]  /*0450*/  IMAD.X R3, RZ, RZ, c[0x0][0x16c], P1 ;  /* 0x00005b00ff037624 */ /* 0x000fe200008e06ff */
[----:B------:R-:W-:-:S05]  /*0460*/  SEL R5, RZ, 0x1, !P0 ;  /* 0x00000001ff057807 */ /* 0x000fca0004000000 */
[----:B------:R-:W-:Y:S01]  /*0470*/  STG.E.U8 [R2.64], R5 ;  /* 0x0000000502007986 */ /* 0x000fe2000c101104 */
[----:B------:R-:W-:Y:S05]  /*0480*/  EXIT ;  /* 0x000000000000794d */ /* 0x000fea0003800000 */
.L_x_25565:
        /* <DEDUP_REMOVED lines=15> */
.L_x_42056:


//--------------------- .text._ZN2at6native29vectorized_elementwise_kernelILi2ENS0_13AUnaryFunctorIaabZZZNS0_22logical_or_kernel_cudaERNS_14TensorIteratorEENKUlvE0_clEvENKUlvE0_clEvEUlaaE_EESt5arrayIPcLm2EEEEviT0_T1_ --------------------------
	.section	.text._ZN2at6native29vectorized_elementwise_kernelILi2ENS0_13AUnaryFunctorIaabZZZNS0_22logical_or_kernel_cudaERNS_14TensorIteratorEENKUlvE0_clEvENKUlvE0_clEvEUlaaE_EESt5arrayIPcLm2EEEEviT0_T1_,"ax",@progbits
	.sectioninfo	@"SHI_REGISTERS=32"
	.align	128
        .global         _ZN2at6native29vectorized_elementwise_kernelILi2ENS0_13AUnaryFunctorIaabZZZNS0_22logical_or_kernel_cudaERNS_14TensorIteratorEENKUlvE0_clEvENKUlvE0_clEvEUlaaE_EESt5arrayIPcLm2EEEEviT0_T1_
        .type           _ZN2at6native29vectorized_elementwise_kernelILi2ENS0_13AUnaryFunctorIaabZZZNS0_22logical_or_kernel_cudaERNS_14TensorIteratorEENKUlvE0_clEvENKUlvE0_clEvEUlaaE_EESt5arrayIPcLm2EEEEviT0_T1_,@function
        .size           _ZN2at6native29vectorized_elementwise_kernelILi2ENS0_13AUnaryFunctorIaabZZZNS0_22logical_or_kernel_cudaERNS_14TensorIteratorEENKUlvE0_clEvENKUlvE0_clEvEUlaaE_EESt5arrayIPcLm2EEEEviT0_T1_,(.L_x_42057 - _ZN2at6native29vectorized_elementwise_kernelILi2ENS0_13AUnaryFunctorIaabZZZNS0_22logical_or_kernel_cudaERNS_14TensorIteratorEENKUlvE0_clEvENKUlvE0_clEvEUlaaE_EESt5arrayIPcLm2EEEEviT0_T1_)
        .other          _ZN2at6native29vectorized_elementwise_kernelILi2ENS0_13AUnaryFunctorIaabZZZNS0_22logical_or_kernel_cudaERNS_14TensorIteratorEENKUlvE0_clEvENKUlvE0_clEvEUlaaE_EESt5arrayIPcLm2EEEEviT0_T1_,@"STO_CUDA_ENTRY STV_DEFAULT"
_ZN2at6native29vectorized_elementwise_kernelILi2ENS0_13AUnaryFunctorIaabZZZNS0_22logical_or_kernel_cudaERNS_14TensorIteratorEENKUlvE0_clEvENKUlvE0_clEvEUlaaE_EESt5arrayIPcLm2EEEEviT0_T1_:
.text._ZN2at6native29vectorized_elementwise_kernelILi2ENS0_13AUnaryFunctorIaabZZZNS0_22logical_or_kernel_cudaERNS_14TensorIteratorEENKUlvE0_clEvENKUlvE0_clEvEUlaaE_EESt5arrayIPcLm2EEEEviT0_T1_:
        /* <DEDUP_REMOVED lines=17> */
[----:B------:R-:W-:-:S04]  /*0110*/  IMAD.X R3, RZ, RZ, c[0x0][0x16c], P0 ;  /* 0x00005b00ff037624 */ /* 0x000fc800000e06ff */
[----:B------:R-:W-:Y:S01]  /*0120*/  IMAD.WIDE R2, R11, 0x2, R2 ;  /* 0x000000020b027825 */ /* 0x000fe200078e0202 */
[C---:B--2---:R-:W-:Y:S02]  /*0130*/  PRMT R7, R9.reuse, 0x7770, RZ ;  /* 0x0000777009077816 */ /* 0x044fe400000000ff */
[----:B------:R-:W-:Y:S02]  /*0140*/  PRMT R9, R9, 0x7771, RZ ;  /* 0x0000777109097816 */ /* 0x000fe400000000ff */
[--C-:B------:R-:W-:Y:S02]  /*0150*/  LOP3.LUT P6, RZ, R7, 0xff, R0.reuse, 0xc8, !PT ;  /* 0x000000ff07ff7812 */ /* 0x100fe400078cc800 */
[----:B---3--:R-:W-:Y:S02]  /*0160*/  PRMT R7, R6, 0x7771, RZ ;  /* 0x0000777106077816 */ /* 0x008fe400000000ff */
[----:B----4-:R-:W-:Y:S02]  /*0170*/  PRMT R5, R8, 0x7770, RZ ;  /* 0x0000777008057816 */ /* 0x010fe400000000ff */
[----:B------:R-:W-:-:S02]  /*0180*/  LOP3.LUT P5, RZ, R9, 0xff, R0, 0xc8, !PT ;  /* 0x000000ff09ff7812 */ /* 0x000fc400078ac800 */
[--C-:B------:R-:W-:Y:S02]  /*0190*/  LOP3.LUT P3, RZ, R7, 0xff, R0.reuse, 0xc8, !PT ;  /* 0x000000ff07ff7812 */ /* 0x100fe4000786c800 */
[----:B------:R-:W-:Y:S02]  /*01a0*/  LOP3.LUT P2, RZ, R5, 0xff, R0, 0xc8, !PT ;  /* 0x000000ff05ff7812 */ /* 0x000fe4000784c800 */
[----:B------:R-:W-:Y:S02]  /*01b0*/  PRMT R11, R6, 0x7770, RZ ;  /* 0x00007770060b7816 */ /* 0x000fe400000000ff */
[----:B------:R-:W-:Y:S02]  /*01c0*/  PRMT R7, R8, 0x7771, RZ ;  /* 0x0000777108077816 */ /* 0x000fe400000000ff */
[C---:B-----5:R-:W-:Y:S02]  /*01d0*/  PRMT R9, R10.reuse, 0x7770, RZ ;  /* 0x000077700a097816 */ /* 0x060fe400000000ff */
[----:B------:R-:W-:-:S02]  /*01e0*/  PRMT R5, R10, 0x7771, RZ ;  /* 0x000077710a057816 */ /* 0x000fc400000000ff */
[----:B------:R-:W-:Y:S02]  /*01f0*/  SEL R4, RZ, 0x1, !P6 ;  /* 0x00000001ff047807 */ /* 0x000fe40007000000 */
[--C-:B------:R-:W-:Y:S02]  /*0200*/  LOP3.LUT P4, RZ, R11, 0xff, R0.reuse, 0xc8, !PT ;  /* 0x000000ff0bff7812 */ /* 0x100fe4000788c800 */
[--C-:B------:R-:W-:Y:S02]  /*0210*/  LOP3.LUT P1, RZ, R7, 0xff, R0.reuse, 0xc8, !PT ;  /* 0x000000ff07ff7812 */ /* 0x100fe4000782c800 */
[--C-:B------:R-:W-:Y:S02]  /*0220*/  LOP3.LUT P0, RZ, R9, 0xff, R0.reuse, 0xc8, !PT ;  /* 0x000000ff09ff7812 */ /* 0x100fe4000780c800 */
        /* <DEDUP_REMOVED lines=17> */
.L_x_25566:
[----:B-1----:R-:W0:Y:S01]  /*0340*/  S2R R9, SR_TID.X ;  /* 0x0000000000097919 */ /* 0x002e220000002100 */
[----:B------:R-:W-:-:S02]  /*0350*/  PRMT R7, RZ, 0x7610, R7 ;  /* 0x00007610ff077816 */ /* 0x000fc40000000007 */
[C---:B0-----:R-:W-:Y:S01]  /*0360*/  ISETP.GE.AND P0, PT, R9.reuse, R3, PT ;  /* 0x000000030900720c */ /* 0x041fe20003f06270 */
[----:B------:R-:W-:Y:S01]  /*0370*/  IMAD.MOV.U32 R6, RZ, RZ, R9 ;  /* 0x000000ffff067224 */ /* 0x000fe200078e0009 */
[----:B------:R-:W-:-:S11]  /*0380*/  IADD3 R8, R9, 0x80, RZ ;  /* 0x0000008009087810 */ /* 0x000fd60007ffe0ff */
[----:B------:R-:W-:Y:S02]  /*0390*/  @!P0 IMAD.MOV.U32 R6, RZ, RZ, R8 ;  /* 0x000000ffff068224 */ /* 0x000fe400078e0008 */
[----:B------:R-:W-:-:S03]  /*03a0*/  @!P0 IMAD.IADD R4, R2, 0x1, R9 ;  /* 0x0000000102048824 */ /* 0x000fc600078e0209 */
[----:B------:R-:W-:-:S13]  /*03b0*/  ISETP.GE.AND P6, PT, R6, R3, PT ;  /* 0x000000030600720c */ /* 0x000fda0003fc6270 */
[----:B------:R-:W-:Y:S01]  /*03c0*/  @!P6 IMAD.IADD R12, R2, 0x1, R6 ;  /* 0x00000001020ce824 */ /* 0x000fe200078e0206 */
[----:B------:R-:W-:-:S04]  /*03d0*/  @!P6 IADD3 R6, R6, 0x80, RZ ;  /* 0x000000800606e810 */ /* 0x000fc80007ffe0ff */
[----:B------:R-:W-:Y:S02]  /*03e0*/  ISETP.GE.AND P1, PT, R6, R3, PT ;  /* 0x000000030600720c */ /* 0x000fe40003f26270 */
[----:B------:R-:W-:-:S05]  /*03f0*/  @!P6 IADD3 R12, P5, R12, c[0x0][0x170], RZ ;  /* 0x00005c000c0cea10 */ /* 0x000fca0007fbe0ff */
[----:B------:R-:W-:Y:S01]  /*0400*/  @!P6 IMAD.X R13, RZ, RZ, c[0x0][0x174], P5 ;  /* 0x00005d00ff0de624 */ /* 0x000fe200028e06ff */
[----:B------:R-:W-:-:S04]  /*0410*/  @!P0 IADD3 R4, P5, R4, c[0x0][0x170], RZ ;  /* 0x00005c0004048a10 */ /* 0x000fc80007fbe0ff */
        /* <DEDUP_REMOVED lines=10> */
[----:B------:R-:W-:Y:S01]  /*04c0*/  @!P0 IMAD.X R5, RZ, RZ, c[0x0][0x174], P5 ;  /* 0x00005d00ff058624 */ /* 0x000fe200028e06ff */
[----:B------:R-:W-:-:S11]  /*04d0*/  PRMT R17, RZ, 0x7610, R17 ;  /* 0x00007610ff117816 */ /* 0x000fd60000000011 */
[----:B------:R-:W-:Y:S01]  /*04e0*/  @!P4 IMAD.IADD R14, R2, 0x1, R6 ;  /* 0x00000001020ec824 */ /* 0x000fe200078e0206 */
[----:B------:R-:W-:Y:S01]  /*04f0*/  @!P4 IADD3 R6, R6, 0x80, RZ ;  /* 0x000000800606c810 */ /* 0x000fe20007ffe0ff */
[----:B------:R1:W3:Y:S03]  /*0500*/  @!P0 LDG.E.U8 R17, [R4.64] ;  /* 0x0000000404118981 */ /* 0x0002e6000c1e1100 */
[----:B------:R-:W-:Y:S02]  /*0510*/  ISETP.GE.AND P6, PT, R6, R3, PT ;  /* 0x000000030600720c */ /* 0x000fe40003fc6270 */
[----:B------:R-:W-:Y:S02]  /*0520*/  @!P1 IADD3 R10, P5, R10, c[0x0][0x170], RZ ;  /* 0x00005c000a0a9a10 */ /* 0x000fe40007fbe0ff */
[----:B------:R-:W-:-:S03]  /*0530*/  PRMT R15, RZ, 0x7610, R15 ;  /* 0x00007610ff0f7816 */ /* 0x000fc6000000000f */
[----:B------:R-:W-:Y:S01]  /*0540*/  @!P1 IMAD.X R11, RZ, RZ, c[0x0][0x174], P5 ;  /* 0x00005d00ff0b9624 */ /* 0x000fe200028e06ff */
[----:B------:R-:W-:-:S04]  /*0550*/  @!P2 IADD3 R22, P5, R22, c[0x0][0x170], RZ ;  /* 0x00005c001616aa10 */ /* 0x000fc80007fbe0ff */
[----:B------:R4:W5:Y:S01]  /*0560*/  @!P1 LDG.E.U8 R15, [R10.64] ;  /* 0x000000040a0f9981 */ /* 0x000962000c1e1100 */
[----:B------:R-:W-:Y:S01]  /*0570*/  @!P6 IMAD.IADD R16, R2, 0x1, R6 ;  /* 0x000000010210e824 */ /* 0x000fe200078e0206 */
[----:B------:R-:W-:Y:S01]  /*0580*/  @!P6 IADD3 R6, R6, 0x80, RZ ;  /* 0x000000800606e810 */ /* 0x000fe20007ffe0ff */
[----:B------:R-:W-:-:S03]  /*0590*/  @!P2 IMAD.X R23, RZ, RZ, c[0x0][0x174], P5 ;  /* 0x00005d00ff17a624 */ /* 0x000fc600028e06ff */
[----:B------:R-:W-:Y:S02]  /*05a0*/  ISETP.GE.AND P1, PT, R6, R3, PT ;  /* 0x000000030600720c */ /* 0x000fe40003f26270 */
[----:B------:R-:W-:Y:S02]  /*05b0*/  @!P3 IADD3 R24, P5, R24, c[0x0][0x170], RZ ;  /* 0x00005c001818ba10 */ /* 0x000fe40007fbe0ff */
[----:B------:R-:W-:Y:S02]  /*05c0*/  PRMT R21, RZ, 0x7610, R21 ;  /* 0x00007610ff157816 */ /* 0x000fe40000000015 */
[----:B------:R-:W-:Y:S01]  /*05d0*/  PRMT R19, RZ, 0x7610, R19 ;  /* 0x00007610ff137816 */ /* 0x000fe20000000013 */
[----:B------:R-:W-:-:S03]  /*05e0*/  @!P3 IMAD.X R25, RZ, RZ, c[0x0][0x174], P5 ;  /* 0x00005d00ff19b624 */ /* 0x000fc600028e06ff */
[----:B------:R0:W5:Y:S01]  /*05f0*/  @!P2 LDG.E.U8 R21, [R22.64] ;  /* 0x000000041615a981 */ /* 0x000162000c1e1100 */
[----:B-1----:R-:W-:Y:S02]  /*0600*/  @!P4 IADD3 R4, P2, R14, c[0x0][0x170], RZ ;  /* 0x00005c000e04ca10 */ /* 0x002fe40007f5e0ff */
[----:B----4-:R-:W-:Y:S01]  /*0610*/  @!P1 IMAD.IADD R10, R2, 0x1, R6 ;  /* 0x00000001020a9824 */ /* 0x010fe200078e0206 */
[----:B------:R1:W4:Y:S01]  /*0620*/  @!P3 LDG.E.U8 R19, [R24.64] ;  /* 0x000000041813b981 */ /* 0x000322000c1e1100 */
[----:B0-----:R-:W-:Y:S01]  /*0630*/  @!P6 IADD3 R12, P3, R16, c[0x0][0x170], RZ ;  /* 0x00005c00100cea10 */ /* 0x001fe20007f7e0ff */
[----:B------:R-:W-:Y:S01]  /*0640*/  @!P4 IMAD.X R5, RZ, RZ, c[0x0][0x174], P2 ;  /* 0x00005d00ff05c624 */ /* 0x000fe200010e06ff */
[----:B------:R-:W-:Y:S02]  /*0650*/  PRMT R27, RZ, 0x7610, R27 ;  /* 0x00007610ff1b7816 */ /* 0x000fe4000000001b */
[----:B------:R-:W-:Y:S01]  /*0660*/  PRMT R29, RZ, 0x7610, R29 ;  /* 0x00007610ff1d7816 */ /* 0x000fe2000000001d */
[----:B------:R-:W-:Y:S01]  /*0670*/  @!P6 IMAD.X R13, RZ, RZ, c[0x0][0x174], P3 ;  /* 0x00005d00ff0de624 */ /* 0x000fe200018e06ff */
[----:B------:R-:W-:-:S02]  /*0680*/  @!P1 IADD3 R10, P2, R10, c[0x0][0x170], RZ ;  /* 0x00005c000a0a9a10 */ /* 0x000fc40007f5e0ff */
[----:B------:R-:W-:Y:S01]  /*0690*/  PRMT R23, RZ, 0x7610, R23 ;  /* 0x00007610ff177816 */ /* 0x000fe20000000017 */
[----:B------:R-:W4:Y:S02]  /*06a0*/  @!P4 LDG.E.U8 R27, [R4.64] ;  /* 0x00000004041bc981 */ /* 0x000f24000c1e1100 */
[----:B------:R-:W-:Y:S02]  /*06b0*/  @!P1 IMAD.X R11, RZ, RZ, c[0x0][0x174], P2 ;  /* 0x00005d00ff0b9624 */ /* 0x000fe400010e06ff */
[----:B------:R0:W4:Y:S04]  /*06c0*/  @!P6 LDG.E.U8 R29, [R12.64] ;  /* 0x000000040c1de981 */ /* 0x000128000c1e1100 */
[----:B------:R0:W4:Y:S01]  /*06d0*/  @!P1 LDG.E.U8 R23, [R10.64] ;  /* 0x000000040a179981 */ /* 0x000122000c1e1100 */
[----:B------:R-:W-:-:S05]  /*06e0*/  @!P0 IMAD.IADD R16, R2, 0x1, R9 ;  /* 0x0000000102108824 */ /* 0x000fca00078e0209 */
[----:B------:R-:W-:Y:S01]  /*06f0*/  @!P0 IADD3 R16, P2, R16, c[0x0][0x168], RZ ;  /* 0x00005a0010108a10 */ /* 0x000fe20007f5e0ff */
[----:B------:R-:W-:Y:S01]  /*0700*/  @!P0 IMAD.MOV.U32 R9, RZ, RZ, R8 ;  /* 0x000000ffff098224 */ /* 0x000fe200078e0008 */
[----:B------:R-:W-:Y:S01]  /*0710*/  BSSY B0, `(.L_x_25567) ;  /* 0x000003f000007945 */ /* 0x000fe20003800000 */
[----:B------:R-:W-:Y:S01]  /*0720*/  BSSY B1, `(.L_x_25568) ;  /* 0x0000037000017945 */ /* 0x000fe20003800000 */
[----:B---3--:R-:W-:-:S04]  /*0730*/  LOP3.LUT R17, R17, R0, RZ, 0xfc, !PT ;  /* 0x0000000011117212 */ /* 0x008fc800078efcff */
[----:B------:R-:W-:Y:S01]  /*0740*/  @!P0 LOP3.LUT P1, RZ, R17, 0xff, RZ, 0xc0, !PT ;  /* 0x000000ff11ff8812 */ /* 0x000fe2000782c0ff */
[----:B------:R-:W-:-:S03]  /*0750*/  @!P0 IMAD.X R17, RZ, RZ, c[0x0][0x16c], P2 ;  /* 0x00005b00ff118624 */ /* 0x000fc600010e06ff */
[----:B-1----:R-:W-:-:S05]  /*0760*/  @!P0 SEL R25, RZ, 0x1, !P1 ;  /* 0x00000001ff198807 */ /* 0x002fca0004800000 */
[----:B------:R1:W-:Y:S01]  /*0770*/  @!P0 STG.E.U8 [R16.64], R25 ;  /* 0x0000001910008986 */ /* 0x0003e2000c101104 */
[----:B--2---:R-:W-:-:S04]  /*0780*/  LOP3.LUT P0, RZ, R7, 0xff, R0, 0xc8, !PT ;  /* 0x000000ff07ff7812 */ /* 0x004fc8000780c800 */
[----:B------:R-:W-:Y:S02]  /*0790*/  SEL R7, RZ, 0x1, !P0 ;  /* 0x00000001ff077807 */ /* 0x000fe40004000000 */
[----:B------:R-:W-:Y:S02]  /*07a0*/  ISETP.GE.AND P0, PT, R9, R3, PT ;  /* 0x000000030900720c */ /* 0x000fe40003f06270 */
[----:B-----5:R-:W-:-:S04]  /*07b0*/  LOP3.LUT P1, RZ, R15, 0xff, R0, 0xc8, !PT ;  /* 0x000000ff0fff7812 */ /* 0x020fc8000782c800 */
[----:B0-----:R-:W-:Y:S02]  /*07c0*/  SEL R11, RZ, 0x1, !P1 ;  /* 0x00000001ff0b7807 */ /* 0x001fe40004800000 */
[--C-:B------:R-:W-:Y:S02]  /*07d0*/  LOP3.LUT P2, RZ, R21, 0xff, R0.reuse, 0xc8, !PT ;  /* 0x000000ff15ff7812 */ /* 0x100fe4000784c800 */
[--C-:B----4-:R-:W-:Y:S02]  /*07e0*/  LOP3.LUT P3, RZ, R19, 0xff, R0.reuse, 0xc8, !PT ;  /* 0x000000ff13ff7812 */ /* 0x110fe4000786c800 */
[----:B------:R-:W-:Y:S02]  /*07f0*/  SEL R13, RZ, 0x1, !P2 ;  /* 0x00000001ff0d7807 */ /* 0x000fe40005000000 */
[----:B------:R-:W-:Y:S02]  /*0800*/  SEL R15, RZ, 0x1, !P3 ;  /* 0x00000001ff0f7807 */ /* 0x000fe40005800000 */
[----:B------:R-:W-:-:S02]  /*0810*/  LOP3.LUT P4, RZ, R27, 0xff, R0, 0xc8, !PT ;  /* 0x000000ff1bff7812 */ /* 0x000fc4000788c800 */
[----:B------:R-:W-:Y:S02]  /*0820*/  LOP3.LUT P5, RZ, R29, 0xff, R0, 0xc8, !PT ;  /* 0x000000ff1dff7812 */ /* 0x000fe400078ac800 */
[----:B-1----:R-:W-:Y:S02]  /*0830*/  SEL R17, RZ, 0x1, !P4 ;  /* 0x00000001ff117807 */ /* 0x002fe40006000000 */
[----:B------:R-:W-:Y:S02]  /*0840*/  LOP3.LUT R0, R23, R0, RZ, 0xfc, !PT ;  /* 0x0000000017007212 */ /* 0x000fe400078efcff */
        /* <DEDUP_REMOVED lines=14> */
.L_x_25569:
[----:B------:R-:W-:-:S13]  /*0930*/  ISETP.GE.AND P0, PT, R9, R3, PT ;  /* 0x000000030900720c */ /* 0x000fda0003f06270 */
[----:B------:R-:W-:Y:S05]  /*0940*/  @P0 BRA `(.L_x_25571) ;  /* 0x000000c000000947 */ /* 0x000fea0003800000 */
[----:B0-----:R-:W-:Y:S01]  /*0950*/  IMAD.IADD R4, R2, 0x1, R9 ;  /* 0x0000000102047824 */ /* 0x001fe200078e0209 */
[----:B------:R-:W-:-:S04]  /*0960*/  IADD3 R9, R9, 0x80, RZ ;  /* 0x0000008009097810 */ /* 0x000fc80007ffe0ff */
[----:B------:R-:W-:-:S05]  /*0970*/  IADD3 R4, P0, R4, c[0x0][0x168], RZ ;  /* 0x00005a0004047a10 */ /* 0x000fca0007f1e0ff */
[----:B------:R-:W-:-:S05]  /*0980*/  IMAD.X R5, RZ, RZ, c[0x0][0x16c], P0 ;  /* 0x00005b00ff057624 */ /* 0x000fca00000e06ff */
[----:B------:R0:W-:Y:S03]  /*0990*/  STG.E.U8 [R4.64], R13 ;  /* 0x0000000d04007986 */ /* 0x0001e6000c101104 */
.L_x_25570:
[----:B------:R-:W-:-:S13]  /*09a0*/  ISETP.GE.AND P0, PT, R9, R3, PT ;  /* 0x000000030900720c */ /* 0x000fda0003f06270 */
[----:B------:R-:W-:Y:S05]  /*09b0*/  @P0 BRA `(.L_x_25572) ;  /* 0x000000d000000947 */ /* 0x000fea0003800000 */
[----:B0-----:R-:W-:Y:S01]  /*09c0*/  IMAD.IADD R4, R2, 0x1, R9 ;  /* 0x0000000102047824 */ /* 0x001fe200078e0209 */
[----:B------:R-:W-:-:S04]  /*09d0*/  IADD3 R9, R9, 0x80, RZ ;  /* 0x0000008009097810 */ /* 0x000fc80007ffe0ff */
[----:B------:R-:W-:-:S05]  /*09e0*/  IADD3 R4, P0, R4, c[0x0][0x168], RZ ;  /* 0x00005a0004047a10 */ /* 0x000fca0007f1e0ff */
[----:B------:R-:W-:-:S05]  /*09f0*/  IMAD.X R5, RZ, RZ, c[0x0][0x16c], P0 ;  /* 0x00005b00ff057624 */ /* 0x000fca00000e06ff */
[----:B------:R0:W-:Y:S03]  /*0a00*/  STG.E.U8 [R4.64], R15 ;  /* 0x0000000f04007986 */ /* 0x0001e6000c101104 */
.L_x_25571:
        /* <DEDUP_REMOVED lines=8> */
.L_x_25572:
[----:B------:R-:W-:Y:S05]  /*0a90*/  BSYNC B1 ;  /* 0x0000000000017941 */ /* 0x000fea0003800000 */
.L_x_25568:
[----:B------:R-:W-:-:S13]  /*0aa0*/  ISETP.GE.AND P0, PT, R9, R3, PT ;  /* 0x000000030900720c */ /* 0x000fda0003f06270 */
[----:B0-----:R-:W-:Y:S01]  /*0ab0*/  @!P0 IMAD.IADD R4, R2, 0x1, R9 ;  /* 0x0000000102048824 */ /* 0x001fe200078e0209 */
[----:B------:R-:W-:-:S04]  /*0ac0*/  @!P0 IADD3 R9, R9, 0x80, RZ ;  /* 0x0000008009098810 */ /* 0x000fc80007ffe0ff */
[----:B------:R-:W-:-:S05]  /*0ad0*/  @!P0 IADD3 R4, P1, R4, c[0x0][0x168], RZ ;  /* 0x00005a0004048a10 */ /* 0x000fca0007f3e0ff */
[----:B------:R-:W-:-:S05]  /*0ae0*/  @!P0 IMAD.X R5, RZ, RZ, c[0x0][0x16c], P1 ;  /* 0x00005b00ff058624 */ /* 0x000fca00008e06ff */
[----:B------:R0:W-:Y:S03]  /*0af0*/  @!P0 STG.E.U8 [R4.64], R19 ;  /* 0x0000001304008986 */ /* 0x0001e6000c101104 */
.L_x_25573:
[----:B------:R-:W-:Y:S05]  /*0b00*/  BSYNC B0 ;  /* 0x0000000000007941 */ /* 0x000fea0003800000 */
.L_x_25567:
        /* <DEDUP_REMOVED lines=10> */
.L_x_25574:
        /* <DEDUP_REMOVED lines=13> */
.L_x_42057:


//--------------------- .text._ZN2at6native29vectorized_elementwise_kernelILi4ENS0_13AUnaryFunctorIaabZZZNS0_22logical_or_kernel_cudaERNS_14TensorIteratorEENKUlvE0_clEvENKUlvE0_clEvEUlaaE_EESt5arrayIPcLm2EEEEviT0_T1_ --------------------------
	.section	.text._ZN2at6native29vectorized_elementwise_kernelILi4ENS0_13AUnaryFunctorIaabZZZNS0_22logical_or_kernel_cudaERNS_14TensorIteratorEENKUlvE0_clEvENKUlvE0_clEvEUlaaE_EESt5arrayIPcLm2EEEEviT0_T1_,"ax",@progbits
	.sectioninfo	@"SHI_REGISTERS=32"
	.align	128
        .global         _ZN2at6native29vectorized_elementwise_kernelILi4ENS0_13AUnaryFunctorIaabZZZNS0_22logical_or_kernel_cudaERNS_14TensorIteratorEENKUlvE0_clEvENKUlvE0_clEvEUlaaE_EESt5arrayIPcLm2EEEEviT0_T1_
        .type           _ZN2at6native29vectorized_elementwise_kernelILi4ENS0_13AUnaryFunctorIaabZZZNS0_22logical_or_kernel_cudaERNS_14TensorIteratorEENKUlvE0_clEvENKUlvE0_clEvEUlaaE_EESt5arrayIPcLm2EEEEviT0_T1_,@function
        .size           _ZN2at6native29vectorized_elementwise_kernelILi4ENS0_13AUnaryFunctorIaabZZZNS0_22logical_or_kernel_cudaERNS_14TensorIteratorEENKUlvE0_clEvENKUlvE0_clEvEUlaaE_EESt5arrayIPcLm2EEEEviT0_T1_,(.L_x_42058 - _ZN2at6native29vectorized_elementwise_kernelILi4ENS0_13AUnaryFunctorIaabZZZNS0_22logical_or_kernel_cudaERNS_14TensorIteratorEENKUlvE0_clEvENKUlvE0_clEvEUlaaE_EESt5arrayIPcLm2EEEEviT0_T1_)
        .other          _ZN2at6native29vectorized_elementwise_kernelILi4ENS0_13AUnaryFunctorIaabZZZNS0_22logical_or_kernel_cudaERNS_14TensorIteratorEENKUlvE0_clEvENKUlvE0_clEvEUlaaE_EESt5arrayIPcLm2EEEEviT0_T1_,@"STO_CUDA_ENTRY STV_DEFAULT"
_ZN2at6native29vectorized_elementwise_kernelILi4ENS0_13AUnaryFunctorIaabZZZNS0_22logical_or_kernel_cudaERNS_14TensorIteratorEENKUlvE0_clEvENKUlvE0_clEvEUlaaE_EESt5arrayIPcLm2EEEEviT0_T1_:
.text._ZN2at6native29vectorized_elementwise_kernelILi4ENS0_13AUnaryFunctorIaabZZZNS0_22logical_or_kernel_cudaERNS_14TensorIteratorEENKUlvE0_clEvENKUlvE0_clEvEUlaaE_EESt5arrayIPcLm2EEEEviT0_T1_:
        /* <DEDUP_REMOVED lines=15> */
[C---:B------:R-:W-:Y:S02]  /*00f0*/  PRMT R9, R6.reuse, 0x7771, RZ ;  /* 0x0000777106097816 */ /* 0x040fe400000000ff */
[----:B------:R-:W-:Y:S02]  /*0100*/  LOP3.LUT P1, RZ, R7, 0xff, R2, 0xc8, !PT ;  /* 0x000000ff07ff7812 */ /* 0x000fe4000782c802 */
[----:B------:R-:W-:-:S02]  /*0110*/  PRMT R7, R6, 0x7772, RZ ;  /* 0x0000777206077816 */ /* 0x000fc400000000ff */
[C---:B---3--:R-:W-:Y:S02]  /*0120*/  PRMT R11, R8.reuse, 0x7770, RZ ;  /* 0x00007770080b7816 */ /* 0x048fe400000000ff */
[----:B------:R-:W-:Y:S02]  /*0130*/  PRMT R13, R8, 0x7771, RZ ;  /* 0x00007771080d7816 */ /* 0x000fe400000000ff */
[--C-:B------:R-:W-:Y:S02]  /*0140*/  LOP3.LUT P2, RZ, R9, 0xff, R2.reuse, 0xc8, !PT ;  /* 0x000000ff09ff7812 */ /* 0x100fe4000784c802 */
[--C-:B------:R-:W-:Y:S02]  /*0150*/  LOP3.LUT P0, RZ, R7, 0xff, R2.reuse, 0xc8, !PT ;  /* 0x000000ff07ff7812 */ /* 0x100fe4000780c802 */
[--C-:B------:R-:W-:Y:S02]  /*0160*/  LOP3.LUT P3, RZ, R11, 0xff, R2.reuse, 0xc8, !PT ;  /* 0x000000ff0bff7812 */ /* 0x100fe4000786c802 */
[----:B------:R-:W-:-:S02]  /*0170*/  LOP3.LUT P4, RZ, R13, 0xff, R2, 0xc8, !PT ;  /* 0x000000ff0dff7812 */ /* 0x000fc4000788c802 */
[----:B------:R-:W-:Y:S02]  /*0180*/  PRMT R5, R6, 0x7773, RZ ;  /* 0x0000777306057816 */ /* 0x000fe400000000ff */
[----:B------:R-:W-:Y:S02]  /*0190*/  PRMT R7, R8, 0x7772, RZ ;  /* 0x0000777208077816 */ /* 0x000fe400000000ff */
[----:B------:R-:W-:Y:S02]  /*01a0*/  SEL R4, RZ, 0x1, !P1 ;  /* 0x00000001ff047807 */ /* 0x000fe40004800000 */
[----:B------:R-:W-:Y:S02]  /*01b0*/  SEL R9, RZ, 0x1, !P2 ;  /* 0x00000001ff097807 */ /* 0x000fe40005000000 */
[----:B------:R-:W-:Y:S02]  /*01c0*/  SEL R6, RZ, 0x1, !P3 ;  /* 0x00000001ff067807 */ /* 0x000fe40005800000 */
[----:B------:R-:W-:-:S02]  /*01d0*/  SEL R11, RZ, 0x1, !P4 ;  /* 0x00000001ff0b7807 */ /* 0x000fc40006000000 */
[--C-:B------:R-:W-:Y:S02]  /*01e0*/  LOP3.LUT P1, RZ, R5, 0xff, R2.reuse, 0xc8, !PT ;  /* 0x000000ff05ff7812 */ /* 0x100fe4000782c802 */
[----:B------:R-:W-:Y:S02]  /*01f0*/  LOP3.LUT P2, RZ, R7, 0xff, R2, 0xc8, !PT ;  /* 0x000000ff07ff7812 */ /* 0x000fe4000784c802 */
[----:B------:R-:W-:Y:S02]  /*0200*/  PRMT R5, R8, 0x7773, RZ ;  /* 0x0000777308057816 */ /* 0x000fe400000000ff */
[----:B------:R-:W-:Y:S02]  /*0210*/  PRMT R9, R9, 0x7604, R4 ;  /* 0x0000760409097816 */ /* 0x000fe40000000004 */
[----:B------:R-:W-:Y:S02]  /*0220*/  PRMT R11, R11, 0x7604, R6 ;  /* 0x000076040b0b7816 */ /* 0x000fe40000000006 */
[----:B------:R-:W-:-:S02]  /*0230*/  IADD3 R4, P3, R0, c[0x0][0x168], RZ ;  /* 0x00005a0000047a10 */ /* 0x000fc40007f7e0ff */
[----:B------:R-:W-:Y:S02]  /*0240*/  SEL R0, RZ, 0x1, !P0 ;  /* 0x00000001ff007807 */ /* 0x000fe40004000000 */
[----:B------:R-:W-:Y:S02]  /*0250*/  SEL R6, RZ, 0x1, !P2 ;  /* 0x00000001ff067807 */ /* 0x000fe40005000000 */
[----:B------:R-:W-:Y:S01]  /*0260*/  LOP3.LUT P0, RZ, R5, 0xff, R2, 0xc8, !PT ;  /* 0x000000ff05ff7812 */ /* 0x000fe2000780c802 */
        /* <DEDUP_REMOVED lines=11> */
.L_x_25575:
[----:B-1----:R-:W0:Y:S01]  /*0320*/  S2R R9, SR_TID.X ;  /* 0x0000000000097919 */ /* 0x002e220000002100 */
[----:B------:R-:W-:Y:S02]  /*0330*/  PRMT R7, RZ, 0x7610, R7 ;  /* 0x00007610ff077816 */ /* 0x000fe40000000007 */
        /* <DEDUP_REMOVED lines=93> */
.L_x_25578:
[----:B------:R-:W-:-:S13]  /*0910*/  ISETP.GE.AND P0, PT, R9, R3, PT ;  /* 0x000000030900720c */ /* 0x000fda0003f06270 */
[----:B------:R-:W-:Y:S05]  /*0920*/  @P0 BRA `(.L_x_25580) ;  /* 0x000000c000000947 */ /* 0x000fea0003800000 */
[----:B0-----:R-:W-:Y:S01]  /*0930*/  IMAD.IADD R4, R0, 0x1, R9 ;  /* 0x0000000100047824 */ /* 0x001fe200078e0209 */
[----:B------:R-:W-:-:S04]  /*0940*/  IADD3 R9, R9, 0x80, RZ ;  /* 0x0000008009097810 */ /* 0x000fc80007ffe0ff */
[----:B------:R-:W-:-:S05]  /*0950*/  IADD3 R4, P0, R4, c[0x0][0x168], RZ ;  /* 0x00005a0004047a10 */ /* 0x000fca0007f1e0ff */
[----:B------:R-:W-:-:S05]  /*0960*/  IMAD.X R5, RZ, RZ, c[0x0][0x16c], P0 ;  /* 0x00005b00ff057624 */ /* 0x000fca00000e06ff */
[----:B------:R0:W-:Y:S03]  /*0970*/  STG.E.U8 [R4.64], R13 ;  /* 0x0000000d04007986 */ /* 0x0001e6000c101104 */
.L_x_25579:
[----:B------:R-:W-:-:S13]  /*0980*/  ISETP.GE.AND P0, PT, R9, R3, PT ;  /* 0x000000030900720c */ /* 0x000fda0003f06270 */
[----:B------:R-:W-:Y:S05]  /*0990*/  @P0 BRA `(.L_x_25581) ;  /* 0x000000d000000947 */ /* 0x000fea0003800000 */
[----:B0-----:R-:W-:Y:S01]  /*09a0*/  IMAD.IADD R4, R0, 0x1, R9 ;  /* 0x0000000100047824 */ /* 0x001fe200078e0209 */
[----:B------:R-:W-:-:S04]  /*09b0*/  IADD3 R9, R9, 0x80, RZ ;  /* 0x0000008009097810 */ /* 0x000fc80007ffe0ff */
[----:B------:R-:W-:-:S05]  /*09c0*/  IADD3 R4, P0, R4, c[0x0][0x168], RZ ;  /* 0x00005a0004047a10 */ /* 0x000fca0007f1e0ff */
[----:B------:R-:W-:-:S05]  /*09d0*/  IMAD.X R5, RZ, RZ, c[0x0][0x16c], P0 ;  /* 0x00005b00ff057624 */ /* 0x000fca00000e06ff */
[----:B------:R0:W-:Y:S03]  /*09e0*/  STG.E.U8 [R4.64], R15 ;  /* 0x0000000f04007986 */ /* 0x0001e6000c101104 */
.L_x_25580:
        /* <DEDUP_REMOVED lines=8> */
.L_x_25581:
[----:B------:R-:W-:Y:S05]  /*0a70*/  BSYNC B1 ;  /* 0x0000000000017941 */ /* 0x000fea0003800000 */
.L_x_25577:
[----:B------:R-:W-:-:S13]  /*0a80*/  ISETP.GE.AND P0, PT, R9, R3, PT ;  /* 0x000000030900720c */ /* 0x000fda0003f06270 */
[----:B0-----:R-:W-:Y:S01]  /*0a90*/  @!P0 IMAD.IADD R4, R0, 0x1, R9 ;  /* 0x0000000100048824 */ /* 0x001fe200078e0209 */
[----:B------:R-:W-:-:S04]  /*0aa0*/  @!P0 IADD3 R9, R9, 0x80, RZ ;  /* 0x0000008009098810 */ /* 0x000fc80007ffe0ff */
[----:B------:R-:W-:-:S05]  /*0ab0*/  @!P0 IADD3 R4, P1, R4, c[0x0][0x168], RZ ;  /* 0x00005a0004048a10 */ /* 0x000fca0007f3e0ff */
[----:B------:R-:W-:-:S05]  /*0ac0*/  @!P0 IMAD.X R5, RZ, RZ, c[0x0][0x16c], P1 ;  /* 0x00005b00ff058624 */ /* 0x000fca00008e06ff */
[----:B------:R0:W-:Y:S03]  /*0ad0*/  @!P0 STG.E.U8 [R4.64], R19 ;  /* 0x0000001304008986 */ /* 0x0001e6000c101104 */
.L_x_25582:
[----:B------:R-:W-:Y:S05]  /*0ae0*/  BSYNC B0 ;  /* 0x0000000000007941 */ /* 0x000fea0003800000 */
.L_x_25576:
        /* <DEDUP_REMOVED lines=10> */
.L_x_25583:
        /* <DEDUP_REMOVED lines=15> */
.L_x_42058:


//--------------------- .text._ZN2at6native29vectorized_elementwise_kernelILi8ENS0_13AUnaryFunctorIaabZZZNS0_22logical_or_kernel_cudaERNS_14TensorIteratorEENKUlvE0_clEvENKUlvE0_clEvEUlaaE_EESt5arrayIPcLm2EEEEviT0_T1_ --------------------------
	.section	.text._ZN2at6native29vectorized_elementwise_kernelILi8ENS0_13AUnaryFunctorIaabZZZNS0_22logical_or_kernel_cudaERNS_14TensorIteratorEENKUlvE0_clEvENKUlvE0_clEvEUlaaE_EESt5arrayIPcLm2EEEEviT0_T1_,"ax",@progbits
	.sectioninfo	@"SHI_REGISTERS=4"
	.align	128
        .global         _ZN2at6native29vectorized_elementwise_kernelILi8ENS0_13AUnaryFunctorIaabZZZNS0_22logical_or_kernel_cudaERNS_14TensorIteratorEENKUlvE0_clEvENKUlvE0_clEvEUlaaE_EESt5arrayIPcLm2EEEEviT0_T1_
        .type           _ZN2at6native29vectorized_elementwise_kernelILi8ENS0_13AUnaryFunctorIaabZZZNS0_22logical_or_kernel_cudaERNS_14TensorIteratorEENKUlvE0_clEvENKUlvE0_clEvEUlaaE_EESt5arrayIPcLm2EEEEviT0_T1_,@function
        .size           _ZN2at6native29vectorized_elementwise_kernelILi8ENS0_13AUnaryFunctorIaabZZZNS0_22logical_or_kernel_cudaERNS_14TensorIteratorEENKUlvE0_clEvENKUlvE0_clEvEUlaaE_EESt5arrayIPcLm2EEEEviT0_T1_,(.L_x_42059 - _ZN2at6native29vectorized_elementwise_kernelILi8ENS0_13AUnaryFunctorIaabZZZNS0_22logical_or_kernel_cudaERNS_14TensorIteratorEENKUlvE0_clEvENKUlvE0_clEvEUlaaE_EESt5arrayIPcLm2EEEEviT0_T1_)
        .other          _ZN2at6native29vectorized_elementwise_kernelILi8ENS0_13AUnaryFunctorIaabZZZNS0_22logical_or_kernel_cudaERNS_14TensorIteratorEENKUlvE0_clEvENKUlvE0_clEvEUlaaE_EESt5arrayIPcLm2EEEEviT0_T1_,@"STO_CUDA_ENTRY STV_DEFAULT"
_ZN2at6native29vectorized_elementwise_kernelILi8ENS0_13AUnaryFunctorIaabZZZNS0_22logical_or_kernel_cudaERNS_14TensorIteratorEENKUlvE0_clEvENKUlvE0_clEvEUlaaE_EESt5arrayIPcLm2EEEEviT0_T1_:
.text._ZN2at6native29vectorized_elementwise_kernelILi8ENS0_13AUnaryFunctorIaabZZZNS0_22logical_or_kernel_cudaERNS_14TensorIteratorEENKUlvE0_clEvENKUlvE0_clEvEUlaaE_EESt5arrayIPcLm2EEEEviT0_T1_:
[----:B------:R-:W-:Y:S02]  /*0000*/  MOV R1, c[0x0][0x28] ;  /* 0x00000a0000017a02 */ /* 0x000fe40000000f00 */
[----:B------:R-:W-:Y:S05]  /*0010*/  EXIT ;  /* 0x000000000000794d */ /* 0x000fea0003800000 */
.L_x_25584:
        /* <DEDUP_REMOVED lines=14> */
.L_x_42059:


//--------------------- .text._ZN2at6native18elementwise_kernelILi128ELi4EZNS0_15gpu_kernel_implINS0_13BinaryFunctorIaabZZZNS0_22logical_or_kernel_cudaERNS_14TensorIteratorEENKUlvE0_clEvENKUlvE0_clEvEUlaaE_EEEEvRNS_18TensorIteratorBaseERKT_EUliE_EEviT1_ --------------------------
	.section	.text._ZN2at6native18elementwise_kernelILi128ELi4EZNS0_15gpu_kernel_implINS0_13BinaryFunctorIaabZZZNS0_22logical_or_kernel_cudaERNS_14TensorIteratorEENKUlvE0_clEvENKUlvE0_clEvEUlaaE_EEEEvRNS_18TensorIteratorBaseERKT_EUliE_EEviT1_,"ax",@progbits
	.sectioninfo	@"SHI_REGISTERS=26"
	.align	128
        .global         _ZN2at6native18elementwise_kernelILi128ELi4EZNS0_15gpu_kernel_implINS0_13BinaryFunctorIaabZZZNS0_22logical_or_kernel_cudaERNS_14TensorIteratorEENKUlvE0_clEvENKUlvE0_clEvEUlaaE_EEEEvRNS_18TensorIteratorBaseERKT_EUliE_EEviT1_
        .type           _ZN2at6native18elementwise_kernelILi128ELi4EZNS0_15gpu_kernel_implINS0_13BinaryFunctorIaabZZZNS0_22logical_or_kernel_cudaERNS_14TensorIteratorEENKUlvE0_clEvENKUlvE0_clEvEUlaaE_EEEEvRNS_18TensorIteratorBaseERKT_EUliE_EEviT1_,@function
        .size           _ZN2at6native18elementwise_kernelILi128ELi4EZNS0_15gpu_kernel_implINS0_13BinaryFunctorIaabZZZNS0_22logical_or_kernel_cudaERNS_14TensorIteratorEENKUlvE0_clEvENKUlvE0_clEvEUlaaE_EEEEvRNS_18TensorIteratorBaseERKT_EUliE_EEviT1_,(.L_x_42060 - _ZN2at6native18elementwise_kernelILi128ELi4EZNS0_15gpu_kernel_implINS0_13BinaryFunctorIaabZZZNS0_22logical_or_kernel_cudaERNS_14TensorIteratorEENKUlvE0_clEvENKUlvE0_clEvEUlaaE_EEEEvRNS_18TensorIteratorBaseERKT_EUliE_EEviT1_)
        .other          _ZN2at6native18elementwise_kernelILi128ELi4EZNS0_15gpu_kernel_implINS0_13BinaryFunctorIaabZZZNS0_22logical_or_kernel_cudaERNS_14TensorIteratorEENKUlvE0_clEvENKUlvE0_clEvEUlaaE_EEEEvRNS_18TensorIteratorBaseERKT_EUliE_EEviT1_,@"STO_CUDA_ENTRY STV_DEFAULT"
_ZN2at6native18elementwise_kernelILi128ELi4EZNS0_15gpu_kernel_implINS0_13BinaryFunctorIaabZZZNS0_22logical_or_kernel_cudaERNS_14TensorIteratorEENKUlvE0_clEvENKUlvE0_clEvEUlaaE_EEEEvRNS_18TensorIteratorBaseERKT_EUliE_EEviT1_:
.text._ZN2at6native18elementwise_kernelILi128ELi4EZNS0_15gpu_kernel_implINS0_13BinaryFunctorIaabZZZNS0_22logical_or_kernel_cudaERNS_14TensorIteratorEENKUlvE0_clEvENKUlvE0_clEvEUlaaE_EEEEvRNS_18TensorIteratorBaseERKT_EUliE_EEviT1_:
        /* <DEDUP_REMOVED lines=263> */
.L_x_25587:
        /* <DEDUP_REMOVED lines=18> */
.L_x_25591:
[----:B------:R0:W5:Y:S01]  /*1190*/  LDG.E.U8 R23, [R2.64] ;  /* 0x0000002402177981 */ /* 0x000162000c1e1100 */
[----:B------:R-:W-:Y:S05]  /*11a0*/  BRA `(.L_x_25593) ;  /* 0x00000d8000007947 */ /* 0x000fea0003800000 */
.L_x_25590:
        /* <DEDUP_REMOVED lines=8> */
.L_x_25595:
[----:B------:R0:W5:Y:S01]  /*1230*/  LDG.E.U8 R23, [R2.64] ;  /* 0x0000002402177981 */ /* 0x000162000c1e1100 */
[----:B------:R-:W-:Y:S05]  /*1240*/  BRA `(.L_x_25593) ;  /* 0x00000ce000007947 */ /* 0x000fea0003800000 */
.L_x_25594:
[----:B------:R0:W5:Y:S01]  /*1250*/  LDG.E.U16 R23, [R2.64] ;  /* 0x0000002402177981 */ /* 0x000162000c1e1500 */
[----:B------:R-:W-:Y:S05]  /*1260*/  BRA `(.L_x_25593) ;  /* 0x00000cc000007947 */ /* 0x000fea0003800000 */
.L_x_25589:
        /* <DEDUP_REMOVED lines=9> */
.L_x_25597:
[----:B------:R-:W2:Y:S02]  /*1300*/  LDG.E.U16 R0, [R2.64] ;  /* 0x0000002402007981 */ /* 0x000ea4000c1e1500 */
[----:B--2---:R-:W-:-:S06]  /*1310*/  HADD2.F32 R0, -RZ, R0.H0_H0 ;  /* 0x20000000ff007230 */ /* 0x004fcc0000004100 */
[----:B------:R-:W0:Y:S02]  /*1320*/  F2I.FTZ.TRUNC.NTZ R0, R0 ;  /* 0x0000000000007305 */ /* 0x000e24000021f100 */
[----:B0-----:R-:W-:Y:S01]  /*1330*/  PRMT R23, R0, 0x7610, R23 ;  /* 0x0000761000177816 */ /* 0x001fe20000000017 */
[----:B------:R-:W-:Y:S05]  /*1340*/  BRA `(.L_x_25593) ;  /* 0x00000be000007947 */ /* 0x000fea0003800000 */
.L_x_25596:
        /* <DEDUP_REMOVED lines=9> */
.L_x_25599:
[----:B------:R-:W2:Y:S02]  /*13e0*/  LDG.E.U16 R2, [R2.64] ;  /* 0x0000002402027981 */ /* 0x000ea4000c1e1500 */
[----:B--2---:R-:W-:-:S06]  /*13f0*/  HADD2.F32 R0, -RZ, R2.H0_H0 ;  /* 0x20000002ff007230 */ /* 0x004fcc0000004100 */
[----:B------:R-:W0:Y:S02]  /*1400*/  F2I.FTZ.TRUNC.NTZ R0, R0 ;  /* 0x0000000000007305 */ /* 0x000e24000021f100 */
[----:B0-----:R-:W-:Y:S01]  /*1410*/  PRMT R23, R0, 0x7610, R23 ;  /* 0x0000761000177816 */ /* 0x001fe20000000017 */
[----:B------:R-:W-:Y:S05]  /*1420*/  BRA `(.L_x_25593) ;  /* 0x00000b0000007947 */ /* 0x000fea0003800000 */
.L_x_25598:
[----:B------:R-:W2:Y:S02]  /*1430*/  LDG.E.64 R2, [R2.64] ;  /* 0x0000002402027981 */ /* 0x000ea4000c1e1b00 */
[----:B--2---:R0:W1:Y:S01]  /*1440*/  F2I.F64.TRUNC R23, R2 ;  /* 0x0000000200177311 */ /* 0x004062000030d100 */
[----:B------:R-:W-:Y:S05]  /*1450*/  BRA `(.L_x_25593) ;  /* 0x00000ad000007947 */ /* 0x000fea0003800000 */
.L_x_25588:
        /* <DEDUP_REMOVED lines=12> */
.L_x_25602:
[----:B------:R-:W2:Y:S02]  /*1520*/  LDG.E.64 R2, [R2.64] ;  /* 0x0000002402027981 */ /* 0x000ea4000c1e1b00 */
[----:B--2---:R0:W1:Y:S01]  /*1530*/  F2I.F64.TRUNC R23, R2 ;  /* 0x0000000200177311 */ /* 0x004062000030d100 */
[----:B------:R-:W-:Y:S05]  /*1540*/  BRA `(.L_x_25593) ;  /* 0x000009e000007947 */ /* 0x000fea0003800000 */
.L_x_25601:
        /* <DEDUP_REMOVED lines=28> */
.L_x_25604:
        /* <DEDUP_REMOVED lines=15> */
.L_x_25603:
[----:B------:R-:W2:Y:S02]  /*1800*/  LDG.E.U16 R0, [R2.64] ;  /* 0x0000002402007981 */ /* 0x000ea4000c1e1500 */
[----:B--2---:R-:W-:-:S06]  /*1810*/  PRMT R0, RZ, 0x5410, R0 ;  /* 0x00005410ff007816 */ /* 0x004fcc0000000000 */
[----:B------:R-:W0:Y:S02]  /*1820*/  F2I.FTZ.TRUNC.NTZ R0, R0 ;  /* 0x0000000000007305 */ /* 0x000e24000021f100 */
[----:B0-----:R-:W-:Y:S01]  /*1830*/  PRMT R23, R0, 0x7610, R23 ;  /* 0x0000761000177816 */ /* 0x001fe20000000017 */
[----:B------:R-:W-:Y:S05]  /*1840*/  BRA `(.L_x_25593) ;  /* 0x000006e000007947 */ /* 0x000fea0003800000 */
.L_x_25600:
        /* <DEDUP_REMOVED lines=10> */
.L_x_25607:
        /* <DEDUP_REMOVED lines=21> */
.L_x_25611:
[----:B------:R-:W-:Y:S05]  /*1a40*/  BSYNC B1 ;  /* 0x0000000000017941 */ /* 0x000fea0003800000 */
.L_x_25610:
[----:B------:R-:W-:Y:S01]  /*1a50*/  LEA R3, R0, 0x3b800000, 0x17 ;  /* 0x3b80000000037811 */ /* 0x000fe200078eb8ff */
[----:B------:R-:W-:-:S05]  /*1a60*/  IMAD.SHL.U32 R0, R2, 0x100000, RZ ;  /* 0x0010000002007824 */ /* 0x000fca00078e00ff */
[----:B------:R-:W-:Y:S02]  /*1a70*/  LOP3.LUT R0, R3, R0, R4, 0xfe, !PT ;  /* 0x0000000003007212 */ /* 0x000fe400078efe04 */
.L_x_25609:
[----:B------:R-:W-:Y:S05]  /*1a80*/  BSYNC B0 ;  /* 0x0000000000007941 */ /* 0x000fea0003800000 */
.L_x_25608:
[----:B------:R-:W0:Y:S02]  /*1a90*/  F2I.FTZ.TRUNC.NTZ R0, R0 ;  /* 0x0000000000007305 */ /* 0x000e24000021f100 */
[----:B0-----:R-:W-:Y:S01]  /*1aa0*/  PRMT R23, R0, 0x7610, R23 ;  /* 0x0000761000177816 */ /* 0x001fe20000000017 */
[----:B------:R-:W-:Y:S05]  /*1ab0*/  BRA `(.L_x_25593) ;  /* 0x0000047000007947 */ /* 0x000fea0003800000 */
.L_x_25606:
        /* <DEDUP_REMOVED lines=21> */
.L_x_25615:
[----:B------:R-:W-:Y:S05]  /*1c10*/  BSYNC B1 ;  /* 0x0000000000017941 */ /* 0x000fea0003800000 */
.L_x_25614:
[----:B------:R-:W-:Y:S01]  /*1c20*/  LEA R3, R0, 0x37800000, 0x17 ;  /* 0x3780000000037811 */ /* 0x000fe200078eb8ff */
[----:B------:R-:W-:-:S05]  /*1c30*/  IMAD.SHL.U32 R0, R2, 0x200000, RZ ;  /* 0x0020000002007824 */ /* 0x000fca00078e00ff */
[----:B------:R-:W-:Y:S02]  /*1c40*/  LOP3.LUT R0, R3, R0, R4, 0xfe, !PT ;  /* 0x0000000003007212 */ /* 0x000fe400078efe04 */
.L_x_25613:
[----:B------:R-:W-:Y:S05]  /*1c50*/  BSYNC B0 ;  /* 0x0000000000007941 */ /* 0x000fea0003800000 */
.L_x_25612:
[----:B------:R-:W0:Y:S02]  /*1c60*/  F2I.FTZ.TRUNC.NTZ R0, R0 ;  /* 0x0000000000007305 */ /* 0x000e24000021f100 */
[----:B0-----:R-:W-:Y:S01]  /*1c70*/  PRMT R23, R0, 0x7610, R23 ;  /* 0x0000761000177816 */ /* 0x001fe20000000017 */
[----:B------:R-:W-:Y:S05]  /*1c80*/  BRA `(.L_x_25593) ;  /* 0x000002a000007947 */ /* 0x000fea0003800000 */
.L_x_25605:
        /* <DEDUP_REMOVED lines=14> */
.L_x_25619:
[----:B------:R-:W-:Y:S05]  /*1d70*/  BSYNC B0 ;  /* 0x0000000000007941 */ /* 0x000fea0003800000 */
.L_x_25618:
[----:B------:R-:W0:Y:S02]  /*1d80*/  F2I.FTZ.TRUNC.NTZ R0, R0 ;  /* 0x0000000000007305 */ /* 0x000e24000021f100 */
[----:B0-----:R-:W-:Y:S01]  /*1d90*/  PRMT R23, R0, 0x7610, R23 ;  /* 0x0000761000177816 */ /* 0x001fe20000000017 */
[----:B------:R-:W-:Y:S05]  /*1da0*/  BRA `(.L_x_25593) ;  /* 0x0000018000007947 */ /* 0x000fea0003800000 */
.L_x_25592:
        /* <DEDUP_REMOVED lines=21> */
.L_x_25617:
[----:B------:R0:W5:Y:S01]  /*1f00*/  LDG.E.U8 R23, [R2.64] ;  /* 0x0000002402177981 */ /* 0x000162000c1e1100 */
[----:B------:R-:W-:Y:S05]  /*1f10*/  BRA `(.L_x_25593) ;  /* 0x0000001000007947 */ /* 0x000fea0003800000 */
.L_x_25616:
[----:B------:R0:W5:Y:S02]  /*1f20*/  LDG.E.U8 R23, [R2.64] ;  /* 0x0000002402177981 */ /* 0x000164000c1e1100 */
.L_x_25593:
        /* <DEDUP_REMOVED lines=16> */
.L_x_25623:
[----:B------:R0:W5:Y:S01]  /*2030*/  LDG.E.U8 R0, [R2.64] ;  /* 0x0000002402007981 */ /* 0x000162000c1e1100 */
[----:B------:R-:W-:Y:S05]  /*2040*/  BRA `(.L_x_25625) ;  /* 0x00000d7000007947 */ /* 0x000fea0003800000 */
.L_x_25622:
        /* <DEDUP_REMOVED lines=8> */
.L_x_25627:
[----:B------:R0:W5:Y:S01]  /*20d0*/  LDG.E.U8 R0, [R2.64] ;  /* 0x0000002402007981 */ /* 0x000162000c1e1100 */
[----:B------:R-:W-:Y:S05]  /*20e0*/  BRA `(.L_x_25625) ;  /* 0x00000cd000007947 */ /* 0x000fea0003800000 */
.L_x_25626:
[----:B------:R0:W5:Y:S01]  /*20f0*/  LDG.E.U16 R0, [R2.64] ;  /* 0x0000002402007981 */ /* 0x000162000c1e1500 */
[----:B------:R-:W-:Y:S05]  /*2100*/  BRA `(.L_x_25625) ;  /* 0x00000cb000007947 */ /* 0x000fea0003800000 */
.L_x_25621:
        /* <DEDUP_REMOVED lines=9> */
.L_x_25629:
[----:B------:R-:W2:Y:S02]  /*21a0*/  LDG.E.U16 R4, [R2.64] ;  /* 0x0000002402047981 */ /* 0x000ea4000c1e1500 */
[----:B--2---:R-:W-:-:S06]  /*21b0*/  HADD2.F32 R4, -RZ, R4.H0_H0 ;  /* 0x20000004ff047230 */ /* 0x004fcc0000004100 */
[----:B------:R-:W0:Y:S02]  /*21c0*/  F2I.FTZ.TRUNC.NTZ R4, R4 ;  /* 0x0000000400047305 */ /* 0x000e24000021f100 */
[----:B0-----:R-:W-:Y:S01]  /*21d0*/  PRMT R0, R4, 0x7610, R0 ;  /* 0x0000761004007816 */ /* 0x001fe20000000000 */
[----:B------:R-:W-:Y:S05]  /*21e0*/  BRA `(.L_x_25625) ;  /* 0x00000bd000007947 */ /* 0x000fea0003800000 */
.L_x_25628:
        /* <DEDUP_REMOVED lines=9> */
.L_x_25631:
[----:B------:R-:W2:Y:S02]  /*2280*/  LDG.E.U16 R2, [R2.64] ;  /* 0x0000002402027981 */ /* 0x000ea4000c1e1500 */
[----:B--2---:R-:W-:-:S06]  /*2290*/  HADD2.F32 R4, -RZ, R2.H0_H0 ;  /* 0x20000002ff047230 */ /* 0x004fcc0000004100 */
[----:B------:R-:W0:Y:S02]  /*22a0*/  F2I.FTZ.TRUNC.NTZ R4, R4 ;  /* 0x0000000400047305 */ /* 0x000e24000021f100 */
[----:B0-----:R-:W-:Y:S01]  /*22b0*/  PRMT R0, R4, 0x7610, R0 ;  /* 0x0000761004007816 */ /* 0x001fe20000000000 */
[----:B------:R-:W-:Y:S05]  /*22c0*/  BRA `(.L_x_25625) ;  /* 0x00000af000007947 */ /* 0x000fea0003800000 */
.L_x_25630:
[----:B------:R-:W2:Y:S02]  /*22d0*/  LDG.E.64 R2, [R2.64] ;  /* 0x0000002402027981 */ /* 0x000ea4000c1e1b00 */
[----:B--2---:R0:W2:Y:S01]  /*22e0*/  F2I.F64.TRUNC R0, R2 ;  /* 0x0000000200007311 */ /* 0x0040a2000030d100 */
[----:B------:R-:W-:Y:S05]  /*22f0*/  BRA `(.L_x_25625) ;  /* 0x00000ac000007947 */ /* 0x000fea0003800000 */
.L_x_25620:
        /* <DEDUP_REMOVED lines=12> */
.L_x_25634:
[----:B------:R-:W2:Y:S02]  /*23c0*/  LDG.E.64 R2, [R2.64] ;  /* 0x0000002402027981 */ /* 0x000ea4000c1e1b00 */
[----:B--2---:R0:W2:Y:S01]  /*23d0*/  F2I.F64.TRUNC R0, R2 ;  /* 0x0000000200007311 */ /* 0x0040a2000030d100 */
[----:B------:R-:W-:Y:S05]  /*23e0*/  BRA `(.L_x_25625) ;  /* 0x000009d000007947 */ /* 0x000fea0003800000 */
.L_x_25633:
        /* <DEDUP_REMOVED lines=28> */
.L_x_25636:
        /* <DEDUP_REMOVED lines=15> */
.L_x_25635:
[----:B------:R-:W2:Y:S02]  /*26a0*/  LDG.E.U16 R2, [R2.64] ;  /* 0x0000002402027981 */ /* 0x000ea4000c1e1500 */
[----:B--2---:R-:W-:-:S04]  /*26b0*/  PRMT R2, RZ, 0x5410, R2 ;  /* 0x00005410ff027816 */ /* 0x004fc80000000002 */
[----:B------:R0:W2:Y:S01]  /*26c0*/  F2I.FTZ.TRUNC.NTZ R0, R2 ;  /* 0x0000000200007305 */ /* 0x0000a2000021f100 */
[----:B------:R-:W-:Y:S05]  /*26d0*/  BRA `(.L_x_25625) ;  /* 0x000006e000007947 */ /* 0x000fea0003800000 */
.L_x_25632:
        /* <DEDUP_REMOVED lines=10> */
.L_x_25639:
        /* <DEDUP_REMOVED lines=21> */
.L_x_25643:
[----:B------:R-:W-:Y:S05]  /*28d0*/  BSYNC B1 ;  /* 0x0000000000017941 */ /* 0x000fea0003800000 */
.L_x_25642:
[----:B------:R-:W-:Y:S01]  /*28e0*/  IMAD.SHL.U32 R2, R2, 0x100000, RZ ;  /* 0x0010000002027824 */ /* 0x000fe200078e00ff */
[----:B------:R-:W-:-:S04]  /*28f0*/  LEA R3, R0, 0x3b800000, 0x17 ;  /* 0x3b80000000037811 */ /* 0x000fc800078eb8ff */
[----:B------:R-:W-:Y:S02]  /*2900*/  LOP3.LUT R4, R3, R2, R4, 0xfe, !PT ;  /* 0x0000000203047212 */ /* 0x000fe400078efe04 */
.L_x_25641:
[----:B------:R-:W-:Y:S05]  /*2910*/  BSYNC B0 ;  /* 0x0000000000007941 */ /* 0x000fea0003800000 */
.L_x_25640:
[----:B------:R-:W0:Y:S02]  /*2920*/  F2I.FTZ.TRUNC.NTZ R4, R4 ;  /* 0x0000000400047305 */ /* 0x000e24000021f100 */
[----:B0-----:R-:W-:Y:S01]  /*2930*/  PRMT R0, R4, 0x7610, R0 ;  /* 0x0000761004007816 */ /* 0x001fe20000000000 */
[----:B------:R-:W-:Y:S05]  /*2940*/  BRA `(.L_x_25625) ;  /* 0x0000047000007947 */ /* 0x000fea0003800000 */
.L_x_25638:
        /* <DEDUP_REMOVED lines=21> */
.L_x_25647:
[----:B------:R-:W-:Y:S05]  /*2aa0*/  BSYNC B1 ;  /* 0x0000000000017941 */ /* 0x000fea0003800000 */
.L_x_25646:
[----:B------:R-:W-:Y:S01]  /*2ab0*/  IMAD.SHL.U32 R2, R2, 0x200000, RZ ;  /* 0x0020000002027824 */ /* 0x000fe200078e00ff */
[----:B------:R-:W-:-:S04]  /*2ac0*/  LEA R3, R0, 0x37800000, 0x17 ;  /* 0x3780000000037811 */ /* 0x000fc800078eb8ff */
[----:B------:R-:W-:Y:S02]  /*2ad0*/  LOP3.LUT R4, R3, R2, R4, 0xfe, !PT ;  /* 0x0000000203047212 */ /* 0x000fe400078efe04 */
.L_x_25645:
[----:B------:R-:W-:Y:S05]  /*2ae0*/  BSYNC B0 ;  /* 0x0000000000007941 */ /* 0x000fea0003800000 */
.L_x_25644:
[----:B------:R-:W0:Y:S02]  /*2af0*/  F2I.FTZ.TRUNC.NTZ R4, R4 ;  /* 0x0000000400047305 */ /* 0x000e24000021f100 */
[----:B0-----:R-:W-:Y:S01]  /*2b00*/  PRMT R0, R4, 0x7610, R0 ;  /* 0x0000761004007816 */ /* 0x001fe20000000000 */
[----:B------:R-:W-:Y:S05]  /*2b10*/  BRA `(.L_x_25625) ;  /* 0x000002a000007947 */ /* 0x000fea0003800000 */
.L_x_25637:
        /* <DEDUP_REMOVED lines=14> */
.L_x_25651:
[----:B------:R-:W-:Y:S05]  /*2c00*/  BSYNC B0 ;  /* 0x0000000000007941 */ /* 0x000fea0003800000 */
.L_x_25650:
[----:B------:R-:W0:Y:S02]  /*2c10*/  F2I.FTZ.TRUNC.NTZ R4, R4 ;  /* 0x0000000400047305 */ /* 0x000e24000021f100 */
[----:B0-----:R-:W-:Y:S01]  /*2c20*/  PRMT R0, R4, 0x7610, R0 ;  /* 0x0000761004007816 */ /* 0x001fe20000000000 */
[----:B------:R-:W-:Y:S05]  /*2c30*/  BRA `(.L_x_25625) ;  /* 0x0000018000007947 */ /* 0x000fea0003800000 */
.L_x_25624:
        /* <DEDUP_REMOVED lines=21> */
.L_x_25649:
[----:B------:R0:W5:Y:S01]  /*2d90*/  LDG.E.U8 R0, [R2.64] ;  /* 0x0000002402007981 */ /* 0x000162000c1e1100 */
[----:B------:R-:W-:Y:S05]  /*2da0*/  BRA `(.L_x_25625) ;  /* 0x0000001000007947 */ /* 0x000fea0003800000 */
.L_x_25648:
[----:B------:R0:W5:Y:S02]  /*2db0*/  LDG.E.U8 R0, [R2.64] ;  /* 0x0000002402007981 */ /* 0x000164000c1e1100 */
.L_x_25625:
[----:B0-----:R-:W0:Y:S01]  /*2dc0*/  LDC.U8 R3, c[0x0][0x3e1] ;  /* 0x0000f840ff037b82 */ /* 0x001e220000000000 */
[----:B-12--5:R-:W-:Y:S01]  /*2dd0*/  LOP3.LUT P0, RZ, R0, 0xff, R23, 0xc8, !PT ;  /* 0x000000ff00ff7812 */ /* 0x026fe2000780c817 */
        /* <DEDUP_REMOVED lines=15> */
.L_x_25656:
[----:B------:R0:W-:Y:S01]  /*2ed0*/  STG.E.U8 [R16.64], R5 ;  /* 0x0000000510007986 */ /* 0x0001e2000c101124 */
[----:B------:R-:W-:Y:S05]  /*2ee0*/  BRA `(.L_x_25658) ;  /* 0x00000c8000007947 */ /* 0x000fea0003800000 */
.L_x_25655:
        /* <DEDUP_REMOVED lines=10> */
.L_x_25660:
[----:B------:R0:W-:Y:S01]  /*2f90*/  STG.E [R16.64], R5 ;  /* 0x0000000510007986 */ /* 0x0001e2000c101924 */
[----:B------:R-:W-:Y:S05]  /*2fa0*/  BRA `(.L_x_25658) ;  /* 0x00000bc000007947 */ /* 0x000fea0003800000 */
.L_x_25659:
[----:B------:R0:W-:Y:S01]  /*2fb0*/  STG.E.U16 [R16.64], R5 ;  /* 0x0000000510007986 */ /* 0x0001e2000c101524 */
[----:B------:R-:W-:Y:S05]  /*2fc0*/  BRA `(.L_x_25658) ;  /* 0x00000ba000007947 */ /* 0x000fea0003800000 */
.L_x_25654:
        /* <DEDUP_REMOVED lines=9> */
.L_x_25662:
[----:B------:R-:W-:-:S04]  /*3060*/  FSEL R0, RZ, 1, !P0 ;  /* 0x3f800000ff007808 */ /* 0x000fc80004000000 */
[----:B------:R-:W-:-:S05]  /*3070*/  F2FP.PACK_AB R0, RZ, R0 ;  /* 0x00000000ff00723e */ /* 0x000fca00000000ff */
[----:B------:R0:W-:Y:S01]  /*3080*/  STG.E.U16 [R16.64], R0 ;  /* 0x0000000010007986 */ /* 0x0001e2000c101524 */
[----:B------:R-:W-:Y:S05]  /*3090*/  BRA `(.L_x_25658) ;  /* 0x00000ad000007947 */ /* 0x000fea0003800000 */
.L_x_25661:
        /* <DEDUP_REMOVED lines=10> */
.L_x_25664:
[----:B------:R-:W-:-:S04]  /*3140*/  FSEL R0, RZ, 1, !P0 ;  /* 0x3f800000ff007808 */ /* 0x000fc80004000000 */
[----:B------:R-:W-:-:S04]  /*3150*/  F2FP.PACK_AB R3, RZ, R0 ;  /* 0x00000000ff03723e */ /* 0x000fc800000000ff */
[----:B------:R-:W-:-:S05]  /*3160*/  PRMT R3, R3, 0x5410, RZ ;  /* 0x0000541003037816 */ /* 0x000fca00000000ff */
[----:B------:R0:W-:Y:S01]  /*3170*/  STG.E [R16.64], R3 ;  /* 0x0000000310007986 */ /* 0x0001e2000c101924 */
[----:B------:R-:W-:Y:S05]  /*3180*/  BRA `(.L_x_25658) ;  /* 0x000009e000007947 */ /* 0x000fea0003800000 */
.L_x_25663:
[----:B------:R-:W-:Y:S01]  /*3190*/  FSEL R3, RZ, 1.875, !P0 ;  /* 0x3ff00000ff037808 */ /* 0x000fe20004000000 */
[----:B------:R-:W-:-:S05]  /*31a0*/  IMAD.MOV.U32 R2, RZ, RZ, RZ ;  /* 0x000000ffff027224 */ /* 0x000fca00078e00ff */
[----:B------:R0:W-:Y:S01]  /*31b0*/  STG.E.64 [R16.64], R2 ;  /* 0x0000000210007986 */ /* 0x0001e2000c101b24 */
[----:B------:R-:W-:Y:S05]  /*31c0*/  BRA `(.L_x_25658) ;  /* 0x000009a000007947 */ /* 0x000fea0003800000 */
.L_x_25653:
        /* <DEDUP_REMOVED lines=10> */
.L_x_25667:
[----:B------:R-:W-:Y:S01]  /*3270*/  FSEL R5, RZ, 1.875, !P0 ;  /* 0x3ff00000ff057808 */ /* 0x000fe20004000000 */
[----:B------:R-:W-:Y:S01]  /*3280*/  CS2R R6, SRZ ;  /* 0x0000000000067805 */ /* 0x000fe2000001ff00 */
[----:B------:R-:W-:-:S05]  /*3290*/  IMAD.MOV.U32 R4, RZ, RZ, RZ ;  /* 0x000000ffff047224 */ /* 0x000fca00078e00ff */
[----:B------:R0:W-:Y:S01]  /*32a0*/  STG.E.128 [R16.64], R4 ;  /* 0x0000000410007986 */ /* 0x0001e2000c101d24 */
[----:B------:R-:W-:Y:S05]  /*32b0*/  BRA `(.L_x_25658) ;  /* 0x000008b000007947 */ /* 0x000fea0003800000 */
.L_x_25666:
        /* <DEDUP_REMOVED lines=18> */
.L_x_25671:
[----:B------:R-:W-:Y:S05]  /*33e0*/  BSYNC B0 ;  /* 0x0000000000007941 */ /* 0x000fea0003800000 */
.L_x_25670:
[----:B------:R0:W-:Y:S01]  /*33f0*/  STG.E.U8 [R16.64], R3 ;  /* 0x0000000310007986 */ /* 0x0001e2000c101124 */
[----:B------:R-:W-:Y:S05]  /*3400*/  BRA `(.L_x_25658) ;  /* 0x0000076000007947 */ /* 0x000fea0003800000 */
.L_x_25669:
        /* <DEDUP_REMOVED lines=13> */
.L_x_25672:
[----:B------:R-:W-:Y:S01]  /*34e0*/  ISETP.GT.U32.AND P0, PT, R3, 0x7f800000, PT ;  /* 0x7f8000000300780c */ /* 0x000fe20003f04070 */
[----:B------:R-:W-:-:S05]  /*34f0*/  IMAD.MOV.U32 R3, RZ, RZ, 0x7f ;  /* 0x0000007fff037424 */ /* 0x000fca00078e00ff */
[----:B------:R-:W-:-:S05]  /*3500*/  SEL R3, R3, 0x7c, P0 ;  /* 0x0000007c03037807 */ /* 0x000fca0000000000 */
[----:B------:R0:W-:Y:S01]  /*3510*/  STG.E.U8 [R16.64], R3 ;  /* 0x0000000310007986 */ /* 0x0001e2000c101124 */
[----:B------:R-:W-:Y:S05]  /*3520*/  BRA `(.L_x_25658) ;  /* 0x0000064000007947 */ /* 0x000fea0003800000 */
.L_x_25668:
[----:B------:R-:W-:-:S04]  /*3530*/  FSEL R0, RZ, 1, !P0 ;  /* 0x3f800000ff007808 */ /* 0x000fc80004000000 */
[----:B------:R-:W-:-:S05]  /*3540*/  F2FP.BF16.PACK_AB R0, RZ, R0 ;  /* 0x00000000ff00723e */ /* 0x000fca00000010ff */
[----:B------:R0:W-:Y:S01]  /*3550*/  STG.E.U16 [R16.64], R0 ;  /* 0x0000000010007986 */ /* 0x0001e2000c101524 */
[----:B------:R-:W-:Y:S05]  /*3560*/  BRA `(.L_x_25658) ;  /* 0x0000060000007947 */ /* 0x000fea0003800000 */
.L_x_25665:
        /* <DEDUP_REMOVED lines=10> */
.L_x_25675:
        /* <DEDUP_REMOVED lines=16> */
.L_x_25678:
[----:B------:R-:W-:Y:S02]  /*3710*/  PRMT R8, R0, 0x7610, R8 ;  /* 0x0000761000087816 */ /* 0x000fe40000000008 */
.L_x_25677:
[----:B------:R-:W-:Y:S05]  /*3720*/  BSYNC B0 ;  /* 0x0000000000007941 */ /* 0x000fea0003800000 */
.L_x_25676:
[----:B------:R0:W-:Y:S01]  /*3730*/  STG.E.U8 [R16.64], R8 ;  /* 0x0000000810007986 */ /* 0x0001e2000c101124 */
[----:B------:R-:W-:Y:S05]  /*3740*/  BRA `(.L_x_25658) ;  /* 0x0000042000007947 */ /* 0x000fea0003800000 */
.L_x_25674:
        /* <DEDUP_REMOVED lines=16> */
.L_x_25681:
[----:B------:R-:W-:Y:S02]  /*3850*/  PRMT R8, R0, 0x7610, R8 ;  /* 0x0000761000087816 */ /* 0x000fe40000000008 */
.L_x_25680:
[----:B------:R-:W-:Y:S05]  /*3860*/  BSYNC B0 ;  /* 0x0000000000007941 */ /* 0x000fea0003800000 */
.L_x_25679:
[----:B------:R0:W-:Y:S01]  /*3870*/  STG.E.U8 [R16.64], R8 ;  /* 0x0000000810007986 */ /* 0x0001e2000c101124 */
[----:B------:R-:W-:Y:S05]  /*3880*/  BRA `(.L_x_25658) ;  /* 0x000002e000007947 */ /* 0x000fea0003800000 */
.L_x_25673:
        /* <DEDUP_REMOVED lines=21> */
.L_x_25657:
        /* <DEDUP_REMOVED lines=20> */
.L_x_25683:
[----:B------:R-:W-:Y:S02]  /*3b20*/  IMAD.MOV.U32 R2, RZ, RZ, R5 ;  /* 0x000000ffff027224 */ /* 0x000fe400078e0005 */
[----:B------:R-:W-:-:S05]  /*3b30*/  IMAD.MOV.U32 R3, RZ, RZ, RZ ;  /* 0x000000ffff037224 */ /* 0x000fca00078e00ff */
[----:B------:R0:W-:Y:S01]  /*3b40*/  STG.E.64 [R16.64], R2 ;  /* 0x0000000210007986 */ /* 0x0001e2000c101b24 */
[----:B------:R-:W-:Y:S05]  /*3b50*/  BRA `(.L_x_25658) ;  /* 0x0000001000007947 */ /* 0x000fea0003800000 */
.L_x_25682:
[----:B------:R0:W-:Y:S02]  /*3b60*/  STG.E [R16.64], R5 ;  /* 0x0000000510007986 */ /* 0x0001e4000c101924 */
.L_x_25658:
[----:B------:R-:W-:Y:S05]  /*3b70*/  BSYNC B6 ;  /* 0x0000000000067941 */ /* 0x000fea0003800000 */
.L_x_25652:
[----:B------:R-:W-:-:S05]  /*3b80*/  IMAD R18, R19, 0x200, R18 ;  /* 0x0000020013127824 */ /* 0x000fca00078e0212 */
[----:B------:R-:W-:Y:S02]  /*3b90*/  IADD3 R23, R18, 0x80, RZ ;  /* 0x0000008012177810 */ /* 0x000fe40007ffe0ff */
.L_x_25586:
[----:B------:R-:W-:Y:S05]  /*3ba0*/  BSYNC B7 ;  /* 0x0000000000077941 */ /* 0x000fea0003800000 */
.L_x_25585:
        /* <DEDUP_REMOVED lines=258> */
.L_x_25686:
        /* <DEDUP_REMOVED lines=18> */
.L_x_25690:
[----:B------:R0:W5:Y:S01]  /*4cf0*/  LDG.E.U8 R19, [R2.64] ;  /* 0x0000002402137981 */ /* 0x000162000c1e1100 */
[----:B------:R-:W-:Y:S05]  /*4d00*/  BRA `(.L_x_25692) ;  /* 0x00000d8000007947 */ /* 0x000fea0003800000 */
.L_x_25689:
        /* <DEDUP_REMOVED lines=8> */
.L_x_25694:
[----:B------:R0:W5:Y:S01]  /*4d90*/  LDG.E.U8 R19, [R2.64] ;  /* 0x0000002402137981 */ /* 0x000162000c1e1100 */
[----:B------:R-:W-:Y:S05]  /*4da0*/  BRA `(.L_x_25692) ;  /* 0x00000ce000007947 */ /* 0x000fea0003800000 */
.L_x_25693:
[----:B------:R0:W5:Y:S01]  /*4db0*/  LDG.E.U16 R19, [R2.64] ;  /* 0x0000002402137981 */ /* 0x000162000c1e1500 */
[----:B------:R-:W-:Y:S05]  /*4dc0*/  BRA `(.L_x_25692) ;  /* 0x00000cc000007947 */ /* 0x000fea0003800000 */
.L_x_25688:
        /* <DEDUP_REMOVED lines=9> */
.L_x_25696:
[----:B------:R-:W2:Y:S02]  /*4e60*/  LDG.E.U16 R0, [R2.64] ;  /* 0x0000002402007981 */ /* 0x000ea4000c1e1500 */
[----:B--2---:R-:W-:-:S06]  /*4e70*/  HADD2.F32 R0, -RZ, R0.H0_H0 ;  /* 0x20000000ff007230 */ /* 0x004fcc0000004100 */
[----:B------:R-:W0:Y:S02]  /*4e80*/  F2I.FTZ.TRUNC.NTZ R0, R0 ;  /* 0x0000000000007305 */ /* 0x000e24000021f100 */
[----:B0-----:R-:W-:Y:S01]  /*4e90*/  PRMT R19, R0, 0x7610, R19 ;  /* 0x0000761000137816 */ /* 0x001fe20000000013 */
[----:B------:R-:W-:Y:S05]  /*4ea0*/  BRA `(.L_x_25692) ;  /* 0x00000be000007947 */ /* 0x000fea0003800000 */
.L_x_25695:
        /* <DEDUP_REMOVED lines=9> */
.L_x_25698:
[----:B------:R-:W2:Y:S02]  /*4f40*/  LDG.E.U16 R2, [R2.64] ;  /* 0x0000002402027981 */ /* 0x000ea4000c1e1500 */
[----:B--2---:R-:W-:-:S06]  /*4f50*/  HADD2.F32 R0, -RZ, R2.H0_H0 ;  /* 0x20000002ff007230 */ /* 0x004fcc0000004100 */
[----:B------:R-:W0:Y:S02]  /*4f60*/  F2I.FTZ.TRUNC.NTZ R0, R0 ;  /* 0x0000000000007305 */ /* 0x000e24000021f100 */
[----:B0-----:R-:W-:Y:S01]  /*4f70*/  PRMT R19, R0, 0x7610, R19 ;  /* 0x0000761000137816 */ /* 0x001fe20000000013 */
[----:B------:R-:W-:Y:S05]  /*4f80*/  BRA `(.L_x_25692) ;  /* 0x00000b0000007947 */ /* 0x000fea0003800000 */
.L_x_25697:
[----:B------:R-:W2:Y:S02]  /*4f90*/  LDG.E.64 R2, [R2.64] ;  /* 0x0000002402027981 */ /* 0x000ea4000c1e1b00 */
[----:B--2---:R0:W1:Y:S01]  /*4fa0*/  F2I.F64.TRUNC R19, R2 ;  /* 0x0000000200137311 */ /* 0x004062000030d100 */
[----:B------:R-:W-:Y:S05]  /*4fb0*/  BRA `(.L_x_25692) ;  /* 0x00000ad000007947 */ /* 0x000fea0003800000 */
.L_x_25687:
        /* <DEDUP_REMOVED lines=12> */
.L_x_25701:
[----:B------:R-:W2:Y:S02]  /*5080*/  LDG.E.64 R2, [R2.64] ;  /* 0x0000002402027981 */ /* 0x000ea4000c1e1b00 */
[----:B--2---:R0:W1:Y:S01]  /*5090*/  F2I.F64.TRUNC R19, R2 ;  /* 0x0000000200137311 */ /* 0x004062000030d100 */
[----:B------:R-:W-:Y:S05]  /*50a0*/  BRA `(.L_x_25692) ;  /* 0x000009e000007947 */ /* 0x000fea0003800000 */
.L_x_25700:
        /* <DEDUP_REMOVED lines=28> */
.L_x_25703:
        /* <DEDUP_REMOVED lines=15> */
.L_x_25702:
[----:B------:R-:W2:Y:S02]  /*5360*/  LDG.E.U16 R0, [R2.64] ;  /* 0x0000002402007981 */ /* 0x000ea4000c1e1500 */
[----:B--2---:R-:W-:-:S06]  /*5370*/  PRMT R0, RZ, 0x5410, R0 ;  /* 0x00005410ff007816 */ /* 0x004fcc0000000000 */
[----:B------:R-:W0:Y:S02]  /*5380*/  F2I.FTZ.TRUNC.NTZ R0, R0 ;  /* 0x0000000000007305 */ /* 0x000e24000021f100 */
[----:B0-----:R-:W-:Y:S01]  /*5390*/  PRMT R19, R0, 0x7610, R19 ;  /* 0x0000761000137816 */ /* 0x001fe20000000013 */
[----:B------:R-:W-:Y:S05]  /*53a0*/  BRA `(.L_x_25692) ;  /* 0x000006e000007947 */ /* 0x000fea0003800000 */
.L_x_25699:
        /* <DEDUP_REMOVED lines=10> */
.L_x_25706:
        /* <DEDUP_REMOVED lines=21> */
.L_x_25710:
[----:B------:R-:W-:Y:S05]  /*55a0*/  BSYNC B1 ;  /* 0x0000000000017941 */ /* 0x000fea0003800000 */
.L_x_25709:
[----:B------:R-:W-:Y:S01]  /*55b0*/  LEA R3, R0, 0x3b800000, 0x17 ;  /* 0x3b80000000037811 */ /* 0x000fe200078eb8ff */
[----:B------:R-:W-:-:S05]  /*55c0*/  IMAD.SHL.U32 R0, R2, 0x100000, RZ ;  /* 0x0010000002007824 */ /* 0x000fca00078e00ff */
[----:B------:R-:W-:Y:S02]  /*55d0*/  LOP3.LUT R0, R3, R0, R4, 0xfe, !PT ;  /* 0x0000000003007212 */ /* 0x000fe400078efe04 */
.L_x_25708:
[----:B------:R-:W-:Y:S05]  /*55e0*/  BSYNC B0 ;  /* 0x0000000000007941 */ /* 0x000fea0003800000 */
.L_x_25707:
[----:B------:R-:W0:Y:S02]  /*55f0*/  F2I.FTZ.TRUNC.NTZ R0, R0 ;  /* 0x0000000000007305 */ /* 0x000e24000021f100 */
[----:B0-----:R-:W-:Y:S01]  /*5600*/  PRMT R19, R0, 0x7610, R19 ;  /* 0x0000761000137816 */ /* 0x001fe20000000013 */
[----:B------:R-:W-:Y:S05]  /*5610*/  BRA `(.L_x_25692) ;  /* 0x0000047000007947 */ /* 0x000fea0003800000 */
.L_x_25705:
        /* <DEDUP_REMOVED lines=21> */
.L_x_25714:
[----:B------:R-:W-:Y:S05]  /*5770*/  BSYNC B1 ;  /* 0x0000000000017941 */ /* 0x000fea0003800000 */
.L_x_25713:
[----:B------:R-:W-:Y:S01]  /*5780*/  LEA R3, R0, 0x37800000, 0x17 ;  /* 0x3780000000037811 */ /* 0x000fe200078eb8ff */
[----:B------:R-:W-:-:S05]  /*5790*/  IMAD.SHL.U32 R0, R2, 0x200000, RZ ;  /* 0x0020000002007824 */ /* 0x000fca00078e00ff */
[----:B------:R-:W-:Y:S02]  /*57a0*/  LOP3.LUT R0, R3, R0, R4, 0xfe, !PT ;  /* 0x0000000003007212 */ /* 0x000fe400078efe04 */
.L_x_25712:
[----:B------:R-:W-:Y:S05]  /*57b0*/  BSYNC B0 ;  /* 0x0000000000007941 */ /* 0x000fea0003800000 */
.L_x_25711:
[----:B------:R-:W0:Y:S02]  /*57c0*/  F2I.FTZ.TRUNC.NTZ R0, R0 ;  /* 0x0000000000007305 */ /* 0x000e24000021f100 */
[----:B0-----:R-:W-:Y:S01]  /*57d0*/  PRMT R19, R0, 0x7610, R19 ;  /* 0x0000761000137816 */ /* 0x001fe20000000013 */
[----:B------:R-:W-:Y:S05]  /*57e0*/  BRA `(.L_x_25692) ;  /* 0x000002a000007947 */ /* 0x000fea0003800000 */
.L_x_25704:
        /* <DEDUP_REMOVED lines=14> */
.L_x_25718:
[----:B------:R-:W-:Y:S05]  /*58d0*/  BSYNC B0 ;  /* 0x0000000000007941 */ /* 0x000fea0003800000 */
.L_x_25717:
[----:B------:R-:W0:Y:S02]  /*58e0*/  F2I.FTZ.TRUNC.NTZ R0, R0 ;  /* 0x0000000000007305 */ /* 0x000e24000021f100 */
[----:B0-----:R-:W-:Y:S01]  /*58f0*/  PRMT R19, R0, 0x7610, R19 ;  /* 0x0000761000137816 */ /* 0x001fe20000000013 */
[----:B------:R-:W-:Y:S05]  /*5900*/  BRA `(.L_x_25692) ;  /* 0x0000018000007947 */ /* 0x000fea0003800000 */
.L_x_25691:
        /* <DEDUP_REMOVED lines=21> */
.L_x_25716:
[----:B------:R0:W5:Y:S01]  /*5a60*/  LDG.E.U8 R19, [R2.64] ;  /* 0x0000002402137981 */ /* 0x000162000c1e1100 */
[----:B------:R-:W-:Y:S05]  /*5a70*/  BRA `(.L_x_25692) ;  /* 0x0000001000007947 */ /* 0x000fea0003800000 */
.L_x_25715:
[----:B------:R0:W5:Y:S02]  /*5a80*/  LDG.E.U8 R19, [R2.64] ;  /* 0x0000002402137981 */ /* 0x000164000c1e1100 */
.L_x_25692:
        /* <DEDUP_REMOVED lines=16> */
.L_x_25722:
[----:B------:R0:W5:Y:S01]  /*5b90*/  LDG.E.U8 R0, [R2.64] ;  /* 0x0000002402007981 */ /* 0x000162000c1e1100 */
[----:B------:R-:W-:Y:S05]  /*5ba0*/  BRA `(.L_x_25724) ;  /* 0x00000d7000007947 */ /* 0x000fea0003800000 */
.L_x_25721:
        /* <DEDUP_REMOVED lines=8> */
.L_x_25726:
[----:B------:R0:W5:Y:S01]  /*5c30*/  LDG.E.U8 R0, [R2.64] ;  /* 0x0000002402007981 */ /* 0x000162000c1e1100 */
[----:B------:R-:W-:Y:S05]  /*5c40*/  BRA `(.L_x_25724) ;  /* 0x00000cd000007947 */ /* 0x000fea0003800000 */
.L_x_25725:
[----:B------:R0:W5:Y:S01]  /*5c50*/  LDG.E.U16 R0, [R2.64] ;  /* 0x0000002402007981 */ /* 0x000162000c1e1500 */
[----:B------:R-:W-:Y:S05]  /*5c60*/  BRA `(.L_x_25724) ;  /* 0x00000cb000007947 */ /* 0x000fea0003800000 */
.L_x_25720:
        /* <DEDUP_REMOVED lines=9> */
.L_x_25728:
[----:B------:R-:W2:Y:S02]  /*5d00*/  LDG.E.U16 R4, [R2.64] ;  /* 0x0000002402047981 */ /* 0x000ea4000c1e1500 */
[----:B--2---:R-:W-:-:S06]  /*5d10*/  HADD2.F32 R4, -RZ, R4.H0_H0 ;  /* 0x20000004ff047230 */ /* 0x004fcc0000004100 */
[----:B------:R-:W0:Y:S02]  /*5d20*/  F2I.FTZ.TRUNC.NTZ R4, R4 ;  /* 0x0000000400047305 */ /* 0x000e24000021f100 */
[----:B0-----:R-:W-:Y:S01]  /*5d30*/  PRMT R0, R4, 0x7610, R0 ;  /* 0x0000761004007816 */ /* 0x001fe20000000000 */
[----:B------:R-:W-:Y:S05]  /*5d40*/  BRA `(.L_x_25724) ;  /* 0x00000bd000007947 */ /* 0x000fea0003800000 */
.L_x_25727:
        /* <DEDUP_REMOVED lines=9> */
.L_x_25730:
[----:B------:R-:W2:Y:S02]  /*5de0*/  LDG.E.U16 R2, [R2.64] ;  /* 0x0000002402027981 */ /* 0x000ea4000c1e1500 */
[----:B--2---:R-:W-:-:S06]  /*5df0*/  HADD2.F32 R4, -RZ, R2.H0_H0 ;  /* 0x20000002ff047230 */ /* 0x004fcc0000004100 */
[----:B------:R-:W0:Y:S02]  /*5e00*/  F2I.FTZ.TRUNC.NTZ R4, R4 ;  /* 0x0000000400047305 */ /* 0x000e24000021f100 */
[----:B0-----:R-:W-:Y:S01]  /*5e10*/  PRMT R0, R4, 0x7610, R0 ;  /* 0x0000761004007816 */ /* 0x001fe20000000000 */
[----:B------:R-:W-:Y:S05]  /*5e20*/  BRA `(.L_x_25724) ;  /* 0x00000af000007947 */ /* 0x000fea0003800000 */
.L_x_25729:
[----:B------:R-:W2:Y:S02]  /*5e30*/  LDG.E.64 R2, [R2.64] ;  /* 0x0000002402027981 */ /* 0x000ea4000c1e1b00 */
[----:B--2---:R0:W2:Y:S01]  /*5e40*/  F2I.F64.TRUNC R0, R2 ;  /* 0x0000000200007311 */ /* 0x0040a2000030d100 */
[----:B------:R-:W-:Y:S05]  /*5e50*/  BRA `(.L_x_25724) ;  /* 0x00000ac000007947 */ /* 0x000fea0003800000 */
.L_x_25719:
        /* <DEDUP_REMOVED lines=12> */
.L_x_25733:
[----:B------:R-:W2:Y:S02]  /*5f20*/  LDG.E.64 R2, [R2.64] ;  /* 0x0000002402027981 */ /* 0x000ea4000c1e1b00 */
[----:B--2---:R0:W2:Y:S01]  /*5f30*/  F2I.F64.TRUNC R0, R2 ;  /* 0x0000000200007311 */ /* 0x0040a2000030d100 */
[----:B------:R-:W-:Y:S05]  /*5f40*/  BRA `(.L_x_25724) ;  /* 0x000009d000007947 */ /* 0x000fea0003800000 */
.L_x_25732:
        /* <DEDUP_REMOVED lines=28> */
.L_x_25735:
        /* <DEDUP_REMOVED lines=15> */
.L_x_25734:
[----:B------:R-:W2:Y:S02]  /*6200*/  LDG.E.U16 R2, [R2.64] ;  /* 0x0000002402027981 */ /* 0x000ea4000c1e1500 */
[----:B--2---:R-:W-:-:S04]  /*6210*/  PRMT R2, RZ, 0x5410, R2 ;  /* 0x00005410ff027816 */ /* 0x004fc80000000002 */
[----:B------:R0:W2:Y:S01]  /*6220*/  F2I.FTZ.TRUNC.NTZ R0, R2 ;  /* 0x0000000200007305 */ /* 0x0000a2000021f100 */
[----:B------:R-:W-:Y:S05]  /*6230*/  BRA `(.L_x_25724) ;  /* 0x000006e000007947 */ /* 0x000fea0003800000 */
.L_x_25731:
        /* <DEDUP_REMOVED lines=10> */
.L_x_25738:
        /* <DEDUP_REMOVED lines=21> */
.L_x_25742:
[----:B------:R-:W-:Y:S05]  /*6430*/  BSYNC B1 ;  /* 0x0000000000017941 */ /* 0x000fea0003800000 */
.L_x_25741:
[----:B------:R-:W-:Y:S01]  /*6440*/  IMAD.SHL.U32 R2, R2, 0x100000, RZ ;  /* 0x0010000002027824 */ /* 0x000fe200078e00ff */
[----:B------:R-:W-:-:S04]  /*6450*/  LEA R3, R0, 0x3b800000, 0x17 ;  /* 0x3b80000000037811 */ /* 0x000fc800078eb8ff */
[----:B------:R-:W-:Y:S02]  /*6460*/  LOP3.LUT R4, R3, R2, R4, 0xfe, !PT ;  /* 0x0000000203047212 */ /* 0x000fe400078efe04 */
.L_x_25740:
[----:B------:R-:W-:Y:S05]  /*6470*/  BSYNC B0 ;  /* 0x0000000000007941 */ /* 0x000fea0003800000 */
.L_x_25739:
[----:B------:R-:W0:Y:S02]  /*6480*/  F2I.FTZ.TRUNC.NTZ R4, R4 ;  /* 0x0000000400047305 */ /* 0x000e24000021f100 */
[----:B0-----:R-:W-:Y:S01]  /*6490*/  PRMT R0, R4, 0x7610, R0 ;  /* 0x0000761004007816 */ /* 0x001fe20000000000 */
[----:B------:R-:W-:Y:S05]  /*64a0*/  BRA `(.L_x_25724) ;  /* 0x0000047000007947 */ /* 0x000fea0003800000 */
.L_x_25737:
        /* <DEDUP_REMOVED lines=21> */
.L_x_25746:
[----:B------:R-:W-:Y:S05]  /*6600*/  BSYNC B1 ;  /* 0x0000000000017941 */ /* 0x000fea0003800000 */
.L_x_25745:
[----:B------:R-:W-:Y:S01]  /*6610*/  IMAD.SHL.U32 R2, R2, 0x200000, RZ ;  /* 0x0020000002027824 */ /* 0x000fe200078e00ff */
[----:B------:R-:W-:-:S04]  /*6620*/  LEA R3, R0, 0x37800000, 0x17 ;  /* 0x3780000000037811 */ /* 0x000fc800078eb8ff */
[----:B------:R-:W-:Y:S02]  /*6630*/  LOP3.LUT R4, R3, R2, R4, 0xfe, !PT ;  /* 0x0000000203047212 */ /* 0x000fe400078efe04 */
.L_x_25744:
[----:B------:R-:W-:Y:S05]  /*6640*/  BSYNC B0 ;  /* 0x0000000000007941 */ /* 0x000fea0003800000 */
.L_x_25743:
[----:B------:R-:W0:Y:S02]  /*6650*/  F2I.FTZ.TRUNC.NTZ R4, R4 ;  /* 0x0000000400047305 */ /* 0x000e24000021f100 */
[----:B0-----:R-:W-:Y:S01]  /*6660*/  PRMT R0, R4, 0x7610, R0 ;  /* 0x0000761004007816 */ /* 0x001fe20000000000 */
[----:B------:R-:W-:Y:S05]  /*6670*/  BRA `(.L_x_25724) ;  /* 0x000002a000007947 */ /* 0x000fea0003800000 */
.L_x_25736:
        /* <DEDUP_REMOVED lines=14> */
.L_x_25750:
[----:B------:R-:W-:Y:S05]  /*6760*/  BSYNC B0 ;  /* 0x0000000000007941 */ /* 0x000fea0003800000 */
.L_x_25749:
[----:B------:R-:W0:Y:S02]  /*6770*/  F2I.FTZ.TRUNC.NTZ R4, R4 ;  /* 0x0000000400047305 */ /* 0x000e24000021f100 */
[----:B0-----:R-:W-:Y:S01]  /*6780*/  PRMT R0, R4, 0x7610, R0 ;  /* 0x0000761004007816 */ /* 0x001fe20000000000 */
[----:B------:R-:W-:Y:S05]  /*6790*/  BRA `(.L_x_25724) ;  /* 0x0000018000007947 */ /* 0x000fea0003800000 */
.L_x_25723:
        /* <DEDUP_REMOVED lines=21> */
.L_x_25748:
[----:B------:R0:W5:Y:S01]  /*68f0*/  LDG.E.U8 R0, [R2.64] ;  /* 0x0000002402007981 */ /* 0x000162000c1e1100 */
[----:B------:R-:W-:Y:S05]  /*6900*/  BRA `(.L_x_25724) ;  /* 0x0000001000007947 */ /* 0x000fea0003800000 */
.L_x_25747:
[----:B------:R0:W5:Y:S02]  /*6910*/  LDG.E.U8 R0, [R2.64] ;  /* 0x0000002402007981 */ /* 0x000164000c1e1100 */
.L_x_25724:
[----:B------:R-:W3:Y:S01]  /*6920*/  LDC.U8 R4, c[0x0][0x3e1] ;  /* 0x0000f840ff047b82 */ /* 0x000ee20000000000 */
[----:B-12--5:R-:W-:Y:S01]  /*6930*/  LOP3.LUT P0, RZ, R0, 0xff, R19, 0xc8, !PT ;  /* 0x000000ff00ff7812 */ /* 0x026fe2000780c813 */
[----:B------:R-:W-:Y:S03]  /*6940*/  BSSY B6, `(.L_x_25751) ;  /* 0x00000d7000067945 */ /* 0x000fe60003800000 */
        /* <DEDUP_REMOVED lines=14> */
.L_x_25755:
[----:B------:R0:W-:Y:S01]  /*6a30*/  STG.E.U8 [R16.64], R2 ;  /* 0x0000000210007986 */ /* 0x0001e2000c101124 */
[----:B------:R-:W-:Y:S05]  /*6a40*/  BRA `(.L_x_25757) ;  /* 0x00000c6000007947 */ /* 0x000fea0003800000 */
.L_x_25754:
        /* <DEDUP_REMOVED lines=9> */
.L_x_25759:
[----:B------:R0:W-:Y:S01]  /*6ae0*/  STG.E [R16.64], R2 ;  /* 0x0000000210007986 */ /* 0x0001e2000c101924 */
[----:B------:R-:W-:Y:S05]  /*6af0*/  BRA `(.L_x_25757) ;  /* 0x00000bb000007947 */ /* 0x000fea0003800000 */
.L_x_25758:
[----:B------:R0:W-:Y:S01]  /*6b00*/  STG.E.U16 [R16.64], R2 ;  /* 0x0000000210007986 */ /* 0x0001e2000c101524 */
[----:B------:R-:W-:Y:S05]  /*6b10*/  BRA `(.L_x_25757) ;  /* 0x00000b9000007947 */ /* 0x000fea0003800000 */
.L_x_25753:
        /* <DEDUP_REMOVED lines=9> */
.L_x_25761:
[----:B------:R-:W-:-:S04]  /*6bb0*/  FSEL R0, RZ, 1, !P0 ;  /* 0x3f800000ff007808 */ /* 0x000fc80004000000 */
[----:B------:R-:W-:-:S05]  /*6bc0*/  F2FP.PACK_AB R0, RZ, R0 ;  /* 0x00000000ff00723e */ /* 0x000fca00000000ff */
[----:B------:R0:W-:Y:S01]  /*6bd0*/  STG.E.U16 [R16.64], R0 ;  /* 0x0000000010007986 */ /* 0x0001e2000c101524 */
[----:B------:R-:W-:Y:S05]  /*6be0*/  BRA `(.L_x_25757) ;  /* 0x00000ac000007947 */ /* 0x000fea0003800000 */
.L_x_25760:
        /* <DEDUP_REMOVED lines=10> */
.L_x_25763:
[----:B------:R-:W-:-:S04]  /*6c90*/  FSEL R0, RZ, 1, !P0 ;  /* 0x3f800000ff007808 */ /* 0x000fc80004000000 */
[----:B------:R-:W-:-:S04]  /*6ca0*/  F2FP.PACK_AB R3, RZ, R0 ;  /* 0x00000000ff03723e */ /* 0x000fc800000000ff */
[----:B------:R-:W-:-:S05]  /*6cb0*/  PRMT R3, R3, 0x5410, RZ ;  /* 0x0000541003037816 */ /* 0x000fca00000000ff */
[----:B------:R0:W-:Y:S01]  /*6cc0*/  STG.E [R16.64], R3 ;  /* 0x0000000310007986 */ /* 0x0001e2000c101924 */
[----:B------:R-:W-:Y:S05]  /*6cd0*/  BRA `(.L_x_25757) ;  /* 0x000009d000007947 */ /* 0x000fea0003800000 */
.L_x_25762:
[----:B------:R-:W-:Y:S01]  /*6ce0*/  FSEL R3, RZ, 1.875, !P0 ;  /* 0x3ff00000ff037808 */ /* 0x000fe20004000000 */
[----:B------:R-:W-:-:S05]  /*6cf0*/  IMAD.MOV.U32 R2, RZ, RZ, RZ ;  /* 0x000000ffff027224 */ /* 0x000fca00078e00ff */
[----:B------:R0:W-:Y:S01]  /*6d00*/  STG.E.64 [R16.64], R2 ;  /* 0x0000000210007986 */ /* 0x0001e2000c101b24 */
[----:B------:R-:W-:Y:S05]  /*6d10*/  BRA `(.L_x_25757) ;  /* 0x0000099000007947 */ /* 0x000fea0003800000 */
.L_x_25752:
        /* <DEDUP_REMOVED lines=10> */
.L_x_25766:
[----:B------:R-:W-:Y:S01]  /*6dc0*/  FSEL R5, RZ, 1.875, !P0 ;  /* 0x3ff00000ff057808 */ /* 0x000fe20004000000 */
[----:B------:R-:W-:Y:S01]  /*6dd0*/  CS2R R6, SRZ ;  /* 0x0000000000067805 */ /* 0x000fe2000001ff00 */
[----:B------:R-:W-:-:S05]  /*6de0*/  IMAD.MOV.U32 R4, RZ, RZ, RZ ;  /* 0x000000ffff047224 */ /* 0x000fca00078e00ff */
[----:B------:R0:W-:Y:S01]  /*6df0*/  STG.E.128 [R16.64], R4 ;  /* 0x0000000410007986 */ /* 0x0001e2000c101d24 */
[----:B------:R-:W-:Y:S05]  /*6e00*/  BRA `(.L_x_25757) ;  /* 0x000008a000007947 */ /* 0x000fea0003800000 */
.L_x_25765:
        /* <DEDUP_REMOVED lines=18> */
.L_x_25770:
[----:B------:R-:W-:Y:S05]  /*6f30*/  BSYNC B0 ;  /* 0x0000000000007941 */ /* 0x000fea0003800000 */
.L_x_25769:
[----:B------:R0:W-:Y:S01]  /*6f40*/  STG.E.U8 [R16.64], R3 ;  /* 0x0000000310007986 */ /* 0x0001e2000c101124 */
[----:B------:R-:W-:Y:S05]  /*6f50*/  BRA `(.L_x_25757) ;  /* 0x0000075000007947 */ /* 0x000fea0003800000 */
.L_x_25768:
        /* <DEDUP_REMOVED lines=13> */
.L_x_25771:
[----:B------:R-:W-:Y:S01]  /*7030*/  ISETP.GT.U32.AND P0, PT, R3, 0x7f800000, PT ;  /* 0x7f8000000300780c */ /* 0x000fe20003f04070 */
[----:B------:R-:W-:-:S05]  /*7040*/  IMAD.MOV.U32 R3, RZ, RZ, 0x7f ;  /* 0x0000007fff037424 */ /* 0x000fca00078e00ff */
[----:B------:R-:W-:-:S05]  /*7050*/  SEL R3, R3, 0x7c, P0 ;  /* 0x0000007c03037807 */ /* 0x000fca0000000000 */
[----:B------:R0:W-:Y:S01]  /*7060*/  STG.E.U8 [R16.64], R3 ;  /* 0x0000000310007986 */ /* 0x0001e2000c101124 */
[----:B------:R-:W-:Y:S05]  /*7070*/  BRA `(.L_x_25757) ;  /* 0x0000063000007947 */ /* 0x000fea0003800000 */
.L_x_25767:
[----:B------:R-:W-:-:S04]  /*7080*/  FSEL R0, RZ, 1, !P0 ;  /* 0x3f800000ff007808 */ /* 0x000fc80004000000 */
[----:B------:R-:W-:-:S05]  /*7090*/  F2FP.BF16.PACK_AB R0, RZ, R0 ;  /* 0x00000000ff00723e */ /* 0x000fca00000010ff */
[----:B------:R0:W-:Y:S01]  /*70a0*/  STG.E.U16 [R16.64], R0 ;  /* 0x0000000010007986 */ /* 0x0001e2000c101524 */
[----:B------:R-:W-:Y:S05]  /*70b0*/  BRA `(.L_x_25757) ;  /* 0x000005f000007947 */ /* 0x000fea0003800000 */
.L_x_25764:
        /* <DEDUP_REMOVED lines=10> */
.L_x_25774:
        /* <DEDUP_REMOVED lines=16> */
.L_x_25777:
[----:B------:R-:W-:Y:S02]  /*7260*/  PRMT R8, R0, 0x7610, R8 ;  /* 0x0000761000087816 */ /* 0x000fe40000000008 */
.L_x_25776:
[----:B------:R-:W-:Y:S05]  /*7270*/  BSYNC B0 ;  /* 0x0000000000007941 */ /* 0x000fea0003800000 */
.L_x_25775:
[----:B------:R0:W-:Y:S01]  /*7280*/  STG.E.U8 [R16.64], R8 ;  /* 0x0000000810007986 */ /* 0x0001e2000c101124 */
[----:B------:R-:W-:Y:S05]  /*7290*/  BRA `(.L_x_25757) ;  /* 0x0000041000007947 */ /* 0x000fea0003800000 */
.L_x_25773:
        /* <DEDUP_REMOVED lines=16> */
.L_x_25780:
[----:B------:R-:W-:Y:S02]  /*73a0*/  PRMT R8, R0, 0x7610, R8 ;  /* 0x0000761000087816 */ /* 0x000fe40000000008 */
.L_x_25779:
[----:B------:R-:W-:Y:S05]  /*73b0*/  BSYNC B0 ;  /* 0x0000000000007941 */ /* 0x000fea0003800000 */
.L_x_25778:
[----:B------:R0:W-:Y:S01]  /*73c0*/  STG.E.U8 [R16.64], R8 ;  /* 0x0000000810007986 */ /* 0x0001e2000c101124 */
[----:B------:R-:W-:Y:S05]  /*73d0*/  BRA `(.L_x_25757) ;  /* 0x000002d000007947 */ /* 0x000fea0003800000 */
.L_x_25772:
        /* <DEDUP_REMOVED lines=21> */
.L_x_25756:
        /* <DEDUP_REMOVED lines=20> */
.L_x_25782:
[----:B------:R-:W-:-:S05]  /*7670*/  IMAD.MOV.U32 R3, RZ, RZ, RZ ;  /* 0x000000ffff037224 */ /* 0x000fca00078e00ff */
[----:B------:R0:W-:Y:S01]  /*7680*/  STG.E.64 [R16.64], R2 ;  /* 0x0000000210007986 */ /* 0x0001e2000c101b24 */
[----:B------:R-:W-:Y:S05]  /*7690*/  BRA `(.L_x_25757) ;  /* 0x0000001000007947 */ /* 0x000fea0003800000 */
.L_x_25781:
[----:B------:R0:W-:Y:S02]  /*76a0*/  STG.E [R16.64], R2 ;  /* 0x0000000210007986 */ /* 0x0001e4000c101924 */
.L_x_25757:
[----:B------:R-:W-:Y:S05]  /*76b0*/  BSYNC B6 ;  /* 0x0000000000067941 */ /* 0x000fea0003800000 */
.L_x_25751:
        /* <DEDUP_REMOVED lines=258> */
.L_x_25783:
        /* <DEDUP_REMOVED lines=18> */
.L_x_25787:
[----:B------:R0:W5:Y:S01]  /*8800*/  LDG.E.U8 R19, [R2.64] ;  /* 0x0000002402137981 */ /* 0x000162000c1e1100 */
[----:B------:R-:W-:Y:S05]  /*8810*/  BRA `(.L_x_25789) ;  /* 0x00000d8000007947 */ /* 0x000fea0003800000 */
.L_x_25786:
        /* <DEDUP_REMOVED lines=8> */
.L_x_25791:
[----:B------:R0:W5:Y:S01]  /*88a0*/  LDG.E.U8 R19, [R2.64] ;  /* 0x0000002402137981 */ /* 0x000162000c1e1100 */
[----:B------:R-:W-:Y:S05]  /*88b0*/  BRA `(.L_x_25789) ;  /* 0x00000ce000007947 */ /* 0x000fea0003800000 */
.L_x_25790:
[----:B------:R0:W5:Y:S01]  /*88c0*/  LDG.E.U16 R19, [R2.64] ;  /* 0x0000002402137981 */ /* 0x000162000c1e1500 */
[----:B------:R-:W-:Y:S05]  /*88d0*/  BRA `(.L_x_25789) ;  /* 0x00000cc000007947 */ /* 0x000fea0003800000 */
.L_x_25785:
        /* <DEDUP_REMOVED lines=9> */
.L_x_25793:
[----:B------:R-:W2:Y:S02]  /*8970*/  LDG.E.U16 R0, [R2.64] ;  /* 0x0000002402007981 */ /* 0x000ea4000c1e1500 */
[----:B--2---:R-:W-:-:S06]  /*8980*/  HADD2.F32 R0, -RZ, R0.H0_H0 ;  /* 0x20000000ff007230 */ /* 0x004fcc0000004100 */
[----:B------:R-:W0:Y:S02]  /*8990*/  F2I.FTZ.TRUNC.NTZ R0, R0 ;  /* 0x0000000000007305 */ /* 0x000e24000021f100 */
[----:B0-----:R-:W-:Y:S01]  /*89a0*/  PRMT R19, R0, 0x7610, R19 ;  /* 0x0000761000137816 */ /* 0x001fe20000000013 */
[----:B------:R-:W-:Y:S05]  /*89b0*/  BRA `(.L_x_25789) ;  /* 0x00000be000007947 */ /* 0x000fea0003800000 */
.L_x_25792:
        /* <DEDUP_REMOVED lines=9> */
.L_x_25795:
[----:B------:R-:W2:Y:S02]  /*8a50*/  LDG.E.U16 R2, [R2.64] ;  /* 0x0000002402027981 */ /* 0x000ea4000c1e1500 */
[----:B--2---:R-:W-:-:S06]  /*8a60*/  HADD2.F32 R0, -RZ, R2.H0_H0 ;  /* 0x20000002ff007230 */ /* 0x004fcc0000004100 */
[----:B------:R-:W0:Y:S02]  /*8a70*/  F2I.FTZ.TRUNC.NTZ R0, R0 ;  /* 0x0000000000007305 */ /* 0x000e24000021f100 */
[----:B0-----:R-:W-:Y:S01]  /*8a80*/  PRMT R19, R0, 0x7610, R19 ;  /* 0x0000761000137816 */ /* 0x001fe20000000013 */
[----:B------:R-:W-:Y:S05]  /*8a90*/  BRA `(.L_x_25789) ;  /* 0x00000b0000007947 */ /* 0x000fea0003800000 */
.L_x_25794:
[----:B------:R-:W2:Y:S02]  /*8aa0*/  LDG.E.64 R2, [R2.64] ;  /* 0x0000002402027981 */ /* 0x000ea4000c1e1b00 */
[----:B--2---:R0:W1:Y:S01]  /*8ab0*/  F2I.F64.TRUNC R19, R2 ;  /* 0x0000000200137311 */ /* 0x004062000030d100 */
[----:B------:R-:W-:Y:S05]  /*8ac0*/  BRA `(.L_x_25789) ;  /* 0x00000ad000007947 */ /* 0x000fea0003800000 */
.L_x_25784:
        /* <DEDUP_REMOVED lines=12> */
.L_x_25798:
[----:B------:R-:W2:Y:S02]  /*8b90*/  LDG.E.64 R2, [R2.64] ;  /* 0x0000002402027981 */ /* 0x000ea4000c1e1b00 */
[----:B--2---:R0:W1:Y:S01]  /*8ba0*/  F2I.F64.TRUNC R19, R2 ;  /* 0x0000000200137311 */ /* 0x004062000030d100 */
[----:B------:R-:W-:Y:S05]  /*8bb0*/  BRA `(.L_x_25789) ;  /* 0x000009e000007947 */ /* 0x000fea0003800000 */
.L_x_25797:
        /* <DEDUP_REMOVED lines=28> */
.L_x_25800:
        /* <DEDUP_REMOVED lines=15> */
.L_x_25799:
[----:B------:R-:W2:Y:S02]  /*8e70*/  LDG.E.U16 R0, [R2.64] ;  /* 0x0000002402007981 */ /* 0x000ea4000c1e1500 */
[----:B--2---:R-:W-:-:S06]  /*8e80*/  PRMT R0, RZ, 0x5410, R0 ;  /* 0x00005410ff007816 */ /* 0x004fcc0000000000 */
[----:B------:R-:W0:Y:S02]  /*8e90*/  F2I.FTZ.TRUNC.NTZ R0, R0 ;  /* 0x0000000000007305 */ /* 0x000e24000021f100 */
[----:B0-----:R-:W-:Y:S01]  /*8ea0*/  PRMT R19, R0, 0x7610, R19 ;  /* 0x0000761000137816 */ /* 0x001fe20000000013 */
[----:B------:R-:W-:Y:S05]  /*8eb0*/  BRA `(.L_x_25789) ;  /* 0x000006e000007947 */ /* 0x000fea0003800000 */
.L_x_25796:
        /* <DEDUP_REMOVED lines=10> */
.L_x_25803:
        /* <DEDUP_REMOVED lines=21> */
.L_x_25807:
[----:B------:R-:W-:Y:S05]  /*90b0*/  BSYNC B1 ;  /* 0x0000000000017941 */ /* 0x000fea0003800000 */
.L_x_25806:
[----:B------:R-:W-:Y:S01]  /*90c0*/  LEA R3, R0, 0x3b800000, 0x17 ;  /* 0x3b80000000037811 */ /* 0x000fe200078eb8ff */
[----:B------:R-:W-:-:S05]  /*90d0*/  IMAD.SHL.U32 R0, R2, 0x100000, RZ ;  /* 0x0010000002007824 */ /* 0x000fca00078e00ff */
[----:B------:R-:W-:Y:S02]  /*90e0*/  LOP3.LUT R0, R3, R0, R4, 0xfe, !PT ;  /* 0x0000000003007212 */ /* 0x000fe400078efe04 */
.L_x_25805:
[----:B------:R-:W-:Y:S05]  /*90f0*/  BSYNC B0 ;  /* 0x0000000000007941 */ /* 0x000fea0003800000 */
.L_x_25804:
[----:B------:R-:W0:Y:S02]  /*9100*/  F2I.FTZ.TRUNC.NTZ R0, R0 ;  /* 0x0000000000007305 */ /* 0x000e24000021f100 */
[----:B0-----:R-:W-:Y:S01]  /*9110*/  PRMT R19, R0, 0x7610, R19 ;  /* 0x0000761000137816 */ /* 0x001fe20000000013 */
[----:B------:R-:W-:Y:S05]  /*9120*/  BRA `(.L_x_25789) ;  /* 0x0000047000007947 */ /* 0x000fea0003800000 */
.L_x_25802:
        /* <DEDUP_REMOVED lines=21> */
.L_x_25811:
[----:B------:R-:W-:Y:S05]  /*9280*/  BSYNC B1 ;  /* 0x0000000000017941 */ /* 0x000fea0003800000 */
.L_x_25810:
[----:B------:R-:W-:Y:S01]  /*9290*/  LEA R3, R0, 0x37800000, 0x17 ;  /* 0x3780000000037811 */ /* 0x000fe200078eb8ff */
[----:B------:R-:W-:-:S05]  /*92a0*/  IMAD.SHL.U32 R0, R2, 0x200000, RZ ;  /* 0x0020000002007824 */ /* 0x000fca00078e00ff */
[----:B------:R-:W-:Y:S02]  /*92b0*/  LOP3.LUT R0, R3, R0, R4, 0xfe, !PT ;  /* 0x0000000003007212 */ /* 0x000fe400078efe04 */
.L_x_25809:
[----:B------:R-:W-:Y:S05]  /*92c0*/  BSYNC B0 ;  /* 0x0000000000007941 */ /* 0x000fea0003800000 */
.L_x_25808:
[----:B------:R-:W0:Y:S02]  /*92d0*/  F2I.FTZ.TRUNC.NTZ R0, R0 ;  /* 0x0000000000007305 */ /* 0x000e24000021f100 */
[----:B0-----:R-:W-:Y:S01]  /*92e0*/  PRMT R19, R0, 0x7610, R19 ;  /* 0x0000761000137816 */ /* 0x001fe20000000013 */
[----:B------:R-:W-:Y:S05]  /*92f0*/  BRA `(.L_x_25789) ;  /* 0x000002a000007947 */ /* 0x000fea0003800000 */
.L_x_25801:
        /* <DEDUP_REMOVED lines=14> */
.L_x_25815:
[----:B------:R-:W-:Y:S05]  /*93e0*/  BSYNC B0 ;  /* 0x0000000000007941 */ /* 0x000fea0003800000 */
.L_x_25814:
[----:B------:R-:W0:Y:S02]  /*93f0*/  F2I.FTZ.TRUNC.NTZ R0, R0 ;  /* 0x0000000000007305 */ /* 0x000e24000021f100 */
[----:B0-----:R-:W-:Y:S01]  /*9400*/  PRMT R19, R0, 0x7610, R19 ;  /* 0x0000761000137816 */ /* 0x001fe20000000013 */
[----:B------:R-:W-:Y:S05]  /*9410*/  BRA `(.L_x_25789) ;  /* 0x0000018000007947 */ /* 0x000fea0003800000 */
.L_x_25788:
        /* <DEDUP_REMOVED lines=21> */
.L_x_25813:
[----:B------:R0:W5:Y:S01]  /*9570*/  LDG.E.U8 R19, [R2.64] ;  /* 0x0000002402137981 */ /* 0x000162000c1e1100 */
[----:B------:R-:W-:Y:S05]  /*9580*/  BRA `(.L_x_25789) ;  /* 0x0000001000007947 */ /* 0x000fea0003800000 */
.L_x_25812:
[----:B------:R0:W5:Y:S02]  /*9590*/  LDG.E.U8 R19, [R2.64] ;  /* 0x0000002402137981 */ /* 0x000164000c1e1100 */
.L_x_25789:
        /* <DEDUP_REMOVED lines=16> */
.L_x_25819:
[----:B------:R0:W5:Y:S01]  /*96a0*/  LDG.E.U8 R0, [R2.64] ;  /* 0x0000002402007981 */ /* 0x000162000c1e1100 */
[----:B------:R-:W-:Y:S05]  /*96b0*/  BRA `(.L_x_25821) ;  /* 0x00000d7000007947 */ /* 0x000fea0003800000 */
.L_x_25818:
        /* <DEDUP_REMOVED lines=8> */
.L_x_25823:
[----:B------:R0:W5:Y:S01]  /*9740*/  LDG.E.U8 R0, [R2.64] ;  /* 0x0000002402007981 */ /* 0x000162000c1e1100 */
[----:B------:R-:W-:Y:S05]  /*9750*/  BRA `(.L_x_25821) ;  /* 0x00000cd000007947 */ /* 0x000fea0003800000 */
.L_x_25822:
[----:B------:R0:W5:Y:S01]  /*9760*/  LDG.E.U16 R0, [R2.64] ;  /* 0x0000002402007981 */ /* 0x000162000c1e1500 */
[----:B------:R-:W-:Y:S05]  /*9770*/  BRA `(.L_x_25821) ;  /* 0x00000cb000007947 */ /* 0x000fea0003800000 */
.L_x_25817:
        /* <DEDUP_REMOVED lines=9> */
.L_x_25825:
[----:B------:R-:W2:Y:S02]  /*9810*/  LDG.E.U16 R4, [R2.64] ;  /* 0x0000002402047981 */ /* 0x000ea4000c1e1500 */
[----:B--2---:R-:W-:-:S06]  /*9820*/  HADD2.F32 R4, -RZ, R4.H0_H0 ;  /* 0x20000004ff047230 */ /* 0x004fcc0000004100 */
[----:B------:R-:W0:Y:S02]  /*9830*/  F2I.FTZ.TRUNC.NTZ R4, R4 ;  /* 0x0000000400047305 */ /* 0x000e24000021f100 */
[----:B0-----:R-:W-:Y:S01]  /*9840*/  PRMT R0, R4, 0x7610, R0 ;  /* 0x0000761004007816 */ /* 0x001fe20000000000 */
[----:B------:R-:W-:Y:S05]  /*9850*/  BRA `(.L_x_25821) ;  /* 0x00000bd000007947 */ /* 0x000fea0003800000 */
.L_x_25824:
        /* <DEDUP_REMOVED lines=9> */
.L_x_25827:
[----:B------:R-:W2:Y:S02]  /*98f0*/  LDG.E.U16 R2, [R2.64] ;  /* 0x0000002402027981 */ /* 0x000ea4000c1e1500 */
[----:B--2---:R-:W-:-:S06]  /*9900*/  HADD2.F32 R4, -RZ, R2.H0_H0 ;  /* 0x20000002ff047230 */ /* 0x004fcc0000004100 */
[----:B------:R-:W0:Y:S02]  /*9910*/  F2I.FTZ.TRUNC.NTZ R4, R4 ;  /* 0x0000000400047305 */ /* 0x000e24000021f100 */
[----:B0-----:R-:W-:Y:S01]  /*9920*/  PRMT R0, R4, 0x7610, R0 ;  /* 0x0000761004007816 */ /* 0x001fe20000000000 */
[----:B------:R-:W-:Y:S05]  /*9930*/  BRA `(.L_x_25821) ;  /* 0x00000af000007947 */ /* 0x000fea0003800000 */
.L_x_25826:
[----:B------:R-:W2:Y:S02]  /*9940*/  LDG.E.64 R2, [R2.64] ;  /* 0x0000002402027981 */ /* 0x000ea4000c1e1b00 */
[----:B--2---:R0:W2:Y:S01]  /*9950*/  F2I.F64.TRUNC R0, R2 ;  /* 0x0000000200007311 */ /* 0x0040a2000030d100 */
[----:B------:R-:W-:Y:S05]  /*9960*/  BRA `(.L_x_25821) ;  /* 0x00000ac000007947 */ /* 0x000fea0003800000 */
.L_x_25816:
        /* <DEDUP_REMOVED lines=12> */
.L_x_25830:
[----:B------:R-:W2:Y:S02]  /*9a30*/  LDG.E.64 R2, [R2.64] ;  /* 0x0000002402027981 */ /* 0x000ea4000c1e1b00 */
[----:B--2---:R0:W2:Y:S01]  /*9a40*/  F2I.F64.TRUNC R0, R2 ;  /* 0x0000000200007311 */ /* 0x0040a2000030d100 */
[----:B------:R-:W-:Y:S05]  /*9a50*/  BRA `(.L_x_25821) ;  /* 0x000009d000007947 */ /* 0x000fea0003800000 */
.L_x_25829:
        /* <DEDUP_REMOVED lines=28> */
.L_x_25832:
        /* <DEDUP_REMOVED lines=15> */
.L_x_25831:
[----:B------:R-:W2:Y:S02]  /*9d10*/  LDG.E.U16 R2, [R2.64] ;  /* 0x0000002402027981 */ /* 0x000ea4000c1e1500 */
[----:B--2---:R-:W-:-:S04]  /*9d20*/  PRMT R2, RZ, 0x5410, R2 ;  /* 0x00005410ff027816 */ /* 0x004fc80000000002 */
[----:B------:R0:W2:Y:S01]  /*9d30*/  F2I.FTZ.TRUNC.NTZ R0, R2 ;  /* 0x0000000200007305 */ /* 0x0000a2000021f100 */
[----:B------:R-:W-:Y:S05]  /*9d40*/  BRA `(.L_x_25821) ;  /* 0x000006e000007947 */ /* 0x000fea0003800000 */
.L_x_25828:
        /* <DEDUP_REMOVED lines=10> */
.L_x_25835:
        /* <DEDUP_REMOVED lines=21> */
.L_x_25839:
[----:B------:R-:W-:Y:S05]  /*9f40*/  BSYNC B1 ;  /* 0x0000000000017941 */ /* 0x000fea0003800000 */
.L_x_25838:
[----:B------:R-:W-:Y:S01]  /*9f50*/  IMAD.SHL.U32 R2, R2, 0x100000, RZ ;  /* 0x0010000002027824 */ /* 0x000fe200078e00ff */
[----:B------:R-:W-:-:S04]  /*9f60*/  LEA R3, R0, 0x3b800000, 0x17 ;  /* 0x3b80000000037811 */ /* 0x000fc800078eb8ff */
[----:B------:R-:W-:Y:S02]  /*9f70*/  LOP3.LUT R4, R3, R2, R4, 0xfe, !PT ;  /* 0x0000000203047212 */ /* 0x000fe400078efe04 */
.L_x_25837:
[----:B------:R-:W-:Y:S05]  /*9f80*/  BSYNC B0 ;  /* 0x0000000000007941 */ /* 0x000fea0003800000 */
.L_x_25836:
[----:B------:R-:W0:Y:S02]  /*9f90*/  F2I.FTZ.TRUNC.NTZ R4, R4 ;  /* 0x0000000400047305 */ /* 0x000e24000021f100 */
[----:B0-----:R-:W-:Y:S01]  /*9fa0*/  PRMT R0, R4, 0x7610, R0 ;  /* 0x0000761004007816 */ /* 0x001fe20000000000 */
[----:B------:R-:W-:Y:S05]  /*9fb0*/  BRA `(.L_x_25821) ;  /* 0x0000047000007947 */ /* 0x000fea0003800000 */
.L_x_25834:
        /* <DEDUP_REMOVED lines=21> */
.L_x_25843:
[----:B------:R-:W-:Y:S05]  /*a110*/  BSYNC B1 ;  /* 0x0000000000017941 */ /* 0x000fea0003800000 */
.L_x_25842:
[----:B------:R-:W-:Y:S01]  /*a120*/  IMAD.SHL.U32 R2, R2, 0x200000, RZ ;  /* 0x0020000002027824 */ /* 0x000fe200078e00ff */
[----:B------:R-:W-:-:S04]  /*a130*/  LEA R3, R0, 0x37800000, 0x17 ;  /* 0x3780000000037811 */ /* 0x000fc800078eb8ff */
[----:B------:R-:W-:Y:S02]  /*a140*/  LOP3.LUT R4, R3, R2, R4, 0xfe, !PT ;  /* 0x0000000203047212 */ /* 0x000fe400078efe04 */
.L_x_25841:
[----:B------:R-:W-:Y:S05]  /*a150*/  BSYNC B0 ;  /* 0x0000000000007941 */ /* 0x000fea0003800000 */
.L_x_25840:
[----:B------:R-:W0:Y:S02]  /*a160*/  F2I.FTZ.TRUNC.NTZ R4, R4 ;  /* 0x0000000400047305 */ /* 0x000e24000021f100 */
[----:B0-----:R-:W-:Y:S01]  /*a170*/  PRMT R0, R4, 0x7610, R0 ;  /* 0x0000761004007816 */ /* 0x001fe20000000000 */
[----:B------:R-:W-:Y:S05]  /*a180*/  BRA `(.L_x_25821) ;  /* 0x000002a000007947 */ /* 0x000fea0003800000 */
.L_x_25833:
        /* <DEDUP_REMOVED lines=14> */
.L_x_25847:
[----:B------:R-:W-:Y:S05]  /*a270*/  BSYNC B0 ;  /* 0x0000000000007941 */ /* 0x000fea0003800000 */
.L_x_25846:
[----:B------:R-:W0:Y:S02]  /*a280*/  F2I.FTZ.TRUNC.NTZ R4, R4 ;  /* 0x0000000400047305 */ /* 0x000e24000021f100 */
[----:B0-----:R-:W-:Y:S01]  /*a290*/  PRMT R0, R4, 0x7610, R0 ;  /* 0x0000761004007816 */ /* 0x001fe20000000000 */
[----:B------:R-:W-:Y:S05]  /*a2a0*/  BRA `(.L_x_25821) ;  /* 0x0000018000007947 */ /* 0x000fea0003800000 */
.L_x_25820:
        /* <DEDUP_REMOVED lines=21> */
.L_x_25845:
[----:B------:R0:W5:Y:S01]  /*a400*/  LDG.E.U8 R0, [R2.64] ;  /* 0x0000002402007981 */ /* 0x000162000c1e1100 */
[----:B------:R-:W-:Y:S05]  /*a410*/  BRA `(.L_x_25821) ;  /* 0x0000001000007947 */ /* 0x000fea0003800000 */
.L_x_25844:
[----:B------:R0:W5:Y:S02]  /*a420*/  LDG.E.U8 R0, [R2.64] ;  /* 0x0000002402007981 */ /* 0x000164000c1e1100 */
.L_x_25821:
        /* <DEDUP_REMOVED lines=17> */
.L_x_25852:
[----:B------:R0:W-:Y:S01]  /*a540*/  STG.E.U8 [R16.64], R2 ;  /* 0x0000000210007986 */ /* 0x0001e2000c101124 */
[----:B------:R-:W-:Y:S05]  /*a550*/  BRA `(.L_x_25854) ;  /* 0x00000c6000007947 */ /* 0x000fea0003800000 */
.L_x_25851:
        /* <DEDUP_REMOVED lines=9> */
.L_x_25856:
[----:B------:R0:W-:Y:S01]  /*a5f0*/  STG.E [R16.64], R2 ;  /* 0x0000000210007986 */ /* 0x0001e2000c101924 */
[----:B------:R-:W-:Y:S05]  /*a600*/  BRA `(.L_x_25854) ;  /* 0x00000bb000007947 */ /* 0x000fea0003800000 */
.L_x_25855:
[----:B------:R0:W-:Y:S01]  /*a610*/  STG.E.U16 [R16.64], R2 ;  /* 0x0000000210007986 */ /* 0x0001e2000c101524 */
[----:B------:R-:W-:Y:S05]  /*a620*/  BRA `(.L_x_25854) ;  /* 0x00000b9000007947 */ /* 0x000fea0003800000 */
.L_x_25850:
        /* <DEDUP_REMOVED lines=9> */
.L_x_25858:
[----:B------:R-:W-:-:S04]  /*a6c0*/  FSEL R0, RZ, 1, !P0 ;  /* 0x3f800000ff007808 */ /* 0x000fc80004000000 */
[----:B------:R-:W-:-:S05]  /*a6d0*/  F2FP.PACK_AB R0, RZ, R0 ;  /* 0x00000000ff00723e */ /* 0x000fca00000000ff */
[----:B------:R0:W-:Y:S01]  /*a6e0*/  STG.E.U16 [R16.64], R0 ;  /* 0x0000000010007986 */ /* 0x0001e2000c101524 */
[----:B------:R-:W-:Y:S05]  /*a6f0*/  BRA `(.L_x_25854) ;  /* 0x00000ac000007947 */ /* 0x000fea0003800000 */
.L_x_25857:
        /* <DEDUP_REMOVED lines=10> */
.L_x_25860:
[----:B------:R-:W-:-:S04]  /*a7a0*/  FSEL R0, RZ, 1, !P0 ;  /* 0x3f800000ff007808 */ /* 0x000fc80004000000 */
[----:B------:R-:W-:-:S04]  /*a7b0*/  F2FP.PACK_AB R3, RZ, R0 ;  /* 0x00000000ff03723e */ /* 0x000fc800000000ff */
[----:B------:R-:W-:-:S05]  /*a7c0*/  PRMT R3, R3, 0x5410, RZ ;  /* 0x0000541003037816 */ /* 0x000fca00000000ff */
[----:B------:R0:W-:Y:S01]  /*a7d0*/  STG.E [R16.64], R3 ;  /* 0x0000000310007986 */ /* 0x0001e2000c101924 */
[----:B------:R-:W-:Y:S05]  /*a7e0*/  BRA `(.L_x_25854) ;  /* 0x000009d000007947 */ /* 0x000fea0003800000 */
.L_x_25859:
[----:B------:R-:W-:Y:S01]  /*a7f0*/  FSEL R3, RZ, 1.875, !P0 ;  /* 0x3ff00000ff037808 */ /* 0x000fe20004000000 */
[----:B------:R-:W-:-:S05]  /*a800*/  IMAD.MOV.U32 R2, RZ, RZ, RZ ;  /* 0x000000ffff027224 */ /* 0x000fca00078e00ff */
[----:B------:R0:W-:Y:S01]  /*a810*/  STG.E.64 [R16.64], R2 ;  /* 0x0000000210007986 */ /* 0x0001e2000c101b24 */
[----:B------:R-:W-:Y:S05]  /*a820*/  BRA `(.L_x_25854) ;  /* 0x0000099000007947 */ /* 0x000fea0003800000 */
.L_x_25849:
        /* <DEDUP_REMOVED lines=10> */
.L_x_25863:
[----:B------:R-:W-:Y:S01]  /*a8d0*/  FSEL R5, RZ, 1.875, !P0 ;  /* 0x3ff00000ff057808 */ /* 0x000fe20004000000 */
[----:B------:R-:W-:Y:S01]  /*a8e0*/  CS2R R6, SRZ ;  /* 0x0000000000067805 */ /* 0x000fe2000001ff00 */
[----:B------:R-:W-:-:S05]  /*a8f0*/  IMAD.MOV.U32 R4, RZ, RZ, RZ ;  /* 0x000000ffff047224 */ /* 0x000fca00078e00ff */
[----:B------:R0:W-:Y:S01]  /*a900*/  STG.E.128 [R16.64], R4 ;  /* 0x0000000410007986 */ /* 0x0001e2000c101d24 */
[----:B------:R-:W-:Y:S05]  /*a910*/  BRA `(.L_x_25854) ;  /* 0x000008a000007947 */ /* 0x000fea0003800000 */
.L_x_25862:
        /* <DEDUP_REMOVED lines=18> */
.L_x_25867:
[----:B------:R-:W-:Y:S05]  /*aa40*/  BSYNC B0 ;  /* 0x0000000000007941 */ /* 0x000fea0003800000 */
.L_x_25866:
[----:B------:R0:W-:Y:S01]  /*aa50*/  STG.E.U8 [R16.64], R3 ;  /* 0x0000000310007986 */ /* 0x0001e2000c101124 */
[----:B------:R-:W-:Y:S05]  /*aa60*/  BRA `(.L_x_25854) ;  /* 0x0000075000007947 */ /* 0x000fea0003800000 */
.L_x_25865:
        /* <DEDUP_REMOVED lines=13> */
.L_x_25868:
[----:B------:R-:W-:Y:S01]  /*ab40*/  ISETP.GT.U32.AND P0, PT, R3, 0x7f800000, PT ;  /* 0x7f8000000300780c */ /* 0x000fe20003f04070 */
[----:B------:R-:W-:-:S05]  /*ab50*/  IMAD.MOV.U32 R3, RZ, RZ, 0x7f ;  /* 0x0000007fff037424 */ /* 0x000fca00078e00ff */
[----:B------:R-:W-:-:S05]  /*ab60*/  SEL R3, R3, 0x7c, P0 ;  /* 0x0000007c03037807 */ /* 0x000fca0000000000 */
[----:B------:R0:W-:Y:S01]  /*ab70*/  STG.E.U8 [R16.64], R3 ;  /* 0x0000000310007986 */ /* 0x0001e2000c101124 */
[----:B------:R-:W-:Y:S05]  /*ab80*/  BRA `(.L_x_25854) ;  /* 0x0000063000007947 */ /* 0x000fea0003800000 */
.L_x_25864:
[----:B------:R-:W-:-:S04]  /*ab90*/  FSEL R0, RZ, 1, !P0 ;  /* 0x3f800000ff007808 */ /* 0x000fc80004000000 */
[----:B------:R-:W-:-:S05]  /*aba0*/  F2FP.BF16.PACK_AB R0, RZ, R0 ;  /* 0x00000000ff00723e */ /* 0x000fca00000010ff */
[----:B------:R0:W-:Y:S01]  /*abb0*/  STG.E.U16 [R16.64], R0 ;  /* 0x0000000010007986 */ /* 0x0001e2000c101524 */
[----:B------:R-:W-:Y:S05]  /*abc0*/  BRA `(.L_x_25854) ;  /* 0x000005f000007947 */ /* 0x000fea0003800000 */
.L_x_25861:
        /* <DEDUP_REMOVED lines=10> */
.L_x_25871:
        /* <DEDUP_REMOVED lines=16> */
.L_x_25874:
[----:B------:R-:W-:Y:S02]  /*ad70*/  PRMT R8, R0, 0x7610, R8 ;  /* 0x0000761000087816 */ /* 0x000fe40000000008 */
.L_x_25873:
[----:B------:R-:W-:Y:S05]  /*ad80*/  BSYNC B0 ;  /* 0x0000000000007941 */ /* 0x000fea0003800000 */
.L_x_25872:
[----:B------:R0:W-:Y:S01]  /*ad90*/  STG.E.U8 [R16.64], R8 ;  /* 0x0000000810007986 */ /* 0x0001e2000c101124 */
[----:B------:R-:W-:Y:S05]  /*ada0*/  BRA `(.L_x_25854) ;  /* 0x0000041000007947 */ /* 0x000fea0003800000 */
.L_x_25870:
        /* <DEDUP_REMOVED lines=16> */
.L_x_25877:
[----:B------:R-:W-:Y:S02]  /*aeb0*/  PRMT R8, R0, 0x7610, R8 ;  /* 0x0000761000087816 */ /* 0x000fe40000000008 */
.L_x_25876:
[----:B------:R-:W-:Y:S05]  /*aec0*/  BSYNC B0 ;  /* 0x0000000000007941 */ /* 0x000fea0003800000 */
.L_x_25875:
[----:B------:R0:W-:Y:S01]  /*aed0*/  STG.E.U8 [R16.64], R8 ;  /* 0x0000000810007986 */ /* 0x0001e2000c101124 */
[----:B------:R-:W-:Y:S05]  /*aee0*/  BRA `(.L_x_25854) ;  /* 0x000002d000007947 */ /* 0x000fea0003800000 */
.L_x_25869:
        /* <DEDUP_REMOVED lines=21> */
.L_x_25853:
        /* <DEDUP_REMOVED lines=20> */
.L_x_25879:
[----:B------:R-:W-:-:S05]  /*b180*/  IMAD.MOV.U32 R3, RZ, RZ, RZ ;  /* 0x000000ffff037224 */ /* 0x000fca00078e00ff */
[----:B------:R0:W-:Y:S01]  /*b190*/  STG.E.64 [R16.64], R2 ;  /* 0x0000000210007986 */ /* 0x0001e2000c101b24 */
[----:B------:R-:W-:Y:S05]  /*b1a0*/  BRA `(.L_x_25854) ;  /* 0x0000001000007947 */ /* 0x000fea0003800000 */
.L_x_25878:
[----:B------:R0:W-:Y:S02]  /*b1b0*/  STG.E [R16.64], R2 ;  /* 0x0000000210007986 */ /* 0x0001e4000c101924 */
.L_x_25854:
[----:B------:R-:W-:Y:S05]  /*b1c0*/  BSYNC B6 ;  /* 0x0000000000067941 */ /* 0x000fea0003800000 */
.L_x_25848:
[----:B------:R-:W-:Y:S02]  /*b1d0*/  IADD3 R23, R23, 0x80, RZ ;  /* 0x0000008017177810 */ /* 0x000fe40007ffe0ff */
.L_x_25685:
[----:B------:R-:W-:Y:S05]  /*b1e0*/  BSYNC B7 ;  /* 0x0000000000077941 */ /* 0x000fea0003800000 */
.L_x_25684:
        /* <DEDUP_REMOVED lines=257> */
.L_x_25880:
        /* <DEDUP_REMOVED lines=18> */
.L_x_25884:
[----:B------:R0:W5:Y:S01]  /*c320*/  LDG.E.U8 R19, [R2.64] ;  /* 0x0000002402137981 */ /* 0x000162000c1e1100 */
[----:B------:R-:W-:Y:S05]  /*c330*/  BRA `(.L_x_25886) ;  /* 0x00000d8000007947 */ /* 0x000fea0003800000 */
.L_x_25883:
        /* <DEDUP_REMOVED lines=8> */
.L_x_25888:
[----:B------:R0:W5:Y:S01]  /*c3c0*/  LDG.E.U8 R19, [R2.64] ;  /* 0x0000002402137981 */ /* 0x000162000c1e1100 */
[----:B------:R-:W-:Y:S05]  /*c3d0*/  BRA `(.L_x_25886) ;  /* 0x00000ce000007947 */ /* 0x000fea0003800000 */
.L_x_25887:
[----:B------:R0:W5:Y:S01]  /*c3e0*/  LDG.E.U16 R19, [R2.64] ;  /* 0x0000002402137981 */ /* 0x000162000c1e1500 */
[----:B------:R-:W-:Y:S05]  /*c3f0*/  BRA `(.L_x_25886) ;  /* 0x00000cc000007947 */ /* 0x000fea0003800000 */
.L_x_25882:
        /* <DEDUP_REMOVED lines=9> */
.L_x_25890:
[----:B------:R-:W2:Y:S02]  /*c490*/  LDG.E.U16 R0, [R2.64] ;  /* 0x0000002402007981 */ /* 0x000ea4000c1e1500 */
[----:B--2---:R-:W-:-:S06]  /*c4a0*/  HADD2.F32 R0, -RZ, R0.H0_H0 ;  /* 0x20000000ff007230 */ /* 0x004fcc0000004100 */
[----:B------:R-:W0:Y:S02]  /*c4b0*/  F2I.FTZ.TRUNC.NTZ R0, R0 ;  /* 0x0000000000007305 */ /* 0x000e24000021f100 */
[----:B0-----:R-:W-:Y:S01]  /*c4c0*/  PRMT R19, R0, 0x7610, R19 ;  /* 0x0000761000137816 */ /* 0x001fe20000000013 */
[----:B------:R-:W-:Y:S05]  /*c4d0*/  BRA `(.L_x_25886) ;  /* 0x00000be000007947 */ /* 0x000fea0003800000 */
.L_x_25889:
        /* <DEDUP_REMOVED lines=9> */
.L_x_25892:
[----:B------:R-:W2:Y:S02]  /*c570*/  LDG.E.U16 R2, [R2.64] ;  /* 0x0000002402027981 */ /* 0x000ea4000c1e1500 */
[----:B--2---:R-:W-:-:S06]  /*c580*/  HADD2.F32 R0, -RZ, R2.H0_H0 ;  /* 0x20000002ff007230 */ /* 0x004fcc0000004100 */
[----:B------:R-:W0:Y:S02]  /*c590*/  F2I.FTZ.TRUNC.NTZ R0, R0 ;  /* 0x0000000000007305 */ /* 0x000e24000021f100 */
[----:B0-----:R-:W-:Y:S01]  /*c5a0*/  PRMT R19, R0, 0x7610, R19 ;  /* 0x0000761000137816 */ /* 0x001fe20000000013 */
[----:B------:R-:W-:Y:S05]  /*c5b0*/  BRA `(.L_x_25886) ;  /* 0x00000b0000007947 */ /* 0x000fea0003800000 */
.L_x_25891:
[----:B------:R-:W2:Y:S02]  /*c5c0*/  LDG.E.64 R2, [R2.64] ;  /* 0x0000002402027981 */ /* 0x000ea4000c1e1b00 */
[----:B--2---:R0:W1:Y:S01]  /*c5d0*/  F2I.F64.TRUNC R19, R2 ;  /* 0x0000000200137311 */ /* 0x004062000030d100 */
[----:B------:R-:W-:Y:S05]  /*c5e0*/  BRA `(.L_x_25886) ;  /* 0x00000ad000007947 */ /* 0x000fea0003800000 */
.L_x_25881:
        /* <DEDUP_REMOVED lines=12> */
.L_x_25895:
[----:B------:R-:W2:Y:S02]  /*c6b0*/  LDG.E.64 R2, [R2.64] ;  /* 0x0000002402027981 */ /* 0x000ea4000c1e1b00 */
[----:B--2---:R0:W1:Y:S01]  /*c6c0*/  F2I.F64.TRUNC R19, R2 ;  /* 0x0000000200137311 */ /* 0x004062000030d100 */
[----:B------:R-:W-:Y:S05]  /*c6d0*/  BRA `(.L_x_25886) ;  /* 0x000009e000007947 */ /* 0x000fea0003800000 */
.L_x_25894:
        /* <DEDUP_REMOVED lines=28> */
.L_x_25897:
        /* <DEDUP_REMOVED lines=15> */
.L_x_25896:
[----:B------:R-:W2:Y:S02]  /*c990*/  LDG.E.U16 R0, [R2.64] ;  /* 0x0000002402007981 */ /* 0x000ea4000c1e1500 */
[----:B--2---:R-:W-:-:S06]  /*c9a0*/  PRMT R0, RZ, 0x5410, R0 ;  /* 0x00005410ff007816 */ /* 0x004fcc0000000000 */
[----:B------:R-:W0:Y:S02]  /*c9b0*/  F2I.FTZ.TRUNC.NTZ R0, R0 ;  /* 0x0000000000007305 */ /* 0x000e24000021f100 */
[----:B0-----:R-:W-:Y:S01]  /*c9c0*/  PRMT R19, R0, 0x7610, R19 ;  /* 0x0000761000137816 */ /* 0x001fe20000000013 */
[----:B------:R-:W-:Y:S05]  /*c9d0*/  BRA `(.L_x_25886) ;  /* 0x000006e000007947 */ /* 0x000fea0003800000 */
.L_x_25893:
        /* <DEDUP_REMOVED lines=10> */
.L_x_25900:
        /* <DEDUP_REMOVED lines=21> */
.L_x_25904:
[----:B------:R-:W-:Y:S05]  /*cbd0*/  BSYNC B1 ;  /* 0x0000000000017941 */ /* 0x000fea0003800000 */
.L_x_25903:
[----:B------:R-:W-:Y:S01]  /*cbe0*/  LEA R3, R0, 0x3b800000, 0x17 ;  /* 0x3b80000000037811 */ /* 0x000fe200078eb8ff */
[----:B------:R-:W-:-:S05]  /*cbf0*/  IMAD.SHL.U32 R0, R2, 0x100000, RZ ;  /* 0x0010000002007824 */ /* 0x000fca00078e00ff */
[----:B------:R-:W-:Y:S02]  /*cc00*/  LOP3.LUT R0, R3, R0, R4, 0xfe, !PT ;  /* 0x0000000003007212 */ /* 0x000fe400078efe04 */
.L_x_25902:
[----:B------:R-:W-:Y:S05]  /*cc10*/  BSYNC B0 ;  /* 0x0000000000007941 */ /* 0x000fea0003800000 */
.L_x_25901:
[----:B------:R-:W0:Y:S02]  /*cc20*/  F2I.FTZ.TRUNC.NTZ R0, R0 ;  /* 0x0000000000007305 */ /* 0x000e24000021f100 */
[----:B0-----:R-:W-:Y:S01]  /*cc30*/  PRMT R19, R0, 0x7610, R19 ;  /* 0x0000761000137816 */ /* 0x001fe20000000013 */
[----:B------:R-:W-:Y:S05]  /*cc40*/  BRA `(.L_x_25886) ;  /* 0x0000047000007947 */ /* 0x000fea0003800000 */
.L_x_25899:
        /* <DEDUP_REMOVED lines=21> */
.L_x_25908:
[----:B------:R-:W-:Y:S05]  /*cda0*/  BSYNC B1 ;  /* 0x0000000000017941 */ /* 0x000fea0003800000 */
.L_x_25907:
[----:B------:R-:W-:Y:S01]  /*cdb0*/  LEA R3, R0, 0x37800000, 0x17 ;  /* 0x3780000000037811 */ /* 0x000fe200078eb8ff */
[----:B------:R-:W-:-:S05]  /*cdc0*/  IMAD.SHL.U32 R0, R2, 0x200000, RZ ;  /* 0x0020000002007824 */ /* 0x000fca00078e00ff */
[----:B------:R-:W-:Y:S02]  /*cdd0*/  LOP3.LUT R0, R3, R0, R4, 0xfe, !PT ;  /* 0x0000000003007212 */ /* 0x000fe400078efe04 */
.L_x_25906:
[----:B------:R-:W-:Y:S05]  /*cde0*/  BSYNC B0 ;  /* 0x0000000000007941 */ /* 0x000fea0003800000 */
.L_x_25905:
[----:B------:R-:W0:Y:S02]  /*cdf0*/  F2I.FTZ.TRUNC.NTZ R0, R0 ;  /* 0x0000000000007305 */ /* 0x000e24000021f100 */
[----:B0-----:R-:W-:Y:S01]  /*ce00*/  PRMT R19, R0, 0x7610, R19 ;  /* 0x0000761000137816 */ /* 0x001fe20000000013 */
[----:B------:R-:W-:Y:S05]  /*ce10*/  BRA `(.L_x_25886) ;  /* 0x000002a000007947 */ /* 0x000fea0003800000 */
.L_x_25898:
        /* <DEDUP_REMOVED lines=14> */
.L_x_25912:
[----:B------:R-:W-:Y:S05]  /*cf00*/  BSYNC B0 ;  /* 0x0000000000007941 */ /* 0x000fea0003800000 */
.L_x_25911:
[----:B------:R-:W0:Y:S02]  /*cf10*/  F2I.FTZ.TRUNC.NTZ R0, R0 ;  /* 0x0000000000007305 */ /* 0x000e24000021f100 */
[----:B0-----:R-:W-:Y:S01]  /*cf20*/  PRMT R19, R0, 0x7610, R19 ;  /* 0x0000761000137816 */ /* 0x001fe20000000013 */
[----:B------:R-:W-:Y:S05]  /*cf30*/  BRA `(.L_x_25886) ;  /* 0x0000018000007947 */ /* 0x000fea0003800000 */
.L_x_25885:
        /* <DEDUP_REMOVED lines=21> */
.L_x_25910:
[----:B------:R0:W5:Y:S01]  /*d090*/  LDG.E.U8 R19, [R2.64] ;  /* 0x0000002402137981 */ /* 0x000162000c1e1100 */
[----:B------:R-:W-:Y:S05]  /*d0a0*/  BRA `(.L_x_25886) ;  /* 0x0000001000007947 */ /* 0x000fea0003800000 */
.L_x_25909:
[----:B------:R0:W5:Y:S02]  /*d0b0*/  LDG.E.U8 R19, [R2.64] ;  /* 0x0000002402137981 */ /* 0x000164000c1e1100 */
.L_x_25886:
        /* <DEDUP_REMOVED lines=16> */
.L_x_25916:
[----:B------:R0:W5:Y:S01]  /*d1c0*/  LDG.E.U8 R0, [R2.64] ;  /* 0x0000002402007981 */ /* 0x000162000c1e1100 */
[----:B------:R-:W-:Y:S05]  /*d1d0*/  BRA `(.L_x_25918) ;  /* 0x00000d7000007947 */ /* 0x000fea0003800000 */
.L_x_25915:
        /* <DEDUP_REMOVED lines=8> */
.L_x_25920:
[----:B------:R0:W5:Y:S01]  /*d260*/  LDG.E.U8 R0, [R2.64] ;  /* 0x0000002402007981 */ /* 0x000162000c1e1100 */
[----:B------:R-:W-:Y:S05]  /*d270*/  BRA `(.L_x_25918) ;  /* 0x00000cd000007947 */ /* 0x000fea0003800000 */
.L_x_25919:
[----:B------:R0:W5:Y:S01]  /*d280*/  LDG.E.U16 R0, [R2.64] ;  /* 0x0000002402007981 */ /* 0x000162000c1e1500 */
[----:B------:R-:W-:Y:S05]  /*d290*/  BRA `(.L_x_25918) ;  /* 0x00000cb000007947 */ /* 0x000fea0003800000 */
.L_x_25914:
        /* <DEDUP_REMOVED lines=9> */
.L_x_25922:
[----:B------:R-:W2:Y:S02]  /*d330*/  LDG.E.U16 R4, [R2.64] ;  /* 0x0000002402047981 */ /* 0x000ea4000c1e1500 */
[----:B--2---:R-:W-:-:S06]  /*d340*/  HADD2.F32 R4, -RZ, R4.H0_H0 ;  /* 0x20000004ff047230 */ /* 0x004fcc0000004100 */
[----:B------:R-:W0:Y:S02]  /*d350*/  F2I.FTZ.TRUNC.NTZ R4, R4 ;  /* 0x0000000400047305 */ /* 0x000e24000021f100 */
[----:B0-----:R-:W-:Y:S01]  /*d360*/  PRMT R0, R4, 0x7610, R0 ;  /* 0x0000761004007816 */ /* 0x001fe20000000000 */
[----:B------:R-:W-:Y:S05]  /*d370*/  BRA `(.L_x_25918) ;  /* 0x00000bd000007947 */ /* 0x000fea0003800000 */
.L_x_25921:
        /* <DEDUP_REMOVED lines=9> */
.L_x_25924:
[----:B------:R-:W2:Y:S02]  /*d410*/  LDG.E.U16 R2, [R2.64] ;  /* 0x0000002402027981 */ /* 0x000ea4000c1e1500 */
[----:B--2---:R-:W-:-:S06]  /*d420*/  HADD2.F32 R4, -RZ, R2.H0_H0 ;  /* 0x20000002ff047230 */ /* 0x004fcc0000004100 */
[----:B------:R-:W0:Y:S02]  /*d430*/  F2I.FTZ.TRUNC.NTZ R4, R4 ;  /* 0x0000000400047305 */ /* 0x000e24000021f100 */
[----:B0-----:R-:W-:Y:S01]  /*d440*/  PRMT R0, R4, 0x7610, R0 ;  /* 0x0000761004007816 */ /* 0x001fe20000000000 */
[----:B------:R-:W-:Y:S05]  /*d450*/  BRA `(.L_x_25918) ;  /* 0x00000af000007947 */ /* 0x000fea0003800000 */
.L_x_25923:
[----:B------:R-:W2:Y:S02]  /*d460*/  LDG.E.64 R2, [R2.64] ;  /* 0x0000002402027981 */ /* 0x000ea4000c1e1b00 */
[----:B--2---:R0:W2:Y:S01]  /*d470*/  F2I.F64.TRUNC R0, R2 ;  /* 0x0000000200007311 */ /* 0x0040a2000030d100 */
[----:B------:R-:W-:Y:S05]  /*d480*/  BRA `(.L_x_25918) ;  /* 0x00000ac000007947 */ /* 0x000fea0003800000 */
.L_x_25913:
        /* <DEDUP_REMOVED lines=12> */
.L_x_25927:
[----:B------:R-:W2:Y:S02]  /*d550*/  LDG.E.64 R2, [R2.64] ;  /* 0x0000002402027981 */ /* 0x000ea4000c1e1b00 */
[----:B--2---:R0:W2:Y:S01]  /*d560*/  F2I.F64.TRUNC R0, R2 ;  /* 0x0000000200007311 */ /* 0x0040a2000030d100 */
[----:B------:R-:W-:Y:S05]  /*d570*/  BRA `(.L_x_25918) ;  /* 0x000009d000007947 */ /* 0x000fea0003800000 */
.L_x_25926:
        /* <DEDUP_REMOVED lines=28> */
.L_x_25929:
        /* <DEDUP_REMOVED lines=15> */
.L_x_25928:
[----:B------:R-:W2:Y:S02]  /*d830*/  LDG.E.U16 R2, [R2.64] ;  /* 0x0000002402027981 */ /* 0x000ea4000c1e1500 */
[----:B--2---:R-:W-:-:S04]  /*d840*/  PRMT R2, RZ, 0x5410, R2 ;  /* 0x00005410ff027816 */ /* 0x004fc80000000002 */
[----:B------:R0:W2:Y:S01]  /*d850*/  F2I.FTZ.TRUNC.NTZ R0, R2 ;  /* 0x0000000200007305 */ /* 0x0000a2000021f100 */
[----:B------:R-:W-:Y:S05]  /*d860*/  BRA `(.L_x_25918) ;  /* 0x000006e000007947 */ /* 0x000fea0003800000 */
.L_x_25925:
        /* <DEDUP_REMOVED lines=10> */
.L_x_25932:
        /* <DEDUP_REMOVED lines=21> */
.L_x_25936:
[----:B------:R-:W-:Y:S05]  /*da60*/  BSYNC B1 ;  /* 0x0000000000017941 */ /* 0x000fea0003800000 */
.L_x_25935:
[----:B------:R-:W-:Y:S01]  /*da70*/  IMAD.SHL.U32 R2, R2, 0x100000, RZ ;  /* 0x0010000002027824 */ /* 0x000fe200078e00ff */
[----:B------:R-:W-:-:S04]  /*da80*/  LEA R3, R0, 0x3b800000, 0x17 ;  /* 0x3b80000000037811 */ /* 0x000fc800078eb8ff */
[----:B------:R-:W-:Y:S02]  /*da90*/  LOP3.LUT R4, R3, R2, R4, 0xfe, !PT ;  /* 0x0000000203047212 */ /* 0x000fe400078efe04 */
.L_x_25934:
[----:B------:R-:W-:Y:S05]  /*daa0*/  BSYNC B0 ;  /* 0x0000000000007941 */ /* 0x000fea0003800000 */
.L_x_25933:
[----:B------:R-:W0:Y:S02]  /*dab0*/  F2I.FTZ.TRUNC.NTZ R4, R4 ;  /* 0x0000000400047305 */ /* 0x000e24000021f100 */
[----:B0-----:R-:W-:Y:S01]  /*dac0*/  PRMT R0, R4, 0x7610, R0 ;  /* 0x0000761004007816 */ /* 0x001fe20000000000 */
[----:B------:R-:W-:Y:S05]  /*dad0*/  BRA `(.L_x_25918) ;  /* 0x0000047000007947 */ /* 0x000fea0003800000 */
.L_x_25931:
        /* <DEDUP_REMOVED lines=21> */
.L_x_25940:
[----:B------:R-:W-:Y:S05]  /*dc30*/  BSYNC B1 ;  /* 0x0000000000017941 */ /* 0x000fea0003800000 */
.L_x_25939:
[----:B------:R-:W-:Y:S01]  /*dc40*/  IMAD.SHL.U32 R2, R2, 0x200000, RZ ;  /* 0x0020000002027824 */ /* 0x000fe200078e00ff */
[----:B------:R-:W-:-:S04]  /*dc50*/  LEA R3, R0, 0x37800000, 0x17 ;  /* 0x3780000000037811 */ /* 0x000fc800078eb8ff */
[----:B------:R-:W-:Y:S02]  /*dc60*/  LOP3.LUT R4, R3, R2, R4, 0xfe, !PT ;  /* 0x0000000203047212 */ /* 0x000fe400078efe04 */
.L_x_25938:
[----:B------:R-:W-:Y:S05]  /*dc70*/  BSYNC B0 ;  /* 0x0000000000007941 */ /* 0x000fea0003800000 */
.L_x_25937:
[----:B------:R-:W0:Y:S02]  /*dc80*/  F2I.FTZ.TRUNC.NTZ R4, R4 ;  /* 0x0000000400047305 */ /* 0x000e24000021f100 */
[----:B0-----:R-:W-:Y:S01]  /*dc90*/  PRMT R0, R4, 0x7610, R0 ;  /* 0x0000761004007816 */ /* 0x001fe20000000000 */
[----:B------:R-:W-:Y:S05]  /*dca0*/  BRA `(.L_x_25918) ;  /* 0x000002a000007947 */ /* 0x000fea0003800000 */
.L_x_25930:
        /* <DEDUP_REMOVED lines=14> */
.L_x_25944:
[----:B------:R-:W-:Y:S05]  /*dd90*/  BSYNC B0 ;  /* 0x0000000000007941 */ /* 0x000fea0003800000 */
.L_x_25943:
[----:B------:R-:W0:Y:S02]  /*dda0*/  F2I.FTZ.TRUNC.NTZ R4, R4 ;  /* 0x0000000400047305 */ /* 0x000e24000021f100 */
[----:B0-----:R-:W-:Y:S01]  /*ddb0*/  PRMT R0, R4, 0x7610, R0 ;  /* 0x0000761004007816 */ /* 0x001fe20000000000 */
[----:B------:R-:W-:Y:S05]  /*ddc0*/  BRA `(.L_x_25918) ;  /* 0x0000018000007947 */ /* 0x000fea0003800000 */
.L_x_25917:
        /* <DEDUP_REMOVED lines=21> */
.L_x_25942:
[----:B------:R0:W5:Y:S01]  /*df20*/  LDG.E.U8 R0, [R2.64] ;  /* 0x0000002402007981 */ /* 0x000162000c1e1100 */
[----:B------:R-:W-:Y:S05]  /*df30*/  BRA `(.L_x_25918) ;  /* 0x0000001000007947 */ /* 0x000fea0003800000 */
.L_x_25941:
[----:B------:R0:W5:Y:S02]  /*df40*/  LDG.E.U8 R0, [R2.64] ;  /* 0x0000002402007981 */ /* 0x000164000c1e1100 */
.L_x_25918:
[----:B------:R-:W3:Y:S01]  /*df50*/  LDC.U8 R4, c[0x0][0x3e1] ;  /* 0x0000f840ff047b82 */ /* 0x000ee20000000000 */
[----:B-12--5:R-:W-:-:S04]  /*df60*/  LOP3.LUT P0, RZ, R0, 0xff, R19, 0xc8, !PT ;  /* 0x000000ff00ff7812 */ /* 0x026fc8000780c813 */
        /* <DEDUP_REMOVED lines=14> */
.L_x_25948:
[----:B------:R-:W-:Y:S01]  /*e050*/  STG.E.U8 [R16.64], R2 ;  /* 0x0000000210007986 */ /* 0x000fe2000c101124 */
[----:B------:R-:W-:Y:S05]  /*e060*/  EXIT ;  /* 0x000000000000794d */ /* 0x000fea0003800000 */
.L_x_25947:
        /* <DEDUP_REMOVED lines=9> */
.L_x_25951:
[----:B------:R-:W-:Y:S01]  /*e100*/  STG.E [R16.64], R2 ;  /* 0x0000000210007986 */ /* 0x000fe2000c101924 */
[----:B------:R-:W-:Y:S05]  /*e110*/  EXIT ;  /* 0x000000000000794d */ /* 0x000fea0003800000 */
.L_x_25950:
[----:B------:R-:W-:Y:S01]  /*e120*/  STG.E.U16 [R16.64], R2 ;  /* 0x0000000210007986 */ /* 0x000fe2000c101524 */
[----:B------:R-:W-:Y:S05]  /*e130*/  EXIT ;  /* 0x000000000000794d */ /* 0x000fea0003800000 */
.L_x_25946:
        /* <DEDUP_REMOVED lines=9> */
.L_x_25953:
[----:B------:R-:W-:-:S04]  /*e1d0*/  FSEL R0, RZ, 1, !P0 ;  /* 0x3f800000ff007808 */ /* 0x000fc80004000000 */
[----:B------:R-:W-:-:S05]  /*e1e0*/  F2FP.PACK_AB R0, RZ, R0 ;  /* 0x00000000ff00723e */ /* 0x000fca00000000ff */
[----:B------:R-:W-:Y:S01]  /*e1f0*/  STG.E.U16 [R16.64], R0 ;  /* 0x0000000010007986 */ /* 0x000fe2000c101524 */
[----:B------:R-:W-:Y:S05]  /*e200*/  EXIT ;  /* 0x000000000000794d */ /* 0x000fea0003800000 */
.L_x_25952:
        /* <DEDUP_REMOVED lines=10> */
.L_x_25955:
[----:B------:R-:W-:-:S04]  /*e2b0*/  FSEL R0, RZ, 1, !P0 ;  /* 0x3f800000ff007808 */ /* 0x000fc80004000000 */
[----:B------:R-:W-:-:S04]  /*e2c0*/  F2FP.PACK_AB R3, RZ, R0 ;  /* 0x00000000ff03723e */ /* 0x000fc800000000ff */
[----:B------:R-:W-:-:S05]  /*e2d0*/  PRMT R3, R3, 0x5410, RZ ;  /* 0x0000541003037816 */ /* 0x000fca00000000ff */
[----:B------:R-:W-:Y:S01]  /*e2e0*/  STG.E [R16.64], R3 ;  /* 0x0000000310007986 */ /* 0x000fe2000c101924 */
[----:B------:R-:W-:Y:S05]  /*e2f0*/  EXIT ;  /* 0x000000000000794d */ /* 0x000fea0003800000 */
.L_x_25954:
[----:B------:R-:W-:Y:S01]  /*e300*/  FSEL R3, RZ, 1.875, !P0 ;  /* 0x3ff00000ff037808 */ /* 0x000fe20004000000 */
[----:B------:R-:W-:-:S05]  /*e310*/  IMAD.MOV.U32 R2, RZ, RZ, RZ ;  /* 0x000000ffff027224 */ /* 0x000fca00078e00ff */
[----:B------:R-:W-:Y:S01]  /*e320*/  STG.E.64 [R16.64], R2 ;  /* 0x0000000210007986 */ /* 0x000fe2000c101b24 */
[----:B------:R-:W-:Y:S05]  /*e330*/  EXIT ;  /* 0x000000000000794d */ /* 0x000fea0003800000 */
.L_x_25945:
        /* <DEDUP_REMOVED lines=10> */
.L_x_25958:
[----:B------:R-:W-:Y:S01]  /*e3e0*/  FSEL R5, RZ, 1.875, !P0 ;  /* 0x3ff00000ff057808 */ /* 0x000fe20004000000 */
[----:B------:R-:W-:Y:S01]  /*e3f0*/  CS2R R6, SRZ ;  /* 0x0000000000067805 */ /* 0x000fe2000001ff00 */
[----:B------:R-:W-:-:S05]  /*e400*/  IMAD.MOV.U32 R4, RZ, RZ, RZ ;  /* 0x000000ffff047224 */ /* 0x000fca00078e00ff */
[----:B------:R-:W-:Y:S01]  /*e410*/  STG.E.128 [R16.64], R4 ;  /* 0x0000000410007986 */ /* 0x000fe2000c101d24 */
[----:B------:R-:W-:Y:S05]  /*e420*/  EXIT ;  /* 0x000000000000794d */ /* 0x000fea0003800000 */
.L_x_25957:
        /* <DEDUP_REMOVED lines=18> */
.L_x_25962:
[----:B------:R-:W-:Y:S05]  /*e550*/  BSYNC B0 ;  /* 0x0000000000007941 */ /* 0x000fea0003800000 */
.L_x_25961:
[----:B------:R-:W-:Y:S01]  /*e560*/  STG.E.U8 [R16.64], R3 ;  /* 0x0000000310007986 */ /* 0x000fe2000c101124 */
[----:B------:R-:W-:Y:S05]  /*e570*/  EXIT ;  /* 0x000000000000794d */ /* 0x000fea0003800000 */
.L_x_25960:
        /* <DEDUP_REMOVED lines=14> */
.L_x_25963:
[----:B------:R-:W-:Y:S01]  /*e660*/  IMAD.MOV.U32 R3, RZ, RZ, 0x7f ;  /* 0x0000007fff037424 */ /* 0x000fe200078e00ff */
[----:B------:R-:W-:-:S04]  /*e670*/  ISETP.GT.U32.AND P0, PT, R5, 0x7f800000, PT ;  /* 0x7f8000000500780c */ /* 0x000fc80003f04070 */
[----:B------:R-:W-:-:S05]  /*e680*/  SEL R3, R3, 0x7c, P0 ;  /* 0x0000007c03037807 */ /* 0x000fca0000000000 */
[----:B------:R-:W-:Y:S01]  /*e690*/  STG.E.U8 [R16.64], R3 ;  /* 0x0000000310007986 */ /* 0x000fe2000c101124 */
[----:B------:R-:W-:Y:S05]  /*e6a0*/  EXIT ;  /* 0x000000000000794d */ /* 0x000fea0003800000 */
.L_x_25959:
[----:B------:R-:W-:-:S04]  /*e6b0*/  FSEL R0, RZ, 1, !P0 ;  /* 0x3f800000ff007808 */ /* 0x000fc80004000000 */
[----:B------:R-:W-:-:S05]  /*e6c0*/  F2FP.BF16.PACK_AB R0, RZ, R0 ;  /* 0x00000000ff00723e */ /* 0x000fca00000010ff */
[----:B------:R-:W-:Y:S01]  /*e6d0*/  STG.E.U16 [R16.64], R0 ;  /* 0x0000000010007986 */ /* 0x000fe2000c101524 */
[----:B------:R-:W-:Y:S05]  /*e6e0*/  EXIT ;  /* 0x000000000000794d */ /* 0x000fea0003800000 */
.L_x_25956:
        /* <DEDUP_REMOVED lines=10> */
.L_x_25966:
        /* <DEDUP_REMOVED lines=16> */
.L_x_25969:
[----:B------:R-:W-:Y:S02]  /*e890*/  PRMT R8, R0, 0x7610, R8 ;  /* 0x0000761000087816 */ /* 0x000fe40000000008 */
.L_x_25968:
[----:B------:R-:W-:Y:S05]  /*e8a0*/  BSYNC B0 ;  /* 0x0000000000007941 */ /* 0x000fea0003800000 */
.L_x_25967:
[----:B------:R-:W-:Y:S01]  /*e8b0*/  STG.E.U8 [R16.64], R8 ;  /* 0x0000000810007986 */ /* 0x000fe2000c101124 */
[----:B------:R-:W-:Y:S05]  /*e8c0*/  EXIT ;  /* 0x000000000000794d */ /* 0x000fea0003800000 */
.L_x_25965:
        /* <DEDUP_REMOVED lines=16> */
.L_x_25972:
[----:B------:R-:W-:Y:S02]  /*e9d0*/  PRMT R8, R0, 0x7610, R8 ;  /* 0x0000761000087816 */ /* 0x000fe40000000008 */
.L_x_25971:
[----:B------:R-:W-:Y:S05]  /*e9e0*/  BSYNC B0 ;  /* 0x0000000000007941 */ /* 0x000fea0003800000 */
.L_x_25970:
[----:B------:R-:W-:Y:S01]  /*e9f0*/  STG.E.U8 [R16.64], R8 ;  /* 0x0000000810007986 */ /* 0x000fe2000c101124 */
[----:B------:R-:W-:Y:S05]  /*ea00*/  EXIT ;  /* 0x000000000000794d */ /* 0x000fea0003800000 */
.L_x_25964:
        /* <DEDUP_REMOVED lines=21> */
.L_x_25949:
        /* <DEDUP_REMOVED lines=20> */
.L_x_25974:
[----:B------:R-:W-:-:S05]  /*eca0*/  IMAD.MOV.U32 R3, RZ, RZ, RZ ;  /* 0x000000ffff037224 */ /* 0x000fca00078e00ff */
[----:B------:R-:W-:Y:S01]  /*ecb0*/  STG.E.64 [R16.64], R2 ;  /* 0x0000000210007986 */ /* 0x000fe2000c101b24 */
[----:B------:R-:W-:Y:S05]  /*ecc0*/  EXIT ;  /* 0x000000000000794d */ /* 0x000fea0003800000 */
.L_x_25973:
[----:B------:R-:W-:Y:S01]  /*ecd0*/  STG.E [R16.64], R2 ;  /* 0x0000000210007986 */ /* 0x000fe2000c101924 */
[----:B------:R-:W-:Y:S05]  /*ece0*/  EXIT ;  /* 0x000000000000794d */ /* 0x000fea0003800000 */
.L_x_25975:
        /* <DEDUP_REMOVED lines=9> */
.L_x_42060:


//--------------------- .text._ZN2at6native27unrolled_elementwise_kernelINS0_13BinaryFunctorIaabZZZNS0_22logical_or_kernel_cudaERNS_14TensorIteratorEENKUlvE0_clEvENKUlvE0_clEvEUlaaE_EESt5arrayIPcLm3EELi4E23TrivialOffsetCalculatorILi2EjESC_ILi1EjENS0_6memory12LoadWithCastILi2EEENSF_13StoreWithCastILi1EEEEEviT_T0_T2_T3_T4_T5_ --------------------------
	.section	.text._ZN2at6native27unrolled_elementwise_kernelINS0_13BinaryFunctorIaabZZZNS0_22logical_or_kernel_cudaERNS_14TensorIteratorEENKUlvE0_clEvENKUlvE0_clEvEUlaaE_EESt5arrayIPcLm3EELi4E23TrivialOffsetCalculatorILi2EjESC_ILi1EjENS0_6memory12LoadWithCastILi2EEENSF_13StoreWithCastILi1EEEEEviT_T0_T2_T3_T4_T5_,"ax",@progbits
	.sectioninfo	@"SHI_REGISTERS=32"
	.align	128
        .global         _ZN2at6native27unrolled_elementwise_kernelINS0_13BinaryFunctorIaabZZZNS0_22logical_or_kernel_cudaERNS_14TensorIteratorEENKUlvE0_clEvENKUlvE0_clEvEUlaaE_EESt5arrayIPcLm3EELi4E23TrivialOffsetCalculatorILi2EjESC_ILi1EjENS0_6memory12LoadWithCastILi2EEENSF_13StoreWithCastILi1EEEEEviT_T0_T2_T3_T4_T5_
        .type           _ZN2at6native27unrolled_elementwise_kernelINS0_13BinaryFunctorIaabZZZNS0_22logical_or_kernel_cudaERNS_14TensorIteratorEENKUlvE0_clEvENKUlvE0_clEvEUlaaE_EESt5arrayIPcLm3EELi4E23TrivialOffsetCalculatorILi2EjESC_ILi1EjENS0_6memory12LoadWithCastILi2EEENSF_13StoreWithCastILi1EEEEEviT_T0_T2_T3_T4_T5_,@function
        .size           _ZN2at6native27unrolled_elementwise_kernelINS0_13BinaryFunctorIaabZZZNS0_22logical_or_kernel_cudaERNS_14TensorIteratorEENKUlvE0_clEvENKUlvE0_clEvEUlaaE_EESt5arrayIPcLm3EELi4E23TrivialOffsetCalculatorILi2EjESC_ILi1EjENS0_6memory12LoadWithCastILi2EEENSF_13StoreWithCastILi1EEEEEviT_T0_T2_T3_T4_T5_,(.L_x_42061 - _ZN2at6native27unrolled_elementwise_kernelINS0_13BinaryFunctorIaabZZZNS0_22logical_or_kernel_cudaERNS_14TensorIteratorEENKUlvE0_clEvENKUlvE0_clEvEUlaaE_EESt5arrayIPcLm3EELi4E23TrivialOffsetCalculatorILi2EjESC_ILi1EjENS0_6memory12LoadWithCastILi2EEENSF_13StoreWithCastILi1EEEEEviT_T0_T2_T3_T4_T5_)
        .other          _ZN2at6native27unrolled_elementwise_kernelINS0_13BinaryFunctorIaabZZZNS0_22logical_or_kernel_cudaERNS_14TensorIteratorEENKUlvE0_clEvENKUlvE0_clEvEUlaaE_EESt5arrayIPcLm3EELi4E23TrivialOffsetCalculatorILi2EjESC_ILi1EjENS0_6memory12LoadWithCastILi2EEENSF_13StoreWithCastILi1EEEEEviT_T0_T2_T3_T4_T5_,@"STO_CUDA_ENTRY STV_DEFAULT"
_ZN2at6native27unrolled_elementwise_kernelINS0_13BinaryFunctorIaabZZZNS0_22logical_or_kernel_cudaERNS_14TensorIteratorEENKUlvE0_clEvENKUlvE0_clEvEUlaaE_EESt5arrayIPcLm3EELi4E23TrivialOffsetCalculatorILi2EjESC_ILi1EjENS0_6memory12LoadWithCastILi2EEENSF_13StoreWithCastILi1EEEEEviT_T0_T2_T3_T4_T5_:
.text._ZN2at6native27unrolled_elementwise_kernelINS0_13BinaryFunctorIaabZZZNS0_22logical_or_kernel_cudaERNS_14TensorIteratorEENKUlvE0_clEvENKUlvE0_clEvEUlaaE_EESt5arrayIPcLm3EELi4E23TrivialOffsetCalculatorILi2EjESC_ILi1EjENS0_6memory12LoadWithCastILi2EEENSF_13StoreWithCastILi1EEEEEviT_T0_T2_T3_T4_T5_:
        /* <DEDUP_REMOVED lines=31> */
.L_x_25981:
[----:B------:R0:W5:Y:S01]  /*01f0*/  LDG.E.U8 R22, [R4.64] ;  /* 0x0000002404167981 */ /* 0x000162000c1e1100 */
[----:B------:R-:W-:Y:S05]  /*0200*/  BRA `(.L_x_25983) ;  /* 0x00000d9000007947 */ /* 0x000fea0003800000 */
.L_x_25980:
        /* <DEDUP_REMOVED lines=8> */
.L_x_25985:
[----:B------:R0:W5:Y:S01]  /*0290*/  LDG.E.U8 R22, [R4.64] ;  /* 0x0000002404167981 */ /* 0x000162000c1e1100 */
[----:B------:R-:W-:Y:S05]  /*02a0*/  BRA `(.L_x_25983) ;  /* 0x00000cf000007947 */ /* 0x000fea0003800000 */
.L_x_25984:
[----:B------:R0:W5:Y:S01]  /*02b0*/  LDG.E.U16 R22, [R4.64] ;  /* 0x0000002404167981 */ /* 0x000162000c1e1500 */
[----:B------:R-:W-:Y:S05]  /*02c0*/  BRA `(.L_x_25983) ;  /* 0x00000cd000007947 */ /* 0x000fea0003800000 */
.L_x_25979:
        /* <DEDUP_REMOVED lines=9> */
.L_x_25987:
[----:B------:R-:W2:Y:S02]  /*0360*/  LDG.E.U16 R0, [R4.64] ;  /* 0x0000002404007981 */ /* 0x000ea4000c1e1500 */
[----:B--2---:R-:W-:-:S06]  /*0370*/  HADD2.F32 R0, -RZ, R0.H0_H0 ;  /* 0x20000000ff007230 */ /* 0x004fcc0000004100 */
[----:B------:R-:W0:Y:S02]  /*0380*/  F2I.FTZ.TRUNC.NTZ R0, R0 ;  /* 0x0000000000007305 */ /* 0x000e24000021f100 */
[----:B0-----:R-:W-:Y:S01]  /*0390*/  PRMT R22, R0, 0x7610, R22 ;  /* 0x0000761000167816 */ /* 0x001fe20000000016 */
[----:B------:R-:W-:Y:S05]  /*03a0*/  BRA `(.L_x_25983) ;  /* 0x00000bf000007947 */ /* 0x000fea0003800000 */
.L_x_25986:
        /* <DEDUP_REMOVED lines=9> */
.L_x_25989:
[----:B------:R-:W2:Y:S02]  /*0440*/  LDG.E.U16 R4, [R4.64] ;  /* 0x0000002404047981 */ /* 0x000ea4000c1e1500 */
[----:B--2---:R-:W-:-:S06]  /*0450*/  HADD2.F32 R0, -RZ, R4.H0_H0 ;  /* 0x20000004ff007230 */ /* 0x004fcc0000004100 */
[----:B------:R-:W0:Y:S02]  /*0460*/  F2I.FTZ.TRUNC.NTZ R0, R0 ;  /* 0x0000000000007305 */ /* 0x000e24000021f100 */
[----:B0-----:R-:W-:Y:S01]  /*0470*/  PRMT R22, R0, 0x7610, R22 ;  /* 0x0000761000167816 */ /* 0x001fe20000000016 */
[----:B------:R-:W-:Y:S05]  /*0480*/  BRA `(.L_x_25983) ;  /* 0x00000b1000007947 */ /* 0x000fea0003800000 */
.L_x_25988:
[----:B------:R-:W2:Y:S02]  /*0490*/  LDG.E.64 R4, [R4.64] ;  /* 0x0000002404047981 */ /* 0x000ea4000c1e1b00 */
[----:B--2---:R0:W1:Y:S01]  /*04a0*/  F2I.F64.TRUNC R22, R4 ;  /* 0x0000000400167311 */ /* 0x004062000030d100 */
[----:B------:R-:W-:Y:S05]  /*04b0*/  BRA `(.L_x_25983) ;  /* 0x00000ae000007947 */ /* 0x000fea0003800000 */
.L_x_25978:
        /* <DEDUP_REMOVED lines=12> */
.L_x_25992:
[----:B------:R-:W2:Y:S02]  /*0580*/  LDG.E.64 R4, [R4.64] ;  /* 0x0000002404047981 */ /* 0x000ea4000c1e1b00 */
[----:B--2---:R0:W1:Y:S01]  /*0590*/  F2I.F64.TRUNC R22, R4 ;  /* 0x0000000400167311 */ /* 0x004062000030d100 */
[----:B------:R-:W-:Y:S05]  /*05a0*/  BRA `(.L_x_25983) ;  /* 0x000009f000007947 */ /* 0x000fea0003800000 */
.L_x_25991:
        /* <DEDUP_REMOVED lines=28> */
.L_x_25994:
        /* <DEDUP_REMOVED lines=16> */
.L_x_25993:
[----:B------:R-:W2:Y:S02]  /*0870*/  LDG.E.U16 R0, [R4.64] ;  /* 0x0000002404007981 */ /* 0x000ea4000c1e1500 */
[----:B--2---:R-:W-:-:S06]  /*0880*/  PRMT R0, RZ, 0x5410, R0 ;  /* 0x00005410ff007816 */ /* 0x004fcc0000000000 */
[----:B------:R-:W0:Y:S02]  /*0890*/  F2I.FTZ.TRUNC.NTZ R0, R0 ;  /* 0x0000000000007305 */ /* 0x000e24000021f100 */
[----:B0-----:R-:W-:Y:S01]  /*08a0*/  PRMT R22, R0, 0x7610, R22 ;  /* 0x0000761000167816 */ /* 0x001fe20000000016 */
[----:B------:R-:W-:Y:S05]  /*08b0*/  BRA `(.L_x_25983) ;  /* 0x000006e000007947 */ /* 0x000fea0003800000 */
.L_x_25990:
        /* <DEDUP_REMOVED lines=10> */
.L_x_25997:
        /* <DEDUP_REMOVED lines=21> */
.L_x_26001:
[----:B------:R-:W-:Y:S05]  /*0ab0*/  BSYNC B1 ;  /* 0x0000000000017941 */ /* 0x000fea0003800000 */
.L_x_26000:
[----:B------:R-:W-:Y:S01]  /*0ac0*/  LEA R5, R0, 0x3b800000, 0x17 ;  /* 0x3b80000000057811 */ /* 0x000fe200078eb8ff */
[----:B------:R-:W-:-:S05]  /*0ad0*/  IMAD.SHL.U32 R0, R3, 0x100000, RZ ;  /* 0x0010000003007824 */ /* 0x000fca00078e00ff */
[----:B------:R-:W-:Y:S02]  /*0ae0*/  LOP3.LUT R0, R5, R0, R6, 0xfe, !PT ;  /* 0x0000000005007212 */ /* 0x000fe400078efe06 */
.L_x_25999:
[----:B------:R-:W-:Y:S05]  /*0af0*/  BSYNC B0 ;  /* 0x0000000000007941 */ /* 0x000fea0003800000 */
.L_x_25998:
[----:B------:R-:W0:Y:S02]  /*0b00*/  F2I.FTZ.TRUNC.NTZ R0, R0 ;  /* 0x0000000000007305 */ /* 0x000e24000021f100 */
[----:B0-----:R-:W-:Y:S01]  /*0b10*/  PRMT R22, R0, 0x7610, R22 ;  /* 0x0000761000167816 */ /* 0x001fe20000000016 */
[----:B------:R-:W-:Y:S05]  /*0b20*/  BRA `(.L_x_25983) ;  /* 0x0000047000007947 */ /* 0x000fea0003800000 */
.L_x_25996:
        /* <DEDUP_REMOVED lines=21> */
.L_x_26005:
[----:B------:R-:W-:Y:S05]  /*0c80*/  BSYNC B1 ;  /* 0x0000000000017941 */ /* 0x000fea0003800000 */
.L_x_26004:
[----:B------:R-:W-:Y:S01]  /*0c90*/  LEA R5, R0, 0x37800000, 0x17 ;  /* 0x3780000000057811 */ /* 0x000fe200078eb8ff */
[----:B------:R-:W-:-:S05]  /*0ca0*/  IMAD.SHL.U32 R0, R3, 0x200000, RZ ;  /* 0x0020000003007824 */ /* 0x000fca00078e00ff */
[----:B------:R-:W-:Y:S02]  /*0cb0*/  LOP3.LUT R0, R5, R0, R6, 0xfe, !PT ;  /* 0x0000000005007212 */ /* 0x000fe400078efe06 */
.L_x_26003:
[----:B------:R-:W-:Y:S05]  /*0cc0*/  BSYNC B0 ;  /* 0x0000000000007941 */ /* 0x000fea0003800000 */
.L_x_26002:
[----:B------:R-:W0:Y:S02]  /*0cd0*/  F2I.FTZ.TRUNC.NTZ R0, R0 ;  /* 0x0000000000007305 */ /* 0x000e24000021f100 */
[----:B0-----:R-:W-:Y:S01]  /*0ce0*/  PRMT R22, R0, 0x7610, R22 ;  /* 0x0000761000167816 */ /* 0x001fe20000000016 */
[----:B------:R-:W-:Y:S05]  /*0cf0*/  BRA `(.L_x_25983) ;  /* 0x000002a000007947 */ /* 0x000fea0003800000 */
.L_x_25995:
        /* <DEDUP_REMOVED lines=14> */
.L_x_26009:
[----:B------:R-:W-:Y:S05]  /*0de0*/  BSYNC B0 ;  /* 0x0000000000007941 */ /* 0x000fea0003800000 */
.L_x_26008:
[----:B------:R-:W0:Y:S02]  /*0df0*/  F2I.FTZ.TRUNC.NTZ R0, R0 ;  /* 0x0000000000007305 */ /* 0x000e24000021f100 */
[----:B0-----:R-:W-:Y:S01]  /*0e00*/  PRMT R22, R0, 0x7610, R22 ;  /* 0x0000761000167816 */ /* 0x001fe20000000016 */
[----:B------:R-:W-:Y:S05]  /*0e10*/  BRA `(.L_x_25983) ;  /* 0x0000018000007947 */ /* 0x000fea0003800000 */
.L_x_25982:
        /* <DEDUP_REMOVED lines=21> */
.L_x_26007:
[----:B------:R0:W5:Y:S01]  /*0f70*/  LDG.E.U8 R22, [R4.64] ;  /* 0x0000002404167981 */ /* 0x000162000c1e1100 */
[----:B------:R-:W-:Y:S05]  /*0f80*/  BRA `(.L_x_25983) ;  /* 0x0000001000007947 */ /* 0x000fea0003800000 */
.L_x_26006:
[----:B------:R0:W5:Y:S02]  /*0f90*/  LDG.E.U8 R22, [R4.64] ;  /* 0x0000002404167981 */ /* 0x000164000c1e1100 */
.L_x_25983:
        /* <DEDUP_REMOVED lines=16> */
.L_x_26013:
[----:B------:R0:W5:Y:S01]  /*10a0*/  LDG.E.U8 R23, [R4.64] ;  /* 0x0000002404177981 */ /* 0x000162000c1e1100 */
[----:B------:R-:W-:Y:S05]  /*10b0*/  BRA `(.L_x_26015) ;  /* 0x00000d8000007947 */ /* 0x000fea0003800000 */
.L_x_26012:
        /* <DEDUP_REMOVED lines=8> */
.L_x_26017:
[----:B------:R0:W5:Y:S01]  /*1140*/  LDG.E.U8 R23, [R4.64] ;  /* 0x0000002404177981 */ /* 0x000162000c1e1100 */
[----:B------:R-:W-:Y:S05]  /*1150*/  BRA `(.L_x_26015) ;  /* 0x00000ce000007947 */ /* 0x000fea0003800000 */
.L_x_26016:
[----:B------:R0:W5:Y:S01]  /*1160*/  LDG.E.U16 R23, [R4.64] ;  /* 0x0000002404177981 */ /* 0x000162000c1e1500 */
[----:B------:R-:W-:Y:S05]  /*1170*/  BRA `(.L_x_26015) ;  /* 0x00000cc000007947 */ /* 0x000fea0003800000 */
.L_x_26011:
        /* <DEDUP_REMOVED lines=9> */
.L_x_26019:
[----:B------:R-:W2:Y:S02]  /*1210*/  LDG.E.U16 R0, [R4.64] ;  /* 0x0000002404007981 */ /* 0x000ea4000c1e1500 */
[----:B--2---:R-:W-:-:S06]  /*1220*/  HADD2.F32 R0, -RZ, R0.H0_H0 ;  /* 0x20000000ff007230 */ /* 0x004fcc0000004100 */
[----:B------:R-:W0:Y:S02]  /*1230*/  F2I.FTZ.TRUNC.NTZ R0, R0 ;  /* 0x0000000000007305 */ /* 0x000e24000021f100 */
[----:B0-----:R-:W-:Y:S01]  /*1240*/  PRMT R23, R0, 0x7610, R23 ;  /* 0x0000761000177816 */ /* 0x001fe20000000017 */
[----:B------:R-:W-:Y:S05]  /*1250*/  BRA `(.L_x_26015) ;  /* 0x00000be000007947 */ /* 0x000fea0003800000 */
.L_x_26018:
        /* <DEDUP_REMOVED lines=9> */
.L_x_26021:
[----:B------:R-:W2:Y:S02]  /*12f0*/  LDG.E.U16 R4, [R4.64] ;  /* 0x0000002404047981 */ /* 0x000ea4000c1e1500 */
[----:B--2---:R-:W-:-:S06]  /*1300*/  HADD2.F32 R0, -RZ, R4.H0_H0 ;  /* 0x20000004ff007230 */ /* 0x004fcc0000004100 */
[----:B------:R-:W0:Y:S02]  /*1310*/  F2I.FTZ.TRUNC.NTZ R0, R0 ;  /* 0x0000000000007305 */ /* 0x000e24000021f100 */
[----:B0-----:R-:W-:Y:S01]  /*1320*/  PRMT R23, R0, 0x7610, R23 ;  /* 0x0000761000177816 */ /* 0x001fe20000000017 */
[----:B------:R-:W-:Y:S05]  /*1330*/  BRA `(.L_x_26015) ;  /* 0x00000b0000007947 */ /* 0x000fea0003800000 */
.L_x_26020:
[----:B------:R-:W2:Y:S02]  /*1340*/  LDG.E.64 R4, [R4.64] ;  /* 0x0000002404047981 */ /* 0x000ea4000c1e1b00 */
[----:B--2---:R0:W2:Y:S01]  /*1350*/  F2I.F64.TRUNC R23, R4 ;  /* 0x0000000400177311 */ /* 0x0040a2000030d100 */
[----:B------:R-:W-:Y:S05]  /*1360*/  BRA `(.L_x_26015) ;  /* 0x00000ad000007947 */ /* 0x000fea0003800000 */
.L_x_26010:
        /* <DEDUP_REMOVED lines=12> */
.L_x_26024:
[----:B------:R-:W2:Y:S02]  /*1430*/  LDG.E.64 R4, [R4.64] ;  /* 0x0000002404047981 */ /* 0x000ea4000c1e1b00 */
[----:B--2---:R0:W2:Y:S01]  /*1440*/  F2I.F64.TRUNC R23, R4 ;  /* 0x0000000400177311 */ /* 0x0040a2000030d100 */
[----:B------:R-:W-:Y:S05]  /*1450*/  BRA `(.L_x_26015) ;  /* 0x000009e000007947 */ /* 0x000fea0003800000 */
.L_x_26023:
        /* <DEDUP_REMOVED lines=28> */
.L_x_26026:
        /* <DEDUP_REMOVED lines=15> */
.L_x_26025:
[----:B------:R-:W2:Y:S02]  /*1710*/  LDG.E.U16 R0, [R4.64] ;  /* 0x0000002404007981 */ /* 0x000ea4000c1e1500 */
[----:B--2---:R-:W-:-:S06]  /*1720*/  PRMT R0, RZ, 0x5410, R0 ;  /* 0x00005410ff007816 */ /* 0x004fcc0000000000 */
[----:B------:R-:W0:Y:S02]  /*1730*/  F2I.FTZ.TRUNC.NTZ R0, R0 ;  /* 0x0000000000007305 */ /* 0x000e24000021f100 */
[----:B0-----:R-:W-:Y:S01]  /*1740*/  PRMT R23, R0, 0x7610, R23 ;  /* 0x0000761000177816 */ /* 0x001fe20000000017 */
[----:B------:R-:W-:Y:S05]  /*1750*/  BRA `(.L_x_26015) ;  /* 0x000006e000007947 */ /* 0x000fea0003800000 */
.L_x_26022:
        /* <DEDUP_REMOVED lines=10> */
.L_x_26029:
        /* <DEDUP_REMOVED lines=21> */
.L_x_26033:
[----:B------:R-:W-:Y:S05]  /*1950*/  BSYNC B1 ;  /* 0x0000000000017941 */ /* 0x000fea0003800000 */
.L_x_26032:
[----:B------:R-:W-:Y:S01]  /*1960*/  LEA R5, R0, 0x3b800000, 0x17 ;  /* 0x3b80000000057811 */ /* 0x000fe200078eb8ff */
[----:B------:R-:W-:-:S05]  /*1970*/  IMAD.SHL.U32 R0, R3, 0x100000, RZ ;  /* 0x0010000003007824 */ /* 0x000fca00078e00ff */
[----:B------:R-:W-:Y:S02]  /*1980*/  LOP3.LUT R0, R5, R0, R6, 0xfe, !PT ;  /* 0x0000000005007212 */ /* 0x000fe400078efe06 */
.L_x_26031:
[----:B------:R-:W-:Y:S05]  /*1990*/  BSYNC B0 ;  /* 0x0000000000007941 */ /* 0x000fea0003800000 */
.L_x_26030:
[----:B------:R-:W0:Y:S02]  /*19a0*/  F2I.FTZ.TRUNC.NTZ R0, R0 ;  /* 0x0000000000007305 */ /* 0x000e24000021f100 */
[----:B0-----:R-:W-:Y:S01]  /*19b0*/  PRMT R23, R0, 0x7610, R23 ;  /* 0x0000761000177816 */ /* 0x001fe20000000017 */
[----:B------:R-:W-:Y:S05]  /*19c0*/  BRA `(.L_x_26015) ;  /* 0x0000047000007947 */ /* 0x000fea0003800000 */
.L_x_26028:
        /* <DEDUP_REMOVED lines=21> */
.L_x_26037:
[----:B------:R-:W-:Y:S05]  /*1b20*/  BSYNC B1 ;  /* 0x0000000000017941 */ /* 0x000fea0003800000 */
.L_x_26036:
[----:B------:R-:W-:Y:S01]  /*1b30*/  LEA R5, R0, 0x37800000, 0x17 ;  /* 0x3780000000057811 */ /* 0x000fe200078eb8ff */
[----:B------:R-:W-:-:S05]  /*1b40*/  IMAD.SHL.U32 R0, R3, 0x200000, RZ ;  /* 0x0020000003007824 */ /* 0x000fca00078e00ff */
[----:B------:R-:W-:Y:S02]  /*1b50*/  LOP3.LUT R0, R5, R0, R6, 0xfe, !PT ;  /* 0x0000000005007212 */ /* 0x000fe400078efe06 */
.L_x_26035:
[----:B------:R-:W-:Y:S05]  /*1b60*/  BSYNC B0 ;  /* 0x0000000000007941 */ /* 0x000fea0003800000 */
.L_x_26034:
[----:B------:R-:W0:Y:S02]  /*1b70*/  F2I.FTZ.TRUNC.NTZ R0, R0 ;  /* 0x0000000000007305 */ /* 0x000e24000021f100 */
[----:B0-----:R-:W-:Y:S01]  /*1b80*/  PRMT R23, R0, 0x7610, R23 ;  /* 0x0000761000177816 */ /* 0x001fe20000000017 */
[----:B------:R-:W-:Y:S05]  /*1b90*/  BRA `(.L_x_26015) ;  /* 0x000002a000007947 */ /* 0x000fea0003800000 */
.L_x_26027:
        /* <DEDUP_REMOVED lines=14> */
.L_x_26041:
[----:B------:R-:W-:Y:S05]  /*1c80*/  BSYNC B0 ;  /* 0x0000000000007941 */ /* 0x000fea0003800000 */
.L_x_26040:
[----:B------:R-:W0:Y:S02]  /*1c90*/  F2I.FTZ.TRUNC.NTZ R0, R0 ;  /* 0x0000000000007305 */ /* 0x000e24000021f100 */
[----:B0-----:R-:W-:Y:S01]  /*1ca0*/  PRMT R23, R0, 0x7610, R23 ;  /* 0x0000761000177816 */ /* 0x001fe20000000017 */
[----:B------:R-:W-:Y:S05]  /*1cb0*/  BRA `(.L_x_26015) ;  /* 0x0000018000007947 */ /* 0x000fea0003800000 */
.L_x_26014:
        /* <DEDUP_REMOVED lines=21> */
.L_x_26039:
[----:B------:R0:W5:Y:S01]  /*1e10*/  LDG.E.U8 R23, [R4.64] ;  /* 0x0000002404177981 */ /* 0x000162000c1e1100 */
[----:B------:R-:W-:Y:S05]  /*1e20*/  BRA `(.L_x_26015) ;  /* 0x0000001000007947 */ /* 0x000fea0003800000 */
.L_x_26038:
[----:B------:R0:W5:Y:S02]  /*1e30*/  LDG.E.U8 R23, [R4.64] ;  /* 0x0000002404177981 */ /* 0x000164000c1e1100 */
.L_x_26015:
[----:B------:R-:W3:Y:S02]  /*1e40*/  S2R R28, SR_TID.X ;  /* 0x00000000001c7919 */ /* 0x000ee40000002100 */
[----:B---3--:R-:W-:Y:S02]  /*1e50*/  IADD3 R28, R28, 0x80, RZ ;  /* 0x000000801c1c7810 */ /* 0x008fe40007ffe0ff */
.L_x_25977:
[----:B-1-3--:R-:W-:Y:S05]  /*1e60*/  BSYNC B6 ;  /* 0x0000000000067941 */ /* 0x00afea0003800000 */
.L_x_25976:
        /* <DEDUP_REMOVED lines=21> */
.L_x_26047:
[----:B------:R0:W5:Y:S01]  /*1fc0*/  LDG.E.U8 R19, [R4.64] ;  /* 0x0000002404137981 */ /* 0x000162000c1e1100 */
[----:B------:R-:W-:Y:S05]  /*1fd0*/  BRA `(.L_x_26049) ;  /* 0x00000d8000007947 */ /* 0x000fea0003800000 */
.L_x_26046:
        /* <DEDUP_REMOVED lines=8> */
.L_x_26051:
[----:B------:R0:W5:Y:S01]  /*2060*/  LDG.E.U8 R19, [R4.64] ;  /* 0x0000002404137981 */ /* 0x000162000c1e1100 */
[----:B------:R-:W-:Y:S05]  /*2070*/  BRA `(.L_x_26049) ;  /* 0x00000ce000007947 */ /* 0x000fea0003800000 */
.L_x_26050:
[----:B------:R0:W5:Y:S01]  /*2080*/  LDG.E.U16 R19, [R4.64] ;  /* 0x0000002404137981 */ /* 0x000162000c1e1500 */
[----:B------:R-:W-:Y:S05]  /*2090*/  BRA `(.L_x_26049) ;  /* 0x00000cc000007947 */ /* 0x000fea0003800000 */
.L_x_26045:
        /* <DEDUP_REMOVED lines=9> */
.L_x_26053:
[----:B------:R-:W3:Y:S02]  /*2130*/  LDG.E.U16 R0, [R4.64] ;  /* 0x0000002404007981 */ /* 0x000ee4000c1e1500 */
[----:B---3--:R-:W-:-:S06]  /*2140*/  HADD2.F32 R0, -RZ, R0.H0_H0 ;  /* 0x20000000ff007230 */ /* 0x008fcc0000004100 */
[----:B------:R-:W0:Y:S02]  /*2150*/  F2I.FTZ.TRUNC.NTZ R0, R0 ;  /* 0x0000000000007305 */ /* 0x000e24000021f100 */
[----:B0-----:R-:W-:Y:S01]  /*2160*/  PRMT R19, R0, 0x7610, R19 ;  /* 0x0000761000137816 */ /* 0x001fe20000000013 */
[----:B------:R-:W-:Y:S05]  /*2170*/  BRA `(.L_x_26049) ;  /* 0x00000be000007947 */ /* 0x000fea0003800000 */
.L_x_26052:
        /* <DEDUP_REMOVED lines=9> */
.L_x_26055:
[----:B------:R-:W3:Y:S02]  /*2210*/  LDG.E.U16 R4, [R4.64] ;  /* 0x0000002404047981 */ /* 0x000ee4000c1e1500 */
[----:B---3--:R-:W-:-:S06]  /*2220*/  HADD2.F32 R0, -RZ, R4.H0_H0 ;  /* 0x20000004ff007230 */ /* 0x008fcc0000004100 */
[----:B------:R-:W0:Y:S02]  /*2230*/  F2I.FTZ.TRUNC.NTZ R0, R0 ;  /* 0x0000000000007305 */ /* 0x000e24000021f100 */
[----:B0-----:R-:W-:Y:S01]  /*2240*/  PRMT R19, R0, 0x7610, R19 ;  /* 0x0000761000137816 */ /* 0x001fe20000000013 */
[----:B------:R-:W-:Y:S05]  /*2250*/  BRA `(.L_x_26049) ;  /* 0x00000b0000007947 */ /* 0x000fea0003800000 */
.L_x_26054:
[----:B------:R-:W3:Y:S02]  /*2260*/  LDG.E.64 R4, [R4.64] ;  /* 0x0000002404047981 */ /* 0x000ee4000c1e1b00 */
[----:B---3--:R0:W1:Y:S01]  /*2270*/  F2I.F64.TRUNC R19, R4 ;  /* 0x0000000400137311 */ /* 0x008062000030d100 */
[----:B------:R-:W-:Y:S05]  /*2280*/  BRA `(.L_x_26049) ;  /* 0x00000ad000007947 */ /* 0x000fea0003800000 */
.L_x_26044:
        /* <DEDUP_REMOVED lines=12> */
.L_x_26058:
[----:B------:R-:W3:Y:S02]  /*2350*/  LDG.E.64 R4, [R4.64] ;  /* 0x0000002404047981 */ /* 0x000ee4000c1e1b00 */
[----:B---3--:R0:W1:Y:S01]  /*2360*/  F2I.F64.TRUNC R19, R4 ;  /* 0x0000000400137311 */ /* 0x008062000030d100 */
[----:B------:R-:W-:Y:S05]  /*2370*/  BRA `(.L_x_26049) ;  /* 0x000009e000007947 */ /* 0x000fea0003800000 */
.L_x_26057:
        /* <DEDUP_REMOVED lines=28> */
.L_x_26060:
        /* <DEDUP_REMOVED lines=15> */
.L_x_26059:
[----:B------:R-:W3:Y:S02]  /*2630*/  LDG.E.U16 R0, [R4.64] ;  /* 0x0000002404007981 */ /* 0x000ee4000c1e1500 */
[----:B---3--:R-:W-:-:S06]  /*2640*/  PRMT R0, RZ, 0x5410, R0 ;  /* 0x00005410ff007816 */ /* 0x008fcc0000000000 */
[----:B------:R-:W0:Y:S02]  /*2650*/  F2I.FTZ.TRUNC.NTZ R0, R0 ;  /* 0x0000000000007305 */ /* 0x000e24000021f100 */
[----:B0-----:R-:W-:Y:S01]  /*2660*/  PRMT R19, R0, 0x7610, R19 ;  /* 0x0000761000137816 */ /* 0x001fe20000000013 */
[----:B------:R-:W-:Y:S05]  /*2670*/  BRA `(.L_x_26049) ;  /* 0x000006e000007947 */ /* 0x000fea0003800000 */
.L_x_26056:
        /* <DEDUP_REMOVED lines=10> */
.L_x_26063:
        /* <DEDUP_REMOVED lines=21> */
.L_x_26067:
[----:B------:R-:W-:Y:S05]  /*2870*/  BSYNC B1 ;  /* 0x0000000000017941 */ /* 0x000fea0003800000 */
.L_x_26066:
[----:B------:R-:W-:Y:S01]  /*2880*/  LEA R5, R0, 0x3b800000, 0x17 ;  /* 0x3b80000000057811 */ /* 0x000fe200078eb8ff */
[----:B------:R-:W-:-:S05]  /*2890*/  IMAD.SHL.U32 R0, R3, 0x100000, RZ ;  /* 0x0010000003007824 */ /* 0x000fca00078e00ff */
[----:B------:R-:W-:Y:S02]  /*28a0*/  LOP3.LUT R0, R5, R0, R6, 0xfe, !PT ;  /* 0x0000000005007212 */ /* 0x000fe400078efe06 */
.L_x_26065:
[----:B------:R-:W-:Y:S05]  /*28b0*/  BSYNC B0 ;  /* 0x0000000000007941 */ /* 0x000fea0003800000 */
.L_x_26064:
[----:B------:R-:W0:Y:S02]  /*28c0*/  F2I.FTZ.TRUNC.NTZ R0, R0 ;  /* 0x0000000000007305 */ /* 0x000e24000021f100 */
[----:B0-----:R-:W-:Y:S01]  /*28d0*/  PRMT R19, R0, 0x7610, R19 ;  /* 0x0000761000137816 */ /* 0x001fe20000000013 */
[----:B------:R-:W-:Y:S05]  /*28e0*/  BRA `(.L_x_26049) ;  /* 0x0000047000007947 */ /* 0x000fea0003800000 */
.L_x_26062:
        /* <DEDUP_REMOVED lines=21> */
.L_x_26071:
[----:B------:R-:W-:Y:S05]  /*2a40*/  BSYNC B1 ;  /* 0x0000000000017941 */ /* 0x000fea0003800000 */
.L_x_26070:
[----:B------:R-:W-:Y:S01]  /*2a50*/  LEA R5, R0, 0x37800000, 0x17 ;  /* 0x3780000000057811 */ /* 0x000fe200078eb8ff */
[----:B------:R-:W-:-:S05]  /*2a60*/  IMAD.SHL.U32 R0, R3, 0x200000, RZ ;  /* 0x0020000003007824 */ /* 0x000fca00078e00ff */
[----:B------:R-:W-:Y:S02]  /*2a70*/  LOP3.LUT R0, R5, R0, R6, 0xfe, !PT ;  /* 0x0000000005007212 */ /* 0x000fe400078efe06 */
.L_x_26069:
[----:B------:R-:W-:Y:S05]  /*2a80*/  BSYNC B0 ;  /* 0x0000000000007941 */ /* 0x000fea0003800000 */
.L_x_26068:
[----:B------:R-:W0:Y:S02]  /*2a90*/  F2I.FTZ.TRUNC.NTZ R0, R0 ;  /* 0x0000000000007305 */ /* 0x000e24000021f100 */
[----:B0-----:R-:W-:Y:S01]  /*2aa0*/  PRMT R19, R0, 0x7610, R19 ;  /* 0x0000761000137816 */ /* 0x001fe20000000013 */
[----:B------:R-:W-:Y:S05]  /*2ab0*/  BRA `(.L_x_26049) ;  /* 0x000002a000007947 */ /* 0x000fea0003800000 */
.L_x_26061:
        /* <DEDUP_REMOVED lines=14> */
.L_x_26075:
[----:B------:R-:W-:Y:S05]  /*2ba0*/  BSYNC B0 ;  /* 0x0000000000007941 */ /* 0x000fea0003800000 */
.L_x_26074:
[----:B------:R-:W0:Y:S02]  /*2bb0*/  F2I.FTZ.TRUNC.NTZ R0, R0 ;  /* 0x0000000000007305 */ /* 0x000e24000021f100 */
[----:B0-----:R-:W-:Y:S01]  /*2bc0*/  PRMT R19, R0, 0x7610, R19 ;  /* 0x0000761000137816 */ /* 0x001fe20000000013 */
[----:B------:R-:W-:Y:S05]  /*2bd0*/  BRA `(.L_x_26049) ;  /* 0x0000018000007947 */ /* 0x000fea0003800000 */
.L_x_26048:
        /* <DEDUP_REMOVED lines=21> */
.L_x_26073:
[----:B------:R0:W5:Y:S01]  /*2d30*/  LDG.E.U8 R19, [R4.64] ;  /* 0x0000002404137981 */ /* 0x000162000c1e1100 */
[----:B------:R-:W-:Y:S05]  /*2d40*/  BRA `(.L_x_26049) ;  /* 0x0000001000007947 */ /* 0x000fea0003800000 */
.L_x_26072:
[----:B------:R0:W5:Y:S02]  /*2d50*/  LDG.E.U8 R19, [R4.64] ;  /* 0x0000002404137981 */ /* 0x000164000c1e1100 */
.L_x_26049:
        /* <DEDUP_REMOVED lines=16> */
.L_x_26079:
[----:B------:R0:W5:Y:S01]  /*2e60*/  LDG.E.U8 R24, [R4.64] ;  /* 0x0000002404187981 */ /* 0x000162000c1e1100 */
[----:B------:R-:W-:Y:S05]  /*2e70*/  BRA `(.L_x_26081) ;  /* 0x00000d8000007947 */ /* 0x000fea0003800000 */
.L_x_26078:
        /* <DEDUP_REMOVED lines=8> */
.L_x_26083:
[----:B------:R0:W5:Y:S01]  /*2f00*/  LDG.E.U8 R24, [R4.64] ;  /* 0x0000002404187981 */ /* 0x000162000c1e1100 */
[----:B------:R-:W-:Y:S05]  /*2f10*/  BRA `(.L_x_26081) ;  /* 0x00000ce000007947 */ /* 0x000fea0003800000 */
.L_x_26082:
[----:B------:R0:W5:Y:S01]  /*2f20*/  LDG.E.U16 R24, [R4.64] ;  /* 0x0000002404187981 */ /* 0x000162000c1e1500 */
[----:B------:R-:W-:Y:S05]  /*2f30*/  BRA `(.L_x_26081) ;  /* 0x00000cc000007947 */ /* 0x000fea0003800000 */
.L_x_26077:
        /* <DEDUP_REMOVED lines=9> */
.L_x_26085:
[----:B------:R-:W3:Y:S02]  /*2fd0*/  LDG.E.U16 R0, [R4.64] ;  /* 0x0000002404007981 */ /* 0x000ee4000c1e1500 */
[----:B---3--:R-:W-:-:S06]  /*2fe0*/  HADD2.F32 R0, -RZ, R0.H0_H0 ;  /* 0x20000000ff007230 */ /* 0x008fcc0000004100 */
[----:B------:R-:W0:Y:S02]  /*2ff0*/  F2I.FTZ.TRUNC.NTZ R0, R0 ;  /* 0x0000000000007305 */ /* 0x000e24000021f100 */
[----:B0-----:R-:W-:Y:S01]  /*3000*/  PRMT R24, R0, 0x7610, R24 ;  /* 0x0000761000187816 */ /* 0x001fe20000000018 */
[----:B------:R-:W-:Y:S05]  /*3010*/  BRA `(.L_x_26081) ;  /* 0x00000be000007947 */ /* 0x000fea0003800000 */
.L_x_26084:
        /* <DEDUP_REMOVED lines=9> */
.L_x_26087:
[----:B------:R-:W3:Y:S02]  /*30b0*/  LDG.E.U16 R4, [R4.64] ;  /* 0x0000002404047981 */ /* 0x000ee4000c1e1500 */
[----:B---3--:R-:W-:-:S06]  /*30c0*/  HADD2.F32 R0, -RZ, R4.H0_H0 ;  /* 0x20000004ff007230 */ /* 0x008fcc0000004100 */
[----:B------:R-:W0:Y:S02]  /*30d0*/  F2I.FTZ.TRUNC.NTZ R0, R0 ;  /* 0x0000000000007305 */ /* 0x000e24000021f100 */
[----:B0-----:R-:W-:Y:S01]  /*30e0*/  PRMT R24, R0, 0x7610, R24 ;  /* 0x0000761000187816 */ /* 0x001fe20000000018 */
[----:B------:R-:W-:Y:S05]  /*30f0*/  BRA `(.L_x_26081) ;  /* 0x00000b0000007947 */ /* 0x000fea0003800000 */
.L_x_26086:
[----:B------:R-:W3:Y:S02]  /*3100*/  LDG.E.64 R4, [R4.64] ;  /* 0x0000002404047981 */ /* 0x000ee4000c1e1b00 */
[----:B---3--:R0:W3:Y:S01]  /*3110*/  F2I.F64.TRUNC R24, R4 ;  /* 0x0000000400187311 */ /* 0x0080e2000030d100 */
[----:B------:R-:W-:Y:S05]  /*3120*/  BRA `(.L_x_26081) ;  /* 0x00000ad000007947 */ /* 0x000fea0003800000 */
.L_x_26076:
        /* <DEDUP_REMOVED lines=12> */
.L_x_26090:
[----:B------:R-:W3:Y:S02]  /*31f0*/  LDG.E.64 R4, [R4.64] ;  /* 0x0000002404047981 */ /* 0x000ee4000c1e1b00 */
[----:B---3--:R0:W3:Y:S01]  /*3200*/  F2I.F64.TRUNC R24, R4 ;  /* 0x0000000400187311 */ /* 0x0080e2000030d100 */
[----:B------:R-:W-:Y:S05]  /*3210*/  BRA `(.L_x_26081) ;  /* 0x000009e000007947 */ /* 0x000fea0003800000 */
.L_x_26089:
        /* <DEDUP_REMOVED lines=28> */
.L_x_26092:
        /* <DEDUP_REMOVED lines=15> */
.L_x_26091:
[----:B------:R-:W3:Y:S02]  /*34d0*/  LDG.E.U16 R0, [R4.64] ;  /* 0x0000002404007981 */ /* 0x000ee4000c1e1500 */
[----:B---3--:R-:W-:-:S06]  /*34e0*/  PRMT R0, RZ, 0x5410, R0 ;  /* 0x00005410ff007816 */ /* 0x008fcc0000000000 */
[----:B------:R-:W0:Y:S02]  /*34f0*/  F2I.FTZ.TRUNC.NTZ R0, R0 ;  /* 0x0000000000007305 */ /* 0x000e24000021f100 */
[----:B0-----:R-:W-:Y:S01]  /*3500*/  PRMT R24, R0, 0x7610, R24 ;  /* 0x0000761000187816 */ /* 0x001fe20000000018 */
[----:B------:R-:W-:Y:S05]  /*3510*/  BRA `(.L_x_26081) ;  /* 0x000006e000007947 */ /* 0x000fea0003800000 */
.L_x_26088:
        /* <DEDUP_REMOVED lines=10> */
.L_x_26095:
        /* <DEDUP_REMOVED lines=21> */
.L_x_26099:
[----:B------:R-:W-:Y:S05]  /*3710*/  BSYNC B1 ;  /* 0x0000000000017941 */ /* 0x000fea0003800000 */
.L_x_26098:
[----:B------:R-:W-:Y:S01]  /*3720*/  LEA R5, R0, 0x3b800000, 0x17 ;  /* 0x3b80000000057811 */ /* 0x000fe200078eb8ff */
[----:B------:R-:W-:-:S05]  /*3730*/  IMAD.SHL.U32 R0, R3, 0x100000, RZ ;  /* 0x0010000003007824 */ /* 0x000fca00078e00ff */
[----:B------:R-:W-:Y:S02]  /*3740*/  LOP3.LUT R0, R5, R0, R6, 0xfe, !PT ;  /* 0x0000000005007212 */ /* 0x000fe400078efe06 */
.L_x_26097:
[----:B------:R-:W-:Y:S05]  /*3750*/  BSYNC B0 ;  /* 0x0000000000007941 */ /* 0x000fea0003800000 */
.L_x_26096:
[----:B------:R-:W0:Y:S02]  /*3760*/  F2I.FTZ.TRUNC.NTZ R0, R0 ;  /* 0x0000000000007305 */ /* 0x000e24000021f100 */
[----:B0-----:R-:W-:Y:S01]  /*3770*/  PRMT R24, R0, 0x7610, R24 ;  /* 0x0000761000187816 */ /* 0x001fe20000000018 */
[----:B------:R-:W-:Y:S05]  /*3780*/  BRA `(.L_x_26081) ;  /* 0x0000047000007947 */ /* 0x000fea0003800000 */
.L_x_26094:
        /* <DEDUP_REMOVED lines=21> */
.L_x_26103:
[----:B------:R-:W-:Y:S05]  /*38e0*/  BSYNC B1 ;  /* 0x0000000000017941 */ /* 0x000fea0003800000 */
.L_x_26102:
[----:B------:R-:W-:Y:S01]  /*38f0*/  LEA R5, R0, 0x37800000, 0x17 ;  /* 0x3780000000057811 */ /* 0x000fe200078eb8ff */
[----:B------:R-:W-:-:S05]  /*3900*/  IMAD.SHL.U32 R0, R3, 0x200000, RZ ;  /* 0x0020000003007824 */ /* 0x000fca00078e00ff */
[----:B------:R-:W-:Y:S02]  /*3910*/  LOP3.LUT R0, R5, R0, R6, 0xfe, !PT ;  /* 0x0000000005007212 */ /* 0x000fe400078efe06 */
.L_x_26101:
[----:B------:R-:W-:Y:S05]  /*3920*/  BSYNC B0 ;  /* 0x0000000000007941 */ /* 0x000fea0003800000 */
.L_x_26100:
[----:B------:R-:W0:Y:S02]  /*3930*/  F2I.FTZ.TRUNC.NTZ R0, R0 ;  /* 0x0000000000007305 */ /* 0x000e24000021f100 */
[----:B0-----:R-:W-:Y:S01]  /*3940*/  PRMT R24, R0, 0x7610, R24 ;  /* 0x0000761000187816 */ /* 0x001fe20000000018 */
[----:B------:R-:W-:Y:S05]  /*3950*/  BRA `(.L_x_26081) ;  /* 0x000002a000007947 */ /* 0x000fea0003800000 */
.L_x_26093:
        /* <DEDUP_REMOVED lines=14> */
.L_x_26107:
[----:B------:R-:W-:Y:S05]  /*3a40*/  BSYNC B0 ;  /* 0x0000000000007941 */ /* 0x000fea0003800000 */
.L_x_26106:
[----:B------:R-:W0:Y:S02]  /*3a50*/  F2I.FTZ.TRUNC.NTZ R0, R0 ;  /* 0x0000000000007305 */ /* 0x000e24000021f100 */
[----:B0-----:R-:W-:Y:S01]  /*3a60*/  PRMT R24, R0, 0x7610, R24 ;  /* 0x0000761000187816 */ /* 0x001fe20000000018 */
[----:B------:R-:W-:Y:S05]  /*3a70*/  BRA `(.L_x_26081) ;  /* 0x0000018000007947 */ /* 0x000fea0003800000 */
.L_x_26080:
        /* <DEDUP_REMOVED lines=21> */
.L_x_26105:
[----:B------:R0:W5:Y:S01]  /*3bd0*/  LDG.E.U8 R24, [R4.64] ;  /* 0x0000002404187981 */ /* 0x000162000c1e1100 */
[----:B------:R-:W-:Y:S05]  /*3be0*/  BRA `(.L_x_26081) ;  /* 0x0000001000007947 */ /* 0x000fea0003800000 */
.L_x_26104:
[----:B------:R0:W5:Y:S02]  /*3bf0*/  LDG.E.U8 R24, [R4.64] ;  /* 0x0000002404187981 */ /* 0x000164000c1e1100 */
.L_x_26081:
[----:B------:R-:W-:-:S03]  /*3c00*/  IADD3 R28, R28, 0x80, RZ ;  /* 0x000000801c1c7810 */ /* 0x000fc60007ffe0ff */
.L_x_26043:
[----:B------:R-:W-:Y:S05]  /*3c10*/  BSYNC B6 ;  /* 0x0000000000067941 */ /* 0x000fea0003800000 */
.L_x_26042:
        /* <DEDUP_REMOVED lines=23> */
.L_x_26113:
[----:B------:R0:W5:Y:S01]  /*3d90*/  LDG.E.U8 R26, [R4.64] ;  /* 0x00000024041a7981 */ /* 0x000162000c1e1100 */
[----:B------:R-:W-:Y:S05]  /*3da0*/  BRA `(.L_x_26115) ;  /* 0x00000d8000007947 */ /* 0x000fea0003800000 */
.L_x_26112:
        /* <DEDUP_REMOVED lines=8> */
.L_x_26117:
[----:B------:R0:W5:Y:S01]  /*3e30*/  LDG.E.U8 R26, [R4.64] ;  /* 0x00000024041a7981 */ /* 0x000162000c1e1100 */
[----:B------:R-:W-:Y:S05]  /*3e40*/  BRA `(.L_x_26115) ;  /* 0x00000ce000007947 */ /* 0x000fea0003800000 */
.L_x_26116:
[----:B------:R0:W5:Y:S01]  /*3e50*/  LDG.E.U16 R26, [R4.64] ;  /* 0x00000024041a7981 */ /* 0x000162000c1e1500 */
[----:B------:R-:W-:Y:S05]  /*3e60*/  BRA `(.L_x_26115) ;  /* 0x00000cc000007947 */ /* 0x000fea0003800000 */
.L_x_26111:
        /* <DEDUP_REMOVED lines=9> */
.L_x_26119:
[----:B------:R-:W4:Y:S02]  /*3f00*/  LDG.E.U16 R0, [R4.64] ;  /* 0x0000002404007981 */ /* 0x000f24000c1e1500 */
[----:B----4-:R-:W-:-:S06]  /*3f10*/  HADD2.F32 R0, -RZ, R0.H0_H0 ;  /* 0x20000000ff007230 */ /* 0x010fcc0000004100 */
[----:B------:R-:W0:Y:S02]  /*3f20*/  F2I.FTZ.TRUNC.NTZ R0, R0 ;  /* 0x0000000000007305 */ /* 0x000e24000021f100 */
[----:B0-----:R-:W-:Y:S01]  /*3f30*/  PRMT R26, R0, 0x7610, R26 ;  /* 0x00007610001a7816 */ /* 0x001fe2000000001a */
[----:B------:R-:W-:Y:S05]  /*3f40*/  BRA `(.L_x_26115) ;  /* 0x00000be000007947 */ /* 0x000fea0003800000 */
.L_x_26118:
        /* <DEDUP_REMOVED lines=9> */
.L_x_26121:
[----:B------:R-:W4:Y:S02]  /*3fe0*/  LDG.E.U16 R4, [R4.64] ;  /* 0x0000002404047981 */ /* 0x000f24000c1e1500 */
[----:B----4-:R-:W-:-:S06]  /*3ff0*/  HADD2.F32 R0, -RZ, R4.H0_H0 ;  /* 0x20000004ff007230 */ /* 0x010fcc0000004100 */
[----:B------:R-:W0:Y:S02]  /*4000*/  F2I.FTZ.TRUNC.NTZ R0, R0 ;  /* 0x0000000000007305 */ /* 0x000e24000021f100 */
[----:B0-----:R-:W-:Y:S01]  /*4010*/  PRMT R26, R0, 0x7610, R26 ;  /* 0x00007610001a7816 */ /* 0x001fe2000000001a */
[----:B------:R-:W-:Y:S05]  /*4020*/  BRA `(.L_x_26115) ;  /* 0x00000b0000007947 */ /* 0x000fea0003800000 */
.L_x_26120:
[----:B------:R-:W4:Y:S02]  /*4030*/  LDG.E.64 R4, [R4.64] ;  /* 0x0000002404047981 */ /* 0x000f24000c1e1b00 */
[----:B----4-:R0:W4:Y:S01]  /*4040*/  F2I.F64.TRUNC R26, R4 ;  /* 0x00000004001a7311 */ /* 0x010122000030d100 */
[----:B------:R-:W-:Y:S05]  /*4050*/  BRA `(.L_x_26115) ;  /* 0x00000ad000007947 */ /* 0x000fea0003800000 */
.L_x_26110:
        /* <DEDUP_REMOVED lines=12> */
.L_x_26124:
[----:B------:R-:W4:Y:S02]  /*4120*/  LDG.E.64 R4, [R4.64] ;  /* 0x0000002404047981 */ /* 0x000f24000c1e1b00 */
[----:B----4-:R0:W4:Y:S01]  /*4130*/  F2I.F64.TRUNC R26, R4 ;  /* 0x00000004001a7311 */ /* 0x010122000030d100 */
[----:B------:R-:W-:Y:S05]  /*4140*/  BRA `(.L_x_26115) ;  /* 0x000009e000007947 */ /* 0x000fea0003800000 */
.L_x_26123:
        /* <DEDUP_REMOVED lines=28> */
.L_x_26126:
        /* <DEDUP_REMOVED lines=15> */
.L_x_26125:
[----:B------:R-:W4:Y:S02]  /*4400*/  LDG.E.U16 R0, [R4.64] ;  /* 0x0000002404007981 */ /* 0x000f24000c1e1500 */
[----:B----4-:R-:W-:-:S06]  /*4410*/  PRMT R0, RZ, 0x5410, R0 ;  /* 0x00005410ff007816 */ /* 0x010fcc0000000000 */
[----:B------:R-:W0:Y:S02]  /*4420*/  F2I.FTZ.TRUNC.NTZ R0, R0 ;  /* 0x0000000000007305 */ /* 0x000e24000021f100 */
[----:B0-----:R-:W-:Y:S01]  /*4430*/  PRMT R26, R0, 0x7610, R26 ;  /* 0x00007610001a7816 */ /* 0x001fe2000000001a */
[----:B------:R-:W-:Y:S05]  /*4440*/  BRA `(.L_x_26115) ;  /* 0x000006e000007947 */ /* 0x000fea0003800000 */
.L_x_26122:
        /* <DEDUP_REMOVED lines=10> */
.L_x_26129:
        /* <DEDUP_REMOVED lines=21> */
.L_x_26133:
[----:B------:R-:W-:Y:S05]  /*4640*/  BSYNC B1 ;  /* 0x0000000000017941 */ /* 0x000fea0003800000 */
.L_x_26132:
[----:B------:R-:W-:Y:S01]  /*4650*/  LEA R5, R0, 0x3b800000, 0x17 ;  /* 0x3b80000000057811 */ /* 0x000fe200078eb8ff */
[----:B------:R-:W-:-:S05]  /*4660*/  IMAD.SHL.U32 R0, R3, 0x100000, RZ ;  /* 0x0010000003007824 */ /* 0x000fca00078e00ff */
[----:B------:R-:W-:Y:S02]  /*4670*/  LOP3.LUT R0, R5, R0, R6, 0xfe, !PT ;  /* 0x0000000005007212 */ /* 0x000fe400078efe06 */
.L_x_26131:
[----:B------:R-:W-:Y:S05]  /*4680*/  BSYNC B0 ;  /* 0x0000000000007941 */ /* 0x000fea0003800000 */
.L_x_26130:
[----:B------:R-:W0:Y:S02]  /*4690*/  F2I.FTZ.TRUNC.NTZ R0, R0 ;  /* 0x0000000000007305 */ /* 0x000e24000021f100 */
[----:B0-----:R-:W-:Y:S01]  /*46a0*/  PRMT R26, R0, 0x7610, R26 ;  /* 0x00007610001a7816 */ /* 0x001fe2000000001a */
[----:B------:R-:W-:Y:S05]  /*46b0*/  BRA `(.L_x_26115) ;  /* 0x0000047000007947 */ /* 0x000fea0003800000 */
.L_x_26128:
        /* <DEDUP_REMOVED lines=21> */
.L_x_26137:
[----:B------:R-:W-:Y:S05]  /*4810*/  BSYNC B1 ;  /* 0x0000000000017941 */ /* 0x000fea0003800000 */
.L_x_26136:
[----:B------:R-:W-:Y:S01]  /*4820*/  LEA R5, R0, 0x37800000, 0x17 ;  /* 0x3780000000057811 */ /* 0x000fe200078eb8ff */
[----:B------:R-:W-:-:S05]  /*4830*/  IMAD.SHL.U32 R0, R3, 0x200000, RZ ;  /* 0x0020000003007824 */ /* 0x000fca00078e00ff */
[----:B------:R-:W-:Y:S02]  /*4840*/  LOP3.LUT R0, R5, R0, R6, 0xfe, !PT ;  /* 0x0000000005007212 */ /* 0x000fe400078efe06 */
.L_x_26135:
[----:B------:R-:W-:Y:S05]  /*4850*/  BSYNC B0 ;  /* 0x0000000000007941 */ /* 0x000fea0003800000 */
.L_x_26134:
[----:B------:R-:W0:Y:S02]  /*4860*/  F2I.FTZ.TRUNC.NTZ R0, R0 ;  /* 0x0000000000007305 */ /* 0x000e24000021f100 */
[----:B0-----:R-:W-:Y:S01]  /*4870*/  PRMT R26, R0, 0x7610, R26 ;  /* 0x00007610001a7816 */ /* 0x001fe2000000001a */
[----:B------:R-:W-:Y:S05]  /*4880*/  BRA `(.L_x_26115) ;  /* 0x000002a000007947 */ /* 0x000fea0003800000 */
.L_x_26127:
        /* <DEDUP_REMOVED lines=14> */
.L_x_26141:
[----:B------:R-:W-:Y:S05]  /*4970*/  BSYNC B0 ;  /* 0x0000000000007941 */ /* 0x000fea0003800000 */
.L_x_26140:
[----:B------:R-:W0:Y:S02]  /*4980*/  F2I.FTZ.TRUNC.NTZ R0, R0 ;  /* 0x0000000000007305 */ /* 0x000e24000021f100 */
[----:B0-----:R-:W-:Y:S01]  /*4990*/  PRMT R26, R0, 0x7610, R26 ;  /* 0x00007610001a7816 */ /* 0x001fe2000000001a */
[----:B------:R-:W-:Y:S05]  /*49a0*/  BRA `(.L_x_26115) ;  /* 0x0000018000007947 */ /* 0x000fea0003800000 */
.L_x_26114:
        /* <DEDUP_REMOVED lines=21> */
.L_x_26139:
[----:B------:R0:W5:Y:S01]  /*4b00*/  LDG.E.U8 R26, [R4.64] ;  /* 0x00000024041a7981 */ /* 0x000162000c1e1100 */
[----:B------:R-:W-:Y:S05]  /*4b10*/  BRA `(.L_x_26115) ;  /* 0x0000001000007947 */ /* 0x000fea0003800000 */
.L_x_26138:
[----:B------:R0:W5:Y:S02]  /*4b20*/  LDG.E.U8 R26, [R4.64] ;  /* 0x00000024041a7981 */ /* 0x000164000c1e1100 */
.L_x_26115:
        /* <DEDUP_REMOVED lines=16> */
.L_x_26145:
[----:B------:R0:W5:Y:S01]  /*4c30*/  LDG.E.U8 R27, [R4.64] ;  /* 0x00000024041b7981 */ /* 0x000162000c1e1100 */
[----:B------:R-:W-:Y:S05]  /*4c40*/  BRA `(.L_x_26147) ;  /* 0x00000d8000007947 */ /* 0x000fea0003800000 */
.L_x_26144:
        /* <DEDUP_REMOVED lines=8> */
.L_x_26149:
[----:B------:R0:W5:Y:S01]  /*4cd0*/  LDG.E.U8 R27, [R4.64] ;  /* 0x00000024041b7981 */ /* 0x000162000c1e1100 */
[----:B------:R-:W-:Y:S05]  /*4ce0*/  BRA `(.L_x_26147) ;  /* 0x00000ce000007947 */ /* 0x000fea0003800000 */
.L_x_26148:
[----:B------:R0:W5:Y:S01]  /*4cf0*/  LDG.E.U16 R27, [R4.64] ;  /* 0x00000024041b7981 */ /* 0x000162000c1e1500 */
[----:B------:R-:W-:Y:S05]  /*4d00*/  BRA `(.L_x_26147) ;  /* 0x00000cc000007947 */ /* 0x000fea0003800000 */
.L_x_26143:
        /* <DEDUP_REMOVED lines=9> */
.L_x_26151:
[----:B----4-:R-:W4:Y:S02]  /*4da0*/  LDG.E.U16 R0, [R4.64] ;  /* 0x0000002404007981 */ /* 0x010f24000c1e1500 */
[----:B----4-:R-:W-:-:S06]  /*4db0*/  HADD2.F32 R0, -RZ, R0.H0_H0 ;  /* 0x20000000ff007230 */ /* 0x010fcc0000004100 */
[----:B------:R-:W0:Y:S02]  /*4dc0*/  F2I.FTZ.TRUNC.NTZ R0, R0 ;  /* 0x0000000000007305 */ /* 0x000e24000021f100 */
[----:B0-----:R-:W-:Y:S01]  /*4dd0*/  PRMT R27, R0, 0x7610, R27 ;  /* 0x00007610001b7816 */ /* 0x001fe2000000001b */
[----:B------:R-:W-:Y:S05]  /*4de0*/  BRA `(.L_x_26147) ;  /* 0x00000be000007947 */ /* 0x000fea0003800000 */
.L_x_26150:
        /* <DEDUP_REMOVED lines=9> */
.L_x_26153:
[----:B----4-:R-:W4:Y:S02]  /*4e80*/  LDG.E.U16 R4, [R4.64] ;  /* 0x0000002404047981 */ /* 0x010f24000c1e1500 */
[----:B----4-:R-:W-:-:S06]  /*4e90*/  HADD2.F32 R0, -RZ, R4.H0_H0 ;  /* 0x20000004ff007230 */ /* 0x010fcc0000004100 */
[----:B------:R-:W0:Y:S02]  /*4ea0*/  F2I.FTZ.TRUNC.NTZ R0, R0 ;  /* 0x0000000000007305 */ /* 0x000e24000021f100 */
[----:B0-----:R-:W-:Y:S01]  /*4eb0*/  PRMT R27, R0, 0x7610, R27 ;  /* 0x00007610001b7816 */ /* 0x001fe2000000001b */
[----:B------:R-:W-:Y:S05]  /*4ec0*/  BRA `(.L_x_26147) ;  /* 0x00000b0000007947 */ /* 0x000fea0003800000 */
.L_x_26152:
[----:B----4-:R-:W4:Y:S02]  /*4ed0*/  LDG.E.64 R4, [R4.64] ;  /* 0x0000002404047981 */ /* 0x010f24000c1e1b00 */
[----:B----4-:R0:W4:Y:S01]  /*4ee0*/  F2I.F64.TRUNC R27, R4 ;  /* 0x00000004001b7311 */ /* 0x010122000030d100 */
[----:B------:R-:W-:Y:S05]  /*4ef0*/  BRA `(.L_x_26147) ;  /* 0x00000ad000007947 */ /* 0x000fea0003800000 */
.L_x_26142:
        /* <DEDUP_REMOVED lines=12> */
.L_x_26156:
[----:B----4-:R-:W4:Y:S02]  /*4fc0*/  LDG.E.64 R4, [R4.64] ;  /* 0x0000002404047981 */ /* 0x010f24000c1e1b00 */
[----:B----4-:R0:W4:Y:S01]  /*4fd0*/  F2I.F64.TRUNC R27, R4 ;  /* 0x00000004001b7311 */ /* 0x010122000030d100 */
[----:B------:R-:W-:Y:S05]  /*4fe0*/  BRA `(.L_x_26147) ;  /* 0x000009e000007947 */ /* 0x000fea0003800000 */
.L_x_26155:
        /* <DEDUP_REMOVED lines=28> */
.L_x_26158:
        /* <DEDUP_REMOVED lines=15> */
.L_x_26157:
[----:B----4-:R-:W4:Y:S02]  /*52a0*/  LDG.E.U16 R0, [R4.64] ;  /* 0x0000002404007981 */ /* 0x010f24000c1e1500 */
[----:B----4-:R-:W-:-:S06]  /*52b0*/  PRMT R0, RZ, 0x5410, R0 ;  /* 0x00005410ff007816 */ /* 0x010fcc0000000000 */
[----:B------:R-:W0:Y:S02]  /*52c0*/  F2I.FTZ.TRUNC.NTZ R0, R0 ;  /* 0x0000000000007305 */ /* 0x000e24000021f100 */
[----:B0-----:R-:W-:Y:S01]  /*52d0*/  PRMT R27, R0, 0x7610, R27 ;  /* 0x00007610001b7816 */ /* 0x001fe2000000001b */
[----:B------:R-:W-:Y:S05]  /*52e0*/  BRA `(.L_x_26147) ;  /* 0x000006e000007947 */ /* 0x000fea0003800000 */
.L_x_26154:
        /* <DEDUP_REMOVED lines=10> */
.L_x_26161:
        /* <DEDUP_REMOVED lines=21> */
.L_x_26165:
[----:B------:R-:W-:Y:S05]  /*54e0*/  BSYNC B1 ;  /* 0x0000000000017941 */ /* 0x000fea0003800000 */
.L_x_26164:
[----:B------:R-:W-:Y:S01]  /*54f0*/  LEA R5, R0, 0x3b800000, 0x17 ;  /* 0x3b80000000057811 */ /* 0x000fe200078eb8ff */
[----:B------:R-:W-:-:S05]  /*5500*/  IMAD.SHL.U32 R0, R3, 0x100000, RZ ;  /* 0x0010000003007824 */ /* 0x000fca00078e00ff */
[----:B------:R-:W-:Y:S02]  /*5510*/  LOP3.LUT R0, R5, R0, R6, 0xfe, !PT ;  /* 0x0000000005007212 */ /* 0x000fe400078efe06 */
.L_x_26163:
[----:B------:R-:W-:Y:S05]  /*5520*/  BSYNC B0 ;  /* 0x0000000000007941 */ /* 0x000fea0003800000 */
.L_x_26162:
[----:B------:R-:W0:Y:S02]  /*5530*/  F2I.FTZ.TRUNC.NTZ R0, R0 ;  /* 0x0000000000007305 */ /* 0x000e24000021f100 */
[----:B0-----:R-:W-:Y:S01]  /*5540*/  PRMT R27, R0, 0x7610, R27 ;  /* 0x00007610001b7816 */ /* 0x001fe2000000001b */
[----:B------:R-:W-:Y:S05]  /*5550*/  BRA `(.L_x_26147) ;  /* 0x0000047000007947 */ /* 0x000fea0003800000 */
.L_x_26160:
        /* <DEDUP_REMOVED lines=21> */
.L_x_26169:
[----:B------:R-:W-:Y:S05]  /*56b0*/  BSYNC B1 ;  /* 0x0000000000017941 */ /* 0x000fea0003800000 */
.L_x_26168:
[----:B------:R-:W-:Y:S01]  /*56c0*/  LEA R5, R0, 0x37800000, 0x17 ;  /* 0x3780000000057811 */ /* 0x000fe200078eb8ff */
[----:B------:R-:W-:-:S05]  /*56d0*/  IMAD.SHL.U32 R0, R3, 0x200000, RZ ;  /* 0x0020000003007824 */ /* 0x000fca00078e00ff */
[----:B------:R-:W-:Y:S02]  /*56e0*/  LOP3.LUT R0, R5, R0, R6, 0xfe, !PT ;  /* 0x0000000005007212 */ /* 0x000fe400078efe06 */
.L_x_26167:
[----:B------:R-:W-:Y:S05]  /*56f0*/  BSYNC B0 ;  /* 0x0000000000007941 */ /* 0x000fea0003800000 */
.L_x_26166:
[----:B------:R-:W0:Y:S02]  /*5700*/  F2I.FTZ.TRUNC.NTZ R0, R0 ;  /* 0x0000000000007305 */ /* 0x000e24000021f100 */
[----:B0-----:R-:W-:Y:S01]  /*5710*/  PRMT R27, R0, 0x7610, R27 ;  /* 0x00007610001b7816 */ /* 0x001fe2000000001b */
[----:B------:R-:W-:Y:S05]  /*5720*/  BRA `(.L_x_26147) ;  /* 0x000002a000007947 */ /* 0x000fea0003800000 */
.L_x_26159:
        /* <DEDUP_REMOVED lines=14> */
.L_x_26173:
[----:B------:R-:W-:Y:S05]  /*5810*/  BSYNC B0 ;  /* 0x0000000000007941 */ /* 0x000fea0003800000 */
.L_x_26172:
[----:B------:R-:W0:Y:S02]  /*5820*/  F2I.FTZ.TRUNC.NTZ R0, R0 ;  /* 0x0000000000007305 */ /* 0x000e24000021f100 */
[----:B0-----:R-:W-:Y:S01]  /*5830*/  PRMT R27, R0, 0x7610, R27 ;  /* 0x00007610001b7816 */ /* 0x001fe2000000001b */
[----:B------:R-:W-:Y:S05]  /*5840*/  BRA `(.L_x_26147) ;  /* 0x0000018000007947 */ /* 0x000fea0003800000 */
.L_x_26146:
        /* <DEDUP_REMOVED lines=21> */
.L_x_26171:
[----:B------:R0:W5:Y:S01]  /*59a0*/  LDG.E.U8 R27, [R4.64] ;  /* 0x00000024041b7981 */ /* 0x000162000c1e1100 */
[----:B------:R-:W-:Y:S05]  /*59b0*/  BRA `(.L_x_26147) ;  /* 0x0000001000007947 */ /* 0x000fea0003800000 */
.L_x_26170:
[----:B------:R0:W5:Y:S02]  /*59c0*/  LDG.E.U8 R27, [R4.64] ;  /* 0x00000024041b7981 */ /* 0x000164000c1e1100 */
.L_x_26147:
[----:B------:R-:W-:-:S03]  /*59d0*/  IADD3 R28, R28, 0x80, RZ ;  /* 0x000000801c1c7810 */ /* 0x000fc60007ffe0ff */
.L_x_26109:
[----:B------:R-:W-:Y:S05]  /*59e0*/  BSYNC B6 ;  /* 0x0000000000067941 */ /* 0x000fea0003800000 */
.L_x_26108:
        /* <DEDUP_REMOVED lines=21> */
.L_x_26179:
[----:B------:R0:W5:Y:S01]  /*5b40*/  LDG.E.U8 R29, [R4.64] ;  /* 0x00000024041d7981 */ /* 0x000162000c1e1100 */
[----:B------:R-:W-:Y:S05]  /*5b50*/  BRA `(.L_x_26181) ;  /* 0x00000d9000007947 */ /* 0x000fea0003800000 */
.L_x_26178:
        /* <DEDUP_REMOVED lines=8> */
.L_x_26183:
[----:B------:R0:W5:Y:S01]  /*5be0*/  LDG.E.U8 R29, [R4.64] ;  /* 0x00000024041d7981 */ /* 0x000162000c1e1100 */
[----:B------:R-:W-:Y:S05]  /*5bf0*/  BRA `(.L_x_26181) ;  /* 0x00000cf000007947 */ /* 0x000fea0003800000 */
.L_x_26182:
[----:B------:R0:W5:Y:S01]  /*5c00*/  LDG.E.U16 R29, [R4.64] ;  /* 0x00000024041d7981 */ /* 0x000162000c1e1500 */
[----:B------:R-:W-:Y:S05]  /*5c10*/  BRA `(.L_x_26181) ;  /* 0x00000cd000007947 */ /* 0x000fea0003800000 */
.L_x_26177:
        /* <DEDUP_REMOVED lines=9> */
.L_x_26185:
[----:B----4-:R-:W4:Y:S02]  /*5cb0*/  LDG.E.U16 R0, [R4.64] ;  /* 0x0000002404007981 */ /* 0x010f24000c1e1500 */
[----:B----4-:R-:W-:-:S06]  /*5cc0*/  HADD2.F32 R0, -RZ, R0.H0_H0 ;  /* 0x20000000ff007230 */ /* 0x010fcc0000004100 */
[----:B------:R-:W0:Y:S02]  /*5cd0*/  F2I.FTZ.TRUNC.NTZ R0, R0 ;  /* 0x0000000000007305 */ /* 0x000e24000021f100 */
[----:B0-----:R-:W-:Y:S01]  /*5ce0*/  PRMT R29, R0, 0x7610, R29 ;  /* 0x00007610001d7816 */ /* 0x001fe2000000001d */
[----:B------:R-:W-:Y:S05]  /*5cf0*/  BRA `(.L_x_26181) ;  /* 0x00000bf000007947 */ /* 0x000fea0003800000 */
.L_x_26184:
        /* <DEDUP_REMOVED lines=9> */
.L_x_26187:
[----:B----4-:R-:W4:Y:S02]  /*5d90*/  LDG.E.U16 R4, [R4.64] ;  /* 0x0000002404047981 */ /* 0x010f24000c1e1500 */
[----:B----4-:R-:W-:-:S06]  /*5da0*/  HADD2.F32 R0, -RZ, R4.H0_H0 ;  /* 0x20000004ff007230 */ /* 0x010fcc0000004100 */
[----:B------:R-:W0:Y:S02]  /*5db0*/  F2I.FTZ.TRUNC.NTZ R0, R0 ;  /* 0x0000000000007305 */ /* 0x000e24000021f100 */
[----:B0-----:R-:W-:Y:S01]  /*5dc0*/  PRMT R29, R0, 0x7610, R29 ;  /* 0x00007610001d7816 */ /* 0x001fe2000000001d */
[----:B------:R-:W-:Y:S05]  /*5dd0*/  BRA `(.L_x_26181) ;  /* 0x00000b1000007947 */ /* 0x000fea0003800000 */
.L_x_26186:
[----:B----4-:R-:W4:Y:S02]  /*5de0*/  LDG.E.64 R2, [R4.64] ;  /* 0x0000002404027981 */ /* 0x010f24000c1e1b00 */
[----:B----4-:R-:W0:Y:S02]  /*5df0*/  F2I.F64.TRUNC R2, R2 ;  /* 0x0000000200027311 */ /* 0x010e24000030d100 */
[----:B0-----:R-:W-:Y:S01]  /*5e00*/  PRMT R29, R2, 0x7610, R29 ;  /* 0x00007610021d7816 */ /* 0x001fe2000000001d */
[----:B------:R-:W-:Y:S05]  /*5e10*/  BRA `(.L_x_26181) ;  /* 0x00000ad000007947 */ /* 0x000fea0003800000 */
.L_x_26176:
        /* <DEDUP_REMOVED lines=12> */
.L_x_26190:
[----:B----4-:R-:W4:Y:S02]  /*5ee0*/  LDG.E.64 R4, [R4.64] ;  /* 0x0000002404047981 */ /* 0x010f24000c1e1b00 */
[----:B----4-:R0:W4:Y:S01]  /*5ef0*/  F2I.F64.TRUNC R29, R4 ;  /* 0x00000004001d7311 */ /* 0x010122000030d100 */
[----:B------:R-:W-:Y:S05]  /*5f00*/  BRA `(.L_x_26181) ;  /* 0x000009e000007947 */ /* 0x000fea0003800000 */
.L_x_26189:
        /* <DEDUP_REMOVED lines=28> */
.L_x_26192:
        /* <DEDUP_REMOVED lines=15> */
.L_x_26191:
[----:B----4-:R-:W4:Y:S02]  /*61c0*/  LDG.E.U16 R0, [R4.64] ;  /* 0x0000002404007981 */ /* 0x010f24000c1e1500 */
[----:B----4-:R-:W-:-:S06]  /*61d0*/  PRMT R0, RZ, 0x5410, R0 ;  /* 0x00005410ff007816 */ /* 0x010fcc0000000000 */
[----:B------:R-:W0:Y:S02]  /*61e0*/  F2I.FTZ.TRUNC.NTZ R0, R0 ;  /* 0x0000000000007305 */ /* 0x000e24000021f100 */
[----:B0-----:R-:W-:Y:S01]  /*61f0*/  PRMT R29, R0, 0x7610, R29 ;  /* 0x00007610001d7816 */ /* 0x001fe2000000001d */
[----:B------:R-:W-:Y:S05]  /*6200*/  BRA `(.L_x_26181) ;  /* 0x000006e000007947 */ /* 0x000fea0003800000 */
.L_x_26188:
        /* <DEDUP_REMOVED lines=10> */
.L_x_26195:
        /* <DEDUP_REMOVED lines=21> */
.L_x_26199:
[----:B------:R-:W-:Y:S05]  /*6400*/  BSYNC B1 ;  /* 0x0000000000017941 */ /* 0x000fea0003800000 */
.L_x_26198:
[----:B------:R-:W-:Y:S01]  /*6410*/  LEA R3, R0, 0x3b800000, 0x17 ;  /* 0x3b80000000037811 */ /* 0x000fe200078eb8ff */
[----:B------:R-:W-:-:S05]  /*6420*/  IMAD.SHL.U32 R0, R2, 0x100000, RZ ;  /* 0x0010000002007824 */ /* 0x000fca00078e00ff */
[----:B------:R-:W-:Y:S02]  /*6430*/  LOP3.LUT R0, R3, R0, R4, 0xfe, !PT ;  /* 0x0000000003007212 */ /* 0x000fe400078efe04 */
.L_x_26197:
[----:B------:R-:W-:Y:S05]  /*6440*/  BSYNC B0 ;  /* 0x0000000000007941 */ /* 0x000fea0003800000 */
.L_x_26196:
[----:B------:R-:W0:Y:S02]  /*6450*/  F2I.FTZ.TRUNC.NTZ R0, R0 ;  /* 0x0000000000007305 */ /* 0x000e24000021f100 */
[----:B0-----:R-:W-:Y:S01]  /*6460*/  PRMT R29, R0, 0x7610, R29 ;  /* 0x00007610001d7816 */ /* 0x001fe2000000001d */
[----:B------:R-:W-:Y:S05]  /*6470*/  BRA `(.L_x_26181) ;  /* 0x0000047000007947 */ /* 0x000fea0003800000 */
.L_x_26194:
        /* <DEDUP_REMOVED lines=21> */
.L_x_26203:
[----:B------:R-:W-:Y:S05]  /*65d0*/  BSYNC B1 ;  /* 0x0000000000017941 */ /* 0x000fea0003800000 */
.L_x_26202:
[----:B------:R-:W-:Y:S01]  /*65e0*/  LEA R3, R0, 0x37800000, 0x17 ;  /* 0x3780000000037811 */ /* 0x000fe200078eb8ff */
[----:B------:R-:W-:-:S05]  /*65f0*/  IMAD.SHL.U32 R0, R2, 0x200000, RZ ;  /* 0x0020000002007824 */ /* 0x000fca00078e00ff */
[----:B------:R-:W-:Y:S02]  /*6600*/  LOP3.LUT R0, R3, R0, R4, 0xfe, !PT ;  /* 0x0000000003007212 */ /* 0x000fe400078efe04 */
.L_x_26201:
[----:B------:R-:W-:Y:S05]  /*6610*/  BSYNC B0 ;  /* 0x0000000000007941 */ /* 0x000fea0003800000 */
.L_x_26200:
[----:B------:R-:W0:Y:S02]  /*6620*/  F2I.FTZ.TRUNC.NTZ R0, R0 ;  /* 0x0000000000007305 */ /* 0x000e24000021f100 */
[----:B0-----:R-:W-:Y:S01]  /*6630*/  PRMT R29, R0, 0x7610, R29 ;  /* 0x00007610001d7816 */ /* 0x001fe2000000001d */
[----:B------:R-:W-:Y:S05]  /*6640*/  BRA `(.L_x_26181) ;  /* 0x000002a000007947 */ /* 0x000fea0003800000 */
.L_x_26193:
        /* <DEDUP_REMOVED lines=14> */
.L_x_26207:
[----:B------:R-:W-:Y:S05]  /*6730*/  BSYNC B0 ;  /* 0x0000000000007941 */ /* 0x000fea0003800000 */
.L_x_26206:
[----:B------:R-:W0:Y:S02]  /*6740*/  F2I.FTZ.TRUNC.NTZ R0, R0 ;  /* 0x0000000000007305 */ /* 0x000e24000021f100 */
[----:B0-----:R-:W-:Y:S01]  /*6750*/  PRMT R29, R0, 0x7610, R29 ;  /* 0x00007610001d7816 */ /* 0x001fe2000000001d */
[----:B------:R-:W-:Y:S05]  /*6760*/  BRA `(.L_x_26181) ;  /* 0x0000018000007947 */ /* 0x000fea0003800000 */
.L_x_26180:
        /* <DEDUP_REMOVED lines=21> */
.L_x_26205:
[----:B------:R0:W5:Y:S01]  /*68c0*/  LDG.E.U8 R29, [R4.64] ;  /* 0x00000024041d7981 */ /* 0x000162000c1e1100 */
[----:B------:R-:W-:Y:S05]  /*68d0*/  BRA `(.L_x_26181) ;  /* 0x0000001000007947 */ /* 0x000fea0003800000 */
.L_x_26204:
[----:B------:R0:W5:Y:S02]  /*68e0*/  LDG.E.U8 R29, [R4.64] ;  /* 0x00000024041d7981 */ /* 0x000164000c1e1100 */
.L_x_26181:
        /* <DEDUP_REMOVED lines=16> */
.L_x_26211:
[----:B------:R0:W5:Y:S01]  /*69f0*/  LDG.E.U8 R25, [R2.64] ;  /* 0x0000002402197981 */ /* 0x000162000c1e1100 */
[----:B------:R-:W-:Y:S05]  /*6a00*/  BRA `(.L_x_26175) ;  /* 0x00000d7000007947 */ /* 0x000fea0003800000 */
.L_x_26210:
        /* <DEDUP_REMOVED lines=8> */
.L_x_26214:
[----:B------:R0:W5:Y:S01]  /*6a90*/  LDG.E.U8 R25, [R2.64] ;  /* 0x0000002402197981 */ /* 0x000162000c1e1100 */
[----:B------:R-:W-:Y:S05]  /*6aa0*/  BRA `(.L_x_26175) ;  /* 0x00000cd000007947 */ /* 0x000fea0003800000 */
.L_x_26213:
[----:B------:R0:W5:Y:S01]  /*6ab0*/  LDG.E.U16 R25, [R2.64] ;  /* 0x0000002402197981 */ /* 0x000162000c1e1500 */
[----:B------:R-:W-:Y:S05]  /*6ac0*/  BRA `(.L_x_26175) ;  /* 0x00000cb000007947 */ /* 0x000fea0003800000 */
.L_x_26209:
        /* <DEDUP_REMOVED lines=9> */
.L_x_26216:
[----:B----4-:R-:W4:Y:S02]  /*6b60*/  LDG.E.U16 R0, [R2.64] ;  /* 0x0000002402007981 */ /* 0x010f24000c1e1500 */
[----:B----4-:R-:W-:-:S06]  /*6b70*/  HADD2.F32 R0, -RZ, R0.H0_H0 ;  /* 0x20000000ff007230 */ /* 0x010fcc0000004100 */
[----:B------:R-:W4:Y:S02]  /*6b80*/  F2I.FTZ.TRUNC.NTZ R0, R0 ;  /* 0x0000000000007305 */ /* 0x000f24000021f100 */
[----:B----4-:R-:W-:Y:S01]  /*6b90*/  PRMT R25, R0, 0x7610, R25 ;  /* 0x0000761000197816 */ /* 0x010fe20000000019 */
[----:B------:R-:W-:Y:S05]  /*6ba0*/  BRA `(.L_x_26175) ;  /* 0x00000bd000007947 */ /* 0x000fea0003800000 */
.L_x_26215:
        /* <DEDUP_REMOVED lines=9> */
.L_x_26218:
[----:B----4-:R-:W4:Y:S02]  /*6c40*/  LDG.E.U16 R2, [R2.64] ;  /* 0x0000002402027981 */ /* 0x010f24000c1e1500 */
[----:B----4-:R-:W-:-:S06]  /*6c50*/  HADD2.F32 R0, -RZ, R2.H0_H0 ;  /* 0x20000002ff007230 */ /* 0x010fcc0000004100 */
[----:B------:R-:W4:Y:S02]  /*6c60*/  F2I.FTZ.TRUNC.NTZ R0, R0 ;  /* 0x0000000000007305 */ /* 0x000f24000021f100 */
[----:B----4-:R-:W-:Y:S01]  /*6c70*/  PRMT R25, R0, 0x7610, R25 ;  /* 0x0000761000197816 */ /* 0x010fe20000000019 */
[----:B------:R-:W-:Y:S05]  /*6c80*/  BRA `(.L_x_26175) ;  /* 0x00000af000007947 */ /* 0x000fea0003800000 */
.L_x_26217:
[----:B----4-:R-:W4:Y:S02]  /*6c90*/  LDG.E.64 R2, [R2.64] ;  /* 0x0000002402027981 */ /* 0x010f24000c1e1b00 */
[----:B----4-:R4:W0:Y:S01]  /*6ca0*/  F2I.F64.TRUNC R25, R2 ;  /* 0x0000000200197311 */ /* 0x010822000030d100 */
[----:B------:R-:W-:Y:S05]  /*6cb0*/  BRA `(.L_x_26175) ;  /* 0x00000ac000007947 */ /* 0x000fea0003800000 */
.L_x_26208:
        /* <DEDUP_REMOVED lines=12> */
.L_x_26221:
[----:B----4-:R-:W4:Y:S02]  /*6d80*/  LDG.E.64 R2, [R2.64] ;  /* 0x0000002402027981 */ /* 0x010f24000c1e1b00 */
[----:B----4-:R4:W0:Y:S01]  /*6d90*/  F2I.F64.TRUNC R25, R2 ;  /* 0x0000000200197311 */ /* 0x010822000030d100 */
[----:B------:R-:W-:Y:S05]  /*6da0*/  BRA `(.L_x_26175) ;  /* 0x000009d000007947 */ /* 0x000fea0003800000 */
.L_x_26220:
        /* <DEDUP_REMOVED lines=28> */
.L_x_26223:
        /* <DEDUP_REMOVED lines=15> */
.L_x_26222:
[----:B----4-:R-:W4:Y:S02]  /*7060*/  LDG.E.U16 R0, [R2.64] ;  /* 0x0000002402007981 */ /* 0x010f24000c1e1500 */
[----:B----4-:R-:W-:-:S06]  /*7070*/  PRMT R0, RZ, 0x5410, R0 ;  /* 0x00005410ff007816 */ /* 0x010fcc0000000000 */
[----:B------:R-:W4:Y:S02]  /*7080*/  F2I.FTZ.TRUNC.NTZ R0, R0 ;  /* 0x0000000000007305 */ /* 0x000f24000021f100 */
[----:B----4-:R-:W-:Y:S01]  /*7090*/  PRMT R25, R0, 0x7610, R25 ;  /* 0x0000761000197816 */ /* 0x010fe20000000019 */
[----:B------:R-:W-:Y:S05]  /*70a0*/  BRA `(.L_x_26175) ;  /* 0x000006d000007947 */ /* 0x000fea0003800000 */
.L_x_26219:
        /* <DEDUP_REMOVED lines=10> */
.L_x_26226:
        /* <DEDUP_REMOVED lines=21> */
.L_x_26230:
[----:B------:R-:W-:Y:S05]  /*72a0*/  BSYNC B1 ;  /* 0x0000000000017941 */ /* 0x000fea0003800000 */
.L_x_26229:
[----:B------:R-:W-:Y:S01]  /*72b0*/  LEA R3, R0, 0x3b800000, 0x17 ;  /* 0x3b80000000037811 */ /* 0x000fe200078eb8ff */
[----:B------:R-:W-:-:S05]  /*72c0*/  IMAD.SHL.U32 R0, R2, 0x100000, RZ ;  /* 0x0010000002007824 */ /* 0x000fca00078e00ff */
[----:B------:R-:W-:Y:S02]  /*72d0*/  LOP3.LUT R0, R3, R0, R4, 0xfe, !PT ;  /* 0x0000000003007212 */ /* 0x000fe400078efe04 */
.L_x_26228:
[----:B------:R-:W-:Y:S05]  /*72e0*/  BSYNC B0 ;  /* 0x0000000000007941 */ /* 0x000fea0003800000 */
.L_x_26227:
[----:B------:R-:W4:Y:S02]  /*72f0*/  F2I.FTZ.TRUNC.NTZ R0, R0 ;  /* 0x0000000000007305 */ /* 0x000f24000021f100 */
[----:B----4-:R-:W-:Y:S01]  /*7300*/  PRMT R25, R0, 0x7610, R25 ;  /* 0x0000761000197816 */ /* 0x010fe20000000019 */
[----:B------:R-:W-:Y:S05]  /*7310*/  BRA `(.L_x_26175) ;  /* 0x0000046000007947 */ /* 0x000fea0003800000 */
.L_x_26225:
        /* <DEDUP_REMOVED lines=21> */
.L_x_26234:
[----:B------:R-:W-:Y:S05]  /*7470*/  BSYNC B1 ;  /* 0x0000000000017941 */ /* 0x000fea0003800000 */
.L_x_26233:
[----:B------:R-:W-:Y:S01]  /*7480*/  LEA R3, R0, 0x37800000, 0x17 ;  /* 0x3780000000037811 */ /* 0x000fe200078eb8ff */
[----:B------:R-:W-:-:S05]  /*7490*/  IMAD.SHL.U32 R0, R2, 0x200000, RZ ;  /* 0x0020000002007824 */ /* 0x000fca00078e00ff */
[----:B------:R-:W-:Y:S02]  /*74a0*/  LOP3.LUT R0, R3, R0, R4, 0xfe, !PT ;  /* 0x0000000003007212 */ /* 0x000fe400078efe04 */
.L_x_26232:
[----:B------:R-:W-:Y:S05]  /*74b0*/  BSYNC B0 ;  /* 0x0000000000007941 */ /* 0x000fea0003800000 */
.L_x_26231:
[----:B------:R-:W4:Y:S02]  /*74c0*/  F2I.FTZ.TRUNC.NTZ R0, R0 ;  /* 0x0000000000007305 */ /* 0x000f24000021f100 */
[----:B----4-:R-:W-:Y:S01]  /*74d0*/  PRMT R25, R0, 0x7610, R25 ;  /* 0x0000761000197816 */ /* 0x010fe20000000019 */
[----:B------:R-:W-:Y:S05]  /*74e0*/  BRA `(.L_x_26175) ;  /* 0x0000029000007947 */ /* 0x000fea0003800000 */
.L_x_26224:
        /* <DEDUP_REMOVED lines=14> */
.L_x_26238:
[----:B------:R-:W-:Y:S05]  /*75d0*/  BSYNC B0 ;  /* 0x0000000000007941 */ /* 0x000fea0003800000 */
.L_x_26237:
[----:B------:R-:W4:Y:S02]  /*75e0*/  F2I.FTZ.TRUNC.NTZ R0, R0 ;  /* 0x0000000000007305 */ /* 0x000f24000021f100 */
[----:B----4-:R-:W-:Y:S01]  /*75f0*/  PRMT R25, R0, 0x7610, R25 ;  /* 0x0000761000197816 */ /* 0x010fe20000000019 */
[----:B------:R-:W-:Y:S05]  /*7600*/  BRA `(.L_x_26175) ;  /* 0x0000017000007947 */ /* 0x000fea0003800000 */
.L_x_26212:
        /* <DEDUP_REMOVED lines=20> */
.L_x_26236:
[----:B------:R0:W5:Y:S01]  /*7750*/  LDG.E.U8 R25, [R2.64] ;  /* 0x0000002402197981 */ /* 0x000162000c1e1100 */
[----:B------:R-:W-:Y:S05]  /*7760*/  BRA `(.L_x_26175) ;  /* 0x0000001000007947 */ /* 0x000fea0003800000 */
.L_x_26235:
[----:B------:R0:W5:Y:S02]  /*7770*/  LDG.E.U8 R25, [R2.64] ;  /* 0x0000002402197981 */ /* 0x000164000c1e1100 */
.L_x_26175:
[----:B------:R-:W-:Y:S05]  /*7780*/  BSYNC B6 ;  /* 0x0000000000067941 */ /* 0x000fea0003800000 */
.L_x_26174:
[----:B0---4-:R-:W0:Y:S01]  /*7790*/  S2R R2, SR_TID.X ;  /* 0x0000000000027919 */ /* 0x011e220000002100 */
[----:B------:R-:W4:Y:S01]  /*77a0*/  LDC.U8 R17, c[0x0][0x190] ;  /* 0x00006400ff117b82 */ /* 0x000f220000000000 */
[----:B--2--5:R-:W-:Y:S01]  /*77b0*/  LOP3.LUT P0, RZ, R23, 0xff, R22, 0xc8, !PT ;  /* 0x000000ff17ff7812 */ /* 0x024fe2000780c816 */
[----:B------:R-:W-:Y:S01]  /*77c0*/  BSSY B6, `(.L_x_26239) ;  /* 0x000010c000067945 */ /* 0x000fe20003800000 */
[----:B-1-3--:R-:W-:Y:S02]  /*77d0*/  LOP3.LUT P1, RZ, R24, 0xff, R19, 0xc8, !PT ;  /* 0x000000ff18ff7812 */ /* 0x00afe4000782c813 */
[----:B------:R-:W-:Y:S02]  /*77e0*/  LOP3.LUT P2, RZ, R27, 0xff, R26, 0xc8, !PT ;  /* 0x000000ff1bff7812 */ /* 0x000fe4000784c81a */
[----:B------:R-:W-:Y:S02]  /*77f0*/  LOP3.LUT P3, RZ, R25, 0xff, R29, 0xc8, !PT ;  /* 0x000000ff19ff7812 */ /* 0x000fe4000786c81d */
[----:B------:R-:W-:-:S02]  /*7800*/  SEL R11, RZ, 0x1, !P0 ;  /* 0x00000001ff0b7807 */ /* 0x000fc40004000000 */
[----:B------:R-:W-:Y:S02]  /*7810*/  SEL R26, RZ, 0x1, !P1 ;  /* 0x00000001ff1a7807 */ /* 0x000fe40004800000 */
[----:B------:R-:W-:Y:S02]  /*7820*/  SEL R24, RZ, 0x1, !P2 ;  /* 0x00000001ff187807 */ /* 0x000fe40005000000 */
[----:B------:R-:W-:Y:S02]  /*7830*/  SEL R22, RZ, 0x1, !P3 ;  /* 0x00000001ff167807 */ /* 0x000fe40005800000 */
[----:B0-----:R-:W-:-:S13]  /*7840*/  ISETP.GE.AND P4, PT, R2, R18, PT ;  /* 0x000000120200720c */ /* 0x001fda0003f86270 */
        /* <DEDUP_REMOVED lines=21> */
.L_x_26244:
[----:B------:R0:W-:Y:S01]  /*79a0*/  STG.E.U8 [R8.64], R11 ;  /* 0x0000000b08007986 */ /* 0x0001e2000c101124 */
[----:B------:R-:W-:Y:S01]  /*79b0*/  IMAD.MOV.U32 R2, RZ, RZ, R19 ;  /* 0x000000ffff027224 */ /* 0x000fe200078e0013 */
[----:B------:R-:W-:Y:S05]  /*79c0*/  BRA `(.L_x_26240) ;  /* 0x00000eb000007947 */ /* 0x000fea0003800000 */
.L_x_26243:
        /* <DEDUP_REMOVED lines=11> */
.L_x_26247:
[----:B------:R0:W-:Y:S01]  /*7a80*/  STG.E [R8.64], R11 ;  /* 0x0000000b08007986 */ /* 0x0001e2000c101924 */
[----:B------:R-:W-:Y:S01]  /*7a90*/  IMAD.MOV.U32 R2, RZ, RZ, R19 ;  /* 0x000000ffff027224 */ /* 0x000fe200078e0013 */
[----:B------:R-:W-:Y:S05]  /*7aa0*/  BRA `(.L_x_26240) ;  /* 0x00000dd000007947 */ /* 0x000fea0003800000 */
.L_x_26246:
[----:B------:R0:W-:Y:S01]  /*7ab0*/  STG.E.U16 [R8.64], R11 ;  /* 0x0000000b08007986 */ /* 0x0001e2000c101524 */
[----:B------:R-:W-:Y:S01]  /*7ac0*/  IMAD.MOV.U32 R2, RZ, RZ, R19 ;  /* 0x000000ffff027224 */ /* 0x000fe200078e0013 */
[----:B------:R-:W-:Y:S05]  /*7ad0*/  BRA `(.L_x_26240) ;  /* 0x00000da000007947 */ /* 0x000fea0003800000 */
.L_x_26242:
        /* <DEDUP_REMOVED lines=10> */
.L_x_26249:
[----:B------:R-:W0:Y:S01]  /*7b80*/  I2F.S16 R0, R11 ;  /* 0x0000000b00007306 */ /* 0x000e220000101400 */
[----:B------:R-:W-:Y:S01]  /*7b90*/  IMAD.MOV.U32 R2, RZ, RZ, R19 ;  /* 0x000000ffff027224 */ /* 0x000fe200078e0013 */
[----:B0-----:R-:W-:-:S05]  /*7ba0*/  F2FP.PACK_AB R0, RZ, R0 ;  /* 0x00000000ff00723e */ /* 0x001fca00000000ff */
[----:B------:R0:W-:Y:S01]  /*7bb0*/  STG.E.U16 [R8.64], R0 ;  /* 0x0000000008007986 */ /* 0x0001e2000c101524 */
[----:B------:R-:W-:Y:S05]  /*7bc0*/  BRA `(.L_x_26240) ;  /* 0x00000cb000007947 */ /* 0x000fea0003800000 */
.L_x_26248:
        /* <DEDUP_REMOVED lines=11> */
.L_x_26251:
[----:B------:R-:W0:Y:S01]  /*7c80*/  I2F.S16 R11, R11 ;  /* 0x0000000b000b7306 */ /* 0x000e220000101400 */
[----:B------:R-:W-:Y:S01]  /*7c90*/  IMAD.MOV.U32 R2, RZ, RZ, R19 ;  /* 0x000000ffff027224 */ /* 0x000fe200078e0013 */
[----:B0-----:R-:W-:-:S04]  /*7ca0*/  F2FP.PACK_AB R3, RZ, R11 ;  /* 0x0000000bff03723e */ /* 0x001fc800000000ff */
[----:B------:R-:W-:-:S05]  /*7cb0*/  PRMT R3, R3, 0x5410, RZ ;  /* 0x0000541003037816 */ /* 0x000fca00000000ff */
[----:B------:R0:W-:Y:S01]  /*7cc0*/  STG.E [R8.64], R3 ;  /* 0x0000000308007986 */ /* 0x0001e2000c101924 */
[----:B------:R-:W-:Y:S05]  /*7cd0*/  BRA `(.L_x_26240) ;  /* 0x00000ba000007947 */ /* 0x000fea0003800000 */
.L_x_26250:
[----:B------:R-:W0:Y:S01]  /*7ce0*/  I2F.F64.S16 R4, R11 ;  /* 0x0000000b00047312 */ /* 0x000e220000101c00 */
[----:B------:R-:W-:Y:S01]  /*7cf0*/  IMAD.MOV.U32 R2, RZ, RZ, R19 ;  /* 0x000000ffff027224 */ /* 0x000fe200078e0013 */
[----:B0-----:R0:W-:Y:S01]  /*7d00*/  STG.E.64 [R8.64], R4 ;  /* 0x0000000408007986 */ /* 0x0011e2000c101b24 */
[----:B------:R-:W-:Y:S05]  /*7d10*/  BRA `(.L_x_26240) ;  /* 0x00000b6000007947 */ /* 0x000fea0003800000 */
.L_x_26241:
        /* <DEDUP_REMOVED lines=11> */
.L_x_26254:
[----:B------:R-:W0:Y:S01]  /*7dd0*/  I2F.F64.S16 R4, R11 ;  /* 0x0000000b00047312 */ /* 0x000e220000101c00 */
[----:B------:R-:W-:Y:S01]  /*7de0*/  CS2R R6, SRZ ;  /* 0x0000000000067805 */ /* 0x000fe2000001ff00 */
[----:B------:R-:W-:-:S04]  /*7df0*/  IMAD.MOV.U32 R2, RZ, RZ, R19 ;  /* 0x000000ffff027224 */ /* 0x000fc800078e0013 */
[----:B0-----:R0:W-:Y:S01]  /*7e00*/  STG.E.128 [R8.64], R4 ;  /* 0x0000000408007986 */ /* 0x0011e2000c101d24 */
[----:B------:R-:W-:Y:S05]  /*7e10*/  BRA `(.L_x_26240) ;  /* 0x00000a6000007947 */ /* 0x000fea0003800000 */
.L_x_26253:
        /* <DEDUP_REMOVED lines=21> */
.L_x_26258:
[----:B------:R-:W-:Y:S05]  /*7f70*/  BSYNC B0 ;  /* 0x0000000000007941 */ /* 0x000fea0003800000 */
.L_x_26257:
[----:B------:R-:W-:Y:S01]  /*7f80*/  LOP3.LUT R3, R0, R3, RZ, 0xfc, !PT ;  /* 0x0000000300037212 */ /* 0x000fe200078efcff */
[----:B------:R-:W-:-:S04]  /*7f90*/  IMAD.MOV.U32 R2, RZ, RZ, R19 ;  /* 0x000000ffff027224 */ /* 0x000fc800078e0013 */
[----:B------:R0:W-:Y:S01]  /*7fa0*/  STG.E.U8 [R8.64], R3 ;  /* 0x0000000308007986 */ /* 0x0001e2000c101124 */
[----:B------:R-:W-:Y:S05]  /*7fb0*/  BRA `(.L_x_26240) ;  /* 0x000008c000007947 */ /* 0x000fea0003800000 */
.L_x_26256:
        /* <DEDUP_REMOVED lines=13> */
.L_x_26260:
[----:B------:R-:W-:Y:S01]  /*8090*/  IMAD.MOV.U32 R0, RZ, RZ, 0x7f ;  /* 0x0000007fff007424 */ /* 0x000fe200078e00ff */
[----:B------:R-:W-:-:S04]  /*80a0*/  ISETP.GT.U32.AND P0, PT, R2, 0x7f800000, PT ;  /* 0x7f8000000200780c */ /* 0x000fc80003f04070 */
[----:B------:R-:W-:-:S04]  /*80b0*/  SEL R0, R0, 0x7c, P0 ;  /* 0x0000007c00007807 */ /* 0x000fc80000000000 */
.L_x_26261:
[----:B------:R-:W-:Y:S05]  /*80c0*/  BSYNC B0 ;  /* 0x0000000000007941 */ /* 0x000fea0003800000 */
.L_x_26259:
[----:B------:R-:W-:-:S04]  /*80d0*/  LOP3.LUT R2, R11, 0x80000000, RZ, 0xc0, !PT ;  /* 0x800000000b027812 */ /* 0x000fc800078ec0ff */
[----:B------:R-:W-:Y:S01]  /*80e0*/  SHF.R.U32.HI R3, RZ, 0x18, R2 ;  /* 0x00000018ff037819 */ /* 0x000fe20000011602 */
[----:B------:R-:W-:-:S03]  /*80f0*/  IMAD.MOV.U32 R2, RZ, RZ, R19 ;  /* 0x000000ffff027224 */ /* 0x000fc600078e0013 */
[----:B------:R-:W-:-:S05]  /*8100*/  LOP3.LUT R3, R0, R3, RZ, 0xfc, !PT ;  /* 0x0000000300037212 */ /* 0x000fca00078efcff */
[----:B------:R0:W-:Y:S01]  /*8110*/  STG.E.U8 [R8.64], R3 ;  /* 0x0000000308007986 */ /* 0x0001e2000c101124 */
[----:B------:R-:W-:Y:S05]  /*8120*/  BRA `(.L_x_26240) ;  /* 0x0000075000007947 */ /* 0x000fea0003800000 */
.L_x_26255:
[----:B------:R-:W0:Y:S01]  /*8130*/  I2F.S16 R0, R11 ;  /* 0x0000000b00007306 */ /* 0x000e220000101400 */
[----:B------:R-:W-:Y:S01]  /*8140*/  IMAD.MOV.U32 R2, RZ, RZ, R19 ;  /* 0x000000ffff027224 */ /* 0x000fe200078e0013 */
[----:B0-----:R-:W-:-:S05]  /*8150*/  F2FP.BF16.PACK_AB R0, RZ, R0 ;  /* 0x00000000ff00723e */ /* 0x001fca00000010ff */
[----:B------:R0:W-:Y:S01]  /*8160*/  STG.E.U16 [R8.64], R0 ;  /* 0x0000000008007986 */ /* 0x0001e2000c101524 */
[----:B------:R-:W-:Y:S05]  /*8170*/  BRA `(.L_x_26240) ;  /* 0x0000070000007947 */ /* 0x000fea0003800000 */
.L_x_26252:
        /* <DEDUP_REMOVED lines=11> */
.L_x_26264:
        /* <DEDUP_REMOVED lines=17> */
.L_x_26267:
[----:B------:R-:W-:-:S04]  /*8340*/  LOP3.LUT R2, R11, 0x80000000, RZ, 0xc0, !PT ;  /* 0x800000000b027812 */ /* 0x000fc800078ec0ff */
[----:B------:R-:W-:-:S04]  /*8350*/  SHF.R.U32.HI R3, RZ, 0x18, R2 ;  /* 0x00000018ff037819 */ /* 0x000fc80000011602 */
[----:B------:R-:W-:-:S04]  /*8360*/  LOP3.LUT R0, R0, R3, RZ, 0xfc, !PT ;  /* 0x0000000300007212 */ /* 0x000fc800078efcff */
[----:B------:R-:W-:Y:S02]  /*8370*/  PRMT R4, R0, 0x7610, R4 ;  /* 0x0000761000047816 */ /* 0x000fe40000000004 */
.L_x_26266:
[----:B------:R-:W-:Y:S05]  /*8380*/  BSYNC B0 ;  /* 0x0000000000007941 */ /* 0x000fea0003800000 */
.L_x_26265:
[----:B------:R0:W-:Y:S01]  /*8390*/  STG.E.U8 [R8.64], R4 ;  /* 0x0000000408007986 */ /* 0x0001e2000c101124 */
[----:B------:R-:W-:Y:S01]  /*83a0*/  IMAD.MOV.U32 R2, RZ, RZ, R19 ;  /* 0x000000ffff027224 */ /* 0x000fe200078e0013 */
[----:B------:R-:W-:Y:S05]  /*83b0*/  BRA `(.L_x_26240) ;  /* 0x000004c000007947 */ /* 0x000fea0003800000 */
.L_x_26263:
        /* <DEDUP_REMOVED lines=17> */
.L_x_26270:
[----:B------:R-:W-:-:S04]  /*84d0*/  LOP3.LUT R2, R11, 0x80000000, RZ, 0xc0, !PT ;  /* 0x800000000b027812 */ /* 0x000fc800078ec0ff */
[----:B------:R-:W-:-:S04]  /*84e0*/  SHF.R.U32.HI R3, RZ, 0x18, R2 ;  /* 0x00000018ff037819 */ /* 0x000fc80000011602 */
[----:B------:R-:W-:-:S04]  /*84f0*/  LOP3.LUT R0, R0, R3, RZ, 0xfc, !PT ;  /* 0x0000000300007212 */ /* 0x000fc800078efcff */
[----:B------:R-:W-:Y:S02]  /*8500*/  PRMT R4, R0, 0x7610, R4 ;  /* 0x0000761000047816 */ /* 0x000fe40000000004 */
.L_x_26269:
[----:B------:R-:W-:Y:S05]  /*8510*/  BSYNC B0 ;  /* 0x0000000000007941 */ /* 0x000fea0003800000 */
.L_x_26268:
[----:B------:R0:W-:Y:S01]  /*8520*/  STG.E.U8 [R8.64], R4 ;  /* 0x0000000408007986 */ /* 0x0001e2000c101124 */
[----:B------:R-:W-:Y:S01]  /*8530*/  IMAD.MOV.U32 R2, RZ, RZ, R19 ;  /* 0x000000ffff027224 */ /* 0x000fe200078e0013 */
[----:B------:R-:W-:Y:S05]  /*8540*/  BRA `(.L_x_26240) ;  /* 0x0000033000007947 */ /* 0x000fea0003800000 */
.L_x_26262:
        /* <DEDUP_REMOVED lines=23> */
.L_x_26245:
        /* <DEDUP_REMOVED lines=21> */
.L_x_26272:
[----:B------:R-:W-:Y:S02]  /*8810*/  IMAD.MOV.U32 R4, RZ, RZ, R11 ;  /* 0x000000ffff047224 */ /* 0x000fe400078e000b */
[----:B------:R-:W-:Y:S02]  /*8820*/  IMAD.MOV.U32 R5, RZ, RZ, RZ ;  /* 0x000000ffff057224 */ /* 0x000fe400078e00ff */
[----:B------:R-:W-:-:S03]  /*8830*/  IMAD.MOV.U32 R2, RZ, RZ, R19 ;  /* 0x000000ffff027224 */ /* 0x000fc600078e0013 */
[----:B------:R0:W-:Y:S01]  /*8840*/  STG.E.64 [R8.64], R4 ;  /* 0x0000000408007986 */ /* 0x0001e2000c101b24 */
[----:B------:R-:W-:Y:S05]  /*8850*/  BRA `(.L_x_26240) ;  /* 0x0000002000007947 */ /* 0x000fea0003800000 */
.L_x_26271:
[----:B------:R0:W-:Y:S01]  /*8860*/  STG.E [R8.64], R11 ;  /* 0x0000000b08007986 */ /* 0x0001e2000c101924 */
[----:B------:R-:W-:-:S03]  /*8870*/  IMAD.MOV.U32 R2, RZ, RZ, R19 ;  /* 0x000000ffff027224 */ /* 0x000fc600078e0013 */
.L_x_26240:
[----:B----4-:R-:W-:Y:S05]  /*8880*/  BSYNC B6 ;  /* 0x0000000000067941 */ /* 0x010fea0003800000 */
.L_x_26239:
        /* <DEDUP_REMOVED lines=21> */
.L_x_26278:
[----:B------:R0:W-:Y:S01]  /*89e0*/  STG.E.U8 [R8.64], R26 ;  /* 0x0000001a08007986 */ /* 0x0001e2000c101124 */
[----:B------:R-:W-:Y:S05]  /*89f0*/  BRA `(.L_x_26280) ;  /* 0x00000d5000007947 */ /* 0x000fea0003800000 */
.L_x_26277:
        /* <DEDUP_REMOVED lines=9> */
.L_x_26282:
[----:B------:R0:W-:Y:S01]  /*8a90*/  STG.E [R8.64], R26 ;  /* 0x0000001a08007986 */ /* 0x0001e2000c101924 */
[----:B------:R-:W-:Y:S05]  /*8aa0*/  BRA `(.L_x_26280) ;  /* 0x00000ca000007947 */ /* 0x000fea0003800000 */
.L_x_26281:
[----:B------:R0:W-:Y:S01]  /*8ab0*/  STG.E.U16 [R8.64], R26 ;  /* 0x0000001a08007986 */ /* 0x0001e2000c101524 */
[----:B------:R-:W-:Y:S05]  /*8ac0*/  BRA `(.L_x_26280) ;  /* 0x00000c8000007947 */ /* 0x000fea0003800000 */
.L_x_26276:
        /* <DEDUP_REMOVED lines=9> */
.L_x_26284:
[----:B------:R-:W0:Y:S02]  /*8b60*/  I2F.S16 R0, R26 ;  /* 0x0000001a00007306 */ /* 0x000e240000101400 */
[----:B0-----:R-:W-:-:S05]  /*8b70*/  F2FP.PACK_AB R0, RZ, R0 ;  /* 0x00000000ff00723e */ /* 0x001fca00000000ff */
[----:B------:R0:W-:Y:S01]  /*8b80*/  STG.E.U16 [R8.64], R0 ;  /* 0x0000000008007986 */ /* 0x0001e2000c101524 */
[----:B------:R-:W-:Y:S05]  /*8b90*/  BRA `(.L_x_26280) ;  /* 0x00000bb000007947 */ /* 0x000fea0003800000 */
.L_x_26283:
        /* <DEDUP_REMOVED lines=10> */
.L_x_26286:
[----:B------:R-:W0:Y:S02]  /*8c40*/  I2F.S16 R26, R26 ;  /* 0x0000001a001a7306 */ /* 0x000e240000101400 */
[----:B0-----:R-:W-:-:S04]  /*8c50*/  F2FP.PACK_AB R3, RZ, R26 ;  /* 0x0000001aff03723e */ /* 0x001fc800000000ff */
[----:B------:R-:W-:-:S05]  /*8c60*/  PRMT R3, R3, 0x5410, RZ ;  /* 0x0000541003037816 */ /* 0x000fca00000000ff */
[----:B------:R0:W-:Y:S01]  /*8c70*/  STG.E [R8.64], R3 ;  /* 0x0000000308007986 */ /* 0x0001e2000c101924 */
[----:B------:R-:W-:Y:S05]  /*8c80*/  BRA `(.L_x_26280) ;  /* 0x00000ac000007947 */ /* 0x000fea0003800000 */
.L_x_26285:
[----:B------:R-:W0:Y:S02]  /*8c90*/  I2F.F64.S16 R26, R26 ;  /* 0x0000001a001a7312 */ /* 0x000e240000101c00 */
[----:B0-----:R0:W-:Y:S01]  /*8ca0*/  STG.E.64 [R8.64], R26 ;  /* 0x0000001a08007986 */ /* 0x0011e2000c101b24 */
[----:B------:R-:W-:Y:S05]  /*8cb0*/  BRA `(.L_x_26280) ;  /* 0x00000a9000007947 */ /* 0x000fea0003800000 */
.L_x_26275:
        /* <DEDUP_REMOVED lines=10> */
.L_x_26289:
[----:B------:R-:W0:Y:S01]  /*8d60*/  I2F.F64.S16 R4, R26 ;  /* 0x0000001a00047312 */ /* 0x000e220000101c00 */
[----:B------:R-:W-:-:S05]  /*8d70*/  CS2R R6, SRZ ;  /* 0x0000000000067805 */ /* 0x000fca000001ff00 */
[----:B0-----:R0:W-:Y:S01]  /*8d80*/  STG.E.128 [R8.64], R4 ;  /* 0x0000000408007986 */ /* 0x0011e2000c101d24 */
[----:B------:R-:W-:Y:S05]  /*8d90*/  BRA `(.L_x_26280) ;  /* 0x000009b000007947 */ /* 0x000fea0003800000 */
.L_x_26288:
        /* <DEDUP_REMOVED lines=21> */
.L_x_26293:
[----:B------:R-:W-:Y:S05]  /*8ef0*/  BSYNC B0 ;  /* 0x0000000000007941 */ /* 0x000fea0003800000 */
.L_x_26292:
[----:B------:R-:W-:-:S05]  /*8f00*/  LOP3.LUT R5, R0, R5, RZ, 0xfc, !PT ;  /* 0x0000000500057212 */ /* 0x000fca00078efcff */
[----:B------:R0:W-:Y:S01]  /*8f10*/  STG.E.U8 [R8.64], R5 ;  /* 0x0000000508007986 */ /* 0x0001e2000c101124 */
[----:B------:R-:W-:Y:S05]  /*8f20*/  BRA `(.L_x_26280) ;  /* 0x0000082000007947 */ /* 0x000fea0003800000 */
.L_x_26291:
        /* <DEDUP_REMOVED lines=13> */
.L_x_26295:
[----:B------:R-:W-:Y:S01]  /*9000*/  IMAD.MOV.U32 R0, RZ, RZ, 0x7f ;  /* 0x0000007fff007424 */ /* 0x000fe200078e00ff */
[----:B------:R-:W-:-:S04]  /*9010*/  ISETP.GT.U32.AND P0, PT, R3, 0x7f800000, PT ;  /* 0x7f8000000300780c */ /* 0x000fc80003f04070 */
[----:B------:R-:W-:-:S04]  /*9020*/  SEL R0, R0, 0x7c, P0 ;  /* 0x0000007c00007807 */ /* 0x000fc80000000000 */
.L_x_26296:
[----:B------:R-:W-:Y:S05]  /*9030*/  BSYNC B0 ;  /* 0x0000000000007941 */ /* 0x000fea0003800000 */
.L_x_26294:
[----:B------:R-:W-:-:S04]  /*9040*/  LOP3.LUT R3, R5, 0x80000000, RZ, 0xc0, !PT ;  /* 0x8000000005037812 */ /* 0x000fc800078ec0ff */
[----:B------:R-:W-:-:S04]  /*9050*/  SHF.R.U32.HI R3, RZ, 0x18, R3 ;  /* 0x00000018ff037819 */ /* 0x000fc80000011603 */
[----:B------:R-:W-:-:S05]  /*9060*/  LOP3.LUT R3, R0, R3, RZ, 0xfc, !PT ;  /* 0x0000000300037212 */ /* 0x000fca00078efcff */
[----:B------:R0:W-:Y:S01]  /*9070*/  STG.E.U8 [R8.64], R3 ;  /* 0x0000000308007986 */ /* 0x0001e2000c101124 */
[----:B------:R-:W-:Y:S05]  /*9080*/  BRA `(.L_x_26280) ;  /* 0x000006c000007947 */ /* 0x000fea0003800000 */
.L_x_26290:
[----:B------:R-:W0:Y:S02]  /*9090*/  I2F.S16 R0, R26 ;  /* 0x0000001a00007306 */ /* 0x000e240000101400 */
[----:B0-----:R-:W-:-:S05]  /*90a0*/  F2FP.BF16.PACK_AB R0, RZ, R0 ;  /* 0x00000000ff00723e */ /* 0x001fca00000010ff */
[----:B------:R0:W-:Y:S01]  /*90b0*/  STG.E.U16 [R8.64], R0 ;  /* 0x0000000008007986 */ /* 0x0001e2000c101524 */
[----:B------:R-:W-:Y:S05]  /*90c0*/  BRA `(.L_x_26280) ;  /* 0x0000068000007947 */ /* 0x000fea0003800000 */
.L_x_26287:
        /* <DEDUP_REMOVED lines=10> */
.L_x_26299:
        /* <DEDUP_REMOVED lines=17> */
.L_x_26302:
[----:B------:R-:W-:-:S04]  /*9280*/  LOP3.LUT R3, R5, 0x80000000, RZ, 0xc0, !PT ;  /* 0x8000000005037812 */ /* 0x000fc800078ec0ff */
[----:B------:R-:W-:-:S04]  /*9290*/  SHF.R.U32.HI R3, RZ, 0x18, R3 ;  /* 0x00000018ff037819 */ /* 0x000fc80000011603 */
[----:B------:R-:W-:-:S04]  /*92a0*/  LOP3.LUT R0, R0, R3, RZ, 0xfc, !PT ;  /* 0x0000000300007212 */ /* 0x000fc800078efcff */
[----:B------:R-:W-:Y:S02]  /*92b0*/  PRMT R4, R0, 0x7610, R4 ;  /* 0x0000761000047816 */ /* 0x000fe40000000004 */
.L_x_26301:
[----:B------:R-:W-:Y:S05]  /*92c0*/  BSYNC B0 ;  /* 0x0000000000007941 */ /* 0x000fea0003800000 */
.L_x_26300:
[----:B------:R0:W-:Y:S01]  /*92d0*/  STG.E.U8 [R8.64], R4 ;  /* 0x0000000408007986 */ /* 0x0001e2000c101124 */
[----:B------:R-:W-:Y:S05]  /*92e0*/  BRA `(.L_x_26280) ;  /* 0x0000046000007947 */ /* 0x000fea0003800000 */
.L_x_26298:
        /* <DEDUP_REMOVED lines=17> */
.L_x_26305:
[----:B------:R-:W-:-:S04]  /*9400*/  LOP3.LUT R3, R5, 0x80000000, RZ, 0xc0, !PT ;  /* 0x8000000005037812 */ /* 0x000fc800078ec0ff */
[----:B------:R-:W-:-:S04]  /*9410*/  SHF.R.U32.HI R3, RZ, 0x18, R3 ;  /* 0x00000018ff037819 */ /* 0x000fc80000011603 */
[----:B------:R-:W-:-:S04]  /*9420*/  LOP3.LUT R0, R0, R3, RZ, 0xfc, !PT ;  /* 0x0000000300007212 */ /* 0x000fc800078efcff */
[----:B------:R-:W-:Y:S02]  /*9430*/  PRMT R4, R0, 0x7610, R4 ;  /* 0x0000761000047816 */ /* 0x000fe40000000004 */
.L_x_26304:
[----:B------:R-:W-:Y:S05]  /*9440*/  BSYNC B0 ;  /* 0x0000000000007941 */ /* 0x000fea0003800000 */
.L_x_26303:
[----:B------:R0:W-:Y:S01]  /*9450*/  STG.E.U8 [R8.64], R4 ;  /* 0x0000000408007986 */ /* 0x0001e2000c101124 */
[----:B------:R-:W-:Y:S05]  /*9460*/  BRA `(.L_x_26280) ;  /* 0x000002e000007947 */ /* 0x000fea0003800000 */
.L_x_26297:
        /* <DEDUP_REMOVED lines=22> */
.L_x_26279:
        /* <DEDUP_REMOVED lines=20> */
.L_x_26307:
[----:B------:R-:W-:-:S05]  /*9710*/  IMAD.MOV.U32 R27, RZ, RZ, RZ ;  /* 0x000000ffff1b7224 */ /* 0x000fca00078e00ff */
[----:B------:R0:W-:Y:S01]  /*9720*/  STG.E.64 [R8.64], R26 ;  /* 0x0000001a08007986 */ /* 0x0001e2000c101b24 */
[----:B------:R-:W-:Y:S05]  /*9730*/  BRA `(.L_x_26280) ;  /* 0x0000001000007947 */ /* 0x000fea0003800000 */
.L_x_26306:
[----:B------:R0:W-:Y:S02]  /*9740*/  STG.E [R8.64], R26 ;  /* 0x0000001a08007986 */ /* 0x0001e4000c101924 */
.L_x_26280:
        /* <DEDUP_REMOVED lines=21> */
.L_x_26311:
[----:B------:R0:W-:Y:S01]  /*98a0*/  STG.E.U8 [R4.64], R24 ;  /* 0x0000001804007986 */ /* 0x0001e2000c101124 */
[----:B------:R-:W-:Y:S05]  /*98b0*/  BRA `(.L_x_26313) ;  /* 0x00000d3000007947 */ /* 0x000fea0003800000 */
.L_x_26310:
        /* <DEDUP_REMOVED lines=9> */
.L_x_26315:
[----:B------:R0:W-:Y:S01]  /*9950*/  STG.E [R4.64], R24 ;  /* 0x0000001804007986 */ /* 0x0001e2000c101924 */
[----:B------:R-:W-:Y:S05]  /*9960*/  BRA `(.L_x_26313) ;  /* 0x00000c8000007947 */ /* 0x000fea0003800000 */
.L_x_26314:
[----:B------:R0:W-:Y:S01]  /*9970*/  STG.E.U16 [R4.64], R24 ;  /* 0x0000001804007986 */ /* 0x0001e2000c101524 */
[----:B------:R-:W-:Y:S05]  /*9980*/  BRA `(.L_x_26313) ;  /* 0x00000c6000007947 */ /* 0x000fea0003800000 */
.L_x_26309:
        /* <DEDUP_REMOVED lines=9> */
.L_x_26317:
[----:B------:R-:W0:Y:S02]  /*9a20*/  I2F.S16 R0, R24 ;  /* 0x0000001800007306 */ /* 0x000e240000101400 */
[----:B0-----:R-:W-:-:S05]  /*9a30*/  F2FP.PACK_AB R0, RZ, R0 ;  /* 0x00000000ff00723e */ /* 0x001fca00000000ff */
[----:B------:R0:W-:Y:S01]  /*9a40*/  STG.E.U16 [R4.64], R0 ;  /* 0x0000000004007986 */ /* 0x0001e2000c101524 */
[----:B------:R-:W-:Y:S05]  /*9a50*/  BRA `(.L_x_26313) ;  /* 0x00000b9000007947 */ /* 0x000fea0003800000 */
.L_x_26316:
        /* <DEDUP_REMOVED lines=10> */
.L_x_26319:
[----:B------:R-:W0:Y:S02]  /*9b00*/  I2F.S16 R24, R24 ;  /* 0x0000001800187306 */ /* 0x000e240000101400 */
[----:B0-----:R-:W-:-:S04]  /*9b10*/  F2FP.PACK_AB R3, RZ, R24 ;  /* 0x00000018ff03723e */ /* 0x001fc800000000ff */
[----:B------:R-:W-:-:S05]  /*9b20*/  PRMT R3, R3, 0x5410, RZ ;  /* 0x0000541003037816 */ /* 0x000fca00000000ff */
[----:B------:R0:W-:Y:S01]  /*9b30*/  STG.E [R4.64], R3 ;  /* 0x0000000304007986 */ /* 0x0001e2000c101924 */
[----:B------:R-:W-:Y:S05]  /*9b40*/  BRA `(.L_x_26313) ;  /* 0x00000aa000007947 */ /* 0x000fea0003800000 */
.L_x_26318:
[----:B------:R-:W0:Y:S02]  /*9b50*/  I2F.F64.S16 R24, R24 ;  /* 0x0000001800187312 */ /* 0x000e240000101c00 */
[----:B0-----:R0:W-:Y:S01]  /*9b60*/  STG.E.64 [R4.64], R24 ;  /* 0x0000001804007986 */ /* 0x0011e2000c101b24 */
[----:B------:R-:W-:Y:S05]  /*9b70*/  BRA `(.L_x_26313) ;  /* 0x00000a7000007947 */ /* 0x000fea0003800000 */
.L_x_26308:
        /* <DEDUP_REMOVED lines=10> */
.L_x_26322:
[----:B------:R-:W0:Y:S01]  /*9c20*/  I2F.F64.S16 R24, R24 ;  /* 0x0000001800187312 */ /* 0x000e220000101c00 */
[----:B------:R-:W-:-:S05]  /*9c30*/  CS2R R26, SRZ ;  /* 0x00000000001a7805 */ /* 0x000fca000001ff00 */
[----:B0-----:R0:W-:Y:S01]  /*9c40*/  STG.E.128 [R4.64], R24 ;  /* 0x0000001804007986 */ /* 0x0011e2000c101d24 */
[----:B------:R-:W-:Y:S05]  /*9c50*/  BRA `(.L_x_26313) ;  /* 0x0000099000007947 */ /* 0x000fea0003800000 */
.L_x_26321:
        /* <DEDUP_REMOVED lines=21> */
.L_x_26326:
[----:B------:R-:W-:Y:S05]  /*9db0*/  BSYNC B0 ;  /* 0x0000000000007941 */ /* 0x000fea0003800000 */
.L_x_26325:
[----:B------:R-:W-:-:S05]  /*9dc0*/  LOP3.LUT R7, R0, R7, RZ, 0xfc, !PT ;  /* 0x0000000700077212 */ /* 0x000fca00078efcff */
[----:B------:R0:W-:Y:S01]  /*9dd0*/  STG.E.U8 [R4.64], R7 ;  /* 0x0000000704007986 */ /* 0x0001e2000c101124 */
[----:B------:R-:W-:Y:S05]  /*9de0*/  BRA `(.L_x_26313) ;  /* 0x0000080000007947 */ /* 0x000fea0003800000 */
.L_x_26324:
        /* <DEDUP_REMOVED lines=13> */
.L_x_26328:
[----:B------:R-:W-:Y:S01]  /*9ec0*/  IMAD.MOV.U32 R0, RZ, RZ, 0x7f ;  /* 0x0000007fff007424 */ /* 0x000fe200078e00ff */
[----:B------:R-:W-:-:S04]  /*9ed0*/  ISETP.GT.U32.AND P0, PT, R3, 0x7f800000, PT ;  /* 0x7f8000000300780c */ /* 0x000fc80003f04070 */
[----:B------:R-:W-:-:S04]  /*9ee0*/  SEL R0, R0, 0x7c, P0 ;  /* 0x0000007c00007807 */ /* 0x000fc80000000000 */
.L_x_26329:
[----:B------:R-:W-:Y:S05]  /*9ef0*/  BSYNC B0 ;  /* 0x0000000000007941 */ /* 0x000fea0003800000 */
.L_x_26327:
[----:B------:R-:W-:-:S04]  /*9f00*/  LOP3.LUT R3, R7, 0x80000000, RZ, 0xc0, !PT ;  /* 0x8000000007037812 */ /* 0x000fc800078ec0ff */
[----:B------:R-:W-:-:S04]  /*9f10*/  SHF.R.U32.HI R3, RZ, 0x18, R3 ;  /* 0x00000018ff037819 */ /* 0x000fc80000011603 */
[----:B------:R-:W-:-:S05]  /*9f20*/  LOP3.LUT R3, R0, R3, RZ, 0xfc, !PT ;  /* 0x0000000300037212 */ /* 0x000fca00078efcff */
[----:B------:R0:W-:Y:S01]  /*9f30*/  STG.E.U8 [R4.64], R3 ;  /* 0x0000000304007986 */ /* 0x0001e2000c101124 */
[----:B------:R-:W-:Y:S05]  /*9f40*/  BRA `(.L_x_26313) ;  /* 0x000006a000007947 */ /* 0x000fea0003800000 */
.L_x_26323:
[----:B------:R-:W0:Y:S02]  /*9f50*/  I2F.S16 R0, R24 ;  /* 0x0000001800007306 */ /* 0x000e240000101400 */
[----:B0-----:R-:W-:-:S05]  /*9f60*/  F2FP.BF16.PACK_AB R0, RZ, R0 ;  /* 0x00000000ff00723e */ /* 0x001fca00000010ff */
[----:B------:R0:W-:Y:S01]  /*9f70*/  STG.E.U16 [R4.64], R0 ;  /* 0x0000000004007986 */ /* 0x0001e2000c101524 */
[----:B------:R-:W-:Y:S05]  /*9f80*/  BRA `(.L_x_26313) ;  /* 0x0000066000007947 */ /* 0x000fea0003800000 */
.L_x_26320:
        /* <DEDUP_REMOVED lines=10> */
.L_x_26332:
        /* <DEDUP_REMOVED lines=17> */
.L_x_26335:
[----:B------:R-:W-:-:S04]  /*a140*/  LOP3.LUT R0, R7, 0x80000000, RZ, 0xc0, !PT ;  /* 0x8000000007007812 */ /* 0x000fc800078ec0ff */
[----:B------:R-:W-:-:S04]  /*a150*/  SHF.R.U32.HI R0, RZ, 0x18, R0 ;  /* 0x00000018ff007819 */ /* 0x000fc80000011600 */
[----:B------:R-:W-:Y:S02]  /*a160*/  LOP3.LUT R0, R3, R0, RZ, 0xfc, !PT ;  /* 0x0000000003007212 */ /* 0x000fe400078efcff */
.L_x_26334:
[----:B------:R-:W-:Y:S05]  /*a170*/  BSYNC B0 ;  /* 0x0000000000007941 */ /* 0x000fea0003800000 */
.L_x_26333:
[----:B------:R0:W-:Y:S01]  /*a180*/  STG.E.U8 [R4.64], R0 ;  /* 0x0000000004007986 */ /* 0x0001e2000c101124 */
[----:B------:R-:W-:Y:S05]  /*a190*/  BRA `(.L_x_26313) ;  /* 0x0000045000007947 */ /* 0x000fea0003800000 */
.L_x_26331:
        /* <DEDUP_REMOVED lines=17> */
.L_x_26338:
[----:B------:R-:W-:-:S04]  /*a2b0*/  LOP3.LUT R0, R7, 0x80000000, RZ, 0xc0, !PT ;  /* 0x8000000007007812 */ /* 0x000fc800078ec0ff */
[----:B------:R-:W-:-:S04]  /*a2c0*/  SHF.R.U32.HI R0, RZ, 0x18, R0 ;  /* 0x00000018ff007819 */ /* 0x000fc80000011600 */
[----:B------:R-:W-:Y:S02]  /*a2d0*/  LOP3.LUT R0, R3, R0, RZ, 0xfc, !PT ;  /* 0x0000000003007212 */ /* 0x000fe400078efcff */
.L_x_26337:
[----:B------:R-:W-:Y:S05]  /*a2e0*/  BSYNC B0 ;  /* 0x0000000000007941 */ /* 0x000fea0003800000 */
.L_x_26336:
[----:B------:R0:W-:Y:S01]  /*a2f0*/  STG.E.U8 [R4.64], R0 ;  /* 0x0000000004007986 */ /* 0x0001e2000c101124 */
[----:B------:R-:W-:Y:S05]  /*a300*/  BRA `(.L_x_26313) ;  /* 0x000002e000007947 */ /* 0x000fea0003800000 */
.L_x_26330:
        /* <DEDUP_REMOVED lines=22> */
.L_x_26312:
        /* <DEDUP_REMOVED lines=20> */
.L_x_26340:
[----:B------:R-:W-:-:S05]  /*a5b0*/  IMAD.MOV.U32 R25, RZ, RZ, RZ ;  /* 0x000000ffff197224 */ /* 0x000fca00078e00ff */
[----:B------:R0:W-:Y:S01]  /*a5c0*/  STG.E.64 [R4.64], R24 ;  /* 0x0000001804007986 */ /* 0x0001e2000c101b24 */
[----:B------:R-:W-:Y:S05]  /*a5d0*/  BRA `(.L_x_26313) ;  /* 0x0000001000007947 */ /* 0x000fea0003800000 */
.L_x_26339:
[----:B------:R0:W-:Y:S02]  /*a5e0*/  STG.E [R4.64], R24 ;  /* 0x0000001804007986 */ /* 0x0001e4000c101924 */
.L_x_26313:
[----:B------:R-:W-:Y:S02]  /*a5f0*/  IADD3 R2, R2, 0x80, RZ ;  /* 0x0000008002027810 */ /* 0x000fe40007ffe0ff */
.L_x_26274:
[----:B------:R-:W-:Y:S05]  /*a600*/  BSYNC B6 ;  /* 0x0000000000067941 */ /* 0x000fea0003800000 */
.L_x_26273:
        /* <DEDUP_REMOVED lines=19> */
.L_x_26344:
[----:B------:R-:W-:Y:S01]  /*a740*/  STG.E.U8 [R2.64], R22 ;  /* 0x0000001602007986 */ /* 0x000fe2000c101124 */
[----:B------:R-:W-:Y:S05]  /*a750*/  EXIT ;  /* 0x000000000000794d */ /* 0x000fea0003800000 */
.L_x_26343:
        /* <DEDUP_REMOVED lines=9> */
.L_x_26347:
[----:B------:R-:W-:Y:S01]  /*a7f0*/  STG.E [R2.64], R22 ;  /* 0x0000001602007986 */ /* 0x000fe2000c101924 */
[----:B------:R-:W-:Y:S05]  /*a800*/  EXIT ;  /* 0x000000000000794d */ /* 0x000fea0003800000 */
.L_x_26346:
[----:B------:R-:W-:Y:S01]  /*a810*/  STG.E.U16 [R2.64], R22 ;  /* 0x0000001602007986 */ /* 0x000fe2000c101524 */
[----:B------:R-:W-:Y:S05]  /*a820*/  EXIT ;  /* 0x000000000000794d */ /* 0x000fea0003800000 */
.L_x_26342:
        /* <DEDUP_REMOVED lines=9> */
.L_x_26349:
[----:B------:R-:W0:Y:S02]  /*a8c0*/  I2F.S16 R0, R22 ;  /* 0x0000001600007306 */ /* 0x000e240000101400 */
[----:B0-----:R-:W-:-:S05]  /*a8d0*/  F2FP.PACK_AB R0, RZ, R0 ;  /* 0x00000000ff00723e */ /* 0x001fca00000000ff */
[----:B------:R-:W-:Y:S01]  /*a8e0*/  STG.E.U16 [R2.64], R0 ;  /* 0x0000000002007986 */ /* 0x000fe2000c101524 */
[----:B------:R-:W-:Y:S05]  /*a8f0*/  EXIT ;  /* 0x000000000000794d */ /* 0x000fea0003800000 */
.L_x_26348:
        /* <DEDUP_REMOVED lines=10> */
.L_x_26351:
[----:B------:R-:W0:Y:S02]  /*a9a0*/  I2F.S16 R22, R22 ;  /* 0x0000001600167306 */ /* 0x000e240000101400 */
[----:B0-----:R-:W-:-:S04]  /*a9b0*/  F2FP.PACK_AB R5, RZ, R22 ;  /* 0x00000016ff05723e */ /* 0x001fc800000000ff */
[----:B------:R-:W-:-:S05]  /*a9c0*/  PRMT R5, R5, 0x5410, RZ ;  /* 0x0000541005057816 */ /* 0x000fca00000000ff */
[----:B------:R-:W-:Y:S01]  /*a9d0*/  STG.E [R2.64], R5 ;  /* 0x0000000502007986 */ /* 0x000fe2000c101924 */
[----:B------:R-:W-:Y:S05]  /*a9e0*/  EXIT ;  /* 0x000000000000794d */ /* 0x000fea0003800000 */
.L_x_26350:
[----:B------:R-:W0:Y:S02]  /*a9f0*/  I2F.F64.S16 R22, R22 ;  /* 0x0000001600167312 */ /* 0x000e240000101c00 */
[----:B0-----:R-:W-:Y:S01]  /*aa00*/  STG.E.64 [R2.64], R22 ;  /* 0x0000001602007986 */ /* 0x001fe2000c101b24 */
[----:B------:R-:W-:Y:S05]  /*aa10*/  EXIT ;  /* 0x000000000000794d */ /* 0x000fea0003800000 */
.L_x_26341:
        /* <DEDUP_REMOVED lines=10> */
.L_x_26354:
[----:B------:R-:W0:Y:S01]  /*aac0*/  I2F.F64.S16 R4, R22 ;  /* 0x0000001600047312 */ /* 0x000e220000101c00 */
[----:B------:R-:W-:-:S05]  /*aad0*/  CS2R R6, SRZ ;  /* 0x0000000000067805 */ /* 0x000fca000001ff00 */
[----:B0-----:R-:W-:Y:S01]  /*aae0*/  STG.E.128 [R2.64], R4 ;  /* 0x0000000402007986 */ /* 0x001fe2000c101d24 */
[----:B------:R-:W-:Y:S05]  /*aaf0*/  EXIT ;  /* 0x000000000000794d */ /* 0x000fea0003800000 */
.L_x_26353:
        /* <DEDUP_REMOVED lines=21> */
.L_x_26358:
[----:B------:R-:W-:Y:S05]  /*ac50*/  BSYNC B0 ;  /* 0x0000000000007941 */ /* 0x000fea0003800000 */
.L_x_26357:
[----:B------:R-:W-:-:S05]  /*ac60*/  LOP3.LUT R5, R0, R5, RZ, 0xfc, !PT ;  /* 0x0000000500057212 */ /* 0x000fca00078efcff */
[----:B------:R-:W-:Y:S01]  /*ac70*/  STG.E.U8 [R2.64], R5 ;  /* 0x0000000502007986 */ /* 0x000fe2000c101124 */
[----:B------:R-:W-:Y:S05]  /*ac80*/  EXIT ;  /* 0x000000000000794d */ /* 0x000fea0003800000 */
.L_x_26356:
        /* <DEDUP_REMOVED lines=13> */
.L_x_26360:
[----:B------:R-:W-:Y:S01]  /*ad60*/  IMAD.MOV.U32 R0, RZ, RZ, 0x7f ;  /* 0x0000007fff007424 */ /* 0x000fe200078e00ff */
[----:B------:R-:W-:-:S04]  /*ad70*/  ISETP.GT.U32.AND P0, PT, R4, 0x7f800000, PT ;  /* 0x7f8000000400780c */ /* 0x000fc80003f04070 */
[----:B------:R-:W-:-:S04]  /*ad80*/  SEL R0, R0, 0x7c, P0 ;  /* 0x0000007c00007807 */ /* 0x000fc80000000000 */
.L_x_26361:
[----:B------:R-:W-:Y:S05]  /*ad90*/  BSYNC B0 ;  /* 0x0000000000007941 */ /* 0x000fea0003800000 */
.L_x_26359:
[----:B------:R-:W-:-:S04]  /*ada0*/  LOP3.LUT R4, R5, 0x80000000, RZ, 0xc0, !PT ;  /* 0x8000000005047812 */ /* 0x000fc800078ec0ff */
[----:B------:R-:W-:-:S04]  /*adb0*/  SHF.R.U32.HI R5, RZ, 0x18, R4 ;  /* 0x00000018ff057819 */ /* 0x000fc80000011604 */
[----:B------:R-:W-:-:S05]  /*adc0*/  LOP3.LUT R5, R0, R5, RZ, 0xfc, !PT ;  /* 0x0000000500057212 */ /* 0x000fca00078efcff */
[----:B------:R-:W-:Y:S01]  /*add0*/  STG.E.U8 [R2.64], R5 ;  /* 0x0000000502007986 */ /* 0x000fe2000c101124 */
[----:B------:R-:W-:Y:S05]  /*ade0*/  EXIT ;  /* 0x000000000000794d */ /* 0x000fea0003800000 */
.L_x_26355:
[----:B------:R-:W0:Y:S02]  /*adf0*/  I2F.S16 R0, R22 ;  /* 0x0000001600007306 */ /* 0x000e240000101400 */
[----:B0-----:R-:W-:-:S05]  /*ae00*/  F2FP.BF16.PACK_AB R0, RZ, R0 ;  /* 0x00000000ff00723e */ /* 0x001fca00000010ff */
[----:B------:R-:W-:Y:S01]  /*ae10*/  STG.E.U16 [R2.64], R0 ;  /* 0x0000000002007986 */ /* 0x000fe2000c101524 */
[----:B------:R-:W-:Y:S05]  /*ae20*/  EXIT ;  /* 0x000000000000794d */ /* 0x000fea0003800000 */
.L_x_26352:
        /* <DEDUP_REMOVED lines=10> */
.L_x_26364:
        /* <DEDUP_REMOVED lines=17> */
.L_x_26367:
[----:B------:R-:W-:-:S04]  /*afe0*/  LOP3.LUT R0, R7, 0x80000000, RZ, 0xc0, !PT ;  /* 0x8000000007007812 */ /* 0x000fc800078ec0ff */
[----:B------:R-:W-:-:S04]  /*aff0*/  SHF.R.U32.HI R5, RZ, 0x18, R0 ;  /* 0x00000018ff057819 */ /* 0x000fc80000011600 */
[----:B------:R-:W-:-:S04]  /*b000*/  LOP3.LUT R4, R4, R5, RZ, 0xfc, !PT ;  /* 0x0000000504047212 */ /* 0x000fc800078efcff */
[----:B------:R-:W-:Y:S02]  /*b010*/  PRMT R0, R4, 0x7610, R0 ;  /* 0x0000761004007816 */ /* 0x000fe40000000000 */
.L_x_26366:
[----:B------:R-:W-:Y:S05]  /*b020*/  BSYNC B0 ;  /* 0x0000000000007941 */ /* 0x000fea0003800000 */
.L_x_26365:
[----:B------:R-:W-:Y:S01]  /*b030*/  STG.E.U8 [R2.64], R0 ;  /* 0x0000000002007986 */ /* 0x000fe2000c101124 */
[----:B------:R-:W-:Y:S05]  /*b040*/  EXIT ;  /* 0x000000000000794d */ /* 0x000fea0003800000 */
.L_x_26363:
        /* <DEDUP_REMOVED lines=17> */
.L_x_26370:
[----:B------:R-:W-:-:S04]  /*b160*/  LOP3.LUT R0, R7, 0x80000000, RZ, 0xc0, !PT ;  /* 0x8000000007007812 */ /* 0x000fc800078ec0ff */
[----:B------:R-:W-:-:S04]  /*b170*/  SHF.R.U32.HI R5, RZ, 0x18, R0 ;  /* 0x00000018ff057819 */ /* 0x000fc80000011600 */
[----:B------:R-:W-:-:S04]  /*b180*/  LOP3.LUT R4, R4, R5, RZ, 0xfc, !PT ;  /* 0x0000000504047212 */ /* 0x000fc800078efcff */
[----:B------:R-:W-:Y:S02]  /*b190*/  PRMT R0, R4, 0x7610, R0 ;  /* 0x0000761004007816 */ /* 0x000fe40000000000 */
.L_x_26369:
[----:B------:R-:W-:Y:S05]  /*b1a0*/  BSYNC B0 ;  /* 0x0000000000007941 */ /* 0x000fea0003800000 */
.L_x_26368:
[----:B------:R-:W-:Y:S01]  /*b1b0*/  STG.E.U8 [R2.64], R0 ;  /* 0x0000000002007986 */ /* 0x000fe2000c101124 */
[----:B------:R-:W-:Y:S05]  /*b1c0*/  EXIT ;  /* 0x000000000000794d */ /* 0x000fea0003800000 */
.L_x_26362:
        /* <DEDUP_REMOVED lines=22> */
.L_x_26345:
        /* <DEDUP_REMOVED lines=20> */
.L_x_26372:
[----:B------:R-:W-:-:S05]  /*b470*/  IMAD.MOV.U32 R23, RZ, RZ, RZ ;  /* 0x000000ffff177224 */ /* 0x000fca00078e00ff */
[----:B------:R-:W-:Y:S01]  /*b480*/  STG.E.64 [R2.64], R22 ;  /* 0x0000001602007986 */ /* 0x000fe2000c101b24 */
[----:B------:R-:W-:Y:S05]  /*b490*/  EXIT ;  /* 0x000000000000794d */ /* 0x000fea0003800000 */
.L_x_26371:
[----:B------:R-:W-:Y:S01]  /*b4a0*/  STG.E [R2.64], R22 ;  /* 0x0000001602007986 */ /* 0x000fe2000c101924 */
[----:B------:R-:W-:Y:S05]  /*b4b0*/  EXIT ;  /* 0x000000000000794d */ /* 0x000fea0003800000 */
.L_x_26373:
        /* <DEDUP_REMOVED lines=12> */
.L_x_42061:


//--------------------- .text._ZN2at6native18elementwise_kernelILi128ELi4EZNS0_22gpu_kernel_impl_nocastINS0_13BinaryFunctorIaabZZZNS0_22logical_or_kernel_cudaERNS_14TensorIteratorEENKUlvE0_clEvENKUlvE0_clEvEUlaaE_EEEEvRNS_18TensorIteratorBaseERKT_EUliE_EEviT1_ --------------------------
	.section	.text._ZN2at6native18elementwise_kernelILi128ELi4EZNS0_22gpu_kernel_impl_nocastINS0_13BinaryFunctorIaabZZZNS0_22logical_or_kernel_cudaERNS_14TensorIteratorEENKUlvE0_clEvENKUlvE0_clEvEUlaaE_EEEEvRNS_18TensorIteratorBaseERKT_EUliE_EEviT1_,"ax",@progbits
	.sectioninfo	@"SHI_REGISTERS=12"
	.align	128
        .global         _ZN2at6native18elementwise_kernelILi128ELi4EZNS0_22gpu_kernel_impl_nocastINS0_13BinaryFunctorIaabZZZNS0_22logical_or_kernel_cudaERNS_14TensorIteratorEENKUlvE0_clEvENKUlvE0_clEvEUlaaE_EEEEvRNS_18TensorIteratorBaseERKT_EUliE_EEviT1_
        .type           _ZN2at6native18elementwise_kernelILi128ELi4EZNS0_22gpu_kernel_impl_nocastINS0_13BinaryFunctorIaabZZZNS0_22logical_or_kernel_cudaERNS_14TensorIteratorEENKUlvE0_clEvENKUlvE0_clEvEUlaaE_EEEEvRNS_18TensorIteratorBaseERKT_EUliE_EEviT1_,@function
        .size           _ZN2at6native18elementwise_kernelILi128ELi4EZNS0_22gpu_kernel_impl_nocastINS0_13BinaryFunctorIaabZZZNS0_22logical_or_kernel_cudaERNS_14TensorIteratorEENKUlvE0_clEvENKUlvE0_clEvEUlaaE_EEEEvRNS_18TensorIteratorBaseERKT_EUliE_EEviT1_,(.L_x_42062 - _ZN2at6native18elementwise_kernelILi128ELi4EZNS0_22gpu_kernel_impl_nocastINS0_13BinaryFunctorIaabZZZNS0_22logical_or_kernel_cudaERNS_14TensorIteratorEENKUlvE0_clEvENKUlvE0_clEvEUlaaE_EEEEvRNS_18TensorIteratorBaseERKT_EUliE_EEviT1_)
        .other          _ZN2at6native18elementwise_kernelILi128ELi4EZNS0_22gpu_kernel_impl_nocastINS0_13BinaryFunctorIaabZZZNS0_22logical_or_kernel_cudaERNS_14TensorIteratorEENKUlvE0_clEvENKUlvE0_clEvEUlaaE_EEEEvRNS_18TensorIteratorBaseERKT_EUliE_EEviT1_,@"STO_CUDA_ENTRY STV_DEFAULT"
_ZN2at6native18elementwise_kernelILi128ELi4EZNS0_22gpu_kernel_impl_nocastINS0_13BinaryFunctorIaabZZZNS0_22logical_or_kernel_cudaERNS_14TensorIteratorEENKUlvE0_clEvENKUlvE0_clEvEUlaaE_EEEEvRNS_18TensorIteratorBaseERKT_EUliE_EEviT1_:
.text._ZN2at6native18elementwise_kernelILi128ELi4EZNS0_22gpu_kernel_impl_nocastINS0_13BinaryFunctorIaabZZZNS0_22logical_or_kernel_cudaERNS_14TensorIteratorEENKUlvE0_clEvENKUlvE0_clEvEUlaaE_EEEEvRNS_18TensorIteratorBaseERKT_EUliE_EEviT1_:
        /* <DEDUP_REMOVED lines=261> */
.L_x_26376:
        /* <DEDUP_REMOVED lines=12> */
.L_x_26375:
[----:B------:R-:W-:Y:S05]  /*1110*/  BSYNC B0 ;  /* 0x0000000000007941 */ /* 0x000fea0003800000 */
.L_x_26374:
        /* <DEDUP_REMOVED lines=256> */
.L_x_26379:
        /* <DEDUP_REMOVED lines=267> */
.L_x_26380:
        /* <DEDUP_REMOVED lines=12> */
.L_x_26378:
[----:B0-----:R-:W-:Y:S05]  /*3290*/  BSYNC B0 ;  /* 0x0000000000007941 */ /* 0x001fea0003800000 */
.L_x_26377:
        /* <DEDUP_REMOVED lines=255> */
.L_x_26381:
        /* <DEDUP_REMOVED lines=12> */
.L_x_26382:
        /* <DEDUP_REMOVED lines=11> */
.L_x_42062:


//--------------------- .text._ZN2at6native27unrolled_elementwise_kernelINS0_13BinaryFunctorIaabZZZNS0_22logical_or_kernel_cudaERNS_14TensorIteratorEENKUlvE0_clEvENKUlvE0_clEvEUlaaE_EESt5arrayIPcLm3EELi4E23TrivialOffsetCalculatorILi2EjESC_ILi1EjENS0_6memory15LoadWithoutCastENSF_16StoreWithoutCastEEEviT_T0_T2_T3_T4_T5_ --------------------------
	.section	.text._ZN2at6native27unrolled_elementwise_kernelINS0_13BinaryFunctorIaabZZZNS0_22logical_or_kernel_cudaERNS_14TensorIteratorEENKUlvE0_clEvENKUlvE0_clEvEUlaaE_EESt5arrayIPcLm3EELi4E23TrivialOffsetCalculatorILi2EjESC_ILi1EjENS0_6memory15LoadWithoutCastENSF_16StoreWithoutCastEEEviT_T0_T2_T3_T4_T5_,"ax",@progbits
	.sectioninfo	@"SHI_REGISTERS=26"
	.align	128
        .global         _ZN2at6native27unrolled_elementwise_kernelINS0_13BinaryFunctorIaabZZZNS0_22logical_or_kernel_cudaERNS_14TensorIteratorEENKUlvE0_clEvENKUlvE0_clEvEUlaaE_EESt5arrayIPcLm3EELi4E23TrivialOffsetCalculatorILi2EjESC_ILi1EjENS0_6memory15LoadWithoutCastENSF_16StoreWithoutCastEEEviT_T0_T2_T3_T4_T5_
        .type           _ZN2at6native27unrolled_elementwise_kernelINS0_13BinaryFunctorIaabZZZNS0_22logical_or_kernel_cudaERNS_14TensorIteratorEENKUlvE0_clEvENKUlvE0_clEvEUlaaE_EESt5arrayIPcLm3EELi4E23TrivialOffsetCalculatorILi2EjESC_ILi1EjENS0_6memory15LoadWithoutCastENSF_16StoreWithoutCastEEEviT_T0_T2_T3_T4_T5_,@function
        .size           _ZN2at6native27unrolled_elementwise_kernelINS0_13BinaryFunctorIaabZZZNS0_22logical_or_kernel_cudaERNS_14TensorIteratorEENKUlvE0_clEvENKUlvE0_clEvEUlaaE_EESt5arrayIPcLm3EELi4E23TrivialOffsetCalculatorILi2EjESC_ILi1EjENS0_6memory15LoadWithoutCastENSF_16StoreWithoutCastEEEviT_T0_T2_T3_T4_T5_,(.L_x_42063 - _ZN2at6native27unrolled_elementwise_kernelINS0_13BinaryFunctorIaabZZZNS0_22logical_or_kernel_cudaERNS_14TensorIteratorEENKUlvE0_clEvENKUlvE0_clEvEUlaaE_EESt5arrayIPcLm3EELi4E23TrivialOffsetCalculatorILi2EjESC_ILi1EjENS0_6memory15LoadWithoutCastENSF_16StoreWithoutCastEEEviT_T0_T2_T3_T4_T5_)
        .other          _ZN2at6native27unrolled_elementwise_kernelINS0_13BinaryFunctorIaabZZZNS0_22logical_or_kernel_cudaERNS_14TensorIteratorEENKUlvE0_clEvENKUlvE0_clEvEUlaaE_EESt5arrayIPcLm3EELi4E23TrivialOffsetCalculatorILi2EjESC_ILi1EjENS0_6memory15LoadWithoutCastENSF_16StoreWithoutCastEEEviT_T0_T2_T3_T4_T5_,@"STO_CUDA_ENTRY STV_DEFAULT"
_ZN2at6native27unrolled_elementwise_kernelINS0_13BinaryFunctorIaabZZZNS0_22logical_or_kernel_cudaERNS_14TensorIteratorEENKUlvE0_clEvENKUlvE0_clEvEUlaaE_EESt5arrayIPcLm3EELi4E23TrivialOffsetCalculatorILi2EjESC_ILi1EjENS0_6memory15LoadWithoutCastENSF_16StoreWithoutCastEEEviT_T0_T2_T3_T4_T5_:
.text._ZN2at6native27unrolled_elementwise_kernelINS0_13BinaryFunctorIaabZZZNS0_22logical_or_kernel_cudaERNS_14TensorIteratorEENKUlvE0_clEvENKUlvE0_clEvEUlaaE_EESt5arrayIPcLm3EELi4E23TrivialOffsetCalculatorILi2EjESC_ILi1EjENS0_6memory15LoadWithoutCastENSF_16StoreWithoutCastEEEviT_T0_T2_T3_T4_T5_:
        /* <DEDUP_REMOVED lines=20> */
[----:B------:R1:W2:Y:S02]  /*0140*/  @!P0 LDG.E.U8 R4, [R10.64] ;  /* 0x000000040a048981 */ /* 0x0002a4000c1e1100 */
[----:B------:R-:W-:Y:S02]  /*0150*/  ISETP.GE.AND P1, PT, R21, R2, PT ;  /* 0x000000021500720c */ /* 0x000fe40003f26270 */
[C---:B------:R-:W-:Y:S02]  /*0160*/  @!P2 IADD3 R12, P3, R14.reuse, c[0x0][0x170], RZ ;  /* 0x00005c000e0caa10 */ /* 0x040fe40007f7e0ff */
[----:B------:R-:W-:-:S02]  /*0170*/  @!P2 IADD3 R14, P4, R14, c[0x0][0x178], RZ ;  /* 0x00005e000e0eaa10 */ /* 0x000fc40007f9e0ff */
[----:B------:R-:W-:Y:S01]  /*0180*/  PRMT R7, RZ, 0x7610, R7 ;  /* 0x00007610ff077816 */ /* 0x000fe20000000007 */
[----:B------:R-:W-:Y:S01]  /*0190*/  @!P2 IMAD.X R13, RZ, RZ, c[0x0][0x174], P3 ;  /* 0x00005d00ff0da624 */ /* 0x000fe200018e06ff */
[----:B------:R-:W-:Y:S01]  /*01a0*/  PRMT R6, RZ, 0x7610, R6 ;  /* 0x00007610ff067816 */ /* 0x000fe20000000006 */
[----:B------:R-:W-:-:S03]  /*01b0*/  @!P2 IMAD.X R15, RZ, RZ, c[0x0][0x17c], P4 ;  /* 0x00005f00ff0fa624 */ /* 0x000fc600020e06ff */
[----:B------:R3:W4:Y:S01]  /*01c0*/  @!P2 LDG.E.U8 R7, [R12.64] ;  /* 0x000000040c07a981 */ /* 0x000722000c1e1100 */
[----:B------:R-:W-:-:S03]  /*01d0*/  @!P1 IMAD R18, R0, 0x200, R21 ;  /* 0x0000020000129824 */ /* 0x000fc600078e0215 */
[----:B------:R0:W4:Y:S02]  /*01e0*/  @!P2 LDG.E.U8 R6, [R14.64] ;  /* 0x000000040e06a981 */ /* 0x000124000c1e1100 */
[C---:B------:R-:W-:Y:S02]  /*01f0*/  @!P1 IADD3 R16, P3, R18.reuse, c[0x0][0x170], RZ ;  /* 0x00005c0012109a10 */ /* 0x040fe40007f7e0ff */
[----:B------:R-:W-:Y:S02]  /*0200*/  @!P1 IADD3 R18, P2, R18, c[0x0][0x178], RZ ;  /* 0x00005e0012129a10 */ /* 0x000fe40007f5e0ff */
[----:B------:R-:W-:Y:S01]  /*0210*/  PRMT R20, RZ, 0x7610, R20 ;  /* 0x00007610ff147816 */ /* 0x000fe20000000014 */
[----:B------:R-:W-:Y:S01]  /*0220*/  @!P1 IMAD.X R17, RZ, RZ, c[0x0][0x174], P3 ;  /* 0x00005d00ff119624 */ /* 0x000fe200018e06ff */
[----:B------:R-:W-:Y:S01]  /*0230*/  PRMT R23, RZ, 0x7610, R23 ;  /* 0x00007610ff177816 */ /* 0x000fe20000000017 */
[----:B------:R-:W-:-:S03]  /*0240*/  @!P1 IMAD.X R19, RZ, RZ, c[0x0][0x17c], P2 ;  /* 0x00005f00ff139624 */ /* 0x000fc600010e06ff */
[----:B------:R-:W4:Y:S04]  /*0250*/  @!P1 LDG.E.U8 R20, [R16.64] ;  /* 0x0000000410149981 */ /* 0x000f28000c1e1100 */
[----:B------:R-:W4:Y:S01]  /*0260*/  @!P1 LDG.E.U8 R23, [R18.64] ;  /* 0x0000000412179981 */ /* 0x000f22000c1e1100 */
[----:B------:R-:W-:-:S04]  /*0270*/  @!P1 IADD3 R21, R21, 0x80, RZ ;  /* 0x0000008015159810 */ /* 0x000fc80007ffe0ff */
[----:B------:R-:W-:Y:S01]  /*0280*/  ISETP.GE.AND P2, PT, R21, R2, PT ;  /* 0x000000021500720c */ /* 0x000fe20003f46270 */
[----:B0-----:R-:W-:Y:S01]  /*0290*/  IMAD.MOV.U32 R15, RZ, RZ, R5 ;  /* 0x000000ffff0f7224 */ /* 0x001fe200078e0005 */
[----:B------:R-:W-:-:S11]  /*02a0*/  PRMT R9, RZ, 0x7610, R9 ;  /* 0x00007610ff097816 */ /* 0x000fd60000000009 */
[----:B---3--:R-:W-:-:S05]  /*02b0*/  @!P2 IMAD R12, R0, 0x200, R21 ;  /* 0x00000200000ca824 */ /* 0x008fca00078e0215 */
[C---:B-1----:R-:W-:Y:S02]  /*02c0*/  @!P2 IADD3 R10, P1, R12.reuse, c[0x0][0x170], RZ ;  /* 0x00005c000c0aaa10 */ /* 0x042fe40007f3e0ff */
[----:B------:R-:W-:Y:S02]  /*02d0*/  @!P2 IADD3 R12, P3, R12, c[0x0][0x178], RZ ;  /* 0x00005e000c0caa10 */ /* 0x000fe40007f7e0ff */
[----:B------:R-:W-:Y:S01]  /*02e0*/  PRMT R8, RZ, 0x7610, R8 ;  /* 0x00007610ff087816 */ /* 0x000fe20000000008 */
[----:B------:R-:W-:Y:S01]  /*02f0*/  @!P2 IMAD.X R11, RZ, RZ, c[0x0][0x174], P1 ;  /* 0x00005d00ff0ba624 */ /* 0x000fe200008e06ff */
[----:B------:R-:W-:Y:S01]  /*0300*/  IADD3 R14, R5, 0x80, RZ ;  /* 0x00000080050e7810 */ /* 0x000fe20007ffe0ff */
[----:B------:R-:W-:Y:S02]  /*0310*/  @!P2 IMAD.X R13, RZ, RZ, c[0x0][0x17c], P3 ;  /* 0x00005f00ff0da624 */ /* 0x000fe400018e06ff */
[----:B------:R-:W-:Y:S01]  /*0320*/  @!P0 IMAD R5, R0, 0x200, R5 ;  /* 0x0000020000058824 */ /* 0x000fe200078e0205 */
[----:B------:R0:W5:Y:S04]  /*0330*/  @!P2 LDG.E.U8 R9, [R10.64] ;  /* 0x000000040a09a981 */ /* 0x000168000c1e1100 */
[----:B------:R1:W5:Y:S01]  /*0340*/  @!P2 LDG.E.U8 R8, [R12.64] ;  /* 0x000000040c08a981 */ /* 0x000362000c1e1100 */
[----:B------:R-:W-:-:S05]  /*0350*/  @!P0 IMAD.MOV.U32 R15, RZ, RZ, R14 ;  /* 0x000000ffff0f8224 */ /* 0x000fca00078e000e */
[----:B------:R-:W-:Y:S01]  /*0360*/  ISETP.GE.AND P1, PT, R15, R2, PT ;  /* 0x000000020f00720c */ /* 0x000fe20003f26270 */
[----:B------:R-:W-:Y:S01]  /*0370*/  BSSY B0, `(.L_x_26383) ;  /* 0x0000017000007945 */ /* 0x000fe20003800000 */
[----:B--2---:R-:W-:Y:S02]  /*0380*/  LOP3.LUT R3, R4, R3, RZ, 0xfc, !PT ;  /* 0x0000000304037212 */ /* 0x004fe400078efcff */
[----:B------:R-:W-:Y:S02]  /*0390*/  @!P0 IADD3 R4, P3, R5, c[0x0][0x168], RZ ;  /* 0x00005a0005048a10 */ /* 0x000fe40007f7e0ff */
[----:B------:R-:W-:-:S03]  /*03a0*/  @!P0 LOP3.LUT P2, RZ, R3, 0xff, RZ, 0xc0, !PT ;  /* 0x000000ff03ff8812 */ /* 0x000fc6000784c0ff */
[----:B------:R-:W-:Y:S01]  /*03b0*/  @!P0 IMAD.X R5, RZ, RZ, c[0x0][0x16c], P3 ;  /* 0x00005b00ff058624 */ /* 0x000fe200018e06ff */
[----:B------:R-:W-:-:S05]  /*03c0*/  @!P0 SEL R3, RZ, 0x1, !P2 ;  /* 0x00000001ff038807 */ /* 0x000fca0005000000 */
[----:B------:R2:W-:Y:S01]  /*03d0*/  @!P0 STG.E.U8 [R4.64], R3 ;  /* 0x0000000304008986 */ /* 0x0005e2000c101104 */
[----:B----4-:R-:W-:-:S04]  /*03e0*/  LOP3.LUT P2, RZ, R6, 0xff, R7, 0xc8, !PT ;  /* 0x000000ff06ff7812 */ /* 0x010fc8000784c807 */
[----:B0-----:R-:W-:Y:S02]  /*03f0*/  SEL R11, RZ, 0x1, !P2 ;  /* 0x00000001ff0b7807 */ /* 0x001fe40005000000 */
[----:B------:R-:W-:-:S04]  /*0400*/  LOP3.LUT P3, RZ, R23, 0xff, R20, 0xc8, !PT ;  /* 0x000000ff17ff7812 */ /* 0x000fc8000786c814 */
[----:B-1----:R-:W-:Y:S01]  /*0410*/  SEL R13, RZ, 0x1, !P3 ;  /* 0x00000001ff0d7807 */ /* 0x002fe20005800000 */
        /* <DEDUP_REMOVED lines=12> */
.L_x_26384:
[----:B--2---:R-:W-:Y:S05]  /*04e0*/  BSYNC B0 ;  /* 0x0000000000007941 */ /* 0x004fea0003800000 */
.L_x_26383:
[----:B------:R-:W-:-:S13]  /*04f0*/  ISETP.GE.AND P0, PT, R15, R2, PT ;  /* 0x000000020f00720c */ /* 0x000fda0003f06270 */
[----:B------:R-:W-:Y:S05]  /*0500*/  @P0 EXIT ;  /* 0x000000000000094d */ /* 0x000fea0003800000 */
[----:B------:R-:W-:Y:S01]  /*0510*/  IMAD R0, R0, 0x200, R15 ;  /* 0x0000020000007824 */ /* 0x000fe200078e020f */
[----:B-----5:R-:W-:-:S04]  /*0520*/  LOP3.LUT R8, R8, R9, RZ, 0xfc, !PT ;  /* 0x0000000908087212 */ /* 0x020fc800078efcff */
[----:B------:R-:W-:Y:S02]  /*0530*/  IADD3 R2, P1, R0, c[0x0][0x168], RZ ;  /* 0x00005a0000027a10 */ /* 0x000fe40007f3e0ff */
[----:B------:R-:W-:-:S03]  /*0540*/  LOP3.LUT P0, RZ, R8, 0xff, RZ, 0xc0, !PT ;  /* 0x000000ff08ff7812 */ /* 0x000fc6000780c0ff */
[----:B------:R-:W-:Y:S01]  /*0550*/  IMAD.X R3, RZ, RZ, c[0x0][0x16c], P1 ;  /* 0x00005b00ff037624 */ /* 0x000fe200008e06ff */
[----:B0-----:R-:W-:-:S05]  /*0560*/  SEL R5, RZ, 0x1, !P0 ;  /* 0x00000001ff057807 */ /* 0x001fca0004000000 */
[----:B------:R-:W-:Y:S01]  /*0570*/  STG.E.U8 [R2.64], R5 ;  /* 0x0000000502007986 */ /* 0x000fe2000c101104 */
[----:B------:R-:W-:Y:S05]  /*0580*/  EXIT ;  /* 0x000000000000794d */ /* 0x000fea0003800000 */
.L_x_26385:
        /* <DEDUP_REMOVED lines=15> */
.L_x_42063:


//--------------------- .text._ZN2at6native29vectorized_elementwise_kernelILi2ENS0_13BinaryFunctorIaabZZZNS0_22logical_or_kernel_cudaERNS_14TensorIteratorEENKUlvE0_clEvENKUlvE0_clEvEUlaaE_EESt5arrayIPcLm3EEEEviT0_T1_ --------------------------
	.section	.text._ZN2at6native29vectorized_elementwise_kernelILi2ENS0_13BinaryFunctorIaabZZZNS0_22logical_or_kernel_cudaERNS_14TensorIteratorEENKUlvE0_clEvENKUlvE0_clEvEUlaaE_EESt5arrayIPcLm3EEEEviT0_T1_,"ax",@progbits
	.sectioninfo	@"SHI_REGISTERS=32"
	.align	128
        .global         _ZN2at6native29vectorized_elementwise_kernelILi2ENS0_13BinaryFunctorIaabZZZNS0_22logical_or_kernel_cudaERNS_14TensorIteratorEENKUlvE0_clEvENKUlvE0_clEvEUlaaE_EESt5arrayIPcLm3EEEEviT0_T1_
        .type           _ZN2at6native29vectorized_elementwise_kernelILi2ENS0_13BinaryFunctorIaabZZZNS0_22logical_or_kernel_cudaERNS_14TensorIteratorEENKUlvE0_clEvENKUlvE0_clEvEUlaaE_EESt5arrayIPcLm3EEEEviT0_T1_,@function
        .size           _ZN2at6native29vectorized_elementwise_kernelILi2ENS0_13BinaryFunctorIaabZZZNS0_22logical_or_kernel_cudaERNS_14TensorIteratorEENKUlvE0_clEvENKUlvE0_clEvEUlaaE_EESt5arrayIPcLm3EEEEviT0_T1_,(.L_x_42064 - _ZN2at6native29vectorized_elementwise_kernelILi2ENS0_13BinaryFunctorIaabZZZNS0_22logical_or_kernel_cudaERNS_14TensorIteratorEENKUlvE0_clEvENKUlvE0_clEvEUlaaE_EESt5arrayIPcLm3EEEEviT0_T1_)
        .other          _ZN2at6native29vectorized_elementwise_kernelILi2ENS0_13BinaryFunctorIaabZZZNS0_22logical_or_kernel_cudaERNS_14TensorIteratorEENKUlvE0_clEvENKUlvE0_clEvEUlaaE_EESt5arrayIPcLm3EEEEviT0_T1_,@"STO_CUDA_ENTRY STV_DEFAULT"
_ZN2at6native29vectorized_elementwise_kernelILi2ENS0_13BinaryFunctorIaabZZZNS0_22logical_or_kernel_cudaERNS_14TensorIteratorEENKUlvE0_clEvENKUlvE0_clEvEUlaaE_EESt5arrayIPcLm3EEEEviT0_T1_:
.text._ZN2at6native29vectorized_elementwise_kernelILi2ENS0_13BinaryFunctorIaabZZZNS0_22logical_or_kernel_cudaERNS_14TensorIteratorEENKUlvE0_clEvENKUlvE0_clEvEUlaaE_EESt5arrayIPcLm3EEEEviT0_T1_:
        /* <DEDUP_REMOVED lines=27> */
[C---:B---3--:R-:W-:Y:S02]  /*01b0*/  PRMT R10, R15.reuse, 0x7770, RZ ;  /* 0x000077700f0a7816 */ /* 0x048fe400000000ff */
[----:B------:R-:W-:Y:S02]  /*01c0*/  PRMT R12, R15, 0x7771, RZ ;  /* 0x000077710f0c7816 */ /* 0x000fe400000000ff */
[----:B------:R-:W-:Y:S02]  /*01d0*/  LOP3.LUT P6, RZ, R10, 0xff, R5, 0xc8, !PT ;  /* 0x000000ff0aff7812 */ /* 0x000fe400078cc805 */
[----:B------:R-:W-:Y:S02]  /*01e0*/  PRMT R5, R11, 0x7771, RZ ;  /* 0x000077710b057816 */ /* 0x000fe400000000ff */
[----:B----4-:R-:W-:-:S02]  /*01f0*/  PRMT R6, R13, 0x7771, RZ ;  /* 0x000077710d067816 */ /* 0x010fc400000000ff */
[C---:B-----5:R-:W-:Y:S02]  /*0200*/  PRMT R11, R16.reuse, 0x7771, RZ ;  /* 0x00007771100b7816 */ /* 0x060fe400000000ff */
[----:B------:R-:W-:Y:S02]  /*0210*/  PRMT R10, R13, 0x7770, RZ ;  /* 0x000077700d0a7816 */ /* 0x000fe400000000ff */
[----:B0-----:R-:W-:Y:S02]  /*0220*/  PRMT R9, R16, 0x7770, RZ ;  /* 0x0000777010097816 */ /* 0x001fe400000000ff */
[----:B------:R-:W-:Y:S02]  /*0230*/  PRMT R7, R14, 0x7770, RZ ;  /* 0x000077700e077816 */ /* 0x000fe400000000ff */
[----:B------:R-:W-:Y:S02]  /*0240*/  PRMT R8, R0, 0x7770, RZ ;  /* 0x0000777000087816 */ /* 0x000fe400000000ff */
[----:B------:R-:W-:-:S02]  /*0250*/  LOP3.LUT P5, RZ, R12, 0xff, R5, 0xc8, !PT ;  /* 0x000000ff0cff7812 */ /* 0x000fc400078ac805 */
[----:B------:R-:W-:Y:S02]  /*0260*/  LOP3.LUT P3, RZ, R11, 0xff, R6, 0xc8, !PT ;  /* 0x000000ff0bff7812 */ /* 0x000fe4000786c806 */
[----:B------:R-:W-:Y:S02]  /*0270*/  PRMT R5, R14, 0x7771, RZ ;  /* 0x000077710e057816 */ /* 0x000fe400000000ff */
[----:B------:R-:W-:Y:S02]  /*0280*/  PRMT R0, R0, 0x7771, RZ ;  /* 0x0000777100007816 */ /* 0x000fe400000000ff */
[----:B------:R-:W-:Y:S02]  /*0290*/  LOP3.LUT P4, RZ, R9, 0xff, R10, 0xc8, !PT ;  /* 0x000000ff09ff7812 */ /* 0x000fe4000788c80a */
[----:B------:R-:W-:Y:S02]  /*02a0*/  LOP3.LUT P2, RZ, R8, 0xff, R7, 0xc8, !PT ;  /* 0x000000ff08ff7812 */ /* 0x000fe4000784c807 */
[----:B------:R-:W-:-:S02]  /*02b0*/  PRMT R6, R4, 0x7770, RZ ;  /* 0x0000777004067816 */ /* 0x000fc400000000ff */
[C---:B------:R-:W-:Y:S02]  /*02c0*/  PRMT R7, R17.reuse, 0x7770, RZ ;  /* 0x0000777011077816 */ /* 0x040fe400000000ff */
[----:B------:R-:W-:Y:S02]  /*02d0*/  PRMT R4, R4, 0x7771, RZ ;  /* 0x0000777104047816 */ /* 0x000fe400000000ff */
[----:B------:R-:W-:Y:S02]  /*02e0*/  PRMT R9, R17, 0x7771, RZ ;  /* 0x0000777111097816 */ /* 0x000fe400000000ff */
[----:B------:R-:W-:Y:S02]  /*02f0*/  LOP3.LUT P1, RZ, R0, 0xff, R5, 0xc8, !PT ;  /* 0x000000ff00ff7812 */ /* 0x000fe4000782c805 */
[----:B------:R-:W-:Y:S02]  /*0300*/  SEL R0, RZ, 0x1, !P6 ;  /* 0x00000001ff007807 */ /* 0x000fe40007000000 */
[----:B------:R-:W-:-:S02]  /*0310*/  LOP3.LUT P0, RZ, R7, 0xff, R6, 0xc8, !PT ;  /* 0x000000ff07ff7812 */ /* 0x000fc4000780c806 */
[----:B------:R-:W-:Y:S02]  /*0320*/  LOP3.LUT P6, RZ, R9, 0xff, R4, 0xc8, !PT ;  /* 0x000000ff09ff7812 */ /* 0x000fe400078cc804 */
[----:B------:R-:W-:Y:S02]  /*0330*/  SEL R5, RZ, 0x1, !P5 ;  /* 0x00000001ff057807 */ /* 0x000fe40006800000 */
[----:B------:R-:W-:Y:S02]  /*0340*/  SEL R4, RZ, 0x1, !P4 ;  /* 0x00000001ff047807 */ /* 0x000fe40006000000 */
[----:B------:R-:W-:Y:S02]  /*0350*/  SEL R7, RZ, 0x1, !P3 ;  /* 0x00000001ff077807 */ /* 0x000fe40005800000 */
        /* <DEDUP_REMOVED lines=13> */
.L_x_26386:
        /* <DEDUP_REMOVED lines=18> */
[----:B------:R1:W2:Y:S01]  /*0550*/  @!P0 LDG.E.U8 R15, [R24.64] ;  /* 0x00000004180f8981 */ /* 0x0002a2000c1e1100 */
        /* <DEDUP_REMOVED lines=17> */
[----:B------:R3:W4:Y:S01]  /*0670*/  @!P4 LDG.E.U8 R21, [R6.64] ;  /* 0x000000040615c981 */ /* 0x000722000c1e1100 */
[----:B------:R-:W-:Y:S02]  /*0680*/  ISETP.GE.AND P3, PT, R23, R13, PT ;  /* 0x0000000d1700720c */ /* 0x000fe40003f66270 */
[----:B------:R-:W-:Y:S01]  /*0690*/  PRMT R18, RZ, 0x7610, R18 ;  /* 0x00007610ff127816 */ /* 0x000fe20000000012 */
[----:B------:R5:W4:Y:S01]  /*06a0*/  @!P4 LDG.E.U8 R20, [R8.64] ;  /* 0x000000040814c981 */ /* 0x000b22000c1e1100 */
[----:B0-----:R-:W-:-:S03]  /*06b0*/  @!P2 IADD3 R2, P4, R10, c[0x0][0x170], RZ ;  /* 0x00005c000a02aa10 */ /* 0x001fc60007f9e0ff */
[----:B------:R0:W4:Y:S04]  /*06c0*/  @!P5 LDG.E.U8 R17, [R26.64] ;  /* 0x000000041a11d981 */ /* 0x000128000c1e1100 */
[----:B------:R1:W4:Y:S01]  /*06d0*/  @!P5 LDG.E.U8 R18, [R4.64] ;  /* 0x000000040412d981 */ /* 0x000322000c1e1100 */
        /* <DEDUP_REMOVED lines=8> */
[----:B------:R0:W4:Y:S04]  /*0760*/  @!P2 LDG.E.U8 R0, [R2.64] ;  /* 0x000000040200a981 */ /* 0x000128000c1e1100 */
[----:B------:R0:W4:Y:S01]  /*0770*/  @!P2 LDG.E.U8 R19, [R10.64] ;  /* 0x000000040a13a981 */ /* 0x000122000c1e1100 */
[C---:B---3--:R-:W-:Y:S02]  /*0780*/  @!P1 IADD3 R6, P2, R28.reuse, c[0x0][0x178], RZ ;  /* 0x00005e001c069a10 */ /* 0x048fe40007f5e0ff */
[----:B-1----:R-:W-:-:S03]  /*0790*/  @!P1 IADD3 R4, P5, R28, c[0x0][0x170], RZ ;  /* 0x00005c001c049a10 */ /* 0x002fc60007fbe0ff */
[----:B------:R-:W-:Y:S01]  /*07a0*/  @!P1 IMAD.X R7, RZ, RZ, c[0x0][0x17c], P2 ;  /* 0x00005f00ff079624 */ /* 0x000fe200010e06ff */
[----:B-----5:R-:W-:Y:S01]  /*07b0*/  @!P3 IADD3 R8, P2, R26, c[0x0][0x170], RZ ;  /* 0x00005c001a08ba10 */ /* 0x020fe20007f5e0ff */
[----:B------:R-:W-:Y:S01]  /*07c0*/  @!P4 IMAD.IADD R28, R12, 0x1, R23 ;  /* 0x000000010c1cc824 */ /* 0x000fe200078e0217 */
[----:B------:R-:W-:-:S03]  /*07d0*/  @!P4 IADD3 R23, R23, 0x80, RZ ;  /* 0x000000801717c810 */ /* 0x000fc60007ffe0ff */
[----:B------:R-:W-:Y:S01]  /*07e0*/  @!P3 IMAD.X R9, RZ, RZ, c[0x0][0x174], P2 ;  /* 0x00005d00ff09b624 */ /* 0x000fe200010e06ff */
[----:B------:R-:W-:Y:S01]  /*07f0*/  ISETP.GE.AND P2, PT, R23, R13, PT ;  /* 0x0000000d1700720c */ /* 0x000fe20003f46270 */
[----:B------:R-:W-:Y:S01]  /*0800*/  @!P1 IMAD.X R5, RZ, RZ, c[0x0][0x174], P5 ;  /* 0x00005d00ff059624 */ /* 0x000fe200028e06ff */
[----:B------:R-:W-:Y:S02]  /*0810*/  PRMT R22, RZ, 0x7610, R22 ;  /* 0x00007610ff167816 */ /* 0x000fe40000000016 */
[----:B------:R-:W-:Y:S02]  /*0820*/  PRMT R25, RZ, 0x7610, R25 ;  /* 0x00007610ff197816 */ /* 0x000fe40000000019 */
[----:B0-----:R-:W-:Y:S02]  /*0830*/  @!P3 IADD3 R2, P5, R26, c[0x0][0x178], RZ ;  /* 0x00005e001a02ba10 */ /* 0x001fe40007fbe0ff */
[----:B------:R0:W3:Y:S01]  /*0840*/  @!P1 LDG.E.U8 R22, [R4.64] ;  /* 0x0000000404169981 */ /* 0x0000e2000c1e1100 */
[----:B------:R-:W-:-:S02]  /*0850*/  PRMT R24, RZ, 0x7610, R24 ;  /* 0x00007610ff187816 */ /* 0x000fc40000000018 */
[----:B------:R-:W-:Y:S01]  /*0860*/  @!P3 IMAD.X R3, RZ, RZ, c[0x0][0x17c], P5 ;  /* 0x00005f00ff03b624 */ /* 0x000fe200028e06ff */
[----:B------:R1:W3:Y:S01]  /*0870*/  @!P1 LDG.E.U8 R25, [R6.64] ;  /* 0x0000000406199981 */ /* 0x0002e2000c1e1100 */
[----:B------:R-:W-:Y:S02]  /*0880*/  PRMT R27, RZ, 0x7610, R27 ;  /* 0x00007610ff1b7816 */ /* 0x000fe4000000001b */
[C---:B------:R-:W-:Y:S01]  /*0890*/  @!P4 IADD3 R10, P1, R28.reuse, c[0x0][0x170], RZ ;  /* 0x00005c001c0aca10 */ /* 0x040fe20007f3e0ff */
[----:B------:R5:W3:Y:S01]  /*08a0*/  @!P3 LDG.E.U8 R24, [R8.64] ;  /* 0x000000040818b981 */ /* 0x000ae2000c1e1100 */
[----:B0-----:R-:W-:Y:S01]  /*08b0*/  @!P4 IADD3 R4, P5, R28, c[0x0][0x178], RZ ;  /* 0x00005e001c04ca10 */ /* 0x001fe20007fbe0ff */
[--C-:B------:R-:W-:Y:S02]  /*08c0*/  @!P2 IMAD.IADD R28, R12, 0x1, R23.reuse ;  /* 0x000000010c1ca824 */ /* 0x100fe400078e0217 */
[----:B------:R0:W3:Y:S01]  /*08d0*/  @!P3 LDG.E.U8 R27, [R2.64] ;  /* 0x00000004021bb981 */ /* 0x0000e2000c1e1100 */
[----:B------:R-:W-:Y:S01]  /*08e0*/  @!P4 IMAD.X R11, RZ, RZ, c[0x0][0x174], P1 ;  /* 0x00005d00ff0bc624 */ /* 0x000fe200008e06ff */
[----:B------:R-:W-:Y:S01]  /*08f0*/  PRMT R26, RZ, 0x7610, R26 ;  /* 0x00007610ff1a7816 */ /* 0x000fe2000000001a */
[----:B------:R-:W-:Y:S01]  /*0900*/  @!P4 IMAD.X R5, RZ, RZ, c[0x0][0x17c], P5 ;  /* 0x00005f00ff05c624 */ /* 0x000fe200028e06ff */
[----:B------:R-:W-:-:S02]  /*0910*/  PRMT R23, RZ, 0x7610, R23 ;  /* 0x00007610ff177816 */ /* 0x000fc40000000017 */
[C---:B-1----:R-:W-:Y:S02]  /*0920*/  @!P2 IADD3 R6, P1, R28.reuse, c[0x0][0x170], RZ ;  /* 0x00005c001c06aa10 */ /* 0x042fe40007f3e0ff */
[----:B-----5:R-:W-:Y:S01]  /*0930*/  @!P2 IADD3 R8, P3, R28, c[0x0][0x178], RZ ;  /* 0x00005e001c08aa10 */ /* 0x020fe20007f7e0ff */
[----:B------:R1:W5:Y:S01]  /*0940*/  @!P4 LDG.E.U8 R26, [R10.64] ;  /* 0x000000040a1ac981 */ /* 0x000362000c1e1100 */
[----:B------:R-:W-:Y:S01]  /*0950*/  PRMT R28, RZ, 0x7610, R28 ;  /* 0x00007610ff1c7816 */ /* 0x000fe2000000001c */
[----:B------:R-:W-:Y:S01]  /*0960*/  @!P2 IMAD.X R7, RZ, RZ, c[0x0][0x174], P1 ;  /* 0x00005d00ff07a624 */ /* 0x000fe200008e06ff */
[----:B------:R-:W-:Y:S01]  /*0970*/  PRMT R29, RZ, 0x7610, R29 ;  /* 0x00007610ff1d7816 */ /* 0x000fe2000000001d */
[----:B------:R-:W-:Y:S01]  /*0980*/  @!P2 IMAD.X R9, RZ, RZ, c[0x0][0x17c], P3 ;  /* 0x00005f00ff09a624 */ /* 0x000fe200018e06ff */
[----:B------:R1:W5:Y:S04]  /*0990*/  @!P4 LDG.E.U8 R23, [R4.64] ;  /* 0x000000040417c981 */ /* 0x000368000c1e1100 */
[----:B------:R1:W5:Y:S04]  /*09a0*/  @!P2 LDG.E.U8 R28, [R6.64] ;  /* 0x00000004061ca981 */ /* 0x000368000c1e1100 */
[----:B------:R2:W5:Y:S01]  /*09b0*/  @!P2 LDG.E.U8 R29, [R8.64] ;  /* 0x00000004081da981 */ /* 0x000562000c1e1100 */
[----:B0-----:R-:W-:-:S05]  /*09c0*/  @!P0 IMAD.IADD R2, R12, 0x1, R16 ;  /* 0x000000010c028824 */ /* 0x001fca00078e0210 */
[----:B------:R-:W-:Y:S02]  /*09d0*/  @!P0 IADD3 R2, P2, R2, c[0x0][0x168], RZ ;  /* 0x00005a0002028a10 */ /* 0x000fe40007f5e0ff */
[----:B-1----:R-:W-:-:S03]  /*09e0*/  IADD3 R4, R16, 0x80, RZ ;  /* 0x0000008010047810 */ /* 0x002fc60007ffe0ff */
[----:B------:R-:W-:Y:S02]  /*09f0*/  @!P0 IMAD.X R3, RZ, RZ, c[0x0][0x16c], P2 ;  /* 0x00005b00ff038624 */ /* 0x000fe400010e06ff */
[----:B------:R-:W-:Y:S01]  /*0a00*/  @!P0 IMAD.MOV.U32 R16, RZ, RZ, R4 ;  /* 0x000000ffff108224 */ /* 0x000fe200078e0004 */
[----:B------:R-:W-:Y:S01]  /*0a10*/  BSSY B0, `(.L_x_26387) ;  /* 0x000003e000007945 */ /* 0x000fe20003800000 */
[----:B------:R-:W-:Y:S01]  /*0a20*/  BSSY B1, `(.L_x_26388) ;  /* 0x0000036000017945 */ /* 0x000fe20003800000 */
[----:B--2---:R-:W-:-:S04]  /*0a30*/  LOP3.LUT R14, R15, R14, RZ, 0xfc, !PT ;  /* 0x0000000e0f0e7212 */ /* 0x004fc800078efcff */
[----:B------:R-:W-:-:S04]  /*0a40*/  @!P0 LOP3.LUT P1, RZ, R14, 0xff, RZ, 0xc0, !PT ;  /* 0x000000ff0eff8812 */ /* 0x000fc8000782c0ff */
[----:B------:R-:W-:-:S05]  /*0a50*/  @!P0 SEL R5, RZ, 0x1, !P1 ;  /* 0x00000001ff058807 */ /* 0x000fca0004800000 */
[----:B------:R0:W-:Y:S01]  /*0a60*/  @!P0 STG.E.U8 [R2.64], R5 ;  /* 0x0000000502008986 */ /* 0x0001e2000c101104 */
[----:B----4-:R-:W-:-:S04]  /*0a70*/  LOP3.LUT P0, RZ, R18, 0xff, R17, 0xc8, !PT ;  /* 0x000000ff12ff7812 */ /* 0x010fc8000780c811 */
[----:B------:R-:W-:Y:S02]  /*0a80*/  SEL R7, RZ, 0x1, !P0 ;  /* 0x00000001ff077807 */ /* 0x000fe40004000000 */
[----:B------:R-:W-:Y:S02]  /*0a90*/  ISETP.GE.AND P0, PT, R16, R13, PT ;  /* 0x0000000d1000720c */ /* 0x000fe40003f06270 */
[----:B------:R-:W-:-:S04]  /*0aa0*/  LOP3.LUT P1, RZ, R20, 0xff, R21, 0xc8, !PT ;  /* 0x000000ff14ff7812 */ /* 0x000fc8000782c815 */
[----:B0-----:R-:W-:Y:S02]  /*0ab0*/  SEL R5, RZ, 0x1, !P1 ;  /* 0x00000001ff057807 */ /* 0x001fe40004800000 */
[----:B------:R-:W-:-:S04]  /*0ac0*/  LOP3.LUT P2, RZ, R19, 0xff, R0, 0xc8, !PT ;  /* 0x000000ff13ff7812 */ /* 0x000fc8000784c800 */
[----:B------:R-:W-:Y:S02]  /*0ad0*/  SEL R9, RZ, 0x1, !P2 ;  /* 0x00000001ff097807 */ /* 0x000fe40005000000 */
[----:B---3--:R-:W-:-:S04]  /*0ae0*/  LOP3.LUT P3, RZ, R25, 0xff, R22, 0xc8, !PT ;  /* 0x000000ff19ff7812 */ /* 0x008fc8000786c816 */
[----:B------:R-:W-:Y:S02]  /*0af0*/  SEL R11, RZ, 0x1, !P3 ;  /* 0x00000001ff0b7807 */ /* 0x000fe40005800000 */
[----:B------:R-:W-:-:S04]  /*0b00*/  LOP3.LUT P4, RZ, R27, 0xff, R24, 0xc8, !PT ;  /* 0x000000ff1bff7812 */ /* 0x000fc8000788c818 */
[----:B------:R-:W-:Y:S02]  /*0b10*/  SEL R15, RZ, 0x1, !P4 ;  /* 0x00000001ff0f7807 */ /* 0x000fe40006000000 */
[----:B-----5:R-:W-:-:S04]  /*0b20*/  LOP3.LUT P5, RZ, R23, 0xff, R26, 0xc8, !PT ;  /* 0x000000ff17ff7812 */ /* 0x020fc800078ac81a */
[----:B------:R-:W-:Y:S02]  /*0b30*/  SEL R17, RZ, 0x1, !P5 ;  /* 0x00000001ff117807 */ /* 0x000fe40006800000 */
        /* <DEDUP_REMOVED lines=14> */
.L_x_26389:
[----:B------:R-:W-:-:S13]  /*0c20*/  ISETP.GE.AND P0, PT, R16, R13, PT ;  /* 0x0000000d1000720c */ /* 0x000fda0003f06270 */
[----:B------:R-:W-:Y:S05]  /*0c30*/  @P0 BRA `(.L_x_26391) ;  /* 0x000000c000000947 */ /* 0x000fea0003800000 */
[----:B0-----:R-:W-:Y:S01]  /*0c40*/  IMAD.IADD R2, R12, 0x1, R16 ;  /* 0x000000010c027824 */ /* 0x001fe200078e0210 */
[----:B------:R-:W-:-:S04]  /*0c50*/  IADD3 R16, R16, 0x80, RZ ;  /* 0x0000008010107810 */ /* 0x000fc80007ffe0ff */
[----:B------:R-:W-:-:S05]  /*0c60*/  IADD3 R2, P0, R2, c[0x0][0x168], RZ ;  /* 0x00005a0002027a10 */ /* 0x000fca0007f1e0ff */
[----:B------:R-:W-:-:S05]  /*0c70*/  IMAD.X R3, RZ, RZ, c[0x0][0x16c], P0 ;  /* 0x00005b00ff037624 */ /* 0x000fca00000e06ff */
[----:B------:R0:W-:Y:S03]  /*0c80*/  STG.E.U8 [R2.64], R9 ;  /* 0x0000000902007986 */ /* 0x0001e6000c101104 */
.L_x_26390:
[----:B------:R-:W-:-:S13]  /*0c90*/  ISETP.GE.AND P0, PT, R16, R13, PT ;  /* 0x0000000d1000720c */ /* 0x000fda0003f06270 */
[----:B------:R-:W-:Y:S05]  /*0ca0*/  @P0 BRA `(.L_x_26392) ;  /* 0x000000d000000947 */ /* 0x000fea0003800000 */
[----:B0-----:R-:W-:Y:S01]  /*0cb0*/  IMAD.IADD R2, R12, 0x1, R16 ;  /* 0x000000010c027824 */ /* 0x001fe200078e0210 */
[----:B------:R-:W-:-:S04]  /*0cc0*/  IADD3 R16, R16, 0x80, RZ ;  /* 0x0000008010107810 */ /* 0x000fc80007ffe0ff */
[----:B------:R-:W-:-:S05]  /*0cd0*/  IADD3 R2, P0, R2, c[0x0][0x168], RZ ;  /* 0x00005a0002027a10 */ /* 0x000fca0007f1e0ff */
[----:B------:R-:W-:-:S05]  /*0ce0*/  IMAD.X R3, RZ, RZ, c[0x0][0x16c], P0 ;  /* 0x00005b00ff037624 */ /* 0x000fca00000e06ff */
[----:B------:R0:W-:Y:S03]  /*0cf0*/  STG.E.U8 [R2.64], R11 ;  /* 0x0000000b02007986 */ /* 0x0001e6000c101104 */
.L_x_26391:
        /* <DEDUP_REMOVED lines=8> */
.L_x_26392:
[----:B------:R-:W-:Y:S05]  /*0d80*/  BSYNC B1 ;  /* 0x0000000000017941 */ /* 0x000fea0003800000 */
.L_x_26388:
[----:B------:R-:W-:-:S13]  /*0d90*/  ISETP.GE.AND P0, PT, R16, R13, PT ;  /* 0x0000000d1000720c */ /* 0x000fda0003f06270 */
[----:B0-----:R-:W-:Y:S01]  /*0da0*/  @!P0 IMAD.IADD R2, R12, 0x1, R16 ;  /* 0x000000010c028824 */ /* 0x001fe200078e0210 */
[----:B------:R-:W-:-:S04]  /*0db0*/  @!P0 IADD3 R16, R16, 0x80, RZ ;  /* 0x0000008010108810 */ /* 0x000fc80007ffe0ff */
[----:B------:R-:W-:-:S05]  /*0dc0*/  @!P0 IADD3 R2, P1, R2, c[0x0][0x168], RZ ;  /* 0x00005a0002028a10 */ /* 0x000fca0007f3e0ff */
[----:B------:R-:W-:-:S05]  /*0dd0*/  @!P0 IMAD.X R3, RZ, RZ, c[0x0][0x16c], P1 ;  /* 0x00005b00ff038624 */ /* 0x000fca00008e06ff */
[----:B------:R0:W-:Y:S03]  /*0de0*/  @!P0 STG.E.U8 [R2.64], R17 ;  /* 0x0000001102008986 */ /* 0x0001e6000c101104 */
.L_x_26393:
[----:B------:R-:W-:Y:S05]  /*0df0*/  BSYNC B0 ;  /* 0x0000000000007941 */ /* 0x000fea0003800000 */
.L_x_26387:
[----:B------:R-:W-:Y:S01]  /*0e00*/  WARPSYNC 0xffffffff ;  /* 0xffffffff00007948 */ /* 0x000fe20003800000 */
[----:B------:R-:W-:-:S13]  /*0e10*/  ISETP.GE.AND P0, PT, R16, R13, PT ;  /* 0x0000000d1000720c */ /* 0x000fda0003f06270 */
[----:B------:R-:W-:Y:S05]  /*0e20*/  @P0 EXIT ;  /* 0x000000000000094d */ /* 0x000fea0003800000 */
[----:B0-----:R-:W-:Y:S01]  /*0e30*/  IMAD.IADD R2, R12, 0x1, R16 ;  /* 0x000000010c027824 */ /* 0x001fe200078e0210 */
[----:B------:R-:W-:-:S04]  /*0e40*/  LOP3.LUT P0, RZ, R28, 0xff, RZ, 0xc0, !PT ;  /* 0x000000ff1cff7812 */ /* 0x000fc8000780c0ff */
[----:B------:R-:W-:Y:S02]  /*0e50*/  IADD3 R2, P1, R2, c[0x0][0x168], RZ ;  /* 0x00005a0002027a10 */ /* 0x000fe40007f3e0ff */
[----:B------:R-:W-:-:S03]  /*0e60*/  SEL R5, RZ, 0x1, !P0 ;  /* 0x00000001ff057807 */ /* 0x000fc60004000000 */
[----:B------:R-:W-:-:S05]  /*0e70*/  IMAD.X R3, RZ, RZ, c[0x0][0x16c], P1 ;  /* 0x00005b00ff037624 */ /* 0x000fca00008e06ff */
[----:B------:R-:W-:Y:S01]  /*0e80*/  STG.E.U8 [R2.64], R5 ;  /* 0x0000000502007986 */ /* 0x000fe2000c101104 */
[----:B------:R-:W-:Y:S05]  /*0e90*/  EXIT ;  /* 0x000000000000794d */ /* 0x000fea0003800000 */
.L_x_26394:
        /* <DEDUP_REMOVED lines=14> */
.L_x_42064:


//--------------------- .text._ZN2at6native29vectorized_elementwise_kernelILi4ENS0_13BinaryFunctorIaabZZZNS0_22logical_or_kernel_cudaERNS_14TensorIteratorEENKUlvE0_clEvENKUlvE0_clEvEUlaaE_EESt5arrayIPcLm3EEEEviT0_T1_ --------------------------
	.section	.text._ZN2at6native29vectorized_elementwise_kernelILi4ENS0_13BinaryFunctorIaabZZZNS0_22logical_or_kernel_cudaERNS_14TensorIteratorEENKUlvE0_clEvENKUlvE0_clEvEUlaaE_EESt5arrayIPcLm3EEEEviT0_T1_,"ax",@progbits
	.sectioninfo	@"SHI_REGISTERS=32"
	.align	128
        .global         _ZN2at6native29vectorized_elementwise_kernelILi4ENS0_13BinaryFunctorIaabZZZNS0_22logical_or_kernel_cudaERNS_14TensorIteratorEENKUlvE0_clEvENKUlvE0_clEvEUlaaE_EESt5arrayIPcLm3EEEEviT0_T1_
        .type           _ZN2at6native29vectorized_elementwise_kernelILi4ENS0_13BinaryFunctorIaabZZZNS0_22logical_or_kernel_cudaERNS_14TensorIteratorEENKUlvE0_clEvENKUlvE0_clEvEUlaaE_EESt5arrayIPcLm3EEEEviT0_T1_,@function
        .size           _ZN2at6native29vectorized_elementwise_kernelILi4ENS0_13BinaryFunctorIaabZZZNS0_22logical_or_kernel_cudaERNS_14TensorIteratorEENKUlvE0_clEvENKUlvE0_clEvEUlaaE_EESt5arrayIPcLm3EEEEviT0_T1_,(.L_x_42065 - _ZN2at6native29vectorized_elementwise_kernelILi4ENS0_13BinaryFunctorIaabZZZNS0_22logical_or_kernel_cudaERNS_14TensorIteratorEENKUlvE0_clEvENKUlvE0_clEvEUlaaE_EESt5arrayIPcLm3EEEEviT0_T1_)
        .other          _ZN2at6native29vectorized_elementwise_kernelILi4ENS0_13BinaryFunctorIaabZZZNS0_22logical_or_kernel_cudaERNS_14TensorIteratorEENKUlvE0_clEvENKUlvE0_clEvEUlaaE_EESt5arrayIPcLm3EEEEviT0_T1_,@"STO_CUDA_ENTRY STV_DEFAULT"
_ZN2at6native29vectorized_elementwise_kernelILi4ENS0_13BinaryFunctorIaabZZZNS0_22logical_or_kernel_cudaERNS_14TensorIteratorEENKUlvE0_clEvENKUlvE0_clEvEUlaaE_EESt5arrayIPcLm3EEEEviT0_T1_:
.text._ZN2at6native29vectorized_elementwise_kernelILi4ENS0_13BinaryFunctorIaabZZZNS0_22logical_or_kernel_cudaERNS_14TensorIteratorEENKUlvE0_clEvENKUlvE0_clEvEUlaaE_EESt5arrayIPcLm3EEEEviT0_T1_:
        /* <DEDUP_REMOVED lines=24> */
[----:B----4-:R-:W-:Y:S02]  /*0180*/  PRMT R8, R14, 0x7770, RZ ;  /* 0x000077700e087816 */ /* 0x010fe400000000ff */
[----:B-----5:R-:W-:-:S02]  /*0190*/  PRMT R3, R16, 0x7770, RZ ;  /* 0x0000777010037816 */ /* 0x020fc400000000ff */
[----:B------:R-:W-:Y:S02]  /*01a0*/  PRMT R9, R14, 0x7771, RZ ;  /* 0x000077710e097816 */ /* 0x000fe400000000ff */
[----:B------:R-:W-:Y:S02]  /*01b0*/  PRMT R2, R16, 0x7771, RZ ;  /* 0x0000777110027816 */ /* 0x000fe400000000ff */
[----:B------:R-:W-:Y:S02]  /*01c0*/  PRMT R7, R13, 0x7772, RZ ;  /* 0x000077720d077816 */ /* 0x000fe400000000ff */
[----:B------:R-:W-:Y:S02]  /*01d0*/  PRMT R10, R15, 0x7772, RZ ;  /* 0x000077720f0a7816 */ /* 0x000fe400000000ff */
[----:B------:R-:W-:Y:S02]  /*01e0*/  LOP3.LUT P2, RZ, R11, 0xff, R6, 0xc8, !PT ;  /* 0x000000ff0bff7812 */ /* 0x000fe4000784c806 */
[----:B------:R-:W-:-:S02]  /*01f0*/  LOP3.LUT P3, RZ, R3, 0xff, R8, 0xc8, !PT ;  /* 0x000000ff03ff7812 */ /* 0x000fc4000786c808 */
[----:B------:R-:W-:Y:S02]  /*0200*/  PRMT R3, R14, 0x7772, RZ ;  /* 0x000077720e037816 */ /* 0x000fe400000000ff */
[----:B------:R-:W-:Y:S02]  /*0210*/  PRMT R4, R16, 0x7772, RZ ;  /* 0x0000777210047816 */ /* 0x000fe400000000ff */
[----:B------:R-:W-:Y:S02]  /*0220*/  LOP3.LUT P4, RZ, R2, 0xff, R9, 0xc8, !PT ;  /* 0x000000ff02ff7812 */ /* 0x000fe4000788c809 */
[----:B------:R-:W-:Y:S02]  /*0230*/  LOP3.LUT P0, RZ, R10, 0xff, R7, 0xc8, !PT ;  /* 0x000000ff0aff7812 */ /* 0x000fe4000780c807 */
[----:B------:R-:W-:Y:S02]  /*0240*/  PRMT R2, R13, 0x7773, RZ ;  /* 0x000077730d027816 */ /* 0x000fe400000000ff */
[----:B------:R-:W-:-:S02]  /*0250*/  PRMT R5, R15, 0x7773, RZ ;  /* 0x000077730f057816 */ /* 0x000fc400000000ff */
[----:B------:R-:W-:Y:S02]  /*0260*/  SEL R7, RZ, 0x1, !P2 ;  /* 0x00000001ff077807 */ /* 0x000fe40005000000 */
[----:B------:R-:W-:Y:S02]  /*0270*/  SEL R6, RZ, 0x1, !P1 ;  /* 0x00000001ff067807 */ /* 0x000fe40004800000 */
[----:B------:R-:W-:Y:S02]  /*0280*/  LOP3.LUT P2, RZ, R4, 0xff, R3, 0xc8, !PT ;  /* 0x000000ff04ff7812 */ /* 0x000fe4000784c803 */
[----:B------:R-:W-:Y:S02]  /*0290*/  SEL R8, RZ, 0x1, !P3 ;  /* 0x00000001ff087807 */ /* 0x000fe40005800000 */
[----:B------:R-:W-:Y:S02]  /*02a0*/  SEL R9, RZ, 0x1, !P4 ;  /* 0x00000001ff097807 */ /* 0x000fe40006000000 */
[----:B------:R-:W-:-:S02]  /*02b0*/  PRMT R3, R14, 0x7773, RZ ;  /* 0x000077730e037816 */ /* 0x000fc400000000ff */
[----:B------:R-:W-:Y:S02]  /*02c0*/  PRMT R4, R16, 0x7773, RZ ;  /* 0x0000777310047816 */ /* 0x000fe400000000ff */
[----:B------:R-:W-:Y:S02]  /*02d0*/  LOP3.LUT P1, RZ, R5, 0xff, R2, 0xc8, !PT ;  /* 0x000000ff05ff7812 */ /* 0x000fe4000782c802 */
[----:B------:R-:W-:Y:S02]  /*02e0*/  PRMT R10, R7, 0x7604, R6 ;  /* 0x00007604070a7816 */ /* 0x000fe40000000006 */
[----:B------:R-:W-:Y:S02]  /*02f0*/  IADD3 R2, P3, R12, c[0x0][0x168], RZ ;  /* 0x00005a000c027a10 */ /* 0x000fe40007f7e0ff */
[----:B------:R-:W-:Y:S02]  /*0300*/  SEL R5, RZ, 0x1, !P0 ;  /* 0x00000001ff057807 */ /* 0x000fe40004000000 */
[----:B------:R-:W-:-:S02]  /*0310*/  PRMT R9, R9, 0x7604, R8 ;  /* 0x0000760409097816 */ /* 0x000fc40000000008 */
[----:B------:R-:W-:Y:S02]  /*0320*/  SEL R6, RZ, 0x1, !P2 ;  /* 0x00000001ff067807 */ /* 0x000fe40005000000 */
[----:B------:R-:W-:Y:S01]  /*0330*/  LOP3.LUT P0, RZ, R4, 0xff, R3, 0xc8, !PT ;  /* 0x000000ff04ff7812 */ /* 0x000fe2000780c803 */
[----:B------:R-:W-:Y:S01]  /*0340*/  IMAD.X R3, RZ, RZ, c[0x0][0x16c], P3 ;  /* 0x00005b00ff037624 */ /* 0x000fe200018e06ff */
        /* <DEDUP_REMOVED lines=10> */
.L_x_26395:
        /* <DEDUP_REMOVED lines=127> */
.L_x_26398:
[----:B------:R-:W-:-:S13]  /*0be0*/  ISETP.GE.AND P0, PT, R16, R13, PT ;  /* 0x0000000d1000720c */ /* 0x000fda0003f06270 */
[----:B------:R-:W-:Y:S05]  /*0bf0*/  @P0 BRA `(.L_x_26400) ;  /* 0x000000c000000947 */ /* 0x000fea0003800000 */
[----:B0-----:R-:W-:Y:S01]  /*0c00*/  IMAD.IADD R2, R12, 0x1, R16 ;  /* 0x000000010c027824 */ /* 0x001fe200078e0210 */
[----:B------:R-:W-:-:S04]  /*0c10*/  IADD3 R16, R16, 0x80, RZ ;  /* 0x0000008010107810 */ /* 0x000fc80007ffe0ff */
[----:B------:R-:W-:-:S05]  /*0c20*/  IADD3 R2, P0, R2, c[0x0][0x168], RZ ;  /* 0x00005a0002027a10 */ /* 0x000fca0007f1e0ff */
[----:B------:R-:W-:-:S05]  /*0c30*/  IMAD.X R3, RZ, RZ, c[0x0][0x16c], P0 ;  /* 0x00005b00ff037624 */ /* 0x000fca00000e06ff */
[----:B------:R0:W-:Y:S03]  /*0c40*/  STG.E.U8 [R2.64], R9 ;  /* 0x0000000902007986 */ /* 0x0001e6000c101104 */
.L_x_26399:
[----:B------:R-:W-:-:S13]  /*0c50*/  ISETP.GE.AND P0, PT, R16, R13, PT ;  /* 0x0000000d1000720c */ /* 0x000fda0003f06270 */
[----:B------:R-:W-:Y:S05]  /*0c60*/  @P0 BRA `(.L_x_26401) ;  /* 0x000000d000000947 */ /* 0x000fea0003800000 */
[----:B0-----:R-:W-:Y:S01]  /*0c70*/  IMAD.IADD R2, R12, 0x1, R16 ;  /* 0x000000010c027824 */ /* 0x001fe200078e0210 */
[----:B------:R-:W-:-:S04]  /*0c80*/  IADD3 R16, R16, 0x80, RZ ;  /* 0x0000008010107810 */ /* 0x000fc80007ffe0ff */
[----:B------:R-:W-:-:S05]  /*0c90*/  IADD3 R2, P0, R2, c[0x0][0x168], RZ ;  /* 0x00005a0002027a10 */ /* 0x000fca0007f1e0ff */
[----:B------:R-:W-:-:S05]  /*0ca0*/  IMAD.X R3, RZ, RZ, c[0x0][0x16c], P0 ;  /* 0x00005b00ff037624 */ /* 0x000fca00000e06ff */
[----:B------:R0:W-:Y:S03]  /*0cb0*/  STG.E.U8 [R2.64], R11 ;  /* 0x0000000b02007986 */ /* 0x0001e6000c101104 */
.L_x_26400:
        /* <DEDUP_REMOVED lines=8> */
.L_x_26401:
[----:B------:R-:W-:Y:S05]  /*0d40*/  BSYNC B1 ;  /* 0x0000000000017941 */ /* 0x000fea0003800000 */
.L_x_26397:
[----:B------:R-:W-:-:S13]  /*0d50*/  ISETP.GE.AND P0, PT, R16, R13, PT ;  /* 0x0000000d1000720c */ /* 0x000fda0003f06270 */
[----:B0-----:R-:W-:Y:S01]  /*0d60*/  @!P0 IMAD.IADD R2, R12, 0x1, R16 ;  /* 0x000000010c028824 */ /* 0x001fe200078e0210 */
[----:B------:R-:W-:-:S04]  /*0d70*/  @!P0 IADD3 R16, R16, 0x80, RZ ;  /* 0x0000008010108810 */ /* 0x000fc80007ffe0ff */
[----:B------:R-:W-:-:S05]  /*0d80*/  @!P0 IADD3 R2, P1, R2, c[0x0][0x168], RZ ;  /* 0x00005a0002028a10 */ /* 0x000fca0007f3e0ff */
[----:B------:R-:W-:-:S05]  /*0d90*/  @!P0 IMAD.X R3, RZ, RZ, c[0x0][0x16c], P1 ;  /* 0x00005b00ff038624 */ /* 0x000fca00008e06ff */
[----:B------:R0:W-:Y:S03]  /*0da0*/  @!P0 STG.E.U8 [R2.64], R17 ;  /* 0x0000001102008986 */ /* 0x0001e6000c101104 */
.L_x_26402:
[----:B------:R-:W-:Y:S05]  /*0db0*/  BSYNC B0 ;  /* 0x0000000000007941 */ /* 0x000fea0003800000 */
.L_x_26396:
        /* <DEDUP_REMOVED lines=10> */
.L_x_26403:
        /* <DEDUP_REMOVED lines=10> */
.L_x_42065:


//--------------------- .text._ZN2at6native29vectorized_elementwise_kernelILi8ENS0_13BinaryFunctorIaabZZZNS0_22logical_or_kernel_cudaERNS_14TensorIteratorEENKUlvE0_clEvENKUlvE0_clEvEUlaaE_EESt5arrayIPcLm3EEEEviT0_T1_ --------------------------
	.section	.text._ZN2at6native29vectorized_elementwise_kernelILi8ENS0_13BinaryFunctorIaabZZZNS0_22logical_or_kernel_cudaERNS_14TensorIteratorEENKUlvE0_clEvENKUlvE0_clEvEUlaaE_EESt5arrayIPcLm3EEEEviT0_T1_,"ax",@progbits
	.sectioninfo	@"SHI_REGISTERS=4"
	.align	128
        .global         _ZN2at6native29vectorized_elementwise_kernelILi8ENS0_13BinaryFunctorIaabZZZNS0_22logical_or_kernel_cudaERNS_14TensorIteratorEENKUlvE0_clEvENKUlvE0_clEvEUlaaE_EESt5arrayIPcLm3EEEEviT0_T1_
        .type           _ZN2at6native29vectorized_elementwise_kernelILi8ENS0_13BinaryFunctorIaabZZZNS0_22logical_or_kernel_cudaERNS_14TensorIteratorEENKUlvE0_clEvENKUlvE0_clEvEUlaaE_EESt5arrayIPcLm3EEEEviT0_T1_,@function
        .size           _ZN2at6native29vectorized_elementwise_kernelILi8ENS0_13BinaryFunctorIaabZZZNS0_22logical_or_kernel_cudaERNS_14TensorIteratorEENKUlvE0_clEvENKUlvE0_clEvEUlaaE_EESt5arrayIPcLm3EEEEviT0_T1_,(.L_x_42066 - _ZN2at6native29vectorized_elementwise_kernelILi8ENS0_13BinaryFunctorIaabZZZNS0_22logical_or_kernel_cudaERNS_14TensorIteratorEENKUlvE0_clEvENKUlvE0_clEvEUlaaE_EESt5arrayIPcLm3EEEEviT0_T1_)
        .other          _ZN2at6native29vectorized_elementwise_kernelILi8ENS0_13BinaryFunctorIaabZZZNS0_22logical_or_kernel_cudaERNS_14TensorIteratorEENKUlvE0_clEvENKUlvE0_clEvEUlaaE_EESt5arrayIPcLm3EEEEviT0_T1_,@"STO_CUDA_ENTRY STV_DEFAULT"
_ZN2at6native29vectorized_elementwise_kernelILi8ENS0_13BinaryFunctorIaabZZZNS0_22logical_or_kernel_cudaERNS_14TensorIteratorEENKUlvE0_clEvENKUlvE0_clEvEUlaaE_EESt5arrayIPcLm3EEEEviT0_T1_:
.text._ZN2at6native29vectorized_elementwise_kernelILi8ENS0_13BinaryFunctorIaabZZZNS0_22logical_or_kernel_cudaERNS_14TensorIteratorEENKUlvE0_clEvENKUlvE0_clEvEUlaaE_EESt5arrayIPcLm3EEEEviT0_T1_:
[----:B------:R-:W-:Y:S02]  /*0000*/  MOV R1, c[0x0][0x28] ;  /* 0x00000a0000017a02 */ /* 0x000fe40000000f00 */
[----:B------:R-:W-:Y:S05]  /*0010*/  EXIT ;  /* 0x000000000000794d */ /* 0x000fea0003800000 */
.L_x_26404:
        /* <DEDUP_REMOVED lines=14> */
.L_x_42066:


//--------------------- .text._ZN2at6native18elementwise_kernelILi128ELi4EZNS0_15gpu_kernel_implINS0_13AUnaryFunctorIhhbZZZNS0_22logical_or_kernel_cudaERNS_14TensorIteratorEENKUlvE0_clEvENKUlvE_clEvEUlhhE_EEEEvRNS_18TensorIteratorBaseERKT_EUliE_EEviT1_ --------------------------
	.section	.text._ZN2at6native18elementwise_kernelILi128ELi4EZNS0_15gpu_kernel_implINS0_13AUnaryFunctorIhhbZZZNS0_22logical_or_kernel_cudaERNS_14TensorIteratorEENKUlvE0_clEvENKUlvE_clEvEUlhhE_EEEEvRNS_18TensorIteratorBaseERKT_EUliE_EEviT1_,"ax",@progbits
	.sectioninfo	@"SHI_REGISTERS=26"
	.align	128
        .global         _ZN2at6native18elementwise_kernelILi128ELi4EZNS0_15gpu_kernel_implINS0_13AUnaryFunctorIhhbZZZNS0_22logical_or_kernel_cudaERNS_14TensorIteratorEENKUlvE0_clEvENKUlvE_clEvEUlhhE_EEEEvRNS_18TensorIteratorBaseERKT_EUliE_EEviT1_
        .type           _ZN2at6native18elementwise_kernelILi128ELi4EZNS0_15gpu_kernel_implINS0_13AUnaryFunctorIhhbZZZNS0_22logical_or_kernel_cudaERNS_14TensorIteratorEENKUlvE0_clEvENKUlvE_clEvEUlhhE_EEEEvRNS_18TensorIteratorBaseERKT_EUliE_EEviT1_,@function
        .size           _ZN2at6native18elementwise_kernelILi128ELi4EZNS0_15gpu_kernel_implINS0_13AUnaryFunctorIhhbZZZNS0_22logical_or_kernel_cudaERNS_14TensorIteratorEENKUlvE0_clEvENKUlvE_clEvEUlhhE_EEEEvRNS_18TensorIteratorBaseERKT_EUliE_EEviT1_,(.L_x_42067 - _ZN2at6native18elementwise_kernelILi128ELi4EZNS0_15gpu_kernel_implINS0_13AUnaryFunctorIhhbZZZNS0_22logical_or_kernel_cudaERNS_14TensorIteratorEENKUlvE0_clEvENKUlvE_clEvEUlhhE_EEEEvRNS_18TensorIteratorBaseERKT_EUliE_EEviT1_)
        .other          _ZN2at6native18elementwise_kernelILi128ELi4EZNS0_15gpu_kernel_implINS0_13AUnaryFunctorIhhbZZZNS0_22logical_or_kernel_cudaERNS_14TensorIteratorEENKUlvE0_clEvENKUlvE_clEvEUlhhE_EEEEvRNS_18TensorIteratorBaseERKT_EUliE_EEviT1_,@"STO_CUDA_ENTRY STV_DEFAULT"
_ZN2at6native18elementwise_kernelILi128ELi4EZNS0_15gpu_kernel_implINS0_13AUnaryFunctorIhhbZZZNS0_22logical_or_kernel_cudaERNS_14TensorIteratorEENKUlvE0_clEvENKUlvE_clEvEUlhhE_EEEEvRNS_18TensorIteratorBaseERKT_EUliE_EEviT1_:
.text._ZN2at6native18elementwise_kernelILi128ELi4EZNS0_15gpu_kernel_implINS0_13AUnaryFunctorIhhbZZZNS0_22logical_or_kernel_cudaERNS_14TensorIteratorEENKUlvE0_clEvENKUlvE_clEvEUlhhE_EEEEvRNS_18TensorIteratorBaseERKT_EUliE_EEviT1_:
        /* <DEDUP_REMOVED lines=237> */
.L_x_26407:
        /* <DEDUP_REMOVED lines=18> */
.L_x_26411:
[----:B------:R0:W5:Y:S01]  /*0ff0*/  LDG.E.U8 R0, [R4.64] ;  /* 0x0000002404007981 */ /* 0x000162000c1e1100 */
[----:B------:R-:W-:Y:S05]  /*1000*/  BRA `(.L_x_26413) ;  /* 0x00000dc000007947 */ /* 0x000fea0003800000 */
.L_x_26410:
        /* <DEDUP_REMOVED lines=8> */
.L_x_26415:
[----:B------:R0:W5:Y:S01]  /*1090*/  LDG.E.U8 R0, [R4.64] ;  /* 0x0000002404007981 */ /* 0x000162000c1e1100 */
[----:B------:R-:W-:Y:S05]  /*10a0*/  BRA `(.L_x_26413) ;  /* 0x00000d2000007947 */ /* 0x000fea0003800000 */
.L_x_26414:
[----:B------:R0:W5:Y:S01]  /*10b0*/  LDG.E.U16 R0, [R4.64] ;  /* 0x0000002404007981 */ /* 0x000162000c1e1500 */
[----:B------:R-:W-:Y:S05]  /*10c0*/  BRA `(.L_x_26413) ;  /* 0x00000d0000007947 */ /* 0x000fea0003800000 */
.L_x_26409:
        /* <DEDUP_REMOVED lines=10> */
.L_x_26417:
[----:B------:R-:W2:Y:S02]  /*1170*/  LDG.E.U16 R2, [R4.64] ;  /* 0x0000002404027981 */ /* 0x000ea4000c1e1500 */
[----:B--2---:R-:W-:-:S06]  /*1180*/  HADD2.F32 R2, -RZ, R2.H0_H0 ;  /* 0x20000002ff027230 */ /* 0x004fcc0000004100 */
[----:B------:R-:W0:Y:S02]  /*1190*/  F2I.S64.TRUNC R2, R2 ;  /* 0x0000000200027311 */ /* 0x000e24000020d900 */
[----:B0-----:R-:W-:Y:S01]  /*11a0*/  PRMT R0, R2, 0x7610, R0 ;  /* 0x0000761002007816 */ /* 0x001fe20000000000 */
[----:B------:R-:W-:Y:S05]  /*11b0*/  BRA `(.L_x_26413) ;  /* 0x00000c1000007947 */ /* 0x000fea0003800000 */
.L_x_26416:
        /* <DEDUP_REMOVED lines=10> */
.L_x_26419:
[----:B------:R-:W2:Y:S02]  /*1260*/  LDG.E.U16 R4, [R4.64] ;  /* 0x0000002404047981 */ /* 0x000ea4000c1e1500 */
[----:B--2---:R-:W-:-:S06]  /*1270*/  HADD2.F32 R2, -RZ, R4.H0_H0 ;  /* 0x20000004ff027230 */ /* 0x004fcc0000004100 */
[----:B------:R-:W0:Y:S02]  /*1280*/  F2I.S64.TRUNC R2, R2 ;  /* 0x0000000200027311 */ /* 0x000e24000020d900 */
[----:B0-----:R-:W-:Y:S01]  /*1290*/  PRMT R0, R2, 0x7610, R0 ;  /* 0x0000761002007816 */ /* 0x001fe20000000000 */
[----:B------:R-:W-:Y:S05]  /*12a0*/  BRA `(.L_x_26413) ;  /* 0x00000b2000007947 */ /* 0x000fea0003800000 */
.L_x_26418:
[----:B------:R-:W2:Y:S02]  /*12b0*/  LDG.E.64 R2, [R4.64] ;  /* 0x0000002404027981 */ /* 0x000ea4000c1e1b00 */
[----:B--2---:R-:W0:Y:S02]  /*12c0*/  F2I.S64.F64.TRUNC R2, R2 ;  /* 0x0000000200027311 */ /* 0x004e24000030d900 */
[----:B0-----:R-:W-:Y:S01]  /*12d0*/  PRMT R0, R2, 0x7610, R0 ;  /* 0x0000761002007816 */ /* 0x001fe20000000000 */
[----:B------:R-:W-:Y:S05]  /*12e0*/  BRA `(.L_x_26413) ;  /* 0x00000ae000007947 */ /* 0x000fea0003800000 */
.L_x_26408:
        /* <DEDUP_REMOVED lines=12> */
.L_x_26422:
[----:B------:R-:W2:Y:S02]  /*13b0*/  LDG.E.64 R4, [R4.64] ;  /* 0x0000002404047981 */ /* 0x000ea4000c1e1b00 */
[----:B--2---:R-:W0:Y:S02]  /*13c0*/  F2I.S64.F64.TRUNC R2, R4 ;  /* 0x0000000400027311 */ /* 0x004e24000030d900 */
[----:B0-----:R-:W-:Y:S01]  /*13d0*/  PRMT R0, R2, 0x7610, R0 ;  /* 0x0000761002007816 */ /* 0x001fe20000000000 */
[----:B------:R-:W-:Y:S05]  /*13e0*/  BRA `(.L_x_26413) ;  /* 0x000009e000007947 */ /* 0x000fea0003800000 */
.L_x_26421:
        /* <DEDUP_REMOVED lines=28> */
.L_x_26424:
        /* <DEDUP_REMOVED lines=15> */
.L_x_26423:
[----:B------:R-:W2:Y:S02]  /*16a0*/  LDG.E.U16 R2, [R4.64] ;  /* 0x0000002404027981 */ /* 0x000ea4000c1e1500 */
[----:B--2---:R-:W-:-:S06]  /*16b0*/  PRMT R2, RZ, 0x5410, R2 ;  /* 0x00005410ff027816 */ /* 0x004fcc0000000002 */
[----:B------:R-:W0:Y:S02]  /*16c0*/  F2I.S64.TRUNC R2, R2 ;  /* 0x0000000200027311 */ /* 0x000e24000020d900 */
[----:B0-----:R-:W-:Y:S01]  /*16d0*/  PRMT R0, R2, 0x7610, R0 ;  /* 0x0000761002007816 */ /* 0x001fe20000000000 */
[----:B------:R-:W-:Y:S05]  /*16e0*/  BRA `(.L_x_26413) ;  /* 0x000006e000007947 */ /* 0x000fea0003800000 */
.L_x_26420:
        /* <DEDUP_REMOVED lines=10> */
.L_x_26427:
        /* <DEDUP_REMOVED lines=21> */
.L_x_26431:
[----:B------:R-:W-:Y:S05]  /*18e0*/  BSYNC B1 ;  /* 0x0000000000017941 */ /* 0x000fea0003800000 */
.L_x_26430:
[----:B------:R-:W-:Y:S01]  /*18f0*/  IMAD.SHL.U32 R2, R2, 0x100000, RZ ;  /* 0x0010000002027824 */ /* 0x000fe200078e00ff */
[----:B------:R-:W-:-:S04]  /*1900*/  LEA R3, R0, 0x3b800000, 0x17 ;  /* 0x3b80000000037811 */ /* 0x000fc800078eb8ff */
[----:B------:R-:W-:Y:S02]  /*1910*/  LOP3.LUT R2, R3, R2, R4, 0xfe, !PT ;  /* 0x0000000203027212 */ /* 0x000fe400078efe04 */
.L_x_26429:
[----:B------:R-:W-:Y:S05]  /*1920*/  BSYNC B0 ;  /* 0x0000000000007941 */ /* 0x000fea0003800000 */
.L_x_26428:
[----:B------:R-:W0:Y:S02]  /*1930*/  F2I.S64.TRUNC R2, R2 ;  /* 0x0000000200027311 */ /* 0x000e24000020d900 */
[----:B0-----:R-:W-:Y:S01]  /*1940*/  PRMT R0, R2, 0x7610, R0 ;  /* 0x0000761002007816 */ /* 0x001fe20000000000 */
[----:B------:R-:W-:Y:S05]  /*1950*/  BRA `(.L_x_26413) ;  /* 0x0000047000007947 */ /* 0x000fea0003800000 */
.L_x_26426:
        /* <DEDUP_REMOVED lines=21> */
.L_x_26435:
[----:B------:R-:W-:Y:S05]  /*1ab0*/  BSYNC B1 ;  /* 0x0000000000017941 */ /* 0x000fea0003800000 */
.L_x_26434:
[----:B------:R-:W-:Y:S01]  /*1ac0*/  IMAD.SHL.U32 R2, R2, 0x200000, RZ ;  /* 0x0020000002027824 */ /* 0x000fe200078e00ff */
[----:B------:R-:W-:-:S04]  /*1ad0*/  LEA R3, R0, 0x37800000, 0x17 ;  /* 0x3780000000037811 */ /* 0x000fc800078eb8ff */
[----:B------:R-:W-:Y:S02]  /*1ae0*/  LOP3.LUT R2, R3, R2, R4, 0xfe, !PT ;  /* 0x0000000203027212 */ /* 0x000fe400078efe04 */
.L_x_26433:
[----:B------:R-:W-:Y:S05]  /*1af0*/  BSYNC B0 ;  /* 0x0000000000007941 */ /* 0x000fea0003800000 */
.L_x_26432:
[----:B------:R-:W0:Y:S02]  /*1b00*/  F2I.S64.TRUNC R2, R2 ;  /* 0x0000000200027311 */ /* 0x000e24000020d900 */
[----:B0-----:R-:W-:Y:S01]  /*1b10*/  PRMT R0, R2, 0x7610, R0 ;  /* 0x0000761002007816 */ /* 0x001fe20000000000 */
[----:B------:R-:W-:Y:S05]  /*1b20*/  BRA `(.L_x_26413) ;  /* 0x000002a000007947 */ /* 0x000fea0003800000 */
.L_x_26425:
        /* <DEDUP_REMOVED lines=14> */
.L_x_26439:
[----:B------:R-:W-:Y:S05]  /*1c10*/  BSYNC B0 ;  /* 0x0000000000007941 */ /* 0x000fea0003800000 */
.L_x_26438:
[----:B------:R-:W0:Y:S02]  /*1c20*/  F2I.S64.TRUNC R2, R2 ;  /* 0x0000000200027311 */ /* 0x000e24000020d900 */
[----:B0-----:R-:W-:Y:S01]  /*1c30*/  PRMT R0, R2, 0x7610, R0 ;  /* 0x0000761002007816 */ /* 0x001fe20000000000 */
[----:B------:R-:W-:Y:S05]  /*1c40*/  BRA `(.L_x_26413) ;  /* 0x0000018000007947 */ /* 0x000fea0003800000 */
.L_x_26412:
        /* <DEDUP_REMOVED lines=21> */
.L_x_26437:
[----:B------:R0:W5:Y:S01]  /*1da0*/  LDG.E.U8 R0, [R4.64] ;  /* 0x0000002404007981 */ /* 0x000162000c1e1100 */
[----:B------:R-:W-:Y:S05]  /*1db0*/  BRA `(.L_x_26413) ;  /* 0x0000001000007947 */ /* 0x000fea0003800000 */
.L_x_26436:
[----:B------:R0:W5:Y:S02]  /*1dc0*/  LDG.E.U8 R0, [R4.64] ;  /* 0x0000002404007981 */ /* 0x000164000c1e1100 */
.L_x_26413:
[----:B0-----:R-:W0:Y:S01]  /*1dd0*/  LDC.U8 R4, c[0x0][0x372] ;  /* 0x0000dc80ff047b82 */ /* 0x001e220000000000 */
[----:B------:R-:W-:Y:S07]  /*1de0*/  BSSY B6, `(.L_x_26440) ;  /* 0x00000db000067945 */ /* 0x000fee0003800000 */
[----:B------:R-:W1:Y:S01]  /*1df0*/  LDC.U8 R3, c[0x0][0x371] ;  /* 0x0000dc40ff037b82 */ /* 0x000e620000000000 */
[----:B0-----:R-:W-:-:S04]  /*1e00*/  PRMT R2, R4, 0x9910, RZ ;  /* 0x0000991004027816 */ /* 0x001fc800000000ff */
[----:B------:R-:W-:Y:S02]  /*1e10*/  ISETP.GT.AND P1, PT, R2, 0x9, PT ;  /* 0x000000090200780c */ /* 0x000fe40003f24270 */
[----:B-1---5:R-:W-:-:S04]  /*1e20*/  LOP3.LUT P0, RZ, R3, 0xff, R0, 0xc8, !PT ;  /* 0x000000ff03ff7812 */ /* 0x022fc8000780c800 */
        /* <DEDUP_REMOVED lines=12> */
.L_x_26444:
[----:B------:R0:W-:Y:S01]  /*1ef0*/  STG.E.U8 [R16.64], R5 ;  /* 0x0000000510007986 */ /* 0x0001e2000c101124 */
[----:B------:R-:W-:Y:S05]  /*1f00*/  BRA `(.L_x_26446) ;  /* 0x00000c8000007947 */ /* 0x000fea0003800000 */
.L_x_26443:
        /* <DEDUP_REMOVED lines=10> */
.L_x_26448:
[----:B------:R0:W-:Y:S01]  /*1fb0*/  STG.E [R16.64], R5 ;  /* 0x0000000510007986 */ /* 0x0001e2000c101924 */
[----:B------:R-:W-:Y:S05]  /*1fc0*/  BRA `(.L_x_26446) ;  /* 0x00000bc000007947 */ /* 0x000fea0003800000 */
.L_x_26447:
[----:B------:R0:W-:Y:S01]  /*1fd0*/  STG.E.U16 [R16.64], R5 ;  /* 0x0000000510007986 */ /* 0x0001e2000c101524 */
[----:B------:R-:W-:Y:S05]  /*1fe0*/  BRA `(.L_x_26446) ;  /* 0x00000ba000007947 */ /* 0x000fea0003800000 */
.L_x_26442:
        /* <DEDUP_REMOVED lines=9> */
.L_x_26450:
[----:B------:R-:W-:-:S04]  /*2080*/  FSEL R0, RZ, 1, !P0 ;  /* 0x3f800000ff007808 */ /* 0x000fc80004000000 */
[----:B------:R-:W-:-:S05]  /*2090*/  F2FP.PACK_AB R0, RZ, R0 ;  /* 0x00000000ff00723e */ /* 0x000fca00000000ff */
[----:B------:R0:W-:Y:S01]  /*20a0*/  STG.E.U16 [R16.64], R0 ;  /* 0x0000000010007986 */ /* 0x0001e2000c101524 */
[----:B------:R-:W-:Y:S05]  /*20b0*/  BRA `(.L_x_26446) ;  /* 0x00000ad000007947 */ /* 0x000fea0003800000 */
.L_x_26449:
        /* <DEDUP_REMOVED lines=10> */
.L_x_26452:
[----:B------:R-:W-:-:S04]  /*2160*/  FSEL R0, RZ, 1, !P0 ;  /* 0x3f800000ff007808 */ /* 0x000fc80004000000 */
[----:B------:R-:W-:-:S04]  /*2170*/  F2FP.PACK_AB R3, RZ, R0 ;  /* 0x00000000ff03723e */ /* 0x000fc800000000ff */
[----:B------:R-:W-:-:S05]  /*2180*/  PRMT R3, R3, 0x5410, RZ ;  /* 0x0000541003037816 */ /* 0x000fca00000000ff */
[----:B------:R0:W-:Y:S01]  /*2190*/  STG.E [R16.64], R3 ;  /* 0x0000000310007986 */ /* 0x0001e2000c101924 */
[----:B------:R-:W-:Y:S05]  /*21a0*/  BRA `(.L_x_26446) ;  /* 0x000009e000007947 */ /* 0x000fea0003800000 */
.L_x_26451:
[----:B------:R-:W-:Y:S01]  /*21b0*/  FSEL R3, RZ, 1.875, !P0 ;  /* 0x3ff00000ff037808 */ /* 0x000fe20004000000 */
[----:B------:R-:W-:-:S05]  /*21c0*/  IMAD.MOV.U32 R2, RZ, RZ, RZ ;  /* 0x000000ffff027224 */ /* 0x000fca00078e00ff */
[----:B------:R0:W-:Y:S01]  /*21d0*/  STG.E.64 [R16.64], R2 ;  /* 0x0000000210007986 */ /* 0x0001e2000c101b24 */
[----:B------:R-:W-:Y:S05]  /*21e0*/  BRA `(.L_x_26446) ;  /* 0x000009a000007947 */ /* 0x000fea0003800000 */
.L_x_26441:
        /* <DEDUP_REMOVED lines=10> */
.L_x_26455:
[----:B------:R-:W-:Y:S01]  /*2290*/  FSEL R5, RZ, 1.875, !P0 ;  /* 0x3ff00000ff057808 */ /* 0x000fe20004000000 */
[----:B------:R-:W-:Y:S01]  /*22a0*/  CS2R R6, SRZ ;  /* 0x0000000000067805 */ /* 0x000fe2000001ff00 */
[----:B------:R-:W-:-:S05]  /*22b0*/  IMAD.MOV.U32 R4, RZ, RZ, RZ ;  /* 0x000000ffff047224 */ /* 0x000fca00078e00ff */
[----:B------:R0:W-:Y:S01]  /*22c0*/  STG.E.128 [R16.64], R4 ;  /* 0x0000000410007986 */ /* 0x0001e2000c101d24 */
[----:B------:R-:W-:Y:S05]  /*22d0*/  BRA `(.L_x_26446) ;  /* 0x000008b000007947 */ /* 0x000fea0003800000 */
.L_x_26454:
        /* <DEDUP_REMOVED lines=18> */
.L_x_26459:
[----:B------:R-:W-:Y:S05]  /*2400*/  BSYNC B0 ;  /* 0x0000000000007941 */ /* 0x000fea0003800000 */
.L_x_26458:
[----:B------:R0:W-:Y:S01]  /*2410*/  STG.E.U8 [R16.64], R3 ;  /* 0x0000000310007986 */ /* 0x0001e2000c101124 */
[----:B------:R-:W-:Y:S05]  /*2420*/  BRA `(.L_x_26446) ;  /* 0x0000076000007947 */ /* 0x000fea0003800000 */
.L_x_26457:
        /* <DEDUP_REMOVED lines=13> */
.L_x_26460:
[----:B------:R-:W-:Y:S01]  /*2500*/  ISETP.GT.U32.AND P0, PT, R3, 0x7f800000, PT ;  /* 0x7f8000000300780c */ /* 0x000fe20003f04070 */
[----:B------:R-:W-:-:S05]  /*2510*/  IMAD.MOV.U32 R3, RZ, RZ, 0x7f ;  /* 0x0000007fff037424 */ /* 0x000fca00078e00ff */
[----:B------:R-:W-:-:S05]  /*2520*/  SEL R3, R3, 0x7c, P0 ;  /* 0x0000007c03037807 */ /* 0x000fca0000000000 */
[----:B------:R0:W-:Y:S01]  /*2530*/  STG.E.U8 [R16.64], R3 ;  /* 0x0000000310007986 */ /* 0x0001e2000c101124 */
[----:B------:R-:W-:Y:S05]  /*2540*/  BRA `(.L_x_26446) ;  /* 0x0000064000007947 */ /* 0x000fea0003800000 */
.L_x_26456:
[----:B------:R-:W-:-:S04]  /*2550*/  FSEL R0, RZ, 1, !P0 ;  /* 0x3f800000ff007808 */ /* 0x000fc80004000000 */
[----:B------:R-:W-:-:S05]  /*2560*/  F2FP.BF16.PACK_AB R0, RZ, R0 ;  /* 0x00000000ff00723e */ /* 0x000fca00000010ff */
[----:B------:R0:W-:Y:S01]  /*2570*/  STG.E.U16 [R16.64], R0 ;  /* 0x0000000010007986 */ /* 0x0001e2000c101524 */
[----:B------:R-:W-:Y:S05]  /*2580*/  BRA `(.L_x_26446) ;  /* 0x0000060000007947 */ /* 0x000fea0003800000 */
.L_x_26453:
        /* <DEDUP_REMOVED lines=10> */
.L_x_26463:
        /* <DEDUP_REMOVED lines=16> */
.L_x_26466:
[----:B------:R-:W-:Y:S02]  /*2730*/  PRMT R8, R0, 0x7610, R8 ;  /* 0x0000761000087816 */ /* 0x000fe40000000008 */
.L_x_26465:
[----:B------:R-:W-:Y:S05]  /*2740*/  BSYNC B0 ;  /* 0x0000000000007941 */ /* 0x000fea0003800000 */
.L_x_26464:
[----:B------:R0:W-:Y:S01]  /*2750*/  STG.E.U8 [R16.64], R8 ;  /* 0x0000000810007986 */ /* 0x0001e2000c101124 */
[----:B------:R-:W-:Y:S05]  /*2760*/  BRA `(.L_x_26446) ;  /* 0x0000042000007947 */ /* 0x000fea0003800000 */
.L_x_26462:
        /* <DEDUP_REMOVED lines=16> */
.L_x_26469:
[----:B------:R-:W-:Y:S02]  /*2870*/  PRMT R8, R0, 0x7610, R8 ;  /* 0x0000761000087816 */ /* 0x000fe40000000008 */
.L_x_26468:
[----:B------:R-:W-:Y:S05]  /*2880*/  BSYNC B0 ;  /* 0x0000000000007941 */ /* 0x000fea0003800000 */
.L_x_26467:
[----:B------:R0:W-:Y:S01]  /*2890*/  STG.E.U8 [R16.64], R8 ;  /* 0x0000000810007986 */ /* 0x0001e2000c101124 */
[----:B------:R-:W-:Y:S05]  /*28a0*/  BRA `(.L_x_26446) ;  /* 0x000002e000007947 */ /* 0x000fea0003800000 */
.L_x_26461:
        /* <DEDUP_REMOVED lines=21> */
.L_x_26445:
        /* <DEDUP_REMOVED lines=20> */
.L_x_26471:
[----:B------:R-:W-:Y:S02]  /*2b40*/  IMAD.MOV.U32 R2, RZ, RZ, R5 ;  /* 0x000000ffff027224 */ /* 0x000fe400078e0005 */
[----:B------:R-:W-:-:S05]  /*2b50*/  IMAD.MOV.U32 R3, RZ, RZ, RZ ;  /* 0x000000ffff037224 */ /* 0x000fca00078e00ff */
[----:B------:R0:W-:Y:S01]  /*2b60*/  STG.E.64 [R16.64], R2 ;  /* 0x0000000210007986 */ /* 0x0001e2000c101b24 */
[----:B------:R-:W-:Y:S05]  /*2b70*/  BRA `(.L_x_26446) ;  /* 0x0000001000007947 */ /* 0x000fea0003800000 */
.L_x_26470:
[----:B------:R0:W-:Y:S02]  /*2b80*/  STG.E [R16.64], R5 ;  /* 0x0000000510007986 */ /* 0x0001e4000c101924 */
.L_x_26446:
[----:B------:R-:W-:Y:S05]  /*2b90*/  BSYNC B6 ;  /* 0x0000000000067941 */ /* 0x000fea0003800000 */
.L_x_26440:
[----:B------:R-:W-:-:S05]  /*2ba0*/  IMAD R18, R18, 0x200, R23 ;  /* 0x0000020012127824 */ /* 0x000fca00078e0217 */
[----:B------:R-:W-:Y:S02]  /*2bb0*/  IADD3 R19, R18, 0x80, RZ ;  /* 0x0000008012137810 */ /* 0x000fe40007ffe0ff */
.L_x_26406:
[----:B------:R-:W-:Y:S05]  /*2bc0*/  BSYNC B7 ;  /* 0x0000000000077941 */ /* 0x000fea0003800000 */
.L_x_26405:
        /* <DEDUP_REMOVED lines=231> */
.L_x_26474:
        /* <DEDUP_REMOVED lines=18> */
.L_x_26478:
[----:B------:R0:W5:Y:S01]  /*3b60*/  LDG.E.U8 R0, [R4.64] ;  /* 0x0000002404007981 */ /* 0x000162000c1e1100 */
[----:B------:R-:W-:Y:S05]  /*3b70*/  BRA `(.L_x_26480) ;  /* 0x00000dc000007947 */ /* 0x000fea0003800000 */
.L_x_26477:
        /* <DEDUP_REMOVED lines=8> */
.L_x_26482:
[----:B------:R0:W5:Y:S01]  /*3c00*/  LDG.E.U8 R0, [R4.64] ;  /* 0x0000002404007981 */ /* 0x000162000c1e1100 */
[----:B------:R-:W-:Y:S05]  /*3c10*/  BRA `(.L_x_26480) ;  /* 0x00000d2000007947 */ /* 0x000fea0003800000 */
.L_x_26481:
[----:B------:R0:W5:Y:S01]  /*3c20*/  LDG.E.U16 R0, [R4.64] ;  /* 0x0000002404007981 */ /* 0x000162000c1e1500 */
[----:B------:R-:W-:Y:S05]  /*3c30*/  BRA `(.L_x_26480) ;  /* 0x00000d0000007947 */ /* 0x000fea0003800000 */
.L_x_26476:
        /* <DEDUP_REMOVED lines=10> */
.L_x_26484:
[----:B------:R-:W2:Y:S02]  /*3ce0*/  LDG.E.U16 R2, [R4.64] ;  /* 0x0000002404027981 */ /* 0x000ea4000c1e1500 */
[----:B--2---:R-:W-:-:S06]  /*3cf0*/  HADD2.F32 R2, -RZ, R2.H0_H0 ;  /* 0x20000002ff027230 */ /* 0x004fcc0000004100 */
[----:B------:R-:W0:Y:S02]  /*3d00*/  F2I.S64.TRUNC R2, R2 ;  /* 0x0000000200027311 */ /* 0x000e24000020d900 */
[----:B0-----:R-:W-:Y:S01]  /*3d10*/  PRMT R0, R2, 0x7610, R0 ;  /* 0x0000761002007816 */ /* 0x001fe20000000000 */
[----:B------:R-:W-:Y:S05]  /*3d20*/  BRA `(.L_x_26480) ;  /* 0x00000c1000007947 */ /* 0x000fea0003800000 */
.L_x_26483:
        /* <DEDUP_REMOVED lines=10> */
.L_x_26486:
[----:B------:R-:W2:Y:S02]  /*3dd0*/  LDG.E.U16 R4, [R4.64] ;  /* 0x0000002404047981 */ /* 0x000ea4000c1e1500 */
[----:B--2---:R-:W-:-:S06]  /*3de0*/  HADD2.F32 R2, -RZ, R4.H0_H0 ;  /* 0x20000004ff027230 */ /* 0x004fcc0000004100 */
[----:B------:R-:W0:Y:S02]  /*3df0*/  F2I.S64.TRUNC R2, R2 ;  /* 0x0000000200027311 */ /* 0x000e24000020d900 */
[----:B0-----:R-:W-:Y:S01]  /*3e00*/  PRMT R0, R2, 0x7610, R0 ;  /* 0x0000761002007816 */ /* 0x001fe20000000000 */
[----:B------:R-:W-:Y:S05]  /*3e10*/  BRA `(.L_x_26480) ;  /* 0x00000b2000007947 */ /* 0x000fea0003800000 */
.L_x_26485:
[----:B------:R-:W2:Y:S02]  /*3e20*/  LDG.E.64 R2, [R4.64] ;  /* 0x0000002404027981 */ /* 0x000ea4000c1e1b00 */
[----:B--2---:R-:W0:Y:S02]  /*3e30*/  F2I.S64.F64.TRUNC R2, R2 ;  /* 0x0000000200027311 */ /* 0x004e24000030d900 */
[----:B0-----:R-:W-:Y:S01]  /*3e40*/  PRMT R0, R2, 0x7610, R0 ;  /* 0x0000761002007816 */ /* 0x001fe20000000000 */
[----:B------:R-:W-:Y:S05]  /*3e50*/  BRA `(.L_x_26480) ;  /* 0x00000ae000007947 */ /* 0x000fea0003800000 */
.L_x_26475:
        /* <DEDUP_REMOVED lines=12> */
.L_x_26489:
[----:B------:R-:W2:Y:S02]  /*3f20*/  LDG.E.64 R4, [R4.64] ;  /* 0x0000002404047981 */ /* 0x000ea4000c1e1b00 */
[----:B--2---:R-:W0:Y:S02]  /*3f30*/  F2I.S64.F64.TRUNC R2, R4 ;  /* 0x0000000400027311 */ /* 0x004e24000030d900 */
[----:B0-----:R-:W-:Y:S01]  /*3f40*/  PRMT R0, R2, 0x7610, R0 ;  /* 0x0000761002007816 */ /* 0x001fe20000000000 */
[----:B------:R-:W-:Y:S05]  /*3f50*/  BRA `(.L_x_26480) ;  /* 0x000009e000007947 */ /* 0x000fea0003800000 */
.L_x_26488:
        /* <DEDUP_REMOVED lines=28> */
.L_x_26491:
        /* <DEDUP_REMOVED lines=15> */
.L_x_26490:
[----:B------:R-:W2:Y:S02]  /*4210*/  LDG.E.U16 R2, [R4.64] ;  /* 0x0000002404027981 */ /* 0x000ea4000c1e1500 */
[----:B--2---:R-:W-:-:S06]  /*4220*/  PRMT R2, RZ, 0x5410, R2 ;  /* 0x00005410ff027816 */ /* 0x004fcc0000000002 */
[----:B------:R-:W0:Y:S02]  /*4230*/  F2I.S64.TRUNC R2, R2 ;  /* 0x0000000200027311 */ /* 0x000e24000020d900 */
[----:B0-----:R-:W-:Y:S01]  /*4240*/  PRMT R0, R2, 0x7610, R0 ;  /* 0x0000761002007816 */ /* 0x001fe20000000000 */
[----:B------:R-:W-:Y:S05]  /*4250*/  BRA `(.L_x_26480) ;  /* 0x000006e000007947 */ /* 0x000fea0003800000 */
.L_x_26487:
        /* <DEDUP_REMOVED lines=10> */
.L_x_26494:
        /* <DEDUP_REMOVED lines=21> */
.L_x_26498:
[----:B------:R-:W-:Y:S05]  /*4450*/  BSYNC B1 ;  /* 0x0000000000017941 */ /* 0x000fea0003800000 */
.L_x_26497:
[----:B------:R-:W-:Y:S01]  /*4460*/  IMAD.SHL.U32 R2, R2, 0x100000, RZ ;  /* 0x0010000002027824 */ /* 0x000fe200078e00ff */
[----:B------:R-:W-:-:S04]  /*4470*/  LEA R3, R0, 0x3b800000, 0x17 ;  /* 0x3b80000000037811 */ /* 0x000fc800078eb8ff */
[----:B------:R-:W-:Y:S02]  /*4480*/  LOP3.LUT R2, R3, R2, R4, 0xfe, !PT ;  /* 0x0000000203027212 */ /* 0x000fe400078efe04 */
.L_x_26496:
[----:B------:R-:W-:Y:S05]  /*4490*/  BSYNC B0 ;  /* 0x0000000000007941 */ /* 0x000fea0003800000 */
.L_x_26495:
[----:B------:R-:W0:Y:S02]  /*44a0*/  F2I.S64.TRUNC R2, R2 ;  /* 0x0000000200027311 */ /* 0x000e24000020d900 */
[----:B0-----:R-:W-:Y:S01]  /*44b0*/  PRMT R0, R2, 0x7610, R0 ;  /* 0x0000761002007816 */ /* 0x001fe20000000000 */
[----:B------:R-:W-:Y:S05]  /*44c0*/  BRA `(.L_x_26480) ;  /* 0x0000047000007947 */ /* 0x000fea0003800000 */
.L_x_26493:
        /* <DEDUP_REMOVED lines=21> */
.L_x_26502:
[----:B------:R-:W-:Y:S05]  /*4620*/  BSYNC B1 ;  /* 0x0000000000017941 */ /* 0x000fea0003800000 */
.L_x_26501:
[----:B------:R-:W-:Y:S01]  /*4630*/  IMAD.SHL.U32 R2, R2, 0x200000, RZ ;  /* 0x0020000002027824 */ /* 0x000fe200078e00ff */
[----:B------:R-:W-:-:S04]  /*4640*/  LEA R3, R0, 0x37800000, 0x17 ;  /* 0x3780000000037811 */ /* 0x000fc800078eb8ff */
[----:B------:R-:W-:Y:S02]  /*4650*/  LOP3.LUT R2, R3, R2, R4, 0xfe, !PT ;  /* 0x0000000203027212 */ /* 0x000fe400078efe04 */
.L_x_26500:
[----:B------:R-:W-:Y:S05]  /*4660*/  BSYNC B0 ;  /* 0x0000000000007941 */ /* 0x000fea0003800000 */
.L_x_26499:
[----:B------:R-:W0:Y:S02]  /*4670*/  F2I.S64.TRUNC R2, R2 ;  /* 0x0000000200027311 */ /* 0x000e24000020d900 */
[----:B0-----:R-:W-:Y:S01]  /*4680*/  PRMT R0, R2, 0x7610, R0 ;  /* 0x0000761002007816 */ /* 0x001fe20000000000 */
[----:B------:R-:W-:Y:S05]  /*4690*/  BRA `(.L_x_26480) ;  /* 0x000002a000007947 */ /* 0x000fea0003800000 */
.L_x_26492:
        /* <DEDUP_REMOVED lines=14> */
.L_x_26506:
[----:B------:R-:W-:Y:S05]  /*4780*/  BSYNC B0 ;  /* 0x0000000000007941 */ /* 0x000fea0003800000 */
.L_x_26505:
[----:B------:R-:W0:Y:S02]  /*4790*/  F2I.S64.TRUNC R2, R2 ;  /* 0x0000000200027311 */ /* 0x000e24000020d900 */
[----:B0-----:R-:W-:Y:S01]  /*47a0*/  PRMT R0, R2, 0x7610, R0 ;  /* 0x0000761002007816 */ /* 0x001fe20000000000 */
[----:B------:R-:W-:Y:S05]  /*47b0*/  BRA `(.L_x_26480) ;  /* 0x0000018000007947 */ /* 0x000fea0003800000 */
.L_x_26479:
        /* <DEDUP_REMOVED lines=21> */
.L_x_26504:
[----:B------:R0:W5:Y:S01]  /*4910*/  LDG.E.U8 R0, [R4.64] ;  /* 0x0000002404007981 */ /* 0x000162000c1e1100 */
[----:B------:R-:W-:Y:S05]  /*4920*/  BRA `(.L_x_26480) ;  /* 0x0000001000007947 */ /* 0x000fea0003800000 */
.L_x_26503:
[----:B------:R0:W5:Y:S02]  /*4930*/  LDG.E.U8 R0, [R4.64] ;  /* 0x0000002404007981 */ /* 0x000164000c1e1100 */
.L_x_26480:
        /* <DEDUP_REMOVED lines=18> */
.L_x_26511:
[----:B------:R0:W-:Y:S01]  /*4a60*/  STG.E.U8 [R16.64], R2 ;  /* 0x0000000210007986 */ /* 0x0001e2000c101124 */
[----:B------:R-:W-:Y:S05]  /*4a70*/  BRA `(.L_x_26513) ;  /* 0x00000c6000007947 */ /* 0x000fea0003800000 */
.L_x_26510:
        /* <DEDUP_REMOVED lines=9> */
.L_x_26515:
[----:B------:R0:W-:Y:S01]  /*4b10*/  STG.E [R16.64], R2 ;  /* 0x0000000210007986 */ /* 0x0001e2000c101924 */
[----:B------:R-:W-:Y:S05]  /*4b20*/  BRA `(.L_x_26513) ;  /* 0x00000bb000007947 */ /* 0x000fea0003800000 */
.L_x_26514:
[----:B------:R0:W-:Y:S01]  /*4b30*/  STG.E.U16 [R16.64], R2 ;  /* 0x0000000210007986 */ /* 0x0001e2000c101524 */
[----:B------:R-:W-:Y:S05]  /*4b40*/  BRA `(.L_x_26513) ;  /* 0x00000b9000007947 */ /* 0x000fea0003800000 */
.L_x_26509:
        /* <DEDUP_REMOVED lines=9> */
.L_x_26517:
[----:B------:R-:W-:-:S04]  /*4be0*/  FSEL R0, RZ, 1, !P0 ;  /* 0x3f800000ff007808 */ /* 0x000fc80004000000 */
[----:B------:R-:W-:-:S05]  /*4bf0*/  F2FP.PACK_AB R0, RZ, R0 ;  /* 0x00000000ff00723e */ /* 0x000fca00000000ff */
[----:B------:R0:W-:Y:S01]  /*4c00*/  STG.E.U16 [R16.64], R0 ;  /* 0x0000000010007986 */ /* 0x0001e2000c101524 */
[----:B------:R-:W-:Y:S05]  /*4c10*/  BRA `(.L_x_26513) ;  /* 0x00000ac000007947 */ /* 0x000fea0003800000 */
.L_x_26516:
        /* <DEDUP_REMOVED lines=10> */
.L_x_26519:
[----:B------:R-:W-:-:S04]  /*4cc0*/  FSEL R0, RZ, 1, !P0 ;  /* 0x3f800000ff007808 */ /* 0x000fc80004000000 */
[----:B------:R-:W-:-:S04]  /*4cd0*/  F2FP.PACK_AB R3, RZ, R0 ;  /* 0x00000000ff03723e */ /* 0x000fc800000000ff */
[----:B------:R-:W-:-:S05]  /*4ce0*/  PRMT R3, R3, 0x5410, RZ ;  /* 0x0000541003037816 */ /* 0x000fca00000000ff */
[----:B------:R0:W-:Y:S01]  /*4cf0*/  STG.E [R16.64], R3 ;  /* 0x0000000310007986 */ /* 0x0001e2000c101924 */
[----:B------:R-:W-:Y:S05]  /*4d00*/  BRA `(.L_x_26513) ;  /* 0x000009d000007947 */ /* 0x000fea0003800000 */
.L_x_26518:
[----:B------:R-:W-:Y:S01]  /*4d10*/  FSEL R3, RZ, 1.875, !P0 ;  /* 0x3ff00000ff037808 */ /* 0x000fe20004000000 */
[----:B------:R-:W-:-:S05]  /*4d20*/  IMAD.MOV.U32 R2, RZ, RZ, RZ ;  /* 0x000000ffff027224 */ /* 0x000fca00078e00ff */
[----:B------:R0:W-:Y:S01]  /*4d30*/  STG.E.64 [R16.64], R2 ;  /* 0x0000000210007986 */ /* 0x0001e2000c101b24 */
[----:B------:R-:W-:Y:S05]  /*4d40*/  BRA `(.L_x_26513) ;  /* 0x0000099000007947 */ /* 0x000fea0003800000 */
.L_x_26508:
        /* <DEDUP_REMOVED lines=10> */
.L_x_26522:
[----:B------:R-:W-:Y:S01]  /*4df0*/  FSEL R5, RZ, 1.875, !P0 ;  /* 0x3ff00000ff057808 */ /* 0x000fe20004000000 */
[----:B------:R-:W-:Y:S01]  /*4e00*/  CS2R R6, SRZ ;  /* 0x0000000000067805 */ /* 0x000fe2000001ff00 */
[----:B------:R-:W-:-:S05]  /*4e10*/  IMAD.MOV.U32 R4, RZ, RZ, RZ ;  /* 0x000000ffff047224 */ /* 0x000fca00078e00ff */
[----:B------:R0:W-:Y:S01]  /*4e20*/  STG.E.128 [R16.64], R4 ;  /* 0x0000000410007986 */ /* 0x0001e2000c101d24 */
[----:B------:R-:W-:Y:S05]  /*4e30*/  BRA `(.L_x_26513) ;  /* 0x000008a000007947 */ /* 0x000fea0003800000 */
.L_x_26521:
        /* <DEDUP_REMOVED lines=18> */
.L_x_26526:
[----:B------:R-:W-:Y:S05]  /*4f60*/  BSYNC B0 ;  /* 0x0000000000007941 */ /* 0x000fea0003800000 */
.L_x_26525:
[----:B------:R0:W-:Y:S01]  /*4f70*/  STG.E.U8 [R16.64], R3 ;  /* 0x0000000310007986 */ /* 0x0001e2000c101124 */
[----:B------:R-:W-:Y:S05]  /*4f80*/  BRA `(.L_x_26513) ;  /* 0x0000075000007947 */ /* 0x000fea0003800000 */
.L_x_26524:
        /* <DEDUP_REMOVED lines=13> */
.L_x_26527:
[----:B------:R-:W-:Y:S01]  /*5060*/  ISETP.GT.U32.AND P0, PT, R3, 0x7f800000, PT ;  /* 0x7f8000000300780c */ /* 0x000fe20003f04070 */
[----:B------:R-:W-:-:S05]  /*5070*/  IMAD.MOV.U32 R3, RZ, RZ, 0x7f ;  /* 0x0000007fff037424 */ /* 0x000fca00078e00ff */
[----:B------:R-:W-:-:S05]  /*5080*/  SEL R3, R3, 0x7c, P0 ;  /* 0x0000007c03037807 */ /* 0x000fca0000000000 */
[----:B------:R0:W-:Y:S01]  /*5090*/  STG.E.U8 [R16.64], R3 ;  /* 0x0000000310007986 */ /* 0x0001e2000c101124 */
[----:B------:R-:W-:Y:S05]  /*50a0*/  BRA `(.L_x_26513) ;  /* 0x0000063000007947 */ /* 0x000fea0003800000 */
.L_x_26523:
[----:B------:R-:W-:-:S04]  /*50b0*/  FSEL R0, RZ, 1, !P0 ;  /* 0x3f800000ff007808 */ /* 0x000fc80004000000 */
[----:B------:R-:W-:-:S05]  /*50c0*/  F2FP.BF16.PACK_AB R0, RZ, R0 ;  /* 0x00000000ff00723e */ /* 0x000fca00000010ff */
[----:B------:R0:W-:Y:S01]  /*50d0*/  STG.E.U16 [R16.64], R0 ;  /* 0x0000000010007986 */ /* 0x0001e2000c101524 */
[----:B------:R-:W-:Y:S05]  /*50e0*/  BRA `(.L_x_26513) ;  /* 0x000005f000007947 */ /* 0x000fea0003800000 */
.L_x_26520:
        /* <DEDUP_REMOVED lines=10> */
.L_x_26530:
        /* <DEDUP_REMOVED lines=16> */
.L_x_26533:
[----:B------:R-:W-:Y:S02]  /*5290*/  PRMT R8, R0, 0x7610, R8 ;  /* 0x0000761000087816 */ /* 0x000fe40000000008 */
.L_x_26532:
[----:B------:R-:W-:Y:S05]  /*52a0*/  BSYNC B0 ;  /* 0x0000000000007941 */ /* 0x000fea0003800000 */
.L_x_26531:
[----:B------:R0:W-:Y:S01]  /*52b0*/  STG.E.U8 [R16.64], R8 ;  /* 0x0000000810007986 */ /* 0x0001e2000c101124 */
[----:B------:R-:W-:Y:S05]  /*52c0*/  BRA `(.L_x_26513) ;  /* 0x0000041000007947 */ /* 0x000fea0003800000 */
.L_x_26529:
        /* <DEDUP_REMOVED lines=16> */
.L_x_26536:
[----:B------:R-:W-:Y:S02]  /*53d0*/  PRMT R8, R0, 0x7610, R8 ;  /* 0x0000761000087816 */ /* 0x000fe40000000008 */
.L_x_26535:
[----:B------:R-:W-:Y:S05]  /*53e0*/  BSYNC B0 ;  /* 0x0000000000007941 */ /* 0x000fea0003800000 */
.L_x_26534:
[----:B------:R0:W-:Y:S01]  /*53f0*/  STG.E.U8 [R16.64], R8 ;  /* 0x0000000810007986 */ /* 0x0001e2000c101124 */
[----:B------:R-:W-:Y:S05]  /*5400*/  BRA `(.L_x_26513) ;  /* 0x000002d000007947 */ /* 0x000fea0003800000 */
.L_x_26528:
        /* <DEDUP_REMOVED lines=21> */
.L_x_26512:
        /* <DEDUP_REMOVED lines=20> */
.L_x_26538:
[----:B------:R-:W-:-:S05]  /*56a0*/  IMAD.MOV.U32 R3, RZ, RZ, RZ ;  /* 0x000000ffff037224 */ /* 0x000fca00078e00ff */
[----:B------:R0:W-:Y:S01]  /*56b0*/  STG.E.64 [R16.64], R2 ;  /* 0x0000000210007986 */ /* 0x0001e2000c101b24 */
[----:B------:R-:W-:Y:S05]  /*56c0*/  BRA `(.L_x_26513) ;  /* 0x0000001000007947 */ /* 0x000fea0003800000 */
.L_x_26537:
[----:B------:R0:W-:Y:S02]  /*56d0*/  STG.E [R16.64], R2 ;  /* 0x0000000210007986 */ /* 0x0001e4000c101924 */
.L_x_26513:
[----:B------:R-:W-:Y:S05]  /*56e0*/  BSYNC B6 ;  /* 0x0000000000067941 */ /* 0x000fea0003800000 */
.L_x_26507:
        /* <DEDUP_REMOVED lines=231> */
.L_x_26539:
        /* <DEDUP_REMOVED lines=18> */
.L_x_26543:
[----:B------:R0:W5:Y:S01]  /*6680*/  LDG.E.U8 R0, [R4.64] ;  /* 0x0000002404007981 */ /* 0x000162000c1e1100 */
[----:B------:R-:W-:Y:S05]  /*6690*/  BRA `(.L_x_26545) ;  /* 0x00000dc000007947 */ /* 0x000fea0003800000 */
.L_x_26542:
        /* <DEDUP_REMOVED lines=8> */
.L_x_26547:
[----:B------:R0:W5:Y:S01]  /*6720*/  LDG.E.U8 R0, [R4.64] ;  /* 0x0000002404007981 */ /* 0x000162000c1e1100 */
[----:B------:R-:W-:Y:S05]  /*6730*/  BRA `(.L_x_26545) ;  /* 0x00000d2000007947 */ /* 0x000fea0003800000 */
.L_x_26546:
[----:B------:R0:W5:Y:S01]  /*6740*/  LDG.E.U16 R0, [R4.64] ;  /* 0x0000002404007981 */ /* 0x000162000c1e1500 */
[----:B------:R-:W-:Y:S05]  /*6750*/  BRA `(.L_x_26545) ;  /* 0x00000d0000007947 */ /* 0x000fea0003800000 */
.L_x_26541:
        /* <DEDUP_REMOVED lines=10> */
.L_x_26549:
[----:B------:R-:W2:Y:S02]  /*6800*/  LDG.E.U16 R2, [R4.64] ;  /* 0x0000002404027981 */ /* 0x000ea4000c1e1500 */
[----:B--2---:R-:W-:-:S06]  /*6810*/  HADD2.F32 R2, -RZ, R2.H0_H0 ;  /* 0x20000002ff027230 */ /* 0x004fcc0000004100 */
[----:B------:R-:W0:Y:S02]  /*6820*/  F2I.S64.TRUNC R2, R2 ;  /* 0x0000000200027311 */ /* 0x000e24000020d900 */
[----:B0-----:R-:W-:Y:S01]  /*6830*/  PRMT R0, R2, 0x7610, R0 ;  /* 0x0000761002007816 */ /* 0x001fe20000000000 */
[----:B------:R-:W-:Y:S05]  /*6840*/  BRA `(.L_x_26545) ;  /* 0x00000c1000007947 */ /* 0x000fea0003800000 */
.L_x_26548:
        /* <DEDUP_REMOVED lines=10> */
.L_x_26551:
[----:B------:R-:W2:Y:S02]  /*68f0*/  LDG.E.U16 R4, [R4.64] ;  /* 0x0000002404047981 */ /* 0x000ea4000c1e1500 */
[----:B--2---:R-:W-:-:S06]  /*6900*/  HADD2.F32 R2, -RZ, R4.H0_H0 ;  /* 0x20000004ff027230 */ /* 0x004fcc0000004100 */
[----:B------:R-:W0:Y:S02]  /*6910*/  F2I.S64.TRUNC R2, R2 ;  /* 0x0000000200027311 */ /* 0x000e24000020d900 */
[----:B0-----:R-:W-:Y:S01]  /*6920*/  PRMT R0, R2, 0x7610, R0 ;  /* 0x0000761002007816 */ /* 0x001fe20000000000 */
[----:B------:R-:W-:Y:S05]  /*6930*/  BRA `(.L_x_26545) ;  /* 0x00000b2000007947 */ /* 0x000fea0003800000 */
.L_x_26550:
[----:B------:R-:W2:Y:S02]  /*6940*/  LDG.E.64 R2, [R4.64] ;  /* 0x0000002404027981 */ /* 0x000ea4000c1e1b00 */
[----:B--2---:R-:W0:Y:S02]  /*6950*/  F2I.S64.F64.TRUNC R2, R2 ;  /* 0x0000000200027311 */ /* 0x004e24000030d900 */
[----:B0-----:R-:W-:Y:S01]  /*6960*/  PRMT R0, R2, 0x7610, R0 ;  /* 0x0000761002007816 */ /* 0x001fe20000000000 */
[----:B------:R-:W-:Y:S05]  /*6970*/  BRA `(.L_x_26545) ;  /* 0x00000ae000007947 */ /* 0x000fea0003800000 */
.L_x_26540:
        /* <DEDUP_REMOVED lines=12> */
.L_x_26554:
[----:B------:R-:W2:Y:S02]  /*6a40*/  LDG.E.64 R4, [R4.64] ;  /* 0x0000002404047981 */ /* 0x000ea4000c1e1b00 */
[----:B--2---:R-:W0:Y:S02]  /*6a50*/  F2I.S64.F64.TRUNC R2, R4 ;  /* 0x0000000400027311 */ /* 0x004e24000030d900 */
[----:B0-----:R-:W-:Y:S01]  /*6a60*/  PRMT R0, R2, 0x7610, R0 ;  /* 0x0000761002007816 */ /* 0x001fe20000000000 */
[----:B------:R-:W-:Y:S05]  /*6a70*/  BRA `(.L_x_26545) ;  /* 0x000009e000007947 */ /* 0x000fea0003800000 */
.L_x_26553:
        /* <DEDUP_REMOVED lines=28> */
.L_x_26556:
        /* <DEDUP_REMOVED lines=15> */
.L_x_26555:
[----:B------:R-:W2:Y:S02]  /*6d30*/  LDG.E.U16 R2, [R4.64] ;  /* 0x0000002404027981 */ /* 0x000ea4000c1e1500 */
[----:B--2---:R-:W-:-:S06]  /*6d40*/  PRMT R2, RZ, 0x5410, R2 ;  /* 0x00005410ff027816 */ /* 0x004fcc0000000002 */
[----:B------:R-:W0:Y:S02]  /*6d50*/  F2I.S64.TRUNC R2, R2 ;  /* 0x0000000200027311 */ /* 0x000e24000020d900 */
[----:B0-----:R-:W-:Y:S01]  /*6d60*/  PRMT R0, R2, 0x7610, R0 ;  /* 0x0000761002007816 */ /* 0x001fe20000000000 */
[----:B------:R-:W-:Y:S05]  /*6d70*/  BRA `(.L_x_26545) ;  /* 0x000006e000007947 */ /* 0x000fea0003800000 */
.L_x_26552:
        /* <DEDUP_REMOVED lines=10> */
.L_x_26559:
        /* <DEDUP_REMOVED lines=21> */
.L_x_26563:
[----:B------:R-:W-:Y:S05]  /*6f70*/  BSYNC B1 ;  /* 0x0000000000017941 */ /* 0x000fea0003800000 */
.L_x_26562:
[----:B------:R-:W-:Y:S01]  /*6f80*/  IMAD.SHL.U32 R2, R2, 0x100000, RZ ;  /* 0x0010000002027824 */ /* 0x000fe200078e00ff */
[----:B------:R-:W-:-:S04]  /*6f90*/  LEA R3, R0, 0x3b800000, 0x17 ;  /* 0x3b80000000037811 */ /* 0x000fc800078eb8ff */
[----:B------:R-:W-:Y:S02]  /*6fa0*/  LOP3.LUT R2, R3, R2, R4, 0xfe, !PT ;  /* 0x0000000203027212 */ /* 0x000fe400078efe04 */
.L_x_26561:
[----:B------:R-:W-:Y:S05]  /*6fb0*/  BSYNC B0 ;  /* 0x0000000000007941 */ /* 0x000fea0003800000 */
.L_x_26560:
[----:B------:R-:W0:Y:S02]  /*6fc0*/  F2I.S64.TRUNC R2, R2 ;  /* 0x0000000200027311 */ /* 0x000e24000020d900 */
[----:B0-----:R-:W-:Y:S01]  /*6fd0*/  PRMT R0, R2, 0x7610, R0 ;  /* 0x0000761002007816 */ /* 0x001fe20000000000 */
[----:B------:R-:W-:Y:S05]  /*6fe0*/  BRA `(.L_x_26545) ;  /* 0x0000047000007947 */ /* 0x000fea0003800000 */
.L_x_26558:
        /* <DEDUP_REMOVED lines=21> */
.L_x_26567:
[----:B------:R-:W-:Y:S05]  /*7140*/  BSYNC B1 ;  /* 0x0000000000017941 */ /* 0x000fea0003800000 */
.L_x_26566:
[----:B------:R-:W-:Y:S01]  /*7150*/  IMAD.SHL.U32 R2, R2, 0x200000, RZ ;  /* 0x0020000002027824 */ /* 0x000fe200078e00ff */
[----:B------:R-:W-:-:S04]  /*7160*/  LEA R3, R0, 0x37800000, 0x17 ;  /* 0x3780000000037811 */ /* 0x000fc800078eb8ff */
[----:B------:R-:W-:Y:S02]  /*7170*/  LOP3.LUT R2, R3, R2, R4, 0xfe, !PT ;  /* 0x0000000203027212 */ /* 0x000fe400078efe04 */
.L_x_26565:
[----:B------:R-:W-:Y:S05]  /*7180*/  BSYNC B0 ;  /* 0x0000000000007941 */ /* 0x000fea0003800000 */
.L_x_26564:
[----:B------:R-:W0:Y:S02]  /*7190*/  F2I.S64.TRUNC R2, R2 ;  /* 0x0000000200027311 */ /* 0x000e24000020d900 */
[----:B0-----:R-:W-:Y:S01]  /*71a0*/  PRMT R0, R2, 0x7610, R0 ;  /* 0x0000761002007816 */ /* 0x001fe20000000000 */
[----:B------:R-:W-:Y:S05]  /*71b0*/  BRA `(.L_x_26545) ;  /* 0x000002a000007947 */ /* 0x000fea0003800000 */
.L_x_26557:
        /* <DEDUP_REMOVED lines=14> */
.L_x_26571:
[----:B------:R-:W-:Y:S05]  /*72a0*/  BSYNC B0 ;  /* 0x0000000000007941 */ /* 0x000fea0003800000 */
.L_x_26570:
[----:B------:R-:W0:Y:S02]  /*72b0*/  F2I.S64.TRUNC R2, R2 ;  /* 0x0000000200027311 */ /* 0x000e24000020d900 */
[----:B0-----:R-:W-:Y:S01]  /*72c0*/  PRMT R0, R2, 0x7610, R0 ;  /* 0x0000761002007816 */ /* 0x001fe20000000000 */
[----:B------:R-:W-:Y:S05]  /*72d0*/  BRA `(.L_x_26545) ;  /* 0x0000018000007947 */ /* 0x000fea0003800000 */
.L_x_26544:
        /* <DEDUP_REMOVED lines=21> */
.L_x_26569:
[----:B------:R0:W5:Y:S01]  /*7430*/  LDG.E.U8 R0, [R4.64] ;  /* 0x0000002404007981 */ /* 0x000162000c1e1100 */
[----:B------:R-:W-:Y:S05]  /*7440*/  BRA `(.L_x_26545) ;  /* 0x0000001000007947 */ /* 0x000fea0003800000 */
.L_x_26568:
[----:B------:R0:W5:Y:S02]  /*7450*/  LDG.E.U8 R0, [R4.64] ;  /* 0x0000002404007981 */ /* 0x000164000c1e1100 */
.L_x_26545:
        /* <DEDUP_REMOVED lines=18> */
.L_x_26576:
[----:B------:R0:W-:Y:S01]  /*7580*/  STG.E.U8 [R16.64], R2 ;  /* 0x0000000210007986 */ /* 0x0001e2000c101124 */
[----:B------:R-:W-:Y:S05]  /*7590*/  BRA `(.L_x_26578) ;  /* 0x00000c6000007947 */ /* 0x000fea0003800000 */
.L_x_26575:
        /* <DEDUP_REMOVED lines=9> */
.L_x_26580:
[----:B------:R0:W-:Y:S01]  /*7630*/  STG.E [R16.64], R2 ;  /* 0x0000000210007986 */ /* 0x0001e2000c101924 */
[----:B------:R-:W-:Y:S05]  /*7640*/  BRA `(.L_x_26578) ;  /* 0x00000bb000007947 */ /* 0x000fea0003800000 */
.L_x_26579:
[----:B------:R0:W-:Y:S01]  /*7650*/  STG.E.U16 [R16.64], R2 ;  /* 0x0000000210007986 */ /* 0x0001e2000c101524 */
[----:B------:R-:W-:Y:S05]  /*7660*/  BRA `(.L_x_26578) ;  /* 0x00000b9000007947 */ /* 0x000fea0003800000 */
.L_x_26574:
        /* <DEDUP_REMOVED lines=9> */
.L_x_26582:
[----:B------:R-:W-:-:S04]  /*7700*/  FSEL R0, RZ, 1, !P0 ;  /* 0x3f800000ff007808 */ /* 0x000fc80004000000 */
[----:B------:R-:W-:-:S05]  /*7710*/  F2FP.PACK_AB R0, RZ, R0 ;  /* 0x00000000ff00723e */ /* 0x000fca00000000ff */
[----:B------:R0:W-:Y:S01]  /*7720*/  STG.E.U16 [R16.64], R0 ;  /* 0x0000000010007986 */ /* 0x0001e2000c101524 */
[----:B------:R-:W-:Y:S05]  /*7730*/  BRA `(.L_x_26578) ;  /* 0x00000ac000007947 */ /* 0x000fea0003800000 */
.L_x_26581:
        /* <DEDUP_REMOVED lines=10> */
.L_x_26584:
[----:B------:R-:W-:-:S04]  /*77e0*/  FSEL R0, RZ, 1, !P0 ;  /* 0x3f800000ff007808 */ /* 0x000fc80004000000 */
[----:B------:R-:W-:-:S04]  /*77f0*/  F2FP.PACK_AB R3, RZ, R0 ;  /* 0x00000000ff03723e */ /* 0x000fc800000000ff */
[----:B------:R-:W-:-:S05]  /*7800*/  PRMT R3, R3, 0x5410, RZ ;  /* 0x0000541003037816 */ /* 0x000fca00000000ff */
[----:B------:R0:W-:Y:S01]  /*7810*/  STG.E [R16.64], R3 ;  /* 0x0000000310007986 */ /* 0x0001e2000c101924 */
[----:B------:R-:W-:Y:S05]  /*7820*/  BRA `(.L_x_26578) ;  /* 0x000009d000007947 */ /* 0x000fea0003800000 */
.L_x_26583:
[----:B------:R-:W-:Y:S01]  /*7830*/  FSEL R3, RZ, 1.875, !P0 ;  /* 0x3ff00000ff037808 */ /* 0x000fe20004000000 */
[----:B------:R-:W-:-:S05]  /*7840*/  IMAD.MOV.U32 R2, RZ, RZ, RZ ;  /* 0x000000ffff027224 */ /* 0x000fca00078e00ff */
[----:B------:R0:W-:Y:S01]  /*7850*/  STG.E.64 [R16.64], R2 ;  /* 0x0000000210007986 */ /* 0x0001e2000c101b24 */
[----:B------:R-:W-:Y:S05]  /*7860*/  BRA `(.L_x_26578) ;  /* 0x0000099000007947 */ /* 0x000fea0003800000 */
.L_x_26573:
        /* <DEDUP_REMOVED lines=10> */
.L_x_26587:
[----:B------:R-:W-:Y:S01]  /*7910*/  FSEL R5, RZ, 1.875, !P0 ;  /* 0x3ff00000ff057808 */ /* 0x000fe20004000000 */
[----:B------:R-:W-:Y:S01]  /*7920*/  CS2R R6, SRZ ;  /* 0x0000000000067805 */ /* 0x000fe2000001ff00 */
[----:B------:R-:W-:-:S05]  /*7930*/  IMAD.MOV.U32 R4, RZ, RZ, RZ ;  /* 0x000000ffff047224 */ /* 0x000fca00078e00ff */
[----:B------:R0:W-:Y:S01]  /*7940*/  STG.E.128 [R16.64], R4 ;  /* 0x0000000410007986 */ /* 0x0001e2000c101d24 */
[----:B------:R-:W-:Y:S05]  /*7950*/  BRA `(.L_x_26578) ;  /* 0x000008a000007947 */ /* 0x000fea0003800000 */
.L_x_26586:
        /* <DEDUP_REMOVED lines=18> */
.L_x_26591:
[----:B------:R-:W-:Y:S05]  /*7a80*/  BSYNC B0 ;  /* 0x0000000000007941 */ /* 0x000fea0003800000 */
.L_x_26590:
[----:B------:R0:W-:Y:S01]  /*7a90*/  STG.E.U8 [R16.64], R3 ;  /* 0x0000000310007986 */ /* 0x0001e2000c101124 */
[----:B------:R-:W-:Y:S05]  /*7aa0*/  BRA `(.L_x_26578) ;  /* 0x0000075000007947 */ /* 0x000fea0003800000 */
.L_x_26589:
        /* <DEDUP_REMOVED lines=13> */
.L_x_26592:
[----:B------:R-:W-:Y:S01]  /*7b80*/  ISETP.GT.U32.AND P0, PT, R3, 0x7f800000, PT ;  /* 0x7f8000000300780c */ /* 0x000fe20003f04070 */
[----:B------:R-:W-:-:S05]  /*7b90*/  IMAD.MOV.U32 R3, RZ, RZ, 0x7f ;  /* 0x0000007fff037424 */ /* 0x000fca00078e00ff */
[----:B------:R-:W-:-:S05]  /*7ba0*/  SEL R3, R3, 0x7c, P0 ;  /* 0x0000007c03037807 */ /* 0x000fca0000000000 */
[----:B------:R0:W-:Y:S01]  /*7bb0*/  STG.E.U8 [R16.64], R3 ;  /* 0x0000000310007986 */ /* 0x0001e2000c101124 */
[----:B------:R-:W-:Y:S05]  /*7bc0*/  BRA `(.L_x_26578) ;  /* 0x0000063000007947 */ /* 0x000fea0003800000 */
.L_x_26588:
[----:B------:R-:W-:-:S04]  /*7bd0*/  FSEL R0, RZ, 1, !P0 ;  /* 0x3f800000ff007808 */ /* 0x000fc80004000000 */
[----:B------:R-:W-:-:S05]  /*7be0*/  F2FP.BF16.PACK_AB R0, RZ, R0 ;  /* 0x00000000ff00723e */ /* 0x000fca00000010ff */
[----:B------:R0:W-:Y:S01]  /*7bf0*/  STG.E.U16 [R16.64], R0 ;  /* 0x0000000010007986 */ /* 0x0001e2000c101524 */
[----:B------:R-:W-:Y:S05]  /*7c00*/  BRA `(.L_x_26578) ;  /* 0x000005f000007947 */ /* 0x000fea0003800000 */
.L_x_26585:
        /* <DEDUP_REMOVED lines=10> */
.L_x_26595:
        /* <DEDUP_REMOVED lines=16> */
.L_x_26598:
[----:B------:R-:W-:Y:S02]  /*7db0*/  PRMT R8, R0, 0x7610, R8 ;  /* 0x0000761000087816 */ /* 0x000fe40000000008 */
.L_x_26597:
[----:B------:R-:W-:Y:S05]  /*7dc0*/  BSYNC B0 ;  /* 0x0000000000007941 */ /* 0x000fea0003800000 */
.L_x_26596:
[----:B------:R0:W-:Y:S01]  /*7dd0*/  STG.E.U8 [R16.64], R8 ;  /* 0x0000000810007986 */ /* 0x0001e2000c101124 */
[----:B------:R-:W-:Y:S05]  /*7de0*/  BRA `(.L_x_26578) ;  /* 0x0000041000007947 */ /* 0x000fea0003800000 */
.L_x_26594:
        /* <DEDUP_REMOVED lines=16> */
.L_x_26601:
[----:B------:R-:W-:Y:S02]  /*7ef0*/  PRMT R8, R0, 0x7610, R8 ;  /* 0x0000761000087816 */ /* 0x000fe40000000008 */
.L_x_26600:
[----:B------:R-:W-:Y:S05]  /*7f00*/  BSYNC B0 ;  /* 0x0000000000007941 */ /* 0x000fea0003800000 */
.L_x_26599:
[----:B------:R0:W-:Y:S01]  /*7f10*/  STG.E.U8 [R16.64], R8 ;  /* 0x0000000810007986 */ /* 0x0001e2000c101124 */
[----:B------:R-:W-:Y:S05]  /*7f20*/  BRA `(.L_x_26578) ;  /* 0x000002d000007947 */ /* 0x000fea0003800000 */
.L_x_26593:
        /* <DEDUP_REMOVED lines=21> */
.L_x_26577:
        /* <DEDUP_REMOVED lines=20> */
.L_x_26603:
[----:B------:R-:W-:-:S05]  /*81c0*/  IMAD.MOV.U32 R3, RZ, RZ, RZ ;  /* 0x000000ffff037224 */ /* 0x000fca00078e00ff */
[----:B------:R0:W-:Y:S01]  /*81d0*/  STG.E.64 [R16.64], R2 ;  /* 0x0000000210007986 */ /* 0x0001e2000c101b24 */
[----:B------:R-:W-:Y:S05]  /*81e0*/  BRA `(.L_x_26578) ;  /* 0x0000001000007947 */ /* 0x000fea0003800000 */
.L_x_26602:
[----:B------:R0:W-:Y:S02]  /*81f0*/  STG.E [R16.64], R2 ;  /* 0x0000000210007986 */ /* 0x0001e4000c101924 */
.L_x_26578:
[----:B------:R-:W-:Y:S05]  /*8200*/  BSYNC B6 ;  /* 0x0000000000067941 */ /* 0x000fea0003800000 */
.L_x_26572:
[----:B------:R-:W-:Y:S02]  /*8210*/  IADD3 R19, R19, 0x80, RZ ;  /* 0x0000008013137810 */ /* 0x000fe40007ffe0ff */
.L_x_26473:
[----:B------:R-:W-:Y:S05]  /*8220*/  BSYNC B7 ;  /* 0x0000000000077941 */ /* 0x000fea0003800000 */
.L_x_26472:
        /* <DEDUP_REMOVED lines=230> */
.L_x_26604:
        /* <DEDUP_REMOVED lines=18> */
.L_x_26608:
[----:B------:R0:W5:Y:S01]  /*91b0*/  LDG.E.U8 R0, [R4.64] ;  /* 0x0000002404007981 */ /* 0x000162000c1e1100 */
[----:B------:R-:W-:Y:S05]  /*91c0*/  BRA `(.L_x_26610) ;  /* 0x00000dc000007947 */ /* 0x000fea0003800000 */
.L_x_26607:
        /* <DEDUP_REMOVED lines=8> */
.L_x_26612:
[----:B------:R0:W5:Y:S01]  /*9250*/  LDG.E.U8 R0, [R4.64] ;  /* 0x0000002404007981 */ /* 0x000162000c1e1100 */
[----:B------:R-:W-:Y:S05]  /*9260*/  BRA `(.L_x_26610) ;  /* 0x00000d2000007947 */ /* 0x000fea0003800000 */
.L_x_26611:
[----:B------:R0:W5:Y:S01]  /*9270*/  LDG.E.U16 R0, [R4.64] ;  /* 0x0000002404007981 */ /* 0x000162000c1e1500 */
[----:B------:R-:W-:Y:S05]  /*9280*/  BRA `(.L_x_26610) ;  /* 0x00000d0000007947 */ /* 0x000fea0003800000 */
.L_x_26606:
        /* <DEDUP_REMOVED lines=10> */
.L_x_26614:
[----:B------:R-:W2:Y:S02]  /*9330*/  LDG.E.U16 R2, [R4.64] ;  /* 0x0000002404027981 */ /* 0x000ea4000c1e1500 */
[----:B--2---:R-:W-:-:S06]  /*9340*/  HADD2.F32 R2, -RZ, R2.H0_H0 ;  /* 0x20000002ff027230 */ /* 0x004fcc0000004100 */
[----:B------:R-:W0:Y:S02]  /*9350*/  F2I.S64.TRUNC R2, R2 ;  /* 0x0000000200027311 */ /* 0x000e24000020d900 */
[----:B0-----:R-:W-:Y:S01]  /*9360*/  PRMT R0, R2, 0x7610, R0 ;  /* 0x0000761002007816 */ /* 0x001fe20000000000 */
[----:B------:R-:W-:Y:S05]  /*9370*/  BRA `(.L_x_26610) ;  /* 0x00000c1000007947 */ /* 0x000fea0003800000 */
.L_x_26613:
        /* <DEDUP_REMOVED lines=10> */
.L_x_26616:
[----:B------:R-:W2:Y:S02]  /*9420*/  LDG.E.U16 R4, [R4.64] ;  /* 0x0000002404047981 */ /* 0x000ea4000c1e1500 */
[----:B--2---:R-:W-:-:S06]  /*9430*/  HADD2.F32 R2, -RZ, R4.H0_H0 ;  /* 0x20000004ff027230 */ /* 0x004fcc0000004100 */
[----:B------:R-:W0:Y:S02]  /*9440*/  F2I.S64.TRUNC R2, R2 ;  /* 0x0000000200027311 */ /* 0x000e24000020d900 */
[----:B0-----:R-:W-:Y:S01]  /*9450*/  PRMT R0, R2, 0x7610, R0 ;  /* 0x0000761002007816 */ /* 0x001fe20000000000 */
[----:B------:R-:W-:Y:S05]  /*9460*/  BRA `(.L_x_26610) ;  /* 0x00000b2000007947 */ /* 0x000fea0003800000 */
.L_x_26615:
[----:B------:R-:W2:Y:S02]  /*9470*/  LDG.E.64 R2, [R4.64] ;  /* 0x0000002404027981 */ /* 0x000ea4000c1e1b00 */
[----:B--2---:R-:W0:Y:S02]  /*9480*/  F2I.S64.F64.TRUNC R2, R2 ;  /* 0x0000000200027311 */ /* 0x004e24000030d900 */
[----:B0-----:R-:W-:Y:S01]  /*9490*/  PRMT R0, R2, 0x7610, R0 ;  /* 0x0000761002007816 */ /* 0x001fe20000000000 */
[----:B------:R-:W-:Y:S05]  /*94a0*/  BRA `(.L_x_26610) ;  /* 0x00000ae000007947 */ /* 0x000fea0003800000 */
.L_x_26605:
        /* <DEDUP_REMOVED lines=12> */
.L_x_26619:
[----:B------:R-:W2:Y:S02]  /*9570*/  LDG.E.64 R4, [R4.64] ;  /* 0x0000002404047981 */ /* 0x000ea4000c1e1b00 */
[----:B--2---:R-:W0:Y:S02]  /*9580*/  F2I.S64.F64.TRUNC R2, R4 ;  /* 0x0000000400027311 */ /* 0x004e24000030d900 */
[----:B0-----:R-:W-:Y:S01]  /*9590*/  PRMT R0, R2, 0x7610, R0 ;  /* 0x0000761002007816 */ /* 0x001fe20000000000 */
[----:B------:R-:W-:Y:S05]  /*95a0*/  BRA `(.L_x_26610) ;  /* 0x000009e000007947 */ /* 0x000fea0003800000 */
.L_x_26618:
        /* <DEDUP_REMOVED lines=28> */
.L_x_26621:
        /* <DEDUP_REMOVED lines=15> */
.L_x_26620:
[----:B------:R-:W2:Y:S02]  /*9860*/  LDG.E.U16 R2, [R4.64] ;  /* 0x0000002404027981 */ /* 0x000ea4000c1e1500 */
[----:B--2---:R-:W-:-:S06]  /*9870*/  PRMT R2, RZ, 0x5410, R2 ;  /* 0x00005410ff027816 */ /* 0x004fcc0000000002 */
[----:B------:R-:W0:Y:S02]  /*9880*/  F2I.S64.TRUNC R2, R2 ;  /* 0x0000000200027311 */ /* 0x000e24000020d900 */
[----:B0-----:R-:W-:Y:S01]  /*9890*/  PRMT R0, R2, 0x7610, R0 ;  /* 0x0000761002007816 */ /* 0x001fe20000000000 */
[----:B------:R-:W-:Y:S05]  /*98a0*/  BRA `(.L_x_26610) ;  /* 0x000006e000007947 */ /* 0x000fea0003800000 */
.L_x_26617:
        /* <DEDUP_REMOVED lines=10> */
.L_x_26624:
        /* <DEDUP_REMOVED lines=21> */
.L_x_26628:
[----:B------:R-:W-:Y:S05]  /*9aa0*/  BSYNC B1 ;  /* 0x0000000000017941 */ /* 0x000fea0003800000 */
.L_x_26627:
[----:B------:R-:W-:Y:S01]  /*9ab0*/  IMAD.SHL.U32 R2, R2, 0x100000, RZ ;  /* 0x0010000002027824 */ /* 0x000fe200078e00ff */
[----:B------:R-:W-:-:S04]  /*9ac0*/  LEA R3, R0, 0x3b800000, 0x17 ;  /* 0x3b80000000037811 */ /* 0x000fc800078eb8ff */
[----:B------:R-:W-:Y:S02]  /*9ad0*/  LOP3.LUT R2, R3, R2, R4, 0xfe, !PT ;  /* 0x0000000203027212 */ /* 0x000fe400078efe04 */
.L_x_26626:
[----:B------:R-:W-:Y:S05]  /*9ae0*/  BSYNC B0 ;  /* 0x0000000000007941 */ /* 0x000fea0003800000 */
.L_x_26625:
[----:B------:R-:W0:Y:S02]  /*9af0*/  F2I.S64.TRUNC R2, R2 ;  /* 0x0000000200027311 */ /* 0x000e24000020d900 */
[----:B0-----:R-:W-:Y:S01]  /*9b00*/  PRMT R0, R2, 0x7610, R0 ;  /* 0x0000761002007816 */ /* 0x001fe20000000000 */
[----:B------:R-:W-:Y:S05]  /*9b10*/  BRA `(.L_x_26610) ;  /* 0x0000047000007947 */ /* 0x000fea0003800000 */
.L_x_26623:
        /* <DEDUP_REMOVED lines=21> */
.L_x_26632:
[----:B------:R-:W-:Y:S05]  /*9c70*/  BSYNC B1 ;  /* 0x0000000000017941 */ /* 0x000fea0003800000 */
.L_x_26631:
[----:B------:R-:W-:Y:S01]  /*9c80*/  IMAD.SHL.U32 R2, R2, 0x200000, RZ ;  /* 0x0020000002027824 */ /* 0x000fe200078e00ff */
[----:B------:R-:W-:-:S04]  /*9c90*/  LEA R3, R0, 0x37800000, 0x17 ;  /* 0x3780000000037811 */ /* 0x000fc800078eb8ff */
[----:B------:R-:W-:Y:S02]  /*9ca0*/  LOP3.LUT R2, R3, R2, R4, 0xfe, !PT ;  /* 0x0000000203027212 */ /* 0x000fe400078efe04 */
.L_x_26630:
[----:B------:R-:W-:Y:S05]  /*9cb0*/  BSYNC B0 ;  /* 0x0000000000007941 */ /* 0x000fea0003800000 */
.L_x_26629:
[----:B------:R-:W0:Y:S02]  /*9cc0*/  F2I.S64.TRUNC R2, R2 ;  /* 0x0000000200027311 */ /* 0x000e24000020d900 */
[----:B0-----:R-:W-:Y:S01]  /*9cd0*/  PRMT R0, R2, 0x7610, R0 ;  /* 0x0000761002007816 */ /* 0x001fe20000000000 */
[----:B------:R-:W-:Y:S05]  /*9ce0*/  BRA `(.L_x_26610) ;  /* 0x000002a000007947 */ /* 0x000fea0003800000 */
.L_x_26622:
        /* <DEDUP_REMOVED lines=14> */
.L_x_26636:
[----:B------:R-:W-:Y:S05]  /*9dd0*/  BSYNC B0 ;  /* 0x0000000000007941 */ /* 0x000fea0003800000 */
.L_x_26635:
[----:B------:R-:W0:Y:S02]  /*9de0*/  F2I.S64.TRUNC R2, R2 ;  /* 0x0000000200027311 */ /* 0x000e24000020d900 */
[----:B0-----:R-:W-:Y:S01]  /*9df0*/  PRMT R0, R2, 0x7610, R0 ;  /* 0x0000761002007816 */ /* 0x001fe20000000000 */
[----:B------:R-:W-:Y:S05]  /*9e00*/  BRA `(.L_x_26610) ;  /* 0x0000018000007947 */ /* 0x000fea0003800000 */
.L_x_26609:
        /* <DEDUP_REMOVED lines=21> */
.L_x_26634:
[----:B------:R0:W5:Y:S01]  /*9f60*/  LDG.E.U8 R0, [R4.64] ;  /* 0x0000002404007981 */ /* 0x000162000c1e1100 */
[----:B------:R-:W-:Y:S05]  /*9f70*/  BRA `(.L_x_26610) ;  /* 0x0000001000007947 */ /* 0x000fea0003800000 */
.L_x_26633:
[----:B------:R0:W5:Y:S02]  /*9f80*/  LDG.E.U8 R0, [R4.64] ;  /* 0x0000002404007981 */ /* 0x000164000c1e1100 */
.L_x_26610:
[----:B0-----:R-:W0:Y:S08]  /*9f90*/  LDC.U8 R5, c[0x0][0x372] ;  /* 0x0000dc80ff057b82 */ /* 0x001e300000000000 */
        /* <DEDUP_REMOVED lines=16> */
.L_x_26640:
[----:B------:R-:W-:Y:S01]  /*a0a0*/  STG.E.U8 [R16.64], R2 ;  /* 0x0000000210007986 */ /* 0x000fe2000c101124 */
[----:B------:R-:W-:Y:S05]  /*a0b0*/  EXIT ;  /* 0x000000000000794d */ /* 0x000fea0003800000 */
.L_x_26639:
        /* <DEDUP_REMOVED lines=9> */
.L_x_26643:
[----:B------:R-:W-:Y:S01]  /*a150*/  STG.E [R16.64], R2 ;  /* 0x0000000210007986 */ /* 0x000fe2000c101924 */
[----:B------:R-:W-:Y:S05]  /*a160*/  EXIT ;  /* 0x000000000000794d */ /* 0x000fea0003800000 */
.L_x_26642:
[----:B------:R-:W-:Y:S01]  /*a170*/  STG.E.U16 [R16.64], R2 ;  /* 0x0000000210007986 */ /* 0x000fe2000c101524 */
[----:B------:R-:W-:Y:S05]  /*a180*/  EXIT ;  /* 0x000000000000794d */ /* 0x000fea0003800000 */
.L_x_26638:
        /* <DEDUP_REMOVED lines=9> */
.L_x_26645:
[----:B------:R-:W-:-:S04]  /*a220*/  FSEL R0, RZ, 1, !P0 ;  /* 0x3f800000ff007808 */ /* 0x000fc80004000000 */
[----:B------:R-:W-:-:S05]  /*a230*/  F2FP.PACK_AB R0, RZ, R0 ;  /* 0x00000000ff00723e */ /* 0x000fca00000000ff */
[----:B------:R-:W-:Y:S01]  /*a240*/  STG.E.U16 [R16.64], R0 ;  /* 0x0000000010007986 */ /* 0x000fe2000c101524 */
[----:B------:R-:W-:Y:S05]  /*a250*/  EXIT ;  /* 0x000000000000794d */ /* 0x000fea0003800000 */
.L_x_26644:
        /* <DEDUP_REMOVED lines=10> */
.L_x_26647:
[----:B------:R-:W-:-:S04]  /*a300*/  FSEL R0, RZ, 1, !P0 ;  /* 0x3f800000ff007808 */ /* 0x000fc80004000000 */
[----:B------:R-:W-:-:S04]  /*a310*/  F2FP.PACK_AB R3, RZ, R0 ;  /* 0x00000000ff03723e */ /* 0x000fc800000000ff */
[----:B------:R-:W-:-:S05]  /*a320*/  PRMT R3, R3, 0x5410, RZ ;  /* 0x0000541003037816 */ /* 0x000fca00000000ff */
[----:B------:R-:W-:Y:S01]  /*a330*/  STG.E [R16.64], R3 ;  /* 0x0000000310007986 */ /* 0x000fe2000c101924 */
[----:B------:R-:W-:Y:S05]  /*a340*/  EXIT ;  /* 0x000000000000794d */ /* 0x000fea0003800000 */
.L_x_26646:
[----:B------:R-:W-:Y:S01]  /*a350*/  FSEL R3, RZ, 1.875, !P0 ;  /* 0x3ff00000ff037808 */ /* 0x000fe20004000000 */
[----:B------:R-:W-:-:S05]  /*a360*/  IMAD.MOV.U32 R2, RZ, RZ, RZ ;  /* 0x000000ffff027224 */ /* 0x000fca00078e00ff */
[----:B------:R-:W-:Y:S01]  /*a370*/  STG.E.64 [R16.64], R2 ;  /* 0x0000000210007986 */ /* 0x000fe2000c101b24 */
[----:B------:R-:W-:Y:S05]  /*a380*/  EXIT ;  /* 0x000000000000794d */ /* 0x000fea0003800000 */
.L_x_26637:
        /* <DEDUP_REMOVED lines=10> */
.L_x_26650:
[----:B------:R-:W-:Y:S01]  /*a430*/  FSEL R5, RZ, 1.875, !P0 ;  /* 0x3ff00000ff057808 */ /* 0x000fe20004000000 */
[----:B------:R-:W-:Y:S01]  /*a440*/  CS2R R6, SRZ ;  /* 0x0000000000067805 */ /* 0x000fe2000001ff00 */
[----:B------:R-:W-:-:S05]  /*a450*/  IMAD.MOV.U32 R4, RZ, RZ, RZ ;  /* 0x000000ffff047224 */ /* 0x000fca00078e00ff */
[----:B------:R-:W-:Y:S01]  /*a460*/  STG.E.128 [R16.64], R4 ;  /* 0x0000000410007986 */ /* 0x000fe2000c101d24 */
[----:B------:R-:W-:Y:S05]  /*a470*/  EXIT ;  /* 0x000000000000794d */ /* 0x000fea0003800000 */
.L_x_26649:
        /* <DEDUP_REMOVED lines=18> */
.L_x_26654:
[----:B------:R-:W-:Y:S05]  /*a5a0*/  BSYNC B0 ;  /* 0x0000000000007941 */ /* 0x000fea0003800000 */
.L_x_26653:
[----:B------:R-:W-:Y:S01]  /*a5b0*/  STG.E.U8 [R16.64], R3 ;  /* 0x0000000310007986 */ /* 0x000fe2000c101124 */
[----:B------:R-:W-:Y:S05]  /*a5c0*/  EXIT ;  /* 0x000000000000794d */ /* 0x000fea0003800000 */
.L_x_26652:
        /* <DEDUP_REMOVED lines=14> */
.L_x_26655:
[----:B------:R-:W-:Y:S01]  /*a6b0*/  IMAD.MOV.U32 R3, RZ, RZ, 0x7f ;  /* 0x0000007fff037424 */ /* 0x000fe200078e00ff */
[----:B------:R-:W-:-:S04]  /*a6c0*/  ISETP.GT.U32.AND P0, PT, R5, 0x7f800000, PT ;  /* 0x7f8000000500780c */ /* 0x000fc80003f04070 */
[----:B------:R-:W-:-:S05]  /*a6d0*/  SEL R3, R3, 0x7c, P0 ;  /* 0x0000007c03037807 */ /* 0x000fca0000000000 */
[----:B------:R-:W-:Y:S01]  /*a6e0*/  STG.E.U8 [R16.64], R3 ;  /* 0x0000000310007986 */ /* 0x000fe2000c101124 */
[----:B------:R-:W-:Y:S05]  /*a6f0*/  EXIT ;  /* 0x000000000000794d */ /* 0x000fea0003800000 */
.L_x_26651:
[----:B------:R-:W-:-:S04]  /*a700*/  FSEL R0, RZ, 1, !P0 ;  /* 0x3f800000ff007808 */ /* 0x000fc80004000000 */
[----:B------:R-:W-:-:S05]  /*a710*/  F2FP.BF16.PACK_AB R0, RZ, R0 ;  /* 0x00000000ff00723e */ /* 0x000fca00000010ff */
[----:B------:R-:W-:Y:S01]  /*a720*/  STG.E.U16 [R16.64], R0 ;  /* 0x0000000010007986 */ /* 0x000fe2000c101524 */
[----:B------:R-:W-:Y:S05]  /*a730*/  EXIT ;  /* 0x000000000000794d */ /* 0x000fea0003800000 */
.L_x_26648:
        /* <DEDUP_REMOVED lines=10> */
.L_x_26658:
        /* <DEDUP_REMOVED lines=16> */
.L_x_26661:
[----:B------:R-:W-:Y:S02]  /*a8e0*/  PRMT R8, R0, 0x7610, R8 ;  /* 0x0000761000087816 */ /* 0x000fe40000000008 */
.L_x_26660:
[----:B------:R-:W-:Y:S05]  /*a8f0*/  BSYNC B0 ;  /* 0x0000000000007941 */ /* 0x000fea0003800000 */
.L_x_26659:
[----:B------:R-:W-:Y:S01]  /*a900*/  STG.E.U8 [R16.64], R8 ;  /* 0x0000000810007986 */ /* 0x000fe2000c101124 */
[----:B------:R-:W-:Y:S05]  /*a910*/  EXIT ;  /* 0x000000000000794d */ /* 0x000fea0003800000 */
.L_x_26657:
        /* <DEDUP_REMOVED lines=16> */
.L_x_26664:
[----:B------:R-:W-:Y:S02]  /*aa20*/  PRMT R8, R0, 0x7610, R8 ;  /* 0x0000761000087816 */ /* 0x000fe40000000008 */
.L_x_26663:
[----:B------:R-:W-:Y:S05]  /*aa30*/  BSYNC B0 ;  /* 0x0000000000007941 */ /* 0x000fea0003800000 */
.L_x_26662:
[----:B------:R-:W-:Y:S01]  /*aa40*/  STG.E.U8 [R16.64], R8 ;  /* 0x0000000810007986 */ /* 0x000fe2000c101124 */
[----:B------:R-:W-:Y:S05]  /*aa50*/  EXIT ;  /* 0x000000000000794d */ /* 0x000fea0003800000 */
.L_x_26656:
        /* <DEDUP_REMOVED lines=21> */
.L_x_26641:
        /* <DEDUP_REMOVED lines=20> */
.L_x_26666:
[----:B------:R-:W-:-:S05]  /*acf0*/  IMAD.MOV.U32 R3, RZ, RZ, RZ ;  /* 0x000000ffff037224 */ /* 0x000fca00078e00ff */
[----:B------:R-:W-:Y:S01]  /*ad00*/  STG.E.64 [R16.64], R2 ;  /* 0x0000000210007986 */ /* 0x000fe2000c101b24 */
[----:B------:R-:W-:Y:S05]  /*ad10*/  EXIT ;  /* 0x000000000000794d */ /* 0x000fea0003800000 */
.L_x_26665:
[----:B------:R-:W-:Y:S01]  /*ad20*/  STG.E [R16.64], R2 ;  /* 0x0000000210007986 */ /* 0x000fe2000c101924 */
[----:B------:R-:W-:Y:S05]  /*ad30*/  EXIT ;  /* 0x000000000000794d */ /* 0x000fea0003800000 */
.L_x_26667:
        /* <DEDUP_REMOVED lines=12> */
.L_x_42067:


//--------------------- .text._ZN2at6native27unrolled_elementwise_kernelINS0_13AUnaryFunctorIhhbZZZNS0_22logical_or_kernel_cudaERNS_14TensorIteratorEENKUlvE0_clEvENKUlvE_clEvEUlhhE_EESt5arrayIPcLm2EELi4E23TrivialOffsetCalculatorILi1EjESD_NS0_6memory12LoadWithCastILi1EEENSE_13StoreWithCastILi1EEEEEviT_T0_T2_T3_T4_T5_ --------------------------
	.section	.text._ZN2at6native27unrolled_elementwise_kernelINS0_13AUnaryFunctorIhhbZZZNS0_22logical_or_kernel_cudaERNS_14TensorIteratorEENKUlvE0_clEvENKUlvE_clEvEUlhhE_EESt5arrayIPcLm2EELi4E23TrivialOffsetCalculatorILi1EjESD_NS0_6memory12LoadWithCastILi1EEENSE_13StoreWithCastILi1EEEEEviT_T0_T2_T3_T4_T5_,"ax",@progbits
	.sectioninfo	@"SHI_REGISTERS=30"
	.align	128
        .global         _ZN2at6native27unrolled_elementwise_kernelINS0_13AUnaryFunctorIhhbZZZNS0_22logical_or_kernel_cudaERNS_14TensorIteratorEENKUlvE0_clEvENKUlvE_clEvEUlhhE_EESt5arrayIPcLm2EELi4E23TrivialOffsetCalculatorILi1EjESD_NS0_6memory12LoadWithCastILi1EEENSE_13StoreWithCastILi1EEEEEviT_T0_T2_T3_T4_T5_
        .type           _ZN2at6native27unrolled_elementwise_kernelINS0_13AUnaryFunctorIhhbZZZNS0_22logical_or_kernel_cudaERNS_14TensorIteratorEENKUlvE0_clEvENKUlvE_clEvEUlhhE_EESt5arrayIPcLm2EELi4E23TrivialOffsetCalculatorILi1EjESD_NS0_6memory12LoadWithCastILi1EEENSE_13StoreWithCastILi1EEEEEviT_T0_T2_T3_T4_T5_,@function
        .size           _ZN2at6native27unrolled_elementwise_kernelINS0_13AUnaryFunctorIhhbZZZNS0_22logical_or_kernel_cudaERNS_14TensorIteratorEENKUlvE0_clEvENKUlvE_clEvEUlhhE_EESt5arrayIPcLm2EELi4E23TrivialOffsetCalculatorILi1EjESD_NS0_6memory12LoadWithCastILi1EEENSE_13StoreWithCastILi1EEEEEviT_T0_T2_T3_T4_T5_,(.L_x_42068 - _ZN2at6native27unrolled_elementwise_kernelINS0_13AUnaryFunctorIhhbZZZNS0_22logical_or_kernel_cudaERNS_14TensorIteratorEENKUlvE0_clEvENKUlvE_clEvEUlhhE_EESt5arrayIPcLm2EELi4E23TrivialOffsetCalculatorILi1EjESD_NS0_6memory12LoadWithCastILi1EEENSE_13StoreWithCastILi1EEEEEviT_T0_T2_T3_T4_T5_)
        .other          _ZN2at6native27unrolled_elementwise_kernelINS0_13AUnaryFunctorIhhbZZZNS0_22logical_or_kernel_cudaERNS_14TensorIteratorEENKUlvE0_clEvENKUlvE_clEvEUlhhE_EESt5arrayIPcLm2EELi4E23TrivialOffsetCalculatorILi1EjESD_NS0_6memory12LoadWithCastILi1EEENSE_13StoreWithCastILi1EEEEEviT_T0_T2_T3_T4_T5_,@"STO_CUDA_ENTRY STV_DEFAULT"
_ZN2at6native27unrolled_elementwise_kernelINS0_13AUnaryFunctorIhhbZZZNS0_22logical_or_kernel_cudaERNS_14TensorIteratorEENKUlvE0_clEvENKUlvE_clEvEUlhhE_EESt5arrayIPcLm2EELi4E23TrivialOffsetCalculatorILi1EjESD_NS0_6memory12LoadWithCastILi1EEENSE_13StoreWithCastILi1EEEEEviT_T0_T2_T3_T4_T5_:
.text._ZN2at6native27unrolled_elementwise_kernelINS0_13AUnaryFunctorIhhbZZZNS0_22logical_or_kernel_cudaERNS_14TensorIteratorEENKUlvE0_clEvENKUlvE_clEvEUlhhE_EESt5arrayIPcLm2EELi4E23TrivialOffsetCalculatorILi1EjESD_NS0_6memory12LoadWithCastILi1EEENSE_13StoreWithCastILi1EEEEEviT_T0_T2_T3_T4_T5_:
        /* <DEDUP_REMOVED lines=29> */
.L_x_26673:
[----:B------:R0:W5:Y:S01]  /*01d0*/  LDG.E.U8 R23, [R4.64] ;  /* 0x0000002404177981 */ /* 0x000162000c1e1100 */
[----:B------:R-:W-:Y:S05]  /*01e0*/  BRA `(.L_x_26675) ;  /* 0x00000dd000007947 */ /* 0x000fea0003800000 */
.L_x_26672:
        /* <DEDUP_REMOVED lines=8> */
.L_x_26677:
[----:B------:R0:W5:Y:S01]  /*0270*/  LDG.E.U8 R23, [R4.64] ;  /* 0x0000002404177981 */ /* 0x000162000c1e1100 */
[----:B------:R-:W-:Y:S05]  /*0280*/  BRA `(.L_x_26675) ;  /* 0x00000d3000007947 */ /* 0x000fea0003800000 */
.L_x_26676:
[----:B------:R0:W5:Y:S01]  /*0290*/  LDG.E.U16 R23, [R4.64] ;  /* 0x0000002404177981 */ /* 0x000162000c1e1500 */
[----:B------:R-:W-:Y:S05]  /*02a0*/  BRA `(.L_x_26675) ;  /* 0x00000d1000007947 */ /* 0x000fea0003800000 */
.L_x_26671:
        /* <DEDUP_REMOVED lines=10> */
.L_x_26679:
[----:B------:R-:W2:Y:S02]  /*0350*/  LDG.E.U16 R2, [R4.64] ;  /* 0x0000002404027981 */ /* 0x000ea4000c1e1500 */
[----:B--2---:R-:W-:-:S06]  /*0360*/  HADD2.F32 R2, -RZ, R2.H0_H0 ;  /* 0x20000002ff027230 */ /* 0x004fcc0000004100 */
[----:B------:R-:W0:Y:S02]  /*0370*/  F2I.S64.TRUNC R2, R2 ;  /* 0x0000000200027311 */ /* 0x000e24000020d900 */
[----:B0-----:R-:W-:Y:S01]  /*0380*/  PRMT R23, R2, 0x7610, R23 ;  /* 0x0000761002177816 */ /* 0x001fe20000000017 */
[----:B------:R-:W-:Y:S05]  /*0390*/  BRA `(.L_x_26675) ;  /* 0x00000c2000007947 */ /* 0x000fea0003800000 */
.L_x_26678:
        /* <DEDUP_REMOVED lines=10> */
.L_x_26681:
[----:B------:R-:W2:Y:S02]  /*0440*/  LDG.E.U16 R4, [R4.64] ;  /* 0x0000002404047981 */ /* 0x000ea4000c1e1500 */
[----:B--2---:R-:W-:-:S06]  /*0450*/  HADD2.F32 R2, -RZ, R4.H0_H0 ;  /* 0x20000004ff027230 */ /* 0x004fcc0000004100 */
[----:B------:R-:W0:Y:S02]  /*0460*/  F2I.S64.TRUNC R2, R2 ;  /* 0x0000000200027311 */ /* 0x000e24000020d900 */
[----:B0-----:R-:W-:Y:S01]  /*0470*/  PRMT R23, R2, 0x7610, R23 ;  /* 0x0000761002177816 */ /* 0x001fe20000000017 */
[----:B------:R-:W-:Y:S05]  /*0480*/  BRA `(.L_x_26675) ;  /* 0x00000b3000007947 */ /* 0x000fea0003800000 */
.L_x_26680:
[----:B------:R-:W2:Y:S02]  /*0490*/  LDG.E.64 R2, [R4.64] ;  /* 0x0000002404027981 */ /* 0x000ea4000c1e1b00 */
[----:B--2---:R-:W0:Y:S02]  /*04a0*/  F2I.S64.F64.TRUNC R2, R2 ;  /* 0x0000000200027311 */ /* 0x004e24000030d900 */
[----:B0-----:R-:W-:Y:S01]  /*04b0*/  PRMT R23, R2, 0x7610, R23 ;  /* 0x0000761002177816 */ /* 0x001fe20000000017 */
[----:B------:R-:W-:Y:S05]  /*04c0*/  BRA `(.L_x_26675) ;  /* 0x00000af000007947 */ /* 0x000fea0003800000 */
.L_x_26670:
        /* <DEDUP_REMOVED lines=12> */
.L_x_26684:
[----:B------:R-:W2:Y:S02]  /*0590*/  LDG.E.64 R4, [R4.64] ;  /* 0x0000002404047981 */ /* 0x000ea4000c1e1b00 */
[----:B--2---:R-:W0:Y:S02]  /*05a0*/  F2I.S64.F64.TRUNC R2, R4 ;  /* 0x0000000400027311 */ /* 0x004e24000030d900 */
[----:B0-----:R-:W-:Y:S01]  /*05b0*/  PRMT R23, R2, 0x7610, R23 ;  /* 0x0000761002177816 */ /* 0x001fe20000000017 */
[----:B------:R-:W-:Y:S05]  /*05c0*/  BRA `(.L_x_26675) ;  /* 0x000009f000007947 */ /* 0x000fea0003800000 */
.L_x_26683:
        /* <DEDUP_REMOVED lines=28> */
.L_x_26686:
        /* <DEDUP_REMOVED lines=16> */
.L_x_26685:
[----:B------:R-:W2:Y:S02]  /*0890*/  LDG.E.U16 R2, [R4.64] ;  /* 0x0000002404027981 */ /* 0x000ea4000c1e1500 */
[----:B--2---:R-:W-:-:S06]  /*08a0*/  PRMT R2, RZ, 0x5410, R2 ;  /* 0x00005410ff027816 */ /* 0x004fcc0000000002 */
[----:B------:R-:W0:Y:S02]  /*08b0*/  F2I.S64.TRUNC R2, R2 ;  /* 0x0000000200027311 */ /* 0x000e24000020d900 */
[----:B0-----:R-:W-:Y:S01]  /*08c0*/  PRMT R23, R2, 0x7610, R23 ;  /* 0x0000761002177816 */ /* 0x001fe20000000017 */
[----:B------:R-:W-:Y:S05]  /*08d0*/  BRA `(.L_x_26675) ;  /* 0x000006e000007947 */ /* 0x000fea0003800000 */
.L_x_26682:
        /* <DEDUP_REMOVED lines=10> */
.L_x_26689:
        /* <DEDUP_REMOVED lines=21> */
.L_x_26693:
[----:B------:R-:W-:Y:S05]  /*0ad0*/  BSYNC B1 ;  /* 0x0000000000017941 */ /* 0x000fea0003800000 */
.L_x_26692:
[----:B------:R-:W-:Y:S01]  /*0ae0*/  IMAD.SHL.U32 R2, R2, 0x100000, RZ ;  /* 0x0010000002027824 */ /* 0x000fe200078e00ff */
[----:B------:R-:W-:-:S04]  /*0af0*/  LEA R3, R0, 0x3b800000, 0x17 ;  /* 0x3b80000000037811 */ /* 0x000fc800078eb8ff */
[----:B------:R-:W-:Y:S02]  /*0b00*/  LOP3.LUT R2, R3, R2, R4, 0xfe, !PT ;  /* 0x0000000203027212 */ /* 0x000fe400078efe04 */
.L_x_26691:
[----:B------:R-:W-:Y:S05]  /*0b10*/  BSYNC B0 ;  /* 0x0000000000007941 */ /* 0x000fea0003800000 */
.L_x_26690:
[----:B------:R-:W0:Y:S02]  /*0b20*/  F2I.S64.TRUNC R2, R2 ;  /* 0x0000000200027311 */ /* 0x000e24000020d900 */
[----:B0-----:R-:W-:Y:S01]  /*0b30*/  PRMT R23, R2, 0x7610, R23 ;  /* 0x0000761002177816 */ /* 0x001fe20000000017 */
[----:B------:R-:W-:Y:S05]  /*0b40*/  BRA `(.L_x_26675) ;  /* 0x0000047000007947 */ /* 0x000fea0003800000 */
.L_x_26688:
        /* <DEDUP_REMOVED lines=21> */
.L_x_26697:
[----:B------:R-:W-:Y:S05]  /*0ca0*/  BSYNC B1 ;  /* 0x0000000000017941 */ /* 0x000fea0003800000 */
.L_x_26696:
[----:B------:R-:W-:Y:S01]  /*0cb0*/  IMAD.SHL.U32 R2, R2, 0x200000, RZ ;  /* 0x0020000002027824 */ /* 0x000fe200078e00ff */
[----:B------:R-:W-:-:S04]  /*0cc0*/  LEA R3, R0, 0x37800000, 0x17 ;  /* 0x3780000000037811 */ /* 0x000fc800078eb8ff */
[----:B------:R-:W-:Y:S02]  /*0cd0*/  LOP3.LUT R2, R3, R2, R4, 0xfe, !PT ;  /* 0x0000000203027212 */ /* 0x000fe400078efe04 */
.L_x_26695:
[----:B------:R-:W-:Y:S05]  /*0ce0*/  BSYNC B0 ;  /* 0x0000000000007941 */ /* 0x000fea0003800000 */
.L_x_26694:
[----:B------:R-:W0:Y:S02]  /*0cf0*/  F2I.S64.TRUNC R2, R2 ;  /* 0x0000000200027311 */ /* 0x000e24000020d900 */
[----:B0-----:R-:W-:Y:S01]  /*0d00*/  PRMT R23, R2, 0x7610, R23 ;  /* 0x0000761002177816 */ /* 0x001fe20000000017 */
[----:B------:R-:W-:Y:S05]  /*0d10*/  BRA `(.L_x_26675) ;  /* 0x000002a000007947 */ /* 0x000fea0003800000 */
.L_x_26687:
        /* <DEDUP_REMOVED lines=14> */
.L_x_26701:
[----:B------:R-:W-:Y:S05]  /*0e00*/  BSYNC B0 ;  /* 0x0000000000007941 */ /* 0x000fea0003800000 */
.L_x_26700:
[----:B------:R-:W0:Y:S02]  /*0e10*/  F2I.S64.TRUNC R2, R2 ;  /* 0x0000000200027311 */ /* 0x000e24000020d900 */
[----:B0-----:R-:W-:Y:S01]  /*0e20*/  PRMT R23, R2, 0x7610, R23 ;  /* 0x0000761002177816 */ /* 0x001fe20000000017 */
[----:B------:R-:W-:Y:S05]  /*0e30*/  BRA `(.L_x_26675) ;  /* 0x0000018000007947 */ /* 0x000fea0003800000 */
.L_x_26674:
        /* <DEDUP_REMOVED lines=21> */
.L_x_26699:
[----:B------:R0:W5:Y:S01]  /*0f90*/  LDG.E.U8 R23, [R4.64] ;  /* 0x0000002404177981 */ /* 0x000162000c1e1100 */
[----:B------:R-:W-:Y:S05]  /*0fa0*/  BRA `(.L_x_26675) ;  /* 0x0000001000007947 */ /* 0x000fea0003800000 */
.L_x_26698:
[----:B------:R0:W5:Y:S02]  /*0fb0*/  LDG.E.U8 R23, [R4.64] ;  /* 0x0000002404177981 */ /* 0x000164000c1e1100 */
.L_x_26675:
[----:B------:R-:W1:Y:S02]  /*0fc0*/  S2R R18, SR_TID.X ;  /* 0x0000000000127919 */ /* 0x000e640000002100 */
[----:B-1----:R-:W-:Y:S02]  /*0fd0*/  IADD3 R18, R18, 0x80, RZ ;  /* 0x0000008012127810 */ /* 0x002fe40007ffe0ff */
.L_x_26669:
[----:B-1----:R-:W-:Y:S05]  /*0fe0*/  BSYNC B6 ;  /* 0x0000000000067941 */ /* 0x002fea0003800000 */
.L_x_26668:
        /* <DEDUP_REMOVED lines=21> */
.L_x_26707:
[----:B------:R0:W5:Y:S01]  /*1140*/  LDG.E.U8 R22, [R4.64] ;  /* 0x0000002404167981 */ /* 0x000162000c1e1100 */
[----:B------:R-:W-:Y:S05]  /*1150*/  BRA `(.L_x_26709) ;  /* 0x00000dc000007947 */ /* 0x000fea0003800000 */
.L_x_26706:
        /* <DEDUP_REMOVED lines=8> */
.L_x_26711:
[----:B------:R0:W5:Y:S01]  /*11e0*/  LDG.E.U8 R22, [R4.64] ;  /* 0x0000002404167981 */ /* 0x000162000c1e1100 */
[----:B------:R-:W-:Y:S05]  /*11f0*/  BRA `(.L_x_26709) ;  /* 0x00000d2000007947 */ /* 0x000fea0003800000 */
.L_x_26710:
[----:B------:R0:W5:Y:S01]  /*1200*/  LDG.E.U16 R22, [R4.64] ;  /* 0x0000002404167981 */ /* 0x000162000c1e1500 */
[----:B------:R-:W-:Y:S05]  /*1210*/  BRA `(.L_x_26709) ;  /* 0x00000d0000007947 */ /* 0x000fea0003800000 */
.L_x_26705:
        /* <DEDUP_REMOVED lines=10> */
.L_x_26713:
[----:B------:R-:W2:Y:S02]  /*12c0*/  LDG.E.U16 R2, [R4.64] ;  /* 0x0000002404027981 */ /* 0x000ea4000c1e1500 */
[----:B--2---:R-:W-:-:S06]  /*12d0*/  HADD2.F32 R2, -RZ, R2.H0_H0 ;  /* 0x20000002ff027230 */ /* 0x004fcc0000004100 */
[----:B------:R-:W0:Y:S02]  /*12e0*/  F2I.S64.TRUNC R2, R2 ;  /* 0x0000000200027311 */ /* 0x000e24000020d900 */
[----:B0-----:R-:W-:Y:S01]  /*12f0*/  PRMT R22, R2, 0x7610, R22 ;  /* 0x0000761002167816 */ /* 0x001fe20000000016 */
[----:B------:R-:W-:Y:S05]  /*1300*/  BRA `(.L_x_26709) ;  /* 0x00000c1000007947 */ /* 0x000fea0003800000 */
.L_x_26712:
        /* <DEDUP_REMOVED lines=10> */
.L_x_26715:
[----:B------:R-:W2:Y:S02]  /*13b0*/  LDG.E.U16 R4, [R4.64] ;  /* 0x0000002404047981 */ /* 0x000ea4000c1e1500 */
[----:B--2---:R-:W-:-:S06]  /*13c0*/  HADD2.F32 R2, -RZ, R4.H0_H0 ;  /* 0x20000004ff027230 */ /* 0x004fcc0000004100 */
[----:B------:R-:W0:Y:S02]  /*13d0*/  F2I.S64.TRUNC R2, R2 ;  /* 0x0000000200027311 */ /* 0x000e24000020d900 */
[----:B0-----:R-:W-:Y:S01]  /*13e0*/  PRMT R22, R2, 0x7610, R22 ;  /* 0x0000761002167816 */ /* 0x001fe20000000016 */
[----:B------:R-:W-:Y:S05]  /*13f0*/  BRA `(.L_x_26709) ;  /* 0x00000b2000007947 */ /* 0x000fea0003800000 */
.L_x_26714:
[----:B------:R-:W2:Y:S02]  /*1400*/  LDG.E.64 R2, [R4.64] ;  /* 0x0000002404027981 */ /* 0x000ea4000c1e1b00 */
[----:B--2---:R-:W0:Y:S02]  /*1410*/  F2I.S64.F64.TRUNC R2, R2 ;  /* 0x0000000200027311 */ /* 0x004e24000030d900 */
[----:B0-----:R-:W-:Y:S01]  /*1420*/  PRMT R22, R2, 0x7610, R22 ;  /* 0x0000761002167816 */ /* 0x001fe20000000016 */
[----:B------:R-:W-:Y:S05]  /*1430*/  BRA `(.L_x_26709) ;  /* 0x00000ae000007947 */ /* 0x000fea0003800000 */
.L_x_26704:
        /* <DEDUP_REMOVED lines=12> */
.L_x_26718:
[----:B------:R-:W2:Y:S02]  /*1500*/  LDG.E.64 R4, [R4.64] ;  /* 0x0000002404047981 */ /* 0x000ea4000c1e1b00 */
[----:B--2---:R-:W0:Y:S02]  /*1510*/  F2I.S64.F64.TRUNC R2, R4 ;  /* 0x0000000400027311 */ /* 0x004e24000030d900 */
[----:B0-----:R-:W-:Y:S01]  /*1520*/  PRMT R22, R2, 0x7610, R22 ;  /* 0x0000761002167816 */ /* 0x001fe20000000016 */
[----:B------:R-:W-:Y:S05]  /*1530*/  BRA `(.L_x_26709) ;  /* 0x000009e000007947 */ /* 0x000fea0003800000 */
.L_x_26717:
        /* <DEDUP_REMOVED lines=28> */
.L_x_26720:
        /* <DEDUP_REMOVED lines=15> */
.L_x_26719:
[----:B------:R-:W2:Y:S02]  /*17f0*/  LDG.E.U16 R2, [R4.64] ;  /* 0x0000002404027981 */ /* 0x000ea4000c1e1500 */
[----:B--2---:R-:W-:-:S06]  /*1800*/  PRMT R2, RZ, 0x5410, R2 ;  /* 0x00005410ff027816 */ /* 0x004fcc0000000002 */
[----:B------:R-:W0:Y:S02]  /*1810*/  F2I.S64.TRUNC R2, R2 ;  /* 0x0000000200027311 */ /* 0x000e24000020d900 */
[----:B0-----:R-:W-:Y:S01]  /*1820*/  PRMT R22, R2, 0x7610, R22 ;  /* 0x0000761002167816 */ /* 0x001fe20000000016 */
[----:B------:R-:W-:Y:S05]  /*1830*/  BRA `(.L_x_26709) ;  /* 0x000006e000007947 */ /* 0x000fea0003800000 */
.L_x_26716:
        /* <DEDUP_REMOVED lines=10> */
.L_x_26723:
        /* <DEDUP_REMOVED lines=21> */
.L_x_26727:
[----:B------:R-:W-:Y:S05]  /*1a30*/  BSYNC B1 ;  /* 0x0000000000017941 */ /* 0x000fea0003800000 */
.L_x_26726:
[----:B------:R-:W-:Y:S01]  /*1a40*/  IMAD.SHL.U32 R2, R2, 0x100000, RZ ;  /* 0x0010000002027824 */ /* 0x000fe200078e00ff */
[----:B------:R-:W-:-:S04]  /*1a50*/  LEA R3, R0, 0x3b800000, 0x17 ;  /* 0x3b80000000037811 */ /* 0x000fc800078eb8ff */
[----:B------:R-:W-:Y:S02]  /*1a60*/  LOP3.LUT R2, R3, R2, R4, 0xfe, !PT ;  /* 0x0000000203027212 */ /* 0x000fe400078efe04 */
.L_x_26725:
[----:B------:R-:W-:Y:S05]  /*1a70*/  BSYNC B0 ;  /* 0x0000000000007941 */ /* 0x000fea0003800000 */
.L_x_26724:
[----:B------:R-:W0:Y:S02]  /*1a80*/  F2I.S64.TRUNC R2, R2 ;  /* 0x0000000200027311 */ /* 0x000e24000020d900 */
[----:B0-----:R-:W-:Y:S01]  /*1a90*/  PRMT R22, R2, 0x7610, R22 ;  /* 0x0000761002167816 */ /* 0x001fe20000000016 */
[----:B------:R-:W-:Y:S05]  /*1aa0*/  BRA `(.L_x_26709) ;  /* 0x0000047000007947 */ /* 0x000fea0003800000 */
.L_x_26722:
        /* <DEDUP_REMOVED lines=21> */
.L_x_26731:
[----:B------:R-:W-:Y:S05]  /*1c00*/  BSYNC B1 ;  /* 0x0000000000017941 */ /* 0x000fea0003800000 */
.L_x_26730:
[----:B------:R-:W-:Y:S01]  /*1c10*/  IMAD.SHL.U32 R2, R2, 0x200000, RZ ;  /* 0x0020000002027824 */ /* 0x000fe200078e00ff */
[----:B------:R-:W-:-:S04]  /*1c20*/  LEA R3, R0, 0x37800000, 0x17 ;  /* 0x3780000000037811 */ /* 0x000fc800078eb8ff */
[----:B------:R-:W-:Y:S02]  /*1c30*/  LOP3.LUT R2, R3, R2, R4, 0xfe, !PT ;  /* 0x0000000203027212 */ /* 0x000fe400078efe04 */
.L_x_26729:
[----:B------:R-:W-:Y:S05]  /*1c40*/  BSYNC B0 ;  /* 0x0000000000007941 */ /* 0x000fea0003800000 */
.L_x_26728:
[----:B------:R-:W0:Y:S02]  /*1c50*/  F2I.S64.TRUNC R2, R2 ;  /* 0x0000000200027311 */ /* 0x000e24000020d900 */
[----:B0-----:R-:W-:Y:S01]  /*1c60*/  PRMT R22, R2, 0x7610, R22 ;  /* 0x0000761002167816 */ /* 0x001fe20000000016 */
[----:B------:R-:W-:Y:S05]  /*1c70*/  BRA `(.L_x_26709) ;  /* 0x000002a000007947 */ /* 0x000fea0003800000 */
.L_x_26721:
        /* <DEDUP_REMOVED lines=14> */
.L_x_26735:
[----:B------:R-:W-:Y:S05]  /*1d60*/  BSYNC B0 ;  /* 0x0000000000007941 */ /* 0x000fea0003800000 */
.L_x_26734:
[----:B------:R-:W0:Y:S02]  /*1d70*/  F2I.S64.TRUNC R2, R2 ;  /* 0x0000000200027311 */ /* 0x000e24000020d900 */
[----:B0-----:R-:W-:Y:S01]  /*1d80*/  PRMT R22, R2, 0x7610, R22 ;  /* 0x0000761002167816 */ /* 0x001fe20000000016 */
[----:B------:R-:W-:Y:S05]  /*1d90*/  BRA `(.L_x_26709) ;  /* 0x0000018000007947 */ /* 0x000fea0003800000 */
.L_x_26708:
        /* <DEDUP_REMOVED lines=21> */
.L_x_26733:
[----:B------:R0:W5:Y:S01]  /*1ef0*/  LDG.E.U8 R22, [R4.64] ;  /* 0x0000002404167981 */ /* 0x000162000c1e1100 */
[----:B------:R-:W-:Y:S05]  /*1f00*/  BRA `(.L_x_26709) ;  /* 0x0000001000007947 */ /* 0x000fea0003800000 */
.L_x_26732:
[----:B------:R0:W5:Y:S02]  /*1f10*/  LDG.E.U8 R22, [R4.64] ;  /* 0x0000002404167981 */ /* 0x000164000c1e1100 */
.L_x_26709:
[----:B------:R-:W-:-:S03]  /*1f20*/  IADD3 R18, R18, 0x80, RZ ;  /* 0x0000008012127810 */ /* 0x000fc60007ffe0ff */
.L_x_26703:
[----:B------:R-:W-:Y:S05]  /*1f30*/  BSYNC B6 ;  /* 0x0000000000067941 */ /* 0x000fea0003800000 */
.L_x_26702:
        /* <DEDUP_REMOVED lines=23> */
.L_x_26741:
[----:B------:R0:W5:Y:S01]  /*20b0*/  LDG.E.U8 R25, [R4.64] ;  /* 0x0000002404197981 */ /* 0x000162000c1e1100 */
[----:B------:R-:W-:Y:S05]  /*20c0*/  BRA `(.L_x_26743) ;  /* 0x00000dc000007947 */ /* 0x000fea0003800000 */
.L_x_26740:
        /* <DEDUP_REMOVED lines=8> */
.L_x_26745:
[----:B------:R0:W5:Y:S01]  /*2150*/  LDG.E.U8 R25, [R4.64] ;  /* 0x0000002404197981 */ /* 0x000162000c1e1100 */
[----:B------:R-:W-:Y:S05]  /*2160*/  BRA `(.L_x_26743) ;  /* 0x00000d2000007947 */ /* 0x000fea0003800000 */
.L_x_26744:
[----:B------:R0:W5:Y:S01]  /*2170*/  LDG.E.U16 R25, [R4.64] ;  /* 0x0000002404197981 */ /* 0x000162000c1e1500 */
[----:B------:R-:W-:Y:S05]  /*2180*/  BRA `(.L_x_26743) ;  /* 0x00000d0000007947 */ /* 0x000fea0003800000 */
.L_x_26739:
        /* <DEDUP_REMOVED lines=10> */
.L_x_26747:
[----:B------:R-:W2:Y:S02]  /*2230*/  LDG.E.U16 R2, [R4.64] ;  /* 0x0000002404027981 */ /* 0x000ea4000c1e1500 */
[----:B--2---:R-:W-:-:S06]  /*2240*/  HADD2.F32 R2, -RZ, R2.H0_H0 ;  /* 0x20000002ff027230 */ /* 0x004fcc0000004100 */
[----:B------:R-:W0:Y:S02]  /*2250*/  F2I.S64.TRUNC R2, R2 ;  /* 0x0000000200027311 */ /* 0x000e24000020d900 */
[----:B0-----:R-:W-:Y:S01]  /*2260*/  PRMT R25, R2, 0x7610, R25 ;  /* 0x0000761002197816 */ /* 0x001fe20000000019 */
[----:B------:R-:W-:Y:S05]  /*2270*/  BRA `(.L_x_26743) ;  /* 0x00000c1000007947 */ /* 0x000fea0003800000 */
.L_x_26746:
        /* <DEDUP_REMOVED lines=10> */
.L_x_26749:
[----:B------:R-:W2:Y:S02]  /*2320*/  LDG.E.U16 R4, [R4.64] ;  /* 0x0000002404047981 */ /* 0x000ea4000c1e1500 */
[----:B--2---:R-:W-:-:S06]  /*2330*/  HADD2.F32 R2, -RZ, R4.H0_H0 ;  /* 0x20000004ff027230 */ /* 0x004fcc0000004100 */
[----:B------:R-:W0:Y:S02]  /*2340*/  F2I.S64.TRUNC R2, R2 ;  /* 0x0000000200027311 */ /* 0x000e24000020d900 */
[----:B0-----:R-:W-:Y:S01]  /*2350*/  PRMT R25, R2, 0x7610, R25 ;  /* 0x0000761002197816 */ /* 0x001fe20000000019 */
[----:B------:R-:W-:Y:S05]  /*2360*/  BRA `(.L_x_26743) ;  /* 0x00000b2000007947 */ /* 0x000fea0003800000 */
.L_x_26748:
[----:B------:R-:W2:Y:S02]  /*2370*/  LDG.E.64 R2, [R4.64] ;  /* 0x0000002404027981 */ /* 0x000ea4000c1e1b00 */
[----:B--2---:R-:W0:Y:S02]  /*2380*/  F2I.S64.F64.TRUNC R2, R2 ;  /* 0x0000000200027311 */ /* 0x004e24000030d900 */
[----:B0-----:R-:W-:Y:S01]  /*2390*/  PRMT R25, R2, 0x7610, R25 ;  /* 0x0000761002197816 */ /* 0x001fe20000000019 */
[----:B------:R-:W-:Y:S05]  /*23a0*/  BRA `(.L_x_26743) ;  /* 0x00000ae000007947 */ /* 0x000fea0003800000 */
.L_x_26738:
        /* <DEDUP_REMOVED lines=12> */
.L_x_26752:
[----:B------:R-:W2:Y:S02]  /*2470*/  LDG.E.64 R4, [R4.64] ;  /* 0x0000002404047981 */ /* 0x000ea4000c1e1b00 */
[----:B--2---:R-:W0:Y:S02]  /*2480*/  F2I.S64.F64.TRUNC R2, R4 ;  /* 0x0000000400027311 */ /* 0x004e24000030d900 */
[----:B0-----:R-:W-:Y:S01]  /*2490*/  PRMT R25, R2, 0x7610, R25 ;  /* 0x0000761002197816 */ /* 0x001fe20000000019 */
[----:B------:R-:W-:Y:S05]  /*24a0*/  BRA `(.L_x_26743) ;  /* 0x000009e000007947 */ /* 0x000fea0003800000 */
.L_x_26751:
        /* <DEDUP_REMOVED lines=28> */
.L_x_26754:
        /* <DEDUP_REMOVED lines=15> */
.L_x_26753:
[----:B------:R-:W2:Y:S02]  /*2760*/  LDG.E.U16 R2, [R4.64] ;  /* 0x0000002404027981 */ /* 0x000ea4000c1e1500 */
[----:B--2---:R-:W-:-:S06]  /*2770*/  PRMT R2, RZ, 0x5410, R2 ;  /* 0x00005410ff027816 */ /* 0x004fcc0000000002 */
[----:B------:R-:W0:Y:S02]  /*2780*/  F2I.S64.TRUNC R2, R2 ;  /* 0x0000000200027311 */ /* 0x000e24000020d900 */
[----:B0-----:R-:W-:Y:S01]  /*2790*/  PRMT R25, R2, 0x7610, R25 ;  /* 0x0000761002197816 */ /* 0x001fe20000000019 */
[----:B------:R-:W-:Y:S05]  /*27a0*/  BRA `(.L_x_26743) ;  /* 0x000006e000007947 */ /* 0x000fea0003800000 */
.L_x_26750:
        /* <DEDUP_REMOVED lines=10> */
.L_x_26757:
        /* <DEDUP_REMOVED lines=21> */
.L_x_26761:
[----:B------:R-:W-:Y:S05]  /*29a0*/  BSYNC B1 ;  /* 0x0000000000017941 */ /* 0x000fea0003800000 */
.L_x_26760:
[----:B------:R-:W-:Y:S01]  /*29b0*/  IMAD.SHL.U32 R2, R2, 0x100000, RZ ;  /* 0x0010000002027824 */ /* 0x000fe200078e00ff */
[----:B------:R-:W-:-:S04]  /*29c0*/  LEA R3, R0, 0x3b800000, 0x17 ;  /* 0x3b80000000037811 */ /* 0x000fc800078eb8ff */
[----:B------:R-:W-:Y:S02]  /*29d0*/  LOP3.LUT R2, R3, R2, R4, 0xfe, !PT ;  /* 0x0000000203027212 */ /* 0x000fe400078efe04 */
.L_x_26759:
[----:B------:R-:W-:Y:S05]  /*29e0*/  BSYNC B0 ;  /* 0x0000000000007941 */ /* 0x000fea0003800000 */
.L_x_26758:
[----:B------:R-:W0:Y:S02]  /*29f0*/  F2I.S64.TRUNC R2, R2 ;  /* 0x0000000200027311 */ /* 0x000e24000020d900 */
[----:B0-----:R-:W-:Y:S01]  /*2a00*/  PRMT R25, R2, 0x7610, R25 ;  /* 0x0000761002197816 */ /* 0x001fe20000000019 */
[----:B------:R-:W-:Y:S05]  /*2a10*/  BRA `(.L_x_26743) ;  /* 0x0000047000007947 */ /* 0x000fea0003800000 */
.L_x_26756:
        /* <DEDUP_REMOVED lines=21> */
.L_x_26765:
[----:B------:R-:W-:Y:S05]  /*2b70*/  BSYNC B1 ;  /* 0x0000000000017941 */ /* 0x000fea0003800000 */
.L_x_26764:
[----:B------:R-:W-:Y:S01]  /*2b80*/  IMAD.SHL.U32 R2, R2, 0x200000, RZ ;  /* 0x0020000002027824 */ /* 0x000fe200078e00ff */
[----:B------:R-:W-:-:S04]  /*2b90*/  LEA R3, R0, 0x37800000, 0x17 ;  /* 0x3780000000037811 */ /* 0x000fc800078eb8ff */
[----:B------:R-:W-:Y:S02]  /*2ba0*/  LOP3.LUT R2, R3, R2, R4, 0xfe, !PT ;  /* 0x0000000203027212 */ /* 0x000fe400078efe04 */
.L_x_26763:
[----:B------:R-:W-:Y:S05]  /*2bb0*/  BSYNC B0 ;  /* 0x0000000000007941 */ /* 0x000fea0003800000 */
.L_x_26762:
[----:B------:R-:W0:Y:S02]  /*2bc0*/  F2I.S64.TRUNC R2, R2 ;  /* 0x0000000200027311 */ /* 0x000e24000020d900 */
[----:B0-----:R-:W-:Y:S01]  /*2bd0*/  PRMT R25, R2, 0x7610, R25 ;  /* 0x0000761002197816 */ /* 0x001fe20000000019 */
[----:B------:R-:W-:Y:S05]  /*2be0*/  BRA `(.L_x_26743) ;  /* 0x000002a000007947 */ /* 0x000fea0003800000 */
.L_x_26755:
        /* <DEDUP_REMOVED lines=14> */
.L_x_26769:
[----:B------:R-:W-:Y:S05]  /*2cd0*/  BSYNC B0 ;  /* 0x0000000000007941 */ /* 0x000fea0003800000 */
.L_x_26768:
[----:B------:R-:W0:Y:S02]  /*2ce0*/  F2I.S64.TRUNC R2, R2 ;  /* 0x0000000200027311 */ /* 0x000e24000020d900 */
[----:B0-----:R-:W-:Y:S01]  /*2cf0*/  PRMT R25, R2, 0x7610, R25 ;  /* 0x0000761002197816 */ /* 0x001fe20000000019 */
[----:B------:R-:W-:Y:S05]  /*2d00*/  BRA `(.L_x_26743) ;  /* 0x0000018000007947 */ /* 0x000fea0003800000 */
.L_x_26742:
        /* <DEDUP_REMOVED lines=21> */
.L_x_26767:
[----:B------:R0:W5:Y:S01]  /*2e60*/  LDG.E.U8 R25, [R4.64] ;  /* 0x0000002404197981 */ /* 0x000162000c1e1100 */
[----:B------:R-:W-:Y:S05]  /*2e70*/  BRA `(.L_x_26743) ;  /* 0x0000001000007947 */ /* 0x000fea0003800000 */
.L_x_26766:
[----:B------:R0:W5:Y:S02]  /*2e80*/  LDG.E.U8 R25, [R4.64] ;  /* 0x0000002404197981 */ /* 0x000164000c1e1100 */
.L_x_26743:
[----:B------:R-:W-:-:S03]  /*2e90*/  IADD3 R18, R18, 0x80, RZ ;  /* 0x0000008012127810 */ /* 0x000fc60007ffe0ff */
.L_x_26737:
[----:B------:R-:W-:Y:S05]  /*2ea0*/  BSYNC B6 ;  /* 0x0000000000067941 */ /* 0x000fea0003800000 */
.L_x_26736:
        /* <DEDUP_REMOVED lines=21> */
.L_x_26775:
[----:B------:R0:W5:Y:S01]  /*3000*/  LDG.E.U8 R24, [R4.64] ;  /* 0x0000002404187981 */ /* 0x000162000c1e1100 */
[----:B------:R-:W-:Y:S05]  /*3010*/  BRA `(.L_x_26771) ;  /* 0x00000db000007947 */ /* 0x000fea0003800000 */
.L_x_26774:
        /* <DEDUP_REMOVED lines=8> */
.L_x_26778:
[----:B------:R0:W5:Y:S01]  /*30a0*/  LDG.E.U8 R24, [R4.64] ;  /* 0x0000002404187981 */ /* 0x000162000c1e1100 */
[----:B------:R-:W-:Y:S05]  /*30b0*/  BRA `(.L_x_26771) ;  /* 0x00000d1000007947 */ /* 0x000fea0003800000 */
.L_x_26777:
[----:B------:R0:W5:Y:S01]  /*30c0*/  LDG.E.U16 R24, [R4.64] ;  /* 0x0000002404187981 */ /* 0x000162000c1e1500 */
[----:B------:R-:W-:Y:S05]  /*30d0*/  BRA `(.L_x_26771) ;  /* 0x00000cf000007947 */ /* 0x000fea0003800000 */
.L_x_26773:
        /* <DEDUP_REMOVED lines=10> */
.L_x_26780:
[----:B------:R-:W2:Y:S02]  /*3180*/  LDG.E.U16 R2, [R4.64] ;  /* 0x0000002404027981 */ /* 0x000ea4000c1e1500 */
[----:B--2---:R-:W-:-:S06]  /*3190*/  HADD2.F32 R2, -RZ, R2.H0_H0 ;  /* 0x20000002ff027230 */ /* 0x004fcc0000004100 */
[----:B------:R-:W0:Y:S02]  /*31a0*/  F2I.S64.TRUNC R2, R2 ;  /* 0x0000000200027311 */ /* 0x000e24000020d900 */
[----:B0-----:R-:W-:Y:S01]  /*31b0*/  PRMT R24, R2, 0x7610, R24 ;  /* 0x0000761002187816 */ /* 0x001fe20000000018 */
[----:B------:R-:W-:Y:S05]  /*31c0*/  BRA `(.L_x_26771) ;  /* 0x00000c0000007947 */ /* 0x000fea0003800000 */
.L_x_26779:
        /* <DEDUP_REMOVED lines=10> */
.L_x_26782:
[----:B------:R-:W2:Y:S02]  /*3270*/  LDG.E.U16 R4, [R4.64] ;  /* 0x0000002404047981 */ /* 0x000ea4000c1e1500 */
[----:B--2---:R-:W-:-:S06]  /*3280*/  HADD2.F32 R2, -RZ, R4.H0_H0 ;  /* 0x20000004ff027230 */ /* 0x004fcc0000004100 */
[----:B------:R-:W0:Y:S02]  /*3290*/  F2I.S64.TRUNC R2, R2 ;  /* 0x0000000200027311 */ /* 0x000e24000020d900 */
[----:B0-----:R-:W-:Y:S01]  /*32a0*/  PRMT R24, R2, 0x7610, R24 ;  /* 0x0000761002187816 */ /* 0x001fe20000000018 */
[----:B------:R-:W-:Y:S05]  /*32b0*/  BRA `(.L_x_26771) ;  /* 0x00000b1000007947 */ /* 0x000fea0003800000 */
.L_x_26781:
[----:B------:R-:W2:Y:S02]  /*32c0*/  LDG.E.64 R2, [R4.64] ;  /* 0x0000002404027981 */ /* 0x000ea4000c1e1b00 */
[----:B--2---:R-:W0:Y:S02]  /*32d0*/  F2I.S64.F64.TRUNC R2, R2 ;  /* 0x0000000200027311 */ /* 0x004e24000030d900 */
[----:B0-----:R-:W-:Y:S01]  /*32e0*/  PRMT R24, R2, 0x7610, R24 ;  /* 0x0000761002187816 */ /* 0x001fe20000000018 */
[----:B------:R-:W-:Y:S05]  /*32f0*/  BRA `(.L_x_26771) ;  /* 0x00000ad000007947 */ /* 0x000fea0003800000 */
.L_x_26772:
        /* <DEDUP_REMOVED lines=12> */
.L_x_26785:
[----:B------:R-:W2:Y:S02]  /*33c0*/  LDG.E.64 R4, [R4.64] ;  /* 0x0000002404047981 */ /* 0x000ea4000c1e1b00 */
[----:B--2---:R-:W0:Y:S02]  /*33d0*/  F2I.S64.F64.TRUNC R2, R4 ;  /* 0x0000000400027311 */ /* 0x004e24000030d900 */
[----:B0-----:R-:W-:Y:S01]  /*33e0*/  PRMT R24, R2, 0x7610, R24 ;  /* 0x0000761002187816 */ /* 0x001fe20000000018 */
[----:B------:R-:W-:Y:S05]  /*33f0*/  BRA `(.L_x_26771) ;  /* 0x000009d000007947 */ /* 0x000fea0003800000 */
.L_x_26784:
        /* <DEDUP_REMOVED lines=28> */
.L_x_26787:
        /* <DEDUP_REMOVED lines=15> */
.L_x_26786:
[----:B------:R-:W2:Y:S02]  /*36b0*/  LDG.E.U16 R2, [R4.64] ;  /* 0x0000002404027981 */ /* 0x000ea4000c1e1500 */
[----:B--2---:R-:W-:-:S06]  /*36c0*/  PRMT R2, RZ, 0x5410, R2 ;  /* 0x00005410ff027816 */ /* 0x004fcc0000000002 */
[----:B------:R-:W0:Y:S02]  /*36d0*/  F2I.S64.TRUNC R2, R2 ;  /* 0x0000000200027311 */ /* 0x000e24000020d900 */
[----:B0-----:R-:W-:Y:S01]  /*36e0*/  PRMT R24, R2, 0x7610, R24 ;  /* 0x0000761002187816 */ /* 0x001fe20000000018 */
[----:B------:R-:W-:Y:S05]  /*36f0*/  BRA `(.L_x_26771) ;  /* 0x000006d000007947 */ /* 0x000fea0003800000 */
.L_x_26783:
        /* <DEDUP_REMOVED lines=10> */
.L_x_26790:
        /* <DEDUP_REMOVED lines=21> */
.L_x_26794:
[----:B------:R-:W-:Y:S05]  /*38f0*/  BSYNC B1 ;  /* 0x0000000000017941 */ /* 0x000fea0003800000 */
.L_x_26793:
[----:B------:R-:W-:Y:S01]  /*3900*/  IMAD.SHL.U32 R2, R2, 0x100000, RZ ;  /* 0x0010000002027824 */ /* 0x000fe200078e00ff */
[----:B------:R-:W-:-:S04]  /*3910*/  LEA R3, R0, 0x3b800000, 0x17 ;  /* 0x3b80000000037811 */ /* 0x000fc800078eb8ff */
[----:B------:R-:W-:Y:S02]  /*3920*/  LOP3.LUT R2, R3, R2, R4, 0xfe, !PT ;  /* 0x0000000203027212 */ /* 0x000fe400078efe04 */
.L_x_26792:
[----:B------:R-:W-:Y:S05]  /*3930*/  BSYNC B0 ;  /* 0x0000000000007941 */ /* 0x000fea0003800000 */
.L_x_26791:
[----:B------:R-:W0:Y:S02]  /*3940*/  F2I.S64.TRUNC R2, R2 ;  /* 0x0000000200027311 */ /* 0x000e24000020d900 */
[----:B0-----:R-:W-:Y:S01]  /*3950*/  PRMT R24, R2, 0x7610, R24 ;  /* 0x0000761002187816 */ /* 0x001fe20000000018 */
[----:B------:R-:W-:Y:S05]  /*3960*/  BRA `(.L_x_26771) ;  /* 0x0000046000007947 */ /* 0x000fea0003800000 */
.L_x_26789:
        /* <DEDUP_REMOVED lines=21> */
.L_x_26798:
[----:B------:R-:W-:Y:S05]  /*3ac0*/  BSYNC B1 ;  /* 0x0000000000017941 */ /* 0x000fea0003800000 */
.L_x_26797:
[----:B------:R-:W-:Y:S01]  /*3ad0*/  IMAD.SHL.U32 R2, R2, 0x200000, RZ ;  /* 0x0020000002027824 */ /* 0x000fe200078e00ff */
[----:B------:R-:W-:-:S04]  /*3ae0*/  LEA R3, R0, 0x37800000, 0x17 ;  /* 0x3780000000037811 */ /* 0x000fc800078eb8ff */
[----:B------:R-:W-:Y:S02]  /*3af0*/  LOP3.LUT R2, R3, R2, R4, 0xfe, !PT ;  /* 0x0000000203027212 */ /* 0x000fe400078efe04 */
.L_x_26796:
[----:B------:R-:W-:Y:S05]  /*3b00*/  BSYNC B0 ;  /* 0x0000000000007941 */ /* 0x000fea0003800000 */
.L_x_26795:
[----:B------:R-:W0:Y:S02]  /*3b10*/  F2I.S64.TRUNC R2, R2 ;  /* 0x0000000200027311 */ /* 0x000e24000020d900 */
[----:B0-----:R-:W-:Y:S01]  /*3b20*/  PRMT R24, R2, 0x7610, R24 ;  /* 0x0000761002187816 */ /* 0x001fe20000000018 */
[----:B------:R-:W-:Y:S05]  /*3b30*/  BRA `(.L_x_26771) ;  /* 0x0000029000007947 */ /* 0x000fea0003800000 */
.L_x_26788:
        /* <DEDUP_REMOVED lines=14> */
.L_x_26802:
[----:B------:R-:W-:Y:S05]  /*3c20*/  BSYNC B0 ;  /* 0x0000000000007941 */ /* 0x000fea0003800000 */
.L_x_26801:
[----:B------:R-:W0:Y:S02]  /*3c30*/  F2I.S64.TRUNC R2, R2 ;  /* 0x0000000200027311 */ /* 0x000e24000020d900 */
[----:B0-----:R-:W-:Y:S01]  /*3c40*/  PRMT R24, R2, 0x7610, R24 ;  /* 0x0000761002187816 */ /* 0x001fe20000000018 */
[----:B------:R-:W-:Y:S05]  /*3c50*/  BRA `(.L_x_26771) ;  /* 0x0000017000007947 */ /* 0x000fea0003800000 */
.L_x_26776:
        /* <DEDUP_REMOVED lines=20> */
.L_x_26800:
[----:B------:R0:W5:Y:S01]  /*3da0*/  LDG.E.U8 R24, [R4.64] ;  /* 0x0000002404187981 */ /* 0x000162000c1e1100 */
[----:B------:R-:W-:Y:S05]  /*3db0*/  BRA `(.L_x_26771) ;  /* 0x0000001000007947 */ /* 0x000fea0003800000 */
.L_x_26799:
[----:B------:R0:W5:Y:S02]  /*3dc0*/  LDG.E.U8 R24, [R4.64] ;  /* 0x0000002404187981 */ /* 0x000164000c1e1100 */
.L_x_26771:
[----:B------:R-:W-:Y:S05]  /*3dd0*/  BSYNC B6 ;  /* 0x0000000000067941 */ /* 0x000fea0003800000 */
.L_x_26770:
[----:B------:R-:W2:Y:S01]  /*3de0*/  S2R R19, SR_TID.X ;  /* 0x0000000000137919 */ /* 0x000ea20000002100 */
[----:B------:R-:W3:Y:S01]  /*3df0*/  LDC.U8 R18, c[0x0][0x184] ;  /* 0x00006100ff127b82 */ /* 0x000ee20000000000 */
[--C-:B-1---5:R-:W-:Y:S01]  /*3e00*/  LOP3.LUT P0, RZ, R23, 0xff, R26.reuse, 0xc8, !PT ;  /* 0x000000ff17ff7812 */ /* 0x122fe2000780c81a */
[----:B------:R-:W-:Y:S01]  /*3e10*/  BSSY B6, `(.L_x_26803) ;  /* 0x00000f4000067945 */ /* 0x000fe20003800000 */
[--C-:B------:R-:W-:Y:S02]  /*3e20*/  LOP3.LUT P1, RZ, R22, 0xff, R26.reuse, 0xc8, !PT ;  /* 0x000000ff16ff7812 */ /* 0x100fe4000782c81a */
[--C-:B------:R-:W-:Y:S02]  /*3e30*/  LOP3.LUT P2, RZ, R25, 0xff, R26.reuse, 0xc8, !PT ;  /* 0x000000ff19ff7812 */ /* 0x100fe4000784c81a */
[----:B------:R-:W-:Y:S02]  /*3e40*/  LOP3.LUT P3, RZ, R24, 0xff, R26, 0xc8, !PT ;  /* 0x000000ff18ff7812 */ /* 0x000fe4000786c81a */
[----:B0-----:R-:W-:-:S02]  /*3e50*/  SEL R4, RZ, 0x1, !P0 ;  /* 0x00000001ff047807 */ /* 0x001fc40004000000 */
[----:B------:R-:W-:Y:S02]  /*3e60*/  SEL R22, RZ, 0x1, !P1 ;  /* 0x00000001ff167807 */ /* 0x000fe40004800000 */
[----:B------:R-:W-:Y:S02]  /*3e70*/  SEL R24, RZ, 0x1, !P2 ;  /* 0x00000001ff187807 */ /* 0x000fe40005000000 */
[----:B------:R-:W-:Y:S02]  /*3e80*/  SEL R26, RZ, 0x1, !P3 ;  /* 0x00000001ff1a7807 */ /* 0x000fe40005800000 */
[----:B--2---:R-:W-:-:S13]  /*3e90*/  ISETP.GE.AND P4, PT, R19, R17, PT ;  /* 0x000000111300720c */ /* 0x004fda0003f86270 */
        /* <DEDUP_REMOVED lines=20> */
.L_x_26808:
[----:B------:R0:W-:Y:S01]  /*3fe0*/  STG.E.U8 [R2.64], R4 ;  /* 0x0000000402007986 */ /* 0x0001e2000c101124 */
[----:B------:R-:W-:Y:S05]  /*3ff0*/  BRA `(.L_x_26804) ;  /* 0x00000d5000007947 */ /* 0x000fea0003800000 */
.L_x_26807:
        /* <DEDUP_REMOVED lines=9> */
.L_x_26811:
[----:B------:R0:W-:Y:S01]  /*4090*/  STG.E [R2.64], R4 ;  /* 0x0000000402007986 */ /* 0x0001e2000c101924 */
[----:B------:R-:W-:Y:S05]  /*40a0*/  BRA `(.L_x_26804) ;  /* 0x00000ca000007947 */ /* 0x000fea0003800000 */
.L_x_26810:
[----:B------:R0:W-:Y:S01]  /*40b0*/  STG.E.U16 [R2.64], R4 ;  /* 0x0000000402007986 */ /* 0x0001e2000c101524 */
[----:B------:R-:W-:Y:S05]  /*40c0*/  BRA `(.L_x_26804) ;  /* 0x00000c8000007947 */ /* 0x000fea0003800000 */
.L_x_26806:
        /* <DEDUP_REMOVED lines=9> */
.L_x_26813:
[----:B------:R-:W0:Y:S02]  /*4160*/  I2F.S16 R0, R4 ;  /* 0x0000000400007306 */ /* 0x000e240000101400 */
[----:B0-----:R-:W-:-:S05]  /*4170*/  F2FP.PACK_AB R0, RZ, R0 ;  /* 0x00000000ff00723e */ /* 0x001fca00000000ff */
[----:B------:R0:W-:Y:S01]  /*4180*/  STG.E.U16 [R2.64], R0 ;  /* 0x0000000002007986 */ /* 0x0001e2000c101524 */
[----:B------:R-:W-:Y:S05]  /*4190*/  BRA `(.L_x_26804) ;  /* 0x00000bb000007947 */ /* 0x000fea0003800000 */
.L_x_26812:
        /* <DEDUP_REMOVED lines=10> */
.L_x_26815:
[----:B------:R-:W0:Y:S02]  /*4240*/  I2F.S16 R4, R4 ;  /* 0x0000000400047306 */ /* 0x000e240000101400 */
[----:B0-----:R-:W-:-:S04]  /*4250*/  F2FP.PACK_AB R5, RZ, R4 ;  /* 0x00000004ff05723e */ /* 0x001fc800000000ff */
[----:B------:R-:W-:-:S05]  /*4260*/  PRMT R5, R5, 0x5410, RZ ;  /* 0x0000541005057816 */ /* 0x000fca00000000ff */
[----:B------:R0:W-:Y:S01]  /*4270*/  STG.E [R2.64], R5 ;  /* 0x0000000502007986 */ /* 0x0001e2000c101924 */
[----:B------:R-:W-:Y:S05]  /*4280*/  BRA `(.L_x_26804) ;  /* 0x00000ac000007947 */ /* 0x000fea0003800000 */
.L_x_26814:
[----:B------:R-:W0:Y:S02]  /*4290*/  I2F.F64.S16 R4, R4 ;  /* 0x0000000400047312 */ /* 0x000e240000101c00 */
[----:B0-----:R0:W-:Y:S01]  /*42a0*/  STG.E.64 [R2.64], R4 ;  /* 0x0000000402007986 */ /* 0x0011e2000c101b24 */
[----:B------:R-:W-:Y:S05]  /*42b0*/  BRA `(.L_x_26804) ;  /* 0x00000a9000007947 */ /* 0x000fea0003800000 */
.L_x_26805:
        /* <DEDUP_REMOVED lines=10> */
.L_x_26818:
[----:B------:R-:W0:Y:S01]  /*4360*/  I2F.F64.S16 R4, R4 ;  /* 0x0000000400047312 */ /* 0x000e220000101c00 */
[----:B------:R-:W-:-:S05]  /*4370*/  CS2R R6, SRZ ;  /* 0x0000000000067805 */ /* 0x000fca000001ff00 */
[----:B0-----:R0:W-:Y:S01]  /*4380*/  STG.E.128 [R2.64], R4 ;  /* 0x0000000402007986 */ /* 0x0011e2000c101d24 */
[----:B------:R-:W-:Y:S05]  /*4390*/  BRA `(.L_x_26804) ;  /* 0x000009b000007947 */ /* 0x000fea0003800000 */
.L_x_26817:
        /* <DEDUP_REMOVED lines=21> */
.L_x_26822:
[----:B------:R-:W-:Y:S05]  /*44f0*/  BSYNC B0 ;  /* 0x0000000000007941 */ /* 0x000fea0003800000 */
.L_x_26821:
[----:B------:R-:W-:-:S05]  /*4500*/  LOP3.LUT R5, R0, R5, RZ, 0xfc, !PT ;  /* 0x0000000500057212 */ /* 0x000fca00078efcff */
[----:B------:R0:W-:Y:S01]  /*4510*/  STG.E.U8 [R2.64], R5 ;  /* 0x0000000502007986 */ /* 0x0001e2000c101124 */
[----:B------:R-:W-:Y:S05]  /*4520*/  BRA `(.L_x_26804) ;  /* 0x0000082000007947 */ /* 0x000fea0003800000 */
.L_x_26820:
        /* <DEDUP_REMOVED lines=13> */
.L_x_26824:
[----:B------:R-:W-:Y:S01]  /*4600*/  IMAD.MOV.U32 R0, RZ, RZ, 0x7f ;  /* 0x0000007fff007424 */ /* 0x000fe200078e00ff */
[----:B------:R-:W-:-:S04]  /*4610*/  ISETP.GT.U32.AND P0, PT, R5, 0x7f800000, PT ;  /* 0x7f8000000500780c */ /* 0x000fc80003f04070 */
[----:B------:R-:W-:-:S04]  /*4620*/  SEL R0, R0, 0x7c, P0 ;  /* 0x0000007c00007807 */ /* 0x000fc80000000000 */
.L_x_26825:
[----:B------:R-:W-:Y:S05]  /*4630*/  BSYNC B0 ;  /* 0x0000000000007941 */ /* 0x000fea0003800000 */
.L_x_26823:
[----:B------:R-:W-:-:S04]  /*4640*/  LOP3.LUT R4, R7, 0x80000000, RZ, 0xc0, !PT ;  /* 0x8000000007047812 */ /* 0x000fc800078ec0ff */
[----:B------:R-:W-:-:S04]  /*4650*/  SHF.R.U32.HI R5, RZ, 0x18, R4 ;  /* 0x00000018ff057819 */ /* 0x000fc80000011604 */
[----:B------:R-:W-:-:S05]  /*4660*/  LOP3.LUT R5, R0, R5, RZ, 0xfc, !PT ;  /* 0x0000000500057212 */ /* 0x000fca00078efcff */
[----:B------:R0:W-:Y:S01]  /*4670*/  STG.E.U8 [R2.64], R5 ;  /* 0x0000000502007986 */ /* 0x0001e2000c101124 */
[----:B------:R-:W-:Y:S05]  /*4680*/  BRA `(.L_x_26804) ;  /* 0x000006c000007947 */ /* 0x000fea0003800000 */
.L_x_26819:
[----:B------:R-:W0:Y:S02]  /*4690*/  I2F.S16 R0, R4 ;  /* 0x0000000400007306 */ /* 0x000e240000101400 */
[----:B0-----:R-:W-:-:S05]  /*46a0*/  F2FP.BF16.PACK_AB R0, RZ, R0 ;  /* 0x00000000ff00723e */ /* 0x001fca00000010ff */
[----:B------:R0:W-:Y:S01]  /*46b0*/  STG.E.U16 [R2.64], R0 ;  /* 0x0000000002007986 */ /* 0x0001e2000c101524 */
[----:B------:R-:W-:Y:S05]  /*46c0*/  BRA `(.L_x_26804) ;  /* 0x0000068000007947 */ /* 0x000fea0003800000 */
.L_x_26816:
        /* <DEDUP_REMOVED lines=10> */
.L_x_26828:
        /* <DEDUP_REMOVED lines=17> */
.L_x_26831:
[----:B------:R-:W-:-:S04]  /*4880*/  LOP3.LUT R0, R7, 0x80000000, RZ, 0xc0, !PT ;  /* 0x8000000007007812 */ /* 0x000fc800078ec0ff */
[----:B------:R-:W-:-:S04]  /*4890*/  SHF.R.U32.HI R5, RZ, 0x18, R0 ;  /* 0x00000018ff057819 */ /* 0x000fc80000011600 */
[----:B------:R-:W-:-:S04]  /*48a0*/  LOP3.LUT R4, R4, R5, RZ, 0xfc, !PT ;  /* 0x0000000504047212 */ /* 0x000fc800078efcff */
[----:B------:R-:W-:Y:S02]  /*48b0*/  PRMT R0, R4, 0x7610, R0 ;  /* 0x0000761004007816 */ /* 0x000fe40000000000 */
.L_x_26830:
[----:B------:R-:W-:Y:S05]  /*48c0*/  BSYNC B0 ;  /* 0x0000000000007941 */ /* 0x000fea0003800000 */
.L_x_26829:
[----:B------:R0:W-:Y:S01]  /*48d0*/  STG.E.U8 [R2.64], R0 ;  /* 0x0000000002007986 */ /* 0x0001e2000c101124 */
[----:B------:R-:W-:Y:S05]  /*48e0*/  BRA `(.L_x_26804) ;  /* 0x0000046000007947 */ /* 0x000fea0003800000 */
.L_x_26827:
        /* <DEDUP_REMOVED lines=17> */
.L_x_26834:
[----:B------:R-:W-:-:S04]  /*4a00*/  LOP3.LUT R0, R7, 0x80000000, RZ, 0xc0, !PT ;  /* 0x8000000007007812 */ /* 0x000fc800078ec0ff */
[----:B------:R-:W-:-:S04]  /*4a10*/  SHF.R.U32.HI R5, RZ, 0x18, R0 ;  /* 0x00000018ff057819 */ /* 0x000fc80000011600 */
[----:B------:R-:W-:-:S04]  /*4a20*/  LOP3.LUT R4, R4, R5, RZ, 0xfc, !PT ;  /* 0x0000000504047212 */ /* 0x000fc800078efcff */
[----:B------:R-:W-:Y:S02]  /*4a30*/  PRMT R0, R4, 0x7610, R0 ;  /* 0x0000761004007816 */ /* 0x000fe40000000000 */
.L_x_26833:
[----:B------:R-:W-:Y:S05]  /*4a40*/  BSYNC B0 ;  /* 0x0000000000007941 */ /* 0x000fea0003800000 */
.L_x_26832:
[----:B------:R0:W-:Y:S01]  /*4a50*/  STG.E.U8 [R2.64], R0 ;  /* 0x0000000002007986 */ /* 0x0001e2000c101124 */
[----:B------:R-:W-:Y:S05]  /*4a60*/  BRA `(.L_x_26804) ;  /* 0x000002e000007947 */ /* 0x000fea0003800000 */
.L_x_26826:
        /* <DEDUP_REMOVED lines=22> */
.L_x_26809:
        /* <DEDUP_REMOVED lines=20> */
.L_x_26836:
[----:B------:R-:W-:-:S05]  /*4d10*/  IMAD.MOV.U32 R5, RZ, RZ, RZ ;  /* 0x000000ffff057224 */ /* 0x000fca00078e00ff */
[----:B------:R0:W-:Y:S01]  /*4d20*/  STG.E.64 [R2.64], R4 ;  /* 0x0000000402007986 */ /* 0x0001e2000c101b24 */
[----:B------:R-:W-:Y:S05]  /*4d30*/  BRA `(.L_x_26804) ;  /* 0x0000001000007947 */ /* 0x000fea0003800000 */
.L_x_26835:
[----:B------:R0:W-:Y:S02]  /*4d40*/  STG.E [R2.64], R4 ;  /* 0x0000000402007986 */ /* 0x0001e4000c101924 */
.L_x_26804:
[----:B---3--:R-:W-:Y:S05]  /*4d50*/  BSYNC B6 ;  /* 0x0000000000067941 */ /* 0x008fea0003800000 */
.L_x_26803:
        /* <DEDUP_REMOVED lines=21> */
.L_x_26842:
[----:B------:R0:W-:Y:S01]  /*4eb0*/  STG.E.U8 [R2.64], R22 ;  /* 0x0000001602007986 */ /* 0x0001e2000c101124 */
[----:B------:R-:W-:Y:S05]  /*4ec0*/  BRA `(.L_x_26844) ;  /* 0x00000d5000007947 */ /* 0x000fea0003800000 */
.L_x_26841:
        /* <DEDUP_REMOVED lines=9> */
.L_x_26846:
[----:B------:R0:W-:Y:S01]  /*4f60*/  STG.E [R2.64], R22 ;  /* 0x0000001602007986 */ /* 0x0001e2000c101924 */
[----:B------:R-:W-:Y:S05]  /*4f70*/  BRA `(.L_x_26844) ;  /* 0x00000ca000007947 */ /* 0x000fea0003800000 */
.L_x_26845:
[----:B------:R0:W-:Y:S01]  /*4f80*/  STG.E.U16 [R2.64], R22 ;  /* 0x0000001602007986 */ /* 0x0001e2000c101524 */
[----:B------:R-:W-:Y:S05]  /*4f90*/  BRA `(.L_x_26844) ;  /* 0x00000c8000007947 */ /* 0x000fea0003800000 */
.L_x_26840:
        /* <DEDUP_REMOVED lines=9> */
.L_x_26848:
[----:B------:R-:W0:Y:S02]  /*5030*/  I2F.S16 R0, R22 ;  /* 0x0000001600007306 */ /* 0x000e240000101400 */
[----:B0-----:R-:W-:-:S05]  /*5040*/  F2FP.PACK_AB R0, RZ, R0 ;  /* 0x00000000ff00723e */ /* 0x001fca00000000ff */
[----:B------:R0:W-:Y:S01]  /*5050*/  STG.E.U16 [R2.64], R0 ;  /* 0x0000000002007986 */ /* 0x0001e2000c101524 */
[----:B------:R-:W-:Y:S05]  /*5060*/  BRA `(.L_x_26844) ;  /* 0x00000bb000007947 */ /* 0x000fea0003800000 */
.L_x_26847:
        /* <DEDUP_REMOVED lines=10> */
.L_x_26850:
[----:B------:R-:W0:Y:S02]  /*5110*/  I2F.S16 R22, R22 ;  /* 0x0000001600167306 */ /* 0x000e240000101400 */
[----:B0-----:R-:W-:-:S04]  /*5120*/  F2FP.PACK_AB R5, RZ, R22 ;  /* 0x00000016ff05723e */ /* 0x001fc800000000ff */
[----:B------:R-:W-:-:S05]  /*5130*/  PRMT R5, R5, 0x5410, RZ ;  /* 0x0000541005057816 */ /* 0x000fca00000000ff */
[----:B------:R0:W-:Y:S01]  /*5140*/  STG.E [R2.64], R5 ;  /* 0x0000000502007986 */ /* 0x0001e2000c101924 */
[----:B------:R-:W-:Y:S05]  /*5150*/  BRA `(.L_x_26844) ;  /* 0x00000ac000007947 */ /* 0x000fea0003800000 */
.L_x_26849:
[----:B------:R-:W0:Y:S02]  /*5160*/  I2F.F64.S16 R22, R22 ;  /* 0x0000001600167312 */ /* 0x000e240000101c00 */
[----:B0-----:R0:W-:Y:S01]  /*5170*/  STG.E.64 [R2.64], R22 ;  /* 0x0000001602007986 */ /* 0x0011e2000c101b24 */
[----:B------:R-:W-:Y:S05]  /*5180*/  BRA `(.L_x_26844) ;  /* 0x00000a9000007947 */ /* 0x000fea0003800000 */
.L_x_26839:
        /* <DEDUP_REMOVED lines=10> */
.L_x_26853:
[----:B------:R-:W0:Y:S01]  /*5230*/  I2F.F64.S16 R4, R22 ;  /* 0x0000001600047312 */ /* 0x000e220000101c00 */
[----:B------:R-:W-:-:S05]  /*5240*/  CS2R R6, SRZ ;  /* 0x0000000000067805 */ /* 0x000fca000001ff00 */
[----:B0-----:R0:W-:Y:S01]  /*5250*/  STG.E.128 [R2.64], R4 ;  /* 0x0000000402007986 */ /* 0x0011e2000c101d24 */
[----:B------:R-:W-:Y:S05]  /*5260*/  BRA `(.L_x_26844) ;  /* 0x000009b000007947 */ /* 0x000fea0003800000 */
.L_x_26852:
        /* <DEDUP_REMOVED lines=21> */
.L_x_26857:
[----:B------:R-:W-:Y:S05]  /*53c0*/  BSYNC B0 ;  /* 0x0000000000007941 */ /* 0x000fea0003800000 */
.L_x_26856:
[----:B------:R-:W-:-:S05]  /*53d0*/  LOP3.LUT R5, R0, R5, RZ, 0xfc, !PT ;  /* 0x0000000500057212 */ /* 0x000fca00078efcff */
[----:B------:R0:W-:Y:S01]  /*53e0*/  STG.E.U8 [R2.64], R5 ;  /* 0x0000000502007986 */ /* 0x0001e2000c101124 */
[----:B------:R-:W-:Y:S05]  /*53f0*/  BRA `(.L_x_26844) ;  /* 0x0000082000007947 */ /* 0x000fea0003800000 */
.L_x_26855:
        /* <DEDUP_REMOVED lines=13> */
.L_x_26859:
[----:B------:R-:W-:Y:S01]  /*54d0*/  IMAD.MOV.U32 R0, RZ, RZ, 0x7f ;  /* 0x0000007fff007424 */ /* 0x000fe200078e00ff */
[----:B------:R-:W-:-:S04]  /*54e0*/  ISETP.GT.U32.AND P0, PT, R4, 0x7f800000, PT ;  /* 0x7f8000000400780c */ /* 0x000fc80003f04070 */
[----:B------:R-:W-:-:S04]  /*54f0*/  SEL R0, R0, 0x7c, P0 ;  /* 0x0000007c00007807 */ /* 0x000fc80000000000 */
.L_x_26860:
[----:B------:R-:W-:Y:S05]  /*5500*/  BSYNC B0 ;  /* 0x0000000000007941 */ /* 0x000fea0003800000 */
.L_x_26858:
[----:B------:R-:W-:-:S04]  /*5510*/  LOP3.LUT R4, R5, 0x80000000, RZ, 0xc0, !PT ;  /* 0x8000000005047812 */ /* 0x000fc800078ec0ff */
[----:B------:R-:W-:-:S04]  /*5520*/  SHF.R.U32.HI R5, RZ, 0x18, R4 ;  /* 0x00000018ff057819 */ /* 0x000fc80000011604 */
[----:B------:R-:W-:-:S05]  /*5530*/  LOP3.LUT R5, R0, R5, RZ, 0xfc, !PT ;  /* 0x0000000500057212 */ /* 0x000fca00078efcff */
[----:B------:R0:W-:Y:S01]  /*5540*/  STG.E.U8 [R2.64], R5 ;  /* 0x0000000502007986 */ /* 0x0001e2000c101124 */
[----:B------:R-:W-:Y:S05]  /*5550*/  BRA `(.L_x_26844) ;  /* 0x000006c000007947 */ /* 0x000fea0003800000 */
.L_x_26854:
[----:B------:R-:W0:Y:S02]  /*5560*/  I2F.S16 R0, R22 ;  /* 0x0000001600007306 */ /* 0x000e240000101400 */
[----:B0-----:R-:W-:-:S05]  /*5570*/  F2FP.BF16.PACK_AB R0, RZ, R0 ;  /* 0x00000000ff00723e */ /* 0x001fca00000010ff */
[----:B------:R0:W-:Y:S01]  /*5580*/  STG.E.U16 [R2.64], R0 ;  /* 0x0000000002007986 */ /* 0x0001e2000c101524 */
[----:B------:R-:W-:Y:S05]  /*5590*/  BRA `(.L_x_26844) ;  /* 0x0000068000007947 */ /* 0x000fea0003800000 */
.L_x_26851:
        /* <DEDUP_REMOVED lines=10> */
.L_x_26863:
        /* <DEDUP_REMOVED lines=17> */
.L_x_26866:
[----:B------:R-:W-:-:S04]  /*5750*/  LOP3.LUT R0, R7, 0x80000000, RZ, 0xc0, !PT ;  /* 0x8000000007007812 */ /* 0x000fc800078ec0ff */
[----:B------:R-:W-:-:S04]  /*5760*/  SHF.R.U32.HI R5, RZ, 0x18, R0 ;  /* 0x00000018ff057819 */ /* 0x000fc80000011600 */
[----:B------:R-:W-:-:S04]  /*5770*/  LOP3.LUT R4, R4, R5, RZ, 0xfc, !PT ;  /* 0x0000000504047212 */ /* 0x000fc800078efcff */
[----:B------:R-:W-:Y:S02]  /*5780*/  PRMT R0, R4, 0x7610, R0 ;  /* 0x0000761004007816 */ /* 0x000fe40000000000 */
.L_x_26865:
[----:B------:R-:W-:Y:S05]  /*5790*/  BSYNC B0 ;  /* 0x0000000000007941 */ /* 0x000fea0003800000 */
.L_x_26864:
[----:B------:R0:W-:Y:S01]  /*57a0*/  STG.E.U8 [R2.64], R0 ;  /* 0x0000000002007986 */ /* 0x0001e2000c101124 */
[----:B------:R-:W-:Y:S05]  /*57b0*/  BRA `(.L_x_26844) ;  /* 0x0000046000007947 */ /* 0x000fea0003800000 */
.L_x_26862:
        /* <DEDUP_REMOVED lines=17> */
.L_x_26869:
[----:B------:R-:W-:-:S04]  /*58d0*/  LOP3.LUT R0, R7, 0x80000000, RZ, 0xc0, !PT ;  /* 0x8000000007007812 */ /* 0x000fc800078ec0ff */
[----:B------:R-:W-:-:S04]  /*58e0*/  SHF.R.U32.HI R5, RZ, 0x18, R0 ;  /* 0x00000018ff057819 */ /* 0x000fc80000011600 */
[----:B------:R-:W-:-:S04]  /*58f0*/  LOP3.LUT R4, R4, R5, RZ, 0xfc, !PT ;  /* 0x0000000504047212 */ /* 0x000fc800078efcff */
[----:B------:R-:W-:Y:S02]  /*5900*/  PRMT R0, R4, 0x7610, R0 ;  /* 0x0000761004007816 */ /* 0x000fe40000000000 */
.L_x_26868:
[----:B------:R-:W-:Y:S05]  /*5910*/  BSYNC B0 ;  /* 0x0000000000007941 */ /* 0x000fea0003800000 */
.L_x_26867:
[----:B------:R0:W-:Y:S01]  /*5920*/  STG.E.U8 [R2.64], R0 ;  /* 0x0000000002007986 */ /* 0x0001e2000c101124 */
[----:B------:R-:W-:Y:S05]  /*5930*/  BRA `(.L_x_26844) ;  /* 0x000002e000007947 */ /* 0x000fea0003800000 */
.L_x_26861:
        /* <DEDUP_REMOVED lines=22> */
.L_x_26843:
        /* <DEDUP_REMOVED lines=20> */
.L_x_26871:
[----:B------:R-:W-:-:S05]  /*5be0*/  IMAD.MOV.U32 R23, RZ, RZ, RZ ;  /* 0x000000ffff177224 */ /* 0x000fca00078e00ff */
[----:B------:R0:W-:Y:S01]  /*5bf0*/  STG.E.64 [R2.64], R22 ;  /* 0x0000001602007986 */ /* 0x0001e2000c101b24 */
[----:B------:R-:W-:Y:S05]  /*5c00*/  BRA `(.L_x_26844) ;  /* 0x0000001000007947 */ /* 0x000fea0003800000 */
.L_x_26870:
[----:B------:R0:W-:Y:S02]  /*5c10*/  STG.E [R2.64], R22 ;  /* 0x0000001602007986 */ /* 0x0001e4000c101924 */
.L_x_26844:
        /* <DEDUP_REMOVED lines=21> */
.L_x_26875:
[----:B------:R0:W-:Y:S01]  /*5d70*/  STG.E.U8 [R2.64], R24 ;  /* 0x0000001802007986 */ /* 0x0001e2000c101124 */
[----:B------:R-:W-:Y:S05]  /*5d80*/  BRA `(.L_x_26877) ;  /* 0x00000d5000007947 */ /* 0x000fea0003800000 */
.L_x_26874:
        /* <DEDUP_REMOVED lines=9> */
.L_x_26879:
[----:B------:R0:W-:Y:S01]  /*5e20*/  STG.E [R2.64], R24 ;  /* 0x0000001802007986 */ /* 0x0001e2000c101924 */
[----:B------:R-:W-:Y:S05]  /*5e30*/  BRA `(.L_x_26877) ;  /* 0x00000ca000007947 */ /* 0x000fea0003800000 */
.L_x_26878:
[----:B------:R0:W-:Y:S01]  /*5e40*/  STG.E.U16 [R2.64], R24 ;  /* 0x0000001802007986 */ /* 0x0001e2000c101524 */
[----:B------:R-:W-:Y:S05]  /*5e50*/  BRA `(.L_x_26877) ;  /* 0x00000c8000007947 */ /* 0x000fea0003800000 */
.L_x_26873:
        /* <DEDUP_REMOVED lines=9> */
.L_x_26881:
[----:B------:R-:W0:Y:S02]  /*5ef0*/  I2F.S16 R0, R24 ;  /* 0x0000001800007306 */ /* 0x000e240000101400 */
[----:B0-----:R-:W-:-:S05]  /*5f00*/  F2FP.PACK_AB R0, RZ, R0 ;  /* 0x00000000ff00723e */ /* 0x001fca00000000ff */
[----:B------:R0:W-:Y:S01]  /*5f10*/  STG.E.U16 [R2.64], R0 ;  /* 0x0000000002007986 */ /* 0x0001e2000c101524 */
[----:B------:R-:W-:Y:S05]  /*5f20*/  BRA `(.L_x_26877) ;  /* 0x00000bb000007947 */ /* 0x000fea0003800000 */
.L_x_26880:
        /* <DEDUP_REMOVED lines=10> */
.L_x_26883:
[----:B------:R-:W0:Y:S02]  /*5fd0*/  I2F.S16 R24, R24 ;  /* 0x0000001800187306 */ /* 0x000e240000101400 */
[----:B0-----:R-:W-:-:S04]  /*5fe0*/  F2FP.PACK_AB R5, RZ, R24 ;  /* 0x00000018ff05723e */ /* 0x001fc800000000ff */
[----:B------:R-:W-:-:S05]  /*5ff0*/  PRMT R5, R5, 0x5410, RZ ;  /* 0x0000541005057816 */ /* 0x000fca00000000ff */
[----:B------:R0:W-:Y:S01]  /*6000*/  STG.E [R2.64], R5 ;  /* 0x0000000502007986 */ /* 0x0001e2000c101924 */
[----:B------:R-:W-:Y:S05]  /*6010*/  BRA `(.L_x_26877) ;  /* 0x00000ac000007947 */ /* 0x000fea0003800000 */
.L_x_26882:
[----:B------:R-:W0:Y:S02]  /*6020*/  I2F.F64.S16 R24, R24 ;  /* 0x0000001800187312 */ /* 0x000e240000101c00 */
[----:B0-----:R0:W-:Y:S01]  /*6030*/  STG.E.64 [R2.64], R24 ;  /* 0x0000001802007986 */ /* 0x0011e2000c101b24 */
[----:B------:R-:W-:Y:S05]  /*6040*/  BRA `(.L_x_26877) ;  /* 0x00000a9000007947 */ /* 0x000fea0003800000 */
.L_x_26872:
        /* <DEDUP_REMOVED lines=10> */
.L_x_26886:
[----:B------:R-:W0:Y:S01]  /*60f0*/  I2F.F64.S16 R4, R24 ;  /* 0x0000001800047312 */ /* 0x000e220000101c00 */
[----:B------:R-:W-:-:S05]  /*6100*/  CS2R R6, SRZ ;  /* 0x0000000000067805 */ /* 0x000fca000001ff00 */
[----:B0-----:R0:W-:Y:S01]  /*6110*/  STG.E.128 [R2.64], R4 ;  /* 0x0000000402007986 */ /* 0x0011e2000c101d24 */
[----:B------:R-:W-:Y:S05]  /*6120*/  BRA `(.L_x_26877) ;  /* 0x000009b000007947 */ /* 0x000fea0003800000 */
.L_x_26885:
        /* <DEDUP_REMOVED lines=21> */
.L_x_26890:
[----:B------:R-:W-:Y:S05]  /*6280*/  BSYNC B0 ;  /* 0x0000000000007941 */ /* 0x000fea0003800000 */
.L_x_26889:
[----:B------:R-:W-:-:S05]  /*6290*/  LOP3.LUT R5, R0, R5, RZ, 0xfc, !PT ;  /* 0x0000000500057212 */ /* 0x000fca00078efcff */
[----:B------:R0:W-:Y:S01]  /*62a0*/  STG.E.U8 [R2.64], R5 ;  /* 0x0000000502007986 */ /* 0x0001e2000c101124 */
[----:B------:R-:W-:Y:S05]  /*62b0*/  BRA `(.L_x_26877) ;  /* 0x0000082000007947 */ /* 0x000fea0003800000 */
.L_x_26888:
        /* <DEDUP_REMOVED lines=13> */
.L_x_26892:
[----:B------:R-:W-:Y:S01]  /*6390*/  IMAD.MOV.U32 R0, RZ, RZ, 0x7f ;  /* 0x0000007fff007424 */ /* 0x000fe200078e00ff */
[----:B------:R-:W-:-:S04]  /*63a0*/  ISETP.GT.U32.AND P0, PT, R4, 0x7f800000, PT ;  /* 0x7f8000000400780c */ /* 0x000fc80003f04070 */
[----:B------:R-:W-:-:S04]  /*63b0*/  SEL R0, R0, 0x7c, P0 ;  /* 0x0000007c00007807 */ /* 0x000fc80000000000 */
.L_x_26893:
[----:B------:R-:W-:Y:S05]  /*63c0*/  BSYNC B0 ;  /* 0x0000000000007941 */ /* 0x000fea0003800000 */
.L_x_26891:
[----:B------:R-:W-:-:S04]  /*63d0*/  LOP3.LUT R4, R5, 0x80000000, RZ, 0xc0, !PT ;  /* 0x8000000005047812 */ /* 0x000fc800078ec0ff */
[----:B------:R-:W-:-:S04]  /*63e0*/  SHF.R.U32.HI R5, RZ, 0x18, R4 ;  /* 0x00000018ff057819 */ /* 0x000fc80000011604 */
[----:B------:R-:W-:-:S05]  /*63f0*/  LOP3.LUT R5, R0, R5, RZ, 0xfc, !PT ;  /* 0x0000000500057212 */ /* 0x000fca00078efcff */
[----:B------:R0:W-:Y:S01]  /*6400*/  STG.E.U8 [R2.64], R5 ;  /* 0x0000000502007986 */ /* 0x0001e2000c101124 */
[----:B------:R-:W-:Y:S05]  /*6410*/  BRA `(.L_x_26877) ;  /* 0x000006c000007947 */ /* 0x000fea0003800000 */
.L_x_26887:
[----:B------:R-:W0:Y:S02]  /*6420*/  I2F.S16 R0, R24 ;  /* 0x0000001800007306 */ /* 0x000e240000101400 */
[----:B0-----:R-:W-:-:S05]  /*6430*/  F2FP.BF16.PACK_AB R0, RZ, R0 ;  /* 0x00000000ff00723e */ /* 0x001fca00000010ff */
[----:B------:R0:W-:Y:S01]  /*6440*/  STG.E.U16 [R2.64], R0 ;  /* 0x0000000002007986 */ /* 0x0001e2000c101524 */
[----:B------:R-:W-:Y:S05]  /*6450*/  BRA `(.L_x_26877) ;  /* 0x0000068000007947 */ /* 0x000fea0003800000 */
.L_x_26884:
        /* <DEDUP_REMOVED lines=10> */
.L_x_26896:
        /* <DEDUP_REMOVED lines=17> */
.L_x_26899:
[----:B------:R-:W-:-:S04]  /*6610*/  LOP3.LUT R0, R7, 0x80000000, RZ, 0xc0, !PT ;  /* 0x8000000007007812 */ /* 0x000fc800078ec0ff */
[----:B------:R-:W-:-:S04]  /*6620*/  SHF.R.U32.HI R5, RZ, 0x18, R0 ;  /* 0x00000018ff057819 */ /* 0x000fc80000011600 */
[----:B------:R-:W-:-:S04]  /*6630*/  LOP3.LUT R4, R4, R5, RZ, 0xfc, !PT ;  /* 0x0000000504047212 */ /* 0x000fc800078efcff */
[----:B------:R-:W-:Y:S02]  /*6640*/  PRMT R0, R4, 0x7610, R0 ;  /* 0x0000761004007816 */ /* 0x000fe40000000000 */
.L_x_26898:
[----:B------:R-:W-:Y:S05]  /*6650*/  BSYNC B0 ;  /* 0x0000000000007941 */ /* 0x000fea0003800000 */
.L_x_26897:
[----:B------:R0:W-:Y:S01]  /*6660*/  STG.E.U8 [R2.64], R0 ;  /* 0x0000000002007986 */ /* 0x0001e2000c101124 */
[----:B------:R-:W-:Y:S05]  /*6670*/  BRA `(.L_x_26877) ;  /* 0x0000046000007947 */ /* 0x000fea0003800000 */
.L_x_26895:
        /* <DEDUP_REMOVED lines=17> */
.L_x_26902:
[----:B------:R-:W-:-:S04]  /*6790*/  LOP3.LUT R0, R7, 0x80000000, RZ, 0xc0, !PT ;  /* 0x8000000007007812 */ /* 0x000fc800078ec0ff */
[----:B------:R-:W-:-:S04]  /*67a0*/  SHF.R.U32.HI R5, RZ, 0x18, R0 ;  /* 0x00000018ff057819 */ /* 0x000fc80000011600 */
[----:B------:R-:W-:-:S04]  /*67b0*/  LOP3.LUT R4, R4, R5, RZ, 0xfc, !PT ;  /* 0x0000000504047212 */ /* 0x000fc800078efcff */
[----:B------:R-:W-:Y:S02]  /*67c0*/  PRMT R0, R4, 0x7610, R0 ;  /* 0x0000761004007816 */ /* 0x000fe40000000000 */
.L_x_26901:
[----:B------:R-:W-:Y:S05]  /*67d0*/  BSYNC B0 ;  /* 0x0000000000007941 */ /* 0x000fea0003800000 */
.L_x_26900:
[----:B------:R0:W-:Y:S01]  /*67e0*/  STG.E.U8 [R2.64], R0 ;  /* 0x0000000002007986 */ /* 0x0001e2000c101124 */
[----:B------:R-:W-:Y:S05]  /*67f0*/  BRA `(.L_x_26877) ;  /* 0x000002e000007947 */ /* 0x000fea0003800000 */
.L_x_26894:
        /* <DEDUP_REMOVED lines=22> */
.L_x_26876:
        /* <DEDUP_REMOVED lines=20> */
.L_x_26904:
[----:B------:R-:W-:-:S05]  /*6aa0*/  IMAD.MOV.U32 R25, RZ, RZ, RZ ;  /* 0x000000ffff197224 */ /* 0x000fca00078e00ff */
[----:B------:R0:W-:Y:S01]  /*6ab0*/  STG.E.64 [R2.64], R24 ;  /* 0x0000001802007986 */ /* 0x0001e2000c101b24 */
[----:B------:R-:W-:Y:S05]  /*6ac0*/  BRA `(.L_x_26877) ;  /* 0x0000001000007947 */ /* 0x000fea0003800000 */
.L_x_26903:
[----:B------:R0:W-:Y:S02]  /*6ad0*/  STG.E [R2.64], R24 ;  /* 0x0000001802007986 */ /* 0x0001e4000c101924 */
.L_x_26877:
[----:B------:R-:W-:Y:S02]  /*6ae0*/  IADD3 R19, R19, 0x80, RZ ;  /* 0x0000008013137810 */ /* 0x000fe40007ffe0ff */
.L_x_26838:
[----:B------:R-:W-:Y:S05]  /*6af0*/  BSYNC B6 ;  /* 0x0000000000067941 */ /* 0x000fea0003800000 */
.L_x_26837:
        /* <DEDUP_REMOVED lines=19> */
.L_x_26908:
[----:B------:R-:W-:Y:S01]  /*6c30*/  STG.E.U8 [R2.64], R26 ;  /* 0x0000001a02007986 */ /* 0x000fe2000c101124 */
[----:B------:R-:W-:Y:S05]  /*6c40*/  EXIT ;  /* 0x000000000000794d */ /* 0x000fea0003800000 */
.L_x_26907:
        /* <DEDUP_REMOVED lines=9> */
.L_x_26911:
[----:B------:R-:W-:Y:S01]  /*6ce0*/  STG.E [R2.64], R26 ;  /* 0x0000001a02007986 */ /* 0x000fe2000c101924 */
[----:B------:R-:W-:Y:S05]  /*6cf0*/  EXIT ;  /* 0x000000000000794d */ /* 0x000fea0003800000 */
.L_x_26910:
[----:B------:R-:W-:Y:S01]  /*6d00*/  STG.E.U16 [R2.64], R26 ;  /* 0x0000001a02007986 */ /* 0x000fe2000c101524 */
[----:B------:R-:W-:Y:S05]  /*6d10*/  EXIT ;  /* 0x000000000000794d */ /* 0x000fea0003800000 */
.L_x_26906:
        /* <DEDUP_REMOVED lines=9> */
.L_x_26913:
[----:B------:R-:W0:Y:S02]  /*6db0*/  I2F.S16 R0, R26 ;  /* 0x0000001a00007306 */ /* 0x000e240000101400 */
[----:B0-----:R-:W-:-:S05]  /*6dc0*/  F2FP.PACK_AB R0, RZ, R0 ;  /* 0x00000000ff00723e */ /* 0x001fca00000000ff */
[----:B------:R-:W-:Y:S01]  /*6dd0*/  STG.E.U16 [R2.64], R0 ;  /* 0x0000000002007986 */ /* 0x000fe2000c101524 */
[----:B------:R-:W-:Y:S05]  /*6de0*/  EXIT ;  /* 0x000000000000794d */ /* 0x000fea0003800000 */
.L_x_26912:
        /* <DEDUP_REMOVED lines=10> */
.L_x_26915:
[----:B------:R-:W0:Y:S02]  /*6e90*/  I2F.S16 R26, R26 ;  /* 0x0000001a001a7306 */ /* 0x000e240000101400 */
[----:B0-----:R-:W-:-:S04]  /*6ea0*/  F2FP.PACK_AB R5, RZ, R26 ;  /* 0x0000001aff05723e */ /* 0x001fc800000000ff */
[----:B------:R-:W-:-:S05]  /*6eb0*/  PRMT R5, R5, 0x5410, RZ ;  /* 0x0000541005057816 */ /* 0x000fca00000000ff */
[----:B------:R-:W-:Y:S01]  /*6ec0*/  STG.E [R2.64], R5 ;  /* 0x0000000502007986 */ /* 0x000fe2000c101924 */
[----:B------:R-:W-:Y:S05]  /*6ed0*/  EXIT ;  /* 0x000000000000794d */ /* 0x000fea0003800000 */
.L_x_26914:
[----:B------:R-:W0:Y:S02]  /*6ee0*/  I2F.F64.S16 R26, R26 ;  /* 0x0000001a001a7312 */ /* 0x000e240000101c00 */
[----:B0-----:R-:W-:Y:S01]  /*6ef0*/  STG.E.64 [R2.64], R26 ;  /* 0x0000001a02007986 */ /* 0x001fe2000c101b24 */
[----:B------:R-:W-:Y:S05]  /*6f00*/  EXIT ;  /* 0x000000000000794d */ /* 0x000fea0003800000 */
.L_x_26905:
        /* <DEDUP_REMOVED lines=10> */
.L_x_26918:
[----:B------:R-:W0:Y:S01]  /*6fb0*/  I2F.F64.S16 R4, R26 ;  /* 0x0000001a00047312 */ /* 0x000e220000101c00 */
[----:B------:R-:W-:-:S05]  /*6fc0*/  CS2R R6, SRZ ;  /* 0x0000000000067805 */ /* 0x000fca000001ff00 */
[----:B0-----:R-:W-:Y:S01]  /*6fd0*/  STG.E.128 [R2.64], R4 ;  /* 0x0000000402007986 */ /* 0x001fe2000c101d24 */
[----:B------:R-:W-:Y:S05]  /*6fe0*/  EXIT ;  /* 0x000000000000794d */ /* 0x000fea0003800000 */
.L_x_26917:
        /* <DEDUP_REMOVED lines=21> */
.L_x_26922:
[----:B------:R-:W-:Y:S05]  /*7140*/  BSYNC B0 ;  /* 0x0000000000007941 */ /* 0x000fea0003800000 */
.L_x_26921:
[----:B------:R-:W-:-:S05]  /*7150*/  LOP3.LUT R5, R0, R5, RZ, 0xfc, !PT ;  /* 0x0000000500057212 */ /* 0x000fca00078efcff */
[----:B------:R-:W-:Y:S01]  /*7160*/  STG.E.U8 [R2.64], R5 ;  /* 0x0000000502007986 */ /* 0x000fe2000c101124 */
[----:B------:R-:W-:Y:S05]  /*7170*/  EXIT ;  /* 0x000000000000794d */ /* 0x000fea0003800000 */
.L_x_26920:
        /* <DEDUP_REMOVED lines=13> */
.L_x_26924:
[----:B------:R-:W-:Y:S01]  /*7250*/  IMAD.MOV.U32 R0, RZ, RZ, 0x7f ;  /* 0x0000007fff007424 */ /* 0x000fe200078e00ff */
[----:B------:R-:W-:-:S04]  /*7260*/  ISETP.GT.U32.AND P0, PT, R4, 0x7f800000, PT ;  /* 0x7f8000000400780c */ /* 0x000fc80003f04070 */
[----:B------:R-:W-:-:S04]  /*7270*/  SEL R0, R0, 0x7c, P0 ;  /* 0x0000007c00007807 */ /* 0x000fc80000000000 */
.L_x_26925:
[----:B------:R-:W-:Y:S05]  /*7280*/  BSYNC B0 ;  /* 0x0000000000007941 */ /* 0x000fea0003800000 */
.L_x_26923:
[----:B------:R-:W-:-:S04]  /*7290*/  LOP3.LUT R4, R5, 0x80000000, RZ, 0xc0, !PT ;  /* 0x8000000005047812 */ /* 0x000fc800078ec0ff */
[----:B------:R-:W-:-:S04]  /*72a0*/  SHF.R.U32.HI R5, RZ, 0x18, R4 ;  /* 0x00000018ff057819 */ /* 0x000fc80000011604 */
[----:B------:R-:W-:-:S05]  /*72b0*/  LOP3.LUT R5, R0, R5, RZ, 0xfc, !PT ;  /* 0x0000000500057212 */ /* 0x000fca00078efcff */
[----:B------:R-:W-:Y:S01]  /*72c0*/  STG.E.U8 [R2.64], R5 ;  /* 0x0000000502007986 */ /* 0x000fe2000c101124 */
[----:B------:R-:W-:Y:S05]  /*72d0*/  EXIT ;  /* 0x000000000000794d */ /* 0x000fea0003800000 */
.L_x_26919:
[----:B------:R-:W0:Y:S02]  /*72e0*/  I2F.S16 R0, R26 ;  /* 0x0000001a00007306 */ /* 0x000e240000101400 */
[----:B0-----:R-:W-:-:S05]  /*72f0*/  F2FP.BF16.PACK_AB R0, RZ, R0 ;  /* 0x00000000ff00723e */ /* 0x001fca00000010ff */
[----:B------:R-:W-:Y:S01]  /*7300*/  STG.E.U16 [R2.64], R0 ;  /* 0x0000000002007986 */ /* 0x000fe2000c101524 */
[----:B------:R-:W-:Y:S05]  /*7310*/  EXIT ;  /* 0x000000000000794d */ /* 0x000fea0003800000 */
.L_x_26916:
        /* <DEDUP_REMOVED lines=10> */
.L_x_26928:
        /* <DEDUP_REMOVED lines=17> */
.L_x_26931:
[----:B------:R-:W-:-:S04]  /*74d0*/  LOP3.LUT R0, R7, 0x80000000, RZ, 0xc0, !PT ;  /* 0x8000000007007812 */ /* 0x000fc800078ec0ff */
[----:B------:R-:W-:-:S04]  /*74e0*/  SHF.R.U32.HI R5, RZ, 0x18, R0 ;  /* 0x00000018ff057819 */ /* 0x000fc80000011600 */
[----:B------:R-:W-:-:S04]  /*74f0*/  LOP3.LUT R4, R4, R5, RZ, 0xfc, !PT ;  /* 0x0000000504047212 */ /* 0x000fc800078efcff */
[----:B------:R-:W-:Y:S02]  /*7500*/  PRMT R0, R4, 0x7610, R0 ;  /* 0x0000761004007816 */ /* 0x000fe40000000000 */
.L_x_26930:
[----:B------:R-:W-:Y:S05]  /*7510*/  BSYNC B0 ;  /* 0x0000000000007941 */ /* 0x000fea0003800000 */
.L_x_26929:
[----:B------:R-:W-:Y:S01]  /*7520*/  STG.E.U8 [R2.64], R0 ;  /* 0x0000000002007986 */ /* 0x000fe2000c101124 */
[----:B------:R-:W-:Y:S05]  /*7530*/  EXIT ;  /* 0x000000000000794d */ /* 0x000fea0003800000 */
.L_x_26927:
        /* <DEDUP_REMOVED lines=17> */
.L_x_26934:
[----:B------:R-:W-:-:S04]  /*7650*/  LOP3.LUT R0, R7, 0x80000000, RZ, 0xc0, !PT ;  /* 0x8000000007007812 */ /* 0x000fc800078ec0ff */
[----:B------:R-:W-:-:S04]  /*7660*/  SHF.R.U32.HI R5, RZ, 0x18, R0 ;  /* 0x00000018ff057819 */ /* 0x000fc80000011600 */
[----:B------:R-:W-:-:S04]  /*7670*/  LOP3.LUT R4, R4, R5, RZ, 0xfc, !PT ;  /* 0x0000000504047212 */ /* 0x000fc800078efcff */
[----:B------:R-:W-:Y:S02]  /*7680*/  PRMT R0, R4, 0x7610, R0 ;  /* 0x0000761004007816 */ /* 0x000fe40000000000 */
.L_x_26933:
[----:B------:R-:W-:Y:S05]  /*7690*/  BSYNC B0 ;  /* 0x0000000000007941 */ /* 0x000fea0003800000 */
.L_x_26932:
[----:B------:R-:W-:Y:S01]  /*76a0*/  STG.E.U8 [R2.64], R0 ;  /* 0x0000000002007986 */ /* 0x000fe2000c101124 */
[----:B------:R-:W-:Y:S05]  /*76b0*/  EXIT ;  /* 0x000000000000794d */ /* 0x000fea0003800000 */
.L_x_26926:
        /* <DEDUP_REMOVED lines=22> */
.L_x_26909:
        /* <DEDUP_REMOVED lines=20> */
.L_x_26936:
[----:B------:R-:W-:-:S05]  /*7960*/  IMAD.MOV.U32 R27, RZ, RZ, RZ ;  /* 0x000000ffff1b7224 */ /* 0x000fca00078e00ff */
[----:B------:R-:W-:Y:S01]  /*7970*/  STG.E.64 [R2.64], R26 ;  /* 0x0000001a02007986 */ /* 0x000fe2000c101b24 */
[----:B------:R-:W-:Y:S05]  /*7980*/  EXIT ;  /* 0x000000000000794d */ /* 0x000fea0003800000 */
.L_x_26935:
[----:B------:R-:W-:Y:S01]  /*7990*/  STG.E [R2.64], R26 ;  /* 0x0000001a02007986 */ /* 0x000fe2000c101924 */
[----:B------:R-:W-:Y:S05]  /*79a0*/  EXIT ;  /* 0x000000000000794d */ /* 0x000fea0003800000 */
.L_x_26937:
        /* <DEDUP_REMOVED lines=13> */
.L_x_42068:


//--------------------- .text._ZN2at6native18elementwise_kernelILi128ELi4EZNS0_22gpu_kernel_impl_nocastINS0_13AUnaryFunctorIhhbZZZNS0_22logical_or_kernel_cudaERNS_14TensorIteratorEENKUlvE0_clEvENKUlvE_clEvEUlhhE_EEEEvRNS_18TensorIteratorBaseERKT_EUliE_EEviT1_ --------------------------
	.section	.text._ZN2at6native18elementwise_kernelILi128ELi4EZNS0_22gpu_kernel_impl_nocastINS0_13AUnaryFunctorIhhbZZZNS0_22logical_or_kernel_cudaERNS_14TensorIteratorEENKUlvE0_clEvENKUlvE_clEvEUlhhE_EEEEvRNS_18TensorIteratorBaseERKT_EUliE_EEviT1_,"ax",@progbits
	.sectioninfo	@"SHI_REGISTERS=12"
	.align	128
        .global         _ZN2at6native18elementwise_kernelILi128ELi4EZNS0_22gpu_kernel_impl_nocastINS0_13AUnaryFunctorIhhbZZZNS0_22logical_or_kernel_cudaERNS_14TensorIteratorEENKUlvE0_clEvENKUlvE_clEvEUlhhE_EEEEvRNS_18TensorIteratorBaseERKT_EUliE_EEviT1_
        .type           _ZN2at6native18elementwise_kernelILi128ELi4EZNS0_22gpu_kernel_impl_nocastINS0_13AUnaryFunctorIhhbZZZNS0_22logical_or_kernel_cudaERNS_14TensorIteratorEENKUlvE0_clEvENKUlvE_clEvEUlhhE_EEEEvRNS_18TensorIteratorBaseERKT_EUliE_EEviT1_,@function
        .size           _ZN2at6native18elementwise_kernelILi128ELi4EZNS0_22gpu_kernel_impl_nocastINS0_13AUnaryFunctorIhhbZZZNS0_22logical_or_kernel_cudaERNS_14TensorIteratorEENKUlvE0_clEvENKUlvE_clEvEUlhhE_EEEEvRNS_18TensorIteratorBaseERKT_EUliE_EEviT1_,(.L_x_42069 - _ZN2at6native18elementwise_kernelILi128ELi4EZNS0_22gpu_kernel_impl_nocastINS0_13AUnaryFunctorIhhbZZZNS0_22logical_or_kernel_cudaERNS_14TensorIteratorEENKUlvE0_clEvENKUlvE_clEvEUlhhE_EEEEvRNS_18TensorIteratorBaseERKT_EUliE_EEviT1_)
        .other          _ZN2at6native18elementwise_kernelILi128ELi4EZNS0_22gpu_kernel_impl_nocastINS0_13AUnaryFunctorIhhbZZZNS0_22logical_or_kernel_cudaERNS_14TensorIteratorEENKUlvE0_clEvENKUlvE_clEvEUlhhE_EEEEvRNS_18TensorIteratorBaseERKT_EUliE_EEviT1_,@"STO_CUDA_ENTRY STV_DEFAULT"
_ZN2at6native18elementwise_kernelILi128ELi4EZNS0_22gpu_kernel_impl_nocastINS0_13AUnaryFunctorIhhbZZZNS0_22logical_or_kernel_cudaERNS_14TensorIteratorEENKUlvE0_clEvENKUlvE_clEvEUlhhE_EEEEvRNS_18TensorIteratorBaseERKT_EUliE_EEviT1_:
.text._ZN2at6native18elementwise_kernelILi128ELi4EZNS0_22gpu_kernel_impl_nocastINS0_13AUnaryFunctorIhhbZZZNS0_22logical_or_kernel_cudaERNS_14TensorIteratorEENKUlvE0_clEvENKUlvE_clEvEUlhhE_EEEEvRNS_18TensorIteratorBaseERKT_EUliE_EEviT1_:
        /* <DEDUP_REMOVED lines=237> */
.L_x_26940:
        /* <DEDUP_REMOVED lines=9> */
.L_x_26939:
[----:B-1----:R-:W-:Y:S05]  /*0f60*/  BSYNC B0 ;  /* 0x0000000000007941 */ /* 0x002fea0003800000 */
.L_x_26938:
        /* <DEDUP_REMOVED lines=231> */
.L_x_26943:
        /* <DEDUP_REMOVED lines=239> */
.L_x_26944:
        /* <DEDUP_REMOVED lines=9> */
.L_x_26942:
[----:B------:R-:W-:Y:S05]  /*2d60*/  BSYNC B0 ;  /* 0x0000000000007941 */ /* 0x000fea0003800000 */
.L_x_26941:
        /* <DEDUP_REMOVED lines=230> */
.L_x_26945:
        /* <DEDUP_REMOVED lines=9> */
.L_x_26946:
        /* <DEDUP_REMOVED lines=10> */
.L_x_42069:


//--------------------- .text._ZN2at6native27unrolled_elementwise_kernelINS0_13AUnaryFunctorIhhbZZZNS0_22logical_or_kernel_cudaERNS_14TensorIteratorEENKUlvE0_clEvENKUlvE_clEvEUlhhE_EESt5arrayIPcLm2EELi4E23TrivialOffsetCalculatorILi1EjESD_NS0_6memory15LoadWithoutCastENSE_16StoreWithoutCastEEEviT_T0_T2_T3_T4_T5_ --------------------------
	.section	.text._ZN2at6native27unrolled_elementwise_kernelINS0_13AUnaryFunctorIhhbZZZNS0_22logical_or_kernel_cudaERNS_14TensorIteratorEENKUlvE0_clEvENKUlvE_clEvEUlhhE_EESt5arrayIPcLm2EELi4E23TrivialOffsetCalculatorILi1EjESD_NS0_6memory15LoadWithoutCastENSE_16StoreWithoutCastEEEviT_T0_T2_T3_T4_T5_,"ax",@progbits
	.sectioninfo	@"SHI_REGISTERS=19"
	.align	128
        .global         _ZN2at6native27unrolled_elementwise_kernelINS0_13AUnaryFunctorIhhbZZZNS0_22logical_or_kernel_cudaERNS_14TensorIteratorEENKUlvE0_clEvENKUlvE_clEvEUlhhE_EESt5arrayIPcLm2EELi4E23TrivialOffsetCalculatorILi1EjESD_NS0_6memory15LoadWithoutCastENSE_16StoreWithoutCastEEEviT_T0_T2_T3_T4_T5_
        .type           _ZN2at6native27unrolled_elementwise_kernelINS0_13AUnaryFunctorIhhbZZZNS0_22logical_or_kernel_cudaERNS_14TensorIteratorEENKUlvE0_clEvENKUlvE_clEvEUlhhE_EESt5arrayIPcLm2EELi4E23TrivialOffsetCalculatorILi1EjESD_NS0_6memory15LoadWithoutCastENSE_16StoreWithoutCastEEEviT_T0_T2_T3_T4_T5_,@function
        .size           _ZN2at6native27unrolled_elementwise_kernelINS0_13AUnaryFunctorIhhbZZZNS0_22logical_or_kernel_cudaERNS_14TensorIteratorEENKUlvE0_clEvENKUlvE_clEvEUlhhE_EESt5arrayIPcLm2EELi4E23TrivialOffsetCalculatorILi1EjESD_NS0_6memory15LoadWithoutCastENSE_16StoreWithoutCastEEEviT_T0_T2_T3_T4_T5_,(.L_x_42070 - _ZN2at6native27unrolled_elementwise_kernelINS0_13AUnaryFunctorIhhbZZZNS0_22logical_or_kernel_cudaERNS_14TensorIteratorEENKUlvE0_clEvENKUlvE_clEvEUlhhE_EESt5arrayIPcLm2EELi4E23TrivialOffsetCalculatorILi1EjESD_NS0_6memory15LoadWithoutCastENSE_16StoreWithoutCastEEEviT_T0_T2_T3_T4_T5_)
        .other          _ZN2at6native27unrolled_elementwise_kernelINS0_13AUnaryFunctorIhhbZZZNS0_22logical_or_kernel_cudaERNS_14TensorIteratorEENKUlvE0_clEvENKUlvE_clEvEUlhhE_EESt5arrayIPcLm2EELi4E23TrivialOffsetCalculatorILi1EjESD_NS0_6memory15LoadWithoutCastENSE_16StoreWithoutCastEEEviT_T0_T2_T3_T4_T5_,@"STO_CUDA_ENTRY STV_DEFAULT"
_ZN2at6native27unrolled_elementwise_kernelINS0_13AUnaryFunctorIhhbZZZNS0_22logical_or_kernel_cudaERNS_14TensorIteratorEENKUlvE0_clEvENKUlvE_clEvEUlhhE_EESt5arrayIPcLm2EELi4E23TrivialOffsetCalculatorILi1EjESD_NS0_6memory15LoadWithoutCastENSE_16StoreWithoutCastEEEviT_T0_T2_T3_T4_T5_:
.text._ZN2at6native27unrolled_elementwise_kernelINS0_13AUnaryFunctorIhhbZZZNS0_22logical_or_kernel_cudaERNS_14TensorIteratorEENKUlvE0_clEvENKUlvE_clEvEUlhhE_EESt5arrayIPcLm2EELi4E23TrivialOffsetCalculatorILi1EjESD_NS0_6memory15LoadWithoutCastENSE_16StoreWithoutCastEEEviT_T0_T2_T3_T4_T5_:
        /* <DEDUP_REMOVED lines=62> */
.L_x_26948:
[----:B0-----:R-:W-:Y:S05]  /*03e0*/  BSYNC B0 ;  /* 0x0000000000007941 */ /* 0x001fea0003800000 */
.L_x_26947:
        /* <DEDUP_REMOVED lines=10> */
.L_x_26949:
        /* <DEDUP_REMOVED lines=15> */
.L_x_42070:


//--------------------- .text._ZN2at6native29vectorized_elementwise_kernelILi2ENS0_13AUnaryFunctorIhhbZZZNS0_22logical_or_kernel_cudaERNS_14TensorIteratorEENKUlvE0_clEvENKUlvE_clEvEUlhhE_EESt5arrayIPcLm2EEEEviT0_T1_ --------------------------
	.section	.text._ZN2at6native29vectorized_elementwise_kernelILi2ENS0_13AUnaryFunctorIhhbZZZNS0_22logical_or_kernel_cudaERNS_14TensorIteratorEENKUlvE0_clEvENKUlvE_clEvEUlhhE_EESt5arrayIPcLm2EEEEviT0_T1_,"ax",@progbits
	.sectioninfo	@"SHI_REGISTERS=32"
	.align	128
        .global         _ZN2at6native29vectorized_elementwise_kernelILi2ENS0_13AUnaryFunctorIhhbZZZNS0_22logical_or_kernel_cudaERNS_14TensorIteratorEENKUlvE0_clEvENKUlvE_clEvEUlhhE_EESt5arrayIPcLm2EEEEviT0_T1_
        .type           _ZN2at6native29vectorized_elementwise_kernelILi2ENS0_13AUnaryFunctorIhhbZZZNS0_22logical_or_kernel_cudaERNS_14TensorIteratorEENKUlvE0_clEvENKUlvE_clEvEUlhhE_EESt5arrayIPcLm2EEEEviT0_T1_,@function
        .size           _ZN2at6native29vectorized_elementwise_kernelILi2ENS0_13AUnaryFunctorIhhbZZZNS0_22logical_or_kernel_cudaERNS_14TensorIteratorEENKUlvE0_clEvENKUlvE_clEvEUlhhE_EESt5arrayIPcLm2EEEEviT0_T1_,(.L_x_42071 - _ZN2at6native29vectorized_elementwise_kernelILi2ENS0_13AUnaryFunctorIhhbZZZNS0_22logical_or_kernel_cudaERNS_14TensorIteratorEENKUlvE0_clEvENKUlvE_clEvEUlhhE_EESt5arrayIPcLm2EEEEviT0_T1_)
        .other          _ZN2at6native29vectorized_elementwise_kernelILi2ENS0_13AUnaryFunctorIhhbZZZNS0_22logical_or_kernel_cudaERNS_14TensorIteratorEENKUlvE0_clEvENKUlvE_clEvEUlhhE_EESt5arrayIPcLm2EEEEviT0_T1_,@"STO_CUDA_ENTRY STV_DEFAULT"
_ZN2at6native29vectorized_elementwise_kernelILi2ENS0_13AUnaryFunctorIhhbZZZNS0_22logical_or_kernel_cudaERNS_14TensorIteratorEENKUlvE0_clEvENKUlvE_clEvEUlhhE_EESt5arrayIPcLm2EEEEviT0_T1_:
.text._ZN2at6native29vectorized_elementwise_kernelILi2ENS0_13AUnaryFunctorIhhbZZZNS0_22logical_or_kernel_cudaERNS_14TensorIteratorEENKUlvE0_clEvENKUlvE_clEvEUlhhE_EESt5arrayIPcLm2EEEEviT0_T1_:
        /* <DEDUP_REMOVED lines=52> */
.L_x_26950:
        /* <DEDUP_REMOVED lines=95> */
.L_x_26953:
[----:B------:R-:W-:-:S13]  /*0930*/  ISETP.GE.AND P0, PT, R9, R3, PT ;  /* 0x000000030900720c */ /* 0x000fda0003f06270 */
[----:B------:R-:W-:Y:S05]  /*0940*/  @P0 BRA `(.L_x_26955) ;  /* 0x000000c000000947 */ /* 0x000fea0003800000 */
[----:B0-----:R-:W-:Y:S01]  /*0950*/  IMAD.IADD R4, R2, 0x1, R9 ;  /* 0x0000000102047824 */ /* 0x001fe200078e0209 */
[----:B------:R-:W-:-:S04]  /*0960*/  IADD3 R9, R9, 0x80, RZ ;  /* 0x0000008009097810 */ /* 0x000fc80007ffe0ff */
[----:B------:R-:W-:-:S05]  /*0970*/  IADD3 R4, P0, R4, c[0x0][0x168], RZ ;  /* 0x00005a0004047a10 */ /* 0x000fca0007f1e0ff */
[----:B------:R-:W-:-:S05]  /*0980*/  IMAD.X R5, RZ, RZ, c[0x0][0x16c], P0 ;  /* 0x00005b00ff057624 */ /* 0x000fca00000e06ff */
[----:B------:R0:W-:Y:S03]  /*0990*/  STG.E.U8 [R4.64], R13 ;  /* 0x0000000d04007986 */ /* 0x0001e6000c101104 */
.L_x_26954:
[----:B------:R-:W-:-:S13]  /*09a0*/  ISETP.GE.AND P0, PT, R9, R3, PT ;  /* 0x000000030900720c */ /* 0x000fda0003f06270 */
[----:B------:R-:W-:Y:S05]  /*09b0*/  @P0 BRA `(.L_x_26956) ;  /* 0x000000d000000947 */ /* 0x000fea0003800000 */
[----:B0-----:R-:W-:Y:S01]  /*09c0*/  IMAD.IADD R4, R2, 0x1, R9 ;  /* 0x0000000102047824 */ /* 0x001fe200078e0209 */
[----:B------:R-:W-:-:S04]  /*09d0*/  IADD3 R9, R9, 0x80, RZ ;  /* 0x0000008009097810 */ /* 0x000fc80007ffe0ff */
[----:B------:R-:W-:-:S05]  /*09e0*/  IADD3 R4, P0, R4, c[0x0][0x168], RZ ;  /* 0x00005a0004047a10 */ /* 0x000fca0007f1e0ff */
[----:B------:R-:W-:-:S05]  /*09f0*/  IMAD.X R5, RZ, RZ, c[0x0][0x16c], P0 ;  /* 0x00005b00ff057624 */ /* 0x000fca00000e06ff */
[----:B------:R0:W-:Y:S03]  /*0a00*/  STG.E.U8 [R4.64], R15 ;  /* 0x0000000f04007986 */ /* 0x0001e6000c101104 */
.L_x_26955:
        /* <DEDUP_REMOVED lines=8> */
.L_x_26956:
[----:B------:R-:W-:Y:S05]  /*0a90*/  BSYNC B1 ;  /* 0x0000000000017941 */ /* 0x000fea0003800000 */
.L_x_26952:
[----:B------:R-:W-:-:S13]  /*0aa0*/  ISETP.GE.AND P0, PT, R9, R3, PT ;  /* 0x000000030900720c */ /* 0x000fda0003f06270 */
[----:B0-----:R-:W-:Y:S01]  /*0ab0*/  @!P0 IMAD.IADD R4, R2, 0x1, R9 ;  /* 0x0000000102048824 */ /* 0x001fe200078e0209 */
[----:B------:R-:W-:-:S04]  /*0ac0*/  @!P0 IADD3 R9, R9, 0x80, RZ ;  /* 0x0000008009098810 */ /* 0x000fc80007ffe0ff */
[----:B------:R-:W-:-:S05]  /*0ad0*/  @!P0 IADD3 R4, P1, R4, c[0x0][0x168], RZ ;  /* 0x00005a0004048a10 */ /* 0x000fca0007f3e0ff */
[----:B------:R-:W-:-:S05]  /*0ae0*/  @!P0 IMAD.X R5, RZ, RZ, c[0x0][0x16c], P1 ;  /* 0x00005b00ff058624 */ /* 0x000fca00008e06ff */
[----:B------:R0:W-:Y:S03]  /*0af0*/  @!P0 STG.E.U8 [R4.64], R19 ;  /* 0x0000001304008986 */ /* 0x0001e6000c101104 */
.L_x_26957:
[----:B------:R-:W-:Y:S05]  /*0b00*/  BSYNC B0 ;  /* 0x0000000000007941 */ /* 0x000fea0003800000 */
.L_x_26951:
        /* <DEDUP_REMOVED lines=10> */
.L_x_26958:
        /* <DEDUP_REMOVED lines=13> */
.L_x_42071:


//--------------------- .text._ZN2at6native29vectorized_elementwise_kernelILi4ENS0_13AUnaryFunctorIhhbZZZNS0_22logical_or_kernel_cudaERNS_14TensorIteratorEENKUlvE0_clEvENKUlvE_clEvEUlhhE_EESt5arrayIPcLm2EEEEviT0_T1_ --------------------------
	.section	.text._ZN2at6native29vectorized_elementwise_kernelILi4ENS0_13AUnaryFunctorIhhbZZZNS0_22logical_or_kernel_cudaERNS_14TensorIteratorEENKUlvE0_clEvENKUlvE_clEvEUlhhE_EESt5arrayIPcLm2EEEEviT0_T1_,"ax",@progbits
	.sectioninfo	@"SHI_REGISTERS=32"
	.align	128
        .global         _ZN2at6native29vectorized_elementwise_kernelILi4ENS0_13AUnaryFunctorIhhbZZZNS0_22logical_or_kernel_cudaERNS_14TensorIteratorEENKUlvE0_clEvENKUlvE_clEvEUlhhE_EESt5arrayIPcLm2EEEEviT0_T1_
        .type           _ZN2at6native29vectorized_elementwise_kernelILi4ENS0_13AUnaryFunctorIhhbZZZNS0_22logical_or_kernel_cudaERNS_14TensorIteratorEENKUlvE0_clEvENKUlvE_clEvEUlhhE_EESt5arrayIPcLm2EEEEviT0_T1_,@function
        .size           _ZN2at6native29vectorized_elementwise_kernelILi4ENS0_13AUnaryFunctorIhhbZZZNS0_22logical_or_kernel_cudaERNS_14TensorIteratorEENKUlvE0_clEvENKUlvE_clEvEUlhhE_EESt5arrayIPcLm2EEEEviT0_T1_,(.L_x_42072 - _ZN2at6native29vectorized_elementwise_kernelILi4ENS0_13AUnaryFunctorIhhbZZZNS0_22logical_or_kernel_cudaERNS_14TensorIteratorEENKUlvE0_clEvENKUlvE_clEvEUlhhE_EESt5arrayIPcLm2EEEEviT0_T1_)
        .other          _ZN2at6native29vectorized_elementwise_kernelILi4ENS0_13AUnaryFunctorIhhbZZZNS0_22logical_or_kernel_cudaERNS_14TensorIteratorEENKUlvE0_clEvENKUlvE_clEvEUlhhE_EESt5arrayIPcLm2EEEEviT0_T1_,@"STO_CUDA_ENTRY STV_DEFAULT"
_ZN2at6native29vectorized_elementwise_kernelILi4ENS0_13AUnaryFunctorIhhbZZZNS0_22logical_or_kernel_cudaERNS_14TensorIteratorEENKUlvE0_clEvENKUlvE_clEvEUlhhE_EESt5arrayIPcLm2EEEEviT0_T1_:
.text._ZN2at6native29vectorized_elementwise_kernelILi4ENS0_13AUnaryFunctorIhhbZZZNS0_22logical_or_kernel_cudaERNS_14TensorIteratorEENKUlvE0_clEvENKUlvE_clEvEUlhhE_EESt5arrayIPcLm2EEEEviT0_T1_:
        /* <DEDUP_REMOVED lines=50> */
.L_x_26959:
        /* <DEDUP_REMOVED lines=95> */
.L_x_26962:
[----:B------:R-:W-:-:S13]  /*0910*/  ISETP.GE.AND P0, PT, R9, R3, PT ;  /* 0x000000030900720c */ /* 0x000fda0003f06270 */
[----:B------:R-:W-:Y:S05]  /*0920*/  @P0 BRA `(.L_x_26964) ;  /* 0x000000c000000947 */ /* 0x000fea0003800000 */
[----:B0-----:R-:W-:Y:S01]  /*0930*/  IMAD.IADD R4, R0, 0x1, R9 ;  /* 0x0000000100047824 */ /* 0x001fe200078e0209 */
[----:B------:R-:W-:-:S04]  /*0940*/  IADD3 R9, R9, 0x80, RZ ;  /* 0x0000008009097810 */ /* 0x000fc80007ffe0ff */
[----:B------:R-:W-:-:S05]  /*0950*/  IADD3 R4, P0, R4, c[0x0][0x168], RZ ;  /* 0x00005a0004047a10 */ /* 0x000fca0007f1e0ff */
[----:B------:R-:W-:-:S05]  /*0960*/  IMAD.X R5, RZ, RZ, c[0x0][0x16c], P0 ;  /* 0x00005b00ff057624 */ /* 0x000fca00000e06ff */
[----:B------:R0:W-:Y:S03]  /*0970*/  STG.E.U8 [R4.64], R13 ;  /* 0x0000000d04007986 */ /* 0x0001e6000c101104 */
.L_x_26963:
[----:B------:R-:W-:-:S13]  /*0980*/  ISETP.GE.AND P0, PT, R9, R3, PT ;  /* 0x000000030900720c */ /* 0x000fda0003f06270 */
[----:B------:R-:W-:Y:S05]  /*0990*/  @P0 BRA `(.L_x_26965) ;  /* 0x000000d000000947 */ /* 0x000fea0003800000 */
[----:B0-----:R-:W-:Y:S01]  /*09a0*/  IMAD.IADD R4, R0, 0x1, R9 ;  /* 0x0000000100047824 */ /* 0x001fe200078e0209 */
[----:B------:R-:W-:-:S04]  /*09b0*/  IADD3 R9, R9, 0x80, RZ ;  /* 0x0000008009097810 */ /* 0x000fc80007ffe0ff */
[----:B------:R-:W-:-:S05]  /*09c0*/  IADD3 R4, P0, R4, c[0x0][0x168], RZ ;  /* 0x00005a0004047a10 */ /* 0x000fca0007f1e0ff */
[----:B------:R-:W-:-:S05]  /*09d0*/  IMAD.X R5, RZ, RZ, c[0x0][0x16c], P0 ;  /* 0x00005b00ff057624 */ /* 0x000fca00000e06ff */
[----:B------:R0:W-:Y:S03]  /*09e0*/  STG.E.U8 [R4.64], R15 ;  /* 0x0000000f04007986 */ /* 0x0001e6000c101104 */
.L_x_26964:
        /* <DEDUP_REMOVED lines=8> */
.L_x_26965:
[----:B------:R-:W-:Y:S05]  /*0a70*/  BSYNC B1 ;  /* 0x0000000000017941 */ /* 0x000fea0003800000 */
.L_x_26961:
[----:B------:R-:W-:-:S13]  /*0a80*/  ISETP.GE.AND P0, PT, R9, R3, PT ;  /* 0x000000030900720c */ /* 0x000fda0003f06270 */
[----:B0-----:R-:W-:Y:S01]  /*0a90*/  @!P0 IMAD.IADD R4, R0, 0x1, R9 ;  /* 0x0000000100048824 */ /* 0x001fe200078e0209 */
[----:B------:R-:W-:-:S04]  /*0aa0*/  @!P0 IADD3 R9, R9, 0x80, RZ ;  /* 0x0000008009098810 */ /* 0x000fc80007ffe0ff */
[----:B------:R-:W-:-:S05]  /*0ab0*/  @!P0 IADD3 R4, P1, R4, c[0x0][0x168], RZ ;  /* 0x00005a0004048a10 */ /* 0x000fca0007f3e0ff */
[----:B------:R-:W-:-:S05]  /*0ac0*/  @!P0 IMAD.X R5, RZ, RZ, c[0x0][0x16c], P1 ;  /* 0x00005b00ff058624 */ /* 0x000fca00008e06ff */
[----:B------:R0:W-:Y:S03]  /*0ad0*/  @!P0 STG.E.U8 [R4.64], R19 ;  /* 0x0000001304008986 */ /* 0x0001e6000c101104 */
.L_x_26966:
[----:B------:R-:W-:Y:S05]  /*0ae0*/  BSYNC B0 ;  /* 0x0000000000007941 */ /* 0x000fea0003800000 */
.L_x_26960:
        /* <DEDUP_REMOVED lines=10> */
.L_x_26967:
        /* <DEDUP_REMOVED lines=15> */
.L_x_42072:


//--------------------- .text._ZN2at6native29vectorized_elementwise_kernelILi8ENS0_13AUnaryFunctorIhhbZZZNS0_22logical_or_kernel_cudaERNS_14TensorIteratorEENKUlvE0_clEvENKUlvE_clEvEUlhhE_EESt5arrayIPcLm2EEEEviT0_T1_ --------------------------
	.section	.text._ZN2at6native29vectorized_elementwise_kernelILi8ENS0_13AUnaryFunctorIhhbZZZNS0_22logical_or_kernel_cudaERNS_14TensorIteratorEENKUlvE0_clEvENKUlvE_clEvEUlhhE_EESt5arrayIPcLm2EEEEviT0_T1_,"ax",@progbits
	.sectioninfo	@"SHI_REGISTERS=4"
	.align	128
        .global         _ZN2at6native29vectorized_elementwise_kernelILi8ENS0_13AUnaryFunctorIhhbZZZNS0_22logical_or_kernel_cudaERNS_14TensorIteratorEENKUlvE0_clEvENKUlvE_clEvEUlhhE_EESt5arrayIPcLm2EEEEviT0_T1_
        .type           _ZN2at6native29vectorized_elementwise_kernelILi8ENS0_13AUnaryFunctorIhhbZZZNS0_22logical_or_kernel_cudaERNS_14TensorIteratorEENKUlvE0_clEvENKUlvE_clEvEUlhhE_EESt5arrayIPcLm2EEEEviT0_T1_,@function
        .size           _ZN2at6native29vectorized_elementwise_kernelILi8ENS0_13AUnaryFunctorIhhbZZZNS0_22logical_or_kernel_cudaERNS_14TensorIteratorEENKUlvE0_clEvENKUlvE_clEvEUlhhE_EESt5arrayIPcLm2EEEEviT0_T1_,(.L_x_42073 - _ZN2at6native29vectorized_elementwise_kernelILi8ENS0_13AUnaryFunctorIhhbZZZNS0_22logical_or_kernel_cudaERNS_14TensorIteratorEENKUlvE0_clEvENKUlvE_clEvEUlhhE_EESt5arrayIPcLm2EEEEviT0_T1_)
        .other          _ZN2at6native29vectorized_elementwise_kernelILi8ENS0_13AUnaryFunctorIhhbZZZNS0_22logical_or_kernel_cudaERNS_14TensorIteratorEENKUlvE0_clEvENKUlvE_clEvEUlhhE_EESt5arrayIPcLm2EEEEviT0_T1_,@"STO_CUDA_ENTRY STV_DEFAULT"
_ZN2at6native29vectorized_elementwise_kernelILi8ENS0_13AUnaryFunctorIhhbZZZNS0_22logical_or_kernel_cudaERNS_14TensorIteratorEENKUlvE0_clEvENKUlvE_clEvEUlhhE_EESt5arrayIPcLm2EEEEviT0_T1_:
.text._ZN2at6native29vectorized_elementwise_kernelILi8ENS0_13AUnaryFunctorIhhbZZZNS0_22logical_or_kernel_cudaERNS_14TensorIteratorEENKUlvE0_clEvENKUlvE_clEvEUlhhE_EESt5arrayIPcLm2EEEEviT0_T1_:
[----:B------:R-:W-:Y:S02]  /*0000*/  MOV R1, c[0x0][0x28] ;  /* 0x00000a0000017a02 */ /* 0x000fe40000000f00 */
[----:B------:R-:W-:Y:S05]  /*0010*/  EXIT ;  /* 0x000000000000794d */ /* 0x000fea0003800000 */
.L_x_26968:
        /* <DEDUP_REMOVED lines=14> */
.L_x_42073:


//--------------------- .text._ZN2at6native18elementwise_kernelILi128ELi4EZNS0_15gpu_kernel_implINS0_13BinaryFunctorIhhbZZZNS0_22logical_or_kernel_cudaERNS_14TensorIteratorEENKUlvE0_clEvENKUlvE_clEvEUlhhE_EEEEvRNS_18TensorIteratorBaseERKT_EUliE_EEviT1_ --------------------------
	.section	.text._ZN2at6native18elementwise_kernelILi128ELi4EZNS0_15gpu_kernel_implINS0_13BinaryFunctorIhhbZZZNS0_22logical_or_kernel_cudaERNS_14TensorIteratorEENKUlvE0_clEvENKUlvE_clEvEUlhhE_EEEEvRNS_18TensorIteratorBaseERKT_EUliE_EEviT1_,"ax",@progbits
	.sectioninfo	@"SHI_REGISTERS=26"
	.align	128
        .global         _ZN2at6native18elementwise_kernelILi128ELi4EZNS0_15gpu_kernel_implINS0_13BinaryFunctorIhhbZZZNS0_22logical_or_kernel_cudaERNS_14TensorIteratorEENKUlvE0_clEvENKUlvE_clEvEUlhhE_EEEEvRNS_18TensorIteratorBaseERKT_EUliE_EEviT1_
        .type           _ZN2at6native18elementwise_kernelILi128ELi4EZNS0_15gpu_kernel_implINS0_13BinaryFunctorIhhbZZZNS0_22logical_or_kernel_cudaERNS_14TensorIteratorEENKUlvE0_clEvENKUlvE_clEvEUlhhE_EEEEvRNS_18TensorIteratorBaseERKT_EUliE_EEviT1_,@function
        .size           _ZN2at6native18elementwise_kernelILi128ELi4EZNS0_15gpu_kernel_implINS0_13BinaryFunctorIhhbZZZNS0_22logical_or_kernel_cudaERNS_14TensorIteratorEENKUlvE0_clEvENKUlvE_clEvEUlhhE_EEEEvRNS_18TensorIteratorBaseERKT_EUliE_EEviT1_,(.L_x_42074 - _ZN2at6native18elementwise_kernelILi128ELi4EZNS0_15gpu_kernel_implINS0_13BinaryFunctorIhhbZZZNS0_22logical_or_kernel_cudaERNS_14TensorIteratorEENKUlvE0_clEvENKUlvE_clEvEUlhhE_EEEEvRNS_18TensorIteratorBaseERKT_EUliE_EEviT1_)
        .other          _ZN2at6native18elementwise_kernelILi128ELi4EZNS0_15gpu_kernel_implINS0_13BinaryFunctorIhhbZZZNS0_22logical_or_kernel_cudaERNS_14TensorIteratorEENKUlvE0_clEvENKUlvE_clEvEUlhhE_EEEEvRNS_18TensorIteratorBaseERKT_EUliE_EEviT1_,@"STO_CUDA_ENTRY STV_DEFAULT"
_ZN2at6native18elementwise_kernelILi128ELi4EZNS0_15gpu_kernel_implINS0_13BinaryFunctorIhhbZZZNS0_22logical_or_kernel_cudaERNS_14TensorIteratorEENKUlvE0_clEvENKUlvE_clEvEUlhhE_EEEEvRNS_18TensorIteratorBaseERKT_EUliE_EEviT1_:
.text._ZN2at6native18elementwise_kernelILi128ELi4EZNS0_15gpu_kernel_implINS0_13BinaryFunctorIhhbZZZNS0_22logical_or_kernel_cudaERNS_14TensorIteratorEENKUlvE0_clEvENKUlvE_clEvEUlhhE_EEEEvRNS_18TensorIteratorBaseERKT_EUliE_EEviT1_:
        /* <DEDUP_REMOVED lines=263> */
.L_x_26971:
        /* <DEDUP_REMOVED lines=18> */
.L_x_26975:
[----:B------:R0:W5:Y:S01]  /*1190*/  LDG.E.U8 R23, [R4.64] ;  /* 0x0000002404177981 */ /* 0x000162000c1e1100 */
[----:B------:R-:W-:Y:S05]  /*11a0*/  BRA `(.L_x_26977) ;  /* 0x00000dc000007947 */ /* 0x000fea0003800000 */
.L_x_26974:
        /* <DEDUP_REMOVED lines=8> */
.L_x_26979:
[----:B------:R0:W5:Y:S01]  /*1230*/  LDG.E.U8 R23, [R4.64] ;  /* 0x0000002404177981 */ /* 0x000162000c1e1100 */
[----:B------:R-:W-:Y:S05]  /*1240*/  BRA `(.L_x_26977) ;  /* 0x00000d2000007947 */ /* 0x000fea0003800000 */
.L_x_26978:
[----:B------:R0:W5:Y:S01]  /*1250*/  LDG.E.U16 R23, [R4.64] ;  /* 0x0000002404177981 */ /* 0x000162000c1e1500 */
[----:B------:R-:W-:Y:S05]  /*1260*/  BRA `(.L_x_26977) ;  /* 0x00000d0000007947 */ /* 0x000fea0003800000 */
.L_x_26973:
        /* <DEDUP_REMOVED lines=10> */
.L_x_26981:
[----:B------:R-:W2:Y:S02]  /*1310*/  LDG.E.U16 R2, [R4.64] ;  /* 0x0000002404027981 */ /* 0x000ea4000c1e1500 */
[----:B--2---:R-:W-:-:S06]  /*1320*/  HADD2.F32 R2, -RZ, R2.H0_H0 ;  /* 0x20000002ff027230 */ /* 0x004fcc0000004100 */
[----:B------:R-:W0:Y:S02]  /*1330*/  F2I.S64.TRUNC R2, R2 ;  /* 0x0000000200027311 */ /* 0x000e24000020d900 */
[----:B0-----:R-:W-:Y:S01]  /*1340*/  PRMT R23, R2, 0x7610, R23 ;  /* 0x0000761002177816 */ /* 0x001fe20000000017 */
[----:B------:R-:W-:Y:S05]  /*1350*/  BRA `(.L_x_26977) ;  /* 0x00000c1000007947 */ /* 0x000fea0003800000 */
.L_x_26980:
        /* <DEDUP_REMOVED lines=10> */
.L_x_26983:
[----:B------:R-:W2:Y:S02]  /*1400*/  LDG.E.U16 R4, [R4.64] ;  /* 0x0000002404047981 */ /* 0x000ea4000c1e1500 */
[----:B--2---:R-:W-:-:S06]  /*1410*/  HADD2.F32 R2, -RZ, R4.H0_H0 ;  /* 0x20000004ff027230 */ /* 0x004fcc0000004100 */
[----:B------:R-:W0:Y:S02]  /*1420*/  F2I.S64.TRUNC R2, R2 ;  /* 0x0000000200027311 */ /* 0x000e24000020d900 */
[----:B0-----:R-:W-:Y:S01]  /*1430*/  PRMT R23, R2, 0x7610, R23 ;  /* 0x0000761002177816 */ /* 0x001fe20000000017 */
[----:B------:R-:W-:Y:S05]  /*1440*/  BRA `(.L_x_26977) ;  /* 0x00000b2000007947 */ /* 0x000fea0003800000 */
.L_x_26982:
[----:B------:R-:W2:Y:S02]  /*1450*/  LDG.E.64 R2, [R4.64] ;  /* 0x0000002404027981 */ /* 0x000ea4000c1e1b00 */
[----:B--2---:R-:W0:Y:S02]  /*1460*/  F2I.S64.F64.TRUNC R2, R2 ;  /* 0x0000000200027311 */ /* 0x004e24000030d900 */
[----:B0-----:R-:W-:Y:S01]  /*1470*/  PRMT R23, R2, 0x7610, R23 ;  /* 0x0000761002177816 */ /* 0x001fe20000000017 */
[----:B------:R-:W-:Y:S05]  /*1480*/  BRA `(.L_x_26977) ;  /* 0x00000ae000007947 */ /* 0x000fea0003800000 */
.L_x_26972:
        /* <DEDUP_REMOVED lines=12> */
.L_x_26986:
[----:B------:R-:W2:Y:S02]  /*1550*/  LDG.E.64 R4, [R4.64] ;  /* 0x0000002404047981 */ /* 0x000ea4000c1e1b00 */
[----:B--2---:R-:W0:Y:S02]  /*1560*/  F2I.S64.F64.TRUNC R2, R4 ;  /* 0x0000000400027311 */ /* 0x004e24000030d900 */
[----:B0-----:R-:W-:Y:S01]  /*1570*/  PRMT R23, R2, 0x7610, R23 ;  /* 0x0000761002177816 */ /* 0x001fe20000000017 */
[----:B------:R-:W-:Y:S05]  /*1580*/  BRA `(.L_x_26977) ;  /* 0x000009e000007947 */ /* 0x000fea0003800000 */
.L_x_26985:
        /* <DEDUP_REMOVED lines=28> */
.L_x_26988:
        /* <DEDUP_REMOVED lines=15> */
.L_x_26987:
[----:B------:R-:W2:Y:S02]  /*1840*/  LDG.E.U16 R2, [R4.64] ;  /* 0x0000002404027981 */ /* 0x000ea4000c1e1500 */
[----:B--2---:R-:W-:-:S06]  /*1850*/  PRMT R2, RZ, 0x5410, R2 ;  /* 0x00005410ff027816 */ /* 0x004fcc0000000002 */
[----:B------:R-:W0:Y:S02]  /*1860*/  F2I.S64.TRUNC R2, R2 ;  /* 0x0000000200027311 */ /* 0x000e24000020d900 */
[----:B0-----:R-:W-:Y:S01]  /*1870*/  PRMT R23, R2, 0x7610, R23 ;  /* 0x0000761002177816 */ /* 0x001fe20000000017 */
[----:B------:R-:W-:Y:S05]  /*1880*/  BRA `(.L_x_26977) ;  /* 0x000006e000007947 */ /* 0x000fea0003800000 */
.L_x_26984:
        /* <DEDUP_REMOVED lines=10> */
.L_x_26991:
        /* <DEDUP_REMOVED lines=21> */
.L_x_26995:
[----:B------:R-:W-:Y:S05]  /*1a80*/  BSYNC B1 ;  /* 0x0000000000017941 */ /* 0x000fea0003800000 */
.L_x_26994:
[----:B------:R-:W-:Y:S01]  /*1a90*/  IMAD.SHL.U32 R2, R2, 0x100000, RZ ;  /* 0x0010000002027824 */ /* 0x000fe200078e00ff */
[----:B------:R-:W-:-:S04]  /*1aa0*/  LEA R3, R0, 0x3b800000, 0x17 ;  /* 0x3b80000000037811 */ /* 0x000fc800078eb8ff */
[----:B------:R-:W-:Y:S02]  /*1ab0*/  LOP3.LUT R2, R3, R2, R4, 0xfe, !PT ;  /* 0x0000000203027212 */ /* 0x000fe400078efe04 */
.L_x_26993:
[----:B------:R-:W-:Y:S05]  /*1ac0*/  BSYNC B0 ;  /* 0x0000000000007941 */ /* 0x000fea0003800000 */
.L_x_26992:
[----:B------:R-:W0:Y:S02]  /*1ad0*/  F2I.S64.TRUNC R2, R2 ;  /* 0x0000000200027311 */ /* 0x000e24000020d900 */
[----:B0-----:R-:W-:Y:S01]  /*1ae0*/  PRMT R23, R2, 0x7610, R23 ;  /* 0x0000761002177816 */ /* 0x001fe20000000017 */
[----:B------:R-:W-:Y:S05]  /*1af0*/  BRA `(.L_x_26977) ;  /* 0x0000047000007947 */ /* 0x000fea0003800000 */
.L_x_26990:
        /* <DEDUP_REMOVED lines=21> */
.L_x_26999:
[----:B------:R-:W-:Y:S05]  /*1c50*/  BSYNC B1 ;  /* 0x0000000000017941 */ /* 0x000fea0003800000 */
.L_x_26998:
[----:B------:R-:W-:Y:S01]  /*1c60*/  IMAD.SHL.U32 R2, R2, 0x200000, RZ ;  /* 0x0020000002027824 */ /* 0x000fe200078e00ff */
[----:B------:R-:W-:-:S04]  /*1c70*/  LEA R3, R0, 0x37800000, 0x17 ;  /* 0x3780000000037811 */ /* 0x000fc800078eb8ff */
[----:B------:R-:W-:Y:S02]  /*1c80*/  LOP3.LUT R2, R3, R2, R4, 0xfe, !PT ;  /* 0x0000000203027212 */ /* 0x000fe400078efe04 */
.L_x_26997:
[----:B------:R-:W-:Y:S05]  /*1c90*/  BSYNC B0 ;  /* 0x0000000000007941 */ /* 0x000fea0003800000 */
.L_x_26996:
[----:B------:R-:W0:Y:S02]  /*1ca0*/  F2I.S64.TRUNC R2, R2 ;  /* 0x0000000200027311 */ /* 0x000e24000020d900 */
[----:B0-----:R-:W-:Y:S01]  /*1cb0*/  PRMT R23, R2, 0x7610, R23 ;  /* 0x0000761002177816 */ /* 0x001fe20000000017 */
[----:B------:R-:W-:Y:S05]  /*1cc0*/  BRA `(.L_x_26977) ;  /* 0x000002a000007947 */ /* 0x000fea0003800000 */
.L_x_26989:
        /* <DEDUP_REMOVED lines=14> */
.L_x_27003:
[----:B------:R-:W-:Y:S05]  /*1db0*/  BSYNC B0 ;  /* 0x0000000000007941 */ /* 0x000fea0003800000 */
.L_x_27002:
[----:B------:R-:W0:Y:S02]  /*1dc0*/  F2I.S64.TRUNC R2, R2 ;  /* 0x0000000200027311 */ /* 0x000e24000020d900 */
[----:B0-----:R-:W-:Y:S01]  /*1dd0*/  PRMT R23, R2, 0x7610, R23 ;  /* 0x0000761002177816 */ /* 0x001fe20000000017 */
[----:B------:R-:W-:Y:S05]  /*1de0*/  BRA `(.L_x_26977) ;  /* 0x0000018000007947 */ /* 0x000fea0003800000 */
.L_x_26976:
        /* <DEDUP_REMOVED lines=21> */
.L_x_27001:
[----:B------:R0:W5:Y:S01]  /*1f40*/  LDG.E.U8 R23, [R4.64] ;  /* 0x0000002404177981 */ /* 0x000162000c1e1100 */
[----:B------:R-:W-:Y:S05]  /*1f50*/  BRA `(.L_x_26977) ;  /* 0x0000001000007947 */ /* 0x000fea0003800000 */
.L_x_27000:
[----:B------:R0:W5:Y:S02]  /*1f60*/  LDG.E.U8 R23, [R4.64] ;  /* 0x0000002404177981 */ /* 0x000164000c1e1100 */
.L_x_26977:
        /* <DEDUP_REMOVED lines=16> */
.L_x_27007:
[----:B------:R0:W5:Y:S01]  /*2070*/  LDG.E.U8 R0, [R4.64] ;  /* 0x0000002404007981 */ /* 0x000162000c1e1100 */
[----:B------:R-:W-:Y:S05]  /*2080*/  BRA `(.L_x_27009) ;  /* 0x00000dc000007947 */ /* 0x000fea0003800000 */
.L_x_27006:
        /* <DEDUP_REMOVED lines=8> */
.L_x_27011:
[----:B------:R0:W5:Y:S01]  /*2110*/  LDG.E.U8 R0, [R4.64] ;  /* 0x0000002404007981 */ /* 0x000162000c1e1100 */
[----:B------:R-:W-:Y:S05]  /*2120*/  BRA `(.L_x_27009) ;  /* 0x00000d2000007947 */ /* 0x000fea0003800000 */
.L_x_27010:
[----:B------:R0:W5:Y:S01]  /*2130*/  LDG.E.U16 R0, [R4.64] ;  /* 0x0000002404007981 */ /* 0x000162000c1e1500 */
[----:B------:R-:W-:Y:S05]  /*2140*/  BRA `(.L_x_27009) ;  /* 0x00000d0000007947 */ /* 0x000fea0003800000 */
.L_x_27005:
        /* <DEDUP_REMOVED lines=10> */
.L_x_27013:
[----:B------:R-:W2:Y:S02]  /*21f0*/  LDG.E.U16 R2, [R4.64] ;  /* 0x0000002404027981 */ /* 0x000ea4000c1e1500 */
[----:B--2---:R-:W-:-:S06]  /*2200*/  HADD2.F32 R2, -RZ, R2.H0_H0 ;  /* 0x20000002ff027230 */ /* 0x004fcc0000004100 */
[----:B------:R-:W0:Y:S02]  /*2210*/  F2I.S64.TRUNC R2, R2 ;  /* 0x0000000200027311 */ /* 0x000e24000020d900 */
[----:B0-----:R-:W-:Y:S01]  /*2220*/  PRMT R0, R2, 0x7610, R0 ;  /* 0x0000761002007816 */ /* 0x001fe20000000000 */
[----:B------:R-:W-:Y:S05]  /*2230*/  BRA `(.L_x_27009) ;  /* 0x00000c1000007947 */ /* 0x000fea0003800000 */
.L_x_27012:
        /* <DEDUP_REMOVED lines=10> */
.L_x_27015:
[----:B------:R-:W2:Y:S02]  /*22e0*/  LDG.E.U16 R4, [R4.64] ;  /* 0x0000002404047981 */ /* 0x000ea4000c1e1500 */
[----:B--2---:R-:W-:-:S06]  /*22f0*/  HADD2.F32 R2, -RZ, R4.H0_H0 ;  /* 0x20000004ff027230 */ /* 0x004fcc0000004100 */
[----:B------:R-:W0:Y:S02]  /*2300*/  F2I.S64.TRUNC R2, R2 ;  /* 0x0000000200027311 */ /* 0x000e24000020d900 */
[----:B0-----:R-:W-:Y:S01]  /*2310*/  PRMT R0, R2, 0x7610, R0 ;  /* 0x0000761002007816 */ /* 0x001fe20000000000 */
[----:B------:R-:W-:Y:S05]  /*2320*/  BRA `(.L_x_27009) ;  /* 0x00000b2000007947 */ /* 0x000fea0003800000 */
.L_x_27014:
[----:B------:R-:W2:Y:S02]  /*2330*/  LDG.E.64 R2, [R4.64] ;  /* 0x0000002404027981 */ /* 0x000ea4000c1e1b00 */
[----:B--2---:R-:W0:Y:S02]  /*2340*/  F2I.S64.F64.TRUNC R2, R2 ;  /* 0x0000000200027311 */ /* 0x004e24000030d900 */
[----:B0-----:R-:W-:Y:S01]  /*2350*/  PRMT R0, R2, 0x7610, R0 ;  /* 0x0000761002007816 */ /* 0x001fe20000000000 */
[----:B------:R-:W-:Y:S05]  /*2360*/  BRA `(.L_x_27009) ;  /* 0x00000ae000007947 */ /* 0x000fea0003800000 */
.L_x_27004:
        /* <DEDUP_REMOVED lines=12> */
.L_x_27018:
[----:B------:R-:W2:Y:S02]  /*2430*/  LDG.E.64 R4, [R4.64] ;  /* 0x0000002404047981 */ /* 0x000ea4000c1e1b00 */
[----:B--2---:R-:W0:Y:S02]  /*2440*/  F2I.S64.F64.TRUNC R2, R4 ;  /* 0x0000000400027311 */ /* 0x004e24000030d900 */
[----:B0-----:R-:W-:Y:S01]  /*2450*/  PRMT R0, R2, 0x7610, R0 ;  /* 0x0000761002007816 */ /* 0x001fe20000000000 */
[----:B------:R-:W-:Y:S05]  /*2460*/  BRA `(.L_x_27009) ;  /* 0x000009e000007947 */ /* 0x000fea0003800000 */
.L_x_27017:
        /* <DEDUP_REMOVED lines=28> */
.L_x_27020:
        /* <DEDUP_REMOVED lines=15> */
.L_x_27019:
[----:B------:R-:W2:Y:S02]  /*2720*/  LDG.E.U16 R2, [R4.64] ;  /* 0x0000002404027981 */ /* 0x000ea4000c1e1500 */
[----:B--2---:R-:W-:-:S06]  /*2730*/  PRMT R2, RZ, 0x5410, R2 ;  /* 0x00005410ff027816 */ /* 0x004fcc0000000002 */
[----:B------:R-:W0:Y:S02]  /*2740*/  F2I.S64.TRUNC R2, R2 ;  /* 0x0000000200027311 */ /* 0x000e24000020d900 */
[----:B0-----:R-:W-:Y:S01]  /*2750*/  PRMT R0, R2, 0x7610, R0 ;  /* 0x0000761002007816 */ /* 0x001fe20000000000 */
[----:B------:R-:W-:Y:S05]  /*2760*/  BRA `(.L_x_27009) ;  /* 0x000006e000007947 */ /* 0x000fea0003800000 */
.L_x_27016:
        /* <DEDUP_REMOVED lines=10> */
.L_x_27023:
        /* <DEDUP_REMOVED lines=21> */
.L_x_27027:
[----:B------:R-:W-:Y:S05]  /*2960*/  BSYNC B1 ;  /* 0x0000000000017941 */ /* 0x000fea0003800000 */
.L_x_27026:
[----:B------:R-:W-:Y:S01]  /*2970*/  IMAD.SHL.U32 R2, R2, 0x100000, RZ ;  /* 0x0010000002027824 */ /* 0x000fe200078e00ff */
[----:B------:R-:W-:-:S04]  /*2980*/  LEA R3, R0, 0x3b800000, 0x17 ;  /* 0x3b80000000037811 */ /* 0x000fc800078eb8ff */
[----:B------:R-:W-:Y:S02]  /*2990*/  LOP3.LUT R2, R3, R2, R4, 0xfe, !PT ;  /* 0x0000000203027212 */ /* 0x000fe400078efe04 */
.L_x_27025:
[----:B------:R-:W-:Y:S05]  /*29a0*/  BSYNC B0 ;  /* 0x0000000000007941 */ /* 0x000fea0003800000 */
.L_x_27024:
[----:B------:R-:W0:Y:S02]  /*29b0*/  F2I.S64.TRUNC R2, R2 ;  /* 0x0000000200027311 */ /* 0x000e24000020d900 */
[----:B0-----:R-:W-:Y:S01]  /*29c0*/  PRMT R0, R2, 0x7610, R0 ;  /* 0x0000761002007816 */ /* 0x001fe20000000000 */
[----:B------:R-:W-:Y:S05]  /*29d0*/  BRA `(.L_x_27009) ;  /* 0x0000047000007947 */ /* 0x000fea0003800000 */
.L_x_27022:
        /* <DEDUP_REMOVED lines=21> */
.L_x_27031:
[----:B------:R-:W-:Y:S05]  /*2b30*/  BSYNC B1 ;  /* 0x0000000000017941 */ /* 0x000fea0003800000 */
.L_x_27030:
[----:B------:R-:W-:Y:S01]  /*2b40*/  IMAD.SHL.U32 R2, R2, 0x200000, RZ ;  /* 0x0020000002027824 */ /* 0x000fe200078e00ff */
[----:B------:R-:W-:-:S04]  /*2b50*/  LEA R3, R0, 0x37800000, 0x17 ;  /* 0x3780000000037811 */ /* 0x000fc800078eb8ff */
[----:B------:R-:W-:Y:S02]  /*2b60*/  LOP3.LUT R2, R3, R2, R4, 0xfe, !PT ;  /* 0x0000000203027212 */ /* 0x000fe400078efe04 */
.L_x_27029:
[----:B------:R-:W-:Y:S05]  /*2b70*/  BSYNC B0 ;  /* 0x0000000000007941 */ /* 0x000fea0003800000 */
.L_x_27028:
[----:B------:R-:W0:Y:S02]  /*2b80*/  F2I.S64.TRUNC R2, R2 ;  /* 0x0000000200027311 */ /* 0x000e24000020d900 */
[----:B0-----:R-:W-:Y:S01]  /*2b90*/  PRMT R0, R2, 0x7610, R0 ;  /* 0x0000761002007816 */ /* 0x001fe20000000000 */
[----:B------:R-:W-:Y:S05]  /*2ba0*/  BRA `(.L_x_27009) ;  /* 0x000002a000007947 */ /* 0x000fea0003800000 */
.L_x_27021:
        /* <DEDUP_REMOVED lines=14> */
.L_x_27035:
[----:B------:R-:W-:Y:S05]  /*2c90*/  BSYNC B0 ;  /* 0x0000000000007941 */ /* 0x000fea0003800000 */
.L_x_27034:
[----:B------:R-:W0:Y:S02]  /*2ca0*/  F2I.S64.TRUNC R2, R2 ;  /* 0x0000000200027311 */ /* 0x000e24000020d900 */
[----:B0-----:R-:W-:Y:S01]  /*2cb0*/  PRMT R0, R2, 0x7610, R0 ;  /* 0x0000761002007816 */ /* 0x001fe20000000000 */
[----:B------:R-:W-:Y:S05]  /*2cc0*/  BRA `(.L_x_27009) ;  /* 0x0000018000007947 */ /* 0x000fea0003800000 */
.L_x_27008:
        /* <DEDUP_REMOVED lines=21> */
.L_x_27033:
[----:B------:R0:W5:Y:S01]  /*2e20*/  LDG.E.U8 R0, [R4.64] ;  /* 0x0000002404007981 */ /* 0x000162000c1e1100 */
[----:B------:R-:W-:Y:S05]  /*2e30*/  BRA `(.L_x_27009) ;  /* 0x0000001000007947 */ /* 0x000fea0003800000 */
.L_x_27032:
[----:B------:R0:W5:Y:S02]  /*2e40*/  LDG.E.U8 R0, [R4.64] ;  /* 0x0000002404007981 */ /* 0x000164000c1e1100 */
.L_x_27009:
[----:B------:R-:W1:Y:S01]  /*2e50*/  LDC.U8 R3, c[0x0][0x3e1] ;  /* 0x0000f840ff037b82 */ /* 0x000e620000000000 */
[----:B-----5:R-:W-:Y:S01]  /*2e60*/  LOP3.LUT P0, RZ, R0, 0xff, R23, 0xc8, !PT ;  /* 0x000000ff00ff7812 */ /* 0x020fe2000780c817 */
[----:B------:R-:W-:Y:S03]  /*2e70*/  BSSY B6, `(.L_x_27036) ;  /* 0x00000d9000067945 */ /* 0x000fe60003800000 */
[----:B0-----:R-:W-:Y:S02]  /*2e80*/  SEL R5, RZ, 0x1, !P0 ;  /* 0x00000001ff057807 */ /* 0x001fe40004000000 */
        /* <DEDUP_REMOVED lines=13> */
.L_x_27040:
[----:B------:R0:W-:Y:S01]  /*2f60*/  STG.E.U8 [R16.64], R5 ;  /* 0x0000000510007986 */ /* 0x0001e2000c101124 */
[----:B------:R-:W-:Y:S05]  /*2f70*/  BRA `(.L_x_27042) ;  /* 0x00000c8000007947 */ /* 0x000fea0003800000 */
.L_x_27039:
        /* <DEDUP_REMOVED lines=10> */
.L_x_27044:
[----:B------:R0:W-:Y:S01]  /*3020*/  STG.E [R16.64], R5 ;  /* 0x0000000510007986 */ /* 0x0001e2000c101924 */
[----:B------:R-:W-:Y:S05]  /*3030*/  BRA `(.L_x_27042) ;  /* 0x00000bc000007947 */ /* 0x000fea0003800000 */
.L_x_27043:
[----:B------:R0:W-:Y:S01]  /*3040*/  STG.E.U16 [R16.64], R5 ;  /* 0x0000000510007986 */ /* 0x0001e2000c101524 */
[----:B------:R-:W-:Y:S05]  /*3050*/  BRA `(.L_x_27042) ;  /* 0x00000ba000007947 */ /* 0x000fea0003800000 */
.L_x_27038:
        /* <DEDUP_REMOVED lines=9> */
.L_x_27046:
[----:B------:R-:W-:-:S04]  /*30f0*/  FSEL R0, RZ, 1, !P0 ;  /* 0x3f800000ff007808 */ /* 0x000fc80004000000 */
[----:B------:R-:W-:-:S05]  /*3100*/  F2FP.PACK_AB R0, RZ, R0 ;  /* 0x00000000ff00723e */ /* 0x000fca00000000ff */
[----:B------:R0:W-:Y:S01]  /*3110*/  STG.E.U16 [R16.64], R0 ;  /* 0x0000000010007986 */ /* 0x0001e2000c101524 */
[----:B------:R-:W-:Y:S05]  /*3120*/  BRA `(.L_x_27042) ;  /* 0x00000ad000007947 */ /* 0x000fea0003800000 */
.L_x_27045:
        /* <DEDUP_REMOVED lines=10> */
.L_x_27048:
[----:B------:R-:W-:-:S04]  /*31d0*/  FSEL R0, RZ, 1, !P0 ;  /* 0x3f800000ff007808 */ /* 0x000fc80004000000 */
[----:B------:R-:W-:-:S04]  /*31e0*/  F2FP.PACK_AB R3, RZ, R0 ;  /* 0x00000000ff03723e */ /* 0x000fc800000000ff */
[----:B------:R-:W-:-:S05]  /*31f0*/  PRMT R3, R3, 0x5410, RZ ;  /* 0x0000541003037816 */ /* 0x000fca00000000ff */
[----:B------:R0:W-:Y:S01]  /*3200*/  STG.E [R16.64], R3 ;  /* 0x0000000310007986 */ /* 0x0001e2000c101924 */
[----:B------:R-:W-:Y:S05]  /*3210*/  BRA `(.L_x_27042) ;  /* 0x000009e000007947 */ /* 0x000fea0003800000 */
.L_x_27047:
[----:B------:R-:W-:Y:S01]  /*3220*/  FSEL R3, RZ, 1.875, !P0 ;  /* 0x3ff00000ff037808 */ /* 0x000fe20004000000 */
[----:B------:R-:W-:-:S05]  /*3230*/  IMAD.MOV.U32 R2, RZ, RZ, RZ ;  /* 0x000000ffff027224 */ /* 0x000fca00078e00ff */
[----:B------:R0:W-:Y:S01]  /*3240*/  STG.E.64 [R16.64], R2 ;  /* 0x0000000210007986 */ /* 0x0001e2000c101b24 */
[----:B------:R-:W-:Y:S05]  /*3250*/  BRA `(.L_x_27042) ;  /* 0x000009a000007947 */ /* 0x000fea0003800000 */
.L_x_27037:
        /* <DEDUP_REMOVED lines=10> */
.L_x_27051:
[----:B------:R-:W-:Y:S01]  /*3300*/  FSEL R5, RZ, 1.875, !P0 ;  /* 0x3ff00000ff057808 */ /* 0x000fe20004000000 */
[----:B------:R-:W-:Y:S01]  /*3310*/  CS2R R6, SRZ ;  /* 0x0000000000067805 */ /* 0x000fe2000001ff00 */
[----:B------:R-:W-:-:S05]  /*3320*/  IMAD.MOV.U32 R4, RZ, RZ, RZ ;  /* 0x000000ffff047224 */ /* 0x000fca00078e00ff */
[----:B------:R0:W-:Y:S01]  /*3330*/  STG.E.128 [R16.64], R4 ;  /* 0x0000000410007986 */ /* 0x0001e2000c101d24 */
[----:B------:R-:W-:Y:S05]  /*3340*/  BRA `(.L_x_27042) ;  /* 0x000008b000007947 */ /* 0x000fea0003800000 */
.L_x_27050:
        /* <DEDUP_REMOVED lines=18> */
.L_x_27055:
[----:B------:R-:W-:Y:S05]  /*3470*/  BSYNC B0 ;  /* 0x0000000000007941 */ /* 0x000fea0003800000 */
.L_x_27054:
[----:B------:R0:W-:Y:S01]  /*3480*/  STG.E.U8 [R16.64], R3 ;  /* 0x0000000310007986 */ /* 0x0001e2000c101124 */
[----:B------:R-:W-:Y:S05]  /*3490*/  BRA `(.L_x_27042) ;  /* 0x0000076000007947 */ /* 0x000fea0003800000 */
.L_x_27053:
        /* <DEDUP_REMOVED lines=13> */
.L_x_27056:
[----:B------:R-:W-:Y:S01]  /*3570*/  ISETP.GT.U32.AND P0, PT, R3, 0x7f800000, PT ;  /* 0x7f8000000300780c */ /* 0x000fe20003f04070 */
[----:B------:R-:W-:-:S05]  /*3580*/  IMAD.MOV.U32 R3, RZ, RZ, 0x7f ;  /* 0x0000007fff037424 */ /* 0x000fca00078e00ff */
[----:B------:R-:W-:-:S05]  /*3590*/  SEL R3, R3, 0x7c, P0 ;  /* 0x0000007c03037807 */ /* 0x000fca0000000000 */
[----:B------:R0:W-:Y:S01]  /*35a0*/  STG.E.U8 [R16.64], R3 ;  /* 0x0000000310007986 */ /* 0x0001e2000c101124 */
[----:B------:R-:W-:Y:S05]  /*35b0*/  BRA `(.L_x_27042) ;  /* 0x0000064000007947 */ /* 0x000fea0003800000 */
.L_x_27052:
[----:B------:R-:W-:-:S04]  /*35c0*/  FSEL R0, RZ, 1, !P0 ;  /* 0x3f800000ff007808 */ /* 0x000fc80004000000 */
[----:B------:R-:W-:-:S05]  /*35d0*/  F2FP.BF16.PACK_AB R0, RZ, R0 ;  /* 0x00000000ff00723e */ /* 0x000fca00000010ff */
[----:B------:R0:W-:Y:S01]  /*35e0*/  STG.E.U16 [R16.64], R0 ;  /* 0x0000000010007986 */ /* 0x0001e2000c101524 */
[----:B------:R-:W-:Y:S05]  /*35f0*/  BRA `(.L_x_27042) ;  /* 0x0000060000007947 */ /* 0x000fea0003800000 */
.L_x_27049:
        /* <DEDUP_REMOVED lines=10> */
.L_x_27059:
        /* <DEDUP_REMOVED lines=16> */
.L_x_27062:
[----:B------:R-:W-:Y:S02]  /*37a0*/  PRMT R8, R0, 0x7610, R8 ;  /* 0x0000761000087816 */ /* 0x000fe40000000008 */
.L_x_27061:
[----:B------:R-:W-:Y:S05]  /*37b0*/  BSYNC B0 ;  /* 0x0000000000007941 */ /* 0x000fea0003800000 */
.L_x_27060:
[----:B------:R0:W-:Y:S01]  /*37c0*/  STG.E.U8 [R16.64], R8 ;  /* 0x0000000810007986 */ /* 0x0001e2000c101124 */
[----:B------:R-:W-:Y:S05]  /*37d0*/  BRA `(.L_x_27042) ;  /* 0x0000042000007947 */ /* 0x000fea0003800000 */
.L_x_27058:
        /* <DEDUP_REMOVED lines=16> */
.L_x_27065:
[----:B------:R-:W-:Y:S02]  /*38e0*/  PRMT R8, R0, 0x7610, R8 ;  /* 0x0000761000087816 */ /* 0x000fe40000000008 */
.L_x_27064:
[----:B------:R-:W-:Y:S05]  /*38f0*/  BSYNC B0 ;  /* 0x0000000000007941 */ /* 0x000fea0003800000 */
.L_x_27063:
[----:B------:R0:W-:Y:S01]  /*3900*/  STG.E.U8 [R16.64], R8 ;  /* 0x0000000810007986 */ /* 0x0001e2000c101124 */
[----:B------:R-:W-:Y:S05]  /*3910*/  BRA `(.L_x_27042) ;  /* 0x000002e000007947 */ /* 0x000fea0003800000 */
.L_x_27057:
        /* <DEDUP_REMOVED lines=21> */
.L_x_27041:
        /* <DEDUP_REMOVED lines=20> */
.L_x_27067:
[----:B------:R-:W-:Y:S02]  /*3bb0*/  IMAD.MOV.U32 R2, RZ, RZ, R5 ;  /* 0x000000ffff027224 */ /* 0x000fe400078e0005 */
[----:B------:R-:W-:-:S05]  /*3bc0*/  IMAD.MOV.U32 R3, RZ, RZ, RZ ;  /* 0x000000ffff037224 */ /* 0x000fca00078e00ff */
[----:B------:R0:W-:Y:S01]  /*3bd0*/  STG.E.64 [R16.64], R2 ;  /* 0x0000000210007986 */ /* 0x0001e2000c101b24 */
[----:B------:R-:W-:Y:S05]  /*3be0*/  BRA `(.L_x_27042) ;  /* 0x0000001000007947 */ /* 0x000fea0003800000 */
.L_x_27066:
[----:B------:R0:W-:Y:S02]  /*3bf0*/  STG.E [R16.64], R5 ;  /* 0x0000000510007986 */ /* 0x0001e4000c101924 */
.L_x_27042:
[----:B------:R-:W-:Y:S05]  /*3c00*/  BSYNC B6 ;  /* 0x0000000000067941 */ /* 0x000fea0003800000 */
.L_x_27036:
[----:B------:R-:W-:-:S05]  /*3c10*/  IMAD R18, R19, 0x200, R18 ;  /* 0x0000020013127824 */ /* 0x000fca00078e0212 */
[----:B------:R-:W-:Y:S02]  /*3c20*/  IADD3 R23, R18, 0x80, RZ ;  /* 0x0000008012177810 */ /* 0x000fe40007ffe0ff */
.L_x_26970:
[----:B------:R-:W-:Y:S05]  /*3c30*/  BSYNC B7 ;  /* 0x0000000000077941 */ /* 0x000fea0003800000 */
.L_x_26969:
        /* <DEDUP_REMOVED lines=258> */
.L_x_27070:
        /* <DEDUP_REMOVED lines=18> */
.L_x_27074:
[----:B------:R0:W5:Y:S01]  /*4d80*/  LDG.E.U8 R19, [R4.64] ;  /* 0x0000002404137981 */ /* 0x000162000c1e1100 */
[----:B------:R-:W-:Y:S05]  /*4d90*/  BRA `(.L_x_27076) ;  /* 0x00000dc000007947 */ /* 0x000fea0003800000 */
.L_x_27073:
        /* <DEDUP_REMOVED lines=8> */
.L_x_27078:
[----:B------:R0:W5:Y:S01]  /*4e20*/  LDG.E.U8 R19, [R4.64] ;  /* 0x0000002404137981 */ /* 0x000162000c1e1100 */
[----:B------:R-:W-:Y:S05]  /*4e30*/  BRA `(.L_x_27076) ;  /* 0x00000d2000007947 */ /* 0x000fea0003800000 */
.L_x_27077:
[----:B------:R0:W5:Y:S01]  /*4e40*/  LDG.E.U16 R19, [R4.64] ;  /* 0x0000002404137981 */ /* 0x000162000c1e1500 */
[----:B------:R-:W-:Y:S05]  /*4e50*/  BRA `(.L_x_27076) ;  /* 0x00000d0000007947 */ /* 0x000fea0003800000 */
.L_x_27072:
        /* <DEDUP_REMOVED lines=10> */
.L_x_27080:
[----:B------:R-:W2:Y:S02]  /*4f00*/  LDG.E.U16 R2, [R4.64] ;  /* 0x0000002404027981 */ /* 0x000ea4000c1e1500 */
[----:B--2---:R-:W-:-:S06]  /*4f10*/  HADD2.F32 R2, -RZ, R2.H0_H0 ;  /* 0x20000002ff027230 */ /* 0x004fcc0000004100 */
[----:B------:R-:W0:Y:S02]  /*4f20*/  F2I.S64.TRUNC R2, R2 ;  /* 0x0000000200027311 */ /* 0x000e24000020d900 */
[----:B0-----:R-:W-:Y:S01]  /*4f30*/  PRMT R19, R2, 0x7610, R19 ;  /* 0x0000761002137816 */ /* 0x001fe20000000013 */
[----:B------:R-:W-:Y:S05]  /*4f40*/  BRA `(.L_x_27076) ;  /* 0x00000c1000007947 */ /* 0x000fea0003800000 */
.L_x_27079:
        /* <DEDUP_REMOVED lines=10> */
.L_x_27082:
[----:B------:R-:W2:Y:S02]  /*4ff0*/  LDG.E.U16 R4, [R4.64] ;  /* 0x0000002404047981 */ /* 0x000ea4000c1e1500 */
[----:B--2---:R-:W-:-:S06]  /*5000*/  HADD2.F32 R2, -RZ, R4.H0_H0 ;  /* 0x20000004ff027230 */ /* 0x004fcc0000004100 */
[----:B------:R-:W0:Y:S02]  /*5010*/  F2I.S64.TRUNC R2, R2 ;  /* 0x0000000200027311 */ /* 0x000e24000020d900 */
[----:B0-----:R-:W-:Y:S01]  /*5020*/  PRMT R19, R2, 0x7610, R19 ;  /* 0x0000761002137816 */ /* 0x001fe20000000013 */
[----:B------:R-:W-:Y:S05]  /*5030*/  BRA `(.L_x_27076) ;  /* 0x00000b2000007947 */ /* 0x000fea0003800000 */
.L_x_27081:
[----:B------:R-:W2:Y:S02]  /*5040*/  LDG.E.64 R2, [R4.64] ;  /* 0x0000002404027981 */ /* 0x000ea4000c1e1b00 */
[----:B--2---:R-:W0:Y:S02]  /*5050*/  F2I.S64.F64.TRUNC R2, R2 ;  /* 0x0000000200027311 */ /* 0x004e24000030d900 */
[----:B0-----:R-:W-:Y:S01]  /*5060*/  PRMT R19, R2, 0x7610, R19 ;  /* 0x0000761002137816 */ /* 0x001fe20000000013 */
[----:B------:R-:W-:Y:S05]  /*5070*/  BRA `(.L_x_27076) ;  /* 0x00000ae000007947 */ /* 0x000fea0003800000 */
.L_x_27071:
        /* <DEDUP_REMOVED lines=12> */
.L_x_27085:
[----:B------:R-:W2:Y:S02]  /*5140*/  LDG.E.64 R4, [R4.64] ;  /* 0x0000002404047981 */ /* 0x000ea4000c1e1b00 */
[----:B--2---:R-:W0:Y:S02]  /*5150*/  F2I.S64.F64.TRUNC R2, R4 ;  /* 0x0000000400027311 */ /* 0x004e24000030d900 */
[----:B0-----:R-:W-:Y:S01]  /*5160*/  PRMT R19, R2, 0x7610, R19 ;  /* 0x0000761002137816 */ /* 0x001fe20000000013 */
[----:B------:R-:W-:Y:S05]  /*5170*/  BRA `(.L_x_27076) ;  /* 0x000009e000007947 */ /* 0x000fea0003800000 */
.L_x_27084:
        /* <DEDUP_REMOVED lines=28> */
.L_x_27087:
        /* <DEDUP_REMOVED lines=15> */
.L_x_27086:
[----:B------:R-:W2:Y:S02]  /*5430*/  LDG.E.U16 R2, [R4.64] ;  /* 0x0000002404027981 */ /* 0x000ea4000c1e1500 */
[----:B--2---:R-:W-:-:S06]  /*5440*/  PRMT R2, RZ, 0x5410, R2 ;  /* 0x00005410ff027816 */ /* 0x004fcc0000000002 */
[----:B------:R-:W0:Y:S02]  /*5450*/  F2I.S64.TRUNC R2, R2 ;  /* 0x0000000200027311 */ /* 0x000e24000020d900 */
[----:B0-----:R-:W-:Y:S01]  /*5460*/  PRMT R19, R2, 0x7610, R19 ;  /* 0x0000761002137816 */ /* 0x001fe20000000013 */
[----:B------:R-:W-:Y:S05]  /*5470*/  BRA `(.L_x_27076) ;  /* 0x000006e000007947 */ /* 0x000fea0003800000 */
.L_x_27083:
        /* <DEDUP_REMOVED lines=10> */
.L_x_27090:
        /* <DEDUP_REMOVED lines=21> */
.L_x_27094:
[----:B------:R-:W-:Y:S05]  /*5670*/  BSYNC B1 ;  /* 0x0000000000017941 */ /* 0x000fea0003800000 */
.L_x_27093:
[----:B------:R-:W-:Y:S01]  /*5680*/  IMAD.SHL.U32 R2, R2, 0x100000, RZ ;  /* 0x0010000002027824 */ /* 0x000fe200078e00ff */
[----:B------:R-:W-:-:S04]  /*5690*/  LEA R3, R0, 0x3b800000, 0x17 ;  /* 0x3b80000000037811 */ /* 0x000fc800078eb8ff */
[----:B------:R-:W-:Y:S02]  /*56a0*/  LOP3.LUT R2, R3, R2, R4, 0xfe, !PT ;  /* 0x0000000203027212 */ /* 0x000fe400078efe04 */
.L_x_27092:
[----:B------:R-:W-:Y:S05]  /*56b0*/  BSYNC B0 ;  /* 0x0000000000007941 */ /* 0x000fea0003800000 */
.L_x_27091:
[----:B------:R-:W0:Y:S02]  /*56c0*/  F2I.S64.TRUNC R2, R2 ;  /* 0x0000000200027311 */ /* 0x000e24000020d900 */
[----:B0-----:R-:W-:Y:S01]  /*56d0*/  PRMT R19, R2, 0x7610, R19 ;  /* 0x0000761002137816 */ /* 0x001fe20000000013 */
[----:B------:R-:W-:Y:S05]  /*56e0*/  BRA `(.L_x_27076) ;  /* 0x0000047000007947 */ /* 0x000fea0003800000 */
.L_x_27089:
        /* <DEDUP_REMOVED lines=21> */
.L_x_27098:
[----:B------:R-:W-:Y:S05]  /*5840*/  BSYNC B1 ;  /* 0x0000000000017941 */ /* 0x000fea0003800000 */
.L_x_27097:
[----:B------:R-:W-:Y:S01]  /*5850*/  IMAD.SHL.U32 R2, R2, 0x200000, RZ ;  /* 0x0020000002027824 */ /* 0x000fe200078e00ff */
[----:B------:R-:W-:-:S04]  /*5860*/  LEA R3, R0, 0x37800000, 0x17 ;  /* 0x3780000000037811 */ /* 0x000fc800078eb8ff */
[----:B------:R-:W-:Y:S02]  /*5870*/  LOP3.LUT R2, R3, R2, R4, 0xfe, !PT ;  /* 0x0000000203027212 */ /* 0x000fe400078efe04 */
.L_x_27096:
[----:B------:R-:W-:Y:S05]  /*5880*/  BSYNC B0 ;  /* 0x0000000000007941 */ /* 0x000fea0003800000 */
.L_x_27095:
[----:B------:R-:W0:Y:S02]  /*5890*/  F2I.S64.TRUNC R2, R2 ;  /* 0x0000000200027311 */ /* 0x000e24000020d900 */
[----:B0-----:R-:W-:Y:S01]  /*58a0*/  PRMT R19, R2, 0x7610, R19 ;  /* 0x0000761002137816 */ /* 0x001fe20000000013 */
[----:B------:R-:W-:Y:S05]  /*58b0*/  BRA `(.L_x_27076) ;  /* 0x000002a000007947 */ /* 0x000fea0003800000 */
.L_x_27088:
        /* <DEDUP_REMOVED lines=14> */
.L_x_27102:
[----:B------:R-:W-:Y:S05]  /*59a0*/  BSYNC B0 ;  /* 0x0000000000007941 */ /* 0x000fea0003800000 */
.L_x_27101:
[----:B------:R-:W0:Y:S02]  /*59b0*/  F2I.S64.TRUNC R2, R2 ;  /* 0x0000000200027311 */ /* 0x000e24000020d900 */
[----:B0-----:R-:W-:Y:S01]  /*59c0*/  PRMT R19, R2, 0x7610, R19 ;  /* 0x0000761002137816 */ /* 0x001fe20000000013 */
[----:B------:R-:W-:Y:S05]  /*59d0*/  BRA `(.L_x_27076) ;  /* 0x0000018000007947 */ /* 0x000fea0003800000 */
.L_x_27075:
        /* <DEDUP_REMOVED lines=21> */
.L_x_27100:
[----:B------:R0:W5:Y:S01]  /*5b30*/  LDG.E.U8 R19, [R4.64] ;  /* 0x0000002404137981 */ /* 0x000162000c1e1100 */
[----:B------:R-:W-:Y:S05]  /*5b40*/  BRA `(.L_x_27076) ;  /* 0x0000001000007947 */ /* 0x000fea0003800000 */
.L_x_27099:
[----:B------:R0:W5:Y:S02]  /*5b50*/  LDG.E.U8 R19, [R4.64] ;  /* 0x0000002404137981 */ /* 0x000164000c1e1100 */
.L_x_27076:
        /* <DEDUP_REMOVED lines=16> */
.L_x_27106:
[----:B------:R0:W5:Y:S01]  /*5c60*/  LDG.E.U8 R0, [R4.64] ;  /* 0x0000002404007981 */ /* 0x000162000c1e1100 */
[----:B------:R-:W-:Y:S05]  /*5c70*/  BRA `(.L_x_27108) ;  /* 0x00000dc000007947 */ /* 0x000fea0003800000 */
.L_x_27105:
        /* <DEDUP_REMOVED lines=8> */
.L_x_27110:
[----:B------:R0:W5:Y:S01]  /*5d00*/  LDG.E.U8 R0, [R4.64] ;  /* 0x0000002404007981 */ /* 0x000162000c1e1100 */
[----:B------:R-:W-:Y:S05]  /*5d10*/  BRA `(.L_x_27108) ;  /* 0x00000d2000007947 */ /* 0x000fea0003800000 */
.L_x_27109:
[----:B------:R0:W5:Y:S01]  /*5d20*/  LDG.E.U16 R0, [R4.64] ;  /* 0x0000002404007981 */ /* 0x000162000c1e1500 */
[----:B------:R-:W-:Y:S05]  /*5d30*/  BRA `(.L_x_27108) ;  /* 0x00000d0000007947 */ /* 0x000fea0003800000 */
.L_x_27104:
        /* <DEDUP_REMOVED lines=10> */
.L_x_27112:
[----:B------:R-:W2:Y:S02]  /*5de0*/  LDG.E.U16 R2, [R4.64] ;  /* 0x0000002404027981 */ /* 0x000ea4000c1e1500 */
[----:B--2---:R-:W-:-:S06]  /*5df0*/  HADD2.F32 R2, -RZ, R2.H0_H0 ;  /* 0x20000002ff027230 */ /* 0x004fcc0000004100 */
[----:B------:R-:W0:Y:S02]  /*5e00*/  F2I.S64.TRUNC R2, R2 ;  /* 0x0000000200027311 */ /* 0x000e24000020d900 */
[----:B0-----:R-:W-:Y:S01]  /*5e10*/  PRMT R0, R2, 0x7610, R0 ;  /* 0x0000761002007816 */ /* 0x001fe20000000000 */
[----:B------:R-:W-:Y:S05]  /*5e20*/  BRA `(.L_x_27108) ;  /* 0x00000c1000007947 */ /* 0x000fea0003800000 */
.L_x_27111:
        /* <DEDUP_REMOVED lines=10> */
.L_x_27114:
[----:B------:R-:W2:Y:S02]  /*5ed0*/  LDG.E.U16 R4, [R4.64] ;  /* 0x0000002404047981 */ /* 0x000ea4000c1e1500 */
[----:B--2---:R-:W-:-:S06]  /*5ee0*/  HADD2.F32 R2, -RZ, R4.H0_H0 ;  /* 0x20000004ff027230 */ /* 0x004fcc0000004100 */
[----:B------:R-:W0:Y:S02]  /*5ef0*/  F2I.S64.TRUNC R2, R2 ;  /* 0x0000000200027311 */ /* 0x000e24000020d900 */
[----:B0-----:R-:W-:Y:S01]  /*5f00*/  PRMT R0, R2, 0x7610, R0 ;  /* 0x0000761002007816 */ /* 0x001fe20000000000 */
[----:B------:R-:W-:Y:S05]  /*5f10*/  BRA `(.L_x_27108) ;  /* 0x00000b2000007947 */ /* 0x000fea0003800000 */
.L_x_27113:
[----:B------:R-:W2:Y:S02]  /*5f20*/  LDG.E.64 R2, [R4.64] ;  /* 0x0000002404027981 */ /* 0x000ea4000c1e1b00 */
[----:B--2---:R-:W0:Y:S02]  /*5f30*/  F2I.S64.F64.TRUNC R2, R2 ;  /* 0x0000000200027311 */ /* 0x004e24000030d900 */
[----:B0-----:R-:W-:Y:S01]  /*5f40*/  PRMT R0, R2, 0x7610, R0 ;  /* 0x0000761002007816 */ /* 0x001fe20000000000 */
[----:B------:R-:W-:Y:S05]  /*5f50*/  BRA `(.L_x_27108) ;  /* 0x00000ae000007947 */ /* 0x000fea0003800000 */
.L_x_27103:
        /* <DEDUP_REMOVED lines=12> */
.L_x_27117:
[----:B------:R-:W2:Y:S02]  /*6020*/  LDG.E.64 R4, [R4.64] ;  /* 0x0000002404047981 */ /* 0x000ea4000c1e1b00 */
[----:B--2---:R-:W0:Y:S02]  /*6030*/  F2I.S64.F64.TRUNC R2, R4 ;  /* 0x0000000400027311 */ /* 0x004e24000030d900 */
[----:B0-----:R-:W-:Y:S01]  /*6040*/  PRMT R0, R2, 0x7610, R0 ;  /* 0x0000761002007816 */ /* 0x001fe20000000000 */
[----:B------:R-:W-:Y:S05]  /*6050*/  BRA `(.L_x_27108) ;  /* 0x000009e000007947 */ /* 0x000fea0003800000 */
.L_x_27116:
        /* <DEDUP_REMOVED lines=28> */
.L_x_27119:
        /* <DEDUP_REMOVED lines=15> */
.L_x_27118:
[----:B------:R-:W2:Y:S02]  /*6310*/  LDG.E.U16 R2, [R4.64] ;  /* 0x0000002404027981 */ /* 0x000ea4000c1e1500 */
[----:B--2---:R-:W-:-:S06]  /*6320*/  PRMT R2, RZ, 0x5410, R2 ;  /* 0x00005410ff027816 */ /* 0x004fcc0000000002 */
[----:B------:R-:W0:Y:S02]  /*6330*/  F2I.S64.TRUNC R2, R2 ;  /* 0x0000000200027311 */ /* 0x000e24000020d900 */
[----:B0-----:R-:W-:Y:S01]  /*6340*/  PRMT R0, R2, 0x7610, R0 ;  /* 0x0000761002007816 */ /* 0x001fe20000000000 */
[----:B------:R-:W-:Y:S05]  /*6350*/  BRA `(.L_x_27108) ;  /* 0x000006e000007947 */ /* 0x000fea0003800000 */
.L_x_27115:
        /* <DEDUP_REMOVED lines=10> */
.L_x_27122:
        /* <DEDUP_REMOVED lines=21> */
.L_x_27126:
[----:B------:R-:W-:Y:S05]  /*6550*/  BSYNC B1 ;  /* 0x0000000000017941 */ /* 0x000fea0003800000 */
.L_x_27125:
[----:B------:R-:W-:Y:S01]  /*6560*/  IMAD.SHL.U32 R2, R2, 0x100000, RZ ;  /* 0x0010000002027824 */ /* 0x000fe200078e00ff */
[----:B------:R-:W-:-:S04]  /*6570*/  LEA R3, R0, 0x3b800000, 0x17 ;  /* 0x3b80000000037811 */ /* 0x000fc800078eb8ff */
[----:B------:R-:W-:Y:S02]  /*6580*/  LOP3.LUT R2, R3, R2, R4, 0xfe, !PT ;  /* 0x0000000203027212 */ /* 0x000fe400078efe04 */
.L_x_27124:
[----:B------:R-:W-:Y:S05]  /*6590*/  BSYNC B0 ;  /* 0x0000000000007941 */ /* 0x000fea0003800000 */
.L_x_27123:
[----:B------:R-:W0:Y:S02]  /*65a0*/  F2I.S64.TRUNC R2, R2 ;  /* 0x0000000200027311 */ /* 0x000e24000020d900 */
[----:B0-----:R-:W-:Y:S01]  /*65b0*/  PRMT R0, R2, 0x7610, R0 ;  /* 0x0000761002007816 */ /* 0x001fe20000000000 */
[----:B------:R-:W-:Y:S05]  /*65c0*/  BRA `(.L_x_27108) ;  /* 0x0000047000007947 */ /* 0x000fea0003800000 */
.L_x_27121:
        /* <DEDUP_REMOVED lines=21> */
.L_x_27130:
[----:B------:R-:W-:Y:S05]  /*6720*/  BSYNC B1 ;  /* 0x0000000000017941 */ /* 0x000fea0003800000 */
.L_x_27129:
[----:B------:R-:W-:Y:S01]  /*6730*/  IMAD.SHL.U32 R2, R2, 0x200000, RZ ;  /* 0x0020000002027824 */ /* 0x000fe200078e00ff */
[----:B------:R-:W-:-:S04]  /*6740*/  LEA R3, R0, 0x37800000, 0x17 ;  /* 0x3780000000037811 */ /* 0x000fc800078eb8ff */
[----:B------:R-:W-:Y:S02]  /*6750*/  LOP3.LUT R2, R3, R2, R4, 0xfe, !PT ;  /* 0x0000000203027212 */ /* 0x000fe400078efe04 */
.L_x_27128:
[----:B------:R-:W-:Y:S05]  /*6760*/  BSYNC B0 ;  /* 0x0000000000007941 */ /* 0x000fea0003800000 */
.L_x_27127:
[----:B------:R-:W0:Y:S02]  /*6770*/  F2I.S64.TRUNC R2, R2 ;  /* 0x0000000200027311 */ /* 0x000e24000020d900 */
[----:B0-----:R-:W-:Y:S01]  /*6780*/  PRMT R0, R2, 0x7610, R0 ;  /* 0x0000761002007816 */ /* 0x001fe20000000000 */
[----:B------:R-:W-:Y:S05]  /*6790*/  BRA `(.L_x_27108) ;  /* 0x000002a000007947 */ /* 0x000fea0003800000 */
.L_x_27120:
        /* <DEDUP_REMOVED lines=14> */
.L_x_27134:
[----:B------:R-:W-:Y:S05]  /*6880*/  BSYNC B0 ;  /* 0x0000000000007941 */ /* 0x000fea0003800000 */
.L_x_27133:
[----:B------:R-:W0:Y:S02]  /*6890*/  F2I.S64.TRUNC R2, R2 ;  /* 0x0000000200027311 */ /* 0x000e24000020d900 */
[----:B0-----:R-:W-:Y:S01]  /*68a0*/  PRMT R0, R2, 0x7610, R0 ;  /* 0x0000761002007816 */ /* 0x001fe20000000000 */
[----:B------:R-:W-:Y:S05]  /*68b0*/  BRA `(.L_x_27108) ;  /* 0x0000018000007947 */ /* 0x000fea0003800000 */
.L_x_27107:
        /* <DEDUP_REMOVED lines=21> */
.L_x_27132:
[----:B------:R0:W5:Y:S01]  /*6a10*/  LDG.E.U8 R0, [R4.64] ;  /* 0x0000002404007981 */ /* 0x000162000c1e1100 */
[----:B------:R-:W-:Y:S05]  /*6a20*/  BRA `(.L_x_27108) ;  /* 0x0000001000007947 */ /* 0x000fea0003800000 */
.L_x_27131:
[----:B------:R0:W5:Y:S02]  /*6a30*/  LDG.E.U8 R0, [R4.64] ;  /* 0x0000002404007981 */ /* 0x000164000c1e1100 */
.L_x_27108:
[----:B0-----:R-:W0:Y:S01]  /*6a40*/  LDC.U8 R4, c[0x0][0x3e1] ;  /* 0x0000f840ff047b82 */ /* 0x001e220000000000 */
[----:B-----5:R-:W-:Y:S01]  /*6a50*/  LOP3.LUT P0, RZ, R0, 0xff, R19, 0xc8, !PT ;  /* 0x000000ff00ff7812 */ /* 0x020fe2000780c813 */
        /* <DEDUP_REMOVED lines=15> */
.L_x_27139:
[----:B------:R0:W-:Y:S01]  /*6b50*/  STG.E.U8 [R16.64], R2 ;  /* 0x0000000210007986 */ /* 0x0001e2000c101124 */
[----:B------:R-:W-:Y:S05]  /*6b60*/  BRA `(.L_x_27141) ;  /* 0x00000c6000007947 */ /* 0x000fea0003800000 */
.L_x_27138:
        /* <DEDUP_REMOVED lines=9> */
.L_x_27143:
[----:B------:R0:W-:Y:S01]  /*6c00*/  STG.E [R16.64], R2 ;  /* 0x0000000210007986 */ /* 0x0001e2000c101924 */
[----:B------:R-:W-:Y:S05]  /*6c10*/  BRA `(.L_x_27141) ;  /* 0x00000bb000007947 */ /* 0x000fea0003800000 */
.L_x_27142:
[----:B------:R0:W-:Y:S01]  /*6c20*/  STG.E.U16 [R16.64], R2 ;  /* 0x0000000210007986 */ /* 0x0001e2000c101524 */
[----:B------:R-:W-:Y:S05]  /*6c30*/  BRA `(.L_x_27141) ;  /* 0x00000b9000007947 */ /* 0x000fea0003800000 */
.L_x_27137:
        /* <DEDUP_REMOVED lines=9> */
.L_x_27145:
[----:B------:R-:W-:-:S04]  /*6cd0*/  FSEL R0, RZ, 1, !P0 ;  /* 0x3f800000ff007808 */ /* 0x000fc80004000000 */
[----:B------:R-:W-:-:S05]  /*6ce0*/  F2FP.PACK_AB R0, RZ, R0 ;  /* 0x00000000ff00723e */ /* 0x000fca00000000ff */
[----:B------:R0:W-:Y:S01]  /*6cf0*/  STG.E.U16 [R16.64], R0 ;  /* 0x0000000010007986 */ /* 0x0001e2000c101524 */
[----:B------:R-:W-:Y:S05]  /*6d00*/  BRA `(.L_x_27141) ;  /* 0x00000ac000007947 */ /* 0x000fea0003800000 */
.L_x_27144:
        /* <DEDUP_REMOVED lines=10> */
.L_x_27147:
[----:B------:R-:W-:-:S04]  /*6db0*/  FSEL R0, RZ, 1, !P0 ;  /* 0x3f800000ff007808 */ /* 0x000fc80004000000 */
[----:B------:R-:W-:-:S04]  /*6dc0*/  F2FP.PACK_AB R3, RZ, R0 ;  /* 0x00000000ff03723e */ /* 0x000fc800000000ff */
[----:B------:R-:W-:-:S05]  /*6dd0*/  PRMT R3, R3, 0x5410, RZ ;  /* 0x0000541003037816 */ /* 0x000fca00000000ff */
[----:B------:R0:W-:Y:S01]  /*6de0*/  STG.E [R16.64], R3 ;  /* 0x0000000310007986 */ /* 0x0001e2000c101924 */
[----:B------:R-:W-:Y:S05]  /*6df0*/  BRA `(.L_x_27141) ;  /* 0x000009d000007947 */ /* 0x000fea0003800000 */
.L_x_27146:
[----:B------:R-:W-:Y:S01]  /*6e00*/  FSEL R3, RZ, 1.875, !P0 ;  /* 0x3ff00000ff037808 */ /* 0x000fe20004000000 */
[----:B------:R-:W-:-:S05]  /*6e10*/  IMAD.MOV.U32 R2, RZ, RZ, RZ ;  /* 0x000000ffff027224 */ /* 0x000fca00078e00ff */
[----:B------:R0:W-:Y:S01]  /*6e20*/  STG.E.64 [R16.64], R2 ;  /* 0x0000000210007986 */ /* 0x0001e2000c101b24 */
[----:B------:R-:W-:Y:S05]  /*6e30*/  BRA `(.L_x_27141) ;  /* 0x0000099000007947 */ /* 0x000fea0003800000 */
.L_x_27136:
        /* <DEDUP_REMOVED lines=10> */
.L_x_27150:
[----:B------:R-:W-:Y:S01]  /*6ee0*/  FSEL R5, RZ, 1.875, !P0 ;  /* 0x3ff00000ff057808 */ /* 0x000fe20004000000 */
[----:B------:R-:W-:Y:S01]  /*6ef0*/  CS2R R6, SRZ ;  /* 0x0000000000067805 */ /* 0x000fe2000001ff00 */
[----:B------:R-:W-:-:S05]  /*6f00*/  IMAD.MOV.U32 R4, RZ, RZ, RZ ;  /* 0x000000ffff047224 */ /* 0x000fca00078e00ff */
[----:B------:R0:W-:Y:S01]  /*6f10*/  STG.E.128 [R16.64], R4 ;  /* 0x0000000410007986 */ /* 0x0001e2000c101d24 */
[----:B------:R-:W-:Y:S05]  /*6f20*/  BRA `(.L_x_27141) ;  /* 0x000008a000007947 */ /* 0x000fea0003800000 */
.L_x_27149:
        /* <DEDUP_REMOVED lines=18> */
.L_x_27154:
[----:B------:R-:W-:Y:S05]  /*7050*/  BSYNC B0 ;  /* 0x0000000000007941 */ /* 0x000fea0003800000 */
.L_x_27153:
[----:B------:R0:W-:Y:S01]  /*7060*/  STG.E.U8 [R16.64], R3 ;  /* 0x0000000310007986 */ /* 0x0001e2000c101124 */
[----:B------:R-:W-:Y:S05]  /*7070*/  BRA `(.L_x_27141) ;  /* 0x0000075000007947 */ /* 0x000fea0003800000 */
.L_x_27152:
        /* <DEDUP_REMOVED lines=13> */
.L_x_27155:
[----:B------:R-:W-:Y:S01]  /*7150*/  ISETP.GT.U32.AND P0, PT, R3, 0x7f800000, PT ;  /* 0x7f8000000300780c */ /* 0x000fe20003f04070 */
[----:B------:R-:W-:-:S05]  /*7160*/  IMAD.MOV.U32 R3, RZ, RZ, 0x7f ;  /* 0x0000007fff037424 */ /* 0x000fca00078e00ff */
[----:B------:R-:W-:-:S05]  /*7170*/  SEL R3, R3, 0x7c, P0 ;  /* 0x0000007c03037807 */ /* 0x000fca0000000000 */
[----:B------:R0:W-:Y:S01]  /*7180*/  STG.E.U8 [R16.64], R3 ;  /* 0x0000000310007986 */ /* 0x0001e2000c101124 */
[----:B------:R-:W-:Y:S05]  /*7190*/  BRA `(.L_x_27141) ;  /* 0x0000063000007947 */ /* 0x000fea0003800000 */
.L_x_27151:
[----:B------:R-:W-:-:S04]  /*71a0*/  FSEL R0, RZ, 1, !P0 ;  /* 0x3f800000ff007808 */ /* 0x000fc80004000000 */
[----:B------:R-:W-:-:S05]  /*71b0*/  F2FP.BF16.PACK_AB R0, RZ, R0 ;  /* 0x00000000ff00723e */ /* 0x000fca00000010ff */
[----:B------:R0:W-:Y:S01]  /*71c0*/  STG.E.U16 [R16.64], R0 ;  /* 0x0000000010007986 */ /* 0x0001e2000c101524 */
[----:B------:R-:W-:Y:S05]  /*71d0*/  BRA `(.L_x_27141) ;  /* 0x000005f000007947 */ /* 0x000fea0003800000 */
.L_x_27148:
        /* <DEDUP_REMOVED lines=10> */
.L_x_27158:
        /* <DEDUP_REMOVED lines=16> */
.L_x_27161:
[----:B------:R-:W-:Y:S02]  /*7380*/  PRMT R8, R0, 0x7610, R8 ;  /* 0x0000761000087816 */ /* 0x000fe40000000008 */
.L_x_27160:
[----:B------:R-:W-:Y:S05]  /*7390*/  BSYNC B0 ;  /* 0x0000000000007941 */ /* 0x000fea0003800000 */
.L_x_27159:
[----:B------:R0:W-:Y:S01]  /*73a0*/  STG.E.U8 [R16.64], R8 ;  /* 0x0000000810007986 */ /* 0x0001e2000c101124 */
[----:B------:R-:W-:Y:S05]  /*73b0*/  BRA `(.L_x_27141) ;  /* 0x0000041000007947 */ /* 0x000fea0003800000 */
.L_x_27157:
        /* <DEDUP_REMOVED lines=16> */
.L_x_27164:
[----:B------:R-:W-:Y:S02]  /*74c0*/  PRMT R8, R0, 0x7610, R8 ;  /* 0x0000761000087816 */ /* 0x000fe40000000008 */
.L_x_27163:
[----:B------:R-:W-:Y:S05]  /*74d0*/  BSYNC B0 ;  /* 0x0000000000007941 */ /* 0x000fea0003800000 */
.L_x_27162:
[----:B------:R0:W-:Y:S01]  /*74e0*/  STG.E.U8 [R16.64], R8 ;  /* 0x0000000810007986 */ /* 0x0001e2000c101124 */
[----:B------:R-:W-:Y:S05]  /*74f0*/  BRA `(.L_x_27141) ;  /* 0x000002d000007947 */ /* 0x000fea0003800000 */
.L_x_27156:
        /* <DEDUP_REMOVED lines=21> */
.L_x_27140:
        /* <DEDUP_REMOVED lines=20> */
.L_x_27166:
[----:B------:R-:W-:-:S05]  /*7790*/  IMAD.MOV.U32 R3, RZ, RZ, RZ ;  /* 0x000000ffff037224 */ /* 0x000fca00078e00ff */
[----:B------:R0:W-:Y:S01]  /*77a0*/  STG.E.64 [R16.64], R2 ;  /* 0x0000000210007986 */ /* 0x0001e2000c101b24 */
[----:B------:R-:W-:Y:S05]  /*77b0*/  BRA `(.L_x_27141) ;  /* 0x0000001000007947 */ /* 0x000fea0003800000 */
.L_x_27165:
[----:B------:R0:W-:Y:S02]  /*77c0*/  STG.E [R16.64], R2 ;  /* 0x0000000210007986 */ /* 0x0001e4000c101924 */
.L_x_27141:
[----:B------:R-:W-:Y:S05]  /*77d0*/  BSYNC B6 ;  /* 0x0000000000067941 */ /* 0x000fea0003800000 */
.L_x_27135:
        /* <DEDUP_REMOVED lines=258> */
.L_x_27167:
        /* <DEDUP_REMOVED lines=18> */
.L_x_27171:
[----:B------:R0:W5:Y:S01]  /*8920*/  LDG.E.U8 R19, [R4.64] ;  /* 0x0000002404137981 */ /* 0x000162000c1e1100 */
[----:B------:R-:W-:Y:S05]  /*8930*/  BRA `(.L_x_27173) ;  /* 0x00000dc000007947 */ /* 0x000fea0003800000 */
.L_x_27170:
        /* <DEDUP_REMOVED lines=8> */
.L_x_27175:
[----:B------:R0:W5:Y:S01]  /*89c0*/  LDG.E.U8 R19, [R4.64] ;  /* 0x0000002404137981 */ /* 0x000162000c1e1100 */
[----:B------:R-:W-:Y:S05]  /*89d0*/  BRA `(.L_x_27173) ;  /* 0x00000d2000007947 */ /* 0x000fea0003800000 */
.L_x_27174:
[----:B------:R0:W5:Y:S01]  /*89e0*/  LDG.E.U16 R19, [R4.64] ;  /* 0x0000002404137981 */ /* 0x000162000c1e1500 */
[----:B------:R-:W-:Y:S05]  /*89f0*/  BRA `(.L_x_27173) ;  /* 0x00000d0000007947 */ /* 0x000fea0003800000 */
.L_x_27169:
        /* <DEDUP_REMOVED lines=10> */
.L_x_27177:
[----:B------:R-:W2:Y:S02]  /*8aa0*/  LDG.E.U16 R2, [R4.64] ;  /* 0x0000002404027981 */ /* 0x000ea4000c1e1500 */
[----:B--2---:R-:W-:-:S06]  /*8ab0*/  HADD2.F32 R2, -RZ, R2.H0_H0 ;  /* 0x20000002ff027230 */ /* 0x004fcc0000004100 */
[----:B------:R-:W0:Y:S02]  /*8ac0*/  F2I.S64.TRUNC R2, R2 ;  /* 0x0000000200027311 */ /* 0x000e24000020d900 */
[----:B0-----:R-:W-:Y:S01]  /*8ad0*/  PRMT R19, R2, 0x7610, R19 ;  /* 0x0000761002137816 */ /* 0x001fe20000000013 */
[----:B------:R-:W-:Y:S05]  /*8ae0*/  BRA `(.L_x_27173) ;  /* 0x00000c1000007947 */ /* 0x000fea0003800000 */
.L_x_27176:
        /* <DEDUP_REMOVED lines=10> */
.L_x_27179:
[----:B------:R-:W2:Y:S02]  /*8b90*/  LDG.E.U16 R4, [R4.64] ;  /* 0x0000002404047981 */ /* 0x000ea4000c1e1500 */
[----:B--2---:R-:W-:-:S06]  /*8ba0*/  HADD2.F32 R2, -RZ, R4.H0_H0 ;  /* 0x20000004ff027230 */ /* 0x004fcc0000004100 */
[----:B------:R-:W0:Y:S02]  /*8bb0*/  F2I.S64.TRUNC R2, R2 ;  /* 0x0000000200027311 */ /* 0x000e24000020d900 */
[----:B0-----:R-:W-:Y:S01]  /*8bc0*/  PRMT R19, R2, 0x7610, R19 ;  /* 0x0000761002137816 */ /* 0x001fe20000000013 */
[----:B------:R-:W-:Y:S05]  /*8bd0*/  BRA `(.L_x_27173) ;  /* 0x00000b2000007947 */ /* 0x000fea0003800000 */
.L_x_27178:
[----:B------:R-:W2:Y:S02]  /*8be0*/  LDG.E.64 R2, [R4.64] ;  /* 0x0000002404027981 */ /* 0x000ea4000c1e1b00 */
[----:B--2---:R-:W0:Y:S02]  /*8bf0*/  F2I.S64.F64.TRUNC R2, R2 ;  /* 0x0000000200027311 */ /* 0x004e24000030d900 */
[----:B0-----:R-:W-:Y:S01]  /*8c00*/  PRMT R19, R2, 0x7610, R19 ;  /* 0x0000761002137816 */ /* 0x001fe20000000013 */
[----:B------:R-:W-:Y:S05]  /*8c10*/  BRA `(.L_x_27173) ;  /* 0x00000ae000007947 */ /* 0x000fea0003800000 */
.L_x_27168:
        /* <DEDUP_REMOVED lines=12> */
.L_x_27182:
[----:B------:R-:W2:Y:S02]  /*8ce0*/  LDG.E.64 R4, [R4.64] ;  /* 0x0000002404047981 */ /* 0x000ea4000c1e1b00 */
[----:B--2---:R-:W0:Y:S02]  /*8cf0*/  F2I.S64.F64.TRUNC R2, R4 ;  /* 0x0000000400027311 */ /* 0x004e24000030d900 */
[----:B0-----:R-:W-:Y:S01]  /*8d00*/  PRMT R19, R2, 0x7610, R19 ;  /* 0x0000761002137816 */ /* 0x001fe20000000013 */
[----:B------:R-:W-:Y:S05]  /*8d10*/  BRA `(.L_x_27173) ;  /* 0x000009e000007947 */ /* 0x000fea0003800000 */
.L_x_27181:
        /* <DEDUP_REMOVED lines=28> */
.L_x_27184:
        /* <DEDUP_REMOVED lines=15> */
.L_x_27183:
[----:B------:R-:W2:Y:S02]  /*8fd0*/  LDG.E.U16 R2, [R4.64] ;  /* 0x0000002404027981 */ /* 0x000ea4000c1e1500 */
[----:B--2---:R-:W-:-:S06]  /*8fe0*/  PRMT R2, RZ, 0x5410, R2 ;  /* 0x00005410ff027816 */ /* 0x004fcc0000000002 */
[----:B------:R-:W0:Y:S02]  /*8ff0*/  F2I.S64.TRUNC R2, R2 ;  /* 0x0000000200027311 */ /* 0x000e24000020d900 */
[----:B0-----:R-:W-:Y:S01]  /*9000*/  PRMT R19, R2, 0x7610, R19 ;  /* 0x0000761002137816 */ /* 0x001fe20000000013 */
[----:B------:R-:W-:Y:S05]  /*9010*/  BRA `(.L_x_27173) ;  /* 0x000006e000007947 */ /* 0x000fea0003800000 */
.L_x_27180:
        /* <DEDUP_REMOVED lines=10> */
.L_x_27187:
        /* <DEDUP_REMOVED lines=21> */
.L_x_27191:
[----:B------:R-:W-:Y:S05]  /*9210*/  BSYNC B1 ;  /* 0x0000000000017941 */ /* 0x000fea0003800000 */
.L_x_27190:
[----:B------:R-:W-:Y:S01]  /*9220*/  IMAD.SHL.U32 R2, R2, 0x100000, RZ ;  /* 0x0010000002027824 */ /* 0x000fe200078e00ff */
[----:B------:R-:W-:-:S04]  /*9230*/  LEA R3, R0, 0x3b800000, 0x17 ;  /* 0x3b80000000037811 */ /* 0x000fc800078eb8ff */
[----:B------:R-:W-:Y:S02]  /*9240*/  LOP3.LUT R2, R3, R2, R4, 0xfe, !PT ;  /* 0x0000000203027212 */ /* 0x000fe400078efe04 */
.L_x_27189:
[----:B------:R-:W-:Y:S05]  /*9250*/  BSYNC B0 ;  /* 0x0000000000007941 */ /* 0x000fea0003800000 */
.L_x_27188:
[----:B------:R-:W0:Y:S02]  /*9260*/  F2I.S64.TRUNC R2, R2 ;  /* 0x0000000200027311 */ /* 0x000e24000020d900 */
[----:B0-----:R-:W-:Y:S01]  /*9270*/  PRMT R19, R2, 0x7610, R19 ;  /* 0x0000761002137816 */ /* 0x001fe20000000013 */
[----:B------:R-:W-:Y:S05]  /*9280*/  BRA `(.L_x_27173) ;  /* 0x0000047000007947 */ /* 0x000fea0003800000 */
.L_x_27186:
        /* <DEDUP_REMOVED lines=21> */
.L_x_27195:
[----:B------:R-:W-:Y:S05]  /*93e0*/  BSYNC B1 ;  /* 0x0000000000017941 */ /* 0x000fea0003800000 */
.L_x_27194:
[----:B------:R-:W-:Y:S01]  /*93f0*/  IMAD.SHL.U32 R2, R2, 0x200000, RZ ;  /* 0x0020000002027824 */ /* 0x000fe200078e00ff */
[----:B------:R-:W-:-:S04]  /*9400*/  LEA R3, R0, 0x37800000, 0x17 ;  /* 0x3780000000037811 */ /* 0x000fc800078eb8ff */
[----:B------:R-:W-:Y:S02]  /*9410*/  LOP3.LUT R2, R3, R2, R4, 0xfe, !PT ;  /* 0x0000000203027212 */ /* 0x000fe400078efe04 */
.L_x_27193:
[----:B------:R-:W-:Y:S05]  /*9420*/  BSYNC B0 ;  /* 0x0000000000007941 */ /* 0x000fea0003800000 */
.L_x_27192:
[----:B------:R-:W0:Y:S02]  /*9430*/  F2I.S64.TRUNC R2, R2 ;  /* 0x0000000200027311 */ /* 0x000e24000020d900 */
[----:B0-----:R-:W-:Y:S01]  /*9440*/  PRMT R19, R2, 0x7610, R19 ;  /* 0x0000761002137816 */ /* 0x001fe20000000013 */
[----:B------:R-:W-:Y:S05]  /*9450*/  BRA `(.L_x_27173) ;  /* 0x000002a000007947 */ /* 0x000fea0003800000 */
.L_x_27185:
        /* <DEDUP_REMOVED lines=14> */
.L_x_27199:
[----:B------:R-:W-:Y:S05]  /*9540*/  BSYNC B0 ;  /* 0x0000000000007941 */ /* 0x000fea0003800000 */
.L_x_27198:
[----:B------:R-:W0:Y:S02]  /*9550*/  F2I.S64.TRUNC R2, R2 ;  /* 0x0000000200027311 */ /* 0x000e24000020d900 */
[----:B0-----:R-:W-:Y:S01]  /*9560*/  PRMT R19, R2, 0x7610, R19 ;  /* 0x0000761002137816 */ /* 0x001fe20000000013 */
[----:B------:R-:W-:Y:S05]  /*9570*/  BRA `(.L_x_27173) ;  /* 0x0000018000007947 */ /* 0x000fea0003800000 */
.L_x_27172:
        /* <DEDUP_REMOVED lines=21> */
.L_x_27197:
[----:B------:R0:W5:Y:S01]  /*96d0*/  LDG.E.U8 R19, [R4.64] ;  /* 0x0000002404137981 */ /* 0x000162000c1e1100 */
[----:B------:R-:W-:Y:S05]  /*96e0*/  BRA `(.L_x_27173) ;  /* 0x0000001000007947 */ /* 0x000fea0003800000 */
.L_x_27196:
[----:B------:R0:W5:Y:S02]  /*96f0*/  LDG.E.U8 R19, [R4.64] ;  /* 0x0000002404137981 */ /* 0x000164000c1e1100 */
.L_x_27173:
        /* <DEDUP_REMOVED lines=16> */
.L_x_27203:
[----:B------:R0:W5:Y:S01]  /*9800*/  LDG.E.U8 R0, [R4.64] ;  /* 0x0000002404007981 */ /* 0x000162000c1e1100 */
[----:B------:R-:W-:Y:S05]  /*9810*/  BRA `(.L_x_27205) ;  /* 0x00000dc000007947 */ /* 0x000fea0003800000 */
.L_x_27202:
        /* <DEDUP_REMOVED lines=8> */
.L_x_27207:
[----:B------:R0:W5:Y:S01]  /*98a0*/  LDG.E.U8 R0, [R4.64] ;  /* 0x0000002404007981 */ /* 0x000162000c1e1100 */
[----:B------:R-:W-:Y:S05]  /*98b0*/  BRA `(.L_x_27205) ;  /* 0x00000d2000007947 */ /* 0x000fea0003800000 */
.L_x_27206:
[----:B------:R0:W5:Y:S01]  /*98c0*/  LDG.E.U16 R0, [R4.64] ;  /* 0x0000002404007981 */ /* 0x000162000c1e1500 */
[----:B------:R-:W-:Y:S05]  /*98d0*/  BRA `(.L_x_27205) ;  /* 0x00000d0000007947 */ /* 0x000fea0003800000 */
.L_x_27201:
        /* <DEDUP_REMOVED lines=10> */
.L_x_27209:
[----:B------:R-:W2:Y:S02]  /*9980*/  LDG.E.U16 R2, [R4.64] ;  /* 0x0000002404027981 */ /* 0x000ea4000c1e1500 */
[----:B--2---:R-:W-:-:S06]  /*9990*/  HADD2.F32 R2, -RZ, R2.H0_H0 ;  /* 0x20000002ff027230 */ /* 0x004fcc0000004100 */
[----:B------:R-:W0:Y:S02]  /*99a0*/  F2I.S64.TRUNC R2, R2 ;  /* 0x0000000200027311 */ /* 0x000e24000020d900 */
[----:B0-----:R-:W-:Y:S01]  /*99b0*/  PRMT R0, R2, 0x7610, R0 ;  /* 0x0000761002007816 */ /* 0x001fe20000000000 */
[----:B------:R-:W-:Y:S05]  /*99c0*/  BRA `(.L_x_27205) ;  /* 0x00000c1000007947 */ /* 0x000fea0003800000 */
.L_x_27208:
        /* <DEDUP_REMOVED lines=10> */
.L_x_27211:
[----:B------:R-:W2:Y:S02]  /*9a70*/  LDG.E.U16 R4, [R4.64] ;  /* 0x0000002404047981 */ /* 0x000ea4000c1e1500 */
[----:B--2---:R-:W-:-:S06]  /*9a80*/  HADD2.F32 R2, -RZ, R4.H0_H0 ;  /* 0x20000004ff027230 */ /* 0x004fcc0000004100 */
[----:B------:R-:W0:Y:S02]  /*9a90*/  F2I.S64.TRUNC R2, R2 ;  /* 0x0000000200027311 */ /* 0x000e24000020d900 */
[----:B0-----:R-:W-:Y:S01]  /*9aa0*/  PRMT R0, R2, 0x7610, R0 ;  /* 0x0000761002007816 */ /* 0x001fe20000000000 */
[----:B------:R-:W-:Y:S05]  /*9ab0*/  BRA `(.L_x_27205) ;  /* 0x00000b2000007947 */ /* 0x000fea0003800000 */
.L_x_27210:
[----:B------:R-:W2:Y:S02]  /*9ac0*/  LDG.E.64 R2, [R4.64] ;  /* 0x0000002404027981 */ /* 0x000ea4000c1e1b00 */
[----:B--2---:R-:W0:Y:S02]  /*9ad0*/  F2I.S64.F64.TRUNC R2, R2 ;  /* 0x0000000200027311 */ /* 0x004e24000030d900 */
[----:B0-----:R-:W-:Y:S01]  /*9ae0*/  PRMT R0, R2, 0x7610, R0 ;  /* 0x0000761002007816 */ /* 0x001fe20000000000 */
[----:B------:R-:W-:Y:S05]  /*9af0*/  BRA `(.L_x_27205) ;  /* 0x00000ae000007947 */ /* 0x000fea0003800000 */
.L_x_27200:
        /* <DEDUP_REMOVED lines=12> */
.L_x_27214:
[----:B------:R-:W2:Y:S02]  /*9bc0*/  LDG.E.64 R4, [R4.64] ;  /* 0x0000002404047981 */ /* 0x000ea4000c1e1b00 */
[----:B--2---:R-:W0:Y:S02]  /*9bd0*/  F2I.S64.F64.TRUNC R2, R4 ;  /* 0x0000000400027311 */ /* 0x004e24000030d900 */
[----:B0-----:R-:W-:Y:S01]  /*9be0*/  PRMT R0, R2, 0x7610, R0 ;  /* 0x0000761002007816 */ /* 0x001fe20000000000 */
[----:B------:R-:W-:Y:S05]  /*9bf0*/  BRA `(.L_x_27205) ;  /* 0x000009e000007947 */ /* 0x000fea0003800000 */
.L_x_27213:
        /* <DEDUP_REMOVED lines=28> */
.L_x_27216:
        /* <DEDUP_REMOVED lines=15> */
.L_x_27215:
[----:B------:R-:W2:Y:S02]  /*9eb0*/  LDG.E.U16 R2, [R4.64] ;  /* 0x0000002404027981 */ /* 0x000ea4000c1e1500 */
[----:B--2---:R-:W-:-:S06]  /*9ec0*/  PRMT R2, RZ, 0x5410, R2 ;  /* 0x00005410ff027816 */ /* 0x004fcc0000000002 */
[----:B------:R-:W0:Y:S02]  /*9ed0*/  F2I.S64.TRUNC R2, R2 ;  /* 0x0000000200027311 */ /* 0x000e24000020d900 */
[----:B0-----:R-:W-:Y:S01]  /*9ee0*/  PRMT R0, R2, 0x7610, R0 ;  /* 0x0000761002007816 */ /* 0x001fe20000000000 */
[----:B------:R-:W-:Y:S05]  /*9ef0*/  BRA `(.L_x_27205) ;  /* 0x000006e000007947 */ /* 0x000fea0003800000 */
.L_x_27212:
        /* <DEDUP_REMOVED lines=10> */
.L_x_27219:
        /* <DEDUP_REMOVED lines=21> */
.L_x_27223:
[----:B------:R-:W-:Y:S05]  /*a0f0*/  BSYNC B1 ;  /* 0x0000000000017941 */ /* 0x000fea0003800000 */
.L_x_27222:
[----:B------:R-:W-:Y:S01]  /*a100*/  IMAD.SHL.U32 R2, R2, 0x100000, RZ ;  /* 0x0010000002027824 */ /* 0x000fe200078e00ff */
[----:B------:R-:W-:-:S04]  /*a110*/  LEA R3, R0, 0x3b800000, 0x17 ;  /* 0x3b80000000037811 */ /* 0x000fc800078eb8ff */
[----:B------:R-:W-:Y:S02]  /*a120*/  LOP3.LUT R2, R3, R2, R4, 0xfe, !PT ;  /* 0x0000000203027212 */ /* 0x000fe400078efe04 */
.L_x_27221:
[----:B------:R-:W-:Y:S05]  /*a130*/  BSYNC B0 ;  /* 0x0000000000007941 */ /* 0x000fea0003800000 */
.L_x_27220:
[----:B------:R-:W0:Y:S02]  /*a140*/  F2I.S64.TRUNC R2, R2 ;  /* 0x0000000200027311 */ /* 0x000e24000020d900 */
[----:B0-----:R-:W-:Y:S01]  /*a150*/  PRMT R0, R2, 0x7610, R0 ;  /* 0x0000761002007816 */ /* 0x001fe20000000000 */
[----:B------:R-:W-:Y:S05]  /*a160*/  BRA `(.L_x_27205) ;  /* 0x0000047000007947 */ /* 0x000fea0003800000 */
.L_x_27218:
        /* <DEDUP_REMOVED lines=21> */
.L_x_27227:
[----:B------:R-:W-:Y:S05]  /*a2c0*/  BSYNC B1 ;  /* 0x0000000000017941 */ /* 0x000fea0003800000 */
.L_x_27226:
[----:B------:R-:W-:Y:S01]  /*a2d0*/  IMAD.SHL.U32 R2, R2, 0x200000, RZ ;  /* 0x0020000002027824 */ /* 0x000fe200078e00ff */
[----:B------:R-:W-:-:S04]  /*a2e0*/  LEA R3, R0, 0x37800000, 0x17 ;  /* 0x3780000000037811 */ /* 0x000fc800078eb8ff */
[----:B------:R-:W-:Y:S02]  /*a2f0*/  LOP3.LUT R2, R3, R2, R4, 0xfe, !PT ;  /* 0x0000000203027212 */ /* 0x000fe400078efe04 */
.L_x_27225:
[----:B------:R-:W-:Y:S05]  /*a300*/  BSYNC B0 ;  /* 0x0000000000007941 */ /* 0x000fea0003800000 */
.L_x_27224:
[----:B------:R-:W0:Y:S02]  /*a310*/  F2I.S64.TRUNC R2, R2 ;  /* 0x0000000200027311 */ /* 0x000e24000020d900 */
[----:B0-----:R-:W-:Y:S01]  /*a320*/  PRMT R0, R2, 0x7610, R0 ;  /* 0x0000761002007816 */ /* 0x001fe20000000000 */
[----:B------:R-:W-:Y:S05]  /*a330*/  BRA `(.L_x_27205) ;  /* 0x000002a000007947 */ /* 0x000fea0003800000 */
.L_x_27217:
        /* <DEDUP_REMOVED lines=14> */
.L_x_27231:
[----:B------:R-:W-:Y:S05]  /*a420*/  BSYNC B0 ;  /* 0x0000000000007941 */ /* 0x000fea0003800000 */
.L_x_27230:
[----:B------:R-:W0:Y:S02]  /*a430*/  F2I.S64.TRUNC R2, R2 ;  /* 0x0000000200027311 */ /* 0x000e24000020d900 */
[----:B0-----:R-:W-:Y:S01]  /*a440*/  PRMT R0, R2, 0x7610, R0 ;  /* 0x0000761002007816 */ /* 0x001fe20000000000 */
[----:B------:R-:W-:Y:S05]  /*a450*/  BRA `(.L_x_27205) ;  /* 0x0000018000007947 */ /* 0x000fea0003800000 */
.L_x_27204:
        /* <DEDUP_REMOVED lines=21> */
.L_x_27229:
[----:B------:R0:W5:Y:S01]  /*a5b0*/  LDG.E.U8 R0, [R4.64] ;  /* 0x0000002404007981 */ /* 0x000162000c1e1100 */
[----:B------:R-:W-:Y:S05]  /*a5c0*/  BRA `(.L_x_27205) ;  /* 0x0000001000007947 */ /* 0x000fea0003800000 */
.L_x_27228:
[----:B------:R0:W5:Y:S02]  /*a5d0*/  LDG.E.U8 R0, [R4.64] ;  /* 0x0000002404007981 */ /* 0x000164000c1e1100 */
.L_x_27205:
        /* <DEDUP_REMOVED lines=17> */
.L_x_27236:
[----:B------:R0:W-:Y:S01]  /*a6f0*/  STG.E.U8 [R16.64], R2 ;  /* 0x0000000210007986 */ /* 0x0001e2000c101124 */
[----:B------:R-:W-:Y:S05]  /*a700*/  BRA `(.L_x_27238) ;  /* 0x00000c6000007947 */ /* 0x000fea0003800000 */
.L_x_27235:
        /* <DEDUP_REMOVED lines=9> */
.L_x_27240:
[----:B------:R0:W-:Y:S01]  /*a7a0*/  STG.E [R16.64], R2 ;  /* 0x0000000210007986 */ /* 0x0001e2000c101924 */
[----:B------:R-:W-:Y:S05]  /*a7b0*/  BRA `(.L_x_27238) ;  /* 0x00000bb000007947 */ /* 0x000fea0003800000 */
.L_x_27239:
[----:B------:R0:W-:Y:S01]  /*a7c0*/  STG.E.U16 [R16.64], R2 ;  /* 0x0000000210007986 */ /* 0x0001e2000c101524 */
[----:B------:R-:W-:Y:S05]  /*a7d0*/  BRA `(.L_x_27238) ;  /* 0x00000b9000007947 */ /* 0x000fea0003800000 */
.L_x_27234:
        /* <DEDUP_REMOVED lines=9> */
.L_x_27242:
[----:B------:R-:W-:-:S04]  /*a870*/  FSEL R0, RZ, 1, !P0 ;  /* 0x3f800000ff007808 */ /* 0x000fc80004000000 */
[----:B------:R-:W-:-:S05]  /*a880*/  F2FP.PACK_AB R0, RZ, R0 ;  /* 0x00000000ff00723e */ /* 0x000fca00000000ff */
[----:B------:R0:W-:Y:S01]  /*a890*/  STG.E.U16 [R16.64], R0 ;  /* 0x0000000010007986 */ /* 0x0001e2000c101524 */
[----:B------:R-:W-:Y:S05]  /*a8a0*/  BRA `(.L_x_27238) ;  /* 0x00000ac000007947 */ /* 0x000fea0003800000 */
.L_x_27241:
        /* <DEDUP_REMOVED lines=10> */
.L_x_27244:
[----:B------:R-:W-:-:S04]  /*a950*/  FSEL R0, RZ, 1, !P0 ;  /* 0x3f800000ff007808 */ /* 0x000fc80004000000 */
[----:B------:R-:W-:-:S04]  /*a960*/  F2FP.PACK_AB R3, RZ, R0 ;  /* 0x00000000ff03723e */ /* 0x000fc800000000ff */
[----:B------:R-:W-:-:S05]  /*a970*/  PRMT R3, R3, 0x5410, RZ ;  /* 0x0000541003037816 */ /* 0x000fca00000000ff */
[----:B------:R0:W-:Y:S01]  /*a980*/  STG.E [R16.64], R3 ;  /* 0x0000000310007986 */ /* 0x0001e2000c101924 */
[----:B------:R-:W-:Y:S05]  /*a990*/  BRA `(.L_x_27238) ;  /* 0x000009d000007947 */ /* 0x000fea0003800000 */
.L_x_27243:
[----:B------:R-:W-:Y:S01]  /*a9a0*/  FSEL R3, RZ, 1.875, !P0 ;  /* 0x3ff00000ff037808 */ /* 0x000fe20004000000 */
[----:B------:R-:W-:-:S05]  /*a9b0*/  IMAD.MOV.U32 R2, RZ, RZ, RZ ;  /* 0x000000ffff027224 */ /* 0x000fca00078e00ff */
[----:B------:R0:W-:Y:S01]  /*a9c0*/  STG.E.64 [R16.64], R2 ;  /* 0x0000000210007986 */ /* 0x0001e2000c101b24 */
[----:B------:R-:W-:Y:S05]  /*a9d0*/  BRA `(.L_x_27238) ;  /* 0x0000099000007947 */ /* 0x000fea0003800000 */
.L_x_27233:
        /* <DEDUP_REMOVED lines=10> */
.L_x_27247:
[----:B------:R-:W-:Y:S01]  /*aa80*/  FSEL R5, RZ, 1.875, !P0 ;  /* 0x3ff00000ff057808 */ /* 0x000fe20004000000 */
[----:B------:R-:W-:Y:S01]  /*aa90*/  CS2R R6, SRZ ;  /* 0x0000000000067805 */ /* 0x000fe2000001ff00 */
[----:B------:R-:W-:-:S05]  /*aaa0*/  IMAD.MOV.U32 R4, RZ, RZ, RZ ;  /* 0x000000ffff047224 */ /* 0x000fca00078e00ff */
[----:B------:R0:W-:Y:S01]  /*aab0*/  STG.E.128 [R16.64], R4 ;  /* 0x0000000410007986 */ /* 0x0001e2000c101d24 */
[----:B------:R-:W-:Y:S05]  /*aac0*/  BRA `(.L_x_27238) ;  /* 0x000008a000007947 */ /* 0x000fea0003800000 */
.L_x_27246:
        /* <DEDUP_REMOVED lines=18> */
.L_x_27251:
[----:B------:R-:W-:Y:S05]  /*abf0*/  BSYNC B0 ;  /* 0x0000000000007941 */ /* 0x000fea0003800000 */
.L_x_27250:
[----:B------:R0:W-:Y:S01]  /*ac00*/  STG.E.U8 [R16.64], R3 ;  /* 0x0000000310007986 */ /* 0x0001e2000c101124 */
[----:B------:R-:W-:Y:S05]  /*ac10*/  BRA `(.L_x_27238) ;  /* 0x0000075000007947 */ /* 0x000fea0003800000 */
.L_x_27249:
        /* <DEDUP_REMOVED lines=13> */
.L_x_27252:
[----:B------:R-:W-:Y:S01]  /*acf0*/  ISETP.GT.U32.AND P0, PT, R3, 0x7f800000, PT ;  /* 0x7f8000000300780c */ /* 0x000fe20003f04070 */
[----:B------:R-:W-:-:S05]  /*ad00*/  IMAD.MOV.U32 R3, RZ, RZ, 0x7f ;  /* 0x0000007fff037424 */ /* 0x000fca00078e00ff */
[----:B------:R-:W-:-:S05]  /*ad10*/  SEL R3, R3, 0x7c, P0 ;  /* 0x0000007c03037807 */ /* 0x000fca0000000000 */
[----:B------:R0:W-:Y:S01]  /*ad20*/  STG.E.U8 [R16.64], R3 ;  /* 0x0000000310007986 */ /* 0x0001e2000c101124 */
[----:B------:R-:W-:Y:S05]  /*ad30*/  BRA `(.L_x_27238) ;  /* 0x0000063000007947 */ /* 0x000fea0003800000 */
.L_x_27248:
[----:B------:R-:W-:-:S04]  /*ad40*/  FSEL R0, RZ, 1, !P0 ;  /* 0x3f800000ff007808 */ /* 0x000fc80004000000 */
[----:B------:R-:W-:-:S05]  /*ad50*/  F2FP.BF16.PACK_AB R0, RZ, R0 ;  /* 0x00000000ff00723e */ /* 0x000fca00000010ff */
[----:B------:R0:W-:Y:S01]  /*ad60*/  STG.E.U16 [R16.64], R0 ;  /* 0x0000000010007986 */ /* 0x0001e2000c101524 */
[----:B------:R-:W-:Y:S05]  /*ad70*/  BRA `(.L_x_27238) ;  /* 0x000005f000007947 */ /* 0x000fea0003800000 */
.L_x_27245:
        /* <DEDUP_REMOVED lines=10> */
.L_x_27255:
        /* <DEDUP_REMOVED lines=16> */
.L_x_27258:
[----:B------:R-:W-:Y:S02]  /*af20*/  PRMT R8, R0, 0x7610, R8 ;  /* 0x0000761000087816 */ /* 0x000fe40000000008 */
.L_x_27257:
[----:B------:R-:W-:Y:S05]  /*af30*/  BSYNC B0 ;  /* 0x0000000000007941 */ /* 0x000fea0003800000 */
.L_x_27256:
[----:B------:R0:W-:Y:S01]  /*af40*/  STG.E.U8 [R16.64], R8 ;  /* 0x0000000810007986 */ /* 0x0001e2000c101124 */
[----:B------:R-:W-:Y:S05]  /*af50*/  BRA `(.L_x_27238) ;  /* 0x0000041000007947 */ /* 0x000fea0003800000 */
.L_x_27254:
        /* <DEDUP_REMOVED lines=16> */
.L_x_27261:
[----:B------:R-:W-:Y:S02]  /*b060*/  PRMT R8, R0, 0x7610, R8 ;  /* 0x0000761000087816 */ /* 0x000fe40000000008 */
.L_x_27260:
[----:B------:R-:W-:Y:S05]  /*b070*/  BSYNC B0 ;  /* 0x0000000000007941 */ /* 0x000fea0003800000 */
.L_x_27259:
[----:B------:R0:W-:Y:S01]  /*b080*/  STG.E.U8 [R16.64], R8 ;  /* 0x0000000810007986 */ /* 0x0001e2000c101124 */
[----:B------:R-:W-:Y:S05]  /*b090*/  BRA `(.L_x_27238) ;  /* 0x000002d000007947 */ /* 0x000fea0003800000 */
.L_x_27253:
        /* <DEDUP_REMOVED lines=21> */
.L_x_27237:
        /* <DEDUP_REMOVED lines=20> */
.L_x_27263:
[----:B------:R-:W-:-:S05]  /*b330*/  IMAD.MOV.U32 R3, RZ, RZ, RZ ;  /* 0x000000ffff037224 */ /* 0x000fca00078e00ff */
[----:B------:R0:W-:Y:S01]  /*b340*/  STG.E.64 [R16.64], R2 ;  /* 0x0000000210007986 */ /* 0x0001e2000c101b24 */
[----:B------:R-:W-:Y:S05]  /*b350*/  BRA `(.L_x_27238) ;  /* 0x0000001000007947 */ /* 0x000fea0003800000 */
.L_x_27262:
[----:B------:R0:W-:Y:S02]  /*b360*/  STG.E [R16.64], R2 ;  /* 0x0000000210007986 */ /* 0x0001e4000c101924 */
.L_x_27238:
[----:B------:R-:W-:Y:S05]  /*b370*/  BSYNC B6 ;  /* 0x0000000000067941 */ /* 0x000fea0003800000 */
.L_x_27232:
[----:B------:R-:W-:Y:S02]  /*b380*/  IADD3 R23, R23, 0x80, RZ ;  /* 0x0000008017177810 */ /* 0x000fe40007ffe0ff */
.L_x_27069:
[----:B------:R-:W-:Y:S05]  /*b390*/  BSYNC B7 ;  /* 0x0000000000077941 */ /* 0x000fea0003800000 */
.L_x_27068:
        /* <DEDUP_REMOVED lines=257> */
.L_x_27264:
        /* <DEDUP_REMOVED lines=18> */
.L_x_27268:
[----:B------:R0:W5:Y:S01]  /*c4d0*/  LDG.E.U8 R19, [R4.64] ;  /* 0x0000002404137981 */ /* 0x000162000c1e1100 */
[----:B------:R-:W-:Y:S05]  /*c4e0*/  BRA `(.L_x_27270) ;  /* 0x00000dc000007947 */ /* 0x000fea0003800000 */
.L_x_27267:
        /* <DEDUP_REMOVED lines=8> */
.L_x_27272:
[----:B------:R0:W5:Y:S01]  /*c570*/  LDG.E.U8 R19, [R4.64] ;  /* 0x0000002404137981 */ /* 0x000162000c1e1100 */
[----:B------:R-:W-:Y:S05]  /*c580*/  BRA `(.L_x_27270) ;  /* 0x00000d2000007947 */ /* 0x000fea0003800000 */
.L_x_27271:
[----:B------:R0:W5:Y:S01]  /*c590*/  LDG.E.U16 R19, [R4.64] ;  /* 0x0000002404137981 */ /* 0x000162000c1e1500 */
[----:B------:R-:W-:Y:S05]  /*c5a0*/  BRA `(.L_x_27270) ;  /* 0x00000d0000007947 */ /* 0x000fea0003800000 */
.L_x_27266:
        /* <DEDUP_REMOVED lines=10> */
.L_x_27274:
[----:B------:R-:W2:Y:S02]  /*c650*/  LDG.E.U16 R2, [R4.64] ;  /* 0x0000002404027981 */ /* 0x000ea4000c1e1500 */
[----:B--2---:R-:W-:-:S06]  /*c660*/  HADD2.F32 R2, -RZ, R2.H0_H0 ;  /* 0x20000002ff027230 */ /* 0x004fcc0000004100 */
[----:B------:R-:W0:Y:S02]  /*c670*/  F2I.S64.TRUNC R2, R2 ;  /* 0x0000000200027311 */ /* 0x000e24000020d900 */
[----:B0-----:R-:W-:Y:S01]  /*c680*/  PRMT R19, R2, 0x7610, R19 ;  /* 0x0000761002137816 */ /* 0x001fe20000000013 */
[----:B------:R-:W-:Y:S05]  /*c690*/  BRA `(.L_x_27270) ;  /* 0x00000c1000007947 */ /* 0x000fea0003800000 */
.L_x_27273:
        /* <DEDUP_REMOVED lines=10> */
.L_x_27276:
[----:B------:R-:W2:Y:S02]  /*c740*/  LDG.E.U16 R4, [R4.64] ;  /* 0x0000002404047981 */ /* 0x000ea4000c1e1500 */
[----:B--2---:R-:W-:-:S06]  /*c750*/  HADD2.F32 R2, -RZ, R4.H0_H0 ;  /* 0x20000004ff027230 */ /* 0x004fcc0000004100 */
[----:B------:R-:W0:Y:S02]  /*c760*/  F2I.S64.TRUNC R2, R2 ;  /* 0x0000000200027311 */ /* 0x000e24000020d900 */
[----:B0-----:R-:W-:Y:S01]  /*c770*/  PRMT R19, R2, 0x7610, R19 ;  /* 0x0000761002137816 */ /* 0x001fe20000000013 */
[----:B------:R-:W-:Y:S05]  /*c780*/  BRA `(.L_x_27270) ;  /* 0x00000b2000007947 */ /* 0x000fea0003800000 */
.L_x_27275:
[----:B------:R-:W2:Y:S02]  /*c790*/  LDG.E.64 R2, [R4.64] ;  /* 0x0000002404027981 */ /* 0x000ea4000c1e1b00 */
[----:B--2---:R-:W0:Y:S02]  /*c7a0*/  F2I.S64.F64.TRUNC R2, R2 ;  /* 0x0000000200027311 */ /* 0x004e24000030d900 */
[----:B0-----:R-:W-:Y:S01]  /*c7b0*/  PRMT R19, R2, 0x7610, R19 ;  /* 0x0000761002137816 */ /* 0x001fe20000000013 */
[----:B------:R-:W-:Y:S05]  /*c7c0*/  BRA `(.L_x_27270) ;  /* 0x00000ae000007947 */ /* 0x000fea0003800000 */
.L_x_27265:
        /* <DEDUP_REMOVED lines=12> */
.L_x_27279:
[----:B------:R-:W2:Y:S02]  /*c890*/  LDG.E.64 R4, [R4.64] ;  /* 0x0000002404047981 */ /* 0x000ea4000c1e1b00 */
[----:B--2---:R-:W0:Y:S02]  /*c8a0*/  F2I.S64.F64.TRUNC R2, R4 ;  /* 0x0000000400027311 */ /* 0x004e24000030d900 */
[----:B0-----:R-:W-:Y:S01]  /*c8b0*/  PRMT R19, R2, 0x7610, R19 ;  /* 0x0000761002137816 */ /* 0x001fe20000000013 */
[----:B------:R-:W-:Y:S05]  /*c8c0*/  BRA `(.L_x_27270) ;  /* 0x000009e000007947 */ /* 0x000fea0003800000 */
.L_x_27278:
        /* <DEDUP_REMOVED lines=28> */
.L_x_27281:
        /* <DEDUP_REMOVED lines=15> */
.L_x_27280:
[----:B------:R-:W2:Y:S02]  /*cb80*/  LDG.E.U16 R2, [R4.64] ;  /* 0x0000002404027981 */ /* 0x000ea4000c1e1500 */
[----:B--2---:R-:W-:-:S06]  /*cb90*/  PRMT R2, RZ, 0x5410, R2 ;  /* 0x00005410ff027816 */ /* 0x004fcc0000000002 */
[----:B------:R-:W0:Y:S02]  /*cba0*/  F2I.S64.TRUNC R2, R2 ;  /* 0x0000000200027311 */ /* 0x000e24000020d900 */
[----:B0-----:R-:W-:Y:S01]  /*cbb0*/  PRMT R19, R2, 0x7610, R19 ;  /* 0x0000761002137816 */ /* 0x001fe20000000013 */
[----:B------:R-:W-:Y:S05]  /*cbc0*/  BRA `(.L_x_27270) ;  /* 0x000006e000007947 */ /* 0x000fea0003800000 */
.L_x_27277:
        /* <DEDUP_REMOVED lines=10> */
.L_x_27284:
        /* <DEDUP_REMOVED lines=21> */
.L_x_27288:
[----:B------:R-:W-:Y:S05]  /*cdc0*/  BSYNC B1 ;  /* 0x0000000000017941 */ /* 0x000fea0003800000 */
.L_x_27287:
[----:B------:R-:W-:Y:S01]  /*cdd0*/  IMAD.SHL.U32 R2, R2, 0x100000, RZ ;  /* 0x0010000002027824 */ /* 0x000fe200078e00ff */
[----:B------:R-:W-:-:S04]  /*cde0*/  LEA R3, R0, 0x3b800000, 0x17 ;  /* 0x3b80000000037811 */ /* 0x000fc800078eb8ff */
[----:B------:R-:W-:Y:S02]  /*cdf0*/  LOP3.LUT R2, R3, R2, R4, 0xfe, !PT ;  /* 0x0000000203027212 */ /* 0x000fe400078efe04 */
.L_x_27286:
[----:B------:R-:W-:Y:S05]  /*ce00*/  BSYNC B0 ;  /* 0x0000000000007941 */ /* 0x000fea0003800000 */
.L_x_27285:
[----:B------:R-:W0:Y:S02]  /*ce10*/  F2I.S64.TRUNC R2, R2 ;  /* 0x0000000200027311 */ /* 0x000e24000020d900 */
[----:B0-----:R-:W-:Y:S01]  /*ce20*/  PRMT R19, R2, 0x7610, R19 ;  /* 0x0000761002137816 */ /* 0x001fe20000000013 */
[----:B------:R-:W-:Y:S05]  /*ce30*/  BRA `(.L_x_27270) ;  /* 0x0000047000007947 */ /* 0x000fea0003800000 */
.L_x_27283:
        /* <DEDUP_REMOVED lines=21> */
.L_x_27292:
[----:B------:R-:W-:Y:S05]  /*cf90*/  BSYNC B1 ;  /* 0x0000000000017941 */ /* 0x000fea0003800000 */
.L_x_27291:
[----:B------:R-:W-:Y:S01]  /*cfa0*/  IMAD.SHL.U32 R2, R2, 0x200000, RZ ;  /* 0x0020000002027824 */ /* 0x000fe200078e00ff */
[----:B------:R-:W-:-:S04]  /*cfb0*/  LEA R3, R0, 0x37800000, 0x17 ;  /* 0x3780000000037811 */ /* 0x000fc800078eb8ff */
[----:B------:R-:W-:Y:S02]  /*cfc0*/  LOP3.LUT R2, R3, R2, R4, 0xfe, !PT ;  /* 0x0000000203027212 */ /* 0x000fe400078efe04 */
.L_x_27290:
[----:B------:R-:W-:Y:S05]  /*cfd0*/  BSYNC B0 ;  /* 0x0000000000007941 */ /* 0x000fea0003800000 */
.L_x_27289:
[----:B------:R-:W0:Y:S02]  /*cfe0*/  F2I.S64.TRUNC R2, R2 ;  /* 0x0000000200027311 */ /* 0x000e24000020d900 */
[----:B0-----:R-:W-:Y:S01]  /*cff0*/  PRMT R19, R2, 0x7610, R19 ;  /* 0x0000761002137816 */ /* 0x001fe20000000013 */
[----:B------:R-:W-:Y:S05]  /*d000*/  BRA `(.L_x_27270) ;  /* 0x000002a000007947 */ /* 0x000fea0003800000 */
.L_x_27282:
        /* <DEDUP_REMOVED lines=14> */
.L_x_27296:
[----:B------:R-:W-:Y:S05]  /*d0f0*/  BSYNC B0 ;  /* 0x0000000000007941 */ /* 0x000fea0003800000 */
.L_x_27295:
[----:B------:R-:W0:Y:S02]  /*d100*/  F2I.S64.TRUNC R2, R2 ;  /* 0x0000000200027311 */ /* 0x000e24000020d900 */
[----:B0-----:R-:W-:Y:S01]  /*d110*/  PRMT R19, R2, 0x7610, R19 ;  /* 0x0000761002137816 */ /* 0x001fe20000000013 */
[----:B------:R-:W-:Y:S05]  /*d120*/  BRA `(.L_x_27270) ;  /* 0x0000018000007947 */ /* 0x000fea0003800000 */
.L_x_27269:
        /* <DEDUP_REMOVED lines=21> */
.L_x_27294:
[----:B------:R0:W5:Y:S01]  /*d280*/  LDG.E.U8 R19, [R4.64] ;  /* 0x0000002404137981 */ /* 0x000162000c1e1100 */
[----:B------:R-:W-:Y:S05]  /*d290*/  BRA `(.L_x_27270) ;  /* 0x0000001000007947 */ /* 0x000fea0003800000 */
.L_x_27293:
[----:B------:R0:W5:Y:S02]  /*d2a0*/  LDG.E.U8 R19, [R4.64] ;  /* 0x0000002404137981 */ /* 0x000164000c1e1100 */
.L_x_27270:
        /* <DEDUP_REMOVED lines=16> */
.L_x_27300:
[----:B------:R0:W5:Y:S01]  /*d3b0*/  LDG.E.U8 R0, [R4.64] ;  /* 0x0000002404007981 */ /* 0x000162000c1e1100 */
[----:B------:R-:W-:Y:S05]  /*d3c0*/  BRA `(.L_x_27302) ;  /* 0x00000dc000007947 */ /* 0x000fea0003800000 */
.L_x_27299:
        /* <DEDUP_REMOVED lines=8> */
.L_x_27304:
[----:B------:R0:W5:Y:S01]  /*d450*/  LDG.E.U8 R0, [R4.64] ;  /* 0x0000002404007981 */ /* 0x000162000c1e1100 */
[----:B------:R-:W-:Y:S05]  /*d460*/  BRA `(.L_x_27302) ;  /* 0x00000d2000007947 */ /* 0x000fea0003800000 */
.L_x_27303:
[----:B------:R0:W5:Y:S01]  /*d470*/  LDG.E.U16 R0, [R4.64] ;  /* 0x0000002404007981 */ /* 0x000162000c1e1500 */
[----:B------:R-:W-:Y:S05]  /*d480*/  BRA `(.L_x_27302) ;  /* 0x00000d0000007947 */ /* 0x000fea0003800000 */
.L_x_27298:
        /* <DEDUP_REMOVED lines=10> */
.L_x_27306:
[----:B------:R-:W2:Y:S02]  /*d530*/  LDG.E.U16 R2, [R4.64] ;  /* 0x0000002404027981 */ /* 0x000ea4000c1e1500 */
[----:B--2---:R-:W-:-:S06]  /*d540*/  HADD2.F32 R2, -RZ, R2.H0_H0 ;  /* 0x20000002ff027230 */ /* 0x004fcc0000004100 */
[----:B------:R-:W0:Y:S02]  /*d550*/  F2I.S64.TRUNC R2, R2 ;  /* 0x0000000200027311 */ /* 0x000e24000020d900 */
[----:B0-----:R-:W-:Y:S01]  /*d560*/  PRMT R0, R2, 0x7610, R0 ;  /* 0x0000761002007816 */ /* 0x001fe20000000000 */
[----:B------:R-:W-:Y:S05]  /*d570*/  BRA `(.L_x_27302) ;  /* 0x00000c1000007947 */ /* 0x000fea0003800000 */
.L_x_27305:
        /* <DEDUP_REMOVED lines=10> */
.L_x_27308:
[----:B------:R-:W2:Y:S02]  /*d620*/  LDG.E.U16 R4, [R4.64] ;  /* 0x0000002404047981 */ /* 0x000ea4000c1e1500 */
[----:B--2---:R-:W-:-:S06]  /*d630*/  HADD2.F32 R2, -RZ, R4.H0_H0 ;  /* 0x20000004ff027230 */ /* 0x004fcc0000004100 */
[----:B------:R-:W0:Y:S02]  /*d640*/  F2I.S64.TRUNC R2, R2 ;  /* 0x0000000200027311 */ /* 0x000e24000020d900 */
[----:B0-----:R-:W-:Y:S01]  /*d650*/  PRMT R0, R2, 0x7610, R0 ;  /* 0x0000761002007816 */ /* 0x001fe20000000000 */
[----:B------:R-:W-:Y:S05]  /*d660*/  BRA `(.L_x_27302) ;  /* 0x00000b2000007947 */ /* 0x000fea0003800000 */
.L_x_27307:
[----:B------:R-:W2:Y:S02]  /*d670*/  LDG.E.64 R2, [R4.64] ;  /* 0x0000002404027981 */ /* 0x000ea4000c1e1b00 */
[----:B--2---:R-:W0:Y:S02]  /*d680*/  F2I.S64.F64.TRUNC R2, R2 ;  /* 0x0000000200027311 */ /* 0x004e24000030d900 */
[----:B0-----:R-:W-:Y:S01]  /*d690*/  PRMT R0, R2, 0x7610, R0 ;  /* 0x0000761002007816 */ /* 0x001fe20000000000 */
[----:B------:R-:W-:Y:S05]  /*d6a0*/  BRA `(.L_x_27302) ;  /* 0x00000ae000007947 */ /* 0x000fea0003800000 */
.L_x_27297:
        /* <DEDUP_REMOVED lines=12> */
.L_x_27311:
[----:B------:R-:W2:Y:S02]  /*d770*/  LDG.E.64 R4, [R4.64] ;  /* 0x0000002404047981 */ /* 0x000ea4000c1e1b00 */
[----:B--2---:R-:W0:Y:S02]  /*d780*/  F2I.S64.F64.TRUNC R2, R4 ;  /* 0x0000000400027311 */ /* 0x004e24000030d900 */
[----:B0-----:R-:W-:Y:S01]  /*d790*/  PRMT R0, R2, 0x7610, R0 ;  /* 0x0000761002007816 */ /* 0x001fe20000000000 */
[----:B------:R-:W-:Y:S05]  /*d7a0*/  BRA `(.L_x_27302) ;  /* 0x000009e000007947 */ /* 0x000fea0003800000 */
.L_x_27310:
        /* <DEDUP_REMOVED lines=28> */
.L_x_27313:
        /* <DEDUP_REMOVED lines=15> */
.L_x_27312:
[----:B------:R-:W2:Y:S02]  /*da60*/  LDG.E.U16 R2, [R4.64] ;  /* 0x0000002404027981 */ /* 0x000ea4000c1e1500 */
[----:B--2---:R-:W-:-:S06]  /*da70*/  PRMT R2, RZ, 0x5410, R2 ;  /* 0x00005410ff027816 */ /* 0x004fcc0000000002 */
[----:B------:R-:W0:Y:S02]  /*da80*/  F2I.S64.TRUNC R2, R2 ;  /* 0x0000000200027311 */ /* 0x000e24000020d900 */
[----:B0-----:R-:W-:Y:S01]  /*da90*/  PRMT R0, R2, 0x7610, R0 ;  /* 0x0000761002007816 */ /* 0x001fe20000000000 */
[----:B------:R-:W-:Y:S05]  /*daa0*/  BRA `(.L_x_27302) ;  /* 0x000006e000007947 */ /* 0x000fea0003800000 */
.L_x_27309:
        /* <DEDUP_REMOVED lines=10> */
.L_x_27316:
        /* <DEDUP_REMOVED lines=21> */
.L_x_27320:
[----:B------:R-:W-:Y:S05]  /*dca0*/  BSYNC B1 ;  /* 0x0000000000017941 */ /* 0x000fea0003800000 */
.L_x_27319:
[----:B------:R-:W-:Y:S01]  /*dcb0*/  IMAD.SHL.U32 R2, R2, 0x100000, RZ ;  /* 0x0010000002027824 */ /* 0x000fe200078e00ff */
[----:B------:R-:W-:-:S04]  /*dcc0*/  LEA R3, R0, 0x3b800000, 0x17 ;  /* 0x3b80000000037811 */ /* 0x000fc800078eb8ff */
[----:B------:R-:W-:Y:S02]  /*dcd0*/  LOP3.LUT R2, R3, R2, R4, 0xfe, !PT ;  /* 0x0000000203027212 */ /* 0x000fe400078efe04 */
.L_x_27318:
[----:B------:R-:W-:Y:S05]  /*dce0*/  BSYNC B0 ;  /* 0x0000000000007941 */ /* 0x000fea0003800000 */
.L_x_27317:
[----:B------:R-:W0:Y:S02]  /*dcf0*/  F2I.S64.TRUNC R2, R2 ;  /* 0x0000000200027311 */ /* 0x000e24000020d900 */
[----:B0-----:R-:W-:Y:S01]  /*dd00*/  PRMT R0, R2, 0x7610, R0 ;  /* 0x0000761002007816 */ /* 0x001fe20000000000 */
[----:B------:R-:W-:Y:S05]  /*dd10*/  BRA `(.L_x_27302) ;  /* 0x0000047000007947 */ /* 0x000fea0003800000 */
.L_x_27315:
        /* <DEDUP_REMOVED lines=21> */
.L_x_27324:
[----:B------:R-:W-:Y:S05]  /*de70*/  BSYNC B1 ;  /* 0x0000000000017941 */ /* 0x000fea0003800000 */
.L_x_27323:
[----:B------:R-:W-:Y:S01]  /*de80*/  IMAD.SHL.U32 R2, R2, 0x200000, RZ ;  /* 0x0020000002027824 */ /* 0x000fe200078e00ff */
[----:B------:R-:W-:-:S04]  /*de90*/  LEA R3, R0, 0x37800000, 0x17 ;  /* 0x3780000000037811 */ /* 0x000fc800078eb8ff */
[----:B------:R-:W-:Y:S02]  /*dea0*/  LOP3.LUT R2, R3, R2, R4, 0xfe, !PT ;  /* 0x0000000203027212 */ /* 0x000fe400078efe04 */
.L_x_27322:
[----:B------:R-:W-:Y:S05]  /*deb0*/  BSYNC B0 ;  /* 0x0000000000007941 */ /* 0x000fea0003800000 */
.L_x_27321:
[----:B------:R-:W0:Y:S02]  /*dec0*/  F2I.S64.TRUNC R2, R2 ;  /* 0x0000000200027311 */ /* 0x000e24000020d900 */
[----:B0-----:R-:W-:Y:S01]  /*ded0*/  PRMT R0, R2, 0x7610, R0 ;  /* 0x0000761002007816 */ /* 0x001fe20000000000 */
[----:B------:R-:W-:Y:S05]  /*dee0*/  BRA `(.L_x_27302) ;  /* 0x000002a000007947 */ /* 0x000fea0003800000 */
.L_x_27314:
        /* <DEDUP_REMOVED lines=14> */
.L_x_27328:
[----:B------:R-:W-:Y:S05]  /*dfd0*/  BSYNC B0 ;  /* 0x0000000000007941 */ /* 0x000fea0003800000 */
.L_x_27327:
[----:B------:R-:W0:Y:S02]  /*dfe0*/  F2I.S64.TRUNC R2, R2 ;  /* 0x0000000200027311 */ /* 0x000e24000020d900 */
[----:B0-----:R-:W-:Y:S01]  /*dff0*/  PRMT R0, R2, 0x7610, R0 ;  /* 0x0000761002007816 */ /* 0x001fe20000000000 */
[----:B------:R-:W-:Y:S05]  /*e000*/  BRA `(.L_x_27302) ;  /* 0x0000018000007947 */ /* 0x000fea0003800000 */
.L_x_27301:
        /* <DEDUP_REMOVED lines=21> */
.L_x_27326:
[----:B------:R0:W5:Y:S01]  /*e160*/  LDG.E.U8 R0, [R4.64] ;  /* 0x0000002404007981 */ /* 0x000162000c1e1100 */
[----:B------:R-:W-:Y:S05]  /*e170*/  BRA `(.L_x_27302) ;  /* 0x0000001000007947 */ /* 0x000fea0003800000 */
.L_x_27325:
[----:B------:R0:W5:Y:S02]  /*e180*/  LDG.E.U8 R0, [R4.64] ;  /* 0x0000002404007981 */ /* 0x000164000c1e1100 */
.L_x_27302:
[----:B0-----:R-:W0:Y:S01]  /*e190*/  LDC.U8 R4, c[0x0][0x3e1] ;  /* 0x0000f840ff047b82 */ /* 0x001e220000000000 */
[----:B-----5:R-:W-:-:S04]  /*e1a0*/  LOP3.LUT P0, RZ, R0, 0xff, R19, 0xc8, !PT ;  /* 0x000000ff00ff7812 */ /* 0x020fc8000780c813 */
        /* <DEDUP_REMOVED lines=14> */
.L_x_27332:
[----:B------:R-:W-:Y:S01]  /*e290*/  STG.E.U8 [R16.64], R2 ;  /* 0x0000000210007986 */ /* 0x000fe2000c101124 */
[----:B------:R-:W-:Y:S05]  /*e2a0*/  EXIT ;  /* 0x000000000000794d */ /* 0x000fea0003800000 */
.L_x_27331:
        /* <DEDUP_REMOVED lines=9> */
.L_x_27335:
[----:B------:R-:W-:Y:S01]  /*e340*/  STG.E [R16.64], R2 ;  /* 0x0000000210007986 */ /* 0x000fe2000c101924 */
[----:B------:R-:W-:Y:S05]  /*e350*/  EXIT ;  /* 0x000000000000794d */ /* 0x000fea0003800000 */
.L_x_27334:
[----:B------:R-:W-:Y:S01]  /*e360*/  STG.E.U16 [R16.64], R2 ;  /* 0x0000000210007986 */ /* 0x000fe2000c101524 */
[----:B------:R-:W-:Y:S05]  /*e370*/  EXIT ;  /* 0x000000000000794d */ /* 0x000fea0003800000 */
.L_x_27330:
        /* <DEDUP_REMOVED lines=9> */
.L_x_27337:
[----:B------:R-:W-:-:S04]  /*e410*/  FSEL R0, RZ, 1, !P0 ;  /* 0x3f800000ff007808 */ /* 0x000fc80004000000 */
[----:B------:R-:W-:-:S05]  /*e420*/  F2FP.PACK_AB R0, RZ, R0 ;  /* 0x00000000ff00723e */ /* 0x000fca00000000ff */
[----:B------:R-:W-:Y:S01]  /*e430*/  STG.E.U16 [R16.64], R0 ;  /* 0x0000000010007986 */ /* 0x000fe2000c101524 */
[----:B------:R-:W-:Y:S05]  /*e440*/  EXIT ;  /* 0x000000000000794d */ /* 0x000fea0003800000 */
.L_x_27336:
        /* <DEDUP_REMOVED lines=10> */
.L_x_27339:
[----:B------:R-:W-:-:S04]  /*e4f0*/  FSEL R0, RZ, 1, !P0 ;  /* 0x3f800000ff007808 */ /* 0x000fc80004000000 */
[----:B------:R-:W-:-:S04]  /*e500*/  F2FP.PACK_AB R3, RZ, R0 ;  /* 0x00000000ff03723e */ /* 0x000fc800000000ff */
[----:B------:R-:W-:-:S05]  /*e510*/  PRMT R3, R3, 0x5410, RZ ;  /* 0x0000541003037816 */ /* 0x000fca00000000ff */
[----:B------:R-:W-:Y:S01]  /*e520*/  STG.E [R16.64], R3 ;  /* 0x0000000310007986 */ /* 0x000fe2000c101924 */
[----:B------:R-:W-:Y:S05]  /*e530*/  EXIT ;  /* 0x000000000000794d */ /* 0x000fea0003800000 */
.L_x_27338:
[----:B------:R-:W-:Y:S01]  /*e540*/  FSEL R3, RZ, 1.875, !P0 ;  /* 0x3ff00000ff037808 */ /* 0x000fe20004000000 */
[----:B------:R-:W-:-:S05]  /*e550*/  IMAD.MOV.U32 R2, RZ, RZ, RZ ;  /* 0x000000ffff027224 */ /* 0x000fca00078e00ff */
[----:B------:R-:W-:Y:S01]  /*e560*/  STG.E.64 [R16.64], R2 ;  /* 0x0000000210007986 */ /* 0x000fe2000c101b24 */
[----:B------:R-:W-:Y:S05]  /*e570*/  EXIT ;  /* 0x000000000000794d */ /* 0x000fea0003800000 */
.L_x_27329:
        /* <DEDUP_REMOVED lines=10> */
.L_x_27342:
[----:B------:R-:W-:Y:S01]  /*e620*/  FSEL R5, RZ, 1.875, !P0 ;  /* 0x3ff00000ff057808 */ /* 0x000fe20004000000 */
[----:B------:R-:W-:Y:S01]  /*e630*/  CS2R R6, SRZ ;  /* 0x0000000000067805 */ /* 0x000fe2000001ff00 */
[----:B------:R-:W-:-:S05]  /*e640*/  IMAD.MOV.U32 R4, RZ, RZ, RZ ;  /* 0x000000ffff047224 */ /* 0x000fca00078e00ff */
[----:B------:R-:W-:Y:S01]  /*e650*/  STG.E.128 [R16.64], R4 ;  /* 0x0000000410007986 */ /* 0x000fe2000c101d24 */
[----:B------:R-:W-:Y:S05]  /*e660*/  EXIT ;  /* 0x000000000000794d */ /* 0x000fea0003800000 */
.L_x_27341:
        /* <DEDUP_REMOVED lines=18> */
.L_x_27346:
[----:B------:R-:W-:Y:S05]  /*e790*/  BSYNC B0 ;  /* 0x0000000000007941 */ /* 0x000fea0003800000 */
.L_x_27345:
[----:B------:R-:W-:Y:S01]  /*e7a0*/  STG.E.U8 [R16.64], R3 ;  /* 0x0000000310007986 */ /* 0x000fe2000c101124 */
[----:B------:R-:W-:Y:S05]  /*e7b0*/  EXIT ;  /* 0x000000000000794d */ /* 0x000fea0003800000 */
.L_x_27344:
        /* <DEDUP_REMOVED lines=14> */
.L_x_27347:
[----:B------:R-:W-:Y:S01]  /*e8a0*/  IMAD.MOV.U32 R3, RZ, RZ, 0x7f ;  /* 0x0000007fff037424 */ /* 0x000fe200078e00ff */
[----:B------:R-:W-:-:S04]  /*e8b0*/  ISETP.GT.U32.AND P0, PT, R5, 0x7f800000, PT ;  /* 0x7f8000000500780c */ /* 0x000fc80003f04070 */
[----:B------:R-:W-:-:S05]  /*e8c0*/  SEL R3, R3, 0x7c, P0 ;  /* 0x0000007c03037807 */ /* 0x000fca0000000000 */
[----:B------:R-:W-:Y:S01]  /*e8d0*/  STG.E.U8 [R16.64], R3 ;  /* 0x0000000310007986 */ /* 0x000fe2000c101124 */
[----:B------:R-:W-:Y:S05]  /*e8e0*/  EXIT ;  /* 0x000000000000794d */ /* 0x000fea0003800000 */
.L_x_27343:
[----:B------:R-:W-:-:S04]  /*e8f0*/  FSEL R0, RZ, 1, !P0 ;  /* 0x3f800000ff007808 */ /* 0x000fc80004000000 */
[----:B------:R-:W-:-:S05]  /*e900*/  F2FP.BF16.PACK_AB R0, RZ, R0 ;  /* 0x00000000ff00723e */ /* 0x000fca00000010ff */
[----:B------:R-:W-:Y:S01]  /*e910*/  STG.E.U16 [R16.64], R0 ;  /* 0x0000000010007986 */ /* 0x000fe2000c101524 */
[----:B------:R-:W-:Y:S05]  /*e920*/  EXIT ;  /* 0x000000000000794d */ /* 0x000fea0003800000 */
.L_x_27340:
        /* <DEDUP_REMOVED lines=10> */
.L_x_27350:
        /* <DEDUP_REMOVED lines=16> */
.L_x_27353:
[----:B------:R-:W-:Y:S02]  /*ead0*/  PRMT R8, R0, 0x7610, R8 ;  /* 0x0000761000087816 */ /* 0x000fe40000000008 */
.L_x_27352:
[----:B------:R-:W-:Y:S05]  /*eae0*/  BSYNC B0 ;  /* 0x0000000000007941 */ /* 0x000fea0003800000 */
.L_x_27351:
[----:B------:R-:W-:Y:S01]  /*eaf0*/  STG.E.U8 [R16.64], R8 ;  /* 0x0000000810007986 */ /* 0x000fe2000c101124 */
[----:B------:R-:W-:Y:S05]  /*eb00*/  EXIT ;  /* 0x000000000000794d */ /* 0x000fea0003800000 */
.L_x_27349:
        /* <DEDUP_REMOVED lines=16> */
.L_x_27356:
[----:B------:R-:W-:Y:S02]  /*ec10*/  PRMT R8, R0, 0x7610, R8 ;  /* 0x0000761000087816 */ /* 0x000fe40000000008 */
.L_x_27355:
[----:B------:R-:W-:Y:S05]  /*ec20*/  BSYNC B0 ;  /* 0x0000000000007941 */ /* 0x000fea0003800000 */
.L_x_27354:
[----:B------:R-:W-:Y:S01]  /*ec30*/  STG.E.U8 [R16.64], R8 ;  /* 0x0000000810007986 */ /* 0x000fe2000c101124 */
[----:B------:R-:W-:Y:S05]  /*ec40*/  EXIT ;  /* 0x000000000000794d */ /* 0x000fea0003800000 */
.L_x_27348:
        /* <DEDUP_REMOVED lines=21> */
.L_x_27333:
        /* <DEDUP_REMOVED lines=20> */
.L_x_27358:
[----:B------:R-:W-:-:S05]  /*eee0*/  IMAD.MOV.U32 R3, RZ, RZ, RZ ;  /* 0x000000ffff037224 */ /* 0x000fca00078e00ff */
[----:B------:R-:W-:Y:S01]  /*eef0*/  STG.E.64 [R16.64], R2 ;  /* 0x0000000210007986 */ /* 0x000fe2000c101b24 */
[----:B------:R-:W-:Y:S05]  /*ef00*/  EXIT ;  /* 0x000000000000794d */ /* 0x000fea0003800000 */
.L_x_27357:
[----:B------:R-:W-:Y:S01]  /*ef10*/  STG.E [R16.64], R2 ;  /* 0x0000000210007986 */ /* 0x000fe2000c101924 */
[----:B------:R-:W-:Y:S05]  /*ef20*/  EXIT ;  /* 0x000000000000794d */ /* 0x000fea0003800000 */
.L_x_27359:
        /* <DEDUP_REMOVED lines=13> */
.L_x_42074:


//--------------------- .text._ZN2at6native27unrolled_elementwise_kernelINS0_13BinaryFunctorIhhbZZZNS0_22logical_or_kernel_cudaERNS_14TensorIteratorEENKUlvE0_clEvENKUlvE_clEvEUlhhE_EESt5arrayIPcLm3EELi4E23TrivialOffsetCalculatorILi2EjESC_ILi1EjENS0_6memory12LoadWithCastILi2EEENSF_13StoreWithCastILi1EEEEEviT_T0_T2_T3_T4_T5_ --------------------------
	.section	.text._ZN2at6native27unrolled_elementwise_kernelINS0_13BinaryFunctorIhhbZZZNS0_22logical_or_kernel_cudaERNS_14TensorIteratorEENKUlvE0_clEvENKUlvE_clEvEUlhhE_EESt5arrayIPcLm3EELi4E23TrivialOffsetCalculatorILi2EjESC_ILi1EjENS0_6memory12LoadWithCastILi2EEENSF_13StoreWithCastILi1EEEEEviT_T0_T2_T3_T4_T5_,"ax",@progbits
	.sectioninfo	@"SHI_REGISTERS=32"
	.align	128
        .global         _ZN2at6native27unrolled_elementwise_kernelINS0_13BinaryFunctorIhhbZZZNS0_22logical_or_kernel_cudaERNS_14TensorIteratorEENKUlvE0_clEvENKUlvE_clEvEUlhhE_EESt5arrayIPcLm3EELi4E23TrivialOffsetCalculatorILi2EjESC_ILi1EjENS0_6memory12LoadWithCastILi2EEENSF_13StoreWithCastILi1EEEEEviT_T0_T2_T3_T4_T5_
        .type           _ZN2at6native27unrolled_elementwise_kernelINS0_13BinaryFunctorIhhbZZZNS0_22logical_or_kernel_cudaERNS_14TensorIteratorEENKUlvE0_clEvENKUlvE_clEvEUlhhE_EESt5arrayIPcLm3EELi4E23TrivialOffsetCalculatorILi2EjESC_ILi1EjENS0_6memory12LoadWithCastILi2EEENSF_13StoreWithCastILi1EEEEEviT_T0_T2_T3_T4_T5_,@function
        .size           _ZN2at6native27unrolled_elementwise_kernelINS0_13BinaryFunctorIhhbZZZNS0_22logical_or_kernel_cudaERNS_14TensorIteratorEENKUlvE0_clEvENKUlvE_clEvEUlhhE_EESt5arrayIPcLm3EELi4E23TrivialOffsetCalculatorILi2EjESC_ILi1EjENS0_6memory12LoadWithCastILi2EEENSF_13StoreWithCastILi1EEEEEviT_T0_T2_T3_T4_T5_,(.L_x_42075 - _ZN2at6native27unrolled_elementwise_kernelINS0_13BinaryFunctorIhhbZZZNS0_22logical_or_kernel_cudaERNS_14TensorIteratorEENKUlvE0_clEvENKUlvE_clEvEUlhhE_EESt5arrayIPcLm3EELi4E23TrivialOffsetCalculatorILi2EjESC_ILi1EjENS0_6memory12LoadWithCastILi2EEENSF_13StoreWithCastILi1EEEEEviT_T0_T2_T3_T4_T5_)
        .other          _ZN2at6native27unrolled_elementwise_kernelINS0_13BinaryFunctorIhhbZZZNS0_22logical_or_kernel_cudaERNS_14TensorIteratorEENKUlvE0_clEvENKUlvE_clEvEUlhhE_EESt5arrayIPcLm3EELi4E23TrivialOffsetCalculatorILi2EjESC_ILi1EjENS0_6memory12LoadWithCastILi2EEENSF_13StoreWithCastILi1EEEEEviT_T0_T2_T3_T4_T5_,@"STO_CUDA_ENTRY STV_DEFAULT"
_ZN2at6native27unrolled_elementwise_kernelINS0_13BinaryFunctorIhhbZZZNS0_22logical_or_kernel_cudaERNS_14TensorIteratorEENKUlvE0_clEvENKUlvE_clEvEUlhhE_EESt5arrayIPcLm3EELi4E23TrivialOffsetCalculatorILi2EjESC_ILi1EjENS0_6memory12LoadWithCastILi2EEENSF_13StoreWithCastILi1EEEEEviT_T0_T2_T3_T4_T5_:
.text._ZN2at6native27unrolled_elementwise_kernelINS0_13BinaryFunctorIhhbZZZNS0_22logical_or_kernel_cudaERNS_14TensorIteratorEENKUlvE0_clEvENKUlvE_clEvEUlhhE_EESt5arrayIPcLm3EELi4E23TrivialOffsetCalculatorILi2EjESC_ILi1EjENS0_6memory12LoadWithCastILi2EEENSF_13StoreWithCastILi1EEEEEviT_T0_T2_T3_T4_T5_:
        /* <DEDUP_REMOVED lines=31> */
.L_x_27365:
[----:B------:R0:W5:Y:S01]  /*01f0*/  LDG.E.U8 R22, [R6.64] ;  /* 0x0000002406167981 */ /* 0x000162000c1e1100 */
[----:B------:R-:W-:Y:S05]  /*0200*/  BRA `(.L_x_27367) ;  /* 0x00000dd000007947 */ /* 0x000fea0003800000 */
.L_x_27364:
        /* <DEDUP_REMOVED lines=8> */
.L_x_27369:
[----:B------:R0:W5:Y:S01]  /*0290*/  LDG.E.U8 R22, [R6.64] ;  /* 0x0000002406167981 */ /* 0x000162000c1e1100 */
[----:B------:R-:W-:Y:S05]  /*02a0*/  BRA `(.L_x_27367) ;  /* 0x00000d3000007947 */ /* 0x000fea0003800000 */
.L_x_27368:
[----:B------:R0:W5:Y:S01]  /*02b0*/  LDG.E.U16 R22, [R6.64] ;  /* 0x0000002406167981 */ /* 0x000162000c1e1500 */
[----:B------:R-:W-:Y:S05]  /*02c0*/  BRA `(.L_x_27367) ;  /* 0x00000d1000007947 */ /* 0x000fea0003800000 */
.L_x_27363:
        /* <DEDUP_REMOVED lines=10> */
.L_x_27371:
[----:B------:R-:W2:Y:S02]  /*0370*/  LDG.E.U16 R4, [R6.64] ;  /* 0x0000002406047981 */ /* 0x000ea4000c1e1500 */
[----:B--2---:R-:W-:-:S06]  /*0380*/  HADD2.F32 R4, -RZ, R4.H0_H0 ;  /* 0x20000004ff047230 */ /* 0x004fcc0000004100 */
[----:B------:R-:W0:Y:S02]  /*0390*/  F2I.S64.TRUNC R4, R4 ;  /* 0x0000000400047311 */ /* 0x000e24000020d900 */
[----:B0-----:R-:W-:Y:S01]  /*03a0*/  PRMT R22, R4, 0x7610, R22 ;  /* 0x0000761004167816 */ /* 0x001fe20000000016 */
[----:B------:R-:W-:Y:S05]  /*03b0*/  BRA `(.L_x_27367) ;  /* 0x00000c2000007947 */ /* 0x000fea0003800000 */
.L_x_27370:
        /* <DEDUP_REMOVED lines=10> */
.L_x_27373:
[----:B------:R-:W2:Y:S02]  /*0460*/  LDG.E.U16 R6, [R6.64] ;  /* 0x0000002406067981 */ /* 0x000ea4000c1e1500 */
[----:B--2---:R-:W-:-:S06]  /*0470*/  HADD2.F32 R4, -RZ, R6.H0_H0 ;  /* 0x20000006ff047230 */ /* 0x004fcc0000004100 */
[----:B------:R-:W0:Y:S02]  /*0480*/  F2I.S64.TRUNC R4, R4 ;  /* 0x0000000400047311 */ /* 0x000e24000020d900 */
[----:B0-----:R-:W-:Y:S01]  /*0490*/  PRMT R22, R4, 0x7610, R22 ;  /* 0x0000761004167816 */ /* 0x001fe20000000016 */
[----:B------:R-:W-:Y:S05]  /*04a0*/  BRA `(.L_x_27367) ;  /* 0x00000b3000007947 */ /* 0x000fea0003800000 */
.L_x_27372:
[----:B------:R-:W2:Y:S02]  /*04b0*/  LDG.E.64 R4, [R6.64] ;  /* 0x0000002406047981 */ /* 0x000ea4000c1e1b00 */
[----:B--2---:R-:W0:Y:S02]  /*04c0*/  F2I.S64.F64.TRUNC R4, R4 ;  /* 0x0000000400047311 */ /* 0x004e24000030d900 */
[----:B0-----:R-:W-:Y:S01]  /*04d0*/  PRMT R22, R4, 0x7610, R22 ;  /* 0x0000761004167816 */ /* 0x001fe20000000016 */
[----:B------:R-:W-:Y:S05]  /*04e0*/  BRA `(.L_x_27367) ;  /* 0x00000af000007947 */ /* 0x000fea0003800000 */
.L_x_27362:
        /* <DEDUP_REMOVED lines=12> */
.L_x_27376:
[----:B------:R-:W2:Y:S02]  /*05b0*/  LDG.E.64 R6, [R6.64] ;  /* 0x0000002406067981 */ /* 0x000ea4000c1e1b00 */
[----:B--2---:R-:W0:Y:S02]  /*05c0*/  F2I.S64.F64.TRUNC R4, R6 ;  /* 0x0000000600047311 */ /* 0x004e24000030d900 */
[----:B0-----:R-:W-:Y:S01]  /*05d0*/  PRMT R22, R4, 0x7610, R22 ;  /* 0x0000761004167816 */ /* 0x001fe20000000016 */
[----:B------:R-:W-:Y:S05]  /*05e0*/  BRA `(.L_x_27367) ;  /* 0x000009f000007947 */ /* 0x000fea0003800000 */
.L_x_27375:
        /* <DEDUP_REMOVED lines=28> */
.L_x_27378:
        /* <DEDUP_REMOVED lines=16> */
.L_x_27377:
[----:B------:R-:W2:Y:S02]  /*08b0*/  LDG.E.U16 R4, [R6.64] ;  /* 0x0000002406047981 */ /* 0x000ea4000c1e1500 */
[----:B--2---:R-:W-:-:S06]  /*08c0*/  PRMT R4, RZ, 0x5410, R4 ;  /* 0x00005410ff047816 */ /* 0x004fcc0000000004 */
[----:B------:R-:W0:Y:S02]  /*08d0*/  F2I.S64.TRUNC R4, R4 ;  /* 0x0000000400047311 */ /* 0x000e24000020d900 */
[----:B0-----:R-:W-:Y:S01]  /*08e0*/  PRMT R22, R4, 0x7610, R22 ;  /* 0x0000761004167816 */ /* 0x001fe20000000016 */
[----:B------:R-:W-:Y:S05]  /*08f0*/  BRA `(.L_x_27367) ;  /* 0x000006e000007947 */ /* 0x000fea0003800000 */
.L_x_27374:
        /* <DEDUP_REMOVED lines=10> */
.L_x_27381:
        /* <DEDUP_REMOVED lines=21> */
.L_x_27385:
[----:B------:R-:W-:Y:S05]  /*0af0*/  BSYNC B1 ;  /* 0x0000000000017941 */ /* 0x000fea0003800000 */
.L_x_27384:
[----:B------:R-:W-:Y:S01]  /*0b00*/  IMAD.SHL.U32 R3, R3, 0x100000, RZ ;  /* 0x0010000003037824 */ /* 0x000fe200078e00ff */
[----:B------:R-:W-:-:S04]  /*0b10*/  LEA R5, R0, 0x3b800000, 0x17 ;  /* 0x3b80000000057811 */ /* 0x000fc800078eb8ff */
[----:B------:R-:W-:Y:S02]  /*0b20*/  LOP3.LUT R4, R5, R3, R6, 0xfe, !PT ;  /* 0x0000000305047212 */ /* 0x000fe400078efe06 */
.L_x_27383:
[----:B------:R-:W-:Y:S05]  /*0b30*/  BSYNC B0 ;  /* 0x0000000000007941 */ /* 0x000fea0003800000 */
.L_x_27382:
[----:B------:R-:W0:Y:S02]  /*0b40*/  F2I.S64.TRUNC R4, R4 ;  /* 0x0000000400047311 */ /* 0x000e24000020d900 */
[----:B0-----:R-:W-:Y:S01]  /*0b50*/  PRMT R22, R4, 0x7610, R22 ;  /* 0x0000761004167816 */ /* 0x001fe20000000016 */
[----:B------:R-:W-:Y:S05]  /*0b60*/  BRA `(.L_x_27367) ;  /* 0x0000047000007947 */ /* 0x000fea0003800000 */
.L_x_27380:
        /* <DEDUP_REMOVED lines=21> */
.L_x_27389:
[----:B------:R-:W-:Y:S05]  /*0cc0*/  BSYNC B1 ;  /* 0x0000000000017941 */ /* 0x000fea0003800000 */
.L_x_27388:
[----:B------:R-:W-:Y:S01]  /*0cd0*/  IMAD.SHL.U32 R3, R3, 0x200000, RZ ;  /* 0x0020000003037824 */ /* 0x000fe200078e00ff */
[----:B------:R-:W-:-:S04]  /*0ce0*/  LEA R5, R0, 0x37800000, 0x17 ;  /* 0x3780000000057811 */ /* 0x000fc800078eb8ff */
[----:B------:R-:W-:Y:S02]  /*0cf0*/  LOP3.LUT R4, R5, R3, R6, 0xfe, !PT ;  /* 0x0000000305047212 */ /* 0x000fe400078efe06 */
.L_x_27387:
[----:B------:R-:W-:Y:S05]  /*0d00*/  BSYNC B0 ;  /* 0x0000000000007941 */ /* 0x000fea0003800000 */
.L_x_27386:
[----:B------:R-:W0:Y:S02]  /*0d10*/  F2I.S64.TRUNC R4, R4 ;  /* 0x0000000400047311 */ /* 0x000e24000020d900 */
[----:B0-----:R-:W-:Y:S01]  /*0d20*/  PRMT R22, R4, 0x7610, R22 ;  /* 0x0000761004167816 */ /* 0x001fe20000000016 */
[----:B------:R-:W-:Y:S05]  /*0d30*/  BRA `(.L_x_27367) ;  /* 0x000002a000007947 */ /* 0x000fea0003800000 */
.L_x_27379:
        /* <DEDUP_REMOVED lines=14> */
.L_x_27393:
[----:B------:R-:W-:Y:S05]  /*0e20*/  BSYNC B0 ;  /* 0x0000000000007941 */ /* 0x000fea0003800000 */
.L_x_27392:
[----:B------:R-:W0:Y:S02]  /*0e30*/  F2I.S64.TRUNC R4, R4 ;  /* 0x0000000400047311 */ /* 0x000e24000020d900 */
[----:B0-----:R-:W-:Y:S01]  /*0e40*/  PRMT R22, R4, 0x7610, R22 ;  /* 0x0000761004167816 */ /* 0x001fe20000000016 */
[----:B------:R-:W-:Y:S05]  /*0e50*/  BRA `(.L_x_27367) ;  /* 0x0000018000007947 */ /* 0x000fea0003800000 */
.L_x_27366:
        /* <DEDUP_REMOVED lines=21> */
.L_x_27391:
[----:B------:R0:W5:Y:S01]  /*0fb0*/  LDG.E.U8 R22, [R6.64] ;  /* 0x0000002406167981 */ /* 0x000162000c1e1100 */
[----:B------:R-:W-:Y:S05]  /*0fc0*/  BRA `(.L_x_27367) ;  /* 0x0000001000007947 */ /* 0x000fea0003800000 */
.L_x_27390:
[----:B------:R0:W5:Y:S02]  /*0fd0*/  LDG.E.U8 R22, [R6.64] ;  /* 0x0000002406167981 */ /* 0x000164000c1e1100 */
.L_x_27367:
        /* <DEDUP_REMOVED lines=16> */
.L_x_27397:
[----:B------:R0:W5:Y:S01]  /*10e0*/  LDG.E.U8 R23, [R6.64] ;  /* 0x0000002406177981 */ /* 0x000162000c1e1100 */
[----:B------:R-:W-:Y:S05]  /*10f0*/  BRA `(.L_x_27399) ;  /* 0x00000dc000007947 */ /* 0x000fea0003800000 */
.L_x_27396:
        /* <DEDUP_REMOVED lines=8> */
.L_x_27401:
[----:B------:R0:W5:Y:S01]  /*1180*/  LDG.E.U8 R23, [R6.64] ;  /* 0x0000002406177981 */ /* 0x000162000c1e1100 */
[----:B------:R-:W-:Y:S05]  /*1190*/  BRA `(.L_x_27399) ;  /* 0x00000d2000007947 */ /* 0x000fea0003800000 */
.L_x_27400:
[----:B------:R0:W5:Y:S01]  /*11a0*/  LDG.E.U16 R23, [R6.64] ;  /* 0x0000002406177981 */ /* 0x000162000c1e1500 */
[----:B------:R-:W-:Y:S05]  /*11b0*/  BRA `(.L_x_27399) ;  /* 0x00000d0000007947 */ /* 0x000fea0003800000 */
.L_x_27395:
        /* <DEDUP_REMOVED lines=10> */
.L_x_27403:
[----:B------:R-:W2:Y:S02]  /*1260*/  LDG.E.U16 R4, [R6.64] ;  /* 0x0000002406047981 */ /* 0x000ea4000c1e1500 */
[----:B--2---:R-:W-:-:S06]  /*1270*/  HADD2.F32 R4, -RZ, R4.H0_H0 ;  /* 0x20000004ff047230 */ /* 0x004fcc0000004100 */
[----:B------:R-:W0:Y:S02]  /*1280*/  F2I.S64.TRUNC R4, R4 ;  /* 0x0000000400047311 */ /* 0x000e24000020d900 */
[----:B0-----:R-:W-:Y:S01]  /*1290*/  PRMT R23, R4, 0x7610, R23 ;  /* 0x0000761004177816 */ /* 0x001fe20000000017 */
[----:B------:R-:W-:Y:S05]  /*12a0*/  BRA `(.L_x_27399) ;  /* 0x00000c1000007947 */ /* 0x000fea0003800000 */
.L_x_27402:
        /* <DEDUP_REMOVED lines=10> */
.L_x_27405:
[----:B------:R-:W2:Y:S02]  /*1350*/  LDG.E.U16 R6, [R6.64] ;  /* 0x0000002406067981 */ /* 0x000ea4000c1e1500 */
[----:B--2---:R-:W-:-:S06]  /*1360*/  HADD2.F32 R4, -RZ, R6.H0_H0 ;  /* 0x20000006ff047230 */ /* 0x004fcc0000004100 */
[----:B------:R-:W0:Y:S02]  /*1370*/  F2I.S64.TRUNC R4, R4 ;  /* 0x0000000400047311 */ /* 0x000e24000020d900 */
[----:B0-----:R-:W-:Y:S01]  /*1380*/  PRMT R23, R4, 0x7610, R23 ;  /* 0x0000761004177816 */ /* 0x001fe20000000017 */
[----:B------:R-:W-:Y:S05]  /*1390*/  BRA `(.L_x_27399) ;  /* 0x00000b2000007947 */ /* 0x000fea0003800000 */
.L_x_27404:
[----:B------:R-:W2:Y:S02]  /*13a0*/  LDG.E.64 R4, [R6.64] ;  /* 0x0000002406047981 */ /* 0x000ea4000c1e1b00 */
[----:B--2---:R-:W0:Y:S02]  /*13b0*/  F2I.S64.F64.TRUNC R4, R4 ;  /* 0x0000000400047311 */ /* 0x004e24000030d900 */
[----:B0-----:R-:W-:Y:S01]  /*13c0*/  PRMT R23, R4, 0x7610, R23 ;  /* 0x0000761004177816 */ /* 0x001fe20000000017 */
[----:B------:R-:W-:Y:S05]  /*13d0*/  BRA `(.L_x_27399) ;  /* 0x00000ae000007947 */ /* 0x000fea0003800000 */
.L_x_27394:
        /* <DEDUP_REMOVED lines=12> */
.L_x_27408:
[----:B------:R-:W2:Y:S02]  /*14a0*/  LDG.E.64 R6, [R6.64] ;  /* 0x0000002406067981 */ /* 0x000ea4000c1e1b00 */
[----:B--2---:R-:W0:Y:S02]  /*14b0*/  F2I.S64.F64.TRUNC R4, R6 ;  /* 0x0000000600047311 */ /* 0x004e24000030d900 */
[----:B0-----:R-:W-:Y:S01]  /*14c0*/  PRMT R23, R4, 0x7610, R23 ;  /* 0x0000761004177816 */ /* 0x001fe20000000017 */
[----:B------:R-:W-:Y:S05]  /*14d0*/  BRA `(.L_x_27399) ;  /* 0x000009e000007947 */ /* 0x000fea0003800000 */
.L_x_27407:
        /* <DEDUP_REMOVED lines=28> */
.L_x_27410:
        /* <DEDUP_REMOVED lines=15> */
.L_x_27409:
[----:B------:R-:W2:Y:S02]  /*1790*/  LDG.E.U16 R4, [R6.64] ;  /* 0x0000002406047981 */ /* 0x000ea4000c1e1500 */
[----:B--2---:R-:W-:-:S06]  /*17a0*/  PRMT R4, RZ, 0x5410, R4 ;  /* 0x00005410ff047816 */ /* 0x004fcc0000000004 */
[----:B------:R-:W0:Y:S02]  /*17b0*/  F2I.S64.TRUNC R4, R4 ;  /* 0x0000000400047311 */ /* 0x000e24000020d900 */
[----:B0-----:R-:W-:Y:S01]  /*17c0*/  PRMT R23, R4, 0x7610, R23 ;  /* 0x0000761004177816 */ /* 0x001fe20000000017 */
[----:B------:R-:W-:Y:S05]  /*17d0*/  BRA `(.L_x_27399) ;  /* 0x000006e000007947 */ /* 0x000fea0003800000 */
.L_x_27406:
        /* <DEDUP_REMOVED lines=10> */
.L_x_27413:
        /* <DEDUP_REMOVED lines=21> */
.L_x_27417:
[----:B------:R-:W-:Y:S05]  /*19d0*/  BSYNC B1 ;  /* 0x0000000000017941 */ /* 0x000fea0003800000 */
.L_x_27416:
[----:B------:R-:W-:Y:S01]  /*19e0*/  IMAD.SHL.U32 R3, R3, 0x100000, RZ ;  /* 0x0010000003037824 */ /* 0x000fe200078e00ff */
[----:B------:R-:W-:-:S04]  /*19f0*/  LEA R5, R0, 0x3b800000, 0x17 ;  /* 0x3b80000000057811 */ /* 0x000fc800078eb8ff */
[----:B------:R-:W-:Y:S02]  /*1a00*/  LOP3.LUT R4, R5, R3, R6, 0xfe, !PT ;  /* 0x0000000305047212 */ /* 0x000fe400078efe06 */
.L_x_27415:
[----:B------:R-:W-:Y:S05]  /*1a10*/  BSYNC B0 ;  /* 0x0000000000007941 */ /* 0x000fea0003800000 */
.L_x_27414:
[----:B------:R-:W0:Y:S02]  /*1a20*/  F2I.S64.TRUNC R4, R4 ;  /* 0x0000000400047311 */ /* 0x000e24000020d900 */
[----:B0-----:R-:W-:Y:S01]  /*1a30*/  PRMT R23, R4, 0x7610, R23 ;  /* 0x0000761004177816 */ /* 0x001fe20000000017 */
[----:B------:R-:W-:Y:S05]  /*1a40*/  BRA `(.L_x_27399) ;  /* 0x0000047000007947 */ /* 0x000fea0003800000 */
.L_x_27412:
        /* <DEDUP_REMOVED lines=21> */
.L_x_27421:
[----:B------:R-:W-:Y:S05]  /*1ba0*/  BSYNC B1 ;  /* 0x0000000000017941 */ /* 0x000fea0003800000 */
.L_x_27420:
[----:B------:R-:W-:Y:S01]  /*1bb0*/  IMAD.SHL.U32 R3, R3, 0x200000, RZ ;  /* 0x0020000003037824 */ /* 0x000fe200078e00ff */
[----:B------:R-:W-:-:S04]  /*1bc0*/  LEA R5, R0, 0x37800000, 0x17 ;  /* 0x3780000000057811 */ /* 0x000fc800078eb8ff */
[----:B------:R-:W-:Y:S02]  /*1bd0*/  LOP3.LUT R4, R5, R3, R6, 0xfe, !PT ;  /* 0x0000000305047212 */ /* 0x000fe400078efe06 */
.L_x_27419:
[----:B------:R-:W-:Y:S05]  /*1be0*/  BSYNC B0 ;  /* 0x0000000000007941 */ /* 0x000fea0003800000 */
.L_x_27418:
[----:B------:R-:W0:Y:S02]  /*1bf0*/  F2I.S64.TRUNC R4, R4 ;  /* 0x0000000400047311 */ /* 0x000e24000020d900 */
[----:B0-----:R-:W-:Y:S01]  /*1c00*/  PRMT R23, R4, 0x7610, R23 ;  /* 0x0000761004177816 */ /* 0x001fe20000000017 */
[----:B------:R-:W-:Y:S05]  /*1c10*/  BRA `(.L_x_27399) ;  /* 0x000002a000007947 */ /* 0x000fea0003800000 */
.L_x_27411:
        /* <DEDUP_REMOVED lines=14> */
.L_x_27425:
[----:B------:R-:W-:Y:S05]  /*1d00*/  BSYNC B0 ;  /* 0x0000000000007941 */ /* 0x000fea0003800000 */
.L_x_27424:
[----:B------:R-:W0:Y:S02]  /*1d10*/  F2I.S64.TRUNC R4, R4 ;  /* 0x0000000400047311 */ /* 0x000e24000020d900 */
[----:B0-----:R-:W-:Y:S01]  /*1d20*/  PRMT R23, R4, 0x7610, R23 ;  /* 0x0000761004177816 */ /* 0x001fe20000000017 */
[----:B------:R-:W-:Y:S05]  /*1d30*/  BRA `(.L_x_27399) ;  /* 0x0000018000007947 */ /* 0x000fea0003800000 */
.L_x_27398:
        /* <DEDUP_REMOVED lines=21> */
.L_x_27423:
[----:B------:R0:W5:Y:S01]  /*1e90*/  LDG.E.U8 R23, [R6.64] ;  /* 0x0000002406177981 */ /* 0x000162000c1e1100 */
[----:B------:R-:W-:Y:S05]  /*1ea0*/  BRA `(.L_x_27399) ;  /* 0x0000001000007947 */ /* 0x000fea0003800000 */
.L_x_27422:
[----:B------:R0:W5:Y:S02]  /*1eb0*/  LDG.E.U8 R23, [R6.64] ;  /* 0x0000002406177981 */ /* 0x000164000c1e1100 */
.L_x_27399:
[----:B------:R-:W1:Y:S02]  /*1ec0*/  S2R R28, SR_TID.X ;  /* 0x00000000001c7919 */ /* 0x000e640000002100 */
[----:B-1----:R-:W-:Y:S02]  /*1ed0*/  IADD3 R28, R28, 0x80, RZ ;  /* 0x000000801c1c7810 */ /* 0x002fe40007ffe0ff */
.L_x_27361:
[----:B-1-3--:R-:W-:Y:S05]  /*1ee0*/  BSYNC B6 ;  /* 0x0000000000067941 */ /* 0x00afea0003800000 */
.L_x_27360:
        /* <DEDUP_REMOVED lines=21> */
.L_x_27431:
[----:B------:R0:W5:Y:S01]  /*2040*/  LDG.E.U8 R19, [R6.64] ;  /* 0x0000002406137981 */ /* 0x000162000c1e1100 */
[----:B------:R-:W-:Y:S05]  /*2050*/  BRA `(.L_x_27433) ;  /* 0x00000dc000007947 */ /* 0x000fea0003800000 */
.L_x_27430:
        /* <DEDUP_REMOVED lines=8> */
.L_x_27435:
[----:B------:R0:W5:Y:S01]  /*20e0*/  LDG.E.U8 R19, [R6.64] ;  /* 0x0000002406137981 */ /* 0x000162000c1e1100 */
[----:B------:R-:W-:Y:S05]  /*20f0*/  BRA `(.L_x_27433) ;  /* 0x00000d2000007947 */ /* 0x000fea0003800000 */
.L_x_27434:
[----:B------:R0:W5:Y:S01]  /*2100*/  LDG.E.U16 R19, [R6.64] ;  /* 0x0000002406137981 */ /* 0x000162000c1e1500 */
[----:B------:R-:W-:Y:S05]  /*2110*/  BRA `(.L_x_27433) ;  /* 0x00000d0000007947 */ /* 0x000fea0003800000 */
.L_x_27429:
        /* <DEDUP_REMOVED lines=10> */
.L_x_27437:
[----:B------:R-:W2:Y:S02]  /*21c0*/  LDG.E.U16 R4, [R6.64] ;  /* 0x0000002406047981 */ /* 0x000ea4000c1e1500 */
[----:B--2---:R-:W-:-:S06]  /*21d0*/  HADD2.F32 R4, -RZ, R4.H0_H0 ;  /* 0x20000004ff047230 */ /* 0x004fcc0000004100 */
[----:B------:R-:W0:Y:S02]  /*21e0*/  F2I.S64.TRUNC R4, R4 ;  /* 0x0000000400047311 */ /* 0x000e24000020d900 */
[----:B0-----:R-:W-:Y:S01]  /*21f0*/  PRMT R19, R4, 0x7610, R19 ;  /* 0x0000761004137816 */ /* 0x001fe20000000013 */
[----:B------:R-:W-:Y:S05]  /*2200*/  BRA `(.L_x_27433) ;  /* 0x00000c1000007947 */ /* 0x000fea0003800000 */
.L_x_27436:
        /* <DEDUP_REMOVED lines=10> */
.L_x_27439:
[----:B------:R-:W2:Y:S02]  /*22b0*/  LDG.E.U16 R6, [R6.64] ;  /* 0x0000002406067981 */ /* 0x000ea4000c1e1500 */
[----:B--2---:R-:W-:-:S06]  /*22c0*/  HADD2.F32 R4, -RZ, R6.H0_H0 ;  /* 0x20000006ff047230 */ /* 0x004fcc0000004100 */
[----:B------:R-:W0:Y:S02]  /*22d0*/  F2I.S64.TRUNC R4, R4 ;  /* 0x0000000400047311 */ /* 0x000e24000020d900 */
[----:B0-----:R-:W-:Y:S01]  /*22e0*/  PRMT R19, R4, 0x7610, R19 ;  /* 0x0000761004137816 */ /* 0x001fe20000000013 */
[----:B------:R-:W-:Y:S05]  /*22f0*/  BRA `(.L_x_27433) ;  /* 0x00000b2000007947 */ /* 0x000fea0003800000 */
.L_x_27438:
[----:B------:R-:W2:Y:S02]  /*2300*/  LDG.E.64 R4, [R6.64] ;  /* 0x0000002406047981 */ /* 0x000ea4000c1e1b00 */
[----:B--2---:R-:W0:Y:S02]  /*2310*/  F2I.S64.F64.TRUNC R4, R4 ;  /* 0x0000000400047311 */ /* 0x004e24000030d900 */
[----:B0-----:R-:W-:Y:S01]  /*2320*/  PRMT R19, R4, 0x7610, R19 ;  /* 0x0000761004137816 */ /* 0x001fe20000000013 */
[----:B------:R-:W-:Y:S05]  /*2330*/  BRA `(.L_x_27433) ;  /* 0x00000ae000007947 */ /* 0x000fea0003800000 */
.L_x_27428:
        /* <DEDUP_REMOVED lines=12> */
.L_x_27442:
[----:B------:R-:W2:Y:S02]  /*2400*/  LDG.E.64 R6, [R6.64] ;  /* 0x0000002406067981 */ /* 0x000ea4000c1e1b00 */
[----:B--2---:R-:W0:Y:S02]  /*2410*/  F2I.S64.F64.TRUNC R4, R6 ;  /* 0x0000000600047311 */ /* 0x004e24000030d900 */
[----:B0-----:R-:W-:Y:S01]  /*2420*/  PRMT R19, R4, 0x7610, R19 ;  /* 0x0000761004137816 */ /* 0x001fe20000000013 */
[----:B------:R-:W-:Y:S05]  /*2430*/  BRA `(.L_x_27433) ;  /* 0x000009e000007947 */ /* 0x000fea0003800000 */
.L_x_27441:
        /* <DEDUP_REMOVED lines=28> */
.L_x_27444:
        /* <DEDUP_REMOVED lines=15> */
.L_x_27443:
[----:B------:R-:W2:Y:S02]  /*26f0*/  LDG.E.U16 R4, [R6.64] ;  /* 0x0000002406047981 */ /* 0x000ea4000c1e1500 */
[----:B--2---:R-:W-:-:S06]  /*2700*/  PRMT R4, RZ, 0x5410, R4 ;  /* 0x00005410ff047816 */ /* 0x004fcc0000000004 */
[----:B------:R-:W0:Y:S02]  /*2710*/  F2I.S64.TRUNC R4, R4 ;  /* 0x0000000400047311 */ /* 0x000e24000020d900 */
[----:B0-----:R-:W-:Y:S01]  /*2720*/  PRMT R19, R4, 0x7610, R19 ;  /* 0x0000761004137816 */ /* 0x001fe20000000013 */
[----:B------:R-:W-:Y:S05]  /*2730*/  BRA `(.L_x_27433) ;  /* 0x000006e000007947 */ /* 0x000fea0003800000 */
.L_x_27440:
        /* <DEDUP_REMOVED lines=10> */
.L_x_27447:
        /* <DEDUP_REMOVED lines=21> */
.L_x_27451:
[----:B------:R-:W-:Y:S05]  /*2930*/  BSYNC B1 ;  /* 0x0000000000017941 */ /* 0x000fea0003800000 */
.L_x_27450:
[----:B------:R-:W-:Y:S01]  /*2940*/  IMAD.SHL.U32 R3, R3, 0x100000, RZ ;  /* 0x0010000003037824 */ /* 0x000fe200078e00ff */
[----:B------:R-:W-:-:S04]  /*2950*/  LEA R5, R0, 0x3b800000, 0x17 ;  /* 0x3b80000000057811 */ /* 0x000fc800078eb8ff */
[----:B------:R-:W-:Y:S02]  /*2960*/  LOP3.LUT R4, R5, R3, R6, 0xfe, !PT ;  /* 0x0000000305047212 */ /* 0x000fe400078efe06 */
.L_x_27449:
[----:B------:R-:W-:Y:S05]  /*2970*/  BSYNC B0 ;  /* 0x0000000000007941 */ /* 0x000fea0003800000 */
.L_x_27448:
[----:B------:R-:W0:Y:S02]  /*2980*/  F2I.S64.TRUNC R4, R4 ;  /* 0x0000000400047311 */ /* 0x000e24000020d900 */
[----:B0-----:R-:W-:Y:S01]  /*2990*/  PRMT R19, R4, 0x7610, R19 ;  /* 0x0000761004137816 */ /* 0x001fe20000000013 */
[----:B------:R-:W-:Y:S05]  /*29a0*/  BRA `(.L_x_27433) ;  /* 0x0000047000007947 */ /* 0x000fea0003800000 */
.L_x_27446:
        /* <DEDUP_REMOVED lines=21> */
.L_x_27455:
[----:B------:R-:W-:Y:S05]  /*2b00*/  BSYNC B1 ;  /* 0x0000000000017941 */ /* 0x000fea0003800000 */
.L_x_27454:
[----:B------:R-:W-:Y:S01]  /*2b10*/  IMAD.SHL.U32 R3, R3, 0x200000, RZ ;  /* 0x0020000003037824 */ /* 0x000fe200078e00ff */
[----:B------:R-:W-:-:S04]  /*2b20*/  LEA R5, R0, 0x37800000, 0x17 ;  /* 0x3780000000057811 */ /* 0x000fc800078eb8ff */
[----:B------:R-:W-:Y:S02]  /*2b30*/  LOP3.LUT R4, R5, R3, R6, 0xfe, !PT ;  /* 0x0000000305047212 */ /* 0x000fe400078efe06 */
.L_x_27453:
[----:B------:R-:W-:Y:S05]  /*2b40*/  BSYNC B0 ;  /* 0x0000000000007941 */ /* 0x000fea0003800000 */
.L_x_27452:
[----:B------:R-:W0:Y:S02]  /*2b50*/  F2I.S64.TRUNC R4, R4 ;  /* 0x0000000400047311 */ /* 0x000e24000020d900 */
[----:B0-----:R-:W-:Y:S01]  /*2b60*/  PRMT R19, R4, 0x7610, R19 ;  /* 0x0000761004137816 */ /* 0x001fe20000000013 */
[----:B------:R-:W-:Y:S05]  /*2b70*/  BRA `(.L_x_27433) ;  /* 0x000002a000007947 */ /* 0x000fea0003800000 */
.L_x_27445:
        /* <DEDUP_REMOVED lines=14> */
.L_x_27459:
[----:B------:R-:W-:Y:S05]  /*2c60*/  BSYNC B0 ;  /* 0x0000000000007941 */ /* 0x000fea0003800000 */
.L_x_27458:
[----:B------:R-:W0:Y:S02]  /*2c70*/  F2I.S64.TRUNC R4, R4 ;  /* 0x0000000400047311 */ /* 0x000e24000020d900 */
[----:B0-----:R-:W-:Y:S01]  /*2c80*/  PRMT R19, R4, 0x7610, R19 ;  /* 0x0000761004137816 */ /* 0x001fe20000000013 */
[----:B------:R-:W-:Y:S05]  /*2c90*/  BRA `(.L_x_27433) ;  /* 0x0000018000007947 */ /* 0x000fea0003800000 */
.L_x_27432:
        /* <DEDUP_REMOVED lines=21> */
.L_x_27457:
[----:B------:R0:W5:Y:S01]  /*2df0*/  LDG.E.U8 R19, [R6.64] ;  /* 0x0000002406137981 */ /* 0x000162000c1e1100 */
[----:B------:R-:W-:Y:S05]  /*2e00*/  BRA `(.L_x_27433) ;  /* 0x0000001000007947 */ /* 0x000fea0003800000 */
.L_x_27456:
[----:B------:R0:W5:Y:S02]  /*2e10*/  LDG.E.U8 R19, [R6.64] ;  /* 0x0000002406137981 */ /* 0x000164000c1e1100 */
.L_x_27433:
        /* <DEDUP_REMOVED lines=16> */
.L_x_27463:
[----:B------:R0:W5:Y:S01]  /*2f20*/  LDG.E.U8 R24, [R6.64] ;  /* 0x0000002406187981 */ /* 0x000162000c1e1100 */
[----:B------:R-:W-:Y:S05]  /*2f30*/  BRA `(.L_x_27465) ;  /* 0x00000dc000007947 */ /* 0x000fea0003800000 */
.L_x_27462:
        /* <DEDUP_REMOVED lines=8> */
.L_x_27467:
[----:B------:R0:W5:Y:S01]  /*2fc0*/  LDG.E.U8 R24, [R6.64] ;  /* 0x0000002406187981 */ /* 0x000162000c1e1100 */
[----:B------:R-:W-:Y:S05]  /*2fd0*/  BRA `(.L_x_27465) ;  /* 0x00000d2000007947 */ /* 0x000fea0003800000 */
.L_x_27466:
[----:B------:R0:W5:Y:S01]  /*2fe0*/  LDG.E.U16 R24, [R6.64] ;  /* 0x0000002406187981 */ /* 0x000162000c1e1500 */
[----:B------:R-:W-:Y:S05]  /*2ff0*/  BRA `(.L_x_27465) ;  /* 0x00000d0000007947 */ /* 0x000fea0003800000 */
.L_x_27461:
        /* <DEDUP_REMOVED lines=10> */
.L_x_27469:
[----:B------:R-:W2:Y:S02]  /*30a0*/  LDG.E.U16 R4, [R6.64] ;  /* 0x0000002406047981 */ /* 0x000ea4000c1e1500 */
[----:B--2---:R-:W-:-:S06]  /*30b0*/  HADD2.F32 R4, -RZ, R4.H0_H0 ;  /* 0x20000004ff047230 */ /* 0x004fcc0000004100 */
[----:B------:R-:W0:Y:S02]  /*30c0*/  F2I.S64.TRUNC R4, R4 ;  /* 0x0000000400047311 */ /* 0x000e24000020d900 */
[----:B0-----:R-:W-:Y:S01]  /*30d0*/  PRMT R24, R4, 0x7610, R24 ;  /* 0x0000761004187816 */ /* 0x001fe20000000018 */
[----:B------:R-:W-:Y:S05]  /*30e0*/  BRA `(.L_x_27465) ;  /* 0x00000c1000007947 */ /* 0x000fea0003800000 */
.L_x_27468:
        /* <DEDUP_REMOVED lines=10> */
.L_x_27471:
[----:B------:R-:W2:Y:S02]  /*3190*/  LDG.E.U16 R6, [R6.64] ;  /* 0x0000002406067981 */ /* 0x000ea4000c1e1500 */
[----:B--2---:R-:W-:-:S06]  /*31a0*/  HADD2.F32 R4, -RZ, R6.H0_H0 ;  /* 0x20000006ff047230 */ /* 0x004fcc0000004100 */
[----:B------:R-:W0:Y:S02]  /*31b0*/  F2I.S64.TRUNC R4, R4 ;  /* 0x0000000400047311 */ /* 0x000e24000020d900 */
[----:B0-----:R-:W-:Y:S01]  /*31c0*/  PRMT R24, R4, 0x7610, R24 ;  /* 0x0000761004187816 */ /* 0x001fe20000000018 */
[----:B------:R-:W-:Y:S05]  /*31d0*/  BRA `(.L_x_27465) ;  /* 0x00000b2000007947 */ /* 0x000fea0003800000 */
.L_x_27470:
[----:B------:R-:W2:Y:S02]  /*31e0*/  LDG.E.64 R4, [R6.64] ;  /* 0x0000002406047981 */ /* 0x000ea4000c1e1b00 */
[----:B--2---:R-:W0:Y:S02]  /*31f0*/  F2I.S64.F64.TRUNC R4, R4 ;  /* 0x0000000400047311 */ /* 0x004e24000030d900 */
[----:B0-----:R-:W-:Y:S01]  /*3200*/  PRMT R24, R4, 0x7610, R24 ;  /* 0x0000761004187816 */ /* 0x001fe20000000018 */
[----:B------:R-:W-:Y:S05]  /*3210*/  BRA `(.L_x_27465) ;  /* 0x00000ae000007947 */ /* 0x000fea0003800000 */
.L_x_27460:
        /* <DEDUP_REMOVED lines=12> */
.L_x_27474:
[----:B------:R-:W2:Y:S02]  /*32e0*/  LDG.E.64 R6, [R6.64] ;  /* 0x0000002406067981 */ /* 0x000ea4000c1e1b00 */
[----:B--2---:R-:W0:Y:S02]  /*32f0*/  F2I.S64.F64.TRUNC R4, R6 ;  /* 0x0000000600047311 */ /* 0x004e24000030d900 */
[----:B0-----:R-:W-:Y:S01]  /*3300*/  PRMT R24, R4, 0x7610, R24 ;  /* 0x0000761004187816 */ /* 0x001fe20000000018 */
[----:B------:R-:W-:Y:S05]  /*3310*/  BRA `(.L_x_27465) ;  /* 0x000009e000007947 */ /* 0x000fea0003800000 */
.L_x_27473:
        /* <DEDUP_REMOVED lines=28> */
.L_x_27476:
        /* <DEDUP_REMOVED lines=15> */
.L_x_27475:
[----:B------:R-:W2:Y:S02]  /*35d0*/  LDG.E.U16 R4, [R6.64] ;  /* 0x0000002406047981 */ /* 0x000ea4000c1e1500 */
[----:B--2---:R-:W-:-:S06]  /*35e0*/  PRMT R4, RZ, 0x5410, R4 ;  /* 0x00005410ff047816 */ /* 0x004fcc0000000004 */
[----:B------:R-:W0:Y:S02]  /*35f0*/  F2I.S64.TRUNC R4, R4 ;  /* 0x0000000400047311 */ /* 0x000e24000020d900 */
[----:B0-----:R-:W-:Y:S01]  /*3600*/  PRMT R24, R4, 0x7610, R24 ;  /* 0x0000761004187816 */ /* 0x001fe20000000018 */
[----:B------:R-:W-:Y:S05]  /*3610*/  BRA `(.L_x_27465) ;  /* 0x000006e000007947 */ /* 0x000fea0003800000 */
.L_x_27472:
        /* <DEDUP_REMOVED lines=10> */
.L_x_27479:
        /* <DEDUP_REMOVED lines=21> */
.L_x_27483:
[----:B------:R-:W-:Y:S05]  /*3810*/  BSYNC B1 ;  /* 0x0000000000017941 */ /* 0x000fea0003800000 */
.L_x_27482:
[----:B------:R-:W-:Y:S01]  /*3820*/  IMAD.SHL.U32 R3, R3, 0x100000, RZ ;  /* 0x0010000003037824 */ /* 0x000fe200078e00ff */
[----:B------:R-:W-:-:S04]  /*3830*/  LEA R5, R0, 0x3b800000, 0x17 ;  /* 0x3b80000000057811 */ /* 0x000fc800078eb8ff */
[----:B------:R-:W-:Y:S02]  /*3840*/  LOP3.LUT R4, R5, R3, R6, 0xfe, !PT ;  /* 0x0000000305047212 */ /* 0x000fe400078efe06 */
.L_x_27481:
[----:B------:R-:W-:Y:S05]  /*3850*/  BSYNC B0 ;  /* 0x0000000000007941 */ /* 0x000fea0003800000 */
.L_x_27480:
[----:B------:R-:W0:Y:S02]  /*3860*/  F2I.S64.TRUNC R4, R4 ;  /* 0x0000000400047311 */ /* 0x000e24000020d900 */
[----:B0-----:R-:W-:Y:S01]  /*3870*/  PRMT R24, R4, 0x7610, R24 ;  /* 0x0000761004187816 */ /* 0x001fe20000000018 */
[----:B------:R-:W-:Y:S05]  /*3880*/  BRA `(.L_x_27465) ;  /* 0x0000047000007947 */ /* 0x000fea0003800000 */
.L_x_27478:
        /* <DEDUP_REMOVED lines=21> */
.L_x_27487:
[----:B------:R-:W-:Y:S05]  /*39e0*/  BSYNC B1 ;  /* 0x0000000000017941 */ /* 0x000fea0003800000 */
.L_x_27486:
[----:B------:R-:W-:Y:S01]  /*39f0*/  IMAD.SHL.U32 R3, R3, 0x200000, RZ ;  /* 0x0020000003037824 */ /* 0x000fe200078e00ff */
[----:B------:R-:W-:-:S04]  /*3a00*/  LEA R5, R0, 0x37800000, 0x17 ;  /* 0x3780000000057811 */ /* 0x000fc800078eb8ff */
[----:B------:R-:W-:Y:S02]  /*3a10*/  LOP3.LUT R4, R5, R3, R6, 0xfe, !PT ;  /* 0x0000000305047212 */ /* 0x000fe400078efe06 */
.L_x_27485:
[----:B------:R-:W-:Y:S05]  /*3a20*/  BSYNC B0 ;  /* 0x0000000000007941 */ /* 0x000fea0003800000 */
.L_x_27484:
[----:B------:R-:W0:Y:S02]  /*3a30*/  F2I.S64.TRUNC R4, R4 ;  /* 0x0000000400047311 */ /* 0x000e24000020d900 */
[----:B0-----:R-:W-:Y:S01]  /*3a40*/  PRMT R24, R4, 0x7610, R24 ;  /* 0x0000761004187816 */ /* 0x001fe20000000018 */
[----:B------:R-:W-:Y:S05]  /*3a50*/  BRA `(.L_x_27465) ;  /* 0x000002a000007947 */ /* 0x000fea0003800000 */
.L_x_27477:
        /* <DEDUP_REMOVED lines=14> */
.L_x_27491:
[----:B------:R-:W-:Y:S05]  /*3b40*/  BSYNC B0 ;  /* 0x0000000000007941 */ /* 0x000fea0003800000 */
.L_x_27490:
[----:B------:R-:W0:Y:S02]  /*3b50*/  F2I.S64.TRUNC R4, R4 ;  /* 0x0000000400047311 */ /* 0x000e24000020d900 */
[----:B0-----:R-:W-:Y:S01]  /*3b60*/  PRMT R24, R4, 0x7610, R24 ;  /* 0x0000761004187816 */ /* 0x001fe20000000018 */
[----:B------:R-:W-:Y:S05]  /*3b70*/  BRA `(.L_x_27465) ;  /* 0x0000018000007947 */ /* 0x000fea0003800000 */
.L_x_27464:
        /* <DEDUP_REMOVED lines=21> */
.L_x_27489:
[----:B------:R0:W5:Y:S01]  /*3cd0*/  LDG.E.U8 R24, [R6.64] ;  /* 0x0000002406187981 */ /* 0x000162000c1e1100 */
[----:B------:R-:W-:Y:S05]  /*3ce0*/  BRA `(.L_x_27465) ;  /* 0x0000001000007947 */ /* 0x000fea0003800000 */
.L_x_27488:
[----:B------:R0:W5:Y:S02]  /*3cf0*/  LDG.E.U8 R24, [R6.64] ;  /* 0x0000002406187981 */ /* 0x000164000c1e1100 */
.L_x_27465:
[----:B------:R-:W-:-:S03]  /*3d00*/  IADD3 R28, R28, 0x80, RZ ;  /* 0x000000801c1c7810 */ /* 0x000fc60007ffe0ff */
.L_x_27427:
[----:B------:R-:W-:Y:S05]  /*3d10*/  BSYNC B6 ;  /* 0x0000000000067941 */ /* 0x000fea0003800000 */
.L_x_27426:
        /* <DEDUP_REMOVED lines=23> */
.L_x_27497:
[----:B------:R0:W5:Y:S01]  /*3e90*/  LDG.E.U8 R26, [R6.64] ;  /* 0x00000024061a7981 */ /* 0x000162000c1e1100 */
[----:B------:R-:W-:Y:S05]  /*3ea0*/  BRA `(.L_x_27499) ;  /* 0x00000dc000007947 */ /* 0x000fea0003800000 */
.L_x_27496:
        /* <DEDUP_REMOVED lines=8> */
.L_x_27501:
[----:B------:R0:W5:Y:S01]  /*3f30*/  LDG.E.U8 R26, [R6.64] ;  /* 0x00000024061a7981 */ /* 0x000162000c1e1100 */
[----:B------:R-:W-:Y:S05]  /*3f40*/  BRA `(.L_x_27499) ;  /* 0x00000d2000007947 */ /* 0x000fea0003800000 */
.L_x_27500:
[----:B------:R0:W5:Y:S01]  /*3f50*/  LDG.E.U16 R26, [R6.64] ;  /* 0x00000024061a7981 */ /* 0x000162000c1e1500 */
[----:B------:R-:W-:Y:S05]  /*3f60*/  BRA `(.L_x_27499) ;  /* 0x00000d0000007947 */ /* 0x000fea0003800000 */
.L_x_27495:
        /* <DEDUP_REMOVED lines=10> */
.L_x_27503:
[----:B------:R-:W2:Y:S02]  /*4010*/  LDG.E.U16 R4, [R6.64] ;  /* 0x0000002406047981 */ /* 0x000ea4000c1e1500 */
[----:B--2---:R-:W-:-:S06]  /*4020*/  HADD2.F32 R4, -RZ, R4.H0_H0 ;  /* 0x20000004ff047230 */ /* 0x004fcc0000004100 */
[----:B------:R-:W0:Y:S02]  /*4030*/  F2I.S64.TRUNC R4, R4 ;  /* 0x0000000400047311 */ /* 0x000e24000020d900 */
[----:B0-----:R-:W-:Y:S01]  /*4040*/  PRMT R26, R4, 0x7610, R26 ;  /* 0x00007610041a7816 */ /* 0x001fe2000000001a */
[----:B------:R-:W-:Y:S05]  /*4050*/  BRA `(.L_x_27499) ;  /* 0x00000c1000007947 */ /* 0x000fea0003800000 */
.L_x_27502:
        /* <DEDUP_REMOVED lines=10> */
.L_x_27505:
[----:B------:R-:W2:Y:S02]  /*4100*/  LDG.E.U16 R6, [R6.64] ;  /* 0x0000002406067981 */ /* 0x000ea4000c1e1500 */
[----:B--2---:R-:W-:-:S06]  /*4110*/  HADD2.F32 R4, -RZ, R6.H0_H0 ;  /* 0x20000006ff047230 */ /* 0x004fcc0000004100 */
[----:B------:R-:W0:Y:S02]  /*4120*/  F2I.S64.TRUNC R4, R4 ;  /* 0x0000000400047311 */ /* 0x000e24000020d900 */
[----:B0-----:R-:W-:Y:S01]  /*4130*/  PRMT R26, R4, 0x7610, R26 ;  /* 0x00007610041a7816 */ /* 0x001fe2000000001a */
[----:B------:R-:W-:Y:S05]  /*4140*/  BRA `(.L_x_27499) ;  /* 0x00000b2000007947 */ /* 0x000fea0003800000 */
.L_x_27504:
[----:B------:R-:W2:Y:S02]  /*4150*/  LDG.E.64 R4, [R6.64] ;  /* 0x0000002406047981 */ /* 0x000ea4000c1e1b00 */
[----:B--2---:R-:W0:Y:S02]  /*4160*/  F2I.S64.F64.TRUNC R4, R4 ;  /* 0x0000000400047311 */ /* 0x004e24000030d900 */
[----:B0-----:R-:W-:Y:S01]  /*4170*/  PRMT R26, R4, 0x7610, R26 ;  /* 0x00007610041a7816 */ /* 0x001fe2000000001a */
[----:B------:R-:W-:Y:S05]  /*4180*/  BRA `(.L_x_27499) ;  /* 0x00000ae000007947 */ /* 0x000fea0003800000 */
.L_x_27494:
        /* <DEDUP_REMOVED lines=12> */
.L_x_27508:
[----:B------:R-:W2:Y:S02]  /*4250*/  LDG.E.64 R6, [R6.64] ;  /* 0x0000002406067981 */ /* 0x000ea4000c1e1b00 */
[----:B--2---:R-:W0:Y:S02]  /*4260*/  F2I.S64.F64.TRUNC R4, R6 ;  /* 0x0000000600047311 */ /* 0x004e24000030d900 */
[----:B0-----:R-:W-:Y:S01]  /*4270*/  PRMT R26, R4, 0x7610, R26 ;  /* 0x00007610041a7816 */ /* 0x001fe2000000001a */
[----:B------:R-:W-:Y:S05]  /*4280*/  BRA `(.L_x_27499) ;  /* 0x000009e000007947 */ /* 0x000fea0003800000 */
.L_x_27507:
        /* <DEDUP_REMOVED lines=28> */
.L_x_27510:
        /* <DEDUP_REMOVED lines=15> */
.L_x_27509:
[----:B------:R-:W2:Y:S02]  /*4540*/  LDG.E.U16 R4, [R6.64] ;  /* 0x0000002406047981 */ /* 0x000ea4000c1e1500 */
[----:B--2---:R-:W-:-:S06]  /*4550*/  PRMT R4, RZ, 0x5410, R4 ;  /* 0x00005410ff047816 */ /* 0x004fcc0000000004 */
[----:B------:R-:W0:Y:S02]  /*4560*/  F2I.S64.TRUNC R4, R4 ;  /* 0x0000000400047311 */ /* 0x000e24000020d900 */
[----:B0-----:R-:W-:Y:S01]  /*4570*/  PRMT R26, R4, 0x7610, R26 ;  /* 0x00007610041a7816 */ /* 0x001fe2000000001a */
[----:B------:R-:W-:Y:S05]  /*4580*/  BRA `(.L_x_27499) ;  /* 0x000006e000007947 */ /* 0x000fea0003800000 */
.L_x_27506:
        /* <DEDUP_REMOVED lines=10> */
.L_x_27513:
        /* <DEDUP_REMOVED lines=21> */
.L_x_27517:
[----:B------:R-:W-:Y:S05]  /*4780*/  BSYNC B1 ;  /* 0x0000000000017941 */ /* 0x000fea0003800000 */
.L_x_27516:
[----:B------:R-:W-:Y:S01]  /*4790*/  IMAD.SHL.U32 R3, R3, 0x100000, RZ ;  /* 0x0010000003037824 */ /* 0x000fe200078e00ff */
[----:B------:R-:W-:-:S04]  /*47a0*/  LEA R5, R0, 0x3b800000, 0x17 ;  /* 0x3b80000000057811 */ /* 0x000fc800078eb8ff */
[----:B------:R-:W-:Y:S02]  /*47b0*/  LOP3.LUT R4, R5, R3, R6, 0xfe, !PT ;  /* 0x0000000305047212 */ /* 0x000fe400078efe06 */
.L_x_27515:
[----:B------:R-:W-:Y:S05]  /*47c0*/  BSYNC B0 ;  /* 0x0000000000007941 */ /* 0x000fea0003800000 */
.L_x_27514:
[----:B------:R-:W0:Y:S02]  /*47d0*/  F2I.S64.TRUNC R4, R4 ;  /* 0x0000000400047311 */ /* 0x000e24000020d900 */
[----:B0-----:R-:W-:Y:S01]  /*47e0*/  PRMT R26, R4, 0x7610, R26 ;  /* 0x00007610041a7816 */ /* 0x001fe2000000001a */
[----:B------:R-:W-:Y:S05]  /*47f0*/  BRA `(.L_x_27499) ;  /* 0x0000047000007947 */ /* 0x000fea0003800000 */
.L_x_27512:
        /* <DEDUP_REMOVED lines=21> */
.L_x_27521:
[----:B------:R-:W-:Y:S05]  /*4950*/  BSYNC B1 ;  /* 0x0000000000017941 */ /* 0x000fea0003800000 */
.L_x_27520:
[----:B------:R-:W-:Y:S01]  /*4960*/  IMAD.SHL.U32 R3, R3, 0x200000, RZ ;  /* 0x0020000003037824 */ /* 0x000fe200078e00ff */
[----:B------:R-:W-:-:S04]  /*4970*/  LEA R5, R0, 0x37800000, 0x17 ;  /* 0x3780000000057811 */ /* 0x000fc800078eb8ff */
[----:B------:R-:W-:Y:S02]  /*4980*/  LOP3.LUT R4, R5, R3, R6, 0xfe, !PT ;  /* 0x0000000305047212 */ /* 0x000fe400078efe06 */
.L_x_27519:
[----:B------:R-:W-:Y:S05]  /*4990*/  BSYNC B0 ;  /* 0x0000000000007941 */ /* 0x000fea0003800000 */
.L_x_27518:
[----:B------:R-:W0:Y:S02]  /*49a0*/  F2I.S64.TRUNC R4, R4 ;  /* 0x0000000400047311 */ /* 0x000e24000020d900 */
[----:B0-----:R-:W-:Y:S01]  /*49b0*/  PRMT R26, R4, 0x7610, R26 ;  /* 0x00007610041a7816 */ /* 0x001fe2000000001a */
[----:B------:R-:W-:Y:S05]  /*49c0*/  BRA `(.L_x_27499) ;  /* 0x000002a000007947 */ /* 0x000fea0003800000 */
.L_x_27511:
        /* <DEDUP_REMOVED lines=14> */
.L_x_27525:
[----:B------:R-:W-:Y:S05]  /*4ab0*/  BSYNC B0 ;  /* 0x0000000000007941 */ /* 0x000fea0003800000 */
.L_x_27524:
[----:B------:R-:W0:Y:S02]  /*4ac0*/  F2I.S64.TRUNC R4, R4 ;  /* 0x0000000400047311 */ /* 0x000e24000020d900 */
[----:B0-----:R-:W-:Y:S01]  /*4ad0*/  PRMT R26, R4, 0x7610, R26 ;  /* 0x00007610041a7816 */ /* 0x001fe2000000001a */
[----:B------:R-:W-:Y:S05]  /*4ae0*/  BRA `(.L_x_27499) ;  /* 0x0000018000007947 */ /* 0x000fea0003800000 */
.L_x_27498:
        /* <DEDUP_REMOVED lines=21> */
.L_x_27523:
[----:B------:R0:W5:Y:S01]  /*4c40*/  LDG.E.U8 R26, [R6.64] ;  /* 0x00000024061a7981 */ /* 0x000162000c1e1100 */
[----:B------:R-:W-:Y:S05]  /*4c50*/  BRA `(.L_x_27499) ;  /* 0x0000001000007947 */ /* 0x000fea0003800000 */
.L_x_27522:
[----:B------:R0:W5:Y:S02]  /*4c60*/  LDG.E.U8 R26, [R6.64] ;  /* 0x00000024061a7981 */ /* 0x000164000c1e1100 */
.L_x_27499:
        /* <DEDUP_REMOVED lines=16> */
.L_x_27529:
[----:B------:R0:W5:Y:S01]  /*4d70*/  LDG.E.U8 R27, [R6.64] ;  /* 0x00000024061b7981 */ /* 0x000162000c1e1100 */
[----:B------:R-:W-:Y:S05]  /*4d80*/  BRA `(.L_x_27531) ;  /* 0x00000dc000007947 */ /* 0x000fea0003800000 */
.L_x_27528:
        /* <DEDUP_REMOVED lines=8> */
.L_x_27533:
[----:B------:R0:W5:Y:S01]  /*4e10*/  LDG.E.U8 R27, [R6.64] ;  /* 0x00000024061b7981 */ /* 0x000162000c1e1100 */
[----:B------:R-:W-:Y:S05]  /*4e20*/  BRA `(.L_x_27531) ;  /* 0x00000d2000007947 */ /* 0x000fea0003800000 */
.L_x_27532:
[----:B------:R0:W5:Y:S01]  /*4e30*/  LDG.E.U16 R27, [R6.64] ;  /* 0x00000024061b7981 */ /* 0x000162000c1e1500 */
[----:B------:R-:W-:Y:S05]  /*4e40*/  BRA `(.L_x_27531) ;  /* 0x00000d0000007947 */ /* 0x000fea0003800000 */
.L_x_27527:
        /* <DEDUP_REMOVED lines=10> */
.L_x_27535:
[----:B------:R-:W2:Y:S02]  /*4ef0*/  LDG.E.U16 R4, [R6.64] ;  /* 0x0000002406047981 */ /* 0x000ea4000c1e1500 */
[----:B--2---:R-:W-:-:S06]  /*4f00*/  HADD2.F32 R4, -RZ, R4.H0_H0 ;  /* 0x20000004ff047230 */ /* 0x004fcc0000004100 */
[----:B------:R-:W0:Y:S02]  /*4f10*/  F2I.S64.TRUNC R4, R4 ;  /* 0x0000000400047311 */ /* 0x000e24000020d900 */
[----:B0-----:R-:W-:Y:S01]  /*4f20*/  PRMT R27, R4, 0x7610, R27 ;  /* 0x00007610041b7816 */ /* 0x001fe2000000001b */
[----:B------:R-:W-:Y:S05]  /*4f30*/  BRA `(.L_x_27531) ;  /* 0x00000c1000007947 */ /* 0x000fea0003800000 */
.L_x_27534:
        /* <DEDUP_REMOVED lines=10> */
.L_x_27537:
[----:B------:R-:W2:Y:S02]  /*4fe0*/  LDG.E.U16 R6, [R6.64] ;  /* 0x0000002406067981 */ /* 0x000ea4000c1e1500 */
[----:B--2---:R-:W-:-:S06]  /*4ff0*/  HADD2.F32 R4, -RZ, R6.H0_H0 ;  /* 0x20000006ff047230 */ /* 0x004fcc0000004100 */
[----:B------:R-:W0:Y:S02]  /*5000*/  F2I.S64.TRUNC R4, R4 ;  /* 0x0000000400047311 */ /* 0x000e24000020d900 */
[----:B0-----:R-:W-:Y:S01]  /*5010*/  PRMT R27, R4, 0x7610, R27 ;  /* 0x00007610041b7816 */ /* 0x001fe2000000001b */
[----:B------:R-:W-:Y:S05]  /*5020*/  BRA `(.L_x_27531) ;  /* 0x00000b2000007947 */ /* 0x000fea0003800000 */
.L_x_27536:
[----:B------:R-:W2:Y:S02]  /*5030*/  LDG.E.64 R4, [R6.64] ;  /* 0x0000002406047981 */ /* 0x000ea4000c1e1b00 */
[----:B--2---:R-:W0:Y:S02]  /*5040*/  F2I.S64.F64.TRUNC R4, R4 ;  /* 0x0000000400047311 */ /* 0x004e24000030d900 */
[----:B0-----:R-:W-:Y:S01]  /*5050*/  PRMT R27, R4, 0x7610, R27 ;  /* 0x00007610041b7816 */ /* 0x001fe2000000001b */
[----:B------:R-:W-:Y:S05]  /*5060*/  BRA `(.L_x_27531) ;  /* 0x00000ae000007947 */ /* 0x000fea0003800000 */
.L_x_27526:
        /* <DEDUP_REMOVED lines=12> */
.L_x_27540:
[----:B------:R-:W2:Y:S02]  /*5130*/  LDG.E.64 R6, [R6.64] ;  /* 0x0000002406067981 */ /* 0x000ea4000c1e1b00 */
[----:B--2---:R-:W0:Y:S02]  /*5140*/  F2I.S64.F64.TRUNC R4, R6 ;  /* 0x0000000600047311 */ /* 0x004e24000030d900 */
[----:B0-----:R-:W-:Y:S01]  /*5150*/  PRMT R27, R4, 0x7610, R27 ;  /* 0x00007610041b7816 */ /* 0x001fe2000000001b */
[----:B------:R-:W-:Y:S05]  /*5160*/  BRA `(.L_x_27531) ;  /* 0x000009e000007947 */ /* 0x000fea0003800000 */
.L_x_27539:
        /* <DEDUP_REMOVED lines=28> */
.L_x_27542:
        /* <DEDUP_REMOVED lines=15> */
.L_x_27541:
[----:B------:R-:W2:Y:S02]  /*5420*/  LDG.E.U16 R4, [R6.64] ;  /* 0x0000002406047981 */ /* 0x000ea4000c1e1500 */
[----:B--2---:R-:W-:-:S06]  /*5430*/  PRMT R4, RZ, 0x5410, R4 ;  /* 0x00005410ff047816 */ /* 0x004fcc0000000004 */
[----:B------:R-:W0:Y:S02]  /*5440*/  F2I.S64.TRUNC R4, R4 ;  /* 0x0000000400047311 */ /* 0x000e24000020d900 */
[----:B0-----:R-:W-:Y:S01]  /*5450*/  PRMT R27, R4, 0x7610, R27 ;  /* 0x00007610041b7816 */ /* 0x001fe2000000001b */
[----:B------:R-:W-:Y:S05]  /*5460*/  BRA `(.L_x_27531) ;  /* 0x000006e000007947 */ /* 0x000fea0003800000 */
.L_x_27538:
        /* <DEDUP_REMOVED lines=10> */
.L_x_27545:
        /* <DEDUP_REMOVED lines=21> */
.L_x_27549:
[----:B------:R-:W-:Y:S05]  /*5660*/  BSYNC B1 ;  /* 0x0000000000017941 */ /* 0x000fea0003800000 */
.L_x_27548:
[----:B------:R-:W-:Y:S01]  /*5670*/  IMAD.SHL.U32 R3, R3, 0x100000, RZ ;  /* 0x0010000003037824 */ /* 0x000fe200078e00ff */
[----:B------:R-:W-:-:S04]  /*5680*/  LEA R5, R0, 0x3b800000, 0x17 ;  /* 0x3b80000000057811 */ /* 0x000fc800078eb8ff */
[----:B------:R-:W-:Y:S02]  /*5690*/  LOP3.LUT R4, R5, R3, R6, 0xfe, !PT ;  /* 0x0000000305047212 */ /* 0x000fe400078efe06 */
.L_x_27547:
[----:B------:R-:W-:Y:S05]  /*56a0*/  BSYNC B0 ;  /* 0x0000000000007941 */ /* 0x000fea0003800000 */
.L_x_27546:
[----:B------:R-:W0:Y:S02]  /*56b0*/  F2I.S64.TRUNC R4, R4 ;  /* 0x0000000400047311 */ /* 0x000e24000020d900 */
[----:B0-----:R-:W-:Y:S01]  /*56c0*/  PRMT R27, R4, 0x7610, R27 ;  /* 0x00007610041b7816 */ /* 0x001fe2000000001b */
[----:B------:R-:W-:Y:S05]  /*56d0*/  BRA `(.L_x_27531) ;  /* 0x0000047000007947 */ /* 0x000fea0003800000 */
.L_x_27544:
        /* <DEDUP_REMOVED lines=21> */
.L_x_27553:
[----:B------:R-:W-:Y:S05]  /*5830*/  BSYNC B1 ;  /* 0x0000000000017941 */ /* 0x000fea0003800000 */
.L_x_27552:
[----:B------:R-:W-:Y:S01]  /*5840*/  IMAD.SHL.U32 R3, R3, 0x200000, RZ ;  /* 0x0020000003037824 */ /* 0x000fe200078e00ff */
[----:B------:R-:W-:-:S04]  /*5850*/  LEA R5, R0, 0x37800000, 0x17 ;  /* 0x3780000000057811 */ /* 0x000fc800078eb8ff */
[----:B------:R-:W-:Y:S02]  /*5860*/  LOP3.LUT R4, R5, R3, R6, 0xfe, !PT ;  /* 0x0000000305047212 */ /* 0x000fe400078efe06 */
.L_x_27551:
[----:B------:R-:W-:Y:S05]  /*5870*/  BSYNC B0 ;  /* 0x0000000000007941 */ /* 0x000fea0003800000 */
.L_x_27550:
[----:B------:R-:W0:Y:S02]  /*5880*/  F2I.S64.TRUNC R4, R4 ;  /* 0x0000000400047311 */ /* 0x000e24000020d900 */
[----:B0-----:R-:W-:Y:S01]  /*5890*/  PRMT R27, R4, 0x7610, R27 ;  /* 0x00007610041b7816 */ /* 0x001fe2000000001b */
[----:B------:R-:W-:Y:S05]  /*58a0*/  BRA `(.L_x_27531) ;  /* 0x000002a000007947 */ /* 0x000fea0003800000 */
.L_x_27543:
        /* <DEDUP_REMOVED lines=14> */
.L_x_27557:
[----:B------:R-:W-:Y:S05]  /*5990*/  BSYNC B0 ;  /* 0x0000000000007941 */ /* 0x000fea0003800000 */
.L_x_27556:
[----:B------:R-:W0:Y:S02]  /*59a0*/  F2I.S64.TRUNC R4, R4 ;  /* 0x0000000400047311 */ /* 0x000e24000020d900 */
[----:B0-----:R-:W-:Y:S01]  /*59b0*/  PRMT R27, R4, 0x7610, R27 ;  /* 0x00007610041b7816 */ /* 0x001fe2000000001b */
[----:B------:R-:W-:Y:S05]  /*59c0*/  BRA `(.L_x_27531) ;  /* 0x0000018000007947 */ /* 0x000fea0003800000 */
.L_x_27530:
        /* <DEDUP_REMOVED lines=21> */
.L_x_27555:
[----:B------:R0:W5:Y:S01]  /*5b20*/  LDG.E.U8 R27, [R6.64] ;  /* 0x00000024061b7981 */ /* 0x000162000c1e1100 */
[----:B------:R-:W-:Y:S05]  /*5b30*/  BRA `(.L_x_27531) ;  /* 0x0000001000007947 */ /* 0x000fea0003800000 */
.L_x_27554:
[----:B------:R0:W5:Y:S02]  /*5b40*/  LDG.E.U8 R27, [R6.64] ;  /* 0x00000024061b7981 */ /* 0x000164000c1e1100 */
.L_x_27531:
[----:B------:R-:W-:-:S03]  /*5b50*/  IADD3 R28, R28, 0x80, RZ ;  /* 0x000000801c1c7810 */ /* 0x000fc60007ffe0ff */
.L_x_27493:
[----:B------:R-:W-:Y:S05]  /*5b60*/  BSYNC B6 ;  /* 0x0000000000067941 */ /* 0x000fea0003800000 */
.L_x_27492:
        /* <DEDUP_REMOVED lines=21> */
.L_x_27563:
[----:B------:R1:W5:Y:S01]  /*5cc0*/  LDG.E.U8 R29, [R4.64] ;  /* 0x00000024041d7981 */ /* 0x000362000c1e1100 */
[----:B------:R-:W-:Y:S05]  /*5cd0*/  BRA `(.L_x_27565) ;  /* 0x00000dc000007947 */ /* 0x000fea0003800000 */
.L_x_27562:
        /* <DEDUP_REMOVED lines=8> */
.L_x_27567:
[----:B------:R1:W5:Y:S01]  /*5d60*/  LDG.E.U8 R29, [R4.64] ;  /* 0x00000024041d7981 */ /* 0x000362000c1e1100 */
[----:B------:R-:W-:Y:S05]  /*5d70*/  BRA `(.L_x_27565) ;  /* 0x00000d2000007947 */ /* 0x000fea0003800000 */
.L_x_27566:
[----:B------:R1:W5:Y:S01]  /*5d80*/  LDG.E.U16 R29, [R4.64] ;  /* 0x00000024041d7981 */ /* 0x000362000c1e1500 */
[----:B------:R-:W-:Y:S05]  /*5d90*/  BRA `(.L_x_27565) ;  /* 0x00000d0000007947 */ /* 0x000fea0003800000 */
.L_x_27561:
        /* <DEDUP_REMOVED lines=10> */
.L_x_27569:
[----:B------:R-:W2:Y:S02]  /*5e40*/  LDG.E.U16 R2, [R4.64] ;  /* 0x0000002404027981 */ /* 0x000ea4000c1e1500 */
[----:B--2---:R-:W-:-:S06]  /*5e50*/  HADD2.F32 R2, -RZ, R2.H0_H0 ;  /* 0x20000002ff027230 */ /* 0x004fcc0000004100 */
[----:B------:R-:W1:Y:S02]  /*5e60*/  F2I.S64.TRUNC R2, R2 ;  /* 0x0000000200027311 */ /* 0x000e64000020d900 */
[----:B-1----:R-:W-:Y:S01]  /*5e70*/  PRMT R29, R2, 0x7610, R29 ;  /* 0x00007610021d7816 */ /* 0x002fe2000000001d */
[----:B------:R-:W-:Y:S05]  /*5e80*/  BRA `(.L_x_27565) ;  /* 0x00000c1000007947 */ /* 0x000fea0003800000 */
.L_x_27568:
        /* <DEDUP_REMOVED lines=10> */
.L_x_27571:
[----:B------:R-:W2:Y:S02]  /*5f30*/  LDG.E.U16 R4, [R4.64] ;  /* 0x0000002404047981 */ /* 0x000ea4000c1e1500 */
[----:B--2---:R-:W-:-:S06]  /*5f40*/  HADD2.F32 R2, -RZ, R4.H0_H0 ;  /* 0x20000004ff027230 */ /* 0x004fcc0000004100 */
[----:B------:R-:W1:Y:S02]  /*5f50*/  F2I.S64.TRUNC R2, R2 ;  /* 0x0000000200027311 */ /* 0x000e64000020d900 */
[----:B-1----:R-:W-:Y:S01]  /*5f60*/  PRMT R29, R2, 0x7610, R29 ;  /* 0x00007610021d7816 */ /* 0x002fe2000000001d */
[----:B------:R-:W-:Y:S05]  /*5f70*/  BRA `(.L_x_27565) ;  /* 0x00000b2000007947 */ /* 0x000fea0003800000 */
.L_x_27570:
[----:B------:R-:W2:Y:S02]  /*5f80*/  LDG.E.64 R2, [R4.64] ;  /* 0x0000002404027981 */ /* 0x000ea4000c1e1b00 */
[----:B--2---:R-:W1:Y:S02]  /*5f90*/  F2I.S64.F64.TRUNC R2, R2 ;  /* 0x0000000200027311 */ /* 0x004e64000030d900 */
[----:B-1----:R-:W-:Y:S01]  /*5fa0*/  PRMT R29, R2, 0x7610, R29 ;  /* 0x00007610021d7816 */ /* 0x002fe2000000001d */
[----:B------:R-:W-:Y:S05]  /*5fb0*/  BRA `(.L_x_27565) ;  /* 0x00000ae000007947 */ /* 0x000fea0003800000 */
.L_x_27560:
        /* <DEDUP_REMOVED lines=12> */
.L_x_27574:
[----:B------:R-:W2:Y:S02]  /*6080*/  LDG.E.64 R4, [R4.64] ;  /* 0x0000002404047981 */ /* 0x000ea4000c1e1b00 */
[----:B--2---:R-:W1:Y:S02]  /*6090*/  F2I.S64.F64.TRUNC R2, R4 ;  /* 0x0000000400027311 */ /* 0x004e64000030d900 */
[----:B-1----:R-:W-:Y:S01]  /*60a0*/  PRMT R29, R2, 0x7610, R29 ;  /* 0x00007610021d7816 */ /* 0x002fe2000000001d */
[----:B------:R-:W-:Y:S05]  /*60b0*/  BRA `(.L_x_27565) ;  /* 0x000009e000007947 */ /* 0x000fea0003800000 */
.L_x_27573:
        /* <DEDUP_REMOVED lines=28> */
.L_x_27576:
        /* <DEDUP_REMOVED lines=15> */
.L_x_27575:
[----:B------:R-:W2:Y:S02]  /*6370*/  LDG.E.U16 R2, [R4.64] ;  /* 0x0000002404027981 */ /* 0x000ea4000c1e1500 */
[----:B--2---:R-:W-:-:S06]  /*6380*/  PRMT R2, RZ, 0x5410, R2 ;  /* 0x00005410ff027816 */ /* 0x004fcc0000000002 */
[----:B------:R-:W1:Y:S02]  /*6390*/  F2I.S64.TRUNC R2, R2 ;  /* 0x0000000200027311 */ /* 0x000e64000020d900 */
[----:B-1----:R-:W-:Y:S01]  /*63a0*/  PRMT R29, R2, 0x7610, R29 ;  /* 0x00007610021d7816 */ /* 0x002fe2000000001d */
[----:B------:R-:W-:Y:S05]  /*63b0*/  BRA `(.L_x_27565) ;  /* 0x000006e000007947 */ /* 0x000fea0003800000 */
.L_x_27572:
        /* <DEDUP_REMOVED lines=10> */
.L_x_27579:
        /* <DEDUP_REMOVED lines=21> */
.L_x_27583:
[----:B------:R-:W-:Y:S05]  /*65b0*/  BSYNC B1 ;  /* 0x0000000000017941 */ /* 0x000fea0003800000 */
.L_x_27582:
[----:B------:R-:W-:Y:S01]  /*65c0*/  IMAD.SHL.U32 R2, R2, 0x100000, RZ ;  /* 0x0010000002027824 */ /* 0x000fe200078e00ff */
[----:B------:R-:W-:-:S04]  /*65d0*/  LEA R3, R0, 0x3b800000, 0x17 ;  /* 0x3b80000000037811 */ /* 0x000fc800078eb8ff */
[----:B------:R-:W-:Y:S02]  /*65e0*/  LOP3.LUT R2, R3, R2, R4, 0xfe, !PT ;  /* 0x0000000203027212 */ /* 0x000fe400078efe04 */
.L_x_27581:
[----:B------:R-:W-:Y:S05]  /*65f0*/  BSYNC B0 ;  /* 0x0000000000007941 */ /* 0x000fea0003800000 */
.L_x_27580:
[----:B------:R-:W1:Y:S02]  /*6600*/  F2I.S64.TRUNC R2, R2 ;  /* 0x0000000200027311 */ /* 0x000e64000020d900 */
[----:B-1----:R-:W-:Y:S01]  /*6610*/  PRMT R29, R2, 0x7610, R29 ;  /* 0x00007610021d7816 */ /* 0x002fe2000000001d */
[----:B------:R-:W-:Y:S05]  /*6620*/  BRA `(.L_x_27565) ;  /* 0x0000047000007947 */ /* 0x000fea0003800000 */
.L_x_27578:
        /* <DEDUP_REMOVED lines=21> */
.L_x_27587:
[----:B------:R-:W-:Y:S05]  /*6780*/  BSYNC B1 ;  /* 0x0000000000017941 */ /* 0x000fea0003800000 */
.L_x_27586:
[----:B------:R-:W-:Y:S01]  /*6790*/  IMAD.SHL.U32 R2, R2, 0x200000, RZ ;  /* 0x0020000002027824 */ /* 0x000fe200078e00ff */
[----:B------:R-:W-:-:S04]  /*67a0*/  LEA R3, R0, 0x37800000, 0x17 ;  /* 0x3780000000037811 */ /* 0x000fc800078eb8ff */
[----:B------:R-:W-:Y:S02]  /*67b0*/  LOP3.LUT R2, R3, R2, R4, 0xfe, !PT ;  /* 0x0000000203027212 */ /* 0x000fe400078efe04 */
.L_x_27585:
[----:B------:R-:W-:Y:S05]  /*67c0*/  BSYNC B0 ;  /* 0x0000000000007941 */ /* 0x000fea0003800000 */
.L_x_27584:
[----:B------:R-:W1:Y:S02]  /*67d0*/  F2I.S64.TRUNC R2, R2 ;  /* 0x0000000200027311 */ /* 0x000e64000020d900 */
[----:B-1----:R-:W-:Y:S01]  /*67e0*/  PRMT R29, R2, 0x7610, R29 ;  /* 0x00007610021d7816 */ /* 0x002fe2000000001d */
[----:B------:R-:W-:Y:S05]  /*67f0*/  BRA `(.L_x_27565) ;  /* 0x000002a000007947 */ /* 0x000fea0003800000 */
.L_x_27577:
        /* <DEDUP_REMOVED lines=14> */
.L_x_27591:
[----:B------:R-:W-:Y:S05]  /*68e0*/  BSYNC B0 ;  /* 0x0000000000007941 */ /* 0x000fea0003800000 */
.L_x_27590:
[----:B------:R-:W1:Y:S02]  /*68f0*/  F2I.S64.TRUNC R2, R2 ;  /* 0x0000000200027311 */ /* 0x000e64000020d900 */
[----:B-1----:R-:W-:Y:S01]  /*6900*/  PRMT R29, R2, 0x7610, R29 ;  /* 0x00007610021d7816 */ /* 0x002fe2000000001d */
[----:B------:R-:W-:Y:S05]  /*6910*/  BRA `(.L_x_27565) ;  /* 0x0000018000007947 */ /* 0x000fea0003800000 */
.L_x_27564:
        /* <DEDUP_REMOVED lines=21> */
.L_x_27589:
[----:B------:R1:W5:Y:S01]  /*6a70*/  LDG.E.U8 R29, [R4.64] ;  /* 0x00000024041d7981 */ /* 0x000362000c1e1100 */
[----:B------:R-:W-:Y:S05]  /*6a80*/  BRA `(.L_x_27565) ;  /* 0x0000001000007947 */ /* 0x000fea0003800000 */
.L_x_27588:
[----:B------:R1:W5:Y:S02]  /*6a90*/  LDG.E.U8 R29, [R4.64] ;  /* 0x00000024041d7981 */ /* 0x000364000c1e1100 */
.L_x_27565:
        /* <DEDUP_REMOVED lines=16> */
.L_x_27595:
[----:B------:R1:W5:Y:S01]  /*6ba0*/  LDG.E.U8 R25, [R4.64] ;  /* 0x0000002404197981 */ /* 0x000362000c1e1100 */
[----:B------:R-:W-:Y:S05]  /*6bb0*/  BRA `(.L_x_27559) ;  /* 0x00000db000007947 */ /* 0x000fea0003800000 */
.L_x_27594:
        /* <DEDUP_REMOVED lines=8> */
.L_x_27598:
[----:B------:R1:W5:Y:S01]  /*6c40*/  LDG.E.U8 R25, [R4.64] ;  /* 0x0000002404197981 */ /* 0x000362000c1e1100 */
[----:B------:R-:W-:Y:S05]  /*6c50*/  BRA `(.L_x_27559) ;  /* 0x00000d1000007947 */ /* 0x000fea0003800000 */
.L_x_27597:
[----:B------:R1:W5:Y:S01]  /*6c60*/  LDG.E.U16 R25, [R4.64] ;  /* 0x0000002404197981 */ /* 0x000362000c1e1500 */
[----:B------:R-:W-:Y:S05]  /*6c70*/  BRA `(.L_x_27559) ;  /* 0x00000cf000007947 */ /* 0x000fea0003800000 */
.L_x_27593:
        /* <DEDUP_REMOVED lines=10> */
.L_x_27600:
[----:B------:R-:W2:Y:S02]  /*6d20*/  LDG.E.U16 R2, [R4.64] ;  /* 0x0000002404027981 */ /* 0x000ea4000c1e1500 */
[----:B--2---:R-:W-:-:S06]  /*6d30*/  HADD2.F32 R2, -RZ, R2.H0_H0 ;  /* 0x20000002ff027230 */ /* 0x004fcc0000004100 */
[----:B------:R-:W1:Y:S02]  /*6d40*/  F2I.S64.TRUNC R2, R2 ;  /* 0x0000000200027311 */ /* 0x000e64000020d900 */
[----:B-1----:R-:W-:Y:S01]  /*6d50*/  PRMT R25, R2, 0x7610, R25 ;  /* 0x0000761002197816 */ /* 0x002fe20000000019 */
[----:B------:R-:W-:Y:S05]  /*6d60*/  BRA `(.L_x_27559) ;  /* 0x00000c0000007947 */ /* 0x000fea0003800000 */
.L_x_27599:
        /* <DEDUP_REMOVED lines=10> */
.L_x_27602:
[----:B------:R-:W2:Y:S02]  /*6e10*/  LDG.E.U16 R4, [R4.64] ;  /* 0x0000002404047981 */ /* 0x000ea4000c1e1500 */
[----:B--2---:R-:W-:-:S06]  /*6e20*/  HADD2.F32 R2, -RZ, R4.H0_H0 ;  /* 0x20000004ff027230 */ /* 0x004fcc0000004100 */
[----:B------:R-:W1:Y:S02]  /*6e30*/  F2I.S64.TRUNC R2, R2 ;  /* 0x0000000200027311 */ /* 0x000e64000020d900 */
[----:B-1----:R-:W-:Y:S01]  /*6e40*/  PRMT R25, R2, 0x7610, R25 ;  /* 0x0000761002197816 */ /* 0x002fe20000000019 */
[----:B------:R-:W-:Y:S05]  /*6e50*/  BRA `(.L_x_27559) ;  /* 0x00000b1000007947 */ /* 0x000fea0003800000 */
.L_x_27601:
[----:B------:R-:W2:Y:S02]  /*6e60*/  LDG.E.64 R2, [R4.64] ;  /* 0x0000002404027981 */ /* 0x000ea4000c1e1b00 */
[----:B--2---:R-:W1:Y:S02]  /*6e70*/  F2I.S64.F64.TRUNC R2, R2 ;  /* 0x0000000200027311 */ /* 0x004e64000030d900 */
[----:B-1----:R-:W-:Y:S01]  /*6e80*/  PRMT R25, R2, 0x7610, R25 ;  /* 0x0000761002197816 */ /* 0x002fe20000000019 */
[----:B------:R-:W-:Y:S05]  /*6e90*/  BRA `(.L_x_27559) ;  /* 0x00000ad000007947 */ /* 0x000fea0003800000 */
.L_x_27592:
        /* <DEDUP_REMOVED lines=12> */
.L_x_27605:
[----:B------:R-:W2:Y:S02]  /*6f60*/  LDG.E.64 R4, [R4.64] ;  /* 0x0000002404047981 */ /* 0x000ea4000c1e1b00 */
[----:B--2---:R-:W1:Y:S02]  /*6f70*/  F2I.S64.F64.TRUNC R2, R4 ;  /* 0x0000000400027311 */ /* 0x004e64000030d900 */
[----:B-1----:R-:W-:Y:S01]  /*6f80*/  PRMT R25, R2, 0x7610, R25 ;  /* 0x0000761002197816 */ /* 0x002fe20000000019 */
[----:B------:R-:W-:Y:S05]  /*6f90*/  BRA `(.L_x_27559) ;  /* 0x000009d000007947 */ /* 0x000fea0003800000 */
.L_x_27604:
        /* <DEDUP_REMOVED lines=28> */
.L_x_27607:
        /* <DEDUP_REMOVED lines=15> */
.L_x_27606:
[----:B------:R-:W2:Y:S02]  /*7250*/  LDG.E.U16 R2, [R4.64] ;  /* 0x0000002404027981 */ /* 0x000ea4000c1e1500 */
[----:B--2---:R-:W-:-:S06]  /*7260*/  PRMT R2, RZ, 0x5410, R2 ;  /* 0x00005410ff027816 */ /* 0x004fcc0000000002 */
[----:B------:R-:W1:Y:S02]  /*7270*/  F2I.S64.TRUNC R2, R2 ;  /* 0x0000000200027311 */ /* 0x000e64000020d900 */
[----:B-1----:R-:W-:Y:S01]  /*7280*/  PRMT R25, R2, 0x7610, R25 ;  /* 0x0000761002197816 */ /* 0x002fe20000000019 */
[----:B------:R-:W-:Y:S05]  /*7290*/  BRA `(.L_x_27559) ;  /* 0x000006d000007947 */ /* 0x000fea0003800000 */
.L_x_27603:
        /* <DEDUP_REMOVED lines=10> */
.L_x_27610:
        /* <DEDUP_REMOVED lines=21> */
.L_x_27614:
[----:B------:R-:W-:Y:S05]  /*7490*/  BSYNC B1 ;  /* 0x0000000000017941 */ /* 0x000fea0003800000 */
.L_x_27613:
[----:B------:R-:W-:Y:S01]  /*74a0*/  IMAD.SHL.U32 R2, R2, 0x100000, RZ ;  /* 0x0010000002027824 */ /* 0x000fe200078e00ff */
[----:B------:R-:W-:-:S04]  /*74b0*/  LEA R3, R0, 0x3b800000, 0x17 ;  /* 0x3b80000000037811 */ /* 0x000fc800078eb8ff */
[----:B------:R-:W-:Y:S02]  /*74c0*/  LOP3.LUT R2, R3, R2, R4, 0xfe, !PT ;  /* 0x0000000203027212 */ /* 0x000fe400078efe04 */
.L_x_27612:
[----:B------:R-:W-:Y:S05]  /*74d0*/  BSYNC B0 ;  /* 0x0000000000007941 */ /* 0x000fea0003800000 */
.L_x_27611:
[----:B------:R-:W1:Y:S02]  /*74e0*/  F2I.S64.TRUNC R2, R2 ;  /* 0x0000000200027311 */ /* 0x000e64000020d900 */
[----:B-1----:R-:W-:Y:S01]  /*74f0*/  PRMT R25, R2, 0x7610, R25 ;  /* 0x0000761002197816 */ /* 0x002fe20000000019 */
[----:B------:R-:W-:Y:S05]  /*7500*/  BRA `(.L_x_27559) ;  /* 0x0000046000007947 */ /* 0x000fea0003800000 */
.L_x_27609:
        /* <DEDUP_REMOVED lines=21> */
.L_x_27618:
[----:B------:R-:W-:Y:S05]  /*7660*/  BSYNC B1 ;  /* 0x0000000000017941 */ /* 0x000fea0003800000 */
.L_x_27617:
[----:B------:R-:W-:Y:S01]  /*7670*/  IMAD.SHL.U32 R2, R2, 0x200000, RZ ;  /* 0x0020000002027824 */ /* 0x000fe200078e00ff */
[----:B------:R-:W-:-:S04]  /*7680*/  LEA R3, R0, 0x37800000, 0x17 ;  /* 0x3780000000037811 */ /* 0x000fc800078eb8ff */
[----:B------:R-:W-:Y:S02]  /*7690*/  LOP3.LUT R2, R3, R2, R4, 0xfe, !PT ;  /* 0x0000000203027212 */ /* 0x000fe400078efe04 */
.L_x_27616:
[----:B------:R-:W-:Y:S05]  /*76a0*/  BSYNC B0 ;  /* 0x0000000000007941 */ /* 0x000fea0003800000 */
.L_x_27615:
[----:B------:R-:W1:Y:S02]  /*76b0*/  F2I.S64.TRUNC R2, R2 ;  /* 0x0000000200027311 */ /* 0x000e64000020d900 */
[----:B-1----:R-:W-:Y:S01]  /*76c0*/  PRMT R25, R2, 0x7610, R25 ;  /* 0x0000761002197816 */ /* 0x002fe20000000019 */
[----:B------:R-:W-:Y:S05]  /*76d0*/  BRA `(.L_x_27559) ;  /* 0x0000029000007947 */ /* 0x000fea0003800000 */
.L_x_27608:
        /* <DEDUP_REMOVED lines=14> */
.L_x_27622:
[----:B------:R-:W-:Y:S05]  /*77c0*/  BSYNC B0 ;  /* 0x0000000000007941 */ /* 0x000fea0003800000 */
.L_x_27621:
[----:B------:R-:W1:Y:S02]  /*77d0*/  F2I.S64.TRUNC R2, R2 ;  /* 0x0000000200027311 */ /* 0x000e64000020d900 */
[----:B-1----:R-:W-:Y:S01]  /*77e0*/  PRMT R25, R2, 0x7610, R25 ;  /* 0x0000761002197816 */ /* 0x002fe20000000019 */
[----:B------:R-:W-:Y:S05]  /*77f0*/  BRA `(.L_x_27559) ;  /* 0x0000017000007947 */ /* 0x000fea0003800000 */
.L_x_27596:
        /* <DEDUP_REMOVED lines=20> */
.L_x_27620:
[----:B------:R1:W5:Y:S01]  /*7940*/  LDG.E.U8 R25, [R4.64] ;  /* 0x0000002404197981 */ /* 0x000362000c1e1100 */
[----:B------:R-:W-:Y:S05]  /*7950*/  BRA `(.L_x_27559) ;  /* 0x0000001000007947 */ /* 0x000fea0003800000 */
.L_x_27619:
[----:B------:R1:W5:Y:S02]  /*7960*/  LDG.E.U8 R25, [R4.64] ;  /* 0x0000002404197981 */ /* 0x000364000c1e1100 */
.L_x_27559:
[----:B------:R-:W-:Y:S05]  /*7970*/  BSYNC B6 ;  /* 0x0000000000067941 */ /* 0x000fea0003800000 */
.L_x_27558:
[----:B------:R-:W2:Y:S01]  /*7980*/  S2R R2, SR_TID.X ;  /* 0x0000000000027919 */ /* 0x000ea20000002100 */
[----:B------:R-:W3:Y:S01]  /*7990*/  LDC.U8 R17, c[0x0][0x190] ;  /* 0x00006400ff117b82 */ /* 0x000ee20000000000 */
[----:B-----5:R-:W-:Y:S01]  /*79a0*/  LOP3.LUT P0, RZ, R23, 0xff, R22, 0xc8, !PT ;  /* 0x000000ff17ff7812 */ /* 0x020fe2000780c816 */
[----:B------:R-:W-:Y:S01]  /*79b0*/  BSSY B6, `(.L_x_27623) ;  /* 0x000010c000067945 */ /* 0x000fe20003800000 */
[----:B------:R-:W-:Y:S02]  /*79c0*/  LOP3.LUT P1, RZ, R24, 0xff, R19, 0xc8, !PT ;  /* 0x000000ff18ff7812 */ /* 0x000fe4000782c813 */
[----:B------:R-:W-:Y:S02]  /*79d0*/  LOP3.LUT P2, RZ, R27, 0xff, R26, 0xc8, !PT ;  /* 0x000000ff1bff7812 */ /* 0x000fe4000784c81a */
[----:B------:R-:W-:Y:S02]  /*79e0*/  LOP3.LUT P3, RZ, R25, 0xff, R29, 0xc8, !PT ;  /* 0x000000ff19ff7812 */ /* 0x000fe4000786c81d */
[----:B------:R-:W-:-:S02]  /*79f0*/  SEL R11, RZ, 0x1, !P0 ;  /* 0x00000001ff0b7807 */ /* 0x000fc40004000000 */
        /* <DEDUP_REMOVED lines=25> */
.L_x_27628:
[----:B------:R2:W-:Y:S01]  /*7b90*/  STG.E.U8 [R8.64], R11 ;  /* 0x0000000b08007986 */ /* 0x0005e2000c101124 */
[----:B------:R-:W-:Y:S01]  /*7ba0*/  IMAD.MOV.U32 R2, RZ, RZ, R19 ;  /* 0x000000ffff027224 */ /* 0x000fe200078e0013 */
[----:B------:R-:W-:Y:S05]  /*7bb0*/  BRA `(.L_x_27624) ;  /* 0x00000eb000007947 */ /* 0x000fea0003800000 */
.L_x_27627:
[----:B------:R-:W-:-:S13]  /*7bc0*/  ISETP.NE.AND P0, PT, R0, 0x2, PT ;  /* 0x000000020000780c */ /* 0x000fda0003f05270 */
[----:B------:R-:W-:Y:S05]  /*7bd0*/  @!P0 BRA `(.L_x_27630) ;  /* 0x000000c000008947 */ /* 0x000fea0003800000 */
[----:B------:R-:W-:-:S13]  /*7be0*/  ISETP.NE.AND P0, PT, R0, 0x3, PT ;  /* 0x000000030000780c */ /* 0x000fda0003f05270 */
[----:B------:R-:W-:Y:S05]  /*7bf0*/  @!P0 BRA `(.L_x_27631) ;  /* 0x0000007000008947 */ /* 0x000fea0003800000 */
[----:B------:R-:W-:-:S13]  /*7c00*/  ISETP.NE.AND P0, PT, R0, 0x4, PT ;  /* 0x000000040000780c */ /* 0x000fda0003f05270 */
[----:B------:R-:W-:Y:S05]  /*7c10*/  @P0 BRA `(.L_x_27629) ;  /* 0x00000c9000000947 */ /* 0x000fea0003800000 */
[----:B-1----:R-:W-:Y:S02]  /*7c20*/  IMAD.MOV.U32 R4, RZ, RZ, R11 ;  /* 0x000000ffff047224 */ /* 0x002fe400078e000b */
[----:B------:R-:W-:Y:S02]  /*7c30*/  IMAD.MOV.U32 R5, RZ, RZ, RZ ;  /* 0x000000ffff057224 */ /* 0x000fe400078e00ff */
[----:B------:R-:W-:-:S03]  /*7c40*/  IMAD.MOV.U32 R2, RZ, RZ, R19 ;  /* 0x000000ffff027224 */ /* 0x000fc600078e0013 */
[----:B------:R1:W-:Y:S01]  /*7c50*/  STG.E.64 [R8.64], R4 ;  /* 0x0000000408007986 */ /* 0x0003e2000c101b24 */
[----:B------:R-:W-:Y:S05]  /*7c60*/  BRA `(.L_x_27624) ;  /* 0x00000e0000007947 */ /* 0x000fea0003800000 */
.L_x_27631:
[----:B------:R2:W-:Y:S01]  /*7c70*/  STG.E [R8.64], R11 ;  /* 0x0000000b08007986 */ /* 0x0005e2000c101924 */
[----:B------:R-:W-:Y:S01]  /*7c80*/  IMAD.MOV.U32 R2, RZ, RZ, R19 ;  /* 0x000000ffff027224 */ /* 0x000fe200078e0013 */
[----:B------:R-:W-:Y:S05]  /*7c90*/  BRA `(.L_x_27624) ;  /* 0x00000dd000007947 */ /* 0x000fea0003800000 */
.L_x_27630:
[----:B------:R2:W-:Y:S01]  /*7ca0*/  STG.E.U16 [R8.64], R11 ;  /* 0x0000000b08007986 */ /* 0x0005e2000c101524 */
[----:B------:R-:W-:Y:S01]  /*7cb0*/  IMAD.MOV.U32 R2, RZ, RZ, R19 ;  /* 0x000000ffff027224 */ /* 0x000fe200078e0013 */
[----:B------:R-:W-:Y:S05]  /*7cc0*/  BRA `(.L_x_27624) ;  /* 0x00000da000007947 */ /* 0x000fea0003800000 */
.L_x_27626:
[----:B------:R-:W-:-:S13]  /*7cd0*/  ISETP.GT.AND P0, PT, R0, 0x6, PT ;  /* 0x000000060000780c */ /* 0x000fda0003f04270 */
[----:B------:R-:W-:Y:S05]  /*7ce0*/  @P0 BRA `(.L_x_27632) ;  /* 0x000000d000000947 */ /* 0x000fea0003800000 */
[----:B------:R-:W-:-:S13]  /*7cf0*/  ISETP.NE.AND P0, PT, R0, 0x5, PT ;  /* 0x000000050000780c */ /* 0x000fda0003f05270 */
[----:B------:R-:W-:Y:S05]  /*7d00*/  @!P0 BRA `(.L_x_27633) ;  /* 0x0000006000008947 */ /* 0x000fea0003800000 */
[----:B------:R-:W-:-:S13]  /*7d10*/  ISETP.NE.AND P0, PT, R0, 0x6, PT ;  /* 0x000000060000780c */ /* 0x000fda0003f05270 */
[----:B------:R-:W-:Y:S05]  /*7d20*/  @P0 BRA `(.L_x_27629) ;  /* 0x00000b8000000947 */ /* 0x000fea0003800000 */
[----:B------:R-:W2:Y:S01]  /*7d30*/  I2F.S16 R3, R11 ;  /* 0x0000000b00037306 */ /* 0x000ea20000101400 */
[----:B------:R-:W-:Y:S01]  /*7d40*/  IMAD.MOV.U32 R2, RZ, RZ, R19 ;  /* 0x000000ffff027224 */ /* 0x000fe200078e0013 */
[----:B--2---:R2:W-:Y:S01]  /*7d50*/  STG.E [R8.64], R3 ;  /* 0x0000000308007986 */ /* 0x0045e2000c101924 */
[----:B------:R-:W-:Y:S05]  /*7d60*/  BRA `(.L_x_27624) ;  /* 0x00000d0000007947 */ /* 0x000fea0003800000 */
.L_x_27633:
[----:B------:R-:W2:Y:S01]  /*7d70*/  I2F.S16 R0, R11 ;  /* 0x0000000b00007306 */ /* 0x000ea20000101400 */
[----:B------:R-:W-:Y:S01]  /*7d80*/  IMAD.MOV.U32 R2, RZ, RZ, R19 ;  /* 0x000000ffff027224 */ /* 0x000fe200078e0013 */
[----:B--2---:R-:W-:-:S05]  /*7d90*/  F2FP.PACK_AB R0, RZ, R0 ;  /* 0x00000000ff00723e */ /* 0x004fca00000000ff */
[----:B------:R2:W-:Y:S01]  /*7da0*/  STG.E.U16 [R8.64], R0 ;  /* 0x0000000008007986 */ /* 0x0005e2000c101524 */
[----:B------:R-:W-:Y:S05]  /*7db0*/  BRA `(.L_x_27624) ;  /* 0x00000cb000007947 */ /* 0x000fea0003800000 */
.L_x_27632:
[----:B------:R-:W-:-:S13]  /*7dc0*/  ISETP.NE.AND P0, PT, R0, 0x7, PT ;  /* 0x000000070000780c */ /* 0x000fda0003f05270 */
[----:B------:R-:W-:Y:S05]  /*7dd0*/  @!P0 BRA `(.L_x_27634) ;  /* 0x000000f000008947 */ /* 0x000fea0003800000 */
[----:B------:R-:W-:-:S13]  /*7de0*/  ISETP.NE.AND P0, PT, R0, 0x8, PT ;  /* 0x000000080000780c */ /* 0x000fda0003f05270 */
[----:B------:R-:W-:Y:S05]  /*7df0*/  @!P0 BRA `(.L_x_27635) ;  /* 0x0000007000008947 */ /* 0x000fea0003800000 */
[----:B------:R-:W-:-:S13]  /*7e00*/  ISETP.NE.AND P0, PT, R0, 0x9, PT ;  /* 0x000000090000780c */ /* 0x000fda0003f05270 */
[----:B------:R-:W-:Y:S05]  /*7e10*/  @P0 BRA `(.L_x_27629) ;  /* 0x00000a9000000947 */ /* 0x000fea0003800000 */
[----:B-1----:R-:W1:Y:S01]  /*7e20*/  I2F.S16 R4, R11 ;  /* 0x0000000b00047306 */ /* 0x002e620000101400 */
[----:B------:R-:W-:Y:S02]  /*7e30*/  IMAD.MOV.U32 R5, RZ, RZ, RZ ;  /* 0x000000ffff057224 */ /* 0x000fe400078e00ff */
[----:B------:R-:W-:-:S03]  /*7e40*/  IMAD.MOV.U32 R2, RZ, RZ, R19 ;  /* 0x000000ffff027224 */ /* 0x000fc600078e0013 */
[----:B-1----:R1:W-:Y:S01]  /*7e50*/  STG.E.64 [R8.64], R4 ;  /* 0x0000000408007986 */ /* 0x0023e2000c101b24 */
[----:B------:R-:W-:Y:S05]  /*7e60*/  BRA `(.L_x_27624) ;  /* 0x00000c0000007947 */ /* 0x000fea0003800000 */
.L_x_27635:
[----:B------:R-:W2:Y:S01]  /*7e70*/  I2F.S16 R11, R11 ;  /* 0x0000000b000b7306 */ /* 0x000ea20000101400 */
[----:B------:R-:W-:Y:S01]  /*7e80*/  IMAD.MOV.U32 R2, RZ, RZ, R19 ;  /* 0x000000ffff027224 */ /* 0x000fe200078e0013 */
[----:B--2---:R-:W-:-:S04]  /*7e90*/  F2FP.PACK_AB R3, RZ, R11 ;  /* 0x0000000bff03723e */ /* 0x004fc800000000ff */
[----:B------:R-:W-:-:S05]  /*7ea0*/  PRMT R3, R3, 0x5410, RZ ;  /* 0x0000541003037816 */ /* 0x000fca00000000ff */
[----:B------:R2:W-:Y:S01]  /*7eb0*/  STG.E [R8.64], R3 ;  /* 0x0000000308007986 */ /* 0x0005e2000c101924 */
[----:B------:R-:W-:Y:S05]  /*7ec0*/  BRA `(.L_x_27624) ;  /* 0x00000ba000007947 */ /* 0x000fea0003800000 */
.L_x_27634:
[----:B-1----:R-:W1:Y:S01]  /*7ed0*/  I2F.F64.S16 R4, R11 ;  /* 0x0000000b00047312 */ /* 0x002e620000101c00 */
[----:B------:R-:W-:Y:S01]  /*7ee0*/  IMAD.MOV.U32 R2, RZ, RZ, R19 ;  /* 0x000000ffff027224 */ /* 0x000fe200078e0013 */
[----:B-1----:R1:W-:Y:S01]  /*7ef0*/  STG.E.64 [R8.64], R4 ;  /* 0x0000000408007986 */ /* 0x0023e2000c101b24 */
[----:B------:R-:W-:Y:S05]  /*7f00*/  BRA `(.L_x_27624) ;  /* 0x00000b6000007947 */ /* 0x000fea0003800000 */
.L_x_27625:
        /* <DEDUP_REMOVED lines=11> */
.L_x_27638:
[----:B-1----:R-:W1:Y:S01]  /*7fc0*/  I2F.F64.S16 R4, R11 ;  /* 0x0000000b00047312 */ /* 0x002e620000101c00 */
[----:B0-----:R-:W-:Y:S01]  /*7fd0*/  CS2R R6, SRZ ;  /* 0x0000000000067805 */ /* 0x001fe2000001ff00 */
[----:B------:R-:W-:-:S04]  /*7fe0*/  IMAD.MOV.U32 R2, RZ, RZ, R19 ;  /* 0x000000ffff027224 */ /* 0x000fc800078e0013 */
[----:B-1----:R0:W-:Y:S01]  /*7ff0*/  STG.E.128 [R8.64], R4 ;  /* 0x0000000408007986 */ /* 0x0021e2000c101d24 */
[----:B------:R-:W-:Y:S05]  /*8000*/  BRA `(.L_x_27624) ;  /* 0x00000a6000007947 */ /* 0x000fea0003800000 */
.L_x_27637:
[----:B------:R-:W-:-:S13]  /*8010*/  ISETP.NE.AND P0, PT, R0, 0xf, PT ;  /* 0x0000000f0000780c */ /* 0x000fda0003f05270 */
[----:B------:R-:W-:Y:S05]  /*8020*/  @!P0 BRA `(.L_x_27639) ;  /* 0x000002f000008947 */ /* 0x000fea0003800000 */
[----:B------:R-:W-:-:S13]  /*8030*/  ISETP.NE.AND P0, PT, R0, 0x17, PT ;  /* 0x000000170000780c */ /* 0x000fda0003f05270 */
[----:B------:R-:W-:Y:S05]  /*8040*/  @!P0 BRA `(.L_x_27640) ;  /* 0x0000016000008947 */ /* 0x000fea0003800000 */
[----:B------:R-:W-:-:S13]  /*8050*/  ISETP.NE.AND P0, PT, R0, 0x18, PT ;  /* 0x000000180000780c */ /* 0x000fda0003f05270 */
[----:B------:R-:W-:Y:S05]  /*8060*/  @P0 BRA `(.L_x_27629) ;  /* 0x0000084000000947 */ /* 0x000fea0003800000 */
[----:B------:R-:W2:Y:S01]  /*8070*/  I2F.S16 R11, R11 ;  /* 0x0000000b000b7306 */ /* 0x000ea20000101400 */
[----:B------:R-:W-:Y:S01]  /*8080*/  BSSY B0, `(.L_x_27641) ;  /* 0x000000e000007945 */ /* 0x000fe20003800000 */
[C---:B--2---:R-:W-:Y:S02]  /*8090*/  LOP3.LUT R2, R11.reuse, 0x7fffffff, RZ, 0xc0, !PT ;  /* 0x7fffffff0b027812 */ /* 0x044fe400078ec0ff */
        /* <DEDUP_REMOVED lines=12> */
.L_x_27642:
[----:B------:R-:W-:Y:S05]  /*8160*/  BSYNC B0 ;  /* 0x0000000000007941 */ /* 0x000fea0003800000 */
.L_x_27641:
[----:B------:R-:W-:Y:S01]  /*8170*/  LOP3.LUT R3, R0, R3, RZ, 0xfc, !PT ;  /* 0x0000000300037212 */ /* 0x000fe200078efcff */
[----:B------:R-:W-:-:S04]  /*8180*/  IMAD.MOV.U32 R2, RZ, RZ, R19 ;  /* 0x000000ffff027224 */ /* 0x000fc800078e0013 */
[----:B------:R2:W-:Y:S01]  /*8190*/  STG.E.U8 [R8.64], R3 ;  /* 0x0000000308007986 */ /* 0x0005e2000c101124 */
[----:B------:R-:W-:Y:S05]  /*81a0*/  BRA `(.L_x_27624) ;  /* 0x000008c000007947 */ /* 0x000fea0003800000 */
.L_x_27640:
[----:B------:R-:W2:Y:S01]  /*81b0*/  I2F.S16 R11, R11 ;  /* 0x0000000b000b7306 */ /* 0x000ea20000101400 */
[----:B------:R-:W-:Y:S01]  /*81c0*/  BSSY B0, `(.L_x_27643) ;  /* 0x000000f000007945 */ /* 0x000fe20003800000 */
[----:B--2---:R-:W-:-:S04]  /*81d0*/  LOP3.LUT R2, R11, 0x7fffffff, RZ, 0xc0, !PT ;  /* 0x7fffffff0b027812 */ /* 0x004fc800078ec0ff */
        /* <DEDUP_REMOVED lines=10> */
.L_x_27644:
[----:B------:R-:W-:Y:S01]  /*8280*/  IMAD.MOV.U32 R0, RZ, RZ, 0x7f ;  /* 0x0000007fff007424 */ /* 0x000fe200078e00ff */
[----:B------:R-:W-:-:S04]  /*8290*/  ISETP.GT.U32.AND P0, PT, R2, 0x7f800000, PT ;  /* 0x7f8000000200780c */ /* 0x000fc80003f04070 */
[----:B------:R-:W-:-:S04]  /*82a0*/  SEL R0, R0, 0x7c, P0 ;  /* 0x0000007c00007807 */ /* 0x000fc80000000000 */
.L_x_27645:
[----:B------:R-:W-:Y:S05]  /*82b0*/  BSYNC B0 ;  /* 0x0000000000007941 */ /* 0x000fea0003800000 */
.L_x_27643:
[----:B------:R-:W-:-:S04]  /*82c0*/  LOP3.LUT R2, R11, 0x80000000, RZ, 0xc0, !PT ;  /* 0x800000000b027812 */ /* 0x000fc800078ec0ff */
[----:B------:R-:W-:Y:S01]  /*82d0*/  SHF.R.U32.HI R3, RZ, 0x18, R2 ;  /* 0x00000018ff037819 */ /* 0x000fe20000011602 */
[----:B------:R-:W-:-:S03]  /*82e0*/  IMAD.MOV.U32 R2, RZ, RZ, R19 ;  /* 0x000000ffff027224 */ /* 0x000fc600078e0013 */
[----:B------:R-:W-:-:S05]  /*82f0*/  LOP3.LUT R3, R0, R3, RZ, 0xfc, !PT ;  /* 0x0000000300037212 */ /* 0x000fca00078efcff */
[----:B------:R2:W-:Y:S01]  /*8300*/  STG.E.U8 [R8.64], R3 ;  /* 0x0000000308007986 */ /* 0x0005e2000c101124 */
[----:B------:R-:W-:Y:S05]  /*8310*/  BRA `(.L_x_27624) ;  /* 0x0000075000007947 */ /* 0x000fea0003800000 */
.L_x_27639:
[----:B------:R-:W2:Y:S01]  /*8320*/  I2F.S16 R0, R11 ;  /* 0x0000000b00007306 */ /* 0x000ea20000101400 */
[----:B------:R-:W-:Y:S01]  /*8330*/  IMAD.MOV.U32 R2, RZ, RZ, R19 ;  /* 0x000000ffff027224 */ /* 0x000fe200078e0013 */
[----:B--2---:R-:W-:-:S05]  /*8340*/  F2FP.BF16.PACK_AB R0, RZ, R0 ;  /* 0x00000000ff00723e */ /* 0x004fca00000010ff */
[----:B------:R2:W-:Y:S01]  /*8350*/  STG.E.U16 [R8.64], R0 ;  /* 0x0000000008007986 */ /* 0x0005e2000c101524 */
[----:B------:R-:W-:Y:S05]  /*8360*/  BRA `(.L_x_27624) ;  /* 0x0000070000007947 */ /* 0x000fea0003800000 */
.L_x_27636:
        /* <DEDUP_REMOVED lines=11> */
.L_x_27648:
[----:B------:R-:W2:Y:S01]  /*8420*/  I2F.S16 R11, R11 ;  /* 0x0000000b000b7306 */ /* 0x000ea20000101400 */
[----:B------:R-:W-:Y:S01]  /*8430*/  BSSY B0, `(.L_x_27649) ;  /* 0x0000014000007945 */ /* 0x000fe20003800000 */
[----:B-1----:R-:W-:Y:S01]  /*8440*/  IMAD.MOV.U32 R4, RZ, RZ, 0x80 ;  /* 0x00000080ff047424 */ /* 0x002fe200078e00ff */
[----:B--2---:R-:W-:-:S04]  /*8450*/  LOP3.LUT R2, R11, 0x7fffffff, RZ, 0xc0, !PT ;  /* 0x7fffffff0b027812 */ /* 0x004fc800078ec0ff */
        /* <DEDUP_REMOVED lines=13> */
.L_x_27651:
[----:B------:R-:W-:-:S04]  /*8530*/  LOP3.LUT R2, R11, 0x80000000, RZ, 0xc0, !PT ;  /* 0x800000000b027812 */ /* 0x000fc800078ec0ff */
[----:B------:R-:W-:-:S04]  /*8540*/  SHF.R.U32.HI R3, RZ, 0x18, R2 ;  /* 0x00000018ff037819 */ /* 0x000fc80000011602 */
[----:B------:R-:W-:-:S04]  /*8550*/  LOP3.LUT R0, R0, R3, RZ, 0xfc, !PT ;  /* 0x0000000300007212 */ /* 0x000fc800078efcff */
[----:B------:R-:W-:Y:S02]  /*8560*/  PRMT R4, R0, 0x7610, R4 ;  /* 0x0000761000047816 */ /* 0x000fe40000000004 */
.L_x_27650:
[----:B------:R-:W-:Y:S05]  /*8570*/  BSYNC B0 ;  /* 0x0000000000007941 */ /* 0x000fea0003800000 */
.L_x_27649:
[----:B------:R1:W-:Y:S01]  /*8580*/  STG.E.U8 [R8.64], R4 ;  /* 0x0000000408007986 */ /* 0x0003e2000c101124 */
[----:B------:R-:W-:Y:S01]  /*8590*/  IMAD.MOV.U32 R2, RZ, RZ, R19 ;  /* 0x000000ffff027224 */ /* 0x000fe200078e0013 */
[----:B------:R-:W-:Y:S05]  /*85a0*/  BRA `(.L_x_27624) ;  /* 0x000004c000007947 */ /* 0x000fea0003800000 */
.L_x_27647:
        /* <DEDUP_REMOVED lines=17> */
.L_x_27654:
[----:B------:R-:W-:-:S04]  /*86c0*/  LOP3.LUT R2, R11, 0x80000000, RZ, 0xc0, !PT ;  /* 0x800000000b027812 */ /* 0x000fc800078ec0ff */
[----:B------:R-:W-:-:S04]  /*86d0*/  SHF.R.U32.HI R3, RZ, 0x18, R2 ;  /* 0x00000018ff037819 */ /* 0x000fc80000011602 */
[----:B------:R-:W-:-:S04]  /*86e0*/  LOP3.LUT R0, R0, R3, RZ, 0xfc, !PT ;  /* 0x0000000300007212 */ /* 0x000fc800078efcff */
[----:B------:R-:W-:Y:S02]  /*86f0*/  PRMT R4, R0, 0x7610, R4 ;  /* 0x0000761000047816 */ /* 0x000fe40000000004 */
.L_x_27653:
[----:B------:R-:W-:Y:S05]  /*8700*/  BSYNC B0 ;  /* 0x0000000000007941 */ /* 0x000fea0003800000 */
.L_x_27652:
[----:B------:R1:W-:Y:S01]  /*8710*/  STG.E.U8 [R8.64], R4 ;  /* 0x0000000408007986 */ /* 0x0003e2000c101124 */
[----:B------:R-:W-:Y:S01]  /*8720*/  IMAD.MOV.U32 R2, RZ, RZ, R19 ;  /* 0x000000ffff027224 */ /* 0x000fe200078e0013 */
[----:B------:R-:W-:Y:S05]  /*8730*/  BRA `(.L_x_27624) ;  /* 0x0000033000007947 */ /* 0x000fea0003800000 */
.L_x_27646:
[----:B------:R-:W-:-:S13]  /*8740*/  ISETP.NE.AND P0, PT, R0, 0x1c, PT ;  /* 0x0000001c0000780c */ /* 0x000fda0003f05270 */
[----:B------:R-:W-:Y:S05]  /*8750*/  @!P0 BRA `(.L_x_27655) ;  /* 0x000002f000008947 */ /* 0x000fea0003800000 */
[----:B------:R-:W-:-:S13]  /*8760*/  ISETP.NE.AND P0, PT, R0, 0x1d, PT ;  /* 0x0000001d0000780c */ /* 0x000fda0003f05270 */
[----:B------:R-:W-:Y:S05]  /*8770*/  @!P0 BRA `(.L_x_27656) ;  /* 0x0000028000008947 */ /* 0x000fea0003800000 */
[----:B------:R-:W-:-:S13]  /*8780*/  ISETP.NE.AND P0, PT, R0, 0x2c, PT ;  /* 0x0000002c0000780c */ /* 0x000fda0003f05270 */
[----:B------:R-:W-:Y:S05]  /*8790*/  @P0 BRA `(.L_x_27629) ;  /* 0x0000011000000947 */ /* 0x000fea0003800000 */
[----:B-1----:R-:W1:Y:S01]  /*87a0*/  I2F.S16 R4, R11 ;  /* 0x0000000b00047306 */ /* 0x002e620000101400 */
[----:B------:R-:W-:Y:S02]  /*87b0*/  PLOP3.LUT P0, PT, PT, PT, PT, 0x80, 0x0 ;  /* 0x000000000000781c */ /* 0x000fe40003f0f070 */
[----:B-1----:R-:W-:-:S04]  /*87c0*/  SHF.R.U32.HI R2, RZ, 0x17, R4 ;  /* 0x00000017ff027819 */ /* 0x002fc80000011604 */
        /* <DEDUP_REMOVED lines=14> */
.L_x_27629:
[----:B------:R-:W-:Y:S01]  /*88b0*/  MOV R2, 0x0 ;  /* 0x0000000000027802 */ /* 0x000fe20000000f00 */
[----:B-1----:R-:W-:Y:S02]  /*88c0*/  IMAD.MOV.U32 R4, RZ, RZ, c[0x4][0x140] ;  /* 0x01005000ff047624 */ /* 0x002fe400078e00ff */
        /* <DEDUP_REMOVED lines=19> */
.L_x_27656:
[----:B-1----:R-:W-:Y:S02]  /*8a00*/  IMAD.MOV.U32 R4, RZ, RZ, R11 ;  /* 0x000000ffff047224 */ /* 0x002fe400078e000b */
[----:B------:R-:W-:Y:S02]  /*8a10*/  IMAD.MOV.U32 R5, RZ, RZ, RZ ;  /* 0x000000ffff057224 */ /* 0x000fe400078e00ff */
[----:B------:R-:W-:-:S03]  /*8a20*/  IMAD.MOV.U32 R2, RZ, RZ, R19 ;  /* 0x000000ffff027224 */ /* 0x000fc600078e0013 */
[----:B------:R1:W-:Y:S01]  /*8a30*/  STG.E.64 [R8.64], R4 ;  /* 0x0000000408007986 */ /* 0x0003e2000c101b24 */
[----:B------:R-:W-:Y:S05]  /*8a40*/  BRA `(.L_x_27624) ;  /* 0x0000002000007947 */ /* 0x000fea0003800000 */
.L_x_27655:
[----:B------:R2:W-:Y:S01]  /*8a50*/  STG.E [R8.64], R11 ;  /* 0x0000000b08007986 */ /* 0x0005e2000c101924 */
[----:B------:R-:W-:-:S03]  /*8a60*/  IMAD.MOV.U32 R2, RZ, RZ, R19 ;  /* 0x000000ffff027224 */ /* 0x000fc600078e0013 */
.L_x_27624:
[----:B---3--:R-:W-:Y:S05]  /*8a70*/  BSYNC B6 ;  /* 0x0000000000067941 */ /* 0x008fea0003800000 */
.L_x_27623:
[----:B------:R-:W-:Y:S01]  /*8a80*/  ISETP.GE.AND P0, PT, R2, R18, PT ;  /* 0x000000120200720c */ /* 0x000fe20003f06270 */
[----:B------:R-:W-:-:S12]  /*8a90*/  BSSY B6, `(.L_x_27657) ;  /* 0x00001d6000067945 */ /* 0x000fd80003800000 */
[----:B------:R-:W-:Y:S05]  /*8aa0*/  @P0 BRA `(.L_x_27658) ;  /* 0x00001d4000000947 */ /* 0x000fea0003800000 */
[----:B--2---:R-:W-:Y:S01]  /*8ab0*/  IMAD R0, R16, 0x200, R2 ;  /* 0x0000020010007824 */ /* 0x004fe200078e0202 */
[----:B-1----:R-:W-:-:S03]  /*8ac0*/  PRMT R3, R17, 0x9910, RZ ;  /* 0x0000991011037816 */ /* 0x002fc600000000ff */
        /* <DEDUP_REMOVED lines=16> */
.L_x_27662:
[----:B------:R0:W-:Y:S01]  /*8bd0*/  STG.E.U8 [R8.64], R26 ;  /* 0x0000001a08007986 */ /* 0x0001e2000c101124 */
[----:B------:R-:W-:Y:S05]  /*8be0*/  BRA `(.L_x_27664) ;  /* 0x00000d5000007947 */ /* 0x000fea0003800000 */
.L_x_27661:
        /* <DEDUP_REMOVED lines=9> */
.L_x_27666:
[----:B------:R0:W-:Y:S01]  /*8c80*/  STG.E [R8.64], R26 ;  /* 0x0000001a08007986 */ /* 0x0001e2000c101924 */
[----:B------:R-:W-:Y:S05]  /*8c90*/  BRA `(.L_x_27664) ;  /* 0x00000ca000007947 */ /* 0x000fea0003800000 */
.L_x_27665:
[----:B------:R0:W-:Y:S01]  /*8ca0*/  STG.E.U16 [R8.64], R26 ;  /* 0x0000001a08007986 */ /* 0x0001e2000c101524 */
[----:B------:R-:W-:Y:S05]  /*8cb0*/  BRA `(.L_x_27664) ;  /* 0x00000c8000007947 */ /* 0x000fea0003800000 */
.L_x_27660:
        /* <DEDUP_REMOVED lines=9> */
.L_x_27668:
[----:B------:R-:W0:Y:S02]  /*8d50*/  I2F.S16 R0, R26 ;  /* 0x0000001a00007306 */ /* 0x000e240000101400 */
[----:B0-----:R-:W-:-:S05]  /*8d60*/  F2FP.PACK_AB R0, RZ, R0 ;  /* 0x00000000ff00723e */ /* 0x001fca00000000ff */
[----:B------:R0:W-:Y:S01]  /*8d70*/  STG.E.U16 [R8.64], R0 ;  /* 0x0000000008007986 */ /* 0x0001e2000c101524 */
[----:B------:R-:W-:Y:S05]  /*8d80*/  BRA `(.L_x_27664) ;  /* 0x00000bb000007947 */ /* 0x000fea0003800000 */
.L_x_27667:
        /* <DEDUP_REMOVED lines=10> */
.L_x_27670:
[----:B------:R-:W0:Y:S02]  /*8e30*/  I2F.S16 R26, R26 ;  /* 0x0000001a001a7306 */ /* 0x000e240000101400 */
[----:B0-----:R-:W-:-:S04]  /*8e40*/  F2FP.PACK_AB R3, RZ, R26 ;  /* 0x0000001aff03723e */ /* 0x001fc800000000ff */
[----:B------:R-:W-:-:S05]  /*8e50*/  PRMT R3, R3, 0x5410, RZ ;  /* 0x0000541003037816 */ /* 0x000fca00000000ff */
[----:B------:R0:W-:Y:S01]  /*8e60*/  STG.E [R8.64], R3 ;  /* 0x0000000308007986 */ /* 0x0001e2000c101924 */
[----:B------:R-:W-:Y:S05]  /*8e70*/  BRA `(.L_x_27664) ;  /* 0x00000ac000007947 */ /* 0x000fea0003800000 */
.L_x_27669:
[----:B------:R-:W0:Y:S02]  /*8e80*/  I2F.F64.S16 R26, R26 ;  /* 0x0000001a001a7312 */ /* 0x000e240000101c00 */
[----:B0-----:R0:W-:Y:S01]  /*8e90*/  STG.E.64 [R8.64], R26 ;  /* 0x0000001a08007986 */ /* 0x0011e2000c101b24 */
[----:B------:R-:W-:Y:S05]  /*8ea0*/  BRA `(.L_x_27664) ;  /* 0x00000a9000007947 */ /* 0x000fea0003800000 */
.L_x_27659:
        /* <DEDUP_REMOVED lines=10> */
.L_x_27673:
[----:B------:R-:W0:Y:S01]  /*8f50*/  I2F.F64.S16 R4, R26 ;  /* 0x0000001a00047312 */ /* 0x000e220000101c00 */
[----:B------:R-:W-:-:S05]  /*8f60*/  CS2R R6, SRZ ;  /* 0x0000000000067805 */ /* 0x000fca000001ff00 */
[----:B0-----:R0:W-:Y:S01]  /*8f70*/  STG.E.128 [R8.64], R4 ;  /* 0x0000000408007986 */ /* 0x0011e2000c101d24 */
[----:B------:R-:W-:Y:S05]  /*8f80*/  BRA `(.L_x_27664) ;  /* 0x000009b000007947 */ /* 0x000fea0003800000 */
.L_x_27672:
        /* <DEDUP_REMOVED lines=21> */
.L_x_27677:
[----:B------:R-:W-:Y:S05]  /*90e0*/  BSYNC B0 ;  /* 0x0000000000007941 */ /* 0x000fea0003800000 */
.L_x_27676:
[----:B------:R-:W-:-:S05]  /*90f0*/  LOP3.LUT R5, R0, R5, RZ, 0xfc, !PT ;  /* 0x0000000500057212 */ /* 0x000fca00078efcff */
[----:B------:R0:W-:Y:S01]  /*9100*/  STG.E.U8 [R8.64], R5 ;  /* 0x0000000508007986 */ /* 0x0001e2000c101124 */
[----:B------:R-:W-:Y:S05]  /*9110*/  BRA `(.L_x_27664) ;  /* 0x0000082000007947 */ /* 0x000fea0003800000 */
.L_x_27675:
        /* <DEDUP_REMOVED lines=13> */
.L_x_27679:
[----:B------:R-:W-:Y:S01]  /*91f0*/  IMAD.MOV.U32 R0, RZ, RZ, 0x7f ;  /* 0x0000007fff007424 */ /* 0x000fe200078e00ff */
[----:B------:R-:W-:-:S04]  /*9200*/  ISETP.GT.U32.AND P0, PT, R3, 0x7f800000, PT ;  /* 0x7f8000000300780c */ /* 0x000fc80003f04070 */
[----:B------:R-:W-:-:S04]  /*9210*/  SEL R0, R0, 0x7c, P0 ;  /* 0x0000007c00007807 */ /* 0x000fc80000000000 */
.L_x_27680:
[----:B------:R-:W-:Y:S05]  /*9220*/  BSYNC B0 ;  /* 0x0000000000007941 */ /* 0x000fea0003800000 */
.L_x_27678:
[----:B------:R-:W-:-:S04]  /*9230*/  LOP3.LUT R3, R5, 0x80000000, RZ, 0xc0, !PT ;  /* 0x8000000005037812 */ /* 0x000fc800078ec0ff */
[----:B------:R-:W-:-:S04]  /*9240*/  SHF.R.U32.HI R3, RZ, 0x18, R3 ;  /* 0x00000018ff037819 */ /* 0x000fc80000011603 */
[----:B------:R-:W-:-:S05]  /*9250*/  LOP3.LUT R3, R0, R3, RZ, 0xfc, !PT ;  /* 0x0000000300037212 */ /* 0x000fca00078efcff */
[----:B------:R0:W-:Y:S01]  /*9260*/  STG.E.U8 [R8.64], R3 ;  /* 0x0000000308007986 */ /* 0x0001e2000c101124 */
[----:B------:R-:W-:Y:S05]  /*9270*/  BRA `(.L_x_27664) ;  /* 0x000006c000007947 */ /* 0x000fea0003800000 */
.L_x_27674:
[----:B------:R-:W0:Y:S02]  /*9280*/  I2F.S16 R0, R26 ;  /* 0x0000001a00007306 */ /* 0x000e240000101400 */
[----:B0-----:R-:W-:-:S05]  /*9290*/  F2FP.BF16.PACK_AB R0, RZ, R0 ;  /* 0x00000000ff00723e */ /* 0x001fca00000010ff */
[----:B------:R0:W-:Y:S01]  /*92a0*/  STG.E.U16 [R8.64], R0 ;  /* 0x0000000008007986 */ /* 0x0001e2000c101524 */
[----:B------:R-:W-:Y:S05]  /*92b0*/  BRA `(.L_x_27664) ;  /* 0x0000068000007947 */ /* 0x000fea0003800000 */
.L_x_27671:
        /* <DEDUP_REMOVED lines=10> */
.L_x_27683:
        /* <DEDUP_REMOVED lines=17> */
.L_x_27686:
[----:B------:R-:W-:-:S04]  /*9470*/  LOP3.LUT R3, R5, 0x80000000, RZ, 0xc0, !PT ;  /* 0x8000000005037812 */ /* 0x000fc800078ec0ff */
[----:B------:R-:W-:-:S04]  /*9480*/  SHF.R.U32.HI R3, RZ, 0x18, R3 ;  /* 0x00000018ff037819 */ /* 0x000fc80000011603 */
[----:B------:R-:W-:-:S04]  /*9490*/  LOP3.LUT R0, R0, R3, RZ, 0xfc, !PT ;  /* 0x0000000300007212 */ /* 0x000fc800078efcff */
[----:B------:R-:W-:Y:S02]  /*94a0*/  PRMT R4, R0, 0x7610, R4 ;  /* 0x0000761000047816 */ /* 0x000fe40000000004 */
.L_x_27685:
[----:B------:R-:W-:Y:S05]  /*94b0*/  BSYNC B0 ;  /* 0x0000000000007941 */ /* 0x000fea0003800000 */
.L_x_27684:
[----:B------:R0:W-:Y:S01]  /*94c0*/  STG.E.U8 [R8.64], R4 ;  /* 0x0000000408007986 */ /* 0x0001e2000c101124 */
[----:B------:R-:W-:Y:S05]  /*94d0*/  BRA `(.L_x_27664) ;  /* 0x0000046000007947 */ /* 0x000fea0003800000 */
.L_x_27682:
        /* <DEDUP_REMOVED lines=17> */
.L_x_27689:
[----:B------:R-:W-:-:S04]  /*95f0*/  LOP3.LUT R3, R5, 0x80000000, RZ, 0xc0, !PT ;  /* 0x8000000005037812 */ /* 0x000fc800078ec0ff */
[----:B------:R-:W-:-:S04]  /*9600*/  SHF.R.U32.HI R3, RZ, 0x18, R3 ;  /* 0x00000018ff037819 */ /* 0x000fc80000011603 */
[----:B------:R-:W-:-:S04]  /*9610*/  LOP3.LUT R0, R0, R3, RZ, 0xfc, !PT ;  /* 0x0000000300007212 */ /* 0x000fc800078efcff */
[----:B------:R-:W-:Y:S02]  /*9620*/  PRMT R4, R0, 0x7610, R4 ;  /* 0x0000761000047816 */ /* 0x000fe40000000004 */
.L_x_27688:
[----:B------:R-:W-:Y:S05]  /*9630*/  BSYNC B0 ;  /* 0x0000000000007941 */ /* 0x000fea0003800000 */
.L_x_27687:
[----:B------:R0:W-:Y:S01]  /*9640*/  STG.E.U8 [R8.64], R4 ;  /* 0x0000000408007986 */ /* 0x0001e2000c101124 */
[----:B------:R-:W-:Y:S05]  /*9650*/  BRA `(.L_x_27664) ;  /* 0x000002e000007947 */ /* 0x000fea0003800000 */
.L_x_27681:
        /* <DEDUP_REMOVED lines=22> */
.L_x_27663:
        /* <DEDUP_REMOVED lines=20> */
.L_x_27691:
[----:B------:R-:W-:-:S05]  /*9900*/  IMAD.MOV.U32 R27, RZ, RZ, RZ ;  /* 0x000000ffff1b7224 */ /* 0x000fca00078e00ff */
[----:B------:R0:W-:Y:S01]  /*9910*/  STG.E.64 [R8.64], R26 ;  /* 0x0000001a08007986 */ /* 0x0001e2000c101b24 */
[----:B------:R-:W-:Y:S05]  /*9920*/  BRA `(.L_x_27664) ;  /* 0x0000001000007947 */ /* 0x000fea0003800000 */
.L_x_27690:
[----:B------:R0:W-:Y:S02]  /*9930*/  STG.E [R8.64], R26 ;  /* 0x0000001a08007986 */ /* 0x0001e4000c101924 */
.L_x_27664:
        /* <DEDUP_REMOVED lines=21> */
.L_x_27695:
[----:B------:R0:W-:Y:S01]  /*9a90*/  STG.E.U8 [R4.64], R24 ;  /* 0x0000001804007986 */ /* 0x0001e2000c101124 */
[----:B------:R-:W-:Y:S05]  /*9aa0*/  BRA `(.L_x_27697) ;  /* 0x00000d3000007947 */ /* 0x000fea0003800000 */
.L_x_27694:
        /* <DEDUP_REMOVED lines=9> */
.L_x_27699:
[----:B------:R0:W-:Y:S01]  /*9b40*/  STG.E [R4.64], R24 ;  /* 0x0000001804007986 */ /* 0x0001e2000c101924 */
[----:B------:R-:W-:Y:S05]  /*9b50*/  BRA `(.L_x_27697) ;  /* 0x00000c8000007947 */ /* 0x000fea0003800000 */
.L_x_27698:
[----:B------:R0:W-:Y:S01]  /*9b60*/  STG.E.U16 [R4.64], R24 ;  /* 0x0000001804007986 */ /* 0x0001e2000c101524 */
[----:B------:R-:W-:Y:S05]  /*9b70*/  BRA `(.L_x_27697) ;  /* 0x00000c6000007947 */ /* 0x000fea0003800000 */
.L_x_27693:
        /* <DEDUP_REMOVED lines=9> */
.L_x_27701:
[----:B------:R-:W0:Y:S02]  /*9c10*/  I2F.S16 R0, R24 ;  /* 0x0000001800007306 */ /* 0x000e240000101400 */
[----:B0-----:R-:W-:-:S05]  /*9c20*/  F2FP.PACK_AB R0, RZ, R0 ;  /* 0x00000000ff00723e */ /* 0x001fca00000000ff */
[----:B------:R0:W-:Y:S01]  /*9c30*/  STG.E.U16 [R4.64], R0 ;  /* 0x0000000004007986 */ /* 0x0001e2000c101524 */
[----:B------:R-:W-:Y:S05]  /*9c40*/  BRA `(.L_x_27697) ;  /* 0x00000b9000007947 */ /* 0x000fea0003800000 */
.L_x_27700:
        /* <DEDUP_REMOVED lines=10> */
.L_x_27703:
[----:B------:R-:W0:Y:S02]  /*9cf0*/  I2F.S16 R24, R24 ;  /* 0x0000001800187306 */ /* 0x000e240000101400 */
[----:B0-----:R-:W-:-:S04]  /*9d00*/  F2FP.PACK_AB R3, RZ, R24 ;  /* 0x00000018ff03723e */ /* 0x001fc800000000ff */
[----:B------:R-:W-:-:S05]  /*9d10*/  PRMT R3, R3, 0x5410, RZ ;  /* 0x0000541003037816 */ /* 0x000fca00000000ff */
[----:B------:R0:W-:Y:S01]  /*9d20*/  STG.E [R4.64], R3 ;  /* 0x0000000304007986 */ /* 0x0001e2000c101924 */
[----:B------:R-:W-:Y:S05]  /*9d30*/  BRA `(.L_x_27697) ;  /* 0x00000aa000007947 */ /* 0x000fea0003800000 */
.L_x_27702:
[----:B------:R-:W0:Y:S02]  /*9d40*/  I2F.F64.S16 R24, R24 ;  /* 0x0000001800187312 */ /* 0x000e240000101c00 */
[----:B0-----:R0:W-:Y:S01]  /*9d50*/  STG.E.64 [R4.64], R24 ;  /* 0x0000001804007986 */ /* 0x0011e2000c101b24 */
[----:B------:R-:W-:Y:S05]  /*9d60*/  BRA `(.L_x_27697) ;  /* 0x00000a7000007947 */ /* 0x000fea0003800000 */
.L_x_27692:
        /* <DEDUP_REMOVED lines=10> */
.L_x_27706:
[----:B------:R-:W0:Y:S01]  /*9e10*/  I2F.F64.S16 R24, R24 ;  /* 0x0000001800187312 */ /* 0x000e220000101c00 */
[----:B------:R-:W-:-:S05]  /*9e20*/  CS2R R26, SRZ ;  /* 0x00000000001a7805 */ /* 0x000fca000001ff00 */
[----:B0-----:R0:W-:Y:S01]  /*9e30*/  STG.E.128 [R4.64], R24 ;  /* 0x0000001804007986 */ /* 0x0011e2000c101d24 */
[----:B------:R-:W-:Y:S05]  /*9e40*/  BRA `(.L_x_27697) ;  /* 0x0000099000007947 */ /* 0x000fea0003800000 */
.L_x_27705:
        /* <DEDUP_REMOVED lines=21> */
.L_x_27710:
[----:B------:R-:W-:Y:S05]  /*9fa0*/  BSYNC B0 ;  /* 0x0000000000007941 */ /* 0x000fea0003800000 */
.L_x_27709:
[----:B------:R-:W-:-:S05]  /*9fb0*/  LOP3.LUT R7, R0, R7, RZ, 0xfc, !PT ;  /* 0x0000000700077212 */ /* 0x000fca00078efcff */
[----:B------:R0:W-:Y:S01]  /*9fc0*/  STG.E.U8 [R4.64], R7 ;  /* 0x0000000704007986 */ /* 0x0001e2000c101124 */
[----:B------:R-:W-:Y:S05]  /*9fd0*/  BRA `(.L_x_27697) ;  /* 0x0000080000007947 */ /* 0x000fea0003800000 */
.L_x_27708:
        /* <DEDUP_REMOVED lines=13> */
.L_x_27712:
[----:B------:R-:W-:Y:S01]  /*a0b0*/  IMAD.MOV.U32 R0, RZ, RZ, 0x7f ;  /* 0x0000007fff007424 */ /* 0x000fe200078e00ff */
[----:B------:R-:W-:-:S04]  /*a0c0*/  ISETP.GT.U32.AND P0, PT, R3, 0x7f800000, PT ;  /* 0x7f8000000300780c */ /* 0x000fc80003f04070 */
[----:B------:R-:W-:-:S04]  /*a0d0*/  SEL R0, R0, 0x7c, P0 ;  /* 0x0000007c00007807 */ /* 0x000fc80000000000 */
.L_x_27713:
[----:B------:R-:W-:Y:S05]  /*a0e0*/  BSYNC B0 ;  /* 0x0000000000007941 */ /* 0x000fea0003800000 */
.L_x_27711:
[----:B------:R-:W-:-:S04]  /*a0f0*/  LOP3.LUT R3, R7, 0x80000000, RZ, 0xc0, !PT ;  /* 0x8000000007037812 */ /* 0x000fc800078ec0ff */
[----:B------:R-:W-:-:S04]  /*a100*/  SHF.R.U32.HI R3, RZ, 0x18, R3 ;  /* 0x00000018ff037819 */ /* 0x000fc80000011603 */
[----:B------:R-:W-:-:S05]  /*a110*/  LOP3.LUT R3, R0, R3, RZ, 0xfc, !PT ;  /* 0x0000000300037212 */ /* 0x000fca00078efcff */
[----:B------:R0:W-:Y:S01]  /*a120*/  STG.E.U8 [R4.64], R3 ;  /* 0x0000000304007986 */ /* 0x0001e2000c101124 */
[----:B------:R-:W-:Y:S05]  /*a130*/  BRA `(.L_x_27697) ;  /* 0x000006a000007947 */ /* 0x000fea0003800000 */
.L_x_27707:
[----:B------:R-:W0:Y:S02]  /*a140*/  I2F.S16 R0, R24 ;  /* 0x0000001800007306 */ /* 0x000e240000101400 */
[----:B0-----:R-:W-:-:S05]  /*a150*/  F2FP.BF16.PACK_AB R0, RZ, R0 ;  /* 0x00000000ff00723e */ /* 0x001fca00000010ff */
[----:B------:R0:W-:Y:S01]  /*a160*/  STG.E.U16 [R4.64], R0 ;  /* 0x0000000004007986 */ /* 0x0001e2000c101524 */
[----:B------:R-:W-:Y:S05]  /*a170*/  BRA `(.L_x_27697) ;  /* 0x0000066000007947 */ /* 0x000fea0003800000 */
.L_x_27704:
        /* <DEDUP_REMOVED lines=10> */
.L_x_27716:
        /* <DEDUP_REMOVED lines=17> */
.L_x_27719:
[----:B------:R-:W-:-:S04]  /*a330*/  LOP3.LUT R0, R7, 0x80000000, RZ, 0xc0, !PT ;  /* 0x8000000007007812 */ /* 0x000fc800078ec0ff */
[----:B------:R-:W-:-:S04]  /*a340*/  SHF.R.U32.HI R0, RZ, 0x18, R0 ;  /* 0x00000018ff007819 */ /* 0x000fc80000011600 */
[----:B------:R-:W-:Y:S02]  /*a350*/  LOP3.LUT R0, R3, R0, RZ, 0xfc, !PT ;  /* 0x0000000003007212 */ /* 0x000fe400078efcff */
.L_x_27718:
[----:B------:R-:W-:Y:S05]  /*a360*/  BSYNC B0 ;  /* 0x0000000000007941 */ /* 0x000fea0003800000 */
.L_x_27717:
[----:B------:R0:W-:Y:S01]  /*a370*/  STG.E.U8 [R4.64], R0 ;  /* 0x0000000004007986 */ /* 0x0001e2000c101124 */
[----:B------:R-:W-:Y:S05]  /*a380*/  BRA `(.L_x_27697) ;  /* 0x0000045000007947 */ /* 0x000fea0003800000 */
.L_x_27715:
        /* <DEDUP_REMOVED lines=17> */
.L_x_27722:
[----:B------:R-:W-:-:S04]  /*a4a0*/  LOP3.LUT R0, R7, 0x80000000, RZ, 0xc0, !PT ;  /* 0x8000000007007812 */ /* 0x000fc800078ec0ff */
[----:B------:R-:W-:-:S04]  /*a4b0*/  SHF.R.U32.HI R0, RZ, 0x18, R0 ;  /* 0x00000018ff007819 */ /* 0x000fc80000011600 */
[----:B------:R-:W-:Y:S02]  /*a4c0*/  LOP3.LUT R0, R3, R0, RZ, 0xfc, !PT ;  /* 0x0000000003007212 */ /* 0x000fe400078efcff */
.L_x_27721:
[----:B------:R-:W-:Y:S05]  /*a4d0*/  BSYNC B0 ;  /* 0x0000000000007941 */ /* 0x000fea0003800000 */
.L_x_27720:
[----:B------:R0:W-:Y:S01]  /*a4e0*/  STG.E.U8 [R4.64], R0 ;  /* 0x0000000004007986 */ /* 0x0001e2000c101124 */
[----:B------:R-:W-:Y:S05]  /*a4f0*/  BRA `(.L_x_27697) ;  /* 0x000002e000007947 */ /* 0x000fea0003800000 */
.L_x_27714:
        /* <DEDUP_REMOVED lines=22> */
.L_x_27696:
        /* <DEDUP_REMOVED lines=20> */
.L_x_27724:
[----:B------:R-:W-:-:S05]  /*a7a0*/  IMAD.MOV.U32 R25, RZ, RZ, RZ ;  /* 0x000000ffff197224 */ /* 0x000fca00078e00ff */
[----:B------:R0:W-:Y:S01]  /*a7b0*/  STG.E.64 [R4.64], R24 ;  /* 0x0000001804007986 */ /* 0x0001e2000c101b24 */
[----:B------:R-:W-:Y:S05]  /*a7c0*/  BRA `(.L_x_27697) ;  /* 0x0000001000007947 */ /* 0x000fea0003800000 */
.L_x_27723:
[----:B------:R0:W-:Y:S02]  /*a7d0*/  STG.E [R4.64], R24 ;  /* 0x0000001804007986 */ /* 0x0001e4000c101924 */
.L_x_27697:
[----:B------:R-:W-:Y:S02]  /*a7e0*/  IADD3 R2, R2, 0x80, RZ ;  /* 0x0000008002027810 */ /* 0x000fe40007ffe0ff */
.L_x_27658:
[----:B------:R-:W-:Y:S05]  /*a7f0*/  BSYNC B6 ;  /* 0x0000000000067941 */ /* 0x000fea0003800000 */
.L_x_27657:
[----:B------:R-:W-:-:S13]  /*a800*/  ISETP.GE.AND P0, PT, R2, R18, PT ;  /* 0x000000120200720c */ /* 0x000fda0003f06270 */
[----:B------:R-:W-:Y:S05]  /*a810*/  @P0 EXIT ;  /* 0x000000000000094d */ /* 0x000fea0003800000 */
[----:B0-2---:R-:W-:Y:S01]  /*a820*/  PRMT R0, R17, 0x9910, RZ ;  /* 0x0000991011007816 */ /* 0x005fe200000000ff */
[----:B------:R-:W-:-:S03]  /*a830*/  IMAD R2, R16, 0x200, R2 ;  /* 0x0000020010027824 */ /* 0x000fc600078e0202 */
[----:B------:R-:W-:Y:S01]  /*a840*/  ISETP.GT.AND P1, PT, R0, 0x9, PT ;  /* 0x000000090000780c */ /* 0x000fe20003f24270 */
[----:B------:R-:W-:-:S05]  /*a850*/  IMAD R2, R2, c[0x0][0x194], RZ ;  /* 0x0000650002027a24 */ /* 0x000fca00078e02ff */
[----:B------:R-:W-:-:S05]  /*a860*/  IADD3 R2, P0, R2, c[0x0][0x168], RZ ;  /* 0x00005a0002027a10 */ /* 0x000fca0007f1e0ff */
[----:B-1----:R-:W-:Y:S02]  /*a870*/  IMAD.X R3, RZ, RZ, c[0x0][0x16c], P0 ;  /* 0x00005b00ff037624 */ /* 0x002fe400000e06ff */
        /* <DEDUP_REMOVED lines=11> */
.L_x_27728:
[----:B------:R-:W-:Y:S01]  /*a930*/  STG.E.U8 [R2.64], R22 ;  /* 0x0000001602007986 */ /* 0x000fe2000c101124 */
[----:B------:R-:W-:Y:S05]  /*a940*/  EXIT ;  /* 0x000000000000794d */ /* 0x000fea0003800000 */
.L_x_27727:
        /* <DEDUP_REMOVED lines=9> */
.L_x_27731:
[----:B------:R-:W-:Y:S01]  /*a9e0*/  STG.E [R2.64], R22 ;  /* 0x0000001602007986 */ /* 0x000fe2000c101924 */
[----:B------:R-:W-:Y:S05]  /*a9f0*/  EXIT ;  /* 0x000000000000794d */ /* 0x000fea0003800000 */
.L_x_27730:
[----:B------:R-:W-:Y:S01]  /*aa00*/  STG.E.U16 [R2.64], R22 ;  /* 0x0000001602007986 */ /* 0x000fe2000c101524 */
[----:B------:R-:W-:Y:S05]  /*aa10*/  EXIT ;  /* 0x000000000000794d */ /* 0x000fea0003800000 */
.L_x_27726:
        /* <DEDUP_REMOVED lines=9> */
.L_x_27733:
[----:B------:R-:W0:Y:S02]  /*aab0*/  I2F.S16 R0, R22 ;  /* 0x0000001600007306 */ /* 0x000e240000101400 */
[----:B0-----:R-:W-:-:S05]  /*aac0*/  F2FP.PACK_AB R0, RZ, R0 ;  /* 0x00000000ff00723e */ /* 0x001fca00000000ff */
[----:B------:R-:W-:Y:S01]  /*aad0*/  STG.E.U16 [R2.64], R0 ;  /* 0x0000000002007986 */ /* 0x000fe2000c101524 */
[----:B------:R-:W-:Y:S05]  /*aae0*/  EXIT ;  /* 0x000000000000794d */ /* 0x000fea0003800000 */
.L_x_27732:
        /* <DEDUP_REMOVED lines=10> */
.L_x_27735:
[----:B------:R-:W0:Y:S02]  /*ab90*/  I2F.S16 R22, R22 ;  /* 0x0000001600167306 */ /* 0x000e240000101400 */
[----:B0-----:R-:W-:-:S04]  /*aba0*/  F2FP.PACK_AB R5, RZ, R22 ;  /* 0x00000016ff05723e */ /* 0x001fc800000000ff */
[----:B------:R-:W-:-:S05]  /*abb0*/  PRMT R5, R5, 0x5410, RZ ;  /* 0x0000541005057816 */ /* 0x000fca00000000ff */
[----:B------:R-:W-:Y:S01]  /*abc0*/  STG.E [R2.64], R5 ;  /* 0x0000000502007986 */ /* 0x000fe2000c101924 */
[----:B------:R-:W-:Y:S05]  /*abd0*/  EXIT ;  /* 0x000000000000794d */ /* 0x000fea0003800000 */
.L_x_27734:
[----:B------:R-:W0:Y:S02]  /*abe0*/  I2F.F64.S16 R22, R22 ;  /* 0x0000001600167312 */ /* 0x000e240000101c00 */
[----:B0-----:R-:W-:Y:S01]  /*abf0*/  STG.E.64 [R2.64], R22 ;  /* 0x0000001602007986 */ /* 0x001fe2000c101b24 */
[----:B------:R-:W-:Y:S05]  /*ac00*/  EXIT ;  /* 0x000000000000794d */ /* 0x000fea0003800000 */
.L_x_27725:
        /* <DEDUP_REMOVED lines=10> */
.L_x_27738:
[----:B------:R-:W0:Y:S01]  /*acb0*/  I2F.F64.S16 R4, R22 ;  /* 0x0000001600047312 */ /* 0x000e220000101c00 */
[----:B------:R-:W-:-:S05]  /*acc0*/  CS2R R6, SRZ ;  /* 0x0000000000067805 */ /* 0x000fca000001ff00 */
[----:B0-----:R-:W-:Y:S01]  /*acd0*/  STG.E.128 [R2.64], R4 ;  /* 0x0000000402007986 */ /* 0x001fe2000c101d24 */
[----:B------:R-:W-:Y:S05]  /*ace0*/  EXIT ;  /* 0x000000000000794d */ /* 0x000fea0003800000 */
.L_x_27737:
        /* <DEDUP_REMOVED lines=21> */
.L_x_27742:
[----:B------:R-:W-:Y:S05]  /*ae40*/  BSYNC B0 ;  /* 0x0000000000007941 */ /* 0x000fea0003800000 */
.L_x_27741:
[----:B------:R-:W-:-:S05]  /*ae50*/  LOP3.LUT R5, R0, R5, RZ, 0xfc, !PT ;  /* 0x0000000500057212 */ /* 0x000fca00078efcff */
[----:B------:R-:W-:Y:S01]  /*ae60*/  STG.E.U8 [R2.64], R5 ;  /* 0x0000000502007986 */ /* 0x000fe2000c101124 */
[----:B------:R-:W-:Y:S05]  /*ae70*/  EXIT ;  /* 0x000000000000794d */ /* 0x000fea0003800000 */
.L_x_27740:
        /* <DEDUP_REMOVED lines=13> */
.L_x_27744:
[----:B------:R-:W-:Y:S01]  /*af50*/  IMAD.MOV.U32 R0, RZ, RZ, 0x7f ;  /* 0x0000007fff007424 */ /* 0x000fe200078e00ff */
[----:B------:R-:W-:-:S04]  /*af60*/  ISETP.GT.U32.AND P0, PT, R4, 0x7f800000, PT ;  /* 0x7f8000000400780c */ /* 0x000fc80003f04070 */
[----:B------:R-:W-:-:S04]  /*af70*/  SEL R0, R0, 0x7c, P0 ;  /* 0x0000007c00007807 */ /* 0x000fc80000000000 */
.L_x_27745:
[----:B------:R-:W-:Y:S05]  /*af80*/  BSYNC B0 ;  /* 0x0000000000007941 */ /* 0x000fea0003800000 */
.L_x_27743:
[----:B------:R-:W-:-:S04]  /*af90*/  LOP3.LUT R4, R5, 0x80000000, RZ, 0xc0, !PT ;  /* 0x8000000005047812 */ /* 0x000fc800078ec0ff */
[----:B------:R-:W-:-:S04]  /*afa0*/  SHF.R.U32.HI R5, RZ, 0x18, R4 ;  /* 0x00000018ff057819 */ /* 0x000fc80000011604 */
[----:B------:R-:W-:-:S05]  /*afb0*/  LOP3.LUT R5, R0, R5, RZ, 0xfc, !PT ;  /* 0x0000000500057212 */ /* 0x000fca00078efcff */
[----:B------:R-:W-:Y:S01]  /*afc0*/  STG.E.U8 [R2.64], R5 ;  /* 0x0000000502007986 */ /* 0x000fe2000c101124 */
[----:B------:R-:W-:Y:S05]  /*afd0*/  EXIT ;  /* 0x000000000000794d */ /* 0x000fea0003800000 */
.L_x_27739:
[----:B------:R-:W0:Y:S02]  /*afe0*/  I2F.S16 R0, R22 ;  /* 0x0000001600007306 */ /* 0x000e240000101400 */
[----:B0-----:R-:W-:-:S05]  /*aff0*/  F2FP.BF16.PACK_AB R0, RZ, R0 ;  /* 0x00000000ff00723e */ /* 0x001fca00000010ff */
[----:B------:R-:W-:Y:S01]  /*b000*/  STG.E.U16 [R2.64], R0 ;  /* 0x0000000002007986 */ /* 0x000fe2000c101524 */
[----:B------:R-:W-:Y:S05]  /*b010*/  EXIT ;  /* 0x000000000000794d */ /* 0x000fea0003800000 */
.L_x_27736:
        /* <DEDUP_REMOVED lines=10> */
.L_x_27748:
        /* <DEDUP_REMOVED lines=17> */
.L_x_27751:
[----:B------:R-:W-:-:S04]  /*b1d0*/  LOP3.LUT R0, R7, 0x80000000, RZ, 0xc0, !PT ;  /* 0x8000000007007812 */ /* 0x000fc800078ec0ff */
[----:B------:R-:W-:-:S04]  /*b1e0*/  SHF.R.U32.HI R5, RZ, 0x18, R0 ;  /* 0x00000018ff057819 */ /* 0x000fc80000011600 */
[----:B------:R-:W-:-:S04]  /*b1f0*/  LOP3.LUT R4, R4, R5, RZ, 0xfc, !PT ;  /* 0x0000000504047212 */ /* 0x000fc800078efcff */
[----:B------:R-:W-:Y:S02]  /*b200*/  PRMT R0, R4, 0x7610, R0 ;  /* 0x0000761004007816 */ /* 0x000fe40000000000 */
.L_x_27750:
[----:B------:R-:W-:Y:S05]  /*b210*/  BSYNC B0 ;  /* 0x0000000000007941 */ /* 0x000fea0003800000 */
.L_x_27749:
[----:B------:R-:W-:Y:S01]  /*b220*/  STG.E.U8 [R2.64], R0 ;  /* 0x0000000002007986 */ /* 0x000fe2000c101124 */
[----:B------:R-:W-:Y:S05]  /*b230*/  EXIT ;  /* 0x000000000000794d */ /* 0x000fea0003800000 */
.L_x_27747:
        /* <DEDUP_REMOVED lines=17> */
.L_x_27754:
[----:B------:R-:W-:-:S04]  /*b350*/  LOP3.LUT R0, R7, 0x80000000, RZ, 0xc0, !PT ;  /* 0x8000000007007812 */ /* 0x000fc800078ec0ff */
[----:B------:R-:W-:-:S04]  /*b360*/  SHF.R.U32.HI R5, RZ, 0x18, R0 ;  /* 0x00000018ff057819 */ /* 0x000fc80000011600 */
[----:B------:R-:W-:-:S04]  /*b370*/  LOP3.LUT R4, R4, R5, RZ, 0xfc, !PT ;  /* 0x0000000504047212 */ /* 0x000fc800078efcff */
[----:B------:R-:W-:Y:S02]  /*b380*/  PRMT R0, R4, 0x7610, R0 ;  /* 0x0000761004007816 */ /* 0x000fe40000000000 */
.L_x_27753:
[----:B------:R-:W-:Y:S05]  /*b390*/  BSYNC B0 ;  /* 0x0000000000007941 */ /* 0x000fea0003800000 */
.L_x_27752:
[----:B------:R-:W-:Y:S01]  /*b3a0*/  STG.E.U8 [R2.64], R0 ;  /* 0x0000000002007986 */ /* 0x000fe2000c101124 */
[----:B------:R-:W-:Y:S05]  /*b3b0*/  EXIT ;  /* 0x000000000000794d */ /* 0x000fea0003800000 */
.L_x_27746:
        /* <DEDUP_REMOVED lines=22> */
.L_x_27729:
        /* <DEDUP_REMOVED lines=20> */
.L_x_27756:
[----:B------:R-:W-:-:S05]  /*b660*/  IMAD.MOV.U32 R23, RZ, RZ, RZ ;  /* 0x000000ffff177224 */ /* 0x000fca00078e00ff */
[----:B------:R-:W-:Y:S01]  /*b670*/  STG.E.64 [R2.64], R22 ;  /* 0x0000001602007986 */ /* 0x000fe2000c101b24 */
[----:B------:R-:W-:Y:S05]  /*b680*/  EXIT ;  /* 0x000000000000794d */ /* 0x000fea0003800000 */
.L_x_27755:
[----:B------:R-:W-:Y:S01]  /*b690*/  STG.E [R2.64], R22 ;  /* 0x0000001602007986 */ /* 0x000fe2000c101924 */
[----:B------:R-:W-:Y:S05]  /*b6a0*/  EXIT ;  /* 0x000000000000794d */ /* 0x000fea0003800000 */
.L_x_27757:
        /* <DEDUP_REMOVED lines=13> */
.L_x_42075:


//--------------------- .text._ZN2at6native18elementwise_kernelILi128ELi4EZNS0_22gpu_kernel_impl_nocastINS0_13BinaryFunctorIhhbZZZNS0_22logical_or_kernel_cudaERNS_14TensorIteratorEENKUlvE0_clEvENKUlvE_clEvEUlhhE_EEEEvRNS_18TensorIteratorBaseERKT_EUliE_EEviT1_ --------------------------
	.section	.text._ZN2at6native18elementwise_kernelILi128ELi4EZNS0_22gpu_kernel_impl_nocastINS0_13BinaryFunctorIhhbZZZNS0_22logical_or_kernel_cudaERNS_14TensorIteratorEENKUlvE0_clEvENKUlvE_clEvEUlhhE_EEEEvRNS_18TensorIteratorBaseERKT_EUliE_EEviT1_,"ax",@progbits
	.sectioninfo	@"SHI_REGISTERS=12"
	.align	128
        .global         _ZN2at6native18elementwise_kernelILi128ELi4EZNS0_22gpu_kernel_impl_nocastINS0_13BinaryFunctorIhhbZZZNS0_22logical_or_kernel_cudaERNS_14TensorIteratorEENKUlvE0_clEvENKUlvE_clEvEUlhhE_EEEEvRNS_18TensorIteratorBaseERKT_EUliE_EEviT1_
        .type           _ZN2at6native18elementwise_kernelILi128ELi4EZNS0_22gpu_kernel_impl_nocastINS0_13BinaryFunctorIhhbZZZNS0_22logical_or_kernel_cudaERNS_14TensorIteratorEENKUlvE0_clEvENKUlvE_clEvEUlhhE_EEEEvRNS_18TensorIteratorBaseERKT_EUliE_EEviT1_,@function
        .size           _ZN2at6native18elementwise_kernelILi128ELi4EZNS0_22gpu_kernel_impl_nocastINS0_13BinaryFunctorIhhbZZZNS0_22logical_or_kernel_cudaERNS_14TensorIteratorEENKUlvE0_clEvENKUlvE_clEvEUlhhE_EEEEvRNS_18TensorIteratorBaseERKT_EUliE_EEviT1_,(.L_x_42076 - _ZN2at6native18elementwise_kernelILi128ELi4EZNS0_22gpu_kernel_impl_nocastINS0_13BinaryFunctorIhhbZZZNS0_22logical_or_kernel_cudaERNS_14TensorIteratorEENKUlvE0_clEvENKUlvE_clEvEUlhhE_EEEEvRNS_18TensorIteratorBaseERKT_EUliE_EEviT1_)
        .other          _ZN2at6native18elementwise_kernelILi128ELi4EZNS0_22gpu_kernel_impl_nocastINS0_13BinaryFunctorIhhbZZZNS0_22logical_or_kernel_cudaERNS_14TensorIteratorEENKUlvE0_clEvENKUlvE_clEvEUlhhE_EEEEvRNS_18TensorIteratorBaseERKT_EUliE_EEviT1_,@"STO_CUDA_ENTRY STV_DEFAULT"
_ZN2at6native18elementwise_kernelILi128ELi4EZNS0_22gpu_kernel_impl_nocastINS0_13BinaryFunctorIhhbZZZNS0_22logical_or_kernel_cudaERNS_14TensorIteratorEENKUlvE0_clEvENKUlvE_clEvEUlhhE_EEEEvRNS_18TensorIteratorBaseERKT_EUliE_EEviT1_:
.text._ZN2at6native18elementwise_kernelILi128ELi4EZNS0_22gpu_kernel_impl_nocastINS0_13BinaryFunctorIhhbZZZNS0_22logical_or_kernel_cudaERNS_14TensorIteratorEENKUlvE0_clEvENKUlvE_clEvEUlhhE_EEEEvRNS_18TensorIteratorBaseERKT_EUliE_EEviT1_:
        /* <DEDUP_REMOVED lines=261> */
.L_x_27760:
        /* <DEDUP_REMOVED lines=12> */
.L_x_27759:
[----:B------:R-:W-:Y:S05]  /*1110*/  BSYNC B0 ;  /* 0x0000000000007941 */ /* 0x000fea0003800000 */
.L_x_27758:
        /* <DEDUP_REMOVED lines=256> */
.L_x_27763:
        /* <DEDUP_REMOVED lines=267> */
.L_x_27764:
        /* <DEDUP_REMOVED lines=12> */
.L_x_27762:
[----:B0-----:R-:W-:Y:S05]  /*3290*/  BSYNC B0 ;  /* 0x0000000000007941 */ /* 0x001fea0003800000 */
.L_x_27761:
        /* <DEDUP_REMOVED lines=255> */
.L_x_27765:
        /* <DEDUP_REMOVED lines=12> */
.L_x_27766:
        /* <DEDUP_REMOVED lines=11> */
.L_x_42076:


//--------------------- .text._ZN2at6native27unrolled_elementwise_kernelINS0_13BinaryFunctorIhhbZZZNS0_22logical_or_kernel_cudaERNS_14TensorIteratorEENKUlvE0_clEvENKUlvE_clEvEUlhhE_EESt5arrayIPcLm3EELi4E23TrivialOffsetCalculatorILi2EjESC_ILi1EjENS0_6memory15LoadWithoutCastENSF_16StoreWithoutCastEEEviT_T0_T2_T3_T4_T5_ --------------------------
	.section	.text._ZN2at6native27unrolled_elementwise_kernelINS0_13BinaryFunctorIhhbZZZNS0_22logical_or_kernel_cudaERNS_14TensorIteratorEENKUlvE0_clEvENKUlvE_clEvEUlhhE_EESt5arrayIPcLm3EELi4E23TrivialOffsetCalculatorILi2EjESC_ILi1EjENS0_6memory15LoadWithoutCastENSF_16StoreWithoutCastEEEviT_T0_T2_T3_T4_T5_,"ax",@progbits
	.sectioninfo	@"SHI_REGISTERS=26"
	.align	128
        .global         _ZN2at6native27unrolled_elementwise_kernelINS0_13BinaryFunctorIhhbZZZNS0_22logical_or_kernel_cudaERNS_14TensorIteratorEENKUlvE0_clEvENKUlvE_clEvEUlhhE_EESt5arrayIPcLm3EELi4E23TrivialOffsetCalculatorILi2EjESC_ILi1EjENS0_6memory15LoadWithoutCastENSF_16StoreWithoutCastEEEviT_T0_T2_T3_T4_T5_
        .type           _ZN2at6native27unrolled_elementwise_kernelINS0_13BinaryFunctorIhhbZZZNS0_22logical_or_kernel_cudaERNS_14TensorIteratorEENKUlvE0_clEvENKUlvE_clEvEUlhhE_EESt5arrayIPcLm3EELi4E23TrivialOffsetCalculatorILi2EjESC_ILi1EjENS0_6memory15LoadWithoutCastENSF_16StoreWithoutCastEEEviT_T0_T2_T3_T4_T5_,@function
        .size           _ZN2at6native27unrolled_elementwise_kernelINS0_13BinaryFunctorIhhbZZZNS0_22logical_or_kernel_cudaERNS_14TensorIteratorEENKUlvE0_clEvENKUlvE_clEvEUlhhE_EESt5arrayIPcLm3EELi4E23TrivialOffsetCalculatorILi2EjESC_ILi1EjENS0_6memory15LoadWithoutCastENSF_16StoreWithoutCastEEEviT_T0_T2_T3_T4_T5_,(.L_x_42077 - _ZN2at6native27unrolled_elementwise_kernelINS0_13BinaryFunctorIhhbZZZNS0_22logical_or_kernel_cudaERNS_14TensorIteratorEENKUlvE0_clEvENKUlvE_clEvEUlhhE_EESt5arrayIPcLm3EELi4E23TrivialOffsetCalculatorILi2EjESC_ILi1EjENS0_6memory15LoadWithoutCastENSF_16StoreWithoutCastEEEviT_T0_T2_T3_T4_T5_)
        .other          _ZN2at6native27unrolled_elementwise_kernelINS0_13BinaryFunctorIhhbZZZNS0_22logical_or_kernel_cudaERNS_14TensorIteratorEENKUlvE0_clEvENKUlvE_clEvEUlhhE_EESt5arrayIPcLm3EELi4E23TrivialOffsetCalculatorILi2EjESC_ILi1EjENS0_6memory15LoadWithoutCastENSF_16StoreWithoutCastEEEviT_T0_T2_T3_T4_T5_,@"STO_CUDA_ENTRY STV_DEFAULT"
_ZN2at6native27unrolled_elementwise_kernelINS0_13BinaryFunctorIhhbZZZNS0_22logical_or_kernel_cudaERNS_14TensorIteratorEENKUlvE0_clEvENKUlvE_clEvEUlhhE_EESt5arrayIPcLm3EELi4E23TrivialOffsetCalculatorILi2EjESC_ILi1EjENS0_6memory15LoadWithoutCastENSF_16StoreWithoutCastEEEviT_T0_T2_T3_T4_T5_:
.text._ZN2at6native27unrolled_elementwise_kernelINS0_13BinaryFunctorIhhbZZZNS0_22logical_or_kernel_cudaERNS_14TensorIteratorEENKUlvE0_clEvENKUlvE_clEvEUlhhE_EESt5arrayIPcLm3EELi4E23TrivialOffsetCalculatorILi2EjESC_ILi1EjENS0_6memory15LoadWithoutCastENSF_16StoreWithoutCastEEEviT_T0_T2_T3_T4_T5_:
        /* <DEDUP_REMOVED lines=78> */
.L_x_27768:
[----:B--2---:R-:W-:Y:S05]  /*04e0*/  BSYNC B0 ;  /* 0x0000000000007941 */ /* 0x004fea0003800000 */
.L_x_27767:
        /* <DEDUP_REMOVED lines=10> */
.L_x_27769:
        /* <DEDUP_REMOVED lines=15> */
.L_x_42077:


//--------------------- .text._ZN2at6native29vectorized_elementwise_kernelILi2ENS0_13BinaryFunctorIhhbZZZNS0_22logical_or_kernel_cudaERNS_14TensorIteratorEENKUlvE0_clEvENKUlvE_clEvEUlhhE_EESt5arrayIPcLm3EEEEviT0_T1_ --------------------------
	.section	.text._ZN2at6native29vectorized_elementwise_kernelILi2ENS0_13BinaryFunctorIhhbZZZNS0_22logical_or_kernel_cudaERNS_14TensorIteratorEENKUlvE0_clEvENKUlvE_clEvEUlhhE_EESt5arrayIPcLm3EEEEviT0_T1_,"ax",@progbits
	.sectioninfo	@"SHI_REGISTERS=32"
	.align	128
        .global         _ZN2at6native29vectorized_elementwise_kernelILi2ENS0_13BinaryFunctorIhhbZZZNS0_22logical_or_kernel_cudaERNS_14TensorIteratorEENKUlvE0_clEvENKUlvE_clEvEUlhhE_EESt5arrayIPcLm3EEEEviT0_T1_
        .type           _ZN2at6native29vectorized_elementwise_kernelILi2ENS0_13BinaryFunctorIhhbZZZNS0_22logical_or_kernel_cudaERNS_14TensorIteratorEENKUlvE0_clEvENKUlvE_clEvEUlhhE_EESt5arrayIPcLm3EEEEviT0_T1_,@function
        .size           _ZN2at6native29vectorized_elementwise_kernelILi2ENS0_13BinaryFunctorIhhbZZZNS0_22logical_or_kernel_cudaERNS_14TensorIteratorEENKUlvE0_clEvENKUlvE_clEvEUlhhE_EESt5arrayIPcLm3EEEEviT0_T1_,(.L_x_42078 - _ZN2at6native29vectorized_elementwise_kernelILi2ENS0_13BinaryFunctorIhhbZZZNS0_22logical_or_kernel_cudaERNS_14TensorIteratorEENKUlvE0_clEvENKUlvE_clEvEUlhhE_EESt5arrayIPcLm3EEEEviT0_T1_)
        .other          _ZN2at6native29vectorized_elementwise_kernelILi2ENS0_13BinaryFunctorIhhbZZZNS0_22logical_or_kernel_cudaERNS_14TensorIteratorEENKUlvE0_clEvENKUlvE_clEvEUlhhE_EESt5arrayIPcLm3EEEEviT0_T1_,@"STO_CUDA_ENTRY STV_DEFAULT"
_ZN2at6native29vectorized_elementwise_kernelILi2ENS0_13BinaryFunctorIhhbZZZNS0_22logical_or_kernel_cudaERNS_14TensorIteratorEENKUlvE0_clEvENKUlvE_clEvEUlhhE_EESt5arrayIPcLm3EEEEviT0_T1_:
.text._ZN2at6native29vectorized_elementwise_kernelILi2ENS0_13BinaryFunctorIhhbZZZNS0_22logical_or_kernel_cudaERNS_14TensorIteratorEENKUlvE0_clEvENKUlvE_clEvEUlhhE_EESt5arrayIPcLm3EEEEviT0_T1_:
        /* <DEDUP_REMOVED lines=67> */
.L_x_27770:
        /* <DEDUP_REMOVED lines=127> */
.L_x_27773:
[----:B------:R-:W-:-:S13]  /*0c20*/  ISETP.GE.AND P0, PT, R16, R13, PT ;  /* 0x0000000d1000720c */ /* 0x000fda0003f06270 */
[----:B------:R-:W-:Y:S05]  /*0c30*/  @P0 BRA `(.L_x_27775) ;  /* 0x000000c000000947 */ /* 0x000fea0003800000 */
[----:B0-----:R-:W-:Y:S01]  /*0c40*/  IMAD.IADD R2, R12, 0x1, R16 ;  /* 0x000000010c027824 */ /* 0x001fe200078e0210 */
[----:B------:R-:W-:-:S04]  /*0c50*/  IADD3 R16, R16, 0x80, RZ ;  /* 0x0000008010107810 */ /* 0x000fc80007ffe0ff */
[----:B------:R-:W-:-:S05]  /*0c60*/  IADD3 R2, P0, R2, c[0x0][0x168], RZ ;  /* 0x00005a0002027a10 */ /* 0x000fca0007f1e0ff */
[----:B------:R-:W-:-:S05]  /*0c70*/  IMAD.X R3, RZ, RZ, c[0x0][0x16c], P0 ;  /* 0x00005b00ff037624 */ /* 0x000fca00000e06ff */
[----:B------:R0:W-:Y:S03]  /*0c80*/  STG.E.U8 [R2.64], R9 ;  /* 0x0000000902007986 */ /* 0x0001e6000c101104 */
.L_x_27774:
[----:B------:R-:W-:-:S13]  /*0c90*/  ISETP.GE.AND P0, PT, R16, R13, PT ;  /* 0x0000000d1000720c */ /* 0x000fda0003f06270 */
[----:B------:R-:W-:Y:S05]  /*0ca0*/  @P0 BRA `(.L_x_27776) ;  /* 0x000000d000000947 */ /* 0x000fea0003800000 */
[----:B0-----:R-:W-:Y:S01]  /*0cb0*/  IMAD.IADD R2, R12, 0x1, R16 ;  /* 0x000000010c027824 */ /* 0x001fe200078e0210 */
[----:B------:R-:W-:-:S04]  /*0cc0*/  IADD3 R16, R16, 0x80, RZ ;  /* 0x0000008010107810 */ /* 0x000fc80007ffe0ff */
[----:B------:R-:W-:-:S05]  /*0cd0*/  IADD3 R2, P0, R2, c[0x0][0x168], RZ ;  /* 0x00005a0002027a10 */ /* 0x000fca0007f1e0ff */
[----:B------:R-:W-:-:S05]  /*0ce0*/  IMAD.X R3, RZ, RZ, c[0x0][0x16c], P0 ;  /* 0x00005b00ff037624 */ /* 0x000fca00000e06ff */
[----:B------:R0:W-:Y:S03]  /*0cf0*/  STG.E.U8 [R2.64], R11 ;  /* 0x0000000b02007986 */ /* 0x0001e6000c101104 */
.L_x_27775:
        /* <DEDUP_REMOVED lines=8> */
.L_x_27776:
[----:B------:R-:W-:Y:S05]  /*0d80*/  BSYNC B1 ;  /* 0x0000000000017941 */ /* 0x000fea0003800000 */
.L_x_27772:
[----:B------:R-:W-:-:S13]  /*0d90*/  ISETP.GE.AND P0, PT, R16, R13, PT ;  /* 0x0000000d1000720c */ /* 0x000fda0003f06270 */
[----:B0-----:R-:W-:Y:S01]  /*0da0*/  @!P0 IMAD.IADD R2, R12, 0x1, R16 ;  /* 0x000000010c028824 */ /* 0x001fe200078e0210 */
[----:B------:R-:W-:-:S04]  /*0db0*/  @!P0 IADD3 R16, R16, 0x80, RZ ;  /* 0x0000008010108810 */ /* 0x000fc80007ffe0ff */
[----:B------:R-:W-:-:S05]  /*0dc0*/  @!P0 IADD3 R2, P1, R2, c[0x0][0x168], RZ ;  /* 0x00005a0002028a10 */ /* 0x000fca0007f3e0ff */
[----:B------:R-:W-:-:S05]  /*0dd0*/  @!P0 IMAD.X R3, RZ, RZ, c[0x0][0x16c], P1 ;  /* 0x00005b00ff038624 */ /* 0x000fca00008e06ff */
[----:B------:R0:W-:Y:S03]  /*0de0*/  @!P0 STG.E.U8 [R2.64], R17 ;  /* 0x0000001102008986 */ /* 0x0001e6000c101104 */
.L_x_27777:
[----:B------:R-:W-:Y:S05]  /*0df0*/  BSYNC B0 ;  /* 0x0000000000007941 */ /* 0x000fea0003800000 */
.L_x_27771:
        /* <DEDUP_REMOVED lines=10> */
.L_x_27778:
        /* <DEDUP_REMOVED lines=14> */
.L_x_42078:


//--------------------- .text._ZN2at6native29vectorized_elementwise_kernelILi4ENS0_13BinaryFunctorIhhbZZZNS0_22logical_or_kernel_cudaERNS_14TensorIteratorEENKUlvE0_clEvENKUlvE_clEvEUlhhE_EESt5arrayIPcLm3EEEEviT0_T1_ --------------------------
	.section	.text._ZN2at6native29vectorized_elementwise_kernelILi4ENS0_13BinaryFunctorIhhbZZZNS0_22logical_or_kernel_cudaERNS_14TensorIteratorEENKUlvE0_clEvENKUlvE_clEvEUlhhE_EESt5arrayIPcLm3EEEEviT0_T1_,"ax",@progbits
	.sectioninfo	@"SHI_REGISTERS=32"
	.align	128
        .global         _ZN2at6native29vectorized_elementwise_kernelILi4ENS0_13BinaryFunctorIhhbZZZNS0_22logical_or_kernel_cudaERNS_14TensorIteratorEENKUlvE0_clEvENKUlvE_clEvEUlhhE_EESt5arrayIPcLm3EEEEviT0_T1_
        .type           _ZN2at6native29vectorized_elementwise_kernelILi4ENS0_13BinaryFunctorIhhbZZZNS0_22logical_or_kernel_cudaERNS_14TensorIteratorEENKUlvE0_clEvENKUlvE_clEvEUlhhE_EESt5arrayIPcLm3EEEEviT0_T1_,@function
        .size           _ZN2at6native29vectorized_elementwise_kernelILi4ENS0_13BinaryFunctorIhhbZZZNS0_22logical_or_kernel_cudaERNS_14TensorIteratorEENKUlvE0_clEvENKUlvE_clEvEUlhhE_EESt5arrayIPcLm3EEEEviT0_T1_,(.L_x_42079 - _ZN2at6native29vectorized_elementwise_kernelILi4ENS0_13BinaryFunctorIhhbZZZNS0_22logical_or_kernel_cudaERNS_14TensorIteratorEENKUlvE0_clEvENKUlvE_clEvEUlhhE_EESt5arrayIPcLm3EEEEviT0_T1_)
        .other          _ZN2at6native29vectorized_elementwise_kernelILi4ENS0_13BinaryFunctorIhhbZZZNS0_22logical_or_kernel_cudaERNS_14TensorIteratorEENKUlvE0_clEvENKUlvE_clEvEUlhhE_EESt5arrayIPcLm3EEEEviT0_T1_,@"STO_CUDA_ENTRY STV_DEFAULT"
_ZN2at6native29vectorized_elementwise_kernelILi4ENS0_13BinaryFunctorIhhbZZZNS0_22logical_or_kernel_cudaERNS_14TensorIteratorEENKUlvE0_clEvENKUlvE_clEvEUlhhE_EESt5arrayIPcLm3EEEEviT0_T1_:
.text._ZN2at6native29vectorized_elementwise_kernelILi4ENS0_13BinaryFunctorIhhbZZZNS0_22logical_or_kernel_cudaERNS_14TensorIteratorEENKUlvE0_clEvENKUlvE_clEvEUlhhE_EESt5arrayIPcLm3EEEEviT0_T1_:
        /* <DEDUP_REMOVED lines=63> */
.L_x_27779:
        /* <DEDUP_REMOVED lines=127> */
.L_x_27782:
[----:B------:R-:W-:-:S13]  /*0be0*/  ISETP.GE.AND P0, PT, R16, R13, PT ;  /* 0x0000000d1000720c */ /* 0x000fda0003f06270 */
[----:B------:R-:W-:Y:S05]  /*0bf0*/  @P0 BRA `(.L_x_27784) ;  /* 0x000000c000000947 */ /* 0x000fea0003800000 */
[----:B0-----:R-:W-:Y:S01]  /*0c00*/  IMAD.IADD R2, R12, 0x1, R16 ;  /* 0x000000010c027824 */ /* 0x001fe200078e0210 */
[----:B------:R-:W-:-:S04]  /*0c10*/  IADD3 R16, R16, 0x80, RZ ;  /* 0x0000008010107810 */ /* 0x000fc80007ffe0ff */
[----:B------:R-:W-:-:S05]  /*0c20*/  IADD3 R2, P0, R2, c[0x0][0x168], RZ ;  /* 0x00005a0002027a10 */ /* 0x000fca0007f1e0ff */
[----:B------:R-:W-:-:S05]  /*0c30*/  IMAD.X R3, RZ, RZ, c[0x0][0x16c], P0 ;  /* 0x00005b00ff037624 */ /* 0x000fca00000e06ff */
[----:B------:R0:W-:Y:S03]  /*0c40*/  STG.E.U8 [R2.64], R9 ;  /* 0x0000000902007986 */ /* 0x0001e6000c101104 */
.L_x_27783:
[----:B------:R-:W-:-:S13]  /*0c50*/  ISETP.GE.AND P0, PT, R16, R13, PT ;  /* 0x0000000d1000720c */ /* 0x000fda0003f06270 */
[----:B------:R-:W-:Y:S05]  /*0c60*/  @P0 BRA `(.L_x_27785) ;  /* 0x000000d000000947 */ /* 0x000fea0003800000 */
[----:B0-----:R-:W-:Y:S01]  /*0c70*/  IMAD.IADD R2, R12, 0x1, R16 ;  /* 0x000000010c027824 */ /* 0x001fe200078e0210 */
[----:B------:R-:W-:-:S04]  /*0c80*/  IADD3 R16, R16, 0x80, RZ ;  /* 0x0000008010107810 */ /* 0x000fc80007ffe0ff */
[----:B------:R-:W-:-:S05]  /*0c90*/  IADD3 R2, P0, R2, c[0x0][0x168], RZ ;  /* 0x00005a0002027a10 */ /* 0x000fca0007f1e0ff */
[----:B------:R-:W-:-:S05]  /*0ca0*/  IMAD.X R3, RZ, RZ, c[0x0][0x16c], P0 ;  /* 0x00005b00ff037624 */ /* 0x000fca00000e06ff */
[----:B------:R0:W-:Y:S03]  /*0cb0*/  STG.E.U8 [R2.64], R11 ;  /* 0x0000000b02007986 */ /* 0x0001e6000c101104 */
.L_x_27784:
        /* <DEDUP_REMOVED lines=8> */
.L_x_27785:
[----:B------:R-:W-:Y:S05]  /*0d40*/  BSYNC B1 ;  /* 0x0000000000017941 */ /* 0x000fea0003800000 */
.L_x_27781:
[----:B------:R-:W-:-:S13]  /*0d50*/  ISETP.GE.AND P0, PT, R16, R13, PT ;  /* 0x0000000d1000720c */ /* 0x000fda0003f06270 */
[----:B0-----:R-:W-:Y:S01]  /*0d60*/  @!P0 IMAD.IADD R2, R12, 0x1, R16 ;  /* 0x000000010c028824 */ /* 0x001fe200078e0210 */
[----:B------:R-:W-:-:S04]  /*0d70*/  @!P0 IADD3 R16, R16, 0x80, RZ ;  /* 0x0000008010108810 */ /* 0x000fc80007ffe0ff */
[----:B------:R-:W-:-:S05]  /*0d80*/  @!P0 IADD3 R2, P1, R2, c[0x0][0x168], RZ ;  /* 0x00005a0002028a10 */ /* 0x000fca0007f3e0ff */
[----:B------:R-:W-:-:S05]  /*0d90*/  @!P0 IMAD.X R3, RZ, RZ, c[0x0][0x16c], P1 ;  /* 0x00005b00ff038624 */ /* 0x000fca00008e06ff */
[----:B------:R0:W-:Y:S03]  /*0da0*/  @!P0 STG.E.U8 [R2.64], R17 ;  /* 0x0000001102008986 */ /* 0x0001e6000c101104 */
.L_x_27786:
[----:B------:R-:W-:Y:S05]  /*0db0*/  BSYNC B0 ;  /* 0x0000000000007941 */ /* 0x000fea0003800000 */
.L_x_27780:
        /* <DEDUP_REMOVED lines=10> */
.L_x_27787:
        /* <DEDUP_REMOVED lines=10> */
.L_x_42079:


//--------------------- .text._ZN2at6native29vectorized_elementwise_kernelILi8ENS0_13BinaryFunctorIhhbZZZNS0_22logical_or_kernel_cudaERNS_14TensorIteratorEENKUlvE0_clEvENKUlvE_clEvEUlhhE_EESt5arrayIPcLm3EEEEviT0_T1_ --------------------------
	.section	.text._ZN2at6native29vectorized_elementwise_kernelILi8ENS0_13BinaryFunctorIhhbZZZNS0_22logical_or_kernel_cudaERNS_14TensorIteratorEENKUlvE0_clEvENKUlvE_clEvEUlhhE_EESt5arrayIPcLm3EEEEviT0_T1_,"ax",@progbits
	.sectioninfo	@"SHI_REGISTERS=4"
	.align	128
        .global         _ZN2at6native29vectorized_elementwise_kernelILi8ENS0_13BinaryFunctorIhhbZZZNS0_22logical_or_kernel_cudaERNS_14TensorIteratorEENKUlvE0_clEvENKUlvE_clEvEUlhhE_EESt5arrayIPcLm3EEEEviT0_T1_
        .type           _ZN2at6native29vectorized_elementwise_kernelILi8ENS0_13BinaryFunctorIhhbZZZNS0_22logical_or_kernel_cudaERNS_14TensorIteratorEENKUlvE0_clEvENKUlvE_clEvEUlhhE_EESt5arrayIPcLm3EEEEviT0_T1_,@function
        .size           _ZN2at6native29vectorized_elementwise_kernelILi8ENS0_13BinaryFunctorIhhbZZZNS0_22logical_or_kernel_cudaERNS_14TensorIteratorEENKUlvE0_clEvENKUlvE_clEvEUlhhE_EESt5arrayIPcLm3EEEEviT0_T1_,(.L_x_42080 - _ZN2at6native29vectorized_elementwise_kernelILi8ENS0_13BinaryFunctorIhhbZZZNS0_22logical_or_kernel_cudaERNS_14TensorIteratorEENKUlvE0_clEvENKUlvE_clEvEUlhhE_EESt5arrayIPcLm3EEEEviT0_T1_)
        .other          _ZN2at6native29vectorized_elementwise_kernelILi8ENS0_13BinaryFunctorIhhbZZZNS0_22logical_or_kernel_cudaERNS_14TensorIteratorEENKUlvE0_clEvENKUlvE_clEvEUlhhE_EESt5arrayIPcLm3EEEEviT0_T1_,@"STO_CUDA_ENTRY STV_DEFAULT"
_ZN2at6native29vectorized_elementwise_kernelILi8ENS0_13BinaryFunctorIhhbZZZNS0_22logical_or_kernel_cudaERNS_14TensorIteratorEENKUlvE0_clEvENKUlvE_clEvEUlhhE_EESt5arrayIPcLm3EEEEviT0_T1_:
.text._ZN2at6native29vectorized_elementwise_kernelILi8ENS0_13BinaryFunctorIhhbZZZNS0_22logical_or_kernel_cudaERNS_14TensorIteratorEENKUlvE0_clEvENKUlvE_clEvEUlhhE_EESt5arrayIPcLm3EEEEviT0_T1_:
[----:B------:R-:W-:Y:S02]  /*0000*/  MOV R1, c[0x0][0x28] ;  /* 0x00000a0000017a02 */ /* 0x000fe40000000f00 */
[----:B------:R-:W-:Y:S05]  /*0010*/  EXIT ;  /* 0x000000000000794d */ /* 0x000fea0003800000 */
.L_x_27788:
        /* <DEDUP_REMOVED lines=14> */
.L_x_42080:


//--------------------- .text._ZN2at6native18elementwise_kernelILi128ELi4EZNS0_15gpu_kernel_implINS0_13AUnaryFunctorIN3c108BFloat16ES5_bZZZNS0_23logical_and_kernel_cudaERNS_14TensorIteratorEENKUlvE0_clEvENKUlvE8_clEvEUlS5_S5_E_EEEEvRNS_18TensorIteratorBaseERKT_EUliE_EEviT1_ --------------------------
	.section	.text._ZN2at6native18elementwise_kernelILi128ELi4EZNS0_15gpu_kernel_implINS0_13AUnaryFunctorIN3c108BFloat16ES5_bZZZNS0_23logical_and_kernel_cudaERNS_14TensorIteratorEENKUlvE0_clEvENKUlvE8_clEvEUlS5_S5_E_EEEEvRNS_18TensorIteratorBaseERKT_EUliE_EEviT1_,"ax",@progbits
	.sectioninfo	@"SHI_REGISTERS=26"
	.align	128
        .global         _ZN2at6native18elementwise_kernelILi128ELi4EZNS0_15gpu_kernel_implINS0_13AUnaryFunctorIN3c108BFloat16ES5_bZZZNS0_23logical_and_kernel_cudaERNS_14TensorIteratorEENKUlvE0_clEvENKUlvE8_clEvEUlS5_S5_E_EEEEvRNS_18TensorIteratorBaseERKT_EUliE_EEviT1_
        .type           _ZN2at6native18elementwise_kernelILi128ELi4EZNS0_15gpu_kernel_implINS0_13AUnaryFunctorIN3c108BFloat16ES5_bZZZNS0_23logical_and_kernel_cudaERNS_14TensorIteratorEENKUlvE0_clEvENKUlvE8_clEvEUlS5_S5_E_EEEEvRNS_18TensorIteratorBaseERKT_EUliE_EEviT1_,@function
        .size           _ZN2at6native18elementwise_kernelILi128ELi4EZNS0_15gpu_kernel_implINS0_13AUnaryFunctorIN3c108BFloat16ES5_bZZZNS0_23logical_and_kernel_cudaERNS_14TensorIteratorEENKUlvE0_clEvENKUlvE8_clEvEUlS5_S5_E_EEEEvRNS_18TensorIteratorBaseERKT_EUliE_EEviT1_,(.L_x_42081 - _ZN2at6native18elementwise_kernelILi128ELi4EZNS0_15gpu_kernel_implINS0_13AUnaryFunctorIN3c108BFloat16ES5_bZZZNS0_23logical_and_kernel_cudaERNS_14TensorIteratorEENKUlvE0_clEvENKUlvE8_clEvEUlS5_S5_E_EEEEvRNS_18TensorIteratorBaseERKT_EUliE_EEviT1_)
        .other          _ZN2at6native18elementwise_kernelILi128ELi4EZNS0_15gpu_kernel_implINS0_13AUnaryFunctorIN3c108BFloat16ES5_bZZZNS0_23logical_and_kernel_cudaERNS_14TensorIteratorEENKUlvE0_clEvENKUlvE8_clEvEUlS5_S5_E_EEEEvRNS_18TensorIteratorBaseERKT_EUliE_EEviT1_,@"STO_CUDA_ENTRY STV_DEFAULT"
_ZN2at6native18elementwise_kernelILi128ELi4EZNS0_15gpu_kernel_implINS0_13AUnaryFunctorIN3c108BFloat16ES5_bZZZNS0_23logical_and_kernel_cudaERNS_14TensorIteratorEENKUlvE0_clEvENKUlvE8_clEvEUlS5_S5_E_EEEEvRNS_18TensorIteratorBaseERKT_EUliE_EEviT1_:
.text._ZN2at6native18elementwise_kernelILi128ELi4EZNS0_15gpu_kernel_implINS0_13AUnaryFunctorIN3c108BFloat16ES5_bZZZNS0_23logical_and_kernel_cudaERNS_14TensorIteratorEENKUlvE0_clEvENKUlvE8_clEvEUlS5_S5_E_EEEEvRNS_18TensorIteratorBaseERKT_EUliE_EEviT1_:
        /* <DEDUP_REMOVED lines=236> */
.L_x_27791:
        /* <DEDUP_REMOVED lines=20> */
.L_x_27795:
[----:B------:R-:W2:Y:S02]  /*1000*/  LDG.E.U8 R2, [R2.64] ;  /* 0x0000002402027981 */ /* 0x000ea4000c1e1100 */
[----:B--2---:R-:W0:Y:S02]  /*1010*/  I2F.U16 R0, R2 ;  /* 0x0000000200007306 */ /* 0x004e240000101000 */
[----:B0-----:R-:W-:Y:S01]  /*1020*/  F2FP.BF16.PACK_AB R0, RZ, R0 ;  /* 0x00000000ff00723e */ /* 0x001fe200000010ff */
[----:B------:R-:W-:Y:S05]  /*1030*/  BRA `(.L_x_27797) ;  /* 0x00000e3000007947 */ /* 0x000fea0003800000 */
.L_x_27794:
        /* <DEDUP_REMOVED lines=10> */
.L_x_27799:
[----:B------:R-:W2:Y:S02]  /*10e0*/  LDG.E R2, [R2.64] ;  /* 0x0000002402027981 */ /* 0x000ea4000c1e1900 */
[----:B--2---:R-:W0:Y:S02]  /*10f0*/  I2F R0, R2 ;  /* 0x0000000200007306 */ /* 0x004e240000201400 */
[----:B0-----:R-:W-:Y:S01]  /*1100*/  F2FP.BF16.PACK_AB R0, RZ, R0 ;  /* 0x00000000ff00723e */ /* 0x001fe200000010ff */
[----:B------:R-:W-:Y:S05]  /*1110*/  BRA `(.L_x_27797) ;  /* 0x00000d5000007947 */ /* 0x000fea0003800000 */
.L_x_27798:
[----:B------:R-:W2:Y:S02]  /*1120*/  LDG.E.U16 R2, [R2.64] ;  /* 0x0000002402027981 */ /* 0x000ea4000c1e1500 */
[----:B--2---:R-:W0:Y:S02]  /*1130*/  I2F.S16 R0, R2 ;  /* 0x0000000200007306 */ /* 0x004e240000101400 */
[----:B0-----:R-:W-:Y:S01]  /*1140*/  F2FP.BF16.PACK_AB R0, RZ, R0 ;  /* 0x00000000ff00723e */ /* 0x001fe200000010ff */
[----:B------:R-:W-:Y:S05]  /*1150*/  BRA `(.L_x_27797) ;  /* 0x00000d1000007947 */ /* 0x000fea0003800000 */
.L_x_27793:
        /* <DEDUP_REMOVED lines=9> */
.L_x_27801:
[----:B------:R-:W2:Y:S02]  /*11f0*/  LDG.E.U16 R0, [R2.64] ;  /* 0x0000002402007981 */ /* 0x000ea4000c1e1500 */
[----:B--2---:R-:W-:-:S05]  /*1200*/  HADD2.F32 R0, -RZ, R0.H0_H0 ;  /* 0x20000000ff007230 */ /* 0x004fca0000004100 */
[----:B------:R-:W-:Y:S01]  /*1210*/  F2FP.BF16.PACK_AB R0, RZ, R0 ;  /* 0x00000000ff00723e */ /* 0x000fe200000010ff */
[----:B------:R-:W-:Y:S05]  /*1220*/  BRA `(.L_x_27797) ;  /* 0x00000c4000007947 */ /* 0x000fea0003800000 */
.L_x_27800:
        /* <DEDUP_REMOVED lines=9> */
.L_x_27803:
[----:B------:R-:W2:Y:S02]  /*12c0*/  LDG.E.U16 R2, [R2.64] ;  /* 0x0000002402027981 */ /* 0x000ea4000c1e1500 */
[----:B--2---:R-:W-:-:S05]  /*12d0*/  HADD2.F32 R0, -RZ, R2.H0_H0 ;  /* 0x20000002ff007230 */ /* 0x004fca0000004100 */
[----:B------:R-:W-:Y:S01]  /*12e0*/  F2FP.BF16.PACK_AB R0, RZ, R0 ;  /* 0x00000000ff00723e */ /* 0x000fe200000010ff */
[----:B------:R-:W-:Y:S05]  /*12f0*/  BRA `(.L_x_27797) ;  /* 0x00000b7000007947 */ /* 0x000fea0003800000 */
.L_x_27802:
[----:B------:R-:W2:Y:S02]  /*1300*/  LDG.E.64 R2, [R2.64] ;  /* 0x0000002402027981 */ /* 0x000ea4000c1e1b00 */
[----:B--2---:R-:W0:Y:S01]  /*1310*/  F2F.F32.F64 R0, R2 ;  /* 0x0000000200007310 */ /* 0x004e220000301000 */
[----:B------:R-:W0:-:S14]  /*1320*/  DSETP.GEU.AND P0, PT, |R2|, c[0x2][0x0], PT ;  /* 0x008000000200762a */ /* 0x000e1c0003f0e200 */
[----:B0-----:R-:W-:-:S05]  /*1330*/  @!P0 FMUL R0, R0, 1.175494350822287508e-38 ;  /* 0x0080000000008820 */ /* 0x001fca0000400000 */
[----:B------:R-:W-:Y:S01]  /*1340*/  F2FP.BF16.PACK_AB R0, RZ, R0 ;  /* 0x00000000ff00723e */ /* 0x000fe200000010ff */
[----:B------:R-:W-:Y:S05]  /*1350*/  BRA `(.L_x_27797) ;  /* 0x00000b1000007947 */ /* 0x000fea0003800000 */
.L_x_27792:
        /* <DEDUP_REMOVED lines=13> */
.L_x_27806:
[----:B------:R-:W2:Y:S02]  /*1430*/  LDG.E.64 R2, [R2.64] ;  /* 0x0000002402027981 */ /* 0x000ea4000c1e1b00 */
[----:B--2---:R-:W0:Y:S01]  /*1440*/  F2F.F32.F64 R0, R2 ;  /* 0x0000000200007310 */ /* 0x004e220000301000 */
[----:B------:R-:W0:-:S14]  /*1450*/  DSETP.GEU.AND P0, PT, |R2|, c[0x2][0x0], PT ;  /* 0x008000000200762a */ /* 0x000e1c0003f0e200 */
[----:B0-----:R-:W-:-:S05]  /*1460*/  @!P0 FMUL R0, R0, 1.175494350822287508e-38 ;  /* 0x0080000000008820 */ /* 0x001fca0000400000 */
[----:B------:R-:W-:Y:S01]  /*1470*/  F2FP.BF16.PACK_AB R0, RZ, R0 ;  /* 0x00000000ff00723e */ /* 0x000fe200000010ff */
[----:B------:R-:W-:Y:S05]  /*1480*/  BRA `(.L_x_27797) ;  /* 0x000009e000007947 */ /* 0x000fea0003800000 */
.L_x_27805:
        /* <DEDUP_REMOVED lines=28> */
.L_x_27808:
        /* <DEDUP_REMOVED lines=15> */
.L_x_27807:
[----:B------:R0:W5:Y:S01]  /*1740*/  LDG.E.U16 R0, [R2.64] ;  /* 0x0000002402007981 */ /* 0x000162000c1e1500 */
[----:B------:R-:W-:Y:S05]  /*1750*/  BRA `(.L_x_27797) ;  /* 0x0000071000007947 */ /* 0x000fea0003800000 */
.L_x_27804:
        /* <DEDUP_REMOVED lines=12> */
.L_x_27811:
        /* <DEDUP_REMOVED lines=21> */
.L_x_27815:
[----:B------:R-:W-:Y:S05]  /*1970*/  BSYNC B1 ;  /* 0x0000000000017941 */ /* 0x000fea0003800000 */
.L_x_27814:
[----:B------:R-:W-:Y:S01]  /*1980*/  LEA R3, R0, 0x3b800000, 0x17 ;  /* 0x3b80000000037811 */ /* 0x000fe200078eb8ff */
[----:B------:R-:W-:-:S05]  /*1990*/  IMAD.SHL.U32 R0, R2, 0x100000, RZ ;  /* 0x0010000002007824 */ /* 0x000fca00078e00ff */
[----:B------:R-:W-:Y:S02]  /*19a0*/  LOP3.LUT R0, R3, R0, R4, 0xfe, !PT ;  /* 0x0000000003007212 */ /* 0x000fe400078efe04 */
.L_x_27813:
[----:B------:R-:W-:Y:S05]  /*19b0*/  BSYNC B0 ;  /* 0x0000000000007941 */ /* 0x000fea0003800000 */
.L_x_27812:
[----:B------:R-:W-:Y:S01]  /*19c0*/  F2FP.BF16.PACK_AB R0, RZ, R0 ;  /* 0x00000000ff00723e */ /* 0x000fe200000010ff */
[----:B------:R-:W-:Y:S05]  /*19d0*/  BRA `(.L_x_27797) ;  /* 0x0000049000007947 */ /* 0x000fea0003800000 */
.L_x_27810:
        /* <DEDUP_REMOVED lines=21> */
.L_x_27819:
[----:B------:R-:W-:Y:S05]  /*1b30*/  BSYNC B1 ;  /* 0x0000000000017941 */ /* 0x000fea0003800000 */
.L_x_27818:
[----:B------:R-:W-:Y:S01]  /*1b40*/  LEA R3, R0, 0x37800000, 0x17 ;  /* 0x3780000000037811 */ /* 0x000fe200078eb8ff */
[----:B------:R-:W-:-:S05]  /*1b50*/  IMAD.SHL.U32 R0, R2, 0x200000, RZ ;  /* 0x0020000002007824 */ /* 0x000fca00078e00ff */
[----:B------:R-:W-:Y:S02]  /*1b60*/  LOP3.LUT R0, R3, R0, R4, 0xfe, !PT ;  /* 0x0000000003007212 */ /* 0x000fe400078efe04 */
.L_x_27817:
[----:B------:R-:W-:Y:S05]  /*1b70*/  BSYNC B0 ;  /* 0x0000000000007941 */ /* 0x000fea0003800000 */
.L_x_27816:
[----:B------:R-:W-:Y:S01]  /*1b80*/  F2FP.BF16.PACK_AB R0, RZ, R0 ;  /* 0x00000000ff00723e */ /* 0x000fe200000010ff */
[----:B------:R-:W-:Y:S05]  /*1b90*/  BRA `(.L_x_27797) ;  /* 0x000002d000007947 */ /* 0x000fea0003800000 */
.L_x_27809:
        /* <DEDUP_REMOVED lines=14> */
.L_x_27823:
[----:B------:R-:W-:Y:S05]  /*1c80*/  BSYNC B0 ;  /* 0x0000000000007941 */ /* 0x000fea0003800000 */
.L_x_27822:
[----:B------:R-:W-:Y:S01]  /*1c90*/  F2FP.BF16.PACK_AB R0, RZ, R0 ;  /* 0x00000000ff00723e */ /* 0x000fe200000010ff */
[----:B------:R-:W-:Y:S05]  /*1ca0*/  BRA `(.L_x_27797) ;  /* 0x000001c000007947 */ /* 0x000fea0003800000 */
.L_x_27796:
        /* <DEDUP_REMOVED lines=21> */
.L_x_27821:
[----:B------:R-:W2:Y:S02]  /*1e00*/  LDG.E.64 R2, [R2.64] ;  /* 0x0000002402027981 */ /* 0x000ea4000c1e1b00 */
[----:B--2---:R-:W0:Y:S02]  /*1e10*/  I2F.U64 R0, R2 ;  /* 0x0000000200007312 */ /* 0x004e240000301000 */
[----:B0-----:R-:W-:Y:S01]  /*1e20*/  F2FP.BF16.PACK_AB R0, RZ, R0 ;  /* 0x00000000ff00723e */ /* 0x001fe200000010ff */
[----:B------:R-:W-:Y:S05]  /*1e30*/  BRA `(.L_x_27797) ;  /* 0x0000003000007947 */ /* 0x000fea0003800000 */
.L_x_27820:
[----:B------:R-:W2:Y:S02]  /*1e40*/  LDG.E R2, [R2.64] ;  /* 0x0000002402027981 */ /* 0x000ea4000c1e1900 */
[----:B--2---:R-:W0:Y:S02]  /*1e50*/  I2F.U32 R0, R2 ;  /* 0x0000000200007306 */ /* 0x004e240000201000 */
[----:B0-----:R-:W-:-:S06]  /*1e60*/  F2FP.BF16.PACK_AB R0, RZ, R0 ;  /* 0x00000000ff00723e */ /* 0x001fcc00000010ff */
.L_x_27797:
[----:B------:R-:W1:Y:S01]  /*1e70*/  LDC.U8 R4, c[0x0][0x374] ;  /* 0x0000dd00ff047b82 */ /* 0x000e620000000000 */
[----:B------:R-:W-:Y:S01]  /*1e80*/  ULDC.U16 UR4, c[0x0][0x372] ;  /* 0x0000dc8000047ab9 */ /* 0x000fe20000000400 */
[----:B0-----:R-:W-:Y:S01]  /*1e90*/  PRMT R3, RZ, 0x7610, R3 ;  /* 0x00007610ff037816 */ /* 0x001fe20000000003 */
[----:B------:R-:W-:-:S06]  /*1ea0*/  UPRMT UR4, URZ, 0x5410, UR4 ;  /* 0x000054103f047896 */ /* 0x000fcc0008000004 */
[----:B------:R-:W-:-:S13]  /*1eb0*/  FSETP.NEU.FTZ.AND P1, PT, RZ, UR4, PT ;  /* 0x00000004ff007c0b */ /* 0x000fda000bf3d000 */
[----:B-----5:R-:W-:Y:S02]  /*1ec0*/  @P1 PRMT R0, RZ, 0x5410, R0 ;  /* 0x00005410ff001816 */ /* 0x020fe40000000000 */
[----:B-1----:R-:W-:Y:S02]  /*1ed0*/  PRMT R2, R4, 0x9910, RZ ;  /* 0x0000991004027816 */ /* 0x002fe400000000ff */
[----:B------:R-:W-:Y:S02]  /*1ee0*/  @P1 FSETP.NEU.FTZ.AND P0, PT, R0, RZ, PT ;  /* 0x000000ff0000120b */ /* 0x000fe40003f1d000 */
[----:B------:R-:W-:Y:S02]  /*1ef0*/  ISETP.GT.AND P2, PT, R2, 0x9, PT ;  /* 0x000000090200780c */ /* 0x000fe40003f44270 */
[----:B------:R-:W-:-:S04]  /*1f00*/  @P1 SEL R0, RZ, 0x1, !P0 ;  /* 0x00000001ff001807 */ /* 0x000fc80004000000 */
[----:B------:R-:W-:-:S07]  /*1f10*/  @P1 PRMT R3, R0, 0x7610, R3 ;  /* 0x0000761000031816 */ /* 0x000fce0000000003 */
        /* <DEDUP_REMOVED lines=11> */
.L_x_27827:
[----:B------:R0:W-:Y:S01]  /*1fd0*/  STG.E.U8 [R16.64], R3 ;  /* 0x0000000310007986 */ /* 0x0001e2000c101124 */
[----:B------:R-:W-:Y:S05]  /*1fe0*/  BRA `(.L_x_27829) ;  /* 0x00000da000007947 */ /* 0x000fea0003800000 */
.L_x_27826:
        /* <DEDUP_REMOVED lines=10> */
.L_x_27831:
[----:B------:R-:W-:-:S05]  /*2090*/  LOP3.LUT R3, R3, 0xffff, RZ, 0xc0, !PT ;  /* 0x0000ffff03037812 */ /* 0x000fca00078ec0ff */
[----:B------:R0:W-:Y:S01]  /*20a0*/  STG.E [R16.64], R3 ;  /* 0x0000000310007986 */ /* 0x0001e2000c101924 */
[----:B------:R-:W-:Y:S05]  /*20b0*/  BRA `(.L_x_27829) ;  /* 0x00000cd000007947 */ /* 0x000fea0003800000 */
.L_x_27830:
[----:B------:R0:W-:Y:S01]  /*20c0*/  STG.E.U16 [R16.64], R3 ;  /* 0x0000000310007986 */ /* 0x0001e2000c101524 */
[----:B------:R-:W-:Y:S05]  /*20d0*/  BRA `(.L_x_27829) ;  /* 0x00000cb000007947 */ /* 0x000fea0003800000 */
.L_x_27825:
        /* <DEDUP_REMOVED lines=9> */
.L_x_27833:
[----:B------:R-:W0:Y:S02]  /*2170*/  I2F.S16 R0, R3 ;  /* 0x0000000300007306 */ /* 0x000e240000101400 */
[----:B0-----:R-:W-:-:S05]  /*2180*/  F2FP.PACK_AB R0, RZ, R0 ;  /* 0x00000000ff00723e */ /* 0x001fca00000000ff */
[----:B------:R0:W-:Y:S01]  /*2190*/  STG.E.U16 [R16.64], R0 ;  /* 0x0000000010007986 */ /* 0x0001e2000c101524 */
[----:B------:R-:W-:Y:S05]  /*21a0*/  BRA `(.L_x_27829) ;  /* 0x00000be000007947 */ /* 0x000fea0003800000 */
.L_x_27832:
        /* <DEDUP_REMOVED lines=10> */
.L_x_27835:
[----:B------:R-:W0:Y:S02]  /*2250*/  I2F.S16 R3, R3 ;  /* 0x0000000300037306 */ /* 0x000e240000101400 */
[----:B0-----:R-:W-:-:S04]  /*2260*/  F2FP.PACK_AB R3, RZ, R3 ;  /* 0x00000003ff03723e */ /* 0x001fc800000000ff */
[----:B------:R-:W-:-:S05]  /*2270*/  PRMT R3, R3, 0x5410, RZ ;  /* 0x0000541003037816 */ /* 0x000fca00000000ff */
[----:B------:R0:W-:Y:S01]  /*2280*/  STG.E [R16.64], R3 ;  /* 0x0000000310007986 */ /* 0x0001e2000c101924 */
[----:B------:R-:W-:Y:S05]  /*2290*/  BRA `(.L_x_27829) ;  /* 0x00000af000007947 */ /* 0x000fea0003800000 */
.L_x_27834:
[----:B------:R-:W0:Y:S02]  /*22a0*/  I2F.F64.S16 R2, R3 ;  /* 0x0000000300027312 */ /* 0x000e240000101c00 */
[----:B0-----:R0:W-:Y:S01]  /*22b0*/  STG.E.64 [R16.64], R2 ;  /* 0x0000000210007986 */ /* 0x0011e2000c101b24 */
[----:B------:R-:W-:Y:S05]  /*22c0*/  BRA `(.L_x_27829) ;  /* 0x00000ac000007947 */ /* 0x000fea0003800000 */
.L_x_27824:
        /* <DEDUP_REMOVED lines=10> */
.L_x_27838:
[----:B------:R-:W0:Y:S01]  /*2370*/  I2F.F64.S16 R4, R3 ;  /* 0x0000000300047312 */ /* 0x000e220000101c00 */
[----:B------:R-:W-:-:S05]  /*2380*/  CS2R R6, SRZ ;  /* 0x0000000000067805 */ /* 0x000fca000001ff00 */
[----:B0-----:R0:W-:Y:S01]  /*2390*/  STG.E.128 [R16.64], R4 ;  /* 0x0000000410007986 */ /* 0x0011e2000c101d24 */
[----:B------:R-:W-:Y:S05]  /*23a0*/  BRA `(.L_x_27829) ;  /* 0x000009e000007947 */ /* 0x000fea0003800000 */
.L_x_27837:
        /* <DEDUP_REMOVED lines=21> */
.L_x_27842:
[----:B------:R-:W-:Y:S05]  /*2500*/  BSYNC B0 ;  /* 0x0000000000007941 */ /* 0x000fea0003800000 */
.L_x_27841:
[----:B------:R-:W-:-:S05]  /*2510*/  LOP3.LUT R5, R0, R5, RZ, 0xfc, !PT ;  /* 0x0000000500057212 */ /* 0x000fca00078efcff */
[----:B------:R0:W-:Y:S01]  /*2520*/  STG.E.U8 [R16.64], R5 ;  /* 0x0000000510007986 */ /* 0x0001e2000c101124 */
[----:B------:R-:W-:Y:S05]  /*2530*/  BRA `(.L_x_27829) ;  /* 0x0000085000007947 */ /* 0x000fea0003800000 */
.L_x_27840:
        /* <DEDUP_REMOVED lines=13> */
.L_x_27844:
[----:B------:R-:W-:Y:S01]  /*2610*/  IMAD.MOV.U32 R0, RZ, RZ, 0x7f ;  /* 0x0000007fff007424 */ /* 0x000fe200078e00ff */
[----:B------:R-:W-:-:S04]  /*2620*/  ISETP.GT.U32.AND P0, PT, R2, 0x7f800000, PT ;  /* 0x7f8000000200780c */ /* 0x000fc80003f04070 */
[----:B------:R-:W-:-:S04]  /*2630*/  SEL R0, R0, 0x7c, P0 ;  /* 0x0000007c00007807 */ /* 0x000fc80000000000 */
.L_x_27845:
[----:B------:R-:W-:Y:S05]  /*2640*/  BSYNC B0 ;  /* 0x0000000000007941 */ /* 0x000fea0003800000 */
.L_x_27843:
[----:B------:R-:W-:-:S04]  /*2650*/  LOP3.LUT R2, R3, 0x80000000, RZ, 0xc0, !PT ;  /* 0x8000000003027812 */ /* 0x000fc800078ec0ff */
[----:B------:R-:W-:-:S04]  /*2660*/  SHF.R.U32.HI R3, RZ, 0x18, R2 ;  /* 0x00000018ff037819 */ /* 0x000fc80000011602 */
[----:B------:R-:W-:-:S05]  /*2670*/  LOP3.LUT R3, R0, R3, RZ, 0xfc, !PT ;  /* 0x0000000300037212 */ /* 0x000fca00078efcff */
[----:B------:R0:W-:Y:S01]  /*2680*/  STG.E.U8 [R16.64], R3 ;  /* 0x0000000310007986 */ /* 0x0001e2000c101124 */
[----:B------:R-:W-:Y:S05]  /*2690*/  BRA `(.L_x_27829) ;  /* 0x000006f000007947 */ /* 0x000fea0003800000 */
.L_x_27839:
[----:B------:R-:W0:Y:S02]  /*26a0*/  I2F.S16 R0, R3 ;  /* 0x0000000300007306 */ /* 0x000e240000101400 */
[----:B0-----:R-:W-:-:S05]  /*26b0*/  F2FP.BF16.PACK_AB R0, RZ, R0 ;  /* 0x00000000ff00723e */ /* 0x001fca00000010ff */
[----:B------:R0:W-:Y:S01]  /*26c0*/  STG.E.U16 [R16.64], R0 ;  /* 0x0000000010007986 */ /* 0x0001e2000c101524 */
[----:B------:R-:W-:Y:S05]  /*26d0*/  BRA `(.L_x_27829) ;  /* 0x000006b000007947 */ /* 0x000fea0003800000 */
.L_x_27836:
        /* <DEDUP_REMOVED lines=10> */
.L_x_27848:
        /* <DEDUP_REMOVED lines=17> */
.L_x_27851:
[----:B------:R-:W-:-:S04]  /*2890*/  LOP3.LUT R2, R3, 0x80000000, RZ, 0xc0, !PT ;  /* 0x8000000003027812 */ /* 0x000fc800078ec0ff */
[----:B------:R-:W-:-:S04]  /*28a0*/  SHF.R.U32.HI R3, RZ, 0x18, R2 ;  /* 0x00000018ff037819 */ /* 0x000fc80000011602 */
[----:B------:R-:W-:-:S04]  /*28b0*/  LOP3.LUT R0, R0, R3, RZ, 0xfc, !PT ;  /* 0x0000000300007212 */ /* 0x000fc800078efcff */
[----:B------:R-:W-:Y:S02]  /*28c0*/  PRMT R8, R0, 0x7610, R8 ;  /* 0x0000761000087816 */ /* 0x000fe40000000008 */
.L_x_27850:
[----:B------:R-:W-:Y:S05]  /*28d0*/  BSYNC B0 ;  /* 0x0000000000007941 */ /* 0x000fea0003800000 */
.L_x_27849:
[----:B------:R0:W-:Y:S01]  /*28e0*/  STG.E.U8 [R16.64], R8 ;  /* 0x0000000810007986 */ /* 0x0001e2000c101124 */
[----:B------:R-:W-:Y:S05]  /*28f0*/  BRA `(.L_x_27829) ;  /* 0x0000049000007947 */ /* 0x000fea0003800000 */
.L_x_27847:
        /* <DEDUP_REMOVED lines=17> */
.L_x_27854:
[----:B------:R-:W-:-:S04]  /*2a10*/  LOP3.LUT R2, R3, 0x80000000, RZ, 0xc0, !PT ;  /* 0x8000000003027812 */ /* 0x000fc800078ec0ff */
[----:B------:R-:W-:-:S04]  /*2a20*/  SHF.R.U32.HI R3, RZ, 0x18, R2 ;  /* 0x00000018ff037819 */ /* 0x000fc80000011602 */
[----:B------:R-:W-:-:S04]  /*2a30*/  LOP3.LUT R0, R0, R3, RZ, 0xfc, !PT ;  /* 0x0000000300007212 */ /* 0x000fc800078efcff */
[----:B------:R-:W-:Y:S02]  /*2a40*/  PRMT R8, R0, 0x7610, R8 ;  /* 0x0000761000087816 */ /* 0x000fe40000000008 */
.L_x_27853:
[----:B------:R-:W-:Y:S05]  /*2a50*/  BSYNC B0 ;  /* 0x0000000000007941 */ /* 0x000fea0003800000 */
.L_x_27852:
[----:B------:R0:W-:Y:S01]  /*2a60*/  STG.E.U8 [R16.64], R8 ;  /* 0x0000000810007986 */ /* 0x0001e2000c101124 */
[----:B------:R-:W-:Y:S05]  /*2a70*/  BRA `(.L_x_27829) ;  /* 0x0000031000007947 */ /* 0x000fea0003800000 */
.L_x_27846:
        /* <DEDUP_REMOVED lines=23> */
.L_x_27828:
        /* <DEDUP_REMOVED lines=20> */
.L_x_27856:
[----:B------:R-:W-:Y:S01]  /*2d30*/  LOP3.LUT R2, R3, 0xffff, RZ, 0xc0, !PT ;  /* 0x0000ffff03027812 */ /* 0x000fe200078ec0ff */
[----:B------:R-:W-:-:S05]  /*2d40*/  IMAD.MOV.U32 R3, RZ, RZ, RZ ;  /* 0x000000ffff037224 */ /* 0x000fca00078e00ff */
[----:B------:R0:W-:Y:S01]  /*2d50*/  STG.E.64 [R16.64], R2 ;  /* 0x0000000210007986 */ /* 0x0001e2000c101b24 */
[----:B------:R-:W-:Y:S05]  /*2d60*/  BRA `(.L_x_27829) ;  /* 0x0000002000007947 */ /* 0x000fea0003800000 */
.L_x_27855:
[----:B------:R-:W-:-:S05]  /*2d70*/  LOP3.LUT R3, R3, 0xffff, RZ, 0xc0, !PT ;  /* 0x0000ffff03037812 */ /* 0x000fca00078ec0ff */
[----:B------:R0:W-:Y:S02]  /*2d80*/  STG.E [R16.64], R3 ;  /* 0x0000000310007986 */ /* 0x0001e4000c101924 */
.L_x_27829:
[----:B------:R-:W-:-:S05]  /*2d90*/  IMAD R18, R18, 0x200, R23 ;  /* 0x0000020012127824 */ /* 0x000fca00078e0217 */
[----:B------:R-:W-:Y:S02]  /*2da0*/  IADD3 R19, R18, 0x80, RZ ;  /* 0x0000008012137810 */ /* 0x000fe40007ffe0ff */
.L_x_27790:
[----:B------:R-:W-:Y:S05]  /*2db0*/  BSYNC B6 ;  /* 0x0000000000067941 */ /* 0x000fea0003800000 */
.L_x_27789:
        /* <DEDUP_REMOVED lines=231> */
.L_x_27859:
        /* <DEDUP_REMOVED lines=20> */
.L_x_27863:
[----:B------:R-:W2:Y:S02]  /*3d70*/  LDG.E.U8 R2, [R2.64] ;  /* 0x0000002402027981 */ /* 0x000ea4000c1e1100 */
[----:B--2---:R-:W0:Y:S02]  /*3d80*/  I2F.U16 R0, R2 ;  /* 0x0000000200007306 */ /* 0x004e240000101000 */
[----:B0-----:R-:W-:Y:S01]  /*3d90*/  F2FP.BF16.PACK_AB R0, RZ, R0 ;  /* 0x00000000ff00723e */ /* 0x001fe200000010ff */
[----:B------:R-:W-:Y:S05]  /*3da0*/  BRA `(.L_x_27865) ;  /* 0x00000e3000007947 */ /* 0x000fea0003800000 */
.L_x_27862:
        /* <DEDUP_REMOVED lines=10> */
.L_x_27867:
[----:B------:R-:W2:Y:S02]  /*3e50*/  LDG.E R2, [R2.64] ;  /* 0x0000002402027981 */ /* 0x000ea4000c1e1900 */
[----:B--2---:R-:W0:Y:S02]  /*3e60*/  I2F R0, R2 ;  /* 0x0000000200007306 */ /* 0x004e240000201400 */
[----:B0-----:R-:W-:Y:S01]  /*3e70*/  F2FP.BF16.PACK_AB R0, RZ, R0 ;  /* 0x00000000ff00723e */ /* 0x001fe200000010ff */
[----:B------:R-:W-:Y:S05]  /*3e80*/  BRA `(.L_x_27865) ;  /* 0x00000d5000007947 */ /* 0x000fea0003800000 */
.L_x_27866:
[----:B------:R-:W2:Y:S02]  /*3e90*/  LDG.E.U16 R2, [R2.64] ;  /* 0x0000002402027981 */ /* 0x000ea4000c1e1500 */
[----:B--2---:R-:W0:Y:S02]  /*3ea0*/  I2F.S16 R0, R2 ;  /* 0x0000000200007306 */ /* 0x004e240000101400 */
[----:B0-----:R-:W-:Y:S01]  /*3eb0*/  F2FP.BF16.PACK_AB R0, RZ, R0 ;  /* 0x00000000ff00723e */ /* 0x001fe200000010ff */
[----:B------:R-:W-:Y:S05]  /*3ec0*/  BRA `(.L_x_27865) ;  /* 0x00000d1000007947 */ /* 0x000fea0003800000 */
.L_x_27861:
        /* <DEDUP_REMOVED lines=9> */
.L_x_27869:
[----:B------:R-:W2:Y:S02]  /*3f60*/  LDG.E.U16 R0, [R2.64] ;  /* 0x0000002402007981 */ /* 0x000ea4000c1e1500 */
[----:B--2---:R-:W-:-:S05]  /*3f70*/  HADD2.F32 R0, -RZ, R0.H0_H0 ;  /* 0x20000000ff007230 */ /* 0x004fca0000004100 */
[----:B------:R-:W-:Y:S01]  /*3f80*/  F2FP.BF16.PACK_AB R0, RZ, R0 ;  /* 0x00000000ff00723e */ /* 0x000fe200000010ff */
[----:B------:R-:W-:Y:S05]  /*3f90*/  BRA `(.L_x_27865) ;  /* 0x00000c4000007947 */ /* 0x000fea0003800000 */
.L_x_27868:
        /* <DEDUP_REMOVED lines=9> */
.L_x_27871:
[----:B------:R-:W2:Y:S02]  /*4030*/  LDG.E.U16 R2, [R2.64] ;  /* 0x0000002402027981 */ /* 0x000ea4000c1e1500 */
[----:B--2---:R-:W-:-:S05]  /*4040*/  HADD2.F32 R0, -RZ, R2.H0_H0 ;  /* 0x20000002ff007230 */ /* 0x004fca0000004100 */
[----:B------:R-:W-:Y:S01]  /*4050*/  F2FP.BF16.PACK_AB R0, RZ, R0 ;  /* 0x00000000ff00723e */ /* 0x000fe200000010ff */
[----:B------:R-:W-:Y:S05]  /*4060*/  BRA `(.L_x_27865) ;  /* 0x00000b7000007947 */ /* 0x000fea0003800000 */
.L_x_27870:
[----:B------:R-:W2:Y:S02]  /*4070*/  LDG.E.64 R2, [R2.64] ;  /* 0x0000002402027981 */ /* 0x000ea4000c1e1b00 */
[----:B--2---:R-:W0:Y:S01]  /*4080*/  F2F.F32.F64 R0, R2 ;  /* 0x0000000200007310 */ /* 0x004e220000301000 */
[----:B------:R-:W0:-:S14]  /*4090*/  DSETP.GEU.AND P0, PT, |R2|, c[0x2][0x0], PT ;  /* 0x008000000200762a */ /* 0x000e1c0003f0e200 */
[----:B0-----:R-:W-:-:S05]  /*40a0*/  @!P0 FMUL R0, R0, 1.175494350822287508e-38 ;  /* 0x0080000000008820 */ /* 0x001fca0000400000 */
[----:B------:R-:W-:Y:S01]  /*40b0*/  F2FP.BF16.PACK_AB R0, RZ, R0 ;  /* 0x00000000ff00723e */ /* 0x000fe200000010ff */
[----:B------:R-:W-:Y:S05]  /*40c0*/  BRA `(.L_x_27865) ;  /* 0x00000b1000007947 */ /* 0x000fea0003800000 */
.L_x_27860:
        /* <DEDUP_REMOVED lines=13> */
.L_x_27874:
[----:B------:R-:W2:Y:S02]  /*41a0*/  LDG.E.64 R2, [R2.64] ;  /* 0x0000002402027981 */ /* 0x000ea4000c1e1b00 */
[----:B--2---:R-:W0:Y:S01]  /*41b0*/  F2F.F32.F64 R0, R2 ;  /* 0x0000000200007310 */ /* 0x004e220000301000 */
[----:B------:R-:W0:-:S14]  /*41c0*/  DSETP.GEU.AND P0, PT, |R2|, c[0x2][0x0], PT ;  /* 0x008000000200762a */ /* 0x000e1c0003f0e200 */
[----:B0-----:R-:W-:-:S05]  /*41d0*/  @!P0 FMUL R0, R0, 1.175494350822287508e-38 ;  /* 0x0080000000008820 */ /* 0x001fca0000400000 */
[----:B------:R-:W-:Y:S01]  /*41e0*/  F2FP.BF16.PACK_AB R0, RZ, R0 ;  /* 0x00000000ff00723e */ /* 0x000fe200000010ff */
[----:B------:R-:W-:Y:S05]  /*41f0*/  BRA `(.L_x_27865) ;  /* 0x000009e000007947 */ /* 0x000fea0003800000 */
.L_x_27873:
        /* <DEDUP_REMOVED lines=28> */
.L_x_27876:
        /* <DEDUP_REMOVED lines=15> */
.L_x_27875:
[----:B------:R0:W5:Y:S01]  /*44b0*/  LDG.E.U16 R0, [R2.64] ;  /* 0x0000002402007981 */ /* 0x000162000c1e1500 */
[----:B------:R-:W-:Y:S05]  /*44c0*/  BRA `(.L_x_27865) ;  /* 0x0000071000007947 */ /* 0x000fea0003800000 */
.L_x_27872:
        /* <DEDUP_REMOVED lines=12> */
.L_x_27879:
        /* <DEDUP_REMOVED lines=21> */
.L_x_27883:
[----:B------:R-:W-:Y:S05]  /*46e0*/  BSYNC B1 ;  /* 0x0000000000017941 */ /* 0x000fea0003800000 */
.L_x_27882:
[----:B------:R-:W-:Y:S01]  /*46f0*/  LEA R3, R0, 0x3b800000, 0x17 ;  /* 0x3b80000000037811 */ /* 0x000fe200078eb8ff */
[----:B------:R-:W-:-:S05]  /*4700*/  IMAD.SHL.U32 R0, R2, 0x100000, RZ ;  /* 0x0010000002007824 */ /* 0x000fca00078e00ff */
[----:B------:R-:W-:Y:S02]  /*4710*/  LOP3.LUT R0, R3, R0, R4, 0xfe, !PT ;  /* 0x0000000003007212 */ /* 0x000fe400078efe04 */
.L_x_27881:
[----:B------:R-:W-:Y:S05]  /*4720*/  BSYNC B0 ;  /* 0x0000000000007941 */ /* 0x000fea0003800000 */
.L_x_27880:
[----:B------:R-:W-:Y:S01]  /*4730*/  F2FP.BF16.PACK_AB R0, RZ, R0 ;  /* 0x00000000ff00723e */ /* 0x000fe200000010ff */
[----:B------:R-:W-:Y:S05]  /*4740*/  BRA `(.L_x_27865) ;  /* 0x0000049000007947 */ /* 0x000fea0003800000 */
.L_x_27878:
        /* <DEDUP_REMOVED lines=21> */
.L_x_27887:
[----:B------:R-:W-:Y:S05]  /*48a0*/  BSYNC B1 ;  /* 0x0000000000017941 */ /* 0x000fea0003800000 */
.L_x_27886:
[----:B------:R-:W-:Y:S01]  /*48b0*/  LEA R3, R0, 0x37800000, 0x17 ;  /* 0x3780000000037811 */ /* 0x000fe200078eb8ff */
[----:B------:R-:W-:-:S05]  /*48c0*/  IMAD.SHL.U32 R0, R2, 0x200000, RZ ;  /* 0x0020000002007824 */ /* 0x000fca00078e00ff */
[----:B------:R-:W-:Y:S02]  /*48d0*/  LOP3.LUT R0, R3, R0, R4, 0xfe, !PT ;  /* 0x0000000003007212 */ /* 0x000fe400078efe04 */
.L_x_27885:
[----:B------:R-:W-:Y:S05]  /*48e0*/  BSYNC B0 ;  /* 0x0000000000007941 */ /* 0x000fea0003800000 */
.L_x_27884:
[----:B------:R-:W-:Y:S01]  /*48f0*/  F2FP.BF16.PACK_AB R0, RZ, R0 ;  /* 0x00000000ff00723e */ /* 0x000fe200000010ff */
[----:B------:R-:W-:Y:S05]  /*4900*/  BRA `(.L_x_27865) ;  /* 0x000002d000007947 */ /* 0x000fea0003800000 */
.L_x_27877:
        /* <DEDUP_REMOVED lines=14> */
.L_x_27891:
[----:B------:R-:W-:Y:S05]  /*49f0*/  BSYNC B0 ;  /* 0x0000000000007941 */ /* 0x000fea0003800000 */
.L_x_27890:
[----:B------:R-:W-:Y:S01]  /*4a00*/  F2FP.BF16.PACK_AB R0, RZ, R0 ;  /* 0x00000000ff00723e */ /* 0x000fe200000010ff */
[----:B------:R-:W-:Y:S05]  /*4a10*/  BRA `(.L_x_27865) ;  /* 0x000001c000007947 */ /* 0x000fea0003800000 */
.L_x_27864:
        /* <DEDUP_REMOVED lines=21> */
.L_x_27889:
[----:B------:R-:W2:Y:S02]  /*4b70*/  LDG.E.64 R2, [R2.64] ;  /* 0x0000002402027981 */ /* 0x000ea4000c1e1b00 */
[----:B--2---:R-:W0:Y:S02]  /*4b80*/  I2F.U64 R0, R2 ;  /* 0x0000000200007312 */ /* 0x004e240000301000 */
[----:B0-----:R-:W-:Y:S01]  /*4b90*/  F2FP.BF16.PACK_AB R0, RZ, R0 ;  /* 0x00000000ff00723e */ /* 0x001fe200000010ff */
[----:B------:R-:W-:Y:S05]  /*4ba0*/  BRA `(.L_x_27865) ;  /* 0x0000003000007947 */ /* 0x000fea0003800000 */
.L_x_27888:
[----:B------:R-:W2:Y:S02]  /*4bb0*/  LDG.E R2, [R2.64] ;  /* 0x0000002402027981 */ /* 0x000ea4000c1e1900 */
[----:B--2---:R-:W0:Y:S02]  /*4bc0*/  I2F.U32 R0, R2 ;  /* 0x0000000200007306 */ /* 0x004e240000201000 */
[----:B0-----:R-:W-:-:S06]  /*4bd0*/  F2FP.BF16.PACK_AB R0, RZ, R0 ;  /* 0x00000000ff00723e */ /* 0x001fcc00000010ff */
.L_x_27865:
        /* <DEDUP_REMOVED lines=22> */
.L_x_27895:
[----:B------:R0:W-:Y:S01]  /*4d40*/  STG.E.U8 [R16.64], R3 ;  /* 0x0000000310007986 */ /* 0x0001e2000c101124 */
[----:B------:R-:W-:Y:S05]  /*4d50*/  BRA `(.L_x_27897) ;  /* 0x00000da000007947 */ /* 0x000fea0003800000 */
.L_x_27894:
        /* <DEDUP_REMOVED lines=10> */
.L_x_27899:
[----:B------:R-:W-:-:S05]  /*4e00*/  LOP3.LUT R3, R3, 0xffff, RZ, 0xc0, !PT ;  /* 0x0000ffff03037812 */ /* 0x000fca00078ec0ff */
[----:B------:R0:W-:Y:S01]  /*4e10*/  STG.E [R16.64], R3 ;  /* 0x0000000310007986 */ /* 0x0001e2000c101924 */
[----:B------:R-:W-:Y:S05]  /*4e20*/  BRA `(.L_x_27897) ;  /* 0x00000cd000007947 */ /* 0x000fea0003800000 */
.L_x_27898:
[----:B------:R0:W-:Y:S01]  /*4e30*/  STG.E.U16 [R16.64], R3 ;  /* 0x0000000310007986 */ /* 0x0001e2000c101524 */
[----:B------:R-:W-:Y:S05]  /*4e40*/  BRA `(.L_x_27897) ;  /* 0x00000cb000007947 */ /* 0x000fea0003800000 */
.L_x_27893:
        /* <DEDUP_REMOVED lines=9> */
.L_x_27901:
[----:B------:R-:W0:Y:S02]  /*4ee0*/  I2F.S16 R0, R3 ;  /* 0x0000000300007306 */ /* 0x000e240000101400 */
[----:B0-----:R-:W-:-:S05]  /*4ef0*/  F2FP.PACK_AB R0, RZ, R0 ;  /* 0x00000000ff00723e */ /* 0x001fca00000000ff */
[----:B------:R0:W-:Y:S01]  /*4f00*/  STG.E.U16 [R16.64], R0 ;  /* 0x0000000010007986 */ /* 0x0001e2000c101524 */
[----:B------:R-:W-:Y:S05]  /*4f10*/  BRA `(.L_x_27897) ;  /* 0x00000be000007947 */ /* 0x000fea0003800000 */
.L_x_27900:
        /* <DEDUP_REMOVED lines=10> */
.L_x_27903:
[----:B------:R-:W0:Y:S02]  /*4fc0*/  I2F.S16 R3, R3 ;  /* 0x0000000300037306 */ /* 0x000e240000101400 */
[----:B0-----:R-:W-:-:S04]  /*4fd0*/  F2FP.PACK_AB R3, RZ, R3 ;  /* 0x00000003ff03723e */ /* 0x001fc800000000ff */
[----:B------:R-:W-:-:S05]  /*4fe0*/  PRMT R3, R3, 0x5410, RZ ;  /* 0x0000541003037816 */ /* 0x000fca00000000ff */
[----:B------:R0:W-:Y:S01]  /*4ff0*/  STG.E [R16.64], R3 ;  /* 0x0000000310007986 */ /* 0x0001e2000c101924 */
[----:B------:R-:W-:Y:S05]  /*5000*/  BRA `(.L_x_27897) ;  /* 0x00000af000007947 */ /* 0x000fea0003800000 */
.L_x_27902:
[----:B------:R-:W0:Y:S02]  /*5010*/  I2F.F64.S16 R2, R3 ;  /* 0x0000000300027312 */ /* 0x000e240000101c00 */
[----:B0-----:R0:W-:Y:S01]  /*5020*/  STG.E.64 [R16.64], R2 ;  /* 0x0000000210007986 */ /* 0x0011e2000c101b24 */
[----:B------:R-:W-:Y:S05]  /*5030*/  BRA `(.L_x_27897) ;  /* 0x00000ac000007947 */ /* 0x000fea0003800000 */
.L_x_27892:
        /* <DEDUP_REMOVED lines=10> */
.L_x_27906:
[----:B------:R-:W0:Y:S01]  /*50e0*/  I2F.F64.S16 R4, R3 ;  /* 0x0000000300047312 */ /* 0x000e220000101c00 */
[----:B------:R-:W-:-:S05]  /*50f0*/  CS2R R6, SRZ ;  /* 0x0000000000067805 */ /* 0x000fca000001ff00 */
[----:B0-----:R0:W-:Y:S01]  /*5100*/  STG.E.128 [R16.64], R4 ;  /* 0x0000000410007986 */ /* 0x0011e2000c101d24 */
[----:B------:R-:W-:Y:S05]  /*5110*/  BRA `(.L_x_27897) ;  /* 0x000009e000007947 */ /* 0x000fea0003800000 */
.L_x_27905:
        /* <DEDUP_REMOVED lines=21> */
.L_x_27910:
[----:B------:R-:W-:Y:S05]  /*5270*/  BSYNC B0 ;  /* 0x0000000000007941 */ /* 0x000fea0003800000 */
.L_x_27909:
[----:B------:R-:W-:-:S05]  /*5280*/  LOP3.LUT R5, R0, R5, RZ, 0xfc, !PT ;  /* 0x0000000500057212 */ /* 0x000fca00078efcff */
[----:B------:R0:W-:Y:S01]  /*5290*/  STG.E.U8 [R16.64], R5 ;  /* 0x0000000510007986 */ /* 0x0001e2000c101124 */
[----:B------:R-:W-:Y:S05]  /*52a0*/  BRA `(.L_x_27897) ;  /* 0x0000085000007947 */ /* 0x000fea0003800000 */
.L_x_27908:
        /* <DEDUP_REMOVED lines=13> */
.L_x_27912:
[----:B------:R-:W-:Y:S01]  /*5380*/  IMAD.MOV.U32 R0, RZ, RZ, 0x7f ;  /* 0x0000007fff007424 */ /* 0x000fe200078e00ff */
[----:B------:R-:W-:-:S04]  /*5390*/  ISETP.GT.U32.AND P0, PT, R2, 0x7f800000, PT ;  /* 0x7f8000000200780c */ /* 0x000fc80003f04070 */
[----:B------:R-:W-:-:S04]  /*53a0*/  SEL R0, R0, 0x7c, P0 ;  /* 0x0000007c00007807 */ /* 0x000fc80000000000 */
.L_x_27913:
[----:B------:R-:W-:Y:S05]  /*53b0*/  BSYNC B0 ;  /* 0x0000000000007941 */ /* 0x000fea0003800000 */
.L_x_27911:
[----:B------:R-:W-:-:S04]  /*53c0*/  LOP3.LUT R2, R3, 0x80000000, RZ, 0xc0, !PT ;  /* 0x8000000003027812 */ /* 0x000fc800078ec0ff */
[----:B------:R-:W-:-:S04]  /*53d0*/  SHF.R.U32.HI R3, RZ, 0x18, R2 ;  /* 0x00000018ff037819 */ /* 0x000fc80000011602 */
[----:B------:R-:W-:-:S05]  /*53e0*/  LOP3.LUT R3, R0, R3, RZ, 0xfc, !PT ;  /* 0x0000000300037212 */ /* 0x000fca00078efcff */
[----:B------:R0:W-:Y:S01]  /*53f0*/  STG.E.U8 [R16.64], R3 ;  /* 0x0000000310007986 */ /* 0x0001e2000c101124 */
[----:B------:R-:W-:Y:S05]  /*5400*/  BRA `(.L_x_27897) ;  /* 0x000006f000007947 */ /* 0x000fea0003800000 */
.L_x_27907:
[----:B------:R-:W0:Y:S02]  /*5410*/  I2F.S16 R0, R3 ;  /* 0x0000000300007306 */ /* 0x000e240000101400 */
[----:B0-----:R-:W-:-:S05]  /*5420*/  F2FP.BF16.PACK_AB R0, RZ, R0 ;  /* 0x00000000ff00723e */ /* 0x001fca00000010ff */
[----:B------:R0:W-:Y:S01]  /*5430*/  STG.E.U16 [R16.64], R0 ;  /* 0x0000000010007986 */ /* 0x0001e2000c101524 */
[----:B------:R-:W-:Y:S05]  /*5440*/  BRA `(.L_x_27897) ;  /* 0x000006b000007947 */ /* 0x000fea0003800000 */
.L_x_27904:
        /* <DEDUP_REMOVED lines=10> */
.L_x_27916:
        /* <DEDUP_REMOVED lines=17> */
.L_x_27919:
[----:B------:R-:W-:-:S04]  /*5600*/  LOP3.LUT R2, R3, 0x80000000, RZ, 0xc0, !PT ;  /* 0x8000000003027812 */ /* 0x000fc800078ec0ff */
[----:B------:R-:W-:-:S04]  /*5610*/  SHF.R.U32.HI R3, RZ, 0x18, R2 ;  /* 0x00000018ff037819 */ /* 0x000fc80000011602 */
[----:B------:R-:W-:-:S04]  /*5620*/  LOP3.LUT R0, R0, R3, RZ, 0xfc, !PT ;  /* 0x0000000300007212 */ /* 0x000fc800078efcff */
[----:B------:R-:W-:Y:S02]  /*5630*/  PRMT R8, R0, 0x7610, R8 ;  /* 0x0000761000087816 */ /* 0x000fe40000000008 */
.L_x_27918:
[----:B------:R-:W-:Y:S05]  /*5640*/  BSYNC B0 ;  /* 0x0000000000007941 */ /* 0x000fea0003800000 */
.L_x_27917:
[----:B------:R0:W-:Y:S01]  /*5650*/  STG.E.U8 [R16.64], R8 ;  /* 0x0000000810007986 */ /* 0x0001e2000c101124 */
[----:B------:R-:W-:Y:S05]  /*5660*/  BRA `(.L_x_27897) ;  /* 0x0000049000007947 */ /* 0x000fea0003800000 */
.L_x_27915:
        /* <DEDUP_REMOVED lines=17> */
.L_x_27922:
[----:B------:R-:W-:-:S04]  /*5780*/  LOP3.LUT R2, R3, 0x80000000, RZ, 0xc0, !PT ;  /* 0x8000000003027812 */ /* 0x000fc800078ec0ff */
[----:B------:R-:W-:-:S04]  /*5790*/  SHF.R.U32.HI R3, RZ, 0x18, R2 ;  /* 0x00000018ff037819 */ /* 0x000fc80000011602 */
[----:B------:R-:W-:-:S04]  /*57a0*/  LOP3.LUT R0, R0, R3, RZ, 0xfc, !PT ;  /* 0x0000000300007212 */ /* 0x000fc800078efcff */
[----:B------:R-:W-:Y:S02]  /*57b0*/  PRMT R8, R0, 0x7610, R8 ;  /* 0x0000761000087816 */ /* 0x000fe40000000008 */
.L_x_27921:
[----:B------:R-:W-:Y:S05]  /*57c0*/  BSYNC B0 ;  /* 0x0000000000007941 */ /* 0x000fea0003800000 */
.L_x_27920:
[----:B------:R0:W-:Y:S01]  /*57d0*/  STG.E.U8 [R16.64], R8 ;  /* 0x0000000810007986 */ /* 0x0001e2000c101124 */
[----:B------:R-:W-:Y:S05]  /*57e0*/  BRA `(.L_x_27897) ;  /* 0x0000031000007947 */ /* 0x000fea0003800000 */
.L_x_27914:
        /* <DEDUP_REMOVED lines=23> */
.L_x_27896:
        /* <DEDUP_REMOVED lines=20> */
.L_x_27924:
[----:B------:R-:W-:Y:S01]  /*5aa0*/  LOP3.LUT R2, R3, 0xffff, RZ, 0xc0, !PT ;  /* 0x0000ffff03027812 */ /* 0x000fe200078ec0ff */
[----:B------:R-:W-:-:S05]  /*5ab0*/  IMAD.MOV.U32 R3, RZ, RZ, RZ ;  /* 0x000000ffff037224 */ /* 0x000fca00078e00ff */
[----:B------:R0:W-:Y:S01]  /*5ac0*/  STG.E.64 [R16.64], R2 ;  /* 0x0000000210007986 */ /* 0x0001e2000c101b24 */
[----:B------:R-:W-:Y:S05]  /*5ad0*/  BRA `(.L_x_27897) ;  /* 0x0000002000007947 */ /* 0x000fea0003800000 */
.L_x_27923:
[----:B------:R-:W-:-:S05]  /*5ae0*/  LOP3.LUT R3, R3, 0xffff, RZ, 0xc0, !PT ;  /* 0x0000ffff03037812 */ /* 0x000fca00078ec0ff */
[----:B------:R0:W-:Y:S02]  /*5af0*/  STG.E [R16.64], R3 ;  /* 0x0000000310007986 */ /* 0x0001e4000c101924 */
.L_x_27897:
        /* <DEDUP_REMOVED lines=231> */
.L_x_27925:
        /* <DEDUP_REMOVED lines=20> */
.L_x_27929:
[----:B------:R-:W2:Y:S02]  /*6ab0*/  LDG.E.U8 R2, [R2.64] ;  /* 0x0000002402027981 */ /* 0x000ea4000c1e1100 */
[----:B--2---:R-:W0:Y:S02]  /*6ac0*/  I2F.U16 R0, R2 ;  /* 0x0000000200007306 */ /* 0x004e240000101000 */
[----:B0-----:R-:W-:Y:S01]  /*6ad0*/  F2FP.BF16.PACK_AB R0, RZ, R0 ;  /* 0x00000000ff00723e */ /* 0x001fe200000010ff */
[----:B------:R-:W-:Y:S05]  /*6ae0*/  BRA `(.L_x_27931) ;  /* 0x00000e3000007947 */ /* 0x000fea0003800000 */
.L_x_27928:
        /* <DEDUP_REMOVED lines=10> */
.L_x_27933:
[----:B------:R-:W2:Y:S02]  /*6b90*/  LDG.E R2, [R2.64] ;  /* 0x0000002402027981 */ /* 0x000ea4000c1e1900 */
[----:B--2---:R-:W0:Y:S02]  /*6ba0*/  I2F R0, R2 ;  /* 0x0000000200007306 */ /* 0x004e240000201400 */
[----:B0-----:R-:W-:Y:S01]  /*6bb0*/  F2FP.BF16.PACK_AB R0, RZ, R0 ;  /* 0x00000000ff00723e */ /* 0x001fe200000010ff */
[----:B------:R-:W-:Y:S05]  /*6bc0*/  BRA `(.L_x_27931) ;  /* 0x00000d5000007947 */ /* 0x000fea0003800000 */
.L_x_27932:
[----:B------:R-:W2:Y:S02]  /*6bd0*/  LDG.E.U16 R2, [R2.64] ;  /* 0x0000002402027981 */ /* 0x000ea4000c1e1500 */
[----:B--2---:R-:W0:Y:S02]  /*6be0*/  I2F.S16 R0, R2 ;  /* 0x0000000200007306 */ /* 0x004e240000101400 */
[----:B0-----:R-:W-:Y:S01]  /*6bf0*/  F2FP.BF16.PACK_AB R0, RZ, R0 ;  /* 0x00000000ff00723e */ /* 0x001fe200000010ff */
[----:B------:R-:W-:Y:S05]  /*6c00*/  BRA `(.L_x_27931) ;  /* 0x00000d1000007947 */ /* 0x000fea0003800000 */
.L_x_27927:
        /* <DEDUP_REMOVED lines=9> */
.L_x_27935:
[----:B------:R-:W2:Y:S02]  /*6ca0*/  LDG.E.U16 R0, [R2.64] ;  /* 0x0000002402007981 */ /* 0x000ea4000c1e1500 */
[----:B--2---:R-:W-:-:S05]  /*6cb0*/  HADD2.F32 R0, -RZ, R0.H0_H0 ;  /* 0x20000000ff007230 */ /* 0x004fca0000004100 */
[----:B------:R-:W-:Y:S01]  /*6cc0*/  F2FP.BF16.PACK_AB R0, RZ, R0 ;  /* 0x00000000ff00723e */ /* 0x000fe200000010ff */
[----:B------:R-:W-:Y:S05]  /*6cd0*/  BRA `(.L_x_27931) ;  /* 0x00000c4000007947 */ /* 0x000fea0003800000 */
.L_x_27934:
        /* <DEDUP_REMOVED lines=9> */
.L_x_27937:
[----:B------:R-:W2:Y:S02]  /*6d70*/  LDG.E.U16 R2, [R2.64] ;  /* 0x0000002402027981 */ /* 0x000ea4000c1e1500 */
[----:B--2---:R-:W-:-:S05]  /*6d80*/  HADD2.F32 R0, -RZ, R2.H0_H0 ;  /* 0x20000002ff007230 */ /* 0x004fca0000004100 */
[----:B------:R-:W-:Y:S01]  /*6d90*/  F2FP.BF16.PACK_AB R0, RZ, R0 ;  /* 0x00000000ff00723e */ /* 0x000fe200000010ff */
[----:B------:R-:W-:Y:S05]  /*6da0*/  BRA `(.L_x_27931) ;  /* 0x00000b7000007947 */ /* 0x000fea0003800000 */
.L_x_27936:
[----:B------:R-:W2:Y:S02]  /*6db0*/  LDG.E.64 R2, [R2.64] ;  /* 0x0000002402027981 */ /* 0x000ea4000c1e1b00 */
[----:B--2---:R-:W0:Y:S01]  /*6dc0*/  F2F.F32.F64 R0, R2 ;  /* 0x0000000200007310 */ /* 0x004e220000301000 */
[----:B------:R-:W0:-:S14]  /*6dd0*/  DSETP.GEU.AND P0, PT, |R2|, c[0x2][0x0], PT ;  /* 0x008000000200762a */ /* 0x000e1c0003f0e200 */
[----:B0-----:R-:W-:-:S05]  /*6de0*/  @!P0 FMUL R0, R0, 1.175494350822287508e-38 ;  /* 0x0080000000008820 */ /* 0x001fca0000400000 */
[----:B------:R-:W-:Y:S01]  /*6df0*/  F2FP.BF16.PACK_AB R0, RZ, R0 ;  /* 0x00000000ff00723e */ /* 0x000fe200000010ff */
[----:B------:R-:W-:Y:S05]  /*6e00*/  BRA `(.L_x_27931) ;  /* 0x00000b1000007947 */ /* 0x000fea0003800000 */
.L_x_27926:
        /* <DEDUP_REMOVED lines=13> */
.L_x_27940:
[----:B------:R-:W2:Y:S02]  /*6ee0*/  LDG.E.64 R2, [R2.64] ;  /* 0x0000002402027981 */ /* 0x000ea4000c1e1b00 */
[----:B--2---:R-:W0:Y:S01]  /*6ef0*/  F2F.F32.F64 R0, R2 ;  /* 0x0000000200007310 */ /* 0x004e220000301000 */
[----:B------:R-:W0:-:S14]  /*6f00*/  DSETP.GEU.AND P0, PT, |R2|, c[0x2][0x0], PT ;  /* 0x008000000200762a */ /* 0x000e1c0003f0e200 */
[----:B0-----:R-:W-:-:S05]  /*6f10*/  @!P0 FMUL R0, R0, 1.175494350822287508e-38 ;  /* 0x0080000000008820 */ /* 0x001fca0000400000 */
[----:B------:R-:W-:Y:S01]  /*6f20*/  F2FP.BF16.PACK_AB R0, RZ, R0 ;  /* 0x00000000ff00723e */ /* 0x000fe200000010ff */
[----:B------:R-:W-:Y:S05]  /*6f30*/  BRA `(.L_x_27931) ;  /* 0x000009e000007947 */ /* 0x000fea0003800000 */
.L_x_27939:
        /* <DEDUP_REMOVED lines=28> */
.L_x_27942:
        /* <DEDUP_REMOVED lines=15> */
.L_x_27941:
[----:B------:R0:W5:Y:S01]  /*71f0*/  LDG.E.U16 R0, [R2.64] ;  /* 0x0000002402007981 */ /* 0x000162000c1e1500 */
[----:B------:R-:W-:Y:S05]  /*7200*/  BRA `(.L_x_27931) ;  /* 0x0000071000007947 */ /* 0x000fea0003800000 */
.L_x_27938:
        /* <DEDUP_REMOVED lines=12> */
.L_x_27945:
        /* <DEDUP_REMOVED lines=21> */
.L_x_27949:
[----:B------:R-:W-:Y:S05]  /*7420*/  BSYNC B1 ;  /* 0x0000000000017941 */ /* 0x000fea0003800000 */
.L_x_27948:
[----:B------:R-:W-:Y:S01]  /*7430*/  LEA R3, R0, 0x3b800000, 0x17 ;  /* 0x3b80000000037811 */ /* 0x000fe200078eb8ff */
[----:B------:R-:W-:-:S05]  /*7440*/  IMAD.SHL.U32 R0, R2, 0x100000, RZ ;  /* 0x0010000002007824 */ /* 0x000fca00078e00ff */
[----:B------:R-:W-:Y:S02]  /*7450*/  LOP3.LUT R0, R3, R0, R4, 0xfe, !PT ;  /* 0x0000000003007212 */ /* 0x000fe400078efe04 */
.L_x_27947:
[----:B------:R-:W-:Y:S05]  /*7460*/  BSYNC B0 ;  /* 0x0000000000007941 */ /* 0x000fea0003800000 */
.L_x_27946:
[----:B------:R-:W-:Y:S01]  /*7470*/  F2FP.BF16.PACK_AB R0, RZ, R0 ;  /* 0x00000000ff00723e */ /* 0x000fe200000010ff */
[----:B------:R-:W-:Y:S05]  /*7480*/  BRA `(.L_x_27931) ;  /* 0x0000049000007947 */ /* 0x000fea0003800000 */
.L_x_27944:
        /* <DEDUP_REMOVED lines=21> */
.L_x_27953:
[----:B------:R-:W-:Y:S05]  /*75e0*/  BSYNC B1 ;  /* 0x0000000000017941 */ /* 0x000fea0003800000 */
.L_x_27952:
[----:B------:R-:W-:Y:S01]  /*75f0*/  LEA R3, R0, 0x37800000, 0x17 ;  /* 0x3780000000037811 */ /* 0x000fe200078eb8ff */
[----:B------:R-:W-:-:S05]  /*7600*/  IMAD.SHL.U32 R0, R2, 0x200000, RZ ;  /* 0x0020000002007824 */ /* 0x000fca00078e00ff */
[----:B------:R-:W-:Y:S02]  /*7610*/  LOP3.LUT R0, R3, R0, R4, 0xfe, !PT ;  /* 0x0000000003007212 */ /* 0x000fe400078efe04 */
.L_x_27951:
[----:B------:R-:W-:Y:S05]  /*7620*/  BSYNC B0 ;  /* 0x0000000000007941 */ /* 0x000fea0003800000 */
.L_x_27950:
[----:B------:R-:W-:Y:S01]  /*7630*/  F2FP.BF16.PACK_AB R0, RZ, R0 ;  /* 0x00000000ff00723e */ /* 0x000fe200000010ff */
[----:B------:R-:W-:Y:S05]  /*7640*/  BRA `(.L_x_27931) ;  /* 0x000002d000007947 */ /* 0x000fea0003800000 */
.L_x_27943:
        /* <DEDUP_REMOVED lines=14> */
.L_x_27957:
[----:B------:R-:W-:Y:S05]  /*7730*/  BSYNC B0 ;  /* 0x0000000000007941 */ /* 0x000fea0003800000 */
.L_x_27956:
[----:B------:R-:W-:Y:S01]  /*7740*/  F2FP.BF16.PACK_AB R0, RZ, R0 ;  /* 0x00000000ff00723e */ /* 0x000fe200000010ff */
[----:B------:R-:W-:Y:S05]  /*7750*/  BRA `(.L_x_27931) ;  /* 0x000001c000007947 */ /* 0x000fea0003800000 */
.L_x_27930:
        /* <DEDUP_REMOVED lines=21> */
.L_x_27955:
[----:B------:R-:W2:Y:S02]  /*78b0*/  LDG.E.64 R2, [R2.64] ;  /* 0x0000002402027981 */ /* 0x000ea4000c1e1b00 */
[----:B--2---:R-:W0:Y:S02]  /*78c0*/  I2F.U64 R0, R2 ;  /* 0x0000000200007312 */ /* 0x004e240000301000 */
[----:B0-----:R-:W-:Y:S01]  /*78d0*/  F2FP.BF16.PACK_AB R0, RZ, R0 ;  /* 0x00000000ff00723e */ /* 0x001fe200000010ff */
[----:B------:R-:W-:Y:S05]  /*78e0*/  BRA `(.L_x_27931) ;  /* 0x0000003000007947 */ /* 0x000fea0003800000 */
.L_x_27954:
[----:B------:R-:W2:Y:S02]  /*78f0*/  LDG.E R2, [R2.64] ;  /* 0x0000002402027981 */ /* 0x000ea4000c1e1900 */
[----:B--2---:R-:W0:Y:S02]  /*7900*/  I2F.U32 R0, R2 ;  /* 0x0000000200007306 */ /* 0x004e240000201000 */
[----:B0-----:R-:W-:-:S06]  /*7910*/  F2FP.BF16.PACK_AB R0, RZ, R0 ;  /* 0x00000000ff00723e */ /* 0x001fcc00000010ff */
.L_x_27931:
        /* <DEDUP_REMOVED lines=22> */
.L_x_27961:
[----:B------:R0:W-:Y:S01]  /*7a80*/  STG.E.U8 [R16.64], R3 ;  /* 0x0000000310007986 */ /* 0x0001e2000c101124 */
[----:B------:R-:W-:Y:S05]  /*7a90*/  BRA `(.L_x_27963) ;  /* 0x00000da000007947 */ /* 0x000fea0003800000 */
.L_x_27960:
        /* <DEDUP_REMOVED lines=10> */
.L_x_27965:
[----:B------:R-:W-:-:S05]  /*7b40*/  LOP3.LUT R3, R3, 0xffff, RZ, 0xc0, !PT ;  /* 0x0000ffff03037812 */ /* 0x000fca00078ec0ff */
[----:B------:R0:W-:Y:S01]  /*7b50*/  STG.E [R16.64], R3 ;  /* 0x0000000310007986 */ /* 0x0001e2000c101924 */
[----:B------:R-:W-:Y:S05]  /*7b60*/  BRA `(.L_x_27963) ;  /* 0x00000cd000007947 */ /* 0x000fea0003800000 */
.L_x_27964:
[----:B------:R0:W-:Y:S01]  /*7b70*/  STG.E.U16 [R16.64], R3 ;  /* 0x0000000310007986 */ /* 0x0001e2000c101524 */
[----:B------:R-:W-:Y:S05]  /*7b80*/  BRA `(.L_x_27963) ;  /* 0x00000cb000007947 */ /* 0x000fea0003800000 */
.L_x_27959:
        /* <DEDUP_REMOVED lines=9> */
.L_x_27967:
[----:B------:R-:W0:Y:S02]  /*7c20*/  I2F.S16 R0, R3 ;  /* 0x0000000300007306 */ /* 0x000e240000101400 */
[----:B0-----:R-:W-:-:S05]  /*7c30*/  F2FP.PACK_AB R0, RZ, R0 ;  /* 0x00000000ff00723e */ /* 0x001fca00000000ff */
[----:B------:R0:W-:Y:S01]  /*7c40*/  STG.E.U16 [R16.64], R0 ;  /* 0x0000000010007986 */ /* 0x0001e2000c101524 */
[----:B------:R-:W-:Y:S05]  /*7c50*/  BRA `(.L_x_27963) ;  /* 0x00000be000007947 */ /* 0x000fea0003800000 */
.L_x_27966:
        /* <DEDUP_REMOVED lines=10> */
.L_x_27969:
[----:B------:R-:W0:Y:S02]  /*7d00*/  I2F.S16 R3, R3 ;  /* 0x0000000300037306 */ /* 0x000e240000101400 */
[----:B0-----:R-:W-:-:S04]  /*7d10*/  F2FP.PACK_AB R3, RZ, R3 ;  /* 0x00000003ff03723e */ /* 0x001fc800000000ff */
[----:B------:R-:W-:-:S05]  /*7d20*/  PRMT R3, R3, 0x5410, RZ ;  /* 0x0000541003037816 */ /* 0x000fca00000000ff */
[----:B------:R0:W-:Y:S01]  /*7d30*/  STG.E [R16.64], R3 ;  /* 0x0000000310007986 */ /* 0x0001e2000c101924 */
[----:B------:R-:W-:Y:S05]  /*7d40*/  BRA `(.L_x_27963) ;  /* 0x00000af000007947 */ /* 0x000fea0003800000 */
.L_x_27968:
[----:B------:R-:W0:Y:S02]  /*7d50*/  I2F.F64.S16 R2, R3 ;  /* 0x0000000300027312 */ /* 0x000e240000101c00 */
[----:B0-----:R0:W-:Y:S01]  /*7d60*/  STG.E.64 [R16.64], R2 ;  /* 0x0000000210007986 */ /* 0x0011e2000c101b24 */
[----:B------:R-:W-:Y:S05]  /*7d70*/  BRA `(.L_x_27963) ;  /* 0x00000ac000007947 */ /* 0x000fea0003800000 */
.L_x_27958:
        /* <DEDUP_REMOVED lines=10> */
.L_x_27972:
[----:B------:R-:W0:Y:S01]  /*7e20*/  I2F.F64.S16 R4, R3 ;  /* 0x0000000300047312 */ /* 0x000e220000101c00 */
[----:B------:R-:W-:-:S05]  /*7e30*/  CS2R R6, SRZ ;  /* 0x0000000000067805 */ /* 0x000fca000001ff00 */
[----:B0-----:R0:W-:Y:S01]  /*7e40*/  STG.E.128 [R16.64], R4 ;  /* 0x0000000410007986 */ /* 0x0011e2000c101d24 */
[----:B------:R-:W-:Y:S05]  /*7e50*/  BRA `(.L_x_27963) ;  /* 0x000009e000007947 */ /* 0x000fea0003800000 */
.L_x_27971:
        /* <DEDUP_REMOVED lines=21> */
.L_x_27976:
[----:B------:R-:W-:Y:S05]  /*7fb0*/  BSYNC B0 ;  /* 0x0000000000007941 */ /* 0x000fea0003800000 */
.L_x_27975:
[----:B------:R-:W-:-:S05]  /*7fc0*/  LOP3.LUT R5, R0, R5, RZ, 0xfc, !PT ;  /* 0x0000000500057212 */ /* 0x000fca00078efcff */
[----:B------:R0:W-:Y:S01]  /*7fd0*/  STG.E.U8 [R16.64], R5 ;  /* 0x0000000510007986 */ /* 0x0001e2000c101124 */
[----:B------:R-:W-:Y:S05]  /*7fe0*/  BRA `(.L_x_27963) ;  /* 0x0000085000007947 */ /* 0x000fea0003800000 */
.L_x_27974:
        /* <DEDUP_REMOVED lines=13> */
.L_x_27978:
[----:B------:R-:W-:Y:S01]  /*80c0*/  IMAD.MOV.U32 R0, RZ, RZ, 0x7f ;  /* 0x0000007fff007424 */ /* 0x000fe200078e00ff */
[----:B------:R-:W-:-:S04]  /*80d0*/  ISETP.GT.U32.AND P0, PT, R2, 0x7f800000, PT ;  /* 0x7f8000000200780c */ /* 0x000fc80003f04070 */
[----:B------:R-:W-:-:S04]  /*80e0*/  SEL R0, R0, 0x7c, P0 ;  /* 0x0000007c00007807 */ /* 0x000fc80000000000 */
.L_x_27979:
[----:B------:R-:W-:Y:S05]  /*80f0*/  BSYNC B0 ;  /* 0x0000000000007941 */ /* 0x000fea0003800000 */
.L_x_27977:
[----:B------:R-:W-:-:S04]  /*8100*/  LOP3.LUT R2, R3, 0x80000000, RZ, 0xc0, !PT ;  /* 0x8000000003027812 */ /* 0x000fc800078ec0ff */
[----:B------:R-:W-:-:S04]  /*8110*/  SHF.R.U32.HI R3, RZ, 0x18, R2 ;  /* 0x00000018ff037819 */ /* 0x000fc80000011602 */
[----:B------:R-:W-:-:S05]  /*8120*/  LOP3.LUT R3, R0, R3, RZ, 0xfc, !PT ;  /* 0x0000000300037212 */ /* 0x000fca00078efcff */
[----:B------:R0:W-:Y:S01]  /*8130*/  STG.E.U8 [R16.64], R3 ;  /* 0x0000000310007986 */ /* 0x0001e2000c101124 */
[----:B------:R-:W-:Y:S05]  /*8140*/  BRA `(.L_x_27963) ;  /* 0x000006f000007947 */ /* 0x000fea0003800000 */
.L_x_27973:
[----:B------:R-:W0:Y:S02]  /*8150*/  I2F.S16 R0, R3 ;  /* 0x0000000300007306 */ /* 0x000e240000101400 */
[----:B0-----:R-:W-:-:S05]  /*8160*/  F2FP.BF16.PACK_AB R0, RZ, R0 ;  /* 0x00000000ff00723e */ /* 0x001fca00000010ff */
[----:B------:R0:W-:Y:S01]  /*8170*/  STG.E.U16 [R16.64], R0 ;  /* 0x0000000010007986 */ /* 0x0001e2000c101524 */
[----:B------:R-:W-:Y:S05]  /*8180*/  BRA `(.L_x_27963) ;  /* 0x000006b000007947 */ /* 0x000fea0003800000 */
.L_x_27970:
        /* <DEDUP_REMOVED lines=10> */
.L_x_27982:
        /* <DEDUP_REMOVED lines=17> */
.L_x_27985:
[----:B------:R-:W-:-:S04]  /*8340*/  LOP3.LUT R2, R3, 0x80000000, RZ, 0xc0, !PT ;  /* 0x8000000003027812 */ /* 0x000fc800078ec0ff */
[----:B------:R-:W-:-:S04]  /*8350*/  SHF.R.U32.HI R3, RZ, 0x18, R2 ;  /* 0x00000018ff037819 */ /* 0x000fc80000011602 */
[----:B------:R-:W-:-:S04]  /*8360*/  LOP3.LUT R0, R0, R3, RZ, 0xfc, !PT ;  /* 0x0000000300007212 */ /* 0x000fc800078efcff */
[----:B------:R-:W-:Y:S02]  /*8370*/  PRMT R8, R0, 0x7610, R8 ;  /* 0x0000761000087816 */ /* 0x000fe40000000008 */
.L_x_27984:
[----:B------:R-:W-:Y:S05]  /*8380*/  BSYNC B0 ;  /* 0x0000000000007941 */ /* 0x000fea0003800000 */
.L_x_27983:
[----:B------:R0:W-:Y:S01]  /*8390*/  STG.E.U8 [R16.64], R8 ;  /* 0x0000000810007986 */ /* 0x0001e2000c101124 */
[----:B------:R-:W-:Y:S05]  /*83a0*/  BRA `(.L_x_27963) ;  /* 0x0000049000007947 */ /* 0x000fea0003800000 */
.L_x_27981:
        /* <DEDUP_REMOVED lines=17> */
.L_x_27988:
[----:B------:R-:W-:-:S04]  /*84c0*/  LOP3.LUT R2, R3, 0x80000000, RZ, 0xc0, !PT ;  /* 0x8000000003027812 */ /* 0x000fc800078ec0ff */
[----:B------:R-:W-:-:S04]  /*84d0*/  SHF.R.U32.HI R3, RZ, 0x18, R2 ;  /* 0x00000018ff037819 */ /* 0x000fc80000011602 */
[----:B------:R-:W-:-:S04]  /*84e0*/  LOP3.LUT R0, R0, R3, RZ, 0xfc, !PT ;  /* 0x0000000300007212 */ /* 0x000fc800078efcff */
[----:B------:R-:W-:Y:S02]  /*84f0*/  PRMT R8, R0, 0x7610, R8 ;  /* 0x0000761000087816 */ /* 0x000fe40000000008 */
.L_x_27987:
[----:B------:R-:W-:Y:S05]  /*8500*/  BSYNC B0 ;  /* 0x0000000000007941 */ /* 0x000fea0003800000 */
.L_x_27986:
[----:B------:R0:W-:Y:S01]  /*8510*/  STG.E.U8 [R16.64], R8 ;  /* 0x0000000810007986 */ /* 0x0001e2000c101124 */
[----:B------:R-:W-:Y:S05]  /*8520*/  BRA `(.L_x_27963) ;  /* 0x0000031000007947 */ /* 0x000fea0003800000 */
.L_x_27980:
        /* <DEDUP_REMOVED lines=23> */
.L_x_27962:
        /* <DEDUP_REMOVED lines=20> */
.L_x_27990:
[----:B------:R-:W-:Y:S01]  /*87e0*/  LOP3.LUT R2, R3, 0xffff, RZ, 0xc0, !PT ;  /* 0x0000ffff03027812 */ /* 0x000fe200078ec0ff */
[----:B------:R-:W-:-:S05]  /*87f0*/  IMAD.MOV.U32 R3, RZ, RZ, RZ ;  /* 0x000000ffff037224 */ /* 0x000fca00078e00ff */
[----:B------:R0:W-:Y:S01]  /*8800*/  STG.E.64 [R16.64], R2 ;  /* 0x0000000210007986 */ /* 0x0001e2000c101b24 */
[----:B------:R-:W-:Y:S05]  /*8810*/  BRA `(.L_x_27963) ;  /* 0x0000002000007947 */ /* 0x000fea0003800000 */
.L_x_27989:
[----:B------:R-:W-:-:S05]  /*8820*/  LOP3.LUT R3, R3, 0xffff, RZ, 0xc0, !PT ;  /* 0x0000ffff03037812 */ /* 0x000fca00078ec0ff */
[----:B------:R0:W-:Y:S02]  /*8830*/  STG.E [R16.64], R3 ;  /* 0x0000000310007986 */ /* 0x0001e4000c101924 */
.L_x_27963:
[----:B------:R-:W-:Y:S02]  /*8840*/  IADD3 R19, R19, 0x80, RZ ;  /* 0x0000008013137810 */ /* 0x000fe40007ffe0ff */
.L_x_27858:
[----:B------:R-:W-:Y:S05]  /*8850*/  BSYNC B6 ;  /* 0x0000000000067941 */ /* 0x000fea0003800000 */
.L_x_27857:
        /* <DEDUP_REMOVED lines=230> */
.L_x_27991:
        /* <DEDUP_REMOVED lines=20> */
.L_x_27995:
[----:B------:R-:W2:Y:S02]  /*9800*/  LDG.E.U8 R2, [R2.64] ;  /* 0x0000002402027981 */ /* 0x000ea4000c1e1100 */
[----:B--2---:R-:W0:Y:S02]  /*9810*/  I2F.U16 R0, R2 ;  /* 0x0000000200007306 */ /* 0x004e240000101000 */
[----:B0-----:R-:W-:Y:S01]  /*9820*/  F2FP.BF16.PACK_AB R0, RZ, R0 ;  /* 0x00000000ff00723e */ /* 0x001fe200000010ff */
[----:B------:R-:W-:Y:S05]  /*9830*/  BRA `(.L_x_27997) ;  /* 0x00000e3000007947 */ /* 0x000fea0003800000 */
.L_x_27994:
        /* <DEDUP_REMOVED lines=10> */
.L_x_27999:
[----:B------:R-:W2:Y:S02]  /*98e0*/  LDG.E R2, [R2.64] ;  /* 0x0000002402027981 */ /* 0x000ea4000c1e1900 */
[----:B--2---:R-:W0:Y:S02]  /*98f0*/  I2F R0, R2 ;  /* 0x0000000200007306 */ /* 0x004e240000201400 */
[----:B0-----:R-:W-:Y:S01]  /*9900*/  F2FP.BF16.PACK_AB R0, RZ, R0 ;  /* 0x00000000ff00723e */ /* 0x001fe200000010ff */
[----:B------:R-:W-:Y:S05]  /*9910*/  BRA `(.L_x_27997) ;  /* 0x00000d5000007947 */ /* 0x000fea0003800000 */
.L_x_27998:
[----:B------:R-:W2:Y:S02]  /*9920*/  LDG.E.U16 R2, [R2.64] ;  /* 0x0000002402027981 */ /* 0x000ea4000c1e1500 */
[----:B--2---:R-:W0:Y:S02]  /*9930*/  I2F.S16 R0, R2 ;  /* 0x0000000200007306 */ /* 0x004e240000101400 */
[----:B0-----:R-:W-:Y:S01]  /*9940*/  F2FP.BF16.PACK_AB R0, RZ, R0 ;  /* 0x00000000ff00723e */ /* 0x001fe200000010ff */
[----:B------:R-:W-:Y:S05]  /*9950*/  BRA `(.L_x_27997) ;  /* 0x00000d1000007947 */ /* 0x000fea0003800000 */
.L_x_27993:
        /* <DEDUP_REMOVED lines=9> */
.L_x_28001:
[----:B------:R-:W2:Y:S02]  /*99f0*/  LDG.E.U16 R0, [R2.64] ;  /* 0x0000002402007981 */ /* 0x000ea4000c1e1500 */
[----:B--2---:R-:W-:-:S05]  /*9a00*/  HADD2.F32 R0, -RZ, R0.H0_H0 ;  /* 0x20000000ff007230 */ /* 0x004fca0000004100 */
[----:B------:R-:W-:Y:S01]  /*9a10*/  F2FP.BF16.PACK_AB R0, RZ, R0 ;  /* 0x00000000ff00723e */ /* 0x000fe200000010ff */
[----:B------:R-:W-:Y:S05]  /*9a20*/  BRA `(.L_x_27997) ;  /* 0x00000c4000007947 */ /* 0x000fea0003800000 */
.L_x_28000:
        /* <DEDUP_REMOVED lines=9> */
.L_x_28003:
[----:B------:R-:W2:Y:S02]  /*9ac0*/  LDG.E.U16 R2, [R2.64] ;  /* 0x0000002402027981 */ /* 0x000ea4000c1e1500 */
[----:B--2---:R-:W-:-:S05]  /*9ad0*/  HADD2.F32 R0, -RZ, R2.H0_H0 ;  /* 0x20000002ff007230 */ /* 0x004fca0000004100 */
[----:B------:R-:W-:Y:S01]  /*9ae0*/  F2FP.BF16.PACK_AB R0, RZ, R0 ;  /* 0x00000000ff00723e */ /* 0x000fe200000010ff */
[----:B------:R-:W-:Y:S05]  /*9af0*/  BRA `(.L_x_27997) ;  /* 0x00000b7000007947 */ /* 0x000fea0003800000 */
.L_x_28002:
[----:B------:R-:W2:Y:S02]  /*9b00*/  LDG.E.64 R2, [R2.64] ;  /* 0x0000002402027981 */ /* 0x000ea4000c1e1b00 */
[----:B--2---:R-:W0:Y:S01]  /*9b10*/  F2F.F32.F64 R0, R2 ;  /* 0x0000000200007310 */ /* 0x004e220000301000 */
[----:B------:R-:W0:-:S14]  /*9b20*/  DSETP.GEU.AND P0, PT, |R2|, c[0x2][0x0], PT ;  /* 0x008000000200762a */ /* 0x000e1c0003f0e200 */
[----:B0-----:R-:W-:-:S05]  /*9b30*/  @!P0 FMUL R0, R0, 1.175494350822287508e-38 ;  /* 0x0080000000008820 */ /* 0x001fca0000400000 */
[----:B------:R-:W-:Y:S01]  /*9b40*/  F2FP.BF16.PACK_AB R0, RZ, R0 ;  /* 0x00000000ff00723e */ /* 0x000fe200000010ff */
[----:B------:R-:W-:Y:S05]  /*9b50*/  BRA `(.L_x_27997) ;  /* 0x00000b1000007947 */ /* 0x000fea0003800000 */
.L_x_27992:
        /* <DEDUP_REMOVED lines=13> */
.L_x_28006:
[----:B------:R-:W2:Y:S02]  /*9c30*/  LDG.E.64 R2, [R2.64] ;  /* 0x0000002402027981 */ /* 0x000ea4000c1e1b00 */
[----:B--2---:R-:W0:Y:S01]  /*9c40*/  F2F.F32.F64 R0, R2 ;  /* 0x0000000200007310 */ /* 0x004e220000301000 */
[----:B------:R-:W0:-:S14]  /*9c50*/  DSETP.GEU.AND P0, PT, |R2|, c[0x2][0x0], PT ;  /* 0x008000000200762a */ /* 0x000e1c0003f0e200 */
[----:B0-----:R-:W-:-:S05]  /*9c60*/  @!P0 FMUL R0, R0, 1.175494350822287508e-38 ;  /* 0x0080000000008820 */ /* 0x001fca0000400000 */
[----:B------:R-:W-:Y:S01]  /*9c70*/  F2FP.BF16.PACK_AB R0, RZ, R0 ;  /* 0x00000000ff00723e */ /* 0x000fe200000010ff */
[----:B------:R-:W-:Y:S05]  /*9c80*/  BRA `(.L_x_27997) ;  /* 0x000009e000007947 */ /* 0x000fea0003800000 */
.L_x_28005:
        /* <DEDUP_REMOVED lines=28> */
.L_x_28008:
        /* <DEDUP_REMOVED lines=15> */
.L_x_28007:
[----:B------:R0:W5:Y:S01]  /*9f40*/  LDG.E.U16 R0, [R2.64] ;  /* 0x0000002402007981 */ /* 0x000162000c1e1500 */
[----:B------:R-:W-:Y:S05]  /*9f50*/  BRA `(.L_x_27997) ;  /* 0x0000071000007947 */ /* 0x000fea0003800000 */
.L_x_28004:
        /* <DEDUP_REMOVED lines=12> */
.L_x_28011:
        /* <DEDUP_REMOVED lines=21> */
.L_x_28015:
[----:B------:R-:W-:Y:S05]  /*a170*/  BSYNC B1 ;  /* 0x0000000000017941 */ /* 0x000fea0003800000 */
.L_x_28014:
[----:B------:R-:W-:Y:S01]  /*a180*/  LEA R3, R0, 0x3b800000, 0x17 ;  /* 0x3b80000000037811 */ /* 0x000fe200078eb8ff */
[----:B------:R-:W-:-:S05]  /*a190*/  IMAD.SHL.U32 R0, R2, 0x100000, RZ ;  /* 0x0010000002007824 */ /* 0x000fca00078e00ff */
[----:B------:R-:W-:Y:S02]  /*a1a0*/  LOP3.LUT R0, R3, R0, R4, 0xfe, !PT ;  /* 0x0000000003007212 */ /* 0x000fe400078efe04 */
.L_x_28013:
[----:B------:R-:W-:Y:S05]  /*a1b0*/  BSYNC B0 ;  /* 0x0000000000007941 */ /* 0x000fea0003800000 */
.L_x_28012:
[----:B------:R-:W-:Y:S01]  /*a1c0*/  F2FP.BF16.PACK_AB R0, RZ, R0 ;  /* 0x00000000ff00723e */ /* 0x000fe200000010ff */
[----:B------:R-:W-:Y:S05]  /*a1d0*/  BRA `(.L_x_27997) ;  /* 0x0000049000007947 */ /* 0x000fea0003800000 */
.L_x_28010:
        /* <DEDUP_REMOVED lines=21> */
.L_x_28019:
[----:B------:R-:W-:Y:S05]  /*a330*/  BSYNC B1 ;  /* 0x0000000000017941 */ /* 0x000fea0003800000 */
.L_x_28018:
[----:B------:R-:W-:Y:S01]  /*a340*/  LEA R3, R0, 0x37800000, 0x17 ;  /* 0x3780000000037811 */ /* 0x000fe200078eb8ff */
[----:B------:R-:W-:-:S05]  /*a350*/  IMAD.SHL.U32 R0, R2, 0x200000, RZ ;  /* 0x0020000002007824 */ /* 0x000fca00078e00ff */
[----:B------:R-:W-:Y:S02]  /*a360*/  LOP3.LUT R0, R3, R0, R4, 0xfe, !PT ;  /* 0x0000000003007212 */ /* 0x000fe400078efe04 */
.L_x_28017:
[----:B------:R-:W-:Y:S05]  /*a370*/  BSYNC B0 ;  /* 0x0000000000007941 */ /* 0x000fea0003800000 */
.L_x_28016:
[----:B------:R-:W-:Y:S01]  /*a380*/  F2FP.BF16.PACK_AB R0, RZ, R0 ;  /* 0x00000000ff00723e */ /* 0x000fe200000010ff */
[----:B------:R-:W-:Y:S05]  /*a390*/  BRA `(.L_x_27997) ;  /* 0x000002d000007947 */ /* 0x000fea0003800000 */
.L_x_28009:
        /* <DEDUP_REMOVED lines=14> */
.L_x_28023:
[----:B------:R-:W-:Y:S05]  /*a480*/  BSYNC B0 ;  /* 0x0000000000007941 */ /* 0x000fea0003800000 */
.L_x_28022:
[----:B------:R-:W-:Y:S01]  /*a490*/  F2FP.BF16.PACK_AB R0, RZ, R0 ;  /* 0x00000000ff00723e */ /* 0x000fe200000010ff */
[----:B------:R-:W-:Y:S05]  /*a4a0*/  BRA `(.L_x_27997) ;  /* 0x000001c000007947 */ /* 0x000fea0003800000 */
.L_x_27996:
        /* <DEDUP_REMOVED lines=21> */
.L_x_28021:
[----:B------:R-:W2:Y:S02]  /*a600*/  LDG.E.64 R2, [R2.64] ;  /* 0x0000002402027981 */ /* 0x000ea4000c1e1b00 */
[----:B--2---:R-:W0:Y:S02]  /*a610*/  I2F.U64 R0, R2 ;  /* 0x0000000200007312 */ /* 0x004e240000301000 */
[----:B0-----:R-:W-:Y:S01]  /*a620*/  F2FP.BF16.PACK_AB R0, RZ, R0 ;  /* 0x00000000ff00723e */ /* 0x001fe200000010ff */
[----:B------:R-:W-:Y:S05]  /*a630*/  BRA `(.L_x_27997) ;  /* 0x0000003000007947 */ /* 0x000fea0003800000 */
.L_x_28020:
[----:B------:R-:W2:Y:S02]  /*a640*/  LDG.E R2, [R2.64] ;  /* 0x0000002402027981 */ /* 0x000ea4000c1e1900 */
[----:B--2---:R-:W0:Y:S02]  /*a650*/  I2F.U32 R0, R2 ;  /* 0x0000000200007306 */ /* 0x004e240000201000 */
[----:B0-----:R-:W-:-:S06]  /*a660*/  F2FP.BF16.PACK_AB R0, RZ, R0 ;  /* 0x00000000ff00723e */ /* 0x001fcc00000010ff */
.L_x_27997:
        /* <DEDUP_REMOVED lines=22> */
.L_x_28027:
[----:B------:R-:W-:Y:S01]  /*a7d0*/  STG.E.U8 [R16.64], R3 ;  /* 0x0000000310007986 */ /* 0x000fe2000c101124 */
[----:B------:R-:W-:Y:S05]  /*a7e0*/  EXIT ;  /* 0x000000000000794d */ /* 0x000fea0003800000 */
.L_x_28026:
        /* <DEDUP_REMOVED lines=10> */
.L_x_28030:
[----:B------:R-:W-:-:S05]  /*a890*/  LOP3.LUT R3, R3, 0xffff, RZ, 0xc0, !PT ;  /* 0x0000ffff03037812 */ /* 0x000fca00078ec0ff */
[----:B------:R-:W-:Y:S01]  /*a8a0*/  STG.E [R16.64], R3 ;  /* 0x0000000310007986 */ /* 0x000fe2000c101924 */
[----:B------:R-:W-:Y:S05]  /*a8b0*/  EXIT ;  /* 0x000000000000794d */ /* 0x000fea0003800000 */
.L_x_28029:
[----:B------:R-:W-:Y:S01]  /*a8c0*/  STG.E.U16 [R16.64], R3 ;  /* 0x0000000310007986 */ /* 0x000fe2000c101524 */
[----:B------:R-:W-:Y:S05]  /*a8d0*/  EXIT ;  /* 0x000000000000794d */ /* 0x000fea0003800000 */
.L_x_28025:
        /* <DEDUP_REMOVED lines=9> */
.L_x_28032:
[----:B------:R-:W0:Y:S02]  /*a970*/  I2F.S16 R0, R3 ;  /* 0x0000000300007306 */ /* 0x000e240000101400 */
[----:B0-----:R-:W-:-:S05]  /*a980*/  F2FP.PACK_AB R0, RZ, R0 ;  /* 0x00000000ff00723e */ /* 0x001fca00000000ff */
[----:B------:R-:W-:Y:S01]  /*a990*/  STG.E.U16 [R16.64], R0 ;  /* 0x0000000010007986 */ /* 0x000fe2000c101524 */
[----:B------:R-:W-:Y:S05]  /*a9a0*/  EXIT ;  /* 0x000000000000794d */ /* 0x000fea0003800000 */
.L_x_28031:
        /* <DEDUP_REMOVED lines=10> */
.L_x_28034:
[----:B------:R-:W0:Y:S02]  /*aa50*/  I2F.S16 R3, R3 ;  /* 0x0000000300037306 */ /* 0x000e240000101400 */
[----:B0-----:R-:W-:-:S04]  /*aa60*/  F2FP.PACK_AB R3, RZ, R3 ;  /* 0x00000003ff03723e */ /* 0x001fc800000000ff */
[----:B------:R-:W-:-:S05]  /*aa70*/  PRMT R3, R3, 0x5410, RZ ;  /* 0x0000541003037816 */ /* 0x000fca00000000ff */
[----:B------:R-:W-:Y:S01]  /*aa80*/  STG.E [R16.64], R3 ;  /* 0x0000000310007986 */ /* 0x000fe2000c101924 */
[----:B------:R-:W-:Y:S05]  /*aa90*/  EXIT ;  /* 0x000000000000794d */ /* 0x000fea0003800000 */
.L_x_28033:
[----:B------:R-:W0:Y:S02]  /*aaa0*/  I2F.F64.S16 R2, R3 ;  /* 0x0000000300027312 */ /* 0x000e240000101c00 */
[----:B0-----:R-:W-:Y:S01]  /*aab0*/  STG.E.64 [R16.64], R2 ;  /* 0x0000000210007986 */ /* 0x001fe2000c101b24 */
[----:B------:R-:W-:Y:S05]  /*aac0*/  EXIT ;  /* 0x000000000000794d */ /* 0x000fea0003800000 */
.L_x_28024:
        /* <DEDUP_REMOVED lines=10> */
.L_x_28037:
[----:B------:R-:W0:Y:S01]  /*ab70*/  I2F.F64.S16 R4, R3 ;  /* 0x0000000300047312 */ /* 0x000e220000101c00 */
[----:B------:R-:W-:-:S05]  /*ab80*/  CS2R R6, SRZ ;  /* 0x0000000000067805 */ /* 0x000fca000001ff00 */
[----:B0-----:R-:W-:Y:S01]  /*ab90*/  STG.E.128 [R16.64], R4 ;  /* 0x0000000410007986 */ /* 0x001fe2000c101d24 */
[----:B------:R-:W-:Y:S05]  /*aba0*/  EXIT ;  /* 0x000000000000794d */ /* 0x000fea0003800000 */
.L_x_28036:
        /* <DEDUP_REMOVED lines=21> */
.L_x_28041:
[----:B------:R-:W-:Y:S05]  /*ad00*/  BSYNC B0 ;  /* 0x0000000000007941 */ /* 0x000fea0003800000 */
.L_x_28040:
[----:B------:R-:W-:-:S05]  /*ad10*/  LOP3.LUT R5, R0, R5, RZ, 0xfc, !PT ;  /* 0x0000000500057212 */ /* 0x000fca00078efcff */
[----:B------:R-:W-:Y:S01]  /*ad20*/  STG.E.U8 [R16.64], R5 ;  /* 0x0000000510007986 */ /* 0x000fe2000c101124 */
[----:B------:R-:W-:Y:S05]  /*ad30*/  EXIT ;  /* 0x000000000000794d */ /* 0x000fea0003800000 */
.L_x_28039:
        /* <DEDUP_REMOVED lines=13> */
.L_x_28043:
[----:B------:R-:W-:Y:S01]  /*ae10*/  IMAD.MOV.U32 R0, RZ, RZ, 0x7f ;  /* 0x0000007fff007424 */ /* 0x000fe200078e00ff */
[----:B------:R-:W-:-:S04]  /*ae20*/  ISETP.GT.U32.AND P0, PT, R2, 0x7f800000, PT ;  /* 0x7f8000000200780c */ /* 0x000fc80003f04070 */
[----:B------:R-:W-:-:S04]  /*ae30*/  SEL R0, R0, 0x7c, P0 ;  /* 0x0000007c00007807 */ /* 0x000fc80000000000 */
.L_x_28044:
[----:B------:R-:W-:Y:S05]  /*ae40*/  BSYNC B0 ;  /* 0x0000000000007941 */ /* 0x000fea0003800000 */
.L_x_28042:
[----:B------:R-:W-:-:S04]  /*ae50*/  LOP3.LUT R2, R3, 0x80000000, RZ, 0xc0, !PT ;  /* 0x8000000003027812 */ /* 0x000fc800078ec0ff */
[----:B------:R-:W-:-:S04]  /*ae60*/  SHF.R.U32.HI R3, RZ, 0x18, R2 ;  /* 0x00000018ff037819 */ /* 0x000fc80000011602 */
[----:B------:R-:W-:-:S05]  /*ae70*/  LOP3.LUT R3, R0, R3, RZ, 0xfc, !PT ;  /* 0x0000000300037212 */ /* 0x000fca00078efcff */
[----:B------:R-:W-:Y:S01]  /*ae80*/  STG.E.U8 [R16.64], R3 ;  /* 0x0000000310007986 */ /* 0x000fe2000c101124 */
[----:B------:R-:W-:Y:S05]  /*ae90*/  EXIT ;  /* 0x000000000000794d */ /* 0x000fea0003800000 */
.L_x_28038:
[----:B------:R-:W0:Y:S02]  /*aea0*/  I2F.S16 R0, R3 ;  /* 0x0000000300007306 */ /* 0x000e240000101400 */
[----:B0-----:R-:W-:-:S05]  /*aeb0*/  F2FP.BF16.PACK_AB R0, RZ, R0 ;  /* 0x00000000ff00723e */ /* 0x001fca00000010ff */
[----:B------:R-:W-:Y:S01]  /*aec0*/  STG.E.U16 [R16.64], R0 ;  /* 0x0000000010007986 */ /* 0x000fe2000c101524 */
[----:B------:R-:W-:Y:S05]  /*aed0*/  EXIT ;  /* 0x000000000000794d */ /* 0x000fea0003800000 */
.L_x_28035:
        /* <DEDUP_REMOVED lines=10> */
.L_x_28047:
        /* <DEDUP_REMOVED lines=17> */
.L_x_28050:
[----:B------:R-:W-:-:S04]  /*b090*/  LOP3.LUT R2, R3, 0x80000000, RZ, 0xc0, !PT ;  /* 0x8000000003027812 */ /* 0x000fc800078ec0ff */
[----:B------:R-:W-:-:S04]  /*b0a0*/  SHF.R.U32.HI R3, RZ, 0x18, R2 ;  /* 0x00000018ff037819 */ /* 0x000fc80000011602 */
[----:B------:R-:W-:-:S04]  /*b0b0*/  LOP3.LUT R0, R0, R3, RZ, 0xfc, !PT ;  /* 0x0000000300007212 */ /* 0x000fc800078efcff */
[----:B------:R-:W-:Y:S02]  /*b0c0*/  PRMT R8, R0, 0x7610, R8 ;  /* 0x0000761000087816 */ /* 0x000fe40000000008 */
.L_x_28049:
[----:B------:R-:W-:Y:S05]  /*b0d0*/  BSYNC B0 ;  /* 0x0000000000007941 */ /* 0x000fea0003800000 */
.L_x_28048:
[----:B------:R-:W-:Y:S01]  /*b0e0*/  STG.E.U8 [R16.64], R8 ;  /* 0x0000000810007986 */ /* 0x000fe2000c101124 */
[----:B------:R-:W-:Y:S05]  /*b0f0*/  EXIT ;  /* 0x000000000000794d */ /* 0x000fea0003800000 */
.L_x_28046:
        /* <DEDUP_REMOVED lines=17> */
.L_x_28053:
[----:B------:R-:W-:-:S04]  /*b210*/  LOP3.LUT R2, R3, 0x80000000, RZ, 0xc0, !PT ;  /* 0x8000000003027812 */ /* 0x000fc800078ec0ff */
[----:B------:R-:W-:-:S04]  /*b220*/  SHF.R.U32.HI R3, RZ, 0x18, R2 ;  /* 0x00000018ff037819 */ /* 0x000fc80000011602 */
[----:B------:R-:W-:-:S04]  /*b230*/  LOP3.LUT R0, R0, R3, RZ, 0xfc, !PT ;  /* 0x0000000300007212 */ /* 0x000fc800078efcff */
[----:B------:R-:W-:Y:S02]  /*b240*/  PRMT R8, R0, 0x7610, R8 ;  /* 0x0000761000087816 */ /* 0x000fe40000000008 */
.L_x_28052:
[----:B------:R-:W-:Y:S05]  /*b250*/  BSYNC B0 ;  /* 0x0000000000007941 */ /* 0x000fea0003800000 */
.L_x_28051:
[----:B------:R-:W-:Y:S01]  /*b260*/  STG.E.U8 [R16.64], R8 ;  /* 0x0000000810007986 */ /* 0x000fe2000c101124 */
[----:B------:R-:W-:Y:S05]  /*b270*/  EXIT ;  /* 0x000000000000794d */ /* 0x000fea0003800000 */
.L_x_28045:
        /* <DEDUP_REMOVED lines=23> */
.L_x_28028:
        /* <DEDUP_REMOVED lines=20> */
.L_x_28055:
[----:B------:R-:W-:Y:S01]  /*b530*/  LOP3.LUT R2, R3, 0xffff, RZ, 0xc0, !PT ;  /* 0x0000ffff03027812 */ /* 0x000fe200078ec0ff */
[----:B------:R-:W-:-:S05]  /*b540*/  IMAD.MOV.U32 R3, RZ, RZ, RZ ;  /* 0x000000ffff037224 */ /* 0x000fca00078e00ff */
[----:B------:R-:W-:Y:S01]  /*b550*/  STG.E.64 [R16.64], R2 ;  /* 0x0000000210007986 */ /* 0x000fe2000c101b24 */
[----:B------:R-:W-:Y:S05]  /*b560*/  EXIT ;  /* 0x000000000000794d */ /* 0x000fea0003800000 */
.L_x_28054:
[----:B------:R-:W-:-:S05]  /*b570*/  LOP3.LUT R3, R3, 0xffff, RZ, 0xc0, !PT ;  /* 0x0000ffff03037812 */ /* 0x000fca00078ec0ff */
[----:B------:R-:W-:Y:S01]  /*b580*/  STG.E [R16.64], R3 ;  /* 0x0000000310007986 */ /* 0x000fe2000c101924 */
[----:B------:R-:W-:Y:S05]  /*b590*/  EXIT ;  /* 0x000000000000794d */ /* 0x000fea0003800000 */
.L_x_28056:
        /* <DEDUP_REMOVED lines=14> */
.L_x_42081:


//--------------------- .text._ZN2at6native27unrolled_elementwise_kernelINS0_13AUnaryFunctorIN3c108BFloat16ES4_bZZZNS0_23logical_and_kernel_cudaERNS_14TensorIteratorEENKUlvE0_clEvENKUlvE8_clEvEUlS4_S4_E_EESt5arrayIPcLm2EELi4E23TrivialOffsetCalculatorILi1EjESF_NS0_6memory12LoadWithCastILi1EEENSG_13StoreWithCastILi1EEEEEviT_T0_T2_T3_T4_T5_ --------------------------
	.section	.text._ZN2at6native27unrolled_elementwise_kernelINS0_13AUnaryFunctorIN3c108BFloat16ES4_bZZZNS0_23logical_and_kernel_cudaERNS_14TensorIteratorEENKUlvE0_clEvENKUlvE8_clEvEUlS4_S4_E_EESt5arrayIPcLm2EELi4E23TrivialOffsetCalculatorILi1EjESF_NS0_6memory12LoadWithCastILi1EEENSG_13StoreWithCastILi1EEEEEviT_T0_T2_T3_T4_T5_,"ax",@progbits
	.sectioninfo	@"SHI_REGISTERS=28"
	.align	128
        .global         _ZN2at6native27unrolled_elementwise_kernelINS0_13AUnaryFunctorIN3c108BFloat16ES4_bZZZNS0_23logical_and_kernel_cudaERNS_14TensorIteratorEENKUlvE0_clEvENKUlvE8_clEvEUlS4_S4_E_EESt5arrayIPcLm2EELi4E23TrivialOffsetCalculatorILi1EjESF_NS0_6memory12LoadWithCastILi1EEENSG_13StoreWithCastILi1EEEEEviT_T0_T2_T3_T4_T5_
        .type           _ZN2at6native27unrolled_elementwise_kernelINS0_13AUnaryFunctorIN3c108BFloat16ES4_bZZZNS0_23logical_and_kernel_cudaERNS_14TensorIteratorEENKUlvE0_clEvENKUlvE8_clEvEUlS4_S4_E_EESt5arrayIPcLm2EELi4E23TrivialOffsetCalculatorILi1EjESF_NS0_6memory12LoadWithCastILi1EEENSG_13StoreWithCastILi1EEEEEviT_T0_T2_T3_T4_T5_,@function
        .size           _ZN2at6native27unrolled_elementwise_kernelINS0_13AUnaryFunctorIN3c108BFloat16ES4_bZZZNS0_23logical_and_kernel_cudaERNS_14TensorIteratorEENKUlvE0_clEvENKUlvE8_clEvEUlS4_S4_E_EESt5arrayIPcLm2EELi4E23TrivialOffsetCalculatorILi1EjESF_NS0_6memory12LoadWithCastILi1EEENSG_13StoreWithCastILi1EEEEEviT_T0_T2_T3_T4_T5_,(.L_x_42082 - _ZN2at6native27unrolled_elementwise_kernelINS0_13AUnaryFunctorIN3c108BFloat16ES4_bZZZNS0_23logical_and_kernel_cudaERNS_14TensorIteratorEENKUlvE0_clEvENKUlvE8_clEvEUlS4_S4_E_EESt5arrayIPcLm2EELi4E23TrivialOffsetCalculatorILi1EjESF_NS0_6memory12LoadWithCastILi1EEENSG_13StoreWithCastILi1EEEEEviT_T0_T2_T3_T4_T5_)
        .other          _ZN2at6native27unrolled_elementwise_kernelINS0_13AUnaryFunctorIN3c108BFloat16ES4_bZZZNS0_23logical_and_kernel_cudaERNS_14TensorIteratorEENKUlvE0_clEvENKUlvE8_clEvEUlS4_S4_E_EESt5arrayIPcLm2EELi4E23TrivialOffsetCalculatorILi1EjESF_NS0_6memory12LoadWithCastILi1EEENSG_13StoreWithCastILi1EEEEEviT_T0_T2_T3_T4_T5_,@"STO_CUDA_ENTRY STV_DEFAULT"
_ZN2at6native27unrolled_elementwise_kernelINS0_13AUnaryFunctorIN3c108BFloat16ES4_bZZZNS0_23logical_and_kernel_cudaERNS_14TensorIteratorEENKUlvE0_clEvENKUlvE8_clEvEUlS4_S4_E_EESt5arrayIPcLm2EELi4E23TrivialOffsetCalculatorILi1EjESF_NS0_6memory12LoadWithCastILi1EEENSG_13StoreWithCastILi1EEEEEviT_T0_T2_T3_T4_T5_:
.text._ZN2at6native27unrolled_elementwise_kernelINS0_13AUnaryFunctorIN3c108BFloat16ES4_bZZZNS0_23logical_and_kernel_cudaERNS_14TensorIteratorEENKUlvE0_clEvENKUlvE8_clEvEUlS4_S4_E_EESt5arrayIPcLm2EELi4E23TrivialOffsetCalculatorILi1EjESF_NS0_6memory12LoadWithCastILi1EEENSG_13StoreWithCastILi1EEEEEviT_T0_T2_T3_T4_T5_:
        /* <DEDUP_REMOVED lines=32> */
.L_x_28062:
[----:B------:R-:W2:Y:S02]  /*0200*/  LDG.E.U8 R2, [R2.64] ;  /* 0x0000002402027981 */ /* 0x000ea4000c1e1100 */
[----:B--2---:R-:W0:Y:S02]  /*0210*/  I2F.U16 R0, R2 ;  /* 0x0000000200007306 */ /* 0x004e240000101000 */
[----:B0-----:R-:W-:-:S04]  /*0220*/  F2FP.BF16.PACK_AB R0, RZ, R0 ;  /* 0x00000000ff00723e */ /* 0x001fc800000010ff */
[----:B------:R-:W-:Y:S01]  /*0230*/  PRMT R23, R0, 0x7610, R23 ;  /* 0x0000761000177816 */ /* 0x000fe20000000017 */
[----:B------:R-:W-:Y:S05]  /*0240*/  BRA `(.L_x_28064) ;  /* 0x00000f1000007947 */ /* 0x000fea0003800000 */
.L_x_28061:
        /* <DEDUP_REMOVED lines=11> */
.L_x_28066:
[----:B------:R-:W2:Y:S02]  /*0300*/  LDG.E R2, [R2.64] ;  /* 0x0000002402027981 */ /* 0x000ea4000c1e1900 */
[----:B--2---:R-:W0:Y:S02]  /*0310*/  I2F R0, R2 ;  /* 0x0000000200007306 */ /* 0x004e240000201400 */
[----:B0-----:R-:W-:-:S04]  /*0320*/  F2FP.BF16.PACK_AB R0, RZ, R0 ;  /* 0x00000000ff00723e */ /* 0x001fc800000010ff */
[----:B------:R-:W-:Y:S01]  /*0330*/  PRMT R23, R0, 0x7610, R23 ;  /* 0x0000761000177816 */ /* 0x000fe20000000017 */
[----:B------:R-:W-:Y:S05]  /*0340*/  BRA `(.L_x_28064) ;  /* 0x00000e1000007947 */ /* 0x000fea0003800000 */
.L_x_28065:
[----:B------:R-:W2:Y:S02]  /*0350*/  LDG.E.U16 R2, [R2.64] ;  /* 0x0000002402027981 */ /* 0x000ea4000c1e1500 */
[----:B--2---:R-:W0:Y:S02]  /*0360*/  I2F.S16 R0, R2 ;  /* 0x0000000200007306 */ /* 0x004e240000101400 */
[----:B0-----:R-:W-:-:S04]  /*0370*/  F2FP.BF16.PACK_AB R0, RZ, R0 ;  /* 0x00000000ff00723e */ /* 0x001fc800000010ff */
[----:B------:R-:W-:Y:S01]  /*0380*/  PRMT R23, R0, 0x7610, R23 ;  /* 0x0000761000177816 */ /* 0x000fe20000000017 */
[----:B------:R-:W-:Y:S05]  /*0390*/  BRA `(.L_x_28064) ;  /* 0x00000dc000007947 */ /* 0x000fea0003800000 */
.L_x_28060:
        /* <DEDUP_REMOVED lines=9> */
.L_x_28068:
[----:B------:R-:W2:Y:S02]  /*0430*/  LDG.E.U16 R0, [R2.64] ;  /* 0x0000002402007981 */ /* 0x000ea4000c1e1500 */
[----:B--2---:R-:W-:-:S05]  /*0440*/  HADD2.F32 R0, -RZ, R0.H0_H0 ;  /* 0x20000000ff007230 */ /* 0x004fca0000004100 */
[----:B------:R-:W-:-:S04]  /*0450*/  F2FP.BF16.PACK_AB R0, RZ, R0 ;  /* 0x00000000ff00723e */ /* 0x000fc800000010ff */
[----:B------:R-:W-:Y:S01]  /*0460*/  PRMT R23, R0, 0x7610, R23 ;  /* 0x0000761000177816 */ /* 0x000fe20000000017 */
[----:B------:R-:W-:Y:S05]  /*0470*/  BRA `(.L_x_28064) ;  /* 0x00000ce000007947 */ /* 0x000fea0003800000 */
.L_x_28067:
        /* <DEDUP_REMOVED lines=9> */
.L_x_28070:
[----:B------:R-:W2:Y:S02]  /*0510*/  LDG.E.U16 R2, [R2.64] ;  /* 0x0000002402027981 */ /* 0x000ea4000c1e1500 */
[----:B--2---:R-:W-:-:S05]  /*0520*/  HADD2.F32 R0, -RZ, R2.H0_H0 ;  /* 0x20000002ff007230 */ /* 0x004fca0000004100 */
[----:B------:R-:W-:-:S04]  /*0530*/  F2FP.BF16.PACK_AB R0, RZ, R0 ;  /* 0x00000000ff00723e */ /* 0x000fc800000010ff */
[----:B------:R-:W-:Y:S01]  /*0540*/  PRMT R23, R0, 0x7610, R23 ;  /* 0x0000761000177816 */ /* 0x000fe20000000017 */
[----:B------:R-:W-:Y:S05]  /*0550*/  BRA `(.L_x_28064) ;  /* 0x00000c0000007947 */ /* 0x000fea0003800000 */
.L_x_28069:
[----:B------:R-:W2:Y:S02]  /*0560*/  LDG.E.64 R2, [R2.64] ;  /* 0x0000002402027981 */ /* 0x000ea4000c1e1b00 */
[----:B--2---:R-:W0:Y:S01]  /*0570*/  F2F.F32.F64 R0, R2 ;  /* 0x0000000200007310 */ /* 0x004e220000301000 */
[----:B------:R-:W0:-:S14]  /*0580*/  DSETP.GEU.AND P0, PT, |R2|, c[0x2][0x0], PT ;  /* 0x008000000200762a */ /* 0x000e1c0003f0e200 */
[----:B0-----:R-:W-:-:S05]  /*0590*/  @!P0 FMUL R0, R0, 1.175494350822287508e-38 ;  /* 0x0080000000008820 */ /* 0x001fca0000400000 */
[----:B------:R-:W-:-:S04]  /*05a0*/  F2FP.BF16.PACK_AB R0, RZ, R0 ;  /* 0x00000000ff00723e */ /* 0x000fc800000010ff */
[----:B------:R-:W-:Y:S01]  /*05b0*/  PRMT R23, R0, 0x7610, R23 ;  /* 0x0000761000177816 */ /* 0x000fe20000000017 */
[----:B------:R-:W-:Y:S05]  /*05c0*/  BRA `(.L_x_28064) ;  /* 0x00000b9000007947 */ /* 0x000fea0003800000 */
.L_x_28059:
        /* <DEDUP_REMOVED lines=14> */
.L_x_28073:
[----:B------:R-:W2:Y:S02]  /*06b0*/  LDG.E.64 R2, [R2.64] ;  /* 0x0000002402027981 */ /* 0x000ea4000c1e1b00 */
[----:B--2---:R-:W0:Y:S01]  /*06c0*/  F2F.F32.F64 R0, R2 ;  /* 0x0000000200007310 */ /* 0x004e220000301000 */
[----:B------:R-:W0:-:S14]  /*06d0*/  DSETP.GEU.AND P0, PT, |R2|, c[0x2][0x0], PT ;  /* 0x008000000200762a */ /* 0x000e1c0003f0e200 */
[----:B0-----:R-:W-:-:S05]  /*06e0*/  @!P0 FMUL R0, R0, 1.175494350822287508e-38 ;  /* 0x0080000000008820 */ /* 0x001fca0000400000 */
[----:B------:R-:W-:-:S04]  /*06f0*/  F2FP.BF16.PACK_AB R0, RZ, R0 ;  /* 0x00000000ff00723e */ /* 0x000fc800000010ff */
[----:B------:R-:W-:Y:S01]  /*0700*/  PRMT R23, R0, 0x7610, R23 ;  /* 0x0000761000177816 */ /* 0x000fe20000000017 */
[----:B------:R-:W-:Y:S05]  /*0710*/  BRA `(.L_x_28064) ;  /* 0x00000a4000007947 */ /* 0x000fea0003800000 */
.L_x_28072:
        /* <DEDUP_REMOVED lines=28> */
.L_x_28075:
        /* <DEDUP_REMOVED lines=16> */
.L_x_28074:
[----:B------:R0:W5:Y:S01]  /*09e0*/  LDG.E.U16 R23, [R2.64] ;  /* 0x0000002402177981 */ /* 0x000162000c1e1500 */
[----:B------:R-:W-:Y:S05]  /*09f0*/  BRA `(.L_x_28064) ;  /* 0x0000076000007947 */ /* 0x000fea0003800000 */
.L_x_28071:
        /* <DEDUP_REMOVED lines=12> */
.L_x_28078:
        /* <DEDUP_REMOVED lines=21> */
.L_x_28082:
[----:B------:R-:W-:Y:S05]  /*0c10*/  BSYNC B1 ;  /* 0x0000000000017941 */ /* 0x000fea0003800000 */
.L_x_28081:
[----:B------:R-:W-:Y:S01]  /*0c20*/  LEA R3, R0, 0x3b800000, 0x17 ;  /* 0x3b80000000037811 */ /* 0x000fe200078eb8ff */
[----:B------:R-:W-:-:S05]  /*0c30*/  IMAD.SHL.U32 R0, R2, 0x100000, RZ ;  /* 0x0010000002007824 */ /* 0x000fca00078e00ff */
[----:B------:R-:W-:Y:S02]  /*0c40*/  LOP3.LUT R0, R3, R0, R4, 0xfe, !PT ;  /* 0x0000000003007212 */ /* 0x000fe400078efe04 */
.L_x_28080:
[----:B------:R-:W-:Y:S05]  /*0c50*/  BSYNC B0 ;  /* 0x0000000000007941 */ /* 0x000fea0003800000 */
.L_x_28079:
[----:B------:R-:W-:-:S04]  /*0c60*/  F2FP.BF16.PACK_AB R0, RZ, R0 ;  /* 0x00000000ff00723e */ /* 0x000fc800000010ff */
[----:B------:R-:W-:Y:S01]  /*0c70*/  PRMT R23, R0, 0x7610, R23 ;  /* 0x0000761000177816 */ /* 0x000fe20000000017 */
[----:B------:R-:W-:Y:S05]  /*0c80*/  BRA `(.L_x_28064) ;  /* 0x000004d000007947 */ /* 0x000fea0003800000 */
.L_x_28077:
        /* <DEDUP_REMOVED lines=21> */
.L_x_28086:
[----:B------:R-:W-:Y:S05]  /*0de0*/  BSYNC B1 ;  /* 0x0000000000017941 */ /* 0x000fea0003800000 */
.L_x_28085:
[----:B------:R-:W-:Y:S01]  /*0df0*/  LEA R3, R0, 0x37800000, 0x17 ;  /* 0x3780000000037811 */ /* 0x000fe200078eb8ff */
[----:B------:R-:W-:-:S05]  /*0e00*/  IMAD.SHL.U32 R0, R2, 0x200000, RZ ;  /* 0x0020000002007824 */ /* 0x000fca00078e00ff */
[----:B------:R-:W-:Y:S02]  /*0e10*/  LOP3.LUT R0, R3, R0, R4, 0xfe, !PT ;  /* 0x0000000003007212 */ /* 0x000fe400078efe04 */
.L_x_28084:
[----:B------:R-:W-:Y:S05]  /*0e20*/  BSYNC B0 ;  /* 0x0000000000007941 */ /* 0x000fea0003800000 */
.L_x_28083:
[----:B------:R-:W-:-:S04]  /*0e30*/  F2FP.BF16.PACK_AB R0, RZ, R0 ;  /* 0x00000000ff00723e */ /* 0x000fc800000010ff */
[----:B------:R-:W-:Y:S01]  /*0e40*/  PRMT R23, R0, 0x7610, R23 ;  /* 0x0000761000177816 */ /* 0x000fe20000000017 */
[----:B------:R-:W-:Y:S05]  /*0e50*/  BRA `(.L_x_28064) ;  /* 0x0000030000007947 */ /* 0x000fea0003800000 */
.L_x_28076:
        /* <DEDUP_REMOVED lines=14> */
.L_x_28090:
[----:B------:R-:W-:Y:S05]  /*0f40*/  BSYNC B0 ;  /* 0x0000000000007941 */ /* 0x000fea0003800000 */
.L_x_28089:
[----:B------:R-:W-:-:S04]  /*0f50*/  F2FP.BF16.PACK_AB R0, RZ, R0 ;  /* 0x00000000ff00723e */ /* 0x000fc800000010ff */
[----:B------:R-:W-:Y:S01]  /*0f60*/  PRMT R23, R0, 0x7610, R23 ;  /* 0x0000761000177816 */ /* 0x000fe20000000017 */
[----:B------:R-:W-:Y:S05]  /*0f70*/  BRA `(.L_x_28064) ;  /* 0x000001e000007947 */ /* 0x000fea0003800000 */
.L_x_28063:
        /* <DEDUP_REMOVED lines=21> */
.L_x_28088:
[----:B------:R-:W2:Y:S02]  /*10d0*/  LDG.E.64 R2, [R2.64] ;  /* 0x0000002402027981 */ /* 0x000ea4000c1e1b00 */
[----:B--2---:R-:W0:Y:S02]  /*10e0*/  I2F.U64 R0, R2 ;  /* 0x0000000200007312 */ /* 0x004e240000301000 */
[----:B0-----:R-:W-:-:S04]  /*10f0*/  F2FP.BF16.PACK_AB R0, RZ, R0 ;  /* 0x00000000ff00723e */ /* 0x001fc800000010ff */
[----:B------:R-:W-:Y:S01]  /*1100*/  PRMT R23, R0, 0x7610, R23 ;  /* 0x0000761000177816 */ /* 0x000fe20000000017 */
[----:B------:R-:W-:Y:S05]  /*1110*/  BRA `(.L_x_28064) ;  /* 0x0000004000007947 */ /* 0x000fea0003800000 */
.L_x_28087:
[----:B------:R-:W2:Y:S02]  /*1120*/  LDG.E R2, [R2.64] ;  /* 0x0000002402027981 */ /* 0x000ea4000c1e1900 */
[----:B--2---:R-:W0:Y:S02]  /*1130*/  I2F.U32 R0, R2 ;  /* 0x0000000200007306 */ /* 0x004e240000201000 */
[----:B0-----:R-:W-:-:S04]  /*1140*/  F2FP.BF16.PACK_AB R0, RZ, R0 ;  /* 0x00000000ff00723e */ /* 0x001fc800000010ff */
[----:B------:R-:W-:Y:S02]  /*1150*/  PRMT R23, R0, 0x7610, R23 ;  /* 0x0000761000177816 */ /* 0x000fe40000000017 */
.L_x_28064:
[----:B------:R-:W1:Y:S02]  /*1160*/  S2R R22, SR_TID.X ;  /* 0x0000000000167919 */ /* 0x000e640000002100 */
[----:B-1----:R-:W-:-:S03]  /*1170*/  IADD3 R22, R22, 0x80, RZ ;  /* 0x0000008016167810 */ /* 0x002fc60007ffe0ff */
.L_x_28058:
[----:B-1----:R-:W-:Y:S05]  /*1180*/  BSYNC B6 ;  /* 0x0000000000067941 */ /* 0x002fea0003800000 */
.L_x_28057:
        /* <DEDUP_REMOVED lines=24> */
.L_x_28096:
[----:B------:R-:W2:Y:S02]  /*1310*/  LDG.E.U8 R2, [R2.64] ;  /* 0x0000002402027981 */ /* 0x000ea4000c1e1100 */
[----:B--2---:R-:W0:Y:S02]  /*1320*/  I2F.U16 R0, R2 ;  /* 0x0000000200007306 */ /* 0x004e240000101000 */
[----:B0-----:R-:W-:-:S04]  /*1330*/  F2FP.BF16.PACK_AB R0, RZ, R0 ;  /* 0x00000000ff00723e */ /* 0x001fc800000010ff */
[----:B------:R-:W-:Y:S01]  /*1340*/  PRMT R19, R0, 0x7610, R19 ;  /* 0x0000761000137816 */ /* 0x000fe20000000013 */
[----:B------:R-:W-:Y:S05]  /*1350*/  BRA `(.L_x_28098) ;  /* 0x00000f0000007947 */ /* 0x000fea0003800000 */
.L_x_28095:
        /* <DEDUP_REMOVED lines=11> */
.L_x_28100:
[----:B------:R-:W2:Y:S02]  /*1410*/  LDG.E R2, [R2.64] ;  /* 0x0000002402027981 */ /* 0x000ea4000c1e1900 */
[----:B--2---:R-:W0:Y:S02]  /*1420*/  I2F R0, R2 ;  /* 0x0000000200007306 */ /* 0x004e240000201400 */
[----:B0-----:R-:W-:-:S04]  /*1430*/  F2FP.BF16.PACK_AB R0, RZ, R0 ;  /* 0x00000000ff00723e */ /* 0x001fc800000010ff */
[----:B------:R-:W-:Y:S01]  /*1440*/  PRMT R19, R0, 0x7610, R19 ;  /* 0x0000761000137816 */ /* 0x000fe20000000013 */
[----:B------:R-:W-:Y:S05]  /*1450*/  BRA `(.L_x_28098) ;  /* 0x00000e0000007947 */ /* 0x000fea0003800000 */
.L_x_28099:
[----:B------:R-:W2:Y:S02]  /*1460*/  LDG.E.U16 R2, [R2.64] ;  /* 0x0000002402027981 */ /* 0x000ea4000c1e1500 */
[----:B--2---:R-:W0:Y:S02]  /*1470*/  I2F.S16 R0, R2 ;  /* 0x0000000200007306 */ /* 0x004e240000101400 */
[----:B0-----:R-:W-:-:S04]  /*1480*/  F2FP.BF16.PACK_AB R0, RZ, R0 ;  /* 0x00000000ff00723e */ /* 0x001fc800000010ff */
[----:B------:R-:W-:Y:S01]  /*1490*/  PRMT R19, R0, 0x7610, R19 ;  /* 0x0000761000137816 */ /* 0x000fe20000000013 */
[----:B------:R-:W-:Y:S05]  /*14a0*/  BRA `(.L_x_28098) ;  /* 0x00000db000007947 */ /* 0x000fea0003800000 */
.L_x_28094:
        /* <DEDUP_REMOVED lines=9> */
.L_x_28102:
[----:B------:R-:W2:Y:S02]  /*1540*/  LDG.E.U16 R0, [R2.64] ;  /* 0x0000002402007981 */ /* 0x000ea4000c1e1500 */
[----:B--2---:R-:W-:-:S05]  /*1550*/  HADD2.F32 R0, -RZ, R0.H0_H0 ;  /* 0x20000000ff007230 */ /* 0x004fca0000004100 */
[----:B------:R-:W-:-:S04]  /*1560*/  F2FP.BF16.PACK_AB R0, RZ, R0 ;  /* 0x00000000ff00723e */ /* 0x000fc800000010ff */
[----:B------:R-:W-:Y:S01]  /*1570*/  PRMT R19, R0, 0x7610, R19 ;  /* 0x0000761000137816 */ /* 0x000fe20000000013 */
[----:B------:R-:W-:Y:S05]  /*1580*/  BRA `(.L_x_28098) ;  /* 0x00000cd000007947 */ /* 0x000fea0003800000 */
.L_x_28101:
        /* <DEDUP_REMOVED lines=9> */
.L_x_28104:
[----:B------:R-:W2:Y:S02]  /*1620*/  LDG.E.U16 R2, [R2.64] ;  /* 0x0000002402027981 */ /* 0x000ea4000c1e1500 */
[----:B--2---:R-:W-:-:S05]  /*1630*/  HADD2.F32 R0, -RZ, R2.H0_H0 ;  /* 0x20000002ff007230 */ /* 0x004fca0000004100 */
[----:B------:R-:W-:-:S04]  /*1640*/  F2FP.BF16.PACK_AB R0, RZ, R0 ;  /* 0x00000000ff00723e */ /* 0x000fc800000010ff */
[----:B------:R-:W-:Y:S01]  /*1650*/  PRMT R19, R0, 0x7610, R19 ;  /* 0x0000761000137816 */ /* 0x000fe20000000013 */
[----:B------:R-:W-:Y:S05]  /*1660*/  BRA `(.L_x_28098) ;  /* 0x00000bf000007947 */ /* 0x000fea0003800000 */
.L_x_28103:
[----:B------:R-:W2:Y:S02]  /*1670*/  LDG.E.64 R2, [R2.64] ;  /* 0x0000002402027981 */ /* 0x000ea4000c1e1b00 */
[----:B--2---:R-:W0:Y:S01]  /*1680*/  F2F.F32.F64 R0, R2 ;  /* 0x0000000200007310 */ /* 0x004e220000301000 */
[----:B------:R-:W0:-:S14]  /*1690*/  DSETP.GEU.AND P0, PT, |R2|, c[0x2][0x0], PT ;  /* 0x008000000200762a */ /* 0x000e1c0003f0e200 */
[----:B0-----:R-:W-:-:S05]  /*16a0*/  @!P0 FMUL R0, R0, 1.175494350822287508e-38 ;  /* 0x0080000000008820 */ /* 0x001fca0000400000 */
[----:B------:R-:W-:-:S04]  /*16b0*/  F2FP.BF16.PACK_AB R0, RZ, R0 ;  /* 0x00000000ff00723e */ /* 0x000fc800000010ff */
[----:B------:R-:W-:Y:S01]  /*16c0*/  PRMT R19, R0, 0x7610, R19 ;  /* 0x0000761000137816 */ /* 0x000fe20000000013 */
[----:B------:R-:W-:Y:S05]  /*16d0*/  BRA `(.L_x_28098) ;  /* 0x00000b8000007947 */ /* 0x000fea0003800000 */
.L_x_28093:
        /* <DEDUP_REMOVED lines=14> */
.L_x_28107:
[----:B------:R-:W2:Y:S02]  /*17c0*/  LDG.E.64 R2, [R2.64] ;  /* 0x0000002402027981 */ /* 0x000ea4000c1e1b00 */
[----:B--2---:R-:W0:Y:S01]  /*17d0*/  F2F.F32.F64 R0, R2 ;  /* 0x0000000200007310 */ /* 0x004e220000301000 */
[----:B------:R-:W0:-:S14]  /*17e0*/  DSETP.GEU.AND P0, PT, |R2|, c[0x2][0x0], PT ;  /* 0x008000000200762a */ /* 0x000e1c0003f0e200 */
[----:B0-----:R-:W-:-:S05]  /*17f0*/  @!P0 FMUL R0, R0, 1.175494350822287508e-38 ;  /* 0x0080000000008820 */ /* 0x001fca0000400000 */
[----:B------:R-:W-:-:S04]  /*1800*/  F2FP.BF16.PACK_AB R0, RZ, R0 ;  /* 0x00000000ff00723e */ /* 0x000fc800000010ff */
[----:B------:R-:W-:Y:S01]  /*1810*/  PRMT R19, R0, 0x7610, R19 ;  /* 0x0000761000137816 */ /* 0x000fe20000000013 */
[----:B------:R-:W-:Y:S05]  /*1820*/  BRA `(.L_x_28098) ;  /* 0x00000a3000007947 */ /* 0x000fea0003800000 */
.L_x_28106:
        /* <DEDUP_REMOVED lines=28> */
.L_x_28109:
        /* <DEDUP_REMOVED lines=15> */
.L_x_28108:
[----:B------:R0:W5:Y:S01]  /*1ae0*/  LDG.E.U16 R19, [R2.64] ;  /* 0x0000002402137981 */ /* 0x000162000c1e1500 */
[----:B------:R-:W-:Y:S05]  /*1af0*/  BRA `(.L_x_28098) ;  /* 0x0000076000007947 */ /* 0x000fea0003800000 */
.L_x_28105:
        /* <DEDUP_REMOVED lines=12> */
.L_x_28112:
        /* <DEDUP_REMOVED lines=21> */
.L_x_28116:
[----:B------:R-:W-:Y:S05]  /*1d10*/  BSYNC B1 ;  /* 0x0000000000017941 */ /* 0x000fea0003800000 */
.L_x_28115:
[----:B------:R-:W-:Y:S01]  /*1d20*/  LEA R3, R0, 0x3b800000, 0x17 ;  /* 0x3b80000000037811 */ /* 0x000fe200078eb8ff */
[----:B------:R-:W-:-:S05]  /*1d30*/  IMAD.SHL.U32 R0, R2, 0x100000, RZ ;  /* 0x0010000002007824 */ /* 0x000fca00078e00ff */
[----:B------:R-:W-:Y:S02]  /*1d40*/  LOP3.LUT R0, R3, R0, R4, 0xfe, !PT ;  /* 0x0000000003007212 */ /* 0x000fe400078efe04 */
.L_x_28114:
[----:B------:R-:W-:Y:S05]  /*1d50*/  BSYNC B0 ;  /* 0x0000000000007941 */ /* 0x000fea0003800000 */
.L_x_28113:
[----:B------:R-:W-:-:S04]  /*1d60*/  F2FP.BF16.PACK_AB R0, RZ, R0 ;  /* 0x00000000ff00723e */ /* 0x000fc800000010ff */
[----:B------:R-:W-:Y:S01]  /*1d70*/  PRMT R19, R0, 0x7610, R19 ;  /* 0x0000761000137816 */ /* 0x000fe20000000013 */
[----:B------:R-:W-:Y:S05]  /*1d80*/  BRA `(.L_x_28098) ;  /* 0x000004d000007947 */ /* 0x000fea0003800000 */
.L_x_28111:
        /* <DEDUP_REMOVED lines=21> */
.L_x_28120:
[----:B------:R-:W-:Y:S05]  /*1ee0*/  BSYNC B1 ;  /* 0x0000000000017941 */ /* 0x000fea0003800000 */
.L_x_28119:
[----:B------:R-:W-:Y:S01]  /*1ef0*/  LEA R3, R0, 0x37800000, 0x17 ;  /* 0x3780000000037811 */ /* 0x000fe200078eb8ff */
[----:B------:R-:W-:-:S05]  /*1f00*/  IMAD.SHL.U32 R0, R2, 0x200000, RZ ;  /* 0x0020000002007824 */ /* 0x000fca00078e00ff */
[----:B------:R-:W-:Y:S02]  /*1f10*/  LOP3.LUT R0, R3, R0, R4, 0xfe, !PT ;  /* 0x0000000003007212 */ /* 0x000fe400078efe04 */
.L_x_28118:
[----:B------:R-:W-:Y:S05]  /*1f20*/  BSYNC B0 ;  /* 0x0000000000007941 */ /* 0x000fea0003800000 */
.L_x_28117:
[----:B------:R-:W-:-:S04]  /*1f30*/  F2FP.BF16.PACK_AB R0, RZ, R0 ;  /* 0x00000000ff00723e */ /* 0x000fc800000010ff */
[----:B------:R-:W-:Y:S01]  /*1f40*/  PRMT R19, R0, 0x7610, R19 ;  /* 0x0000761000137816 */ /* 0x000fe20000000013 */
[----:B------:R-:W-:Y:S05]  /*1f50*/  BRA `(.L_x_28098) ;  /* 0x0000030000007947 */ /* 0x000fea0003800000 */
.L_x_28110:
        /* <DEDUP_REMOVED lines=14> */
.L_x_28124:
[----:B------:R-:W-:Y:S05]  /*2040*/  BSYNC B0 ;  /* 0x0000000000007941 */ /* 0x000fea0003800000 */
.L_x_28123:
[----:B------:R-:W-:-:S04]  /*2050*/  F2FP.BF16.PACK_AB R0, RZ, R0 ;  /* 0x00000000ff00723e */ /* 0x000fc800000010ff */
[----:B------:R-:W-:Y:S01]  /*2060*/  PRMT R19, R0, 0x7610, R19 ;  /* 0x0000761000137816 */ /* 0x000fe20000000013 */
[----:B------:R-:W-:Y:S05]  /*2070*/  BRA `(.L_x_28098) ;  /* 0x000001e000007947 */ /* 0x000fea0003800000 */
.L_x_28097:
        /* <DEDUP_REMOVED lines=21> */
.L_x_28122:
[----:B------:R-:W2:Y:S02]  /*21d0*/  LDG.E.64 R2, [R2.64] ;  /* 0x0000002402027981 */ /* 0x000ea4000c1e1b00 */
[----:B--2---:R-:W0:Y:S02]  /*21e0*/  I2F.U64 R0, R2 ;  /* 0x0000000200007312 */ /* 0x004e240000301000 */
[----:B0-----:R-:W-:-:S04]  /*21f0*/  F2FP.BF16.PACK_AB R0, RZ, R0 ;  /* 0x00000000ff00723e */ /* 0x001fc800000010ff */
[----:B------:R-:W-:Y:S01]  /*2200*/  PRMT R19, R0, 0x7610, R19 ;  /* 0x0000761000137816 */ /* 0x000fe20000000013 */
[----:B------:R-:W-:Y:S05]  /*2210*/  BRA `(.L_x_28098) ;  /* 0x0000004000007947 */ /* 0x000fea0003800000 */
.L_x_28121:
[----:B------:R-:W2:Y:S02]  /*2220*/  LDG.E R2, [R2.64] ;  /* 0x0000002402027981 */ /* 0x000ea4000c1e1900 */
[----:B--2---:R-:W0:Y:S02]  /*2230*/  I2F.U32 R0, R2 ;  /* 0x0000000200007306 */ /* 0x004e240000201000 */
[----:B0-----:R-:W-:-:S04]  /*2240*/  F2FP.BF16.PACK_AB R0, RZ, R0 ;  /* 0x00000000ff00723e */ /* 0x001fc800000010ff */
[----:B------:R-:W-:Y:S02]  /*2250*/  PRMT R19, R0, 0x7610, R19 ;  /* 0x0000761000137816 */ /* 0x000fe40000000013 */
.L_x_28098:
[----:B------:R-:W-:-:S05]  /*2260*/  IADD3 R22, R22, 0x80, RZ ;  /* 0x0000008016167810 */ /* 0x000fca0007ffe0ff */
.L_x_28092:
[----:B------:R-:W-:Y:S05]  /*2270*/  BSYNC B6 ;  /* 0x0000000000067941 */ /* 0x000fea0003800000 */
.L_x_28091:
        /* <DEDUP_REMOVED lines=26> */
.L_x_28130:
[----:B------:R-:W2:Y:S02]  /*2420*/  LDG.E.U8 R2, [R2.64] ;  /* 0x0000002402027981 */ /* 0x000ea4000c1e1100 */
[----:B--2---:R-:W0:Y:S02]  /*2430*/  I2F.U16 R0, R2 ;  /* 0x0000000200007306 */ /* 0x004e240000101000 */
[----:B0-----:R-:W-:-:S04]  /*2440*/  F2FP.BF16.PACK_AB R0, RZ, R0 ;  /* 0x00000000ff00723e */ /* 0x001fc800000010ff */
[----:B------:R-:W-:Y:S01]  /*2450*/  PRMT R25, R0, 0x7610, R25 ;  /* 0x0000761000197816 */ /* 0x000fe20000000019 */
[----:B------:R-:W-:Y:S05]  /*2460*/  BRA `(.L_x_28132) ;  /* 0x00000f0000007947 */ /* 0x000fea0003800000 */
.L_x_28129:
        /* <DEDUP_REMOVED lines=11> */
.L_x_28134:
[----:B------:R-:W2:Y:S02]  /*2520*/  LDG.E R2, [R2.64] ;  /* 0x0000002402027981 */ /* 0x000ea4000c1e1900 */
[----:B--2---:R-:W0:Y:S02]  /*2530*/  I2F R0, R2 ;  /* 0x0000000200007306 */ /* 0x004e240000201400 */
[----:B0-----:R-:W-:-:S04]  /*2540*/  F2FP.BF16.PACK_AB R0, RZ, R0 ;  /* 0x00000000ff00723e */ /* 0x001fc800000010ff */
[----:B------:R-:W-:Y:S01]  /*2550*/  PRMT R25, R0, 0x7610, R25 ;  /* 0x0000761000197816 */ /* 0x000fe20000000019 */
[----:B------:R-:W-:Y:S05]  /*2560*/  BRA `(.L_x_28132) ;  /* 0x00000e0000007947 */ /* 0x000fea0003800000 */
.L_x_28133:
[----:B------:R-:W2:Y:S02]  /*2570*/  LDG.E.U16 R2, [R2.64] ;  /* 0x0000002402027981 */ /* 0x000ea4000c1e1500 */
[----:B--2---:R-:W0:Y:S02]  /*2580*/  I2F.S16 R0, R2 ;  /* 0x0000000200007306 */ /* 0x004e240000101400 */
[----:B0-----:R-:W-:-:S04]  /*2590*/  F2FP.BF16.PACK_AB R0, RZ, R0 ;  /* 0x00000000ff00723e */ /* 0x001fc800000010ff */
[----:B------:R-:W-:Y:S01]  /*25a0*/  PRMT R25, R0, 0x7610, R25 ;  /* 0x0000761000197816 */ /* 0x000fe20000000019 */
[----:B------:R-:W-:Y:S05]  /*25b0*/  BRA `(.L_x_28132) ;  /* 0x00000db000007947 */ /* 0x000fea0003800000 */
.L_x_28128:
        /* <DEDUP_REMOVED lines=9> */
.L_x_28136:
[----:B------:R-:W2:Y:S02]  /*2650*/  LDG.E.U16 R0, [R2.64] ;  /* 0x0000002402007981 */ /* 0x000ea4000c1e1500 */
[----:B--2---:R-:W-:-:S05]  /*2660*/  HADD2.F32 R0, -RZ, R0.H0_H0 ;  /* 0x20000000ff007230 */ /* 0x004fca0000004100 */
[----:B------:R-:W-:-:S04]  /*2670*/  F2FP.BF16.PACK_AB R0, RZ, R0 ;  /* 0x00000000ff00723e */ /* 0x000fc800000010ff */
[----:B------:R-:W-:Y:S01]  /*2680*/  PRMT R25, R0, 0x7610, R25 ;  /* 0x0000761000197816 */ /* 0x000fe20000000019 */
[----:B------:R-:W-:Y:S05]  /*2690*/  BRA `(.L_x_28132) ;  /* 0x00000cd000007947 */ /* 0x000fea0003800000 */
.L_x_28135:
        /* <DEDUP_REMOVED lines=9> */
.L_x_28138:
[----:B------:R-:W2:Y:S02]  /*2730*/  LDG.E.U16 R2, [R2.64] ;  /* 0x0000002402027981 */ /* 0x000ea4000c1e1500 */
[----:B--2---:R-:W-:-:S05]  /*2740*/  HADD2.F32 R0, -RZ, R2.H0_H0 ;  /* 0x20000002ff007230 */ /* 0x004fca0000004100 */
[----:B------:R-:W-:-:S04]  /*2750*/  F2FP.BF16.PACK_AB R0, RZ, R0 ;  /* 0x00000000ff00723e */ /* 0x000fc800000010ff */
[----:B------:R-:W-:Y:S01]  /*2760*/  PRMT R25, R0, 0x7610, R25 ;  /* 0x0000761000197816 */ /* 0x000fe20000000019 */
[----:B------:R-:W-:Y:S05]  /*2770*/  BRA `(.L_x_28132) ;  /* 0x00000bf000007947 */ /* 0x000fea0003800000 */
.L_x_28137:
[----:B------:R-:W2:Y:S02]  /*2780*/  LDG.E.64 R2, [R2.64] ;  /* 0x0000002402027981 */ /* 0x000ea4000c1e1b00 */
[----:B--2---:R-:W0:Y:S01]  /*2790*/  F2F.F32.F64 R0, R2 ;  /* 0x0000000200007310 */ /* 0x004e220000301000 */
[----:B------:R-:W0:-:S14]  /*27a0*/  DSETP.GEU.AND P0, PT, |R2|, c[0x2][0x0], PT ;  /* 0x008000000200762a */ /* 0x000e1c0003f0e200 */
[----:B0-----:R-:W-:-:S05]  /*27b0*/  @!P0 FMUL R0, R0, 1.175494350822287508e-38 ;  /* 0x0080000000008820 */ /* 0x001fca0000400000 */
[----:B------:R-:W-:-:S04]  /*27c0*/  F2FP.BF16.PACK_AB R0, RZ, R0 ;  /* 0x00000000ff00723e */ /* 0x000fc800000010ff */
[----:B------:R-:W-:Y:S01]  /*27d0*/  PRMT R25, R0, 0x7610, R25 ;  /* 0x0000761000197816 */ /* 0x000fe20000000019 */
[----:B------:R-:W-:Y:S05]  /*27e0*/  BRA `(.L_x_28132) ;  /* 0x00000b8000007947 */ /* 0x000fea0003800000 */
.L_x_28127:
        /* <DEDUP_REMOVED lines=14> */
.L_x_28141:
[----:B------:R-:W2:Y:S02]  /*28d0*/  LDG.E.64 R2, [R2.64] ;  /* 0x0000002402027981 */ /* 0x000ea4000c1e1b00 */
[----:B--2---:R-:W0:Y:S01]  /*28e0*/  F2F.F32.F64 R0, R2 ;  /* 0x0000000200007310 */ /* 0x004e220000301000 */
[----:B------:R-:W0:-:S14]  /*28f0*/  DSETP.GEU.AND P0, PT, |R2|, c[0x2][0x0], PT ;  /* 0x008000000200762a */ /* 0x000e1c0003f0e200 */
[----:B0-----:R-:W-:-:S05]  /*2900*/  @!P0 FMUL R0, R0, 1.175494350822287508e-38 ;  /* 0x0080000000008820 */ /* 0x001fca0000400000 */
[----:B------:R-:W-:-:S04]  /*2910*/  F2FP.BF16.PACK_AB R0, RZ, R0 ;  /* 0x00000000ff00723e */ /* 0x000fc800000010ff */
[----:B------:R-:W-:Y:S01]  /*2920*/  PRMT R25, R0, 0x7610, R25 ;  /* 0x0000761000197816 */ /* 0x000fe20000000019 */
[----:B------:R-:W-:Y:S05]  /*2930*/  BRA `(.L_x_28132) ;  /* 0x00000a3000007947 */ /* 0x000fea0003800000 */
.L_x_28140:
        /* <DEDUP_REMOVED lines=28> */
.L_x_28143:
        /* <DEDUP_REMOVED lines=15> */
.L_x_28142:
[----:B------:R0:W5:Y:S01]  /*2bf0*/  LDG.E.U16 R25, [R2.64] ;  /* 0x0000002402197981 */ /* 0x000162000c1e1500 */
[----:B------:R-:W-:Y:S05]  /*2c00*/  BRA `(.L_x_28132) ;  /* 0x0000076000007947 */ /* 0x000fea0003800000 */
.L_x_28139:
        /* <DEDUP_REMOVED lines=12> */
.L_x_28146:
        /* <DEDUP_REMOVED lines=21> */
.L_x_28150:
[----:B------:R-:W-:Y:S05]  /*2e20*/  BSYNC B1 ;  /* 0x0000000000017941 */ /* 0x000fea0003800000 */
.L_x_28149:
[----:B------:R-:W-:Y:S01]  /*2e30*/  LEA R3, R0, 0x3b800000, 0x17 ;  /* 0x3b80000000037811 */ /* 0x000fe200078eb8ff */
[----:B------:R-:W-:-:S05]  /*2e40*/  IMAD.SHL.U32 R0, R2, 0x100000, RZ ;  /* 0x0010000002007824 */ /* 0x000fca00078e00ff */
[----:B------:R-:W-:Y:S02]  /*2e50*/  LOP3.LUT R0, R3, R0, R4, 0xfe, !PT ;  /* 0x0000000003007212 */ /* 0x000fe400078efe04 */
.L_x_28148:
[----:B------:R-:W-:Y:S05]  /*2e60*/  BSYNC B0 ;  /* 0x0000000000007941 */ /* 0x000fea0003800000 */
.L_x_28147:
[----:B------:R-:W-:-:S04]  /*2e70*/  F2FP.BF16.PACK_AB R0, RZ, R0 ;  /* 0x00000000ff00723e */ /* 0x000fc800000010ff */
[----:B------:R-:W-:Y:S01]  /*2e80*/  PRMT R25, R0, 0x7610, R25 ;  /* 0x0000761000197816 */ /* 0x000fe20000000019 */
[----:B------:R-:W-:Y:S05]  /*2e90*/  BRA `(.L_x_28132) ;  /* 0x000004d000007947 */ /* 0x000fea0003800000 */
.L_x_28145:
        /* <DEDUP_REMOVED lines=21> */
.L_x_28154:
[----:B------:R-:W-:Y:S05]  /*2ff0*/  BSYNC B1 ;  /* 0x0000000000017941 */ /* 0x000fea0003800000 */
.L_x_28153:
[----:B------:R-:W-:Y:S01]  /*3000*/  LEA R3, R0, 0x37800000, 0x17 ;  /* 0x3780000000037811 */ /* 0x000fe200078eb8ff */
[----:B------:R-:W-:-:S05]  /*3010*/  IMAD.SHL.U32 R0, R2, 0x200000, RZ ;  /* 0x0020000002007824 */ /* 0x000fca00078e00ff */
[----:B------:R-:W-:Y:S02]  /*3020*/  LOP3.LUT R0, R3, R0, R4, 0xfe, !PT ;  /* 0x0000000003007212 */ /* 0x000fe400078efe04 */
.L_x_28152:
[----:B------:R-:W-:Y:S05]  /*3030*/  BSYNC B0 ;  /* 0x0000000000007941 */ /* 0x000fea0003800000 */
.L_x_28151:
[----:B------:R-:W-:-:S04]  /*3040*/  F2FP.BF16.PACK_AB R0, RZ, R0 ;  /* 0x00000000ff00723e */ /* 0x000fc800000010ff */
[----:B------:R-:W-:Y:S01]  /*3050*/  PRMT R25, R0, 0x7610, R25 ;  /* 0x0000761000197816 */ /* 0x000fe20000000019 */
[----:B------:R-:W-:Y:S05]  /*3060*/  BRA `(.L_x_28132) ;  /* 0x0000030000007947 */ /* 0x000fea0003800000 */
.L_x_28144:
        /* <DEDUP_REMOVED lines=14> */
.L_x_28158:
[----:B------:R-:W-:Y:S05]  /*3150*/  BSYNC B0 ;  /* 0x0000000000007941 */ /* 0x000fea0003800000 */
.L_x_28157:
[----:B------:R-:W-:-:S04]  /*3160*/  F2FP.BF16.PACK_AB R0, RZ, R0 ;  /* 0x00000000ff00723e */ /* 0x000fc800000010ff */
[----:B------:R-:W-:Y:S01]  /*3170*/  PRMT R25, R0, 0x7610, R25 ;  /* 0x0000761000197816 */ /* 0x000fe20000000019 */
[----:B------:R-:W-:Y:S05]  /*3180*/  BRA `(.L_x_28132) ;  /* 0x000001e000007947 */ /* 0x000fea0003800000 */
.L_x_28131:
        /* <DEDUP_REMOVED lines=21> */
.L_x_28156:
[----:B------:R-:W2:Y:S02]  /*32e0*/  LDG.E.64 R2, [R2.64] ;  /* 0x0000002402027981 */ /* 0x000ea4000c1e1b00 */
[----:B--2---:R-:W0:Y:S02]  /*32f0*/  I2F.U64 R0, R2 ;  /* 0x0000000200007312 */ /* 0x004e240000301000 */
[----:B0-----:R-:W-:-:S04]  /*3300*/  F2FP.BF16.PACK_AB R0, RZ, R0 ;  /* 0x00000000ff00723e */ /* 0x001fc800000010ff */
[----:B------:R-:W-:Y:S01]  /*3310*/  PRMT R25, R0, 0x7610, R25 ;  /* 0x0000761000197816 */ /* 0x000fe20000000019 */
[----:B------:R-:W-:Y:S05]  /*3320*/  BRA `(.L_x_28132) ;  /* 0x0000004000007947 */ /* 0x000fea0003800000 */
.L_x_28155:
[----:B------:R-:W2:Y:S02]  /*3330*/  LDG.E R2, [R2.64] ;  /* 0x0000002402027981 */ /* 0x000ea4000c1e1900 */
[----:B--2---:R-:W0:Y:S02]  /*3340*/  I2F.U32 R0, R2 ;  /* 0x0000000200007306 */ /* 0x004e240000201000 */
[----:B0-----:R-:W-:-:S04]  /*3350*/  F2FP.BF16.PACK_AB R0, RZ, R0 ;  /* 0x00000000ff00723e */ /* 0x001fc800000010ff */
[----:B------:R-:W-:Y:S02]  /*3360*/  PRMT R25, R0, 0x7610, R25 ;  /* 0x0000761000197816 */ /* 0x000fe40000000019 */
.L_x_28132:
[----:B------:R-:W-:-:S05]  /*3370*/  IADD3 R22, R22, 0x80, RZ ;  /* 0x0000008016167810 */ /* 0x000fca0007ffe0ff */
.L_x_28126:
[----:B------:R-:W-:Y:S05]  /*3380*/  BSYNC B6 ;  /* 0x0000000000067941 */ /* 0x000fea0003800000 */
.L_x_28125:
        /* <DEDUP_REMOVED lines=23> */
.L_x_28164:
[----:B------:R-:W2:Y:S02]  /*3500*/  LDG.E.U8 R2, [R2.64] ;  /* 0x0000002402027981 */ /* 0x000ea4000c1e1100 */
[----:B--2---:R-:W0:Y:S02]  /*3510*/  I2F.U16 R0, R2 ;  /* 0x0000000200007306 */ /* 0x004e240000101000 */
[----:B0-----:R-:W-:-:S04]  /*3520*/  F2FP.BF16.PACK_AB R0, RZ, R0 ;  /* 0x00000000ff00723e */ /* 0x001fc800000010ff */
[----:B------:R-:W-:Y:S01]  /*3530*/  PRMT R24, R0, 0x7610, R24 ;  /* 0x0000761000187816 */ /* 0x000fe20000000018 */
[----:B------:R-:W-:Y:S05]  /*3540*/  BRA `(.L_x_28160) ;  /* 0x00000f0000007947 */ /* 0x000fea0003800000 */
.L_x_28163:
        /* <DEDUP_REMOVED lines=11> */
.L_x_28167:
[----:B------:R-:W2:Y:S02]  /*3600*/  LDG.E R2, [R2.64] ;  /* 0x0000002402027981 */ /* 0x000ea4000c1e1900 */
[----:B--2---:R-:W0:Y:S02]  /*3610*/  I2F R0, R2 ;  /* 0x0000000200007306 */ /* 0x004e240000201400 */
[----:B0-----:R-:W-:-:S04]  /*3620*/  F2FP.BF16.PACK_AB R0, RZ, R0 ;  /* 0x00000000ff00723e */ /* 0x001fc800000010ff */
[----:B------:R-:W-:Y:S01]  /*3630*/  PRMT R24, R0, 0x7610, R24 ;  /* 0x0000761000187816 */ /* 0x000fe20000000018 */
[----:B------:R-:W-:Y:S05]  /*3640*/  BRA `(.L_x_28160) ;  /* 0x00000e0000007947 */ /* 0x000fea0003800000 */
.L_x_28166:
[----:B------:R-:W2:Y:S02]  /*3650*/  LDG.E.U16 R2, [R2.64] ;  /* 0x0000002402027981 */ /* 0x000ea4000c1e1500 */
[----:B--2---:R-:W0:Y:S02]  /*3660*/  I2F.S16 R0, R2 ;  /* 0x0000000200007306 */ /* 0x004e240000101400 */
[----:B0-----:R-:W-:-:S04]  /*3670*/  F2FP.BF16.PACK_AB R0, RZ, R0 ;  /* 0x00000000ff00723e */ /* 0x001fc800000010ff */
[----:B------:R-:W-:Y:S01]  /*3680*/  PRMT R24, R0, 0x7610, R24 ;  /* 0x0000761000187816 */ /* 0x000fe20000000018 */
[----:B------:R-:W-:Y:S05]  /*3690*/  BRA `(.L_x_28160) ;  /* 0x00000db000007947 */ /* 0x000fea0003800000 */
.L_x_28162:
        /* <DEDUP_REMOVED lines=9> */
.L_x_28169:
[----:B------:R-:W2:Y:S02]  /*3730*/  LDG.E.U16 R0, [R2.64] ;  /* 0x0000002402007981 */ /* 0x000ea4000c1e1500 */
[----:B--2---:R-:W-:-:S05]  /*3740*/  HADD2.F32 R0, -RZ, R0.H0_H0 ;  /* 0x20000000ff007230 */ /* 0x004fca0000004100 */
[----:B------:R-:W-:-:S04]  /*3750*/  F2FP.BF16.PACK_AB R0, RZ, R0 ;  /* 0x00000000ff00723e */ /* 0x000fc800000010ff */
[----:B------:R-:W-:Y:S01]  /*3760*/  PRMT R24, R0, 0x7610, R24 ;  /* 0x0000761000187816 */ /* 0x000fe20000000018 */
[----:B------:R-:W-:Y:S05]  /*3770*/  BRA `(.L_x_28160) ;  /* 0x00000cd000007947 */ /* 0x000fea0003800000 */
.L_x_28168:
        /* <DEDUP_REMOVED lines=9> */
.L_x_28171:
[----:B------:R-:W2:Y:S02]  /*3810*/  LDG.E.U16 R2, [R2.64] ;  /* 0x0000002402027981 */ /* 0x000ea4000c1e1500 */
[----:B--2---:R-:W-:-:S05]  /*3820*/  HADD2.F32 R0, -RZ, R2.H0_H0 ;  /* 0x20000002ff007230 */ /* 0x004fca0000004100 */
[----:B------:R-:W-:-:S04]  /*3830*/  F2FP.BF16.PACK_AB R0, RZ, R0 ;  /* 0x00000000ff00723e */ /* 0x000fc800000010ff */
[----:B------:R-:W-:Y:S01]  /*3840*/  PRMT R24, R0, 0x7610, R24 ;  /* 0x0000761000187816 */ /* 0x000fe20000000018 */
[----:B------:R-:W-:Y:S05]  /*3850*/  BRA `(.L_x_28160) ;  /* 0x00000bf000007947 */ /* 0x000fea0003800000 */
.L_x_28170:
[----:B------:R-:W2:Y:S02]  /*3860*/  LDG.E.64 R2, [R2.64] ;  /* 0x0000002402027981 */ /* 0x000ea4000c1e1b00 */
[----:B--2---:R-:W0:Y:S01]  /*3870*/  F2F.F32.F64 R0, R2 ;  /* 0x0000000200007310 */ /* 0x004e220000301000 */
[----:B------:R-:W0:-:S14]  /*3880*/  DSETP.GEU.AND P0, PT, |R2|, c[0x2][0x0], PT ;  /* 0x008000000200762a */ /* 0x000e1c0003f0e200 */
[----:B0-----:R-:W-:-:S05]  /*3890*/  @!P0 FMUL R0, R0, 1.175494350822287508e-38 ;  /* 0x0080000000008820 */ /* 0x001fca0000400000 */
[----:B------:R-:W-:-:S04]  /*38a0*/  F2FP.BF16.PACK_AB R0, RZ, R0 ;  /* 0x00000000ff00723e */ /* 0x000fc800000010ff */
[----:B------:R-:W-:Y:S01]  /*38b0*/  PRMT R24, R0, 0x7610, R24 ;  /* 0x0000761000187816 */ /* 0x000fe20000000018 */
[----:B------:R-:W-:Y:S05]  /*38c0*/  BRA `(.L_x_28160) ;  /* 0x00000b8000007947 */ /* 0x000fea0003800000 */
.L_x_28161:
        /* <DEDUP_REMOVED lines=14> */
.L_x_28174:
[----:B------:R-:W2:Y:S02]  /*39b0*/  LDG.E.64 R2, [R2.64] ;  /* 0x0000002402027981 */ /* 0x000ea4000c1e1b00 */
[----:B--2---:R-:W0:Y:S01]  /*39c0*/  F2F.F32.F64 R0, R2 ;  /* 0x0000000200007310 */ /* 0x004e220000301000 */
[----:B------:R-:W0:-:S14]  /*39d0*/  DSETP.GEU.AND P0, PT, |R2|, c[0x2][0x0], PT ;  /* 0x008000000200762a */ /* 0x000e1c0003f0e200 */
[----:B0-----:R-:W-:-:S05]  /*39e0*/  @!P0 FMUL R0, R0, 1.175494350822287508e-38 ;  /* 0x0080000000008820 */ /* 0x001fca0000400000 */
[----:B------:R-:W-:-:S04]  /*39f0*/  F2FP.BF16.PACK_AB R0, RZ, R0 ;  /* 0x00000000ff00723e */ /* 0x000fc800000010ff */
[----:B------:R-:W-:Y:S01]  /*3a00*/  PRMT R24, R0, 0x7610, R24 ;  /* 0x0000761000187816 */ /* 0x000fe20000000018 */
[----:B------:R-:W-:Y:S05]  /*3a10*/  BRA `(.L_x_28160) ;  /* 0x00000a3000007947 */ /* 0x000fea0003800000 */
.L_x_28173:
        /* <DEDUP_REMOVED lines=28> */
.L_x_28176:
        /* <DEDUP_REMOVED lines=15> */
.L_x_28175:
[----:B------:R0:W5:Y:S01]  /*3cd0*/  LDG.E.U16 R24, [R2.64] ;  /* 0x0000002402187981 */ /* 0x000162000c1e1500 */
[----:B------:R-:W-:Y:S05]  /*3ce0*/  BRA `(.L_x_28160) ;  /* 0x0000076000007947 */ /* 0x000fea0003800000 */
.L_x_28172:
        /* <DEDUP_REMOVED lines=12> */
.L_x_28179:
        /* <DEDUP_REMOVED lines=21> */
.L_x_28183:
[----:B------:R-:W-:Y:S05]  /*3f00*/  BSYNC B1 ;  /* 0x0000000000017941 */ /* 0x000fea0003800000 */
.L_x_28182:
[----:B------:R-:W-:Y:S01]  /*3f10*/  LEA R3, R0, 0x3b800000, 0x17 ;  /* 0x3b80000000037811 */ /* 0x000fe200078eb8ff */
[----:B------:R-:W-:-:S05]  /*3f20*/  IMAD.SHL.U32 R0, R2, 0x100000, RZ ;  /* 0x0010000002007824 */ /* 0x000fca00078e00ff */
[----:B------:R-:W-:Y:S02]  /*3f30*/  LOP3.LUT R0, R3, R0, R4, 0xfe, !PT ;  /* 0x0000000003007212 */ /* 0x000fe400078efe04 */
.L_x_28181:
[----:B------:R-:W-:Y:S05]  /*3f40*/  BSYNC B0 ;  /* 0x0000000000007941 */ /* 0x000fea0003800000 */
.L_x_28180:
[----:B------:R-:W-:-:S04]  /*3f50*/  F2FP.BF16.PACK_AB R0, RZ, R0 ;  /* 0x00000000ff00723e */ /* 0x000fc800000010ff */
[----:B------:R-:W-:Y:S01]  /*3f60*/  PRMT R24, R0, 0x7610, R24 ;  /* 0x0000761000187816 */ /* 0x000fe20000000018 */
[----:B------:R-:W-:Y:S05]  /*3f70*/  BRA `(.L_x_28160) ;  /* 0x000004d000007947 */ /* 0x000fea0003800000 */
.L_x_28178:
        /* <DEDUP_REMOVED lines=21> */
.L_x_28187:
[----:B------:R-:W-:Y:S05]  /*40d0*/  BSYNC B1 ;  /* 0x0000000000017941 */ /* 0x000fea0003800000 */
.L_x_28186:
[----:B------:R-:W-:Y:S01]  /*40e0*/  LEA R3, R0, 0x37800000, 0x17 ;  /* 0x3780000000037811 */ /* 0x000fe200078eb8ff */
[----:B------:R-:W-:-:S05]  /*40f0*/  IMAD.SHL.U32 R0, R2, 0x200000, RZ ;  /* 0x0020000002007824 */ /* 0x000fca00078e00ff */
[----:B------:R-:W-:Y:S02]  /*4100*/  LOP3.LUT R0, R3, R0, R4, 0xfe, !PT ;  /* 0x0000000003007212 */ /* 0x000fe400078efe04 */
.L_x_28185:
[----:B------:R-:W-:Y:S05]  /*4110*/  BSYNC B0 ;  /* 0x0000000000007941 */ /* 0x000fea0003800000 */
.L_x_28184:
[----:B------:R-:W-:-:S04]  /*4120*/  F2FP.BF16.PACK_AB R0, RZ, R0 ;  /* 0x00000000ff00723e */ /* 0x000fc800000010ff */
[----:B------:R-:W-:Y:S01]  /*4130*/  PRMT R24, R0, 0x7610, R24 ;  /* 0x0000761000187816 */ /* 0x000fe20000000018 */
[----:B------:R-:W-:Y:S05]  /*4140*/  BRA `(.L_x_28160) ;  /* 0x0000030000007947 */ /* 0x000fea0003800000 */
.L_x_28177:
        /* <DEDUP_REMOVED lines=14> */
.L_x_28191:
[----:B------:R-:W-:Y:S05]  /*4230*/  BSYNC B0 ;  /* 0x0000000000007941 */ /* 0x000fea0003800000 */
.L_x_28190:
[----:B------:R-:W-:-:S04]  /*4240*/  F2FP.BF16.PACK_AB R0, RZ, R0 ;  /* 0x00000000ff00723e */ /* 0x000fc800000010ff */
[----:B------:R-:W-:Y:S01]  /*4250*/  PRMT R24, R0, 0x7610, R24 ;  /* 0x0000761000187816 */ /* 0x000fe20000000018 */
[----:B------:R-:W-:Y:S05]  /*4260*/  BRA `(.L_x_28160) ;  /* 0x000001e000007947 */ /* 0x000fea0003800000 */
.L_x_28165:
        /* <DEDUP_REMOVED lines=21> */
.L_x_28189:
[----:B------:R-:W2:Y:S02]  /*43c0*/  LDG.E.64 R2, [R2.64] ;  /* 0x0000002402027981 */ /* 0x000ea4000c1e1b00 */
[----:B--2---:R-:W0:Y:S02]  /*43d0*/  I2F.U64 R0, R2 ;  /* 0x0000000200007312 */ /* 0x004e240000301000 */
[----:B0-----:R-:W-:-:S04]  /*43e0*/  F2FP.BF16.PACK_AB R0, RZ, R0 ;  /* 0x00000000ff00723e */ /* 0x001fc800000010ff */
[----:B------:R-:W-:Y:S01]  /*43f0*/  PRMT R24, R0, 0x7610, R24 ;  /* 0x0000761000187816 */ /* 0x000fe20000000018 */
[----:B------:R-:W-:Y:S05]  /*4400*/  BRA `(.L_x_28160) ;  /* 0x0000004000007947 */ /* 0x000fea0003800000 */
.L_x_28188:
[----:B------:R-:W2:Y:S02]  /*4410*/  LDG.E R2, [R2.64] ;  /* 0x0000002402027981 */ /* 0x000ea4000c1e1900 */
[----:B--2---:R-:W0:Y:S02]  /*4420*/  I2F.U32 R0, R2 ;  /* 0x0000000200007306 */ /* 0x004e240000201000 */
[----:B0-----:R-:W-:-:S04]  /*4430*/  F2FP.BF16.PACK_AB R0, RZ, R0 ;  /* 0x00000000ff00723e */ /* 0x001fc800000010ff */
[----:B------:R-:W-:Y:S02]  /*4440*/  PRMT R24, R0, 0x7610, R24 ;  /* 0x0000761000187816 */ /* 0x000fe40000000018 */
.L_x_28160:
[----:B------:R-:W-:Y:S05]  /*4450*/  BSYNC B6 ;  /* 0x0000000000067941 */ /* 0x000fea0003800000 */
.L_x_28159:
        /* <DEDUP_REMOVED lines=12> */
[----:B------:R-:W-:Y:S01]  /*4520*/  PRMT R3, RZ, 0x7610, R3 ;  /* 0x00007610ff037816 */ /* 0x000fe20000000003 */
[----:B------:R-:W-:-:S06]  /*4530*/  UPRMT UR4, URZ, 0x5410, UR4 ;  /* 0x000054103f047896 */ /* 0x000fcc0008000004 */
[----:B------:R-:W-:-:S13]  /*4540*/  FSETP.NEU.FTZ.AND P4, PT, RZ, UR4, PT ;  /* 0x00000004ff007c0b */ /* 0x000fda000bf9d000 */
[----:B-----5:R-:W-:-:S04]  /*4550*/  @P4 PRMT R23, RZ, 0x5410, R23 ;  /* 0x00005410ff174816 */ /* 0x020fc80000000017 */
[----:B------:R-:W-:-:S04]  /*4560*/  @P4 FSETP.NEU.FTZ.AND P3, PT, R23, RZ, PT ;  /* 0x000000ff1700420b */ /* 0x000fc80003f7d000 */
[----:B------:R-:W-:-:S04]  /*4570*/  @P4 SEL R0, RZ, 0x1, !P3 ;  /* 0x00000001ff004807 */ /* 0x000fc80005800000 */
[----:B------:R-:W-:Y:S02]  /*4580*/  @P4 PRMT R3, R0, 0x7610, R3 ;  /* 0x0000761000034816 */ /* 0x000fe40000000003 */
.L_x_28193:
[----:B-1----:R-:W-:Y:S05]  /*4590*/  BSYNC B0 ;  /* 0x0000000000007941 */ /* 0x002fea0003800000 */
.L_x_28192:
[----:B------:R-:W-:Y:S01]  /*45a0*/  BSSY B0, `(.L_x_28194) ;  /* 0x000000a000007945 */ /* 0x000fe20003800000 */
[----:B------:R-:W-:Y:S05]  /*45b0*/  @P5 BRA `(.L_x_28195) ;  /* 0x0000008000005947 */ /* 0x000fea0003800000 */
[----:B------:R-:W-:Y:S02]  /*45c0*/  ULDC.U16 UR4, c[0x0][0x166] ;  /* 0x0000598000047ab9 */ /* 0x000fe40000000400 */
[----:B------:R-:W-:-:S06]  /*45d0*/  UPRMT UR4, URZ, 0x5410, UR4 ;  /* 0x000054103f047896 */ /* 0x000fcc0008000004 */
[----:B------:R-:W-:-:S13]  /*45e0*/  FSETP.NEU.FTZ.AND P4, PT, RZ, UR4, PT ;  /* 0x00000004ff007c0b */ /* 0x000fda000bf9d000 */
[----:B-----5:R-:W-:-:S04]  /*45f0*/  @P4 PRMT R19, RZ, 0x5410, R19 ;  /* 0x00005410ff134816 */ /* 0x020fc80000000013 */
[----:B------:R-:W-:Y:S02]  /*4600*/  @P4 FSETP.NEU.FTZ.AND P3, PT, R19, RZ, PT ;  /* 0x000000ff1300420b */ /* 0x000fe40003f7d000 */
[----:B------:R-:W-:Y:S02]  /*4610*/  PRMT R19, RZ, 0x7610, R19 ;  /* 0x00007610ff137816 */ /* 0x000fe40000000013 */
[----:B------:R-:W-:-:S04]  /*4620*/  @P4 SEL R0, RZ, 0x1, !P3 ;  /* 0x00000001ff004807 */ /* 0x000fc80005800000 */
[----:B------:R-:W-:Y:S02]  /*4630*/  @P4 PRMT R19, R0, 0x7610, R19 ;  /* 0x0000761000134816 */ /* 0x000fe40000000013 */
.L_x_28195:
[----:B------:R-:W-:Y:S05]  /*4640*/  BSYNC B0 ;  /* 0x0000000000007941 */ /* 0x000fea0003800000 */
.L_x_28194:
[----:B------:R-:W-:Y:S01]  /*4650*/  BSSY B0, `(.L_x_28196) ;  /* 0x000000a000007945 */ /* 0x000fe20003800000 */
[----:B------:R-:W-:Y:S05]  /*4660*/  @P2 BRA `(.L_x_28197) ;  /* 0x0000008000002947 */ /* 0x000fea0003800000 */
[----:B------:R-:W-:Y:S01]  /*4670*/  ULDC.U16 UR4, c[0x0][0x166] ;  /* 0x0000598000047ab9 */ /* 0x000fe20000000400 */
[----:B-----5:R-:W-:Y:S01]  /*4680*/  PRMT R23, RZ, 0x7610, R23 ;  /* 0x00007610ff177816 */ /* 0x020fe20000000017 */
[----:B------:R-:W-:-:S06]  /*4690*/  UPRMT UR4, URZ, 0x5410, UR4 ;  /* 0x000054103f047896 */ /* 0x000fcc0008000004 */
[----:B------:R-:W-:-:S13]  /*46a0*/  FSETP.NEU.FTZ.AND P3, PT, RZ, UR4, PT ;  /* 0x00000004ff007c0b */ /* 0x000fda000bf7d000 */
[----:B------:R-:W-:-:S04]  /*46b0*/  @P3 PRMT R25, RZ, 0x5410, R25 ;  /* 0x00005410ff193816 */ /* 0x000fc80000000019 */
[----:B------:R-:W-:-:S04]  /*46c0*/  @P3 FSETP.NEU.FTZ.AND P2, PT, R25, RZ, PT ;  /* 0x000000ff1900320b */ /* 0x000fc80003f5d000 */
[----:B------:R-:W-:-:S04]  /*46d0*/  @P3 SEL R0, RZ, 0x1, !P2 ;  /* 0x00000001ff003807 */ /* 0x000fc80005000000 */
[----:B------:R-:W-:Y:S02]  /*46e0*/  @P3 PRMT R23, R0, 0x7610, R23 ;  /* 0x0000761000173816 */ /* 0x000fe40000000017 */
.L_x_28197:
[----:B------:R-:W-:Y:S05]  /*46f0*/  BSYNC B0 ;  /* 0x0000000000007941 */ /* 0x000fea0003800000 */
.L_x_28196:
        /* <DEDUP_REMOVED lines=10> */
.L_x_28199:
[----:B------:R-:W-:Y:S05]  /*47a0*/  BSYNC B0 ;  /* 0x0000000000007941 */ /* 0x000fea0003800000 */
.L_x_28198:
        /* <DEDUP_REMOVED lines=21> */
.L_x_28205:
[----:B------:R0:W-:Y:S01]  /*4900*/  STG.E.U8 [R8.64], R3 ;  /* 0x0000000308007986 */ /* 0x0001e2000c101124 */
[----:B------:R-:W-:Y:S01]  /*4910*/  IMAD.MOV.U32 R2, RZ, RZ, R22 ;  /* 0x000000ffff027224 */ /* 0x000fe200078e0016 */
[----:B------:R-:W-:Y:S05]  /*4920*/  BRA `(.L_x_28201) ;  /* 0x00000fe000007947 */ /* 0x000fea0003800000 */
.L_x_28204:
        /* <DEDUP_REMOVED lines=13> */
.L_x_28208:
[----:B------:R-:W-:Y:S01]  /*4a00*/  LOP3.LUT R3, R3, 0xffff, RZ, 0xc0, !PT ;  /* 0x0000ffff03037812 */ /* 0x000fe200078ec0ff */
[----:B------:R-:W-:-:S03]  /*4a10*/  IMAD.MOV.U32 R2, RZ, RZ, R22 ;  /* 0x000000ffff027224 */ /* 0x000fc600078e0016 */
[----:B------:R-:W-:-:S05]  /*4a20*/  PRMT R3, R3, 0x8880, RZ ;  /* 0x0000888003037816 */ /* 0x000fca00000000ff */
[----:B------:R0:W-:Y:S01]  /*4a30*/  STG.E [R8.64], R3 ;  /* 0x0000000308007986 */ /* 0x0001e2000c101924 */
[----:B------:R-:W-:Y:S05]  /*4a40*/  BRA `(.L_x_28201) ;  /* 0x00000ec000007947 */ /* 0x000fea0003800000 */
.L_x_28207:
[----:B------:R-:W-:Y:S01]  /*4a50*/  PRMT R3, R3, 0x8880, RZ ;  /* 0x0000888003037816 */ /* 0x000fe200000000ff */
[----:B------:R-:W-:-:S03]  /*4a60*/  IMAD.MOV.U32 R2, RZ, RZ, R22 ;  /* 0x000000ffff027224 */ /* 0x000fc600078e0016 */
[----:B------:R-:W-:-:S05]  /*4a70*/  PRMT R3, R3, 0x7710, RZ ;  /* 0x0000771003037816 */ /* 0x000fca00000000ff */
[----:B------:R0:W-:Y:S01]  /*4a80*/  STG.E.U16 [R8.64], R3 ;  /* 0x0000000308007986 */ /* 0x0001e2000c101524 */
[----:B------:R-:W-:Y:S05]  /*4a90*/  BRA `(.L_x_28201) ;  /* 0x00000e7000007947 */ /* 0x000fea0003800000 */
.L_x_28203:
        /* <DEDUP_REMOVED lines=10> */
.L_x_28210:
[----:B------:R-:W0:Y:S01]  /*4b40*/  I2F.S8 R0, R3 ;  /* 0x0000000300007306 */ /* 0x000e220000001400 */
[----:B------:R-:W-:Y:S01]  /*4b50*/  IMAD.MOV.U32 R2, RZ, RZ, R22 ;  /* 0x000000ffff027224 */ /* 0x000fe200078e0016 */
[----:B0-----:R-:W-:-:S05]  /*4b60*/  F2FP.PACK_AB R0, RZ, R0 ;  /* 0x00000000ff00723e */ /* 0x001fca00000000ff */
[----:B------:R0:W-:Y:S01]  /*4b70*/  STG.E.U16 [R8.64], R0 ;  /* 0x0000000008007986 */ /* 0x0001e2000c101524 */
[----:B------:R-:W-:Y:S05]  /*4b80*/  BRA `(.L_x_28201) ;  /* 0x00000d8000007947 */ /* 0x000fea0003800000 */
.L_x_28209:
        /* <DEDUP_REMOVED lines=11> */
.L_x_28212:
[----:B------:R-:W0:Y:S01]  /*4c40*/  I2F.S8 R3, R3 ;  /* 0x0000000300037306 */ /* 0x000e220000001400 */
[----:B------:R-:W-:Y:S01]  /*4c50*/  IMAD.MOV.U32 R2, RZ, RZ, R22 ;  /* 0x000000ffff027224 */ /* 0x000fe200078e0016 */
[----:B0-----:R-:W-:-:S04]  /*4c60*/  F2FP.PACK_AB R3, RZ, R3 ;  /* 0x00000003ff03723e */ /* 0x001fc800000000ff */
[----:B------:R-:W-:-:S05]  /*4c70*/  PRMT R3, R3, 0x5410, RZ ;  /* 0x0000541003037816 */ /* 0x000fca00000000ff */
[----:B------:R0:W-:Y:S01]  /*4c80*/  STG.E [R8.64], R3 ;  /* 0x0000000308007986 */ /* 0x0001e2000c101924 */
[----:B------:R-:W-:Y:S05]  /*4c90*/  BRA `(.L_x_28201) ;  /* 0x00000c7000007947 */ /* 0x000fea0003800000 */
.L_x_28211:
[----:B------:R-:W-:Y:S01]  /*4ca0*/  PRMT R4, R3, 0x8880, RZ ;  /* 0x0000888003047816 */ /* 0x000fe200000000ff */
[----:B------:R-:W-:-:S03]  /*4cb0*/  IMAD.MOV.U32 R2, RZ, RZ, R22 ;  /* 0x000000ffff027224 */ /* 0x000fc600078e0016 */
[----:B------:R-:W-:-:S06]  /*4cc0*/  PRMT R4, R4, 0x7710, RZ ;  /* 0x0000771004047816 */ /* 0x000fcc00000000ff */
[----:B------:R-:W0:Y:S02]  /*4cd0*/  I2F.F64.S16 R4, R4 ;  /* 0x0000000400047312 */ /* 0x000e240000101c00 */
[----:B0-----:R0:W-:Y:S01]  /*4ce0*/  STG.E.64 [R8.64], R4 ;  /* 0x0000000408007986 */ /* 0x0011e2000c101b24 */
[----:B------:R-:W-:Y:S05]  /*4cf0*/  BRA `(.L_x_28201) ;  /* 0x00000c1000007947 */ /* 0x000fea0003800000 */
.L_x_28202:
        /* <DEDUP_REMOVED lines=13> */
.L_x_28215:
[----:B------:R-:W-:Y:S01]  /*4dd0*/  PRMT R4, R3, 0x8880, RZ ;  /* 0x0000888003047816 */ /* 0x000fe200000000ff */
[----:B------:R-:W-:Y:S01]  /*4de0*/  CS2R R6, SRZ ;  /* 0x0000000000067805 */ /* 0x000fe2000001ff00 */
[----:B------:R-:W-:Y:S02]  /*4df0*/  IMAD.MOV.U32 R2, RZ, RZ, R22 ;  /* 0x000000ffff027224 */ /* 0x000fe400078e0016 */
[----:B------:R-:W-:-:S06]  /*4e00*/  PRMT R4, R4, 0x7710, RZ ;  /* 0x0000771004047816 */ /* 0x000fcc00000000ff */
[----:B------:R-:W0:Y:S02]  /*4e10*/  I2F.F64.S16 R4, R4 ;  /* 0x0000000400047312 */ /* 0x000e240000101c00 */
[----:B0-----:R0:W-:Y:S01]  /*4e20*/  STG.E.128 [R8.64], R4 ;  /* 0x0000000408007986 */ /* 0x0011e2000c101d24 */
[----:B------:R-:W-:Y:S05]  /*4e30*/  BRA `(.L_x_28201) ;  /* 0x00000ad000007947 */ /* 0x000fea0003800000 */
.L_x_28214:
        /* <DEDUP_REMOVED lines=21> */
.L_x_28219:
[----:B------:R-:W-:Y:S05]  /*4f90*/  BSYNC B0 ;  /* 0x0000000000007941 */ /* 0x000fea0003800000 */
.L_x_28218:
[----:B------:R-:W-:Y:S01]  /*4fa0*/  LOP3.LUT R5, R0, R5, RZ, 0xfc, !PT ;  /* 0x0000000500057212 */ /* 0x000fe200078efcff */
[----:B------:R-:W-:-:S04]  /*4fb0*/  IMAD.MOV.U32 R2, RZ, RZ, R22 ;  /* 0x000000ffff027224 */ /* 0x000fc800078e0016 */
[----:B------:R0:W-:Y:S01]  /*4fc0*/  STG.E.U8 [R8.64], R5 ;  /* 0x0000000508007986 */ /* 0x0001e2000c101124 */
[----:B------:R-:W-:Y:S05]  /*4fd0*/  BRA `(.L_x_28201) ;  /* 0x0000093000007947 */ /* 0x000fea0003800000 */
.L_x_28217:
        /* <DEDUP_REMOVED lines=13> */
.L_x_28221:
[----:B------:R-:W-:Y:S01]  /*50b0*/  IMAD.MOV.U32 R0, RZ, RZ, 0x7f ;  /* 0x0000007fff007424 */ /* 0x000fe200078e00ff */
[----:B------:R-:W-:-:S04]  /*50c0*/  ISETP.GT.U32.AND P0, PT, R2, 0x7f800000, PT ;  /* 0x7f8000000200780c */ /* 0x000fc80003f04070 */
[----:B------:R-:W-:-:S04]  /*50d0*/  SEL R0, R0, 0x7c, P0 ;  /* 0x0000007c00007807 */ /* 0x000fc80000000000 */
.L_x_28222:
[----:B------:R-:W-:Y:S05]  /*50e0*/  BSYNC B0 ;  /* 0x0000000000007941 */ /* 0x000fea0003800000 */
.L_x_28220:
[----:B------:R-:W-:-:S04]  /*50f0*/  LOP3.LUT R2, R3, 0x80000000, RZ, 0xc0, !PT ;  /* 0x8000000003027812 */ /* 0x000fc800078ec0ff */
[----:B------:R-:W-:Y:S01]  /*5100*/  SHF.R.U32.HI R3, RZ, 0x18, R2 ;  /* 0x00000018ff037819 */ /* 0x000fe20000011602 */
[----:B------:R-:W-:-:S03]  /*5110*/  IMAD.MOV.U32 R2, RZ, RZ, R22 ;  /* 0x000000ffff027224 */ /* 0x000fc600078e0016 */
[----:B------:R-:W-:-:S05]  /*5120*/  LOP3.LUT R3, R0, R3, RZ, 0xfc, !PT ;  /* 0x0000000300037212 */ /* 0x000fca00078efcff */
[----:B------:R0:W-:Y:S01]  /*5130*/  STG.E.U8 [R8.64], R3 ;  /* 0x0000000308007986 */ /* 0x0001e2000c101124 */
[----:B------:R-:W-:Y:S05]  /*5140*/  BRA `(.L_x_28201) ;  /* 0x000007c000007947 */ /* 0x000fea0003800000 */
.L_x_28216:
[----:B------:R-:W0:Y:S01]  /*5150*/  I2F.S8 R0, R3 ;  /* 0x0000000300007306 */ /* 0x000e220000001400 */
[----:B------:R-:W-:Y:S01]  /*5160*/  IMAD.MOV.U32 R2, RZ, RZ, R22 ;  /* 0x000000ffff027224 */ /* 0x000fe200078e0016 */
[----:B0-----:R-:W-:-:S05]  /*5170*/  F2FP.BF16.PACK_AB R0, RZ, R0 ;  /* 0x00000000ff00723e */ /* 0x001fca00000010ff */
[----:B------:R0:W-:Y:S01]  /*5180*/  STG.E.U16 [R8.64], R0 ;  /* 0x0000000008007986 */ /* 0x0001e2000c101524 */
[----:B------:R-:W-:Y:S05]  /*5190*/  BRA `(.L_x_28201) ;  /* 0x0000077000007947 */ /* 0x000fea0003800000 */
.L_x_28213:
        /* <DEDUP_REMOVED lines=13> */
.L_x_28225:
        /* <DEDUP_REMOVED lines=17> */
.L_x_28228:
[----:B------:R-:W-:-:S04]  /*5380*/  LOP3.LUT R2, R3, 0x80000000, RZ, 0xc0, !PT ;  /* 0x8000000003027812 */ /* 0x000fc800078ec0ff */
[----:B------:R-:W-:-:S04]  /*5390*/  SHF.R.U32.HI R3, RZ, 0x18, R2 ;  /* 0x00000018ff037819 */ /* 0x000fc80000011602 */
[----:B------:R-:W-:-:S04]  /*53a0*/  LOP3.LUT R0, R0, R3, RZ, 0xfc, !PT ;  /* 0x0000000300007212 */ /* 0x000fc800078efcff */
[----:B------:R-:W-:Y:S02]  /*53b0*/  PRMT R4, R0, 0x7610, R4 ;  /* 0x0000761000047816 */ /* 0x000fe40000000004 */
.L_x_28227:
[----:B------:R-:W-:Y:S05]  /*53c0*/  BSYNC B0 ;  /* 0x0000000000007941 */ /* 0x000fea0003800000 */
.L_x_28226:
[----:B------:R0:W-:Y:S01]  /*53d0*/  STG.E.U8 [R8.64], R4 ;  /* 0x0000000408007986 */ /* 0x0001e2000c101124 */
[----:B------:R-:W-:Y:S01]  /*53e0*/  IMAD.MOV.U32 R2, RZ, RZ, R22 ;  /* 0x000000ffff027224 */ /* 0x000fe200078e0016 */
[----:B------:R-:W-:Y:S05]  /*53f0*/  BRA `(.L_x_28201) ;  /* 0x0000051000007947 */ /* 0x000fea0003800000 */
.L_x_28224:
        /* <DEDUP_REMOVED lines=17> */
.L_x_28231:
[----:B------:R-:W-:-:S04]  /*5510*/  LOP3.LUT R2, R3, 0x80000000, RZ, 0xc0, !PT ;  /* 0x8000000003027812 */ /* 0x000fc800078ec0ff */
[----:B------:R-:W-:-:S04]  /*5520*/  SHF.R.U32.HI R3, RZ, 0x18, R2 ;  /* 0x00000018ff037819 */ /* 0x000fc80000011602 */
[----:B------:R-:W-:-:S04]  /*5530*/  LOP3.LUT R0, R0, R3, RZ, 0xfc, !PT ;  /* 0x0000000300007212 */ /* 0x000fc800078efcff */
[----:B------:R-:W-:Y:S02]  /*5540*/  PRMT R4, R0, 0x7610, R4 ;  /* 0x0000761000047816 */ /* 0x000fe40000000004 */
.L_x_28230:
[----:B------:R-:W-:Y:S05]  /*5550*/  BSYNC B0 ;  /* 0x0000000000007941 */ /* 0x000fea0003800000 */
.L_x_28229:
[----:B------:R0:W-:Y:S01]  /*5560*/  STG.E.U8 [R8.64], R4 ;  /* 0x0000000408007986 */ /* 0x0001e2000c101124 */
[----:B------:R-:W-:Y:S01]  /*5570*/  IMAD.MOV.U32 R2, RZ, RZ, R22 ;  /* 0x000000ffff027224 */ /* 0x000fe200078e0016 */
[----:B------:R-:W-:Y:S05]  /*5580*/  BRA `(.L_x_28201) ;  /* 0x0000038000007947 */ /* 0x000fea0003800000 */
.L_x_28223:
        /* <DEDUP_REMOVED lines=24> */
.L_x_28206:
        /* <DEDUP_REMOVED lines=21> */
.L_x_28233:
[----:B------:R-:W-:Y:S01]  /*5860*/  LOP3.LUT R3, R3, 0xffff, RZ, 0xc0, !PT ;  /* 0x0000ffff03037812 */ /* 0x000fe200078ec0ff */
[----:B------:R-:W-:-:S03]  /*5870*/  IMAD.MOV.U32 R2, RZ, RZ, R22 ;  /* 0x000000ffff027224 */ /* 0x000fc600078e0016 */
[----:B------:R-:W-:-:S05]  /*5880*/  PRMT R3, R3, 0x8880, RZ ;  /* 0x0000888003037816 */ /* 0x000fca00000000ff */
[----:B------:R-:W-:-:S05]  /*5890*/  IMAD.MOV.U32 R4, RZ, RZ, R3 ;  /* 0x000000ffff047224 */ /* 0x000fca00078e0003 */
[----:B------:R-:W-:-:S05]  /*58a0*/  SHF.R.S32.HI R5, RZ, 0x1f, R4 ;  /* 0x0000001fff057819 */ /* 0x000fca0000011404 */
[----:B------:R0:W-:Y:S01]  /*58b0*/  STG.E.64 [R8.64], R4 ;  /* 0x0000000408007986 */ /* 0x0001e2000c101b24 */
[----:B------:R-:W-:Y:S05]  /*58c0*/  BRA `(.L_x_28201) ;  /* 0x0000004000007947 */ /* 0x000fea0003800000 */
.L_x_28232:
[----:B------:R-:W-:Y:S01]  /*58d0*/  LOP3.LUT R3, R3, 0xffff, RZ, 0xc0, !PT ;  /* 0x0000ffff03037812 */ /* 0x000fe200078ec0ff */
[----:B------:R-:W-:-:S03]  /*58e0*/  IMAD.MOV.U32 R2, RZ, RZ, R22 ;  /* 0x000000ffff027224 */ /* 0x000fc600078e0016 */
[----:B------:R-:W-:-:S05]  /*58f0*/  PRMT R3, R3, 0x8880, RZ ;  /* 0x0000888003037816 */ /* 0x000fca00000000ff */
[----:B------:R0:W-:Y:S02]  /*5900*/  STG.E [R8.64], R3 ;  /* 0x0000000308007986 */ /* 0x0001e4000c101924 */
.L_x_28201:
[----:B------:R-:W-:Y:S05]  /*5910*/  BSYNC B6 ;  /* 0x0000000000067941 */ /* 0x000fea0003800000 */
.L_x_28200:
        /* <DEDUP_REMOVED lines=21> */
.L_x_28239:
[----:B-----5:R0:W-:Y:S01]  /*5a70*/  STG.E.U8 [R8.64], R19 ;  /* 0x0000001308007986 */ /* 0x0201e2000c101124 */
[----:B------:R-:W-:Y:S05]  /*5a80*/  BRA `(.L_x_28241) ;  /* 0x00000e9000007947 */ /* 0x000fea0003800000 */
.L_x_28238:
        /* <DEDUP_REMOVED lines=12> */
.L_x_28243:
[----:B-----5:R-:W-:-:S04]  /*5b50*/  LOP3.LUT R19, R19, 0xffff, RZ, 0xc0, !PT ;  /* 0x0000ffff13137812 */ /* 0x020fc800078ec0ff */
[----:B------:R-:W-:-:S05]  /*5b60*/  PRMT R3, R19, 0x8880, RZ ;  /* 0x0000888013037816 */ /* 0x000fca00000000ff */
[----:B------:R0:W-:Y:S01]  /*5b70*/  STG.E [R8.64], R3 ;  /* 0x0000000308007986 */ /* 0x0001e2000c101924 */
[----:B------:R-:W-:Y:S05]  /*5b80*/  BRA `(.L_x_28241) ;  /* 0x00000d9000007947 */ /* 0x000fea0003800000 */
.L_x_28242:
[----:B-----5:R-:W-:-:S04]  /*5b90*/  PRMT R3, R19, 0x8880, RZ ;  /* 0x0000888013037816 */ /* 0x020fc800000000ff */
[----:B------:R-:W-:-:S05]  /*5ba0*/  PRMT R3, R3, 0x7710, RZ ;  /* 0x0000771003037816 */ /* 0x000fca00000000ff */
[----:B------:R0:W-:Y:S01]  /*5bb0*/  STG.E.U16 [R8.64], R3 ;  /* 0x0000000308007986 */ /* 0x0001e2000c101524 */
[----:B------:R-:W-:Y:S05]  /*5bc0*/  BRA `(.L_x_28241) ;  /* 0x00000d5000007947 */ /* 0x000fea0003800000 */
.L_x_28237:
        /* <DEDUP_REMOVED lines=9> */
.L_x_28245:
[----:B-----5:R-:W0:Y:S02]  /*5c60*/  I2F.S8 R0, R19 ;  /* 0x0000001300007306 */ /* 0x020e240000001400 */
[----:B0-----:R-:W-:-:S05]  /*5c70*/  F2FP.PACK_AB R0, RZ, R0 ;  /* 0x00000000ff00723e */ /* 0x001fca00000000ff */
[----:B------:R0:W-:Y:S01]  /*5c80*/  STG.E.U16 [R8.64], R0 ;  /* 0x0000000008007986 */ /* 0x0001e2000c101524 */
[----:B------:R-:W-:Y:S05]  /*5c90*/  BRA `(.L_x_28241) ;  /* 0x00000c8000007947 */ /* 0x000fea0003800000 */
.L_x_28244:
        /* <DEDUP_REMOVED lines=10> */
.L_x_28247:
[----:B-----5:R-:W0:Y:S02]  /*5d40*/  I2F.S8 R19, R19 ;  /* 0x0000001300137306 */ /* 0x020e240000001400 */
[----:B0-----:R-:W-:-:S04]  /*5d50*/  F2FP.PACK_AB R3, RZ, R19 ;  /* 0x00000013ff03723e */ /* 0x001fc800000000ff */
[----:B------:R-:W-:-:S05]  /*5d60*/  PRMT R3, R3, 0x5410, RZ ;  /* 0x0000541003037816 */ /* 0x000fca00000000ff */
[----:B------:R0:W-:Y:S01]  /*5d70*/  STG.E [R8.64], R3 ;  /* 0x0000000308007986 */ /* 0x0001e2000c101924 */
[----:B------:R-:W-:Y:S05]  /*5d80*/  BRA `(.L_x_28241) ;  /* 0x00000b9000007947 */ /* 0x000fea0003800000 */
.L_x_28246:
[----:B-----5:R-:W-:-:S04]  /*5d90*/  PRMT R4, R19, 0x8880, RZ ;  /* 0x0000888013047816 */ /* 0x020fc800000000ff */
[----:B------:R-:W-:-:S06]  /*5da0*/  PRMT R4, R4, 0x7710, RZ ;  /* 0x0000771004047816 */ /* 0x000fcc00000000ff */
[----:B------:R-:W0:Y:S02]  /*5db0*/  I2F.F64.S16 R4, R4 ;  /* 0x0000000400047312 */ /* 0x000e240000101c00 */
[----:B0-----:R0:W-:Y:S01]  /*5dc0*/  STG.E.64 [R8.64], R4 ;  /* 0x0000000408007986 */ /* 0x0011e2000c101b24 */
[----:B------:R-:W-:Y:S05]  /*5dd0*/  BRA `(.L_x_28241) ;  /* 0x00000b4000007947 */ /* 0x000fea0003800000 */
.L_x_28236:
        /* <DEDUP_REMOVED lines=12> */
.L_x_28250:
[----:B-----5:R-:W-:Y:S01]  /*5ea0*/  PRMT R4, R19, 0x8880, RZ ;  /* 0x0000888013047816 */ /* 0x020fe200000000ff */
[----:B------:R-:W-:-:S03]  /*5eb0*/  CS2R R6, SRZ ;  /* 0x0000000000067805 */ /* 0x000fc6000001ff00 */
[----:B------:R-:W-:-:S06]  /*5ec0*/  PRMT R4, R4, 0x7710, RZ ;  /* 0x0000771004047816 */ /* 0x000fcc00000000ff */
[----:B------:R-:W0:Y:S02]  /*5ed0*/  I2F.F64.S16 R4, R4 ;  /* 0x0000000400047312 */ /* 0x000e240000101c00 */
[----:B0-----:R0:W-:Y:S01]  /*5ee0*/  STG.E.128 [R8.64], R4 ;  /* 0x0000000408007986 */ /* 0x0011e2000c101d24 */
[----:B------:R-:W-:Y:S05]  /*5ef0*/  BRA `(.L_x_28241) ;  /* 0x00000a2000007947 */ /* 0x000fea0003800000 */
.L_x_28249:
        /* <DEDUP_REMOVED lines=21> */
.L_x_28254:
[----:B------:R-:W-:Y:S05]  /*6050*/  BSYNC B0 ;  /* 0x0000000000007941 */ /* 0x000fea0003800000 */
.L_x_28253:
[----:B------:R-:W-:-:S05]  /*6060*/  LOP3.LUT R5, R0, R5, RZ, 0xfc, !PT ;  /* 0x0000000500057212 */ /* 0x000fca00078efcff */
[----:B------:R0:W-:Y:S01]  /*6070*/  STG.E.U8 [R8.64], R5 ;  /* 0x0000000508007986 */ /* 0x0001e2000c101124 */
[----:B------:R-:W-:Y:S05]  /*6080*/  BRA `(.L_x_28241) ;  /* 0x0000089000007947 */ /* 0x000fea0003800000 */
.L_x_28252:
        /* <DEDUP_REMOVED lines=13> */
.L_x_28256:
[----:B------:R-:W-:Y:S01]  /*6160*/  IMAD.MOV.U32 R0, RZ, RZ, 0x7f ;  /* 0x0000007fff007424 */ /* 0x000fe200078e00ff */
[----:B------:R-:W-:-:S04]  /*6170*/  ISETP.GT.U32.AND P0, PT, R3, 0x7f800000, PT ;  /* 0x7f8000000300780c */ /* 0x000fc80003f04070 */
[----:B------:R-:W-:-:S04]  /*6180*/  SEL R0, R0, 0x7c, P0 ;  /* 0x0000007c00007807 */ /* 0x000fc80000000000 */
.L_x_28257:
[----:B------:R-:W-:Y:S05]  /*6190*/  BSYNC B0 ;  /* 0x0000000000007941 */ /* 0x000fea0003800000 */
.L_x_28255:
[----:B------:R-:W-:-:S04]  /*61a0*/  LOP3.LUT R3, R19, 0x80000000, RZ, 0xc0, !PT ;  /* 0x8000000013037812 */ /* 0x000fc800078ec0ff */
[----:B------:R-:W-:-:S04]  /*61b0*/  SHF.R.U32.HI R3, RZ, 0x18, R3 ;  /* 0x00000018ff037819 */ /* 0x000fc80000011603 */
[----:B------:R-:W-:-:S05]  /*61c0*/  LOP3.LUT R3, R0, R3, RZ, 0xfc, !PT ;  /* 0x0000000300037212 */ /* 0x000fca00078efcff */
[----:B------:R0:W-:Y:S01]  /*61d0*/  STG.E.U8 [R8.64], R3 ;  /* 0x0000000308007986 */ /* 0x0001e2000c101124 */
[----:B------:R-:W-:Y:S05]  /*61e0*/  BRA `(.L_x_28241) ;  /* 0x0000073000007947 */ /* 0x000fea0003800000 */
.L_x_28251:
[----:B-----5:R-:W0:Y:S02]  /*61f0*/  I2F.S8 R0, R19 ;  /* 0x0000001300007306 */ /* 0x020e240000001400 */
[----:B0-----:R-:W-:-:S05]  /*6200*/  F2FP.BF16.PACK_AB R0, RZ, R0 ;  /* 0x00000000ff00723e */ /* 0x001fca00000010ff */
[----:B------:R0:W-:Y:S01]  /*6210*/  STG.E.U16 [R8.64], R0 ;  /* 0x0000000008007986 */ /* 0x0001e2000c101524 */
[----:B------:R-:W-:Y:S05]  /*6220*/  BRA `(.L_x_28241) ;  /* 0x000006f000007947 */ /* 0x000fea0003800000 */
.L_x_28248:
        /* <DEDUP_REMOVED lines=12> */
.L_x_28260:
        /* <DEDUP_REMOVED lines=17> */
.L_x_28263:
[----:B------:R-:W-:-:S04]  /*6400*/  LOP3.LUT R3, R19, 0x80000000, RZ, 0xc0, !PT ;  /* 0x8000000013037812 */ /* 0x000fc800078ec0ff */
[----:B------:R-:W-:-:S04]  /*6410*/  SHF.R.U32.HI R3, RZ, 0x18, R3 ;  /* 0x00000018ff037819 */ /* 0x000fc80000011603 */
[----:B------:R-:W-:-:S04]  /*6420*/  LOP3.LUT R0, R0, R3, RZ, 0xfc, !PT ;  /* 0x0000000300007212 */ /* 0x000fc800078efcff */
[----:B------:R-:W-:Y:S02]  /*6430*/  PRMT R4, R0, 0x7610, R4 ;  /* 0x0000761000047816 */ /* 0x000fe40000000004 */
.L_x_28262:
[----:B------:R-:W-:Y:S05]  /*6440*/  BSYNC B0 ;  /* 0x0000000000007941 */ /* 0x000fea0003800000 */
.L_x_28261:
[----:B------:R0:W-:Y:S01]  /*6450*/  STG.E.U8 [R8.64], R4 ;  /* 0x0000000408007986 */ /* 0x0001e2000c101124 */
[----:B------:R-:W-:Y:S05]  /*6460*/  BRA `(.L_x_28241) ;  /* 0x000004b000007947 */ /* 0x000fea0003800000 */
.L_x_28259:
        /* <DEDUP_REMOVED lines=17> */
.L_x_28266:
[----:B------:R-:W-:-:S04]  /*6580*/  LOP3.LUT R3, R19, 0x80000000, RZ, 0xc0, !PT ;  /* 0x8000000013037812 */ /* 0x000fc800078ec0ff */
[----:B------:R-:W-:-:S04]  /*6590*/  SHF.R.U32.HI R3, RZ, 0x18, R3 ;  /* 0x00000018ff037819 */ /* 0x000fc80000011603 */
[----:B------:R-:W-:-:S04]  /*65a0*/  LOP3.LUT R0, R0, R3, RZ, 0xfc, !PT ;  /* 0x0000000300007212 */ /* 0x000fc800078efcff */
[----:B------:R-:W-:Y:S02]  /*65b0*/  PRMT R4, R0, 0x7610, R4 ;  /* 0x0000761000047816 */ /* 0x000fe40000000004 */
.L_x_28265:
[----:B------:R-:W-:Y:S05]  /*65c0*/  BSYNC B0 ;  /* 0x0000000000007941 */ /* 0x000fea0003800000 */
.L_x_28264:
[----:B------:R0:W-:Y:S01]  /*65d0*/  STG.E.U8 [R8.64], R4 ;  /* 0x0000000408007986 */ /* 0x0001e2000c101124 */
[----:B------:R-:W-:Y:S05]  /*65e0*/  BRA `(.L_x_28241) ;  /* 0x0000033000007947 */ /* 0x000fea0003800000 */
.L_x_28258:
        /* <DEDUP_REMOVED lines=22> */
.L_x_28240:
        /* <DEDUP_REMOVED lines=20> */
.L_x_28268:
[----:B-----5:R-:W-:-:S04]  /*6890*/  LOP3.LUT R19, R19, 0xffff, RZ, 0xc0, !PT ;  /* 0x0000ffff13137812 */ /* 0x020fc800078ec0ff */
[----:B------:R-:W-:-:S05]  /*68a0*/  PRMT R19, R19, 0x8880, RZ ;  /* 0x0000888013137816 */ /* 0x000fca00000000ff */
[----:B------:R-:W-:-:S05]  /*68b0*/  IMAD.MOV.U32 R4, RZ, RZ, R19 ;  /* 0x000000ffff047224 */ /* 0x000fca00078e0013 */
[----:B------:R-:W-:-:S05]  /*68c0*/  SHF.R.S32.HI R5, RZ, 0x1f, R4 ;  /* 0x0000001fff057819 */ /* 0x000fca0000011404 */
[----:B------:R0:W-:Y:S01]  /*68d0*/  STG.E.64 [R8.64], R4 ;  /* 0x0000000408007986 */ /* 0x0001e2000c101b24 */
[----:B------:R-:W-:Y:S05]  /*68e0*/  BRA `(.L_x_28241) ;  /* 0x0000003000007947 */ /* 0x000fea0003800000 */
.L_x_28267:
[----:B-----5:R-:W-:-:S04]  /*68f0*/  LOP3.LUT R19, R19, 0xffff, RZ, 0xc0, !PT ;  /* 0x0000ffff13137812 */ /* 0x020fc800078ec0ff */
[----:B------:R-:W-:-:S05]  /*6900*/  PRMT R3, R19, 0x8880, RZ ;  /* 0x0000888013037816 */ /* 0x000fca00000000ff */
[----:B------:R0:W-:Y:S02]  /*6910*/  STG.E [R8.64], R3 ;  /* 0x0000000308007986 */ /* 0x0001e4000c101924 */
.L_x_28241:
        /* <DEDUP_REMOVED lines=21> */
.L_x_28272:
[----:B------:R0:W-:Y:S01]  /*6a70*/  STG.E.U8 [R8.64], R23 ;  /* 0x0000001708007986 */ /* 0x0001e2000c101124 */
[----:B------:R-:W-:Y:S05]  /*6a80*/  BRA `(.L_x_28274) ;  /* 0x00000e9000007947 */ /* 0x000fea0003800000 */
.L_x_28271:
        /* <DEDUP_REMOVED lines=12> */
.L_x_28276:
[----:B------:R-:W-:-:S04]  /*6b50*/  LOP3.LUT R23, R23, 0xffff, RZ, 0xc0, !PT ;  /* 0x0000ffff17177812 */ /* 0x000fc800078ec0ff */
[----:B------:R-:W-:-:S05]  /*6b60*/  PRMT R3, R23, 0x8880, RZ ;  /* 0x0000888017037816 */ /* 0x000fca00000000ff */
[----:B------:R0:W-:Y:S01]  /*6b70*/  STG.E [R8.64], R3 ;  /* 0x0000000308007986 */ /* 0x0001e2000c101924 */
[----:B------:R-:W-:Y:S05]  /*6b80*/  BRA `(.L_x_28274) ;  /* 0x00000d9000007947 */ /* 0x000fea0003800000 */
.L_x_28275:
[----:B------:R-:W-:-:S04]  /*6b90*/  PRMT R3, R23, 0x8880, RZ ;  /* 0x0000888017037816 */ /* 0x000fc800000000ff */
[----:B------:R-:W-:-:S05]  /*6ba0*/  PRMT R3, R3, 0x7710, RZ ;  /* 0x0000771003037816 */ /* 0x000fca00000000ff */
[----:B------:R0:W-:Y:S01]  /*6bb0*/  STG.E.U16 [R8.64], R3 ;  /* 0x0000000308007986 */ /* 0x0001e2000c101524 */
[----:B------:R-:W-:Y:S05]  /*6bc0*/  BRA `(.L_x_28274) ;  /* 0x00000d5000007947 */ /* 0x000fea0003800000 */
.L_x_28270:
        /* <DEDUP_REMOVED lines=9> */
.L_x_28278:
[----:B------:R-:W0:Y:S02]  /*6c60*/  I2F.S8 R0, R23 ;  /* 0x0000001700007306 */ /* 0x000e240000001400 */
[----:B0-----:R-:W-:-:S05]  /*6c70*/  F2FP.PACK_AB R0, RZ, R0 ;  /* 0x00000000ff00723e */ /* 0x001fca00000000ff */
[----:B------:R0:W-:Y:S01]  /*6c80*/  STG.E.U16 [R8.64], R0 ;  /* 0x0000000008007986 */ /* 0x0001e2000c101524 */
[----:B------:R-:W-:Y:S05]  /*6c90*/  BRA `(.L_x_28274) ;  /* 0x00000c8000007947 */ /* 0x000fea0003800000 */
.L_x_28277:
        /* <DEDUP_REMOVED lines=10> */
.L_x_28280:
[----:B------:R-:W0:Y:S02]  /*6d40*/  I2F.S8 R23, R23 ;  /* 0x0000001700177306 */ /* 0x000e240000001400 */
[----:B0-----:R-:W-:-:S04]  /*6d50*/  F2FP.PACK_AB R3, RZ, R23 ;  /* 0x00000017ff03723e */ /* 0x001fc800000000ff */
[----:B------:R-:W-:-:S05]  /*6d60*/  PRMT R3, R3, 0x5410, RZ ;  /* 0x0000541003037816 */ /* 0x000fca00000000ff */
[----:B------:R0:W-:Y:S01]  /*6d70*/  STG.E [R8.64], R3 ;  /* 0x0000000308007986 */ /* 0x0001e2000c101924 */
[----:B------:R-:W-:Y:S05]  /*6d80*/  BRA `(.L_x_28274) ;  /* 0x00000b9000007947 */ /* 0x000fea0003800000 */
.L_x_28279:
[----:B------:R-:W-:-:S04]  /*6d90*/  PRMT R4, R23, 0x8880, RZ ;  /* 0x0000888017047816 */ /* 0x000fc800000000ff */
[----:B------:R-:W-:-:S06]  /*6da0*/  PRMT R4, R4, 0x7710, RZ ;  /* 0x0000771004047816 */ /* 0x000fcc00000000ff */
[----:B------:R-:W0:Y:S02]  /*6db0*/  I2F.F64.S16 R4, R4 ;  /* 0x0000000400047312 */ /* 0x000e240000101c00 */
[----:B0-----:R0:W-:Y:S01]  /*6dc0*/  STG.E.64 [R8.64], R4 ;  /* 0x0000000408007986 */ /* 0x0011e2000c101b24 */
[----:B------:R-:W-:Y:S05]  /*6dd0*/  BRA `(.L_x_28274) ;  /* 0x00000b4000007947 */ /* 0x000fea0003800000 */
.L_x_28269:
        /* <DEDUP_REMOVED lines=12> */
.L_x_28283:
[----:B------:R-:W-:Y:S01]  /*6ea0*/  PRMT R4, R23, 0x8880, RZ ;  /* 0x0000888017047816 */ /* 0x000fe200000000ff */
[----:B------:R-:W-:-:S03]  /*6eb0*/  CS2R R6, SRZ ;  /* 0x0000000000067805 */ /* 0x000fc6000001ff00 */
[----:B------:R-:W-:-:S06]  /*6ec0*/  PRMT R4, R4, 0x7710, RZ ;  /* 0x0000771004047816 */ /* 0x000fcc00000000ff */
[----:B------:R-:W0:Y:S02]  /*6ed0*/  I2F.F64.S16 R4, R4 ;  /* 0x0000000400047312 */ /* 0x000e240000101c00 */
[----:B0-----:R0:W-:Y:S01]  /*6ee0*/  STG.E.128 [R8.64], R4 ;  /* 0x0000000408007986 */ /* 0x0011e2000c101d24 */
[----:B------:R-:W-:Y:S05]  /*6ef0*/  BRA `(.L_x_28274) ;  /* 0x00000a2000007947 */ /* 0x000fea0003800000 */
.L_x_28282:
        /* <DEDUP_REMOVED lines=21> */
.L_x_28287:
[----:B------:R-:W-:Y:S05]  /*7050*/  BSYNC B0 ;  /* 0x0000000000007941 */ /* 0x000fea0003800000 */
.L_x_28286:
[----:B------:R-:W-:-:S05]  /*7060*/  LOP3.LUT R5, R0, R5, RZ, 0xfc, !PT ;  /* 0x0000000500057212 */ /* 0x000fca00078efcff */
[----:B------:R0:W-:Y:S01]  /*7070*/  STG.E.U8 [R8.64], R5 ;  /* 0x0000000508007986 */ /* 0x0001e2000c101124 */
[----:B------:R-:W-:Y:S05]  /*7080*/  BRA `(.L_x_28274) ;  /* 0x0000089000007947 */ /* 0x000fea0003800000 */
.L_x_28285:
        /* <DEDUP_REMOVED lines=13> */
.L_x_28289:
[----:B------:R-:W-:Y:S01]  /*7160*/  IMAD.MOV.U32 R0, RZ, RZ, 0x7f ;  /* 0x0000007fff007424 */ /* 0x000fe200078e00ff */
[----:B------:R-:W-:-:S04]  /*7170*/  ISETP.GT.U32.AND P0, PT, R3, 0x7f800000, PT ;  /* 0x7f8000000300780c */ /* 0x000fc80003f04070 */
[----:B------:R-:W-:-:S04]  /*7180*/  SEL R0, R0, 0x7c, P0 ;  /* 0x0000007c00007807 */ /* 0x000fc80000000000 */
.L_x_28290:
[----:B------:R-:W-:Y:S05]  /*7190*/  BSYNC B0 ;  /* 0x0000000000007941 */ /* 0x000fea0003800000 */
.L_x_28288:
[----:B------:R-:W-:-:S04]  /*71a0*/  LOP3.LUT R3, R23, 0x80000000, RZ, 0xc0, !PT ;  /* 0x8000000017037812 */ /* 0x000fc800078ec0ff */
[----:B------:R-:W-:-:S04]  /*71b0*/  SHF.R.U32.HI R3, RZ, 0x18, R3 ;  /* 0x00000018ff037819 */ /* 0x000fc80000011603 */
[----:B------:R-:W-:-:S05]  /*71c0*/  LOP3.LUT R3, R0, R3, RZ, 0xfc, !PT ;  /* 0x0000000300037212 */ /* 0x000fca00078efcff */
[----:B------:R0:W-:Y:S01]  /*71d0*/  STG.E.U8 [R8.64], R3 ;  /* 0x0000000308007986 */ /* 0x0001e2000c101124 */
[----:B------:R-:W-:Y:S05]  /*71e0*/  BRA `(.L_x_28274) ;  /* 0x0000073000007947 */ /* 0x000fea0003800000 */
.L_x_28284:
[----:B------:R-:W0:Y:S02]  /*71f0*/  I2F.S8 R0, R23 ;  /* 0x0000001700007306 */ /* 0x000e240000001400 */
[----:B0-----:R-:W-:-:S05]  /*7200*/  F2FP.BF16.PACK_AB R0, RZ, R0 ;  /* 0x00000000ff00723e */ /* 0x001fca00000010ff */
[----:B------:R0:W-:Y:S01]  /*7210*/  STG.E.U16 [R8.64], R0 ;  /* 0x0000000008007986 */ /* 0x0001e2000c101524 */
[----:B------:R-:W-:Y:S05]  /*7220*/  BRA `(.L_x_28274) ;  /* 0x000006f000007947 */ /* 0x000fea0003800000 */
.L_x_28281:
        /* <DEDUP_REMOVED lines=12> */
.L_x_28293:
        /* <DEDUP_REMOVED lines=17> */
.L_x_28296:
[----:B------:R-:W-:-:S04]  /*7400*/  LOP3.LUT R3, R23, 0x80000000, RZ, 0xc0, !PT ;  /* 0x8000000017037812 */ /* 0x000fc800078ec0ff */
[----:B------:R-:W-:-:S04]  /*7410*/  SHF.R.U32.HI R3, RZ, 0x18, R3 ;  /* 0x00000018ff037819 */ /* 0x000fc80000011603 */
[----:B------:R-:W-:-:S04]  /*7420*/  LOP3.LUT R0, R0, R3, RZ, 0xfc, !PT ;  /* 0x0000000300007212 */ /* 0x000fc800078efcff */
[----:B------:R-:W-:Y:S02]  /*7430*/  PRMT R4, R0, 0x7610, R4 ;  /* 0x0000761000047816 */ /* 0x000fe40000000004 */
.L_x_28295:
[----:B------:R-:W-:Y:S05]  /*7440*/  BSYNC B0 ;  /* 0x0000000000007941 */ /* 0x000fea0003800000 */
.L_x_28294:
[----:B------:R0:W-:Y:S01]  /*7450*/  STG.E.U8 [R8.64], R4 ;  /* 0x0000000408007986 */ /* 0x0001e2000c101124 */
[----:B------:R-:W-:Y:S05]  /*7460*/  BRA `(.L_x_28274) ;  /* 0x000004b000007947 */ /* 0x000fea0003800000 */
.L_x_28292:
        /* <DEDUP_REMOVED lines=17> */
.L_x_28299:
[----:B------:R-:W-:-:S04]  /*7580*/  LOP3.LUT R3, R23, 0x80000000, RZ, 0xc0, !PT ;  /* 0x8000000017037812 */ /* 0x000fc800078ec0ff */
[----:B------:R-:W-:-:S04]  /*7590*/  SHF.R.U32.HI R3, RZ, 0x18, R3 ;  /* 0x00000018ff037819 */ /* 0x000fc80000011603 */
[----:B------:R-:W-:-:S04]  /*75a0*/  LOP3.LUT R0, R0, R3, RZ, 0xfc, !PT ;  /* 0x0000000300007212 */ /* 0x000fc800078efcff */
[----:B------:R-:W-:Y:S02]  /*75b0*/  PRMT R4, R0, 0x7610, R4 ;  /* 0x0000761000047816 */ /* 0x000fe40000000004 */
.L_x_28298:
[----:B------:R-:W-:Y:S05]  /*75c0*/  BSYNC B0 ;  /* 0x0000000000007941 */ /* 0x000fea0003800000 */
.L_x_28297:
[----:B------:R0:W-:Y:S01]  /*75d0*/  STG.E.U8 [R8.64], R4 ;  /* 0x0000000408007986 */ /* 0x0001e2000c101124 */
[----:B------:R-:W-:Y:S05]  /*75e0*/  BRA `(.L_x_28274) ;  /* 0x0000033000007947 */ /* 0x000fea0003800000 */
.L_x_28291:
        /* <DEDUP_REMOVED lines=22> */
.L_x_28273:
        /* <DEDUP_REMOVED lines=20> */
.L_x_28301:
[----:B------:R-:W-:-:S04]  /*7890*/  LOP3.LUT R23, R23, 0xffff, RZ, 0xc0, !PT ;  /* 0x0000ffff17177812 */ /* 0x000fc800078ec0ff */
[----:B------:R-:W-:-:S05]  /*78a0*/  PRMT R23, R23, 0x8880, RZ ;  /* 0x0000888017177816 */ /* 0x000fca00000000ff */
[----:B------:R-:W-:-:S05]  /*78b0*/  IMAD.MOV.U32 R4, RZ, RZ, R23 ;  /* 0x000000ffff047224 */ /* 0x000fca00078e0017 */
[----:B------:R-:W-:-:S05]  /*78c0*/  SHF.R.S32.HI R5, RZ, 0x1f, R4 ;  /* 0x0000001fff057819 */ /* 0x000fca0000011404 */
[----:B------:R0:W-:Y:S01]  /*78d0*/  STG.E.64 [R8.64], R4 ;  /* 0x0000000408007986 */ /* 0x0001e2000c101b24 */
[----:B------:R-:W-:Y:S05]  /*78e0*/  BRA `(.L_x_28274) ;  /* 0x0000003000007947 */ /* 0x000fea0003800000 */
.L_x_28300:
[----:B------:R-:W-:-:S04]  /*78f0*/  LOP3.LUT R23, R23, 0xffff, RZ, 0xc0, !PT ;  /* 0x0000ffff17177812 */ /* 0x000fc800078ec0ff */
[----:B------:R-:W-:-:S05]  /*7900*/  PRMT R3, R23, 0x8880, RZ ;  /* 0x0000888017037816 */ /* 0x000fca00000000ff */
[----:B------:R0:W-:Y:S02]  /*7910*/  STG.E [R8.64], R3 ;  /* 0x0000000308007986 */ /* 0x0001e4000c101924 */
.L_x_28274:
[----:B------:R-:W-:Y:S02]  /*7920*/  IADD3 R2, R2, 0x80, RZ ;  /* 0x0000008002027810 */ /* 0x000fe40007ffe0ff */
.L_x_28235:
[----:B------:R-:W-:Y:S05]  /*7930*/  BSYNC B6 ;  /* 0x0000000000067941 */ /* 0x000fea0003800000 */
.L_x_28234:
        /* <DEDUP_REMOVED lines=19> */
.L_x_28305:
[----:B-----5:R-:W-:Y:S01]  /*7a70*/  STG.E.U8 [R2.64], R24 ;  /* 0x0000001802007986 */ /* 0x020fe2000c101124 */
[----:B------:R-:W-:Y:S05]  /*7a80*/  EXIT ;  /* 0x000000000000794d */ /* 0x000fea0003800000 */
.L_x_28304:
        /* <DEDUP_REMOVED lines=12> */
.L_x_28308:
[----:B-----5:R-:W-:-:S04]  /*7b50*/  LOP3.LUT R24, R24, 0xffff, RZ, 0xc0, !PT ;  /* 0x0000ffff18187812 */ /* 0x020fc800078ec0ff */
[----:B------:R-:W-:-:S05]  /*7b60*/  PRMT R5, R24, 0x8880, RZ ;  /* 0x0000888018057816 */ /* 0x000fca00000000ff */
[----:B------:R-:W-:Y:S01]  /*7b70*/  STG.E [R2.64], R5 ;  /* 0x0000000502007986 */ /* 0x000fe2000c101924 */
[----:B------:R-:W-:Y:S05]  /*7b80*/  EXIT ;  /* 0x000000000000794d */ /* 0x000fea0003800000 */
.L_x_28307:
[----:B-----5:R-:W-:-:S04]  /*7b90*/  PRMT R5, R24, 0x8880, RZ ;  /* 0x0000888018057816 */ /* 0x020fc800000000ff */
[----:B------:R-:W-:-:S05]  /*7ba0*/  PRMT R5, R5, 0x7710, RZ ;  /* 0x0000771005057816 */ /* 0x000fca00000000ff */
[----:B------:R-:W-:Y:S01]  /*7bb0*/  STG.E.U16 [R2.64], R5 ;  /* 0x0000000502007986 */ /* 0x000fe2000c101524 */
[----:B------:R-:W-:Y:S05]  /*7bc0*/  EXIT ;  /* 0x000000000000794d */ /* 0x000fea0003800000 */
.L_x_28303:
        /* <DEDUP_REMOVED lines=9> */
.L_x_28310:
[----:B-----5:R-:W0:Y:S02]  /*7c60*/  I2F.S8 R0, R24 ;  /* 0x0000001800007306 */ /* 0x020e240000001400 */
[----:B0-----:R-:W-:-:S05]  /*7c70*/  F2FP.PACK_AB R0, RZ, R0 ;  /* 0x00000000ff00723e */ /* 0x001fca00000000ff */
[----:B------:R-:W-:Y:S01]  /*7c80*/  STG.E.U16 [R2.64], R0 ;  /* 0x0000000002007986 */ /* 0x000fe2000c101524 */
[----:B------:R-:W-:Y:S05]  /*7c90*/  EXIT ;  /* 0x000000000000794d */ /* 0x000fea0003800000 */
.L_x_28309:
        /* <DEDUP_REMOVED lines=10> */
.L_x_28312:
[----:B-----5:R-:W0:Y:S02]  /*7d40*/  I2F.S8 R24, R24 ;  /* 0x0000001800187306 */ /* 0x020e240000001400 */
[----:B0-----:R-:W-:-:S04]  /*7d50*/  F2FP.PACK_AB R5, RZ, R24 ;  /* 0x00000018ff05723e */ /* 0x001fc800000000ff */
[----:B------:R-:W-:-:S05]  /*7d60*/  PRMT R5, R5, 0x5410, RZ ;  /* 0x0000541005057816 */ /* 0x000fca00000000ff */
[----:B------:R-:W-:Y:S01]  /*7d70*/  STG.E [R2.64], R5 ;  /* 0x0000000502007986 */ /* 0x000fe2000c101924 */
[----:B------:R-:W-:Y:S05]  /*7d80*/  EXIT ;  /* 0x000000000000794d */ /* 0x000fea0003800000 */
.L_x_28311:
[----:B-----5:R-:W-:-:S04]  /*7d90*/  PRMT R4, R24, 0x8880, RZ ;  /* 0x0000888018047816 */ /* 0x020fc800000000ff */
[----:B------:R-:W-:-:S06]  /*7da0*/  PRMT R4, R4, 0x7710, RZ ;  /* 0x0000771004047816 */ /* 0x000fcc00000000ff */
[----:B------:R-:W0:Y:S02]  /*7db0*/  I2F.F64.S16 R4, R4 ;  /* 0x0000000400047312 */ /* 0x000e240000101c00 */
[----:B0-----:R-:W-:Y:S01]  /*7dc0*/  STG.E.64 [R2.64], R4 ;  /* 0x0000000402007986 */ /* 0x001fe2000c101b24 */
[----:B------:R-:W-:Y:S05]  /*7dd0*/  EXIT ;  /* 0x000000000000794d */ /* 0x000fea0003800000 */
.L_x_28302:
        /* <DEDUP_REMOVED lines=12> */
.L_x_28315:
[----:B-----5:R-:W-:Y:S01]  /*7ea0*/  PRMT R4, R24, 0x8880, RZ ;  /* 0x0000888018047816 */ /* 0x020fe200000000ff */
[----:B------:R-:W-:-:S03]  /*7eb0*/  CS2R R6, SRZ ;  /* 0x0000000000067805 */ /* 0x000fc6000001ff00 */
[----:B------:R-:W-:-:S06]  /*7ec0*/  PRMT R4, R4, 0x7710, RZ ;  /* 0x0000771004047816 */ /* 0x000fcc00000000ff */
[----:B------:R-:W0:Y:S02]  /*7ed0*/  I2F.F64.S16 R4, R4 ;  /* 0x0000000400047312 */ /* 0x000e240000101c00 */
[----:B0-----:R-:W-:Y:S01]  /*7ee0*/  STG.E.128 [R2.64], R4 ;  /* 0x0000000402007986 */ /* 0x001fe2000c101d24 */
[----:B------:R-:W-:Y:S05]  /*7ef0*/  EXIT ;  /* 0x000000000000794d */ /* 0x000fea0003800000 */
.L_x_28314:
        /* <DEDUP_REMOVED lines=21> */
.L_x_28319:
[----:B------:R-:W-:Y:S05]  /*8050*/  BSYNC B0 ;  /* 0x0000000000007941 */ /* 0x000fea0003800000 */
.L_x_28318:
[----:B------:R-:W-:-:S05]  /*8060*/  LOP3.LUT R5, R0, R5, RZ, 0xfc, !PT ;  /* 0x0000000500057212 */ /* 0x000fca00078efcff */
[----:B------:R-:W-:Y:S01]  /*8070*/  STG.E.U8 [R2.64], R5 ;  /* 0x0000000502007986 */ /* 0x000fe2000c101124 */
[----:B------:R-:W-:Y:S05]  /*8080*/  EXIT ;  /* 0x000000000000794d */ /* 0x000fea0003800000 */
.L_x_28317:
        /* <DEDUP_REMOVED lines=13> */
.L_x_28321:
[----:B------:R-:W-:Y:S01]  /*8160*/  IMAD.MOV.U32 R0, RZ, RZ, 0x7f ;  /* 0x0000007fff007424 */ /* 0x000fe200078e00ff */
[----:B------:R-:W-:-:S04]  /*8170*/  ISETP.GT.U32.AND P0, PT, R4, 0x7f800000, PT ;  /* 0x7f8000000400780c */ /* 0x000fc80003f04070 */
[----:B------:R-:W-:-:S04]  /*8180*/  SEL R0, R0, 0x7c, P0 ;  /* 0x0000007c00007807 */ /* 0x000fc80000000000 */
.L_x_28322:
[----:B------:R-:W-:Y:S05]  /*8190*/  BSYNC B0 ;  /* 0x0000000000007941 */ /* 0x000fea0003800000 */
.L_x_28320:
[----:B------:R-:W-:-:S04]  /*81a0*/  LOP3.LUT R4, R5, 0x80000000, RZ, 0xc0, !PT ;  /* 0x8000000005047812 */ /* 0x000fc800078ec0ff */
[----:B------:R-:W-:-:S04]  /*81b0*/  SHF.R.U32.HI R5, RZ, 0x18, R4 ;  /* 0x00000018ff057819 */ /* 0x000fc80000011604 */
[----:B------:R-:W-:-:S05]  /*81c0*/  LOP3.LUT R5, R0, R5, RZ, 0xfc, !PT ;  /* 0x0000000500057212 */ /* 0x000fca00078efcff */
[----:B------:R-:W-:Y:S01]  /*81d0*/  STG.E.U8 [R2.64], R5 ;  /* 0x0000000502007986 */ /* 0x000fe2000c101124 */
[----:B------:R-:W-:Y:S05]  /*81e0*/  EXIT ;  /* 0x000000000000794d */ /* 0x000fea0003800000 */
.L_x_28316:
[----:B-----5:R-:W0:Y:S02]  /*81f0*/  I2F.S8 R0, R24 ;  /* 0x0000001800007306 */ /* 0x020e240000001400 */
[----:B0-----:R-:W-:-:S05]  /*8200*/  F2FP.BF16.PACK_AB R0, RZ, R0 ;  /* 0x00000000ff00723e */ /* 0x001fca00000010ff */
[----:B------:R-:W-:Y:S01]  /*8210*/  STG.E.U16 [R2.64], R0 ;  /* 0x0000000002007986 */ /* 0x000fe2000c101524 */
[----:B------:R-:W-:Y:S05]  /*8220*/  EXIT ;  /* 0x000000000000794d */ /* 0x000fea0003800000 */
.L_x_28313:
        /* <DEDUP_REMOVED lines=12> */
.L_x_28325:
        /* <DEDUP_REMOVED lines=17> */
.L_x_28328:
[----:B------:R-:W-:-:S04]  /*8400*/  LOP3.LUT R0, R7, 0x80000000, RZ, 0xc0, !PT ;  /* 0x8000000007007812 */ /* 0x000fc800078ec0ff */
[----:B------:R-:W-:-:S04]  /*8410*/  SHF.R.U32.HI R5, RZ, 0x18, R0 ;  /* 0x00000018ff057819 */ /* 0x000fc80000011600 */
[----:B------:R-:W-:-:S04]  /*8420*/  LOP3.LUT R4, R4, R5, RZ, 0xfc, !PT ;  /* 0x0000000504047212 */ /* 0x000fc800078efcff */
[----:B------:R-:W-:Y:S02]  /*8430*/  PRMT R0, R4, 0x7610, R0 ;  /* 0x0000761004007816 */ /* 0x000fe40000000000 */
.L_x_28327:
[----:B------:R-:W-:Y:S05]  /*8440*/  BSYNC B0 ;  /* 0x0000000000007941 */ /* 0x000fea0003800000 */
.L_x_28326:
[----:B------:R-:W-:Y:S01]  /*8450*/  STG.E.U8 [R2.64], R0 ;  /* 0x0000000002007986 */ /* 0x000fe2000c101124 */
[----:B------:R-:W-:Y:S05]  /*8460*/  EXIT ;  /* 0x000000000000794d */ /* 0x000fea0003800000 */
.L_x_28324:
        /* <DEDUP_REMOVED lines=17> */
.L_x_28331:
[----:B------:R-:W-:-:S04]  /*8580*/  LOP3.LUT R0, R7, 0x80000000, RZ, 0xc0, !PT ;  /* 0x8000000007007812 */ /* 0x000fc800078ec0ff */
[----:B------:R-:W-:-:S04]  /*8590*/  SHF.R.U32.HI R5, RZ, 0x18, R0 ;  /* 0x00000018ff057819 */ /* 0x000fc80000011600 */
[----:B------:R-:W-:-:S04]  /*85a0*/  LOP3.LUT R4, R4, R5, RZ, 0xfc, !PT ;  /* 0x0000000504047212 */ /* 0x000fc800078efcff */
[----:B------:R-:W-:Y:S02]  /*85b0*/  PRMT R0, R4, 0x7610, R0 ;  /* 0x0000761004007816 */ /* 0x000fe40000000000 */
.L_x_28330:
[----:B------:R-:W-:Y:S05]  /*85c0*/  BSYNC B0 ;  /* 0x0000000000007941 */ /* 0x000fea0003800000 */
.L_x_28329:
[----:B------:R-:W-:Y:S01]  /*85d0*/  STG.E.U8 [R2.64], R0 ;  /* 0x0000000002007986 */ /* 0x000fe2000c101124 */
[----:B------:R-:W-:Y:S05]  /*85e0*/  EXIT ;  /* 0x000000000000794d */ /* 0x000fea0003800000 */
.L_x_28323:
        /* <DEDUP_REMOVED lines=22> */
.L_x_28306:
        /* <DEDUP_REMOVED lines=20> */
.L_x_28333:
[----:B-----5:R-:W-:-:S04]  /*8890*/  LOP3.LUT R24, R24, 0xffff, RZ, 0xc0, !PT ;  /* 0x0000ffff18187812 */ /* 0x020fc800078ec0ff */
[----:B------:R-:W-:-:S05]  /*88a0*/  PRMT R24, R24, 0x8880, RZ ;  /* 0x0000888018187816 */ /* 0x000fca00000000ff */
[----:B------:R-:W-:-:S05]  /*88b0*/  IMAD.MOV.U32 R4, RZ, RZ, R24 ;  /* 0x000000ffff047224 */ /* 0x000fca00078e0018 */
[----:B------:R-:W-:-:S05]  /*88c0*/  SHF.R.S32.HI R5, RZ, 0x1f, R4 ;  /* 0x0000001fff057819 */ /* 0x000fca0000011404 */
[----:B------:R-:W-:Y:S01]  /*88d0*/  STG.E.64 [R2.64], R4 ;  /* 0x0000000402007986 */ /* 0x000fe2000c101b24 */
[----:B------:R-:W-:Y:S05]  /*88e0*/  EXIT ;  /* 0x000000000000794d */ /* 0x000fea0003800000 */
.L_x_28332:
[----:B-----5:R-:W-:-:S04]  /*88f0*/  LOP3.LUT R24, R24, 0xffff, RZ, 0xc0, !PT ;  /* 0x0000ffff18187812 */ /* 0x020fc800078ec0ff */
[----:B------:R-:W-:-:S05]  /*8900*/  PRMT R5, R24, 0x8880, RZ ;  /* 0x0000888018057816 */ /* 0x000fca00000000ff */
[----:B------:R-:W-:Y:S01]  /*8910*/  STG.E [R2.64], R5 ;  /* 0x0000000502007986 */ /* 0x000fe2000c101924 */
[----:B------:R-:W-:Y:S05]  /*8920*/  EXIT ;  /* 0x000000000000794d */ /* 0x000fea0003800000 */
.L_x_28334:
        /* <DEDUP_REMOVED lines=13> */
.L_x_42082:


//--------------------- .text._ZN2at6native18elementwise_kernelILi128ELi4EZNS0_22gpu_kernel_impl_nocastINS0_13AUnaryFunctorIN3c108BFloat16ES5_bZZZNS0_23logical_and_kernel_cudaERNS_14TensorIteratorEENKUlvE0_clEvENKUlvE8_clEvEUlS5_S5_E_EEEEvRNS_18TensorIteratorBaseERKT_EUliE_EEviT1_ --------------------------
	.section	.text._ZN2at6native18elementwise_kernelILi128ELi4EZNS0_22gpu_kernel_impl_nocastINS0_13AUnaryFunctorIN3c108BFloat16ES5_bZZZNS0_23logical_and_kernel_cudaERNS_14TensorIteratorEENKUlvE0_clEvENKUlvE8_clEvEUlS5_S5_E_EEEEvRNS_18TensorIteratorBaseERKT_EUliE_EEviT1_,"ax",@progbits
	.sectioninfo	@"SHI_REGISTERS=12"
	.align	128
        .global         _ZN2at6native18elementwise_kernelILi128ELi4EZNS0_22gpu_kernel_impl_nocastINS0_13AUnaryFunctorIN3c108BFloat16ES5_bZZZNS0_23logical_and_kernel_cudaERNS_14TensorIteratorEENKUlvE0_clEvENKUlvE8_clEvEUlS5_S5_E_EEEEvRNS_18TensorIteratorBaseERKT_EUliE_EEviT1_
        .type           _ZN2at6native18elementwise_kernelILi128ELi4EZNS0_22gpu_kernel_impl_nocastINS0_13AUnaryFunctorIN3c108BFloat16ES5_bZZZNS0_23logical_and_kernel_cudaERNS_14TensorIteratorEENKUlvE0_clEvENKUlvE8_clEvEUlS5_S5_E_EEEEvRNS_18TensorIteratorBaseERKT_EUliE_EEviT1_,@function
        .size           _ZN2at6native18elementwise_kernelILi128ELi4EZNS0_22gpu_kernel_impl_nocastINS0_13AUnaryFunctorIN3c108BFloat16ES5_bZZZNS0_23logical_and_kernel_cudaERNS_14TensorIteratorEENKUlvE0_clEvENKUlvE8_clEvEUlS5_S5_E_EEEEvRNS_18TensorIteratorBaseERKT_EUliE_EEviT1_,(.L_x_42083 - _ZN2at6native18elementwise_kernelILi128ELi4EZNS0_22gpu_kernel_impl_nocastINS0_13AUnaryFunctorIN3c108BFloat16ES5_bZZZNS0_23logical_and_kernel_cudaERNS_14TensorIteratorEENKUlvE0_clEvENKUlvE8_clEvEUlS5_S5_E_EEEEvRNS_18TensorIteratorBaseERKT_EUliE_EEviT1_)
        .other          _ZN2at6native18elementwise_kernelILi128ELi4EZNS0_22gpu_kernel_impl_nocastINS0_13AUnaryFunctorIN3c108BFloat16ES5_bZZZNS0_23logical_and_kernel_cudaERNS_14TensorIteratorEENKUlvE0_clEvENKUlvE8_clEvEUlS5_S5_E_EEEEvRNS_18TensorIteratorBaseERKT_EUliE_EEviT1_,@"STO_CUDA_ENTRY STV_DEFAULT"
_ZN2at6native18elementwise_kernelILi128ELi4EZNS0_22gpu_kernel_impl_nocastINS0_13AUnaryFunctorIN3c108BFloat16ES5_bZZZNS0_23logical_and_kernel_cudaERNS_14TensorIteratorEENKUlvE0_clEvENKUlvE8_clEvEUlS5_S5_E_EEEEvRNS_18TensorIteratorBaseERKT_EUliE_EEviT1_:
.text._ZN2at6native18elementwise_kernelILi128ELi4EZNS0_22gpu_kernel_impl_nocastINS0_13AUnaryFunctorIN3c108BFloat16ES5_bZZZNS0_23logical_and_kernel_cudaERNS_14TensorIteratorEENKUlvE0_clEvENKUlvE8_clEvEUlS5_S5_E_EEEEvRNS_18TensorIteratorBaseERKT_EUliE_EEviT1_:
        /* <DEDUP_REMOVED lines=235> */
.L_x_28337:
[----:B------:R-:W-:-:S04]  /*0eb0*/  IADD3 R4, P0, R3, c[0x0][0x368], RZ ;  /* 0x0000da0003047a10 */ /* 0x000fc80007f1e0ff */
[----:B------:R-:W-:-:S05]  /*0ec0*/  IADD3.X R5, RZ, c[0x0][0x36c], RZ, P0, !PT ;  /* 0x0000db00ff057a10 */ /* 0x000fca00007fe4ff */
[----:B------:R-:W2:Y:S01]  /*0ed0*/  LDG.E.U16 R3, [R4.64] ;  /* 0x0000000604037981 */ /* 0x000ea2000c1e1500 */
[----:B------:R-:W-:Y:S01]  /*0ee0*/  ULDC.U16 UR4, c[0x0][0x372] ;  /* 0x0000dc8000047ab9 */ /* 0x000fe20000000400 */
[----:B------:R-:W-:Y:S01]  /*0ef0*/  IADD3 R2, P2, R2, c[0x0][0x360], RZ ;  /* 0x0000d80002027a10 */ /* 0x000fe20007f5e0ff */
[----:B------:R-:W-:Y:S01]  /*0f00*/  UPRMT UR4, URZ, 0x5410, UR4 ;  /* 0x000054103f047896 */ /* 0x000fe20008000004 */
[----:B------:R-:W-:Y:S02]  /*0f10*/  PRMT R7, RZ, 0x7610, R7 ;  /* 0x00007610ff077816 */ /* 0x000fe40000000007 */
[----:B------:R-:W-:-:S03]  /*0f20*/  IADD3 R0, R0, 0x80, RZ ;  /* 0x0000008000007810 */ /* 0x000fc60007ffe0ff */
[----:B------:R-:W-:-:S13]  /*0f30*/  FSETP.NEU.FTZ.AND P1, PT, RZ, UR4, PT ;  /* 0x00000004ff007c0b */ /* 0x000fda000bf3d000 */
[----:B--2---:R-:W-:-:S04]  /*0f40*/  @P1 PRMT R3, RZ, 0x5410, R3 ;  /* 0x00005410ff031816 */ /* 0x004fc80000000003 */
[----:B------:R-:W-:Y:S01]  /*0f50*/  @P1 FSETP.NEU.FTZ.AND P0, PT, R3, RZ, PT ;  /* 0x000000ff0300120b */ /* 0x000fe20003f1d000 */
[----:B------:R-:W-:-:S03]  /*0f60*/  IMAD.X R3, RZ, RZ, c[0x0][0x364], P2 ;  /* 0x0000d900ff037624 */ /* 0x000fc600010e06ff */
[----:B------:R-:W-:-:S05]  /*0f70*/  @P1 SEL R7, RZ, 0x1, !P0 ;  /* 0x00000001ff071807 */ /* 0x000fca0004000000 */
[----:B------:R0:W-:Y:S04]  /*0f80*/  STG.E.U8 [R2.64], R7 ;  /* 0x0000000702007986 */ /* 0x0001e8000c101106 */
.L_x_28336:
[----:B------:R-:W-:Y:S05]  /*0f90*/  BSYNC B0 ;  /* 0x0000000000007941 */ /* 0x000fea0003800000 */
.L_x_28335:
        /* <DEDUP_REMOVED lines=230> */
.L_x_28340:
        /* <DEDUP_REMOVED lines=10> */
[----:B------:R-:W-:Y:S02]  /*1ea0*/  @P2 FSETP.NEU.FTZ.AND P0, PT, R3, RZ, PT ;  /* 0x000000ff0300220b */ /* 0x000fe40003f1d000 */
[----:B------:R-:W-:Y:S02]  /*1eb0*/  IADD3.X R3, RZ, c[0x0][0x364], RZ, P1, !PT ;  /* 0x0000d900ff037a10 */ /* 0x000fe40000ffe4ff */
[----:B------:R-:W-:Y:S02]  /*1ec0*/  @P2 SEL R7, RZ, 0x1, !P0 ;  /* 0x00000001ff072807 */ /* 0x000fe40004000000 */
        /* <DEDUP_REMOVED lines=230> */
.L_x_28341:
        /* <DEDUP_REMOVED lines=12> */
[----:B------:R-:W-:-:S05]  /*2df0*/  @P2 SEL R7, RZ, 0x1, !P0 ;  /* 0x00000001ff072807 */ /* 0x000fca0004000000 */
[----:B------:R0:W-:Y:S04]  /*2e00*/  STG.E.U8 [R2.64], R7 ;  /* 0x0000000702007986 */ /* 0x0001e8000c101106 */
.L_x_28339:
[----:B------:R-:W-:Y:S05]  /*2e10*/  BSYNC B0 ;  /* 0x0000000000007941 */ /* 0x000fea0003800000 */
.L_x_28338:
        /* <DEDUP_REMOVED lines=229> */
.L_x_28342:
[----:B------:R-:W-:-:S04]  /*3c70*/  IADD3 R4, P0, R3, c[0x0][0x368], RZ ;  /* 0x0000da0003047a10 */ /* 0x000fc80007f1e0ff */
[----:B------:R-:W-:-:S05]  /*3c80*/  IADD3.X R5, RZ, c[0x0][0x36c], RZ, P0, !PT ;  /* 0x0000db00ff057a10 */ /* 0x000fca00007fe4ff */
[----:B------:R-:W2:Y:S01]  /*3c90*/  LDG.E.U16 R0, [R4.64] ;  /* 0x0000000604007981 */ /* 0x000ea2000c1e1500 */
[----:B------:R-:W-:Y:S01]  /*3ca0*/  ULDC.U16 UR4, c[0x0][0x372] ;  /* 0x0000dc8000047ab9 */ /* 0x000fe20000000400 */
[----:B------:R-:W-:Y:S01]  /*3cb0*/  IADD3 R2, P1, R2, c[0x0][0x360], RZ ;  /* 0x0000d80002027a10 */ /* 0x000fe20007f3e0ff */
[----:B------:R-:W-:Y:S01]  /*3cc0*/  UPRMT UR4, URZ, 0x5410, UR4 ;  /* 0x000054103f047896 */ /* 0x000fe20008000004 */
[----:B------:R-:W-:Y:S02]  /*3cd0*/  PRMT R7, RZ, 0x7610, R7 ;  /* 0x00007610ff077816 */ /* 0x000fe40000000007 */
[----:B------:R-:W-:-:S03]  /*3ce0*/  IADD3.X R3, RZ, c[0x0][0x364], RZ, P1, !PT ;  /* 0x0000d900ff037a10 */ /* 0x000fc60000ffe4ff */
[----:B------:R-:W-:-:S13]  /*3cf0*/  FSETP.NEU.FTZ.AND P2, PT, RZ, UR4, PT ;  /* 0x00000004ff007c0b */ /* 0x000fda000bf5d000 */
[----:B--2---:R-:W-:-:S04]  /*3d00*/  @P2 PRMT R0, RZ, 0x5410, R0 ;  /* 0x00005410ff002816 */ /* 0x004fc80000000000 */
[----:B------:R-:W-:-:S04]  /*3d10*/  @P2 FSETP.NEU.FTZ.AND P0, PT, R0, RZ, PT ;  /* 0x000000ff0000220b */ /* 0x000fc80003f1d000 */
[----:B------:R-:W-:-:S05]  /*3d20*/  @P2 SEL R7, RZ, 0x1, !P0 ;  /* 0x00000001ff072807 */ /* 0x000fca0004000000 */
[----:B------:R-:W-:Y:S01]  /*3d30*/  STG.E.U8 [R2.64], R7 ;  /* 0x0000000702007986 */ /* 0x000fe2000c101106 */
[----:B------:R-:W-:Y:S05]  /*3d40*/  EXIT ;  /* 0x000000000000794d */ /* 0x000fea0003800000 */
.L_x_28343:
        /* <DEDUP_REMOVED lines=11> */
.L_x_42083:


//--------------------- .text._ZN2at6native27unrolled_elementwise_kernelINS0_13AUnaryFunctorIN3c108BFloat16ES4_bZZZNS0_23logical_and_kernel_cudaERNS_14TensorIteratorEENKUlvE0_clEvENKUlvE8_clEvEUlS4_S4_E_EESt5arrayIPcLm2EELi4E23TrivialOffsetCalculatorILi1EjESF_NS0_6memory15LoadWithoutCastENSG_16StoreWithoutCastEEEviT_T0_T2_T3_T4_T5_ --------------------------
	.section	.text._ZN2at6native27unrolled_elementwise_kernelINS0_13AUnaryFunctorIN3c108BFloat16ES4_bZZZNS0_23logical_and_kernel_cudaERNS_14TensorIteratorEENKUlvE0_clEvENKUlvE8_clEvEUlS4_S4_E_EESt5arrayIPcLm2EELi4E23TrivialOffsetCalculatorILi1EjESF_NS0_6memory15LoadWithoutCastENSG_16StoreWithoutCastEEEviT_T0_T2_T3_T4_T5_,"ax",@progbits
	.sectioninfo	@"SHI_REGISTERS=24"
	.align	128
        .global         _ZN2at6native27unrolled_elementwise_kernelINS0_13AUnaryFunctorIN3c108BFloat16ES4_bZZZNS0_23logical_and_kernel_cudaERNS_14TensorIteratorEENKUlvE0_clEvENKUlvE8_clEvEUlS4_S4_E_EESt5arrayIPcLm2EELi4E23TrivialOffsetCalculatorILi1EjESF_NS0_6memory15LoadWithoutCastENSG_16StoreWithoutCastEEEviT_T0_T2_T3_T4_T5_
        .type           _ZN2at6native27unrolled_elementwise_kernelINS0_13AUnaryFunctorIN3c108BFloat16ES4_bZZZNS0_23logical_and_kernel_cudaERNS_14TensorIteratorEENKUlvE0_clEvENKUlvE8_clEvEUlS4_S4_E_EESt5arrayIPcLm2EELi4E23TrivialOffsetCalculatorILi1EjESF_NS0_6memory15LoadWithoutCastENSG_16StoreWithoutCastEEEviT_T0_T2_T3_T4_T5_,@function
        .size           _ZN2at6native27unrolled_elementwise_kernelINS0_13AUnaryFunctorIN3c108BFloat16ES4_bZZZNS0_23logical_and_kernel_cudaERNS_14TensorIteratorEENKUlvE0_clEvENKUlvE8_clEvEUlS4_S4_E_EESt5arrayIPcLm2EELi4E23TrivialOffsetCalculatorILi1EjESF_NS0_6memory15LoadWithoutCastENSG_16StoreWithoutCastEEEviT_T0_T2_T3_T4_T5_,(.L_x_42084 - _ZN2at6native27unrolled_elementwise_kernelINS0_13AUnaryFunctorIN3c108BFloat16ES4_bZZZNS0_23logical_and_kernel_cudaERNS_14TensorIteratorEENKUlvE0_clEvENKUlvE8_clEvEUlS4_S4_E_EESt5arrayIPcLm2EELi4E23TrivialOffsetCalculatorILi1EjESF_NS0_6memory15LoadWithoutCastENSG_16StoreWithoutCastEEEviT_T0_T2_T3_T4_T5_)
        .other          _ZN2at6native27unrolled_elementwise_kernelINS0_13AUnaryFunctorIN3c108BFloat16ES4_bZZZNS0_23logical_and_kernel_cudaERNS_14TensorIteratorEENKUlvE0_clEvENKUlvE8_clEvEUlS4_S4_E_EESt5arrayIPcLm2EELi4E23TrivialOffsetCalculatorILi1EjESF_NS0_6memory15LoadWithoutCastENSG_16StoreWithoutCastEEEviT_T0_T2_T3_T4_T5_,@"STO_CUDA_ENTRY STV_DEFAULT"
_ZN2at6native27unrolled_elementwise_kernelINS0_13AUnaryFunctorIN3c108BFloat16ES4_bZZZNS0_23logical_and_kernel_cudaERNS_14TensorIteratorEENKUlvE0_clEvENKUlvE8_clEvEUlS4_S4_E_EESt5arrayIPcLm2EELi4E23TrivialOffsetCalculatorILi1EjESF_NS0_6memory15LoadWithoutCastENSG_16StoreWithoutCastEEEviT_T0_T2_T3_T4_T5_:
.text._ZN2at6native27unrolled_elementwise_kernelINS0_13AUnaryFunctorIN3c108BFloat16ES4_bZZZNS0_23logical_and_kernel_cudaERNS_14TensorIteratorEENKUlvE0_clEvENKUlvE8_clEvEUlS4_S4_E_EESt5arrayIPcLm2EELi4E23TrivialOffsetCalculatorILi1EjESF_NS0_6memory15LoadWithoutCastENSG_16StoreWithoutCastEEEviT_T0_T2_T3_T4_T5_:
        /* <DEDUP_REMOVED lines=48> */
[----:B0-----:R-:W-:Y:S02]  /*0300*/  ULDC.U16 UR4, c[0x0][0x166] ;  /* 0x0000598000047ab9 */ /* 0x001fe40000000400 */
[----:B------:R-:W-:-:S06]  /*0310*/  UPRMT UR4, URZ, 0x5410, UR4 ;  /* 0x000054103f047896 */ /* 0x000fcc0008000004 */
[----:B------:R-:W-:-:S13]  /*0320*/  FSETP.NEU.FTZ.AND P6, PT, RZ, UR4, PT ;  /* 0x00000004ff007c0b */ /* 0x000fda000bfdd000 */
[----:B-----5:R-:W-:-:S04]  /*0330*/  @P6 PRMT R8, RZ, 0x5410, R8 ;  /* 0x00005410ff086816 */ /* 0x020fc80000000008 */
[----:B------:R-:W-:Y:S02]  /*0340*/  @P6 FSETP.NEU.FTZ.AND P5, PT, R8, RZ, PT ;  /* 0x000000ff0800620b */ /* 0x000fe40003fbd000 */
[----:B------:R-:W-:Y:S02]  /*0350*/  PRMT R8, RZ, 0x7610, R8 ;  /* 0x00007610ff087816 */ /* 0x000fe40000000008 */
[----:B------:R-:W-:-:S04]  /*0360*/  @P6 SEL R10, RZ, 0x1, !P5 ;  /* 0x00000001ff0a6807 */ /* 0x000fc80006800000 */
[----:B------:R-:W-:Y:S02]  /*0370*/  @P6 PRMT R8, R10, 0x7610, R8 ;  /* 0x000076100a086816 */ /* 0x000fe40000000008 */
.L_x_28345:
[----:B0-----:R-:W-:Y:S05]  /*0380*/  BSYNC B0 ;  /* 0x0000000000007941 */ /* 0x001fea0003800000 */
.L_x_28344:
[----:B------:R-:W-:Y:S01]  /*0390*/  BSSY B0, `(.L_x_28346) ;  /* 0x000000a000007945 */ /* 0x000fe20003800000 */
[----:B------:R-:W-:Y:S05]  /*03a0*/  @P4 BRA `(.L_x_28347) ;  /* 0x0000008000004947 */ /* 0x000fea0003800000 */
[----:B------:R-:W-:Y:S01]  /*03b0*/  ULDC.U16 UR4, c[0x0][0x166] ;  /* 0x0000598000047ab9 */ /* 0x000fe20000000400 */
[----:B------:R-:W-:Y:S01]  /*03c0*/  PRMT R10, RZ, 0x7610, R10 ;  /* 0x00007610ff0a7816 */ /* 0x000fe2000000000a */
[----:B------:R-:W-:-:S06]  /*03d0*/  UPRMT UR4, URZ, 0x5410, UR4 ;  /* 0x000054103f047896 */ /* 0x000fcc0008000004 */
[----:B------:R-:W-:-:S13]  /*03e0*/  FSETP.NEU.FTZ.AND P5, PT, RZ, UR4, PT ;  /* 0x00000004ff007c0b */ /* 0x000fda000bfbd000 */
[----:B-----5:R-:W-:-:S04]  /*03f0*/  @P5 PRMT R7, RZ, 0x5410, R7 ;  /* 0x00005410ff075816 */ /* 0x020fc80000000007 */
[----:B------:R-:W-:-:S04]  /*0400*/  @P5 FSETP.NEU.FTZ.AND P4, PT, R7, RZ, PT ;  /* 0x000000ff0700520b */ /* 0x000fc80003f9d000 */
[----:B------:R-:W-:-:S04]  /*0410*/  @P5 SEL R7, RZ, 0x1, !P4 ;  /* 0x00000001ff075807 */ /* 0x000fc80006000000 */
[----:B------:R-:W-:Y:S02]  /*0420*/  @P5 PRMT R10, R7, 0x7610, R10 ;  /* 0x00007610070a5816 */ /* 0x000fe4000000000a */
.L_x_28347:
[----:B------:R-:W-:Y:S05]  /*0430*/  BSYNC B0 ;  /* 0x0000000000007941 */ /* 0x000fea0003800000 */
.L_x_28346:
        /* <DEDUP_REMOVED lines=10> */
.L_x_28349:
[----:B------:R-:W-:Y:S05]  /*04e0*/  BSYNC B0 ;  /* 0x0000000000007941 */ /* 0x000fea0003800000 */
.L_x_28348:
        /* <DEDUP_REMOVED lines=10> */
.L_x_28351:
[----:B------:R-:W-:Y:S05]  /*0590*/  BSYNC B0 ;  /* 0x0000000000007941 */ /* 0x000fea0003800000 */
.L_x_28350:
        /* <DEDUP_REMOVED lines=14> */
.L_x_28353:
[----:B------:R-:W-:Y:S05]  /*0680*/  BSYNC B0 ;  /* 0x0000000000007941 */ /* 0x000fea0003800000 */
.L_x_28352:
[----:B------:R-:W-:-:S13]  /*0690*/  ISETP.GE.AND P0, PT, R9, R2, PT ;  /* 0x000000020900720c */ /* 0x000fda0003f06270 */
[----:B------:R-:W-:Y:S05]  /*06a0*/  @P0 EXIT ;  /* 0x000000000000094d */ /* 0x000fea0003800000 */
[----:B------:R-:W-:-:S05]  /*06b0*/  IMAD R0, R0, 0x200, R9 ;  /* 0x0000020000007824 */ /* 0x000fca00078e0209 */
[----:B------:R-:W-:-:S05]  /*06c0*/  IADD3 R2, P0, R0, c[0x0][0x168], RZ ;  /* 0x00005a0000027a10 */ /* 0x000fca0007f1e0ff */
[----:B------:R-:W-:-:S05]  /*06d0*/  IMAD.X R3, RZ, RZ, c[0x0][0x16c], P0 ;  /* 0x00005b00ff037624 */ /* 0x000fca00000e06ff */
[----:B------:R-:W-:Y:S01]  /*06e0*/  STG.E.U8 [R2.64], R12 ;  /* 0x0000000c02007986 */ /* 0x000fe2000c101106 */
[----:B------:R-:W-:Y:S05]  /*06f0*/  EXIT ;  /* 0x000000000000794d */ /* 0x000fea0003800000 */
.L_x_28354:
        /* <DEDUP_REMOVED lines=16> */
.L_x_42084:


//--------------------- .text._ZN2at6native29vectorized_elementwise_kernelILi2ENS0_13AUnaryFunctorIN3c108BFloat16ES4_bZZZNS0_23logical_and_kernel_cudaERNS_14TensorIteratorEENKUlvE0_clEvENKUlvE8_clEvEUlS4_S4_E_EESt5arrayIPcLm2EEEEviT0_T1_ --------------------------
	.section	.text._ZN2at6native29vectorized_elementwise_kernelILi2ENS0_13AUnaryFunctorIN3c108BFloat16ES4_bZZZNS0_23logical_and_kernel_cudaERNS_14TensorIteratorEENKUlvE0_clEvENKUlvE8_clEvEUlS4_S4_E_EESt5arrayIPcLm2EEEEviT0_T1_,"ax",@progbits
	.sectioninfo	@"SHI_REGISTERS=28"
	.align	128
        .global         _ZN2at6native29vectorized_elementwise_kernelILi2ENS0_13AUnaryFunctorIN3c108BFloat16ES4_bZZZNS0_23logical_and_kernel_cudaERNS_14TensorIteratorEENKUlvE0_clEvENKUlvE8_clEvEUlS4_S4_E_EESt5arrayIPcLm2EEEEviT0_T1_
        .type           _ZN2at6native29vectorized_elementwise_kernelILi2ENS0_13AUnaryFunctorIN3c108BFloat16ES4_bZZZNS0_23logical_and_kernel_cudaERNS_14TensorIteratorEENKUlvE0_clEvENKUlvE8_clEvEUlS4_S4_E_EESt5arrayIPcLm2EEEEviT0_T1_,@function
        .size           _ZN2at6native29vectorized_elementwise_kernelILi2ENS0_13AUnaryFunctorIN3c108BFloat16ES4_bZZZNS0_23logical_and_kernel_cudaERNS_14TensorIteratorEENKUlvE0_clEvENKUlvE8_clEvEUlS4_S4_E_EESt5arrayIPcLm2EEEEviT0_T1_,(.L_x_42085 - _ZN2at6native29vectorized_elementwise_kernelILi2ENS0_13AUnaryFunctorIN3c108BFloat16ES4_bZZZNS0_23logical_and_kernel_cudaERNS_14TensorIteratorEENKUlvE0_clEvENKUlvE8_clEvEUlS4_S4_E_EESt5arrayIPcLm2EEEEviT0_T1_)
        .other          _ZN2at6native29vectorized_elementwise_kernelILi2ENS0_13AUnaryFunctorIN3c108BFloat16ES4_bZZZNS0_23logical_and_kernel_cudaERNS_14TensorIteratorEENKUlvE0_clEvENKUlvE8_clEvEUlS4_S4_E_EESt5arrayIPcLm2EEEEviT0_T1_,@"STO_CUDA_ENTRY STV_DEFAULT"
_ZN2at6native29vectorized_elementwise_kernelILi2ENS0_13AUnaryFunctorIN3c108BFloat16ES4_bZZZNS0_23logical_and_kernel_cudaERNS_14TensorIteratorEENKUlvE0_clEvENKUlvE8_clEvEUlS4_S4_E_EESt5arrayIPcLm2EEEEviT0_T1_:
.text._ZN2at6native29vectorized_elementwise_kernelILi2ENS0_13AUnaryFunctorIN3c108BFloat16ES4_bZZZNS0_23logical_and_kernel_cudaERNS_14TensorIteratorEENKUlvE0_clEvENKUlvE8_clEvEUlS4_S4_E_EESt5arrayIPcLm2EEEEviT0_T1_:
        /* <DEDUP_REMOVED lines=19> */
[----:B------:R-:W-:Y:S02]  /*0130*/  FSETP.NEU.FTZ.AND P0, PT, RZ, UR4, PT ;  /* 0x00000004ff007c0b */ /* 0x000fe4000bf1d000 */
[----:B0-----:R-:W-:Y:S01]  /*0140*/  PRMT R5, RZ, 0x7610, R5 ;  /* 0x00007610ff057816 */ /* 0x001fe20000000005 */
[----:B------:R-:W-:Y:S01]  /*0150*/  IMAD.WIDE R2, R11, 0x2, R2 ;  /* 0x000000020b027825 */ /* 0x000fe200078e0202 */
[----:B------:R-:W-:-:S09]  /*0160*/  PRMT R11, RZ, 0x7610, R11 ;  /* 0x00007610ff0b7816 */ /* 0x000fd2000000000b */
[----:B--2---:R-:W-:-:S04]  /*0170*/  @P0 PRMT R0, RZ, 0x5410, R6 ;  /* 0x00005410ff000816 */ /* 0x004fc80000000006 */
[----:B------:R-:W-:Y:S02]  /*0180*/  @P0 FSETP.NEU.FTZ.AND P6, PT, R0, RZ, PT ;  /* 0x000000ff0000020b */ /* 0x000fe40003fdd000 */
[----:B------:R-:W-:Y:S02]  /*0190*/  @P0 PRMT R0, RZ, 0x7610, R6 ;  /* 0x00007610ff000816 */ /* 0x000fe40000000006 */
[----:B------:R-:W-:Y:S02]  /*01a0*/  @P0 SEL R5, RZ, 0x1, !P6 ;  /* 0x00000001ff050807 */ /* 0x000fe40007000000 */
[----:B------:R-:W-:Y:S02]  /*01b0*/  @P0 FSETP.NEU.FTZ.AND P1, PT, R0, RZ, PT ;  /* 0x000000ff0000020b */ /* 0x000fe40003f3d000 */
[----:B---3--:R-:W-:Y:S02]  /*01c0*/  @P0 PRMT R0, RZ, 0x5410, R7 ;  /* 0x00005410ff000816 */ /* 0x008fe40000000007 */
[----:B-----5:R-:W-:-:S02]  /*01d0*/  @P0 PRMT R4, RZ, 0x5410, R9 ;  /* 0x00005410ff040816 */ /* 0x020fc40000000009 */
[----:B------:R-:W-:Y:S02]  /*01e0*/  @P0 FSETP.NEU.FTZ.AND P2, PT, R0, RZ, PT ;  /* 0x000000ff0000020b */ /* 0x000fe40003f5d000 */
[----:B------:R-:W-:Y:S02]  /*01f0*/  @P0 PRMT R0, RZ, 0x7610, R7 ;  /* 0x00007610ff000816 */ /* 0x000fe40000000007 */
[----:B------:R-:W-:Y:S02]  /*0200*/  @P0 FSETP.NEU.FTZ.AND P6, PT, R4, RZ, PT ;  /* 0x000000ff0400020b */ /* 0x000fe40003fdd000 */
[----:B------:R-:W-:Y:S02]  /*0210*/  @P0 FSETP.NEU.FTZ.AND P3, PT, R0, RZ, PT ;  /* 0x000000ff0000020b */ /* 0x000fe40003f7d000 */
[----:B----4-:R-:W-:Y:S02]  /*0220*/  @P0 PRMT R0, RZ, 0x5410, R8 ;  /* 0x00005410ff000816 */ /* 0x010fe40000000008 */
[----:B------:R-:W-:-:S02]  /*0230*/  @P0 PRMT R4, RZ, 0x7610, R9 ;  /* 0x00007610ff040816 */ /* 0x000fc40000000009 */
[----:B------:R-:W-:Y:S02]  /*0240*/  @P0 FSETP.NEU.FTZ.AND P4, PT, R0, RZ, PT ;  /* 0x000000ff0000020b */ /* 0x000fe40003f9d000 */
[----:B------:R-:W-:Y:S02]  /*0250*/  @P0 PRMT R0, RZ, 0x7610, R8 ;  /* 0x00007610ff000816 */ /* 0x000fe40000000008 */
[----:B------:R-:W-:Y:S02]  /*0260*/  PRMT R7, RZ, 0x7610, R7 ;  /* 0x00007610ff077816 */ /* 0x000fe40000000007 */
[----:B------:R-:W-:Y:S02]  /*0270*/  @P0 FSETP.NEU.FTZ.AND P5, PT, R0, RZ, PT ;  /* 0x000000ff0000020b */ /* 0x000fe40003fbd000 */
[----:B------:R-:W-:Y:S02]  /*0280*/  PRMT R0, RZ, 0x7610, R0 ;  /* 0x00007610ff007816 */ /* 0x000fe40000000000 */
[----:B------:R-:W-:-:S02]  /*0290*/  @P0 SEL R0, RZ, 0x1, !P1 ;  /* 0x00000001ff000807 */ /* 0x000fc40004800000 */
[----:B------:R-:W-:Y:S02]  /*02a0*/  @P0 FSETP.NEU.FTZ.AND P1, PT, R4, RZ, PT ;  /* 0x000000ff0400020b */ /* 0x000fe40003f3d000 */
[----:B------:R-:W-:Y:S02]  /*02b0*/  PRMT R4, RZ, 0x7610, R4 ;  /* 0x00007610ff047816 */ /* 0x000fe40000000004 */
[----:B------:R-:W-:Y:S02]  /*02c0*/  PRMT R6, RZ, 0x7610, R6 ;  /* 0x00007610ff067816 */ /* 0x000fe40000000006 */
[----:B------:R-:W-:Y:S02]  /*02d0*/  PRMT R9, RZ, 0x7610, R9 ;  /* 0x00007610ff097816 */ /* 0x000fe40000000009 */
[----:B------:R-:W-:Y:S02]  /*02e0*/  PRMT R8, RZ, 0x7610, R8 ;  /* 0x00007610ff087816 */ /* 0x000fe40000000008 */
[----:B------:R-:W-:-:S02]  /*02f0*/  @P0 SEL R4, RZ, 0x1, !P3 ;  /* 0x00000001ff040807 */ /* 0x000fc40005800000 */
[----:B------:R-:W-:Y:S02]  /*0300*/  @P0 SEL R7, RZ, 0x1, !P2 ;  /* 0x00000001ff070807 */ /* 0x000fe40005000000 */
[----:B------:R-:W-:Y:S02]  /*0310*/  @P0 SEL R6, RZ, 0x1, !P5 ;  /* 0x00000001ff060807 */ /* 0x000fe40006800000 */
[----:B------:R-:W-:Y:S02]  /*0320*/  @P0 SEL R9, RZ, 0x1, !P4 ;  /* 0x00000001ff090807 */ /* 0x000fe40006000000 */
[----:B------:R-:W-:Y:S02]  /*0330*/  @P0 SEL R11, RZ, 0x1, !P6 ;  /* 0x00000001ff0b0807 */ /* 0x000fe40007000000 */
[----:B------:R-:W-:Y:S02]  /*0340*/  @P0 SEL R8, RZ, 0x1, !P1 ;  /* 0x00000001ff080807 */ /* 0x000fe40004800000 */
        /* <DEDUP_REMOVED lines=9> */
.L_x_28355:
        /* <DEDUP_REMOVED lines=69> */
[----:B------:R-:W-:Y:S01]  /*0830*/  PRMT R4, RZ, 0x7610, R4 ;  /* 0x00007610ff047816 */ /* 0x000fe20000000004 */
[----:B------:R-:W-:-:S06]  /*0840*/  UPRMT UR4, URZ, 0x5410, UR4 ;  /* 0x000054103f047896 */ /* 0x000fcc0008000004 */
[----:B------:R-:W-:-:S13]  /*0850*/  FSETP.NEU.FTZ.AND P6, PT, RZ, UR4, PT ;  /* 0x00000004ff007c0b */ /* 0x000fda000bfdd000 */
[----:B-----5:R-:W-:-:S04]  /*0860*/  @P6 PRMT R22, RZ, 0x5410, R22 ;  /* 0x00005410ff166816 */ /* 0x020fc80000000016 */
[----:B------:R-:W-:-:S04]  /*0870*/  @P6 FSETP.NEU.FTZ.AND P3, PT, R22, RZ, PT ;  /* 0x000000ff1600620b */ /* 0x000fc80003f7d000 */
[----:B------:R-:W-:-:S04]  /*0880*/  @P6 SEL R2, RZ, 0x1, !P3 ;  /* 0x00000001ff026807 */ /* 0x000fc80005800000 */
[----:B------:R-:W-:Y:S02]  /*0890*/  @P6 PRMT R4, R2, 0x7610, R4 ;  /* 0x0000761002046816 */ /* 0x000fe40000000004 */
.L_x_28357:
[----:B0-----:R-:W-:Y:S05]  /*08a0*/  BSYNC B0 ;  /* 0x0000000000007941 */ /* 0x001fea0003800000 */
.L_x_28356:
[----:B------:R-:W-:Y:S01]  /*08b0*/  BSSY B0, `(.L_x_28358) ;  /* 0x000000c000007945 */ /* 0x000fe20003800000 */
[----:B------:R-:W-:Y:S02]  /*08c0*/  ISETP.GE.AND P3, PT, R3, R10, PT ;  /* 0x0000000a0300720c */ /* 0x000fe40003f66270 */
[----:B------:R-:W-:Y:S01]  /*08d0*/  IADD3 R3, R13, 0x300, RZ ;  /* 0x000003000d037810 */ /* 0x000fe20007ffe0ff */
        /* <DEDUP_REMOVED lines=9> */
.L_x_28359:
[----:B------:R-:W-:Y:S05]  /*0970*/  BSYNC B0 ;  /* 0x0000000000007941 */ /* 0x000fea0003800000 */
.L_x_28358:
[----:B------:R-:W-:Y:S01]  /*0980*/  BSSY B0, `(.L_x_28360) ;  /* 0x000000d000007945 */ /* 0x000fe20003800000 */
[----:B------:R-:W-:Y:S01]  /*0990*/  ISETP.GE.AND P5, PT, R3, R10, PT ;  /* 0x0000000a0300720c */ /* 0x000fe20003fa6270 */
[----:B------:R-:W-:Y:S01]  /*09a0*/  @!P0 IMAD.IADD R2, R0, 0x1, R13 ;  /* 0x0000000100028824 */ /* 0x000fe200078e020d */
        /* <DEDUP_REMOVED lines=10> */
.L_x_28361:
[----:B------:R-:W-:Y:S05]  /*0a50*/  BSYNC B0 ;  /* 0x0000000000007941 */ /* 0x000fea0003800000 */
.L_x_28360:
[----:B------:R-:W-:Y:S01]  /*0a60*/  @!P0 IADD3 R2, P6, R2, c[0x0][0x168], RZ ;  /* 0x00005a0002028a10 */ /* 0x000fe20007fde0ff */
[----:B------:R-:W-:Y:S01]  /*0a70*/  BSSY B0, `(.L_x_28362) ;  /* 0x000000c000007945 */ /* 0x000fe20003800000 */
[----:B------:R-:W-:-:S03]  /*0a80*/  ISETP.GE.AND P4, PT, R3, R10, PT ;  /* 0x0000000a0300720c */ /* 0x000fc60003f86270 */
[----:B------:R-:W-:Y:S01]  /*0a90*/  @!P0 IMAD.X R3, RZ, RZ, c[0x0][0x16c], P6 ;  /* 0x00005b00ff038624 */ /* 0x000fe200030e06ff */
        /* <DEDUP_REMOVED lines=9> */
.L_x_28363:
[----:B------:R-:W-:Y:S05]  /*0b30*/  BSYNC B0 ;  /* 0x0000000000007941 */ /* 0x000fea0003800000 */
.L_x_28362:
        /* <DEDUP_REMOVED lines=10> */
.L_x_28365:
[----:B------:R-:W-:Y:S05]  /*0be0*/  BSYNC B0 ;  /* 0x0000000000007941 */ /* 0x000fea0003800000 */
.L_x_28364:
        /* <DEDUP_REMOVED lines=10> */
.L_x_28367:
[----:B------:R-:W-:Y:S05]  /*0c90*/  BSYNC B0 ;  /* 0x0000000000007941 */ /* 0x000fea0003800000 */
.L_x_28366:
        /* <DEDUP_REMOVED lines=10> */
.L_x_28369:
[----:B------:R-:W-:Y:S05]  /*0d40*/  BSYNC B0 ;  /* 0x0000000000007941 */ /* 0x000fea0003800000 */
.L_x_28368:
        /* <DEDUP_REMOVED lines=10> */
.L_x_28371:
[----:B------:R-:W-:Y:S05]  /*0df0*/  BSYNC B0 ;  /* 0x0000000000007941 */ /* 0x000fea0003800000 */
.L_x_28370:
        /* <DEDUP_REMOVED lines=18> */
.L_x_28374:
[----:B0-----:R-:W-:-:S13]  /*0f20*/  ISETP.GE.AND P0, PT, R13, R10, PT ;  /* 0x0000000a0d00720c */ /* 0x001fda0003f06270 */
[----:B------:R-:W-:Y:S05]  /*0f30*/  @P0 BRA `(.L_x_28376) ;  /* 0x000000c000000947 */ /* 0x000fea0003800000 */
[----:B------:R-:W-:Y:S01]  /*0f40*/  IMAD.IADD R2, R0, 0x1, R13 ;  /* 0x0000000100027824 */ /* 0x000fe200078e020d */
[----:B------:R-:W-:-:S04]  /*0f50*/  IADD3 R13, R13, 0x80, RZ ;  /* 0x000000800d0d7810 */ /* 0x000fc80007ffe0ff */
[----:B------:R-:W-:-:S05]  /*0f60*/  IADD3 R2, P0, R2, c[0x0][0x168], RZ ;  /* 0x00005a0002027a10 */ /* 0x000fca0007f1e0ff */
[----:B------:R-:W-:-:S05]  /*0f70*/  IMAD.X R3, RZ, RZ, c[0x0][0x16c], P0 ;  /* 0x00005b00ff037624 */ /* 0x000fca00000e06ff */
[----:B------:R0:W-:Y:S03]  /*0f80*/  STG.E.U8 [R2.64], R8 ;  /* 0x0000000802007986 */ /* 0x0001e6000c101106 */
.L_x_28375:
[----:B------:R-:W-:-:S13]  /*0f90*/  ISETP.GE.AND P0, PT, R13, R10, PT ;  /* 0x0000000a0d00720c */ /* 0x000fda0003f06270 */
[----:B------:R-:W-:Y:S05]  /*0fa0*/  @P0 BRA `(.L_x_28377) ;  /* 0x000000d000000947 */ /* 0x000fea0003800000 */
[----:B0-----:R-:W-:Y:S01]  /*0fb0*/  IMAD.IADD R2, R0, 0x1, R13 ;  /* 0x0000000100027824 */ /* 0x001fe200078e020d */
[----:B------:R-:W-:-:S04]  /*0fc0*/  IADD3 R13, R13, 0x80, RZ ;  /* 0x000000800d0d7810 */ /* 0x000fc80007ffe0ff */
[----:B------:R-:W-:-:S05]  /*0fd0*/  IADD3 R2, P0, R2, c[0x0][0x168], RZ ;  /* 0x00005a0002027a10 */ /* 0x000fca0007f1e0ff */
[----:B------:R-:W-:-:S05]  /*0fe0*/  IMAD.X R3, RZ, RZ, c[0x0][0x16c], P0 ;  /* 0x00005b00ff037624 */ /* 0x000fca00000e06ff */
[----:B------:R0:W-:Y:S03]  /*0ff0*/  STG.E.U8 [R2.64], R9 ;  /* 0x0000000902007986 */ /* 0x0001e6000c101106 */
.L_x_28376:
        /* <DEDUP_REMOVED lines=8> */
.L_x_28377:
[----:B------:R-:W-:Y:S05]  /*1080*/  BSYNC B1 ;  /* 0x0000000000017941 */ /* 0x000fea0003800000 */
.L_x_28373:
[----:B------:R-:W-:-:S13]  /*1090*/  ISETP.GE.AND P0, PT, R13, R10, PT ;  /* 0x0000000a0d00720c */ /* 0x000fda0003f06270 */
[----:B0-----:R-:W-:Y:S01]  /*10a0*/  @!P0 IMAD.IADD R2, R0, 0x1, R13 ;  /* 0x0000000100028824 */ /* 0x001fe200078e020d */
[----:B------:R-:W-:-:S04]  /*10b0*/  @!P0 IADD3 R13, R13, 0x80, RZ ;  /* 0x000000800d0d8810 */ /* 0x000fc80007ffe0ff */
[----:B------:R-:W-:-:S05]  /*10c0*/  @!P0 IADD3 R2, P1, R2, c[0x0][0x168], RZ ;  /* 0x00005a0002028a10 */ /* 0x000fca0007f3e0ff */
[----:B------:R-:W-:-:S05]  /*10d0*/  @!P0 IMAD.X R3, RZ, RZ, c[0x0][0x16c], P1 ;  /* 0x00005b00ff038624 */ /* 0x000fca00008e06ff */
[----:B-----5:R0:W-:Y:S03]  /*10e0*/  @!P0 STG.E.U8 [R2.64], R14 ;  /* 0x0000000e02008986 */ /* 0x0201e6000c101106 */
.L_x_28378:
[----:B------:R-:W-:Y:S05]  /*10f0*/  BSYNC B0 ;  /* 0x0000000000007941 */ /* 0x000fea0003800000 */
.L_x_28372:
        /* <DEDUP_REMOVED lines=8> */
.L_x_28379:
        /* <DEDUP_REMOVED lines=16> */
.L_x_42085:


//--------------------- .text._ZN2at6native29vectorized_elementwise_kernelILi4ENS0_13AUnaryFunctorIN3c108BFloat16ES4_bZZZNS0_23logical_and_kernel_cudaERNS_14TensorIteratorEENKUlvE0_clEvENKUlvE8_clEvEUlS4_S4_E_EESt5arrayIPcLm2EEEEviT0_T1_ --------------------------
	.section	.text._ZN2at6native29vectorized_elementwise_kernelILi4ENS0_13AUnaryFunctorIN3c108BFloat16ES4_bZZZNS0_23logical_and_kernel_cudaERNS_14TensorIteratorEENKUlvE0_clEvENKUlvE8_clEvEUlS4_S4_E_EESt5arrayIPcLm2EEEEviT0_T1_,"ax",@progbits
	.sectioninfo	@"SHI_REGISTERS=28"
	.align	128
        .global         _ZN2at6native29vectorized_elementwise_kernelILi4ENS0_13AUnaryFunctorIN3c108BFloat16ES4_bZZZNS0_23logical_and_kernel_cudaERNS_14TensorIteratorEENKUlvE0_clEvENKUlvE8_clEvEUlS4_S4_E_EESt5arrayIPcLm2EEEEviT0_T1_
        .type           _ZN2at6native29vectorized_elementwise_kernelILi4ENS0_13AUnaryFunctorIN3c108BFloat16ES4_bZZZNS0_23logical_and_kernel_cudaERNS_14TensorIteratorEENKUlvE0_clEvENKUlvE8_clEvEUlS4_S4_E_EESt5arrayIPcLm2EEEEviT0_T1_,@function
        .size           _ZN2at6native29vectorized_elementwise_kernelILi4ENS0_13AUnaryFunctorIN3c108BFloat16ES4_bZZZNS0_23logical_and_kernel_cudaERNS_14TensorIteratorEENKUlvE0_clEvENKUlvE8_clEvEUlS4_S4_E_EESt5arrayIPcLm2EEEEviT0_T1_,(.L_x_42086 - _ZN2at6native29vectorized_elementwise_kernelILi4ENS0_13AUnaryFunctorIN3c108BFloat16ES4_bZZZNS0_23logical_and_kernel_cudaERNS_14TensorIteratorEENKUlvE0_clEvENKUlvE8_clEvEUlS4_S4_E_EESt5arrayIPcLm2EEEEviT0_T1_)
        .other          _ZN2at6native29vectorized_elementwise_kernelILi4ENS0_13AUnaryFunctorIN3c108BFloat16ES4_bZZZNS0_23logical_and_kernel_cudaERNS_14TensorIteratorEENKUlvE0_clEvENKUlvE8_clEvEUlS4_S4_E_EESt5arrayIPcLm2EEEEviT0_T1_,@"STO_CUDA_ENTRY STV_DEFAULT"
_ZN2at6native29vectorized_elementwise_kernelILi4ENS0_13AUnaryFunctorIN3c108BFloat16ES4_bZZZNS0_23logical_and_kernel_cudaERNS_14TensorIteratorEENKUlvE0_clEvENKUlvE8_clEvEUlS4_S4_E_EESt5arrayIPcLm2EEEEviT0_T1_:
.text._ZN2at6native29vectorized_elementwise_kernelILi4ENS0_13AUnaryFunctorIN3c108BFloat16ES4_bZZZNS0_23logical_and_kernel_cudaERNS_14TensorIteratorEENKUlvE0_clEvENKUlvE8_clEvEUlS4_S4_E_EESt5arrayIPcLm2EEEEviT0_T1_:
        /* <DEDUP_REMOVED lines=16> */
[--C-:B--2---:R-:W-:Y:S02]  /*0100*/  @P0 PRMT R3, RZ, 0x7610, R8.reuse ;  /* 0x00007610ff030816 */ /* 0x104fe40000000008 */
[----:B0-----:R-:W-:Y:S02]  /*0110*/  @P0 PRMT R6, RZ, 0x5410, R8 ;  /* 0x00005410ff060816 */ /* 0x001fe40000000008 */
[----:B------:R-:W-:Y:S02]  /*0120*/  @P0 FSETP.NEU.FTZ.AND P4, PT, R3, RZ, PT ;  /* 0x000000ff0300020b */ /* 0x000fe40003f9d000 */
[----:B------:R-:W-:Y:S02]  /*0130*/  @P0 PRMT R3, RZ, 0x5410, R9 ;  /* 0x00005410ff030816 */ /* 0x000fe40000000009 */
[----:B------:R-:W-:Y:S02]  /*0140*/  @P0 FSETP.NEU.FTZ.AND P3, PT, R6, RZ, PT ;  /* 0x000000ff0600020b */ /* 0x000fe40003f7d000 */
[----:B------:R-:W-:-:S02]  /*0150*/  @P0 FSETP.NEU.FTZ.AND P2, PT, R3, RZ, PT ;  /* 0x000000ff0300020b */ /* 0x000fc40003f5d000 */
[----:B------:R-:W-:Y:S02]  /*0160*/  @P0 PRMT R3, RZ, 0x7610, R9 ;  /* 0x00007610ff030816 */ /* 0x000fe40000000009 */
[----:B---3--:R-:W-:Y:S02]  /*0170*/  @P0 PRMT R7, RZ, 0x5410, R4 ;  /* 0x00005410ff070816 */ /* 0x008fe40000000004 */
[----:B------:R-:W-:Y:S02]  /*0180*/  @P0 FSETP.NEU.FTZ.AND P1, PT, R3, RZ, PT ;  /* 0x000000ff0300020b */ /* 0x000fe40003f3d000 */
[----:B------:R-:W-:Y:S02]  /*0190*/  PRMT R6, RZ, 0x7610, R6 ;  /* 0x00007610ff067816 */ /* 0x000fe40000000006 */
[----:B------:R-:W-:Y:S02]  /*01a0*/  PRMT R3, RZ, 0x7610, R3 ;  /* 0x00007610ff037816 */ /* 0x000fe40000000003 */
[----:B------:R-:W-:-:S02]  /*01b0*/  @P0 PRMT R4, RZ, 0x7610, R4 ;  /* 0x00007610ff040816 */ /* 0x000fc40000000004 */
[----:B------:R-:W-:Y:S02]  /*01c0*/  @P0 SEL R6, RZ, 0x1, !P3 ;  /* 0x00000001ff060807 */ /* 0x000fe40005800000 */
[----:B------:R-:W-:Y:S02]  /*01d0*/  @P0 SEL R3, RZ, 0x1, !P4 ;  /* 0x00000001ff030807 */ /* 0x000fe40006000000 */
[----:B------:R-:W-:Y:S02]  /*01e0*/  @P0 FSETP.NEU.FTZ.AND P5, PT, R7, RZ, PT ;  /* 0x000000ff0700020b */ /* 0x000fe40003fbd000 */
[----:B------:R-:W-:Y:S02]  /*01f0*/  @P0 FSETP.NEU.FTZ.AND P3, PT, R4, RZ, PT ;  /* 0x000000ff0400020b */ /* 0x000fe40003f7d000 */
[----:B------:R-:W-:Y:S02]  /*0200*/  PRMT R8, R3, 0x7604, R6 ;  /* 0x0000760403087816 */ /* 0x000fe40000000006 */
[----:B------:R-:W-:-:S02]  /*0210*/  @P0 PRMT R3, RZ, 0x5410, R5 ;  /* 0x00005410ff030816 */ /* 0x000fc40000000005 */
[----:B------:R-:W-:Y:S02]  /*0220*/  PRMT R7, RZ, 0x7610, R7 ;  /* 0x00007610ff077816 */ /* 0x000fe40000000007 */
[----:B------:R-:W-:Y:S02]  /*0230*/  PRMT R4, RZ, 0x7610, R4 ;  /* 0x00007610ff047816 */ /* 0x000fe40000000004 */
[----:B------:R-:W-:Y:S02]  /*0240*/  @P0 SEL R7, RZ, 0x1, !P5 ;  /* 0x00000001ff070807 */ /* 0x000fe40006800000 */
[----:B------:R-:W-:Y:S02]  /*0250*/  @P0 SEL R4, RZ, 0x1, !P3 ;  /* 0x00000001ff040807 */ /* 0x000fe40005800000 */
[----:B------:R-:W-:Y:S02]  /*0260*/  @P0 FSETP.NEU.FTZ.AND P3, PT, R3, RZ, PT ;  /* 0x000000ff0300020b */ /* 0x000fe40003f7d000 */
[----:B------:R-:W-:-:S02]  /*0270*/  @P0 PRMT R5, RZ, 0x7610, R5 ;  /* 0x00007610ff050816 */ /* 0x000fc40000000005 */
[----:B------:R-:W-:Y:S02]  /*0280*/  PRMT R10, R4, 0x7604, R7 ;  /* 0x00007604040a7816 */ /* 0x000fe40000000007 */
[----:B------:R-:W-:Y:S02]  /*0290*/  PRMT R3, RZ, 0x7610, R3 ;  /* 0x00007610ff037816 */ /* 0x000fe40000000003 */
[----:B------:R-:W-:Y:S02]  /*02a0*/  PRMT R7, RZ, 0x7610, R7 ;  /* 0x00007610ff077816 */ /* 0x000fe40000000007 */
[----:B------:R-:W-:Y:S02]  /*02b0*/  IADD3 R4, P5, R0, c[0x0][0x168], RZ ;  /* 0x00005a0000047a10 */ /* 0x000fe40007fbe0ff */
[----:B------:R-:W-:Y:S02]  /*02c0*/  @P0 FSETP.NEU.FTZ.AND P4, PT, R5, RZ, PT ;  /* 0x000000ff0500020b */ /* 0x000fe40003f9d000 */
[----:B------:R-:W-:Y:S01]  /*02d0*/  @P0 SEL R3, RZ, 0x1, !P2 ;  /* 0x00000001ff030807 */ /* 0x000fe20005000000 */
[----:B------:R-:W-:Y:S01]  /*02e0*/  IMAD.X R5, RZ, RZ, c[0x0][0x16c], P5 ;  /* 0x00005b00ff057624 */ /* 0x000fe200028e06ff */
[----:B------:R-:W-:-:S02]  /*02f0*/  @P0 SEL R7, RZ, 0x1, !P3 ;  /* 0x00000001ff070807 */ /* 0x000fc40005800000 */
[----:B------:R-:W-:Y:S02]  /*0300*/  PRMT R0, RZ, 0x7610, R0 ;  /* 0x00007610ff007816 */ /* 0x000fe40000000000 */
[----:B------:R-:W-:Y:S02]  /*0310*/  PRMT R6, RZ, 0x7610, R6 ;  /* 0x00007610ff067816 */ /* 0x000fe40000000006 */
[----:B------:R-:W-:Y:S01]  /*0320*/  PRMT R9, R3, 0x7054, R8 ;  /* 0x0000705403097816 */ /* 0x000fe20000000008 */
[----:B------:R-:W-:Y:S01]  /*0330*/  IMAD.WIDE R2, R2, 0x4, R4 ;  /* 0x0000000402027825 */ /* 0x000fe200078e0204 */
[----:B------:R-:W-:Y:S02]  /*0340*/  PRMT R7, R7, 0x7054, R10 ;  /* 0x0000705407077816 */ /* 0x000fe4000000000a */
[----:B------:R-:W-:Y:S02]  /*0350*/  @P0 SEL R0, RZ, 0x1, !P1 ;  /* 0x00000001ff000807 */ /* 0x000fe40004800000 */
[----:B------:R-:W-:-:S02]  /*0360*/  @P0 SEL R6, RZ, 0x1, !P4 ;  /* 0x00000001ff060807 */ /* 0x000fc40006000000 */
[----:B------:R-:W-:Y:S02]  /*0370*/  PRMT R9, R0, 0x654, R9 ;  /* 0x0000065400097816 */ /* 0x000fe40000000009 */
[----:B------:R-:W-:-:S03]  /*0380*/  PRMT R7, R6, 0x654, R7 ;  /* 0x0000065406077816 */ /* 0x000fc60000000007 */
[----:B------:R-:W-:Y:S04]  /*0390*/  STG.E [R2.64], R9 ;  /* 0x0000000902007986 */ /* 0x000fe8000c101906 */
[----:B------:R-:W-:Y:S01]  /*03a0*/  STG.E [R2.64+0x200], R7 ;  /* 0x0002000702007986 */ /* 0x000fe2000c101906 */
[----:B------:R-:W-:Y:S05]  /*03b0*/  EXIT ;  /* 0x000000000000794d */ /* 0x000fea0003800000 */
.L_x_28380:
        /* <DEDUP_REMOVED lines=76> */
.L_x_28382:
[----:B0-----:R-:W-:Y:S05]  /*0880*/  BSYNC B0 ;  /* 0x0000000000007941 */ /* 0x001fea0003800000 */
.L_x_28381:
        /* <DEDUP_REMOVED lines=12> */
.L_x_28384:
[----:B------:R-:W-:Y:S05]  /*0950*/  BSYNC B0 ;  /* 0x0000000000007941 */ /* 0x000fea0003800000 */
.L_x_28383:
        /* <DEDUP_REMOVED lines=13> */
.L_x_28386:
[----:B------:R-:W-:Y:S05]  /*0a30*/  BSYNC B0 ;  /* 0x0000000000007941 */ /* 0x000fea0003800000 */
.L_x_28385:
        /* <DEDUP_REMOVED lines=13> */
.L_x_28388:
[----:B------:R-:W-:Y:S05]  /*0b10*/  BSYNC B0 ;  /* 0x0000000000007941 */ /* 0x000fea0003800000 */
.L_x_28387:
        /* <DEDUP_REMOVED lines=10> */
.L_x_28390:
[----:B------:R-:W-:Y:S05]  /*0bc0*/  BSYNC B0 ;  /* 0x0000000000007941 */ /* 0x000fea0003800000 */
.L_x_28389:
        /* <DEDUP_REMOVED lines=10> */
.L_x_28392:
[----:B------:R-:W-:Y:S05]  /*0c70*/  BSYNC B0 ;  /* 0x0000000000007941 */ /* 0x000fea0003800000 */
.L_x_28391:
        /* <DEDUP_REMOVED lines=10> */
.L_x_28394:
[----:B------:R-:W-:Y:S05]  /*0d20*/  BSYNC B0 ;  /* 0x0000000000007941 */ /* 0x000fea0003800000 */
.L_x_28393:
        /* <DEDUP_REMOVED lines=10> */
.L_x_28396:
[----:B------:R-:W-:Y:S05]  /*0dd0*/  BSYNC B0 ;  /* 0x0000000000007941 */ /* 0x000fea0003800000 */
.L_x_28395:
        /* <DEDUP_REMOVED lines=18> */
.L_x_28399:
[----:B0-----:R-:W-:-:S13]  /*0f00*/  ISETP.GE.AND P0, PT, R13, R10, PT ;  /* 0x0000000a0d00720c */ /* 0x001fda0003f06270 */
[----:B------:R-:W-:Y:S05]  /*0f10*/  @P0 BRA `(.L_x_28401) ;  /* 0x000000c000000947 */ /* 0x000fea0003800000 */
[----:B------:R-:W-:Y:S01]  /*0f20*/  IMAD.IADD R2, R0, 0x1, R13 ;  /* 0x0000000100027824 */ /* 0x000fe200078e020d */
[----:B------:R-:W-:-:S04]  /*0f30*/  IADD3 R13, R13, 0x80, RZ ;  /* 0x000000800d0d7810 */ /* 0x000fc80007ffe0ff */
[----:B------:R-:W-:-:S05]  /*0f40*/  IADD3 R2, P0, R2, c[0x0][0x168], RZ ;  /* 0x00005a0002027a10 */ /* 0x000fca0007f1e0ff */
[----:B------:R-:W-:-:S05]  /*0f50*/  IMAD.X R3, RZ, RZ, c[0x0][0x16c], P0 ;  /* 0x00005b00ff037624 */ /* 0x000fca00000e06ff */
[----:B------:R0:W-:Y:S03]  /*0f60*/  STG.E.U8 [R2.64], R8 ;  /* 0x0000000802007986 */ /* 0x0001e6000c101106 */
.L_x_28400:
[----:B------:R-:W-:-:S13]  /*0f70*/  ISETP.GE.AND P0, PT, R13, R10, PT ;  /* 0x0000000a0d00720c */ /* 0x000fda0003f06270 */
[----:B------:R-:W-:Y:S05]  /*0f80*/  @P0 BRA `(.L_x_28402) ;  /* 0x000000d000000947 */ /* 0x000fea0003800000 */
[----:B0-----:R-:W-:Y:S01]  /*0f90*/  IMAD.IADD R2, R0, 0x1, R13 ;  /* 0x0000000100027824 */ /* 0x001fe200078e020d */
[----:B------:R-:W-:-:S04]  /*0fa0*/  IADD3 R13, R13, 0x80, RZ ;  /* 0x000000800d0d7810 */ /* 0x000fc80007ffe0ff */
[----:B------:R-:W-:-:S05]  /*0fb0*/  IADD3 R2, P0, R2, c[0x0][0x168], RZ ;  /* 0x00005a0002027a10 */ /* 0x000fca0007f1e0ff */
[----:B------:R-:W-:-:S05]  /*0fc0*/  IMAD.X R3, RZ, RZ, c[0x0][0x16c], P0 ;  /* 0x00005b00ff037624 */ /* 0x000fca00000e06ff */
[----:B------:R0:W-:Y:S03]  /*0fd0*/  STG.E.U8 [R2.64], R9 ;  /* 0x0000000902007986 */ /* 0x0001e6000c101106 */
.L_x_28401:
        /* <DEDUP_REMOVED lines=8> */
.L_x_28402:
[----:B------:R-:W-:Y:S05]  /*1060*/  BSYNC B1 ;  /* 0x0000000000017941 */ /* 0x000fea0003800000 */
.L_x_28398:
[----:B------:R-:W-:-:S13]  /*1070*/  ISETP.GE.AND P0, PT, R13, R10, PT ;  /* 0x0000000a0d00720c */ /* 0x000fda0003f06270 */
[----:B0-----:R-:W-:Y:S01]  /*1080*/  @!P0 IMAD.IADD R2, R0, 0x1, R13 ;  /* 0x0000000100028824 */ /* 0x001fe200078e020d */
[----:B------:R-:W-:-:S04]  /*1090*/  @!P0 IADD3 R13, R13, 0x80, RZ ;  /* 0x000000800d0d8810 */ /* 0x000fc80007ffe0ff */
[----:B------:R-:W-:-:S05]  /*10a0*/  @!P0 IADD3 R2, P1, R2, c[0x0][0x168], RZ ;  /* 0x00005a0002028a10 */ /* 0x000fca0007f3e0ff */
[----:B------:R-:W-:-:S05]  /*10b0*/  @!P0 IMAD.X R3, RZ, RZ, c[0x0][0x16c], P1 ;  /* 0x00005b00ff038624 */ /* 0x000fca00008e06ff */
[----:B-----5:R0:W-:Y:S03]  /*10c0*/  @!P0 STG.E.U8 [R2.64], R14 ;  /* 0x0000000e02008986 */ /* 0x0201e6000c101106 */
.L_x_28403:
[----:B------:R-:W-:Y:S05]  /*10d0*/  BSYNC B0 ;  /* 0x0000000000007941 */ /* 0x000fea0003800000 */
.L_x_28397:
        /* <DEDUP_REMOVED lines=8> */
.L_x_28404:
        /* <DEDUP_REMOVED lines=10> */
.L_x_42086:


//--------------------- .text._ZN2at6native29vectorized_elementwise_kernelILi8ENS0_13AUnaryFunctorIN3c108BFloat16ES4_bZZZNS0_23logical_and_kernel_cudaERNS_14TensorIteratorEENKUlvE0_clEvENKUlvE8_clEvEUlS4_S4_E_EESt5arrayIPcLm2EEEEviT0_T1_ --------------------------
	.section	.text._ZN2at6native29vectorized_elementwise_kernelILi8ENS0_13AUnaryFunctorIN3c108BFloat16ES4_bZZZNS0_23logical_and_kernel_cudaERNS_14TensorIteratorEENKUlvE0_clEvENKUlvE8_clEvEUlS4_S4_E_EESt5arrayIPcLm2EEEEviT0_T1_,"ax",@progbits
	.sectioninfo	@"SHI_REGISTERS=4"
	.align	128
        .global         _ZN2at6native29vectorized_elementwise_kernelILi8ENS0_13AUnaryFunctorIN3c108BFloat16ES4_bZZZNS0_23logical_and_kernel_cudaERNS_14TensorIteratorEENKUlvE0_clEvENKUlvE8_clEvEUlS4_S4_E_EESt5arrayIPcLm2EEEEviT0_T1_
        .type           _ZN2at6native29vectorized_elementwise_kernelILi8ENS0_13AUnaryFunctorIN3c108BFloat16ES4_bZZZNS0_23logical_and_kernel_cudaERNS_14TensorIteratorEENKUlvE0_clEvENKUlvE8_clEvEUlS4_S4_E_EESt5arrayIPcLm2EEEEviT0_T1_,@function
        .size           _ZN2at6native29vectorized_elementwise_kernelILi8ENS0_13AUnaryFunctorIN3c108BFloat16ES4_bZZZNS0_23logical_and_kernel_cudaERNS_14TensorIteratorEENKUlvE0_clEvENKUlvE8_clEvEUlS4_S4_E_EESt5arrayIPcLm2EEEEviT0_T1_,(.L_x_42087 - _ZN2at6native29vectorized_elementwise_kernelILi8ENS0_13AUnaryFunctorIN3c108BFloat16ES4_bZZZNS0_23logical_and_kernel_cudaERNS_14TensorIteratorEENKUlvE0_clEvENKUlvE8_clEvEUlS4_S4_E_EESt5arrayIPcLm2EEEEviT0_T1_)
        .other          _ZN2at6native29vectorized_elementwise_kernelILi8ENS0_13AUnaryFunctorIN3c108BFloat16ES4_bZZZNS0_23logical_and_kernel_cudaERNS_14TensorIteratorEENKUlvE0_clEvENKUlvE8_clEvEUlS4_S4_E_EESt5arrayIPcLm2EEEEviT0_T1_,@"STO_CUDA_ENTRY STV_DEFAULT"
_ZN2at6native29vectorized_elementwise_kernelILi8ENS0_13AUnaryFunctorIN3c108BFloat16ES4_bZZZNS0_23logical_and_kernel_cudaERNS_14TensorIteratorEENKUlvE0_clEvENKUlvE8_clEvEUlS4_S4_E_EESt5arrayIPcLm2EEEEviT0_T1_:
.text._ZN2at6native29vectorized_elementwise_kernelILi8ENS0_13AUnaryFunctorIN3c108BFloat16ES4_bZZZNS0_23logical_and_kernel_cudaERNS_14TensorIteratorEENKUlvE0_clEvENKUlvE8_clEvEUlS4_S4_E_EESt5arrayIPcLm2EEEEviT0_T1_:
[----:B------:R-:W-:Y:S02]  /*0000*/  MOV R1, c[0x0][0x28] ;  /* 0x00000a0000017a02 */ /* 0x000fe40000000f00 */
[----:B------:R-:W-:Y:S05]  /*0010*/  EXIT ;  /* 0x000000000000794d */ /* 0x000fea0003800000 */
.L_x_28405:
        /* <DEDUP_REMOVED lines=14> */
.L_x_42087:


//--------------------- .text._ZN2at6native18elementwise_kernelILi128ELi4EZNS0_15gpu_kernel_implINS0_13BinaryFunctorIN3c108BFloat16ES5_bZZZNS0_23logical_and_kernel_cudaERNS_14TensorIteratorEENKUlvE0_clEvENKUlvE8_clEvEUlS5_S5_E_EEEEvRNS_18TensorIteratorBaseERKT_EUliE_EEviT1_ --------------------------
	.section	.text._ZN2at6native18elementwise_kernelILi128ELi4EZNS0_15gpu_kernel_implINS0_13BinaryFunctorIN3c108BFloat16ES5_bZZZNS0_23logical_and_kernel_cudaERNS_14TensorIteratorEENKUlvE0_clEvENKUlvE8_clEvEUlS5_S5_E_EEEEvRNS_18TensorIteratorBaseERKT_EUliE_EEviT1_,"ax",@progbits
	.sectioninfo	@"SHI_REGISTERS=26"
	.align	128
        .global         _ZN2at6native18elementwise_kernelILi128ELi4EZNS0_15gpu_kernel_implINS0_13BinaryFunctorIN3c108BFloat16ES5_bZZZNS0_23logical_and_kernel_cudaERNS_14TensorIteratorEENKUlvE0_clEvENKUlvE8_clEvEUlS5_S5_E_EEEEvRNS_18TensorIteratorBaseERKT_EUliE_EEviT1_
        .type           _ZN2at6native18elementwise_kernelILi128ELi4EZNS0_15gpu_kernel_implINS0_13BinaryFunctorIN3c108BFloat16ES5_bZZZNS0_23logical_and_kernel_cudaERNS_14TensorIteratorEENKUlvE0_clEvENKUlvE8_clEvEUlS5_S5_E_EEEEvRNS_18TensorIteratorBaseERKT_EUliE_EEviT1_,@function
        .size           _ZN2at6native18elementwise_kernelILi128ELi4EZNS0_15gpu_kernel_implINS0_13BinaryFunctorIN3c108BFloat16ES5_bZZZNS0_23logical_and_kernel_cudaERNS_14TensorIteratorEENKUlvE0_clEvENKUlvE8_clEvEUlS5_S5_E_EEEEvRNS_18TensorIteratorBaseERKT_EUliE_EEviT1_,(.L_x_42088 - _ZN2at6native18elementwise_kernelILi128ELi4EZNS0_15gpu_kernel_implINS0_13BinaryFunctorIN3c108BFloat16ES5_bZZZNS0_23logical_and_kernel_cudaERNS_14TensorIteratorEENKUlvE0_clEvENKUlvE8_clEvEUlS5_S5_E_EEEEvRNS_18TensorIteratorBaseERKT_EUliE_EEviT1_)
        .other          _ZN2at6native18elementwise_kernelILi128ELi4EZNS0_15gpu_kernel_implINS0_13BinaryFunctorIN3c108BFloat16ES5_bZZZNS0_23logical_and_kernel_cudaERNS_14TensorIteratorEENKUlvE0_clEvENKUlvE8_clEvEUlS5_S5_E_EEEEvRNS_18TensorIteratorBaseERKT_EUliE_EEviT1_,@"STO_CUDA_ENTRY STV_DEFAULT"
_ZN2at6native18elementwise_kernelILi128ELi4EZNS0_15gpu_kernel_implINS0_13BinaryFunctorIN3c108BFloat16ES5_bZZZNS0_23logical_and_kernel_cudaERNS_14TensorIteratorEENKUlvE0_clEvENKUlvE8_clEvEUlS5_S5_E_EEEEvRNS_18TensorIteratorBaseERKT_EUliE_EEviT1_:
.text._ZN2at6native18elementwise_kernelILi128ELi4EZNS0_15gpu_kernel_implINS0_13BinaryFunctorIN3c108BFloat16ES5_bZZZNS0_23logical_and_kernel_cudaERNS_14TensorIteratorEENKUlvE0_clEvENKUlvE8_clEvEUlS5_S5_E_EEEEvRNS_18TensorIteratorBaseERKT_EUliE_EEviT1_:
        /* <DEDUP_REMOVED lines=263> */
.L_x_28408:
        /* <DEDUP_REMOVED lines=21> */
.L_x_28412:
[----:B------:R-:W2:Y:S02]  /*11c0*/  LDG.E.U8 R2, [R2.64] ;  /* 0x0000002402027981 */ /* 0x000ea4000c1e1100 */
[----:B--2---:R-:W0:Y:S02]  /*11d0*/  I2F.U16 R0, R2 ;  /* 0x0000000200007306 */ /* 0x004e240000101000 */
[----:B0-----:R-:W-:-:S04]  /*11e0*/  F2FP.BF16.PACK_AB R0, RZ, R0 ;  /* 0x00000000ff00723e */ /* 0x001fc800000010ff */
[----:B------:R-:W-:Y:S01]  /*11f0*/  PRMT R23, R0, 0x7610, R23 ;  /* 0x0000761000177816 */ /* 0x000fe20000000017 */
[----:B------:R-:W-:Y:S05]  /*1200*/  BRA `(.L_x_28414) ;  /* 0x00000f0000007947 */ /* 0x000fea0003800000 */
.L_x_28411:
        /* <DEDUP_REMOVED lines=11> */
.L_x_28416:
[----:B------:R-:W2:Y:S02]  /*12c0*/  LDG.E R2, [R2.64] ;  /* 0x0000002402027981 */ /* 0x000ea4000c1e1900 */
[----:B--2---:R-:W0:Y:S02]  /*12d0*/  I2F R0, R2 ;  /* 0x0000000200007306 */ /* 0x004e240000201400 */
[----:B0-----:R-:W-:-:S04]  /*12e0*/  F2FP.BF16.PACK_AB R0, RZ, R0 ;  /* 0x00000000ff00723e */ /* 0x001fc800000010ff */
[----:B------:R-:W-:Y:S01]  /*12f0*/  PRMT R23, R0, 0x7610, R23 ;  /* 0x0000761000177816 */ /* 0x000fe20000000017 */
[----:B------:R-:W-:Y:S05]  /*1300*/  BRA `(.L_x_28414) ;  /* 0x00000e0000007947 */ /* 0x000fea0003800000 */
.L_x_28415:
[----:B------:R-:W2:Y:S02]  /*1310*/  LDG.E.U16 R2, [R2.64] ;  /* 0x0000002402027981 */ /* 0x000ea4000c1e1500 */
[----:B--2---:R-:W0:Y:S02]  /*1320*/  I2F.S16 R0, R2 ;  /* 0x0000000200007306 */ /* 0x004e240000101400 */
[----:B0-----:R-:W-:-:S04]  /*1330*/  F2FP.BF16.PACK_AB R0, RZ, R0 ;  /* 0x00000000ff00723e */ /* 0x001fc800000010ff */
[----:B------:R-:W-:Y:S01]  /*1340*/  PRMT R23, R0, 0x7610, R23 ;  /* 0x0000761000177816 */ /* 0x000fe20000000017 */
[----:B------:R-:W-:Y:S05]  /*1350*/  BRA `(.L_x_28414) ;  /* 0x00000db000007947 */ /* 0x000fea0003800000 */
.L_x_28410:
        /* <DEDUP_REMOVED lines=9> */
.L_x_28418:
[----:B------:R-:W2:Y:S02]  /*13f0*/  LDG.E.U16 R0, [R2.64] ;  /* 0x0000002402007981 */ /* 0x000ea4000c1e1500 */
[----:B--2---:R-:W-:-:S05]  /*1400*/  HADD2.F32 R0, -RZ, R0.H0_H0 ;  /* 0x20000000ff007230 */ /* 0x004fca0000004100 */
[----:B------:R-:W-:-:S04]  /*1410*/  F2FP.BF16.PACK_AB R0, RZ, R0 ;  /* 0x00000000ff00723e */ /* 0x000fc800000010ff */
[----:B------:R-:W-:Y:S01]  /*1420*/  PRMT R23, R0, 0x7610, R23 ;  /* 0x0000761000177816 */ /* 0x000fe20000000017 */
[----:B------:R-:W-:Y:S05]  /*1430*/  BRA `(.L_x_28414) ;  /* 0x00000cd000007947 */ /* 0x000fea0003800000 */
.L_x_28417:
        /* <DEDUP_REMOVED lines=9> */
.L_x_28420:
[----:B------:R-:W2:Y:S02]  /*14d0*/  LDG.E.U16 R2, [R2.64] ;  /* 0x0000002402027981 */ /* 0x000ea4000c1e1500 */
[----:B--2---:R-:W-:-:S05]  /*14e0*/  HADD2.F32 R0, -RZ, R2.H0_H0 ;  /* 0x20000002ff007230 */ /* 0x004fca0000004100 */
[----:B------:R-:W-:-:S04]  /*14f0*/  F2FP.BF16.PACK_AB R0, RZ, R0 ;  /* 0x00000000ff00723e */ /* 0x000fc800000010ff */
[----:B------:R-:W-:Y:S01]  /*1500*/  PRMT R23, R0, 0x7610, R23 ;  /* 0x0000761000177816 */ /* 0x000fe20000000017 */
[----:B------:R-:W-:Y:S05]  /*1510*/  BRA `(.L_x_28414) ;  /* 0x00000bf000007947 */ /* 0x000fea0003800000 */
.L_x_28419:
[----:B------:R-:W2:Y:S02]  /*1520*/  LDG.E.64 R2, [R2.64] ;  /* 0x0000002402027981 */ /* 0x000ea4000c1e1b00 */
[----:B--2---:R-:W0:Y:S01]  /*1530*/  F2F.F32.F64 R0, R2 ;  /* 0x0000000200007310 */ /* 0x004e220000301000 */
[----:B------:R-:W0:-:S14]  /*1540*/  DSETP.GEU.AND P0, PT, |R2|, c[0x2][0x0], PT ;  /* 0x008000000200762a */ /* 0x000e1c0003f0e200 */
[----:B0-----:R-:W-:-:S05]  /*1550*/  @!P0 FMUL R0, R0, 1.175494350822287508e-38 ;  /* 0x0080000000008820 */ /* 0x001fca0000400000 */
[----:B------:R-:W-:-:S04]  /*1560*/  F2FP.BF16.PACK_AB R0, RZ, R0 ;  /* 0x00000000ff00723e */ /* 0x000fc800000010ff */
[----:B------:R-:W-:Y:S01]  /*1570*/  PRMT R23, R0, 0x7610, R23 ;  /* 0x0000761000177816 */ /* 0x000fe20000000017 */
[----:B------:R-:W-:Y:S05]  /*1580*/  BRA `(.L_x_28414) ;  /* 0x00000b8000007947 */ /* 0x000fea0003800000 */
.L_x_28409:
        /* <DEDUP_REMOVED lines=14> */
.L_x_28423:
[----:B------:R-:W2:Y:S02]  /*1670*/  LDG.E.64 R2, [R2.64] ;  /* 0x0000002402027981 */ /* 0x000ea4000c1e1b00 */
[----:B--2---:R-:W0:Y:S01]  /*1680*/  F2F.F32.F64 R0, R2 ;  /* 0x0000000200007310 */ /* 0x004e220000301000 */
[----:B------:R-:W0:-:S14]  /*1690*/  DSETP.GEU.AND P0, PT, |R2|, c[0x2][0x0], PT ;  /* 0x008000000200762a */ /* 0x000e1c0003f0e200 */
[----:B0-----:R-:W-:-:S05]  /*16a0*/  @!P0 FMUL R0, R0, 1.175494350822287508e-38 ;  /* 0x0080000000008820 */ /* 0x001fca0000400000 */
[----:B------:R-:W-:-:S04]  /*16b0*/  F2FP.BF16.PACK_AB R0, RZ, R0 ;  /* 0x00000000ff00723e */ /* 0x000fc800000010ff */
[----:B------:R-:W-:Y:S01]  /*16c0*/  PRMT R23, R0, 0x7610, R23 ;  /* 0x0000761000177816 */ /* 0x000fe20000000017 */
[----:B------:R-:W-:Y:S05]  /*16d0*/  BRA `(.L_x_28414) ;  /* 0x00000a3000007947 */ /* 0x000fea0003800000 */
.L_x_28422:
        /* <DEDUP_REMOVED lines=28> */
.L_x_28425:
        /* <DEDUP_REMOVED lines=15> */
.L_x_28424:
[----:B------:R0:W5:Y:S01]  /*1990*/  LDG.E.U16 R23, [R2.64] ;  /* 0x0000002402177981 */ /* 0x000162000c1e1500 */
[----:B------:R-:W-:Y:S05]  /*19a0*/  BRA `(.L_x_28414) ;  /* 0x0000076000007947 */ /* 0x000fea0003800000 */
.L_x_28421:
        /* <DEDUP_REMOVED lines=12> */
.L_x_28428:
        /* <DEDUP_REMOVED lines=21> */
.L_x_28432:
[----:B------:R-:W-:Y:S05]  /*1bc0*/  BSYNC B1 ;  /* 0x0000000000017941 */ /* 0x000fea0003800000 */
.L_x_28431:
[----:B------:R-:W-:Y:S01]  /*1bd0*/  LEA R3, R0, 0x3b800000, 0x17 ;  /* 0x3b80000000037811 */ /* 0x000fe200078eb8ff */
[----:B------:R-:W-:-:S05]  /*1be0*/  IMAD.SHL.U32 R0, R2, 0x100000, RZ ;  /* 0x0010000002007824 */ /* 0x000fca00078e00ff */
[----:B------:R-:W-:Y:S02]  /*1bf0*/  LOP3.LUT R0, R3, R0, R4, 0xfe, !PT ;  /* 0x0000000003007212 */ /* 0x000fe400078efe04 */
.L_x_28430:
[----:B------:R-:W-:Y:S05]  /*1c00*/  BSYNC B0 ;  /* 0x0000000000007941 */ /* 0x000fea0003800000 */
.L_x_28429:
[----:B------:R-:W-:-:S04]  /*1c10*/  F2FP.BF16.PACK_AB R0, RZ, R0 ;  /* 0x00000000ff00723e */ /* 0x000fc800000010ff */
[----:B------:R-:W-:Y:S01]  /*1c20*/  PRMT R23, R0, 0x7610, R23 ;  /* 0x0000761000177816 */ /* 0x000fe20000000017 */
[----:B------:R-:W-:Y:S05]  /*1c30*/  BRA `(.L_x_28414) ;  /* 0x000004d000007947 */ /* 0x000fea0003800000 */
.L_x_28427:
        /* <DEDUP_REMOVED lines=21> */
.L_x_28436:
[----:B------:R-:W-:Y:S05]  /*1d90*/  BSYNC B1 ;  /* 0x0000000000017941 */ /* 0x000fea0003800000 */
.L_x_28435:
[----:B------:R-:W-:Y:S01]  /*1da0*/  LEA R3, R0, 0x37800000, 0x17 ;  /* 0x3780000000037811 */ /* 0x000fe200078eb8ff */
[----:B------:R-:W-:-:S05]  /*1db0*/  IMAD.SHL.U32 R0, R2, 0x200000, RZ ;  /* 0x0020000002007824 */ /* 0x000fca00078e00ff */
[----:B------:R-:W-:Y:S02]  /*1dc0*/  LOP3.LUT R0, R3, R0, R4, 0xfe, !PT ;  /* 0x0000000003007212 */ /* 0x000fe400078efe04 */
.L_x_28434:
[----:B------:R-:W-:Y:S05]  /*1dd0*/  BSYNC B0 ;  /* 0x0000000000007941 */ /* 0x000fea0003800000 */
.L_x_28433:
[----:B------:R-:W-:-:S04]  /*1de0*/  F2FP.BF16.PACK_AB R0, RZ, R0 ;  /* 0x00000000ff00723e */ /* 0x000fc800000010ff */
[----:B------:R-:W-:Y:S01]  /*1df0*/  PRMT R23, R0, 0x7610, R23 ;  /* 0x0000761000177816 */ /* 0x000fe20000000017 */
[----:B------:R-:W-:Y:S05]  /*1e00*/  BRA `(.L_x_28414) ;  /* 0x0000030000007947 */ /* 0x000fea0003800000 */
.L_x_28426:
        /* <DEDUP_REMOVED lines=14> */
.L_x_28440:
[----:B------:R-:W-:Y:S05]  /*1ef0*/  BSYNC B0 ;  /* 0x0000000000007941 */ /* 0x000fea0003800000 */
.L_x_28439:
[----:B------:R-:W-:-:S04]  /*1f00*/  F2FP.BF16.PACK_AB R0, RZ, R0 ;  /* 0x00000000ff00723e */ /* 0x000fc800000010ff */
[----:B------:R-:W-:Y:S01]  /*1f10*/  PRMT R23, R0, 0x7610, R23 ;  /* 0x0000761000177816 */ /* 0x000fe20000000017 */
[----:B------:R-:W-:Y:S05]  /*1f20*/  BRA `(.L_x_28414) ;  /* 0x000001e000007947 */ /* 0x000fea0003800000 */
.L_x_28413:
        /* <DEDUP_REMOVED lines=21> */
.L_x_28438:
[----:B------:R-:W2:Y:S02]  /*2080*/  LDG.E.64 R2, [R2.64] ;  /* 0x0000002402027981 */ /* 0x000ea4000c1e1b00 */
[----:B--2---:R-:W0:Y:S02]  /*2090*/  I2F.U64 R0, R2 ;  /* 0x0000000200007312 */ /* 0x004e240000301000 */
[----:B0-----:R-:W-:-:S04]  /*20a0*/  F2FP.BF16.PACK_AB R0, RZ, R0 ;  /* 0x00000000ff00723e */ /* 0x001fc800000010ff */
[----:B------:R-:W-:Y:S01]  /*20b0*/  PRMT R23, R0, 0x7610, R23 ;  /* 0x0000761000177816 */ /* 0x000fe20000000017 */
[----:B------:R-:W-:Y:S05]  /*20c0*/  BRA `(.L_x_28414) ;  /* 0x0000004000007947 */ /* 0x000fea0003800000 */
.L_x_28437:
[----:B------:R-:W2:Y:S02]  /*20d0*/  LDG.E R2, [R2.64] ;  /* 0x0000002402027981 */ /* 0x000ea4000c1e1900 */
[----:B--2---:R-:W0:Y:S02]  /*20e0*/  I2F.U32 R0, R2 ;  /* 0x0000000200007306 */ /* 0x004e240000201000 */
[----:B0-----:R-:W-:-:S04]  /*20f0*/  F2FP.BF16.PACK_AB R0, RZ, R0 ;  /* 0x00000000ff00723e */ /* 0x001fc800000010ff */
[----:B------:R-:W-:Y:S02]  /*2100*/  PRMT R23, R0, 0x7610, R23 ;  /* 0x0000761000177816 */ /* 0x000fe40000000017 */
.L_x_28414:
        /* <DEDUP_REMOVED lines=18> */
.L_x_28444:
[----:B------:R-:W2:Y:S02]  /*2230*/  LDG.E.U8 R2, [R2.64] ;  /* 0x0000002402027981 */ /* 0x000ea4000c1e1100 */
[----:B--2---:R-:W0:Y:S02]  /*2240*/  I2F.U16 R0, R2 ;  /* 0x0000000200007306 */ /* 0x004e240000101000 */
[----:B0-----:R-:W-:Y:S01]  /*2250*/  F2FP.BF16.PACK_AB R0, RZ, R0 ;  /* 0x00000000ff00723e */ /* 0x001fe200000010ff */
[----:B------:R-:W-:Y:S05]  /*2260*/  BRA `(.L_x_28446) ;  /* 0x00000e3000007947 */ /* 0x000fea0003800000 */
.L_x_28443:
        /* <DEDUP_REMOVED lines=10> */
.L_x_28448:
[----:B------:R-:W2:Y:S02]  /*2310*/  LDG.E R2, [R2.64] ;  /* 0x0000002402027981 */ /* 0x000ea4000c1e1900 */
[----:B--2---:R-:W0:Y:S02]  /*2320*/  I2F R0, R2 ;  /* 0x0000000200007306 */ /* 0x004e240000201400 */
[----:B0-----:R-:W-:Y:S01]  /*2330*/  F2FP.BF16.PACK_AB R0, RZ, R0 ;  /* 0x00000000ff00723e */ /* 0x001fe200000010ff */
[----:B------:R-:W-:Y:S05]  /*2340*/  BRA `(.L_x_28446) ;  /* 0x00000d5000007947 */ /* 0x000fea0003800000 */
.L_x_28447:
[----:B------:R-:W2:Y:S02]  /*2350*/  LDG.E.U16 R2, [R2.64] ;  /* 0x0000002402027981 */ /* 0x000ea4000c1e1500 */
[----:B--2---:R-:W0:Y:S02]  /*2360*/  I2F.S16 R0, R2 ;  /* 0x0000000200007306 */ /* 0x004e240000101400 */
[----:B0-----:R-:W-:Y:S01]  /*2370*/  F2FP.BF16.PACK_AB R0, RZ, R0 ;  /* 0x00000000ff00723e */ /* 0x001fe200000010ff */
[----:B------:R-:W-:Y:S05]  /*2380*/  BRA `(.L_x_28446) ;  /* 0x00000d1000007947 */ /* 0x000fea0003800000 */
.L_x_28442:
        /* <DEDUP_REMOVED lines=9> */
.L_x_28450:
[----:B------:R-:W2:Y:S02]  /*2420*/  LDG.E.U16 R0, [R2.64] ;  /* 0x0000002402007981 */ /* 0x000ea4000c1e1500 */
[----:B--2---:R-:W-:-:S05]  /*2430*/  HADD2.F32 R0, -RZ, R0.H0_H0 ;  /* 0x20000000ff007230 */ /* 0x004fca0000004100 */
[----:B------:R-:W-:Y:S01]  /*2440*/  F2FP.BF16.PACK_AB R0, RZ, R0 ;  /* 0x00000000ff00723e */ /* 0x000fe200000010ff */
[----:B------:R-:W-:Y:S05]  /*2450*/  BRA `(.L_x_28446) ;  /* 0x00000c4000007947 */ /* 0x000fea0003800000 */
.L_x_28449:
        /* <DEDUP_REMOVED lines=9> */
.L_x_28452:
[----:B------:R-:W2:Y:S02]  /*24f0*/  LDG.E.U16 R2, [R2.64] ;  /* 0x0000002402027981 */ /* 0x000ea4000c1e1500 */
[----:B--2---:R-:W-:-:S05]  /*2500*/  HADD2.F32 R0, -RZ, R2.H0_H0 ;  /* 0x20000002ff007230 */ /* 0x004fca0000004100 */
[----:B------:R-:W-:Y:S01]  /*2510*/  F2FP.BF16.PACK_AB R0, RZ, R0 ;  /* 0x00000000ff00723e */ /* 0x000fe200000010ff */
[----:B------:R-:W-:Y:S05]  /*2520*/  BRA `(.L_x_28446) ;  /* 0x00000b7000007947 */ /* 0x000fea0003800000 */
.L_x_28451:
[----:B------:R-:W2:Y:S02]  /*2530*/  LDG.E.64 R2, [R2.64] ;  /* 0x0000002402027981 */ /* 0x000ea4000c1e1b00 */
[----:B--2---:R-:W0:Y:S01]  /*2540*/  F2F.F32.F64 R0, R2 ;  /* 0x0000000200007310 */ /* 0x004e220000301000 */
[----:B------:R-:W0:-:S14]  /*2550*/  DSETP.GEU.AND P0, PT, |R2|, c[0x2][0x0], PT ;  /* 0x008000000200762a */ /* 0x000e1c0003f0e200 */
[----:B0-----:R-:W-:-:S05]  /*2560*/  @!P0 FMUL R0, R0, 1.175494350822287508e-38 ;  /* 0x0080000000008820 */ /* 0x001fca0000400000 */
[----:B------:R-:W-:Y:S01]  /*2570*/  F2FP.BF16.PACK_AB R0, RZ, R0 ;  /* 0x00000000ff00723e */ /* 0x000fe200000010ff */
[----:B------:R-:W-:Y:S05]  /*2580*/  BRA `(.L_x_28446) ;  /* 0x00000b1000007947 */ /* 0x000fea0003800000 */
.L_x_28441:
        /* <DEDUP_REMOVED lines=13> */
.L_x_28455:
[----:B------:R-:W2:Y:S02]  /*2660*/  LDG.E.64 R2, [R2.64] ;  /* 0x0000002402027981 */ /* 0x000ea4000c1e1b00 */
[----:B--2---:R-:W0:Y:S01]  /*2670*/  F2F.F32.F64 R0, R2 ;  /* 0x0000000200007310 */ /* 0x004e220000301000 */
[----:B------:R-:W0:-:S14]  /*2680*/  DSETP.GEU.AND P0, PT, |R2|, c[0x2][0x0], PT ;  /* 0x008000000200762a */ /* 0x000e1c0003f0e200 */
[----:B0-----:R-:W-:-:S05]  /*2690*/  @!P0 FMUL R0, R0, 1.175494350822287508e-38 ;  /* 0x0080000000008820 */ /* 0x001fca0000400000 */
[----:B------:R-:W-:Y:S01]  /*26a0*/  F2FP.BF16.PACK_AB R0, RZ, R0 ;  /* 0x00000000ff00723e */ /* 0x000fe200000010ff */
[----:B------:R-:W-:Y:S05]  /*26b0*/  BRA `(.L_x_28446) ;  /* 0x000009e000007947 */ /* 0x000fea0003800000 */
.L_x_28454:
        /* <DEDUP_REMOVED lines=28> */
.L_x_28457:
        /* <DEDUP_REMOVED lines=15> */
.L_x_28456:
[----:B------:R0:W5:Y:S01]  /*2970*/  LDG.E.U16 R0, [R2.64] ;  /* 0x0000002402007981 */ /* 0x000162000c1e1500 */
[----:B------:R-:W-:Y:S05]  /*2980*/  BRA `(.L_x_28446) ;  /* 0x0000071000007947 */ /* 0x000fea0003800000 */
.L_x_28453:
        /* <DEDUP_REMOVED lines=12> */
.L_x_28460:
        /* <DEDUP_REMOVED lines=21> */
.L_x_28464:
[----:B------:R-:W-:Y:S05]  /*2ba0*/  BSYNC B1 ;  /* 0x0000000000017941 */ /* 0x000fea0003800000 */
.L_x_28463:
[----:B------:R-:W-:Y:S01]  /*2bb0*/  LEA R3, R0, 0x3b800000, 0x17 ;  /* 0x3b80000000037811 */ /* 0x000fe200078eb8ff */
[----:B------:R-:W-:-:S05]  /*2bc0*/  IMAD.SHL.U32 R0, R2, 0x100000, RZ ;  /* 0x0010000002007824 */ /* 0x000fca00078e00ff */
[----:B------:R-:W-:Y:S02]  /*2bd0*/  LOP3.LUT R0, R3, R0, R4, 0xfe, !PT ;  /* 0x0000000003007212 */ /* 0x000fe400078efe04 */
.L_x_28462:
[----:B------:R-:W-:Y:S05]  /*2be0*/  BSYNC B0 ;  /* 0x0000000000007941 */ /* 0x000fea0003800000 */
.L_x_28461:
[----:B------:R-:W-:Y:S01]  /*2bf0*/  F2FP.BF16.PACK_AB R0, RZ, R0 ;  /* 0x00000000ff00723e */ /* 0x000fe200000010ff */
[----:B------:R-:W-:Y:S05]  /*2c00*/  BRA `(.L_x_28446) ;  /* 0x0000049000007947 */ /* 0x000fea0003800000 */
.L_x_28459:
        /* <DEDUP_REMOVED lines=21> */
.L_x_28468:
[----:B------:R-:W-:Y:S05]  /*2d60*/  BSYNC B1 ;  /* 0x0000000000017941 */ /* 0x000fea0003800000 */
.L_x_28467:
[----:B------:R-:W-:Y:S01]  /*2d70*/  LEA R3, R0, 0x37800000, 0x17 ;  /* 0x3780000000037811 */ /* 0x000fe200078eb8ff */
[----:B------:R-:W-:-:S05]  /*2d80*/  IMAD.SHL.U32 R0, R2, 0x200000, RZ ;  /* 0x0020000002007824 */ /* 0x000fca00078e00ff */
[----:B------:R-:W-:Y:S02]  /*2d90*/  LOP3.LUT R0, R3, R0, R4, 0xfe, !PT ;  /* 0x0000000003007212 */ /* 0x000fe400078efe04 */
.L_x_28466:
[----:B------:R-:W-:Y:S05]  /*2da0*/  BSYNC B0 ;  /* 0x0000000000007941 */ /* 0x000fea0003800000 */
.L_x_28465:
[----:B------:R-:W-:Y:S01]  /*2db0*/  F2FP.BF16.PACK_AB R0, RZ, R0 ;  /* 0x00000000ff00723e */ /* 0x000fe200000010ff */
[----:B------:R-:W-:Y:S05]  /*2dc0*/  BRA `(.L_x_28446) ;  /* 0x000002d000007947 */ /* 0x000fea0003800000 */
.L_x_28458:
        /* <DEDUP_REMOVED lines=14> */
.L_x_28472:
[----:B------:R-:W-:Y:S05]  /*2eb0*/  BSYNC B0 ;  /* 0x0000000000007941 */ /* 0x000fea0003800000 */
.L_x_28471:
[----:B------:R-:W-:Y:S01]  /*2ec0*/  F2FP.BF16.PACK_AB R0, RZ, R0 ;  /* 0x00000000ff00723e */ /* 0x000fe200000010ff */
[----:B------:R-:W-:Y:S05]  /*2ed0*/  BRA `(.L_x_28446) ;  /* 0x000001c000007947 */ /* 0x000fea0003800000 */
.L_x_28445:
        /* <DEDUP_REMOVED lines=21> */
.L_x_28470:
[----:B------:R-:W2:Y:S02]  /*3030*/  LDG.E.64 R2, [R2.64] ;  /* 0x0000002402027981 */ /* 0x000ea4000c1e1b00 */
[----:B--2---:R-:W0:Y:S02]  /*3040*/  I2F.U64 R0, R2 ;  /* 0x0000000200007312 */ /* 0x004e240000301000 */
[----:B0-----:R-:W-:Y:S01]  /*3050*/  F2FP.BF16.PACK_AB R0, RZ, R0 ;  /* 0x00000000ff00723e */ /* 0x001fe200000010ff */
[----:B------:R-:W-:Y:S05]  /*3060*/  BRA `(.L_x_28446) ;  /* 0x0000003000007947 */ /* 0x000fea0003800000 */
.L_x_28469:
[----:B------:R-:W2:Y:S02]  /*3070*/  LDG.E R2, [R2.64] ;  /* 0x0000002402027981 */ /* 0x000ea4000c1e1900 */
[----:B--2---:R-:W0:Y:S02]  /*3080*/  I2F.U32 R0, R2 ;  /* 0x0000000200007306 */ /* 0x004e240000201000 */
[----:B0-----:R-:W-:-:S06]  /*3090*/  F2FP.BF16.PACK_AB R0, RZ, R0 ;  /* 0x00000000ff00723e */ /* 0x001fcc00000010ff */
.L_x_28446:
[----:B------:R-:W1:Y:S01]  /*30a0*/  LDC.U8 R4, c[0x0][0x3e1] ;  /* 0x0000f840ff047b82 */ /* 0x000e620000000000 */
[----:B-----5:R-:W-:-:S02]  /*30b0*/  PRMT R23, RZ, 0x5410, R23 ;  /* 0x00005410ff177816 */ /* 0x020fc40000000017 */
[----:B0-----:R-:W-:Y:S02]  /*30c0*/  PRMT R3, RZ, 0x7610, R3 ;  /* 0x00007610ff037816 */ /* 0x001fe40000000003 */
[----:B------:R-:W-:-:S13]  /*30d0*/  FSETP.NEU.FTZ.AND P1, PT, R23, RZ, PT ;  /* 0x000000ff1700720b */ /* 0x000fda0003f3d000 */
[----:B------:R-:W-:-:S04]  /*30e0*/  @P1 PRMT R0, RZ, 0x5410, R0 ;  /* 0x00005410ff001816 */ /* 0x000fc80000000000 */
[----:B------:R-:W-:Y:S02]  /*30f0*/  @P1 FSETP.NEU.FTZ.AND P0, PT, R0, RZ, PT ;  /* 0x000000ff0000120b */ /* 0x000fe40003f1d000 */
[----:B-1----:R-:W-:Y:S02]  /*3100*/  PRMT R2, R4, 0x9910, RZ ;  /* 0x0000991004027816 */ /* 0x002fe400000000ff */
[----:B------:R-:W-:Y:S02]  /*3110*/  @P1 SEL R0, RZ, 0x1, !P0 ;  /* 0x00000001ff001807 */ /* 0x000fe40004000000 */
[----:B------:R-:W-:Y:S02]  /*3120*/  ISETP.GT.AND P2, PT, R2, 0x9, PT ;  /* 0x000000090200780c */ /* 0x000fe40003f44270 */
[----:B------:R-:W-:-:S11]  /*3130*/  @P1 PRMT R3, R0, 0x7610, R3 ;  /* 0x0000761000031816 */ /* 0x000fd60000000003 */
        /* <DEDUP_REMOVED lines=11> */
.L_x_28476:
[----:B------:R0:W-:Y:S01]  /*31f0*/  STG.E.U8 [R16.64], R3 ;  /* 0x0000000310007986 */ /* 0x0001e2000c101124 */
[----:B------:R-:W-:Y:S05]  /*3200*/  BRA `(.L_x_28478) ;  /* 0x00000da000007947 */ /* 0x000fea0003800000 */
.L_x_28475:
        /* <DEDUP_REMOVED lines=10> */
.L_x_28480:
[----:B------:R-:W-:-:S05]  /*32b0*/  LOP3.LUT R3, R3, 0xffff, RZ, 0xc0, !PT ;  /* 0x0000ffff03037812 */ /* 0x000fca00078ec0ff */
[----:B------:R0:W-:Y:S01]  /*32c0*/  STG.E [R16.64], R3 ;  /* 0x0000000310007986 */ /* 0x0001e2000c101924 */
[----:B------:R-:W-:Y:S05]  /*32d0*/  BRA `(.L_x_28478) ;  /* 0x00000cd000007947 */ /* 0x000fea0003800000 */
.L_x_28479:
[----:B------:R0:W-:Y:S01]  /*32e0*/  STG.E.U16 [R16.64], R3 ;  /* 0x0000000310007986 */ /* 0x0001e2000c101524 */
[----:B------:R-:W-:Y:S05]  /*32f0*/  BRA `(.L_x_28478) ;  /* 0x00000cb000007947 */ /* 0x000fea0003800000 */
.L_x_28474:
        /* <DEDUP_REMOVED lines=9> */
.L_x_28482:
[----:B------:R-:W0:Y:S02]  /*3390*/  I2F.S16 R0, R3 ;  /* 0x0000000300007306 */ /* 0x000e240000101400 */
[----:B0-----:R-:W-:-:S05]  /*33a0*/  F2FP.PACK_AB R0, RZ, R0 ;  /* 0x00000000ff00723e */ /* 0x001fca00000000ff */
[----:B------:R0:W-:Y:S01]  /*33b0*/  STG.E.U16 [R16.64], R0 ;  /* 0x0000000010007986 */ /* 0x0001e2000c101524 */
[----:B------:R-:W-:Y:S05]  /*33c0*/  BRA `(.L_x_28478) ;  /* 0x00000be000007947 */ /* 0x000fea0003800000 */
.L_x_28481:
        /* <DEDUP_REMOVED lines=10> */
.L_x_28484:
[----:B------:R-:W0:Y:S02]  /*3470*/  I2F.S16 R3, R3 ;  /* 0x0000000300037306 */ /* 0x000e240000101400 */
[----:B0-----:R-:W-:-:S04]  /*3480*/  F2FP.PACK_AB R3, RZ, R3 ;  /* 0x00000003ff03723e */ /* 0x001fc800000000ff */
[----:B------:R-:W-:-:S05]  /*3490*/  PRMT R3, R3, 0x5410, RZ ;  /* 0x0000541003037816 */ /* 0x000fca00000000ff */
[----:B------:R0:W-:Y:S01]  /*34a0*/  STG.E [R16.64], R3 ;  /* 0x0000000310007986 */ /* 0x0001e2000c101924 */
[----:B------:R-:W-:Y:S05]  /*34b0*/  BRA `(.L_x_28478) ;  /* 0x00000af000007947 */ /* 0x000fea0003800000 */
.L_x_28483:
[----:B------:R-:W0:Y:S02]  /*34c0*/  I2F.F64.S16 R2, R3 ;  /* 0x0000000300027312 */ /* 0x000e240000101c00 */
[----:B0-----:R0:W-:Y:S01]  /*34d0*/  STG.E.64 [R16.64], R2 ;  /* 0x0000000210007986 */ /* 0x0011e2000c101b24 */
[----:B------:R-:W-:Y:S05]  /*34e0*/  BRA `(.L_x_28478) ;  /* 0x00000ac000007947 */ /* 0x000fea0003800000 */
.L_x_28473:
        /* <DEDUP_REMOVED lines=10> */
.L_x_28487:
[----:B------:R-:W0:Y:S01]  /*3590*/  I2F.F64.S16 R4, R3 ;  /* 0x0000000300047312 */ /* 0x000e220000101c00 */
[----:B------:R-:W-:-:S05]  /*35a0*/  CS2R R6, SRZ ;  /* 0x0000000000067805 */ /* 0x000fca000001ff00 */
[----:B0-----:R0:W-:Y:S01]  /*35b0*/  STG.E.128 [R16.64], R4 ;  /* 0x0000000410007986 */ /* 0x0011e2000c101d24 */
[----:B------:R-:W-:Y:S05]  /*35c0*/  BRA `(.L_x_28478) ;  /* 0x000009e000007947 */ /* 0x000fea0003800000 */
.L_x_28486:
        /* <DEDUP_REMOVED lines=21> */
.L_x_28491:
[----:B------:R-:W-:Y:S05]  /*3720*/  BSYNC B0 ;  /* 0x0000000000007941 */ /* 0x000fea0003800000 */
.L_x_28490:
[----:B------:R-:W-:-:S05]  /*3730*/  LOP3.LUT R5, R0, R5, RZ, 0xfc, !PT ;  /* 0x0000000500057212 */ /* 0x000fca00078efcff */
[----:B------:R0:W-:Y:S01]  /*3740*/  STG.E.U8 [R16.64], R5 ;  /* 0x0000000510007986 */ /* 0x0001e2000c101124 */
[----:B------:R-:W-:Y:S05]  /*3750*/  BRA `(.L_x_28478) ;  /* 0x0000085000007947 */ /* 0x000fea0003800000 */
.L_x_28489:
        /* <DEDUP_REMOVED lines=13> */
.L_x_28493:
[----:B------:R-:W-:Y:S01]  /*3830*/  IMAD.MOV.U32 R0, RZ, RZ, 0x7f ;  /* 0x0000007fff007424 */ /* 0x000fe200078e00ff */
[----:B------:R-:W-:-:S04]  /*3840*/  ISETP.GT.U32.AND P0, PT, R2, 0x7f800000, PT ;  /* 0x7f8000000200780c */ /* 0x000fc80003f04070 */
[----:B------:R-:W-:-:S04]  /*3850*/  SEL R0, R0, 0x7c, P0 ;  /* 0x0000007c00007807 */ /* 0x000fc80000000000 */
.L_x_28494:
[----:B------:R-:W-:Y:S05]  /*3860*/  BSYNC B0 ;  /* 0x0000000000007941 */ /* 0x000fea0003800000 */
.L_x_28492:
[----:B------:R-:W-:-:S04]  /*3870*/  LOP3.LUT R2, R3, 0x80000000, RZ, 0xc0, !PT ;  /* 0x8000000003027812 */ /* 0x000fc800078ec0ff */
[----:B------:R-:W-:-:S04]  /*3880*/  SHF.R.U32.HI R3, RZ, 0x18, R2 ;  /* 0x00000018ff037819 */ /* 0x000fc80000011602 */
[----:B------:R-:W-:-:S05]  /*3890*/  LOP3.LUT R3, R0, R3, RZ, 0xfc, !PT ;  /* 0x0000000300037212 */ /* 0x000fca00078efcff */
[----:B------:R0:W-:Y:S01]  /*38a0*/  STG.E.U8 [R16.64], R3 ;  /* 0x0000000310007986 */ /* 0x0001e2000c101124 */
[----:B------:R-:W-:Y:S05]  /*38b0*/  BRA `(.L_x_28478) ;  /* 0x000006f000007947 */ /* 0x000fea0003800000 */
.L_x_28488:
[----:B------:R-:W0:Y:S02]  /*38c0*/  I2F.S16 R0, R3 ;  /* 0x0000000300007306 */ /* 0x000e240000101400 */
[----:B0-----:R-:W-:-:S05]  /*38d0*/  F2FP.BF16.PACK_AB R0, RZ, R0 ;  /* 0x00000000ff00723e */ /* 0x001fca00000010ff */
[----:B------:R0:W-:Y:S01]  /*38e0*/  STG.E.U16 [R16.64], R0 ;  /* 0x0000000010007986 */ /* 0x0001e2000c101524 */
[----:B------:R-:W-:Y:S05]  /*38f0*/  BRA `(.L_x_28478) ;  /* 0x000006b000007947 */ /* 0x000fea0003800000 */
.L_x_28485:
        /* <DEDUP_REMOVED lines=10> */
.L_x_28497:
        /* <DEDUP_REMOVED lines=17> */
.L_x_28500:
[----:B------:R-:W-:-:S04]  /*3ab0*/  LOP3.LUT R2, R3, 0x80000000, RZ, 0xc0, !PT ;  /* 0x8000000003027812 */ /* 0x000fc800078ec0ff */
[----:B------:R-:W-:-:S04]  /*3ac0*/  SHF.R.U32.HI R3, RZ, 0x18, R2 ;  /* 0x00000018ff037819 */ /* 0x000fc80000011602 */
[----:B------:R-:W-:-:S04]  /*3ad0*/  LOP3.LUT R0, R0, R3, RZ, 0xfc, !PT ;  /* 0x0000000300007212 */ /* 0x000fc800078efcff */
[----:B------:R-:W-:Y:S02]  /*3ae0*/  PRMT R8, R0, 0x7610, R8 ;  /* 0x0000761000087816 */ /* 0x000fe40000000008 */
.L_x_28499:
[----:B------:R-:W-:Y:S05]  /*3af0*/  BSYNC B0 ;  /* 0x0000000000007941 */ /* 0x000fea0003800000 */
.L_x_28498:
[----:B------:R0:W-:Y:S01]  /*3b00*/  STG.E.U8 [R16.64], R8 ;  /* 0x0000000810007986 */ /* 0x0001e2000c101124 */
[----:B------:R-:W-:Y:S05]  /*3b10*/  BRA `(.L_x_28478) ;  /* 0x0000049000007947 */ /* 0x000fea0003800000 */
.L_x_28496:
        /* <DEDUP_REMOVED lines=17> */
.L_x_28503:
[----:B------:R-:W-:-:S04]  /*3c30*/  LOP3.LUT R2, R3, 0x80000000, RZ, 0xc0, !PT ;  /* 0x8000000003027812 */ /* 0x000fc800078ec0ff */
[----:B------:R-:W-:-:S04]  /*3c40*/  SHF.R.U32.HI R3, RZ, 0x18, R2 ;  /* 0x00000018ff037819 */ /* 0x000fc80000011602 */
[----:B------:R-:W-:-:S04]  /*3c50*/  LOP3.LUT R0, R0, R3, RZ, 0xfc, !PT ;  /* 0x0000000300007212 */ /* 0x000fc800078efcff */
[----:B------:R-:W-:Y:S02]  /*3c60*/  PRMT R8, R0, 0x7610, R8 ;  /* 0x0000761000087816 */ /* 0x000fe40000000008 */
.L_x_28502:
[----:B------:R-:W-:Y:S05]  /*3c70*/  BSYNC B0 ;  /* 0x0000000000007941 */ /* 0x000fea0003800000 */
.L_x_28501:
[----:B------:R0:W-:Y:S01]  /*3c80*/  STG.E.U8 [R16.64], R8 ;  /* 0x0000000810007986 */ /* 0x0001e2000c101124 */
[----:B------:R-:W-:Y:S05]  /*3c90*/  BRA `(.L_x_28478) ;  /* 0x0000031000007947 */ /* 0x000fea0003800000 */
.L_x_28495:
        /* <DEDUP_REMOVED lines=23> */
.L_x_28477:
        /* <DEDUP_REMOVED lines=20> */
.L_x_28505:
[----:B------:R-:W-:Y:S01]  /*3f50*/  LOP3.LUT R2, R3, 0xffff, RZ, 0xc0, !PT ;  /* 0x0000ffff03027812 */ /* 0x000fe200078ec0ff */
[----:B------:R-:W-:-:S05]  /*3f60*/  IMAD.MOV.U32 R3, RZ, RZ, RZ ;  /* 0x000000ffff037224 */ /* 0x000fca00078e00ff */
[----:B------:R0:W-:Y:S01]  /*3f70*/  STG.E.64 [R16.64], R2 ;  /* 0x0000000210007986 */ /* 0x0001e2000c101b24 */
[----:B------:R-:W-:Y:S05]  /*3f80*/  BRA `(.L_x_28478) ;  /* 0x0000002000007947 */ /* 0x000fea0003800000 */
.L_x_28504:
[----:B------:R-:W-:-:S05]  /*3f90*/  LOP3.LUT R3, R3, 0xffff, RZ, 0xc0, !PT ;  /* 0x0000ffff03037812 */ /* 0x000fca00078ec0ff */
[----:B------:R0:W-:Y:S02]  /*3fa0*/  STG.E [R16.64], R3 ;  /* 0x0000000310007986 */ /* 0x0001e4000c101924 */
.L_x_28478:
[----:B------:R-:W-:-:S05]  /*3fb0*/  IMAD R18, R19, 0x200, R18 ;  /* 0x0000020013127824 */ /* 0x000fca00078e0212 */
[----:B------:R-:W-:Y:S02]  /*3fc0*/  IADD3 R23, R18, 0x80, RZ ;  /* 0x0000008012177810 */ /* 0x000fe40007ffe0ff */
.L_x_28407:
[----:B------:R-:W-:Y:S05]  /*3fd0*/  BSYNC B6 ;  /* 0x0000000000067941 */ /* 0x000fea0003800000 */
.L_x_28406:
        /* <DEDUP_REMOVED lines=258> */
.L_x_28508:
        /* <DEDUP_REMOVED lines=21> */
.L_x_28512:
[----:B------:R-:W2:Y:S02]  /*5150*/  LDG.E.U8 R2, [R2.64] ;  /* 0x0000002402027981 */ /* 0x000ea4000c1e1100 */
[----:B--2---:R-:W0:Y:S02]  /*5160*/  I2F.U16 R0, R2 ;  /* 0x0000000200007306 */ /* 0x004e240000101000 */
[----:B0-----:R-:W-:-:S04]  /*5170*/  F2FP.BF16.PACK_AB R0, RZ, R0 ;  /* 0x00000000ff00723e */ /* 0x001fc800000010ff */
[----:B------:R-:W-:Y:S01]  /*5180*/  PRMT R19, R0, 0x7610, R19 ;  /* 0x0000761000137816 */ /* 0x000fe20000000013 */
[----:B------:R-:W-:Y:S05]  /*5190*/  BRA `(.L_x_28514) ;  /* 0x00000f0000007947 */ /* 0x000fea0003800000 */
.L_x_28511:
        /* <DEDUP_REMOVED lines=11> */
.L_x_28516:
[----:B------:R-:W2:Y:S02]  /*5250*/  LDG.E R2, [R2.64] ;  /* 0x0000002402027981 */ /* 0x000ea4000c1e1900 */
[----:B--2---:R-:W0:Y:S02]  /*5260*/  I2F R0, R2 ;  /* 0x0000000200007306 */ /* 0x004e240000201400 */
[----:B0-----:R-:W-:-:S04]  /*5270*/  F2FP.BF16.PACK_AB R0, RZ, R0 ;  /* 0x00000000ff00723e */ /* 0x001fc800000010ff */
[----:B------:R-:W-:Y:S01]  /*5280*/  PRMT R19, R0, 0x7610, R19 ;  /* 0x0000761000137816 */ /* 0x000fe20000000013 */
[----:B------:R-:W-:Y:S05]  /*5290*/  BRA `(.L_x_28514) ;  /* 0x00000e0000007947 */ /* 0x000fea0003800000 */
.L_x_28515:
[----:B------:R-:W2:Y:S02]  /*52a0*/  LDG.E.U16 R2, [R2.64] ;  /* 0x0000002402027981 */ /* 0x000ea4000c1e1500 */
[----:B--2---:R-:W0:Y:S02]  /*52b0*/  I2F.S16 R0, R2 ;  /* 0x0000000200007306 */ /* 0x004e240000101400 */
[----:B0-----:R-:W-:-:S04]  /*52c0*/  F2FP.BF16.PACK_AB R0, RZ, R0 ;  /* 0x00000000ff00723e */ /* 0x001fc800000010ff */
[----:B------:R-:W-:Y:S01]  /*52d0*/  PRMT R19, R0, 0x7610, R19 ;  /* 0x0000761000137816 */ /* 0x000fe20000000013 */
[----:B------:R-:W-:Y:S05]  /*52e0*/  BRA `(.L_x_28514) ;  /* 0x00000db000007947 */ /* 0x000fea0003800000 */
.L_x_28510:
        /* <DEDUP_REMOVED lines=9> */
.L_x_28518:
[----:B------:R-:W2:Y:S02]  /*5380*/  LDG.E.U16 R0, [R2.64] ;  /* 0x0000002402007981 */ /* 0x000ea4000c1e1500 */
[----:B--2---:R-:W-:-:S05]  /*5390*/  HADD2.F32 R0, -RZ, R0.H0_H0 ;  /* 0x20000000ff007230 */ /* 0x004fca0000004100 */
[----:B------:R-:W-:-:S04]  /*53a0*/  F2FP.BF16.PACK_AB R0, RZ, R0 ;  /* 0x00000000ff00723e */ /* 0x000fc800000010ff */
[----:B------:R-:W-:Y:S01]  /*53b0*/  PRMT R19, R0, 0x7610, R19 ;  /* 0x0000761000137816 */ /* 0x000fe20000000013 */
[----:B------:R-:W-:Y:S05]  /*53c0*/  BRA `(.L_x_28514) ;  /* 0x00000cd000007947 */ /* 0x000fea0003800000 */
.L_x_28517:
        /* <DEDUP_REMOVED lines=9> */
.L_x_28520:
[----:B------:R-:W2:Y:S02]  /*5460*/  LDG.E.U16 R2, [R2.64] ;  /* 0x0000002402027981 */ /* 0x000ea4000c1e1500 */
[----:B--2---:R-:W-:-:S05]  /*5470*/  HADD2.F32 R0, -RZ, R2.H0_H0 ;  /* 0x20000002ff007230 */ /* 0x004fca0000004100 */
[----:B------:R-:W-:-:S04]  /*5480*/  F2FP.BF16.PACK_AB R0, RZ, R0 ;  /* 0x00000000ff00723e */ /* 0x000fc800000010ff */
[----:B------:R-:W-:Y:S01]  /*5490*/  PRMT R19, R0, 0x7610, R19 ;  /* 0x0000761000137816 */ /* 0x000fe20000000013 */
[----:B------:R-:W-:Y:S05]  /*54a0*/  BRA `(.L_x_28514) ;  /* 0x00000bf000007947 */ /* 0x000fea0003800000 */
.L_x_28519:
[----:B------:R-:W2:Y:S02]  /*54b0*/  LDG.E.64 R2, [R2.64] ;  /* 0x0000002402027981 */ /* 0x000ea4000c1e1b00 */
[----:B--2---:R-:W0:Y:S01]  /*54c0*/  F2F.F32.F64 R0, R2 ;  /* 0x0000000200007310 */ /* 0x004e220000301000 */
[----:B------:R-:W0:-:S14]  /*54d0*/  DSETP.GEU.AND P0, PT, |R2|, c[0x2][0x0], PT ;  /* 0x008000000200762a */ /* 0x000e1c0003f0e200 */
[----:B0-----:R-:W-:-:S05]  /*54e0*/  @!P0 FMUL R0, R0, 1.175494350822287508e-38 ;  /* 0x0080000000008820 */ /* 0x001fca0000400000 */
[----:B------:R-:W-:-:S04]  /*54f0*/  F2FP.BF16.PACK_AB R0, RZ, R0 ;  /* 0x00000000ff00723e */ /* 0x000fc800000010ff */
[----:B------:R-:W-:Y:S01]  /*5500*/  PRMT R19, R0, 0x7610, R19 ;  /* 0x0000761000137816 */ /* 0x000fe20000000013 */
[----:B------:R-:W-:Y:S05]  /*5510*/  BRA `(.L_x_28514) ;  /* 0x00000b8000007947 */ /* 0x000fea0003800000 */
.L_x_28509:
        /* <DEDUP_REMOVED lines=14> */
.L_x_28523:
[----:B------:R-:W2:Y:S02]  /*5600*/  LDG.E.64 R2, [R2.64] ;  /* 0x0000002402027981 */ /* 0x000ea4000c1e1b00 */
[----:B--2---:R-:W0:Y:S01]  /*5610*/  F2F.F32.F64 R0, R2 ;  /* 0x0000000200007310 */ /* 0x004e220000301000 */
[----:B------:R-:W0:-:S14]  /*5620*/  DSETP.GEU.AND P0, PT, |R2|, c[0x2][0x0], PT ;  /* 0x008000000200762a */ /* 0x000e1c0003f0e200 */
[----:B0-----:R-:W-:-:S05]  /*5630*/  @!P0 FMUL R0, R0, 1.175494350822287508e-38 ;  /* 0x0080000000008820 */ /* 0x001fca0000400000 */
[----:B------:R-:W-:-:S04]  /*5640*/  F2FP.BF16.PACK_AB R0, RZ, R0 ;  /* 0x00000000ff00723e */ /* 0x000fc800000010ff */
[----:B------:R-:W-:Y:S01]  /*5650*/  PRMT R19, R0, 0x7610, R19 ;  /* 0x0000761000137816 */ /* 0x000fe20000000013 */
[----:B------:R-:W-:Y:S05]  /*5660*/  BRA `(.L_x_28514) ;  /* 0x00000a3000007947 */ /* 0x000fea0003800000 */
.L_x_28522:
        /* <DEDUP_REMOVED lines=28> */
.L_x_28525:
        /* <DEDUP_REMOVED lines=15> */
.L_x_28524:
[----:B------:R0:W5:Y:S01]  /*5920*/  LDG.E.U16 R19, [R2.64] ;  /* 0x0000002402137981 */ /* 0x000162000c1e1500 */
[----:B------:R-:W-:Y:S05]  /*5930*/  BRA `(.L_x_28514) ;  /* 0x0000076000007947 */ /* 0x000fea0003800000 */
.L_x_28521:
        /* <DEDUP_REMOVED lines=12> */
.L_x_28528:
        /* <DEDUP_REMOVED lines=21> */
.L_x_28532:
[----:B------:R-:W-:Y:S05]  /*5b50*/  BSYNC B1 ;  /* 0x0000000000017941 */ /* 0x000fea0003800000 */
.L_x_28531:
[----:B------:R-:W-:Y:S01]  /*5b60*/  LEA R3, R0, 0x3b800000, 0x17 ;  /* 0x3b80000000037811 */ /* 0x000fe200078eb8ff */
[----:B------:R-:W-:-:S05]  /*5b70*/  IMAD.SHL.U32 R0, R2, 0x100000, RZ ;  /* 0x0010000002007824 */ /* 0x000fca00078e00ff */
[----:B------:R-:W-:Y:S02]  /*5b80*/  LOP3.LUT R0, R3, R0, R4, 0xfe, !PT ;  /* 0x0000000003007212 */ /* 0x000fe400078efe04 */
.L_x_28530:
[----:B------:R-:W-:Y:S05]  /*5b90*/  BSYNC B0 ;  /* 0x0000000000007941 */ /* 0x000fea0003800000 */
.L_x_28529:
[----:B------:R-:W-:-:S04]  /*5ba0*/  F2FP.BF16.PACK_AB R0, RZ, R0 ;  /* 0x00000000ff00723e */ /* 0x000fc800000010ff */
[----:B------:R-:W-:Y:S01]  /*5bb0*/  PRMT R19, R0, 0x7610, R19 ;  /* 0x0000761000137816 */ /* 0x000fe20000000013 */
[----:B------:R-:W-:Y:S05]  /*5bc0*/  BRA `(.L_x_28514) ;  /* 0x000004d000007947 */ /* 0x000fea0003800000 */
.L_x_28527:
        /* <DEDUP_REMOVED lines=21> */
.L_x_28536:
[----:B------:R-:W-:Y:S05]  /*5d20*/  BSYNC B1 ;  /* 0x0000000000017941 */ /* 0x000fea0003800000 */
.L_x_28535:
[----:B------:R-:W-:Y:S01]  /*5d30*/  LEA R3, R0, 0x37800000, 0x17 ;  /* 0x3780000000037811 */ /* 0x000fe200078eb8ff */
[----:B------:R-:W-:-:S05]  /*5d40*/  IMAD.SHL.U32 R0, R2, 0x200000, RZ ;  /* 0x0020000002007824 */ /* 0x000fca00078e00ff */
[----:B------:R-:W-:Y:S02]  /*5d50*/  LOP3.LUT R0, R3, R0, R4, 0xfe, !PT ;  /* 0x0000000003007212 */ /* 0x000fe400078efe04 */
.L_x_28534:
[----:B------:R-:W-:Y:S05]  /*5d60*/  BSYNC B0 ;  /* 0x0000000000007941 */ /* 0x000fea0003800000 */
.L_x_28533:
[----:B------:R-:W-:-:S04]  /*5d70*/  F2FP.BF16.PACK_AB R0, RZ, R0 ;  /* 0x00000000ff00723e */ /* 0x000fc800000010ff */
[----:B------:R-:W-:Y:S01]  /*5d80*/  PRMT R19, R0, 0x7610, R19 ;  /* 0x0000761000137816 */ /* 0x000fe20000000013 */
[----:B------:R-:W-:Y:S05]  /*5d90*/  BRA `(.L_x_28514) ;  /* 0x0000030000007947 */ /* 0x000fea0003800000 */
.L_x_28526:
        /* <DEDUP_REMOVED lines=14> */
.L_x_28540:
[----:B------:R-:W-:Y:S05]  /*5e80*/  BSYNC B0 ;  /* 0x0000000000007941 */ /* 0x000fea0003800000 */
.L_x_28539:
[----:B------:R-:W-:-:S04]  /*5e90*/  F2FP.BF16.PACK_AB R0, RZ, R0 ;  /* 0x00000000ff00723e */ /* 0x000fc800000010ff */
[----:B------:R-:W-:Y:S01]  /*5ea0*/  PRMT R19, R0, 0x7610, R19 ;  /* 0x0000761000137816 */ /* 0x000fe20000000013 */
[----:B------:R-:W-:Y:S05]  /*5eb0*/  BRA `(.L_x_28514) ;  /* 0x000001e000007947 */ /* 0x000fea0003800000 */
.L_x_28513:
        /* <DEDUP_REMOVED lines=21> */
.L_x_28538:
[----:B------:R-:W2:Y:S02]  /*6010*/  LDG.E.64 R2, [R2.64] ;  /* 0x0000002402027981 */ /* 0x000ea4000c1e1b00 */
[----:B--2---:R-:W0:Y:S02]  /*6020*/  I2F.U64 R0, R2 ;  /* 0x0000000200007312 */ /* 0x004e240000301000 */
[----:B0-----:R-:W-:-:S04]  /*6030*/  F2FP.BF16.PACK_AB R0, RZ, R0 ;  /* 0x00000000ff00723e */ /* 0x001fc800000010ff */
[----:B------:R-:W-:Y:S01]  /*6040*/  PRMT R19, R0, 0x7610, R19 ;  /* 0x0000761000137816 */ /* 0x000fe20000000013 */
[----:B------:R-:W-:Y:S05]  /*6050*/  BRA `(.L_x_28514) ;  /* 0x0000004000007947 */ /* 0x000fea0003800000 */
.L_x_28537:
[----:B------:R-:W2:Y:S02]  /*6060*/  LDG.E R2, [R2.64] ;  /* 0x0000002402027981 */ /* 0x000ea4000c1e1900 */
[----:B--2---:R-:W0:Y:S02]  /*6070*/  I2F.U32 R0, R2 ;  /* 0x0000000200007306 */ /* 0x004e240000201000 */
[----:B0-----:R-:W-:-:S04]  /*6080*/  F2FP.BF16.PACK_AB R0, RZ, R0 ;  /* 0x00000000ff00723e */ /* 0x001fc800000010ff */
[----:B------:R-:W-:Y:S02]  /*6090*/  PRMT R19, R0, 0x7610, R19 ;  /* 0x0000761000137816 */ /* 0x000fe40000000013 */
.L_x_28514:
        /* <DEDUP_REMOVED lines=18> */
.L_x_28544:
[----:B------:R-:W2:Y:S02]  /*61c0*/  LDG.E.U8 R2, [R2.64] ;  /* 0x0000002402027981 */ /* 0x000ea4000c1e1100 */
[----:B--2---:R-:W0:Y:S02]  /*61d0*/  I2F.U16 R0, R2 ;  /* 0x0000000200007306 */ /* 0x004e240000101000 */
[----:B0-----:R-:W-:Y:S01]  /*61e0*/  F2FP.BF16.PACK_AB R0, RZ, R0 ;  /* 0x00000000ff00723e */ /* 0x001fe200000010ff */
[----:B------:R-:W-:Y:S05]  /*61f0*/  BRA `(.L_x_28546) ;  /* 0x00000e3000007947 */ /* 0x000fea0003800000 */
.L_x_28543:
        /* <DEDUP_REMOVED lines=10> */
.L_x_28548:
[----:B------:R-:W2:Y:S02]  /*62a0*/  LDG.E R2, [R2.64] ;  /* 0x0000002402027981 */ /* 0x000ea4000c1e1900 */
[----:B--2---:R-:W0:Y:S02]  /*62b0*/  I2F R0, R2 ;  /* 0x0000000200007306 */ /* 0x004e240000201400 */
[----:B0-----:R-:W-:Y:S01]  /*62c0*/  F2FP.BF16.PACK_AB R0, RZ, R0 ;  /* 0x00000000ff00723e */ /* 0x001fe200000010ff */
[----:B------:R-:W-:Y:S05]  /*62d0*/  BRA `(.L_x_28546) ;  /* 0x00000d5000007947 */ /* 0x000fea0003800000 */
.L_x_28547:
[----:B------:R-:W2:Y:S02]  /*62e0*/  LDG.E.U16 R2, [R2.64] ;  /* 0x0000002402027981 */ /* 0x000ea4000c1e1500 */
[----:B--2---:R-:W0:Y:S02]  /*62f0*/  I2F.S16 R0, R2 ;  /* 0x0000000200007306 */ /* 0x004e240000101400 */
[----:B0-----:R-:W-:Y:S01]  /*6300*/  F2FP.BF16.PACK_AB R0, RZ, R0 ;  /* 0x00000000ff00723e */ /* 0x001fe200000010ff */
[----:B------:R-:W-:Y:S05]  /*6310*/  BRA `(.L_x_28546) ;  /* 0x00000d1000007947 */ /* 0x000fea0003800000 */
.L_x_28542:
        /* <DEDUP_REMOVED lines=9> */
.L_x_28550:
[----:B------:R-:W2:Y:S02]  /*63b0*/  LDG.E.U16 R0, [R2.64] ;  /* 0x0000002402007981 */ /* 0x000ea4000c1e1500 */
[----:B--2---:R-:W-:-:S05]  /*63c0*/  HADD2.F32 R0, -RZ, R0.H0_H0 ;  /* 0x20000000ff007230 */ /* 0x004fca0000004100 */
[----:B------:R-:W-:Y:S01]  /*63d0*/  F2FP.BF16.PACK_AB R0, RZ, R0 ;  /* 0x00000000ff00723e */ /* 0x000fe200000010ff */
[----:B------:R-:W-:Y:S05]  /*63e0*/  BRA `(.L_x_28546) ;  /* 0x00000c4000007947 */ /* 0x000fea0003800000 */
.L_x_28549:
        /* <DEDUP_REMOVED lines=9> */
.L_x_28552:
[----:B------:R-:W2:Y:S02]  /*6480*/  LDG.E.U16 R2, [R2.64] ;  /* 0x0000002402027981 */ /* 0x000ea4000c1e1500 */
[----:B--2---:R-:W-:-:S05]  /*6490*/  HADD2.F32 R0, -RZ, R2.H0_H0 ;  /* 0x20000002ff007230 */ /* 0x004fca0000004100 */
[----:B------:R-:W-:Y:S01]  /*64a0*/  F2FP.BF16.PACK_AB R0, RZ, R0 ;  /* 0x00000000ff00723e */ /* 0x000fe200000010ff */
[----:B------:R-:W-:Y:S05]  /*64b0*/  BRA `(.L_x_28546) ;  /* 0x00000b7000007947 */ /* 0x000fea0003800000 */
.L_x_28551:
[----:B------:R-:W2:Y:S02]  /*64c0*/  LDG.E.64 R2, [R2.64] ;  /* 0x0000002402027981 */ /* 0x000ea4000c1e1b00 */
[----:B--2---:R-:W0:Y:S01]  /*64d0*/  F2F.F32.F64 R0, R2 ;  /* 0x0000000200007310 */ /* 0x004e220000301000 */
[----:B------:R-:W0:-:S14]  /*64e0*/  DSETP.GEU.AND P0, PT, |R2|, c[0x2][0x0], PT ;  /* 0x008000000200762a */ /* 0x000e1c0003f0e200 */
[----:B0-----:R-:W-:-:S05]  /*64f0*/  @!P0 FMUL R0, R0, 1.175494350822287508e-38 ;  /* 0x0080000000008820 */ /* 0x001fca0000400000 */
[----:B------:R-:W-:Y:S01]  /*6500*/  F2FP.BF16.PACK_AB R0, RZ, R0 ;  /* 0x00000000ff00723e */ /* 0x000fe200000010ff */
[----:B------:R-:W-:Y:S05]  /*6510*/  BRA `(.L_x_28546) ;  /* 0x00000b1000007947 */ /* 0x000fea0003800000 */
.L_x_28541:
        /* <DEDUP_REMOVED lines=13> */
.L_x_28555:
[----:B------:R-:W2:Y:S02]  /*65f0*/  LDG.E.64 R2, [R2.64] ;  /* 0x0000002402027981 */ /* 0x000ea4000c1e1b00 */
[----:B--2---:R-:W0:Y:S01]  /*6600*/  F2F.F32.F64 R0, R2 ;  /* 0x0000000200007310 */ /* 0x004e220000301000 */
[----:B------:R-:W0:-:S14]  /*6610*/  DSETP.GEU.AND P0, PT, |R2|, c[0x2][0x0], PT ;  /* 0x008000000200762a */ /* 0x000e1c0003f0e200 */
[----:B0-----:R-:W-:-:S05]  /*6620*/  @!P0 FMUL R0, R0, 1.175494350822287508e-38 ;  /* 0x0080000000008820 */ /* 0x001fca0000400000 */
[----:B------:R-:W-:Y:S01]  /*6630*/  F2FP.BF16.PACK_AB R0, RZ, R0 ;  /* 0x00000000ff00723e */ /* 0x000fe200000010ff */
[----:B------:R-:W-:Y:S05]  /*6640*/  BRA `(.L_x_28546) ;  /* 0x000009e000007947 */ /* 0x000fea0003800000 */
.L_x_28554:
        /* <DEDUP_REMOVED lines=28> */
.L_x_28557:
        /* <DEDUP_REMOVED lines=15> */
.L_x_28556:
[----:B------:R0:W5:Y:S01]  /*6900*/  LDG.E.U16 R0, [R2.64] ;  /* 0x0000002402007981 */ /* 0x000162000c1e1500 */
[----:B------:R-:W-:Y:S05]  /*6910*/  BRA `(.L_x_28546) ;  /* 0x0000071000007947 */ /* 0x000fea0003800000 */
.L_x_28553:
        /* <DEDUP_REMOVED lines=12> */
.L_x_28560:
        /* <DEDUP_REMOVED lines=21> */
.L_x_28564:
[----:B------:R-:W-:Y:S05]  /*6b30*/  BSYNC B1 ;  /* 0x0000000000017941 */ /* 0x000fea0003800000 */
.L_x_28563:
[----:B------:R-:W-:Y:S01]  /*6b40*/  LEA R3, R0, 0x3b800000, 0x17 ;  /* 0x3b80000000037811 */ /* 0x000fe200078eb8ff */
[----:B------:R-:W-:-:S05]  /*6b50*/  IMAD.SHL.U32 R0, R2, 0x100000, RZ ;  /* 0x0010000002007824 */ /* 0x000fca00078e00ff */
[----:B------:R-:W-:Y:S02]  /*6b60*/  LOP3.LUT R0, R3, R0, R4, 0xfe, !PT ;  /* 0x0000000003007212 */ /* 0x000fe400078efe04 */
.L_x_28562:
[----:B------:R-:W-:Y:S05]  /*6b70*/  BSYNC B0 ;  /* 0x0000000000007941 */ /* 0x000fea0003800000 */
.L_x_28561:
[----:B------:R-:W-:Y:S01]  /*6b80*/  F2FP.BF16.PACK_AB R0, RZ, R0 ;  /* 0x00000000ff00723e */ /* 0x000fe200000010ff */
[----:B------:R-:W-:Y:S05]  /*6b90*/  BRA `(.L_x_28546) ;  /* 0x0000049000007947 */ /* 0x000fea0003800000 */
.L_x_28559:
        /* <DEDUP_REMOVED lines=21> */
.L_x_28568:
[----:B------:R-:W-:Y:S05]  /*6cf0*/  BSYNC B1 ;  /* 0x0000000000017941 */ /* 0x000fea0003800000 */
.L_x_28567:
[----:B------:R-:W-:Y:S01]  /*6d00*/  LEA R3, R0, 0x37800000, 0x17 ;  /* 0x3780000000037811 */ /* 0x000fe200078eb8ff */
[----:B------:R-:W-:-:S05]  /*6d10*/  IMAD.SHL.U32 R0, R2, 0x200000, RZ ;  /* 0x0020000002007824 */ /* 0x000fca00078e00ff */
[----:B------:R-:W-:Y:S02]  /*6d20*/  LOP3.LUT R0, R3, R0, R4, 0xfe, !PT ;  /* 0x0000000003007212 */ /* 0x000fe400078efe04 */
.L_x_28566:
[----:B------:R-:W-:Y:S05]  /*6d30*/  BSYNC B0 ;  /* 0x0000000000007941 */ /* 0x000fea0003800000 */
.L_x_28565:
[----:B------:R-:W-:Y:S01]  /*6d40*/  F2FP.BF16.PACK_AB R0, RZ, R0 ;  /* 0x00000000ff00723e */ /* 0x000fe200000010ff */
[----:B------:R-:W-:Y:S05]  /*6d50*/  BRA `(.L_x_28546) ;  /* 0x000002d000007947 */ /* 0x000fea0003800000 */
.L_x_28558:
        /* <DEDUP_REMOVED lines=14> */
.L_x_28572:
[----:B------:R-:W-:Y:S05]  /*6e40*/  BSYNC B0 ;  /* 0x0000000000007941 */ /* 0x000fea0003800000 */
.L_x_28571:
[----:B------:R-:W-:Y:S01]  /*6e50*/  F2FP.BF16.PACK_AB R0, RZ, R0 ;  /* 0x00000000ff00723e */ /* 0x000fe200000010ff */
[----:B------:R-:W-:Y:S05]  /*6e60*/  BRA `(.L_x_28546) ;  /* 0x000001c000007947 */ /* 0x000fea0003800000 */
.L_x_28545:
        /* <DEDUP_REMOVED lines=21> */
.L_x_28570:
[----:B------:R-:W2:Y:S02]  /*6fc0*/  LDG.E.64 R2, [R2.64] ;  /* 0x0000002402027981 */ /* 0x000ea4000c1e1b00 */
[----:B--2---:R-:W0:Y:S02]  /*6fd0*/  I2F.U64 R0, R2 ;  /* 0x0000000200007312 */ /* 0x004e240000301000 */
[----:B0-----:R-:W-:Y:S01]  /*6fe0*/  F2FP.BF16.PACK_AB R0, RZ, R0 ;  /* 0x00000000ff00723e */ /* 0x001fe200000010ff */
[----:B------:R-:W-:Y:S05]  /*6ff0*/  BRA `(.L_x_28546) ;  /* 0x0000003000007947 */ /* 0x000fea0003800000 */
.L_x_28569:
[----:B------:R-:W2:Y:S02]  /*7000*/  LDG.E R2, [R2.64] ;  /* 0x0000002402027981 */ /* 0x000ea4000c1e1900 */
[----:B--2---:R-:W0:Y:S02]  /*7010*/  I2F.U32 R0, R2 ;  /* 0x0000000200007306 */ /* 0x004e240000201000 */
[----:B0-----:R-:W-:-:S06]  /*7020*/  F2FP.BF16.PACK_AB R0, RZ, R0 ;  /* 0x00000000ff00723e */ /* 0x001fcc00000010ff */
.L_x_28546:
        /* <DEDUP_REMOVED lines=21> */
.L_x_28576:
[----:B------:R0:W-:Y:S01]  /*7180*/  STG.E.U8 [R16.64], R3 ;  /* 0x0000000310007986 */ /* 0x0001e2000c101124 */
[----:B------:R-:W-:Y:S05]  /*7190*/  BRA `(.L_x_28578) ;  /* 0x00000da000007947 */ /* 0x000fea0003800000 */
.L_x_28575:
        /* <DEDUP_REMOVED lines=10> */
.L_x_28580:
[----:B------:R-:W-:-:S05]  /*7240*/  LOP3.LUT R3, R3, 0xffff, RZ, 0xc0, !PT ;  /* 0x0000ffff03037812 */ /* 0x000fca00078ec0ff */
[----:B------:R0:W-:Y:S01]  /*7250*/  STG.E [R16.64], R3 ;  /* 0x0000000310007986 */ /* 0x0001e2000c101924 */
[----:B------:R-:W-:Y:S05]  /*7260*/  BRA `(.L_x_28578) ;  /* 0x00000cd000007947 */ /* 0x000fea0003800000 */
.L_x_28579:
[----:B------:R0:W-:Y:S01]  /*7270*/  STG.E.U16 [R16.64], R3 ;  /* 0x0000000310007986 */ /* 0x0001e2000c101524 */
[----:B------:R-:W-:Y:S05]  /*7280*/  BRA `(.L_x_28578) ;  /* 0x00000cb000007947 */ /* 0x000fea0003800000 */
.L_x_28574:
        /* <DEDUP_REMOVED lines=9> */
.L_x_28582:
[----:B------:R-:W0:Y:S02]  /*7320*/  I2F.S16 R0, R3 ;  /* 0x0000000300007306 */ /* 0x000e240000101400 */
[----:B0-----:R-:W-:-:S05]  /*7330*/  F2FP.PACK_AB R0, RZ, R0 ;  /* 0x00000000ff00723e */ /* 0x001fca00000000ff */
[----:B------:R0:W-:Y:S01]  /*7340*/  STG.E.U16 [R16.64], R0 ;  /* 0x0000000010007986 */ /* 0x0001e2000c101524 */
[----:B------:R-:W-:Y:S05]  /*7350*/  BRA `(.L_x_28578) ;  /* 0x00000be000007947 */ /* 0x000fea0003800000 */
.L_x_28581:
        /* <DEDUP_REMOVED lines=10> */
.L_x_28584:
[----:B------:R-:W0:Y:S02]  /*7400*/  I2F.S16 R3, R3 ;  /* 0x0000000300037306 */ /* 0x000e240000101400 */
[----:B0-----:R-:W-:-:S04]  /*7410*/  F2FP.PACK_AB R3, RZ, R3 ;  /* 0x00000003ff03723e */ /* 0x001fc800000000ff */
[----:B------:R-:W-:-:S05]  /*7420*/  PRMT R3, R3, 0x5410, RZ ;  /* 0x0000541003037816 */ /* 0x000fca00000000ff */
[----:B------:R0:W-:Y:S01]  /*7430*/  STG.E [R16.64], R3 ;  /* 0x0000000310007986 */ /* 0x0001e2000c101924 */
[----:B------:R-:W-:Y:S05]  /*7440*/  BRA `(.L_x_28578) ;  /* 0x00000af000007947 */ /* 0x000fea0003800000 */
.L_x_28583:
[----:B------:R-:W0:Y:S02]  /*7450*/  I2F.F64.S16 R2, R3 ;  /* 0x0000000300027312 */ /* 0x000e240000101c00 */
[----:B0-----:R0:W-:Y:S01]  /*7460*/  STG.E.64 [R16.64], R2 ;  /* 0x0000000210007986 */ /* 0x0011e2000c101b24 */
[----:B------:R-:W-:Y:S05]  /*7470*/  BRA `(.L_x_28578) ;  /* 0x00000ac000007947 */ /* 0x000fea0003800000 */
.L_x_28573:
        /* <DEDUP_REMOVED lines=10> */
.L_x_28587:
[----:B------:R-:W0:Y:S01]  /*7520*/  I2F.F64.S16 R4, R3 ;  /* 0x0000000300047312 */ /* 0x000e220000101c00 */
[----:B------:R-:W-:-:S05]  /*7530*/  CS2R R6, SRZ ;  /* 0x0000000000067805 */ /* 0x000fca000001ff00 */
[----:B0-----:R0:W-:Y:S01]  /*7540*/  STG.E.128 [R16.64], R4 ;  /* 0x0000000410007986 */ /* 0x0011e2000c101d24 */
[----:B------:R-:W-:Y:S05]  /*7550*/  BRA `(.L_x_28578) ;  /* 0x000009e000007947 */ /* 0x000fea0003800000 */
.L_x_28586:
        /* <DEDUP_REMOVED lines=21> */
.L_x_28591:
[----:B------:R-:W-:Y:S05]  /*76b0*/  BSYNC B0 ;  /* 0x0000000000007941 */ /* 0x000fea0003800000 */
.L_x_28590:
[----:B------:R-:W-:-:S05]  /*76c0*/  LOP3.LUT R5, R0, R5, RZ, 0xfc, !PT ;  /* 0x0000000500057212 */ /* 0x000fca00078efcff */
[----:B------:R0:W-:Y:S01]  /*76d0*/  STG.E.U8 [R16.64], R5 ;  /* 0x0000000510007986 */ /* 0x0001e2000c101124 */
[----:B------:R-:W-:Y:S05]  /*76e0*/  BRA `(.L_x_28578) ;  /* 0x0000085000007947 */ /* 0x000fea0003800000 */
.L_x_28589:
        /* <DEDUP_REMOVED lines=13> */
.L_x_28593:
[----:B------:R-:W-:Y:S01]  /*77c0*/  IMAD.MOV.U32 R0, RZ, RZ, 0x7f ;  /* 0x0000007fff007424 */ /* 0x000fe200078e00ff */
[----:B------:R-:W-:-:S04]  /*77d0*/  ISETP.GT.U32.AND P0, PT, R2, 0x7f800000, PT ;  /* 0x7f8000000200780c */ /* 0x000fc80003f04070 */
[----:B------:R-:W-:-:S04]  /*77e0*/  SEL R0, R0, 0x7c, P0 ;  /* 0x0000007c00007807 */ /* 0x000fc80000000000 */
.L_x_28594:
[----:B------:R-:W-:Y:S05]  /*77f0*/  BSYNC B0 ;  /* 0x0000000000007941 */ /* 0x000fea0003800000 */
.L_x_28592:
[----:B------:R-:W-:-:S04]  /*7800*/  LOP3.LUT R2, R3, 0x80000000, RZ, 0xc0, !PT ;  /* 0x8000000003027812 */ /* 0x000fc800078ec0ff */
[----:B------:R-:W-:-:S04]  /*7810*/  SHF.R.U32.HI R3, RZ, 0x18, R2 ;  /* 0x00000018ff037819 */ /* 0x000fc80000011602 */
[----:B------:R-:W-:-:S05]  /*7820*/  LOP3.LUT R3, R0, R3, RZ, 0xfc, !PT ;  /* 0x0000000300037212 */ /* 0x000fca00078efcff */
[----:B------:R0:W-:Y:S01]  /*7830*/  STG.E.U8 [R16.64], R3 ;  /* 0x0000000310007986 */ /* 0x0001e2000c101124 */
[----:B------:R-:W-:Y:S05]  /*7840*/  BRA `(.L_x_28578) ;  /* 0x000006f000007947 */ /* 0x000fea0003800000 */
.L_x_28588:
[----:B------:R-:W0:Y:S02]  /*7850*/  I2F.S16 R0, R3 ;  /* 0x0000000300007306 */ /* 0x000e240000101400 */
[----:B0-----:R-:W-:-:S05]  /*7860*/  F2FP.BF16.PACK_AB R0, RZ, R0 ;  /* 0x00000000ff00723e */ /* 0x001fca00000010ff */
[----:B------:R0:W-:Y:S01]  /*7870*/  STG.E.U16 [R16.64], R0 ;  /* 0x0000000010007986 */ /* 0x0001e2000c101524 */
[----:B------:R-:W-:Y:S05]  /*7880*/  BRA `(.L_x_28578) ;  /* 0x000006b000007947 */ /* 0x000fea0003800000 */
.L_x_28585:
        /* <DEDUP_REMOVED lines=10> */
.L_x_28597:
        /* <DEDUP_REMOVED lines=17> */
.L_x_28600:
[----:B------:R-:W-:-:S04]  /*7a40*/  LOP3.LUT R2, R3, 0x80000000, RZ, 0xc0, !PT ;  /* 0x8000000003027812 */ /* 0x000fc800078ec0ff */
[----:B------:R-:W-:-:S04]  /*7a50*/  SHF.R.U32.HI R3, RZ, 0x18, R2 ;  /* 0x00000018ff037819 */ /* 0x000fc80000011602 */
[----:B------:R-:W-:-:S04]  /*7a60*/  LOP3.LUT R0, R0, R3, RZ, 0xfc, !PT ;  /* 0x0000000300007212 */ /* 0x000fc800078efcff */
[----:B------:R-:W-:Y:S02]  /*7a70*/  PRMT R8, R0, 0x7610, R8 ;  /* 0x0000761000087816 */ /* 0x000fe40000000008 */
.L_x_28599:
[----:B------:R-:W-:Y:S05]  /*7a80*/  BSYNC B0 ;  /* 0x0000000000007941 */ /* 0x000fea0003800000 */
.L_x_28598:
[----:B------:R0:W-:Y:S01]  /*7a90*/  STG.E.U8 [R16.64], R8 ;  /* 0x0000000810007986 */ /* 0x0001e2000c101124 */
[----:B------:R-:W-:Y:S05]  /*7aa0*/  BRA `(.L_x_28578) ;  /* 0x0000049000007947 */ /* 0x000fea0003800000 */
.L_x_28596:
        /* <DEDUP_REMOVED lines=17> */
.L_x_28603:
[----:B------:R-:W-:-:S04]  /*7bc0*/  LOP3.LUT R2, R3, 0x80000000, RZ, 0xc0, !PT ;  /* 0x8000000003027812 */ /* 0x000fc800078ec0ff */
[----:B------:R-:W-:-:S04]  /*7bd0*/  SHF.R.U32.HI R3, RZ, 0x18, R2 ;  /* 0x00000018ff037819 */ /* 0x000fc80000011602 */
[----:B------:R-:W-:-:S04]  /*7be0*/  LOP3.LUT R0, R0, R3, RZ, 0xfc, !PT ;  /* 0x0000000300007212 */ /* 0x000fc800078efcff */
[----:B------:R-:W-:Y:S02]  /*7bf0*/  PRMT R8, R0, 0x7610, R8 ;  /* 0x0000761000087816 */ /* 0x000fe40000000008 */
.L_x_28602:
[----:B------:R-:W-:Y:S05]  /*7c00*/  BSYNC B0 ;  /* 0x0000000000007941 */ /* 0x000fea0003800000 */
.L_x_28601:
[----:B------:R0:W-:Y:S01]  /*7c10*/  STG.E.U8 [R16.64], R8 ;  /* 0x0000000810007986 */ /* 0x0001e2000c101124 */
[----:B------:R-:W-:Y:S05]  /*7c20*/  BRA `(.L_x_28578) ;  /* 0x0000031000007947 */ /* 0x000fea0003800000 */
.L_x_28595:
        /* <DEDUP_REMOVED lines=23> */
.L_x_28577:
        /* <DEDUP_REMOVED lines=20> */
.L_x_28605:
[----:B------:R-:W-:Y:S01]  /*7ee0*/  LOP3.LUT R2, R3, 0xffff, RZ, 0xc0, !PT ;  /* 0x0000ffff03027812 */ /* 0x000fe200078ec0ff */
[----:B------:R-:W-:-:S05]  /*7ef0*/  IMAD.MOV.U32 R3, RZ, RZ, RZ ;  /* 0x000000ffff037224 */ /* 0x000fca00078e00ff */
[----:B------:R0:W-:Y:S01]  /*7f00*/  STG.E.64 [R16.64], R2 ;  /* 0x0000000210007986 */ /* 0x0001e2000c101b24 */
[----:B------:R-:W-:Y:S05]  /*7f10*/  BRA `(.L_x_28578) ;  /* 0x0000002000007947 */ /* 0x000fea0003800000 */
.L_x_28604:
[----:B------:R-:W-:-:S05]  /*7f20*/  LOP3.LUT R3, R3, 0xffff, RZ, 0xc0, !PT ;  /* 0x0000ffff03037812 */ /* 0x000fca00078ec0ff */
[----:B------:R0:W-:Y:S02]  /*7f30*/  STG.E [R16.64], R3 ;  /* 0x0000000310007986 */ /* 0x0001e4000c101924 */
.L_x_28578:
        /* <DEDUP_REMOVED lines=258> */
.L_x_28606:
        /* <DEDUP_REMOVED lines=21> */
.L_x_28610:
[----:B------:R-:W2:Y:S02]  /*90b0*/  LDG.E.U8 R2, [R2.64] ;  /* 0x0000002402027981 */ /* 0x000ea4000c1e1100 */
[----:B--2---:R-:W0:Y:S02]  /*90c0*/  I2F.U16 R0, R2 ;  /* 0x0000000200007306 */ /* 0x004e240000101000 */
[----:B0-----:R-:W-:-:S04]  /*90d0*/  F2FP.BF16.PACK_AB R0, RZ, R0 ;  /* 0x00000000ff00723e */ /* 0x001fc800000010ff */
[----:B------:R-:W-:Y:S01]  /*90e0*/  PRMT R19, R0, 0x7610, R19 ;  /* 0x0000761000137816 */ /* 0x000fe20000000013 */
[----:B------:R-:W-:Y:S05]  /*90f0*/  BRA `(.L_x_28612) ;  /* 0x00000f0000007947 */ /* 0x000fea0003800000 */
.L_x_28609:
        /* <DEDUP_REMOVED lines=11> */
.L_x_28614:
[----:B------:R-:W2:Y:S02]  /*91b0*/  LDG.E R2, [R2.64] ;  /* 0x0000002402027981 */ /* 0x000ea4000c1e1900 */
[----:B--2---:R-:W0:Y:S02]  /*91c0*/  I2F R0, R2 ;  /* 0x0000000200007306 */ /* 0x004e240000201400 */
[----:B0-----:R-:W-:-:S04]  /*91d0*/  F2FP.BF16.PACK_AB R0, RZ, R0 ;  /* 0x00000000ff00723e */ /* 0x001fc800000010ff */
[----:B------:R-:W-:Y:S01]  /*91e0*/  PRMT R19, R0, 0x7610, R19 ;  /* 0x0000761000137816 */ /* 0x000fe20000000013 */
[----:B------:R-:W-:Y:S05]  /*91f0*/  BRA `(.L_x_28612) ;  /* 0x00000e0000007947 */ /* 0x000fea0003800000 */
.L_x_28613:
[----:B------:R-:W2:Y:S02]  /*9200*/  LDG.E.U16 R2, [R2.64] ;  /* 0x0000002402027981 */ /* 0x000ea4000c1e1500 */
[----:B--2---:R-:W0:Y:S02]  /*9210*/  I2F.S16 R0, R2 ;  /* 0x0000000200007306 */ /* 0x004e240000101400 */
[----:B0-----:R-:W-:-:S04]  /*9220*/  F2FP.BF16.PACK_AB R0, RZ, R0 ;  /* 0x00000000ff00723e */ /* 0x001fc800000010ff */
[----:B------:R-:W-:Y:S01]  /*9230*/  PRMT R19, R0, 0x7610, R19 ;  /* 0x0000761000137816 */ /* 0x000fe20000000013 */
[----:B------:R-:W-:Y:S05]  /*9240*/  BRA `(.L_x_28612) ;  /* 0x00000db000007947 */ /* 0x000fea0003800000 */
.L_x_28608:
        /* <DEDUP_REMOVED lines=9> */
.L_x_28616:
[----:B------:R-:W2:Y:S02]  /*92e0*/  LDG.E.U16 R0, [R2.64] ;  /* 0x0000002402007981 */ /* 0x000ea4000c1e1500 */
[----:B--2---:R-:W-:-:S05]  /*92f0*/  HADD2.F32 R0, -RZ, R0.H0_H0 ;  /* 0x20000000ff007230 */ /* 0x004fca0000004100 */
[----:B------:R-:W-:-:S04]  /*9300*/  F2FP.BF16.PACK_AB R0, RZ, R0 ;  /* 0x00000000ff00723e */ /* 0x000fc800000010ff */
[----:B------:R-:W-:Y:S01]  /*9310*/  PRMT R19, R0, 0x7610, R19 ;  /* 0x0000761000137816 */ /* 0x000fe20000000013 */
[----:B------:R-:W-:Y:S05]  /*9320*/  BRA `(.L_x_28612) ;  /* 0x00000cd000007947 */ /* 0x000fea0003800000 */
.L_x_28615:
        /* <DEDUP_REMOVED lines=9> */
.L_x_28618:
[----:B------:R-:W2:Y:S02]  /*93c0*/  LDG.E.U16 R2, [R2.64] ;  /* 0x0000002402027981 */ /* 0x000ea4000c1e1500 */
[----:B--2---:R-:W-:-:S05]  /*93d0*/  HADD2.F32 R0, -RZ, R2.H0_H0 ;  /* 0x20000002ff007230 */ /* 0x004fca0000004100 */
[----:B------:R-:W-:-:S04]  /*93e0*/  F2FP.BF16.PACK_AB R0, RZ, R0 ;  /* 0x00000000ff00723e */ /* 0x000fc800000010ff */
[----:B------:R-:W-:Y:S01]  /*93f0*/  PRMT R19, R0, 0x7610, R19 ;  /* 0x0000761000137816 */ /* 0x000fe20000000013 */
[----:B------:R-:W-:Y:S05]  /*9400*/  BRA `(.L_x_28612) ;  /* 0x00000bf000007947 */ /* 0x000fea0003800000 */
.L_x_28617:
[----:B------:R-:W2:Y:S02]  /*9410*/  LDG.E.64 R2, [R2.64] ;  /* 0x0000002402027981 */ /* 0x000ea4000c1e1b00 */
[----:B--2---:R-:W0:Y:S01]  /*9420*/  F2F.F32.F64 R0, R2 ;  /* 0x0000000200007310 */ /* 0x004e220000301000 */
[----:B------:R-:W0:-:S14]  /*9430*/  DSETP.GEU.AND P0, PT, |R2|, c[0x2][0x0], PT ;  /* 0x008000000200762a */ /* 0x000e1c0003f0e200 */
[----:B0-----:R-:W-:-:S05]  /*9440*/  @!P0 FMUL R0, R0, 1.175494350822287508e-38 ;  /* 0x0080000000008820 */ /* 0x001fca0000400000 */
[----:B------:R-:W-:-:S04]  /*9450*/  F2FP.BF16.PACK_AB R0, RZ, R0 ;  /* 0x00000000ff00723e */ /* 0x000fc800000010ff */
[----:B------:R-:W-:Y:S01]  /*9460*/  PRMT R19, R0, 0x7610, R19 ;  /* 0x0000761000137816 */ /* 0x000fe20000000013 */
[----:B------:R-:W-:Y:S05]  /*9470*/  BRA `(.L_x_28612) ;  /* 0x00000b8000007947 */ /* 0x000fea0003800000 */
.L_x_28607:
        /* <DEDUP_REMOVED lines=14> */
.L_x_28621:
[----:B------:R-:W2:Y:S02]  /*9560*/  LDG.E.64 R2, [R2.64] ;  /* 0x0000002402027981 */ /* 0x000ea4000c1e1b00 */
[----:B--2---:R-:W0:Y:S01]  /*9570*/  F2F.F32.F64 R0, R2 ;  /* 0x0000000200007310 */ /* 0x004e220000301000 */
[----:B------:R-:W0:-:S14]  /*9580*/  DSETP.GEU.AND P0, PT, |R2|, c[0x2][0x0], PT ;  /* 0x008000000200762a */ /* 0x000e1c0003f0e200 */
[----:B0-----:R-:W-:-:S05]  /*9590*/  @!P0 FMUL R0, R0, 1.175494350822287508e-38 ;  /* 0x0080000000008820 */ /* 0x001fca0000400000 */
[----:B------:R-:W-:-:S04]  /*95a0*/  F2FP.BF16.PACK_AB R0, RZ, R0 ;  /* 0x00000000ff00723e */ /* 0x000fc800000010ff */
[----:B------:R-:W-:Y:S01]  /*95b0*/  PRMT R19, R0, 0x7610, R19 ;  /* 0x0000761000137816 */ /* 0x000fe20000000013 */
[----:B------:R-:W-:Y:S05]  /*95c0*/  BRA `(.L_x_28612) ;  /* 0x00000a3000007947 */ /* 0x000fea0003800000 */
.L_x_28620:
        /* <DEDUP_REMOVED lines=28> */
.L_x_28623:
        /* <DEDUP_REMOVED lines=15> */
.L_x_28622:
[----:B------:R0:W5:Y:S01]  /*9880*/  LDG.E.U16 R19, [R2.64] ;  /* 0x0000002402137981 */ /* 0x000162000c1e1500 */
[----:B------:R-:W-:Y:S05]  /*9890*/  BRA `(.L_x_28612) ;  /* 0x0000076000007947 */ /* 0x000fea0003800000 */
.L_x_28619:
        /* <DEDUP_REMOVED lines=12> */
.L_x_28626:
        /* <DEDUP_REMOVED lines=21> */
.L_x_28630:
[----:B------:R-:W-:Y:S05]  /*9ab0*/  BSYNC B1 ;  /* 0x0000000000017941 */ /* 0x000fea0003800000 */
.L_x_28629:
[----:B------:R-:W-:Y:S01]  /*9ac0*/  LEA R3, R0, 0x3b800000, 0x17 ;  /* 0x3b80000000037811 */ /* 0x000fe200078eb8ff */
[----:B------:R-:W-:-:S05]  /*9ad0*/  IMAD.SHL.U32 R0, R2, 0x100000, RZ ;  /* 0x0010000002007824 */ /* 0x000fca00078e00ff */
[----:B------:R-:W-:Y:S02]  /*9ae0*/  LOP3.LUT R0, R3, R0, R4, 0xfe, !PT ;  /* 0x0000000003007212 */ /* 0x000fe400078efe04 */
.L_x_28628:
[----:B------:R-:W-:Y:S05]  /*9af0*/  BSYNC B0 ;  /* 0x0000000000007941 */ /* 0x000fea0003800000 */
.L_x_28627:
[----:B------:R-:W-:-:S04]  /*9b00*/  F2FP.BF16.PACK_AB R0, RZ, R0 ;  /* 0x00000000ff00723e */ /* 0x000fc800000010ff */
[----:B------:R-:W-:Y:S01]  /*9b10*/  PRMT R19, R0, 0x7610, R19 ;  /* 0x0000761000137816 */ /* 0x000fe20000000013 */
[----:B------:R-:W-:Y:S05]  /*9b20*/  BRA `(.L_x_28612) ;  /* 0x000004d000007947 */ /* 0x000fea0003800000 */
.L_x_28625:
        /* <DEDUP_REMOVED lines=21> */
.L_x_28634:
[----:B------:R-:W-:Y:S05]  /*9c80*/  BSYNC B1 ;  /* 0x0000000000017941 */ /* 0x000fea0003800000 */
.L_x_28633:
[----:B------:R-:W-:Y:S01]  /*9c90*/  LEA R3, R0, 0x37800000, 0x17 ;  /* 0x3780000000037811 */ /* 0x000fe200078eb8ff */
[----:B------:R-:W-:-:S05]  /*9ca0*/  IMAD.SHL.U32 R0, R2, 0x200000, RZ ;  /* 0x0020000002007824 */ /* 0x000fca00078e00ff */
[----:B------:R-:W-:Y:S02]  /*9cb0*/  LOP3.LUT R0, R3, R0, R4, 0xfe, !PT ;  /* 0x0000000003007212 */ /* 0x000fe400078efe04 */
.L_x_28632:
[----:B------:R-:W-:Y:S05]  /*9cc0*/  BSYNC B0 ;  /* 0x0000000000007941 */ /* 0x000fea0003800000 */
.L_x_28631:
[----:B------:R-:W-:-:S04]  /*9cd0*/  F2FP.BF16.PACK_AB R0, RZ, R0 ;  /* 0x00000000ff00723e */ /* 0x000fc800000010ff */
[----:B------:R-:W-:Y:S01]  /*9ce0*/  PRMT R19, R0, 0x7610, R19 ;  /* 0x0000761000137816 */ /* 0x000fe20000000013 */
[----:B------:R-:W-:Y:S05]  /*9cf0*/  BRA `(.L_x_28612) ;  /* 0x0000030000007947 */ /* 0x000fea0003800000 */
.L_x_28624:
        /* <DEDUP_REMOVED lines=14> */
.L_x_28638:
[----:B------:R-:W-:Y:S05]  /*9de0*/  BSYNC B0 ;  /* 0x0000000000007941 */ /* 0x000fea0003800000 */
.L_x_28637:
[----:B------:R-:W-:-:S04]  /*9df0*/  F2FP.BF16.PACK_AB R0, RZ, R0 ;  /* 0x00000000ff00723e */ /* 0x000fc800000010ff */
[----:B------:R-:W-:Y:S01]  /*9e00*/  PRMT R19, R0, 0x7610, R19 ;  /* 0x0000761000137816 */ /* 0x000fe20000000013 */
[----:B------:R-:W-:Y:S05]  /*9e10*/  BRA `(.L_x_28612) ;  /* 0x000001e000007947 */ /* 0x000fea0003800000 */
.L_x_28611:
        /* <DEDUP_REMOVED lines=21> */
.L_x_28636:
[----:B------:R-:W2:Y:S02]  /*9f70*/  LDG.E.64 R2, [R2.64] ;  /* 0x0000002402027981 */ /* 0x000ea4000c1e1b00 */
[----:B--2---:R-:W0:Y:S02]  /*9f80*/  I2F.U64 R0, R2 ;  /* 0x0000000200007312 */ /* 0x004e240000301000 */
[----:B0-----:R-:W-:-:S04]  /*9f90*/  F2FP.BF16.PACK_AB R0, RZ, R0 ;  /* 0x00000000ff00723e */ /* 0x001fc800000010ff */
[----:B------:R-:W-:Y:S01]  /*9fa0*/  PRMT R19, R0, 0x7610, R19 ;  /* 0x0000761000137816 */ /* 0x000fe20000000013 */
[----:B------:R-:W-:Y:S05]  /*9fb0*/  BRA `(.L_x_28612) ;  /* 0x0000004000007947 */ /* 0x000fea0003800000 */
.L_x_28635:
[----:B------:R-:W2:Y:S02]  /*9fc0*/  LDG.E R2, [R2.64] ;  /* 0x0000002402027981 */ /* 0x000ea4000c1e1900 */
[----:B--2---:R-:W0:Y:S02]  /*9fd0*/  I2F.U32 R0, R2 ;  /* 0x0000000200007306 */ /* 0x004e240000201000 */
[----:B0-----:R-:W-:-:S04]  /*9fe0*/  F2FP.BF16.PACK_AB R0, RZ, R0 ;  /* 0x00000000ff00723e */ /* 0x001fc800000010ff */
[----:B------:R-:W-:Y:S02]  /*9ff0*/  PRMT R19, R0, 0x7610, R19 ;  /* 0x0000761000137816 */ /* 0x000fe40000000013 */
.L_x_28612:
        /* <DEDUP_REMOVED lines=18> */
.L_x_28642:
[----:B------:R-:W2:Y:S02]  /*a120*/  LDG.E.U8 R2, [R2.64] ;  /* 0x0000002402027981 */ /* 0x000ea4000c1e1100 */
[----:B--2---:R-:W0:Y:S02]  /*a130*/  I2F.U16 R0, R2 ;  /* 0x0000000200007306 */ /* 0x004e240000101000 */
[----:B0-----:R-:W-:Y:S01]  /*a140*/  F2FP.BF16.PACK_AB R0, RZ, R0 ;  /* 0x00000000ff00723e */ /* 0x001fe200000010ff */
[----:B------:R-:W-:Y:S05]  /*a150*/  BRA `(.L_x_28644) ;  /* 0x00000e3000007947 */ /* 0x000fea0003800000 */
.L_x_28641:
        /* <DEDUP_REMOVED lines=10> */
.L_x_28646:
[----:B------:R-:W2:Y:S02]  /*a200*/  LDG.E R2, [R2.64] ;  /* 0x0000002402027981 */ /* 0x000ea4000c1e1900 */
[----:B--2---:R-:W0:Y:S02]  /*a210*/  I2F R0, R2 ;  /* 0x0000000200007306 */ /* 0x004e240000201400 */
[----:B0-----:R-:W-:Y:S01]  /*a220*/  F2FP.BF16.PACK_AB R0, RZ, R0 ;  /* 0x00000000ff00723e */ /* 0x001fe200000010ff */
[----:B------:R-:W-:Y:S05]  /*a230*/  BRA `(.L_x_28644) ;  /* 0x00000d5000007947 */ /* 0x000fea0003800000 */
.L_x_28645:
[----:B------:R-:W2:Y:S02]  /*a240*/  LDG.E.U16 R2, [R2.64] ;  /* 0x0000002402027981 */ /* 0x000ea4000c1e1500 */
[----:B--2---:R-:W0:Y:S02]  /*a250*/  I2F.S16 R0, R2 ;  /* 0x0000000200007306 */ /* 0x004e240000101400 */
[----:B0-----:R-:W-:Y:S01]  /*a260*/  F2FP.BF16.PACK_AB R0, RZ, R0 ;  /* 0x00000000ff00723e */ /* 0x001fe200000010ff */
[----:B------:R-:W-:Y:S05]  /*a270*/  BRA `(.L_x_28644) ;  /* 0x00000d1000007947 */ /* 0x000fea0003800000 */
.L_x_28640:
        /* <DEDUP_REMOVED lines=9> */
.L_x_28648:
[----:B------:R-:W2:Y:S02]  /*a310*/  LDG.E.U16 R0, [R2.64] ;  /* 0x0000002402007981 */ /* 0x000ea4000c1e1500 */
[----:B--2---:R-:W-:-:S05]  /*a320*/  HADD2.F32 R0, -RZ, R0.H0_H0 ;  /* 0x20000000ff007230 */ /* 0x004fca0000004100 */
[----:B------:R-:W-:Y:S01]  /*a330*/  F2FP.BF16.PACK_AB R0, RZ, R0 ;  /* 0x00000000ff00723e */ /* 0x000fe200000010ff */
[----:B------:R-:W-:Y:S05]  /*a340*/  BRA `(.L_x_28644) ;  /* 0x00000c4000007947 */ /* 0x000fea0003800000 */
.L_x_28647:
        /* <DEDUP_REMOVED lines=9> */
.L_x_28650:
[----:B------:R-:W2:Y:S02]  /*a3e0*/  LDG.E.U16 R2, [R2.64] ;  /* 0x0000002402027981 */ /* 0x000ea4000c1e1500 */
[----:B--2---:R-:W-:-:S05]  /*a3f0*/  HADD2.F32 R0, -RZ, R2.H0_H0 ;  /* 0x20000002ff007230 */ /* 0x004fca0000004100 */
[----:B------:R-:W-:Y:S01]  /*a400*/  F2FP.BF16.PACK_AB R0, RZ, R0 ;  /* 0x00000000ff00723e */ /* 0x000fe200000010ff */
[----:B------:R-:W-:Y:S05]  /*a410*/  BRA `(.L_x_28644) ;  /* 0x00000b7000007947 */ /* 0x000fea0003800000 */
.L_x_28649:
[----:B------:R-:W2:Y:S02]  /*a420*/  LDG.E.64 R2, [R2.64] ;  /* 0x0000002402027981 */ /* 0x000ea4000c1e1b00 */
[----:B--2---:R-:W0:Y:S01]  /*a430*/  F2F.F32.F64 R0, R2 ;  /* 0x0000000200007310 */ /* 0x004e220000301000 */
[----:B------:R-:W0:-:S14]  /*a440*/  DSETP.GEU.AND P0, PT, |R2|, c[0x2][0x0], PT ;  /* 0x008000000200762a */ /* 0x000e1c0003f0e200 */
[----:B0-----:R-:W-:-:S05]  /*a450*/  @!P0 FMUL R0, R0, 1.175494350822287508e-38 ;  /* 0x0080000000008820 */ /* 0x001fca0000400000 */
[----:B------:R-:W-:Y:S01]  /*a460*/  F2FP.BF16.PACK_AB R0, RZ, R0 ;  /* 0x00000000ff00723e */ /* 0x000fe200000010ff */
[----:B------:R-:W-:Y:S05]  /*a470*/  BRA `(.L_x_28644) ;  /* 0x00000b1000007947 */ /* 0x000fea0003800000 */
.L_x_28639:
        /* <DEDUP_REMOVED lines=13> */
.L_x_28653:
[----:B------:R-:W2:Y:S02]  /*a550*/  LDG.E.64 R2, [R2.64] ;  /* 0x0000002402027981 */ /* 0x000ea4000c1e1b00 */
[----:B--2---:R-:W0:Y:S01]  /*a560*/  F2F.F32.F64 R0, R2 ;  /* 0x0000000200007310 */ /* 0x004e220000301000 */
[----:B------:R-:W0:-:S14]  /*a570*/  DSETP.GEU.AND P0, PT, |R2|, c[0x2][0x0], PT ;  /* 0x008000000200762a */ /* 0x000e1c0003f0e200 */
[----:B0-----:R-:W-:-:S05]  /*a580*/  @!P0 FMUL R0, R0, 1.175494350822287508e-38 ;  /* 0x0080000000008820 */ /* 0x001fca0000400000 */
[----:B------:R-:W-:Y:S01]  /*a590*/  F2FP.BF16.PACK_AB R0, RZ, R0 ;  /* 0x00000000ff00723e */ /* 0x000fe200000010ff */
[----:B------:R-:W-:Y:S05]  /*a5a0*/  BRA `(.L_x_28644) ;  /* 0x000009e000007947 */ /* 0x000fea0003800000 */
.L_x_28652:
        /* <DEDUP_REMOVED lines=28> */
.L_x_28655:
        /* <DEDUP_REMOVED lines=15> */
.L_x_28654:
[----:B------:R0:W5:Y:S01]  /*a860*/  LDG.E.U16 R0, [R2.64] ;  /* 0x0000002402007981 */ /* 0x000162000c1e1500 */
[----:B------:R-:W-:Y:S05]  /*a870*/  BRA `(.L_x_28644) ;  /* 0x0000071000007947 */ /* 0x000fea0003800000 */
.L_x_28651:
        /* <DEDUP_REMOVED lines=12> */
.L_x_28658:
        /* <DEDUP_REMOVED lines=21> */
.L_x_28662:
[----:B------:R-:W-:Y:S05]  /*aa90*/  BSYNC B1 ;  /* 0x0000000000017941 */ /* 0x000fea0003800000 */
.L_x_28661:
[----:B------:R-:W-:Y:S01]  /*aaa0*/  LEA R3, R0, 0x3b800000, 0x17 ;  /* 0x3b80000000037811 */ /* 0x000fe200078eb8ff */
[----:B------:R-:W-:-:S05]  /*aab0*/  IMAD.SHL.U32 R0, R2, 0x100000, RZ ;  /* 0x0010000002007824 */ /* 0x000fca00078e00ff */
[----:B------:R-:W-:Y:S02]  /*aac0*/  LOP3.LUT R0, R3, R0, R4, 0xfe, !PT ;  /* 0x0000000003007212 */ /* 0x000fe400078efe04 */
.L_x_28660:
[----:B------:R-:W-:Y:S05]  /*aad0*/  BSYNC B0 ;  /* 0x0000000000007941 */ /* 0x000fea0003800000 */
.L_x_28659:
[----:B------:R-:W-:Y:S01]  /*aae0*/  F2FP.BF16.PACK_AB R0, RZ, R0 ;  /* 0x00000000ff00723e */ /* 0x000fe200000010ff */
[----:B------:R-:W-:Y:S05]  /*aaf0*/  BRA `(.L_x_28644) ;  /* 0x0000049000007947 */ /* 0x000fea0003800000 */
.L_x_28657:
        /* <DEDUP_REMOVED lines=21> */
.L_x_28666:
[----:B------:R-:W-:Y:S05]  /*ac50*/  BSYNC B1 ;  /* 0x0000000000017941 */ /* 0x000fea0003800000 */
.L_x_28665:
[----:B------:R-:W-:Y:S01]  /*ac60*/  LEA R3, R0, 0x37800000, 0x17 ;  /* 0x3780000000037811 */ /* 0x000fe200078eb8ff */
[----:B------:R-:W-:-:S05]  /*ac70*/  IMAD.SHL.U32 R0, R2, 0x200000, RZ ;  /* 0x0020000002007824 */ /* 0x000fca00078e00ff */
[----:B------:R-:W-:Y:S02]  /*ac80*/  LOP3.LUT R0, R3, R0, R4, 0xfe, !PT ;  /* 0x0000000003007212 */ /* 0x000fe400078efe04 */
.L_x_28664:
[----:B------:R-:W-:Y:S05]  /*ac90*/  BSYNC B0 ;  /* 0x0000000000007941 */ /* 0x000fea0003800000 */
.L_x_28663:
[----:B------:R-:W-:Y:S01]  /*aca0*/  F2FP.BF16.PACK_AB R0, RZ, R0 ;  /* 0x00000000ff00723e */ /* 0x000fe200000010ff */
[----:B------:R-:W-:Y:S05]  /*acb0*/  BRA `(.L_x_28644) ;  /* 0x000002d000007947 */ /* 0x000fea0003800000 */
.L_x_28656:
        /* <DEDUP_REMOVED lines=14> */
.L_x_28670:
[----:B------:R-:W-:Y:S05]  /*ada0*/  BSYNC B0 ;  /* 0x0000000000007941 */ /* 0x000fea0003800000 */
.L_x_28669:
[----:B------:R-:W-:Y:S01]  /*adb0*/  F2FP.BF16.PACK_AB R0, RZ, R0 ;  /* 0x00000000ff00723e */ /* 0x000fe200000010ff */
[----:B------:R-:W-:Y:S05]  /*adc0*/  BRA `(.L_x_28644) ;  /* 0x000001c000007947 */ /* 0x000fea0003800000 */
.L_x_28643:
        /* <DEDUP_REMOVED lines=21> */
.L_x_28668:
[----:B------:R-:W2:Y:S02]  /*af20*/  LDG.E.64 R2, [R2.64] ;  /* 0x0000002402027981 */ /* 0x000ea4000c1e1b00 */
[----:B--2---:R-:W0:Y:S02]  /*af30*/  I2F.U64 R0, R2 ;  /* 0x0000000200007312 */ /* 0x004e240000301000 */
[----:B0-----:R-:W-:Y:S01]  /*af40*/  F2FP.BF16.PACK_AB R0, RZ, R0 ;  /* 0x00000000ff00723e */ /* 0x001fe200000010ff */
[----:B------:R-:W-:Y:S05]  /*af50*/  BRA `(.L_x_28644) ;  /* 0x0000003000007947 */ /* 0x000fea0003800000 */
.L_x_28667:
[----:B------:R-:W2:Y:S02]  /*af60*/  LDG.E R2, [R2.64] ;  /* 0x0000002402027981 */ /* 0x000ea4000c1e1900 */
[----:B--2---:R-:W0:Y:S02]  /*af70*/  I2F.U32 R0, R2 ;  /* 0x0000000200007306 */ /* 0x004e240000201000 */
[----:B0-----:R-:W-:-:S06]  /*af80*/  F2FP.BF16.PACK_AB R0, RZ, R0 ;  /* 0x00000000ff00723e */ /* 0x001fcc00000010ff */
.L_x_28644:
        /* <DEDUP_REMOVED lines=21> */
.L_x_28674:
[----:B------:R0:W-:Y:S01]  /*b0e0*/  STG.E.U8 [R16.64], R3 ;  /* 0x0000000310007986 */ /* 0x0001e2000c101124 */
[----:B------:R-:W-:Y:S05]  /*b0f0*/  BRA `(.L_x_28676) ;  /* 0x00000da000007947 */ /* 0x000fea0003800000 */
.L_x_28673:
        /* <DEDUP_REMOVED lines=10> */
.L_x_28678:
[----:B------:R-:W-:-:S05]  /*b1a0*/  LOP3.LUT R3, R3, 0xffff, RZ, 0xc0, !PT ;  /* 0x0000ffff03037812 */ /* 0x000fca00078ec0ff */
[----:B------:R0:W-:Y:S01]  /*b1b0*/  STG.E [R16.64], R3 ;  /* 0x0000000310007986 */ /* 0x0001e2000c101924 */
[----:B------:R-:W-:Y:S05]  /*b1c0*/  BRA `(.L_x_28676) ;  /* 0x00000cd000007947 */ /* 0x000fea0003800000 */
.L_x_28677:
[----:B------:R0:W-:Y:S01]  /*b1d0*/  STG.E.U16 [R16.64], R3 ;  /* 0x0000000310007986 */ /* 0x0001e2000c101524 */
[----:B------:R-:W-:Y:S05]  /*b1e0*/  BRA `(.L_x_28676) ;  /* 0x00000cb000007947 */ /* 0x000fea0003800000 */
.L_x_28672:
        /* <DEDUP_REMOVED lines=9> */
.L_x_28680:
[----:B------:R-:W0:Y:S02]  /*b280*/  I2F.S16 R0, R3 ;  /* 0x0000000300007306 */ /* 0x000e240000101400 */
[----:B0-----:R-:W-:-:S05]  /*b290*/  F2FP.PACK_AB R0, RZ, R0 ;  /* 0x00000000ff00723e */ /* 0x001fca00000000ff */
[----:B------:R0:W-:Y:S01]  /*b2a0*/  STG.E.U16 [R16.64], R0 ;  /* 0x0000000010007986 */ /* 0x0001e2000c101524 */
[----:B------:R-:W-:Y:S05]  /*b2b0*/  BRA `(.L_x_28676) ;  /* 0x00000be000007947 */ /* 0x000fea0003800000 */
.L_x_28679:
        /* <DEDUP_REMOVED lines=10> */
.L_x_28682:
[----:B------:R-:W0:Y:S02]  /*b360*/  I2F.S16 R3, R3 ;  /* 0x0000000300037306 */ /* 0x000e240000101400 */
[----:B0-----:R-:W-:-:S04]  /*b370*/  F2FP.PACK_AB R3, RZ, R3 ;  /* 0x00000003ff03723e */ /* 0x001fc800000000ff */
[----:B------:R-:W-:-:S05]  /*b380*/  PRMT R3, R3, 0x5410, RZ ;  /* 0x0000541003037816 */ /* 0x000fca00000000ff */
[----:B------:R0:W-:Y:S01]  /*b390*/  STG.E [R16.64], R3 ;  /* 0x0000000310007986 */ /* 0x0001e2000c101924 */
[----:B------:R-:W-:Y:S05]  /*b3a0*/  BRA `(.L_x_28676) ;  /* 0x00000af000007947 */ /* 0x000fea0003800000 */
.L_x_28681:
[----:B------:R-:W0:Y:S02]  /*b3b0*/  I2F.F64.S16 R2, R3 ;  /* 0x0000000300027312 */ /* 0x000e240000101c00 */
[----:B0-----:R0:W-:Y:S01]  /*b3c0*/  STG.E.64 [R16.64], R2 ;  /* 0x0000000210007986 */ /* 0x0011e2000c101b24 */
[----:B------:R-:W-:Y:S05]  /*b3d0*/  BRA `(.L_x_28676) ;  /* 0x00000ac000007947 */ /* 0x000fea0003800000 */
.L_x_28671:
        /* <DEDUP_REMOVED lines=10> */
.L_x_28685:
[----:B------:R-:W0:Y:S01]  /*b480*/  I2F.F64.S16 R4, R3 ;  /* 0x0000000300047312 */ /* 0x000e220000101c00 */
[----:B------:R-:W-:-:S05]  /*b490*/  CS2R R6, SRZ ;  /* 0x0000000000067805 */ /* 0x000fca000001ff00 */
[----:B0-----:R0:W-:Y:S01]  /*b4a0*/  STG.E.128 [R16.64], R4 ;  /* 0x0000000410007986 */ /* 0x0011e2000c101d24 */
[----:B------:R-:W-:Y:S05]  /*b4b0*/  BRA `(.L_x_28676) ;  /* 0x000009e000007947 */ /* 0x000fea0003800000 */
.L_x_28684:
        /* <DEDUP_REMOVED lines=21> */
.L_x_28689:
[----:B------:R-:W-:Y:S05]  /*b610*/  BSYNC B0 ;  /* 0x0000000000007941 */ /* 0x000fea0003800000 */
.L_x_28688:
[----:B------:R-:W-:-:S05]  /*b620*/  LOP3.LUT R5, R0, R5, RZ, 0xfc, !PT ;  /* 0x0000000500057212 */ /* 0x000fca00078efcff */
[----:B------:R0:W-:Y:S01]  /*b630*/  STG.E.U8 [R16.64], R5 ;  /* 0x0000000510007986 */ /* 0x0001e2000c101124 */
[----:B------:R-:W-:Y:S05]  /*b640*/  BRA `(.L_x_28676) ;  /* 0x0000085000007947 */ /* 0x000fea0003800000 */
.L_x_28687:
        /* <DEDUP_REMOVED lines=13> */
.L_x_28691:
[----:B------:R-:W-:Y:S01]  /*b720*/  IMAD.MOV.U32 R0, RZ, RZ, 0x7f ;  /* 0x0000007fff007424 */ /* 0x000fe200078e00ff */
[----:B------:R-:W-:-:S04]  /*b730*/  ISETP.GT.U32.AND P0, PT, R2, 0x7f800000, PT ;  /* 0x7f8000000200780c */ /* 0x000fc80003f04070 */
[----:B------:R-:W-:-:S04]  /*b740*/  SEL R0, R0, 0x7c, P0 ;  /* 0x0000007c00007807 */ /* 0x000fc80000000000 */
.L_x_28692:
[----:B------:R-:W-:Y:S05]  /*b750*/  BSYNC B0 ;  /* 0x0000000000007941 */ /* 0x000fea0003800000 */
.L_x_28690:
[----:B------:R-:W-:-:S04]  /*b760*/  LOP3.LUT R2, R3, 0x80000000, RZ, 0xc0, !PT ;  /* 0x8000000003027812 */ /* 0x000fc800078ec0ff */
[----:B------:R-:W-:-:S04]  /*b770*/  SHF.R.U32.HI R3, RZ, 0x18, R2 ;  /* 0x00000018ff037819 */ /* 0x000fc80000011602 */
[----:B------:R-:W-:-:S05]  /*b780*/  LOP3.LUT R3, R0, R3, RZ, 0xfc, !PT ;  /* 0x0000000300037212 */ /* 0x000fca00078efcff */
[----:B------:R0:W-:Y:S01]  /*b790*/  STG.E.U8 [R16.64], R3 ;  /* 0x0000000310007986 */ /* 0x0001e2000c101124 */
[----:B------:R-:W-:Y:S05]  /*b7a0*/  BRA `(.L_x_28676) ;  /* 0x000006f000007947 */ /* 0x000fea0003800000 */
.L_x_28686:
[----:B------:R-:W0:Y:S02]  /*b7b0*/  I2F.S16 R0, R3 ;  /* 0x0000000300007306 */ /* 0x000e240000101400 */
[----:B0-----:R-:W-:-:S05]  /*b7c0*/  F2FP.BF16.PACK_AB R0, RZ, R0 ;  /* 0x00000000ff00723e */ /* 0x001fca00000010ff */
[----:B------:R0:W-:Y:S01]  /*b7d0*/  STG.E.U16 [R16.64], R0 ;  /* 0x0000000010007986 */ /* 0x0001e2000c101524 */
[----:B------:R-:W-:Y:S05]  /*b7e0*/  BRA `(.L_x_28676) ;  /* 0x000006b000007947 */ /* 0x000fea0003800000 */
.L_x_28683:
        /* <DEDUP_REMOVED lines=10> */
.L_x_28695:
        /* <DEDUP_REMOVED lines=17> */
.L_x_28698:
[----:B------:R-:W-:-:S04]  /*b9a0*/  LOP3.LUT R2, R3, 0x80000000, RZ, 0xc0, !PT ;  /* 0x8000000003027812 */ /* 0x000fc800078ec0ff */
[----:B------:R-:W-:-:S04]  /*b9b0*/  SHF.R.U32.HI R3, RZ, 0x18, R2 ;  /* 0x00000018ff037819 */ /* 0x000fc80000011602 */
[----:B------:R-:W-:-:S04]  /*b9c0*/  LOP3.LUT R0, R0, R3, RZ, 0xfc, !PT ;  /* 0x0000000300007212 */ /* 0x000fc800078efcff */
[----:B------:R-:W-:Y:S02]  /*b9d0*/  PRMT R8, R0, 0x7610, R8 ;  /* 0x0000761000087816 */ /* 0x000fe40000000008 */
.L_x_28697:
[----:B------:R-:W-:Y:S05]  /*b9e0*/  BSYNC B0 ;  /* 0x0000000000007941 */ /* 0x000fea0003800000 */
.L_x_28696:
[----:B------:R0:W-:Y:S01]  /*b9f0*/  STG.E.U8 [R16.64], R8 ;  /* 0x0000000810007986 */ /* 0x0001e2000c101124 */
[----:B------:R-:W-:Y:S05]  /*ba00*/  BRA `(.L_x_28676) ;  /* 0x0000049000007947 */ /* 0x000fea0003800000 */
.L_x_28694:
        /* <DEDUP_REMOVED lines=17> */
.L_x_28701:
[----:B------:R-:W-:-:S04]  /*bb20*/  LOP3.LUT R2, R3, 0x80000000, RZ, 0xc0, !PT ;  /* 0x8000000003027812 */ /* 0x000fc800078ec0ff */
[----:B------:R-:W-:-:S04]  /*bb30*/  SHF.R.U32.HI R3, RZ, 0x18, R2 ;  /* 0x00000018ff037819 */ /* 0x000fc80000011602 */
[----:B------:R-:W-:-:S04]  /*bb40*/  LOP3.LUT R0, R0, R3, RZ, 0xfc, !PT ;  /* 0x0000000300007212 */ /* 0x000fc800078efcff */
[----:B------:R-:W-:Y:S02]  /*bb50*/  PRMT R8, R0, 0x7610, R8 ;  /* 0x0000761000087816 */ /* 0x000fe40000000008 */
.L_x_28700:
[----:B------:R-:W-:Y:S05]  /*bb60*/  BSYNC B0 ;  /* 0x0000000000007941 */ /* 0x000fea0003800000 */
.L_x_28699:
[----:B------:R0:W-:Y:S01]  /*bb70*/  STG.E.U8 [R16.64], R8 ;  /* 0x0000000810007986 */ /* 0x0001e2000c101124 */
[----:B------:R-:W-:Y:S05]  /*bb80*/  BRA `(.L_x_28676) ;  /* 0x0000031000007947 */ /* 0x000fea0003800000 */
.L_x_28693:
        /* <DEDUP_REMOVED lines=23> */
.L_x_28675:
        /* <DEDUP_REMOVED lines=20> */
.L_x_28703:
[----:B------:R-:W-:Y:S01]  /*be40*/  LOP3.LUT R2, R3, 0xffff, RZ, 0xc0, !PT ;  /* 0x0000ffff03027812 */ /* 0x000fe200078ec0ff */
[----:B------:R-:W-:-:S05]  /*be50*/  IMAD.MOV.U32 R3, RZ, RZ, RZ ;  /* 0x000000ffff037224 */ /* 0x000fca00078e00ff */
[----:B------:R0:W-:Y:S01]  /*be60*/  STG.E.64 [R16.64], R2 ;  /* 0x0000000210007986 */ /* 0x0001e2000c101b24 */
[----:B------:R-:W-:Y:S05]  /*be70*/  BRA `(.L_x_28676) ;  /* 0x0000002000007947 */ /* 0x000fea0003800000 */
.L_x_28702:
[----:B------:R-:W-:-:S05]  /*be80*/  LOP3.LUT R3, R3, 0xffff, RZ, 0xc0, !PT ;  /* 0x0000ffff03037812 */ /* 0x000fca00078ec0ff */
[----:B------:R0:W-:Y:S02]  /*be90*/  STG.E [R16.64], R3 ;  /* 0x0000000310007986 */ /* 0x0001e4000c101924 */
.L_x_28676:
[----:B------:R-:W-:Y:S02]  /*bea0*/  IADD3 R23, R23, 0x80, RZ ;  /* 0x0000008017177810 */ /* 0x000fe40007ffe0ff */
.L_x_28507:
[----:B------:R-:W-:Y:S05]  /*beb0*/  BSYNC B6 ;  /* 0x0000000000067941 */ /* 0x000fea0003800000 */
.L_x_28506:
        /* <DEDUP_REMOVED lines=257> */
.L_x_28704:
        /* <DEDUP_REMOVED lines=21> */
.L_x_28708:
[----:B------:R-:W2:Y:S02]  /*d020*/  LDG.E.U8 R2, [R2.64] ;  /* 0x0000002402027981 */ /* 0x000ea4000c1e1100 */
[----:B--2---:R-:W0:Y:S02]  /*d030*/  I2F.U16 R0, R2 ;  /* 0x0000000200007306 */ /* 0x004e240000101000 */
[----:B0-----:R-:W-:-:S04]  /*d040*/  F2FP.BF16.PACK_AB R0, RZ, R0 ;  /* 0x00000000ff00723e */ /* 0x001fc800000010ff */
[----:B------:R-:W-:Y:S01]  /*d050*/  PRMT R19, R0, 0x7610, R19 ;  /* 0x0000761000137816 */ /* 0x000fe20000000013 */
[----:B------:R-:W-:Y:S05]  /*d060*/  BRA `(.L_x_28710) ;  /* 0x00000f0000007947 */ /* 0x000fea0003800000 */
.L_x_28707:
        /* <DEDUP_REMOVED lines=11> */
.L_x_28712:
[----:B------:R-:W2:Y:S02]  /*d120*/  LDG.E R2, [R2.64] ;  /* 0x0000002402027981 */ /* 0x000ea4000c1e1900 */
[----:B--2---:R-:W0:Y:S02]  /*d130*/  I2F R0, R2 ;  /* 0x0000000200007306 */ /* 0x004e240000201400 */
[----:B0-----:R-:W-:-:S04]  /*d140*/  F2FP.BF16.PACK_AB R0, RZ, R0 ;  /* 0x00000000ff00723e */ /* 0x001fc800000010ff */
[----:B------:R-:W-:Y:S01]  /*d150*/  PRMT R19, R0, 0x7610, R19 ;  /* 0x0000761000137816 */ /* 0x000fe20000000013 */
[----:B------:R-:W-:Y:S05]  /*d160*/  BRA `(.L_x_28710) ;  /* 0x00000e0000007947 */ /* 0x000fea0003800000 */
.L_x_28711:
[----:B------:R-:W2:Y:S02]  /*d170*/  LDG.E.U16 R2, [R2.64] ;  /* 0x0000002402027981 */ /* 0x000ea4000c1e1500 */
[----:B--2---:R-:W0:Y:S02]  /*d180*/  I2F.S16 R0, R2 ;  /* 0x0000000200007306 */ /* 0x004e240000101400 */
[----:B0-----:R-:W-:-:S04]  /*d190*/  F2FP.BF16.PACK_AB R0, RZ, R0 ;  /* 0x00000000ff00723e */ /* 0x001fc800000010ff */
[----:B------:R-:W-:Y:S01]  /*d1a0*/  PRMT R19, R0, 0x7610, R19 ;  /* 0x0000761000137816 */ /* 0x000fe20000000013 */
[----:B------:R-:W-:Y:S05]  /*d1b0*/  BRA `(.L_x_28710) ;  /* 0x00000db000007947 */ /* 0x000fea0003800000 */
.L_x_28706:
        /* <DEDUP_REMOVED lines=9> */
.L_x_28714:
[----:B------:R-:W2:Y:S02]  /*d250*/  LDG.E.U16 R0, [R2.64] ;  /* 0x0000002402007981 */ /* 0x000ea4000c1e1500 */
[----:B--2---:R-:W-:-:S05]  /*d260*/  HADD2.F32 R0, -RZ, R0.H0_H0 ;  /* 0x20000000ff007230 */ /* 0x004fca0000004100 */
[----:B------:R-:W-:-:S04]  /*d270*/  F2FP.BF16.PACK_AB R0, RZ, R0 ;  /* 0x00000000ff00723e */ /* 0x000fc800000010ff */
[----:B------:R-:W-:Y:S01]  /*d280*/  PRMT R19, R0, 0x7610, R19 ;  /* 0x0000761000137816 */ /* 0x000fe20000000013 */
[----:B------:R-:W-:Y:S05]  /*d290*/  BRA `(.L_x_28710) ;  /* 0x00000cd000007947 */ /* 0x000fea0003800000 */
.L_x_28713:
        /* <DEDUP_REMOVED lines=9> */
.L_x_28716:
[----:B------:R-:W2:Y:S02]  /*d330*/  LDG.E.U16 R2, [R2.64] ;  /* 0x0000002402027981 */ /* 0x000ea4000c1e1500 */
[----:B--2---:R-:W-:-:S05]  /*d340*/  HADD2.F32 R0, -RZ, R2.H0_H0 ;  /* 0x20000002ff007230 */ /* 0x004fca0000004100 */
[----:B------:R-:W-:-:S04]  /*d350*/  F2FP.BF16.PACK_AB R0, RZ, R0 ;  /* 0x00000000ff00723e */ /* 0x000fc800000010ff */
[----:B------:R-:W-:Y:S01]  /*d360*/  PRMT R19, R0, 0x7610, R19 ;  /* 0x0000761000137816 */ /* 0x000fe20000000013 */
[----:B------:R-:W-:Y:S05]  /*d370*/  BRA `(.L_x_28710) ;  /* 0x00000bf000007947 */ /* 0x000fea0003800000 */
.L_x_28715:
[----:B------:R-:W2:Y:S02]  /*d380*/  LDG.E.64 R2, [R2.64] ;  /* 0x0000002402027981 */ /* 0x000ea4000c1e1b00 */
[----:B--2---:R-:W0:Y:S01]  /*d390*/  F2F.F32.F64 R0, R2 ;  /* 0x0000000200007310 */ /* 0x004e220000301000 */
[----:B------:R-:W0:-:S14]  /*d3a0*/  DSETP.GEU.AND P0, PT, |R2|, c[0x2][0x0], PT ;  /* 0x008000000200762a */ /* 0x000e1c0003f0e200 */
[----:B0-----:R-:W-:-:S05]  /*d3b0*/  @!P0 FMUL R0, R0, 1.175494350822287508e-38 ;  /* 0x0080000000008820 */ /* 0x001fca0000400000 */
[----:B------:R-:W-:-:S04]  /*d3c0*/  F2FP.BF16.PACK_AB R0, RZ, R0 ;  /* 0x00000000ff00723e */ /* 0x000fc800000010ff */
[----:B------:R-:W-:Y:S01]  /*d3d0*/  PRMT R19, R0, 0x7610, R19 ;  /* 0x0000761000137816 */ /* 0x000fe20000000013 */
[----:B------:R-:W-:Y:S05]  /*d3e0*/  BRA `(.L_x_28710) ;  /* 0x00000b8000007947 */ /* 0x000fea0003800000 */
.L_x_28705:
        /* <DEDUP_REMOVED lines=14> */
.L_x_28719:
[----:B------:R-:W2:Y:S02]  /*d4d0*/  LDG.E.64 R2, [R2.64] ;  /* 0x0000002402027981 */ /* 0x000ea4000c1e1b00 */
[----:B--2---:R-:W0:Y:S01]  /*d4e0*/  F2F.F32.F64 R0, R2 ;  /* 0x0000000200007310 */ /* 0x004e220000301000 */
[----:B------:R-:W0:-:S14]  /*d4f0*/  DSETP.GEU.AND P0, PT, |R2|, c[0x2][0x0], PT ;  /* 0x008000000200762a */ /* 0x000e1c0003f0e200 */
[----:B0-----:R-:W-:-:S05]  /*d500*/  @!P0 FMUL R0, R0, 1.175494350822287508e-38 ;  /* 0x0080000000008820 */ /* 0x001fca0000400000 */
[----:B------:R-:W-:-:S04]  /*d510*/  F2FP.BF16.PACK_AB R0, RZ, R0 ;  /* 0x00000000ff00723e */ /* 0x000fc800000010ff */
[----:B------:R-:W-:Y:S01]  /*d520*/  PRMT R19, R0, 0x7610, R19 ;  /* 0x0000761000137816 */ /* 0x000fe20000000013 */
[----:B------:R-:W-:Y:S05]  /*d530*/  BRA `(.L_x_28710) ;  /* 0x00000a3000007947 */ /* 0x000fea0003800000 */
.L_x_28718:
        /* <DEDUP_REMOVED lines=28> */
.L_x_28721:
        /* <DEDUP_REMOVED lines=15> */
.L_x_28720:
[----:B------:R0:W5:Y:S01]  /*d7f0*/  LDG.E.U16 R19, [R2.64] ;  /* 0x0000002402137981 */ /* 0x000162000c1e1500 */
[----:B------:R-:W-:Y:S05]  /*d800*/  BRA `(.L_x_28710) ;  /* 0x0000076000007947 */ /* 0x000fea0003800000 */
.L_x_28717:
        /* <DEDUP_REMOVED lines=12> */
.L_x_28724:
        /* <DEDUP_REMOVED lines=21> */
.L_x_28728:
[----:B------:R-:W-:Y:S05]  /*da20*/  BSYNC B1 ;  /* 0x0000000000017941 */ /* 0x000fea0003800000 */
.L_x_28727:
[----:B------:R-:W-:Y:S01]  /*da30*/  LEA R3, R0, 0x3b800000, 0x17 ;  /* 0x3b80000000037811 */ /* 0x000fe200078eb8ff */
[----:B------:R-:W-:-:S05]  /*da40*/  IMAD.SHL.U32 R0, R2, 0x100000, RZ ;  /* 0x0010000002007824 */ /* 0x000fca00078e00ff */
[----:B------:R-:W-:Y:S02]  /*da50*/  LOP3.LUT R0, R3, R0, R4, 0xfe, !PT ;  /* 0x0000000003007212 */ /* 0x000fe400078efe04 */
.L_x_28726:
[----:B------:R-:W-:Y:S05]  /*da60*/  BSYNC B0 ;  /* 0x0000000000007941 */ /* 0x000fea0003800000 */
.L_x_28725:
[----:B------:R-:W-:-:S04]  /*da70*/  F2FP.BF16.PACK_AB R0, RZ, R0 ;  /* 0x00000000ff00723e */ /* 0x000fc800000010ff */
[----:B------:R-:W-:Y:S01]  /*da80*/  PRMT R19, R0, 0x7610, R19 ;  /* 0x0000761000137816 */ /* 0x000fe20000000013 */
[----:B------:R-:W-:Y:S05]  /*da90*/  BRA `(.L_x_28710) ;  /* 0x000004d000007947 */ /* 0x000fea0003800000 */
.L_x_28723:
        /* <DEDUP_REMOVED lines=21> */
.L_x_28732:
[----:B------:R-:W-:Y:S05]  /*dbf0*/  BSYNC B1 ;  /* 0x0000000000017941 */ /* 0x000fea0003800000 */
.L_x_28731:
[----:B------:R-:W-:Y:S01]  /*dc00*/  LEA R3, R0, 0x37800000, 0x17 ;  /* 0x3780000000037811 */ /* 0x000fe200078eb8ff */
[----:B------:R-:W-:-:S05]  /*dc10*/  IMAD.SHL.U32 R0, R2, 0x200000, RZ ;  /* 0x0020000002007824 */ /* 0x000fca00078e00ff */
[----:B------:R-:W-:Y:S02]  /*dc20*/  LOP3.LUT R0, R3, R0, R4, 0xfe, !PT ;  /* 0x0000000003007212 */ /* 0x000fe400078efe04 */
.L_x_28730:
[----:B------:R-:W-:Y:S05]  /*dc30*/  BSYNC B0 ;  /* 0x0000000000007941 */ /* 0x000fea0003800000 */
.L_x_28729:
[----:B------:R-:W-:-:S04]  /*dc40*/  F2FP.BF16.PACK_AB R0, RZ, R0 ;  /* 0x00000000ff00723e */ /* 0x000fc800000010ff */
[----:B------:R-:W-:Y:S01]  /*dc50*/  PRMT R19, R0, 0x7610, R19 ;  /* 0x0000761000137816 */ /* 0x000fe20000000013 */
[----:B------:R-:W-:Y:S05]  /*dc60*/  BRA `(.L_x_28710) ;  /* 0x0000030000007947 */ /* 0x000fea0003800000 */
.L_x_28722:
        /* <DEDUP_REMOVED lines=14> */
.L_x_28736:
[----:B------:R-:W-:Y:S05]  /*dd50*/  BSYNC B0 ;  /* 0x0000000000007941 */ /* 0x000fea0003800000 */
.L_x_28735:
[----:B------:R-:W-:-:S04]  /*dd60*/  F2FP.BF16.PACK_AB R0, RZ, R0 ;  /* 0x00000000ff00723e */ /* 0x000fc800000010ff */
[----:B------:R-:W-:Y:S01]  /*dd70*/  PRMT R19, R0, 0x7610, R19 ;  /* 0x0000761000137816 */ /* 0x000fe20000000013 */
[----:B------:R-:W-:Y:S05]  /*dd80*/  BRA `(.L_x_28710) ;  /* 0x000001e000007947 */ /* 0x000fea0003800000 */
.L_x_28709:
        /* <DEDUP_REMOVED lines=21> */
.L_x_28734:
[----:B------:R-:W2:Y:S02]  /*dee0*/  LDG.E.64 R2, [R2.64] ;  /* 0x0000002402027981 */ /* 0x000ea4000c1e1b00 */
[----:B--2---:R-:W0:Y:S02]  /*def0*/  I2F.U64 R0, R2 ;  /* 0x0000000200007312 */ /* 0x004e240000301000 */
[----:B0-----:R-:W-:-:S04]  /*df00*/  F2FP.BF16.PACK_AB R0, RZ, R0 ;  /* 0x00000000ff00723e */ /* 0x001fc800000010ff */
[----:B------:R-:W-:Y:S01]  /*df10*/  PRMT R19, R0, 0x7610, R19 ;  /* 0x0000761000137816 */ /* 0x000fe20000000013 */
[----:B------:R-:W-:Y:S05]  /*df20*/  BRA `(.L_x_28710) ;  /* 0x0000004000007947 */ /* 0x000fea0003800000 */
.L_x_28733:
[----:B------:R-:W2:Y:S02]  /*df30*/  LDG.E R2, [R2.64] ;  /* 0x0000002402027981 */ /* 0x000ea4000c1e1900 */
[----:B--2---:R-:W0:Y:S02]  /*df40*/  I2F.U32 R0, R2 ;  /* 0x0000000200007306 */ /* 0x004e240000201000 */
[----:B0-----:R-:W-:-:S04]  /*df50*/  F2FP.BF16.PACK_AB R0, RZ, R0 ;  /* 0x00000000ff00723e */ /* 0x001fc800000010ff */
[----:B------:R-:W-:Y:S02]  /*df60*/  PRMT R19, R0, 0x7610, R19 ;  /* 0x0000761000137816 */ /* 0x000fe40000000013 */
.L_x_28710:
        /* <DEDUP_REMOVED lines=18> */
.L_x_28740:
[----:B------:R-:W2:Y:S02]  /*e090*/  LDG.E.U8 R2, [R2.64] ;  /* 0x0000002402027981 */ /* 0x000ea4000c1e1100 */
[----:B--2---:R-:W0:Y:S02]  /*e0a0*/  I2F.U16 R0, R2 ;  /* 0x0000000200007306 */ /* 0x004e240000101000 */
[----:B0-----:R-:W-:Y:S01]  /*e0b0*/  F2FP.BF16.PACK_AB R0, RZ, R0 ;  /* 0x00000000ff00723e */ /* 0x001fe200000010ff */
[----:B------:R-:W-:Y:S05]  /*e0c0*/  BRA `(.L_x_28742) ;  /* 0x00000e3000007947 */ /* 0x000fea0003800000 */
.L_x_28739:
        /* <DEDUP_REMOVED lines=10> */
.L_x_28744:
[----:B------:R-:W2:Y:S02]  /*e170*/  LDG.E R2, [R2.64] ;  /* 0x0000002402027981 */ /* 0x000ea4000c1e1900 */
[----:B--2---:R-:W0:Y:S02]  /*e180*/  I2F R0, R2 ;  /* 0x0000000200007306 */ /* 0x004e240000201400 */
[----:B0-----:R-:W-:Y:S01]  /*e190*/  F2FP.BF16.PACK_AB R0, RZ, R0 ;  /* 0x00000000ff00723e */ /* 0x001fe200000010ff */
[----:B------:R-:W-:Y:S05]  /*e1a0*/  BRA `(.L_x_28742) ;  /* 0x00000d5000007947 */ /* 0x000fea0003800000 */
.L_x_28743:
[----:B------:R-:W2:Y:S02]  /*e1b0*/  LDG.E.U16 R2, [R2.64] ;  /* 0x0000002402027981 */ /* 0x000ea4000c1e1500 */
[----:B--2---:R-:W0:Y:S02]  /*e1c0*/  I2F.S16 R0, R2 ;  /* 0x0000000200007306 */ /* 0x004e240000101400 */
[----:B0-----:R-:W-:Y:S01]  /*e1d0*/  F2FP.BF16.PACK_AB R0, RZ, R0 ;  /* 0x00000000ff00723e */ /* 0x001fe200000010ff */
[----:B------:R-:W-:Y:S05]  /*e1e0*/  BRA `(.L_x_28742) ;  /* 0x00000d1000007947 */ /* 0x000fea0003800000 */
.L_x_28738:
        /* <DEDUP_REMOVED lines=9> */
.L_x_28746:
[----:B------:R-:W2:Y:S02]  /*e280*/  LDG.E.U16 R0, [R2.64] ;  /* 0x0000002402007981 */ /* 0x000ea4000c1e1500 */
[----:B--2---:R-:W-:-:S05]  /*e290*/  HADD2.F32 R0, -RZ, R0.H0_H0 ;  /* 0x20000000ff007230 */ /* 0x004fca0000004100 */
[----:B------:R-:W-:Y:S01]  /*e2a0*/  F2FP.BF16.PACK_AB R0, RZ, R0 ;  /* 0x00000000ff00723e */ /* 0x000fe200000010ff */
[----:B------:R-:W-:Y:S05]  /*e2b0*/  BRA `(.L_x_28742) ;  /* 0x00000c4000007947 */ /* 0x000fea0003800000 */
.L_x_28745:
        /* <DEDUP_REMOVED lines=9> */
.L_x_28748:
[----:B------:R-:W2:Y:S02]  /*e350*/  LDG.E.U16 R2, [R2.64] ;  /* 0x0000002402027981 */ /* 0x000ea4000c1e1500 */
[----:B--2---:R-:W-:-:S05]  /*e360*/  HADD2.F32 R0, -RZ, R2.H0_H0 ;  /* 0x20000002ff007230 */ /* 0x004fca0000004100 */
[----:B------:R-:W-:Y:S01]  /*e370*/  F2FP.BF16.PACK_AB R0, RZ, R0 ;  /* 0x00000000ff00723e */ /* 0x000fe200000010ff */
[----:B------:R-:W-:Y:S05]  /*e380*/  BRA `(.L_x_28742) ;  /* 0x00000b7000007947 */ /* 0x000fea0003800000 */
.L_x_28747:
[----:B------:R-:W2:Y:S02]  /*e390*/  LDG.E.64 R2, [R2.64] ;  /* 0x0000002402027981 */ /* 0x000ea4000c1e1b00 */
[----:B--2---:R-:W0:Y:S01]  /*e3a0*/  F2F.F32.F64 R0, R2 ;  /* 0x0000000200007310 */ /* 0x004e220000301000 */
[----:B------:R-:W0:-:S14]  /*e3b0*/  DSETP.GEU.AND P0, PT, |R2|, c[0x2][0x0], PT ;  /* 0x008000000200762a */ /* 0x000e1c0003f0e200 */
[----:B0-----:R-:W-:-:S05]  /*e3c0*/  @!P0 FMUL R0, R0, 1.175494350822287508e-38 ;  /* 0x0080000000008820 */ /* 0x001fca0000400000 */
[----:B------:R-:W-:Y:S01]  /*e3d0*/  F2FP.BF16.PACK_AB R0, RZ, R0 ;  /* 0x00000000ff00723e */ /* 0x000fe200000010ff */
[----:B------:R-:W-:Y:S05]  /*e3e0*/  BRA `(.L_x_28742) ;  /* 0x00000b1000007947 */ /* 0x000fea0003800000 */
.L_x_28737:
        /* <DEDUP_REMOVED lines=13> */
.L_x_28751:
[----:B------:R-:W2:Y:S02]  /*e4c0*/  LDG.E.64 R2, [R2.64] ;  /* 0x0000002402027981 */ /* 0x000ea4000c1e1b00 */
[----:B--2---:R-:W0:Y:S01]  /*e4d0*/  F2F.F32.F64 R0, R2 ;  /* 0x0000000200007310 */ /* 0x004e220000301000 */
[----:B------:R-:W0:-:S14]  /*e4e0*/  DSETP.GEU.AND P0, PT, |R2|, c[0x2][0x0], PT ;  /* 0x008000000200762a */ /* 0x000e1c0003f0e200 */
[----:B0-----:R-:W-:-:S05]  /*e4f0*/  @!P0 FMUL R0, R0, 1.175494350822287508e-38 ;  /* 0x0080000000008820 */ /* 0x001fca0000400000 */
[----:B------:R-:W-:Y:S01]  /*e500*/  F2FP.BF16.PACK_AB R0, RZ, R0 ;  /* 0x00000000ff00723e */ /* 0x000fe200000010ff */
[----:B------:R-:W-:Y:S05]  /*e510*/  BRA `(.L_x_28742) ;  /* 0x000009e000007947 */ /* 0x000fea0003800000 */
.L_x_28750:
        /* <DEDUP_REMOVED lines=28> */
.L_x_28753:
        /* <DEDUP_REMOVED lines=15> */
.L_x_28752:
[----:B------:R0:W5:Y:S01]  /*e7d0*/  LDG.E.U16 R0, [R2.64] ;  /* 0x0000002402007981 */ /* 0x000162000c1e1500 */
[----:B------:R-:W-:Y:S05]  /*e7e0*/  BRA `(.L_x_28742) ;  /* 0x0000071000007947 */ /* 0x000fea0003800000 */
.L_x_28749:
        /* <DEDUP_REMOVED lines=12> */
.L_x_28756:
        /* <DEDUP_REMOVED lines=21> */
.L_x_28760:
[----:B------:R-:W-:Y:S05]  /*ea00*/  BSYNC B1 ;  /* 0x0000000000017941 */ /* 0x000fea0003800000 */
.L_x_28759:
[----:B------:R-:W-:Y:S01]  /*ea10*/  LEA R3, R0, 0x3b800000, 0x17 ;  /* 0x3b80000000037811 */ /* 0x000fe200078eb8ff */
[----:B------:R-:W-:-:S05]  /*ea20*/  IMAD.SHL.U32 R0, R2, 0x100000, RZ ;  /* 0x0010000002007824 */ /* 0x000fca00078e00ff */
[----:B------:R-:W-:Y:S02]  /*ea30*/  LOP3.LUT R0, R3, R0, R4, 0xfe, !PT ;  /* 0x0000000003007212 */ /* 0x000fe400078efe04 */
.L_x_28758:
[----:B------:R-:W-:Y:S05]  /*ea40*/  BSYNC B0 ;  /* 0x0000000000007941 */ /* 0x000fea0003800000 */
.L_x_28757:
[----:B------:R-:W-:Y:S01]  /*ea50*/  F2FP.BF16.PACK_AB R0, RZ, R0 ;  /* 0x00000000ff00723e */ /* 0x000fe200000010ff */
[----:B------:R-:W-:Y:S05]  /*ea60*/  BRA `(.L_x_28742) ;  /* 0x0000049000007947 */ /* 0x000fea0003800000 */
.L_x_28755:
        /* <DEDUP_REMOVED lines=21> */
.L_x_28764:
[----:B------:R-:W-:Y:S05]  /*ebc0*/  BSYNC B1 ;  /* 0x0000000000017941 */ /* 0x000fea0003800000 */
.L_x_28763:
[----:B------:R-:W-:Y:S01]  /*ebd0*/  LEA R3, R0, 0x37800000, 0x17 ;  /* 0x3780000000037811 */ /* 0x000fe200078eb8ff */
[----:B------:R-:W-:-:S05]  /*ebe0*/  IMAD.SHL.U32 R0, R2, 0x200000, RZ ;  /* 0x0020000002007824 */ /* 0x000fca00078e00ff */
[----:B------:R-:W-:Y:S02]  /*ebf0*/  LOP3.LUT R0, R3, R0, R4, 0xfe, !PT ;  /* 0x0000000003007212 */ /* 0x000fe400078efe04 */
.L_x_28762:
[----:B------:R-:W-:Y:S05]  /*ec00*/  BSYNC B0 ;  /* 0x0000000000007941 */ /* 0x000fea0003800000 */
.L_x_28761:
[----:B------:R-:W-:Y:S01]  /*ec10*/  F2FP.BF16.PACK_AB R0, RZ, R0 ;  /* 0x00000000ff00723e */ /* 0x000fe200000010ff */
[----:B------:R-:W-:Y:S05]  /*ec20*/  BRA `(.L_x_28742) ;  /* 0x000002d000007947 */ /* 0x000fea0003800000 */
.L_x_28754:
        /* <DEDUP_REMOVED lines=14> */
.L_x_28768:
[----:B------:R-:W-:Y:S05]  /*ed10*/  BSYNC B0 ;  /* 0x0000000000007941 */ /* 0x000fea0003800000 */
.L_x_28767:
[----:B------:R-:W-:Y:S01]  /*ed20*/  F2FP.BF16.PACK_AB R0, RZ, R0 ;  /* 0x00000000ff00723e */ /* 0x000fe200000010ff */
[----:B------:R-:W-:Y:S05]  /*ed30*/  BRA `(.L_x_28742) ;  /* 0x000001c000007947 */ /* 0x000fea0003800000 */
.L_x_28741:
        /* <DEDUP_REMOVED lines=21> */
.L_x_28766:
[----:B------:R-:W2:Y:S02]  /*ee90*/  LDG.E.64 R2, [R2.64] ;  /* 0x0000002402027981 */ /* 0x000ea4000c1e1b00 */
[----:B--2---:R-:W0:Y:S02]  /*eea0*/  I2F.U64 R0, R2 ;  /* 0x0000000200007312 */ /* 0x004e240000301000 */
[----:B0-----:R-:W-:Y:S01]  /*eeb0*/  F2FP.BF16.PACK_AB R0, RZ, R0 ;  /* 0x00000000ff00723e */ /* 0x001fe200000010ff */
[----:B------:R-:W-:Y:S05]  /*eec0*/  BRA `(.L_x_28742) ;  /* 0x0000003000007947 */ /* 0x000fea0003800000 */
.L_x_28765:
[----:B------:R-:W2:Y:S02]  /*eed0*/  LDG.E R2, [R2.64] ;  /* 0x0000002402027981 */ /* 0x000ea4000c1e1900 */
[----:B--2---:R-:W0:Y:S02]  /*eee0*/  I2F.U32 R0, R2 ;  /* 0x0000000200007306 */ /* 0x004e240000201000 */
[----:B0-----:R-:W-:-:S06]  /*eef0*/  F2FP.BF16.PACK_AB R0, RZ, R0 ;  /* 0x00000000ff00723e */ /* 0x001fcc00000010ff */
.L_x_28742:
        /* <DEDUP_REMOVED lines=21> */
.L_x_28772:
[----:B------:R-:W-:Y:S01]  /*f050*/  STG.E.U8 [R16.64], R3 ;  /* 0x0000000310007986 */ /* 0x000fe2000c101124 */
[----:B------:R-:W-:Y:S05]  /*f060*/  EXIT ;  /* 0x000000000000794d */ /* 0x000fea0003800000 */
.L_x_28771:
        /* <DEDUP_REMOVED lines=10> */
.L_x_28775:
[----:B------:R-:W-:-:S05]  /*f110*/  LOP3.LUT R3, R3, 0xffff, RZ, 0xc0, !PT ;  /* 0x0000ffff03037812 */ /* 0x000fca00078ec0ff */
[----:B------:R-:W-:Y:S01]  /*f120*/  STG.E [R16.64], R3 ;  /* 0x0000000310007986 */ /* 0x000fe2000c101924 */
[----:B------:R-:W-:Y:S05]  /*f130*/  EXIT ;  /* 0x000000000000794d */ /* 0x000fea0003800000 */
.L_x_28774:
[----:B------:R-:W-:Y:S01]  /*f140*/  STG.E.U16 [R16.64], R3 ;  /* 0x0000000310007986 */ /* 0x000fe2000c101524 */
[----:B------:R-:W-:Y:S05]  /*f150*/  EXIT ;  /* 0x000000000000794d */ /* 0x000fea0003800000 */
.L_x_28770:
        /* <DEDUP_REMOVED lines=9> */
.L_x_28777:
[----:B------:R-:W0:Y:S02]  /*f1f0*/  I2F.S16 R0, R3 ;  /* 0x0000000300007306 */ /* 0x000e240000101400 */
[----:B0-----:R-:W-:-:S05]  /*f200*/  F2FP.PACK_AB R0, RZ, R0 ;  /* 0x00000000ff00723e */ /* 0x001fca00000000ff */
[----:B------:R-:W-:Y:S01]  /*f210*/  STG.E.U16 [R16.64], R0 ;  /* 0x0000000010007986 */ /* 0x000fe2000c101524 */
[----:B------:R-:W-:Y:S05]  /*f220*/  EXIT ;  /* 0x000000000000794d */ /* 0x000fea0003800000 */
.L_x_28776:
        /* <DEDUP_REMOVED lines=10> */
.L_x_28779:
[----:B------:R-:W0:Y:S02]  /*f2d0*/  I2F.S16 R3, R3 ;  /* 0x0000000300037306 */ /* 0x000e240000101400 */
[----:B0-----:R-:W-:-:S04]  /*f2e0*/  F2FP.PACK_AB R3, RZ, R3 ;  /* 0x00000003ff03723e */ /* 0x001fc800000000ff */
[----:B------:R-:W-:-:S05]  /*f2f0*/  PRMT R3, R3, 0x5410, RZ ;  /* 0x0000541003037816 */ /* 0x000fca00000000ff */
[----:B------:R-:W-:Y:S01]  /*f300*/  STG.E [R16.64], R3 ;  /* 0x0000000310007986 */ /* 0x000fe2000c101924 */
[----:B------:R-:W-:Y:S05]  /*f310*/  EXIT ;  /* 0x000000000000794d */ /* 0x000fea0003800000 */
.L_x_28778:
[----:B------:R-:W0:Y:S02]  /*f320*/  I2F.F64.S16 R2, R3 ;  /* 0x0000000300027312 */ /* 0x000e240000101c00 */
[----:B0-----:R-:W-:Y:S01]  /*f330*/  STG.E.64 [R16.64], R2 ;  /* 0x0000000210007986 */ /* 0x001fe2000c101b24 */
[----:B------:R-:W-:Y:S05]  /*f340*/  EXIT ;  /* 0x000000000000794d */ /* 0x000fea0003800000 */
.L_x_28769:
        /* <DEDUP_REMOVED lines=10> */
.L_x_28782:
[----:B------:R-:W0:Y:S01]  /*f3f0*/  I2F.F64.S16 R4, R3 ;  /* 0x0000000300047312 */ /* 0x000e220000101c00 */
[----:B------:R-:W-:-:S05]  /*f400*/  CS2R R6, SRZ ;  /* 0x0000000000067805 */ /* 0x000fca000001ff00 */
[----:B0-----:R-:W-:Y:S01]  /*f410*/  STG.E.128 [R16.64], R4 ;  /* 0x0000000410007986 */ /* 0x001fe2000c101d24 */
[----:B------:R-:W-:Y:S05]  /*f420*/  EXIT ;  /* 0x000000000000794d */ /* 0x000fea0003800000 */
.L_x_28781:
        /* <DEDUP_REMOVED lines=21> */
.L_x_28786:
[----:B------:R-:W-:Y:S05]  /*f580*/  BSYNC B0 ;  /* 0x0000000000007941 */ /* 0x000fea0003800000 */
.L_x_28785:
[----:B------:R-:W-:-:S05]  /*f590*/  LOP3.LUT R5, R0, R5, RZ, 0xfc, !PT ;  /* 0x0000000500057212 */ /* 0x000fca00078efcff */
[----:B------:R-:W-:Y:S01]  /*f5a0*/  STG.E.U8 [R16.64], R5 ;  /* 0x0000000510007986 */ /* 0x000fe2000c101124 */
[----:B------:R-:W-:Y:S05]  /*f5b0*/  EXIT ;  /* 0x000000000000794d */ /* 0x000fea0003800000 */
.L_x_28784:
        /* <DEDUP_REMOVED lines=13> */
.L_x_28788:
[----:B------:R-:W-:Y:S01]  /*f690*/  IMAD.MOV.U32 R0, RZ, RZ, 0x7f ;  /* 0x0000007fff007424 */ /* 0x000fe200078e00ff */
[----:B------:R-:W-:-:S04]  /*f6a0*/  ISETP.GT.U32.AND P0, PT, R2, 0x7f800000, PT ;  /* 0x7f8000000200780c */ /* 0x000fc80003f04070 */
[----:B------:R-:W-:-:S04]  /*f6b0*/  SEL R0, R0, 0x7c, P0 ;  /* 0x0000007c00007807 */ /* 0x000fc80000000000 */
.L_x_28789:
[----:B------:R-:W-:Y:S05]  /*f6c0*/  BSYNC B0 ;  /* 0x0000000000007941 */ /* 0x000fea0003800000 */
.L_x_28787:
[----:B------:R-:W-:-:S04]  /*f6d0*/  LOP3.LUT R2, R3, 0x80000000, RZ, 0xc0, !PT ;  /* 0x8000000003027812 */ /* 0x000fc800078ec0ff */
[----:B------:R-:W-:-:S04]  /*f6e0*/  SHF.R.U32.HI R3, RZ, 0x18, R2 ;  /* 0x00000018ff037819 */ /* 0x000fc80000011602 */
[----:B------:R-:W-:-:S05]  /*f6f0*/  LOP3.LUT R3, R0, R3, RZ, 0xfc, !PT ;  /* 0x0000000300037212 */ /* 0x000fca00078efcff */
[----:B------:R-:W-:Y:S01]  /*f700*/  STG.E.U8 [R16.64], R3 ;  /* 0x0000000310007986 */ /* 0x000fe2000c101124 */
[----:B------:R-:W-:Y:S05]  /*f710*/  EXIT ;  /* 0x000000000000794d */ /* 0x000fea0003800000 */
.L_x_28783:
[----:B------:R-:W0:Y:S02]  /*f720*/  I2F.S16 R0, R3 ;  /* 0x0000000300007306 */ /* 0x000e240000101400 */
[----:B0-----:R-:W-:-:S05]  /*f730*/  F2FP.BF16.PACK_AB R0, RZ, R0 ;  /* 0x00000000ff00723e */ /* 0x001fca00000010ff */
[----:B------:R-:W-:Y:S01]  /*f740*/  STG.E.U16 [R16.64], R0 ;  /* 0x0000000010007986 */ /* 0x000fe2000c101524 */
[----:B------:R-:W-:Y:S05]  /*f750*/  EXIT ;  /* 0x000000000000794d */ /* 0x000fea0003800000 */
.L_x_28780:
        /* <DEDUP_REMOVED lines=10> */
.L_x_28792:
        /* <DEDUP_REMOVED lines=17> */
.L_x_28795:
[----:B------:R-:W-:-:S04]  /*f910*/  LOP3.LUT R2, R3, 0x80000000, RZ, 0xc0, !PT ;  /* 0x8000000003027812 */ /* 0x000fc800078ec0ff */
[----:B------:R-:W-:-:S04]  /*f920*/  SHF.R.U32.HI R3, RZ, 0x18, R2 ;  /* 0x00000018ff037819 */ /* 0x000fc80000011602 */
[----:B------:R-:W-:-:S04]  /*f930*/  LOP3.LUT R0, R0, R3, RZ, 0xfc, !PT ;  /* 0x0000000300007212 */ /* 0x000fc800078efcff */
[----:B------:R-:W-:Y:S02]  /*f940*/  PRMT R8, R0, 0x7610, R8 ;  /* 0x0000761000087816 */ /* 0x000fe40000000008 */
.L_x_28794:
[----:B------:R-:W-:Y:S05]  /*f950*/  BSYNC B0 ;  /* 0x0000000000007941 */ /* 0x000fea0003800000 */
.L_x_28793:
[----:B------:R-:W-:Y:S01]  /*f960*/  STG.E.U8 [R16.64], R8 ;  /* 0x0000000810007986 */ /* 0x000fe2000c101124 */
[----:B------:R-:W-:Y:S05]  /*f970*/  EXIT ;  /* 0x000000000000794d */ /* 0x000fea0003800000 */
.L_x_28791:
        /* <DEDUP_REMOVED lines=17> */
.L_x_28798:
[----:B------:R-:W-:-:S04]  /*fa90*/  LOP3.LUT R2, R3, 0x80000000, RZ, 0xc0, !PT ;  /* 0x8000000003027812 */ /* 0x000fc800078ec0ff */
[----:B------:R-:W-:-:S04]  /*faa0*/  SHF.R.U32.HI R3, RZ, 0x18, R2 ;  /* 0x00000018ff037819 */ /* 0x000fc80000011602 */
[----:B------:R-:W-:-:S04]  /*fab0*/  LOP3.LUT R0, R0, R3, RZ, 0xfc, !PT ;  /* 0x0000000300007212 */ /* 0x000fc800078efcff */
[----:B------:R-:W-:Y:S02]  /*fac0*/  PRMT R8, R0, 0x7610, R8 ;  /* 0x0000761000087816 */ /* 0x000fe40000000008 */
.L_x_28797:
[----:B------:R-:W-:Y:S05]  /*fad0*/  BSYNC B0 ;  /* 0x0000000000007941 */ /* 0x000fea0003800000 */
.L_x_28796:
[----:B------:R-:W-:Y:S01]  /*fae0*/  STG.E.U8 [R16.64], R8 ;  /* 0x0000000810007986 */ /* 0x000fe2000c101124 */
[----:B------:R-:W-:Y:S05]  /*faf0*/  EXIT ;  /* 0x000000000000794d */ /* 0x000fea0003800000 */
.L_x_28790:
        /* <DEDUP_REMOVED lines=23> */
.L_x_28773:
        /* <DEDUP_REMOVED lines=20> */
.L_x_28800:
[----:B------:R-:W-:Y:S01]  /*fdb0*/  LOP3.LUT R2, R3, 0xffff, RZ, 0xc0, !PT ;  /* 0x0000ffff03027812 */ /* 0x000fe200078ec0ff */
[----:B------:R-:W-:-:S05]  /*fdc0*/  IMAD.MOV.U32 R3, RZ, RZ, RZ ;  /* 0x000000ffff037224 */ /* 0x000fca00078e00ff */
[----:B------:R-:W-:Y:S01]  /*fdd0*/  STG.E.64 [R16.64], R2 ;  /* 0x0000000210007986 */ /* 0x000fe2000c101b24 */
[----:B------:R-:W-:Y:S05]  /*fde0*/  EXIT ;  /* 0x000000000000794d */ /* 0x000fea0003800000 */
.L_x_28799:
[----:B------:R-:W-:-:S05]  /*fdf0*/  LOP3.LUT R3, R3, 0xffff, RZ, 0xc0, !PT ;  /* 0x0000ffff03037812 */ /* 0x000fca00078ec0ff */
[----:B------:R-:W-:Y:S01]  /*fe00*/  STG.E [R16.64], R3 ;  /* 0x0000000310007986 */ /* 0x000fe2000c101924 */
[----:B------:R-:W-:Y:S05]  /*fe10*/  EXIT ;  /* 0x000000000000794d */ /* 0x000fea0003800000 */
.L_x_28801:
        /* <DEDUP_REMOVED lines=14> */
.L_x_42088:


//--------------------- .text._ZN2at6native27unrolled_elementwise_kernelINS0_13BinaryFunctorIN3c108BFloat16ES4_bZZZNS0_23logical_and_kernel_cudaERNS_14TensorIteratorEENKUlvE0_clEvENKUlvE8_clEvEUlS4_S4_E_EESt5arrayIPcLm3EELi4E23TrivialOffsetCalculatorILi2EjESE_ILi1EjENS0_6memory12LoadWithCastILi2EEENSH_13StoreWithCastILi1EEEEEviT_T0_T2_T3_T4_T5_ --------------------------
	.section	.text._ZN2at6native27unrolled_elementwise_kernelINS0_13BinaryFunctorIN3c108BFloat16ES4_bZZZNS0_23logical_and_kernel_cudaERNS_14TensorIteratorEENKUlvE0_clEvENKUlvE8_clEvEUlS4_S4_E_EESt5arrayIPcLm3EELi4E23TrivialOffsetCalculatorILi2EjESE_ILi1EjENS0_6memory12LoadWithCastILi2EEENSH_13StoreWithCastILi1EEEEEviT_T0_T2_T3_T4_T5_,"ax",@progbits
	.sectioninfo	@"SHI_REGISTERS=31"
	.align	128
        .global         _ZN2at6native27unrolled_elementwise_kernelINS0_13BinaryFunctorIN3c108BFloat16ES4_bZZZNS0_23logical_and_kernel_cudaERNS_14TensorIteratorEENKUlvE0_clEvENKUlvE8_clEvEUlS4_S4_E_EESt5arrayIPcLm3EELi4E23TrivialOffsetCalculatorILi2EjESE_ILi1EjENS0_6memory12LoadWithCastILi2EEENSH_13StoreWithCastILi1EEEEEviT_T0_T2_T3_T4_T5_
        .type           _ZN2at6native27unrolled_elementwise_kernelINS0_13BinaryFunctorIN3c108BFloat16ES4_bZZZNS0_23logical_and_kernel_cudaERNS_14TensorIteratorEENKUlvE0_clEvENKUlvE8_clEvEUlS4_S4_E_EESt5arrayIPcLm3EELi4E23TrivialOffsetCalculatorILi2EjESE_ILi1EjENS0_6memory12LoadWithCastILi2EEENSH_13StoreWithCastILi1EEEEEviT_T0_T2_T3_T4_T5_,@function
        .size           _ZN2at6native27unrolled_elementwise_kernelINS0_13BinaryFunctorIN3c108BFloat16ES4_bZZZNS0_23logical_and_kernel_cudaERNS_14TensorIteratorEENKUlvE0_clEvENKUlvE8_clEvEUlS4_S4_E_EESt5arrayIPcLm3EELi4E23TrivialOffsetCalculatorILi2EjESE_ILi1EjENS0_6memory12LoadWithCastILi2EEENSH_13StoreWithCastILi1EEEEEviT_T0_T2_T3_T4_T5_,(.L_x_42089 - _ZN2at6native27unrolled_elementwise_kernelINS0_13BinaryFunctorIN3c108BFloat16ES4_bZZZNS0_23logical_and_kernel_cudaERNS_14TensorIteratorEENKUlvE0_clEvENKUlvE8_clEvEUlS4_S4_E_EESt5arrayIPcLm3EELi4E23TrivialOffsetCalculatorILi2EjESE_ILi1EjENS0_6memory12LoadWithCastILi2EEENSH_13StoreWithCastILi1EEEEEviT_T0_T2_T3_T4_T5_)
        .other          _ZN2at6native27unrolled_elementwise_kernelINS0_13BinaryFunctorIN3c108BFloat16ES4_bZZZNS0_23logical_and_kernel_cudaERNS_14TensorIteratorEENKUlvE0_clEvENKUlvE8_clEvEUlS4_S4_E_EESt5arrayIPcLm3EELi4E23TrivialOffsetCalculatorILi2EjESE_ILi1EjENS0_6memory12LoadWithCastILi2EEENSH_13StoreWithCastILi1EEEEEviT_T0_T2_T3_T4_T5_,@"STO_CUDA_ENTRY STV_DEFAULT"
_ZN2at6native27unrolled_elementwise_kernelINS0_13BinaryFunctorIN3c108BFloat16ES4_bZZZNS0_23logical_and_kernel_cudaERNS_14TensorIteratorEENKUlvE0_clEvENKUlvE8_clEvEUlS4_S4_E_EESt5arrayIPcLm3EELi4E23TrivialOffsetCalculatorILi2EjESE_ILi1EjENS0_6memory12LoadWithCastILi2EEENSH_13StoreWithCastILi1EEEEEviT_T0_T2_T3_T4_T5_:
.text._ZN2at6native27unrolled_elementwise_kernelINS0_13BinaryFunctorIN3c108BFloat16ES4_bZZZNS0_23logical_and_kernel_cudaERNS_14TensorIteratorEENKUlvE0_clEvENKUlvE8_clEvEUlS4_S4_E_EESt5arrayIPcLm3EELi4E23TrivialOffsetCalculatorILi2EjESE_ILi1EjENS0_6memory12LoadWithCastILi2EEENSH_13StoreWithCastILi1EEEEEviT_T0_T2_T3_T4_T5_:
        /* <DEDUP_REMOVED lines=34> */
.L_x_28807:
[----:B------:R-:W2:Y:S02]  /*0220*/  LDG.E.U8 R4, [R4.64] ;  /* 0x0000002404047981 */ /* 0x000ea4000c1e1100 */
[----:B--2---:R-:W0:Y:S02]  /*0230*/  I2F.U16 R0, R4 ;  /* 0x0000000400007306 */ /* 0x004e240000101000 */
[----:B0-----:R-:W-:-:S04]  /*0240*/  F2FP.BF16.PACK_AB R0, RZ, R0 ;  /* 0x00000000ff00723e */ /* 0x001fc800000010ff */
[----:B------:R-:W-:Y:S01]  /*0250*/  PRMT R26, R0, 0x7610, R26 ;  /* 0x00007610001a7816 */ /* 0x000fe2000000001a */
[----:B------:R-:W-:Y:S05]  /*0260*/  BRA `(.L_x_28809) ;  /* 0x00000f0000007947 */ /* 0x000fea0003800000 */
.L_x_28806:
        /* <DEDUP_REMOVED lines=11> */
.L_x_28811:
[----:B------:R-:W2:Y:S02]  /*0320*/  LDG.E R4, [R4.64] ;  /* 0x0000002404047981 */ /* 0x000ea4000c1e1900 */
[----:B--2---:R-:W0:Y:S02]  /*0330*/  I2F R0, R4 ;  /* 0x0000000400007306 */ /* 0x004e240000201400 */
[----:B0-----:R-:W-:-:S04]  /*0340*/  F2FP.BF16.PACK_AB R0, RZ, R0 ;  /* 0x00000000ff00723e */ /* 0x001fc800000010ff */
[----:B------:R-:W-:Y:S01]  /*0350*/  PRMT R26, R0, 0x7610, R26 ;  /* 0x00007610001a7816 */ /* 0x000fe2000000001a */
[----:B------:R-:W-:Y:S05]  /*0360*/  BRA `(.L_x_28809) ;  /* 0x00000e0000007947 */ /* 0x000fea0003800000 */
.L_x_28810:
[----:B------:R-:W2:Y:S02]  /*0370*/  LDG.E.U16 R4, [R4.64] ;  /* 0x0000002404047981 */ /* 0x000ea4000c1e1500 */
[----:B--2---:R-:W0:Y:S02]  /*0380*/  I2F.S16 R0, R4 ;  /* 0x0000000400007306 */ /* 0x004e240000101400 */
[----:B0-----:R-:W-:-:S04]  /*0390*/  F2FP.BF16.PACK_AB R0, RZ, R0 ;  /* 0x00000000ff00723e */ /* 0x001fc800000010ff */
[----:B------:R-:W-:Y:S01]  /*03a0*/  PRMT R26, R0, 0x7610, R26 ;  /* 0x00007610001a7816 */ /* 0x000fe2000000001a */
[----:B------:R-:W-:Y:S05]  /*03b0*/  BRA `(.L_x_28809) ;  /* 0x00000db000007947 */ /* 0x000fea0003800000 */
.L_x_28805:
        /* <DEDUP_REMOVED lines=9> */
.L_x_28813:
[----:B------:R-:W2:Y:S02]  /*0450*/  LDG.E.U16 R0, [R4.64] ;  /* 0x0000002404007981 */ /* 0x000ea4000c1e1500 */
[----:B--2---:R-:W-:-:S05]  /*0460*/  HADD2.F32 R0, -RZ, R0.H0_H0 ;  /* 0x20000000ff007230 */ /* 0x004fca0000004100 */
[----:B------:R-:W-:-:S04]  /*0470*/  F2FP.BF16.PACK_AB R0, RZ, R0 ;  /* 0x00000000ff00723e */ /* 0x000fc800000010ff */
[----:B------:R-:W-:Y:S01]  /*0480*/  PRMT R26, R0, 0x7610, R26 ;  /* 0x00007610001a7816 */ /* 0x000fe2000000001a */
[----:B------:R-:W-:Y:S05]  /*0490*/  BRA `(.L_x_28809) ;  /* 0x00000cd000007947 */ /* 0x000fea0003800000 */
.L_x_28812:
        /* <DEDUP_REMOVED lines=9> */
.L_x_28815:
[----:B------:R-:W2:Y:S02]  /*0530*/  LDG.E.U16 R4, [R4.64] ;  /* 0x0000002404047981 */ /* 0x000ea4000c1e1500 */
[----:B--2---:R-:W-:-:S05]  /*0540*/  HADD2.F32 R0, -RZ, R4.H0_H0 ;  /* 0x20000004ff007230 */ /* 0x004fca0000004100 */
[----:B------:R-:W-:-:S04]  /*0550*/  F2FP.BF16.PACK_AB R0, RZ, R0 ;  /* 0x00000000ff00723e */ /* 0x000fc800000010ff */
[----:B------:R-:W-:Y:S01]  /*0560*/  PRMT R26, R0, 0x7610, R26 ;  /* 0x00007610001a7816 */ /* 0x000fe2000000001a */
[----:B------:R-:W-:Y:S05]  /*0570*/  BRA `(.L_x_28809) ;  /* 0x00000bf000007947 */ /* 0x000fea0003800000 */
.L_x_28814:
[----:B------:R-:W2:Y:S02]  /*0580*/  LDG.E.64 R4, [R4.64] ;  /* 0x0000002404047981 */ /* 0x000ea4000c1e1b00 */
[----:B--2---:R-:W0:Y:S01]  /*0590*/  F2F.F32.F64 R0, R4 ;  /* 0x0000000400007310 */ /* 0x004e220000301000 */
[----:B------:R-:W0:-:S14]  /*05a0*/  DSETP.GEU.AND P0, PT, |R4|, c[0x2][0x0], PT ;  /* 0x008000000400762a */ /* 0x000e1c0003f0e200 */
[----:B0-----:R-:W-:-:S05]  /*05b0*/  @!P0 FMUL R0, R0, 1.175494350822287508e-38 ;  /* 0x0080000000008820 */ /* 0x001fca0000400000 */
[----:B------:R-:W-:-:S04]  /*05c0*/  F2FP.BF16.PACK_AB R0, RZ, R0 ;  /* 0x00000000ff00723e */ /* 0x000fc800000010ff */
[----:B------:R-:W-:Y:S01]  /*05d0*/  PRMT R26, R0, 0x7610, R26 ;  /* 0x00007610001a7816 */ /* 0x000fe2000000001a */
[----:B------:R-:W-:Y:S05]  /*05e0*/  BRA `(.L_x_28809) ;  /* 0x00000b8000007947 */ /* 0x000fea0003800000 */
.L_x_28804:
        /* <DEDUP_REMOVED lines=14> */
.L_x_28818:
[----:B------:R-:W2:Y:S02]  /*06d0*/  LDG.E.64 R4, [R4.64] ;  /* 0x0000002404047981 */ /* 0x000ea4000c1e1b00 */
[----:B--2---:R-:W0:Y:S01]  /*06e0*/  F2F.F32.F64 R0, R4 ;  /* 0x0000000400007310 */ /* 0x004e220000301000 */
[----:B------:R-:W0:-:S14]  /*06f0*/  DSETP.GEU.AND P0, PT, |R4|, c[0x2][0x0], PT ;  /* 0x008000000400762a */ /* 0x000e1c0003f0e200 */
[----:B0-----:R-:W-:-:S05]  /*0700*/  @!P0 FMUL R0, R0, 1.175494350822287508e-38 ;  /* 0x0080000000008820 */ /* 0x001fca0000400000 */
[----:B------:R-:W-:-:S04]  /*0710*/  F2FP.BF16.PACK_AB R0, RZ, R0 ;  /* 0x00000000ff00723e */ /* 0x000fc800000010ff */
[----:B------:R-:W-:Y:S01]  /*0720*/  PRMT R26, R0, 0x7610, R26 ;  /* 0x00007610001a7816 */ /* 0x000fe2000000001a */
[----:B------:R-:W-:Y:S05]  /*0730*/  BRA `(.L_x_28809) ;  /* 0x00000a3000007947 */ /* 0x000fea0003800000 */
.L_x_28817:
        /* <DEDUP_REMOVED lines=28> */
.L_x_28820:
        /* <DEDUP_REMOVED lines=15> */
.L_x_28819:
[----:B------:R0:W5:Y:S01]  /*09f0*/  LDG.E.U16 R26, [R4.64] ;  /* 0x00000024041a7981 */ /* 0x000162000c1e1500 */
[----:B------:R-:W-:Y:S05]  /*0a00*/  BRA `(.L_x_28809) ;  /* 0x0000076000007947 */ /* 0x000fea0003800000 */
.L_x_28816:
        /* <DEDUP_REMOVED lines=12> */
.L_x_28823:
        /* <DEDUP_REMOVED lines=21> */
.L_x_28827:
[----:B------:R-:W-:Y:S05]  /*0c20*/  BSYNC B1 ;  /* 0x0000000000017941 */ /* 0x000fea0003800000 */
.L_x_28826:
[----:B------:R-:W-:Y:S01]  /*0c30*/  LEA R5, R0, 0x3b800000, 0x17 ;  /* 0x3b80000000057811 */ /* 0x000fe200078eb8ff */
[----:B------:R-:W-:-:S05]  /*0c40*/  IMAD.SHL.U32 R0, R3, 0x100000, RZ ;  /* 0x0010000003007824 */ /* 0x000fca00078e00ff */
[----:B------:R-:W-:Y:S02]  /*0c50*/  LOP3.LUT R0, R5, R0, R6, 0xfe, !PT ;  /* 0x0000000005007212 */ /* 0x000fe400078efe06 */
.L_x_28825:
[----:B------:R-:W-:Y:S05]  /*0c60*/  BSYNC B0 ;  /* 0x0000000000007941 */ /* 0x000fea0003800000 */
.L_x_28824:
[----:B------:R-:W-:-:S04]  /*0c70*/  F2FP.BF16.PACK_AB R0, RZ, R0 ;  /* 0x00000000ff00723e */ /* 0x000fc800000010ff */
[----:B------:R-:W-:Y:S01]  /*0c80*/  PRMT R26, R0, 0x7610, R26 ;  /* 0x00007610001a7816 */ /* 0x000fe2000000001a */
[----:B------:R-:W-:Y:S05]  /*0c90*/  BRA `(.L_x_28809) ;  /* 0x000004d000007947 */ /* 0x000fea0003800000 */
.L_x_28822:
        /* <DEDUP_REMOVED lines=21> */
.L_x_28831:
[----:B------:R-:W-:Y:S05]  /*0df0*/  BSYNC B1 ;  /* 0x0000000000017941 */ /* 0x000fea0003800000 */
.L_x_28830:
[----:B------:R-:W-:Y:S01]  /*0e00*/  LEA R5, R0, 0x37800000, 0x17 ;  /* 0x3780000000057811 */ /* 0x000fe200078eb8ff */
[----:B------:R-:W-:-:S05]  /*0e10*/  IMAD.SHL.U32 R0, R3, 0x200000, RZ ;  /* 0x0020000003007824 */ /* 0x000fca00078e00ff */
[----:B------:R-:W-:Y:S02]  /*0e20*/  LOP3.LUT R0, R5, R0, R6, 0xfe, !PT ;  /* 0x0000000005007212 */ /* 0x000fe400078efe06 */
.L_x_28829:
[----:B------:R-:W-:Y:S05]  /*0e30*/  BSYNC B0 ;  /* 0x0000000000007941 */ /* 0x000fea0003800000 */
.L_x_28828:
[----:B------:R-:W-:-:S04]  /*0e40*/  F2FP.BF16.PACK_AB R0, RZ, R0 ;  /* 0x00000000ff00723e */ /* 0x000fc800000010ff */
[----:B------:R-:W-:Y:S01]  /*0e50*/  PRMT R26, R0, 0x7610, R26 ;  /* 0x00007610001a7816 */ /* 0x000fe2000000001a */
[----:B------:R-:W-:Y:S05]  /*0e60*/  BRA `(.L_x_28809) ;  /* 0x0000030000007947 */ /* 0x000fea0003800000 */
.L_x_28821:
        /* <DEDUP_REMOVED lines=14> */
.L_x_28835:
[----:B------:R-:W-:Y:S05]  /*0f50*/  BSYNC B0 ;  /* 0x0000000000007941 */ /* 0x000fea0003800000 */
.L_x_28834:
[----:B------:R-:W-:-:S04]  /*0f60*/  F2FP.BF16.PACK_AB R0, RZ, R0 ;  /* 0x00000000ff00723e */ /* 0x000fc800000010ff */
[----:B------:R-:W-:Y:S01]  /*0f70*/  PRMT R26, R0, 0x7610, R26 ;  /* 0x00007610001a7816 */ /* 0x000fe2000000001a */
[----:B------:R-:W-:Y:S05]  /*0f80*/  BRA `(.L_x_28809) ;  /* 0x000001e000007947 */ /* 0x000fea0003800000 */
.L_x_28808:
        /* <DEDUP_REMOVED lines=21> */
.L_x_28833:
[----:B------:R-:W2:Y:S02]  /*10e0*/  LDG.E.64 R4, [R4.64] ;  /* 0x0000002404047981 */ /* 0x000ea4000c1e1b00 */
[----:B--2---:R-:W0:Y:S02]  /*10f0*/  I2F.U64 R0, R4 ;  /* 0x0000000400007312 */ /* 0x004e240000301000 */
[----:B0-----:R-:W-:-:S04]  /*1100*/  F2FP.BF16.PACK_AB R0, RZ, R0 ;  /* 0x00000000ff00723e */ /* 0x001fc800000010ff */
[----:B------:R-:W-:Y:S01]  /*1110*/  PRMT R26, R0, 0x7610, R26 ;  /* 0x00007610001a7816 */ /* 0x000fe2000000001a */
[----:B------:R-:W-:Y:S05]  /*1120*/  BRA `(.L_x_28809) ;  /* 0x0000004000007947 */ /* 0x000fea0003800000 */
.L_x_28832:
[----:B------:R-:W2:Y:S02]  /*1130*/  LDG.E R4, [R4.64] ;  /* 0x0000002404047981 */ /* 0x000ea4000c1e1900 */
[----:B--2---:R-:W0:Y:S02]  /*1140*/  I2F.U32 R0, R4 ;  /* 0x0000000400007306 */ /* 0x004e240000201000 */
[----:B0-----:R-:W-:-:S04]  /*1150*/  F2FP.BF16.PACK_AB R0, RZ, R0 ;  /* 0x00000000ff00723e */ /* 0x001fc800000010ff */
[----:B------:R-:W-:Y:S02]  /*1160*/  PRMT R26, R0, 0x7610, R26 ;  /* 0x00007610001a7816 */ /* 0x000fe4000000001a */
.L_x_28809:
        /* <DEDUP_REMOVED lines=19> */
.L_x_28839:
[----:B------:R-:W2:Y:S02]  /*12a0*/  LDG.E.U8 R4, [R4.64] ;  /* 0x0000002404047981 */ /* 0x000ea4000c1e1100 */
[----:B--2---:R-:W0:Y:S02]  /*12b0*/  I2F.U16 R0, R4 ;  /* 0x0000000400007306 */ /* 0x004e240000101000 */
[----:B0-----:R-:W-:-:S04]  /*12c0*/  F2FP.BF16.PACK_AB R0, RZ, R0 ;  /* 0x00000000ff00723e */ /* 0x001fc800000010ff */
[----:B------:R-:W-:Y:S01]  /*12d0*/  PRMT R27, R0, 0x7610, R27 ;  /* 0x00007610001b7816 */ /* 0x000fe2000000001b */
[----:B------:R-:W-:Y:S05]  /*12e0*/  BRA `(.L_x_28841) ;  /* 0x00000f0000007947 */ /* 0x000fea0003800000 */
.L_x_28838:
        /* <DEDUP_REMOVED lines=11> */
.L_x_28843:
[----:B------:R-:W2:Y:S02]  /*13a0*/  LDG.E R4, [R4.64] ;  /* 0x0000002404047981 */ /* 0x000ea4000c1e1900 */
[----:B--2---:R-:W0:Y:S02]  /*13b0*/  I2F R0, R4 ;  /* 0x0000000400007306 */ /* 0x004e240000201400 */
[----:B0-----:R-:W-:-:S04]  /*13c0*/  F2FP.BF16.PACK_AB R0, RZ, R0 ;  /* 0x00000000ff00723e */ /* 0x001fc800000010ff */
[----:B------:R-:W-:Y:S01]  /*13d0*/  PRMT R27, R0, 0x7610, R27 ;  /* 0x00007610001b7816 */ /* 0x000fe2000000001b */
[----:B------:R-:W-:Y:S05]  /*13e0*/  BRA `(.L_x_28841) ;  /* 0x00000e0000007947 */ /* 0x000fea0003800000 */
.L_x_28842:
[----:B------:R-:W2:Y:S02]  /*13f0*/  LDG.E.U16 R4, [R4.64] ;  /* 0x0000002404047981 */ /* 0x000ea4000c1e1500 */
[----:B--2---:R-:W0:Y:S02]  /*1400*/  I2F.S16 R0, R4 ;  /* 0x0000000400007306 */ /* 0x004e240000101400 */
[----:B0-----:R-:W-:-:S04]  /*1410*/  F2FP.BF16.PACK_AB R0, RZ, R0 ;  /* 0x00000000ff00723e */ /* 0x001fc800000010ff */
[----:B------:R-:W-:Y:S01]  /*1420*/  PRMT R27, R0, 0x7610, R27 ;  /* 0x00007610001b7816 */ /* 0x000fe2000000001b */
[----:B------:R-:W-:Y:S05]  /*1430*/  BRA `(.L_x_28841) ;  /* 0x00000db000007947 */ /* 0x000fea0003800000 */
.L_x_28837:
        /* <DEDUP_REMOVED lines=9> */
.L_x_28845:
[----:B------:R-:W2:Y:S02]  /*14d0*/  LDG.E.U16 R0, [R4.64] ;  /* 0x0000002404007981 */ /* 0x000ea4000c1e1500 */
[----:B--2---:R-:W-:-:S05]  /*14e0*/  HADD2.F32 R0, -RZ, R0.H0_H0 ;  /* 0x20000000ff007230 */ /* 0x004fca0000004100 */
[----:B------:R-:W-:-:S04]  /*14f0*/  F2FP.BF16.PACK_AB R0, RZ, R0 ;  /* 0x00000000ff00723e */ /* 0x000fc800000010ff */
[----:B------:R-:W-:Y:S01]  /*1500*/  PRMT R27, R0, 0x7610, R27 ;  /* 0x00007610001b7816 */ /* 0x000fe2000000001b */
[----:B------:R-:W-:Y:S05]  /*1510*/  BRA `(.L_x_28841) ;  /* 0x00000cd000007947 */ /* 0x000fea0003800000 */
.L_x_28844:
        /* <DEDUP_REMOVED lines=9> */
.L_x_28847:
[----:B------:R-:W2:Y:S02]  /*15b0*/  LDG.E.U16 R4, [R4.64] ;  /* 0x0000002404047981 */ /* 0x000ea4000c1e1500 */
[----:B--2---:R-:W-:-:S05]  /*15c0*/  HADD2.F32 R0, -RZ, R4.H0_H0 ;  /* 0x20000004ff007230 */ /* 0x004fca0000004100 */
[----:B------:R-:W-:-:S04]  /*15d0*/  F2FP.BF16.PACK_AB R0, RZ, R0 ;  /* 0x00000000ff00723e */ /* 0x000fc800000010ff */
[----:B------:R-:W-:Y:S01]  /*15e0*/  PRMT R27, R0, 0x7610, R27 ;  /* 0x00007610001b7816 */ /* 0x000fe2000000001b */
[----:B------:R-:W-:Y:S05]  /*15f0*/  BRA `(.L_x_28841) ;  /* 0x00000bf000007947 */ /* 0x000fea0003800000 */
.L_x_28846:
[----:B------:R-:W2:Y:S02]  /*1600*/  LDG.E.64 R4, [R4.64] ;  /* 0x0000002404047981 */ /* 0x000ea4000c1e1b00 */
[----:B--2---:R-:W0:Y:S01]  /*1610*/  F2F.F32.F64 R0, R4 ;  /* 0x0000000400007310 */ /* 0x004e220000301000 */
[----:B------:R-:W0:-:S14]  /*1620*/  DSETP.GEU.AND P0, PT, |R4|, c[0x2][0x0], PT ;  /* 0x008000000400762a */ /* 0x000e1c0003f0e200 */
[----:B0-----:R-:W-:-:S05]  /*1630*/  @!P0 FMUL R0, R0, 1.175494350822287508e-38 ;  /* 0x0080000000008820 */ /* 0x001fca0000400000 */
[----:B------:R-:W-:-:S04]  /*1640*/  F2FP.BF16.PACK_AB R0, RZ, R0 ;  /* 0x00000000ff00723e */ /* 0x000fc800000010ff */
[----:B------:R-:W-:Y:S01]  /*1650*/  PRMT R27, R0, 0x7610, R27 ;  /* 0x00007610001b7816 */ /* 0x000fe2000000001b */
[----:B------:R-:W-:Y:S05]  /*1660*/  BRA `(.L_x_28841) ;  /* 0x00000b8000007947 */ /* 0x000fea0003800000 */
.L_x_28836:
        /* <DEDUP_REMOVED lines=14> */
.L_x_28850:
[----:B------:R-:W2:Y:S02]  /*1750*/  LDG.E.64 R4, [R4.64] ;  /* 0x0000002404047981 */ /* 0x000ea4000c1e1b00 */
[----:B--2---:R-:W0:Y:S01]  /*1760*/  F2F.F32.F64 R0, R4 ;  /* 0x0000000400007310 */ /* 0x004e220000301000 */
[----:B------:R-:W0:-:S14]  /*1770*/  DSETP.GEU.AND P0, PT, |R4|, c[0x2][0x0], PT ;  /* 0x008000000400762a */ /* 0x000e1c0003f0e200 */
[----:B0-----:R-:W-:-:S05]  /*1780*/  @!P0 FMUL R0, R0, 1.175494350822287508e-38 ;  /* 0x0080000000008820 */ /* 0x001fca0000400000 */
[----:B------:R-:W-:-:S04]  /*1790*/  F2FP.BF16.PACK_AB R0, RZ, R0 ;  /* 0x00000000ff00723e */ /* 0x000fc800000010ff */
[----:B------:R-:W-:Y:S01]  /*17a0*/  PRMT R27, R0, 0x7610, R27 ;  /* 0x00007610001b7816 */ /* 0x000fe2000000001b */
[----:B------:R-:W-:Y:S05]  /*17b0*/  BRA `(.L_x_28841) ;  /* 0x00000a3000007947 */ /* 0x000fea0003800000 */
.L_x_28849:
        /* <DEDUP_REMOVED lines=28> */
.L_x_28852:
        /* <DEDUP_REMOVED lines=15> */
.L_x_28851:
[----:B------:R0:W5:Y:S01]  /*1a70*/  LDG.E.U16 R27, [R4.64] ;  /* 0x00000024041b7981 */ /* 0x000162000c1e1500 */
[----:B------:R-:W-:Y:S05]  /*1a80*/  BRA `(.L_x_28841) ;  /* 0x0000076000007947 */ /* 0x000fea0003800000 */
.L_x_28848:
        /* <DEDUP_REMOVED lines=12> */
.L_x_28855:
        /* <DEDUP_REMOVED lines=21> */
.L_x_28859:
[----:B------:R-:W-:Y:S05]  /*1ca0*/  BSYNC B1 ;  /* 0x0000000000017941 */ /* 0x000fea0003800000 */
.L_x_28858:
[----:B------:R-:W-:Y:S01]  /*1cb0*/  LEA R5, R0, 0x3b800000, 0x17 ;  /* 0x3b80000000057811 */ /* 0x000fe200078eb8ff */
[----:B------:R-:W-:-:S05]  /*1cc0*/  IMAD.SHL.U32 R0, R3, 0x100000, RZ ;  /* 0x0010000003007824 */ /* 0x000fca00078e00ff */
[----:B------:R-:W-:Y:S02]  /*1cd0*/  LOP3.LUT R0, R5, R0, R6, 0xfe, !PT ;  /* 0x0000000005007212 */ /* 0x000fe400078efe06 */
.L_x_28857:
[----:B------:R-:W-:Y:S05]  /*1ce0*/  BSYNC B0 ;  /* 0x0000000000007941 */ /* 0x000fea0003800000 */
.L_x_28856:
[----:B------:R-:W-:-:S04]  /*1cf0*/  F2FP.BF16.PACK_AB R0, RZ, R0 ;  /* 0x00000000ff00723e */ /* 0x000fc800000010ff */
[----:B------:R-:W-:Y:S01]  /*1d00*/  PRMT R27, R0, 0x7610, R27 ;  /* 0x00007610001b7816 */ /* 0x000fe2000000001b */
[----:B------:R-:W-:Y:S05]  /*1d10*/  BRA `(.L_x_28841) ;  /* 0x000004d000007947 */ /* 0x000fea0003800000 */
.L_x_28854:
        /* <DEDUP_REMOVED lines=21> */
.L_x_28863:
[----:B------:R-:W-:Y:S05]  /*1e70*/  BSYNC B1 ;  /* 0x0000000000017941 */ /* 0x000fea0003800000 */
.L_x_28862:
[----:B------:R-:W-:Y:S01]  /*1e80*/  LEA R5, R0, 0x37800000, 0x17 ;  /* 0x3780000000057811 */ /* 0x000fe200078eb8ff */
[----:B------:R-:W-:-:S05]  /*1e90*/  IMAD.SHL.U32 R0, R3, 0x200000, RZ ;  /* 0x0020000003007824 */ /* 0x000fca00078e00ff */
[----:B------:R-:W-:Y:S02]  /*1ea0*/  LOP3.LUT R0, R5, R0, R6, 0xfe, !PT ;  /* 0x0000000005007212 */ /* 0x000fe400078efe06 */
.L_x_28861:
[----:B------:R-:W-:Y:S05]  /*1eb0*/  BSYNC B0 ;  /* 0x0000000000007941 */ /* 0x000fea0003800000 */
.L_x_28860:
[----:B------:R-:W-:-:S04]  /*1ec0*/  F2FP.BF16.PACK_AB R0, RZ, R0 ;  /* 0x00000000ff00723e */ /* 0x000fc800000010ff */
[----:B------:R-:W-:Y:S01]  /*1ed0*/  PRMT R27, R0, 0x7610, R27 ;  /* 0x00007610001b7816 */ /* 0x000fe2000000001b */
[----:B------:R-:W-:Y:S05]  /*1ee0*/  BRA `(.L_x_28841) ;  /* 0x0000030000007947 */ /* 0x000fea0003800000 */
.L_x_28853:
        /* <DEDUP_REMOVED lines=14> */
.L_x_28867:
[----:B------:R-:W-:Y:S05]  /*1fd0*/  BSYNC B0 ;  /* 0x0000000000007941 */ /* 0x000fea0003800000 */
.L_x_28866:
[----:B------:R-:W-:-:S04]  /*1fe0*/  F2FP.BF16.PACK_AB R0, RZ, R0 ;  /* 0x00000000ff00723e */ /* 0x000fc800000010ff */
[----:B------:R-:W-:Y:S01]  /*1ff0*/  PRMT R27, R0, 0x7610, R27 ;  /* 0x00007610001b7816 */ /* 0x000fe2000000001b */
[----:B------:R-:W-:Y:S05]  /*2000*/  BRA `(.L_x_28841) ;  /* 0x000001e000007947 */ /* 0x000fea0003800000 */
.L_x_28840:
        /* <DEDUP_REMOVED lines=21> */
.L_x_28865:
[----:B------:R-:W2:Y:S02]  /*2160*/  LDG.E.64 R4, [R4.64] ;  /* 0x0000002404047981 */ /* 0x000ea4000c1e1b00 */
[----:B--2---:R-:W0:Y:S02]  /*2170*/  I2F.U64 R0, R4 ;  /* 0x0000000400007312 */ /* 0x004e240000301000 */
[----:B0-----:R-:W-:-:S04]  /*2180*/  F2FP.BF16.PACK_AB R0, RZ, R0 ;  /* 0x00000000ff00723e */ /* 0x001fc800000010ff */
[----:B------:R-:W-:Y:S01]  /*2190*/  PRMT R27, R0, 0x7610, R27 ;  /* 0x00007610001b7816 */ /* 0x000fe2000000001b */
[----:B------:R-:W-:Y:S05]  /*21a0*/  BRA `(.L_x_28841) ;  /* 0x0000004000007947 */ /* 0x000fea0003800000 */
.L_x_28864:
[----:B------:R-:W2:Y:S02]  /*21b0*/  LDG.E R4, [R4.64] ;  /* 0x0000002404047981 */ /* 0x000ea4000c1e1900 */
[----:B--2---:R-:W0:Y:S02]  /*21c0*/  I2F.U32 R0, R4 ;  /* 0x0000000400007306 */ /* 0x004e240000201000 */
[----:B0-----:R-:W-:-:S04]  /*21d0*/  F2FP.BF16.PACK_AB R0, RZ, R0 ;  /* 0x00000000ff00723e */ /* 0x001fc800000010ff */
[----:B------:R-:W-:Y:S02]  /*21e0*/  PRMT R27, R0, 0x7610, R27 ;  /* 0x00007610001b7816 */ /* 0x000fe4000000001b */
.L_x_28841:
[----:B------:R-:W-:-:S05]  /*21f0*/  IADD3 R25, R25, 0x80, RZ ;  /* 0x0000008019197810 */ /* 0x000fca0007ffe0ff */
.L_x_28803:
[----:B-1-3--:R-:W-:Y:S05]  /*2200*/  BSYNC B6 ;  /* 0x0000000000067941 */ /* 0x00afea0003800000 */
.L_x_28802:
        /* <DEDUP_REMOVED lines=24> */
.L_x_28873:
[----:B------:R-:W2:Y:S02]  /*2390*/  LDG.E.U8 R4, [R4.64] ;  /* 0x0000002404047981 */ /* 0x000ea4000c1e1100 */
[----:B--2---:R-:W0:Y:S02]  /*23a0*/  I2F.U16 R0, R4 ;  /* 0x0000000400007306 */ /* 0x004e240000101000 */
[----:B0-----:R-:W-:-:S04]  /*23b0*/  F2FP.BF16.PACK_AB R0, RZ, R0 ;  /* 0x00000000ff00723e */ /* 0x001fc800000010ff */
[----:B------:R-:W-:Y:S01]  /*23c0*/  PRMT R22, R0, 0x7610, R22 ;  /* 0x0000761000167816 */ /* 0x000fe20000000016 */
[----:B------:R-:W-:Y:S05]  /*23d0*/  BRA `(.L_x_28875) ;  /* 0x00000f1000007947 */ /* 0x000fea0003800000 */
.L_x_28872:
        /* <DEDUP_REMOVED lines=11> */
.L_x_28877:
[----:B------:R-:W2:Y:S02]  /*2490*/  LDG.E R4, [R4.64] ;  /* 0x0000002404047981 */ /* 0x000ea4000c1e1900 */
[----:B--2---:R-:W0:Y:S02]  /*24a0*/  I2F R0, R4 ;  /* 0x0000000400007306 */ /* 0x004e240000201400 */
[----:B0-----:R-:W-:-:S04]  /*24b0*/  F2FP.BF16.PACK_AB R0, RZ, R0 ;  /* 0x00000000ff00723e */ /* 0x001fc800000010ff */
[----:B------:R-:W-:Y:S01]  /*24c0*/  PRMT R22, R0, 0x7610, R22 ;  /* 0x0000761000167816 */ /* 0x000fe20000000016 */
[----:B------:R-:W-:Y:S05]  /*24d0*/  BRA `(.L_x_28875) ;  /* 0x00000e1000007947 */ /* 0x000fea0003800000 */
.L_x_28876:
[----:B------:R-:W2:Y:S02]  /*24e0*/  LDG.E.U16 R4, [R4.64] ;  /* 0x0000002404047981 */ /* 0x000ea4000c1e1500 */
[----:B--2---:R-:W0:Y:S02]  /*24f0*/  I2F.S16 R0, R4 ;  /* 0x0000000400007306 */ /* 0x004e240000101400 */
[----:B0-----:R-:W-:-:S04]  /*2500*/  F2FP.BF16.PACK_AB R0, RZ, R0 ;  /* 0x00000000ff00723e */ /* 0x001fc800000010ff */
[----:B------:R-:W-:Y:S01]  /*2510*/  PRMT R22, R0, 0x7610, R22 ;  /* 0x0000761000167816 */ /* 0x000fe20000000016 */
[----:B------:R-:W-:Y:S05]  /*2520*/  BRA `(.L_x_28875) ;  /* 0x00000dc000007947 */ /* 0x000fea0003800000 */
.L_x_28871:
        /* <DEDUP_REMOVED lines=9> */
.L_x_28879:
[----:B------:R-:W2:Y:S02]  /*25c0*/  LDG.E.U16 R0, [R4.64] ;  /* 0x0000002404007981 */ /* 0x000ea4000c1e1500 */
[----:B--2---:R-:W-:-:S05]  /*25d0*/  HADD2.F32 R0, -RZ, R0.H0_H0 ;  /* 0x20000000ff007230 */ /* 0x004fca0000004100 */
[----:B------:R-:W-:-:S04]  /*25e0*/  F2FP.BF16.PACK_AB R0, RZ, R0 ;  /* 0x00000000ff00723e */ /* 0x000fc800000010ff */
[----:B------:R-:W-:Y:S01]  /*25f0*/  PRMT R22, R0, 0x7610, R22 ;  /* 0x0000761000167816 */ /* 0x000fe20000000016 */
[----:B------:R-:W-:Y:S05]  /*2600*/  BRA `(.L_x_28875) ;  /* 0x00000ce000007947 */ /* 0x000fea0003800000 */
.L_x_28878:
        /* <DEDUP_REMOVED lines=9> */
.L_x_28881:
[----:B------:R-:W2:Y:S02]  /*26a0*/  LDG.E.U16 R4, [R4.64] ;  /* 0x0000002404047981 */ /* 0x000ea4000c1e1500 */
[----:B--2---:R-:W-:-:S05]  /*26b0*/  HADD2.F32 R0, -RZ, R4.H0_H0 ;  /* 0x20000004ff007230 */ /* 0x004fca0000004100 */
[----:B------:R-:W-:-:S04]  /*26c0*/  F2FP.BF16.PACK_AB R0, RZ, R0 ;  /* 0x00000000ff00723e */ /* 0x000fc800000010ff */
[----:B------:R-:W-:Y:S01]  /*26d0*/  PRMT R22, R0, 0x7610, R22 ;  /* 0x0000761000167816 */ /* 0x000fe20000000016 */
[----:B------:R-:W-:Y:S05]  /*26e0*/  BRA `(.L_x_28875) ;  /* 0x00000c0000007947 */ /* 0x000fea0003800000 */
.L_x_28880:
[----:B------:R-:W2:Y:S02]  /*26f0*/  LDG.E.64 R4, [R4.64] ;  /* 0x0000002404047981 */ /* 0x000ea4000c1e1b00 */
[----:B--2---:R-:W0:Y:S01]  /*2700*/  F2F.F32.F64 R0, R4 ;  /* 0x0000000400007310 */ /* 0x004e220000301000 */
[----:B------:R-:W0:-:S14]  /*2710*/  DSETP.GEU.AND P0, PT, |R4|, c[0x2][0x0], PT ;  /* 0x008000000400762a */ /* 0x000e1c0003f0e200 */
[----:B0-----:R-:W-:-:S05]  /*2720*/  @!P0 FMUL R0, R0, 1.175494350822287508e-38 ;  /* 0x0080000000008820 */ /* 0x001fca0000400000 */
[----:B------:R-:W-:-:S04]  /*2730*/  F2FP.BF16.PACK_AB R0, RZ, R0 ;  /* 0x00000000ff00723e */ /* 0x000fc800000010ff */
[----:B------:R-:W-:Y:S01]  /*2740*/  PRMT R22, R0, 0x7610, R22 ;  /* 0x0000761000167816 */ /* 0x000fe20000000016 */
[----:B------:R-:W-:Y:S05]  /*2750*/  BRA `(.L_x_28875) ;  /* 0x00000b9000007947 */ /* 0x000fea0003800000 */
.L_x_28870:
        /* <DEDUP_REMOVED lines=14> */
.L_x_28884:
[----:B------:R-:W2:Y:S02]  /*2840*/  LDG.E.64 R4, [R4.64] ;  /* 0x0000002404047981 */ /* 0x000ea4000c1e1b00 */
[----:B--2---:R-:W0:Y:S01]  /*2850*/  F2F.F32.F64 R0, R4 ;  /* 0x0000000400007310 */ /* 0x004e220000301000 */
[----:B------:R-:W0:-:S14]  /*2860*/  DSETP.GEU.AND P0, PT, |R4|, c[0x2][0x0], PT ;  /* 0x008000000400762a */ /* 0x000e1c0003f0e200 */
[----:B0-----:R-:W-:-:S05]  /*2870*/  @!P0 FMUL R0, R0, 1.175494350822287508e-38 ;  /* 0x0080000000008820 */ /* 0x001fca0000400000 */
[----:B------:R-:W-:-:S04]  /*2880*/  F2FP.BF16.PACK_AB R0, RZ, R0 ;  /* 0x00000000ff00723e */ /* 0x000fc800000010ff */
[----:B------:R-:W-:Y:S01]  /*2890*/  PRMT R22, R0, 0x7610, R22 ;  /* 0x0000761000167816 */ /* 0x000fe20000000016 */
[----:B------:R-:W-:Y:S05]  /*28a0*/  BRA `(.L_x_28875) ;  /* 0x00000a4000007947 */ /* 0x000fea0003800000 */
.L_x_28883:
        /* <DEDUP_REMOVED lines=28> */
.L_x_28886:
        /* <DEDUP_REMOVED lines=16> */
.L_x_28885:
[----:B------:R0:W5:Y:S01]  /*2b70*/  LDG.E.U16 R22, [R4.64] ;  /* 0x0000002404167981 */ /* 0x000162000c1e1500 */
[----:B------:R-:W-:Y:S05]  /*2b80*/  BRA `(.L_x_28875) ;  /* 0x0000076000007947 */ /* 0x000fea0003800000 */
.L_x_28882:
        /* <DEDUP_REMOVED lines=12> */
.L_x_28889:
        /* <DEDUP_REMOVED lines=21> */
.L_x_28893:
[----:B------:R-:W-:Y:S05]  /*2da0*/  BSYNC B1 ;  /* 0x0000000000017941 */ /* 0x000fea0003800000 */
.L_x_28892:
[----:B------:R-:W-:Y:S01]  /*2db0*/  LEA R5, R0, 0x3b800000, 0x17 ;  /* 0x3b80000000057811 */ /* 0x000fe200078eb8ff */
[----:B------:R-:W-:-:S05]  /*2dc0*/  IMAD.SHL.U32 R0, R3, 0x100000, RZ ;  /* 0x0010000003007824 */ /* 0x000fca00078e00ff */
[----:B------:R-:W-:Y:S02]  /*2dd0*/  LOP3.LUT R0, R5, R0, R6, 0xfe, !PT ;  /* 0x0000000005007212 */ /* 0x000fe400078efe06 */
.L_x_28891:
[----:B------:R-:W-:Y:S05]  /*2de0*/  BSYNC B0 ;  /* 0x0000000000007941 */ /* 0x000fea0003800000 */
.L_x_28890:
[----:B------:R-:W-:-:S04]  /*2df0*/  F2FP.BF16.PACK_AB R0, RZ, R0 ;  /* 0x00000000ff00723e */ /* 0x000fc800000010ff */
[----:B------:R-:W-:Y:S01]  /*2e00*/  PRMT R22, R0, 0x7610, R22 ;  /* 0x0000761000167816 */ /* 0x000fe20000000016 */
[----:B------:R-:W-:Y:S05]  /*2e10*/  BRA `(.L_x_28875) ;  /* 0x000004d000007947 */ /* 0x000fea0003800000 */
.L_x_28888:
        /* <DEDUP_REMOVED lines=21> */
.L_x_28897:
[----:B------:R-:W-:Y:S05]  /*2f70*/  BSYNC B1 ;  /* 0x0000000000017941 */ /* 0x000fea0003800000 */
.L_x_28896:
[----:B------:R-:W-:Y:S01]  /*2f80*/  LEA R5, R0, 0x37800000, 0x17 ;  /* 0x3780000000057811 */ /* 0x000fe200078eb8ff */
[----:B------:R-:W-:-:S05]  /*2f90*/  IMAD.SHL.U32 R0, R3, 0x200000, RZ ;  /* 0x0020000003007824 */ /* 0x000fca00078e00ff */
[----:B------:R-:W-:Y:S02]  /*2fa0*/  LOP3.LUT R0, R5, R0, R6, 0xfe, !PT ;  /* 0x0000000005007212 */ /* 0x000fe400078efe06 */
.L_x_28895:
[----:B------:R-:W-:Y:S05]  /*2fb0*/  BSYNC B0 ;  /* 0x0000000000007941 */ /* 0x000fea0003800000 */
.L_x_28894:
[----:B------:R-:W-:-:S04]  /*2fc0*/  F2FP.BF16.PACK_AB R0, RZ, R0 ;  /* 0x00000000ff00723e */ /* 0x000fc800000010ff */
[----:B------:R-:W-:Y:S01]  /*2fd0*/  PRMT R22, R0, 0x7610, R22 ;  /* 0x0000761000167816 */ /* 0x000fe20000000016 */
[----:B------:R-:W-:Y:S05]  /*2fe0*/  BRA `(.L_x_28875) ;  /* 0x0000030000007947 */ /* 0x000fea0003800000 */
.L_x_28887:
        /* <DEDUP_REMOVED lines=14> */
.L_x_28901:
[----:B------:R-:W-:Y:S05]  /*30d0*/  BSYNC B0 ;  /* 0x0000000000007941 */ /* 0x000fea0003800000 */
.L_x_28900:
[----:B------:R-:W-:-:S04]  /*30e0*/  F2FP.BF16.PACK_AB R0, RZ, R0 ;  /* 0x00000000ff00723e */ /* 0x000fc800000010ff */
[----:B------:R-:W-:Y:S01]  /*30f0*/  PRMT R22, R0, 0x7610, R22 ;  /* 0x0000761000167816 */ /* 0x000fe20000000016 */
[----:B------:R-:W-:Y:S05]  /*3100*/  BRA `(.L_x_28875) ;  /* 0x000001e000007947 */ /* 0x000fea0003800000 */
.L_x_28874:
        /* <DEDUP_REMOVED lines=21> */
.L_x_28899:
[----:B------:R-:W2:Y:S02]  /*3260*/  LDG.E.64 R4, [R4.64] ;  /* 0x0000002404047981 */ /* 0x000ea4000c1e1b00 */
[----:B--2---:R-:W0:Y:S02]  /*3270*/  I2F.U64 R0, R4 ;  /* 0x0000000400007312 */ /* 0x004e240000301000 */
[----:B0-----:R-:W-:-:S04]  /*3280*/  F2FP.BF16.PACK_AB R0, RZ, R0 ;  /* 0x00000000ff00723e */ /* 0x001fc800000010ff */
[----:B------:R-:W-:Y:S01]  /*3290*/  PRMT R22, R0, 0x7610, R22 ;  /* 0x0000761000167816 */ /* 0x000fe20000000016 */
[----:B------:R-:W-:Y:S05]  /*32a0*/  BRA `(.L_x_28875) ;  /* 0x0000004000007947 */ /* 0x000fea0003800000 */
.L_x_28898:
[----:B------:R-:W2:Y:S02]  /*32b0*/  LDG.E R4, [R4.64] ;  /* 0x0000002404047981 */ /* 0x000ea4000c1e1900 */
[----:B--2---:R-:W0:Y:S02]  /*32c0*/  I2F.U32 R0, R4 ;  /* 0x0000000400007306 */ /* 0x004e240000201000 */
[----:B0-----:R-:W-:-:S04]  /*32d0*/  F2FP.BF16.PACK_AB R0, RZ, R0 ;  /* 0x00000000ff00723e */ /* 0x001fc800000010ff */
[----:B------:R-:W-:Y:S02]  /*32e0*/  PRMT R22, R0, 0x7610, R22 ;  /* 0x0000761000167816 */ /* 0x000fe40000000016 */
.L_x_28875:
        /* <DEDUP_REMOVED lines=19> */
.L_x_28905:
[----:B------:R-:W2:Y:S02]  /*3420*/  LDG.E.U8 R4, [R4.64] ;  /* 0x0000002404047981 */ /* 0x000ea4000c1e1100 */
[----:B--2---:R-:W0:Y:S02]  /*3430*/  I2F.U16 R0, R4 ;  /* 0x0000000400007306 */ /* 0x004e240000101000 */
[----:B0-----:R-:W-:-:S04]  /*3440*/  F2FP.BF16.PACK_AB R0, RZ, R0 ;  /* 0x00000000ff00723e */ /* 0x001fc800000010ff */
[----:B------:R-:W-:Y:S01]  /*3450*/  PRMT R28, R0, 0x7610, R28 ;  /* 0x00007610001c7816 */ /* 0x000fe2000000001c */
[----:B------:R-:W-:Y:S05]  /*3460*/  BRA `(.L_x_28907) ;  /* 0x00000f0000007947 */ /* 0x000fea0003800000 */
.L_x_28904:
        /* <DEDUP_REMOVED lines=11> */
.L_x_28909:
[----:B------:R-:W2:Y:S02]  /*3520*/  LDG.E R4, [R4.64] ;  /* 0x0000002404047981 */ /* 0x000ea4000c1e1900 */
[----:B--2---:R-:W0:Y:S02]  /*3530*/  I2F R0, R4 ;  /* 0x0000000400007306 */ /* 0x004e240000201400 */
[----:B0-----:R-:W-:-:S04]  /*3540*/  F2FP.BF16.PACK_AB R0, RZ, R0 ;  /* 0x00000000ff00723e */ /* 0x001fc800000010ff */
[----:B------:R-:W-:Y:S01]  /*3550*/  PRMT R28, R0, 0x7610, R28 ;  /* 0x00007610001c7816 */ /* 0x000fe2000000001c */
[----:B------:R-:W-:Y:S05]  /*3560*/  BRA `(.L_x_28907) ;  /* 0x00000e0000007947 */ /* 0x000fea0003800000 */
.L_x_28908:
[----:B------:R-:W2:Y:S02]  /*3570*/  LDG.E.U16 R4, [R4.64] ;  /* 0x0000002404047981 */ /* 0x000ea4000c1e1500 */
[----:B--2---:R-:W0:Y:S02]  /*3580*/  I2F.S16 R0, R4 ;  /* 0x0000000400007306 */ /* 0x004e240000101400 */
[----:B0-----:R-:W-:-:S04]  /*3590*/  F2FP.BF16.PACK_AB R0, RZ, R0 ;  /* 0x00000000ff00723e */ /* 0x001fc800000010ff */
[----:B------:R-:W-:Y:S01]  /*35a0*/  PRMT R28, R0, 0x7610, R28 ;  /* 0x00007610001c7816 */ /* 0x000fe2000000001c */
[----:B------:R-:W-:Y:S05]  /*35b0*/  BRA `(.L_x_28907) ;  /* 0x00000db000007947 */ /* 0x000fea0003800000 */
.L_x_28903:
        /* <DEDUP_REMOVED lines=9> */
.L_x_28911:
[----:B------:R-:W2:Y:S02]  /*3650*/  LDG.E.U16 R0, [R4.64] ;  /* 0x0000002404007981 */ /* 0x000ea4000c1e1500 */
[----:B--2---:R-:W-:-:S05]  /*3660*/  HADD2.F32 R0, -RZ, R0.H0_H0 ;  /* 0x20000000ff007230 */ /* 0x004fca0000004100 */
[----:B------:R-:W-:-:S04]  /*3670*/  F2FP.BF16.PACK_AB R0, RZ, R0 ;  /* 0x00000000ff00723e */ /* 0x000fc800000010ff */
[----:B------:R-:W-:Y:S01]  /*3680*/  PRMT R28, R0, 0x7610, R28 ;  /* 0x00007610001c7816 */ /* 0x000fe2000000001c */
[----:B------:R-:W-:Y:S05]  /*3690*/  BRA `(.L_x_28907) ;  /* 0x00000cd000007947 */ /* 0x000fea0003800000 */
.L_x_28910:
        /* <DEDUP_REMOVED lines=9> */
.L_x_28913:
[----:B------:R-:W2:Y:S02]  /*3730*/  LDG.E.U16 R4, [R4.64] ;  /* 0x0000002404047981 */ /* 0x000ea4000c1e1500 */
[----:B--2---:R-:W-:-:S05]  /*3740*/  HADD2.F32 R0, -RZ, R4.H0_H0 ;  /* 0x20000004ff007230 */ /* 0x004fca0000004100 */
[----:B------:R-:W-:-:S04]  /*3750*/  F2FP.BF16.PACK_AB R0, RZ, R0 ;  /* 0x00000000ff00723e */ /* 0x000fc800000010ff */
[----:B------:R-:W-:Y:S01]  /*3760*/  PRMT R28, R0, 0x7610, R28 ;  /* 0x00007610001c7816 */ /* 0x000fe2000000001c */
[----:B------:R-:W-:Y:S05]  /*3770*/  BRA `(.L_x_28907) ;  /* 0x00000bf000007947 */ /* 0x000fea0003800000 */
.L_x_28912:
[----:B------:R-:W2:Y:S02]  /*3780*/  LDG.E.64 R4, [R4.64] ;  /* 0x0000002404047981 */ /* 0x000ea4000c1e1b00 */
[----:B--2---:R-:W0:Y:S01]  /*3790*/  F2F.F32.F64 R0, R4 ;  /* 0x0000000400007310 */ /* 0x004e220000301000 */
[----:B------:R-:W0:-:S14]  /*37a0*/  DSETP.GEU.AND P0, PT, |R4|, c[0x2][0x0], PT ;  /* 0x008000000400762a */ /* 0x000e1c0003f0e200 */
[----:B0-----:R-:W-:-:S05]  /*37b0*/  @!P0 FMUL R0, R0, 1.175494350822287508e-38 ;  /* 0x0080000000008820 */ /* 0x001fca0000400000 */
[----:B------:R-:W-:-:S04]  /*37c0*/  F2FP.BF16.PACK_AB R0, RZ, R0 ;  /* 0x00000000ff00723e */ /* 0x000fc800000010ff */
[----:B------:R-:W-:Y:S01]  /*37d0*/  PRMT R28, R0, 0x7610, R28 ;  /* 0x00007610001c7816 */ /* 0x000fe2000000001c */
[----:B------:R-:W-:Y:S05]  /*37e0*/  BRA `(.L_x_28907) ;  /* 0x00000b8000007947 */ /* 0x000fea0003800000 */
.L_x_28902:
        /* <DEDUP_REMOVED lines=14> */
.L_x_28916:
[----:B------:R-:W2:Y:S02]  /*38d0*/  LDG.E.64 R4, [R4.64] ;  /* 0x0000002404047981 */ /* 0x000ea4000c1e1b00 */
[----:B--2---:R-:W0:Y:S01]  /*38e0*/  F2F.F32.F64 R0, R4 ;  /* 0x0000000400007310 */ /* 0x004e220000301000 */
[----:B------:R-:W0:-:S14]  /*38f0*/  DSETP.GEU.AND P0, PT, |R4|, c[0x2][0x0], PT ;  /* 0x008000000400762a */ /* 0x000e1c0003f0e200 */
[----:B0-----:R-:W-:-:S05]  /*3900*/  @!P0 FMUL R0, R0, 1.175494350822287508e-38 ;  /* 0x0080000000008820 */ /* 0x001fca0000400000 */
[----:B------:R-:W-:-:S04]  /*3910*/  F2FP.BF16.PACK_AB R0, RZ, R0 ;  /* 0x00000000ff00723e */ /* 0x000fc800000010ff */
[----:B------:R-:W-:Y:S01]  /*3920*/  PRMT R28, R0, 0x7610, R28 ;  /* 0x00007610001c7816 */ /* 0x000fe2000000001c */
[----:B------:R-:W-:Y:S05]  /*3930*/  BRA `(.L_x_28907) ;  /* 0x00000a3000007947 */ /* 0x000fea0003800000 */
.L_x_28915:
        /* <DEDUP_REMOVED lines=28> */
.L_x_28918:
        /* <DEDUP_REMOVED lines=15> */
.L_x_28917:
[----:B------:R0:W5:Y:S01]  /*3bf0*/  LDG.E.U16 R28, [R4.64] ;  /* 0x00000024041c7981 */ /* 0x000162000c1e1500 */
[----:B------:R-:W-:Y:S05]  /*3c00*/  BRA `(.L_x_28907) ;  /* 0x0000076000007947 */ /* 0x000fea0003800000 */
.L_x_28914:
        /* <DEDUP_REMOVED lines=12> */
.L_x_28921:
        /* <DEDUP_REMOVED lines=21> */
.L_x_28925:
[----:B------:R-:W-:Y:S05]  /*3e20*/  BSYNC B1 ;  /* 0x0000000000017941 */ /* 0x000fea0003800000 */
.L_x_28924:
[----:B------:R-:W-:Y:S01]  /*3e30*/  LEA R5, R0, 0x3b800000, 0x17 ;  /* 0x3b80000000057811 */ /* 0x000fe200078eb8ff */
[----:B------:R-:W-:-:S05]  /*3e40*/  IMAD.SHL.U32 R0, R3, 0x100000, RZ ;  /* 0x0010000003007824 */ /* 0x000fca00078e00ff */
[----:B------:R-:W-:Y:S02]  /*3e50*/  LOP3.LUT R0, R5, R0, R6, 0xfe, !PT ;  /* 0x0000000005007212 */ /* 0x000fe400078efe06 */
.L_x_28923:
[----:B------:R-:W-:Y:S05]  /*3e60*/  BSYNC B0 ;  /* 0x0000000000007941 */ /* 0x000fea0003800000 */
.L_x_28922:
[----:B------:R-:W-:-:S04]  /*3e70*/  F2FP.BF16.PACK_AB R0, RZ, R0 ;  /* 0x00000000ff00723e */ /* 0x000fc800000010ff */
[----:B------:R-:W-:Y:S01]  /*3e80*/  PRMT R28, R0, 0x7610, R28 ;  /* 0x00007610001c7816 */ /* 0x000fe2000000001c */
[----:B------:R-:W-:Y:S05]  /*3e90*/  BRA `(.L_x_28907) ;  /* 0x000004d000007947 */ /* 0x000fea0003800000 */
.L_x_28920:
        /* <DEDUP_REMOVED lines=21> */
.L_x_28929:
[----:B------:R-:W-:Y:S05]  /*3ff0*/  BSYNC B1 ;  /* 0x0000000000017941 */ /* 0x000fea0003800000 */
.L_x_28928:
[----:B------:R-:W-:Y:S01]  /*4000*/  LEA R5, R0, 0x37800000, 0x17 ;  /* 0x3780000000057811 */ /* 0x000fe200078eb8ff */
[----:B------:R-:W-:-:S05]  /*4010*/  IMAD.SHL.U32 R0, R3, 0x200000, RZ ;  /* 0x0020000003007824 */ /* 0x000fca00078e00ff */
[----:B------:R-:W-:Y:S02]  /*4020*/  LOP3.LUT R0, R5, R0, R6, 0xfe, !PT ;  /* 0x0000000005007212 */ /* 0x000fe400078efe06 */
.L_x_28927:
[----:B------:R-:W-:Y:S05]  /*4030*/  BSYNC B0 ;  /* 0x0000000000007941 */ /* 0x000fea0003800000 */
.L_x_28926:
[----:B------:R-:W-:-:S04]  /*4040*/  F2FP.BF16.PACK_AB R0, RZ, R0 ;  /* 0x00000000ff00723e */ /* 0x000fc800000010ff */
[----:B------:R-:W-:Y:S01]  /*4050*/  PRMT R28, R0, 0x7610, R28 ;  /* 0x00007610001c7816 */ /* 0x000fe2000000001c */
[----:B------:R-:W-:Y:S05]  /*4060*/  BRA `(.L_x_28907) ;  /* 0x0000030000007947 */ /* 0x000fea0003800000 */
.L_x_28919:
        /* <DEDUP_REMOVED lines=14> */
.L_x_28933:
[----:B------:R-:W-:Y:S05]  /*4150*/  BSYNC B0 ;  /* 0x0000000000007941 */ /* 0x000fea0003800000 */
.L_x_28932:
[----:B------:R-:W-:-:S04]  /*4160*/  F2FP.BF16.PACK_AB R0, RZ, R0 ;  /* 0x00000000ff00723e */ /* 0x000fc800000010ff */
[----:B------:R-:W-:Y:S01]  /*4170*/  PRMT R28, R0, 0x7610, R28 ;  /* 0x00007610001c7816 */ /* 0x000fe2000000001c */
[----:B------:R-:W-:Y:S05]  /*4180*/  BRA `(.L_x_28907) ;  /* 0x000001e000007947 */ /* 0x000fea0003800000 */
.L_x_28906:
        /* <DEDUP_REMOVED lines=21> */
.L_x_28931:
[----:B------:R-:W2:Y:S02]  /*42e0*/  LDG.E.64 R4, [R4.64] ;  /* 0x0000002404047981 */ /* 0x000ea4000c1e1b00 */
[----:B--2---:R-:W0:Y:S02]  /*42f0*/  I2F.U64 R0, R4 ;  /* 0x0000000400007312 */ /* 0x004e240000301000 */
[----:B0-----:R-:W-:-:S04]  /*4300*/  F2FP.BF16.PACK_AB R0, RZ, R0 ;  /* 0x00000000ff00723e */ /* 0x001fc800000010ff */
[----:B------:R-:W-:Y:S01]  /*4310*/  PRMT R28, R0, 0x7610, R28 ;  /* 0x00007610001c7816 */ /* 0x000fe2000000001c */
[----:B------:R-:W-:Y:S05]  /*4320*/  BRA `(.L_x_28907) ;  /* 0x0000004000007947 */ /* 0x000fea0003800000 */
.L_x_28930:
[----:B------:R-:W2:Y:S02]  /*4330*/  LDG.E R4, [R4.64] ;  /* 0x0000002404047981 */ /* 0x000ea4000c1e1900 */
[----:B--2---:R-:W0:Y:S02]  /*4340*/  I2F.U32 R0, R4 ;  /* 0x0000000400007306 */ /* 0x004e240000201000 */
[----:B0-----:R-:W-:-:S04]  /*4350*/  F2FP.BF16.PACK_AB R0, RZ, R0 ;  /* 0x00000000ff00723e */ /* 0x001fc800000010ff */
[----:B------:R-:W-:Y:S02]  /*4360*/  PRMT R28, R0, 0x7610, R28 ;  /* 0x00007610001c7816 */ /* 0x000fe4000000001c */
.L_x_28907:
[----:B------:R-:W-:-:S05]  /*4370*/  IADD3 R25, R25, 0x80, RZ ;  /* 0x0000008019197810 */ /* 0x000fca0007ffe0ff */
.L_x_28869:
[----:B------:R-:W-:Y:S05]  /*4380*/  BSYNC B6 ;  /* 0x0000000000067941 */ /* 0x000fea0003800000 */
.L_x_28868:
        /* <DEDUP_REMOVED lines=26> */
.L_x_28939:
[----:B------:R-:W2:Y:S02]  /*4530*/  LDG.E.U8 R4, [R4.64] ;  /* 0x0000002404047981 */ /* 0x000ea4000c1e1100 */
[----:B--2---:R-:W0:Y:S02]  /*4540*/  I2F.U16 R0, R4 ;  /* 0x0000000400007306 */ /* 0x004e240000101000 */
[----:B0-----:R-:W-:-:S04]  /*4550*/  F2FP.BF16.PACK_AB R0, RZ, R0 ;  /* 0x00000000ff00723e */ /* 0x001fc800000010ff */
[----:B------:R-:W-:Y:S01]  /*4560*/  PRMT R19, R0, 0x7610, R19 ;  /* 0x0000761000137816 */ /* 0x000fe20000000013 */
[----:B------:R-:W-:Y:S05]  /*4570*/  BRA `(.L_x_28941) ;  /* 0x00000f0000007947 */ /* 0x000fea0003800000 */
.L_x_28938:
        /* <DEDUP_REMOVED lines=11> */
.L_x_28943:
[----:B------:R-:W2:Y:S02]  /*4630*/  LDG.E R4, [R4.64] ;  /* 0x0000002404047981 */ /* 0x000ea4000c1e1900 */
[----:B--2---:R-:W0:Y:S02]  /*4640*/  I2F R0, R4 ;  /* 0x0000000400007306 */ /* 0x004e240000201400 */
[----:B0-----:R-:W-:-:S04]  /*4650*/  F2FP.BF16.PACK_AB R0, RZ, R0 ;  /* 0x00000000ff00723e */ /* 0x001fc800000010ff */
[----:B------:R-:W-:Y:S01]  /*4660*/  PRMT R19, R0, 0x7610, R19 ;  /* 0x0000761000137816 */ /* 0x000fe20000000013 */
[----:B------:R-:W-:Y:S05]  /*4670*/  BRA `(.L_x_28941) ;  /* 0x00000e0000007947 */ /* 0x000fea0003800000 */
.L_x_28942:
[----:B------:R-:W2:Y:S02]  /*4680*/  LDG.E.U16 R4, [R4.64] ;  /* 0x0000002404047981 */ /* 0x000ea4000c1e1500 */
[----:B--2---:R-:W0:Y:S02]  /*4690*/  I2F.S16 R0, R4 ;  /* 0x0000000400007306 */ /* 0x004e240000101400 */
[----:B0-----:R-:W-:-:S04]  /*46a0*/  F2FP.BF16.PACK_AB R0, RZ, R0 ;  /* 0x00000000ff00723e */ /* 0x001fc800000010ff */
[----:B------:R-:W-:Y:S01]  /*46b0*/  PRMT R19, R0, 0x7610, R19 ;  /* 0x0000761000137816 */ /* 0x000fe20000000013 */
[----:B------:R-:W-:Y:S05]  /*46c0*/  BRA `(.L_x_28941) ;  /* 0x00000db000007947 */ /* 0x000fea0003800000 */
.L_x_28937:
        /* <DEDUP_REMOVED lines=9> */
.L_x_28945:
[----:B------:R-:W2:Y:S02]  /*4760*/  LDG.E.U16 R0, [R4.64] ;  /* 0x0000002404007981 */ /* 0x000ea4000c1e1500 */
[----:B--2---:R-:W-:-:S05]  /*4770*/  HADD2.F32 R0, -RZ, R0.H0_H0 ;  /* 0x20000000ff007230 */ /* 0x004fca0000004100 */
[----:B------:R-:W-:-:S04]  /*4780*/  F2FP.BF16.PACK_AB R0, RZ, R0 ;  /* 0x00000000ff00723e */ /* 0x000fc800000010ff */
[----:B------:R-:W-:Y:S01]  /*4790*/  PRMT R19, R0, 0x7610, R19 ;  /* 0x0000761000137816 */ /* 0x000fe20000000013 */
[----:B------:R-:W-:Y:S05]  /*47a0*/  BRA `(.L_x_28941) ;  /* 0x00000cd000007947 */ /* 0x000fea0003800000 */
.L_x_28944:
        /* <DEDUP_REMOVED lines=9> */
.L_x_28947:
[----:B------:R-:W2:Y:S02]  /*4840*/  LDG.E.U16 R4, [R4.64] ;  /* 0x0000002404047981 */ /* 0x000ea4000c1e1500 */
[----:B--2---:R-:W-:-:S05]  /*4850*/  HADD2.F32 R0, -RZ, R4.H0_H0 ;  /* 0x20000004ff007230 */ /* 0x004fca0000004100 */
[----:B------:R-:W-:-:S04]  /*4860*/  F2FP.BF16.PACK_AB R0, RZ, R0 ;  /* 0x00000000ff00723e */ /* 0x000fc800000010ff */
[----:B------:R-:W-:Y:S01]  /*4870*/  PRMT R19, R0, 0x7610, R19 ;  /* 0x0000761000137816 */ /* 0x000fe20000000013 */
[----:B------:R-:W-:Y:S05]  /*4880*/  BRA `(.L_x_28941) ;  /* 0x00000bf000007947 */ /* 0x000fea0003800000 */
.L_x_28946:
[----:B------:R-:W2:Y:S02]  /*4890*/  LDG.E.64 R4, [R4.64] ;  /* 0x0000002404047981 */ /* 0x000ea4000c1e1b00 */
[----:B--2---:R-:W0:Y:S01]  /*48a0*/  F2F.F32.F64 R0, R4 ;  /* 0x0000000400007310 */ /* 0x004e220000301000 */
[----:B------:R-:W0:-:S14]  /*48b0*/  DSETP.GEU.AND P0, PT, |R4|, c[0x2][0x0], PT ;  /* 0x008000000400762a */ /* 0x000e1c0003f0e200 */
[----:B0-----:R-:W-:-:S05]  /*48c0*/  @!P0 FMUL R0, R0, 1.175494350822287508e-38 ;  /* 0x0080000000008820 */ /* 0x001fca0000400000 */
[----:B------:R-:W-:-:S04]  /*48d0*/  F2FP.BF16.PACK_AB R0, RZ, R0 ;  /* 0x00000000ff00723e */ /* 0x000fc800000010ff */
[----:B------:R-:W-:Y:S01]  /*48e0*/  PRMT R19, R0, 0x7610, R19 ;  /* 0x0000761000137816 */ /* 0x000fe20000000013 */
[----:B------:R-:W-:Y:S05]  /*48f0*/  BRA `(.L_x_28941) ;  /* 0x00000b8000007947 */ /* 0x000fea0003800000 */
.L_x_28936:
        /* <DEDUP_REMOVED lines=14> */
.L_x_28950:
[----:B------:R-:W2:Y:S02]  /*49e0*/  LDG.E.64 R4, [R4.64] ;  /* 0x0000002404047981 */ /* 0x000ea4000c1e1b00 */
[----:B--2---:R-:W0:Y:S01]  /*49f0*/  F2F.F32.F64 R0, R4 ;  /* 0x0000000400007310 */ /* 0x004e220000301000 */
[----:B------:R-:W0:-:S14]  /*4a00*/  DSETP.GEU.AND P0, PT, |R4|, c[0x2][0x0], PT ;  /* 0x008000000400762a */ /* 0x000e1c0003f0e200 */
[----:B0-----:R-:W-:-:S05]  /*4a10*/  @!P0 FMUL R0, R0, 1.175494350822287508e-38 ;  /* 0x0080000000008820 */ /* 0x001fca0000400000 */
[----:B------:R-:W-:-:S04]  /*4a20*/  F2FP.BF16.PACK_AB R0, RZ, R0 ;  /* 0x00000000ff00723e */ /* 0x000fc800000010ff */
[----:B------:R-:W-:Y:S01]  /*4a30*/  PRMT R19, R0, 0x7610, R19 ;  /* 0x0000761000137816 */ /* 0x000fe20000000013 */
[----:B------:R-:W-:Y:S05]  /*4a40*/  BRA `(.L_x_28941) ;  /* 0x00000a3000007947 */ /* 0x000fea0003800000 */
.L_x_28949:
        /* <DEDUP_REMOVED lines=28> */
.L_x_28952:
        /* <DEDUP_REMOVED lines=15> */
.L_x_28951:
[----:B------:R0:W5:Y:S01]  /*4d00*/  LDG.E.U16 R19, [R4.64] ;  /* 0x0000002404137981 */ /* 0x000162000c1e1500 */
[----:B------:R-:W-:Y:S05]  /*4d10*/  BRA `(.L_x_28941) ;  /* 0x0000076000007947 */ /* 0x000fea0003800000 */
.L_x_28948:
        /* <DEDUP_REMOVED lines=12> */
.L_x_28955:
        /* <DEDUP_REMOVED lines=21> */
.L_x_28959:
[----:B------:R-:W-:Y:S05]  /*4f30*/  BSYNC B1 ;  /* 0x0000000000017941 */ /* 0x000fea0003800000 */
.L_x_28958:
[----:B------:R-:W-:Y:S01]  /*4f40*/  LEA R5, R0, 0x3b800000, 0x17 ;  /* 0x3b80000000057811 */ /* 0x000fe200078eb8ff */
[----:B------:R-:W-:-:S05]  /*4f50*/  IMAD.SHL.U32 R0, R3, 0x100000, RZ ;  /* 0x0010000003007824 */ /* 0x000fca00078e00ff */
[----:B------:R-:W-:Y:S02]  /*4f60*/  LOP3.LUT R0, R5, R0, R6, 0xfe, !PT ;  /* 0x0000000005007212 */ /* 0x000fe400078efe06 */
.L_x_28957:
[----:B------:R-:W-:Y:S05]  /*4f70*/  BSYNC B0 ;  /* 0x0000000000007941 */ /* 0x000fea0003800000 */
.L_x_28956:
[----:B------:R-:W-:-:S04]  /*4f80*/  F2FP.BF16.PACK_AB R0, RZ, R0 ;  /* 0x00000000ff00723e */ /* 0x000fc800000010ff */
[----:B------:R-:W-:Y:S01]  /*4f90*/  PRMT R19, R0, 0x7610, R19 ;  /* 0x0000761000137816 */ /* 0x000fe20000000013 */
[----:B------:R-:W-:Y:S05]  /*4fa0*/  BRA `(.L_x_28941) ;  /* 0x000004d000007947 */ /* 0x000fea0003800000 */
.L_x_28954:
        /* <DEDUP_REMOVED lines=21> */
.L_x_28963:
[----:B------:R-:W-:Y:S05]  /*5100*/  BSYNC B1 ;  /* 0x0000000000017941 */ /* 0x000fea0003800000 */
.L_x_28962:
[----:B------:R-:W-:Y:S01]  /*5110*/  LEA R5, R0, 0x37800000, 0x17 ;  /* 0x3780000000057811 */ /* 0x000fe200078eb8ff */
[----:B------:R-:W-:-:S05]  /*5120*/  IMAD.SHL.U32 R0, R3, 0x200000, RZ ;  /* 0x0020000003007824 */ /* 0x000fca00078e00ff */
[----:B------:R-:W-:Y:S02]  /*5130*/  LOP3.LUT R0, R5, R0, R6, 0xfe, !PT ;  /* 0x0000000005007212 */ /* 0x000fe400078efe06 */
.L_x_28961:
[----:B------:R-:W-:Y:S05]  /*5140*/  BSYNC B0 ;  /* 0x0000000000007941 */ /* 0x000fea0003800000 */
.L_x_28960:
[----:B------:R-:W-:-:S04]  /*5150*/  F2FP.BF16.PACK_AB R0, RZ, R0 ;  /* 0x00000000ff00723e */ /* 0x000fc800000010ff */
[----:B------:R-:W-:Y:S01]  /*5160*/  PRMT R19, R0, 0x7610, R19 ;  /* 0x0000761000137816 */ /* 0x000fe20000000013 */
[----:B------:R-:W-:Y:S05]  /*5170*/  BRA `(.L_x_28941) ;  /* 0x0000030000007947 */ /* 0x000fea0003800000 */
.L_x_28953:
        /* <DEDUP_REMOVED lines=14> */
.L_x_28967:
[----:B------:R-:W-:Y:S05]  /*5260*/  BSYNC B0 ;  /* 0x0000000000007941 */ /* 0x000fea0003800000 */
.L_x_28966:
[----:B------:R-:W-:-:S04]  /*5270*/  F2FP.BF16.PACK_AB R0, RZ, R0 ;  /* 0x00000000ff00723e */ /* 0x000fc800000010ff */
[----:B------:R-:W-:Y:S01]  /*5280*/  PRMT R19, R0, 0x7610, R19 ;  /* 0x0000761000137816 */ /* 0x000fe20000000013 */
[----:B------:R-:W-:Y:S05]  /*5290*/  BRA `(.L_x_28941) ;  /* 0x000001e000007947 */ /* 0x000fea0003800000 */
.L_x_28940:
        /* <DEDUP_REMOVED lines=21> */
.L_x_28965:
[----:B------:R-:W2:Y:S02]  /*53f0*/  LDG.E.64 R4, [R4.64] ;  /* 0x0000002404047981 */ /* 0x000ea4000c1e1b00 */
[----:B--2---:R-:W0:Y:S02]  /*5400*/  I2F.U64 R0, R4 ;  /* 0x0000000400007312 */ /* 0x004e240000301000 */
[----:B0-----:R-:W-:-:S04]  /*5410*/  F2FP.BF16.PACK_AB R0, RZ, R0 ;  /* 0x00000000ff00723e */ /* 0x001fc800000010ff */
[----:B------:R-:W-:Y:S01]  /*5420*/  PRMT R19, R0, 0x7610, R19 ;  /* 0x0000761000137816 */ /* 0x000fe20000000013 */
[----:B------:R-:W-:Y:S05]  /*5430*/  BRA `(.L_x_28941) ;  /* 0x0000004000007947 */ /* 0x000fea0003800000 */
.L_x_28964:
[----:B------:R-:W2:Y:S02]  /*5440*/  LDG.E R4, [R4.64] ;  /* 0x0000002404047981 */ /* 0x000ea4000c1e1900 */
[----:B--2---:R-:W0:Y:S02]  /*5450*/  I2F.U32 R0, R4 ;  /* 0x0000000400007306 */ /* 0x004e240000201000 */
[----:B0-----:R-:W-:-:S04]  /*5460*/  F2FP.BF16.PACK_AB R0, RZ, R0 ;  /* 0x00000000ff00723e */ /* 0x001fc800000010ff */
[----:B------:R-:W-:Y:S02]  /*5470*/  PRMT R19, R0, 0x7610, R19 ;  /* 0x0000761000137816 */ /* 0x000fe40000000013 */
.L_x_28941:
        /* <DEDUP_REMOVED lines=19> */
.L_x_28971:
[----:B------:R-:W2:Y:S02]  /*55b0*/  LDG.E.U8 R4, [R4.64] ;  /* 0x0000002404047981 */ /* 0x000ea4000c1e1100 */
[----:B--2---:R-:W0:Y:S02]  /*55c0*/  I2F.U16 R0, R4 ;  /* 0x0000000400007306 */ /* 0x004e240000101000 */
[----:B0-----:R-:W-:-:S04]  /*55d0*/  F2FP.BF16.PACK_AB R0, RZ, R0 ;  /* 0x00000000ff00723e */ /* 0x001fc800000010ff */
[----:B------:R-:W-:Y:S01]  /*55e0*/  PRMT R24, R0, 0x7610, R24 ;  /* 0x0000761000187816 */ /* 0x000fe20000000018 */
[----:B------:R-:W-:Y:S05]  /*55f0*/  BRA `(.L_x_28973) ;  /* 0x00000f0000007947 */ /* 0x000fea0003800000 */
.L_x_28970:
        /* <DEDUP_REMOVED lines=11> */
.L_x_28975:
[----:B------:R-:W2:Y:S02]  /*56b0*/  LDG.E R4, [R4.64] ;  /* 0x0000002404047981 */ /* 0x000ea4000c1e1900 */
[----:B--2---:R-:W0:Y:S02]  /*56c0*/  I2F R0, R4 ;  /* 0x0000000400007306 */ /* 0x004e240000201400 */
[----:B0-----:R-:W-:-:S04]  /*56d0*/  F2FP.BF16.PACK_AB R0, RZ, R0 ;  /* 0x00000000ff00723e */ /* 0x001fc800000010ff */
[----:B------:R-:W-:Y:S01]  /*56e0*/  PRMT R24, R0, 0x7610, R24 ;  /* 0x0000761000187816 */ /* 0x000fe20000000018 */
[----:B------:R-:W-:Y:S05]  /*56f0*/  BRA `(.L_x_28973) ;  /* 0x00000e0000007947 */ /* 0x000fea0003800000 */
.L_x_28974:
[----:B------:R-:W2:Y:S02]  /*5700*/  LDG.E.U16 R4, [R4.64] ;  /* 0x0000002404047981 */ /* 0x000ea4000c1e1500 */
[----:B--2---:R-:W0:Y:S02]  /*5710*/  I2F.S16 R0, R4 ;  /* 0x0000000400007306 */ /* 0x004e240000101400 */
[----:B0-----:R-:W-:-:S04]  /*5720*/  F2FP.BF16.PACK_AB R0, RZ, R0 ;  /* 0x00000000ff00723e */ /* 0x001fc800000010ff */
[----:B------:R-:W-:Y:S01]  /*5730*/  PRMT R24, R0, 0x7610, R24 ;  /* 0x0000761000187816 */ /* 0x000fe20000000018 */
[----:B------:R-:W-:Y:S05]  /*5740*/  BRA `(.L_x_28973) ;  /* 0x00000db000007947 */ /* 0x000fea0003800000 */
.L_x_28969:
        /* <DEDUP_REMOVED lines=9> */
.L_x_28977:
[----:B------:R-:W2:Y:S02]  /*57e0*/  LDG.E.U16 R0, [R4.64] ;  /* 0x0000002404007981 */ /* 0x000ea4000c1e1500 */
[----:B--2---:R-:W-:-:S05]  /*57f0*/  HADD2.F32 R0, -RZ, R0.H0_H0 ;  /* 0x20000000ff007230 */ /* 0x004fca0000004100 */
[----:B------:R-:W-:-:S04]  /*5800*/  F2FP.BF16.PACK_AB R0, RZ, R0 ;  /* 0x00000000ff00723e */ /* 0x000fc800000010ff */
[----:B------:R-:W-:Y:S01]  /*5810*/  PRMT R24, R0, 0x7610, R24 ;  /* 0x0000761000187816 */ /* 0x000fe20000000018 */
[----:B------:R-:W-:Y:S05]  /*5820*/  BRA `(.L_x_28973) ;  /* 0x00000cd000007947 */ /* 0x000fea0003800000 */
.L_x_28976:
        /* <DEDUP_REMOVED lines=9> */
.L_x_28979:
[----:B------:R-:W2:Y:S02]  /*58c0*/  LDG.E.U16 R4, [R4.64] ;  /* 0x0000002404047981 */ /* 0x000ea4000c1e1500 */
[----:B--2---:R-:W-:-:S05]  /*58d0*/  HADD2.F32 R0, -RZ, R4.H0_H0 ;  /* 0x20000004ff007230 */ /* 0x004fca0000004100 */
[----:B------:R-:W-:-:S04]  /*58e0*/  F2FP.BF16.PACK_AB R0, RZ, R0 ;  /* 0x00000000ff00723e */ /* 0x000fc800000010ff */
[----:B------:R-:W-:Y:S01]  /*58f0*/  PRMT R24, R0, 0x7610, R24 ;  /* 0x0000761000187816 */ /* 0x000fe20000000018 */
[----:B------:R-:W-:Y:S05]  /*5900*/  BRA `(.L_x_28973) ;  /* 0x00000bf000007947 */ /* 0x000fea0003800000 */
.L_x_28978:
[----:B------:R-:W2:Y:S02]  /*5910*/  LDG.E.64 R4, [R4.64] ;  /* 0x0000002404047981 */ /* 0x000ea4000c1e1b00 */
[----:B--2---:R-:W0:Y:S01]  /*5920*/  F2F.F32.F64 R0, R4 ;  /* 0x0000000400007310 */ /* 0x004e220000301000 */
[----:B------:R-:W0:-:S14]  /*5930*/  DSETP.GEU.AND P0, PT, |R4|, c[0x2][0x0], PT ;  /* 0x008000000400762a */ /* 0x000e1c0003f0e200 */
[----:B0-----:R-:W-:-:S05]  /*5940*/  @!P0 FMUL R0, R0, 1.175494350822287508e-38 ;  /* 0x0080000000008820 */ /* 0x001fca0000400000 */
[----:B------:R-:W-:-:S04]  /*5950*/  F2FP.BF16.PACK_AB R0, RZ, R0 ;  /* 0x00000000ff00723e */ /* 0x000fc800000010ff */
[----:B------:R-:W-:Y:S01]  /*5960*/  PRMT R24, R0, 0x7610, R24 ;  /* 0x0000761000187816 */ /* 0x000fe20000000018 */
[----:B------:R-:W-:Y:S05]  /*5970*/  BRA `(.L_x_28973) ;  /* 0x00000b8000007947 */ /* 0x000fea0003800000 */
.L_x_28968:
        /* <DEDUP_REMOVED lines=14> */
.L_x_28982:
[----:B------:R-:W2:Y:S02]  /*5a60*/  LDG.E.64 R4, [R4.64] ;  /* 0x0000002404047981 */ /* 0x000ea4000c1e1b00 */
[----:B--2---:R-:W0:Y:S01]  /*5a70*/  F2F.F32.F64 R0, R4 ;  /* 0x0000000400007310 */ /* 0x004e220000301000 */
[----:B------:R-:W0:-:S14]  /*5a80*/  DSETP.GEU.AND P0, PT, |R4|, c[0x2][0x0], PT ;  /* 0x008000000400762a */ /* 0x000e1c0003f0e200 */
[----:B0-----:R-:W-:-:S05]  /*5a90*/  @!P0 FMUL R0, R0, 1.175494350822287508e-38 ;  /* 0x0080000000008820 */ /* 0x001fca0000400000 */
[----:B------:R-:W-:-:S04]  /*5aa0*/  F2FP.BF16.PACK_AB R0, RZ, R0 ;  /* 0x00000000ff00723e */ /* 0x000fc800000010ff */
[----:B------:R-:W-:Y:S01]  /*5ab0*/  PRMT R24, R0, 0x7610, R24 ;  /* 0x0000761000187816 */ /* 0x000fe20000000018 */
[----:B------:R-:W-:Y:S05]  /*5ac0*/  BRA `(.L_x_28973) ;  /* 0x00000a3000007947 */ /* 0x000fea0003800000 */
.L_x_28981:
        /* <DEDUP_REMOVED lines=28> */
.L_x_28984:
        /* <DEDUP_REMOVED lines=15> */
.L_x_28983:
[----:B------:R0:W5:Y:S01]  /*5d80*/  LDG.E.U16 R24, [R4.64] ;  /* 0x0000002404187981 */ /* 0x000162000c1e1500 */
[----:B------:R-:W-:Y:S05]  /*5d90*/  BRA `(.L_x_28973) ;  /* 0x0000076000007947 */ /* 0x000fea0003800000 */
.L_x_28980:
        /* <DEDUP_REMOVED lines=12> */
.L_x_28987:
        /* <DEDUP_REMOVED lines=21> */
.L_x_28991:
[----:B------:R-:W-:Y:S05]  /*5fb0*/  BSYNC B1 ;  /* 0x0000000000017941 */ /* 0x000fea0003800000 */
.L_x_28990:
[----:B------:R-:W-:Y:S01]  /*5fc0*/  LEA R5, R0, 0x3b800000, 0x17 ;  /* 0x3b80000000057811 */ /* 0x000fe200078eb8ff */
[----:B------:R-:W-:-:S05]  /*5fd0*/  IMAD.SHL.U32 R0, R3, 0x100000, RZ ;  /* 0x0010000003007824 */ /* 0x000fca00078e00ff */
[----:B------:R-:W-:Y:S02]  /*5fe0*/  LOP3.LUT R0, R5, R0, R6, 0xfe, !PT ;  /* 0x0000000005007212 */ /* 0x000fe400078efe06 */
.L_x_28989:
[----:B------:R-:W-:Y:S05]  /*5ff0*/  BSYNC B0 ;  /* 0x0000000000007941 */ /* 0x000fea0003800000 */
.L_x_28988:
[----:B------:R-:W-:-:S04]  /*6000*/  F2FP.BF16.PACK_AB R0, RZ, R0 ;  /* 0x00000000ff00723e */ /* 0x000fc800000010ff */
[----:B------:R-:W-:Y:S01]  /*6010*/  PRMT R24, R0, 0x7610, R24 ;  /* 0x0000761000187816 */ /* 0x000fe20000000018 */
[----:B------:R-:W-:Y:S05]  /*6020*/  BRA `(.L_x_28973) ;  /* 0x000004d000007947 */ /* 0x000fea0003800000 */
.L_x_28986:
        /* <DEDUP_REMOVED lines=21> */
.L_x_28995:
[----:B------:R-:W-:Y:S05]  /*6180*/  BSYNC B1 ;  /* 0x0000000000017941 */ /* 0x000fea0003800000 */
.L_x_28994:
[----:B------:R-:W-:Y:S01]  /*6190*/  LEA R5, R0, 0x37800000, 0x17 ;  /* 0x3780000000057811 */ /* 0x000fe200078eb8ff */
[----:B------:R-:W-:-:S05]  /*61a0*/  IMAD.SHL.U32 R0, R3, 0x200000, RZ ;  /* 0x0020000003007824 */ /* 0x000fca00078e00ff */
[----:B------:R-:W-:Y:S02]  /*61b0*/  LOP3.LUT R0, R5, R0, R6, 0xfe, !PT ;  /* 0x0000000005007212 */ /* 0x000fe400078efe06 */
.L_x_28993:
[----:B------:R-:W-:Y:S05]  /*61c0*/  BSYNC B0 ;  /* 0x0000000000007941 */ /* 0x000fea0003800000 */
.L_x_28992:
[----:B------:R-:W-:-:S04]  /*61d0*/  F2FP.BF16.PACK_AB R0, RZ, R0 ;  /* 0x00000000ff00723e */ /* 0x000fc800000010ff */
[----:B------:R-:W-:Y:S01]  /*61e0*/  PRMT R24, R0, 0x7610, R24 ;  /* 0x0000761000187816 */ /* 0x000fe20000000018 */
[----:B------:R-:W-:Y:S05]  /*61f0*/  BRA `(.L_x_28973) ;  /* 0x0000030000007947 */ /* 0x000fea0003800000 */
.L_x_28985:
        /* <DEDUP_REMOVED lines=14> */
.L_x_28999:
[----:B------:R-:W-:Y:S05]  /*62e0*/  BSYNC B0 ;  /* 0x0000000000007941 */ /* 0x000fea0003800000 */
.L_x_28998:
[----:B------:R-:W-:-:S04]  /*62f0*/  F2FP.BF16.PACK_AB R0, RZ, R0 ;  /* 0x00000000ff00723e */ /* 0x000fc800000010ff */
[----:B------:R-:W-:Y:S01]  /*6300*/  PRMT R24, R0, 0x7610, R24 ;  /* 0x0000761000187816 */ /* 0x000fe20000000018 */
[----:B------:R-:W-:Y:S05]  /*6310*/  BRA `(.L_x_28973) ;  /* 0x000001e000007947 */ /* 0x000fea0003800000 */
.L_x_28972:
        /* <DEDUP_REMOVED lines=21> */
.L_x_28997:
[----:B------:R-:W2:Y:S02]  /*6470*/  LDG.E.64 R4, [R4.64] ;  /* 0x0000002404047981 */ /* 0x000ea4000c1e1b00 */
[----:B--2---:R-:W0:Y:S02]  /*6480*/  I2F.U64 R0, R4 ;  /* 0x0000000400007312 */ /* 0x004e240000301000 */
[----:B0-----:R-:W-:-:S04]  /*6490*/  F2FP.BF16.PACK_AB R0, RZ, R0 ;  /* 0x00000000ff00723e */ /* 0x001fc800000010ff */
[----:B------:R-:W-:Y:S01]  /*64a0*/  PRMT R24, R0, 0x7610, R24 ;  /* 0x0000761000187816 */ /* 0x000fe20000000018 */
[----:B------:R-:W-:Y:S05]  /*64b0*/  BRA `(.L_x_28973) ;  /* 0x0000004000007947 */ /* 0x000fea0003800000 */
.L_x_28996:
[----:B------:R-:W2:Y:S02]  /*64c0*/  LDG.E R4, [R4.64] ;  /* 0x0000002404047981 */ /* 0x000ea4000c1e1900 */
[----:B--2---:R-:W0:Y:S02]  /*64d0*/  I2F.U32 R0, R4 ;  /* 0x0000000400007306 */ /* 0x004e240000201000 */
[----:B0-----:R-:W-:-:S04]  /*64e0*/  F2FP.BF16.PACK_AB R0, RZ, R0 ;  /* 0x00000000ff00723e */ /* 0x001fc800000010ff */
[----:B------:R-:W-:Y:S02]  /*64f0*/  PRMT R24, R0, 0x7610, R24 ;  /* 0x0000761000187816 */ /* 0x000fe40000000018 */
.L_x_28973:
[----:B------:R-:W-:-:S05]  /*6500*/  IADD3 R25, R25, 0x80, RZ ;  /* 0x0000008019197810 */ /* 0x000fca0007ffe0ff */
.L_x_28935:
[----:B------:R-:W-:Y:S05]  /*6510*/  BSYNC B6 ;  /* 0x0000000000067941 */ /* 0x000fea0003800000 */
.L_x_28934:
        /* <DEDUP_REMOVED lines=24> */
.L_x_29005:
[----:B------:R-:W2:Y:S02]  /*66a0*/  LDG.E.U8 R4, [R4.64] ;  /* 0x0000002404047981 */ /* 0x000ea4000c1e1100 */
[----:B--2---:R-:W0:Y:S02]  /*66b0*/  I2F.U16 R0, R4 ;  /* 0x0000000400007306 */ /* 0x004e240000101000 */
[----:B0-----:R-:W-:-:S04]  /*66c0*/  F2FP.BF16.PACK_AB R0, RZ, R0 ;  /* 0x00000000ff00723e */ /* 0x001fc800000010ff */
[----:B------:R-:W-:Y:S01]  /*66d0*/  PRMT R18, R0, 0x7610, R18 ;  /* 0x0000761000127816 */ /* 0x000fe20000000012 */
[----:B------:R-:W-:Y:S05]  /*66e0*/  BRA `(.L_x_29007) ;  /* 0x00000f0000007947 */ /* 0x000fea0003800000 */
.L_x_29004:
        /* <DEDUP_REMOVED lines=11> */
.L_x_29009:
[----:B------:R-:W2:Y:S02]  /*67a0*/  LDG.E R4, [R4.64] ;  /* 0x0000002404047981 */ /* 0x000ea4000c1e1900 */
[----:B--2---:R-:W0:Y:S02]  /*67b0*/  I2F R0, R4 ;  /* 0x0000000400007306 */ /* 0x004e240000201400 */
[----:B0-----:R-:W-:-:S04]  /*67c0*/  F2FP.BF16.PACK_AB R0, RZ, R0 ;  /* 0x00000000ff00723e */ /* 0x001fc800000010ff */
[----:B------:R-:W-:Y:S01]  /*67d0*/  PRMT R18, R0, 0x7610, R18 ;  /* 0x0000761000127816 */ /* 0x000fe20000000012 */
[----:B------:R-:W-:Y:S05]  /*67e0*/  BRA `(.L_x_29007) ;  /* 0x00000e0000007947 */ /* 0x000fea0003800000 */
.L_x_29008:
[----:B------:R-:W2:Y:S02]  /*67f0*/  LDG.E.U16 R4, [R4.64] ;  /* 0x0000002404047981 */ /* 0x000ea4000c1e1500 */
[----:B--2---:R-:W0:Y:S02]  /*6800*/  I2F.S16 R0, R4 ;  /* 0x0000000400007306 */ /* 0x004e240000101400 */
[----:B0-----:R-:W-:-:S04]  /*6810*/  F2FP.BF16.PACK_AB R0, RZ, R0 ;  /* 0x00000000ff00723e */ /* 0x001fc800000010ff */
[----:B------:R-:W-:Y:S01]  /*6820*/  PRMT R18, R0, 0x7610, R18 ;  /* 0x0000761000127816 */ /* 0x000fe20000000012 */
[----:B------:R-:W-:Y:S05]  /*6830*/  BRA `(.L_x_29007) ;  /* 0x00000db000007947 */ /* 0x000fea0003800000 */
.L_x_29003:
        /* <DEDUP_REMOVED lines=9> */
.L_x_29011:
[----:B------:R-:W2:Y:S02]  /*68d0*/  LDG.E.U16 R0, [R4.64] ;  /* 0x0000002404007981 */ /* 0x000ea4000c1e1500 */
[----:B--2---:R-:W-:-:S05]  /*68e0*/  HADD2.F32 R0, -RZ, R0.H0_H0 ;  /* 0x20000000ff007230 */ /* 0x004fca0000004100 */
[----:B------:R-:W-:-:S04]  /*68f0*/  F2FP.BF16.PACK_AB R0, RZ, R0 ;  /* 0x00000000ff00723e */ /* 0x000fc800000010ff */
[----:B------:R-:W-:Y:S01]  /*6900*/  PRMT R18, R0, 0x7610, R18 ;  /* 0x0000761000127816 */ /* 0x000fe20000000012 */
[----:B------:R-:W-:Y:S05]  /*6910*/  BRA `(.L_x_29007) ;  /* 0x00000cd000007947 */ /* 0x000fea0003800000 */
.L_x_29010:
        /* <DEDUP_REMOVED lines=9> */
.L_x_29013:
[----:B------:R-:W2:Y:S02]  /*69b0*/  LDG.E.U16 R4, [R4.64] ;  /* 0x0000002404047981 */ /* 0x000ea4000c1e1500 */
[----:B--2---:R-:W-:-:S05]  /*69c0*/  HADD2.F32 R0, -RZ, R4.H0_H0 ;  /* 0x20000004ff007230 */ /* 0x004fca0000004100 */
[----:B------:R-:W-:-:S04]  /*69d0*/  F2FP.BF16.PACK_AB R0, RZ, R0 ;  /* 0x00000000ff00723e */ /* 0x000fc800000010ff */
[----:B------:R-:W-:Y:S01]  /*69e0*/  PRMT R18, R0, 0x7610, R18 ;  /* 0x0000761000127816 */ /* 0x000fe20000000012 */
[----:B------:R-:W-:Y:S05]  /*69f0*/  BRA `(.L_x_29007) ;  /* 0x00000bf000007947 */ /* 0x000fea0003800000 */
.L_x_29012:
[----:B------:R-:W2:Y:S02]  /*6a00*/  LDG.E.64 R4, [R4.64] ;  /* 0x0000002404047981 */ /* 0x000ea4000c1e1b00 */
[----:B--2---:R-:W0:Y:S01]  /*6a10*/  F2F.F32.F64 R0, R4 ;  /* 0x0000000400007310 */ /* 0x004e220000301000 */
[----:B------:R-:W0:-:S14]  /*6a20*/  DSETP.GEU.AND P0, PT, |R4|, c[0x2][0x0], PT ;  /* 0x008000000400762a */ /* 0x000e1c0003f0e200 */
[----:B0-----:R-:W-:-:S05]  /*6a30*/  @!P0 FMUL R0, R0, 1.175494350822287508e-38 ;  /* 0x0080000000008820 */ /* 0x001fca0000400000 */
[----:B------:R-:W-:-:S04]  /*6a40*/  F2FP.BF16.PACK_AB R0, RZ, R0 ;  /* 0x00000000ff00723e */ /* 0x000fc800000010ff */
[----:B------:R-:W-:Y:S01]  /*6a50*/  PRMT R18, R0, 0x7610, R18 ;  /* 0x0000761000127816 */ /* 0x000fe20000000012 */
[----:B------:R-:W-:Y:S05]  /*6a60*/  BRA `(.L_x_29007) ;  /* 0x00000b8000007947 */ /* 0x000fea0003800000 */
.L_x_29002:
        /* <DEDUP_REMOVED lines=14> */
.L_x_29016:
[----:B------:R-:W2:Y:S02]  /*6b50*/  LDG.E.64 R4, [R4.64] ;  /* 0x0000002404047981 */ /* 0x000ea4000c1e1b00 */
[----:B--2---:R-:W0:Y:S01]  /*6b60*/  F2F.F32.F64 R0, R4 ;  /* 0x0000000400007310 */ /* 0x004e220000301000 */
[----:B------:R-:W0:-:S14]  /*6b70*/  DSETP.GEU.AND P0, PT, |R4|, c[0x2][0x0], PT ;  /* 0x008000000400762a */ /* 0x000e1c0003f0e200 */
[----:B0-----:R-:W-:-:S05]  /*6b80*/  @!P0 FMUL R0, R0, 1.175494350822287508e-38 ;  /* 0x0080000000008820 */ /* 0x001fca0000400000 */
[----:B------:R-:W-:-:S04]  /*6b90*/  F2FP.BF16.PACK_AB R0, RZ, R0 ;  /* 0x00000000ff00723e */ /* 0x000fc800000010ff */
[----:B------:R-:W-:Y:S01]  /*6ba0*/  PRMT R18, R0, 0x7610, R18 ;  /* 0x0000761000127816 */ /* 0x000fe20000000012 */
[----:B------:R-:W-:Y:S05]  /*6bb0*/  BRA `(.L_x_29007) ;  /* 0x00000a3000007947 */ /* 0x000fea0003800000 */
.L_x_29015:
        /* <DEDUP_REMOVED lines=28> */
.L_x_29018:
        /* <DEDUP_REMOVED lines=15> */
.L_x_29017:
[----:B------:R0:W5:Y:S01]  /*6e70*/  LDG.E.U16 R18, [R4.64] ;  /* 0x0000002404127981 */ /* 0x000162000c1e1500 */
[----:B------:R-:W-:Y:S05]  /*6e80*/  BRA `(.L_x_29007) ;  /* 0x0000076000007947 */ /* 0x000fea0003800000 */
.L_x_29014:
        /* <DEDUP_REMOVED lines=12> */
.L_x_29021:
        /* <DEDUP_REMOVED lines=21> */
.L_x_29025:
[----:B------:R-:W-:Y:S05]  /*70a0*/  BSYNC B1 ;  /* 0x0000000000017941 */ /* 0x000fea0003800000 */
.L_x_29024:
[----:B------:R-:W-:Y:S01]  /*70b0*/  LEA R5, R0, 0x3b800000, 0x17 ;  /* 0x3b80000000057811 */ /* 0x000fe200078eb8ff */
[----:B------:R-:W-:-:S05]  /*70c0*/  IMAD.SHL.U32 R0, R3, 0x100000, RZ ;  /* 0x0010000003007824 */ /* 0x000fca00078e00ff */
[----:B------:R-:W-:Y:S02]  /*70d0*/  LOP3.LUT R0, R5, R0, R6, 0xfe, !PT ;  /* 0x0000000005007212 */ /* 0x000fe400078efe06 */
.L_x_29023:
[----:B------:R-:W-:Y:S05]  /*70e0*/  BSYNC B0 ;  /* 0x0000000000007941 */ /* 0x000fea0003800000 */
.L_x_29022:
[----:B------:R-:W-:-:S04]  /*70f0*/  F2FP.BF16.PACK_AB R0, RZ, R0 ;  /* 0x00000000ff00723e */ /* 0x000fc800000010ff */
[----:B------:R-:W-:Y:S01]  /*7100*/  PRMT R18, R0, 0x7610, R18 ;  /* 0x0000761000127816 */ /* 0x000fe20000000012 */
[----:B------:R-:W-:Y:S05]  /*7110*/  BRA `(.L_x_29007) ;  /* 0x000004d000007947 */ /* 0x000fea0003800000 */
.L_x_29020:
        /* <DEDUP_REMOVED lines=21> */
.L_x_29029:
[----:B------:R-:W-:Y:S05]  /*7270*/  BSYNC B1 ;  /* 0x0000000000017941 */ /* 0x000fea0003800000 */
.L_x_29028:
[----:B------:R-:W-:Y:S01]  /*7280*/  LEA R5, R0, 0x37800000, 0x17 ;  /* 0x3780000000057811 */ /* 0x000fe200078eb8ff */
[----:B------:R-:W-:-:S05]  /*7290*/  IMAD.SHL.U32 R0, R3, 0x200000, RZ ;  /* 0x0020000003007824 */ /* 0x000fca00078e00ff */
[----:B------:R-:W-:Y:S02]  /*72a0*/  LOP3.LUT R0, R5, R0, R6, 0xfe, !PT ;  /* 0x0000000005007212 */ /* 0x000fe400078efe06 */
.L_x_29027:
[----:B------:R-:W-:Y:S05]  /*72b0*/  BSYNC B0 ;  /* 0x0000000000007941 */ /* 0x000fea0003800000 */
.L_x_29026:
[----:B------:R-:W-:-:S04]  /*72c0*/  F2FP.BF16.PACK_AB R0, RZ, R0 ;  /* 0x00000000ff00723e */ /* 0x000fc800000010ff */
[----:B------:R-:W-:Y:S01]  /*72d0*/  PRMT R18, R0, 0x7610, R18 ;  /* 0x0000761000127816 */ /* 0x000fe20000000012 */
[----:B------:R-:W-:Y:S05]  /*72e0*/  BRA `(.L_x_29007) ;  /* 0x0000030000007947 */ /* 0x000fea0003800000 */
.L_x_29019:
        /* <DEDUP_REMOVED lines=14> */
.L_x_29033:
[----:B------:R-:W-:Y:S05]  /*73d0*/  BSYNC B0 ;  /* 0x0000000000007941 */ /* 0x000fea0003800000 */
.L_x_29032:
[----:B------:R-:W-:-:S04]  /*73e0*/  F2FP.BF16.PACK_AB R0, RZ, R0 ;  /* 0x00000000ff00723e */ /* 0x000fc800000010ff */
[----:B------:R-:W-:Y:S01]  /*73f0*/  PRMT R18, R0, 0x7610, R18 ;  /* 0x0000761000127816 */ /* 0x000fe20000000012 */
[----:B------:R-:W-:Y:S05]  /*7400*/  BRA `(.L_x_29007) ;  /* 0x000001e000007947 */ /* 0x000fea0003800000 */
.L_x_29006:
        /* <DEDUP_REMOVED lines=21> */
.L_x_29031:
[----:B------:R-:W2:Y:S02]  /*7560*/  LDG.E.64 R4, [R4.64] ;  /* 0x0000002404047981 */ /* 0x000ea4000c1e1b00 */
[----:B--2---:R-:W0:Y:S02]  /*7570*/  I2F.U64 R0, R4 ;  /* 0x0000000400007312 */ /* 0x004e240000301000 */
[----:B0-----:R-:W-:-:S04]  /*7580*/  F2FP.BF16.PACK_AB R0, RZ, R0 ;  /* 0x00000000ff00723e */ /* 0x001fc800000010ff */
[----:B------:R-:W-:Y:S01]  /*7590*/  PRMT R18, R0, 0x7610, R18 ;  /* 0x0000761000127816 */ /* 0x000fe20000000012 */
[----:B------:R-:W-:Y:S05]  /*75a0*/  BRA `(.L_x_29007) ;  /* 0x0000004000007947 */ /* 0x000fea0003800000 */
.L_x_29030:
[----:B------:R-:W2:Y:S02]  /*75b0*/  LDG.E R4, [R4.64] ;  /* 0x0000002404047981 */ /* 0x000ea4000c1e1900 */
[----:B--2---:R-:W0:Y:S02]  /*75c0*/  I2F.U32 R0, R4 ;  /* 0x0000000400007306 */ /* 0x004e240000201000 */
[----:B0-----:R-:W-:-:S04]  /*75d0*/  F2FP.BF16.PACK_AB R0, RZ, R0 ;  /* 0x00000000ff00723e */ /* 0x001fc800000010ff */
[----:B------:R-:W-:Y:S02]  /*75e0*/  PRMT R18, R0, 0x7610, R18 ;  /* 0x0000761000127816 */ /* 0x000fe40000000012 */
.L_x_29007:
        /* <DEDUP_REMOVED lines=18> */
.L_x_29037:
[----:B------:R-:W2:Y:S02]  /*7710*/  LDG.E.U8 R4, [R4.64] ;  /* 0x0000002404047981 */ /* 0x000ea4000c1e1100 */
[----:B--2---:R-:W0:Y:S02]  /*7720*/  I2F.U16 R0, R4 ;  /* 0x0000000400007306 */ /* 0x004e240000101000 */
[----:B0-----:R-:W-:Y:S01]  /*7730*/  F2FP.BF16.PACK_AB R0, RZ, R0 ;  /* 0x00000000ff00723e */ /* 0x001fe200000010ff */
[----:B------:R-:W-:Y:S05]  /*7740*/  BRA `(.L_x_29001) ;  /* 0x00000e2000007947 */ /* 0x000fea0003800000 */
.L_x_29036:
        /* <DEDUP_REMOVED lines=10> */
.L_x_29040:
[----:B------:R-:W2:Y:S02]  /*77f0*/  LDG.E R4, [R4.64] ;  /* 0x0000002404047981 */ /* 0x000ea4000c1e1900 */
[----:B--2---:R-:W0:Y:S02]  /*7800*/  I2F R0, R4 ;  /* 0x0000000400007306 */ /* 0x004e240000201400 */
[----:B0-----:R-:W-:Y:S01]  /*7810*/  F2FP.BF16.PACK_AB R0, RZ, R0 ;  /* 0x00000000ff00723e */ /* 0x001fe200000010ff */
[----:B------:R-:W-:Y:S05]  /*7820*/  BRA `(.L_x_29001) ;  /* 0x00000d4000007947 */ /* 0x000fea0003800000 */
.L_x_29039:
[----:B------:R-:W2:Y:S02]  /*7830*/  LDG.E.U16 R4, [R4.64] ;  /* 0x0000002404047981 */ /* 0x000ea4000c1e1500 */
[----:B--2---:R-:W0:Y:S02]  /*7840*/  I2F.S16 R0, R4 ;  /* 0x0000000400007306 */ /* 0x004e240000101400 */
[----:B0-----:R-:W-:Y:S01]  /*7850*/  F2FP.BF16.PACK_AB R0, RZ, R0 ;  /* 0x00000000ff00723e */ /* 0x001fe200000010ff */
[----:B------:R-:W-:Y:S05]  /*7860*/  BRA `(.L_x_29001) ;  /* 0x00000d0000007947 */ /* 0x000fea0003800000 */
.L_x_29035:
        /* <DEDUP_REMOVED lines=9> */
.L_x_29042:
[----:B------:R-:W2:Y:S02]  /*7900*/  LDG.E.U16 R0, [R4.64] ;  /* 0x0000002404007981 */ /* 0x000ea4000c1e1500 */
[----:B--2---:R-:W-:-:S05]  /*7910*/  HADD2.F32 R0, -RZ, R0.H0_H0 ;  /* 0x20000000ff007230 */ /* 0x004fca0000004100 */
[----:B------:R-:W-:Y:S01]  /*7920*/  F2FP.BF16.PACK_AB R0, RZ, R0 ;  /* 0x00000000ff00723e */ /* 0x000fe200000010ff */
[----:B------:R-:W-:Y:S05]  /*7930*/  BRA `(.L_x_29001) ;  /* 0x00000c3000007947 */ /* 0x000fea0003800000 */
.L_x_29041:
        /* <DEDUP_REMOVED lines=9> */
.L_x_29044:
[----:B------:R-:W2:Y:S02]  /*79d0*/  LDG.E.U16 R4, [R4.64] ;  /* 0x0000002404047981 */ /* 0x000ea4000c1e1500 */
[----:B--2---:R-:W-:-:S05]  /*79e0*/  HADD2.F32 R0, -RZ, R4.H0_H0 ;  /* 0x20000004ff007230 */ /* 0x004fca0000004100 */
[----:B------:R-:W-:Y:S01]  /*79f0*/  F2FP.BF16.PACK_AB R0, RZ, R0 ;  /* 0x00000000ff00723e */ /* 0x000fe200000010ff */
[----:B------:R-:W-:Y:S05]  /*7a00*/  BRA `(.L_x_29001) ;  /* 0x00000b6000007947 */ /* 0x000fea0003800000 */
.L_x_29043:
[----:B------:R-:W2:Y:S02]  /*7a10*/  LDG.E.64 R4, [R4.64] ;  /* 0x0000002404047981 */ /* 0x000ea4000c1e1b00 */
[----:B--2---:R-:W0:Y:S01]  /*7a20*/  F2F.F32.F64 R0, R4 ;  /* 0x0000000400007310 */ /* 0x004e220000301000 */
[----:B------:R-:W0:-:S14]  /*7a30*/  DSETP.GEU.AND P0, PT, |R4|, c[0x2][0x0], PT ;  /* 0x008000000400762a */ /* 0x000e1c0003f0e200 */
[----:B0-----:R-:W-:-:S05]  /*7a40*/  @!P0 FMUL R0, R0, 1.175494350822287508e-38 ;  /* 0x0080000000008820 */ /* 0x001fca0000400000 */
[----:B------:R-:W-:Y:S01]  /*7a50*/  F2FP.BF16.PACK_AB R0, RZ, R0 ;  /* 0x00000000ff00723e */ /* 0x000fe200000010ff */
[----:B------:R-:W-:Y:S05]  /*7a60*/  BRA `(.L_x_29001) ;  /* 0x00000b0000007947 */ /* 0x000fea0003800000 */
.L_x_29034:
        /* <DEDUP_REMOVED lines=13> */
.L_x_29047:
[----:B------:R-:W2:Y:S02]  /*7b40*/  LDG.E.64 R4, [R4.64] ;  /* 0x0000002404047981 */ /* 0x000ea4000c1e1b00 */
[----:B--2---:R-:W0:Y:S01]  /*7b50*/  F2F.F32.F64 R0, R4 ;  /* 0x0000000400007310 */ /* 0x004e220000301000 */
[----:B------:R-:W0:-:S14]  /*7b60*/  DSETP.GEU.AND P0, PT, |R4|, c[0x2][0x0], PT ;  /* 0x008000000400762a */ /* 0x000e1c0003f0e200 */
[----:B0-----:R-:W-:-:S05]  /*7b70*/  @!P0 FMUL R0, R0, 1.175494350822287508e-38 ;  /* 0x0080000000008820 */ /* 0x001fca0000400000 */
[----:B------:R-:W-:Y:S01]  /*7b80*/  F2FP.BF16.PACK_AB R0, RZ, R0 ;  /* 0x00000000ff00723e */ /* 0x000fe200000010ff */
[----:B------:R-:W-:Y:S05]  /*7b90*/  BRA `(.L_x_29001) ;  /* 0x000009d000007947 */ /* 0x000fea0003800000 */
.L_x_29046:
        /* <DEDUP_REMOVED lines=28> */
.L_x_29049:
        /* <DEDUP_REMOVED lines=14> */
.L_x_29048:
[----:B------:R0:W5:Y:S01]  /*7e40*/  LDG.E.U16 R0, [R4.64] ;  /* 0x0000002404007981 */ /* 0x000162000c1e1500 */
[----:B------:R-:W-:Y:S05]  /*7e50*/  BRA `(.L_x_29001) ;  /* 0x0000071000007947 */ /* 0x000fea0003800000 */
.L_x_29045:
        /* <DEDUP_REMOVED lines=12> */
.L_x_29052:
        /* <DEDUP_REMOVED lines=21> */
.L_x_29056:
[----:B------:R-:W-:Y:S05]  /*8070*/  BSYNC B1 ;  /* 0x0000000000017941 */ /* 0x000fea0003800000 */
.L_x_29055:
[----:B------:R-:W-:Y:S01]  /*8080*/  LEA R5, R0, 0x3b800000, 0x17 ;  /* 0x3b80000000057811 */ /* 0x000fe200078eb8ff */
[----:B------:R-:W-:-:S05]  /*8090*/  IMAD.SHL.U32 R0, R3, 0x100000, RZ ;  /* 0x0010000003007824 */ /* 0x000fca00078e00ff */
[----:B------:R-:W-:Y:S02]  /*80a0*/  LOP3.LUT R0, R5, R0, R6, 0xfe, !PT ;  /* 0x0000000005007212 */ /* 0x000fe400078efe06 */
.L_x_29054:
[----:B------:R-:W-:Y:S05]  /*80b0*/  BSYNC B0 ;  /* 0x0000000000007941 */ /* 0x000fea0003800000 */
.L_x_29053:
[----:B------:R-:W-:Y:S01]  /*80c0*/  F2FP.BF16.PACK_AB R0, RZ, R0 ;  /* 0x00000000ff00723e */ /* 0x000fe200000010ff */
[----:B------:R-:W-:Y:S05]  /*80d0*/  BRA `(.L_x_29001) ;  /* 0x0000049000007947 */ /* 0x000fea0003800000 */
.L_x_29051:
        /* <DEDUP_REMOVED lines=21> */
.L_x_29060:
[----:B------:R-:W-:Y:S05]  /*8230*/  BSYNC B1 ;  /* 0x0000000000017941 */ /* 0x000fea0003800000 */
.L_x_29059:
[----:B------:R-:W-:Y:S01]  /*8240*/  LEA R5, R0, 0x37800000, 0x17 ;  /* 0x3780000000057811 */ /* 0x000fe200078eb8ff */
[----:B------:R-:W-:-:S05]  /*8250*/  IMAD.SHL.U32 R0, R3, 0x200000, RZ ;  /* 0x0020000003007824 */ /* 0x000fca00078e00ff */
[----:B------:R-:W-:Y:S02]  /*8260*/  LOP3.LUT R0, R5, R0, R6, 0xfe, !PT ;  /* 0x0000000005007212 */ /* 0x000fe400078efe06 */
.L_x_29058:
[----:B------:R-:W-:Y:S05]  /*8270*/  BSYNC B0 ;  /* 0x0000000000007941 */ /* 0x000fea0003800000 */
.L_x_29057:
[----:B------:R-:W-:Y:S01]  /*8280*/  F2FP.BF16.PACK_AB R0, RZ, R0 ;  /* 0x00000000ff00723e */ /* 0x000fe200000010ff */
[----:B------:R-:W-:Y:S05]  /*8290*/  BRA `(.L_x_29001) ;  /* 0x000002d000007947 */ /* 0x000fea0003800000 */
.L_x_29050:
        /* <DEDUP_REMOVED lines=14> */
.L_x_29064:
[----:B------:R-:W-:Y:S05]  /*8380*/  BSYNC B0 ;  /* 0x0000000000007941 */ /* 0x000fea0003800000 */
.L_x_29063:
[----:B------:R-:W-:Y:S01]  /*8390*/  F2FP.BF16.PACK_AB R0, RZ, R0 ;  /* 0x00000000ff00723e */ /* 0x000fe200000010ff */
[----:B------:R-:W-:Y:S05]  /*83a0*/  BRA `(.L_x_29001) ;  /* 0x000001c000007947 */ /* 0x000fea0003800000 */
.L_x_29038:
        /* <DEDUP_REMOVED lines=21> */
.L_x_29062:
[----:B------:R-:W2:Y:S02]  /*8500*/  LDG.E.64 R4, [R4.64] ;  /* 0x0000002404047981 */ /* 0x000ea4000c1e1b00 */
[----:B--2---:R-:W0:Y:S02]  /*8510*/  I2F.U64 R0, R4 ;  /* 0x0000000400007312 */ /* 0x004e240000301000 */
[----:B0-----:R-:W-:Y:S01]  /*8520*/  F2FP.BF16.PACK_AB R0, RZ, R0 ;  /* 0x00000000ff00723e */ /* 0x001fe200000010ff */
[----:B------:R-:W-:Y:S05]  /*8530*/  BRA `(.L_x_29001) ;  /* 0x0000003000007947 */ /* 0x000fea0003800000 */
.L_x_29061:
[----:B------:R-:W2:Y:S02]  /*8540*/  LDG.E R4, [R4.64] ;  /* 0x0000002404047981 */ /* 0x000ea4000c1e1900 */
[----:B--2---:R-:W0:Y:S02]  /*8550*/  I2F.U32 R0, R4 ;  /* 0x0000000400007306 */ /* 0x004e240000201000 */
[----:B0-----:R-:W-:-:S06]  /*8560*/  F2FP.BF16.PACK_AB R0, RZ, R0 ;  /* 0x00000000ff00723e */ /* 0x001fcc00000010ff */
.L_x_29001:
[----:B------:R-:W-:Y:S05]  /*8570*/  BSYNC B6 ;  /* 0x0000000000067941 */ /* 0x000fea0003800000 */
.L_x_29000:
        /* <DEDUP_REMOVED lines=11> */
[----:B--2--5:R-:W-:Y:S02]  /*8630*/  PRMT R26, RZ, 0x5410, R26 ;  /* 0x00005410ff1a7816 */ /* 0x024fe4000000001a */
[----:B------:R-:W-:-:S02]  /*8640*/  PRMT R3, RZ, 0x7610, R3 ;  /* 0x00007610ff037816 */ /* 0x000fc40000000003 */
[----:B------:R-:W-:-:S13]  /*8650*/  FSETP.NEU.FTZ.AND P4, PT, R26, RZ, PT ;  /* 0x000000ff1a00720b */ /* 0x000fda0003f9d000 */
[----:B------:R-:W-:-:S04]  /*8660*/  @P4 PRMT R27, RZ, 0x5410, R27 ;  /* 0x00005410ff1b4816 */ /* 0x000fc8000000001b */
[----:B------:R-:W-:-:S04]  /*8670*/  @P4 FSETP.NEU.FTZ.AND P3, PT, R27, RZ, PT ;  /* 0x000000ff1b00420b */ /* 0x000fc80003f7d000 */
[----:B------:R-:W-:-:S04]  /*8680*/  @P4 SEL R4, RZ, 0x1, !P3 ;  /* 0x00000001ff044807 */ /* 0x000fc80005800000 */
[----:B------:R-:W-:Y:S02]  /*8690*/  @P4 PRMT R3, R4, 0x7610, R3 ;  /* 0x0000761004034816 */ /* 0x000fe40000000003 */
.L_x_29066:
[----:B--2---:R-:W-:Y:S05]  /*86a0*/  BSYNC B0 ;  /* 0x0000000000007941 */ /* 0x004fea0003800000 */
.L_x_29065:
[----:B------:R-:W-:Y:S01]  /*86b0*/  BSSY B0, `(.L_x_29067) ;  /* 0x0000009000007945 */ /* 0x000fe20003800000 */
[----:B------:R-:W-:Y:S05]  /*86c0*/  @P5 BRA `(.L_x_29068) ;  /* 0x0000007000005947 */ /* 0x000fea0003800000 */
[----:B-----5:R-:W-:-:S04]  /*86d0*/  PRMT R22, RZ, 0x5410, R22 ;  /* 0x00005410ff167816 */ /* 0x020fc80000000016 */
[----:B------:R-:W-:Y:S02]  /*86e0*/  FSETP.NEU.FTZ.AND P4, PT, R22, RZ, PT ;  /* 0x000000ff1600720b */ /* 0x000fe40003f9d000 */
[----:B------:R-:W-:-:S11]  /*86f0*/  PRMT R22, RZ, 0x7610, R22 ;  /* 0x00007610ff167816 */ /* 0x000fd60000000016 */
[----:B------:R-:W-:-:S04]  /*8700*/  @P4 PRMT R28, RZ, 0x5410, R28 ;  /* 0x00005410ff1c4816 */ /* 0x000fc8000000001c */
[----:B------:R-:W-:-:S04]  /*8710*/  @P4 FSETP.NEU.FTZ.AND P3, PT, R28, RZ, PT ;  /* 0x000000ff1c00420b */ /* 0x000fc80003f7d000 */
[----:B------:R-:W-:-:S04]  /*8720*/  @P4 SEL R4, RZ, 0x1, !P3 ;  /* 0x00000001ff044807 */ /* 0x000fc80005800000 */
[----:B------:R-:W-:Y:S02]  /*8730*/  @P4 PRMT R22, R4, 0x7610, R22 ;  /* 0x0000761004164816 */ /* 0x000fe40000000016 */
.L_x_29068:
[----:B------:R-:W-:Y:S05]  /*8740*/  BSYNC B0 ;  /* 0x0000000000007941 */ /* 0x000fea0003800000 */
.L_x_29067:
        /* <DEDUP_REMOVED lines=9> */
.L_x_29070:
[----:B------:R-:W-:Y:S05]  /*87e0*/  BSYNC B0 ;  /* 0x0000000000007941 */ /* 0x000fea0003800000 */
.L_x_29069:
        /* <DEDUP_REMOVED lines=9> */
.L_x_29072:
[----:B------:R-:W-:Y:S05]  /*8880*/  BSYNC B0 ;  /* 0x0000000000007941 */ /* 0x000fea0003800000 */
.L_x_29071:
        /* <DEDUP_REMOVED lines=20> */
.L_x_29078:
[----:B------:R0:W-:Y:S01]  /*89d0*/  STG.E.U8 [R8.64], R3 ;  /* 0x0000000308007986 */ /* 0x0001e2000c101124 */
[----:B------:R-:W-:Y:S01]  /*89e0*/  IMAD.MOV.U32 R23, RZ, RZ, R25 ;  /* 0x000000ffff177224 */ /* 0x000fe200078e0019 */
[----:B------:R-:W-:Y:S05]  /*89f0*/  BRA `(.L_x_29074) ;  /* 0x00000fe000007947 */ /* 0x000fea0003800000 */
.L_x_29077:
        /* <DEDUP_REMOVED lines=13> */
.L_x_29081:
[----:B------:R-:W-:Y:S01]  /*8ad0*/  LOP3.LUT R3, R3, 0xffff, RZ, 0xc0, !PT ;  /* 0x0000ffff03037812 */ /* 0x000fe200078ec0ff */
[----:B------:R-:W-:-:S03]  /*8ae0*/  IMAD.MOV.U32 R23, RZ, RZ, R25 ;  /* 0x000000ffff177224 */ /* 0x000fc600078e0019 */
[----:B------:R-:W-:-:S05]  /*8af0*/  PRMT R3, R3, 0x8880, RZ ;  /* 0x0000888003037816 */ /* 0x000fca00000000ff */
[----:B------:R0:W-:Y:S01]  /*8b00*/  STG.E [R8.64], R3 ;  /* 0x0000000308007986 */ /* 0x0001e2000c101924 */
[----:B------:R-:W-:Y:S05]  /*8b10*/  BRA `(.L_x_29074) ;  /* 0x00000ec000007947 */ /* 0x000fea0003800000 */
.L_x_29080:
[----:B------:R-:W-:Y:S01]  /*8b20*/  PRMT R3, R3, 0x8880, RZ ;  /* 0x0000888003037816 */ /* 0x000fe200000000ff */
[----:B------:R-:W-:-:S03]  /*8b30*/  IMAD.MOV.U32 R23, RZ, RZ, R25 ;  /* 0x000000ffff177224 */ /* 0x000fc600078e0019 */
[----:B------:R-:W-:-:S05]  /*8b40*/  PRMT R3, R3, 0x7710, RZ ;  /* 0x0000771003037816 */ /* 0x000fca00000000ff */
[----:B------:R0:W-:Y:S01]  /*8b50*/  STG.E.U16 [R8.64], R3 ;  /* 0x0000000308007986 */ /* 0x0001e2000c101524 */
[----:B------:R-:W-:Y:S05]  /*8b60*/  BRA `(.L_x_29074) ;  /* 0x00000e7000007947 */ /* 0x000fea0003800000 */
.L_x_29076:
        /* <DEDUP_REMOVED lines=10> */
.L_x_29083:
[----:B------:R-:W0:Y:S01]  /*8c10*/  I2F.S8 R0, R3 ;  /* 0x0000000300007306 */ /* 0x000e220000001400 */
[----:B------:R-:W-:Y:S01]  /*8c20*/  IMAD.MOV.U32 R23, RZ, RZ, R25 ;  /* 0x000000ffff177224 */ /* 0x000fe200078e0019 */
[----:B0-----:R-:W-:-:S05]  /*8c30*/  F2FP.PACK_AB R0, RZ, R0 ;  /* 0x00000000ff00723e */ /* 0x001fca00000000ff */
[----:B------:R0:W-:Y:S01]  /*8c40*/  STG.E.U16 [R8.64], R0 ;  /* 0x0000000008007986 */ /* 0x0001e2000c101524 */
[----:B------:R-:W-:Y:S05]  /*8c50*/  BRA `(.L_x_29074) ;  /* 0x00000d8000007947 */ /* 0x000fea0003800000 */
.L_x_29082:
        /* <DEDUP_REMOVED lines=11> */
.L_x_29085:
[----:B------:R-:W0:Y:S01]  /*8d10*/  I2F.S8 R3, R3 ;  /* 0x0000000300037306 */ /* 0x000e220000001400 */
[----:B------:R-:W-:Y:S01]  /*8d20*/  IMAD.MOV.U32 R23, RZ, RZ, R25 ;  /* 0x000000ffff177224 */ /* 0x000fe200078e0019 */
[----:B0-----:R-:W-:-:S04]  /*8d30*/  F2FP.PACK_AB R3, RZ, R3 ;  /* 0x00000003ff03723e */ /* 0x001fc800000000ff */
[----:B------:R-:W-:-:S05]  /*8d40*/  PRMT R3, R3, 0x5410, RZ ;  /* 0x0000541003037816 */ /* 0x000fca00000000ff */
[----:B------:R0:W-:Y:S01]  /*8d50*/  STG.E [R8.64], R3 ;  /* 0x0000000308007986 */ /* 0x0001e2000c101924 */
[----:B------:R-:W-:Y:S05]  /*8d60*/  BRA `(.L_x_29074) ;  /* 0x00000c7000007947 */ /* 0x000fea0003800000 */
.L_x_29084:
[----:B------:R-:W-:Y:S01]  /*8d70*/  PRMT R4, R3, 0x8880, RZ ;  /* 0x0000888003047816 */ /* 0x000fe200000000ff */
[----:B------:R-:W-:-:S03]  /*8d80*/  IMAD.MOV.U32 R23, RZ, RZ, R25 ;  /* 0x000000ffff177224 */ /* 0x000fc600078e0019 */
[----:B------:R-:W-:-:S06]  /*8d90*/  PRMT R4, R4, 0x7710, RZ ;  /* 0x0000771004047816 */ /* 0x000fcc00000000ff */
[----:B------:R-:W0:Y:S02]  /*8da0*/  I2F.F64.S16 R4, R4 ;  /* 0x0000000400047312 */ /* 0x000e240000101c00 */
[----:B0-----:R0:W-:Y:S01]  /*8db0*/  STG.E.64 [R8.64], R4 ;  /* 0x0000000408007986 */ /* 0x0011e2000c101b24 */
[----:B------:R-:W-:Y:S05]  /*8dc0*/  BRA `(.L_x_29074) ;  /* 0x00000c1000007947 */ /* 0x000fea0003800000 */
.L_x_29075:
        /* <DEDUP_REMOVED lines=13> */
.L_x_29088:
[----:B------:R-:W-:Y:S01]  /*8ea0*/  PRMT R4, R3, 0x8880, RZ ;  /* 0x0000888003047816 */ /* 0x000fe200000000ff */
[----:B------:R-:W-:Y:S01]  /*8eb0*/  CS2R R6, SRZ ;  /* 0x0000000000067805 */ /* 0x000fe2000001ff00 */
[----:B------:R-:W-:Y:S02]  /*8ec0*/  IMAD.MOV.U32 R23, RZ, RZ, R25 ;  /* 0x000000ffff177224 */ /* 0x000fe400078e0019 */
[----:B------:R-:W-:-:S06]  /*8ed0*/  PRMT R4, R4, 0x7710, RZ ;  /* 0x0000771004047816 */ /* 0x000fcc00000000ff */
[----:B------:R-:W0:Y:S02]  /*8ee0*/  I2F.F64.S16 R4, R4 ;  /* 0x0000000400047312 */ /* 0x000e240000101c00 */
[----:B0-----:R0:W-:Y:S01]  /*8ef0*/  STG.E.128 [R8.64], R4 ;  /* 0x0000000408007986 */ /* 0x0011e2000c101d24 */
[----:B------:R-:W-:Y:S05]  /*8f00*/  BRA `(.L_x_29074) ;  /* 0x00000ad000007947 */ /* 0x000fea0003800000 */
.L_x_29087:
        /* <DEDUP_REMOVED lines=21> */
.L_x_29092:
[----:B------:R-:W-:Y:S05]  /*9060*/  BSYNC B0 ;  /* 0x0000000000007941 */ /* 0x000fea0003800000 */
.L_x_29091:
[----:B------:R-:W-:Y:S01]  /*9070*/  LOP3.LUT R5, R0, R5, RZ, 0xfc, !PT ;  /* 0x0000000500057212 */ /* 0x000fe200078efcff */
[----:B------:R-:W-:-:S04]  /*9080*/  IMAD.MOV.U32 R23, RZ, RZ, R25 ;  /* 0x000000ffff177224 */ /* 0x000fc800078e0019 */
[----:B------:R0:W-:Y:S01]  /*9090*/  STG.E.U8 [R8.64], R5 ;  /* 0x0000000508007986 */ /* 0x0001e2000c101124 */
[----:B------:R-:W-:Y:S05]  /*90a0*/  BRA `(.L_x_29074) ;  /* 0x0000093000007947 */ /* 0x000fea0003800000 */
.L_x_29090:
        /* <DEDUP_REMOVED lines=13> */
.L_x_29094:
[----:B------:R-:W-:Y:S01]  /*9180*/  IMAD.MOV.U32 R0, RZ, RZ, 0x7f ;  /* 0x0000007fff007424 */ /* 0x000fe200078e00ff */
[----:B------:R-:W-:-:S04]  /*9190*/  ISETP.GT.U32.AND P0, PT, R4, 0x7f800000, PT ;  /* 0x7f8000000400780c */ /* 0x000fc80003f04070 */
[----:B------:R-:W-:-:S04]  /*91a0*/  SEL R0, R0, 0x7c, P0 ;  /* 0x0000007c00007807 */ /* 0x000fc80000000000 */
.L_x_29095:
[----:B------:R-:W-:Y:S05]  /*91b0*/  BSYNC B0 ;  /* 0x0000000000007941 */ /* 0x000fea0003800000 */
.L_x_29093:
[----:B------:R-:W-:Y:S01]  /*91c0*/  LOP3.LUT R3, R5, 0x80000000, RZ, 0xc0, !PT ;  /* 0x8000000005037812 */ /* 0x000fe200078ec0ff */
[----:B------:R-:W-:-:S03]  /*91d0*/  IMAD.MOV.U32 R23, RZ, RZ, R25 ;  /* 0x000000ffff177224 */ /* 0x000fc600078e0019 */
[----:B------:R-:W-:-:S04]  /*91e0*/  SHF.R.U32.HI R3, RZ, 0x18, R3 ;  /* 0x00000018ff037819 */ /* 0x000fc80000011603 */
[----:B------:R-:W-:-:S05]  /*91f0*/  LOP3.LUT R3, R0, R3, RZ, 0xfc, !PT ;  /* 0x0000000300037212 */ /* 0x000fca00078efcff */
[----:B------:R0:W-:Y:S01]  /*9200*/  STG.E.U8 [R8.64], R3 ;  /* 0x0000000308007986 */ /* 0x0001e2000c101124 */
[----:B------:R-:W-:Y:S05]  /*9210*/  BRA `(.L_x_29074) ;  /* 0x000007c000007947 */ /* 0x000fea0003800000 */
.L_x_29089:
[----:B------:R-:W0:Y:S01]  /*9220*/  I2F.S8 R0, R3 ;  /* 0x0000000300007306 */ /* 0x000e220000001400 */
[----:B------:R-:W-:Y:S01]  /*9230*/  IMAD.MOV.U32 R23, RZ, RZ, R25 ;  /* 0x000000ffff177224 */ /* 0x000fe200078e0019 */
[----:B0-----:R-:W-:-:S05]  /*9240*/  F2FP.BF16.PACK_AB R0, RZ, R0 ;  /* 0x00000000ff00723e */ /* 0x001fca00000010ff */
[----:B------:R0:W-:Y:S01]  /*9250*/  STG.E.U16 [R8.64], R0 ;  /* 0x0000000008007986 */ /* 0x0001e2000c101524 */
[----:B------:R-:W-:Y:S05]  /*9260*/  BRA `(.L_x_29074) ;  /* 0x0000077000007947 */ /* 0x000fea0003800000 */
.L_x_29086:
        /* <DEDUP_REMOVED lines=13> */
.L_x_29098:
        /* <DEDUP_REMOVED lines=17> */
.L_x_29101:
[----:B------:R-:W-:-:S04]  /*9450*/  LOP3.LUT R3, R3, 0x80000000, RZ, 0xc0, !PT ;  /* 0x8000000003037812 */ /* 0x000fc800078ec0ff */
[----:B------:R-:W-:-:S04]  /*9460*/  SHF.R.U32.HI R3, RZ, 0x18, R3 ;  /* 0x00000018ff037819 */ /* 0x000fc80000011603 */
[----:B------:R-:W-:-:S04]  /*9470*/  LOP3.LUT R0, R0, R3, RZ, 0xfc, !PT ;  /* 0x0000000300007212 */ /* 0x000fc800078efcff */
[----:B------:R-:W-:Y:S02]  /*9480*/  PRMT R4, R0, 0x7610, R4 ;  /* 0x0000761000047816 */ /* 0x000fe40000000004 */
.L_x_29100:
[----:B------:R-:W-:Y:S05]  /*9490*/  BSYNC B0 ;  /* 0x0000000000007941 */ /* 0x000fea0003800000 */
.L_x_29099:
[----:B------:R0:W-:Y:S01]  /*94a0*/  STG.E.U8 [R8.64], R4 ;  /* 0x0000000408007986 */ /* 0x0001e2000c101124 */
[----:B------:R-:W-:Y:S01]  /*94b0*/  IMAD.MOV.U32 R23, RZ, RZ, R25 ;  /* 0x000000ffff177224 */ /* 0x000fe200078e0019 */
[----:B------:R-:W-:Y:S05]  /*94c0*/  BRA `(.L_x_29074) ;  /* 0x0000051000007947 */ /* 0x000fea0003800000 */
.L_x_29097:
        /* <DEDUP_REMOVED lines=17> */
.L_x_29104:
[----:B------:R-:W-:-:S04]  /*95e0*/  LOP3.LUT R3, R3, 0x80000000, RZ, 0xc0, !PT ;  /* 0x8000000003037812 */ /* 0x000fc800078ec0ff */
[----:B------:R-:W-:-:S04]  /*95f0*/  SHF.R.U32.HI R3, RZ, 0x18, R3 ;  /* 0x00000018ff037819 */ /* 0x000fc80000011603 */
[----:B------:R-:W-:-:S04]  /*9600*/  LOP3.LUT R0, R0, R3, RZ, 0xfc, !PT ;  /* 0x0000000300007212 */ /* 0x000fc800078efcff */
[----:B------:R-:W-:Y:S02]  /*9610*/  PRMT R4, R0, 0x7610, R4 ;  /* 0x0000761000047816 */ /* 0x000fe40000000004 */
.L_x_29103:
[----:B------:R-:W-:Y:S05]  /*9620*/  BSYNC B0 ;  /* 0x0000000000007941 */ /* 0x000fea0003800000 */
.L_x_29102:
[----:B------:R0:W-:Y:S01]  /*9630*/  STG.E.U8 [R8.64], R4 ;  /* 0x0000000408007986 */ /* 0x0001e2000c101124 */
[----:B------:R-:W-:Y:S01]  /*9640*/  IMAD.MOV.U32 R23, RZ, RZ, R25 ;  /* 0x000000ffff177224 */ /* 0x000fe200078e0019 */
[----:B------:R-:W-:Y:S05]  /*9650*/  BRA `(.L_x_29074) ;  /* 0x0000038000007947 */ /* 0x000fea0003800000 */
.L_x_29096:
        /* <DEDUP_REMOVED lines=24> */
.L_x_29079:
        /* <DEDUP_REMOVED lines=21> */
.L_x_29106:
[----:B------:R-:W-:Y:S01]  /*9930*/  LOP3.LUT R3, R3, 0xffff, RZ, 0xc0, !PT ;  /* 0x0000ffff03037812 */ /* 0x000fe200078ec0ff */
[----:B------:R-:W-:-:S03]  /*9940*/  IMAD.MOV.U32 R23, RZ, RZ, R25 ;  /* 0x000000ffff177224 */ /* 0x000fc600078e0019 */
[----:B------:R-:W-:-:S05]  /*9950*/  PRMT R3, R3, 0x8880, RZ ;  /* 0x0000888003037816 */ /* 0x000fca00000000ff */
[----:B------:R-:W-:-:S05]  /*9960*/  IMAD.MOV.U32 R4, RZ, RZ, R3 ;  /* 0x000000ffff047224 */ /* 0x000fca00078e0003 */
[----:B------:R-:W-:-:S05]  /*9970*/  SHF.R.S32.HI R5, RZ, 0x1f, R4 ;  /* 0x0000001fff057819 */ /* 0x000fca0000011404 */
[----:B------:R0:W-:Y:S01]  /*9980*/  STG.E.64 [R8.64], R4 ;  /* 0x0000000408007986 */ /* 0x0001e2000c101b24 */
[----:B------:R-:W-:Y:S05]  /*9990*/  BRA `(.L_x_29074) ;  /* 0x0000004000007947 */ /* 0x000fea0003800000 */
.L_x_29105:
[----:B------:R-:W-:Y:S01]  /*99a0*/  LOP3.LUT R3, R3, 0xffff, RZ, 0xc0, !PT ;  /* 0x0000ffff03037812 */ /* 0x000fe200078ec0ff */
[----:B------:R-:W-:-:S03]  /*99b0*/  IMAD.MOV.U32 R23, RZ, RZ, R25 ;  /* 0x000000ffff177224 */ /* 0x000fc600078e0019 */
[----:B------:R-:W-:-:S05]  /*99c0*/  PRMT R3, R3, 0x8880, RZ ;  /* 0x0000888003037816 */ /* 0x000fca00000000ff */
[----:B------:R0:W-:Y:S02]  /*99d0*/  STG.E [R8.64], R3 ;  /* 0x0000000308007986 */ /* 0x0001e4000c101924 */
.L_x_29074:
[----:B------:R-:W-:Y:S05]  /*99e0*/  BSYNC B6 ;  /* 0x0000000000067941 */ /* 0x000fea0003800000 */
.L_x_29073:
        /* <DEDUP_REMOVED lines=21> */
.L_x_29112:
[----:B------:R0:W-:Y:S01]  /*9b40*/  STG.E.U8 [R8.64], R22 ;  /* 0x0000001608007986 */ /* 0x0001e2000c101124 */
[----:B------:R-:W-:Y:S05]  /*9b50*/  BRA `(.L_x_29114) ;  /* 0x00000e9000007947 */ /* 0x000fea0003800000 */
.L_x_29111:
        /* <DEDUP_REMOVED lines=12> */
.L_x_29116:
[----:B------:R-:W-:-:S04]  /*9c20*/  LOP3.LUT R22, R22, 0xffff, RZ, 0xc0, !PT ;  /* 0x0000ffff16167812 */ /* 0x000fc800078ec0ff */
[----:B------:R-:W-:-:S05]  /*9c30*/  PRMT R3, R22, 0x8880, RZ ;  /* 0x0000888016037816 */ /* 0x000fca00000000ff */
[----:B------:R0:W-:Y:S01]  /*9c40*/  STG.E [R8.64], R3 ;  /* 0x0000000308007986 */ /* 0x0001e2000c101924 */
[----:B------:R-:W-:Y:S05]  /*9c50*/  BRA `(.L_x_29114) ;  /* 0x00000d9000007947 */ /* 0x000fea0003800000 */
.L_x_29115:
[----:B------:R-:W-:-:S04]  /*9c60*/  PRMT R3, R22, 0x8880, RZ ;  /* 0x0000888016037816 */ /* 0x000fc800000000ff */
[----:B------:R-:W-:-:S05]  /*9c70*/  PRMT R3, R3, 0x7710, RZ ;  /* 0x0000771003037816 */ /* 0x000fca00000000ff */
[----:B------:R0:W-:Y:S01]  /*9c80*/  STG.E.U16 [R8.64], R3 ;  /* 0x0000000308007986 */ /* 0x0001e2000c101524 */
[----:B------:R-:W-:Y:S05]  /*9c90*/  BRA `(.L_x_29114) ;  /* 0x00000d5000007947 */ /* 0x000fea0003800000 */
.L_x_29110:
        /* <DEDUP_REMOVED lines=9> */
.L_x_29118:
[----:B------:R-:W0:Y:S02]  /*9d30*/  I2F.S8 R0, R22 ;  /* 0x0000001600007306 */ /* 0x000e240000001400 */
[----:B0-----:R-:W-:-:S05]  /*9d40*/  F2FP.PACK_AB R0, RZ, R0 ;  /* 0x00000000ff00723e */ /* 0x001fca00000000ff */
[----:B------:R0:W-:Y:S01]  /*9d50*/  STG.E.U16 [R8.64], R0 ;  /* 0x0000000008007986 */ /* 0x0001e2000c101524 */
[----:B------:R-:W-:Y:S05]  /*9d60*/  BRA `(.L_x_29114) ;  /* 0x00000c8000007947 */ /* 0x000fea0003800000 */
.L_x_29117:
        /* <DEDUP_REMOVED lines=10> */
.L_x_29120:
[----:B------:R-:W0:Y:S02]  /*9e10*/  I2F.S8 R22, R22 ;  /* 0x0000001600167306 */ /* 0x000e240000001400 */
[----:B0-----:R-:W-:-:S04]  /*9e20*/  F2FP.PACK_AB R3, RZ, R22 ;  /* 0x00000016ff03723e */ /* 0x001fc800000000ff */
[----:B------:R-:W-:-:S05]  /*9e30*/  PRMT R3, R3, 0x5410, RZ ;  /* 0x0000541003037816 */ /* 0x000fca00000000ff */
[----:B------:R0:W-:Y:S01]  /*9e40*/  STG.E [R8.64], R3 ;  /* 0x0000000308007986 */ /* 0x0001e2000c101924 */
[----:B------:R-:W-:Y:S05]  /*9e50*/  BRA `(.L_x_29114) ;  /* 0x00000b9000007947 */ /* 0x000fea0003800000 */
.L_x_29119:
[----:B------:R-:W-:-:S04]  /*9e60*/  PRMT R4, R22, 0x8880, RZ ;  /* 0x0000888016047816 */ /* 0x000fc800000000ff */
[----:B------:R-:W-:-:S06]  /*9e70*/  PRMT R4, R4, 0x7710, RZ ;  /* 0x0000771004047816 */ /* 0x000fcc00000000ff */
[----:B------:R-:W0:Y:S02]  /*9e80*/  I2F.F64.S16 R4, R4 ;  /* 0x0000000400047312 */ /* 0x000e240000101c00 */
[----:B0-----:R0:W-:Y:S01]  /*9e90*/  STG.E.64 [R8.64], R4 ;  /* 0x0000000408007986 */ /* 0x0011e2000c101b24 */
[----:B------:R-:W-:Y:S05]  /*9ea0*/  BRA `(.L_x_29114) ;  /* 0x00000b4000007947 */ /* 0x000fea0003800000 */
.L_x_29109:
        /* <DEDUP_REMOVED lines=12> */
.L_x_29123:
[----:B------:R-:W-:Y:S01]  /*9f70*/  PRMT R4, R22, 0x8880, RZ ;  /* 0x0000888016047816 */ /* 0x000fe200000000ff */
[----:B------:R-:W-:-:S03]  /*9f80*/  CS2R R6, SRZ ;  /* 0x0000000000067805 */ /* 0x000fc6000001ff00 */
[----:B------:R-:W-:-:S06]  /*9f90*/  PRMT R4, R4, 0x7710, RZ ;  /* 0x0000771004047816 */ /* 0x000fcc00000000ff */
[----:B------:R-:W0:Y:S02]  /*9fa0*/  I2F.F64.S16 R4, R4 ;  /* 0x0000000400047312 */ /* 0x000e240000101c00 */
[----:B0-----:R0:W-:Y:S01]  /*9fb0*/  STG.E.128 [R8.64], R4 ;  /* 0x0000000408007986 */ /* 0x0011e2000c101d24 */
[----:B------:R-:W-:Y:S05]  /*9fc0*/  BRA `(.L_x_29114) ;  /* 0x00000a2000007947 */ /* 0x000fea0003800000 */
.L_x_29122:
        /* <DEDUP_REMOVED lines=21> */
.L_x_29127:
[----:B------:R-:W-:Y:S05]  /*a120*/  BSYNC B0 ;  /* 0x0000000000007941 */ /* 0x000fea0003800000 */
.L_x_29126:
[----:B------:R-:W-:-:S05]  /*a130*/  LOP3.LUT R5, R0, R5, RZ, 0xfc, !PT ;  /* 0x0000000500057212 */ /* 0x000fca00078efcff */
[----:B------:R0:W-:Y:S01]  /*a140*/  STG.E.U8 [R8.64], R5 ;  /* 0x0000000508007986 */ /* 0x0001e2000c101124 */
[----:B------:R-:W-:Y:S05]  /*a150*/  BRA `(.L_x_29114) ;  /* 0x0000089000007947 */ /* 0x000fea0003800000 */
.L_x_29125:
        /* <DEDUP_REMOVED lines=13> */
.L_x_29129:
[----:B------:R-:W-:Y:S01]  /*a230*/  IMAD.MOV.U32 R0, RZ, RZ, 0x7f ;  /* 0x0000007fff007424 */ /* 0x000fe200078e00ff */
[----:B------:R-:W-:-:S04]  /*a240*/  ISETP.GT.U32.AND P0, PT, R3, 0x7f800000, PT ;  /* 0x7f8000000300780c */ /* 0x000fc80003f04070 */
[----:B------:R-:W-:-:S04]  /*a250*/  SEL R0, R0, 0x7c, P0 ;  /* 0x0000007c00007807 */ /* 0x000fc80000000000 */
.L_x_29130:
[----:B------:R-:W-:Y:S05]  /*a260*/  BSYNC B0 ;  /* 0x0000000000007941 */ /* 0x000fea0003800000 */
.L_x_29128:
[----:B------:R-:W-:-:S04]  /*a270*/  LOP3.LUT R3, R5, 0x80000000, RZ, 0xc0, !PT ;  /* 0x8000000005037812 */ /* 0x000fc800078ec0ff */
[----:B------:R-:W-:-:S04]  /*a280*/  SHF.R.U32.HI R3, RZ, 0x18, R3 ;  /* 0x00000018ff037819 */ /* 0x000fc80000011603 */
[----:B------:R-:W-:-:S05]  /*a290*/  LOP3.LUT R3, R0, R3, RZ, 0xfc, !PT ;  /* 0x0000000300037212 */ /* 0x000fca00078efcff */
[----:B------:R0:W-:Y:S01]  /*a2a0*/  STG.E.U8 [R8.64], R3 ;  /* 0x0000000308007986 */ /* 0x0001e2000c101124 */
[----:B------:R-:W-:Y:S05]  /*a2b0*/  BRA `(.L_x_29114) ;  /* 0x0000073000007947 */ /* 0x000fea0003800000 */
.L_x_29124:
[----:B------:R-:W0:Y:S02]  /*a2c0*/  I2F.S8 R0, R22 ;  /* 0x0000001600007306 */ /* 0x000e240000001400 */
[----:B0-----:R-:W-:-:S05]  /*a2d0*/  F2FP.BF16.PACK_AB R0, RZ, R0 ;  /* 0x00000000ff00723e */ /* 0x001fca00000010ff */
[----:B------:R0:W-:Y:S01]  /*a2e0*/  STG.E.U16 [R8.64], R0 ;  /* 0x0000000008007986 */ /* 0x0001e2000c101524 */
[----:B------:R-:W-:Y:S05]  /*a2f0*/  BRA `(.L_x_29114) ;  /* 0x000006f000007947 */ /* 0x000fea0003800000 */
.L_x_29121:
        /* <DEDUP_REMOVED lines=12> */
.L_x_29133:
        /* <DEDUP_REMOVED lines=17> */
.L_x_29136:
[----:B------:R-:W-:-:S04]  /*a4d0*/  LOP3.LUT R3, R5, 0x80000000, RZ, 0xc0, !PT ;  /* 0x8000000005037812 */ /* 0x000fc800078ec0ff */
[----:B------:R-:W-:-:S04]  /*a4e0*/  SHF.R.U32.HI R3, RZ, 0x18, R3 ;  /* 0x00000018ff037819 */ /* 0x000fc80000011603 */
[----:B------:R-:W-:-:S04]  /*a4f0*/  LOP3.LUT R0, R0, R3, RZ, 0xfc, !PT ;  /* 0x0000000300007212 */ /* 0x000fc800078efcff */
[----:B------:R-:W-:Y:S02]  /*a500*/  PRMT R4, R0, 0x7610, R4 ;  /* 0x0000761000047816 */ /* 0x000fe40000000004 */
.L_x_29135:
[----:B------:R-:W-:Y:S05]  /*a510*/  BSYNC B0 ;  /* 0x0000000000007941 */ /* 0x000fea0003800000 */
.L_x_29134:
[----:B------:R0:W-:Y:S01]  /*a520*/  STG.E.U8 [R8.64], R4 ;  /* 0x0000000408007986 */ /* 0x0001e2000c101124 */
[----:B------:R-:W-:Y:S05]  /*a530*/  BRA `(.L_x_29114) ;  /* 0x000004b000007947 */ /* 0x000fea0003800000 */
.L_x_29132:
        /* <DEDUP_REMOVED lines=17> */
.L_x_29139:
[----:B------:R-:W-:-:S04]  /*a650*/  LOP3.LUT R3, R5, 0x80000000, RZ, 0xc0, !PT ;  /* 0x8000000005037812 */ /* 0x000fc800078ec0ff */
[----:B------:R-:W-:-:S04]  /*a660*/  SHF.R.U32.HI R3, RZ, 0x18, R3 ;  /* 0x00000018ff037819 */ /* 0x000fc80000011603 */
[----:B------:R-:W-:-:S04]  /*a670*/  LOP3.LUT R0, R0, R3, RZ, 0xfc, !PT ;  /* 0x0000000300007212 */ /* 0x000fc800078efcff */
[----:B------:R-:W-:Y:S02]  /*a680*/  PRMT R4, R0, 0x7610, R4 ;  /* 0x0000761000047816 */ /* 0x000fe40000000004 */
.L_x_29138:
[----:B------:R-:W-:Y:S05]  /*a690*/  BSYNC B0 ;  /* 0x0000000000007941 */ /* 0x000fea0003800000 */
.L_x_29137:
[----:B------:R0:W-:Y:S01]  /*a6a0*/  STG.E.U8 [R8.64], R4 ;  /* 0x0000000408007986 */ /* 0x0001e2000c101124 */
[----:B------:R-:W-:Y:S05]  /*a6b0*/  BRA `(.L_x_29114) ;  /* 0x0000033000007947 */ /* 0x000fea0003800000 */
.L_x_29131:
        /* <DEDUP_REMOVED lines=22> */
.L_x_29113:
        /* <DEDUP_REMOVED lines=20> */
.L_x_29141:
[----:B------:R-:W-:-:S04]  /*a960*/  LOP3.LUT R22, R22, 0xffff, RZ, 0xc0, !PT ;  /* 0x0000ffff16167812 */ /* 0x000fc800078ec0ff */
[----:B------:R-:W-:-:S05]  /*a970*/  PRMT R22, R22, 0x8880, RZ ;  /* 0x0000888016167816 */ /* 0x000fca00000000ff */
[----:B------:R-:W-:-:S05]  /*a980*/  IMAD.MOV.U32 R4, RZ, RZ, R22 ;  /* 0x000000ffff047224 */ /* 0x000fca00078e0016 */
[----:B------:R-:W-:-:S05]  /*a990*/  SHF.R.S32.HI R5, RZ, 0x1f, R4 ;  /* 0x0000001fff057819 */ /* 0x000fca0000011404 */
[----:B------:R0:W-:Y:S01]  /*a9a0*/  STG.E.64 [R8.64], R4 ;  /* 0x0000000408007986 */ /* 0x0001e2000c101b24 */
[----:B------:R-:W-:Y:S05]  /*a9b0*/  BRA `(.L_x_29114) ;  /* 0x0000003000007947 */ /* 0x000fea0003800000 */
.L_x_29140:
[----:B------:R-:W-:-:S04]  /*a9c0*/  LOP3.LUT R22, R22, 0xffff, RZ, 0xc0, !PT ;  /* 0x0000ffff16167812 */ /* 0x000fc800078ec0ff */
[----:B------:R-:W-:-:S05]  /*a9d0*/  PRMT R3, R22, 0x8880, RZ ;  /* 0x0000888016037816 */ /* 0x000fca00000000ff */
[----:B------:R0:W-:Y:S02]  /*a9e0*/  STG.E [R8.64], R3 ;  /* 0x0000000308007986 */ /* 0x0001e4000c101924 */
.L_x_29114:
        /* <DEDUP_REMOVED lines=21> */
.L_x_29145:
[----:B------:R0:W-:Y:S01]  /*ab40*/  STG.E.U8 [R8.64], R19 ;  /* 0x0000001308007986 */ /* 0x0001e2000c101124 */
[----:B------:R-:W-:Y:S05]  /*ab50*/  BRA `(.L_x_29147) ;  /* 0x00000e9000007947 */ /* 0x000fea0003800000 */
.L_x_29144:
        /* <DEDUP_REMOVED lines=12> */
.L_x_29149:
[----:B------:R-:W-:-:S04]  /*ac20*/  LOP3.LUT R19, R19, 0xffff, RZ, 0xc0, !PT ;  /* 0x0000ffff13137812 */ /* 0x000fc800078ec0ff */
[----:B------:R-:W-:-:S05]  /*ac30*/  PRMT R3, R19, 0x8880, RZ ;  /* 0x0000888013037816 */ /* 0x000fca00000000ff */
[----:B------:R0:W-:Y:S01]  /*ac40*/  STG.E [R8.64], R3 ;  /* 0x0000000308007986 */ /* 0x0001e2000c101924 */
[----:B------:R-:W-:Y:S05]  /*ac50*/  BRA `(.L_x_29147) ;  /* 0x00000d9000007947 */ /* 0x000fea0003800000 */
.L_x_29148:
[----:B------:R-:W-:-:S04]  /*ac60*/  PRMT R3, R19, 0x8880, RZ ;  /* 0x0000888013037816 */ /* 0x000fc800000000ff */
[----:B------:R-:W-:-:S05]  /*ac70*/  PRMT R3, R3, 0x7710, RZ ;  /* 0x0000771003037816 */ /* 0x000fca00000000ff */
[----:B------:R0:W-:Y:S01]  /*ac80*/  STG.E.U16 [R8.64], R3 ;  /* 0x0000000308007986 */ /* 0x0001e2000c101524 */
[----:B------:R-:W-:Y:S05]  /*ac90*/  BRA `(.L_x_29147) ;  /* 0x00000d5000007947 */ /* 0x000fea0003800000 */
.L_x_29143:
        /* <DEDUP_REMOVED lines=9> */
.L_x_29151:
[----:B------:R-:W0:Y:S02]  /*ad30*/  I2F.S8 R0, R19 ;  /* 0x0000001300007306 */ /* 0x000e240000001400 */
[----:B0-----:R-:W-:-:S05]  /*ad40*/  F2FP.PACK_AB R0, RZ, R0 ;  /* 0x00000000ff00723e */ /* 0x001fca00000000ff */
[----:B------:R0:W-:Y:S01]  /*ad50*/  STG.E.U16 [R8.64], R0 ;  /* 0x0000000008007986 */ /* 0x0001e2000c101524 */
[----:B------:R-:W-:Y:S05]  /*ad60*/  BRA `(.L_x_29147) ;  /* 0x00000c8000007947 */ /* 0x000fea0003800000 */
.L_x_29150:
        /* <DEDUP_REMOVED lines=10> */
.L_x_29153:
[----:B------:R-:W0:Y:S02]  /*ae10*/  I2F.S8 R19, R19 ;  /* 0x0000001300137306 */ /* 0x000e240000001400 */
[----:B0-----:R-:W-:-:S04]  /*ae20*/  F2FP.PACK_AB R3, RZ, R19 ;  /* 0x00000013ff03723e */ /* 0x001fc800000000ff */
[----:B------:R-:W-:-:S05]  /*ae30*/  PRMT R3, R3, 0x5410, RZ ;  /* 0x0000541003037816 */ /* 0x000fca00000000ff */
[----:B------:R0:W-:Y:S01]  /*ae40*/  STG.E [R8.64], R3 ;  /* 0x0000000308007986 */ /* 0x0001e2000c101924 */
[----:B------:R-:W-:Y:S05]  /*ae50*/  BRA `(.L_x_29147) ;  /* 0x00000b9000007947 */ /* 0x000fea0003800000 */
.L_x_29152:
[----:B------:R-:W-:-:S04]  /*ae60*/  PRMT R4, R19, 0x8880, RZ ;  /* 0x0000888013047816 */ /* 0x000fc800000000ff */
[----:B------:R-:W-:-:S06]  /*ae70*/  PRMT R4, R4, 0x7710, RZ ;  /* 0x0000771004047816 */ /* 0x000fcc00000000ff */
[----:B------:R-:W0:Y:S02]  /*ae80*/  I2F.F64.S16 R4, R4 ;  /* 0x0000000400047312 */ /* 0x000e240000101c00 */
[----:B0-----:R0:W-:Y:S01]  /*ae90*/  STG.E.64 [R8.64], R4 ;  /* 0x0000000408007986 */ /* 0x0011e2000c101b24 */
[----:B------:R-:W-:Y:S05]  /*aea0*/  BRA `(.L_x_29147) ;  /* 0x00000b4000007947 */ /* 0x000fea0003800000 */
.L_x_29142:
        /* <DEDUP_REMOVED lines=12> */
.L_x_29156:
[----:B------:R-:W-:Y:S01]  /*af70*/  PRMT R4, R19, 0x8880, RZ ;  /* 0x0000888013047816 */ /* 0x000fe200000000ff */
[----:B------:R-:W-:-:S03]  /*af80*/  CS2R R6, SRZ ;  /* 0x0000000000067805 */ /* 0x000fc6000001ff00 */
[----:B------:R-:W-:-:S06]  /*af90*/  PRMT R4, R4, 0x7710, RZ ;  /* 0x0000771004047816 */ /* 0x000fcc00000000ff */
[----:B------:R-:W0:Y:S02]  /*afa0*/  I2F.F64.S16 R4, R4 ;  /* 0x0000000400047312 */ /* 0x000e240000101c00 */
[----:B0-----:R0:W-:Y:S01]  /*afb0*/  STG.E.128 [R8.64], R4 ;  /* 0x0000000408007986 */ /* 0x0011e2000c101d24 */
[----:B------:R-:W-:Y:S05]  /*afc0*/  BRA `(.L_x_29147) ;  /* 0x00000a2000007947 */ /* 0x000fea0003800000 */
.L_x_29155:
        /* <DEDUP_REMOVED lines=21> */
.L_x_29160:
[----:B------:R-:W-:Y:S05]  /*b120*/  BSYNC B0 ;  /* 0x0000000000007941 */ /* 0x000fea0003800000 */
.L_x_29159:
[----:B------:R-:W-:-:S05]  /*b130*/  LOP3.LUT R5, R0, R5, RZ, 0xfc, !PT ;  /* 0x0000000500057212 */ /* 0x000fca00078efcff */
[----:B------:R0:W-:Y:S01]  /*b140*/  STG.E.U8 [R8.64], R5 ;  /* 0x0000000508007986 */ /* 0x0001e2000c101124 */
[----:B------:R-:W-:Y:S05]  /*b150*/  BRA `(.L_x_29147) ;  /* 0x0000089000007947 */ /* 0x000fea0003800000 */
.L_x_29158:
        /* <DEDUP_REMOVED lines=13> */
.L_x_29162:
[----:B------:R-:W-:Y:S01]  /*b230*/  IMAD.MOV.U32 R0, RZ, RZ, 0x7f ;  /* 0x0000007fff007424 */ /* 0x000fe200078e00ff */
[----:B------:R-:W-:-:S04]  /*b240*/  ISETP.GT.U32.AND P0, PT, R3, 0x7f800000, PT ;  /* 0x7f8000000300780c */ /* 0x000fc80003f04070 */
[----:B------:R-:W-:-:S04]  /*b250*/  SEL R0, R0, 0x7c, P0 ;  /* 0x0000007c00007807 */ /* 0x000fc80000000000 */
.L_x_29163:
[----:B------:R-:W-:Y:S05]  /*b260*/  BSYNC B0 ;  /* 0x0000000000007941 */ /* 0x000fea0003800000 */
.L_x_29161:
[----:B------:R-:W-:-:S04]  /*b270*/  LOP3.LUT R3, R19, 0x80000000, RZ, 0xc0, !PT ;  /* 0x8000000013037812 */ /* 0x000fc800078ec0ff */
[----:B------:R-:W-:-:S04]  /*b280*/  SHF.R.U32.HI R3, RZ, 0x18, R3 ;  /* 0x00000018ff037819 */ /* 0x000fc80000011603 */
[----:B------:R-:W-:-:S05]  /*b290*/  LOP3.LUT R3, R0, R3, RZ, 0xfc, !PT ;  /* 0x0000000300037212 */ /* 0x000fca00078efcff */
[----:B------:R0:W-:Y:S01]  /*b2a0*/  STG.E.U8 [R8.64], R3 ;  /* 0x0000000308007986 */ /* 0x0001e2000c101124 */
[----:B------:R-:W-:Y:S05]  /*b2b0*/  BRA `(.L_x_29147) ;  /* 0x0000073000007947 */ /* 0x000fea0003800000 */
.L_x_29157:
[----:B------:R-:W0:Y:S02]  /*b2c0*/  I2F.S8 R0, R19 ;  /* 0x0000001300007306 */ /* 0x000e240000001400 */
[----:B0-----:R-:W-:-:S05]  /*b2d0*/  F2FP.BF16.PACK_AB R0, RZ, R0 ;  /* 0x00000000ff00723e */ /* 0x001fca00000010ff */
[----:B------:R0:W-:Y:S01]  /*b2e0*/  STG.E.U16 [R8.64], R0 ;  /* 0x0000000008007986 */ /* 0x0001e2000c101524 */
[----:B------:R-:W-:Y:S05]  /*b2f0*/  BRA `(.L_x_29147) ;  /* 0x000006f000007947 */ /* 0x000fea0003800000 */
.L_x_29154:
        /* <DEDUP_REMOVED lines=12> */
.L_x_29166:
        /* <DEDUP_REMOVED lines=17> */
.L_x_29169:
[----:B------:R-:W-:-:S04]  /*b4d0*/  LOP3.LUT R3, R19, 0x80000000, RZ, 0xc0, !PT ;  /* 0x8000000013037812 */ /* 0x000fc800078ec0ff */
[----:B------:R-:W-:-:S04]  /*b4e0*/  SHF.R.U32.HI R3, RZ, 0x18, R3 ;  /* 0x00000018ff037819 */ /* 0x000fc80000011603 */
[----:B------:R-:W-:-:S04]  /*b4f0*/  LOP3.LUT R0, R0, R3, RZ, 0xfc, !PT ;  /* 0x0000000300007212 */ /* 0x000fc800078efcff */
[----:B------:R-:W-:Y:S02]  /*b500*/  PRMT R4, R0, 0x7610, R4 ;  /* 0x0000761000047816 */ /* 0x000fe40000000004 */
.L_x_29168:
[----:B------:R-:W-:Y:S05]  /*b510*/  BSYNC B0 ;  /* 0x0000000000007941 */ /* 0x000fea0003800000 */
.L_x_29167:
[----:B------:R0:W-:Y:S01]  /*b520*/  STG.E.U8 [R8.64], R4 ;  /* 0x0000000408007986 */ /* 0x0001e2000c101124 */
[----:B------:R-:W-:Y:S05]  /*b530*/  BRA `(.L_x_29147) ;  /* 0x000004b000007947 */ /* 0x000fea0003800000 */
.L_x_29165:
        /* <DEDUP_REMOVED lines=17> */
.L_x_29172:
[----:B------:R-:W-:-:S04]  /*b650*/  LOP3.LUT R3, R19, 0x80000000, RZ, 0xc0, !PT ;  /* 0x8000000013037812 */ /* 0x000fc800078ec0ff */
[----:B------:R-:W-:-:S04]  /*b660*/  SHF.R.U32.HI R3, RZ, 0x18, R3 ;  /* 0x00000018ff037819 */ /* 0x000fc80000011603 */
[----:B------:R-:W-:-:S04]  /*b670*/  LOP3.LUT R0, R0, R3, RZ, 0xfc, !PT ;  /* 0x0000000300007212 */ /* 0x000fc800078efcff */
[----:B------:R-:W-:Y:S02]  /*b680*/  PRMT R4, R0, 0x7610, R4 ;  /* 0x0000761000047816 */ /* 0x000fe40000000004 */
.L_x_29171:
[----:B------:R-:W-:Y:S05]  /*b690*/  BSYNC B0 ;  /* 0x0000000000007941 */ /* 0x000fea0003800000 */
.L_x_29170:
[----:B------:R0:W-:Y:S01]  /*b6a0*/  STG.E.U8 [R8.64], R4 ;  /* 0x0000000408007986 */ /* 0x0001e2000c101124 */
[----:B------:R-:W-:Y:S05]  /*b6b0*/  BRA `(.L_x_29147) ;  /* 0x0000033000007947 */ /* 0x000fea0003800000 */
.L_x_29164:
        /* <DEDUP_REMOVED lines=22> */
.L_x_29146:
        /* <DEDUP_REMOVED lines=20> */
.L_x_29174:
[----:B------:R-:W-:-:S04]  /*b960*/  LOP3.LUT R19, R19, 0xffff, RZ, 0xc0, !PT ;  /* 0x0000ffff13137812 */ /* 0x000fc800078ec0ff */
[----:B------:R-:W-:-:S05]  /*b970*/  PRMT R19, R19, 0x8880, RZ ;  /* 0x0000888013137816 */ /* 0x000fca00000000ff */
[----:B------:R-:W-:-:S05]  /*b980*/  IMAD.MOV.U32 R4, RZ, RZ, R19 ;  /* 0x000000ffff047224 */ /* 0x000fca00078e0013 */
[----:B------:R-:W-:-:S05]  /*b990*/  SHF.R.S32.HI R5, RZ, 0x1f, R4 ;  /* 0x0000001fff057819 */ /* 0x000fca0000011404 */
[----:B------:R0:W-:Y:S01]  /*b9a0*/  STG.E.64 [R8.64], R4 ;  /* 0x0000000408007986 */ /* 0x0001e2000c101b24 */
[----:B------:R-:W-:Y:S05]  /*b9b0*/  BRA `(.L_x_29147) ;  /* 0x0000003000007947 */ /* 0x000fea0003800000 */
.L_x_29173:
[----:B------:R-:W-:-:S04]  /*b9c0*/  LOP3.LUT R19, R19, 0xffff, RZ, 0xc0, !PT ;  /* 0x0000ffff13137812 */ /* 0x000fc800078ec0ff */
[----:B------:R-:W-:-:S05]  /*b9d0*/  PRMT R3, R19, 0x8880, RZ ;  /* 0x0000888013037816 */ /* 0x000fca00000000ff */
[----:B------:R0:W-:Y:S02]  /*b9e0*/  STG.E [R8.64], R3 ;  /* 0x0000000308007986 */ /* 0x0001e4000c101924 */
.L_x_29147:
[----:B------:R-:W-:Y:S02]  /*b9f0*/  IADD3 R23, R23, 0x80, RZ ;  /* 0x0000008017177810 */ /* 0x000fe40007ffe0ff */
.L_x_29108:
[----:B------:R-:W-:Y:S05]  /*ba00*/  BSYNC B6 ;  /* 0x0000000000067941 */ /* 0x000fea0003800000 */
.L_x_29107:
        /* <DEDUP_REMOVED lines=19> */
.L_x_29178:
[----:B------:R-:W-:Y:S01]  /*bb40*/  STG.E.U8 [R2.64], R18 ;  /* 0x0000001202007986 */ /* 0x000fe2000c101124 */
[----:B------:R-:W-:Y:S05]  /*bb50*/  EXIT ;  /* 0x000000000000794d */ /* 0x000fea0003800000 */
.L_x_29177:
        /* <DEDUP_REMOVED lines=12> */
.L_x_29181:
[----:B------:R-:W-:-:S04]  /*bc20*/  LOP3.LUT R18, R18, 0xffff, RZ, 0xc0, !PT ;  /* 0x0000ffff12127812 */ /* 0x000fc800078ec0ff */
[----:B------:R-:W-:-:S05]  /*bc30*/  PRMT R5, R18, 0x8880, RZ ;  /* 0x0000888012057816 */ /* 0x000fca00000000ff */
[----:B------:R-:W-:Y:S01]  /*bc40*/  STG.E [R2.64], R5 ;  /* 0x0000000502007986 */ /* 0x000fe2000c101924 */
[----:B------:R-:W-:Y:S05]  /*bc50*/  EXIT ;  /* 0x000000000000794d */ /* 0x000fea0003800000 */
.L_x_29180:
[----:B------:R-:W-:-:S04]  /*bc60*/  PRMT R5, R18, 0x8880, RZ ;  /* 0x0000888012057816 */ /* 0x000fc800000000ff */
[----:B------:R-:W-:-:S05]  /*bc70*/  PRMT R5, R5, 0x7710, RZ ;  /* 0x0000771005057816 */ /* 0x000fca00000000ff */
[----:B------:R-:W-:Y:S01]  /*bc80*/  STG.E.U16 [R2.64], R5 ;  /* 0x0000000502007986 */ /* 0x000fe2000c101524 */
[----:B------:R-:W-:Y:S05]  /*bc90*/  EXIT ;  /* 0x000000000000794d */ /* 0x000fea0003800000 */
.L_x_29176:
        /* <DEDUP_REMOVED lines=9> */
.L_x_29183:
[----:B------:R-:W0:Y:S02]  /*bd30*/  I2F.S8 R0, R18 ;  /* 0x0000001200007306 */ /* 0x000e240000001400 */
[----:B0-----:R-:W-:-:S05]  /*bd40*/  F2FP.PACK_AB R0, RZ, R0 ;  /* 0x00000000ff00723e */ /* 0x001fca00000000ff */
[----:B------:R-:W-:Y:S01]  /*bd50*/  STG.E.U16 [R2.64], R0 ;  /* 0x0000000002007986 */ /* 0x000fe2000c101524 */
[----:B------:R-:W-:Y:S05]  /*bd60*/  EXIT ;  /* 0x000000000000794d */ /* 0x000fea0003800000 */
.L_x_29182:
        /* <DEDUP_REMOVED lines=10> */
.L_x_29185:
[----:B------:R-:W0:Y:S02]  /*be10*/  I2F.S8 R18, R18 ;  /* 0x0000001200127306 */ /* 0x000e240000001400 */
[----:B0-----:R-:W-:-:S04]  /*be20*/  F2FP.PACK_AB R5, RZ, R18 ;  /* 0x00000012ff05723e */ /* 0x001fc800000000ff */
[----:B------:R-:W-:-:S05]  /*be30*/  PRMT R5, R5, 0x5410, RZ ;  /* 0x0000541005057816 */ /* 0x000fca00000000ff */
[----:B------:R-:W-:Y:S01]  /*be40*/  STG.E [R2.64], R5 ;  /* 0x0000000502007986 */ /* 0x000fe2000c101924 */
[----:B------:R-:W-:Y:S05]  /*be50*/  EXIT ;  /* 0x000000000000794d */ /* 0x000fea0003800000 */
.L_x_29184:
[----:B------:R-:W-:-:S04]  /*be60*/  PRMT R4, R18, 0x8880, RZ ;  /* 0x0000888012047816 */ /* 0x000fc800000000ff */
[----:B------:R-:W-:-:S06]  /*be70*/  PRMT R4, R4, 0x7710, RZ ;  /* 0x0000771004047816 */ /* 0x000fcc00000000ff */
[----:B------:R-:W0:Y:S02]  /*be80*/  I2F.F64.S16 R4, R4 ;  /* 0x0000000400047312 */ /* 0x000e240000101c00 */
[----:B0-----:R-:W-:Y:S01]  /*be90*/  STG.E.64 [R2.64], R4 ;  /* 0x0000000402007986 */ /* 0x001fe2000c101b24 */
[----:B------:R-:W-:Y:S05]  /*bea0*/  EXIT ;  /* 0x000000000000794d */ /* 0x000fea0003800000 */
.L_x_29175:
        /* <DEDUP_REMOVED lines=12> */
.L_x_29188:
[----:B------:R-:W-:Y:S01]  /*bf70*/  PRMT R4, R18, 0x8880, RZ ;  /* 0x0000888012047816 */ /* 0x000fe200000000ff */
[----:B------:R-:W-:-:S03]  /*bf80*/  CS2R R6, SRZ ;  /* 0x0000000000067805 */ /* 0x000fc6000001ff00 */
[----:B------:R-:W-:-:S06]  /*bf90*/  PRMT R4, R4, 0x7710, RZ ;  /* 0x0000771004047816 */ /* 0x000fcc00000000ff */
[----:B------:R-:W0:Y:S02]  /*bfa0*/  I2F.F64.S16 R4, R4 ;  /* 0x0000000400047312 */ /* 0x000e240000101c00 */
[----:B0-----:R-:W-:Y:S01]  /*bfb0*/  STG.E.128 [R2.64], R4 ;  /* 0x0000000402007986 */ /* 0x001fe2000c101d24 */
[----:B------:R-:W-:Y:S05]  /*bfc0*/  EXIT ;  /* 0x000000000000794d */ /* 0x000fea0003800000 */
.L_x_29187:
        /* <DEDUP_REMOVED lines=21> */
.L_x_29192:
[----:B------:R-:W-:Y:S05]  /*c120*/  BSYNC B0 ;  /* 0x0000000000007941 */ /* 0x000fea0003800000 */
.L_x_29191:
[----:B------:R-:W-:-:S05]  /*c130*/  LOP3.LUT R5, R0, R5, RZ, 0xfc, !PT ;  /* 0x0000000500057212 */ /* 0x000fca00078efcff */
[----:B------:R-:W-:Y:S01]  /*c140*/  STG.E.U8 [R2.64], R5 ;  /* 0x0000000502007986 */ /* 0x000fe2000c101124 */
[----:B------:R-:W-:Y:S05]  /*c150*/  EXIT ;  /* 0x000000000000794d */ /* 0x000fea0003800000 */
.L_x_29190:
        /* <DEDUP_REMOVED lines=13> */
.L_x_29194:
[----:B------:R-:W-:Y:S01]  /*c230*/  IMAD.MOV.U32 R0, RZ, RZ, 0x7f ;  /* 0x0000007fff007424 */ /* 0x000fe200078e00ff */
[----:B------:R-:W-:-:S04]  /*c240*/  ISETP.GT.U32.AND P0, PT, R4, 0x7f800000, PT ;  /* 0x7f8000000400780c */ /* 0x000fc80003f04070 */
[----:B------:R-:W-:-:S04]  /*c250*/  SEL R0, R0, 0x7c, P0 ;  /* 0x0000007c00007807 */ /* 0x000fc80000000000 */
.L_x_29195:
[----:B------:R-:W-:Y:S05]  /*c260*/  BSYNC B0 ;  /* 0x0000000000007941 */ /* 0x000fea0003800000 */
.L_x_29193:
[----:B------:R-:W-:-:S04]  /*c270*/  LOP3.LUT R4, R5, 0x80000000, RZ, 0xc0, !PT ;  /* 0x8000000005047812 */ /* 0x000fc800078ec0ff */
[----:B------:R-:W-:-:S04]  /*c280*/  SHF.R.U32.HI R5, RZ, 0x18, R4 ;  /* 0x00000018ff057819 */ /* 0x000fc80000011604 */
[----:B------:R-:W-:-:S05]  /*c290*/  LOP3.LUT R5, R0, R5, RZ, 0xfc, !PT ;  /* 0x0000000500057212 */ /* 0x000fca00078efcff */
[----:B------:R-:W-:Y:S01]  /*c2a0*/  STG.E.U8 [R2.64], R5 ;  /* 0x0000000502007986 */ /* 0x000fe2000c101124 */
[----:B------:R-:W-:Y:S05]  /*c2b0*/  EXIT ;  /* 0x000000000000794d */ /* 0x000fea0003800000 */
.L_x_29189:
[----:B------:R-:W0:Y:S02]  /*c2c0*/  I2F.S8 R0, R18 ;  /* 0x0000001200007306 */ /* 0x000e240000001400 */
[----:B0-----:R-:W-:-:S05]  /*c2d0*/  F2FP.BF16.PACK_AB R0, RZ, R0 ;  /* 0x00000000ff00723e */ /* 0x001fca00000010ff */
[----:B------:R-:W-:Y:S01]  /*c2e0*/  STG.E.U16 [R2.64], R0 ;  /* 0x0000000002007986 */ /* 0x000fe2000c101524 */
[----:B------:R-:W-:Y:S05]  /*c2f0*/  EXIT ;  /* 0x000000000000794d */ /* 0x000fea0003800000 */
.L_x_29186:
        /* <DEDUP_REMOVED lines=12> */
.L_x_29198:
        /* <DEDUP_REMOVED lines=17> */
.L_x_29201:
[----:B------:R-:W-:-:S04]  /*c4d0*/  LOP3.LUT R0, R7, 0x80000000, RZ, 0xc0, !PT ;  /* 0x8000000007007812 */ /* 0x000fc800078ec0ff */
[----:B------:R-:W-:-:S04]  /*c4e0*/  SHF.R.U32.HI R5, RZ, 0x18, R0 ;  /* 0x00000018ff057819 */ /* 0x000fc80000011600 */
[----:B------:R-:W-:-:S04]  /*c4f0*/  LOP3.LUT R4, R4, R5, RZ, 0xfc, !PT ;  /* 0x0000000504047212 */ /* 0x000fc800078efcff */
[----:B------:R-:W-:Y:S02]  /*c500*/  PRMT R0, R4, 0x7610, R0 ;  /* 0x0000761004007816 */ /* 0x000fe40000000000 */
.L_x_29200:
[----:B------:R-:W-:Y:S05]  /*c510*/  BSYNC B0 ;  /* 0x0000000000007941 */ /* 0x000fea0003800000 */
.L_x_29199:
[----:B------:R-:W-:Y:S01]  /*c520*/  STG.E.U8 [R2.64], R0 ;  /* 0x0000000002007986 */ /* 0x000fe2000c101124 */
[----:B------:R-:W-:Y:S05]  /*c530*/  EXIT ;  /* 0x000000000000794d */ /* 0x000fea0003800000 */
.L_x_29197:
        /* <DEDUP_REMOVED lines=17> */
.L_x_29204:
[----:B------:R-:W-:-:S04]  /*c650*/  LOP3.LUT R0, R7, 0x80000000, RZ, 0xc0, !PT ;  /* 0x8000000007007812 */ /* 0x000fc800078ec0ff */
[----:B------:R-:W-:-:S04]  /*c660*/  SHF.R.U32.HI R5, RZ, 0x18, R0 ;  /* 0x00000018ff057819 */ /* 0x000fc80000011600 */
[----:B------:R-:W-:-:S04]  /*c670*/  LOP3.LUT R4, R4, R5, RZ, 0xfc, !PT ;  /* 0x0000000504047212 */ /* 0x000fc800078efcff */
[----:B------:R-:W-:Y:S02]  /*c680*/  PRMT R0, R4, 0x7610, R0 ;  /* 0x0000761004007816 */ /* 0x000fe40000000000 */
.L_x_29203:
[----:B------:R-:W-:Y:S05]  /*c690*/  BSYNC B0 ;  /* 0x0000000000007941 */ /* 0x000fea0003800000 */
.L_x_29202:
[----:B------:R-:W-:Y:S01]  /*c6a0*/  STG.E.U8 [R2.64], R0 ;  /* 0x0000000002007986 */ /* 0x000fe2000c101124 */
[----:B------:R-:W-:Y:S05]  /*c6b0*/  EXIT ;  /* 0x000000000000794d */ /* 0x000fea0003800000 */
.L_x_29196:
        /* <DEDUP_REMOVED lines=22> */
.L_x_29179:
        /* <DEDUP_REMOVED lines=20> */
.L_x_29206:
[----:B------:R-:W-:-:S04]  /*c960*/  LOP3.LUT R18, R18, 0xffff, RZ, 0xc0, !PT ;  /* 0x0000ffff12127812 */ /* 0x000fc800078ec0ff */
[----:B------:R-:W-:-:S05]  /*c970*/  PRMT R18, R18, 0x8880, RZ ;  /* 0x0000888012127816 */ /* 0x000fca00000000ff */
[----:B------:R-:W-:-:S05]  /*c980*/  IMAD.MOV.U32 R4, RZ, RZ, R18 ;  /* 0x000000ffff047224 */ /* 0x000fca00078e0012 */
[----:B------:R-:W-:-:S05]  /*c990*/  SHF.R.S32.HI R5, RZ, 0x1f, R4 ;  /* 0x0000001fff057819 */ /* 0x000fca0000011404 */
[----:B------:R-:W-:Y:S01]  /*c9a0*/  STG.E.64 [R2.64], R4 ;  /* 0x0000000402007986 */ /* 0x000fe2000c101b24 */
[----:B------:R-:W-:Y:S05]  /*c9b0*/  EXIT ;  /* 0x000000000000794d */ /* 0x000fea0003800000 */
.L_x_29205:
[----:B------:R-:W-:-:S04]  /*c9c0*/  LOP3.LUT R18, R18, 0xffff, RZ, 0xc0, !PT ;  /* 0x0000ffff12127812 */ /* 0x000fc800078ec0ff */
[----:B------:R-:W-:-:S05]  /*c9d0*/  PRMT R5, R18, 0x8880, RZ ;  /* 0x0000888012057816 */ /* 0x000fca00000000ff */
[----:B------:R-:W-:Y:S01]  /*c9e0*/  STG.E [R2.64], R5 ;  /* 0x0000000502007986 */ /* 0x000fe2000c101924 */
[----:B------:R-:W-:Y:S05]  /*c9f0*/  EXIT ;  /* 0x000000000000794d */ /* 0x000fea0003800000 */
.L_x_29207:
        /* <DEDUP_REMOVED lines=16> */
.L_x_42089:


//--------------------- .text._ZN2at6native18elementwise_kernelILi128ELi4EZNS0_22gpu_kernel_impl_nocastINS0_13BinaryFunctorIN3c108BFloat16ES5_bZZZNS0_23logical_and_kernel_cudaERNS_14TensorIteratorEENKUlvE0_clEvENKUlvE8_clEvEUlS5_S5_E_EEEEvRNS_18TensorIteratorBaseERKT_EUliE_EEviT1_ --------------------------
	.section	.text._ZN2at6native18elementwise_kernelILi128ELi4EZNS0_22gpu_kernel_impl_nocastINS0_13BinaryFunctorIN3c108BFloat16ES5_bZZZNS0_23logical_and_kernel_cudaERNS_14TensorIteratorEENKUlvE0_clEvENKUlvE8_clEvEUlS5_S5_E_EEEEvRNS_18TensorIteratorBaseERKT_EUliE_EEviT1_,"ax",@progbits
	.sectioninfo	@"SHI_REGISTERS=12"
	.align	128
        .global         _ZN2at6native18elementwise_kernelILi128ELi4EZNS0_22gpu_kernel_impl_nocastINS0_13BinaryFunctorIN3c108BFloat16ES5_bZZZNS0_23logical_and_kernel_cudaERNS_14TensorIteratorEENKUlvE0_clEvENKUlvE8_clEvEUlS5_S5_E_EEEEvRNS_18TensorIteratorBaseERKT_EUliE_EEviT1_
        .type           _ZN2at6native18elementwise_kernelILi128ELi4EZNS0_22gpu_kernel_impl_nocastINS0_13BinaryFunctorIN3c108BFloat16ES5_bZZZNS0_23logical_and_kernel_cudaERNS_14TensorIteratorEENKUlvE0_clEvENKUlvE8_clEvEUlS5_S5_E_EEEEvRNS_18TensorIteratorBaseERKT_EUliE_EEviT1_,@function
        .size           _ZN2at6native18elementwise_kernelILi128ELi4EZNS0_22gpu_kernel_impl_nocastINS0_13BinaryFunctorIN3c108BFloat16ES5_bZZZNS0_23logical_and_kernel_cudaERNS_14TensorIteratorEENKUlvE0_clEvENKUlvE8_clEvEUlS5_S5_E_EEEEvRNS_18TensorIteratorBaseERKT_EUliE_EEviT1_,(.L_x_42090 - _ZN2at6native18elementwise_kernelILi128ELi4EZNS0_22gpu_kernel_impl_nocastINS0_13BinaryFunctorIN3c108BFloat16ES5_bZZZNS0_23logical_and_kernel_cudaERNS_14TensorIteratorEENKUlvE0_clEvENKUlvE8_clEvEUlS5_S5_E_EEEEvRNS_18TensorIteratorBaseERKT_EUliE_EEviT1_)
        .other          _ZN2at6native18elementwise_kernelILi128ELi4EZNS0_22gpu_kernel_impl_nocastINS0_13BinaryFunctorIN3c108BFloat16ES5_bZZZNS0_23logical_and_kernel_cudaERNS_14TensorIteratorEENKUlvE0_clEvENKUlvE8_clEvEUlS5_S5_E_EEEEvRNS_18TensorIteratorBaseERKT_EUliE_EEviT1_,@"STO_CUDA_ENTRY STV_DEFAULT"
_ZN2at6native18elementwise_kernelILi128ELi4EZNS0_22gpu_kernel_impl_nocastINS0_13BinaryFunctorIN3c108BFloat16ES5_bZZZNS0_23logical_and_kernel_cudaERNS_14TensorIteratorEENKUlvE0_clEvENKUlvE8_clEvEUlS5_S5_E_EEEEvRNS_18TensorIteratorBaseERKT_EUliE_EEviT1_:
.text._ZN2at6native18elementwise_kernelILi128ELi4EZNS0_22gpu_kernel_impl_nocastINS0_13BinaryFunctorIN3c108BFloat16ES5_bZZZNS0_23logical_and_kernel_cudaERNS_14TensorIteratorEENKUlvE0_clEvENKUlvE8_clEvEUlS5_S5_E_EEEEvRNS_18TensorIteratorBaseERKT_EUliE_EEviT1_:
        /* <DEDUP_REMOVED lines=261> */
.L_x_29210:
[----:B------:R-:W-:-:S04]  /*1050*/  IADD3 R4, P0, R4, c[0x0][0x3d0], RZ ;  /* 0x0000f40004047a10 */ /* 0x000fc80007f1e0ff */
[----:B------:R-:W-:-:S05]  /*1060*/  IADD3.X R5, RZ, c[0x0][0x3d4], RZ, P0, !PT ;  /* 0x0000f500ff057a10 */ /* 0x000fca00007fe4ff */
[----:B------:R-:W2:Y:S01]  /*1070*/  LDG.E.U16 R4, [R4.64] ;  /* 0x0000000404047981 */ /* 0x000ea2000c1e1500 */
[----:B------:R-:W-:-:S04]  /*1080*/  IADD3 R6, P0, R3, c[0x0][0x3d8], RZ ;  /* 0x0000f60003067a10 */ /* 0x000fc80007f1e0ff */
[----:B------:R-:W-:-:S05]  /*1090*/  IADD3.X R7, RZ, c[0x0][0x3dc], RZ, P0, !PT ;  /* 0x0000f700ff077a10 */ /* 0x000fca00007fe4ff */
[----:B------:R-:W3:Y:S01]  /*10a0*/  LDG.E.U16 R3, [R6.64] ;  /* 0x0000000406037981 */ /* 0x000ee2000c1e1500 */
[----:B------:R-:W-:Y:S02]  /*10b0*/  IADD3 R2, P2, R2, c[0x0][0x3c8], RZ ;  /* 0x0000f20002027a10 */ /* 0x000fe40007f5e0ff */
[----:B------:R-:W-:Y:S02]  /*10c0*/  PRMT R9, RZ, 0x7610, R9 ;  /* 0x00007610ff097816 */ /* 0x000fe40000000009 */
[----:B------:R-:W-:Y:S02]  /*10d0*/  IADD3 R0, R0, 0x80, RZ ;  /* 0x0000008000007810 */ /* 0x000fe40007ffe0ff */
[----:B--2---:R-:W-:-:S04]  /*10e0*/  PRMT R4, RZ, 0x5410, R4 ;  /* 0x00005410ff047816 */ /* 0x004fc80000000004 */
[----:B------:R-:W-:-:S13]  /*10f0*/  FSETP.NEU.FTZ.AND P1, PT, R4, RZ, PT ;  /* 0x000000ff0400720b */ /* 0x000fda0003f3d000 */
[----:B---3--:R-:W-:-:S04]  /*1100*/  @P1 PRMT R3, RZ, 0x5410, R3 ;  /* 0x00005410ff031816 */ /* 0x008fc80000000003 */
[----:B------:R-:W-:Y:S02]  /*1110*/  @P1 FSETP.NEU.FTZ.AND P0, PT, R3, RZ, PT ;  /* 0x000000ff0300120b */ /* 0x000fe40003f1d000 */
[----:B------:R-:W-:Y:S02]  /*1120*/  IADD3.X R3, RZ, c[0x0][0x3cc], RZ, P2, !PT ;  /* 0x0000f300ff037a10 */ /* 0x000fe400017fe4ff */
[----:B------:R-:W-:-:S05]  /*1130*/  @P1 SEL R9, RZ, 0x1, !P0 ;  /* 0x00000001ff091807 */ /* 0x000fca0004000000 */
[----:B------:R0:W-:Y:S04]  /*1140*/  STG.E.U8 [R2.64], R9 ;  /* 0x0000000902007986 */ /* 0x0001e8000c101104 */
.L_x_29209:
[----:B------:R-:W-:Y:S05]  /*1150*/  BSYNC B0 ;  /* 0x0000000000007941 */ /* 0x000fea0003800000 */
.L_x_29208:
        /* <DEDUP_REMOVED lines=256> */
.L_x_29213:
        /* <DEDUP_REMOVED lines=14> */
[----:B------:R-:W-:Y:S02]  /*2240*/  @P1 SEL R9, RZ, 0x1, !P0 ;  /* 0x00000001ff091807 */ /* 0x000fe40004000000 */
        /* <DEDUP_REMOVED lines=256> */
.L_x_29214:
        /* <DEDUP_REMOVED lines=16> */
.L_x_29212:
[----:B------:R-:W-:Y:S05]  /*3350*/  BSYNC B0 ;  /* 0x0000000000007941 */ /* 0x000fea0003800000 */
.L_x_29211:
        /* <DEDUP_REMOVED lines=255> */
.L_x_29215:
        /* <DEDUP_REMOVED lines=8> */
[----:B------:R-:W-:Y:S02]  /*43d0*/  IADD3.X R3, RZ, c[0x0][0x3cc], RZ, P2, !PT ;  /* 0x0000f300ff037a10 */ /* 0x000fe400017fe4ff */
[----:B--2---:R-:W-:-:S04]  /*43e0*/  PRMT R4, RZ, 0x5410, R4 ;  /* 0x00005410ff047816 */ /* 0x004fc80000000004 */
[----:B------:R-:W-:-:S13]  /*43f0*/  FSETP.NEU.FTZ.AND P1, PT, R4, RZ, PT ;  /* 0x000000ff0400720b */ /* 0x000fda0003f3d000 */
[----:B---3--:R-:W-:-:S04]  /*4400*/  @P1 PRMT R0, RZ, 0x5410, R0 ;  /* 0x00005410ff001816 */ /* 0x008fc80000000000 */
[----:B------:R-:W-:-:S04]  /*4410*/  @P1 FSETP.NEU.FTZ.AND P0, PT, R0, RZ, PT ;  /* 0x000000ff0000120b */ /* 0x000fc80003f1d000 */
[----:B------:R-:W-:-:S05]  /*4420*/  @P1 SEL R9, RZ, 0x1, !P0 ;  /* 0x00000001ff091807 */ /* 0x000fca0004000000 */
[----:B------:R-:W-:Y:S01]  /*4430*/  STG.E.U8 [R2.64], R9 ;  /* 0x0000000902007986 */ /* 0x000fe2000c101104 */
[----:B------:R-:W-:Y:S05]  /*4440*/  EXIT ;  /* 0x000000000000794d */ /* 0x000fea0003800000 */
.L_x_29216:
        /* <DEDUP_REMOVED lines=11> */
.L_x_42090:


//--------------------- .text._ZN2at6native27unrolled_elementwise_kernelINS0_13BinaryFunctorIN3c108BFloat16ES4_bZZZNS0_23logical_and_kernel_cudaERNS_14TensorIteratorEENKUlvE0_clEvENKUlvE8_clEvEUlS4_S4_E_EESt5arrayIPcLm3EELi4E23TrivialOffsetCalculatorILi2EjESE_ILi1EjENS0_6memory15LoadWithoutCastENSH_16StoreWithoutCastEEEviT_T0_T2_T3_T4_T5_ --------------------------
	.section	.text._ZN2at6native27unrolled_elementwise_kernelINS0_13BinaryFunctorIN3c108BFloat16ES4_bZZZNS0_23logical_and_kernel_cudaERNS_14TensorIteratorEENKUlvE0_clEvENKUlvE8_clEvEUlS4_S4_E_EESt5arrayIPcLm3EELi4E23TrivialOffsetCalculatorILi2EjESE_ILi1EjENS0_6memory15LoadWithoutCastENSH_16StoreWithoutCastEEEviT_T0_T2_T3_T4_T5_,"ax",@progbits
	.sectioninfo	@"SHI_REGISTERS=30"
	.align	128
        .global         _ZN2at6native27unrolled_elementwise_kernelINS0_13BinaryFunctorIN3c108BFloat16ES4_bZZZNS0_23logical_and_kernel_cudaERNS_14TensorIteratorEENKUlvE0_clEvENKUlvE8_clEvEUlS4_S4_E_EESt5arrayIPcLm3EELi4E23TrivialOffsetCalculatorILi2EjESE_ILi1EjENS0_6memory15LoadWithoutCastENSH_16StoreWithoutCastEEEviT_T0_T2_T3_T4_T5_
        .type           _ZN2at6native27unrolled_elementwise_kernelINS0_13BinaryFunctorIN3c108BFloat16ES4_bZZZNS0_23logical_and_kernel_cudaERNS_14TensorIteratorEENKUlvE0_clEvENKUlvE8_clEvEUlS4_S4_E_EESt5arrayIPcLm3EELi4E23TrivialOffsetCalculatorILi2EjESE_ILi1EjENS0_6memory15LoadWithoutCastENSH_16StoreWithoutCastEEEviT_T0_T2_T3_T4_T5_,@function
        .size           _ZN2at6native27unrolled_elementwise_kernelINS0_13BinaryFunctorIN3c108BFloat16ES4_bZZZNS0_23logical_and_kernel_cudaERNS_14TensorIteratorEENKUlvE0_clEvENKUlvE8_clEvEUlS4_S4_E_EESt5arrayIPcLm3EELi4E23TrivialOffsetCalculatorILi2EjESE_ILi1EjENS0_6memory15LoadWithoutCastENSH_16StoreWithoutCastEEEviT_T0_T2_T3_T4_T5_,(.L_x_42091 - _ZN2at6native27unrolled_elementwise_kernelINS0_13BinaryFunctorIN3c108BFloat16ES4_bZZZNS0_23logical_and_kernel_cudaERNS_14TensorIteratorEENKUlvE0_clEvENKUlvE8_clEvEUlS4_S4_E_EESt5arrayIPcLm3EELi4E23TrivialOffsetCalculatorILi2EjESE_ILi1EjENS0_6memory15LoadWithoutCastENSH_16StoreWithoutCastEEEviT_T0_T2_T3_T4_T5_)
        .other          _ZN2at6native27unrolled_elementwise_kernelINS0_13BinaryFunctorIN3c108BFloat16ES4_bZZZNS0_23logical_and_kernel_cudaERNS_14TensorIteratorEENKUlvE0_clEvENKUlvE8_clEvEUlS4_S4_E_EESt5arrayIPcLm3EELi4E23TrivialOffsetCalculatorILi2EjESE_ILi1EjENS0_6memory15LoadWithoutCastENSH_16StoreWithoutCastEEEviT_T0_T2_T3_T4_T5_,@"STO_CUDA_ENTRY STV_DEFAULT"
_ZN2at6native27unrolled_elementwise_kernelINS0_13BinaryFunctorIN3c108BFloat16ES4_bZZZNS0_23logical_and_kernel_cudaERNS_14TensorIteratorEENKUlvE0_clEvENKUlvE8_clEvEUlS4_S4_E_EESt5arrayIPcLm3EELi4E23TrivialOffsetCalculatorILi2EjESE_ILi1EjENS0_6memory15LoadWithoutCastENSH_16StoreWithoutCastEEEviT_T0_T2_T3_T4_T5_:
.text._ZN2at6native27unrolled_elementwise_kernelINS0_13BinaryFunctorIN3c108BFloat16ES4_bZZZNS0_23logical_and_kernel_cudaERNS_14TensorIteratorEENKUlvE0_clEvENKUlvE8_clEvEUlS4_S4_E_EESt5arrayIPcLm3EELi4E23TrivialOffsetCalculatorILi2EjESE_ILi1EjENS0_6memory15LoadWithoutCastENSH_16StoreWithoutCastEEEviT_T0_T2_T3_T4_T5_:
        /* <DEDUP_REMOVED lines=60> */
[----:B-----5:R-:W-:Y:S02]  /*03c0*/  PRMT R24, RZ, 0x5410, R24 ;  /* 0x00005410ff187816 */ /* 0x020fe40000000018 */
[----:B------:R-:W-:Y:S02]  /*03d0*/  PRMT R4, RZ, 0x7610, R4 ;  /* 0x00007610ff047816 */ /* 0x000fe40000000004 */
[----:B------:R-:W-:-:S13]  /*03e0*/  FSETP.NEU.FTZ.AND P6, PT, R24, RZ, PT ;  /* 0x000000ff1800720b */ /* 0x000fda0003fdd000 */
[----:B------:R-:W-:-:S04]  /*03f0*/  @P6 PRMT R25, RZ, 0x5410, R25 ;  /* 0x00005410ff196816 */ /* 0x000fc80000000019 */
[----:B------:R-:W-:-:S04]  /*0400*/  @P6 FSETP.NEU.FTZ.AND P5, PT, R25, RZ, PT ;  /* 0x000000ff1900620b */ /* 0x000fc80003fbd000 */
[----:B------:R-:W-:-:S04]  /*0410*/  @P6 SEL R6, RZ, 0x1, !P5 ;  /* 0x00000001ff066807 */ /* 0x000fc80006800000 */
[----:B------:R-:W-:Y:S02]  /*0420*/  @P6 PRMT R4, R6, 0x7610, R4 ;  /* 0x0000761006046816 */ /* 0x000fe40000000004 */
.L_x_29218:
[----:B------:R-:W-:Y:S05]  /*0430*/  BSYNC B0 ;  /* 0x0000000000007941 */ /* 0x000fea0003800000 */
.L_x_29217:
[----:B------:R-:W-:Y:S01]  /*0440*/  BSSY B0, `(.L_x_29219) ;  /* 0x0000009000007945 */ /* 0x000fe20003800000 */
[----:B------:R-:W-:Y:S05]  /*0450*/  @P4 BRA `(.L_x_29220) ;  /* 0x0000007000004947 */ /* 0x000fea0003800000 */
[----:B-----5:R-:W-:Y:S02]  /*0460*/  PRMT R13, RZ, 0x5410, R13 ;  /* 0x00005410ff0d7816 */ /* 0x020fe4000000000d */
[----:B0-----:R-:W-:Y:S02]  /*0470*/  PRMT R8, RZ, 0x7610, R8 ;  /* 0x00007610ff087816 */ /* 0x001fe40000000008 */
[----:B------:R-:W-:-:S13]  /*0480*/  FSETP.NEU.FTZ.AND P5, PT, R13, RZ, PT ;  /* 0x000000ff0d00720b */ /* 0x000fda0003fbd000 */
[----:B------:R-:W-:-:S04]  /*0490*/  @P5 PRMT R14, RZ, 0x5410, R14 ;  /* 0x00005410ff0e5816 */ /* 0x000fc8000000000e */
[----:B------:R-:W-:-:S04]  /*04a0*/  @P5 FSETP.NEU.FTZ.AND P4, PT, R14, RZ, PT ;  /* 0x000000ff0e00520b */ /* 0x000fc80003f9d000 */
[----:B------:R-:W-:-:S04]  /*04b0*/  @P5 SEL R6, RZ, 0x1, !P4 ;  /* 0x00000001ff065807 */ /* 0x000fc80006000000 */
[----:B------:R-:W-:Y:S02]  /*04c0*/  @P5 PRMT R8, R6, 0x7610, R8 ;  /* 0x0000761006085816 */ /* 0x000fe40000000008 */
.L_x_29220:
[----:B------:R-:W-:Y:S05]  /*04d0*/  BSYNC B0 ;  /* 0x0000000000007941 */ /* 0x000fea0003800000 */
.L_x_29219:
        /* <DEDUP_REMOVED lines=9> */
.L_x_29222:
[----:B------:R-:W-:Y:S05]  /*0570*/  BSYNC B0 ;  /* 0x0000000000007941 */ /* 0x000fea0003800000 */
.L_x_29221:
        /* <DEDUP_REMOVED lines=9> */
.L_x_29224:
[----:B------:R-:W-:Y:S05]  /*0610*/  BSYNC B0 ;  /* 0x0000000000007941 */ /* 0x000fea0003800000 */
.L_x_29223:
        /* <DEDUP_REMOVED lines=14> */
.L_x_29226:
[----:B------:R-:W-:Y:S05]  /*0700*/  BSYNC B0 ;  /* 0x0000000000007941 */ /* 0x000fea0003800000 */
.L_x_29225:
[----:B------:R-:W-:-:S13]  /*0710*/  ISETP.GE.AND P0, PT, R5, R12, PT ;  /* 0x0000000c0500720c */ /* 0x000fda0003f06270 */
[----:B------:R-:W-:Y:S05]  /*0720*/  @P0 EXIT ;  /* 0x000000000000094d */ /* 0x000fea0003800000 */
[----:B------:R-:W-:-:S05]  /*0730*/  IMAD R0, R0, 0x200, R5 ;  /* 0x0000020000007824 */ /* 0x000fca00078e0205 */
[----:B-1----:R-:W-:-:S05]  /*0740*/  IADD3 R2, P0, R0, c[0x0][0x168], RZ ;  /* 0x00005a0000027a10 */ /* 0x002fca0007f1e0ff */
[----:B------:R-:W-:-:S05]  /*0750*/  IMAD.X R3, RZ, RZ, c[0x0][0x16c], P0 ;  /* 0x00005b00ff037624 */ /* 0x000fca00000e06ff */
[----:B------:R-:W-:Y:S01]  /*0760*/  STG.E.U8 [R2.64], R10 ;  /* 0x0000000a02007986 */ /* 0x000fe2000c101104 */
[----:B------:R-:W-:Y:S05]  /*0770*/  EXIT ;  /* 0x000000000000794d */ /* 0x000fea0003800000 */
.L_x_29227:
        /* <DEDUP_REMOVED lines=16> */
.L_x_42091:


//--------------------- .text._ZN2at6native29vectorized_elementwise_kernelILi2ENS0_13BinaryFunctorIN3c108BFloat16ES4_bZZZNS0_23logical_and_kernel_cudaERNS_14TensorIteratorEENKUlvE0_clEvENKUlvE8_clEvEUlS4_S4_E_EESt5arrayIPcLm3EEEEviT0_T1_ --------------------------
	.section	.text._ZN2at6native29vectorized_elementwise_kernelILi2ENS0_13BinaryFunctorIN3c108BFloat16ES4_bZZZNS0_23logical_and_kernel_cudaERNS_14TensorIteratorEENKUlvE0_clEvENKUlvE8_clEvEUlS4_S4_E_EESt5arrayIPcLm3EEEEviT0_T1_,"ax",@progbits
	.sectioninfo	@"SHI_REGISTERS=32"
	.align	128
        .global         _ZN2at6native29vectorized_elementwise_kernelILi2ENS0_13BinaryFunctorIN3c108BFloat16ES4_bZZZNS0_23logical_and_kernel_cudaERNS_14TensorIteratorEENKUlvE0_clEvENKUlvE8_clEvEUlS4_S4_E_EESt5arrayIPcLm3EEEEviT0_T1_
        .type           _ZN2at6native29vectorized_elementwise_kernelILi2ENS0_13BinaryFunctorIN3c108BFloat16ES4_bZZZNS0_23logical_and_kernel_cudaERNS_14TensorIteratorEENKUlvE0_clEvENKUlvE8_clEvEUlS4_S4_E_EESt5arrayIPcLm3EEEEviT0_T1_,@function
        .size           _ZN2at6native29vectorized_elementwise_kernelILi2ENS0_13BinaryFunctorIN3c108BFloat16ES4_bZZZNS0_23logical_and_kernel_cudaERNS_14TensorIteratorEENKUlvE0_clEvENKUlvE8_clEvEUlS4_S4_E_EESt5arrayIPcLm3EEEEviT0_T1_,(.L_x_42092 - _ZN2at6native29vectorized_elementwise_kernelILi2ENS0_13BinaryFunctorIN3c108BFloat16ES4_bZZZNS0_23logical_and_kernel_cudaERNS_14TensorIteratorEENKUlvE0_clEvENKUlvE8_clEvEUlS4_S4_E_EESt5arrayIPcLm3EEEEviT0_T1_)
        .other          _ZN2at6native29vectorized_elementwise_kernelILi2ENS0_13BinaryFunctorIN3c108BFloat16ES4_bZZZNS0_23logical_and_kernel_cudaERNS_14TensorIteratorEENKUlvE0_clEvENKUlvE8_clEvEUlS4_S4_E_EESt5arrayIPcLm3EEEEviT0_T1_,@"STO_CUDA_ENTRY STV_DEFAULT"
_ZN2at6native29vectorized_elementwise_kernelILi2ENS0_13BinaryFunctorIN3c108BFloat16ES4_bZZZNS0_23logical_and_kernel_cudaERNS_14TensorIteratorEENKUlvE0_clEvENKUlvE8_clEvEUlS4_S4_E_EESt5arrayIPcLm3EEEEviT0_T1_:
.text._ZN2at6native29vectorized_elementwise_kernelILi2ENS0_13BinaryFunctorIN3c108BFloat16ES4_bZZZNS0_23logical_and_kernel_cudaERNS_14TensorIteratorEENKUlvE0_clEvENKUlvE8_clEvEUlS4_S4_E_EESt5arrayIPcLm3EEEEviT0_T1_:
        /* <DEDUP_REMOVED lines=13> */
[----:B------:R-:W3:Y:S03]  /*00d0*/  LDG.E R11, [R6.64+0x200] ;  /* 0x00020004060b7981 */ /* 0x000ee6000c1e1900 */
[----:B------:R-:W-:Y:S01]  /*00e0*/  IMAD.WIDE.U32 R8, R2, 0x4, R4 ;  /* 0x0000000402087825 */ /* 0x000fe200078e0004 */
[----:B------:R0:W4:Y:S04]  /*00f0*/  LDG.E R12, [R6.64+0x400] ;  /* 0x00040004060c7981 */ /* 0x000128000c1e1900 */
[----:B------:R1:W5:Y:S04]  /*0100*/  LDG.E R14, [R8.64] ;  /* 0x00000004080e7981 */ /* 0x000368000c1e1900 */
[----:B------:R1:W4:Y:S04]  /*0110*/  LDG.E R15, [R8.64+0x200] ;  /* 0x00020004080f7981 */ /* 0x000328000c1e1900 */
[----:B------:R0:W4:Y:S04]  /*0120*/  LDG.E R13, [R6.64+0x600] ;  /* 0x00060004060d7981 */ /* 0x000128000c1e1900 */
[----:B------:R1:W4:Y:S04]  /*0130*/  LDG.E R4, [R8.64+0x400] ;  /* 0x0004000408047981 */ /* 0x000328000c1e1900 */
[----:B------:R1:W4:Y:S02]  /*0140*/  LDG.E R3, [R8.64+0x600] ;  /* 0x0006000408037981 */ /* 0x000324000c1e1900 */
[----:B-1----:R-:W-:-:S02]  /*0150*/  PRMT R8, RZ, 0x7610, R8 ;  /* 0x00007610ff087816 */ /* 0x002fc40000000008 */
[----:B------:R-:W-:Y:S02]  /*0160*/  PRMT R9, RZ, 0x7610, R9 ;  /* 0x00007610ff097816 */ /* 0x000fe40000000009 */
[----:B--2---:R-:W-:-:S04]  /*0170*/  PRMT R5, RZ, 0x5410, R10 ;  /* 0x00005410ff057816 */ /* 0x004fc8000000000a */
[----:B------:R-:W-:Y:S02]  /*0180*/  FSETP.NEU.FTZ.AND P4, PT, R5, RZ, PT ;  /* 0x000000ff0500720b */ /* 0x000fe40003f9d000 */
[----:B------:R-:W-:-:S04]  /*0190*/  PRMT R5, RZ, 0x7610, R10 ;  /* 0x00007610ff057816 */ /* 0x000fc8000000000a */
[----:B------:R-:W-:Y:S02]  /*01a0*/  FSETP.NEU.FTZ.AND P0, PT, R5, RZ, PT ;  /* 0x000000ff0500720b */ /* 0x000fe40003f1d000 */
[----:B---3--:R-:W-:-:S04]  /*01b0*/  PRMT R5, RZ, 0x5410, R11 ;  /* 0x00005410ff057816 */ /* 0x008fc8000000000b */
[----:B------:R-:W-:Y:S02]  /*01c0*/  FSETP.NEU.FTZ.AND P5, PT, R5, RZ, PT ;  /* 0x000000ff0500720b */ /* 0x000fe40003fbd000 */
[----:B------:R-:W-:-:S04]  /*01d0*/  PRMT R5, RZ, 0x7610, R11 ;  /* 0x00007610ff057816 */ /* 0x000fc8000000000b */
[----:B------:R-:W-:Y:S02]  /*01e0*/  FSETP.NEU.FTZ.AND P3, PT, R5, RZ, PT ;  /* 0x000000ff0500720b */ /* 0x000fe40003f7d000 */
[----:B-----5:R-:W-:-:S04]  /*01f0*/  @P4 PRMT R5, RZ, 0x5410, R14 ;  /* 0x00005410ff054816 */ /* 0x020fc8000000000e */
[----:B------:R-:W-:Y:S02]  /*0200*/  @P4 FSETP.NEU.FTZ.AND P1, PT, R5, RZ, PT ;  /* 0x000000ff0500420b */ /* 0x000fe40003f3d000 */
[----:B------:R-:W-:-:S04]  /*0210*/  @P0 PRMT R5, RZ, 0x7610, R14 ;  /* 0x00007610ff050816 */ /* 0x000fc8000000000e */
[----:B------:R-:W-:Y:S02]  /*0220*/  @P0 FSETP.NEU.FTZ.AND P2, PT, R5, RZ, PT ;  /* 0x000000ff0500020b */ /* 0x000fe40003f5d000 */
[--C-:B----4-:R-:W-:Y:S02]  /*0230*/  @P5 PRMT R5, RZ, 0x5410, R15.reuse ;  /* 0x00005410ff055816 */ /* 0x110fe4000000000f */
[----:B0-----:R-:W-:Y:S02]  /*0240*/  @P3 PRMT R6, RZ, 0x7610, R15 ;  /* 0x00007610ff063816 */ /* 0x001fe4000000000f */
[----:B------:R-:W-:Y:S02]  /*0250*/  @P5 FSETP.NEU.FTZ.AND P6, PT, R5, RZ, PT ;  /* 0x000000ff0500520b */ /* 0x000fe40003fdd000 */
[----:B------:R-:W-:Y:S02]  /*0260*/  PRMT R5, RZ, 0x5410, R12 ;  /* 0x00005410ff057816 */ /* 0x000fe4000000000c */
[----:B------:R-:W-:-:S02]  /*0270*/  @P4 SEL R8, RZ, 0x1, !P1 ;  /* 0x00000001ff084807 */ /* 0x000fc40004800000 */
[----:B------:R-:W-:Y:S02]  /*0280*/  @P3 FSETP.NEU.FTZ.AND P4, PT, R6, RZ, PT ;  /* 0x000000ff0600320b */ /* 0x000fe40003f9d000 */
[----:B------:R-:W-:Y:S02]  /*0290*/  PRMT R6, RZ, 0x7610, R12 ;  /* 0x00007610ff067816 */ /* 0x000fe4000000000c */
[----:B------:R-:W-:Y:S02]  /*02a0*/  FSETP.NEU.FTZ.AND P1, PT, R5, RZ, PT ;  /* 0x000000ff0500720b */ /* 0x000fe40003f3d000 */
[----:B------:R-:W-:Y:S02]  /*02b0*/  PRMT R5, RZ, 0x7610, R5 ;  /* 0x00007610ff057816 */ /* 0x000fe40000000005 */
[----:B------:R-:W-:Y:S02]  /*02c0*/  @P0 SEL R5, RZ, 0x1, !P2 ;  /* 0x00000001ff050807 */ /* 0x000fe40005000000 */
[----:B------:R-:W-:-:S02]  /*02d0*/  FSETP.NEU.FTZ.AND P0, PT, R6, RZ, PT ;  /* 0x000000ff0600720b */ /* 0x000fc40003f1d000 */
[----:B------:R-:W-:-:S04]  /*02e0*/  PRMT R6, RZ, 0x5410, R13 ;  /* 0x00005410ff067816 */ /* 0x000fc8000000000d */
[----:B------:R-:W-:Y:S02]  /*02f0*/  FSETP.NEU.FTZ.AND P2, PT, R6, RZ, PT ;  /* 0x000000ff0600720b */ /* 0x000fe40003f5d000 */
[----:B------:R-:W-:Y:S02]  /*0300*/  PRMT R6, RZ, 0x7610, R13 ;  /* 0x00007610ff067816 */ /* 0x000fe4000000000d */
[----:B------:R-:W-:Y:S02]  /*0310*/  PRMT R10, RZ, 0x7610, R10 ;  /* 0x00007610ff0a7816 */ /* 0x000fe4000000000a */
[----:B------:R-:W-:Y:S02]  /*0320*/  @P5 SEL R10, RZ, 0x1, !P6 ;  /* 0x00000001ff0a5807 */ /* 0x000fe40007000000 */
[----:B------:R-:W-:Y:S02]  /*0330*/  FSETP.NEU.FTZ.AND P5, PT, R6, RZ, PT ;  /* 0x000000ff0600720b */ /* 0x000fe40003fbd000 */
[----:B------:R-:W-:-:S02]  /*0340*/  @P1 PRMT R6, RZ, 0x5410, R4 ;  /* 0x00005410ff061816 */ /* 0x000fc40000000004 */
[----:B------:R-:W-:Y:S02]  /*0350*/  @P3 SEL R9, RZ, 0x1, !P4 ;  /* 0x00000001ff093807 */ /* 0x000fe40006000000 */
[----:B------:R-:W-:Y:S02]  /*0360*/  @P1 FSETP.NEU.FTZ.AND P6, PT, R6, RZ, PT ;  /* 0x000000ff0600120b */ /* 0x000fe40003fdd000 */
[----:B------:R-:W-:Y:S02]  /*0370*/  IADD3 R6, P3, R0, c[0x0][0x168], RZ ;  /* 0x00005a0000067a10 */ /* 0x000fe40007f7e0ff */
[--C-:B------:R-:W-:Y:S02]  /*0380*/  @P2 PRMT R0, RZ, 0x5410, R3.reuse ;  /* 0x00005410ff002816 */ /* 0x100fe40000000003 */
[----:B------:R-:W-:Y:S02]  /*0390*/  @P0 PRMT R4, RZ, 0x7610, R4 ;  /* 0x00007610ff040816 */ /* 0x000fe40000000004 */
[----:B------:R-:W-:Y:S01]  /*03a0*/  @P5 PRMT R3, RZ, 0x7610, R3 ;  /* 0x00007610ff035816 */ /* 0x000fe20000000003 */
[----:B------:R-:W-:Y:S01]  /*03b0*/  IMAD.X R7, RZ, RZ, c[0x0][0x16c], P3 ;  /* 0x00005b00ff077624 */ /* 0x000fe200018e06ff */
[----:B------:R-:W-:-:S02]  /*03c0*/  PRMT R11, RZ, 0x7610, R11 ;  /* 0x00007610ff0b7816 */ /* 0x000fc4000000000b */
[----:B------:R-:W-:Y:S02]  /*03d0*/  @P1 SEL R11, RZ, 0x1, !P6 ;  /* 0x00000001ff0b1807 */ /* 0x000fe40007000000 */
[----:B------:R-:W-:Y:S02]  /*03e0*/  @P0 FSETP.NEU.FTZ.AND P4, PT, R4, RZ, PT ;  /* 0x000000ff0400020b */ /* 0x000fe40003f9d000 */
[----:B------:R-:W-:Y:S02]  /*03f0*/  @P2 FSETP.NEU.FTZ.AND P3, PT, R0, RZ, PT ;  /* 0x000000ff0000220b */ /* 0x000fe40003f7d000 */
[----:B------:R-:W-:Y:S02]  /*0400*/  @P5 FSETP.NEU.FTZ.AND P1, PT, R3, RZ, PT ;  /* 0x000000ff0300520b */ /* 0x000fe40003f3d000 */
[----:B------:R-:W-:Y:S02]  /*0410*/  PRMT R0, RZ, 0x7610, R0 ;  /* 0x00007610ff007816 */ /* 0x000fe40000000000 */
[----:B------:R-:W-:-:S02]  /*0420*/  PRMT R4, RZ, 0x7610, R4 ;  /* 0x00007610ff047816 */ /* 0x000fc40000000004 */
[----:B------:R-:W-:Y:S02]  /*0430*/  PRMT R3, RZ, 0x7610, R3 ;  /* 0x00007610ff037816 */ /* 0x000fe40000000003 */
[----:B------:R-:W-:Y:S02]  /*0440*/  @P0 SEL R0, RZ, 0x1, !P4 ;  /* 0x00000001ff000807 */ /* 0x000fe40006000000 */
[----:B------:R-:W-:Y:S02]  /*0450*/  @P2 SEL R4, RZ, 0x1, !P3 ;  /* 0x00000001ff042807 */ /* 0x000fe40005800000 */
[----:B------:R-:W-:Y:S01]  /*0460*/  @P5 SEL R3, RZ, 0x1, !P1 ;  /* 0x00000001ff035807 */ /* 0x000fe20004800000 */
[----:B------:R-:W-:Y:S01]  /*0470*/  IMAD.WIDE R6, R2, 0x2, R6 ;  /* 0x0000000202067825 */ /* 0x000fe200078e0206 */
        /* <DEDUP_REMOVED lines=9> */
.L_x_29228:
        /* <DEDUP_REMOVED lines=87> */
[----:B-----5:R-:W-:Y:S02]  /*0a80*/  PRMT R29, RZ, 0x5410, R29 ;  /* 0x00005410ff1d7816 */ /* 0x020fe4000000001d */
[----:B0-----:R-:W-:-:S02]  /*0a90*/  PRMT R4, RZ, 0x7610, R4 ;  /* 0x00007610ff047816 */ /* 0x001fc40000000004 */
[----:B------:R-:W-:-:S13]  /*0aa0*/  FSETP.NEU.FTZ.AND P4, PT, R29, RZ, PT ;  /* 0x000000ff1d00720b */ /* 0x000fda0003f9d000 */
[----:B------:R-:W-:-:S04]  /*0ab0*/  @P4 PRMT R6, RZ, 0x5410, R6 ;  /* 0x00005410ff064816 */ /* 0x000fc80000000006 */
[----:B------:R-:W-:-:S04]  /*0ac0*/  @P4 FSETP.NEU.FTZ.AND P3, PT, R6, RZ, PT ;  /* 0x000000ff0600420b */ /* 0x000fc80003f7d000 */
[----:B------:R-:W-:-:S04]  /*0ad0*/  @P4 SEL R2, RZ, 0x1, !P3 ;  /* 0x00000001ff024807 */ /* 0x000fc80005800000 */
[----:B------:R-:W-:Y:S02]  /*0ae0*/  @P4 PRMT R4, R2, 0x7610, R4 ;  /* 0x0000761002044816 */ /* 0x000fe40000000004 */
.L_x_29230:
[----:B------:R-:W-:Y:S05]  /*0af0*/  BSYNC B0 ;  /* 0x0000000000007941 */ /* 0x000fea0003800000 */
.L_x_29229:
        /* <DEDUP_REMOVED lines=9> */
[----:B-----5:R-:W-:Y:S02]  /*0b90*/  PRMT R10, RZ, 0x5410, R10 ;  /* 0x00005410ff0a7816 */ /* 0x020fe4000000000a */
[----:B------:R-:W-:Y:S02]  /*0ba0*/  PRMT R6, RZ, 0x7610, R6 ;  /* 0x00007610ff067816 */ /* 0x000fe40000000006 */
[----:B------:R-:W-:-:S13]  /*0bb0*/  FSETP.NEU.FTZ.AND P6, PT, R10, RZ, PT ;  /* 0x000000ff0a00720b */ /* 0x000fda0003fdd000 */
[----:B------:R-:W-:-:S04]  /*0bc0*/  @P6 PRMT R11, RZ, 0x5410, R11 ;  /* 0x00005410ff0b6816 */ /* 0x000fc8000000000b */
[----:B------:R-:W-:-:S04]  /*0bd0*/  @P6 FSETP.NEU.FTZ.AND P5, PT, R11, RZ, PT ;  /* 0x000000ff0b00620b */ /* 0x000fc80003fbd000 */
[----:B------:R-:W-:-:S04]  /*0be0*/  @P6 SEL R2, RZ, 0x1, !P5 ;  /* 0x00000001ff026807 */ /* 0x000fc80006800000 */
[----:B------:R-:W-:Y:S02]  /*0bf0*/  @P6 PRMT R6, R2, 0x7610, R6 ;  /* 0x0000761002066816 */ /* 0x000fe40000000006 */
.L_x_29232:
[----:B------:R-:W-:Y:S05]  /*0c00*/  BSYNC B0 ;  /* 0x0000000000007941 */ /* 0x000fea0003800000 */
.L_x_29231:
[----:B------:R-:W-:Y:S01]  /*0c10*/  BSSY B0, `(.L_x_29233) ;  /* 0x000000c000007945 */ /* 0x000fe20003800000 */
[----:B------:R-:W-:Y:S01]  /*0c20*/  ISETP.GE.AND P5, PT, R3, R8, PT ;  /* 0x000000080300720c */ /* 0x000fe20003fa6270 */
[----:B------:R-:W-:Y:S01]  /*0c30*/  @!P0 IMAD.IADD R2, R0, 0x1, R9 ;  /* 0x0000000100028824 */ /* 0x000fe200078e0209 */
[----:B------:R-:W-:Y:S01]  /*0c40*/  IADD3 R3, R9, 0x380, RZ ;  /* 0x0000038009037810 */ /* 0x000fe20007ffe0ff */
        /* <DEDUP_REMOVED lines=8> */
.L_x_29234:
[----:B------:R-:W-:Y:S05]  /*0cd0*/  BSYNC B0 ;  /* 0x0000000000007941 */ /* 0x000fea0003800000 */
.L_x_29233:
[----:B------:R-:W-:Y:S01]  /*0ce0*/  @!P0 IADD3 R2, P6, R2, c[0x0][0x168], RZ ;  /* 0x00005a0002028a10 */ /* 0x000fe20007fde0ff */
[----:B------:R-:W-:Y:S01]  /*0cf0*/  BSSY B0, `(.L_x_29235) ;  /* 0x000000b000007945 */ /* 0x000fe20003800000 */
[----:B------:R-:W-:-:S03]  /*0d00*/  ISETP.GE.AND P2, PT, R3, R8, PT ;  /* 0x000000080300720c */ /* 0x000fc60003f46270 */
[----:B------:R-:W-:Y:S01]  /*0d10*/  @!P0 IMAD.X R3, RZ, RZ, c[0x0][0x16c], P6 ;  /* 0x00005b00ff038624 */ /* 0x000fe200030e06ff */
        /* <DEDUP_REMOVED lines=8> */
.L_x_29236:
[----:B------:R-:W-:Y:S05]  /*0da0*/  BSYNC B0 ;  /* 0x0000000000007941 */ /* 0x000fea0003800000 */
.L_x_29235:
[----:B------:R-:W-:Y:S01]  /*0db0*/  BSSY B0, `(.L_x_29237) ;  /* 0x0000009000007945 */ /* 0x000fe20003800000 */
        /* <DEDUP_REMOVED lines=8> */
.L_x_29238:
[----:B------:R-:W-:Y:S05]  /*0e40*/  BSYNC B0 ;  /* 0x0000000000007941 */ /* 0x000fea0003800000 */
.L_x_29237:
        /* <DEDUP_REMOVED lines=9> */
.L_x_29240:
[----:B------:R-:W-:Y:S05]  /*0ee0*/  BSYNC B0 ;  /* 0x0000000000007941 */ /* 0x000fea0003800000 */
.L_x_29239:
        /* <DEDUP_REMOVED lines=9> */
.L_x_29242:
[----:B------:R-:W-:Y:S05]  /*0f80*/  BSYNC B0 ;  /* 0x0000000000007941 */ /* 0x000fea0003800000 */
.L_x_29241:
        /* <DEDUP_REMOVED lines=9> */
.L_x_29244:
[----:B------:R-:W-:Y:S05]  /*1020*/  BSYNC B0 ;  /* 0x0000000000007941 */ /* 0x000fea0003800000 */
.L_x_29243:
        /* <DEDUP_REMOVED lines=18> */
.L_x_29247:
[----:B0-----:R-:W-:-:S13]  /*1150*/  ISETP.GE.AND P0, PT, R9, R8, PT ;  /* 0x000000080900720c */ /* 0x001fda0003f06270 */
[----:B------:R-:W-:Y:S05]  /*1160*/  @P0 BRA `(.L_x_29249) ;  /* 0x000000c000000947 */ /* 0x000fea0003800000 */
[----:B------:R-:W-:Y:S01]  /*1170*/  IMAD.IADD R2, R0, 0x1, R9 ;  /* 0x0000000100027824 */ /* 0x000fe200078e0209 */
[----:B------:R-:W-:-:S04]  /*1180*/  IADD3 R9, R9, 0x80, RZ ;  /* 0x0000008009097810 */ /* 0x000fc80007ffe0ff */
[----:B------:R-:W-:-:S05]  /*1190*/  IADD3 R2, P0, R2, c[0x0][0x168], RZ ;  /* 0x00005a0002027a10 */ /* 0x000fca0007f1e0ff */
[----:B------:R-:W-:-:S05]  /*11a0*/  IMAD.X R3, RZ, RZ, c[0x0][0x16c], P0 ;  /* 0x00005b00ff037624 */ /* 0x000fca00000e06ff */
[----:B-----5:R0:W-:Y:S03]  /*11b0*/  STG.E.U8 [R2.64], R10 ;  /* 0x0000000a02007986 */ /* 0x0201e6000c101104 */
.L_x_29248:
[----:B------:R-:W-:-:S13]  /*11c0*/  ISETP.GE.AND P0, PT, R9, R8, PT ;  /* 0x000000080900720c */ /* 0x000fda0003f06270 */
[----:B------:R-:W-:Y:S05]  /*11d0*/  @P0 BRA `(.L_x_29250) ;  /* 0x000000d000000947 */ /* 0x000fea0003800000 */
[----:B0-----:R-:W-:Y:S01]  /*11e0*/  IMAD.IADD R2, R0, 0x1, R9 ;  /* 0x0000000100027824 */ /* 0x001fe200078e0209 */
[----:B------:R-:W-:-:S04]  /*11f0*/  IADD3 R9, R9, 0x80, RZ ;  /* 0x0000008009097810 */ /* 0x000fc80007ffe0ff */
[----:B------:R-:W-:-:S05]  /*1200*/  IADD3 R2, P0, R2, c[0x0][0x168], RZ ;  /* 0x00005a0002027a10 */ /* 0x000fca0007f1e0ff */
[----:B------:R-:W-:-:S05]  /*1210*/  IMAD.X R3, RZ, RZ, c[0x0][0x16c], P0 ;  /* 0x00005b00ff037624 */ /* 0x000fca00000e06ff */
[----:B------:R0:W-:Y:S03]  /*1220*/  STG.E.U8 [R2.64], R11 ;  /* 0x0000000b02007986 */ /* 0x0001e6000c101104 */
.L_x_29249:
        /* <DEDUP_REMOVED lines=8> */
.L_x_29250:
[----:B------:R-:W-:Y:S05]  /*12b0*/  BSYNC B1 ;  /* 0x0000000000017941 */ /* 0x000fea0003800000 */
.L_x_29246:
[----:B------:R-:W-:-:S13]  /*12c0*/  ISETP.GE.AND P0, PT, R9, R8, PT ;  /* 0x000000080900720c */ /* 0x000fda0003f06270 */
[----:B0-----:R-:W-:Y:S01]  /*12d0*/  @!P0 IMAD.IADD R2, R0, 0x1, R9 ;  /* 0x0000000100028824 */ /* 0x001fe200078e0209 */
[----:B------:R-:W-:-:S04]  /*12e0*/  @!P0 IADD3 R9, R9, 0x80, RZ ;  /* 0x0000008009098810 */ /* 0x000fc80007ffe0ff */
[----:B------:R-:W-:-:S05]  /*12f0*/  @!P0 IADD3 R2, P1, R2, c[0x0][0x168], RZ ;  /* 0x00005a0002028a10 */ /* 0x000fca0007f3e0ff */
[----:B------:R-:W-:-:S05]  /*1300*/  @!P0 IMAD.X R3, RZ, RZ, c[0x0][0x16c], P1 ;  /* 0x00005b00ff038624 */ /* 0x000fca00008e06ff */
[----:B------:R0:W-:Y:S03]  /*1310*/  @!P0 STG.E.U8 [R2.64], R13 ;  /* 0x0000000d02008986 */ /* 0x0001e6000c101104 */
.L_x_29251:
[----:B------:R-:W-:Y:S05]  /*1320*/  BSYNC B0 ;  /* 0x0000000000007941 */ /* 0x000fea0003800000 */
.L_x_29245:
        /* <DEDUP_REMOVED lines=8> */
.L_x_29252:
        /* <DEDUP_REMOVED lines=13> */
.L_x_42092:


//--------------------- .text._ZN2at6native29vectorized_elementwise_kernelILi4ENS0_13BinaryFunctorIN3c108BFloat16ES4_bZZZNS0_23logical_and_kernel_cudaERNS_14TensorIteratorEENKUlvE0_clEvENKUlvE8_clEvEUlS4_S4_E_EESt5arrayIPcLm3EEEEviT0_T1_ --------------------------
	.section	.text._ZN2at6native29vectorized_elementwise_kernelILi4ENS0_13BinaryFunctorIN3c108BFloat16ES4_bZZZNS0_23logical_and_kernel_cudaERNS_14TensorIteratorEENKUlvE0_clEvENKUlvE8_clEvEUlS4_S4_E_EESt5arrayIPcLm3EEEEviT0_T1_,"ax",@progbits
	.sectioninfo	@"SHI_REGISTERS=32"
	.align	128
        .global         _ZN2at6native29vectorized_elementwise_kernelILi4ENS0_13BinaryFunctorIN3c108BFloat16ES4_bZZZNS0_23logical_and_kernel_cudaERNS_14TensorIteratorEENKUlvE0_clEvENKUlvE8_clEvEUlS4_S4_E_EESt5arrayIPcLm3EEEEviT0_T1_
        .type           _ZN2at6native29vectorized_elementwise_kernelILi4ENS0_13BinaryFunctorIN3c108BFloat16ES4_bZZZNS0_23logical_and_kernel_cudaERNS_14TensorIteratorEENKUlvE0_clEvENKUlvE8_clEvEUlS4_S4_E_EESt5arrayIPcLm3EEEEviT0_T1_,@function
        .size           _ZN2at6native29vectorized_elementwise_kernelILi4ENS0_13BinaryFunctorIN3c108BFloat16ES4_bZZZNS0_23logical_and_kernel_cudaERNS_14TensorIteratorEENKUlvE0_clEvENKUlvE8_clEvEUlS4_S4_E_EESt5arrayIPcLm3EEEEviT0_T1_,(.L_x_42093 - _ZN2at6native29vectorized_elementwise_kernelILi4ENS0_13BinaryFunctorIN3c108BFloat16ES4_bZZZNS0_23logical_and_kernel_cudaERNS_14TensorIteratorEENKUlvE0_clEvENKUlvE8_clEvEUlS4_S4_E_EESt5arrayIPcLm3EEEEviT0_T1_)
        .other          _ZN2at6native29vectorized_elementwise_kernelILi4ENS0_13BinaryFunctorIN3c108BFloat16ES4_bZZZNS0_23logical_and_kernel_cudaERNS_14TensorIteratorEENKUlvE0_clEvENKUlvE8_clEvEUlS4_S4_E_EESt5arrayIPcLm3EEEEviT0_T1_,@"STO_CUDA_ENTRY STV_DEFAULT"
_ZN2at6native29vectorized_elementwise_kernelILi4ENS0_13BinaryFunctorIN3c108BFloat16ES4_bZZZNS0_23logical_and_kernel_cudaERNS_14TensorIteratorEENKUlvE0_clEvENKUlvE8_clEvEUlS4_S4_E_EESt5arrayIPcLm3EEEEviT0_T1_:
.text._ZN2at6native29vectorized_elementwise_kernelILi4ENS0_13BinaryFunctorIN3c108BFloat16ES4_bZZZNS0_23logical_and_kernel_cudaERNS_14TensorIteratorEENKUlvE0_clEvENKUlvE8_clEvEUlS4_S4_E_EESt5arrayIPcLm3EEEEviT0_T1_:
        /* <DEDUP_REMOVED lines=25> */
[--C-:B---3--:R-:W-:Y:S02]  /*0190*/  PRMT R5, RZ, 0x5410, R8.reuse ;  /* 0x00005410ff057816 */ /* 0x108fe40000000008 */
[----:B------:R-:W-:Y:S02]  /*01a0*/  PRMT R8, RZ, 0x7610, R8 ;  /* 0x00007610ff087816 */ /* 0x000fe40000000008 */
[----:B------:R-:W-:Y:S02]  /*01b0*/  FSETP.NEU.FTZ.AND P3, PT, R5, RZ, PT ;  /* 0x000000ff0500720b */ /* 0x000fe40003f7d000 */
[--C-:B----4-:R-:W-:Y:S02]  /*01c0*/  @P6 PRMT R5, RZ, 0x5410, R6.reuse ;  /* 0x00005410ff056816 */ /* 0x110fe40000000006 */
[----:B------:R-:W-:-:S02]  /*01d0*/  PRMT R6, RZ, 0x7610, R6 ;  /* 0x00007610ff067816 */ /* 0x000fc40000000006 */
[----:B------:R-:W-:Y:S02]  /*01e0*/  @P6 FSETP.NEU.FTZ.AND P2, PT, R5, RZ, PT ;  /* 0x000000ff0500620b */ /* 0x000fe40003f5d000 */
[----:B------:R-:W-:Y:S02]  /*01f0*/  FSETP.NEU.FTZ.AND P0, PT, R8, RZ, PT ;  /* 0x000000ff0800720b */ /* 0x000fe40003f1d000 */
[----:B------:R-:W-:Y:S02]  /*0200*/  @P4 PRMT R5, RZ, 0x7610, R6 ;  /* 0x00007610ff054816 */ /* 0x000fe40000000006 */
[----:B------:R-:W-:Y:S02]  /*0210*/  PRMT R8, RZ, 0x5410, R9 ;  /* 0x00005410ff087816 */ /* 0x000fe40000000009 */
[----:B------:R-:W-:Y:S02]  /*0220*/  @P6 SEL R6, RZ, 0x1, !P2 ;  /* 0x00000001ff066807 */ /* 0x000fe40005000000 */
[----:B------:R-:W-:-:S02]  /*0230*/  @P4 FSETP.NEU.FTZ.AND P6, PT, R5, RZ, PT ;  /* 0x000000ff0500420b */ /* 0x000fc40003fdd000 */
[----:B------:R-:W-:Y:S02]  /*0240*/  FSETP.NEU.FTZ.AND P2, PT, R8, RZ, PT ;  /* 0x000000ff0800720b */ /* 0x000fe40003f5d000 */
[----:B------:R-:W-:Y:S02]  /*0250*/  @P5 PRMT R8, RZ, 0x5410, R7 ;  /* 0x00005410ff085816 */ /* 0x000fe40000000007 */
[----:B------:R-:W-:Y:S02]  /*0260*/  PRMT R9, RZ, 0x7610, R9 ;  /* 0x00007610ff097816 */ /* 0x000fe40000000009 */
[----:B------:R-:W-:Y:S02]  /*0270*/  PRMT R5, RZ, 0x7610, R5 ;  /* 0x00007610ff057816 */ /* 0x000fe40000000005 */
[----:B------:R-:W-:Y:S02]  /*0280*/  @P4 SEL R5, RZ, 0x1, !P6 ;  /* 0x00000001ff054807 */ /* 0x000fe40007000000 */
[----:B------:R-:W-:-:S02]  /*0290*/  @P5 FSETP.NEU.FTZ.AND P6, PT, R8, RZ, PT ;  /* 0x000000ff0800520b */ /* 0x000fc40003fdd000 */
[----:B------:R-:W-:Y:S02]  /*02a0*/  FSETP.NEU.FTZ.AND P4, PT, R9, RZ, PT ;  /* 0x000000ff0900720b */ /* 0x000fe40003f9d000 */
[----:B-----5:R-:W-:Y:S02]  /*02b0*/  @P3 PRMT R9, RZ, 0x5410, R2 ;  /* 0x00005410ff093816 */ /* 0x020fe40000000002 */
[----:B------:R-:W-:Y:S02]  /*02c0*/  PRMT R8, RZ, 0x7610, R8 ;  /* 0x00007610ff087816 */ /* 0x000fe40000000008 */
[----:B------:R-:W-:Y:S02]  /*02d0*/  @P5 SEL R8, RZ, 0x1, !P6 ;  /* 0x00000001ff085807 */ /* 0x000fe40007000000 */
[----:B------:R-:W-:Y:S02]  /*02e0*/  @P3 FSETP.NEU.FTZ.AND P6, PT, R9, RZ, PT ;  /* 0x000000ff0900320b */ /* 0x000fe40003fdd000 */
[----:B------:R-:W-:-:S02]  /*02f0*/  @P1 PRMT R7, RZ, 0x7610, R7 ;  /* 0x00007610ff071816 */ /* 0x000fc40000000007 */
[----:B------:R-:W-:Y:S02]  /*0300*/  @P0 PRMT R2, RZ, 0x7610, R2 ;  /* 0x00007610ff020816 */ /* 0x000fe40000000002 */
[----:B------:R-:W-:Y:S02]  /*0310*/  PRMT R9, RZ, 0x7610, R9 ;  /* 0x00007610ff097816 */ /* 0x000fe40000000009 */
[----:B------:R-:W-:Y:S02]  /*0320*/  @P3 SEL R9, RZ, 0x1, !P6 ;  /* 0x00000001ff093807 */ /* 0x000fe40007000000 */
[----:B------:R-:W-:Y:S02]  /*0330*/  @P1 FSETP.NEU.FTZ.AND P5, PT, R7, RZ, PT ;  /* 0x000000ff0700120b */ /* 0x000fe40003fbd000 */
[----:B------:R-:W-:Y:S02]  /*0340*/  @P0 FSETP.NEU.FTZ.AND P6, PT, R2, RZ, PT ;  /* 0x000000ff0200020b */ /* 0x000fe40003fdd000 */
[----:B------:R-:W-:-:S02]  /*0350*/  PRMT R7, R5, 0x7604, R6 ;  /* 0x0000760405077816 */ /* 0x000fc40000000006 */
[--C-:B------:R-:W-:Y:S02]  /*0360*/  @P2 PRMT R5, RZ, 0x5410, R3.reuse ;  /* 0x00005410ff052816 */ /* 0x100fe40000000003 */
[----:B------:R-:W-:Y:S02]  /*0370*/  PRMT R2, RZ, 0x7610, R2 ;  /* 0x00007610ff027816 */ /* 0x000fe40000000002 */
[----:B------:R-:W-:Y:S02]  /*0380*/  @P0 SEL R2, RZ, 0x1, !P6 ;  /* 0x00000001ff020807 */ /* 0x000fe40007000000 */
[----:B------:R-:W-:Y:S02]  /*0390*/  @P2 FSETP.NEU.FTZ.AND P3, PT, R5, RZ, PT ;  /* 0x000000ff0500220b */ /* 0x000fe40003f7d000 */
[----:B------:R-:W-:Y:S02]  /*03a0*/  @P4 PRMT R3, RZ, 0x7610, R3 ;  /* 0x00007610ff034816 */ /* 0x000fe40000000003 */
[----:B------:R-:W-:-:S02]  /*03b0*/  PRMT R10, R2, 0x7604, R9 ;  /* 0x00007604020a7816 */ /* 0x000fc40000000009 */
[----:B------:R-:W-:Y:S02]  /*03c0*/  PRMT R5, RZ, 0x7610, R5 ;  /* 0x00007610ff057816 */ /* 0x000fe40000000005 */
[----:B------:R-:W-:Y:S02]  /*03d0*/  IADD3 R2, P6, R0, c[0x0][0x168], RZ ;  /* 0x00005a0000027a10 */ /* 0x000fe40007fde0ff */
[----:B------:R-:W-:Y:S02]  /*03e0*/  @P4 FSETP.NEU.FTZ.AND P0, PT, R3, RZ, PT ;  /* 0x000000ff0300420b */ /* 0x000fe40003f1d000 */
[----:B------:R-:W-:Y:S01]  /*03f0*/  @P2 SEL R5, RZ, 0x1, !P3 ;  /* 0x00000001ff052807 */ /* 0x000fe20005800000 */
[----:B------:R-:W-:Y:S01]  /*0400*/  IMAD.X R3, RZ, RZ, c[0x0][0x16c], P6 ;  /* 0x00005b00ff037624 */ /* 0x000fe200030e06ff */
[----:B------:R-:W-:Y:S02]  /*0410*/  PRMT R0, RZ, 0x7610, R0 ;  /* 0x00007610ff007816 */ /* 0x000fe40000000000 */
[----:B------:R-:W-:-:S02]  /*0420*/  PRMT R6, RZ, 0x7610, R6 ;  /* 0x00007610ff067816 */ /* 0x000fc40000000006 */
[----:B------:R-:W-:Y:S02]  /*0430*/  PRMT R7, R8, 0x7054, R7 ;  /* 0x0000705408077816 */ /* 0x000fe40000000007 */
[----:B------:R-:W-:Y:S02]  /*0440*/  PRMT R9, R5, 0x7054, R10 ;  /* 0x0000705405097816 */ /* 0x000fe4000000000a */
[----:B------:R-:W-:Y:S02]  /*0450*/  @P1 SEL R0, RZ, 0x1, !P5 ;  /* 0x00000001ff001807 */ /* 0x000fe40006800000 */
[----:B------:R-:W-:Y:S01]  /*0460*/  @P4 SEL R6, RZ, 0x1, !P0 ;  /* 0x00000001ff064807 */ /* 0x000fe20004000000 */
[----:B------:R-:W-:Y:S01]  /*0470*/  IMAD.WIDE R4, R4, 0x4, R2 ;  /* 0x0000000404047825 */ /* 0x000fe200078e0202 */
[----:B------:R-:W-:Y:S02]  /*0480*/  PRMT R7, R0, 0x654, R7 ;  /* 0x0000065400077816 */ /* 0x000fe40000000007 */
[----:B------:R-:W-:-:S03]  /*0490*/  PRMT R9, R6, 0x654, R9 ;  /* 0x0000065406097816 */ /* 0x000fc60000000009 */
[----:B------:R-:W-:Y:S04]  /*04a0*/  STG.E [R4.64], R7 ;  /* 0x0000000704007986 */ /* 0x000fe8000c101904 */
[----:B------:R-:W-:Y:S01]  /*04b0*/  STG.E [R4.64+0x200], R9 ;  /* 0x0002000904007986 */ /* 0x000fe2000c101904 */
[----:B------:R-:W-:Y:S05]  /*04c0*/  EXIT ;  /* 0x000000000000794d */ /* 0x000fea0003800000 */
.L_x_29253:
        /* <DEDUP_REMOVED lines=94> */
.L_x_29255:
[----:B------:R-:W-:Y:S05]  /*0ab0*/  BSYNC B0 ;  /* 0x0000000000007941 */ /* 0x000fea0003800000 */
.L_x_29254:
        /* <DEDUP_REMOVED lines=16> */
.L_x_29257:
[----:B------:R-:W-:Y:S05]  /*0bc0*/  BSYNC B0 ;  /* 0x0000000000007941 */ /* 0x000fea0003800000 */
.L_x_29256:
        /* <DEDUP_REMOVED lines=12> */
.L_x_29259:
[----:B------:R-:W-:Y:S05]  /*0c90*/  BSYNC B0 ;  /* 0x0000000000007941 */ /* 0x000fea0003800000 */
.L_x_29258:
        /* <DEDUP_REMOVED lines=12> */
.L_x_29261:
[----:B------:R-:W-:Y:S05]  /*0d60*/  BSYNC B0 ;  /* 0x0000000000007941 */ /* 0x000fea0003800000 */
.L_x_29260:
        /* <DEDUP_REMOVED lines=9> */
.L_x_29263:
[----:B------:R-:W-:Y:S05]  /*0e00*/  BSYNC B0 ;  /* 0x0000000000007941 */ /* 0x000fea0003800000 */
.L_x_29262:
        /* <DEDUP_REMOVED lines=9> */
.L_x_29265:
[----:B------:R-:W-:Y:S05]  /*0ea0*/  BSYNC B0 ;  /* 0x0000000000007941 */ /* 0x000fea0003800000 */
.L_x_29264:
        /* <DEDUP_REMOVED lines=9> */
.L_x_29267:
[----:B------:R-:W-:Y:S05]  /*0f40*/  BSYNC B0 ;  /* 0x0000000000007941 */ /* 0x000fea0003800000 */
.L_x_29266:
        /* <DEDUP_REMOVED lines=9> */
.L_x_29269:
[----:B------:R-:W-:Y:S05]  /*0fe0*/  BSYNC B0 ;  /* 0x0000000000007941 */ /* 0x000fea0003800000 */
.L_x_29268:
        /* <DEDUP_REMOVED lines=18> */
.L_x_29272:
[----:B0-----:R-:W-:-:S13]  /*1110*/  ISETP.GE.AND P0, PT, R9, R8, PT ;  /* 0x000000080900720c */ /* 0x001fda0003f06270 */
[----:B------:R-:W-:Y:S05]  /*1120*/  @P0 BRA `(.L_x_29274) ;  /* 0x000000c000000947 */ /* 0x000fea0003800000 */
[----:B------:R-:W-:Y:S01]  /*1130*/  IMAD.IADD R2, R0, 0x1, R9 ;  /* 0x0000000100027824 */ /* 0x000fe200078e0209 */
[----:B------:R-:W-:-:S04]  /*1140*/  IADD3 R9, R9, 0x80, RZ ;  /* 0x0000008009097810 */ /* 0x000fc80007ffe0ff */
[----:B------:R-:W-:-:S05]  /*1150*/  IADD3 R2, P0, R2, c[0x0][0x168], RZ ;  /* 0x00005a0002027a10 */ /* 0x000fca0007f1e0ff */
[----:B------:R-:W-:-:S05]  /*1160*/  IMAD.X R3, RZ, RZ, c[0x0][0x16c], P0 ;  /* 0x00005b00ff037624 */ /* 0x000fca00000e06ff */
[----:B-----5:R0:W-:Y:S03]  /*1170*/  STG.E.U8 [R2.64], R10 ;  /* 0x0000000a02007986 */ /* 0x0201e6000c101104 */
.L_x_29273:
[----:B------:R-:W-:-:S13]  /*1180*/  ISETP.GE.AND P0, PT, R9, R8, PT ;  /* 0x000000080900720c */ /* 0x000fda0003f06270 */
[----:B------:R-:W-:Y:S05]  /*1190*/  @P0 BRA `(.L_x_29275) ;  /* 0x000000d000000947 */ /* 0x000fea0003800000 */
[----:B0-----:R-:W-:Y:S01]  /*11a0*/  IMAD.IADD R2, R0, 0x1, R9 ;  /* 0x0000000100027824 */ /* 0x001fe200078e0209 */
[----:B------:R-:W-:-:S04]  /*11b0*/  IADD3 R9, R9, 0x80, RZ ;  /* 0x0000008009097810 */ /* 0x000fc80007ffe0ff */
[----:B------:R-:W-:-:S05]  /*11c0*/  IADD3 R2, P0, R2, c[0x0][0x168], RZ ;  /* 0x00005a0002027a10 */ /* 0x000fca0007f1e0ff */
[----:B------:R-:W-:-:S05]  /*11d0*/  IMAD.X R3, RZ, RZ, c[0x0][0x16c], P0 ;  /* 0x00005b00ff037624 */ /* 0x000fca00000e06ff */
[----:B------:R0:W-:Y:S03]  /*11e0*/  STG.E.U8 [R2.64], R11 ;  /* 0x0000000b02007986 */ /* 0x0001e6000c101104 */
.L_x_29274:
        /* <DEDUP_REMOVED lines=8> */
.L_x_29275:
[----:B------:R-:W-:Y:S05]  /*1270*/  BSYNC B1 ;  /* 0x0000000000017941 */ /* 0x000fea0003800000 */
.L_x_29271:
[----:B------:R-:W-:-:S13]  /*1280*/  ISETP.GE.AND P0, PT, R9, R8, PT ;  /* 0x000000080900720c */ /* 0x000fda0003f06270 */
[----:B0-----:R-:W-:Y:S01]  /*1290*/  @!P0 IMAD.IADD R2, R0, 0x1, R9 ;  /* 0x0000000100028824 */ /* 0x001fe200078e0209 */
[----:B------:R-:W-:-:S04]  /*12a0*/  @!P0 IADD3 R9, R9, 0x80, RZ ;  /* 0x0000008009098810 */ /* 0x000fc80007ffe0ff */
[----:B------:R-:W-:-:S05]  /*12b0*/  @!P0 IADD3 R2, P1, R2, c[0x0][0x168], RZ ;  /* 0x00005a0002028a10 */ /* 0x000fca0007f3e0ff */
[----:B------:R-:W-:-:S05]  /*12c0*/  @!P0 IMAD.X R3, RZ, RZ, c[0x0][0x16c], P1 ;  /* 0x00005b00ff038624 */ /* 0x000fca00008e06ff */
[----:B------:R0:W-:Y:S03]  /*12d0*/  @!P0 STG.E.U8 [R2.64], R13 ;  /* 0x0000000d02008986 */ /* 0x0001e6000c101104 */
.L_x_29276:
[----:B------:R-:W-:Y:S05]  /*12e0*/  BSYNC B0 ;  /* 0x0000000000007941 */ /* 0x000fea0003800000 */
.L_x_29270:
        /* <DEDUP_REMOVED lines=8> */
.L_x_29277:
        /* <DEDUP_REMOVED lines=9> */
.L_x_42093:


//--------------------- .text._ZN2at6native29vectorized_elementwise_kernelILi8ENS0_13BinaryFunctorIN3c108BFloat16ES4_bZZZNS0_23logical_and_kernel_cudaERNS_14TensorIteratorEENKUlvE0_clEvENKUlvE8_clEvEUlS4_S4_E_EESt5arrayIPcLm3EEEEviT0_T1_ --------------------------
	.section	.text._ZN2at6native29vectorized_elementwise_kernelILi8ENS0_13BinaryFunctorIN3c108BFloat16ES4_bZZZNS0_23logical_and_kernel_cudaERNS_14TensorIteratorEENKUlvE0_clEvENKUlvE8_clEvEUlS4_S4_E_EESt5arrayIPcLm3EEEEviT0_T1_,"ax",@progbits
	.sectioninfo	@"SHI_REGISTERS=4"
	.align	128
        .global         _ZN2at6native29vectorized_elementwise_kernelILi8ENS0_13BinaryFunctorIN3c108BFloat16ES4_bZZZNS0_23logical_and_kernel_cudaERNS_14TensorIteratorEENKUlvE0_clEvENKUlvE8_clEvEUlS4_S4_E_EESt5arrayIPcLm3EEEEviT0_T1_
        .type           _ZN2at6native29vectorized_elementwise_kernelILi8ENS0_13BinaryFunctorIN3c108BFloat16ES4_bZZZNS0_23logical_and_kernel_cudaERNS_14TensorIteratorEENKUlvE0_clEvENKUlvE8_clEvEUlS4_S4_E_EESt5arrayIPcLm3EEEEviT0_T1_,@function
        .size           _ZN2at6native29vectorized_elementwise_kernelILi8ENS0_13BinaryFunctorIN3c108BFloat16ES4_bZZZNS0_23logical_and_kernel_cudaERNS_14TensorIteratorEENKUlvE0_clEvENKUlvE8_clEvEUlS4_S4_E_EESt5arrayIPcLm3EEEEviT0_T1_,(.L_x_42094 - _ZN2at6native29vectorized_elementwise_kernelILi8ENS0_13BinaryFunctorIN3c108BFloat16ES4_bZZZNS0_23logical_and_kernel_cudaERNS_14TensorIteratorEENKUlvE0_clEvENKUlvE8_clEvEUlS4_S4_E_EESt5arrayIPcLm3EEEEviT0_T1_)
        .other          _ZN2at6native29vectorized_elementwise_kernelILi8ENS0_13BinaryFunctorIN3c108BFloat16ES4_bZZZNS0_23logical_and_kernel_cudaERNS_14TensorIteratorEENKUlvE0_clEvENKUlvE8_clEvEUlS4_S4_E_EESt5arrayIPcLm3EEEEviT0_T1_,@"STO_CUDA_ENTRY STV_DEFAULT"
_ZN2at6native29vectorized_elementwise_kernelILi8ENS0_13BinaryFunctorIN3c108BFloat16ES4_bZZZNS0_23logical_and_kernel_cudaERNS_14TensorIteratorEENKUlvE0_clEvENKUlvE8_clEvEUlS4_S4_E_EESt5arrayIPcLm3EEEEviT0_T1_:
.text._ZN2at6native29vectorized_elementwise_kernelILi8ENS0_13BinaryFunctorIN3c108BFloat16ES4_bZZZNS0_23logical_and_kernel_cudaERNS_14TensorIteratorEENKUlvE0_clEvENKUlvE8_clEvEUlS4_S4_E_EESt5arrayIPcLm3EEEEviT0_T1_:
[----:B------:R-:W-:Y:S02]  /*0000*/  MOV R1, c[0x0][0x28] ;  /* 0x00000a0000017a02 */ /* 0x000fe40000000f00 */
[----:B------:R-:W-:Y:S05]  /*0010*/  EXIT ;  /* 0x000000000000794d */ /* 0x000fea0003800000 */
.L_x_29278:
        /* <DEDUP_REMOVED lines=14> */
.L_x_42094:


//--------------------- .text._ZN2at6native18elementwise_kernelILi128ELi4EZNS0_15gpu_kernel_implINS0_13AUnaryFunctorIbbbZZZNS0_23logical_and_kernel_cudaERNS_14TensorIteratorEENKUlvE0_clEvENKUlvE7_clEvEUlbbE_EEEEvRNS_18TensorIteratorBaseERKT_EUliE_EEviT1_ --------------------------
	.section	.text._ZN2at6native18elementwise_kernelILi128ELi4EZNS0_15gpu_kernel_implINS0_13AUnaryFunctorIbbbZZZNS0_23logical_and_kernel_cudaERNS_14TensorIteratorEENKUlvE0_clEvENKUlvE7_clEvEUlbbE_EEEEvRNS_18TensorIteratorBaseERKT_EUliE_EEviT1_,"ax",@progbits
	.sectioninfo	@"SHI_REGISTERS=26"
	.align	128
        .global         _ZN2at6native18elementwise_kernelILi128ELi4EZNS0_15gpu_kernel_implINS0_13AUnaryFunctorIbbbZZZNS0_23logical_and_kernel_cudaERNS_14TensorIteratorEENKUlvE0_clEvENKUlvE7_clEvEUlbbE_EEEEvRNS_18TensorIteratorBaseERKT_EUliE_EEviT1_
        .type           _ZN2at6native18elementwise_kernelILi128ELi4EZNS0_15gpu_kernel_implINS0_13AUnaryFunctorIbbbZZZNS0_23logical_and_kernel_cudaERNS_14TensorIteratorEENKUlvE0_clEvENKUlvE7_clEvEUlbbE_EEEEvRNS_18TensorIteratorBaseERKT_EUliE_EEviT1_,@function
        .size           _ZN2at6native18elementwise_kernelILi128ELi4EZNS0_15gpu_kernel_implINS0_13AUnaryFunctorIbbbZZZNS0_23logical_and_kernel_cudaERNS_14TensorIteratorEENKUlvE0_clEvENKUlvE7_clEvEUlbbE_EEEEvRNS_18TensorIteratorBaseERKT_EUliE_EEviT1_,(.L_x_42095 - _ZN2at6native18elementwise_kernelILi128ELi4EZNS0_15gpu_kernel_implINS0_13AUnaryFunctorIbbbZZZNS0_23logical_and_kernel_cudaERNS_14TensorIteratorEENKUlvE0_clEvENKUlvE7_clEvEUlbbE_EEEEvRNS_18TensorIteratorBaseERKT_EUliE_EEviT1_)
        .other          _ZN2at6native18elementwise_kernelILi128ELi4EZNS0_15gpu_kernel_implINS0_13AUnaryFunctorIbbbZZZNS0_23logical_and_kernel_cudaERNS_14TensorIteratorEENKUlvE0_clEvENKUlvE7_clEvEUlbbE_EEEEvRNS_18TensorIteratorBaseERKT_EUliE_EEviT1_,@"STO_CUDA_ENTRY STV_DEFAULT"
_ZN2at6native18elementwise_kernelILi128ELi4EZNS0_15gpu_kernel_implINS0_13AUnaryFunctorIbbbZZZNS0_23logical_and_kernel_cudaERNS_14TensorIteratorEENKUlvE0_clEvENKUlvE7_clEvEUlbbE_EEEEvRNS_18TensorIteratorBaseERKT_EUliE_EEviT1_:
.text._ZN2at6native18elementwise_kernelILi128ELi4EZNS0_15gpu_kernel_implINS0_13AUnaryFunctorIbbbZZZNS0_23logical_and_kernel_cudaERNS_14TensorIteratorEENKUlvE0_clEvENKUlvE7_clEvEUlbbE_EEEEvRNS_18TensorIteratorBaseERKT_EUliE_EEviT1_:
        /* <DEDUP_REMOVED lines=237> */
.L_x_29281:
        /* <DEDUP_REMOVED lines=19> */
.L_x_29285:
[----:B------:R-:W2:Y:S02]  /*1000*/  LDG.E.U8 R2, [R2.64] ;  /* 0x0000002402027981 */ /* 0x000ea4000c1e1100 */
[----:B--2---:R-:W-:Y:S01]  /*1010*/  ISETP.NE.AND P0, PT, R2, RZ, PT ;  /* 0x000000ff0200720c */ /* 0x004fe20003f05270 */
[----:B------:R-:W-:Y:S05]  /*1020*/  BRA `(.L_x_29287) ;  /* 0x00000e0000007947 */ /* 0x000fea0003800000 */
.L_x_29284:
        /* <DEDUP_REMOVED lines=10> */
.L_x_29289:
[----:B------:R-:W2:Y:S02]  /*10d0*/  LDG.E R2, [R2.64] ;  /* 0x0000002402027981 */ /* 0x000ea4000c1e1900 */
[----:B--2---:R-:W-:Y:S01]  /*10e0*/  ISETP.NE.AND P0, PT, R2, RZ, PT ;  /* 0x000000ff0200720c */ /* 0x004fe20003f05270 */
[----:B------:R-:W-:Y:S05]  /*10f0*/  BRA `(.L_x_29287) ;  /* 0x00000d3000007947 */ /* 0x000fea0003800000 */
.L_x_29288:
[----:B------:R-:W2:Y:S02]  /*1100*/  LDG.E.U16 R2, [R2.64] ;  /* 0x0000002402027981 */ /* 0x000ea4000c1e1500 */
[----:B--2---:R-:W-:Y:S01]  /*1110*/  ISETP.NE.AND P0, PT, R2, RZ, PT ;  /* 0x000000ff0200720c */ /* 0x004fe20003f05270 */
[----:B------:R-:W-:Y:S05]  /*1120*/  BRA `(.L_x_29287) ;  /* 0x00000d0000007947 */ /* 0x000fea0003800000 */
.L_x_29283:
        /* <DEDUP_REMOVED lines=9> */
.L_x_29291:
[----:B------:R-:W2:Y:S02]  /*11c0*/  LDG.E.U16 R0, [R2.64] ;  /* 0x0000002402007981 */ /* 0x000ea4000c1e1500 */
[----:B--2---:R-:W-:-:S05]  /*11d0*/  HADD2.F32 R0, -RZ, R0.H0_H0 ;  /* 0x20000000ff007230 */ /* 0x004fca0000004100 */
[----:B------:R-:W-:Y:S01]  /*11e0*/  FSETP.NEU.FTZ.AND P0, PT, R0, RZ, PT ;  /* 0x000000ff0000720b */ /* 0x000fe20003f1d000 */
[----:B------:R-:W-:Y:S05]  /*11f0*/  BRA `(.L_x_29287) ;  /* 0x00000c3000007947 */ /* 0x000fea0003800000 */
.L_x_29290:
        /* <DEDUP_REMOVED lines=11> */
.L_x_29293:
        /* <DEDUP_REMOVED lines=10> */
.L_x_29292:
[----:B------:R-:W2:Y:S02]  /*1350*/  LDG.E.64 R2, [R2.64] ;  /* 0x0000002402027981 */ /* 0x000ea4000c1e1b00 */
[----:B--2---:R0:W1:Y:S01]  /*1360*/  DSETP.NEU.AND P0, PT, R2, RZ, PT ;  /* 0x000000ff0200722a */ /* 0x0040620003f0d000 */
[----:B------:R-:W-:Y:S05]  /*1370*/  BRA `(.L_x_29287) ;  /* 0x00000ab000007947 */ /* 0x000fea0003800000 */
.L_x_29282:
        /* <DEDUP_REMOVED lines=11> */
.L_x_29296:
[----:B------:R-:W2:Y:S02]  /*1430*/  LDG.E.128 R4, [R2.64] ;  /* 0x0000002402047981 */ /* 0x000ea4000c1e1d00 */
[----:B--2---:R-:W0:-:S06]  /*1440*/  DSETP.NEU.AND P0, PT, R6, RZ, PT ;  /* 0x000000ff0600722a */ /* 0x004e0c0003f0d000 */
[----:B0-----:R0:W1:Y:S01]  /*1450*/  DSETP.NEU.OR P0, PT, R4, RZ, P0 ;  /* 0x000000ff0400722a */ /* 0x001062000070d400 */
[----:B------:R-:W-:Y:S05]  /*1460*/  BRA `(.L_x_29287) ;  /* 0x000009c000007947 */ /* 0x000fea0003800000 */
.L_x_29295:
        /* <DEDUP_REMOVED lines=27> */
.L_x_29298:
        /* <DEDUP_REMOVED lines=14> */
.L_x_29297:
[----:B------:R-:W2:Y:S02]  /*1700*/  LDG.E.U16 R0, [R2.64] ;  /* 0x0000002402007981 */ /* 0x000ea4000c1e1500 */
[----:B--2---:R-:W-:-:S04]  /*1710*/  PRMT R0, RZ, 0x5410, R0 ;  /* 0x00005410ff007816 */ /* 0x004fc80000000000 */
[----:B------:R-:W-:Y:S01]  /*1720*/  FSETP.NEU.FTZ.AND P0, PT, R0, RZ, PT ;  /* 0x000000ff0000720b */ /* 0x000fe20003f1d000 */
[----:B------:R-:W-:Y:S05]  /*1730*/  BRA `(.L_x_29287) ;  /* 0x000006f000007947 */ /* 0x000fea0003800000 */
.L_x_29294:
        /* <DEDUP_REMOVED lines=11> */
.L_x_29301:
        /* <DEDUP_REMOVED lines=21> */
.L_x_29305:
[----:B------:R-:W-:Y:S05]  /*1940*/  BSYNC B1 ;  /* 0x0000000000017941 */ /* 0x000fea0003800000 */
.L_x_29304:
[----:B------:R-:W-:Y:S01]  /*1950*/  LEA R3, R0, 0x3b800000, 0x17 ;  /* 0x3b80000000037811 */ /* 0x000fe200078eb8ff */
[----:B------:R-:W-:-:S05]  /*1960*/  IMAD.SHL.U32 R0, R2, 0x100000, RZ ;  /* 0x0010000002007824 */ /* 0x000fca00078e00ff */
[----:B------:R-:W-:Y:S02]  /*1970*/  LOP3.LUT R0, R3, R0, R4, 0xfe, !PT ;  /* 0x0000000003007212 */ /* 0x000fe400078efe04 */
.L_x_29303:
[----:B------:R-:W-:Y:S05]  /*1980*/  BSYNC B0 ;  /* 0x0000000000007941 */ /* 0x000fea0003800000 */
.L_x_29302:
[----:B------:R-:W-:Y:S01]  /*1990*/  FSETP.NEU.FTZ.AND P0, PT, R0, RZ, PT ;  /* 0x000000ff0000720b */ /* 0x000fe20003f1d000 */
[----:B------:R-:W-:Y:S05]  /*19a0*/  BRA `(.L_x_29287) ;  /* 0x0000048000007947 */ /* 0x000fea0003800000 */
.L_x_29300:
        /* <DEDUP_REMOVED lines=21> */
.L_x_29309:
[----:B------:R-:W-:Y:S05]  /*1b00*/  BSYNC B1 ;  /* 0x0000000000017941 */ /* 0x000fea0003800000 */
.L_x_29308:
[----:B------:R-:W-:Y:S01]  /*1b10*/  LEA R3, R0, 0x37800000, 0x17 ;  /* 0x3780000000037811 */ /* 0x000fe200078eb8ff */
[----:B------:R-:W-:-:S05]  /*1b20*/  IMAD.SHL.U32 R0, R2, 0x200000, RZ ;  /* 0x0020000002007824 */ /* 0x000fca00078e00ff */
[----:B------:R-:W-:Y:S02]  /*1b30*/  LOP3.LUT R0, R3, R0, R4, 0xfe, !PT ;  /* 0x0000000003007212 */ /* 0x000fe400078efe04 */
.L_x_29307:
[----:B------:R-:W-:Y:S05]  /*1b40*/  BSYNC B0 ;  /* 0x0000000000007941 */ /* 0x000fea0003800000 */
.L_x_29306:
[----:B------:R-:W-:Y:S01]  /*1b50*/  FSETP.NEU.FTZ.AND P0, PT, R0, RZ, PT ;  /* 0x000000ff0000720b */ /* 0x000fe20003f1d000 */
[----:B------:R-:W-:Y:S05]  /*1b60*/  BRA `(.L_x_29287) ;  /* 0x000002c000007947 */ /* 0x000fea0003800000 */
.L_x_29299:
        /* <DEDUP_REMOVED lines=14> */
.L_x_29313:
[----:B------:R-:W-:Y:S05]  /*1c50*/  BSYNC B0 ;  /* 0x0000000000007941 */ /* 0x000fea0003800000 */
.L_x_29312:
[----:B------:R-:W-:Y:S01]  /*1c60*/  FSETP.NEU.FTZ.AND P0, PT, R0, RZ, PT ;  /* 0x000000ff0000720b */ /* 0x000fe20003f1d000 */
[----:B------:R-:W-:Y:S05]  /*1c70*/  BRA `(.L_x_29287) ;  /* 0x000001b000007947 */ /* 0x000fea0003800000 */
.L_x_29286:
        /* <DEDUP_REMOVED lines=21> */
.L_x_29311:
[----:B------:R-:W2:Y:S02]  /*1dd0*/  LDG.E.64 R2, [R2.64] ;  /* 0x0000002402027981 */ /* 0x000ea4000c1e1b00 */
[----:B--2---:R-:W-:-:S04]  /*1de0*/  ISETP.NE.U32.AND P0, PT, R2, RZ, PT ;  /* 0x000000ff0200720c */ /* 0x004fc80003f05070 */
[----:B------:R-:W-:Y:S01]  /*1df0*/  ISETP.NE.AND.EX P0, PT, R3, RZ, PT, P0 ;  /* 0x000000ff0300720c */ /* 0x000fe20003f05300 */
[----:B------:R-:W-:Y:S05]  /*1e00*/  BRA `(.L_x_29287) ;  /* 0x0000002000007947 */ /* 0x000fea0003800000 */
.L_x_29310:
[----:B------:R-:W2:Y:S02]  /*1e10*/  LDG.E R2, [R2.64] ;  /* 0x0000002402027981 */ /* 0x000ea4000c1e1900 */
[----:B--2---:R-:W-:Y:S02]  /*1e20*/  ISETP.NE.AND P0, PT, R2, RZ, PT ;  /* 0x000000ff0200720c */ /* 0x004fe40003f05270 */
.L_x_29287:
[----:B0-----:R-:W0:Y:S01]  /*1e30*/  LDC.U8 R3, c[0x0][0x372] ;  /* 0x0000dc80ff037b82 */ /* 0x001e220000000000 */
[----:B------:R-:W-:Y:S02]  /*1e40*/  ULDC.U8 UR4, c[0x0][0x371] ;  /* 0x0000dc4000047ab9 */ /* 0x000fe40000000000 */
[----:B-1----:R-:W-:-:S04]  /*1e50*/  ISETP.NE.AND P0, PT, RZ, UR4, P0 ;  /* 0x00000004ff007c0c */ /* 0x002fc80008705270 */
        /* <DEDUP_REMOVED lines=14> */
.L_x_29317:
[----:B------:R0:W-:Y:S01]  /*1f40*/  STG.E.U8 [R16.64], R2 ;  /* 0x0000000210007986 */ /* 0x0001e2000c101124 */
[----:B------:R-:W-:Y:S05]  /*1f50*/  BRA `(.L_x_29319) ;  /* 0x00000d5000007947 */ /* 0x000fea0003800000 */
.L_x_29316:
        /* <DEDUP_REMOVED lines=9> */
.L_x_29321:
[----:B------:R0:W-:Y:S01]  /*1ff0*/  STG.E [R16.64], R2 ;  /* 0x0000000210007986 */ /* 0x0001e2000c101924 */
[----:B------:R-:W-:Y:S05]  /*2000*/  BRA `(.L_x_29319) ;  /* 0x00000ca000007947 */ /* 0x000fea0003800000 */
.L_x_29320:
[----:B------:R0:W-:Y:S01]  /*2010*/  STG.E.U16 [R16.64], R2 ;  /* 0x0000000210007986 */ /* 0x0001e2000c101524 */
[----:B------:R-:W-:Y:S05]  /*2020*/  BRA `(.L_x_29319) ;  /* 0x00000c8000007947 */ /* 0x000fea0003800000 */
.L_x_29315:
        /* <DEDUP_REMOVED lines=9> */
.L_x_29323:
[----:B------:R-:W0:Y:S02]  /*20c0*/  I2F.U32 R0, R2 ;  /* 0x0000000200007306 */ /* 0x000e240000201000 */
[----:B0-----:R-:W-:-:S05]  /*20d0*/  F2FP.PACK_AB R0, RZ, R0 ;  /* 0x00000000ff00723e */ /* 0x001fca00000000ff */
[----:B------:R0:W-:Y:S01]  /*20e0*/  STG.E.U16 [R16.64], R0 ;  /* 0x0000000010007986 */ /* 0x0001e2000c101524 */
[----:B------:R-:W-:Y:S05]  /*20f0*/  BRA `(.L_x_29319) ;  /* 0x00000bb000007947 */ /* 0x000fea0003800000 */
.L_x_29322:
        /* <DEDUP_REMOVED lines=10> */
.L_x_29325:
[----:B------:R-:W0:Y:S02]  /*21a0*/  I2F.U32 R2, R2 ;  /* 0x0000000200027306 */ /* 0x000e240000201000 */
[----:B0-----:R-:W-:-:S04]  /*21b0*/  F2FP.PACK_AB R3, RZ, R2 ;  /* 0x00000002ff03723e */ /* 0x001fc800000000ff */
[----:B------:R-:W-:-:S05]  /*21c0*/  PRMT R3, R3, 0x5410, RZ ;  /* 0x0000541003037816 */ /* 0x000fca00000000ff */
[----:B------:R0:W-:Y:S01]  /*21d0*/  STG.E [R16.64], R3 ;  /* 0x0000000310007986 */ /* 0x0001e2000c101924 */
[----:B------:R-:W-:Y:S05]  /*21e0*/  BRA `(.L_x_29319) ;  /* 0x00000ac000007947 */ /* 0x000fea0003800000 */
.L_x_29324:
[----:B------:R-:W0:Y:S02]  /*21f0*/  I2F.F64.U32 R2, R2 ;  /* 0x0000000200027312 */ /* 0x000e240000201800 */
[----:B0-----:R0:W-:Y:S01]  /*2200*/  STG.E.64 [R16.64], R2 ;  /* 0x0000000210007986 */ /* 0x0011e2000c101b24 */
[----:B------:R-:W-:Y:S05]  /*2210*/  BRA `(.L_x_29319) ;  /* 0x00000a9000007947 */ /* 0x000fea0003800000 */
.L_x_29314:
        /* <DEDUP_REMOVED lines=10> */
.L_x_29328:
[----:B------:R-:W0:Y:S01]  /*22c0*/  I2F.F64.U32 R4, R2 ;  /* 0x0000000200047312 */ /* 0x000e220000201800 */
[----:B------:R-:W-:-:S05]  /*22d0*/  CS2R R6, SRZ ;  /* 0x0000000000067805 */ /* 0x000fca000001ff00 */
[----:B0-----:R0:W-:Y:S01]  /*22e0*/  STG.E.128 [R16.64], R4 ;  /* 0x0000000410007986 */ /* 0x0011e2000c101d24 */
[----:B------:R-:W-:Y:S05]  /*22f0*/  BRA `(.L_x_29319) ;  /* 0x000009b000007947 */ /* 0x000fea0003800000 */
.L_x_29327:
        /* <DEDUP_REMOVED lines=21> */
.L_x_29332:
[----:B------:R-:W-:Y:S05]  /*2450*/  BSYNC B0 ;  /* 0x0000000000007941 */ /* 0x000fea0003800000 */
.L_x_29331:
[----:B------:R-:W-:-:S05]  /*2460*/  LOP3.LUT R3, R0, R3, RZ, 0xfc, !PT ;  /* 0x0000000300037212 */ /* 0x000fca00078efcff */
[----:B------:R0:W-:Y:S01]  /*2470*/  STG.E.U8 [R16.64], R3 ;  /* 0x0000000310007986 */ /* 0x0001e2000c101124 */
[----:B------:R-:W-:Y:S05]  /*2480*/  BRA `(.L_x_29319) ;  /* 0x0000082000007947 */ /* 0x000fea0003800000 */
.L_x_29330:
        /* <DEDUP_REMOVED lines=13> */
.L_x_29334:
[----:B------:R-:W-:Y:S01]  /*2560*/  IMAD.MOV.U32 R0, RZ, RZ, 0x7f ;  /* 0x0000007fff007424 */ /* 0x000fe200078e00ff */
[----:B------:R-:W-:-:S04]  /*2570*/  ISETP.GT.U32.AND P0, PT, R3, 0x7f800000, PT ;  /* 0x7f8000000300780c */ /* 0x000fc80003f04070 */
[----:B------:R-:W-:-:S04]  /*2580*/  SEL R0, R0, 0x7c, P0 ;  /* 0x0000007c00007807 */ /* 0x000fc80000000000 */
.L_x_29335:
[----:B------:R-:W-:Y:S05]  /*2590*/  BSYNC B0 ;  /* 0x0000000000007941 */ /* 0x000fea0003800000 */
.L_x_29333:
[----:B------:R-:W-:-:S04]  /*25a0*/  LOP3.LUT R2, R5, 0x80000000, RZ, 0xc0, !PT ;  /* 0x8000000005027812 */ /* 0x000fc800078ec0ff */
[----:B------:R-:W-:-:S04]  /*25b0*/  SHF.R.U32.HI R3, RZ, 0x18, R2 ;  /* 0x00000018ff037819 */ /* 0x000fc80000011602 */
[----:B------:R-:W-:-:S05]  /*25c0*/  LOP3.LUT R3, R0, R3, RZ, 0xfc, !PT ;  /* 0x0000000300037212 */ /* 0x000fca00078efcff */
[----:B------:R0:W-:Y:S01]  /*25d0*/  STG.E.U8 [R16.64], R3 ;  /* 0x0000000310007986 */ /* 0x0001e2000c101124 */
[----:B------:R-:W-:Y:S05]  /*25e0*/  BRA `(.L_x_29319) ;  /* 0x000006c000007947 */ /* 0x000fea0003800000 */
.L_x_29329:
[----:B------:R-:W0:Y:S02]  /*25f0*/  I2F.U32 R0, R2 ;  /* 0x0000000200007306 */ /* 0x000e240000201000 */
[----:B0-----:R-:W-:-:S05]  /*2600*/  F2FP.BF16.PACK_AB R0, RZ, R0 ;  /* 0x00000000ff00723e */ /* 0x001fca00000010ff */
[----:B------:R0:W-:Y:S01]  /*2610*/  STG.E.U16 [R16.64], R0 ;  /* 0x0000000010007986 */ /* 0x0001e2000c101524 */
[----:B------:R-:W-:Y:S05]  /*2620*/  BRA `(.L_x_29319) ;  /* 0x0000068000007947 */ /* 0x000fea0003800000 */
.L_x_29326:
        /* <DEDUP_REMOVED lines=10> */
.L_x_29338:
        /* <DEDUP_REMOVED lines=17> */
.L_x_29341:
[----:B------:R-:W-:-:S04]  /*27e0*/  LOP3.LUT R2, R5, 0x80000000, RZ, 0xc0, !PT ;  /* 0x8000000005027812 */ /* 0x000fc800078ec0ff */
[----:B------:R-:W-:-:S04]  /*27f0*/  SHF.R.U32.HI R3, RZ, 0x18, R2 ;  /* 0x00000018ff037819 */ /* 0x000fc80000011602 */
[----:B------:R-:W-:-:S04]  /*2800*/  LOP3.LUT R0, R0, R3, RZ, 0xfc, !PT ;  /* 0x0000000300007212 */ /* 0x000fc800078efcff */
[----:B------:R-:W-:Y:S02]  /*2810*/  PRMT R8, R0, 0x7610, R8 ;  /* 0x0000761000087816 */ /* 0x000fe40000000008 */
.L_x_29340:
[----:B------:R-:W-:Y:S05]  /*2820*/  BSYNC B0 ;  /* 0x0000000000007941 */ /* 0x000fea0003800000 */
.L_x_29339:
[----:B------:R0:W-:Y:S01]  /*2830*/  STG.E.U8 [R16.64], R8 ;  /* 0x0000000810007986 */ /* 0x0001e2000c101124 */
[----:B------:R-:W-:Y:S05]  /*2840*/  BRA `(.L_x_29319) ;  /* 0x0000046000007947 */ /* 0x000fea0003800000 */
.L_x_29337:
        /* <DEDUP_REMOVED lines=17> */
.L_x_29344:
[----:B------:R-:W-:-:S04]  /*2960*/  LOP3.LUT R2, R5, 0x80000000, RZ, 0xc0, !PT ;  /* 0x8000000005027812 */ /* 0x000fc800078ec0ff */
[----:B------:R-:W-:-:S04]  /*2970*/  SHF.R.U32.HI R3, RZ, 0x18, R2 ;  /* 0x00000018ff037819 */ /* 0x000fc80000011602 */
[----:B------:R-:W-:-:S04]  /*2980*/  LOP3.LUT R0, R0, R3, RZ, 0xfc, !PT ;  /* 0x0000000300007212 */ /* 0x000fc800078efcff */
[----:B------:R-:W-:Y:S02]  /*2990*/  PRMT R8, R0, 0x7610, R8 ;  /* 0x0000761000087816 */ /* 0x000fe40000000008 */
.L_x_29343:
[----:B------:R-:W-:Y:S05]  /*29a0*/  BSYNC B0 ;  /* 0x0000000000007941 */ /* 0x000fea0003800000 */
.L_x_29342:
[----:B------:R0:W-:Y:S01]  /*29b0*/  STG.E.U8 [R16.64], R8 ;  /* 0x0000000810007986 */ /* 0x0001e2000c101124 */
[----:B------:R-:W-:Y:S05]  /*29c0*/  BRA `(.L_x_29319) ;  /* 0x000002e000007947 */ /* 0x000fea0003800000 */
.L_x_29336:
        /* <DEDUP_REMOVED lines=22> */
.L_x_29318:
        /* <DEDUP_REMOVED lines=20> */
.L_x_29346:
[----:B------:R-:W-:-:S05]  /*2c70*/  IMAD.MOV.U32 R3, RZ, RZ, RZ ;  /* 0x000000ffff037224 */ /* 0x000fca00078e00ff */
[----:B------:R0:W-:Y:S01]  /*2c80*/  STG.E.64 [R16.64], R2 ;  /* 0x0000000210007986 */ /* 0x0001e2000c101b24 */
[----:B------:R-:W-:Y:S05]  /*2c90*/  BRA `(.L_x_29319) ;  /* 0x0000001000007947 */ /* 0x000fea0003800000 */
.L_x_29345:
[----:B------:R0:W-:Y:S02]  /*2ca0*/  STG.E [R16.64], R2 ;  /* 0x0000000210007986 */ /* 0x0001e4000c101924 */
.L_x_29319:
[----:B------:R-:W-:-:S05]  /*2cb0*/  IMAD R18, R18, 0x200, R23 ;  /* 0x0000020012127824 */ /* 0x000fca00078e0217 */
[----:B------:R-:W-:Y:S02]  /*2cc0*/  IADD3 R19, R18, 0x80, RZ ;  /* 0x0000008012137810 */ /* 0x000fe40007ffe0ff */
.L_x_29280:
[----:B------:R-:W-:Y:S05]  /*2cd0*/  BSYNC B6 ;  /* 0x0000000000067941 */ /* 0x000fea0003800000 */
.L_x_29279:
        /* <DEDUP_REMOVED lines=231> */
.L_x_29349:
        /* <DEDUP_REMOVED lines=19> */
.L_x_29353:
[----:B------:R-:W2:Y:S02]  /*3c80*/  LDG.E.U8 R2, [R2.64] ;  /* 0x0000002402027981 */ /* 0x000ea4000c1e1100 */
[----:B--2---:R-:W-:Y:S01]  /*3c90*/  ISETP.NE.AND P0, PT, R2, RZ, PT ;  /* 0x000000ff0200720c */ /* 0x004fe20003f05270 */
[----:B------:R-:W-:Y:S05]  /*3ca0*/  BRA `(.L_x_29355) ;  /* 0x00000e0000007947 */ /* 0x000fea0003800000 */
.L_x_29352:
        /* <DEDUP_REMOVED lines=10> */
.L_x_29357:
[----:B------:R-:W2:Y:S02]  /*3d50*/  LDG.E R2, [R2.64] ;  /* 0x0000002402027981 */ /* 0x000ea4000c1e1900 */
[----:B--2---:R-:W-:Y:S01]  /*3d60*/  ISETP.NE.AND P0, PT, R2, RZ, PT ;  /* 0x000000ff0200720c */ /* 0x004fe20003f05270 */
[----:B------:R-:W-:Y:S05]  /*3d70*/  BRA `(.L_x_29355) ;  /* 0x00000d3000007947 */ /* 0x000fea0003800000 */
.L_x_29356:
[----:B------:R-:W2:Y:S02]  /*3d80*/  LDG.E.U16 R2, [R2.64] ;  /* 0x0000002402027981 */ /* 0x000ea4000c1e1500 */
[----:B--2---:R-:W-:Y:S01]  /*3d90*/  ISETP.NE.AND P0, PT, R2, RZ, PT ;  /* 0x000000ff0200720c */ /* 0x004fe20003f05270 */
[----:B------:R-:W-:Y:S05]  /*3da0*/  BRA `(.L_x_29355) ;  /* 0x00000d0000007947 */ /* 0x000fea0003800000 */
.L_x_29351:
        /* <DEDUP_REMOVED lines=9> */
.L_x_29359:
[----:B------:R-:W2:Y:S02]  /*3e40*/  LDG.E.U16 R0, [R2.64] ;  /* 0x0000002402007981 */ /* 0x000ea4000c1e1500 */
[----:B--2---:R-:W-:-:S05]  /*3e50*/  HADD2.F32 R0, -RZ, R0.H0_H0 ;  /* 0x20000000ff007230 */ /* 0x004fca0000004100 */
[----:B------:R-:W-:Y:S01]  /*3e60*/  FSETP.NEU.FTZ.AND P0, PT, R0, RZ, PT ;  /* 0x000000ff0000720b */ /* 0x000fe20003f1d000 */
[----:B------:R-:W-:Y:S05]  /*3e70*/  BRA `(.L_x_29355) ;  /* 0x00000c3000007947 */ /* 0x000fea0003800000 */
.L_x_29358:
        /* <DEDUP_REMOVED lines=11> */
.L_x_29361:
        /* <DEDUP_REMOVED lines=10> */
.L_x_29360:
[----:B------:R-:W2:Y:S02]  /*3fd0*/  LDG.E.64 R2, [R2.64] ;  /* 0x0000002402027981 */ /* 0x000ea4000c1e1b00 */
[----:B--2---:R0:W1:Y:S01]  /*3fe0*/  DSETP.NEU.AND P0, PT, R2, RZ, PT ;  /* 0x000000ff0200722a */ /* 0x0040620003f0d000 */
[----:B------:R-:W-:Y:S05]  /*3ff0*/  BRA `(.L_x_29355) ;  /* 0x00000ab000007947 */ /* 0x000fea0003800000 */
.L_x_29350:
        /* <DEDUP_REMOVED lines=11> */
.L_x_29364:
[----:B------:R-:W2:Y:S02]  /*40b0*/  LDG.E.128 R4, [R2.64] ;  /* 0x0000002402047981 */ /* 0x000ea4000c1e1d00 */
[----:B--2---:R-:W0:-:S06]  /*40c0*/  DSETP.NEU.AND P0, PT, R6, RZ, PT ;  /* 0x000000ff0600722a */ /* 0x004e0c0003f0d000 */
[----:B0-----:R0:W1:Y:S01]  /*40d0*/  DSETP.NEU.OR P0, PT, R4, RZ, P0 ;  /* 0x000000ff0400722a */ /* 0x001062000070d400 */
[----:B------:R-:W-:Y:S05]  /*40e0*/  BRA `(.L_x_29355) ;  /* 0x000009c000007947 */ /* 0x000fea0003800000 */
.L_x_29363:
        /* <DEDUP_REMOVED lines=27> */
.L_x_29366:
        /* <DEDUP_REMOVED lines=14> */
.L_x_29365:
[----:B------:R-:W2:Y:S02]  /*4380*/  LDG.E.U16 R0, [R2.64] ;  /* 0x0000002402007981 */ /* 0x000ea4000c1e1500 */
[----:B--2---:R-:W-:-:S04]  /*4390*/  PRMT R0, RZ, 0x5410, R0 ;  /* 0x00005410ff007816 */ /* 0x004fc80000000000 */
[----:B------:R-:W-:Y:S01]  /*43a0*/  FSETP.NEU.FTZ.AND P0, PT, R0, RZ, PT ;  /* 0x000000ff0000720b */ /* 0x000fe20003f1d000 */
[----:B------:R-:W-:Y:S05]  /*43b0*/  BRA `(.L_x_29355) ;  /* 0x000006f000007947 */ /* 0x000fea0003800000 */
.L_x_29362:
        /* <DEDUP_REMOVED lines=11> */
.L_x_29369:
        /* <DEDUP_REMOVED lines=21> */
.L_x_29373:
[----:B------:R-:W-:Y:S05]  /*45c0*/  BSYNC B1 ;  /* 0x0000000000017941 */ /* 0x000fea0003800000 */
.L_x_29372:
[----:B------:R-:W-:Y:S01]  /*45d0*/  LEA R3, R0, 0x3b800000, 0x17 ;  /* 0x3b80000000037811 */ /* 0x000fe200078eb8ff */
[----:B------:R-:W-:-:S05]  /*45e0*/  IMAD.SHL.U32 R0, R2, 0x100000, RZ ;  /* 0x0010000002007824 */ /* 0x000fca00078e00ff */
[----:B------:R-:W-:Y:S02]  /*45f0*/  LOP3.LUT R0, R3, R0, R4, 0xfe, !PT ;  /* 0x0000000003007212 */ /* 0x000fe400078efe04 */
.L_x_29371:
[----:B------:R-:W-:Y:S05]  /*4600*/  BSYNC B0 ;  /* 0x0000000000007941 */ /* 0x000fea0003800000 */
.L_x_29370:
[----:B------:R-:W-:Y:S01]  /*4610*/  FSETP.NEU.FTZ.AND P0, PT, R0, RZ, PT ;  /* 0x000000ff0000720b */ /* 0x000fe20003f1d000 */
[----:B------:R-:W-:Y:S05]  /*4620*/  BRA `(.L_x_29355) ;  /* 0x0000048000007947 */ /* 0x000fea0003800000 */
.L_x_29368:
        /* <DEDUP_REMOVED lines=21> */
.L_x_29377:
[----:B------:R-:W-:Y:S05]  /*4780*/  BSYNC B1 ;  /* 0x0000000000017941 */ /* 0x000fea0003800000 */
.L_x_29376:
[----:B------:R-:W-:Y:S01]  /*4790*/  LEA R3, R0, 0x37800000, 0x17 ;  /* 0x3780000000037811 */ /* 0x000fe200078eb8ff */
[----:B------:R-:W-:-:S05]  /*47a0*/  IMAD.SHL.U32 R0, R2, 0x200000, RZ ;  /* 0x0020000002007824 */ /* 0x000fca00078e00ff */
[----:B------:R-:W-:Y:S02]  /*47b0*/  LOP3.LUT R0, R3, R0, R4, 0xfe, !PT ;  /* 0x0000000003007212 */ /* 0x000fe400078efe04 */
.L_x_29375:
[----:B------:R-:W-:Y:S05]  /*47c0*/  BSYNC B0 ;  /* 0x0000000000007941 */ /* 0x000fea0003800000 */
.L_x_29374:
[----:B------:R-:W-:Y:S01]  /*47d0*/  FSETP.NEU.FTZ.AND P0, PT, R0, RZ, PT ;  /* 0x000000ff0000720b */ /* 0x000fe20003f1d000 */
[----:B------:R-:W-:Y:S05]  /*47e0*/  BRA `(.L_x_29355) ;  /* 0x000002c000007947 */ /* 0x000fea0003800000 */
.L_x_29367:
        /* <DEDUP_REMOVED lines=14> */
.L_x_29381:
[----:B------:R-:W-:Y:S05]  /*48d0*/  BSYNC B0 ;  /* 0x0000000000007941 */ /* 0x000fea0003800000 */
.L_x_29380:
[----:B------:R-:W-:Y:S01]  /*48e0*/  FSETP.NEU.FTZ.AND P0, PT, R0, RZ, PT ;  /* 0x000000ff0000720b */ /* 0x000fe20003f1d000 */
[----:B------:R-:W-:Y:S05]  /*48f0*/  BRA `(.L_x_29355) ;  /* 0x000001b000007947 */ /* 0x000fea0003800000 */
.L_x_29354:
        /* <DEDUP_REMOVED lines=21> */
.L_x_29379:
[----:B------:R-:W2:Y:S02]  /*4a50*/  LDG.E.64 R2, [R2.64] ;  /* 0x0000002402027981 */ /* 0x000ea4000c1e1b00 */
[----:B--2---:R-:W-:-:S04]  /*4a60*/  ISETP.NE.U32.AND P0, PT, R2, RZ, PT ;  /* 0x000000ff0200720c */ /* 0x004fc80003f05070 */
[----:B------:R-:W-:Y:S01]  /*4a70*/  ISETP.NE.AND.EX P0, PT, R3, RZ, PT, P0 ;  /* 0x000000ff0300720c */ /* 0x000fe20003f05300 */
[----:B------:R-:W-:Y:S05]  /*4a80*/  BRA `(.L_x_29355) ;  /* 0x0000002000007947 */ /* 0x000fea0003800000 */
.L_x_29378:
[----:B------:R-:W2:Y:S02]  /*4a90*/  LDG.E R2, [R2.64] ;  /* 0x0000002402027981 */ /* 0x000ea4000c1e1900 */
[----:B--2---:R-:W-:Y:S02]  /*4aa0*/  ISETP.NE.AND P0, PT, R2, RZ, PT ;  /* 0x000000ff0200720c */ /* 0x004fe40003f05270 */
.L_x_29355:
        /* <DEDUP_REMOVED lines=17> */
.L_x_29385:
[----:B------:R0:W-:Y:S01]  /*4bc0*/  STG.E.U8 [R16.64], R2 ;  /* 0x0000000210007986 */ /* 0x0001e2000c101124 */
[----:B------:R-:W-:Y:S05]  /*4bd0*/  BRA `(.L_x_29387) ;  /* 0x00000d5000007947 */ /* 0x000fea0003800000 */
.L_x_29384:
        /* <DEDUP_REMOVED lines=9> */
.L_x_29389:
[----:B------:R0:W-:Y:S01]  /*4c70*/  STG.E [R16.64], R2 ;  /* 0x0000000210007986 */ /* 0x0001e2000c101924 */
[----:B------:R-:W-:Y:S05]  /*4c80*/  BRA `(.L_x_29387) ;  /* 0x00000ca000007947 */ /* 0x000fea0003800000 */
.L_x_29388:
[----:B------:R0:W-:Y:S01]  /*4c90*/  STG.E.U16 [R16.64], R2 ;  /* 0x0000000210007986 */ /* 0x0001e2000c101524 */
[----:B------:R-:W-:Y:S05]  /*4ca0*/  BRA `(.L_x_29387) ;  /* 0x00000c8000007947 */ /* 0x000fea0003800000 */
.L_x_29383:
        /* <DEDUP_REMOVED lines=9> */
.L_x_29391:
[----:B------:R-:W0:Y:S02]  /*4d40*/  I2F.U32 R0, R2 ;  /* 0x0000000200007306 */ /* 0x000e240000201000 */
[----:B0-----:R-:W-:-:S05]  /*4d50*/  F2FP.PACK_AB R0, RZ, R0 ;  /* 0x00000000ff00723e */ /* 0x001fca00000000ff */
[----:B------:R0:W-:Y:S01]  /*4d60*/  STG.E.U16 [R16.64], R0 ;  /* 0x0000000010007986 */ /* 0x0001e2000c101524 */
[----:B------:R-:W-:Y:S05]  /*4d70*/  BRA `(.L_x_29387) ;  /* 0x00000bb000007947 */ /* 0x000fea0003800000 */
.L_x_29390:
        /* <DEDUP_REMOVED lines=10> */
.L_x_29393:
[----:B------:R-:W0:Y:S02]  /*4e20*/  I2F.U32 R2, R2 ;  /* 0x0000000200027306 */ /* 0x000e240000201000 */
[----:B0-----:R-:W-:-:S04]  /*4e30*/  F2FP.PACK_AB R3, RZ, R2 ;  /* 0x00000002ff03723e */ /* 0x001fc800000000ff */
[----:B------:R-:W-:-:S05]  /*4e40*/  PRMT R3, R3, 0x5410, RZ ;  /* 0x0000541003037816 */ /* 0x000fca00000000ff */
[----:B------:R0:W-:Y:S01]  /*4e50*/  STG.E [R16.64], R3 ;  /* 0x0000000310007986 */ /* 0x0001e2000c101924 */
[----:B------:R-:W-:Y:S05]  /*4e60*/  BRA `(.L_x_29387) ;  /* 0x00000ac000007947 */ /* 0x000fea0003800000 */
.L_x_29392:
[----:B------:R-:W0:Y:S02]  /*4e70*/  I2F.F64.U32 R2, R2 ;  /* 0x0000000200027312 */ /* 0x000e240000201800 */
[----:B0-----:R0:W-:Y:S01]  /*4e80*/  STG.E.64 [R16.64], R2 ;  /* 0x0000000210007986 */ /* 0x0011e2000c101b24 */
[----:B------:R-:W-:Y:S05]  /*4e90*/  BRA `(.L_x_29387) ;  /* 0x00000a9000007947 */ /* 0x000fea0003800000 */
.L_x_29382:
        /* <DEDUP_REMOVED lines=10> */
.L_x_29396:
[----:B------:R-:W0:Y:S01]  /*4f40*/  I2F.F64.U32 R4, R2 ;  /* 0x0000000200047312 */ /* 0x000e220000201800 */
[----:B------:R-:W-:-:S05]  /*4f50*/  CS2R R6, SRZ ;  /* 0x0000000000067805 */ /* 0x000fca000001ff00 */
[----:B0-----:R0:W-:Y:S01]  /*4f60*/  STG.E.128 [R16.64], R4 ;  /* 0x0000000410007986 */ /* 0x0011e2000c101d24 */
[----:B------:R-:W-:Y:S05]  /*4f70*/  BRA `(.L_x_29387) ;  /* 0x000009b000007947 */ /* 0x000fea0003800000 */
.L_x_29395:
        /* <DEDUP_REMOVED lines=21> */
.L_x_29400:
[----:B------:R-:W-:Y:S05]  /*50d0*/  BSYNC B0 ;  /* 0x0000000000007941 */ /* 0x000fea0003800000 */
.L_x_29399:
[----:B------:R-:W-:-:S05]  /*50e0*/  LOP3.LUT R3, R0, R3, RZ, 0xfc, !PT ;  /* 0x0000000300037212 */ /* 0x000fca00078efcff */
[----:B------:R0:W-:Y:S01]  /*50f0*/  STG.E.U8 [R16.64], R3 ;  /* 0x0000000310007986 */ /* 0x0001e2000c101124 */
[----:B------:R-:W-:Y:S05]  /*5100*/  BRA `(.L_x_29387) ;  /* 0x0000082000007947 */ /* 0x000fea0003800000 */
.L_x_29398:
        /* <DEDUP_REMOVED lines=13> */
.L_x_29402:
[----:B------:R-:W-:Y:S01]  /*51e0*/  IMAD.MOV.U32 R0, RZ, RZ, 0x7f ;  /* 0x0000007fff007424 */ /* 0x000fe200078e00ff */
[----:B------:R-:W-:-:S04]  /*51f0*/  ISETP.GT.U32.AND P0, PT, R3, 0x7f800000, PT ;  /* 0x7f8000000300780c */ /* 0x000fc80003f04070 */
[----:B------:R-:W-:-:S04]  /*5200*/  SEL R0, R0, 0x7c, P0 ;  /* 0x0000007c00007807 */ /* 0x000fc80000000000 */
.L_x_29403:
[----:B------:R-:W-:Y:S05]  /*5210*/  BSYNC B0 ;  /* 0x0000000000007941 */ /* 0x000fea0003800000 */
.L_x_29401:
[----:B------:R-:W-:-:S04]  /*5220*/  LOP3.LUT R2, R5, 0x80000000, RZ, 0xc0, !PT ;  /* 0x8000000005027812 */ /* 0x000fc800078ec0ff */
[----:B------:R-:W-:-:S04]  /*5230*/  SHF.R.U32.HI R3, RZ, 0x18, R2 ;  /* 0x00000018ff037819 */ /* 0x000fc80000011602 */
[----:B------:R-:W-:-:S05]  /*5240*/  LOP3.LUT R3, R0, R3, RZ, 0xfc, !PT ;  /* 0x0000000300037212 */ /* 0x000fca00078efcff */
[----:B------:R0:W-:Y:S01]  /*5250*/  STG.E.U8 [R16.64], R3 ;  /* 0x0000000310007986 */ /* 0x0001e2000c101124 */
[----:B------:R-:W-:Y:S05]  /*5260*/  BRA `(.L_x_29387) ;  /* 0x000006c000007947 */ /* 0x000fea0003800000 */
.L_x_29397:
[----:B------:R-:W0:Y:S02]  /*5270*/  I2F.U32 R0, R2 ;  /* 0x0000000200007306 */ /* 0x000e240000201000 */
[----:B0-----:R-:W-:-:S05]  /*5280*/  F2FP.BF16.PACK_AB R0, RZ, R0 ;  /* 0x00000000ff00723e */ /* 0x001fca00000010ff */
[----:B------:R0:W-:Y:S01]  /*5290*/  STG.E.U16 [R16.64], R0 ;  /* 0x0000000010007986 */ /* 0x0001e2000c101524 */
[----:B------:R-:W-:Y:S05]  /*52a0*/  BRA `(.L_x_29387) ;  /* 0x0000068000007947 */ /* 0x000fea0003800000 */
.L_x_29394:
        /* <DEDUP_REMOVED lines=10> */
.L_x_29406:
        /* <DEDUP_REMOVED lines=17> */
.L_x_29409:
[----:B------:R-:W-:-:S04]  /*5460*/  LOP3.LUT R2, R5, 0x80000000, RZ, 0xc0, !PT ;  /* 0x8000000005027812 */ /* 0x000fc800078ec0ff */
[----:B------:R-:W-:-:S04]  /*5470*/  SHF.R.U32.HI R3, RZ, 0x18, R2 ;  /* 0x00000018ff037819 */ /* 0x000fc80000011602 */
[----:B------:R-:W-:-:S04]  /*5480*/  LOP3.LUT R0, R0, R3, RZ, 0xfc, !PT ;  /* 0x0000000300007212 */ /* 0x000fc800078efcff */
[----:B------:R-:W-:Y:S02]  /*5490*/  PRMT R8, R0, 0x7610, R8 ;  /* 0x0000761000087816 */ /* 0x000fe40000000008 */
.L_x_29408:
[----:B------:R-:W-:Y:S05]  /*54a0*/  BSYNC B0 ;  /* 0x0000000000007941 */ /* 0x000fea0003800000 */
.L_x_29407:
[----:B------:R0:W-:Y:S01]  /*54b0*/  STG.E.U8 [R16.64], R8 ;  /* 0x0000000810007986 */ /* 0x0001e2000c101124 */
[----:B------:R-:W-:Y:S05]  /*54c0*/  BRA `(.L_x_29387) ;  /* 0x0000046000007947 */ /* 0x000fea0003800000 */
.L_x_29405:
        /* <DEDUP_REMOVED lines=17> */
.L_x_29412:
[----:B------:R-:W-:-:S04]  /*55e0*/  LOP3.LUT R2, R5, 0x80000000, RZ, 0xc0, !PT ;  /* 0x8000000005027812 */ /* 0x000fc800078ec0ff */
[----:B------:R-:W-:-:S04]  /*55f0*/  SHF.R.U32.HI R3, RZ, 0x18, R2 ;  /* 0x00000018ff037819 */ /* 0x000fc80000011602 */
[----:B------:R-:W-:-:S04]  /*5600*/  LOP3.LUT R0, R0, R3, RZ, 0xfc, !PT ;  /* 0x0000000300007212 */ /* 0x000fc800078efcff */
[----:B------:R-:W-:Y:S02]  /*5610*/  PRMT R8, R0, 0x7610, R8 ;  /* 0x0000761000087816 */ /* 0x000fe40000000008 */
.L_x_29411:
[----:B------:R-:W-:Y:S05]  /*5620*/  BSYNC B0 ;  /* 0x0000000000007941 */ /* 0x000fea0003800000 */
.L_x_29410:
[----:B------:R0:W-:Y:S01]  /*5630*/  STG.E.U8 [R16.64], R8 ;  /* 0x0000000810007986 */ /* 0x0001e2000c101124 */
[----:B------:R-:W-:Y:S05]  /*5640*/  BRA `(.L_x_29387) ;  /* 0x000002e000007947 */ /* 0x000fea0003800000 */
.L_x_29404:
        /* <DEDUP_REMOVED lines=22> */
.L_x_29386:
        /* <DEDUP_REMOVED lines=20> */
.L_x_29414:
[----:B------:R-:W-:-:S05]  /*58f0*/  IMAD.MOV.U32 R3, RZ, RZ, RZ ;  /* 0x000000ffff037224 */ /* 0x000fca00078e00ff */
[----:B------:R0:W-:Y:S01]  /*5900*/  STG.E.64 [R16.64], R2 ;  /* 0x0000000210007986 */ /* 0x0001e2000c101b24 */
[----:B------:R-:W-:Y:S05]  /*5910*/  BRA `(.L_x_29387) ;  /* 0x0000001000007947 */ /* 0x000fea0003800000 */
.L_x_29413:
[----:B------:R0:W-:Y:S02]  /*5920*/  STG.E [R16.64], R2 ;  /* 0x0000000210007986 */ /* 0x0001e4000c101924 */
.L_x_29387:
        /* <DEDUP_REMOVED lines=231> */
.L_x_29415:
        /* <DEDUP_REMOVED lines=19> */
.L_x_29419:
[----:B------:R-:W2:Y:S02]  /*68d0*/  LDG.E.U8 R2, [R2.64] ;  /* 0x0000002402027981 */ /* 0x000ea4000c1e1100 */
[----:B--2---:R-:W-:Y:S01]  /*68e0*/  ISETP.NE.AND P0, PT, R2, RZ, PT ;  /* 0x000000ff0200720c */ /* 0x004fe20003f05270 */
[----:B------:R-:W-:Y:S05]  /*68f0*/  BRA `(.L_x_29421) ;  /* 0x00000e0000007947 */ /* 0x000fea0003800000 */
.L_x_29418:
        /* <DEDUP_REMOVED lines=10> */
.L_x_29423:
[----:B------:R-:W2:Y:S02]  /*69a0*/  LDG.E R2, [R2.64] ;  /* 0x0000002402027981 */ /* 0x000ea4000c1e1900 */
[----:B--2---:R-:W-:Y:S01]  /*69b0*/  ISETP.NE.AND P0, PT, R2, RZ, PT ;  /* 0x000000ff0200720c */ /* 0x004fe20003f05270 */
[----:B------:R-:W-:Y:S05]  /*69c0*/  BRA `(.L_x_29421) ;  /* 0x00000d3000007947 */ /* 0x000fea0003800000 */
.L_x_29422:
[----:B------:R-:W2:Y:S02]  /*69d0*/  LDG.E.U16 R2, [R2.64] ;  /* 0x0000002402027981 */ /* 0x000ea4000c1e1500 */
[----:B--2---:R-:W-:Y:S01]  /*69e0*/  ISETP.NE.AND P0, PT, R2, RZ, PT ;  /* 0x000000ff0200720c */ /* 0x004fe20003f05270 */
[----:B------:R-:W-:Y:S05]  /*69f0*/  BRA `(.L_x_29421) ;  /* 0x00000d0000007947 */ /* 0x000fea0003800000 */
.L_x_29417:
        /* <DEDUP_REMOVED lines=9> */
.L_x_29425:
[----:B------:R-:W2:Y:S02]  /*6a90*/  LDG.E.U16 R0, [R2.64] ;  /* 0x0000002402007981 */ /* 0x000ea4000c1e1500 */
[----:B--2---:R-:W-:-:S05]  /*6aa0*/  HADD2.F32 R0, -RZ, R0.H0_H0 ;  /* 0x20000000ff007230 */ /* 0x004fca0000004100 */
[----:B------:R-:W-:Y:S01]  /*6ab0*/  FSETP.NEU.FTZ.AND P0, PT, R0, RZ, PT ;  /* 0x000000ff0000720b */ /* 0x000fe20003f1d000 */
[----:B------:R-:W-:Y:S05]  /*6ac0*/  BRA `(.L_x_29421) ;  /* 0x00000c3000007947 */ /* 0x000fea0003800000 */
.L_x_29424:
        /* <DEDUP_REMOVED lines=11> */
.L_x_29427:
        /* <DEDUP_REMOVED lines=10> */
.L_x_29426:
[----:B------:R-:W2:Y:S02]  /*6c20*/  LDG.E.64 R2, [R2.64] ;  /* 0x0000002402027981 */ /* 0x000ea4000c1e1b00 */
[----:B--2---:R0:W1:Y:S01]  /*6c30*/  DSETP.NEU.AND P0, PT, R2, RZ, PT ;  /* 0x000000ff0200722a */ /* 0x0040620003f0d000 */
[----:B------:R-:W-:Y:S05]  /*6c40*/  BRA `(.L_x_29421) ;  /* 0x00000ab000007947 */ /* 0x000fea0003800000 */
.L_x_29416:
        /* <DEDUP_REMOVED lines=11> */
.L_x_29430:
[----:B------:R-:W2:Y:S02]  /*6d00*/  LDG.E.128 R4, [R2.64] ;  /* 0x0000002402047981 */ /* 0x000ea4000c1e1d00 */
[----:B--2---:R-:W0:-:S06]  /*6d10*/  DSETP.NEU.AND P0, PT, R6, RZ, PT ;  /* 0x000000ff0600722a */ /* 0x004e0c0003f0d000 */
[----:B0-----:R0:W1:Y:S01]  /*6d20*/  DSETP.NEU.OR P0, PT, R4, RZ, P0 ;  /* 0x000000ff0400722a */ /* 0x001062000070d400 */
[----:B------:R-:W-:Y:S05]  /*6d30*/  BRA `(.L_x_29421) ;  /* 0x000009c000007947 */ /* 0x000fea0003800000 */
.L_x_29429:
        /* <DEDUP_REMOVED lines=27> */
.L_x_29432:
        /* <DEDUP_REMOVED lines=14> */
.L_x_29431:
[----:B------:R-:W2:Y:S02]  /*6fd0*/  LDG.E.U16 R0, [R2.64] ;  /* 0x0000002402007981 */ /* 0x000ea4000c1e1500 */
[----:B--2---:R-:W-:-:S04]  /*6fe0*/  PRMT R0, RZ, 0x5410, R0 ;  /* 0x00005410ff007816 */ /* 0x004fc80000000000 */
[----:B------:R-:W-:Y:S01]  /*6ff0*/  FSETP.NEU.FTZ.AND P0, PT, R0, RZ, PT ;  /* 0x000000ff0000720b */ /* 0x000fe20003f1d000 */
[----:B------:R-:W-:Y:S05]  /*7000*/  BRA `(.L_x_29421) ;  /* 0x000006f000007947 */ /* 0x000fea0003800000 */
.L_x_29428:
        /* <DEDUP_REMOVED lines=11> */
.L_x_29435:
        /* <DEDUP_REMOVED lines=21> */
.L_x_29439:
[----:B------:R-:W-:Y:S05]  /*7210*/  BSYNC B1 ;  /* 0x0000000000017941 */ /* 0x000fea0003800000 */
.L_x_29438:
[----:B------:R-:W-:Y:S01]  /*7220*/  LEA R3, R0, 0x3b800000, 0x17 ;  /* 0x3b80000000037811 */ /* 0x000fe200078eb8ff */
[----:B------:R-:W-:-:S05]  /*7230*/  IMAD.SHL.U32 R0, R2, 0x100000, RZ ;  /* 0x0010000002007824 */ /* 0x000fca00078e00ff */
[----:B------:R-:W-:Y:S02]  /*7240*/  LOP3.LUT R0, R3, R0, R4, 0xfe, !PT ;  /* 0x0000000003007212 */ /* 0x000fe400078efe04 */
.L_x_29437:
[----:B------:R-:W-:Y:S05]  /*7250*/  BSYNC B0 ;  /* 0x0000000000007941 */ /* 0x000fea0003800000 */
.L_x_29436:
[----:B------:R-:W-:Y:S01]  /*7260*/  FSETP.NEU.FTZ.AND P0, PT, R0, RZ, PT ;  /* 0x000000ff0000720b */ /* 0x000fe20003f1d000 */
[----:B------:R-:W-:Y:S05]  /*7270*/  BRA `(.L_x_29421) ;  /* 0x0000048000007947 */ /* 0x000fea0003800000 */
.L_x_29434:
        /* <DEDUP_REMOVED lines=21> */
.L_x_29443:
[----:B------:R-:W-:Y:S05]  /*73d0*/  BSYNC B1 ;  /* 0x0000000000017941 */ /* 0x000fea0003800000 */
.L_x_29442:
[----:B------:R-:W-:Y:S01]  /*73e0*/  LEA R3, R0, 0x37800000, 0x17 ;  /* 0x3780000000037811 */ /* 0x000fe200078eb8ff */
[----:B------:R-:W-:-:S05]  /*73f0*/  IMAD.SHL.U32 R0, R2, 0x200000, RZ ;  /* 0x0020000002007824 */ /* 0x000fca00078e00ff */
[----:B------:R-:W-:Y:S02]  /*7400*/  LOP3.LUT R0, R3, R0, R4, 0xfe, !PT ;  /* 0x0000000003007212 */ /* 0x000fe400078efe04 */
.L_x_29441:
[----:B------:R-:W-:Y:S05]  /*7410*/  BSYNC B0 ;  /* 0x0000000000007941 */ /* 0x000fea0003800000 */
.L_x_29440:
[----:B------:R-:W-:Y:S01]  /*7420*/  FSETP.NEU.FTZ.AND P0, PT, R0, RZ, PT ;  /* 0x000000ff0000720b */ /* 0x000fe20003f1d000 */
[----:B------:R-:W-:Y:S05]  /*7430*/  BRA `(.L_x_29421) ;  /* 0x000002c000007947 */ /* 0x000fea0003800000 */
.L_x_29433:
        /* <DEDUP_REMOVED lines=14> */
.L_x_29447:
[----:B------:R-:W-:Y:S05]  /*7520*/  BSYNC B0 ;  /* 0x0000000000007941 */ /* 0x000fea0003800000 */
.L_x_29446:
[----:B------:R-:W-:Y:S01]  /*7530*/  FSETP.NEU.FTZ.AND P0, PT, R0, RZ, PT ;  /* 0x000000ff0000720b */ /* 0x000fe20003f1d000 */
[----:B------:R-:W-:Y:S05]  /*7540*/  BRA `(.L_x_29421) ;  /* 0x000001b000007947 */ /* 0x000fea0003800000 */
.L_x_29420:
        /* <DEDUP_REMOVED lines=21> */
.L_x_29445:
[----:B------:R-:W2:Y:S02]  /*76a0*/  LDG.E.64 R2, [R2.64] ;  /* 0x0000002402027981 */ /* 0x000ea4000c1e1b00 */
[----:B--2---:R-:W-:-:S04]  /*76b0*/  ISETP.NE.U32.AND P0, PT, R2, RZ, PT ;  /* 0x000000ff0200720c */ /* 0x004fc80003f05070 */
[----:B------:R-:W-:Y:S01]  /*76c0*/  ISETP.NE.AND.EX P0, PT, R3, RZ, PT, P0 ;  /* 0x000000ff0300720c */ /* 0x000fe20003f05300 */
[----:B------:R-:W-:Y:S05]  /*76d0*/  BRA `(.L_x_29421) ;  /* 0x0000002000007947 */ /* 0x000fea0003800000 */
.L_x_29444:
[----:B------:R-:W2:Y:S02]  /*76e0*/  LDG.E R2, [R2.64] ;  /* 0x0000002402027981 */ /* 0x000ea4000c1e1900 */
[----:B--2---:R-:W-:Y:S02]  /*76f0*/  ISETP.NE.AND P0, PT, R2, RZ, PT ;  /* 0x000000ff0200720c */ /* 0x004fe40003f05270 */
.L_x_29421:
        /* <DEDUP_REMOVED lines=17> */
.L_x_29451:
[----:B------:R0:W-:Y:S01]  /*7810*/  STG.E.U8 [R16.64], R2 ;  /* 0x0000000210007986 */ /* 0x0001e2000c101124 */
[----:B------:R-:W-:Y:S05]  /*7820*/  BRA `(.L_x_29453) ;  /* 0x00000d5000007947 */ /* 0x000fea0003800000 */
.L_x_29450:
        /* <DEDUP_REMOVED lines=9> */
.L_x_29455:
[----:B------:R0:W-:Y:S01]  /*78c0*/  STG.E [R16.64], R2 ;  /* 0x0000000210007986 */ /* 0x0001e2000c101924 */
[----:B------:R-:W-:Y:S05]  /*78d0*/  BRA `(.L_x_29453) ;  /* 0x00000ca000007947 */ /* 0x000fea0003800000 */
.L_x_29454:
[----:B------:R0:W-:Y:S01]  /*78e0*/  STG.E.U16 [R16.64], R2 ;  /* 0x0000000210007986 */ /* 0x0001e2000c101524 */
[----:B------:R-:W-:Y:S05]  /*78f0*/  BRA `(.L_x_29453) ;  /* 0x00000c8000007947 */ /* 0x000fea0003800000 */
.L_x_29449:
        /* <DEDUP_REMOVED lines=9> */
.L_x_29457:
[----:B------:R-:W0:Y:S02]  /*7990*/  I2F.U32 R0, R2 ;  /* 0x0000000200007306 */ /* 0x000e240000201000 */
[----:B0-----:R-:W-:-:S05]  /*79a0*/  F2FP.PACK_AB R0, RZ, R0 ;  /* 0x00000000ff00723e */ /* 0x001fca00000000ff */
[----:B------:R0:W-:Y:S01]  /*79b0*/  STG.E.U16 [R16.64], R0 ;  /* 0x0000000010007986 */ /* 0x0001e2000c101524 */
[----:B------:R-:W-:Y:S05]  /*79c0*/  BRA `(.L_x_29453) ;  /* 0x00000bb000007947 */ /* 0x000fea0003800000 */
.L_x_29456:
        /* <DEDUP_REMOVED lines=10> */
.L_x_29459:
[----:B------:R-:W0:Y:S02]  /*7a70*/  I2F.U32 R2, R2 ;  /* 0x0000000200027306 */ /* 0x000e240000201000 */
[----:B0-----:R-:W-:-:S04]  /*7a80*/  F2FP.PACK_AB R3, RZ, R2 ;  /* 0x00000002ff03723e */ /* 0x001fc800000000ff */
[----:B------:R-:W-:-:S05]  /*7a90*/  PRMT R3, R3, 0x5410, RZ ;  /* 0x0000541003037816 */ /* 0x000fca00000000ff */
[----:B------:R0:W-:Y:S01]  /*7aa0*/  STG.E [R16.64], R3 ;  /* 0x0000000310007986 */ /* 0x0001e2000c101924 */
[----:B------:R-:W-:Y:S05]  /*7ab0*/  BRA `(.L_x_29453) ;  /* 0x00000ac000007947 */ /* 0x000fea0003800000 */
.L_x_29458:
[----:B------:R-:W0:Y:S02]  /*7ac0*/  I2F.F64.U32 R2, R2 ;  /* 0x0000000200027312 */ /* 0x000e240000201800 */
[----:B0-----:R0:W-:Y:S01]  /*7ad0*/  STG.E.64 [R16.64], R2 ;  /* 0x0000000210007986 */ /* 0x0011e2000c101b24 */
[----:B------:R-:W-:Y:S05]  /*7ae0*/  BRA `(.L_x_29453) ;  /* 0x00000a9000007947 */ /* 0x000fea0003800000 */
.L_x_29448:
        /* <DEDUP_REMOVED lines=10> */
.L_x_29462:
[----:B------:R-:W0:Y:S01]  /*7b90*/  I2F.F64.U32 R4, R2 ;  /* 0x0000000200047312 */ /* 0x000e220000201800 */
[----:B------:R-:W-:-:S05]  /*7ba0*/  CS2R R6, SRZ ;  /* 0x0000000000067805 */ /* 0x000fca000001ff00 */
[----:B0-----:R0:W-:Y:S01]  /*7bb0*/  STG.E.128 [R16.64], R4 ;  /* 0x0000000410007986 */ /* 0x0011e2000c101d24 */
[----:B------:R-:W-:Y:S05]  /*7bc0*/  BRA `(.L_x_29453) ;  /* 0x000009b000007947 */ /* 0x000fea0003800000 */
.L_x_29461:
        /* <DEDUP_REMOVED lines=21> */
.L_x_29466:
[----:B------:R-:W-:Y:S05]  /*7d20*/  BSYNC B0 ;  /* 0x0000000000007941 */ /* 0x000fea0003800000 */
.L_x_29465:
[----:B------:R-:W-:-:S05]  /*7d30*/  LOP3.LUT R3, R0, R3, RZ, 0xfc, !PT ;  /* 0x0000000300037212 */ /* 0x000fca00078efcff */
[----:B------:R0:W-:Y:S01]  /*7d40*/  STG.E.U8 [R16.64], R3 ;  /* 0x0000000310007986 */ /* 0x0001e2000c101124 */
[----:B------:R-:W-:Y:S05]  /*7d50*/  BRA `(.L_x_29453) ;  /* 0x0000082000007947 */ /* 0x000fea0003800000 */
.L_x_29464:
        /* <DEDUP_REMOVED lines=13> */
.L_x_29468:
[----:B------:R-:W-:Y:S01]  /*7e30*/  IMAD.MOV.U32 R0, RZ, RZ, 0x7f ;  /* 0x0000007fff007424 */ /* 0x000fe200078e00ff */
[----:B------:R-:W-:-:S04]  /*7e40*/  ISETP.GT.U32.AND P0, PT, R3, 0x7f800000, PT ;  /* 0x7f8000000300780c */ /* 0x000fc80003f04070 */
[----:B------:R-:W-:-:S04]  /*7e50*/  SEL R0, R0, 0x7c, P0 ;  /* 0x0000007c00007807 */ /* 0x000fc80000000000 */
.L_x_29469:
[----:B------:R-:W-:Y:S05]  /*7e60*/  BSYNC B0 ;  /* 0x0000000000007941 */ /* 0x000fea0003800000 */
.L_x_29467:
[----:B------:R-:W-:-:S04]  /*7e70*/  LOP3.LUT R2, R5, 0x80000000, RZ, 0xc0, !PT ;  /* 0x8000000005027812 */ /* 0x000fc800078ec0ff */
[----:B------:R-:W-:-:S04]  /*7e80*/  SHF.R.U32.HI R3, RZ, 0x18, R2 ;  /* 0x00000018ff037819 */ /* 0x000fc80000011602 */
[----:B------:R-:W-:-:S05]  /*7e90*/  LOP3.LUT R3, R0, R3, RZ, 0xfc, !PT ;  /* 0x0000000300037212 */ /* 0x000fca00078efcff */
[----:B------:R0:W-:Y:S01]  /*7ea0*/  STG.E.U8 [R16.64], R3 ;  /* 0x0000000310007986 */ /* 0x0001e2000c101124 */
[----:B------:R-:W-:Y:S05]  /*7eb0*/  BRA `(.L_x_29453) ;  /* 0x000006c000007947 */ /* 0x000fea0003800000 */
.L_x_29463:
[----:B------:R-:W0:Y:S02]  /*7ec0*/  I2F.U32 R0, R2 ;  /* 0x0000000200007306 */ /* 0x000e240000201000 */
[----:B0-----:R-:W-:-:S05]  /*7ed0*/  F2FP.BF16.PACK_AB R0, RZ, R0 ;  /* 0x00000000ff00723e */ /* 0x001fca00000010ff */
[----:B------:R0:W-:Y:S01]  /*7ee0*/  STG.E.U16 [R16.64], R0 ;  /* 0x0000000010007986 */ /* 0x0001e2000c101524 */
[----:B------:R-:W-:Y:S05]  /*7ef0*/  BRA `(.L_x_29453) ;  /* 0x0000068000007947 */ /* 0x000fea0003800000 */
.L_x_29460:
        /* <DEDUP_REMOVED lines=10> */
.L_x_29472:
        /* <DEDUP_REMOVED lines=17> */
.L_x_29475:
[----:B------:R-:W-:-:S04]  /*80b0*/  LOP3.LUT R2, R5, 0x80000000, RZ, 0xc0, !PT ;  /* 0x8000000005027812 */ /* 0x000fc800078ec0ff */
[----:B------:R-:W-:-:S04]  /*80c0*/  SHF.R.U32.HI R3, RZ, 0x18, R2 ;  /* 0x00000018ff037819 */ /* 0x000fc80000011602 */
[----:B------:R-:W-:-:S04]  /*80d0*/  LOP3.LUT R0, R0, R3, RZ, 0xfc, !PT ;  /* 0x0000000300007212 */ /* 0x000fc800078efcff */
[----:B------:R-:W-:Y:S02]  /*80e0*/  PRMT R8, R0, 0x7610, R8 ;  /* 0x0000761000087816 */ /* 0x000fe40000000008 */
.L_x_29474:
[----:B------:R-:W-:Y:S05]  /*80f0*/  BSYNC B0 ;  /* 0x0000000000007941 */ /* 0x000fea0003800000 */
.L_x_29473:
[----:B------:R0:W-:Y:S01]  /*8100*/  STG.E.U8 [R16.64], R8 ;  /* 0x0000000810007986 */ /* 0x0001e2000c101124 */
[----:B------:R-:W-:Y:S05]  /*8110*/  BRA `(.L_x_29453) ;  /* 0x0000046000007947 */ /* 0x000fea0003800000 */
.L_x_29471:
        /* <DEDUP_REMOVED lines=17> */
.L_x_29478:
[----:B------:R-:W-:-:S04]  /*8230*/  LOP3.LUT R2, R5, 0x80000000, RZ, 0xc0, !PT ;  /* 0x8000000005027812 */ /* 0x000fc800078ec0ff */
[----:B------:R-:W-:-:S04]  /*8240*/  SHF.R.U32.HI R3, RZ, 0x18, R2 ;  /* 0x00000018ff037819 */ /* 0x000fc80000011602 */
[----:B------:R-:W-:-:S04]  /*8250*/  LOP3.LUT R0, R0, R3, RZ, 0xfc, !PT ;  /* 0x0000000300007212 */ /* 0x000fc800078efcff */
[----:B------:R-:W-:Y:S02]  /*8260*/  PRMT R8, R0, 0x7610, R8 ;  /* 0x0000761000087816 */ /* 0x000fe40000000008 */
.L_x_29477:
[----:B------:R-:W-:Y:S05]  /*8270*/  BSYNC B0 ;  /* 0x0000000000007941 */ /* 0x000fea0003800000 */
.L_x_29476:
[----:B------:R0:W-:Y:S01]  /*8280*/  STG.E.U8 [R16.64], R8 ;  /* 0x0000000810007986 */ /* 0x0001e2000c101124 */
[----:B------:R-:W-:Y:S05]  /*8290*/  BRA `(.L_x_29453) ;  /* 0x000002e000007947 */ /* 0x000fea0003800000 */
.L_x_29470:
        /* <DEDUP_REMOVED lines=22> */
.L_x_29452:
        /* <DEDUP_REMOVED lines=20> */
.L_x_29480:
[----:B------:R-:W-:-:S05]  /*8540*/  IMAD.MOV.U32 R3, RZ, RZ, RZ ;  /* 0x000000ffff037224 */ /* 0x000fca00078e00ff */
[----:B------:R0:W-:Y:S01]  /*8550*/  STG.E.64 [R16.64], R2 ;  /* 0x0000000210007986 */ /* 0x0001e2000c101b24 */
[----:B------:R-:W-:Y:S05]  /*8560*/  BRA `(.L_x_29453) ;  /* 0x0000001000007947 */ /* 0x000fea0003800000 */
.L_x_29479:
[----:B------:R0:W-:Y:S02]  /*8570*/  STG.E [R16.64], R2 ;  /* 0x0000000210007986 */ /* 0x0001e4000c101924 */
.L_x_29453:
[----:B------:R-:W-:Y:S02]  /*8580*/  IADD3 R19, R19, 0x80, RZ ;  /* 0x0000008013137810 */ /* 0x000fe40007ffe0ff */
.L_x_29348:
[----:B------:R-:W-:Y:S05]  /*8590*/  BSYNC B6 ;  /* 0x0000000000067941 */ /* 0x000fea0003800000 */
.L_x_29347:
        /* <DEDUP_REMOVED lines=230> */
.L_x_29481:
        /* <DEDUP_REMOVED lines=19> */
.L_x_29485:
[----:B------:R-:W2:Y:S02]  /*9530*/  LDG.E.U8 R2, [R2.64] ;  /* 0x0000002402027981 */ /* 0x000ea4000c1e1100 */
[----:B--2---:R-:W-:Y:S01]  /*9540*/  ISETP.NE.AND P0, PT, R2, RZ, PT ;  /* 0x000000ff0200720c */ /* 0x004fe20003f05270 */
[----:B------:R-:W-:Y:S05]  /*9550*/  BRA `(.L_x_29487) ;  /* 0x00000e0000007947 */ /* 0x000fea0003800000 */
.L_x_29484:
        /* <DEDUP_REMOVED lines=10> */
.L_x_29489:
[----:B------:R-:W2:Y:S02]  /*9600*/  LDG.E R2, [R2.64] ;  /* 0x0000002402027981 */ /* 0x000ea4000c1e1900 */
[----:B--2---:R-:W-:Y:S01]  /*9610*/  ISETP.NE.AND P0, PT, R2, RZ, PT ;  /* 0x000000ff0200720c */ /* 0x004fe20003f05270 */
[----:B------:R-:W-:Y:S05]  /*9620*/  BRA `(.L_x_29487) ;  /* 0x00000d3000007947 */ /* 0x000fea0003800000 */
.L_x_29488:
[----:B------:R-:W2:Y:S02]  /*9630*/  LDG.E.U16 R2, [R2.64] ;  /* 0x0000002402027981 */ /* 0x000ea4000c1e1500 */
[----:B--2---:R-:W-:Y:S01]  /*9640*/  ISETP.NE.AND P0, PT, R2, RZ, PT ;  /* 0x000000ff0200720c */ /* 0x004fe20003f05270 */
[----:B------:R-:W-:Y:S05]  /*9650*/  BRA `(.L_x_29487) ;  /* 0x00000d0000007947 */ /* 0x000fea0003800000 */
.L_x_29483:
        /* <DEDUP_REMOVED lines=9> */
.L_x_29491:
[----:B------:R-:W2:Y:S02]  /*96f0*/  LDG.E.U16 R0, [R2.64] ;  /* 0x0000002402007981 */ /* 0x000ea4000c1e1500 */
[----:B--2---:R-:W-:-:S05]  /*9700*/  HADD2.F32 R0, -RZ, R0.H0_H0 ;  /* 0x20000000ff007230 */ /* 0x004fca0000004100 */
[----:B------:R-:W-:Y:S01]  /*9710*/  FSETP.NEU.FTZ.AND P0, PT, R0, RZ, PT ;  /* 0x000000ff0000720b */ /* 0x000fe20003f1d000 */
[----:B------:R-:W-:Y:S05]  /*9720*/  BRA `(.L_x_29487) ;  /* 0x00000c3000007947 */ /* 0x000fea0003800000 */
.L_x_29490:
        /* <DEDUP_REMOVED lines=11> */
.L_x_29493:
        /* <DEDUP_REMOVED lines=10> */
.L_x_29492:
[----:B------:R-:W2:Y:S02]  /*9880*/  LDG.E.64 R2, [R2.64] ;  /* 0x0000002402027981 */ /* 0x000ea4000c1e1b00 */
[----:B--2---:R0:W1:Y:S01]  /*9890*/  DSETP.NEU.AND P0, PT, R2, RZ, PT ;  /* 0x000000ff0200722a */ /* 0x0040620003f0d000 */
[----:B------:R-:W-:Y:S05]  /*98a0*/  BRA `(.L_x_29487) ;  /* 0x00000ab000007947 */ /* 0x000fea0003800000 */
.L_x_29482:
        /* <DEDUP_REMOVED lines=11> */
.L_x_29496:
[----:B------:R-:W2:Y:S02]  /*9960*/  LDG.E.128 R4, [R2.64] ;  /* 0x0000002402047981 */ /* 0x000ea4000c1e1d00 */
[----:B--2---:R-:W0:-:S06]  /*9970*/  DSETP.NEU.AND P0, PT, R6, RZ, PT ;  /* 0x000000ff0600722a */ /* 0x004e0c0003f0d000 */
[----:B0-----:R0:W1:Y:S01]  /*9980*/  DSETP.NEU.OR P0, PT, R4, RZ, P0 ;  /* 0x000000ff0400722a */ /* 0x001062000070d400 */
[----:B------:R-:W-:Y:S05]  /*9990*/  BRA `(.L_x_29487) ;  /* 0x000009c000007947 */ /* 0x000fea0003800000 */
.L_x_29495:
        /* <DEDUP_REMOVED lines=27> */
.L_x_29498:
        /* <DEDUP_REMOVED lines=14> */
.L_x_29497:
[----:B------:R-:W2:Y:S02]  /*9c30*/  LDG.E.U16 R0, [R2.64] ;  /* 0x0000002402007981 */ /* 0x000ea4000c1e1500 */
[----:B--2---:R-:W-:-:S04]  /*9c40*/  PRMT R0, RZ, 0x5410, R0 ;  /* 0x00005410ff007816 */ /* 0x004fc80000000000 */
[----:B------:R-:W-:Y:S01]  /*9c50*/  FSETP.NEU.FTZ.AND P0, PT, R0, RZ, PT ;  /* 0x000000ff0000720b */ /* 0x000fe20003f1d000 */
[----:B------:R-:W-:Y:S05]  /*9c60*/  BRA `(.L_x_29487) ;  /* 0x000006f000007947 */ /* 0x000fea0003800000 */
.L_x_29494:
        /* <DEDUP_REMOVED lines=11> */
.L_x_29501:
        /* <DEDUP_REMOVED lines=21> */
.L_x_29505:
[----:B------:R-:W-:Y:S05]  /*9e70*/  BSYNC B1 ;  /* 0x0000000000017941 */ /* 0x000fea0003800000 */
.L_x_29504:
[----:B------:R-:W-:Y:S01]  /*9e80*/  LEA R3, R0, 0x3b800000, 0x17 ;  /* 0x3b80000000037811 */ /* 0x000fe200078eb8ff */
[----:B------:R-:W-:-:S05]  /*9e90*/  IMAD.SHL.U32 R0, R2, 0x100000, RZ ;  /* 0x0010000002007824 */ /* 0x000fca00078e00ff */
[----:B------:R-:W-:Y:S02]  /*9ea0*/  LOP3.LUT R0, R3, R0, R4, 0xfe, !PT ;  /* 0x0000000003007212 */ /* 0x000fe400078efe04 */
.L_x_29503:
[----:B------:R-:W-:Y:S05]  /*9eb0*/  BSYNC B0 ;  /* 0x0000000000007941 */ /* 0x000fea0003800000 */
.L_x_29502:
[----:B------:R-:W-:Y:S01]  /*9ec0*/  FSETP.NEU.FTZ.AND P0, PT, R0, RZ, PT ;  /* 0x000000ff0000720b */ /* 0x000fe20003f1d000 */
[----:B------:R-:W-:Y:S05]  /*9ed0*/  BRA `(.L_x_29487) ;  /* 0x0000048000007947 */ /* 0x000fea0003800000 */
.L_x_29500:
        /* <DEDUP_REMOVED lines=21> */
.L_x_29509:
[----:B------:R-:W-:Y:S05]  /*a030*/  BSYNC B1 ;  /* 0x0000000000017941 */ /* 0x000fea0003800000 */
.L_x_29508:
[----:B------:R-:W-:Y:S01]  /*a040*/  LEA R3, R0, 0x37800000, 0x17 ;  /* 0x3780000000037811 */ /* 0x000fe200078eb8ff */
[----:B------:R-:W-:-:S05]  /*a050*/  IMAD.SHL.U32 R0, R2, 0x200000, RZ ;  /* 0x0020000002007824 */ /* 0x000fca00078e00ff */
[----:B------:R-:W-:Y:S02]  /*a060*/  LOP3.LUT R0, R3, R0, R4, 0xfe, !PT ;  /* 0x0000000003007212 */ /* 0x000fe400078efe04 */
.L_x_29507:
[----:B------:R-:W-:Y:S05]  /*a070*/  BSYNC B0 ;  /* 0x0000000000007941 */ /* 0x000fea0003800000 */
.L_x_29506:
[----:B------:R-:W-:Y:S01]  /*a080*/  FSETP.NEU.FTZ.AND P0, PT, R0, RZ, PT ;  /* 0x000000ff0000720b */ /* 0x000fe20003f1d000 */
[----:B------:R-:W-:Y:S05]  /*a090*/  BRA `(.L_x_29487) ;  /* 0x000002c000007947 */ /* 0x000fea0003800000 */
.L_x_29499:
        /* <DEDUP_REMOVED lines=14> */
.L_x_29513:
[----:B------:R-:W-:Y:S05]  /*a180*/  BSYNC B0 ;  /* 0x0000000000007941 */ /* 0x000fea0003800000 */
.L_x_29512:
[----:B------:R-:W-:Y:S01]  /*a190*/  FSETP.NEU.FTZ.AND P0, PT, R0, RZ, PT ;  /* 0x000000ff0000720b */ /* 0x000fe20003f1d000 */
[----:B------:R-:W-:Y:S05]  /*a1a0*/  BRA `(.L_x_29487) ;  /* 0x000001b000007947 */ /* 0x000fea0003800000 */
.L_x_29486:
        /* <DEDUP_REMOVED lines=21> */
.L_x_29511:
[----:B------:R-:W2:Y:S02]  /*a300*/  LDG.E.64 R2, [R2.64] ;  /* 0x0000002402027981 */ /* 0x000ea4000c1e1b00 */
[----:B--2---:R-:W-:-:S04]  /*a310*/  ISETP.NE.U32.AND P0, PT, R2, RZ, PT ;  /* 0x000000ff0200720c */ /* 0x004fc80003f05070 */
[----:B------:R-:W-:Y:S01]  /*a320*/  ISETP.NE.AND.EX P0, PT, R3, RZ, PT, P0 ;  /* 0x000000ff0300720c */ /* 0x000fe20003f05300 */
[----:B------:R-:W-:Y:S05]  /*a330*/  BRA `(.L_x_29487) ;  /* 0x0000002000007947 */ /* 0x000fea0003800000 */
.L_x_29510:
[----:B------:R-:W2:Y:S02]  /*a340*/  LDG.E R2, [R2.64] ;  /* 0x0000002402027981 */ /* 0x000ea4000c1e1900 */
[----:B--2---:R-:W-:Y:S02]  /*a350*/  ISETP.NE.AND P0, PT, R2, RZ, PT ;  /* 0x000000ff0200720c */ /* 0x004fe40003f05270 */
.L_x_29487:
        /* <DEDUP_REMOVED lines=17> */
.L_x_29517:
[----:B------:R-:W-:Y:S01]  /*a470*/  STG.E.U8 [R16.64], R2 ;  /* 0x0000000210007986 */ /* 0x000fe2000c101124 */
[----:B------:R-:W-:Y:S05]  /*a480*/  EXIT ;  /* 0x000000000000794d */ /* 0x000fea0003800000 */
.L_x_29516:
        /* <DEDUP_REMOVED lines=9> */
.L_x_29520:
[----:B------:R-:W-:Y:S01]  /*a520*/  STG.E [R16.64], R2 ;  /* 0x0000000210007986 */ /* 0x000fe2000c101924 */
[----:B------:R-:W-:Y:S05]  /*a530*/  EXIT ;  /* 0x000000000000794d */ /* 0x000fea0003800000 */
.L_x_29519:
[----:B------:R-:W-:Y:S01]  /*a540*/  STG.E.U16 [R16.64], R2 ;  /* 0x0000000210007986 */ /* 0x000fe2000c101524 */
[----:B------:R-:W-:Y:S05]  /*a550*/  EXIT ;  /* 0x000000000000794d */ /* 0x000fea0003800000 */
.L_x_29515:
        /* <DEDUP_REMOVED lines=9> */
.L_x_29522:
[----:B------:R-:W0:Y:S02]  /*a5f0*/  I2F.U32 R0, R2 ;  /* 0x0000000200007306 */ /* 0x000e240000201000 */
[----:B0-----:R-:W-:-:S05]  /*a600*/  F2FP.PACK_AB R0, RZ, R0 ;  /* 0x00000000ff00723e */ /* 0x001fca00000000ff */
[----:B------:R-:W-:Y:S01]  /*a610*/  STG.E.U16 [R16.64], R0 ;  /* 0x0000000010007986 */ /* 0x000fe2000c101524 */
[----:B------:R-:W-:Y:S05]  /*a620*/  EXIT ;  /* 0x000000000000794d */ /* 0x000fea0003800000 */
.L_x_29521:
        /* <DEDUP_REMOVED lines=10> */
.L_x_29524:
[----:B------:R-:W0:Y:S02]  /*a6d0*/  I2F.U32 R2, R2 ;  /* 0x0000000200027306 */ /* 0x000e240000201000 */
[----:B0-----:R-:W-:-:S04]  /*a6e0*/  F2FP.PACK_AB R3, RZ, R2 ;  /* 0x00000002ff03723e */ /* 0x001fc800000000ff */
[----:B------:R-:W-:-:S05]  /*a6f0*/  PRMT R3, R3, 0x5410, RZ ;  /* 0x0000541003037816 */ /* 0x000fca00000000ff */
[----:B------:R-:W-:Y:S01]  /*a700*/  STG.E [R16.64], R3 ;  /* 0x0000000310007986 */ /* 0x000fe2000c101924 */
[----:B------:R-:W-:Y:S05]  /*a710*/  EXIT ;  /* 0x000000000000794d */ /* 0x000fea0003800000 */
.L_x_29523:
[----:B------:R-:W0:Y:S02]  /*a720*/  I2F.F64.U32 R2, R2 ;  /* 0x0000000200027312 */ /* 0x000e240000201800 */
[----:B0-----:R-:W-:Y:S01]  /*a730*/  STG.E.64 [R16.64], R2 ;  /* 0x0000000210007986 */ /* 0x001fe2000c101b24 */
[----:B------:R-:W-:Y:S05]  /*a740*/  EXIT ;  /* 0x000000000000794d */ /* 0x000fea0003800000 */
.L_x_29514:
        /* <DEDUP_REMOVED lines=10> */
.L_x_29527:
[----:B------:R-:W0:Y:S01]  /*a7f0*/  I2F.F64.U32 R4, R2 ;  /* 0x0000000200047312 */ /* 0x000e220000201800 */
[----:B------:R-:W-:-:S05]  /*a800*/  CS2R R6, SRZ ;  /* 0x0000000000067805 */ /* 0x000fca000001ff00 */
[----:B0-----:R-:W-:Y:S01]  /*a810*/  STG.E.128 [R16.64], R4 ;  /* 0x0000000410007986 */ /* 0x001fe2000c101d24 */
[----:B------:R-:W-:Y:S05]  /*a820*/  EXIT ;  /* 0x000000000000794d */ /* 0x000fea0003800000 */
.L_x_29526:
        /* <DEDUP_REMOVED lines=21> */
.L_x_29531:
[----:B------:R-:W-:Y:S05]  /*a980*/  BSYNC B0 ;  /* 0x0000000000007941 */ /* 0x000fea0003800000 */
.L_x_29530:
[----:B------:R-:W-:-:S05]  /*a990*/  LOP3.LUT R3, R0, R3, RZ, 0xfc, !PT ;  /* 0x0000000300037212 */ /* 0x000fca00078efcff */
[----:B------:R-:W-:Y:S01]  /*a9a0*/  STG.E.U8 [R16.64], R3 ;  /* 0x0000000310007986 */ /* 0x000fe2000c101124 */
[----:B------:R-:W-:Y:S05]  /*a9b0*/  EXIT ;  /* 0x000000000000794d */ /* 0x000fea0003800000 */
.L_x_29529:
        /* <DEDUP_REMOVED lines=13> */
.L_x_29533:
[----:B------:R-:W-:Y:S01]  /*aa90*/  IMAD.MOV.U32 R0, RZ, RZ, 0x7f ;  /* 0x0000007fff007424 */ /* 0x000fe200078e00ff */
[----:B------:R-:W-:-:S04]  /*aaa0*/  ISETP.GT.U32.AND P0, PT, R3, 0x7f800000, PT ;  /* 0x7f8000000300780c */ /* 0x000fc80003f04070 */
[----:B------:R-:W-:-:S04]  /*aab0*/  SEL R0, R0, 0x7c, P0 ;  /* 0x0000007c00007807 */ /* 0x000fc80000000000 */
.L_x_29534:
[----:B------:R-:W-:Y:S05]  /*aac0*/  BSYNC B0 ;  /* 0x0000000000007941 */ /* 0x000fea0003800000 */
.L_x_29532:
[----:B------:R-:W-:-:S04]  /*aad0*/  LOP3.LUT R2, R5, 0x80000000, RZ, 0xc0, !PT ;  /* 0x8000000005027812 */ /* 0x000fc800078ec0ff */
[----:B------:R-:W-:-:S04]  /*aae0*/  SHF.R.U32.HI R3, RZ, 0x18, R2 ;  /* 0x00000018ff037819 */ /* 0x000fc80000011602 */
[----:B------:R-:W-:-:S05]  /*aaf0*/  LOP3.LUT R3, R0, R3, RZ, 0xfc, !PT ;  /* 0x0000000300037212 */ /* 0x000fca00078efcff */
[----:B------:R-:W-:Y:S01]  /*ab00*/  STG.E.U8 [R16.64], R3 ;  /* 0x0000000310007986 */ /* 0x000fe2000c101124 */
[----:B------:R-:W-:Y:S05]  /*ab10*/  EXIT ;  /* 0x000000000000794d */ /* 0x000fea0003800000 */
.L_x_29528:
[----:B------:R-:W0:Y:S02]  /*ab20*/  I2F.U32 R0, R2 ;  /* 0x0000000200007306 */ /* 0x000e240000201000 */
[----:B0-----:R-:W-:-:S05]  /*ab30*/  F2FP.BF16.PACK_AB R0, RZ, R0 ;  /* 0x00000000ff00723e */ /* 0x001fca00000010ff */
[----:B------:R-:W-:Y:S01]  /*ab40*/  STG.E.U16 [R16.64], R0 ;  /* 0x0000000010007986 */ /* 0x000fe2000c101524 */
[----:B------:R-:W-:Y:S05]  /*ab50*/  EXIT ;  /* 0x000000000000794d */ /* 0x000fea0003800000 */
.L_x_29525:
        /* <DEDUP_REMOVED lines=10> */
.L_x_29537:
        /* <DEDUP_REMOVED lines=17> */
.L_x_29540:
[----:B------:R-:W-:-:S04]  /*ad10*/  LOP3.LUT R2, R5, 0x80000000, RZ, 0xc0, !PT ;  /* 0x8000000005027812 */ /* 0x000fc800078ec0ff */
[----:B------:R-:W-:-:S04]  /*ad20*/  SHF.R.U32.HI R3, RZ, 0x18, R2 ;  /* 0x00000018ff037819 */ /* 0x000fc80000011602 */
[----:B------:R-:W-:-:S04]  /*ad30*/  LOP3.LUT R0, R0, R3, RZ, 0xfc, !PT ;  /* 0x0000000300007212 */ /* 0x000fc800078efcff */
[----:B------:R-:W-:Y:S02]  /*ad40*/  PRMT R8, R0, 0x7610, R8 ;  /* 0x0000761000087816 */ /* 0x000fe40000000008 */
.L_x_29539:
[----:B------:R-:W-:Y:S05]  /*ad50*/  BSYNC B0 ;  /* 0x0000000000007941 */ /* 0x000fea0003800000 */
.L_x_29538:
[----:B------:R-:W-:Y:S01]  /*ad60*/  STG.E.U8 [R16.64], R8 ;  /* 0x0000000810007986 */ /* 0x000fe2000c101124 */
[----:B------:R-:W-:Y:S05]  /*ad70*/  EXIT ;  /* 0x000000000000794d */ /* 0x000fea0003800000 */
.L_x_29536:
        /* <DEDUP_REMOVED lines=17> */
.L_x_29543:
[----:B------:R-:W-:-:S04]  /*ae90*/  LOP3.LUT R2, R5, 0x80000000, RZ, 0xc0, !PT ;  /* 0x8000000005027812 */ /* 0x000fc800078ec0ff */
[----:B------:R-:W-:-:S04]  /*aea0*/  SHF.R.U32.HI R3, RZ, 0x18, R2 ;  /* 0x00000018ff037819 */ /* 0x000fc80000011602 */
[----:B------:R-:W-:-:S04]  /*aeb0*/  LOP3.LUT R0, R0, R3, RZ, 0xfc, !PT ;  /* 0x0000000300007212 */ /* 0x000fc800078efcff */
[----:B------:R-:W-:Y:S02]  /*aec0*/  PRMT R8, R0, 0x7610, R8 ;  /* 0x0000761000087816 */ /* 0x000fe40000000008 */
.L_x_29542:
[----:B------:R-:W-:Y:S05]  /*aed0*/  BSYNC B0 ;  /* 0x0000000000007941 */ /* 0x000fea0003800000 */
.L_x_29541:
[----:B------:R-:W-:Y:S01]  /*aee0*/  STG.E.U8 [R16.64], R8 ;  /* 0x0000000810007986 */ /* 0x000fe2000c101124 */
[----:B------:R-:W-:Y:S05]  /*aef0*/  EXIT ;  /* 0x000000000000794d */ /* 0x000fea0003800000 */
.L_x_29535:
        /* <DEDUP_REMOVED lines=22> */
.L_x_29518:
        /* <DEDUP_REMOVED lines=20> */
.L_x_29545:
[----:B------:R-:W-:-:S05]  /*b1a0*/  IMAD.MOV.U32 R3, RZ, RZ, RZ ;  /* 0x000000ffff037224 */ /* 0x000fca00078e00ff */
[----:B------:R-:W-:Y:S01]  /*b1b0*/  STG.E.64 [R16.64], R2 ;  /* 0x0000000210007986 */ /* 0x000fe2000c101b24 */
[----:B------:R-:W-:Y:S05]  /*b1c0*/  EXIT ;  /* 0x000000000000794d */ /* 0x000fea0003800000 */
.L_x_29544:
[----:B------:R-:W-:Y:S01]  /*b1d0*/  STG.E [R16.64], R2 ;  /* 0x0000000210007986 */ /* 0x000fe2000c101924 */
[----:B------:R-:W-:Y:S05]  /*b1e0*/  EXIT ;  /* 0x000000000000794d */ /* 0x000fea0003800000 */
.L_x_29546:
        /* <DEDUP_REMOVED lines=9> */
.L_x_42095:


//--------------------- .text._ZN2at6native27unrolled_elementwise_kernelINS0_13AUnaryFunctorIbbbZZZNS0_23logical_and_kernel_cudaERNS_14TensorIteratorEENKUlvE0_clEvENKUlvE7_clEvEUlbbE_EESt5arrayIPcLm2EELi4E23TrivialOffsetCalculatorILi1EjESD_NS0_6memory12LoadWithCastILi1EEENSE_13StoreWithCastILi1EEEEEviT_T0_T2_T3_T4_T5_ --------------------------
	.section	.text._ZN2at6native27unrolled_elementwise_kernelINS0_13AUnaryFunctorIbbbZZZNS0_23logical_and_kernel_cudaERNS_14TensorIteratorEENKUlvE0_clEvENKUlvE7_clEvEUlbbE_EESt5arrayIPcLm2EELi4E23TrivialOffsetCalculatorILi1EjESD_NS0_6memory12LoadWithCastILi1EEENSE_13StoreWithCastILi1EEEEEviT_T0_T2_T3_T4_T5_,"ax",@progbits
	.sectioninfo	@"SHI_REGISTERS=30"
	.align	128
        .global         _ZN2at6native27unrolled_elementwise_kernelINS0_13AUnaryFunctorIbbbZZZNS0_23logical_and_kernel_cudaERNS_14TensorIteratorEENKUlvE0_clEvENKUlvE7_clEvEUlbbE_EESt5arrayIPcLm2EELi4E23TrivialOffsetCalculatorILi1EjESD_NS0_6memory12LoadWithCastILi1EEENSE_13StoreWithCastILi1EEEEEviT_T0_T2_T3_T4_T5_
        .type           _ZN2at6native27unrolled_elementwise_kernelINS0_13AUnaryFunctorIbbbZZZNS0_23logical_and_kernel_cudaERNS_14TensorIteratorEENKUlvE0_clEvENKUlvE7_clEvEUlbbE_EESt5arrayIPcLm2EELi4E23TrivialOffsetCalculatorILi1EjESD_NS0_6memory12LoadWithCastILi1EEENSE_13StoreWithCastILi1EEEEEviT_T0_T2_T3_T4_T5_,@function
        .size           _ZN2at6native27unrolled_elementwise_kernelINS0_13AUnaryFunctorIbbbZZZNS0_23logical_and_kernel_cudaERNS_14TensorIteratorEENKUlvE0_clEvENKUlvE7_clEvEUlbbE_EESt5arrayIPcLm2EELi4E23TrivialOffsetCalculatorILi1EjESD_NS0_6memory12LoadWithCastILi1EEENSE_13StoreWithCastILi1EEEEEviT_T0_T2_T3_T4_T5_,(.L_x_42096 - _ZN2at6native27unrolled_elementwise_kernelINS0_13AUnaryFunctorIbbbZZZNS0_23logical_and_kernel_cudaERNS_14TensorIteratorEENKUlvE0_clEvENKUlvE7_clEvEUlbbE_EESt5arrayIPcLm2EELi4E23TrivialOffsetCalculatorILi1EjESD_NS0_6memory12LoadWithCastILi1EEENSE_13StoreWithCastILi1EEEEEviT_T0_T2_T3_T4_T5_)
        .other          _ZN2at6native27unrolled_elementwise_kernelINS0_13AUnaryFunctorIbbbZZZNS0_23logical_and_kernel_cudaERNS_14TensorIteratorEENKUlvE0_clEvENKUlvE7_clEvEUlbbE_EESt5arrayIPcLm2EELi4E23TrivialOffsetCalculatorILi1EjESD_NS0_6memory12LoadWithCastILi1EEENSE_13StoreWithCastILi1EEEEEviT_T0_T2_T3_T4_T5_,@"STO_CUDA_ENTRY STV_DEFAULT"
_ZN2at6native27unrolled_elementwise_kernelINS0_13AUnaryFunctorIbbbZZZNS0_23logical_and_kernel_cudaERNS_14TensorIteratorEENKUlvE0_clEvENKUlvE7_clEvEUlbbE_EESt5arrayIPcLm2EELi4E23TrivialOffsetCalculatorILi1EjESD_NS0_6memory12LoadWithCastILi1EEENSE_13StoreWithCastILi1EEEEEviT_T0_T2_T3_T4_T5_:
.text._ZN2at6native27unrolled_elementwise_kernelINS0_13AUnaryFunctorIbbbZZZNS0_23logical_and_kernel_cudaERNS_14TensorIteratorEENKUlvE0_clEvENKUlvE7_clEvEUlbbE_EESt5arrayIPcLm2EELi4E23TrivialOffsetCalculatorILi1EjESD_NS0_6memory12LoadWithCastILi1EEENSE_13StoreWithCastILi1EEEEEviT_T0_T2_T3_T4_T5_:
        /* <DEDUP_REMOVED lines=30> */
.L_x_29552:
[----:B------:R-:W2:Y:S02]  /*01e0*/  LDG.E.U8 R4, [R4.64] ;  /* 0x0000002404047981 */ /* 0x000ea4000c1e1100 */
[----:B--2---:R-:W-:Y:S01]  /*01f0*/  ISETP.NE.AND P0, PT, R4, RZ, PT ;  /* 0x000000ff0400720c */ /* 0x004fe20003f05270 */
[----:B------:R-:W-:Y:S05]  /*0200*/  BRA `(.L_x_29554) ;  /* 0x00000e1000007947 */ /* 0x000fea0003800000 */
.L_x_29551:
        /* <DEDUP_REMOVED lines=10> */
.L_x_29556:
[----:B------:R-:W2:Y:S02]  /*02b0*/  LDG.E R4, [R4.64] ;  /* 0x0000002404047981 */ /* 0x000ea4000c1e1900 */
[----:B--2---:R-:W-:Y:S01]  /*02c0*/  ISETP.NE.AND P0, PT, R4, RZ, PT ;  /* 0x000000ff0400720c */ /* 0x004fe20003f05270 */
[----:B------:R-:W-:Y:S05]  /*02d0*/  BRA `(.L_x_29554) ;  /* 0x00000d4000007947 */ /* 0x000fea0003800000 */
.L_x_29555:
[----:B------:R-:W2:Y:S02]  /*02e0*/  LDG.E.U16 R4, [R4.64] ;  /* 0x0000002404047981 */ /* 0x000ea4000c1e1500 */
[----:B--2---:R-:W-:Y:S01]  /*02f0*/  ISETP.NE.AND P0, PT, R4, RZ, PT ;  /* 0x000000ff0400720c */ /* 0x004fe20003f05270 */
[----:B------:R-:W-:Y:S05]  /*0300*/  BRA `(.L_x_29554) ;  /* 0x00000d1000007947 */ /* 0x000fea0003800000 */
.L_x_29550:
        /* <DEDUP_REMOVED lines=9> */
.L_x_29558:
[----:B------:R-:W2:Y:S02]  /*03a0*/  LDG.E.U16 R0, [R4.64] ;  /* 0x0000002404007981 */ /* 0x000ea4000c1e1500 */
[----:B--2---:R-:W-:-:S05]  /*03b0*/  HADD2.F32 R0, -RZ, R0.H0_H0 ;  /* 0x20000000ff007230 */ /* 0x004fca0000004100 */
[----:B------:R-:W-:Y:S01]  /*03c0*/  FSETP.NEU.FTZ.AND P0, PT, R0, RZ, PT ;  /* 0x000000ff0000720b */ /* 0x000fe20003f1d000 */
[----:B------:R-:W-:Y:S05]  /*03d0*/  BRA `(.L_x_29554) ;  /* 0x00000c4000007947 */ /* 0x000fea0003800000 */
.L_x_29557:
        /* <DEDUP_REMOVED lines=11> */
.L_x_29560:
        /* <DEDUP_REMOVED lines=10> */
.L_x_29559:
[----:B------:R-:W2:Y:S02]  /*0530*/  LDG.E.64 R4, [R4.64] ;  /* 0x0000002404047981 */ /* 0x000ea4000c1e1b00 */
[----:B--2---:R0:W1:Y:S01]  /*0540*/  DSETP.NEU.AND P0, PT, R4, RZ, PT ;  /* 0x000000ff0400722a */ /* 0x0040620003f0d000 */
[----:B------:R-:W-:Y:S05]  /*0550*/  BRA `(.L_x_29554) ;  /* 0x00000ac000007947 */ /* 0x000fea0003800000 */
.L_x_29549:
        /* <DEDUP_REMOVED lines=11> */
.L_x_29563:
[----:B------:R-:W2:Y:S02]  /*0610*/  LDG.E.128 R4, [R4.64] ;  /* 0x0000002404047981 */ /* 0x000ea4000c1e1d00 */
[----:B--2---:R-:W0:-:S06]  /*0620*/  DSETP.NEU.AND P0, PT, R6, RZ, PT ;  /* 0x000000ff0600722a */ /* 0x004e0c0003f0d000 */
[----:B0-----:R0:W1:Y:S01]  /*0630*/  DSETP.NEU.OR P0, PT, R4, RZ, P0 ;  /* 0x000000ff0400722a */ /* 0x001062000070d400 */
[----:B------:R-:W-:Y:S05]  /*0640*/  BRA `(.L_x_29554) ;  /* 0x000009d000007947 */ /* 0x000fea0003800000 */
.L_x_29562:
        /* <DEDUP_REMOVED lines=27> */
.L_x_29565:
        /* <DEDUP_REMOVED lines=15> */
.L_x_29564:
[----:B------:R-:W2:Y:S02]  /*08f0*/  LDG.E.U16 R0, [R4.64] ;  /* 0x0000002404007981 */ /* 0x000ea4000c1e1500 */
[----:B--2---:R-:W-:-:S04]  /*0900*/  PRMT R0, RZ, 0x5410, R0 ;  /* 0x00005410ff007816 */ /* 0x004fc80000000000 */
[----:B------:R-:W-:Y:S01]  /*0910*/  FSETP.NEU.FTZ.AND P0, PT, R0, RZ, PT ;  /* 0x000000ff0000720b */ /* 0x000fe20003f1d000 */
[----:B------:R-:W-:Y:S05]  /*0920*/  BRA `(.L_x_29554) ;  /* 0x000006f000007947 */ /* 0x000fea0003800000 */
.L_x_29561:
        /* <DEDUP_REMOVED lines=11> */
.L_x_29568:
        /* <DEDUP_REMOVED lines=21> */
.L_x_29572:
[----:B------:R-:W-:Y:S05]  /*0b30*/  BSYNC B1 ;  /* 0x0000000000017941 */ /* 0x000fea0003800000 */
.L_x_29571:
[----:B------:R-:W-:Y:S01]  /*0b40*/  LEA R5, R0, 0x3b800000, 0x17 ;  /* 0x3b80000000057811 */ /* 0x000fe200078eb8ff */
[----:B------:R-:W-:-:S05]  /*0b50*/  IMAD.SHL.U32 R0, R3, 0x100000, RZ ;  /* 0x0010000003007824 */ /* 0x000fca00078e00ff */
[----:B------:R-:W-:Y:S02]  /*0b60*/  LOP3.LUT R0, R5, R0, R6, 0xfe, !PT ;  /* 0x0000000005007212 */ /* 0x000fe400078efe06 */
.L_x_29570:
[----:B------:R-:W-:Y:S05]  /*0b70*/  BSYNC B0 ;  /* 0x0000000000007941 */ /* 0x000fea0003800000 */
.L_x_29569:
[----:B------:R-:W-:Y:S01]  /*0b80*/  FSETP.NEU.FTZ.AND P0, PT, R0, RZ, PT ;  /* 0x000000ff0000720b */ /* 0x000fe20003f1d000 */
[----:B------:R-:W-:Y:S05]  /*0b90*/  BRA `(.L_x_29554) ;  /* 0x0000048000007947 */ /* 0x000fea0003800000 */
.L_x_29567:
        /* <DEDUP_REMOVED lines=21> */
.L_x_29576:
[----:B------:R-:W-:Y:S05]  /*0cf0*/  BSYNC B1 ;  /* 0x0000000000017941 */ /* 0x000fea0003800000 */
.L_x_29575:
[----:B------:R-:W-:Y:S01]  /*0d00*/  LEA R5, R0, 0x37800000, 0x17 ;  /* 0x3780000000057811 */ /* 0x000fe200078eb8ff */
[----:B------:R-:W-:-:S05]  /*0d10*/  IMAD.SHL.U32 R0, R3, 0x200000, RZ ;  /* 0x0020000003007824 */ /* 0x000fca00078e00ff */
[----:B------:R-:W-:Y:S02]  /*0d20*/  LOP3.LUT R0, R5, R0, R6, 0xfe, !PT ;  /* 0x0000000005007212 */ /* 0x000fe400078efe06 */
.L_x_29574:
[----:B------:R-:W-:Y:S05]  /*0d30*/  BSYNC B0 ;  /* 0x0000000000007941 */ /* 0x000fea0003800000 */
.L_x_29573:
[----:B------:R-:W-:Y:S01]  /*0d40*/  FSETP.NEU.FTZ.AND P0, PT, R0, RZ, PT ;  /* 0x000000ff0000720b */ /* 0x000fe20003f1d000 */
[----:B------:R-:W-:Y:S05]  /*0d50*/  BRA `(.L_x_29554) ;  /* 0x000002c000007947 */ /* 0x000fea0003800000 */
.L_x_29566:
        /* <DEDUP_REMOVED lines=14> */
.L_x_29580:
[----:B------:R-:W-:Y:S05]  /*0e40*/  BSYNC B0 ;  /* 0x0000000000007941 */ /* 0x000fea0003800000 */
.L_x_29579:
[----:B------:R-:W-:Y:S01]  /*0e50*/  FSETP.NEU.FTZ.AND P0, PT, R0, RZ, PT ;  /* 0x000000ff0000720b */ /* 0x000fe20003f1d000 */
[----:B------:R-:W-:Y:S05]  /*0e60*/  BRA `(.L_x_29554) ;  /* 0x000001b000007947 */ /* 0x000fea0003800000 */
.L_x_29553:
        /* <DEDUP_REMOVED lines=21> */
.L_x_29578:
[----:B------:R-:W2:Y:S02]  /*0fc0*/  LDG.E.64 R4, [R4.64] ;  /* 0x0000002404047981 */ /* 0x000ea4000c1e1b00 */
[----:B--2---:R-:W-:-:S04]  /*0fd0*/  ISETP.NE.U32.AND P0, PT, R4, RZ, PT ;  /* 0x000000ff0400720c */ /* 0x004fc80003f05070 */
[----:B------:R-:W-:Y:S01]  /*0fe0*/  ISETP.NE.AND.EX P0, PT, R5, RZ, PT, P0 ;  /* 0x000000ff0500720c */ /* 0x000fe20003f05300 */
[----:B------:R-:W-:Y:S05]  /*0ff0*/  BRA `(.L_x_29554) ;  /* 0x0000002000007947 */ /* 0x000fea0003800000 */
.L_x_29577:
[----:B------:R-:W2:Y:S02]  /*1000*/  LDG.E R4, [R4.64] ;  /* 0x0000002404047981 */ /* 0x000ea4000c1e1900 */
[----:B--2---:R-:W-:-:S03]  /*1010*/  ISETP.NE.AND P0, PT, R4, RZ, PT ;  /* 0x000000ff0400720c */ /* 0x004fc60003f05270 */
.L_x_29554:
[----:B------:R-:W2:Y:S01]  /*1020*/  S2R R19, SR_TID.X ;  /* 0x0000000000137919 */ /* 0x000ea20000002100 */
[----:B-1----:R-:W-:Y:S02]  /*1030*/  SEL R22, RZ, 0x1, !P0 ;  /* 0x00000001ff167807 */ /* 0x002fe40004000000 */
[----:B--2---:R-:W-:-:S07]  /*1040*/  IADD3 R19, R19, 0x80, RZ ;  /* 0x0000008013137810 */ /* 0x004fce0007ffe0ff */
.L_x_29548:
[----:B-1----:R-:W-:Y:S05]  /*1050*/  BSYNC B6 ;  /* 0x0000000000067941 */ /* 0x002fea0003800000 */
.L_x_29547:
        /* <DEDUP_REMOVED lines=22> */
.L_x_29586:
[----:B------:R-:W2:Y:S02]  /*11c0*/  LDG.E.U8 R4, [R4.64] ;  /* 0x0000002404047981 */ /* 0x000ea4000c1e1100 */
[----:B--2---:R-:W-:Y:S01]  /*11d0*/  ISETP.NE.AND P0, PT, R4, RZ, PT ;  /* 0x000000ff0400720c */ /* 0x004fe20003f05270 */
[----:B------:R-:W-:Y:S05]  /*11e0*/  BRA `(.L_x_29588) ;  /* 0x00000e0000007947 */ /* 0x000fea0003800000 */
.L_x_29585:
        /* <DEDUP_REMOVED lines=10> */
.L_x_29590:
[----:B------:R-:W2:Y:S02]  /*1290*/  LDG.E R4, [R4.64] ;  /* 0x0000002404047981 */ /* 0x000ea4000c1e1900 */
[----:B--2---:R-:W-:Y:S01]  /*12a0*/  ISETP.NE.AND P0, PT, R4, RZ, PT ;  /* 0x000000ff0400720c */ /* 0x004fe20003f05270 */
[----:B------:R-:W-:Y:S05]  /*12b0*/  BRA `(.L_x_29588) ;  /* 0x00000d3000007947 */ /* 0x000fea0003800000 */
.L_x_29589:
[----:B------:R-:W2:Y:S02]  /*12c0*/  LDG.E.U16 R4, [R4.64] ;  /* 0x0000002404047981 */ /* 0x000ea4000c1e1500 */
[----:B--2---:R-:W-:Y:S01]  /*12d0*/  ISETP.NE.AND P0, PT, R4, RZ, PT ;  /* 0x000000ff0400720c */ /* 0x004fe20003f05270 */
[----:B------:R-:W-:Y:S05]  /*12e0*/  BRA `(.L_x_29588) ;  /* 0x00000d0000007947 */ /* 0x000fea0003800000 */
.L_x_29584:
        /* <DEDUP_REMOVED lines=9> */
.L_x_29592:
[----:B------:R-:W2:Y:S02]  /*1380*/  LDG.E.U16 R0, [R4.64] ;  /* 0x0000002404007981 */ /* 0x000ea4000c1e1500 */
[----:B--2---:R-:W-:-:S05]  /*1390*/  HADD2.F32 R0, -RZ, R0.H0_H0 ;  /* 0x20000000ff007230 */ /* 0x004fca0000004100 */
[----:B------:R-:W-:Y:S01]  /*13a0*/  FSETP.NEU.FTZ.AND P0, PT, R0, RZ, PT ;  /* 0x000000ff0000720b */ /* 0x000fe20003f1d000 */
[----:B------:R-:W-:Y:S05]  /*13b0*/  BRA `(.L_x_29588) ;  /* 0x00000c3000007947 */ /* 0x000fea0003800000 */
.L_x_29591:
        /* <DEDUP_REMOVED lines=11> */
.L_x_29594:
        /* <DEDUP_REMOVED lines=10> */
.L_x_29593:
[----:B------:R-:W2:Y:S02]  /*1510*/  LDG.E.64 R4, [R4.64] ;  /* 0x0000002404047981 */ /* 0x000ea4000c1e1b00 */
[----:B--2---:R0:W1:Y:S01]  /*1520*/  DSETP.NEU.AND P0, PT, R4, RZ, PT ;  /* 0x000000ff0400722a */ /* 0x0040620003f0d000 */
[----:B------:R-:W-:Y:S05]  /*1530*/  BRA `(.L_x_29588) ;  /* 0x00000ab000007947 */ /* 0x000fea0003800000 */
.L_x_29583:
        /* <DEDUP_REMOVED lines=11> */
.L_x_29597:
[----:B------:R-:W2:Y:S02]  /*15f0*/  LDG.E.128 R4, [R4.64] ;  /* 0x0000002404047981 */ /* 0x000ea4000c1e1d00 */
[----:B--2---:R-:W0:-:S06]  /*1600*/  DSETP.NEU.AND P0, PT, R6, RZ, PT ;  /* 0x000000ff0600722a */ /* 0x004e0c0003f0d000 */
[----:B0-----:R0:W1:Y:S01]  /*1610*/  DSETP.NEU.OR P0, PT, R4, RZ, P0 ;  /* 0x000000ff0400722a */ /* 0x001062000070d400 */
[----:B------:R-:W-:Y:S05]  /*1620*/  BRA `(.L_x_29588) ;  /* 0x000009c000007947 */ /* 0x000fea0003800000 */
.L_x_29596:
        /* <DEDUP_REMOVED lines=27> */
.L_x_29599:
        /* <DEDUP_REMOVED lines=14> */
.L_x_29598:
[----:B------:R-:W2:Y:S02]  /*18c0*/  LDG.E.U16 R0, [R4.64] ;  /* 0x0000002404007981 */ /* 0x000ea4000c1e1500 */
[----:B--2---:R-:W-:-:S04]  /*18d0*/  PRMT R0, RZ, 0x5410, R0 ;  /* 0x00005410ff007816 */ /* 0x004fc80000000000 */
[----:B------:R-:W-:Y:S01]  /*18e0*/  FSETP.NEU.FTZ.AND P0, PT, R0, RZ, PT ;  /* 0x000000ff0000720b */ /* 0x000fe20003f1d000 */
[----:B------:R-:W-:Y:S05]  /*18f0*/  BRA `(.L_x_29588) ;  /* 0x000006f000007947 */ /* 0x000fea0003800000 */
.L_x_29595:
        /* <DEDUP_REMOVED lines=11> */
.L_x_29602:
        /* <DEDUP_REMOVED lines=21> */
.L_x_29606:
[----:B------:R-:W-:Y:S05]  /*1b00*/  BSYNC B1 ;  /* 0x0000000000017941 */ /* 0x000fea0003800000 */
.L_x_29605:
[----:B------:R-:W-:Y:S01]  /*1b10*/  LEA R5, R0, 0x3b800000, 0x17 ;  /* 0x3b80000000057811 */ /* 0x000fe200078eb8ff */
[----:B------:R-:W-:-:S05]  /*1b20*/  IMAD.SHL.U32 R0, R3, 0x100000, RZ ;  /* 0x0010000003007824 */ /* 0x000fca00078e00ff */
[----:B------:R-:W-:Y:S02]  /*1b30*/  LOP3.LUT R0, R5, R0, R6, 0xfe, !PT ;  /* 0x0000000005007212 */ /* 0x000fe400078efe06 */
.L_x_29604:
[----:B------:R-:W-:Y:S05]  /*1b40*/  BSYNC B0 ;  /* 0x0000000000007941 */ /* 0x000fea0003800000 */
.L_x_29603:
[----:B------:R-:W-:Y:S01]  /*1b50*/  FSETP.NEU.FTZ.AND P0, PT, R0, RZ, PT ;  /* 0x000000ff0000720b */ /* 0x000fe20003f1d000 */
[----:B------:R-:W-:Y:S05]  /*1b60*/  BRA `(.L_x_29588) ;  /* 0x0000048000007947 */ /* 0x000fea0003800000 */
.L_x_29601:
        /* <DEDUP_REMOVED lines=21> */
.L_x_29610:
[----:B------:R-:W-:Y:S05]  /*1cc0*/  BSYNC B1 ;  /* 0x0000000000017941 */ /* 0x000fea0003800000 */
.L_x_29609:
[----:B------:R-:W-:Y:S01]  /*1cd0*/  LEA R5, R0, 0x37800000, 0x17 ;  /* 0x3780000000057811 */ /* 0x000fe200078eb8ff */
[----:B------:R-:W-:-:S05]  /*1ce0*/  IMAD.SHL.U32 R0, R3, 0x200000, RZ ;  /* 0x0020000003007824 */ /* 0x000fca00078e00ff */
[----:B------:R-:W-:Y:S02]  /*1cf0*/  LOP3.LUT R0, R5, R0, R6, 0xfe, !PT ;  /* 0x0000000005007212 */ /* 0x000fe400078efe06 */
.L_x_29608:
[----:B------:R-:W-:Y:S05]  /*1d00*/  BSYNC B0 ;  /* 0x0000000000007941 */ /* 0x000fea0003800000 */
.L_x_29607:
[----:B------:R-:W-:Y:S01]  /*1d10*/  FSETP.NEU.FTZ.AND P0, PT, R0, RZ, PT ;  /* 0x000000ff0000720b */ /* 0x000fe20003f1d000 */
[----:B------:R-:W-:Y:S05]  /*1d20*/  BRA `(.L_x_29588) ;  /* 0x000002c000007947 */ /* 0x000fea0003800000 */
.L_x_29600:
        /* <DEDUP_REMOVED lines=14> */
.L_x_29614:
[----:B------:R-:W-:Y:S05]  /*1e10*/  BSYNC B0 ;  /* 0x0000000000007941 */ /* 0x000fea0003800000 */
.L_x_29613:
[----:B------:R-:W-:Y:S01]  /*1e20*/  FSETP.NEU.FTZ.AND P0, PT, R0, RZ, PT ;  /* 0x000000ff0000720b */ /* 0x000fe20003f1d000 */
[----:B------:R-:W-:Y:S05]  /*1e30*/  BRA `(.L_x_29588) ;  /* 0x000001b000007947 */ /* 0x000fea0003800000 */
.L_x_29587:
        /* <DEDUP_REMOVED lines=21> */
.L_x_29612:
[----:B------:R-:W2:Y:S02]  /*1f90*/  LDG.E.64 R4, [R4.64] ;  /* 0x0000002404047981 */ /* 0x000ea4000c1e1b00 */
[----:B--2---:R-:W-:-:S04]  /*1fa0*/  ISETP.NE.U32.AND P0, PT, R4, RZ, PT ;  /* 0x000000ff0400720c */ /* 0x004fc80003f05070 */
[----:B------:R-:W-:Y:S01]  /*1fb0*/  ISETP.NE.AND.EX P0, PT, R5, RZ, PT, P0 ;  /* 0x000000ff0500720c */ /* 0x000fe20003f05300 */
[----:B------:R-:W-:Y:S05]  /*1fc0*/  BRA `(.L_x_29588) ;  /* 0x0000002000007947 */ /* 0x000fea0003800000 */
.L_x_29611:
[----:B------:R-:W2:Y:S02]  /*1fd0*/  LDG.E R4, [R4.64] ;  /* 0x0000002404047981 */ /* 0x000ea4000c1e1900 */
[----:B--2---:R-:W-:-:S04]  /*1fe0*/  ISETP.NE.AND P0, PT, R4, RZ, PT ;  /* 0x000000ff0400720c */ /* 0x004fc80003f05270 */
.L_x_29588:
[----:B-1----:R-:W-:Y:S02]  /*1ff0*/  SEL R18, RZ, 0x1, !P0 ;  /* 0x00000001ff127807 */ /* 0x002fe40004000000 */
[----:B------:R-:W-:-:S07]  /*2000*/  IADD3 R19, R19, 0x80, RZ ;  /* 0x0000008013137810 */ /* 0x000fce0007ffe0ff */
.L_x_29582:
[----:B------:R-:W-:Y:S05]  /*2010*/  BSYNC B6 ;  /* 0x0000000000067941 */ /* 0x000fea0003800000 */
.L_x_29581:
        /* <DEDUP_REMOVED lines=24> */
.L_x_29620:
[----:B------:R-:W2:Y:S02]  /*21a0*/  LDG.E.U8 R4, [R4.64] ;  /* 0x0000002404047981 */ /* 0x000ea4000c1e1100 */
[----:B--2---:R-:W-:Y:S01]  /*21b0*/  ISETP.NE.AND P0, PT, R4, RZ, PT ;  /* 0x000000ff0400720c */ /* 0x004fe20003f05270 */
[----:B------:R-:W-:Y:S05]  /*21c0*/  BRA `(.L_x_29622) ;  /* 0x00000e0000007947 */ /* 0x000fea0003800000 */
.L_x_29619:
        /* <DEDUP_REMOVED lines=10> */
.L_x_29624:
[----:B------:R-:W2:Y:S02]  /*2270*/  LDG.E R4, [R4.64] ;  /* 0x0000002404047981 */ /* 0x000ea4000c1e1900 */
[----:B--2---:R-:W-:Y:S01]  /*2280*/  ISETP.NE.AND P0, PT, R4, RZ, PT ;  /* 0x000000ff0400720c */ /* 0x004fe20003f05270 */
[----:B------:R-:W-:Y:S05]  /*2290*/  BRA `(.L_x_29622) ;  /* 0x00000d3000007947 */ /* 0x000fea0003800000 */
.L_x_29623:
[----:B------:R-:W2:Y:S02]  /*22a0*/  LDG.E.U16 R4, [R4.64] ;  /* 0x0000002404047981 */ /* 0x000ea4000c1e1500 */
[----:B--2---:R-:W-:Y:S01]  /*22b0*/  ISETP.NE.AND P0, PT, R4, RZ, PT ;  /* 0x000000ff0400720c */ /* 0x004fe20003f05270 */
[----:B------:R-:W-:Y:S05]  /*22c0*/  BRA `(.L_x_29622) ;  /* 0x00000d0000007947 */ /* 0x000fea0003800000 */
.L_x_29618:
        /* <DEDUP_REMOVED lines=9> */
.L_x_29626:
[----:B------:R-:W2:Y:S02]  /*2360*/  LDG.E.U16 R0, [R4.64] ;  /* 0x0000002404007981 */ /* 0x000ea4000c1e1500 */
[----:B--2---:R-:W-:-:S05]  /*2370*/  HADD2.F32 R0, -RZ, R0.H0_H0 ;  /* 0x20000000ff007230 */ /* 0x004fca0000004100 */
[----:B------:R-:W-:Y:S01]  /*2380*/  FSETP.NEU.FTZ.AND P0, PT, R0, RZ, PT ;  /* 0x000000ff0000720b */ /* 0x000fe20003f1d000 */
[----:B------:R-:W-:Y:S05]  /*2390*/  BRA `(.L_x_29622) ;  /* 0x00000c3000007947 */ /* 0x000fea0003800000 */
.L_x_29625:
        /* <DEDUP_REMOVED lines=11> */
.L_x_29628:
        /* <DEDUP_REMOVED lines=10> */
.L_x_29627:
[----:B------:R-:W2:Y:S02]  /*24f0*/  LDG.E.64 R4, [R4.64] ;  /* 0x0000002404047981 */ /* 0x000ea4000c1e1b00 */
[----:B--2---:R0:W1:Y:S01]  /*2500*/  DSETP.NEU.AND P0, PT, R4, RZ, PT ;  /* 0x000000ff0400722a */ /* 0x0040620003f0d000 */
[----:B------:R-:W-:Y:S05]  /*2510*/  BRA `(.L_x_29622) ;  /* 0x00000ab000007947 */ /* 0x000fea0003800000 */
.L_x_29617:
        /* <DEDUP_REMOVED lines=11> */
.L_x_29631:
[----:B------:R-:W2:Y:S02]  /*25d0*/  LDG.E.128 R4, [R4.64] ;  /* 0x0000002404047981 */ /* 0x000ea4000c1e1d00 */
[----:B--2---:R-:W0:-:S06]  /*25e0*/  DSETP.NEU.AND P0, PT, R6, RZ, PT ;  /* 0x000000ff0600722a */ /* 0x004e0c0003f0d000 */
[----:B0-----:R0:W1:Y:S01]  /*25f0*/  DSETP.NEU.OR P0, PT, R4, RZ, P0 ;  /* 0x000000ff0400722a */ /* 0x001062000070d400 */
[----:B------:R-:W-:Y:S05]  /*2600*/  BRA `(.L_x_29622) ;  /* 0x000009c000007947 */ /* 0x000fea0003800000 */
.L_x_29630:
        /* <DEDUP_REMOVED lines=27> */
.L_x_29633:
        /* <DEDUP_REMOVED lines=14> */
.L_x_29632:
[----:B------:R-:W2:Y:S02]  /*28a0*/  LDG.E.U16 R0, [R4.64] ;  /* 0x0000002404007981 */ /* 0x000ea4000c1e1500 */
[----:B--2---:R-:W-:-:S04]  /*28b0*/  PRMT R0, RZ, 0x5410, R0 ;  /* 0x00005410ff007816 */ /* 0x004fc80000000000 */
[----:B------:R-:W-:Y:S01]  /*28c0*/  FSETP.NEU.FTZ.AND P0, PT, R0, RZ, PT ;  /* 0x000000ff0000720b */ /* 0x000fe20003f1d000 */
[----:B------:R-:W-:Y:S05]  /*28d0*/  BRA `(.L_x_29622) ;  /* 0x000006f000007947 */ /* 0x000fea0003800000 */
.L_x_29629:
        /* <DEDUP_REMOVED lines=11> */
.L_x_29636:
        /* <DEDUP_REMOVED lines=21> */
.L_x_29640:
[----:B------:R-:W-:Y:S05]  /*2ae0*/  BSYNC B1 ;  /* 0x0000000000017941 */ /* 0x000fea0003800000 */
.L_x_29639:
[----:B------:R-:W-:Y:S01]  /*2af0*/  LEA R5, R0, 0x3b800000, 0x17 ;  /* 0x3b80000000057811 */ /* 0x000fe200078eb8ff */
[----:B------:R-:W-:-:S05]  /*2b00*/  IMAD.SHL.U32 R0, R3, 0x100000, RZ ;  /* 0x0010000003007824 */ /* 0x000fca00078e00ff */
[----:B------:R-:W-:Y:S02]  /*2b10*/  LOP3.LUT R0, R5, R0, R6, 0xfe, !PT ;  /* 0x0000000005007212 */ /* 0x000fe400078efe06 */
.L_x_29638:
[----:B------:R-:W-:Y:S05]  /*2b20*/  BSYNC B0 ;  /* 0x0000000000007941 */ /* 0x000fea0003800000 */
.L_x_29637:
[----:B------:R-:W-:Y:S01]  /*2b30*/  FSETP.NEU.FTZ.AND P0, PT, R0, RZ, PT ;  /* 0x000000ff0000720b */ /* 0x000fe20003f1d000 */
[----:B------:R-:W-:Y:S05]  /*2b40*/  BRA `(.L_x_29622) ;  /* 0x0000048000007947 */ /* 0x000fea0003800000 */
.L_x_29635:
        /* <DEDUP_REMOVED lines=21> */
.L_x_29644:
[----:B------:R-:W-:Y:S05]  /*2ca0*/  BSYNC B1 ;  /* 0x0000000000017941 */ /* 0x000fea0003800000 */
.L_x_29643:
[----:B------:R-:W-:Y:S01]  /*2cb0*/  LEA R5, R0, 0x37800000, 0x17 ;  /* 0x3780000000057811 */ /* 0x000fe200078eb8ff */
[----:B------:R-:W-:-:S05]  /*2cc0*/  IMAD.SHL.U32 R0, R3, 0x200000, RZ ;  /* 0x0020000003007824 */ /* 0x000fca00078e00ff */
[----:B------:R-:W-:Y:S02]  /*2cd0*/  LOP3.LUT R0, R5, R0, R6, 0xfe, !PT ;  /* 0x0000000005007212 */ /* 0x000fe400078efe06 */
.L_x_29642:
[----:B------:R-:W-:Y:S05]  /*2ce0*/  BSYNC B0 ;  /* 0x0000000000007941 */ /* 0x000fea0003800000 */
.L_x_29641:
[----:B------:R-:W-:Y:S01]  /*2cf0*/  FSETP.NEU.FTZ.AND P0, PT, R0, RZ, PT ;  /* 0x000000ff0000720b */ /* 0x000fe20003f1d000 */
[----:B------:R-:W-:Y:S05]  /*2d00*/  BRA `(.L_x_29622) ;  /* 0x000002c000007947 */ /* 0x000fea0003800000 */
.L_x_29634:
        /* <DEDUP_REMOVED lines=14> */
.L_x_29648:
[----:B------:R-:W-:Y:S05]  /*2df0*/  BSYNC B0 ;  /* 0x0000000000007941 */ /* 0x000fea0003800000 */
.L_x_29647:
[----:B------:R-:W-:Y:S01]  /*2e00*/  FSETP.NEU.FTZ.AND P0, PT, R0, RZ, PT ;  /* 0x000000ff0000720b */ /* 0x000fe20003f1d000 */
[----:B------:R-:W-:Y:S05]  /*2e10*/  BRA `(.L_x_29622) ;  /* 0x000001b000007947 */ /* 0x000fea0003800000 */
.L_x_29621:
        /* <DEDUP_REMOVED lines=21> */
.L_x_29646:
[----:B------:R-:W2:Y:S02]  /*2f70*/  LDG.E.64 R4, [R4.64] ;  /* 0x0000002404047981 */ /* 0x000ea4000c1e1b00 */
[----:B--2---:R-:W-:-:S04]  /*2f80*/  ISETP.NE.U32.AND P0, PT, R4, RZ, PT ;  /* 0x000000ff0400720c */ /* 0x004fc80003f05070 */
[----:B------:R-:W-:Y:S01]  /*2f90*/  ISETP.NE.AND.EX P0, PT, R5, RZ, PT, P0 ;  /* 0x000000ff0500720c */ /* 0x000fe20003f05300 */
[----:B------:R-:W-:Y:S05]  /*2fa0*/  BRA `(.L_x_29622) ;  /* 0x0000002000007947 */ /* 0x000fea0003800000 */
.L_x_29645:
[----:B------:R-:W2:Y:S02]  /*2fb0*/  LDG.E R4, [R4.64] ;  /* 0x0000002404047981 */ /* 0x000ea4000c1e1900 */
[----:B--2---:R-:W-:-:S04]  /*2fc0*/  ISETP.NE.AND P0, PT, R4, RZ, PT ;  /* 0x000000ff0400720c */ /* 0x004fc80003f05270 */
.L_x_29622:
[----:B-1----:R-:W-:Y:S02]  /*2fd0*/  SEL R23, RZ, 0x1, !P0 ;  /* 0x00000001ff177807 */ /* 0x002fe40004000000 */
[----:B------:R-:W-:-:S07]  /*2fe0*/  IADD3 R19, R19, 0x80, RZ ;  /* 0x0000008013137810 */ /* 0x000fce0007ffe0ff */
.L_x_29616:
[----:B------:R-:W-:Y:S05]  /*2ff0*/  BSYNC B6 ;  /* 0x0000000000067941 */ /* 0x000fea0003800000 */
.L_x_29615:
        /* <DEDUP_REMOVED lines=22> */
.L_x_29654:
[----:B------:R-:W2:Y:S02]  /*3160*/  LDG.E.U8 R4, [R4.64] ;  /* 0x0000002404047981 */ /* 0x000ea4000c1e1100 */
[----:B--2---:R-:W-:Y:S01]  /*3170*/  ISETP.NE.AND P0, PT, R4, RZ, PT ;  /* 0x000000ff0400720c */ /* 0x004fe20003f05270 */
[----:B------:R-:W-:Y:S05]  /*3180*/  BRA `(.L_x_29656) ;  /* 0x00000e0000007947 */ /* 0x000fea0003800000 */
.L_x_29653:
        /* <DEDUP_REMOVED lines=10> */
.L_x_29658:
[----:B------:R-:W2:Y:S02]  /*3230*/  LDG.E R4, [R4.64] ;  /* 0x0000002404047981 */ /* 0x000ea4000c1e1900 */
[----:B--2---:R-:W-:Y:S01]  /*3240*/  ISETP.NE.AND P0, PT, R4, RZ, PT ;  /* 0x000000ff0400720c */ /* 0x004fe20003f05270 */
[----:B------:R-:W-:Y:S05]  /*3250*/  BRA `(.L_x_29656) ;  /* 0x00000d3000007947 */ /* 0x000fea0003800000 */
.L_x_29657:
[----:B------:R-:W2:Y:S02]  /*3260*/  LDG.E.U16 R4, [R4.64] ;  /* 0x0000002404047981 */ /* 0x000ea4000c1e1500 */
[----:B--2---:R-:W-:Y:S01]  /*3270*/  ISETP.NE.AND P0, PT, R4, RZ, PT ;  /* 0x000000ff0400720c */ /* 0x004fe20003f05270 */
[----:B------:R-:W-:Y:S05]  /*3280*/  BRA `(.L_x_29656) ;  /* 0x00000d0000007947 */ /* 0x000fea0003800000 */
.L_x_29652:
        /* <DEDUP_REMOVED lines=9> */
.L_x_29660:
[----:B------:R-:W2:Y:S02]  /*3320*/  LDG.E.U16 R0, [R4.64] ;  /* 0x0000002404007981 */ /* 0x000ea4000c1e1500 */
[----:B--2---:R-:W-:-:S05]  /*3330*/  HADD2.F32 R0, -RZ, R0.H0_H0 ;  /* 0x20000000ff007230 */ /* 0x004fca0000004100 */
[----:B------:R-:W-:Y:S01]  /*3340*/  FSETP.NEU.FTZ.AND P0, PT, R0, RZ, PT ;  /* 0x000000ff0000720b */ /* 0x000fe20003f1d000 */
[----:B------:R-:W-:Y:S05]  /*3350*/  BRA `(.L_x_29656) ;  /* 0x00000c3000007947 */ /* 0x000fea0003800000 */
.L_x_29659:
        /* <DEDUP_REMOVED lines=11> */
.L_x_29662:
        /* <DEDUP_REMOVED lines=10> */
.L_x_29661:
[----:B------:R-:W2:Y:S02]  /*34b0*/  LDG.E.64 R4, [R4.64] ;  /* 0x0000002404047981 */ /* 0x000ea4000c1e1b00 */
[----:B--2---:R0:W2:Y:S01]  /*34c0*/  DSETP.NEU.AND P0, PT, R4, RZ, PT ;  /* 0x000000ff0400722a */ /* 0x0040a20003f0d000 */
[----:B------:R-:W-:Y:S06]  /*34d0*/  BRA `(.L_x_29656) ;  /* 0x00000ab000007947 */ /* 0x000fec0003800000 */
.L_x_29651:
        /* <DEDUP_REMOVED lines=11> */
.L_x_29665:
[----:B------:R-:W2:Y:S02]  /*3590*/  LDG.E.128 R4, [R4.64] ;  /* 0x0000002404047981 */ /* 0x000ea4000c1e1d00 */
[----:B--2---:R-:W0:-:S06]  /*35a0*/  DSETP.NEU.AND P0, PT, R6, RZ, PT ;  /* 0x000000ff0600722a */ /* 0x004e0c0003f0d000 */
[----:B0-----:R0:W2:Y:S01]  /*35b0*/  DSETP.NEU.OR P0, PT, R4, RZ, P0 ;  /* 0x000000ff0400722a */ /* 0x0010a2000070d400 */
[----:B------:R-:W-:Y:S06]  /*35c0*/  BRA `(.L_x_29656) ;  /* 0x000009c000007947 */ /* 0x000fec0003800000 */
.L_x_29664:
        /* <DEDUP_REMOVED lines=27> */
.L_x_29667:
        /* <DEDUP_REMOVED lines=14> */
.L_x_29666:
[----:B------:R-:W2:Y:S02]  /*3860*/  LDG.E.U16 R0, [R4.64] ;  /* 0x0000002404007981 */ /* 0x000ea4000c1e1500 */
[----:B--2---:R-:W-:-:S04]  /*3870*/  PRMT R0, RZ, 0x5410, R0 ;  /* 0x00005410ff007816 */ /* 0x004fc80000000000 */
[----:B------:R-:W-:Y:S01]  /*3880*/  FSETP.NEU.FTZ.AND P0, PT, R0, RZ, PT ;  /* 0x000000ff0000720b */ /* 0x000fe20003f1d000 */
[----:B------:R-:W-:Y:S05]  /*3890*/  BRA `(.L_x_29656) ;  /* 0x000006f000007947 */ /* 0x000fea0003800000 */
.L_x_29663:
        /* <DEDUP_REMOVED lines=11> */
.L_x_29670:
        /* <DEDUP_REMOVED lines=21> */
.L_x_29674:
[----:B------:R-:W-:Y:S05]  /*3aa0*/  BSYNC B1 ;  /* 0x0000000000017941 */ /* 0x000fea0003800000 */
.L_x_29673:
[----:B------:R-:W-:Y:S01]  /*3ab0*/  LEA R5, R0, 0x3b800000, 0x17 ;  /* 0x3b80000000057811 */ /* 0x000fe200078eb8ff */
[----:B------:R-:W-:-:S05]  /*3ac0*/  IMAD.SHL.U32 R0, R3, 0x100000, RZ ;  /* 0x0010000003007824 */ /* 0x000fca00078e00ff */
[----:B------:R-:W-:Y:S02]  /*3ad0*/  LOP3.LUT R0, R5, R0, R6, 0xfe, !PT ;  /* 0x0000000005007212 */ /* 0x000fe400078efe06 */
.L_x_29672:
[----:B------:R-:W-:Y:S05]  /*3ae0*/  BSYNC B0 ;  /* 0x0000000000007941 */ /* 0x000fea0003800000 */
.L_x_29671:
[----:B------:R-:W-:Y:S01]  /*3af0*/  FSETP.NEU.FTZ.AND P0, PT, R0, RZ, PT ;  /* 0x000000ff0000720b */ /* 0x000fe20003f1d000 */
[----:B------:R-:W-:Y:S05]  /*3b00*/  BRA `(.L_x_29656) ;  /* 0x0000048000007947 */ /* 0x000fea0003800000 */
.L_x_29669:
        /* <DEDUP_REMOVED lines=21> */
.L_x_29678:
[----:B------:R-:W-:Y:S05]  /*3c60*/  BSYNC B1 ;  /* 0x0000000000017941 */ /* 0x000fea0003800000 */
.L_x_29677:
[----:B------:R-:W-:Y:S01]  /*3c70*/  LEA R5, R0, 0x37800000, 0x17 ;  /* 0x3780000000057811 */ /* 0x000fe200078eb8ff */
[----:B------:R-:W-:-:S05]  /*3c80*/  IMAD.SHL.U32 R0, R3, 0x200000, RZ ;  /* 0x0020000003007824 */ /* 0x000fca00078e00ff */
[----:B------:R-:W-:Y:S02]  /*3c90*/  LOP3.LUT R0, R5, R0, R6, 0xfe, !PT ;  /* 0x0000000005007212 */ /* 0x000fe400078efe06 */
.L_x_29676:
[----:B------:R-:W-:Y:S05]  /*3ca0*/  BSYNC B0 ;  /* 0x0000000000007941 */ /* 0x000fea0003800000 */
.L_x_29675:
[----:B------:R-:W-:Y:S01]  /*3cb0*/  FSETP.NEU.FTZ.AND P0, PT, R0, RZ, PT ;  /* 0x000000ff0000720b */ /* 0x000fe20003f1d000 */
[----:B------:R-:W-:Y:S05]  /*3cc0*/  BRA `(.L_x_29656) ;  /* 0x000002c000007947 */ /* 0x000fea0003800000 */
.L_x_29668:
        /* <DEDUP_REMOVED lines=14> */
.L_x_29682:
[----:B------:R-:W-:Y:S05]  /*3db0*/  BSYNC B0 ;  /* 0x0000000000007941 */ /* 0x000fea0003800000 */
.L_x_29681:
[----:B------:R-:W-:Y:S01]  /*3dc0*/  FSETP.NEU.FTZ.AND P0, PT, R0, RZ, PT ;  /* 0x000000ff0000720b */ /* 0x000fe20003f1d000 */
[----:B------:R-:W-:Y:S05]  /*3dd0*/  BRA `(.L_x_29656) ;  /* 0x000001b000007947 */ /* 0x000fea0003800000 */
.L_x_29655:
        /* <DEDUP_REMOVED lines=21> */
.L_x_29680:
[----:B------:R-:W2:Y:S02]  /*3f30*/  LDG.E.64 R4, [R4.64] ;  /* 0x0000002404047981 */ /* 0x000ea4000c1e1b00 */
[----:B--2---:R-:W-:-:S04]  /*3f40*/  ISETP.NE.U32.AND P0, PT, R4, RZ, PT ;  /* 0x000000ff0400720c */ /* 0x004fc80003f05070 */
[----:B------:R-:W-:Y:S01]  /*3f50*/  ISETP.NE.AND.EX P0, PT, R5, RZ, PT, P0 ;  /* 0x000000ff0500720c */ /* 0x000fe20003f05300 */
[----:B------:R-:W-:Y:S05]  /*3f60*/  BRA `(.L_x_29656) ;  /* 0x0000002000007947 */ /* 0x000fea0003800000 */
.L_x_29679:
[----:B------:R-:W2:Y:S02]  /*3f70*/  LDG.E R4, [R4.64] ;  /* 0x0000002404047981 */ /* 0x000ea4000c1e1900 */
[----:B--2---:R-:W-:-:S06]  /*3f80*/  ISETP.NE.AND P0, PT, R4, RZ, PT ;  /* 0x000000ff0400720c */ /* 0x004fcc0003f05270 */
.L_x_29656:
[----:B--2---:R-:W-:-:S07]  /*3f90*/  SEL R17, RZ, 0x1, !P0 ;  /* 0x00000001ff117807 */ /* 0x004fce0004000000 */
.L_x_29650:
[----:B------:R-:W-:Y:S05]  /*3fa0*/  BSYNC B6 ;  /* 0x0000000000067941 */ /* 0x000fea0003800000 */
.L_x_29649:
        /* <DEDUP_REMOVED lines=8> */
[----:B------:R-:W-:Y:S02]  /*4030*/  ISETP.NE.AND P3, PT, R0, RZ, P0 ;  /* 0x000000ff0000720c */ /* 0x000fe40000765270 */
[----:B------:R-:W-:Y:S02]  /*4040*/  ISETP.NE.AND P2, PT, R3, RZ, P0 ;  /* 0x000000ff0300720c */ /* 0x000fe40000745270 */
[----:B------:R-:W-:Y:S02]  /*4050*/  ISETP.NE.AND P1, PT, R4, RZ, P0 ;  /* 0x000000ff0400720c */ /* 0x000fe40000725270 */
[----:B------:R-:W-:Y:S02]  /*4060*/  ISETP.NE.AND P0, PT, R5, RZ, P0 ;  /* 0x000000ff0500720c */ /* 0x000fe40000705270 */
        /* <DEDUP_REMOVED lines=26> */
.L_x_29688:
[----:B------:R0:W-:Y:S01]  /*4210*/  STG.E.U8 [R8.64], R3 ;  /* 0x0000000308007986 */ /* 0x0001e2000c101124 */
[----:B------:R-:W-:Y:S05]  /*4220*/  BRA `(.L_x_29684) ;  /* 0x00000d8000007947 */ /* 0x000fea0003800000 */
.L_x_29687:
        /* <DEDUP_REMOVED lines=10> */
.L_x_29691:
[----:B------:R0:W-:Y:S01]  /*42d0*/  STG.E [R8.64], R3 ;  /* 0x0000000308007986 */ /* 0x0001e2000c101924 */
[----:B------:R-:W-:Y:S05]  /*42e0*/  BRA `(.L_x_29684) ;  /* 0x00000cc000007947 */ /* 0x000fea0003800000 */
.L_x_29690:
[----:B------:R0:W-:Y:S01]  /*42f0*/  STG.E.U16 [R8.64], R3 ;  /* 0x0000000308007986 */ /* 0x0001e2000c101524 */
[----:B------:R-:W-:Y:S05]  /*4300*/  BRA `(.L_x_29684) ;  /* 0x00000ca000007947 */ /* 0x000fea0003800000 */
.L_x_29686:
        /* <DEDUP_REMOVED lines=9> */
.L_x_29693:
[----:B------:R-:W0:Y:S02]  /*43a0*/  I2F.S16 R0, R3 ;  /* 0x0000000300007306 */ /* 0x000e240000101400 */
[----:B0-----:R-:W-:-:S05]  /*43b0*/  F2FP.PACK_AB R0, RZ, R0 ;  /* 0x00000000ff00723e */ /* 0x001fca00000000ff */
[----:B------:R0:W-:Y:S01]  /*43c0*/  STG.E.U16 [R8.64], R0 ;  /* 0x0000000008007986 */ /* 0x0001e2000c101524 */
[----:B------:R-:W-:Y:S05]  /*43d0*/  BRA `(.L_x_29684) ;  /* 0x00000bd000007947 */ /* 0x000fea0003800000 */
.L_x_29692:
        /* <DEDUP_REMOVED lines=10> */
.L_x_29695:
[----:B------:R-:W0:Y:S02]  /*4480*/  I2F.S16 R3, R3 ;  /* 0x0000000300037306 */ /* 0x000e240000101400 */
[----:B0-----:R-:W-:-:S04]  /*4490*/  F2FP.PACK_AB R3, RZ, R3 ;  /* 0x00000003ff03723e */ /* 0x001fc800000000ff */
[----:B------:R-:W-:-:S05]  /*44a0*/  PRMT R3, R3, 0x5410, RZ ;  /* 0x0000541003037816 */ /* 0x000fca00000000ff */
[----:B------:R0:W-:Y:S01]  /*44b0*/  STG.E [R8.64], R3 ;  /* 0x0000000308007986 */ /* 0x0001e2000c101924 */
[----:B------:R-:W-:Y:S05]  /*44c0*/  BRA `(.L_x_29684) ;  /* 0x00000ae000007947 */ /* 0x000fea0003800000 */
.L_x_29694:
[----:B------:R-:W0:Y:S02]  /*44d0*/  I2F.F64.S16 R4, R3 ;  /* 0x0000000300047312 */ /* 0x000e240000101c00 */
[----:B0-----:R0:W-:Y:S01]  /*44e0*/  STG.E.64 [R8.64], R4 ;  /* 0x0000000408007986 */ /* 0x0011e2000c101b24 */
[----:B------:R-:W-:Y:S05]  /*44f0*/  BRA `(.L_x_29684) ;  /* 0x00000ab000007947 */ /* 0x000fea0003800000 */
.L_x_29685:
        /* <DEDUP_REMOVED lines=10> */
.L_x_29698:
[----:B------:R-:W0:Y:S01]  /*45a0*/  I2F.F64.S16 R4, R3 ;  /* 0x0000000300047312 */ /* 0x000e220000101c00 */
[----:B------:R-:W-:-:S05]  /*45b0*/  CS2R R6, SRZ ;  /* 0x0000000000067805 */ /* 0x000fca000001ff00 */
[----:B0-----:R0:W-:Y:S01]  /*45c0*/  STG.E.128 [R8.64], R4 ;  /* 0x0000000408007986 */ /* 0x0011e2000c101d24 */
[----:B------:R-:W-:Y:S05]  /*45d0*/  BRA `(.L_x_29684) ;  /* 0x000009d000007947 */ /* 0x000fea0003800000 */
.L_x_29697:
        /* <DEDUP_REMOVED lines=21> */
.L_x_29702:
[----:B------:R-:W-:Y:S05]  /*4730*/  BSYNC B0 ;  /* 0x0000000000007941 */ /* 0x000fea0003800000 */
.L_x_29701:
[----:B------:R-:W-:-:S05]  /*4740*/  LOP3.LUT R5, R0, R5, RZ, 0xfc, !PT ;  /* 0x0000000500057212 */ /* 0x000fca00078efcff */
[----:B------:R0:W-:Y:S01]  /*4750*/  STG.E.U8 [R8.64], R5 ;  /* 0x0000000508007986 */ /* 0x0001e2000c101124 */
[----:B------:R-:W-:Y:S05]  /*4760*/  BRA `(.L_x_29684) ;  /* 0x0000084000007947 */ /* 0x000fea0003800000 */
.L_x_29700:
        /* <DEDUP_REMOVED lines=13> */
.L_x_29704:
[----:B------:R-:W-:Y:S01]  /*4840*/  IMAD.MOV.U32 R0, RZ, RZ, 0x7f ;  /* 0x0000007fff007424 */ /* 0x000fe200078e00ff */
[----:B------:R-:W-:-:S04]  /*4850*/  ISETP.GT.U32.AND P0, PT, R4, 0x7f800000, PT ;  /* 0x7f8000000400780c */ /* 0x000fc80003f04070 */
[----:B------:R-:W-:-:S04]  /*4860*/  SEL R0, R0, 0x7c, P0 ;  /* 0x0000007c00007807 */ /* 0x000fc80000000000 */
.L_x_29705:
[----:B------:R-:W-:Y:S05]  /*4870*/  BSYNC B0 ;  /* 0x0000000000007941 */ /* 0x000fea0003800000 */
.L_x_29703:
[----:B------:R-:W-:-:S04]  /*4880*/  LOP3.LUT R3, R5, 0x80000000, RZ, 0xc0, !PT ;  /* 0x8000000005037812 */ /* 0x000fc800078ec0ff */
[----:B------:R-:W-:-:S04]  /*4890*/  SHF.R.U32.HI R3, RZ, 0x18, R3 ;  /* 0x00000018ff037819 */ /* 0x000fc80000011603 */
[----:B------:R-:W-:-:S05]  /*48a0*/  LOP3.LUT R3, R0, R3, RZ, 0xfc, !PT ;  /* 0x0000000300037212 */ /* 0x000fca00078efcff */
[----:B------:R0:W-:Y:S01]  /*48b0*/  STG.E.U8 [R8.64], R3 ;  /* 0x0000000308007986 */ /* 0x0001e2000c101124 */
[----:B------:R-:W-:Y:S05]  /*48c0*/  BRA `(.L_x_29684) ;  /* 0x000006e000007947 */ /* 0x000fea0003800000 */
.L_x_29699:
[----:B------:R-:W0:Y:S02]  /*48d0*/  I2F.S16 R0, R3 ;  /* 0x0000000300007306 */ /* 0x000e240000101400 */
[----:B0-----:R-:W-:-:S05]  /*48e0*/  F2FP.BF16.PACK_AB R0, RZ, R0 ;  /* 0x00000000ff00723e */ /* 0x001fca00000010ff */
[----:B------:R0:W-:Y:S01]  /*48f0*/  STG.E.U16 [R8.64], R0 ;  /* 0x0000000008007986 */ /* 0x0001e2000c101524 */
[----:B------:R-:W-:Y:S05]  /*4900*/  BRA `(.L_x_29684) ;  /* 0x000006a000007947 */ /* 0x000fea0003800000 */
.L_x_29696:
        /* <DEDUP_REMOVED lines=10> */
.L_x_29708:
        /* <DEDUP_REMOVED lines=17> */
.L_x_29711:
[----:B------:R-:W-:-:S04]  /*4ac0*/  LOP3.LUT R3, R3, 0x80000000, RZ, 0xc0, !PT ;  /* 0x8000000003037812 */ /* 0x000fc800078ec0ff */
[----:B------:R-:W-:-:S04]  /*4ad0*/  SHF.R.U32.HI R3, RZ, 0x18, R3 ;  /* 0x00000018ff037819 */ /* 0x000fc80000011603 */
[----:B------:R-:W-:-:S04]  /*4ae0*/  LOP3.LUT R0, R0, R3, RZ, 0xfc, !PT ;  /* 0x0000000300007212 */ /* 0x000fc800078efcff */
[----:B------:R-:W-:Y:S02]  /*4af0*/  PRMT R4, R0, 0x7610, R4 ;  /* 0x0000761000047816 */ /* 0x000fe40000000004 */
.L_x_29710:
[----:B------:R-:W-:Y:S05]  /*4b00*/  BSYNC B0 ;  /* 0x0000000000007941 */ /* 0x000fea0003800000 */
.L_x_29709:
[----:B------:R0:W-:Y:S01]  /*4b10*/  STG.E.U8 [R8.64], R4 ;  /* 0x0000000408007986 */ /* 0x0001e2000c101124 */
[----:B------:R-:W-:Y:S05]  /*4b20*/  BRA `(.L_x_29684) ;  /* 0x0000048000007947 */ /* 0x000fea0003800000 */
.L_x_29707:
        /* <DEDUP_REMOVED lines=17> */
.L_x_29714:
[----:B------:R-:W-:-:S04]  /*4c40*/  LOP3.LUT R3, R3, 0x80000000, RZ, 0xc0, !PT ;  /* 0x8000000003037812 */ /* 0x000fc800078ec0ff */
[----:B------:R-:W-:-:S04]  /*4c50*/  SHF.R.U32.HI R3, RZ, 0x18, R3 ;  /* 0x00000018ff037819 */ /* 0x000fc80000011603 */
[----:B------:R-:W-:-:S04]  /*4c60*/  LOP3.LUT R0, R0, R3, RZ, 0xfc, !PT ;  /* 0x0000000300007212 */ /* 0x000fc800078efcff */
[----:B------:R-:W-:Y:S02]  /*4c70*/  PRMT R4, R0, 0x7610, R4 ;  /* 0x0000761000047816 */ /* 0x000fe40000000004 */
.L_x_29713:
[----:B------:R-:W-:Y:S05]  /*4c80*/  BSYNC B0 ;  /* 0x0000000000007941 */ /* 0x000fea0003800000 */
.L_x_29712:
[----:B------:R0:W-:Y:S01]  /*4c90*/  STG.E.U8 [R8.64], R4 ;  /* 0x0000000408007986 */ /* 0x0001e2000c101124 */
[----:B------:R-:W-:Y:S05]  /*4ca0*/  BRA `(.L_x_29684) ;  /* 0x0000030000007947 */ /* 0x000fea0003800000 */
.L_x_29706:
        /* <DEDUP_REMOVED lines=23> */
.L_x_29689:
        /* <DEDUP_REMOVED lines=20> */
.L_x_29716:
[----:B------:R-:W-:Y:S02]  /*4f60*/  IMAD.MOV.U32 R4, RZ, RZ, R3 ;  /* 0x000000ffff047224 */ /* 0x000fe400078e0003 */
[----:B------:R-:W-:-:S05]  /*4f70*/  IMAD.MOV.U32 R5, RZ, RZ, RZ ;  /* 0x000000ffff057224 */ /* 0x000fca00078e00ff */
[----:B------:R0:W-:Y:S01]  /*4f80*/  STG.E.64 [R8.64], R4 ;  /* 0x0000000408007986 */ /* 0x0001e2000c101b24 */
[----:B------:R-:W-:Y:S05]  /*4f90*/  BRA `(.L_x_29684) ;  /* 0x0000001000007947 */ /* 0x000fea0003800000 */
.L_x_29715:
[----:B------:R0:W-:Y:S02]  /*4fa0*/  STG.E [R8.64], R3 ;  /* 0x0000000308007986 */ /* 0x0001e4000c101924 */
.L_x_29684:
[----:B---3--:R-:W-:Y:S05]  /*4fb0*/  BSYNC B6 ;  /* 0x0000000000067941 */ /* 0x008fea0003800000 */
.L_x_29683:
        /* <DEDUP_REMOVED lines=21> */
.L_x_29722:
[----:B------:R0:W-:Y:S01]  /*5110*/  STG.E.U8 [R8.64], R26 ;  /* 0x0000001a08007986 */ /* 0x0001e2000c101124 */
[----:B------:R-:W-:Y:S05]  /*5120*/  BRA `(.L_x_29724) ;  /* 0x00000d5000007947 */ /* 0x000fea0003800000 */
.L_x_29721:
        /* <DEDUP_REMOVED lines=9> */
.L_x_29726:
[----:B------:R0:W-:Y:S01]  /*51c0*/  STG.E [R8.64], R26 ;  /* 0x0000001a08007986 */ /* 0x0001e2000c101924 */
[----:B------:R-:W-:Y:S05]  /*51d0*/  BRA `(.L_x_29724) ;  /* 0x00000ca000007947 */ /* 0x000fea0003800000 */
.L_x_29725:
[----:B------:R0:W-:Y:S01]  /*51e0*/  STG.E.U16 [R8.64], R26 ;  /* 0x0000001a08007986 */ /* 0x0001e2000c101524 */
[----:B------:R-:W-:Y:S05]  /*51f0*/  BRA `(.L_x_29724) ;  /* 0x00000c8000007947 */ /* 0x000fea0003800000 */
.L_x_29720:
        /* <DEDUP_REMOVED lines=9> */
.L_x_29728:
[----:B------:R-:W0:Y:S02]  /*5290*/  I2F.S16 R0, R26 ;  /* 0x0000001a00007306 */ /* 0x000e240000101400 */
[----:B0-----:R-:W-:-:S05]  /*52a0*/  F2FP.PACK_AB R0, RZ, R0 ;  /* 0x00000000ff00723e */ /* 0x001fca00000000ff */
[----:B------:R0:W-:Y:S01]  /*52b0*/  STG.E.U16 [R8.64], R0 ;  /* 0x0000000008007986 */ /* 0x0001e2000c101524 */
[----:B------:R-:W-:Y:S05]  /*52c0*/  BRA `(.L_x_29724) ;  /* 0x00000bb000007947 */ /* 0x000fea0003800000 */
.L_x_29727:
        /* <DEDUP_REMOVED lines=10> */
.L_x_29730:
[----:B------:R-:W0:Y:S02]  /*5370*/  I2F.S16 R26, R26 ;  /* 0x0000001a001a7306 */ /* 0x000e240000101400 */
[----:B0-----:R-:W-:-:S04]  /*5380*/  F2FP.PACK_AB R3, RZ, R26 ;  /* 0x0000001aff03723e */ /* 0x001fc800000000ff */
[----:B------:R-:W-:-:S05]  /*5390*/  PRMT R3, R3, 0x5410, RZ ;  /* 0x0000541003037816 */ /* 0x000fca00000000ff */
[----:B------:R0:W-:Y:S01]  /*53a0*/  STG.E [R8.64], R3 ;  /* 0x0000000308007986 */ /* 0x0001e2000c101924 */
[----:B------:R-:W-:Y:S05]  /*53b0*/  BRA `(.L_x_29724) ;  /* 0x00000ac000007947 */ /* 0x000fea0003800000 */
.L_x_29729:
[----:B------:R-:W0:Y:S02]  /*53c0*/  I2F.F64.S16 R26, R26 ;  /* 0x0000001a001a7312 */ /* 0x000e240000101c00 */
[----:B0-----:R0:W-:Y:S01]  /*53d0*/  STG.E.64 [R8.64], R26 ;  /* 0x0000001a08007986 */ /* 0x0011e2000c101b24 */
[----:B------:R-:W-:Y:S05]  /*53e0*/  BRA `(.L_x_29724) ;  /* 0x00000a9000007947 */ /* 0x000fea0003800000 */
.L_x_29719:
        /* <DEDUP_REMOVED lines=10> */
.L_x_29733:
[----:B------:R-:W0:Y:S01]  /*5490*/  I2F.F64.S16 R4, R26 ;  /* 0x0000001a00047312 */ /* 0x000e220000101c00 */
[----:B------:R-:W-:-:S05]  /*54a0*/  CS2R R6, SRZ ;  /* 0x0000000000067805 */ /* 0x000fca000001ff00 */
[----:B0-----:R0:W-:Y:S01]  /*54b0*/  STG.E.128 [R8.64], R4 ;  /* 0x0000000408007986 */ /* 0x0011e2000c101d24 */
[----:B------:R-:W-:Y:S05]  /*54c0*/  BRA `(.L_x_29724) ;  /* 0x000009b000007947 */ /* 0x000fea0003800000 */
.L_x_29732:
        /* <DEDUP_REMOVED lines=21> */
.L_x_29737:
[----:B------:R-:W-:Y:S05]  /*5620*/  BSYNC B0 ;  /* 0x0000000000007941 */ /* 0x000fea0003800000 */
.L_x_29736:
[----:B------:R-:W-:-:S05]  /*5630*/  LOP3.LUT R5, R0, R5, RZ, 0xfc, !PT ;  /* 0x0000000500057212 */ /* 0x000fca00078efcff */
[----:B------:R0:W-:Y:S01]  /*5640*/  STG.E.U8 [R8.64], R5 ;  /* 0x0000000508007986 */ /* 0x0001e2000c101124 */
[----:B------:R-:W-:Y:S05]  /*5650*/  BRA `(.L_x_29724) ;  /* 0x0000082000007947 */ /* 0x000fea0003800000 */
.L_x_29735:
        /* <DEDUP_REMOVED lines=13> */
.L_x_29739:
[----:B------:R-:W-:Y:S01]  /*5730*/  IMAD.MOV.U32 R0, RZ, RZ, 0x7f ;  /* 0x0000007fff007424 */ /* 0x000fe200078e00ff */
[----:B------:R-:W-:-:S04]  /*5740*/  ISETP.GT.U32.AND P0, PT, R3, 0x7f800000, PT ;  /* 0x7f8000000300780c */ /* 0x000fc80003f04070 */
[----:B------:R-:W-:-:S04]  /*5750*/  SEL R0, R0, 0x7c, P0 ;  /* 0x0000007c00007807 */ /* 0x000fc80000000000 */
.L_x_29740:
[----:B------:R-:W-:Y:S05]  /*5760*/  BSYNC B0 ;  /* 0x0000000000007941 */ /* 0x000fea0003800000 */
.L_x_29738:
[----:B------:R-:W-:-:S04]  /*5770*/  LOP3.LUT R3, R5, 0x80000000, RZ, 0xc0, !PT ;  /* 0x8000000005037812 */ /* 0x000fc800078ec0ff */
[----:B------:R-:W-:-:S04]  /*5780*/  SHF.R.U32.HI R3, RZ, 0x18, R3 ;  /* 0x00000018ff037819 */ /* 0x000fc80000011603 */
[----:B------:R-:W-:-:S05]  /*5790*/  LOP3.LUT R3, R0, R3, RZ, 0xfc, !PT ;  /* 0x0000000300037212 */ /* 0x000fca00078efcff */
[----:B------:R0:W-:Y:S01]  /*57a0*/  STG.E.U8 [R8.64], R3 ;  /* 0x0000000308007986 */ /* 0x0001e2000c101124 */
[----:B------:R-:W-:Y:S05]  /*57b0*/  BRA `(.L_x_29724) ;  /* 0x000006c000007947 */ /* 0x000fea0003800000 */
.L_x_29734:
[----:B------:R-:W0:Y:S02]  /*57c0*/  I2F.S16 R0, R26 ;  /* 0x0000001a00007306 */ /* 0x000e240000101400 */
[----:B0-----:R-:W-:-:S05]  /*57d0*/  F2FP.BF16.PACK_AB R0, RZ, R0 ;  /* 0x00000000ff00723e */ /* 0x001fca00000010ff */
[----:B------:R0:W-:Y:S01]  /*57e0*/  STG.E.U16 [R8.64], R0 ;  /* 0x0000000008007986 */ /* 0x0001e2000c101524 */
[----:B------:R-:W-:Y:S05]  /*57f0*/  BRA `(.L_x_29724) ;  /* 0x0000068000007947 */ /* 0x000fea0003800000 */
.L_x_29731:
        /* <DEDUP_REMOVED lines=10> */
.L_x_29743:
        /* <DEDUP_REMOVED lines=17> */
.L_x_29746:
[----:B------:R-:W-:-:S04]  /*59b0*/  LOP3.LUT R3, R5, 0x80000000, RZ, 0xc0, !PT ;  /* 0x8000000005037812 */ /* 0x000fc800078ec0ff */
[----:B------:R-:W-:-:S04]  /*59c0*/  SHF.R.U32.HI R3, RZ, 0x18, R3 ;  /* 0x00000018ff037819 */ /* 0x000fc80000011603 */
[----:B------:R-:W-:-:S04]  /*59d0*/  LOP3.LUT R0, R0, R3, RZ, 0xfc, !PT ;  /* 0x0000000300007212 */ /* 0x000fc800078efcff */
[----:B------:R-:W-:Y:S02]  /*59e0*/  PRMT R4, R0, 0x7610, R4 ;  /* 0x0000761000047816 */ /* 0x000fe40000000004 */
.L_x_29745:
[----:B------:R-:W-:Y:S05]  /*59f0*/  BSYNC B0 ;  /* 0x0000000000007941 */ /* 0x000fea0003800000 */
.L_x_29744:
[----:B------:R0:W-:Y:S01]  /*5a00*/  STG.E.U8 [R8.64], R4 ;  /* 0x0000000408007986 */ /* 0x0001e2000c101124 */
[----:B------:R-:W-:Y:S05]  /*5a10*/  BRA `(.L_x_29724) ;  /* 0x0000046000007947 */ /* 0x000fea0003800000 */
.L_x_29742:
        /* <DEDUP_REMOVED lines=17> */
.L_x_29749:
[----:B------:R-:W-:-:S04]  /*5b30*/  LOP3.LUT R3, R5, 0x80000000, RZ, 0xc0, !PT ;  /* 0x8000000005037812 */ /* 0x000fc800078ec0ff */
[----:B------:R-:W-:-:S04]  /*5b40*/  SHF.R.U32.HI R3, RZ, 0x18, R3 ;  /* 0x00000018ff037819 */ /* 0x000fc80000011603 */
[----:B------:R-:W-:-:S04]  /*5b50*/  LOP3.LUT R0, R0, R3, RZ, 0xfc, !PT ;  /* 0x0000000300007212 */ /* 0x000fc800078efcff */
[----:B------:R-:W-:Y:S02]  /*5b60*/  PRMT R4, R0, 0x7610, R4 ;  /* 0x0000761000047816 */ /* 0x000fe40000000004 */
.L_x_29748:
[----:B------:R-:W-:Y:S05]  /*5b70*/  BSYNC B0 ;  /* 0x0000000000007941 */ /* 0x000fea0003800000 */
.L_x_29747:
[----:B------:R0:W-:Y:S01]  /*5b80*/  STG.E.U8 [R8.64], R4 ;  /* 0x0000000408007986 */ /* 0x0001e2000c101124 */
[----:B------:R-:W-:Y:S05]  /*5b90*/  BRA `(.L_x_29724) ;  /* 0x000002e000007947 */ /* 0x000fea0003800000 */
.L_x_29741:
        /* <DEDUP_REMOVED lines=22> */
.L_x_29723:
        /* <DEDUP_REMOVED lines=20> */
.L_x_29751:
[----:B------:R-:W-:-:S05]  /*5e40*/  IMAD.MOV.U32 R27, RZ, RZ, RZ ;  /* 0x000000ffff1b7224 */ /* 0x000fca00078e00ff */
[----:B------:R0:W-:Y:S01]  /*5e50*/  STG.E.64 [R8.64], R26 ;  /* 0x0000001a08007986 */ /* 0x0001e2000c101b24 */
[----:B------:R-:W-:Y:S05]  /*5e60*/  BRA `(.L_x_29724) ;  /* 0x0000001000007947 */ /* 0x000fea0003800000 */
.L_x_29750:
[----:B------:R0:W-:Y:S02]  /*5e70*/  STG.E [R8.64], R26 ;  /* 0x0000001a08007986 */ /* 0x0001e4000c101924 */
.L_x_29724:
        /* <DEDUP_REMOVED lines=21> */
.L_x_29755:
[----:B------:R0:W-:Y:S01]  /*5fd0*/  STG.E.U8 [R8.64], R18 ;  /* 0x0000001208007986 */ /* 0x0001e2000c101124 */
[----:B------:R-:W-:Y:S05]  /*5fe0*/  BRA `(.L_x_29757) ;  /* 0x00000d5000007947 */ /* 0x000fea0003800000 */
.L_x_29754:
        /* <DEDUP_REMOVED lines=9> */
.L_x_29759:
[----:B------:R0:W-:Y:S01]  /*6080*/  STG.E [R8.64], R18 ;  /* 0x0000001208007986 */ /* 0x0001e2000c101924 */
[----:B------:R-:W-:Y:S05]  /*6090*/  BRA `(.L_x_29757) ;  /* 0x00000ca000007947 */ /* 0x000fea0003800000 */
.L_x_29758:
[----:B------:R0:W-:Y:S01]  /*60a0*/  STG.E.U16 [R8.64], R18 ;  /* 0x0000001208007986 */ /* 0x0001e2000c101524 */
[----:B------:R-:W-:Y:S05]  /*60b0*/  BRA `(.L_x_29757) ;  /* 0x00000c8000007947 */ /* 0x000fea0003800000 */
.L_x_29753:
        /* <DEDUP_REMOVED lines=9> */
.L_x_29761:
[----:B------:R-:W0:Y:S02]  /*6150*/  I2F.S16 R0, R18 ;  /* 0x0000001200007306 */ /* 0x000e240000101400 */
[----:B0-----:R-:W-:-:S05]  /*6160*/  F2FP.PACK_AB R0, RZ, R0 ;  /* 0x00000000ff00723e */ /* 0x001fca00000000ff */
[----:B------:R0:W-:Y:S01]  /*6170*/  STG.E.U16 [R8.64], R0 ;  /* 0x0000000008007986 */ /* 0x0001e2000c101524 */
[----:B------:R-:W-:Y:S05]  /*6180*/  BRA `(.L_x_29757) ;  /* 0x00000bb000007947 */ /* 0x000fea0003800000 */
.L_x_29760:
        /* <DEDUP_REMOVED lines=10> */
.L_x_29763:
[----:B------:R-:W0:Y:S02]  /*6230*/  I2F.S16 R18, R18 ;  /* 0x0000001200127306 */ /* 0x000e240000101400 */
[----:B0-----:R-:W-:-:S04]  /*6240*/  F2FP.PACK_AB R3, RZ, R18 ;  /* 0x00000012ff03723e */ /* 0x001fc800000000ff */
[----:B------:R-:W-:-:S05]  /*6250*/  PRMT R3, R3, 0x5410, RZ ;  /* 0x0000541003037816 */ /* 0x000fca00000000ff */
[----:B------:R0:W-:Y:S01]  /*6260*/  STG.E [R8.64], R3 ;  /* 0x0000000308007986 */ /* 0x0001e2000c101924 */
[----:B------:R-:W-:Y:S05]  /*6270*/  BRA `(.L_x_29757) ;  /* 0x00000ac000007947 */ /* 0x000fea0003800000 */
.L_x_29762:
[----:B------:R-:W0:Y:S02]  /*6280*/  I2F.F64.S16 R18, R18 ;  /* 0x0000001200127312 */ /* 0x000e240000101c00 */
[----:B0-----:R0:W-:Y:S01]  /*6290*/  STG.E.64 [R8.64], R18 ;  /* 0x0000001208007986 */ /* 0x0011e2000c101b24 */
[----:B------:R-:W-:Y:S05]  /*62a0*/  BRA `(.L_x_29757) ;  /* 0x00000a9000007947 */ /* 0x000fea0003800000 */
.L_x_29752:
        /* <DEDUP_REMOVED lines=10> */
.L_x_29766:
[----:B------:R-:W0:Y:S01]  /*6350*/  I2F.F64.S16 R4, R18 ;  /* 0x0000001200047312 */ /* 0x000e220000101c00 */
[----:B------:R-:W-:-:S05]  /*6360*/  CS2R R6, SRZ ;  /* 0x0000000000067805 */ /* 0x000fca000001ff00 */
[----:B0-----:R0:W-:Y:S01]  /*6370*/  STG.E.128 [R8.64], R4 ;  /* 0x0000000408007986 */ /* 0x0011e2000c101d24 */
[----:B------:R-:W-:Y:S05]  /*6380*/  BRA `(.L_x_29757) ;  /* 0x000009b000007947 */ /* 0x000fea0003800000 */
.L_x_29765:
        /* <DEDUP_REMOVED lines=21> */
.L_x_29770:
[----:B------:R-:W-:Y:S05]  /*64e0*/  BSYNC B0 ;  /* 0x0000000000007941 */ /* 0x000fea0003800000 */
.L_x_29769:
[----:B------:R-:W-:-:S05]  /*64f0*/  LOP3.LUT R5, R0, R5, RZ, 0xfc, !PT ;  /* 0x0000000500057212 */ /* 0x000fca00078efcff */
[----:B------:R0:W-:Y:S01]  /*6500*/  STG.E.U8 [R8.64], R5 ;  /* 0x0000000508007986 */ /* 0x0001e2000c101124 */
[----:B------:R-:W-:Y:S05]  /*6510*/  BRA `(.L_x_29757) ;  /* 0x0000082000007947 */ /* 0x000fea0003800000 */
.L_x_29768:
        /* <DEDUP_REMOVED lines=13> */
.L_x_29772:
[----:B------:R-:W-:Y:S01]  /*65f0*/  IMAD.MOV.U32 R0, RZ, RZ, 0x7f ;  /* 0x0000007fff007424 */ /* 0x000fe200078e00ff */
[----:B------:R-:W-:-:S04]  /*6600*/  ISETP.GT.U32.AND P0, PT, R3, 0x7f800000, PT ;  /* 0x7f8000000300780c */ /* 0x000fc80003f04070 */
[----:B------:R-:W-:-:S04]  /*6610*/  SEL R0, R0, 0x7c, P0 ;  /* 0x0000007c00007807 */ /* 0x000fc80000000000 */
.L_x_29773:
[----:B------:R-:W-:Y:S05]  /*6620*/  BSYNC B0 ;  /* 0x0000000000007941 */ /* 0x000fea0003800000 */
.L_x_29771:
[----:B------:R-:W-:-:S04]  /*6630*/  LOP3.LUT R3, R5, 0x80000000, RZ, 0xc0, !PT ;  /* 0x8000000005037812 */ /* 0x000fc800078ec0ff */
[----:B------:R-:W-:-:S04]  /*6640*/  SHF.R.U32.HI R3, RZ, 0x18, R3 ;  /* 0x00000018ff037819 */ /* 0x000fc80000011603 */
[----:B------:R-:W-:-:S05]  /*6650*/  LOP3.LUT R3, R0, R3, RZ, 0xfc, !PT ;  /* 0x0000000300037212 */ /* 0x000fca00078efcff */
[----:B------:R0:W-:Y:S01]  /*6660*/  STG.E.U8 [R8.64], R3 ;  /* 0x0000000308007986 */ /* 0x0001e2000c101124 */
[----:B------:R-:W-:Y:S05]  /*6670*/  BRA `(.L_x_29757) ;  /* 0x000006c000007947 */ /* 0x000fea0003800000 */
.L_x_29767:
[----:B------:R-:W0:Y:S02]  /*6680*/  I2F.S16 R0, R18 ;  /* 0x0000001200007306 */ /* 0x000e240000101400 */
[----:B0-----:R-:W-:-:S05]  /*6690*/  F2FP.BF16.PACK_AB R0, RZ, R0 ;  /* 0x00000000ff00723e */ /* 0x001fca00000010ff */
[----:B------:R0:W-:Y:S01]  /*66a0*/  STG.E.U16 [R8.64], R0 ;  /* 0x0000000008007986 */ /* 0x0001e2000c101524 */
[----:B------:R-:W-:Y:S05]  /*66b0*/  BRA `(.L_x_29757) ;  /* 0x0000068000007947 */ /* 0x000fea0003800000 */
.L_x_29764:
        /* <DEDUP_REMOVED lines=10> */
.L_x_29776:
        /* <DEDUP_REMOVED lines=17> */
.L_x_29779:
[----:B------:R-:W-:-:S04]  /*6870*/  LOP3.LUT R3, R5, 0x80000000, RZ, 0xc0, !PT ;  /* 0x8000000005037812 */ /* 0x000fc800078ec0ff */
[----:B------:R-:W-:-:S04]  /*6880*/  SHF.R.U32.HI R3, RZ, 0x18, R3 ;  /* 0x00000018ff037819 */ /* 0x000fc80000011603 */
[----:B------:R-:W-:-:S04]  /*6890*/  LOP3.LUT R0, R0, R3, RZ, 0xfc, !PT ;  /* 0x0000000300007212 */ /* 0x000fc800078efcff */
[----:B------:R-:W-:Y:S02]  /*68a0*/  PRMT R4, R0, 0x7610, R4 ;  /* 0x0000761000047816 */ /* 0x000fe40000000004 */
.L_x_29778:
[----:B------:R-:W-:Y:S05]  /*68b0*/  BSYNC B0 ;  /* 0x0000000000007941 */ /* 0x000fea0003800000 */
.L_x_29777:
[----:B------:R0:W-:Y:S01]  /*68c0*/  STG.E.U8 [R8.64], R4 ;  /* 0x0000000408007986 */ /* 0x0001e2000c101124 */
[----:B------:R-:W-:Y:S05]  /*68d0*/  BRA `(.L_x_29757) ;  /* 0x0000046000007947 */ /* 0x000fea0003800000 */
.L_x_29775:
        /* <DEDUP_REMOVED lines=17> */
.L_x_29782:
[----:B------:R-:W-:-:S04]  /*69f0*/  LOP3.LUT R3, R5, 0x80000000, RZ, 0xc0, !PT ;  /* 0x8000000005037812 */ /* 0x000fc800078ec0ff */
[----:B------:R-:W-:-:S04]  /*6a00*/  SHF.R.U32.HI R3, RZ, 0x18, R3 ;  /* 0x00000018ff037819 */ /* 0x000fc80000011603 */
[----:B------:R-:W-:-:S04]  /*6a10*/  LOP3.LUT R0, R0, R3, RZ, 0xfc, !PT ;  /* 0x0000000300007212 */ /* 0x000fc800078efcff */
[----:B------:R-:W-:Y:S02]  /*6a20*/  PRMT R4, R0, 0x7610, R4 ;  /* 0x0000761000047816 */ /* 0x000fe40000000004 */
.L_x_29781:
[----:B------:R-:W-:Y:S05]  /*6a30*/  BSYNC B0 ;  /* 0x0000000000007941 */ /* 0x000fea0003800000 */
.L_x_29780:
[----:B------:R0:W-:Y:S01]  /*6a40*/  STG.E.U8 [R8.64], R4 ;  /* 0x0000000408007986 */ /* 0x0001e2000c101124 */
[----:B------:R-:W-:Y:S05]  /*6a50*/  BRA `(.L_x_29757) ;  /* 0x000002e000007947 */ /* 0x000fea0003800000 */
.L_x_29774:
        /* <DEDUP_REMOVED lines=22> */
.L_x_29756:
        /* <DEDUP_REMOVED lines=20> */
.L_x_29784:
[----:B------:R-:W-:-:S05]  /*6d00*/  IMAD.MOV.U32 R19, RZ, RZ, RZ ;  /* 0x000000ffff137224 */ /* 0x000fca00078e00ff */
[----:B------:R0:W-:Y:S01]  /*6d10*/  STG.E.64 [R8.64], R18 ;  /* 0x0000001208007986 */ /* 0x0001e2000c101b24 */
[----:B------:R-:W-:Y:S05]  /*6d20*/  BRA `(.L_x_29757) ;  /* 0x0000001000007947 */ /* 0x000fea0003800000 */
.L_x_29783:
[----:B------:R0:W-:Y:S02]  /*6d30*/  STG.E [R8.64], R18 ;  /* 0x0000001208007986 */ /* 0x0001e4000c101924 */
.L_x_29757:
[----:B------:R-:W-:Y:S02]  /*6d40*/  IADD3 R17, R17, 0x80, RZ ;  /* 0x0000008011117810 */ /* 0x000fe40007ffe0ff */
.L_x_29718:
[----:B------:R-:W-:Y:S05]  /*6d50*/  BSYNC B6 ;  /* 0x0000000000067941 */ /* 0x000fea0003800000 */
.L_x_29717:
        /* <DEDUP_REMOVED lines=19> */
.L_x_29788:
[----:B------:R-:W-:Y:S01]  /*6e90*/  STG.E.U8 [R2.64], R22 ;  /* 0x0000001602007986 */ /* 0x000fe2000c101124 */
[----:B------:R-:W-:Y:S05]  /*6ea0*/  EXIT ;  /* 0x000000000000794d */ /* 0x000fea0003800000 */
.L_x_29787:
        /* <DEDUP_REMOVED lines=9> */
.L_x_29791:
[----:B------:R-:W-:Y:S01]  /*6f40*/  STG.E [R2.64], R22 ;  /* 0x0000001602007986 */ /* 0x000fe2000c101924 */
[----:B------:R-:W-:Y:S05]  /*6f50*/  EXIT ;  /* 0x000000000000794d */ /* 0x000fea0003800000 */
.L_x_29790:
[----:B------:R-:W-:Y:S01]  /*6f60*/  STG.E.U16 [R2.64], R22 ;  /* 0x0000001602007986 */ /* 0x000fe2000c101524 */
[----:B------:R-:W-:Y:S05]  /*6f70*/  EXIT ;  /* 0x000000000000794d */ /* 0x000fea0003800000 */
.L_x_29786:
        /* <DEDUP_REMOVED lines=9> */
.L_x_29793:
[----:B------:R-:W0:Y:S02]  /*7010*/  I2F.S16 R0, R22 ;  /* 0x0000001600007306 */ /* 0x000e240000101400 */
[----:B0-----:R-:W-:-:S05]  /*7020*/  F2FP.PACK_AB R0, RZ, R0 ;  /* 0x00000000ff00723e */ /* 0x001fca00000000ff */
[----:B------:R-:W-:Y:S01]  /*7030*/  STG.E.U16 [R2.64], R0 ;  /* 0x0000000002007986 */ /* 0x000fe2000c101524 */
[----:B------:R-:W-:Y:S05]  /*7040*/  EXIT ;  /* 0x000000000000794d */ /* 0x000fea0003800000 */
.L_x_29792:
        /* <DEDUP_REMOVED lines=10> */
.L_x_29795:
[----:B------:R-:W0:Y:S02]  /*70f0*/  I2F.S16 R22, R22 ;  /* 0x0000001600167306 */ /* 0x000e240000101400 */
[----:B0-----:R-:W-:-:S04]  /*7100*/  F2FP.PACK_AB R5, RZ, R22 ;  /* 0x00000016ff05723e */ /* 0x001fc800000000ff */
[----:B------:R-:W-:-:S05]  /*7110*/  PRMT R5, R5, 0x5410, RZ ;  /* 0x0000541005057816 */ /* 0x000fca00000000ff */
[----:B------:R-:W-:Y:S01]  /*7120*/  STG.E [R2.64], R5 ;  /* 0x0000000502007986 */ /* 0x000fe2000c101924 */
[----:B------:R-:W-:Y:S05]  /*7130*/  EXIT ;  /* 0x000000000000794d */ /* 0x000fea0003800000 */
.L_x_29794:
[----:B------:R-:W0:Y:S02]  /*7140*/  I2F.F64.S16 R22, R22 ;  /* 0x0000001600167312 */ /* 0x000e240000101c00 */
[----:B0-----:R-:W-:Y:S01]  /*7150*/  STG.E.64 [R2.64], R22 ;  /* 0x0000001602007986 */ /* 0x001fe2000c101b24 */
[----:B------:R-:W-:Y:S05]  /*7160*/  EXIT ;  /* 0x000000000000794d */ /* 0x000fea0003800000 */
.L_x_29785:
        /* <DEDUP_REMOVED lines=10> */
.L_x_29798:
[----:B------:R-:W0:Y:S01]  /*7210*/  I2F.F64.S16 R4, R22 ;  /* 0x0000001600047312 */ /* 0x000e220000101c00 */
[----:B------:R-:W-:-:S05]  /*7220*/  CS2R R6, SRZ ;  /* 0x0000000000067805 */ /* 0x000fca000001ff00 */
[----:B0-----:R-:W-:Y:S01]  /*7230*/  STG.E.128 [R2.64], R4 ;  /* 0x0000000402007986 */ /* 0x001fe2000c101d24 */
[----:B------:R-:W-:Y:S05]  /*7240*/  EXIT ;  /* 0x000000000000794d */ /* 0x000fea0003800000 */
.L_x_29797:
        /* <DEDUP_REMOVED lines=21> */
.L_x_29802:
[----:B------:R-:W-:Y:S05]  /*73a0*/  BSYNC B0 ;  /* 0x0000000000007941 */ /* 0x000fea0003800000 */
.L_x_29801:
[----:B------:R-:W-:-:S05]  /*73b0*/  LOP3.LUT R5, R0, R5, RZ, 0xfc, !PT ;  /* 0x0000000500057212 */ /* 0x000fca00078efcff */
[----:B------:R-:W-:Y:S01]  /*73c0*/  STG.E.U8 [R2.64], R5 ;  /* 0x0000000502007986 */ /* 0x000fe2000c101124 */
[----:B------:R-:W-:Y:S05]  /*73d0*/  EXIT ;  /* 0x000000000000794d */ /* 0x000fea0003800000 */
.L_x_29800:
        /* <DEDUP_REMOVED lines=13> */
.L_x_29804:
[----:B------:R-:W-:Y:S01]  /*74b0*/  IMAD.MOV.U32 R0, RZ, RZ, 0x7f ;  /* 0x0000007fff007424 */ /* 0x000fe200078e00ff */
[----:B------:R-:W-:-:S04]  /*74c0*/  ISETP.GT.U32.AND P0, PT, R4, 0x7f800000, PT ;  /* 0x7f8000000400780c */ /* 0x000fc80003f04070 */
[----:B------:R-:W-:-:S04]  /*74d0*/  SEL R0, R0, 0x7c, P0 ;  /* 0x0000007c00007807 */ /* 0x000fc80000000000 */
.L_x_29805:
[----:B------:R-:W-:Y:S05]  /*74e0*/  BSYNC B0 ;  /* 0x0000000000007941 */ /* 0x000fea0003800000 */
.L_x_29803:
[----:B------:R-:W-:-:S04]  /*74f0*/  LOP3.LUT R4, R5, 0x80000000, RZ, 0xc0, !PT ;  /* 0x8000000005047812 */ /* 0x000fc800078ec0ff */
[----:B------:R-:W-:-:S04]  /*7500*/  SHF.R.U32.HI R5, RZ, 0x18, R4 ;  /* 0x00000018ff057819 */ /* 0x000fc80000011604 */
[----:B------:R-:W-:-:S05]  /*7510*/  LOP3.LUT R5, R0, R5, RZ, 0xfc, !PT ;  /* 0x0000000500057212 */ /* 0x000fca00078efcff */
[----:B------:R-:W-:Y:S01]  /*7520*/  STG.E.U8 [R2.64], R5 ;  /* 0x0000000502007986 */ /* 0x000fe2000c101124 */
[----:B------:R-:W-:Y:S05]  /*7530*/  EXIT ;  /* 0x000000000000794d */ /* 0x000fea0003800000 */
.L_x_29799:
[----:B------:R-:W0:Y:S02]  /*7540*/  I2F.S16 R0, R22 ;  /* 0x0000001600007306 */ /* 0x000e240000101400 */
[----:B0-----:R-:W-:-:S05]  /*7550*/  F2FP.BF16.PACK_AB R0, RZ, R0 ;  /* 0x00000000ff00723e */ /* 0x001fca00000010ff */
[----:B------:R-:W-:Y:S01]  /*7560*/  STG.E.U16 [R2.64], R0 ;  /* 0x0000000002007986 */ /* 0x000fe2000c101524 */
[----:B------:R-:W-:Y:S05]  /*7570*/  EXIT ;  /* 0x000000000000794d */ /* 0x000fea0003800000 */
.L_x_29796:
        /* <DEDUP_REMOVED lines=10> */
.L_x_29808:
        /* <DEDUP_REMOVED lines=17> */
.L_x_29811:
[----:B------:R-:W-:-:S04]  /*7730*/  LOP3.LUT R0, R7, 0x80000000, RZ, 0xc0, !PT ;  /* 0x8000000007007812 */ /* 0x000fc800078ec0ff */
[----:B------:R-:W-:-:S04]  /*7740*/  SHF.R.U32.HI R5, RZ, 0x18, R0 ;  /* 0x00000018ff057819 */ /* 0x000fc80000011600 */
[----:B------:R-:W-:-:S04]  /*7750*/  LOP3.LUT R4, R4, R5, RZ, 0xfc, !PT ;  /* 0x0000000504047212 */ /* 0x000fc800078efcff */
[----:B------:R-:W-:Y:S02]  /*7760*/  PRMT R0, R4, 0x7610, R0 ;  /* 0x0000761004007816 */ /* 0x000fe40000000000 */
.L_x_29810:
[----:B------:R-:W-:Y:S05]  /*7770*/  BSYNC B0 ;  /* 0x0000000000007941 */ /* 0x000fea0003800000 */
.L_x_29809:
[----:B------:R-:W-:Y:S01]  /*7780*/  STG.E.U8 [R2.64], R0 ;  /* 0x0000000002007986 */ /* 0x000fe2000c101124 */
[----:B------:R-:W-:Y:S05]  /*7790*/  EXIT ;  /* 0x000000000000794d */ /* 0x000fea0003800000 */
.L_x_29807:
        /* <DEDUP_REMOVED lines=17> */
.L_x_29814:
[----:B------:R-:W-:-:S04]  /*78b0*/  LOP3.LUT R0, R7, 0x80000000, RZ, 0xc0, !PT ;  /* 0x8000000007007812 */ /* 0x000fc800078ec0ff */
[----:B------:R-:W-:-:S04]  /*78c0*/  SHF.R.U32.HI R5, RZ, 0x18, R0 ;  /* 0x00000018ff057819 */ /* 0x000fc80000011600 */
[----:B------:R-:W-:-:S04]  /*78d0*/  LOP3.LUT R4, R4, R5, RZ, 0xfc, !PT ;  /* 0x0000000504047212 */ /* 0x000fc800078efcff */
[----:B------:R-:W-:Y:S02]  /*78e0*/  PRMT R0, R4, 0x7610, R0 ;  /* 0x0000761004007816 */ /* 0x000fe40000000000 */
.L_x_29813:
[----:B------:R-:W-:Y:S05]  /*78f0*/  BSYNC B0 ;  /* 0x0000000000007941 */ /* 0x000fea0003800000 */
.L_x_29812:
[----:B------:R-:W-:Y:S01]  /*7900*/  STG.E.U8 [R2.64], R0 ;  /* 0x0000000002007986 */ /* 0x000fe2000c101124 */
[----:B------:R-:W-:Y:S05]  /*7910*/  EXIT ;  /* 0x000000000000794d */ /* 0x000fea0003800000 */
.L_x_29806:
        /* <DEDUP_REMOVED lines=22> */
.L_x_29789:
        /* <DEDUP_REMOVED lines=20> */
.L_x_29816:
[----:B------:R-:W-:-:S05]  /*7bc0*/  IMAD.MOV.U32 R23, RZ, RZ, RZ ;  /* 0x000000ffff177224 */ /* 0x000fca00078e00ff */
[----:B------:R-:W-:Y:S01]  /*7bd0*/  STG.E.64 [R2.64], R22 ;  /* 0x0000001602007986 */ /* 0x000fe2000c101b24 */
[----:B------:R-:W-:Y:S05]  /*7be0*/  EXIT ;  /* 0x000000000000794d */ /* 0x000fea0003800000 */
.L_x_29815:
[----:B------:R-:W-:Y:S01]  /*7bf0*/  STG.E [R2.64], R22 ;  /* 0x0000001602007986 */ /* 0x000fe2000c101924 */
[----:B------:R-:W-:Y:S05]  /*7c00*/  EXIT ;  /* 0x000000000000794d */ /* 0x000fea0003800000 */
.L_x_29817:
        /* <DEDUP_REMOVED lines=15> */
.L_x_42096:


//--------------------- .text._ZN2at6native18elementwise_kernelILi128ELi4EZNS0_22gpu_kernel_impl_nocastINS0_13AUnaryFunctorIbbbZZZNS0_23logical_and_kernel_cudaERNS_14TensorIteratorEENKUlvE0_clEvENKUlvE7_clEvEUlbbE_EEEEvRNS_18TensorIteratorBaseERKT_EUliE_EEviT1_ --------------------------
	.section	.text._ZN2at6native18elementwise_kernelILi128ELi4EZNS0_22gpu_kernel_impl_nocastINS0_13AUnaryFunctorIbbbZZZNS0_23logical_and_kernel_cudaERNS_14TensorIteratorEENKUlvE0_clEvENKUlvE7_clEvEUlbbE_EEEEvRNS_18TensorIteratorBaseERKT_EUliE_EEviT1_,"ax",@progbits
	.sectioninfo	@"SHI_REGISTERS=12"
	.align	128
        .global         _ZN2at6native18elementwise_kernelILi128ELi4EZNS0_22gpu_kernel_impl_nocastINS0_13AUnaryFunctorIbbbZZZNS0_23logical_and_kernel_cudaERNS_14TensorIteratorEENKUlvE0_clEvENKUlvE7_clEvEUlbbE_EEEEvRNS_18TensorIteratorBaseERKT_EUliE_EEviT1_
        .type           _ZN2at6native18elementwise_kernelILi128ELi4EZNS0_22gpu_kernel_impl_nocastINS0_13AUnaryFunctorIbbbZZZNS0_23logical_and_kernel_cudaERNS_14TensorIteratorEENKUlvE0_clEvENKUlvE7_clEvEUlbbE_EEEEvRNS_18TensorIteratorBaseERKT_EUliE_EEviT1_,@function
        .size           _ZN2at6native18elementwise_kernelILi128ELi4EZNS0_22gpu_kernel_impl_nocastINS0_13AUnaryFunctorIbbbZZZNS0_23logical_and_kernel_cudaERNS_14TensorIteratorEENKUlvE0_clEvENKUlvE7_clEvEUlbbE_EEEEvRNS_18TensorIteratorBaseERKT_EUliE_EEviT1_,(.L_x_42097 - _ZN2at6native18elementwise_kernelILi128ELi4EZNS0_22gpu_kernel_impl_nocastINS0_13AUnaryFunctorIbbbZZZNS0_23logical_and_kernel_cudaERNS_14TensorIteratorEENKUlvE0_clEvENKUlvE7_clEvEUlbbE_EEEEvRNS_18TensorIteratorBaseERKT_EUliE_EEviT1_)
        .other          _ZN2at6native18elementwise_kernelILi128ELi4EZNS0_22gpu_kernel_impl_nocastINS0_13AUnaryFunctorIbbbZZZNS0_23logical_and_kernel_cudaERNS_14TensorIteratorEENKUlvE0_clEvENKUlvE7_clEvEUlbbE_EEEEvRNS_18TensorIteratorBaseERKT_EUliE_EEviT1_,@"STO_CUDA_ENTRY STV_DEFAULT"
_ZN2at6native18elementwise_kernelILi128ELi4EZNS0_22gpu_kernel_impl_nocastINS0_13AUnaryFunctorIbbbZZZNS0_23logical_and_kernel_cudaERNS_14TensorIteratorEENKUlvE0_clEvENKUlvE7_clEvEUlbbE_EEEEvRNS_18TensorIteratorBaseERKT_EUliE_EEviT1_:
.text._ZN2at6native18elementwise_kernelILi128ELi4EZNS0_22gpu_kernel_impl_nocastINS0_13AUnaryFunctorIbbbZZZNS0_23logical_and_kernel_cudaERNS_14TensorIteratorEENKUlvE0_clEvENKUlvE7_clEvEUlbbE_EEEEvRNS_18TensorIteratorBaseERKT_EUliE_EEviT1_:
        /* <DEDUP_REMOVED lines=236> */
.L_x_29820:
[----:B------:R-:W-:-:S04]  /*0ec0*/  IADD3 R4, P0, R3, c[0x0][0x368], RZ ;  /* 0x0000da0003047a10 */ /* 0x000fc80007f1e0ff */
[----:B------:R-:W-:-:S05]  /*0ed0*/  IADD3.X R5, RZ, c[0x0][0x36c], RZ, P0, !PT ;  /* 0x0000db00ff057a10 */ /* 0x000fca00007fe4ff */
[----:B------:R-:W2:Y:S01]  /*0ee0*/  LDG.E.U8 R4, [R4.64] ;  /* 0x0000000404047981 */ /* 0x000ea2000c1e1100 */
[----:B------:R-:W-:Y:S02]  /*0ef0*/  ISETP.NE.AND P0, PT, RZ, UR6, PT ;  /* 0x00000006ff007c0c */ /* 0x000fe4000bf05270 */
[----:B------:R-:W-:Y:S02]  /*0f00*/  IADD3 R2, P1, R2, c[0x0][0x360], RZ ;  /* 0x0000d80002027a10 */ /* 0x000fe40007f3e0ff */
[----:B------:R-:W-:Y:S02]  /*0f10*/  IADD3 R0, R0, 0x80, RZ ;  /* 0x0000008000007810 */ /* 0x000fe40007ffe0ff */
[----:B------:R-:W-:Y:S02]  /*0f20*/  IADD3.X R3, RZ, c[0x0][0x364], RZ, P1, !PT ;  /* 0x0000d900ff037a10 */ /* 0x000fe40000ffe4ff */
[----:B--2---:R-:W-:-:S04]  /*0f30*/  ISETP.NE.AND P0, PT, R4, RZ, P0 ;  /* 0x000000ff0400720c */ /* 0x004fc80000705270 */
[----:B------:R-:W-:-:S05]  /*0f40*/  SEL R7, RZ, 0x1, !P0 ;  /* 0x00000001ff077807 */ /* 0x000fca0004000000 */
[----:B------:R0:W-:Y:S04]  /*0f50*/  STG.E.U8 [R2.64], R7 ;  /* 0x0000000702007986 */ /* 0x0001e8000c101104 */
.L_x_29819:
[----:B------:R-:W-:Y:S05]  /*0f60*/  BSYNC B0 ;  /* 0x0000000000007941 */ /* 0x000fea0003800000 */
.L_x_29818:
        /* <DEDUP_REMOVED lines=230> */
.L_x_29823:
[----:B------:R-:W-:-:S05]  /*1dd0*/  IADD3 R4, P0, R3, c[0x0][0x368], RZ ;  /* 0x0000da0003047a10 */ /* 0x000fca0007f1e0ff */
[----:B------:R-:W-:-:S05]  /*1de0*/  IMAD.X R5, RZ, RZ, c[0x0][0x36c], P0 ;  /* 0x0000db00ff057624 */ /* 0x000fca00000e06ff */
[----:B------:R-:W2:Y:S01]  /*1df0*/  LDG.E.U8 R4, [R4.64] ;  /* 0x0000000404047981 */ /* 0x000ea2000c1e1100 */
[----:B------:R-:W-:Y:S02]  /*1e00*/  ISETP.NE.AND P0, PT, RZ, UR6, PT ;  /* 0x00000006ff007c0c */ /* 0x000fe4000bf05270 */
[----:B------:R-:W-:Y:S02]  /*1e10*/  IADD3 R2, P1, R2, c[0x0][0x360], RZ ;  /* 0x0000d80002027a10 */ /* 0x000fe40007f3e0ff */
[----:B------:R-:W-:Y:S02]  /*1e20*/  IADD3 R0, R0, 0x80, RZ ;  /* 0x0000008000007810 */ /* 0x000fe40007ffe0ff */
[----:B------:R-:W-:Y:S02]  /*1e30*/  IADD3.X R3, RZ, c[0x0][0x364], RZ, P1, !PT ;  /* 0x0000d900ff037a10 */ /* 0x000fe40000ffe4ff */
[----:B--2---:R-:W-:-:S04]  /*1e40*/  ISETP.NE.AND P0, PT, R4, RZ, P0 ;  /* 0x000000ff0400720c */ /* 0x004fc80000705270 */
        /* <DEDUP_REMOVED lines=231> */
.L_x_29824:
        /* <DEDUP_REMOVED lines=10> */
.L_x_29822:
[----:B------:R-:W-:Y:S05]  /*2d60*/  BSYNC B0 ;  /* 0x0000000000007941 */ /* 0x000fea0003800000 */
.L_x_29821:
        /* <DEDUP_REMOVED lines=229> */
.L_x_29825:
[----:B------:R-:W-:-:S04]  /*3bc0*/  IADD3 R4, P0, R3, c[0x0][0x368], RZ ;  /* 0x0000da0003047a10 */ /* 0x000fc80007f1e0ff */
[----:B------:R-:W-:-:S05]  /*3bd0*/  IADD3.X R5, RZ, c[0x0][0x36c], RZ, P0, !PT ;  /* 0x0000db00ff057a10 */ /* 0x000fca00007fe4ff */
[----:B------:R-:W2:Y:S01]  /*3be0*/  LDG.E.U8 R4, [R4.64] ;  /* 0x0000000404047981 */ /* 0x000ea2000c1e1100 */
[----:B------:R-:W-:Y:S02]  /*3bf0*/  ISETP.NE.AND P0, PT, RZ, UR6, PT ;  /* 0x00000006ff007c0c */ /* 0x000fe4000bf05270 */
[----:B------:R-:W-:-:S04]  /*3c00*/  IADD3 R2, P1, R2, c[0x0][0x360], RZ ;  /* 0x0000d80002027a10 */ /* 0x000fc80007f3e0ff */
[----:B------:R-:W-:Y:S02]  /*3c10*/  IADD3.X R3, RZ, c[0x0][0x364], RZ, P1, !PT ;  /* 0x0000d900ff037a10 */ /* 0x000fe40000ffe4ff */
[----:B--2---:R-:W-:-:S04]  /*3c20*/  ISETP.NE.AND P0, PT, R4, RZ, P0 ;  /* 0x000000ff0400720c */ /* 0x004fc80000705270 */
[----:B------:R-:W-:-:S05]  /*3c30*/  SEL R7, RZ, 0x1, !P0 ;  /* 0x00000001ff077807 */ /* 0x000fca0004000000 */
[----:B------:R-:W-:Y:S01]  /*3c40*/  STG.E.U8 [R2.64], R7 ;  /* 0x0000000702007986 */ /* 0x000fe2000c101104 */
[----:B------:R-:W-:Y:S05]  /*3c50*/  EXIT ;  /* 0x000000000000794d */ /* 0x000fea0003800000 */
.L_x_29826:
        /* <DEDUP_REMOVED lines=10> */
.L_x_42097:


//--------------------- .text._ZN2at6native27unrolled_elementwise_kernelINS0_13AUnaryFunctorIbbbZZZNS0_23logical_and_kernel_cudaERNS_14TensorIteratorEENKUlvE0_clEvENKUlvE7_clEvEUlbbE_EESt5arrayIPcLm2EELi4E23TrivialOffsetCalculatorILi1EjESD_NS0_6memory15LoadWithoutCastENSE_16StoreWithoutCastEEEviT_T0_T2_T3_T4_T5_ --------------------------
	.section	.text._ZN2at6native27unrolled_elementwise_kernelINS0_13AUnaryFunctorIbbbZZZNS0_23logical_and_kernel_cudaERNS_14TensorIteratorEENKUlvE0_clEvENKUlvE7_clEvEUlbbE_EESt5arrayIPcLm2EELi4E23TrivialOffsetCalculatorILi1EjESD_NS0_6memory15LoadWithoutCastENSE_16StoreWithoutCastEEEviT_T0_T2_T3_T4_T5_,"ax",@progbits
	.sectioninfo	@"SHI_REGISTERS=18"
	.align	128
        .global         _ZN2at6native27unrolled_elementwise_kernelINS0_13AUnaryFunctorIbbbZZZNS0_23logical_and_kernel_cudaERNS_14TensorIteratorEENKUlvE0_clEvENKUlvE7_clEvEUlbbE_EESt5arrayIPcLm2EELi4E23TrivialOffsetCalculatorILi1EjESD_NS0_6memory15LoadWithoutCastENSE_16StoreWithoutCastEEEviT_T0_T2_T3_T4_T5_
        .type           _ZN2at6native27unrolled_elementwise_kernelINS0_13AUnaryFunctorIbbbZZZNS0_23logical_and_kernel_cudaERNS_14TensorIteratorEENKUlvE0_clEvENKUlvE7_clEvEUlbbE_EESt5arrayIPcLm2EELi4E23TrivialOffsetCalculatorILi1EjESD_NS0_6memory15LoadWithoutCastENSE_16StoreWithoutCastEEEviT_T0_T2_T3_T4_T5_,@function
        .size           _ZN2at6native27unrolled_elementwise_kernelINS0_13AUnaryFunctorIbbbZZZNS0_23logical_and_kernel_cudaERNS_14TensorIteratorEENKUlvE0_clEvENKUlvE7_clEvEUlbbE_EESt5arrayIPcLm2EELi4E23TrivialOffsetCalculatorILi1EjESD_NS0_6memory15LoadWithoutCastENSE_16StoreWithoutCastEEEviT_T0_T2_T3_T4_T5_,(.L_x_42098 - _ZN2at6native27unrolled_elementwise_kernelINS0_13AUnaryFunctorIbbbZZZNS0_23logical_and_kernel_cudaERNS_14TensorIteratorEENKUlvE0_clEvENKUlvE7_clEvEUlbbE_EESt5arrayIPcLm2EELi4E23TrivialOffsetCalculatorILi1EjESD_NS0_6memory15LoadWithoutCastENSE_16StoreWithoutCastEEEviT_T0_T2_T3_T4_T5_)
        .other          _ZN2at6native27unrolled_elementwise_kernelINS0_13AUnaryFunctorIbbbZZZNS0_23logical_and_kernel_cudaERNS_14TensorIteratorEENKUlvE0_clEvENKUlvE7_clEvEUlbbE_EESt5arrayIPcLm2EELi4E23TrivialOffsetCalculatorILi1EjESD_NS0_6memory15LoadWithoutCastENSE_16StoreWithoutCastEEEviT_T0_T2_T3_T4_T5_,@"STO_CUDA_ENTRY STV_DEFAULT"
_ZN2at6native27unrolled_elementwise_kernelINS0_13AUnaryFunctorIbbbZZZNS0_23logical_and_kernel_cudaERNS_14TensorIteratorEENKUlvE0_clEvENKUlvE7_clEvEUlbbE_EESt5arrayIPcLm2EELi4E23TrivialOffsetCalculatorILi1EjESD_NS0_6memory15LoadWithoutCastENSE_16StoreWithoutCastEEEviT_T0_T2_T3_T4_T5_:
.text._ZN2at6native27unrolled_elementwise_kernelINS0_13AUnaryFunctorIbbbZZZNS0_23logical_and_kernel_cudaERNS_14TensorIteratorEENKUlvE0_clEvENKUlvE7_clEvEUlbbE_EESt5arrayIPcLm2EELi4E23TrivialOffsetCalculatorILi1EjESD_NS0_6memory15LoadWithoutCastENSE_16StoreWithoutCastEEEviT_T0_T2_T3_T4_T5_:
        /* <DEDUP_REMOVED lines=50> */
[----:B------:R-:W-:Y:S01]  /*0320*/  ISETP.NE.AND P5, PT, R5, RZ, P1 ;  /* 0x000000ff0500720c */ /* 0x000fe20000fa5270 */
[----:B------:R-:W-:Y:S02]  /*0330*/  IMAD.MOV.U32 R6, RZ, RZ, R3 ;  /* 0x000000ffff067224 */ /* 0x000fe400078e0003 */
[----:B------:R-:W-:Y:S01]  /*0340*/  @!P2 IMAD.X R5, RZ, RZ, c[0x0][0x16c], P4 ;  /* 0x00005b00ff05a624 */ /* 0x000fe200020e06ff */
[----:B------:R-:W-:-:S05]  /*0350*/  @!P2 SEL R3, RZ, 0x1, !P5 ;  /* 0x00000001ff03a807 */ /* 0x000fca0006800000 */
[----:B------:R0:W-:Y:S01]  /*0360*/  @!P2 STG.E.U8 [R4.64], R3 ;  /* 0x000000030400a986 */ /* 0x0001e2000c101104 */
[----:B------:R-:W-:Y:S02]  /*0370*/  ISETP.GE.AND P3, PT, R13, R2, PT ;  /* 0x000000020d00720c */ /* 0x000fe40003f66270 */
[----:B------:R-:W-:Y:S02]  /*0380*/  ISETP.NE.AND P4, PT, R6, RZ, P1 ;  /* 0x000000ff0600720c */ /* 0x000fe40000f85270 */
[----:B------:R-:W-:Y:S02]  /*0390*/  ISETP.NE.AND P1, PT, R7, RZ, P1 ;  /* 0x000000ff0700720c */ /* 0x000fe40000f25270 */
[----:B-----5:R-:W-:-:S04]  /*03a0*/  ISETP.NE.AND P0, PT, R8, RZ, !P0 ;  /* 0x000000ff0800720c */ /* 0x020fc80004705270 */
[----:B------:R-:W-:Y:S02]  /*03b0*/  ISETP.NE.AND P0, PT, RZ, UR6, P0 ;  /* 0x00000006ff007c0c */ /* 0x000fe40008705270 */
        /* <DEDUP_REMOVED lines=14> */
.L_x_29828:
[----:B0-----:R-:W-:Y:S05]  /*04a0*/  BSYNC B0 ;  /* 0x0000000000007941 */ /* 0x001fea0003800000 */
.L_x_29827:
        /* <DEDUP_REMOVED lines=8> */
.L_x_29829:
        /* <DEDUP_REMOVED lines=13> */
.L_x_42098:


//--------------------- .text._ZN2at6native29vectorized_elementwise_kernelILi2ENS0_13AUnaryFunctorIbbbZZZNS0_23logical_and_kernel_cudaERNS_14TensorIteratorEENKUlvE0_clEvENKUlvE7_clEvEUlbbE_EESt5arrayIPcLm2EEEEviT0_T1_ --------------------------
	.section	.text._ZN2at6native29vectorized_elementwise_kernelILi2ENS0_13AUnaryFunctorIbbbZZZNS0_23logical_and_kernel_cudaERNS_14TensorIteratorEENKUlvE0_clEvENKUlvE7_clEvEUlbbE_EESt5arrayIPcLm2EEEEviT0_T1_,"ax",@progbits
	.sectioninfo	@"SHI_REGISTERS=23"
	.align	128
        .global         _ZN2at6native29vectorized_elementwise_kernelILi2ENS0_13AUnaryFunctorIbbbZZZNS0_23logical_and_kernel_cudaERNS_14TensorIteratorEENKUlvE0_clEvENKUlvE7_clEvEUlbbE_EESt5arrayIPcLm2EEEEviT0_T1_
        .type           _ZN2at6native29vectorized_elementwise_kernelILi2ENS0_13AUnaryFunctorIbbbZZZNS0_23logical_and_kernel_cudaERNS_14TensorIteratorEENKUlvE0_clEvENKUlvE7_clEvEUlbbE_EESt5arrayIPcLm2EEEEviT0_T1_,@function
        .size           _ZN2at6native29vectorized_elementwise_kernelILi2ENS0_13AUnaryFunctorIbbbZZZNS0_23logical_and_kernel_cudaERNS_14TensorIteratorEENKUlvE0_clEvENKUlvE7_clEvEUlbbE_EESt5arrayIPcLm2EEEEviT0_T1_,(.L_x_42099 - _ZN2at6native29vectorized_elementwise_kernelILi2ENS0_13AUnaryFunctorIbbbZZZNS0_23logical_and_kernel_cudaERNS_14TensorIteratorEENKUlvE0_clEvENKUlvE7_clEvEUlbbE_EESt5arrayIPcLm2EEEEviT0_T1_)
        .other          _ZN2at6native29vectorized_elementwise_kernelILi2ENS0_13AUnaryFunctorIbbbZZZNS0_23logical_and_kernel_cudaERNS_14TensorIteratorEENKUlvE0_clEvENKUlvE7_clEvEUlbbE_EESt5arrayIPcLm2EEEEviT0_T1_,@"STO_CUDA_ENTRY STV_DEFAULT"
_ZN2at6native29vectorized_elementwise_kernelILi2ENS0_13AUnaryFunctorIbbbZZZNS0_23logical_and_kernel_cudaERNS_14TensorIteratorEENKUlvE0_clEvENKUlvE7_clEvEUlbbE_EESt5arrayIPcLm2EEEEviT0_T1_:
.text._ZN2at6native29vectorized_elementwise_kernelILi2ENS0_13AUnaryFunctorIbbbZZZNS0_23logical_and_kernel_cudaERNS_14TensorIteratorEENKUlvE0_clEvENKUlvE7_clEvEUlbbE_EESt5arrayIPcLm2EEEEviT0_T1_:
        /* <DEDUP_REMOVED lines=22> */
[----:B------:R-:W-:Y:S02]  /*0160*/  ISETP.NE.AND P1, PT, R0, RZ, P0 ;  /* 0x000000ff0000720c */ /* 0x000fe40000725270 */
[----:B---3--:R-:W-:Y:S02]  /*0170*/  PRMT R0, R7, 0x7770, RZ ;  /* 0x0000777007007816 */ /* 0x008fe400000000ff */
[----:B----4-:R-:W-:Y:S02]  /*0180*/  PRMT R4, R8, 0x7770, RZ ;  /* 0x0000777008047816 */ /* 0x010fe400000000ff */
[----:B------:R-:W-:-:S02]  /*0190*/  ISETP.NE.AND P5, PT, R0, RZ, P0 ;  /* 0x000000ff0000720c */ /* 0x000fc400007a5270 */
[----:B------:R-:W-:Y:S02]  /*01a0*/  PRMT R0, R8, 0x7771, RZ ;  /* 0x0000777108007816 */ /* 0x000fe400000000ff */
[----:B------:R-:W-:Y:S02]  /*01b0*/  PRMT R7, R7, 0x7771, RZ ;  /* 0x0000777107077816 */ /* 0x000fe400000000ff */
[----:B------:R-:W-:Y:S02]  /*01c0*/  ISETP.NE.AND P3, PT, R4, RZ, P0 ;  /* 0x000000ff0400720c */ /* 0x000fe40000765270 */
[C---:B-----5:R-:W-:Y:S02]  /*01d0*/  PRMT R5, R9.reuse, 0x7770, RZ ;  /* 0x0000777009057816 */ /* 0x060fe400000000ff */
[----:B------:R-:W-:Y:S02]  /*01e0*/  PRMT R4, R9, 0x7771, RZ ;  /* 0x0000777109047816 */ /* 0x000fe400000000ff */
[----:B------:R-:W-:-:S02]  /*01f0*/  ISETP.NE.AND P2, PT, R0, RZ, P0 ;  /* 0x000000ff0000720c */ /* 0x000fc40000745270 */
[----:B------:R-:W-:Y:S02]  /*0200*/  SEL R0, RZ, 0x1, !P1 ;  /* 0x00000001ff007807 */ /* 0x000fe40004800000 */
[----:B------:R-:W-:Y:S02]  /*0210*/  ISETP.NE.AND P6, PT, R6, RZ, P0 ;  /* 0x000000ff0600720c */ /* 0x000fe400007c5270 */
[----:B------:R-:W-:Y:S02]  /*0220*/  ISETP.NE.AND P4, PT, R7, RZ, P0 ;  /* 0x000000ff0700720c */ /* 0x000fe40000785270 */
[----:B------:R-:W-:Y:S02]  /*0230*/  ISETP.NE.AND P1, PT, R5, RZ, P0 ;  /* 0x000000ff0500720c */ /* 0x000fe40000725270 */
[----:B------:R-:W-:Y:S02]  /*0240*/  ISETP.NE.AND P0, PT, R4, RZ, P0 ;  /* 0x000000ff0400720c */ /* 0x000fe40000705270 */
        /* <DEDUP_REMOVED lines=16> */
.L_x_29830:
        /* <DEDUP_REMOVED lines=65> */
[----:B------:R-:W-:-:S04]  /*0760*/  ISETP.NE.AND P5, PT, R12, RZ, P1 ;  /* 0x000000ff0c00720c */ /* 0x000fc80000fa5270 */
        /* <DEDUP_REMOVED lines=13> */
[----:B------:R-:W-:-:S02]  /*0840*/  ISETP.NE.AND P6, PT, R11, RZ, P1 ;  /* 0x000000ff0b00720c */ /* 0x000fc40000fc5270 */
        /* <DEDUP_REMOVED lines=8> */
[----:B------:R-:W-:Y:S01]  /*08d0*/  ISETP.NE.AND P3, PT, R7, RZ, P1 ;  /* 0x000000ff0700720c */ /* 0x000fe20000f65270 */
[----:B------:R-:W-:Y:S01]  /*08e0*/  IMAD.MOV.U32 R4, RZ, RZ, R13 ;  /* 0x000000ffff047224 */ /* 0x000fe200078e000d */
[----:B------:R-:W-:Y:S02]  /*08f0*/  SEL R7, RZ, 0x1, !P6 ;  /* 0x00000001ff077807 */ /* 0x000fe40007000000 */
[----:B------:R-:W-:Y:S02]  /*0900*/  ISETP.GE.AND P6, PT, R3, R2, PT ;  /* 0x000000020300720c */ /* 0x000fe40003fc6270 */
[----:B------:R-:W-:Y:S01]  /*0910*/  PRMT R9, R9, 0x9910, RZ ;  /* 0x0000991009097816 */ /* 0x000fe200000000ff */
[----:B------:R-:W-:Y:S01]  /*0920*/  IMAD.MOV.U32 R10, RZ, RZ, R11 ;  /* 0x000000ffff0a7224 */ /* 0x000fe200078e000b */
[----:B------:R-:W-:-:S02]  /*0930*/  ISETP.NE.AND P5, PT, R4, RZ, P1 ;  /* 0x000000ff0400720c */ /* 0x000fc40000fa5270 */
[----:B------:R-:W-:Y:S01]  /*0940*/  PRMT R6, R8, 0x9910, RZ ;  /* 0x0000991008067816 */ /* 0x000fe200000000ff */
[----:B------:R-:W-:Y:S01]  /*0950*/  IMAD.MOV.U32 R4, RZ, RZ, R9 ;  /* 0x000000ffff047224 */ /* 0x000fe200078e0009 */
[----:B------:R-:W-:Y:S02]  /*0960*/  ISETP.NE.AND P0, PT, R5, RZ, !P0 ;  /* 0x000000ff0500720c */ /* 0x000fe40004705270 */
[----:B------:R-:W-:Y:S02]  /*0970*/  ISETP.NE.AND P2, PT, R10, RZ, P1 ;  /* 0x000000ff0a00720c */ /* 0x000fe40000f45270 */
[----:B------:R-:W-:Y:S02]  /*0980*/  ISETP.NE.AND P4, PT, R6, RZ, P1 ;  /* 0x000000ff0600720c */ /* 0x000fe40000f85270 */
[----:B------:R-:W-:Y:S02]  /*0990*/  ISETP.NE.AND P1, PT, R4, RZ, P1 ;  /* 0x000000ff0400720c */ /* 0x000fe40000f25270 */
[----:B------:R-:W-:-:S02]  /*09a0*/  ISETP.NE.AND P0, PT, RZ, UR6, P0 ;  /* 0x00000006ff007c0c */ /* 0x000fc40008705270 */
        /* <DEDUP_REMOVED lines=18> */
.L_x_29833:
[----:B------:R-:W-:-:S13]  /*0ad0*/  ISETP.GE.AND P1, PT, R3, R2, PT ;  /* 0x000000020300720c */ /* 0x000fda0003f26270 */
[----:B------:R-:W-:Y:S05]  /*0ae0*/  @P1 BRA `(.L_x_29835) ;  /* 0x000000c000001947 */ /* 0x000fea0003800000 */
[----:B0-----:R-:W-:Y:S01]  /*0af0*/  IMAD.IADD R4, R0, 0x1, R3 ;  /* 0x0000000100047824 */ /* 0x001fe200078e0203 */
[----:B------:R-:W-:-:S04]  /*0b00*/  IADD3 R3, R3, 0x80, RZ ;  /* 0x0000008003037810 */ /* 0x000fc80007ffe0ff */
[----:B------:R-:W-:-:S05]  /*0b10*/  IADD3 R4, P1, R4, c[0x0][0x168], RZ ;  /* 0x00005a0004047a10 */ /* 0x000fca0007f3e0ff */
[----:B------:R-:W-:-:S05]  /*0b20*/  IMAD.X R5, RZ, RZ, c[0x0][0x16c], P1 ;  /* 0x00005b00ff057624 */ /* 0x000fca00008e06ff */
[----:B------:R0:W-:Y:S03]  /*0b30*/  STG.E.U8 [R4.64], R11 ;  /* 0x0000000b04007986 */ /* 0x0001e6000c101104 */
.L_x_29834:
[----:B------:R-:W-:-:S13]  /*0b40*/  ISETP.GE.AND P1, PT, R3, R2, PT ;  /* 0x000000020300720c */ /* 0x000fda0003f26270 */
[----:B------:R-:W-:Y:S05]  /*0b50*/  @P1 BRA `(.L_x_29836) ;  /* 0x000000d000001947 */ /* 0x000fea0003800000 */
[----:B0-----:R-:W-:Y:S01]  /*0b60*/  IMAD.IADD R4, R0, 0x1, R3 ;  /* 0x0000000100047824 */ /* 0x001fe200078e0203 */
[----:B------:R-:W-:-:S04]  /*0b70*/  IADD3 R3, R3, 0x80, RZ ;  /* 0x0000008003037810 */ /* 0x000fc80007ffe0ff */
[----:B------:R-:W-:-:S05]  /*0b80*/  IADD3 R4, P1, R4, c[0x0][0x168], RZ ;  /* 0x00005a0004047a10 */ /* 0x000fca0007f3e0ff */
[----:B------:R-:W-:-:S05]  /*0b90*/  IMAD.X R5, RZ, RZ, c[0x0][0x16c], P1 ;  /* 0x00005b00ff057624 */ /* 0x000fca00008e06ff */
[----:B------:R0:W-:Y:S03]  /*0ba0*/  STG.E.U8 [R4.64], R13 ;  /* 0x0000000d04007986 */ /* 0x0001e6000c101104 */
.L_x_29835:
        /* <DEDUP_REMOVED lines=8> */
.L_x_29836:
[----:B------:R-:W-:Y:S05]  /*0c30*/  BSYNC B1 ;  /* 0x0000000000017941 */ /* 0x000fea0003800000 */
.L_x_29832:
[----:B------:R-:W-:-:S13]  /*0c40*/  ISETP.GE.AND P1, PT, R3, R2, PT ;  /* 0x000000020300720c */ /* 0x000fda0003f26270 */
[----:B0-----:R-:W-:Y:S01]  /*0c50*/  @!P1 IMAD.IADD R4, R0, 0x1, R3 ;  /* 0x0000000100049824 */ /* 0x001fe200078e0203 */
[----:B------:R-:W-:-:S04]  /*0c60*/  @!P1 IADD3 R3, R3, 0x80, RZ ;  /* 0x0000008003039810 */ /* 0x000fc80007ffe0ff */
[----:B------:R-:W-:-:S05]  /*0c70*/  @!P1 IADD3 R4, P2, R4, c[0x0][0x168], RZ ;  /* 0x00005a0004049a10 */ /* 0x000fca0007f5e0ff */
[----:B------:R-:W-:-:S05]  /*0c80*/  @!P1 IMAD.X R5, RZ, RZ, c[0x0][0x16c], P2 ;  /* 0x00005b00ff059624 */ /* 0x000fca00010e06ff */
[----:B------:R0:W-:Y:S03]  /*0c90*/  @!P1 STG.E.U8 [R4.64], R17 ;  /* 0x0000001104009986 */ /* 0x0001e6000c101104 */
.L_x_29837:
[----:B------:R-:W-:Y:S05]  /*0ca0*/  BSYNC B0 ;  /* 0x0000000000007941 */ /* 0x000fea0003800000 */
.L_x_29831:
        /* <DEDUP_REMOVED lines=9> */
.L_x_29838:
        /* <DEDUP_REMOVED lines=12> */
.L_x_42099:


//--------------------- .text._ZN2at6native29vectorized_elementwise_kernelILi4ENS0_13AUnaryFunctorIbbbZZZNS0_23logical_and_kernel_cudaERNS_14TensorIteratorEENKUlvE0_clEvENKUlvE7_clEvEUlbbE_EESt5arrayIPcLm2EEEEviT0_T1_ --------------------------
	.section	.text._ZN2at6native29vectorized_elementwise_kernelILi4ENS0_13AUnaryFunctorIbbbZZZNS0_23logical_and_kernel_cudaERNS_14TensorIteratorEENKUlvE0_clEvENKUlvE7_clEvEUlbbE_EESt5arrayIPcLm2EEEEviT0_T1_,"ax",@progbits
	.sectioninfo	@"SHI_REGISTERS=23"
	.align	128
        .global         _ZN2at6native29vectorized_elementwise_kernelILi4ENS0_13AUnaryFunctorIbbbZZZNS0_23logical_and_kernel_cudaERNS_14TensorIteratorEENKUlvE0_clEvENKUlvE7_clEvEUlbbE_EESt5arrayIPcLm2EEEEviT0_T1_
        .type           _ZN2at6native29vectorized_elementwise_kernelILi4ENS0_13AUnaryFunctorIbbbZZZNS0_23logical_and_kernel_cudaERNS_14TensorIteratorEENKUlvE0_clEvENKUlvE7_clEvEUlbbE_EESt5arrayIPcLm2EEEEviT0_T1_,@function
        .size           _ZN2at6native29vectorized_elementwise_kernelILi4ENS0_13AUnaryFunctorIbbbZZZNS0_23logical_and_kernel_cudaERNS_14TensorIteratorEENKUlvE0_clEvENKUlvE7_clEvEUlbbE_EESt5arrayIPcLm2EEEEviT0_T1_,(.L_x_42100 - _ZN2at6native29vectorized_elementwise_kernelILi4ENS0_13AUnaryFunctorIbbbZZZNS0_23logical_and_kernel_cudaERNS_14TensorIteratorEENKUlvE0_clEvENKUlvE7_clEvEUlbbE_EESt5arrayIPcLm2EEEEviT0_T1_)
        .other          _ZN2at6native29vectorized_elementwise_kernelILi4ENS0_13AUnaryFunctorIbbbZZZNS0_23logical_and_kernel_cudaERNS_14TensorIteratorEENKUlvE0_clEvENKUlvE7_clEvEUlbbE_EESt5arrayIPcLm2EEEEviT0_T1_,@"STO_CUDA_ENTRY STV_DEFAULT"
_ZN2at6native29vectorized_elementwise_kernelILi4ENS0_13AUnaryFunctorIbbbZZZNS0_23logical_and_kernel_cudaERNS_14TensorIteratorEENKUlvE0_clEvENKUlvE7_clEvEUlbbE_EESt5arrayIPcLm2EEEEviT0_T1_:
.text._ZN2at6native29vectorized_elementwise_kernelILi4ENS0_13AUnaryFunctorIbbbZZZNS0_23logical_and_kernel_cudaERNS_14TensorIteratorEENKUlvE0_clEvENKUlvE7_clEvEUlbbE_EESt5arrayIPcLm2EEEEviT0_T1_:
        /* <DEDUP_REMOVED lines=17> */
[----:B------:R-:W-:-:S02]  /*0110*/  ISETP.NE.AND P2, PT, R3, RZ, P0 ;  /* 0x000000ff0300720c */ /* 0x000fc40000745270 */
[----:B------:R-:W-:Y:S02]  /*0120*/  PRMT R3, R9, 0x7772, RZ ;  /* 0x0000777209037816 */ /* 0x000fe400000000ff */
[C---:B---3--:R-:W-:Y:S02]  /*0130*/  PRMT R7, R10.reuse, 0x7770, RZ ;  /* 0x000077700a077816 */ /* 0x048fe400000000ff */
[----:B------:R-:W-:Y:S02]  /*0140*/  PRMT R8, R10, 0x7771, RZ ;  /* 0x000077710a087816 */ /* 0x000fe400000000ff */
[----:B------:R-:W-:Y:S02]  /*0150*/  ISETP.NE.AND P3, PT, R6, RZ, P0 ;  /* 0x000000ff0600720c */ /* 0x000fe40000765270 */
[----:B------:R-:W-:Y:S02]  /*0160*/  ISETP.NE.AND P1, PT, R3, RZ, P0 ;  /* 0x000000ff0300720c */ /* 0x000fe40000725270 */
[----:B------:R-:W-:-:S02]  /*0170*/  ISETP.NE.AND P4, PT, R7, RZ, P0 ;  /* 0x000000ff0700720c */ /* 0x000fc40000785270 */
[----:B------:R-:W-:Y:S02]  /*0180*/  ISETP.NE.AND P5, PT, R8, RZ, P0 ;  /* 0x000000ff0800720c */ /* 0x000fe400007a5270 */
[----:B------:R-:W-:Y:S02]  /*0190*/  PRMT R3, R9, 0x7773, RZ ;  /* 0x0000777309037816 */ /* 0x000fe400000000ff */
[----:B------:R-:W-:Y:S02]  /*01a0*/  PRMT R8, R10, 0x7772, RZ ;  /* 0x000077720a087816 */ /* 0x000fe400000000ff */
[----:B------:R-:W-:Y:S02]  /*01b0*/  SEL R4, RZ, 0x1, !P2 ;  /* 0x00000001ff047807 */ /* 0x000fe40005000000 */
[----:B------:R-:W-:Y:S02]  /*01c0*/  SEL R5, RZ, 0x1, !P3 ;  /* 0x00000001ff057807 */ /* 0x000fe40005800000 */
[----:B------:R-:W-:-:S02]  /*01d0*/  SEL R6, RZ, 0x1, !P4 ;  /* 0x00000001ff067807 */ /* 0x000fc40006000000 */
[----:B------:R-:W-:Y:S02]  /*01e0*/  SEL R7, RZ, 0x1, !P5 ;  /* 0x00000001ff077807 */ /* 0x000fe40006800000 */
[----:B------:R-:W-:Y:S02]  /*01f0*/  ISETP.NE.AND P2, PT, R3, RZ, P0 ;  /* 0x000000ff0300720c */ /* 0x000fe40000745270 */
[----:B------:R-:W-:Y:S02]  /*0200*/  ISETP.NE.AND P3, PT, R8, RZ, P0 ;  /* 0x000000ff0800720c */ /* 0x000fe40000765270 */
[----:B------:R-:W-:Y:S02]  /*0210*/  PRMT R3, R10, 0x7773, RZ ;  /* 0x000077730a037816 */ /* 0x000fe400000000ff */
[----:B------:R-:W-:Y:S02]  /*0220*/  PRMT R9, R5, 0x7604, R4 ;  /* 0x0000760405097816 */ /* 0x000fe40000000004 */
[----:B------:R-:W-:-:S02]  /*0230*/  PRMT R7, R7, 0x7604, R6 ;  /* 0x0000760407077816 */ /* 0x000fc40000000006 */
[----:B------:R-:W-:Y:S02]  /*0240*/  IADD3 R4, P4, R0, c[0x0][0x168], RZ ;  /* 0x00005a0000047a10 */ /* 0x000fe40007f9e0ff */
[----:B------:R-:W-:Y:S02]  /*0250*/  SEL R0, RZ, 0x1, !P1 ;  /* 0x00000001ff007807 */ /* 0x000fe40004800000 */
[----:B------:R-:W-:Y:S01]  /*0260*/  SEL R6, RZ, 0x1, !P3 ;  /* 0x00000001ff067807 */ /* 0x000fe20005800000 */
[----:B------:R-:W-:Y:S01]  /*0270*/  IMAD.X R5, RZ, RZ, c[0x0][0x16c], P4 ;  /* 0x00005b00ff057624 */ /* 0x000fe200020e06ff */
[----:B------:R-:W-:Y:S02]  /*0280*/  ISETP.NE.AND P0, PT, R3, RZ, P0 ;  /* 0x000000ff0300720c */ /* 0x000fe40000705270 */
        /* <DEDUP_REMOVED lines=10> */
.L_x_29839:
        /* <DEDUP_REMOVED lines=120> */
.L_x_29842:
[----:B------:R-:W-:-:S13]  /*0ab0*/  ISETP.GE.AND P1, PT, R3, R2, PT ;  /* 0x000000020300720c */ /* 0x000fda0003f26270 */
[----:B------:R-:W-:Y:S05]  /*0ac0*/  @P1 BRA `(.L_x_29844) ;  /* 0x000000c000001947 */ /* 0x000fea0003800000 */
[----:B0-----:R-:W-:Y:S01]  /*0ad0*/  IMAD.IADD R4, R0, 0x1, R3 ;  /* 0x0000000100047824 */ /* 0x001fe200078e0203 */
[----:B------:R-:W-:-:S04]  /*0ae0*/  IADD3 R3, R3, 0x80, RZ ;  /* 0x0000008003037810 */ /* 0x000fc80007ffe0ff */
[----:B------:R-:W-:-:S05]  /*0af0*/  IADD3 R4, P1, R4, c[0x0][0x168], RZ ;  /* 0x00005a0004047a10 */ /* 0x000fca0007f3e0ff */
[----:B------:R-:W-:-:S05]  /*0b00*/  IMAD.X R5, RZ, RZ, c[0x0][0x16c], P1 ;  /* 0x00005b00ff057624 */ /* 0x000fca00008e06ff */
[----:B------:R0:W-:Y:S03]  /*0b10*/  STG.E.U8 [R4.64], R11 ;  /* 0x0000000b04007986 */ /* 0x0001e6000c101104 */
.L_x_29843:
[----:B------:R-:W-:-:S13]  /*0b20*/  ISETP.GE.AND P1, PT, R3, R2, PT ;  /* 0x000000020300720c */ /* 0x000fda0003f26270 */
[----:B------:R-:W-:Y:S05]  /*0b30*/  @P1 BRA `(.L_x_29845) ;  /* 0x000000d000001947 */ /* 0x000fea0003800000 */
[----:B0-----:R-:W-:Y:S01]  /*0b40*/  IMAD.IADD R4, R0, 0x1, R3 ;  /* 0x0000000100047824 */ /* 0x001fe200078e0203 */
[----:B------:R-:W-:-:S04]  /*0b50*/  IADD3 R3, R3, 0x80, RZ ;  /* 0x0000008003037810 */ /* 0x000fc80007ffe0ff */
[----:B------:R-:W-:-:S05]  /*0b60*/  IADD3 R4, P1, R4, c[0x0][0x168], RZ ;  /* 0x00005a0004047a10 */ /* 0x000fca0007f3e0ff */
[----:B------:R-:W-:-:S05]  /*0b70*/  IMAD.X R5, RZ, RZ, c[0x0][0x16c], P1 ;  /* 0x00005b00ff057624 */ /* 0x000fca00008e06ff */
[----:B------:R0:W-:Y:S03]  /*0b80*/  STG.E.U8 [R4.64], R13 ;  /* 0x0000000d04007986 */ /* 0x0001e6000c101104 */
.L_x_29844:
        /* <DEDUP_REMOVED lines=8> */
.L_x_29845:
[----:B------:R-:W-:Y:S05]  /*0c10*/  BSYNC B1 ;  /* 0x0000000000017941 */ /* 0x000fea0003800000 */
.L_x_29841:
[----:B------:R-:W-:-:S13]  /*0c20*/  ISETP.GE.AND P1, PT, R3, R2, PT ;  /* 0x000000020300720c */ /* 0x000fda0003f26270 */
[----:B0-----:R-:W-:Y:S01]  /*0c30*/  @!P1 IMAD.IADD R4, R0, 0x1, R3 ;  /* 0x0000000100049824 */ /* 0x001fe200078e0203 */
[----:B------:R-:W-:-:S04]  /*0c40*/  @!P1 IADD3 R3, R3, 0x80, RZ ;  /* 0x0000008003039810 */ /* 0x000fc80007ffe0ff */
[----:B------:R-:W-:-:S05]  /*0c50*/  @!P1 IADD3 R4, P2, R4, c[0x0][0x168], RZ ;  /* 0x00005a0004049a10 */ /* 0x000fca0007f5e0ff */
[----:B------:R-:W-:-:S05]  /*0c60*/  @!P1 IMAD.X R5, RZ, RZ, c[0x0][0x16c], P2 ;  /* 0x00005b00ff059624 */ /* 0x000fca00010e06ff */
[----:B------:R0:W-:Y:S03]  /*0c70*/  @!P1 STG.E.U8 [R4.64], R17 ;  /* 0x0000001104009986 */ /* 0x0001e6000c101104 */
.L_x_29846:
[----:B------:R-:W-:Y:S05]  /*0c80*/  BSYNC B0 ;  /* 0x0000000000007941 */ /* 0x000fea0003800000 */
.L_x_29840:
        /* <DEDUP_REMOVED lines=9> */
.L_x_29847:
        /* <DEDUP_REMOVED lines=14> */
.L_x_42100:


//--------------------- .text._ZN2at6native29vectorized_elementwise_kernelILi8ENS0_13AUnaryFunctorIbbbZZZNS0_23logical_and_kernel_cudaERNS_14TensorIteratorEENKUlvE0_clEvENKUlvE7_clEvEUlbbE_EESt5arrayIPcLm2EEEEviT0_T1_ --------------------------
	.section	.text._ZN2at6native29vectorized_elementwise_kernelILi8ENS0_13AUnaryFunctorIbbbZZZNS0_23logical_and_kernel_cudaERNS_14TensorIteratorEENKUlvE0_clEvENKUlvE7_clEvEUlbbE_EESt5arrayIPcLm2EEEEviT0_T1_,"ax",@progbits
	.sectioninfo	@"SHI_REGISTERS=4"
	.align	128
        .global         _ZN2at6native29vectorized_elementwise_kernelILi8ENS0_13AUnaryFunctorIbbbZZZNS0_23logical_and_kernel_cudaERNS_14TensorIteratorEENKUlvE0_clEvENKUlvE7_clEvEUlbbE_EESt5arrayIPcLm2EEEEviT0_T1_
        .type           _ZN2at6native29vectorized_elementwise_kernelILi8ENS0_13AUnaryFunctorIbbbZZZNS0_23logical_and_kernel_cudaERNS_14TensorIteratorEENKUlvE0_clEvENKUlvE7_clEvEUlbbE_EESt5arrayIPcLm2EEEEviT0_T1_,@function
        .size           _ZN2at6native29vectorized_elementwise_kernelILi8ENS0_13AUnaryFunctorIbbbZZZNS0_23logical_and_kernel_cudaERNS_14TensorIteratorEENKUlvE0_clEvENKUlvE7_clEvEUlbbE_EESt5arrayIPcLm2EEEEviT0_T1_,(.L_x_42101 - _ZN2at6native29vectorized_elementwise_kernelILi8ENS0_13AUnaryFunctorIbbbZZZNS0_23logical_and_kernel_cudaERNS_14TensorIteratorEENKUlvE0_clEvENKUlvE7_clEvEUlbbE_EESt5arrayIPcLm2EEEEviT0_T1_)
        .other          _ZN2at6native29vectorized_elementwise_kernelILi8ENS0_13AUnaryFunctorIbbbZZZNS0_23logical_and_kernel_cudaERNS_14TensorIteratorEENKUlvE0_clEvENKUlvE7_clEvEUlbbE_EESt5arrayIPcLm2EEEEviT0_T1_,@"STO_CUDA_ENTRY STV_DEFAULT"
_ZN2at6native29vectorized_elementwise_kernelILi8ENS0_13AUnaryFunctorIbbbZZZNS0_23logical_and_kernel_cudaERNS_14TensorIteratorEENKUlvE0_clEvENKUlvE7_clEvEUlbbE_EESt5arrayIPcLm2EEEEviT0_T1_:
.text._ZN2at6native29vectorized_elementwise_kernelILi8ENS0_13AUnaryFunctorIbbbZZZNS0_23logical_and_kernel_cudaERNS_14TensorIteratorEENKUlvE0_clEvENKUlvE7_clEvEUlbbE_EESt5arrayIPcLm2EEEEviT0_T1_:
[----:B------:R-:W-:Y:S02]  /*0000*/  MOV R1, c[0x0][0x28] ;  /* 0x00000a0000017a02 */ /* 0x000fe40000000f00 */
[----:B------:R-:W-:Y:S05]  /*0010*/  EXIT ;  /* 0x000000000000794d */ /* 0x000fea0003800000 */
.L_x_29848:
        /* <DEDUP_REMOVED lines=14> */
.L_x_42101:


//--------------------- .text._ZN2at6native18elementwise_kernelILi128ELi4EZNS0_15gpu_kernel_implINS0_13BinaryFunctorIbbbZZZNS0_23logical_and_kernel_cudaERNS_14TensorIteratorEENKUlvE0_clEvENKUlvE7_clEvEUlbbE_EEEEvRNS_18TensorIteratorBaseERKT_EUliE_EEviT1_ --------------------------
	.section	.text._ZN2at6native18elementwise_kernelILi128ELi4EZNS0_15gpu_kernel_implINS0_13BinaryFunctorIbbbZZZNS0_23logical_and_kernel_cudaERNS_14TensorIteratorEENKUlvE0_clEvENKUlvE7_clEvEUlbbE_EEEEvRNS_18TensorIteratorBaseERKT_EUliE_EEviT1_,"ax",@progbits
	.sectioninfo	@"SHI_REGISTERS=26"
	.align	128
        .global         _ZN2at6native18elementwise_kernelILi128ELi4EZNS0_15gpu_kernel_implINS0_13BinaryFunctorIbbbZZZNS0_23logical_and_kernel_cudaERNS_14TensorIteratorEENKUlvE0_clEvENKUlvE7_clEvEUlbbE_EEEEvRNS_18TensorIteratorBaseERKT_EUliE_EEviT1_
        .type           _ZN2at6native18elementwise_kernelILi128ELi4EZNS0_15gpu_kernel_implINS0_13BinaryFunctorIbbbZZZNS0_23logical_and_kernel_cudaERNS_14TensorIteratorEENKUlvE0_clEvENKUlvE7_clEvEUlbbE_EEEEvRNS_18TensorIteratorBaseERKT_EUliE_EEviT1_,@function
        .size           _ZN2at6native18elementwise_kernelILi128ELi4EZNS0_15gpu_kernel_implINS0_13BinaryFunctorIbbbZZZNS0_23logical_and_kernel_cudaERNS_14TensorIteratorEENKUlvE0_clEvENKUlvE7_clEvEUlbbE_EEEEvRNS_18TensorIteratorBaseERKT_EUliE_EEviT1_,(.L_x_42102 - _ZN2at6native18elementwise_kernelILi128ELi4EZNS0_15gpu_kernel_implINS0_13BinaryFunctorIbbbZZZNS0_23logical_and_kernel_cudaERNS_14TensorIteratorEENKUlvE0_clEvENKUlvE7_clEvEUlbbE_EEEEvRNS_18TensorIteratorBaseERKT_EUliE_EEviT1_)
        .other          _ZN2at6native18elementwise_kernelILi128ELi4EZNS0_15gpu_kernel_implINS0_13BinaryFunctorIbbbZZZNS0_23logical_and_kernel_cudaERNS_14TensorIteratorEENKUlvE0_clEvENKUlvE7_clEvEUlbbE_EEEEvRNS_18TensorIteratorBaseERKT_EUliE_EEviT1_,@"STO_CUDA_ENTRY STV_DEFAULT"
_ZN2at6native18elementwise_kernelILi128ELi4EZNS0_15gpu_kernel_implINS0_13BinaryFunctorIbbbZZZNS0_23logical_and_kernel_cudaERNS_14TensorIteratorEENKUlvE0_clEvENKUlvE7_clEvEUlbbE_EEEEvRNS_18TensorIteratorBaseERKT_EUliE_EEviT1_:
.text._ZN2at6native18elementwise_kernelILi128ELi4EZNS0_15gpu_kernel_implINS0_13BinaryFunctorIbbbZZZNS0_23logical_and_kernel_cudaERNS_14TensorIteratorEENKUlvE0_clEvENKUlvE7_clEvEUlbbE_EEEEvRNS_18TensorIteratorBaseERKT_EUliE_EEviT1_:
        /* <DEDUP_REMOVED lines=263> */
.L_x_29851:
        /* <DEDUP_REMOVED lines=20> */
.L_x_29855:
[----:B------:R-:W2:Y:S02]  /*11b0*/  LDG.E.U8 R2, [R2.64] ;  /* 0x0000002402027981 */ /* 0x000ea4000c1e1100 */
[----:B--2---:R-:W-:-:S04]  /*11c0*/  ISETP.NE.AND P0, PT, R2, RZ, PT ;  /* 0x000000ff0200720c */ /* 0x004fc80003f05270 */
[----:B------:R-:W-:Y:S01]  /*11d0*/  P2R R23, PR, RZ, 0x1 ;  /* 0x00000001ff177803 */ /* 0x000fe20000000000 */
[----:B------:R-:W-:Y:S05]  /*11e0*/  BRA `(.L_x_29857) ;  /* 0x00000f4000007947 */ /* 0x000fea0003800000 */
.L_x_29854:
        /* <DEDUP_REMOVED lines=11> */
.L_x_29859:
[----:B------:R-:W2:Y:S02]  /*12a0*/  LDG.E R2, [R2.64] ;  /* 0x0000002402027981 */ /* 0x000ea4000c1e1900 */
[----:B--2---:R-:W-:-:S04]  /*12b0*/  ISETP.NE.AND P0, PT, R2, RZ, PT ;  /* 0x000000ff0200720c */ /* 0x004fc80003f05270 */
[----:B------:R-:W-:Y:S01]  /*12c0*/  P2R R23, PR, RZ, 0x1 ;  /* 0x00000001ff177803 */ /* 0x000fe20000000000 */
[----:B------:R-:W-:Y:S05]  /*12d0*/  BRA `(.L_x_29857) ;  /* 0x00000e5000007947 */ /* 0x000fea0003800000 */
.L_x_29858:
[----:B------:R-:W2:Y:S02]  /*12e0*/  LDG.E.U16 R2, [R2.64] ;  /* 0x0000002402027981 */ /* 0x000ea4000c1e1500 */
[----:B--2---:R-:W-:-:S04]  /*12f0*/  ISETP.NE.AND P0, PT, R2, RZ, PT ;  /* 0x000000ff0200720c */ /* 0x004fc80003f05270 */
[----:B------:R-:W-:Y:S01]  /*1300*/  P2R R23, PR, RZ, 0x1 ;  /* 0x00000001ff177803 */ /* 0x000fe20000000000 */
[----:B------:R-:W-:Y:S05]  /*1310*/  BRA `(.L_x_29857) ;  /* 0x00000e1000007947 */ /* 0x000fea0003800000 */
.L_x_29853:
        /* <DEDUP_REMOVED lines=10> */
.L_x_29861:
[----:B------:R-:W2:Y:S02]  /*13c0*/  LDG.E.U16 R0, [R2.64] ;  /* 0x0000002402007981 */ /* 0x000ea4000c1e1500 */
[----:B--2---:R-:W-:-:S05]  /*13d0*/  HADD2.F32 R0, -RZ, R0.H0_H0 ;  /* 0x20000000ff007230 */ /* 0x004fca0000004100 */
[----:B------:R-:W-:-:S04]  /*13e0*/  FSETP.NEU.FTZ.AND P0, PT, R0, RZ, PT ;  /* 0x000000ff0000720b */ /* 0x000fc80003f1d000 */
[----:B------:R-:W-:Y:S01]  /*13f0*/  P2R R23, PR, RZ, 0x1 ;  /* 0x00000001ff177803 */ /* 0x000fe20000000000 */
[----:B------:R-:W-:Y:S05]  /*1400*/  BRA `(.L_x_29857) ;  /* 0x00000d2000007947 */ /* 0x000fea0003800000 */
.L_x_29860:
        /* <DEDUP_REMOVED lines=12> */
.L_x_29863:
        /* <DEDUP_REMOVED lines=11> */
.L_x_29862:
[----:B------:R-:W2:Y:S02]  /*1580*/  LDG.E.64 R2, [R2.64] ;  /* 0x0000002402027981 */ /* 0x000ea4000c1e1b00 */
[----:B--2---:R-:W0:-:S06]  /*1590*/  DSETP.NEU.AND P0, PT, R2, RZ, PT ;  /* 0x000000ff0200722a */ /* 0x004e0c0003f0d000 */
[----:B0-----:R-:W-:Y:S01]  /*15a0*/  P2R R23, PR, RZ, 0x1 ;  /* 0x00000001ff177803 */ /* 0x001fe20000000000 */
[----:B------:R-:W-:Y:S05]  /*15b0*/  BRA `(.L_x_29857) ;  /* 0x00000b7000007947 */ /* 0x000fea0003800000 */
.L_x_29852:
        /* <DEDUP_REMOVED lines=12> */
.L_x_29866:
[----:B------:R-:W2:Y:S02]  /*1680*/  LDG.E.128 R4, [R2.64] ;  /* 0x0000002402047981 */ /* 0x000ea4000c1e1d00 */
[----:B--2---:R-:W0:-:S06]  /*1690*/  DSETP.NEU.AND P0, PT, R6, RZ, PT ;  /* 0x000000ff0600722a */ /* 0x004e0c0003f0d000 */
[----:B0-----:R-:W0:-:S06]  /*16a0*/  DSETP.NEU.OR P0, PT, R4, RZ, P0 ;  /* 0x000000ff0400722a */ /* 0x001e0c000070d400 */
[----:B0-----:R-:W-:Y:S01]  /*16b0*/  P2R R23, PR, RZ, 0x1 ;  /* 0x00000001ff177803 */ /* 0x001fe20000000000 */
[----:B------:R-:W-:Y:S05]  /*16c0*/  BRA `(.L_x_29857) ;  /* 0x00000a6000007947 */ /* 0x000fea0003800000 */
.L_x_29865:
        /* <DEDUP_REMOVED lines=28> */
.L_x_29868:
        /* <DEDUP_REMOVED lines=15> */
.L_x_29867:
[----:B------:R-:W2:Y:S02]  /*1980*/  LDG.E.U16 R0, [R2.64] ;  /* 0x0000002402007981 */ /* 0x000ea4000c1e1500 */
[----:B--2---:R-:W-:-:S04]  /*1990*/  PRMT R0, RZ, 0x5410, R0 ;  /* 0x00005410ff007816 */ /* 0x004fc80000000000 */
[----:B------:R-:W-:-:S04]  /*19a0*/  FSETP.NEU.FTZ.AND P0, PT, R0, RZ, PT ;  /* 0x000000ff0000720b */ /* 0x000fc80003f1d000 */
[----:B------:R-:W-:Y:S01]  /*19b0*/  P2R R23, PR, RZ, 0x1 ;  /* 0x00000001ff177803 */ /* 0x000fe20000000000 */
[----:B------:R-:W-:Y:S05]  /*19c0*/  BRA `(.L_x_29857) ;  /* 0x0000076000007947 */ /* 0x000fea0003800000 */
.L_x_29864:
        /* <DEDUP_REMOVED lines=12> */
.L_x_29871:
        /* <DEDUP_REMOVED lines=21> */
.L_x_29875:
[----:B------:R-:W-:Y:S05]  /*1be0*/  BSYNC B1 ;  /* 0x0000000000017941 */ /* 0x000fea0003800000 */
.L_x_29874:
[----:B------:R-:W-:Y:S01]  /*1bf0*/  LEA R3, R0, 0x3b800000, 0x17 ;  /* 0x3b80000000037811 */ /* 0x000fe200078eb8ff */
[----:B------:R-:W-:-:S05]  /*1c00*/  IMAD.SHL.U32 R0, R2, 0x100000, RZ ;  /* 0x0010000002007824 */ /* 0x000fca00078e00ff */
[----:B------:R-:W-:Y:S02]  /*1c10*/  LOP3.LUT R0, R3, R0, R4, 0xfe, !PT ;  /* 0x0000000003007212 */ /* 0x000fe400078efe04 */
.L_x_29873:
[----:B------:R-:W-:Y:S05]  /*1c20*/  BSYNC B0 ;  /* 0x0000000000007941 */ /* 0x000fea0003800000 */
.L_x_29872:
[----:B------:R-:W-:-:S04]  /*1c30*/  FSETP.NEU.FTZ.AND P0, PT, R0, RZ, PT ;  /* 0x000000ff0000720b */ /* 0x000fc80003f1d000 */
[----:B------:R-:W-:Y:S01]  /*1c40*/  P2R R23, PR, RZ, 0x1 ;  /* 0x00000001ff177803 */ /* 0x000fe20000000000 */
[----:B------:R-:W-:Y:S05]  /*1c50*/  BRA `(.L_x_29857) ;  /* 0x000004d000007947 */ /* 0x000fea0003800000 */
.L_x_29870:
        /* <DEDUP_REMOVED lines=21> */
.L_x_29879:
[----:B------:R-:W-:Y:S05]  /*1db0*/  BSYNC B1 ;  /* 0x0000000000017941 */ /* 0x000fea0003800000 */
.L_x_29878:
[----:B------:R-:W-:Y:S01]  /*1dc0*/  LEA R3, R0, 0x37800000, 0x17 ;  /* 0x3780000000037811 */ /* 0x000fe200078eb8ff */
[----:B------:R-:W-:-:S05]  /*1dd0*/  IMAD.SHL.U32 R0, R2, 0x200000, RZ ;  /* 0x0020000002007824 */ /* 0x000fca00078e00ff */
[----:B------:R-:W-:Y:S02]  /*1de0*/  LOP3.LUT R0, R3, R0, R4, 0xfe, !PT ;  /* 0x0000000003007212 */ /* 0x000fe400078efe04 */
.L_x_29877:
[----:B------:R-:W-:Y:S05]  /*1df0*/  BSYNC B0 ;  /* 0x0000000000007941 */ /* 0x000fea0003800000 */
.L_x_29876:
[----:B------:R-:W-:-:S04]  /*1e00*/  FSETP.NEU.FTZ.AND P0, PT, R0, RZ, PT ;  /* 0x000000ff0000720b */ /* 0x000fc80003f1d000 */
[----:B------:R-:W-:Y:S01]  /*1e10*/  P2R R23, PR, RZ, 0x1 ;  /* 0x00000001ff177803 */ /* 0x000fe20000000000 */
[----:B------:R-:W-:Y:S05]  /*1e20*/  BRA `(.L_x_29857) ;  /* 0x0000030000007947 */ /* 0x000fea0003800000 */
.L_x_29869:
        /* <DEDUP_REMOVED lines=14> */
.L_x_29883:
[----:B------:R-:W-:Y:S05]  /*1f10*/  BSYNC B0 ;  /* 0x0000000000007941 */ /* 0x000fea0003800000 */
.L_x_29882:
[----:B------:R-:W-:-:S04]  /*1f20*/  FSETP.NEU.FTZ.AND P0, PT, R0, RZ, PT ;  /* 0x000000ff0000720b */ /* 0x000fc80003f1d000 */
[----:B------:R-:W-:Y:S01]  /*1f30*/  P2R R23, PR, RZ, 0x1 ;  /* 0x00000001ff177803 */ /* 0x000fe20000000000 */
[----:B------:R-:W-:Y:S05]  /*1f40*/  BRA `(.L_x_29857) ;  /* 0x000001e000007947 */ /* 0x000fea0003800000 */
.L_x_29856:
        /* <DEDUP_REMOVED lines=22> */
.L_x_29881:
[----:B------:R-:W2:Y:S02]  /*20b0*/  LDG.E.64 R2, [R2.64] ;  /* 0x0000002402027981 */ /* 0x000ea4000c1e1b00 */
[----:B--2---:R-:W-:-:S04]  /*20c0*/  ISETP.NE.U32.AND P0, PT, R2, RZ, PT ;  /* 0x000000ff0200720c */ /* 0x004fc80003f05070 */
[----:B------:R-:W-:-:S04]  /*20d0*/  ISETP.NE.AND.EX P0, PT, R3, RZ, PT, P0 ;  /* 0x000000ff0300720c */ /* 0x000fc80003f05300 */
[----:B------:R-:W-:Y:S01]  /*20e0*/  P2R R23, PR, RZ, 0x1 ;  /* 0x00000001ff177803 */ /* 0x000fe20000000000 */
[----:B------:R-:W-:Y:S05]  /*20f0*/  BRA `(.L_x_29857) ;  /* 0x0000003000007947 */ /* 0x000fea0003800000 */
.L_x_29880:
[----:B------:R-:W2:Y:S02]  /*2100*/  LDG.E R2, [R2.64] ;  /* 0x0000002402027981 */ /* 0x000ea4000c1e1900 */
[----:B--2---:R-:W-:-:S04]  /*2110*/  ISETP.NE.AND P0, PT, R2, RZ, PT ;  /* 0x000000ff0200720c */ /* 0x004fc80003f05270 */
[----:B------:R-:W-:Y:S02]  /*2120*/  P2R R23, PR, RZ, 0x1 ;  /* 0x00000001ff177803 */ /* 0x000fe40000000000 */
.L_x_29857:
        /* <DEDUP_REMOVED lines=17> */
.L_x_29887:
[----:B------:R-:W2:Y:S02]  /*2240*/  LDG.E.U8 R2, [R2.64] ;  /* 0x0000002402027981 */ /* 0x000ea4000c1e1100 */
[----:B--2---:R-:W-:Y:S01]  /*2250*/  ISETP.NE.AND P0, PT, R2, RZ, PT ;  /* 0x000000ff0200720c */ /* 0x004fe20003f05270 */
[----:B------:R-:W-:Y:S05]  /*2260*/  BRA `(.L_x_29889) ;  /* 0x00000e0000007947 */ /* 0x000fea0003800000 */
.L_x_29886:
        /* <DEDUP_REMOVED lines=10> */
.L_x_29891:
[----:B------:R-:W2:Y:S02]  /*2310*/  LDG.E R2, [R2.64] ;  /* 0x0000002402027981 */ /* 0x000ea4000c1e1900 */
[----:B--2---:R-:W-:Y:S01]  /*2320*/  ISETP.NE.AND P0, PT, R2, RZ, PT ;  /* 0x000000ff0200720c */ /* 0x004fe20003f05270 */
[----:B------:R-:W-:Y:S05]  /*2330*/  BRA `(.L_x_29889) ;  /* 0x00000d3000007947 */ /* 0x000fea0003800000 */
.L_x_29890:
[----:B------:R-:W2:Y:S02]  /*2340*/  LDG.E.U16 R2, [R2.64] ;  /* 0x0000002402027981 */ /* 0x000ea4000c1e1500 */
[----:B--2---:R-:W-:Y:S01]  /*2350*/  ISETP.NE.AND P0, PT, R2, RZ, PT ;  /* 0x000000ff0200720c */ /* 0x004fe20003f05270 */
[----:B------:R-:W-:Y:S05]  /*2360*/  BRA `(.L_x_29889) ;  /* 0x00000d0000007947 */ /* 0x000fea0003800000 */
.L_x_29885:
        /* <DEDUP_REMOVED lines=9> */
.L_x_29893:
[----:B------:R-:W2:Y:S02]  /*2400*/  LDG.E.U16 R0, [R2.64] ;  /* 0x0000002402007981 */ /* 0x000ea4000c1e1500 */
[----:B--2---:R-:W-:-:S05]  /*2410*/  HADD2.F32 R0, -RZ, R0.H0_H0 ;  /* 0x20000000ff007230 */ /* 0x004fca0000004100 */
[----:B------:R-:W-:Y:S01]  /*2420*/  FSETP.NEU.FTZ.AND P0, PT, R0, RZ, PT ;  /* 0x000000ff0000720b */ /* 0x000fe20003f1d000 */
[----:B------:R-:W-:Y:S05]  /*2430*/  BRA `(.L_x_29889) ;  /* 0x00000c3000007947 */ /* 0x000fea0003800000 */
.L_x_29892:
        /* <DEDUP_REMOVED lines=11> */
.L_x_29895:
        /* <DEDUP_REMOVED lines=10> */
.L_x_29894:
[----:B------:R-:W2:Y:S02]  /*2590*/  LDG.E.64 R2, [R2.64] ;  /* 0x0000002402027981 */ /* 0x000ea4000c1e1b00 */
[----:B--2---:R0:W1:Y:S01]  /*25a0*/  DSETP.NEU.AND P0, PT, R2, RZ, PT ;  /* 0x000000ff0200722a */ /* 0x0040620003f0d000 */
[----:B------:R-:W-:Y:S05]  /*25b0*/  BRA `(.L_x_29889) ;  /* 0x00000ab000007947 */ /* 0x000fea0003800000 */
.L_x_29884:
        /* <DEDUP_REMOVED lines=11> */
.L_x_29898:
[----:B------:R-:W2:Y:S02]  /*2670*/  LDG.E.128 R4, [R2.64] ;  /* 0x0000002402047981 */ /* 0x000ea4000c1e1d00 */
[----:B--2---:R-:W0:-:S06]  /*2680*/  DSETP.NEU.AND P0, PT, R6, RZ, PT ;  /* 0x000000ff0600722a */ /* 0x004e0c0003f0d000 */
[----:B0-----:R0:W1:Y:S01]  /*2690*/  DSETP.NEU.OR P0, PT, R4, RZ, P0 ;  /* 0x000000ff0400722a */ /* 0x001062000070d400 */
[----:B------:R-:W-:Y:S05]  /*26a0*/  BRA `(.L_x_29889) ;  /* 0x000009c000007947 */ /* 0x000fea0003800000 */
.L_x_29897:
        /* <DEDUP_REMOVED lines=27> */
.L_x_29900:
        /* <DEDUP_REMOVED lines=14> */
.L_x_29899:
[----:B------:R-:W2:Y:S02]  /*2940*/  LDG.E.U16 R0, [R2.64] ;  /* 0x0000002402007981 */ /* 0x000ea4000c1e1500 */
[----:B--2---:R-:W-:-:S04]  /*2950*/  PRMT R0, RZ, 0x5410, R0 ;  /* 0x00005410ff007816 */ /* 0x004fc80000000000 */
[----:B------:R-:W-:Y:S01]  /*2960*/  FSETP.NEU.FTZ.AND P0, PT, R0, RZ, PT ;  /* 0x000000ff0000720b */ /* 0x000fe20003f1d000 */
[----:B------:R-:W-:Y:S05]  /*2970*/  BRA `(.L_x_29889) ;  /* 0x000006f000007947 */ /* 0x000fea0003800000 */
.L_x_29896:
        /* <DEDUP_REMOVED lines=11> */
.L_x_29903:
        /* <DEDUP_REMOVED lines=21> */
.L_x_29907:
[----:B------:R-:W-:Y:S05]  /*2b80*/  BSYNC B1 ;  /* 0x0000000000017941 */ /* 0x000fea0003800000 */
.L_x_29906:
[----:B------:R-:W-:Y:S01]  /*2b90*/  LEA R3, R0, 0x3b800000, 0x17 ;  /* 0x3b80000000037811 */ /* 0x000fe200078eb8ff */
[----:B------:R-:W-:-:S05]  /*2ba0*/  IMAD.SHL.U32 R0, R2, 0x100000, RZ ;  /* 0x0010000002007824 */ /* 0x000fca00078e00ff */
[----:B------:R-:W-:Y:S02]  /*2bb0*/  LOP3.LUT R0, R3, R0, R4, 0xfe, !PT ;  /* 0x0000000003007212 */ /* 0x000fe400078efe04 */
.L_x_29905:
[----:B------:R-:W-:Y:S05]  /*2bc0*/  BSYNC B0 ;  /* 0x0000000000007941 */ /* 0x000fea0003800000 */
.L_x_29904:
[----:B------:R-:W-:Y:S01]  /*2bd0*/  FSETP.NEU.FTZ.AND P0, PT, R0, RZ, PT ;  /* 0x000000ff0000720b */ /* 0x000fe20003f1d000 */
[----:B------:R-:W-:Y:S05]  /*2be0*/  BRA `(.L_x_29889) ;  /* 0x0000048000007947 */ /* 0x000fea0003800000 */
.L_x_29902:
        /* <DEDUP_REMOVED lines=21> */
.L_x_29911:
[----:B------:R-:W-:Y:S05]  /*2d40*/  BSYNC B1 ;  /* 0x0000000000017941 */ /* 0x000fea0003800000 */
.L_x_29910:
[----:B------:R-:W-:Y:S01]  /*2d50*/  LEA R3, R0, 0x37800000, 0x17 ;  /* 0x3780000000037811 */ /* 0x000fe200078eb8ff */
[----:B------:R-:W-:-:S05]  /*2d60*/  IMAD.SHL.U32 R0, R2, 0x200000, RZ ;  /* 0x0020000002007824 */ /* 0x000fca00078e00ff */
[----:B------:R-:W-:Y:S02]  /*2d70*/  LOP3.LUT R0, R3, R0, R4, 0xfe, !PT ;  /* 0x0000000003007212 */ /* 0x000fe400078efe04 */
.L_x_29909:
[----:B------:R-:W-:Y:S05]  /*2d80*/  BSYNC B0 ;  /* 0x0000000000007941 */ /* 0x000fea0003800000 */
.L_x_29908:
[----:B------:R-:W-:Y:S01]  /*2d90*/  FSETP.NEU.FTZ.AND P0, PT, R0, RZ, PT ;  /* 0x000000ff0000720b */ /* 0x000fe20003f1d000 */
[----:B------:R-:W-:Y:S05]  /*2da0*/  BRA `(.L_x_29889) ;  /* 0x000002c000007947 */ /* 0x000fea0003800000 */
.L_x_29901:
        /* <DEDUP_REMOVED lines=14> */
.L_x_29915:
[----:B------:R-:W-:Y:S05]  /*2e90*/  BSYNC B0 ;  /* 0x0000000000007941 */ /* 0x000fea0003800000 */
.L_x_29914:
[----:B------:R-:W-:Y:S01]  /*2ea0*/  FSETP.NEU.FTZ.AND P0, PT, R0, RZ, PT ;  /* 0x000000ff0000720b */ /* 0x000fe20003f1d000 */
[----:B------:R-:W-:Y:S05]  /*2eb0*/  BRA `(.L_x_29889) ;  /* 0x000001b000007947 */ /* 0x000fea0003800000 */
.L_x_29888:
        /* <DEDUP_REMOVED lines=21> */
.L_x_29913:
[----:B------:R-:W2:Y:S02]  /*3010*/  LDG.E.64 R2, [R2.64] ;  /* 0x0000002402027981 */ /* 0x000ea4000c1e1b00 */
[----:B--2---:R-:W-:-:S04]  /*3020*/  ISETP.NE.U32.AND P0, PT, R2, RZ, PT ;  /* 0x000000ff0200720c */ /* 0x004fc80003f05070 */
[----:B------:R-:W-:Y:S01]  /*3030*/  ISETP.NE.AND.EX P0, PT, R3, RZ, PT, P0 ;  /* 0x000000ff0300720c */ /* 0x000fe20003f05300 */
[----:B------:R-:W-:Y:S05]  /*3040*/  BRA `(.L_x_29889) ;  /* 0x0000002000007947 */ /* 0x000fea0003800000 */
.L_x_29912:
[----:B------:R-:W2:Y:S02]  /*3050*/  LDG.E R2, [R2.64] ;  /* 0x0000002402027981 */ /* 0x000ea4000c1e1900 */
[----:B--2---:R-:W-:Y:S02]  /*3060*/  ISETP.NE.AND P0, PT, R2, RZ, PT ;  /* 0x000000ff0200720c */ /* 0x004fe40003f05270 */
.L_x_29889:
        /* <DEDUP_REMOVED lines=17> */
.L_x_29919:
[----:B------:R0:W-:Y:S01]  /*3180*/  STG.E.U8 [R16.64], R2 ;  /* 0x0000000210007986 */ /* 0x0001e2000c101124 */
[----:B------:R-:W-:Y:S05]  /*3190*/  BRA `(.L_x_29921) ;  /* 0x00000d5000007947 */ /* 0x000fea0003800000 */
.L_x_29918:
        /* <DEDUP_REMOVED lines=9> */
.L_x_29923:
[----:B------:R0:W-:Y:S01]  /*3230*/  STG.E [R16.64], R2 ;  /* 0x0000000210007986 */ /* 0x0001e2000c101924 */
[----:B------:R-:W-:Y:S05]  /*3240*/  BRA `(.L_x_29921) ;  /* 0x00000ca000007947 */ /* 0x000fea0003800000 */
.L_x_29922:
[----:B------:R0:W-:Y:S01]  /*3250*/  STG.E.U16 [R16.64], R2 ;  /* 0x0000000210007986 */ /* 0x0001e2000c101524 */
[----:B------:R-:W-:Y:S05]  /*3260*/  BRA `(.L_x_29921) ;  /* 0x00000c8000007947 */ /* 0x000fea0003800000 */
.L_x_29917:
        /* <DEDUP_REMOVED lines=9> */
.L_x_29925:
[----:B------:R-:W0:Y:S02]  /*3300*/  I2F.U32 R0, R2 ;  /* 0x0000000200007306 */ /* 0x000e240000201000 */
[----:B0-----:R-:W-:-:S05]  /*3310*/  F2FP.PACK_AB R0, RZ, R0 ;  /* 0x00000000ff00723e */ /* 0x001fca00000000ff */
[----:B------:R0:W-:Y:S01]  /*3320*/  STG.E.U16 [R16.64], R0 ;  /* 0x0000000010007986 */ /* 0x0001e2000c101524 */
[----:B------:R-:W-:Y:S05]  /*3330*/  BRA `(.L_x_29921) ;  /* 0x00000bb000007947 */ /* 0x000fea0003800000 */
.L_x_29924:
        /* <DEDUP_REMOVED lines=10> */
.L_x_29927:
[----:B------:R-:W0:Y:S02]  /*33e0*/  I2F.U32 R2, R2 ;  /* 0x0000000200027306 */ /* 0x000e240000201000 */
[----:B0-----:R-:W-:-:S04]  /*33f0*/  F2FP.PACK_AB R3, RZ, R2 ;  /* 0x00000002ff03723e */ /* 0x001fc800000000ff */
[----:B------:R-:W-:-:S05]  /*3400*/  PRMT R3, R3, 0x5410, RZ ;  /* 0x0000541003037816 */ /* 0x000fca00000000ff */
[----:B------:R0:W-:Y:S01]  /*3410*/  STG.E [R16.64], R3 ;  /* 0x0000000310007986 */ /* 0x0001e2000c101924 */
[----:B------:R-:W-:Y:S05]  /*3420*/  BRA `(.L_x_29921) ;  /* 0x00000ac000007947 */ /* 0x000fea0003800000 */
.L_x_29926:
[----:B------:R-:W0:Y:S02]  /*3430*/  I2F.F64.U32 R2, R2 ;  /* 0x0000000200027312 */ /* 0x000e240000201800 */
[----:B0-----:R0:W-:Y:S01]  /*3440*/  STG.E.64 [R16.64], R2 ;  /* 0x0000000210007986 */ /* 0x0011e2000c101b24 */
[----:B------:R-:W-:Y:S05]  /*3450*/  BRA `(.L_x_29921) ;  /* 0x00000a9000007947 */ /* 0x000fea0003800000 */
.L_x_29916:
        /* <DEDUP_REMOVED lines=10> */
.L_x_29930:
[----:B------:R-:W0:Y:S01]  /*3500*/  I2F.F64.U32 R4, R2 ;  /* 0x0000000200047312 */ /* 0x000e220000201800 */
[----:B------:R-:W-:-:S05]  /*3510*/  CS2R R6, SRZ ;  /* 0x0000000000067805 */ /* 0x000fca000001ff00 */
[----:B0-----:R0:W-:Y:S01]  /*3520*/  STG.E.128 [R16.64], R4 ;  /* 0x0000000410007986 */ /* 0x0011e2000c101d24 */
[----:B------:R-:W-:Y:S05]  /*3530*/  BRA `(.L_x_29921) ;  /* 0x000009b000007947 */ /* 0x000fea0003800000 */
.L_x_29929:
        /* <DEDUP_REMOVED lines=21> */
.L_x_29934:
[----:B------:R-:W-:Y:S05]  /*3690*/  BSYNC B0 ;  /* 0x0000000000007941 */ /* 0x000fea0003800000 */
.L_x_29933:
[----:B------:R-:W-:-:S05]  /*36a0*/  LOP3.LUT R3, R0, R3, RZ, 0xfc, !PT ;  /* 0x0000000300037212 */ /* 0x000fca00078efcff */
[----:B------:R0:W-:Y:S01]  /*36b0*/  STG.E.U8 [R16.64], R3 ;  /* 0x0000000310007986 */ /* 0x0001e2000c101124 */
[----:B------:R-:W-:Y:S05]  /*36c0*/  BRA `(.L_x_29921) ;  /* 0x0000082000007947 */ /* 0x000fea0003800000 */
.L_x_29932:
        /* <DEDUP_REMOVED lines=13> */
.L_x_29936:
[----:B------:R-:W-:Y:S01]  /*37a0*/  IMAD.MOV.U32 R0, RZ, RZ, 0x7f ;  /* 0x0000007fff007424 */ /* 0x000fe200078e00ff */
[----:B------:R-:W-:-:S04]  /*37b0*/  ISETP.GT.U32.AND P0, PT, R3, 0x7f800000, PT ;  /* 0x7f8000000300780c */ /* 0x000fc80003f04070 */
[----:B------:R-:W-:-:S04]  /*37c0*/  SEL R0, R0, 0x7c, P0 ;  /* 0x0000007c00007807 */ /* 0x000fc80000000000 */
.L_x_29937:
[----:B------:R-:W-:Y:S05]  /*37d0*/  BSYNC B0 ;  /* 0x0000000000007941 */ /* 0x000fea0003800000 */
.L_x_29935:
[----:B------:R-:W-:-:S04]  /*37e0*/  LOP3.LUT R2, R5, 0x80000000, RZ, 0xc0, !PT ;  /* 0x8000000005027812 */ /* 0x000fc800078ec0ff */
[----:B------:R-:W-:-:S04]  /*37f0*/  SHF.R.U32.HI R3, RZ, 0x18, R2 ;  /* 0x00000018ff037819 */ /* 0x000fc80000011602 */
[----:B------:R-:W-:-:S05]  /*3800*/  LOP3.LUT R3, R0, R3, RZ, 0xfc, !PT ;  /* 0x0000000300037212 */ /* 0x000fca00078efcff */
[----:B------:R0:W-:Y:S01]  /*3810*/  STG.E.U8 [R16.64], R3 ;  /* 0x0000000310007986 */ /* 0x0001e2000c101124 */
[----:B------:R-:W-:Y:S05]  /*3820*/  BRA `(.L_x_29921) ;  /* 0x000006c000007947 */ /* 0x000fea0003800000 */
.L_x_29931:
[----:B------:R-:W0:Y:S02]  /*3830*/  I2F.U32 R0, R2 ;  /* 0x0000000200007306 */ /* 0x000e240000201000 */
[----:B0-----:R-:W-:-:S05]  /*3840*/  F2FP.BF16.PACK_AB R0, RZ, R0 ;  /* 0x00000000ff00723e */ /* 0x001fca00000010ff */
[----:B------:R0:W-:Y:S01]  /*3850*/  STG.E.U16 [R16.64], R0 ;  /* 0x0000000010007986 */ /* 0x0001e2000c101524 */
[----:B------:R-:W-:Y:S05]  /*3860*/  BRA `(.L_x_29921) ;  /* 0x0000068000007947 */ /* 0x000fea0003800000 */
.L_x_29928:
        /* <DEDUP_REMOVED lines=10> */
.L_x_29940:
        /* <DEDUP_REMOVED lines=17> */
.L_x_29943:
[----:B------:R-:W-:-:S04]  /*3a20*/  LOP3.LUT R2, R5, 0x80000000, RZ, 0xc0, !PT ;  /* 0x8000000005027812 */ /* 0x000fc800078ec0ff */
[----:B------:R-:W-:-:S04]  /*3a30*/  SHF.R.U32.HI R3, RZ, 0x18, R2 ;  /* 0x00000018ff037819 */ /* 0x000fc80000011602 */
[----:B------:R-:W-:-:S04]  /*3a40*/  LOP3.LUT R0, R0, R3, RZ, 0xfc, !PT ;  /* 0x0000000300007212 */ /* 0x000fc800078efcff */
[----:B------:R-:W-:Y:S02]  /*3a50*/  PRMT R8, R0, 0x7610, R8 ;  /* 0x0000761000087816 */ /* 0x000fe40000000008 */
.L_x_29942:
[----:B------:R-:W-:Y:S05]  /*3a60*/  BSYNC B0 ;  /* 0x0000000000007941 */ /* 0x000fea0003800000 */
.L_x_29941:
[----:B------:R0:W-:Y:S01]  /*3a70*/  STG.E.U8 [R16.64], R8 ;  /* 0x0000000810007986 */ /* 0x0001e2000c101124 */
[----:B------:R-:W-:Y:S05]  /*3a80*/  BRA `(.L_x_29921) ;  /* 0x0000046000007947 */ /* 0x000fea0003800000 */
.L_x_29939:
        /* <DEDUP_REMOVED lines=17> */
.L_x_29946:
[----:B------:R-:W-:-:S04]  /*3ba0*/  LOP3.LUT R2, R5, 0x80000000, RZ, 0xc0, !PT ;  /* 0x8000000005027812 */ /* 0x000fc800078ec0ff */
[----:B------:R-:W-:-:S04]  /*3bb0*/  SHF.R.U32.HI R3, RZ, 0x18, R2 ;  /* 0x00000018ff037819 */ /* 0x000fc80000011602 */
[----:B------:R-:W-:-:S04]  /*3bc0*/  LOP3.LUT R0, R0, R3, RZ, 0xfc, !PT ;  /* 0x0000000300007212 */ /* 0x000fc800078efcff */
[----:B------:R-:W-:Y:S02]  /*3bd0*/  PRMT R8, R0, 0x7610, R8 ;  /* 0x0000761000087816 */ /* 0x000fe40000000008 */
.L_x_29945:
[----:B------:R-:W-:Y:S05]  /*3be0*/  BSYNC B0 ;  /* 0x0000000000007941 */ /* 0x000fea0003800000 */
.L_x_29944:
[----:B------:R0:W-:Y:S01]  /*3bf0*/  STG.E.U8 [R16.64], R8 ;  /* 0x0000000810007986 */ /* 0x0001e2000c101124 */
[----:B------:R-:W-:Y:S05]  /*3c00*/  BRA `(.L_x_29921) ;  /* 0x000002e000007947 */ /* 0x000fea0003800000 */
.L_x_29938:
        /* <DEDUP_REMOVED lines=22> */
.L_x_29920:
        /* <DEDUP_REMOVED lines=20> */
.L_x_29948:
[----:B------:R-:W-:-:S05]  /*3eb0*/  IMAD.MOV.U32 R3, RZ, RZ, RZ ;  /* 0x000000ffff037224 */ /* 0x000fca00078e00ff */
[----:B------:R0:W-:Y:S01]  /*3ec0*/  STG.E.64 [R16.64], R2 ;  /* 0x0000000210007986 */ /* 0x0001e2000c101b24 */
[----:B------:R-:W-:Y:S05]  /*3ed0*/  BRA `(.L_x_29921) ;  /* 0x0000001000007947 */ /* 0x000fea0003800000 */
.L_x_29947:
[----:B------:R0:W-:Y:S02]  /*3ee0*/  STG.E [R16.64], R2 ;  /* 0x0000000210007986 */ /* 0x0001e4000c101924 */
.L_x_29921:
[----:B------:R-:W-:-:S05]  /*3ef0*/  IMAD R18, R19, 0x200, R18 ;  /* 0x0000020013127824 */ /* 0x000fca00078e0212 */
[----:B------:R-:W-:Y:S02]  /*3f00*/  IADD3 R23, R18, 0x80, RZ ;  /* 0x0000008012177810 */ /* 0x000fe40007ffe0ff */
.L_x_29850:
[----:B------:R-:W-:Y:S05]  /*3f10*/  BSYNC B6 ;  /* 0x0000000000067941 */ /* 0x000fea0003800000 */
.L_x_29849:
        /* <DEDUP_REMOVED lines=258> */
.L_x_29951:
        /* <DEDUP_REMOVED lines=20> */
.L_x_29955:
[----:B------:R-:W2:Y:S02]  /*5080*/  LDG.E.U8 R2, [R2.64] ;  /* 0x0000002402027981 */ /* 0x000ea4000c1e1100 */
[----:B--2---:R-:W-:-:S04]  /*5090*/  ISETP.NE.AND P0, PT, R2, RZ, PT ;  /* 0x000000ff0200720c */ /* 0x004fc80003f05270 */
[----:B------:R-:W-:Y:S01]  /*50a0*/  P2R R19, PR, RZ, 0x1 ;  /* 0x00000001ff137803 */ /* 0x000fe20000000000 */
[----:B------:R-:W-:Y:S05]  /*50b0*/  BRA `(.L_x_29957) ;  /* 0x00000f4000007947 */ /* 0x000fea0003800000 */
.L_x_29954:
        /* <DEDUP_REMOVED lines=11> */
.L_x_29959:
[----:B------:R-:W2:Y:S02]  /*5170*/  LDG.E R2, [R2.64] ;  /* 0x0000002402027981 */ /* 0x000ea4000c1e1900 */
[----:B--2---:R-:W-:-:S04]  /*5180*/  ISETP.NE.AND P0, PT, R2, RZ, PT ;  /* 0x000000ff0200720c */ /* 0x004fc80003f05270 */
[----:B------:R-:W-:Y:S01]  /*5190*/  P2R R19, PR, RZ, 0x1 ;  /* 0x00000001ff137803 */ /* 0x000fe20000000000 */
[----:B------:R-:W-:Y:S05]  /*51a0*/  BRA `(.L_x_29957) ;  /* 0x00000e5000007947 */ /* 0x000fea0003800000 */
.L_x_29958:
[----:B------:R-:W2:Y:S02]  /*51b0*/  LDG.E.U16 R2, [R2.64] ;  /* 0x0000002402027981 */ /* 0x000ea4000c1e1500 */
[----:B--2---:R-:W-:-:S04]  /*51c0*/  ISETP.NE.AND P0, PT, R2, RZ, PT ;  /* 0x000000ff0200720c */ /* 0x004fc80003f05270 */
[----:B------:R-:W-:Y:S01]  /*51d0*/  P2R R19, PR, RZ, 0x1 ;  /* 0x00000001ff137803 */ /* 0x000fe20000000000 */
[----:B------:R-:W-:Y:S05]  /*51e0*/  BRA `(.L_x_29957) ;  /* 0x00000e1000007947 */ /* 0x000fea0003800000 */
.L_x_29953:
        /* <DEDUP_REMOVED lines=10> */
.L_x_29961:
[----:B------:R-:W2:Y:S02]  /*5290*/  LDG.E.U16 R0, [R2.64] ;  /* 0x0000002402007981 */ /* 0x000ea4000c1e1500 */
[----:B--2---:R-:W-:-:S05]  /*52a0*/  HADD2.F32 R0, -RZ, R0.H0_H0 ;  /* 0x20000000ff007230 */ /* 0x004fca0000004100 */
[----:B------:R-:W-:-:S04]  /*52b0*/  FSETP.NEU.FTZ.AND P0, PT, R0, RZ, PT ;  /* 0x000000ff0000720b */ /* 0x000fc80003f1d000 */
[----:B------:R-:W-:Y:S01]  /*52c0*/  P2R R19, PR, RZ, 0x1 ;  /* 0x00000001ff137803 */ /* 0x000fe20000000000 */
[----:B------:R-:W-:Y:S05]  /*52d0*/  BRA `(.L_x_29957) ;  /* 0x00000d2000007947 */ /* 0x000fea0003800000 */
.L_x_29960:
        /* <DEDUP_REMOVED lines=12> */
.L_x_29963:
        /* <DEDUP_REMOVED lines=11> */
.L_x_29962:
[----:B------:R-:W2:Y:S02]  /*5450*/  LDG.E.64 R2, [R2.64] ;  /* 0x0000002402027981 */ /* 0x000ea4000c1e1b00 */
[----:B--2---:R-:W0:-:S06]  /*5460*/  DSETP.NEU.AND P0, PT, R2, RZ, PT ;  /* 0x000000ff0200722a */ /* 0x004e0c0003f0d000 */
[----:B0-----:R-:W-:Y:S01]  /*5470*/  P2R R19, PR, RZ, 0x1 ;  /* 0x00000001ff137803 */ /* 0x001fe20000000000 */
[----:B------:R-:W-:Y:S05]  /*5480*/  BRA `(.L_x_29957) ;  /* 0x00000b7000007947 */ /* 0x000fea0003800000 */
.L_x_29952:
        /* <DEDUP_REMOVED lines=12> */
.L_x_29966:
[----:B------:R-:W2:Y:S02]  /*5550*/  LDG.E.128 R4, [R2.64] ;  /* 0x0000002402047981 */ /* 0x000ea4000c1e1d00 */
[----:B--2---:R-:W0:-:S06]  /*5560*/  DSETP.NEU.AND P0, PT, R6, RZ, PT ;  /* 0x000000ff0600722a */ /* 0x004e0c0003f0d000 */
[----:B0-----:R-:W0:-:S06]  /*5570*/  DSETP.NEU.OR P0, PT, R4, RZ, P0 ;  /* 0x000000ff0400722a */ /* 0x001e0c000070d400 */
[----:B0-----:R-:W-:Y:S01]  /*5580*/  P2R R19, PR, RZ, 0x1 ;  /* 0x00000001ff137803 */ /* 0x001fe20000000000 */
[----:B------:R-:W-:Y:S05]  /*5590*/  BRA `(.L_x_29957) ;  /* 0x00000a6000007947 */ /* 0x000fea0003800000 */
.L_x_29965:
        /* <DEDUP_REMOVED lines=28> */
.L_x_29968:
        /* <DEDUP_REMOVED lines=15> */
.L_x_29967:
[----:B------:R-:W2:Y:S02]  /*5850*/  LDG.E.U16 R0, [R2.64] ;  /* 0x0000002402007981 */ /* 0x000ea4000c1e1500 */
[----:B--2---:R-:W-:-:S04]  /*5860*/  PRMT R0, RZ, 0x5410, R0 ;  /* 0x00005410ff007816 */ /* 0x004fc80000000000 */
[----:B------:R-:W-:-:S04]  /*5870*/  FSETP.NEU.FTZ.AND P0, PT, R0, RZ, PT ;  /* 0x000000ff0000720b */ /* 0x000fc80003f1d000 */
[----:B------:R-:W-:Y:S01]  /*5880*/  P2R R19, PR, RZ, 0x1 ;  /* 0x00000001ff137803 */ /* 0x000fe20000000000 */
[----:B------:R-:W-:Y:S05]  /*5890*/  BRA `(.L_x_29957) ;  /* 0x0000076000007947 */ /* 0x000fea0003800000 */
.L_x_29964:
        /* <DEDUP_REMOVED lines=12> */
.L_x_29971:
        /* <DEDUP_REMOVED lines=21> */
.L_x_29975:
[----:B------:R-:W-:Y:S05]  /*5ab0*/  BSYNC B1 ;  /* 0x0000000000017941 */ /* 0x000fea0003800000 */
.L_x_29974:
[----:B------:R-:W-:Y:S01]  /*5ac0*/  LEA R3, R0, 0x3b800000, 0x17 ;  /* 0x3b80000000037811 */ /* 0x000fe200078eb8ff */
[----:B------:R-:W-:-:S05]  /*5ad0*/  IMAD.SHL.U32 R0, R2, 0x100000, RZ ;  /* 0x0010000002007824 */ /* 0x000fca00078e00ff */
[----:B------:R-:W-:Y:S02]  /*5ae0*/  LOP3.LUT R0, R3, R0, R4, 0xfe, !PT ;  /* 0x0000000003007212 */ /* 0x000fe400078efe04 */
.L_x_29973:
[----:B------:R-:W-:Y:S05]  /*5af0*/  BSYNC B0 ;  /* 0x0000000000007941 */ /* 0x000fea0003800000 */
.L_x_29972:
[----:B------:R-:W-:-:S04]  /*5b00*/  FSETP.NEU.FTZ.AND P0, PT, R0, RZ, PT ;  /* 0x000000ff0000720b */ /* 0x000fc80003f1d000 */
[----:B------:R-:W-:Y:S01]  /*5b10*/  P2R R19, PR, RZ, 0x1 ;  /* 0x00000001ff137803 */ /* 0x000fe20000000000 */
[----:B------:R-:W-:Y:S05]  /*5b20*/  BRA `(.L_x_29957) ;  /* 0x000004d000007947 */ /* 0x000fea0003800000 */
.L_x_29970:
        /* <DEDUP_REMOVED lines=21> */
.L_x_29979:
[----:B------:R-:W-:Y:S05]  /*5c80*/  BSYNC B1 ;  /* 0x0000000000017941 */ /* 0x000fea0003800000 */
.L_x_29978:
[----:B------:R-:W-:Y:S01]  /*5c90*/  LEA R3, R0, 0x37800000, 0x17 ;  /* 0x3780000000037811 */ /* 0x000fe200078eb8ff */
[----:B------:R-:W-:-:S05]  /*5ca0*/  IMAD.SHL.U32 R0, R2, 0x200000, RZ ;  /* 0x0020000002007824 */ /* 0x000fca00078e00ff */
[----:B------:R-:W-:Y:S02]  /*5cb0*/  LOP3.LUT R0, R3, R0, R4, 0xfe, !PT ;  /* 0x0000000003007212 */ /* 0x000fe400078efe04 */
.L_x_29977:
[----:B------:R-:W-:Y:S05]  /*5cc0*/  BSYNC B0 ;  /* 0x0000000000007941 */ /* 0x000fea0003800000 */
.L_x_29976:
[----:B------:R-:W-:-:S04]  /*5cd0*/  FSETP.NEU.FTZ.AND P0, PT, R0, RZ, PT ;  /* 0x000000ff0000720b */ /* 0x000fc80003f1d000 */
[----:B------:R-:W-:Y:S01]  /*5ce0*/  P2R R19, PR, RZ, 0x1 ;  /* 0x00000001ff137803 */ /* 0x000fe20000000000 */
[----:B------:R-:W-:Y:S05]  /*5cf0*/  BRA `(.L_x_29957) ;  /* 0x0000030000007947 */ /* 0x000fea0003800000 */
.L_x_29969:
        /* <DEDUP_REMOVED lines=14> */
.L_x_29983:
[----:B------:R-:W-:Y:S05]  /*5de0*/  BSYNC B0 ;  /* 0x0000000000007941 */ /* 0x000fea0003800000 */
.L_x_29982:
[----:B------:R-:W-:-:S04]  /*5df0*/  FSETP.NEU.FTZ.AND P0, PT, R0, RZ, PT ;  /* 0x000000ff0000720b */ /* 0x000fc80003f1d000 */
[----:B------:R-:W-:Y:S01]  /*5e00*/  P2R R19, PR, RZ, 0x1 ;  /* 0x00000001ff137803 */ /* 0x000fe20000000000 */
[----:B------:R-:W-:Y:S05]  /*5e10*/  BRA `(.L_x_29957) ;  /* 0x000001e000007947 */ /* 0x000fea0003800000 */
.L_x_29956:
        /* <DEDUP_REMOVED lines=22> */
.L_x_29981:
[----:B------:R-:W2:Y:S02]  /*5f80*/  LDG.E.64 R2, [R2.64] ;  /* 0x0000002402027981 */ /* 0x000ea4000c1e1b00 */
[----:B--2---:R-:W-:-:S04]  /*5f90*/  ISETP.NE.U32.AND P0, PT, R2, RZ, PT ;  /* 0x000000ff0200720c */ /* 0x004fc80003f05070 */
[----:B------:R-:W-:-:S04]  /*5fa0*/  ISETP.NE.AND.EX P0, PT, R3, RZ, PT, P0 ;  /* 0x000000ff0300720c */ /* 0x000fc80003f05300 */
[----:B------:R-:W-:Y:S01]  /*5fb0*/  P2R R19, PR, RZ, 0x1 ;  /* 0x00000001ff137803 */ /* 0x000fe20000000000 */
[----:B------:R-:W-:Y:S05]  /*5fc0*/  BRA `(.L_x_29957) ;  /* 0x0000003000007947 */ /* 0x000fea0003800000 */
.L_x_29980:
[----:B------:R-:W2:Y:S02]  /*5fd0*/  LDG.E R2, [R2.64] ;  /* 0x0000002402027981 */ /* 0x000ea4000c1e1900 */
[----:B--2---:R-:W-:-:S04]  /*5fe0*/  ISETP.NE.AND P0, PT, R2, RZ, PT ;  /* 0x000000ff0200720c */ /* 0x004fc80003f05270 */
[----:B------:R-:W-:Y:S02]  /*5ff0*/  P2R R19, PR, RZ, 0x1 ;  /* 0x00000001ff137803 */ /* 0x000fe40000000000 */
.L_x_29957:
        /* <DEDUP_REMOVED lines=17> */
.L_x_29987:
[----:B------:R-:W2:Y:S02]  /*6110*/  LDG.E.U8 R2, [R2.64] ;  /* 0x0000002402027981 */ /* 0x000ea4000c1e1100 */
[----:B--2---:R-:W-:Y:S01]  /*6120*/  ISETP.NE.AND P0, PT, R2, RZ, PT ;  /* 0x000000ff0200720c */ /* 0x004fe20003f05270 */
[----:B------:R-:W-:Y:S05]  /*6130*/  BRA `(.L_x_29989) ;  /* 0x00000e0000007947 */ /* 0x000fea0003800000 */
.L_x_29986:
        /* <DEDUP_REMOVED lines=10> */
.L_x_29991:
[----:B------:R-:W2:Y:S02]  /*61e0*/  LDG.E R2, [R2.64] ;  /* 0x0000002402027981 */ /* 0x000ea4000c1e1900 */
[----:B--2---:R-:W-:Y:S01]  /*61f0*/  ISETP.NE.AND P0, PT, R2, RZ, PT ;  /* 0x000000ff0200720c */ /* 0x004fe20003f05270 */
[----:B------:R-:W-:Y:S05]  /*6200*/  BRA `(.L_x_29989) ;  /* 0x00000d3000007947 */ /* 0x000fea0003800000 */
.L_x_29990:
[----:B------:R-:W2:Y:S02]  /*6210*/  LDG.E.U16 R2, [R2.64] ;  /* 0x0000002402027981 */ /* 0x000ea4000c1e1500 */
[----:B--2---:R-:W-:Y:S01]  /*6220*/  ISETP.NE.AND P0, PT, R2, RZ, PT ;  /* 0x000000ff0200720c */ /* 0x004fe20003f05270 */
[----:B------:R-:W-:Y:S05]  /*6230*/  BRA `(.L_x_29989) ;  /* 0x00000d0000007947 */ /* 0x000fea0003800000 */
.L_x_29985:
        /* <DEDUP_REMOVED lines=9> */
.L_x_29993:
[----:B------:R-:W2:Y:S02]  /*62d0*/  LDG.E.U16 R0, [R2.64] ;  /* 0x0000002402007981 */ /* 0x000ea4000c1e1500 */
[----:B--2---:R-:W-:-:S05]  /*62e0*/  HADD2.F32 R0, -RZ, R0.H0_H0 ;  /* 0x20000000ff007230 */ /* 0x004fca0000004100 */
[----:B------:R-:W-:Y:S01]  /*62f0*/  FSETP.NEU.FTZ.AND P0, PT, R0, RZ, PT ;  /* 0x000000ff0000720b */ /* 0x000fe20003f1d000 */
[----:B------:R-:W-:Y:S05]  /*6300*/  BRA `(.L_x_29989) ;  /* 0x00000c3000007947 */ /* 0x000fea0003800000 */
.L_x_29992:
        /* <DEDUP_REMOVED lines=11> */
.L_x_29995:
        /* <DEDUP_REMOVED lines=10> */
.L_x_29994:
[----:B------:R-:W2:Y:S02]  /*6460*/  LDG.E.64 R2, [R2.64] ;  /* 0x0000002402027981 */ /* 0x000ea4000c1e1b00 */
[----:B--2---:R0:W1:Y:S01]  /*6470*/  DSETP.NEU.AND P0, PT, R2, RZ, PT ;  /* 0x000000ff0200722a */ /* 0x0040620003f0d000 */
[----:B------:R-:W-:Y:S05]  /*6480*/  BRA `(.L_x_29989) ;  /* 0x00000ab000007947 */ /* 0x000fea0003800000 */
.L_x_29984:
        /* <DEDUP_REMOVED lines=11> */
.L_x_29998:
[----:B------:R-:W2:Y:S02]  /*6540*/  LDG.E.128 R4, [R2.64] ;  /* 0x0000002402047981 */ /* 0x000ea4000c1e1d00 */
[----:B--2---:R-:W0:-:S06]  /*6550*/  DSETP.NEU.AND P0, PT, R6, RZ, PT ;  /* 0x000000ff0600722a */ /* 0x004e0c0003f0d000 */
[----:B0-----:R0:W1:Y:S01]  /*6560*/  DSETP.NEU.OR P0, PT, R4, RZ, P0 ;  /* 0x000000ff0400722a */ /* 0x001062000070d400 */
[----:B------:R-:W-:Y:S05]  /*6570*/  BRA `(.L_x_29989) ;  /* 0x000009c000007947 */ /* 0x000fea0003800000 */
.L_x_29997:
        /* <DEDUP_REMOVED lines=27> */
.L_x_30000:
        /* <DEDUP_REMOVED lines=14> */
.L_x_29999:
[----:B------:R-:W2:Y:S02]  /*6810*/  LDG.E.U16 R0, [R2.64] ;  /* 0x0000002402007981 */ /* 0x000ea4000c1e1500 */
[----:B--2---:R-:W-:-:S04]  /*6820*/  PRMT R0, RZ, 0x5410, R0 ;  /* 0x00005410ff007816 */ /* 0x004fc80000000000 */
[----:B------:R-:W-:Y:S01]  /*6830*/  FSETP.NEU.FTZ.AND P0, PT, R0, RZ, PT ;  /* 0x000000ff0000720b */ /* 0x000fe20003f1d000 */
[----:B------:R-:W-:Y:S05]  /*6840*/  BRA `(.L_x_29989) ;  /* 0x000006f000007947 */ /* 0x000fea0003800000 */
.L_x_29996:
        /* <DEDUP_REMOVED lines=11> */
.L_x_30003:
        /* <DEDUP_REMOVED lines=21> */
.L_x_30007:
[----:B------:R-:W-:Y:S05]  /*6a50*/  BSYNC B1 ;  /* 0x0000000000017941 */ /* 0x000fea0003800000 */
.L_x_30006:
[----:B------:R-:W-:Y:S01]  /*6a60*/  LEA R3, R0, 0x3b800000, 0x17 ;  /* 0x3b80000000037811 */ /* 0x000fe200078eb8ff */
[----:B------:R-:W-:-:S05]  /*6a70*/  IMAD.SHL.U32 R0, R2, 0x100000, RZ ;  /* 0x0010000002007824 */ /* 0x000fca00078e00ff */
[----:B------:R-:W-:Y:S02]  /*6a80*/  LOP3.LUT R0, R3, R0, R4, 0xfe, !PT ;  /* 0x0000000003007212 */ /* 0x000fe400078efe04 */
.L_x_30005:
[----:B------:R-:W-:Y:S05]  /*6a90*/  BSYNC B0 ;  /* 0x0000000000007941 */ /* 0x000fea0003800000 */
.L_x_30004:
[----:B------:R-:W-:Y:S01]  /*6aa0*/  FSETP.NEU.FTZ.AND P0, PT, R0, RZ, PT ;  /* 0x000000ff0000720b */ /* 0x000fe20003f1d000 */
[----:B------:R-:W-:Y:S05]  /*6ab0*/  BRA `(.L_x_29989) ;  /* 0x0000048000007947 */ /* 0x000fea0003800000 */
.L_x_30002:
        /* <DEDUP_REMOVED lines=21> */
.L_x_30011:
[----:B------:R-:W-:Y:S05]  /*6c10*/  BSYNC B1 ;  /* 0x0000000000017941 */ /* 0x000fea0003800000 */
.L_x_30010:
[----:B------:R-:W-:Y:S01]  /*6c20*/  LEA R3, R0, 0x37800000, 0x17 ;  /* 0x3780000000037811 */ /* 0x000fe200078eb8ff */
[----:B------:R-:W-:-:S05]  /*6c30*/  IMAD.SHL.U32 R0, R2, 0x200000, RZ ;  /* 0x0020000002007824 */ /* 0x000fca00078e00ff */
[----:B------:R-:W-:Y:S02]  /*6c40*/  LOP3.LUT R0, R3, R0, R4, 0xfe, !PT ;  /* 0x0000000003007212 */ /* 0x000fe400078efe04 */
.L_x_30009:
[----:B------:R-:W-:Y:S05]  /*6c50*/  BSYNC B0 ;  /* 0x0000000000007941 */ /* 0x000fea0003800000 */
.L_x_30008:
[----:B------:R-:W-:Y:S01]  /*6c60*/  FSETP.NEU.FTZ.AND P0, PT, R0, RZ, PT ;  /* 0x000000ff0000720b */ /* 0x000fe20003f1d000 */
[----:B------:R-:W-:Y:S05]  /*6c70*/  BRA `(.L_x_29989) ;  /* 0x000002c000007947 */ /* 0x000fea0003800000 */
.L_x_30001:
        /* <DEDUP_REMOVED lines=14> */
.L_x_30015:
[----:B------:R-:W-:Y:S05]  /*6d60*/  BSYNC B0 ;  /* 0x0000000000007941 */ /* 0x000fea0003800000 */
.L_x_30014:
[----:B------:R-:W-:Y:S01]  /*6d70*/  FSETP.NEU.FTZ.AND P0, PT, R0, RZ, PT ;  /* 0x000000ff0000720b */ /* 0x000fe20003f1d000 */
[----:B------:R-:W-:Y:S05]  /*6d80*/  BRA `(.L_x_29989) ;  /* 0x000001b000007947 */ /* 0x000fea0003800000 */
.L_x_29988:
        /* <DEDUP_REMOVED lines=21> */
.L_x_30013:
[----:B------:R-:W2:Y:S02]  /*6ee0*/  LDG.E.64 R2, [R2.64] ;  /* 0x0000002402027981 */ /* 0x000ea4000c1e1b00 */
[----:B--2---:R-:W-:-:S04]  /*6ef0*/  ISETP.NE.U32.AND P0, PT, R2, RZ, PT ;  /* 0x000000ff0200720c */ /* 0x004fc80003f05070 */
[----:B------:R-:W-:Y:S01]  /*6f00*/  ISETP.NE.AND.EX P0, PT, R3, RZ, PT, P0 ;  /* 0x000000ff0300720c */ /* 0x000fe20003f05300 */
[----:B------:R-:W-:Y:S05]  /*6f10*/  BRA `(.L_x_29989) ;  /* 0x0000002000007947 */ /* 0x000fea0003800000 */
.L_x_30012:
[----:B------:R-:W2:Y:S02]  /*6f20*/  LDG.E R2, [R2.64] ;  /* 0x0000002402027981 */ /* 0x000ea4000c1e1900 */
[----:B--2---:R-:W-:Y:S02]  /*6f30*/  ISETP.NE.AND P0, PT, R2, RZ, PT ;  /* 0x000000ff0200720c */ /* 0x004fe40003f05270 */
.L_x_29989:
        /* <DEDUP_REMOVED lines=17> */
.L_x_30019:
[----:B------:R0:W-:Y:S01]  /*7050*/  STG.E.U8 [R16.64], R2 ;  /* 0x0000000210007986 */ /* 0x0001e2000c101124 */
[----:B------:R-:W-:Y:S05]  /*7060*/  BRA `(.L_x_30021) ;  /* 0x00000d5000007947 */ /* 0x000fea0003800000 */
.L_x_30018:
        /* <DEDUP_REMOVED lines=9> */
.L_x_30023:
[----:B------:R0:W-:Y:S01]  /*7100*/  STG.E [R16.64], R2 ;  /* 0x0000000210007986 */ /* 0x0001e2000c101924 */
[----:B------:R-:W-:Y:S05]  /*7110*/  BRA `(.L_x_30021) ;  /* 0x00000ca000007947 */ /* 0x000fea0003800000 */
.L_x_30022:
[----:B------:R0:W-:Y:S01]  /*7120*/  STG.E.U16 [R16.64], R2 ;  /* 0x0000000210007986 */ /* 0x0001e2000c101524 */
[----:B------:R-:W-:Y:S05]  /*7130*/  BRA `(.L_x_30021) ;  /* 0x00000c8000007947 */ /* 0x000fea0003800000 */
.L_x_30017:
        /* <DEDUP_REMOVED lines=9> */
.L_x_30025:
[----:B------:R-:W0:Y:S02]  /*71d0*/  I2F.U32 R0, R2 ;  /* 0x0000000200007306 */ /* 0x000e240000201000 */
[----:B0-----:R-:W-:-:S05]  /*71e0*/  F2FP.PACK_AB R0, RZ, R0 ;  /* 0x00000000ff00723e */ /* 0x001fca00000000ff */
[----:B------:R0:W-:Y:S01]  /*71f0*/  STG.E.U16 [R16.64], R0 ;  /* 0x0000000010007986 */ /* 0x0001e2000c101524 */
[----:B------:R-:W-:Y:S05]  /*7200*/  BRA `(.L_x_30021) ;  /* 0x00000bb000007947 */ /* 0x000fea0003800000 */
.L_x_30024:
        /* <DEDUP_REMOVED lines=10> */
.L_x_30027:
[----:B------:R-:W0:Y:S02]  /*72b0*/  I2F.U32 R2, R2 ;  /* 0x0000000200027306 */ /* 0x000e240000201000 */
[----:B0-----:R-:W-:-:S04]  /*72c0*/  F2FP.PACK_AB R3, RZ, R2 ;  /* 0x00000002ff03723e */ /* 0x001fc800000000ff */
[----:B------:R-:W-:-:S05]  /*72d0*/  PRMT R3, R3, 0x5410, RZ ;  /* 0x0000541003037816 */ /* 0x000fca00000000ff */
[----:B------:R0:W-:Y:S01]  /*72e0*/  STG.E [R16.64], R3 ;  /* 0x0000000310007986 */ /* 0x0001e2000c101924 */
[----:B------:R-:W-:Y:S05]  /*72f0*/  BRA `(.L_x_30021) ;  /* 0x00000ac000007947 */ /* 0x000fea0003800000 */
.L_x_30026:
[----:B------:R-:W0:Y:S02]  /*7300*/  I2F.F64.U32 R2, R2 ;  /* 0x0000000200027312 */ /* 0x000e240000201800 */
[----:B0-----:R0:W-:Y:S01]  /*7310*/  STG.E.64 [R16.64], R2 ;  /* 0x0000000210007986 */ /* 0x0011e2000c101b24 */
[----:B------:R-:W-:Y:S05]  /*7320*/  BRA `(.L_x_30021) ;  /* 0x00000a9000007947 */ /* 0x000fea0003800000 */
.L_x_30016:
        /* <DEDUP_REMOVED lines=10> */
.L_x_30030:
[----:B------:R-:W0:Y:S01]  /*73d0*/  I2F.F64.U32 R4, R2 ;  /* 0x0000000200047312 */ /* 0x000e220000201800 */
[----:B------:R-:W-:-:S05]  /*73e0*/  CS2R R6, SRZ ;  /* 0x0000000000067805 */ /* 0x000fca000001ff00 */
[----:B0-----:R0:W-:Y:S01]  /*73f0*/  STG.E.128 [R16.64], R4 ;  /* 0x0000000410007986 */ /* 0x0011e2000c101d24 */
[----:B------:R-:W-:Y:S05]  /*7400*/  BRA `(.L_x_30021) ;  /* 0x000009b000007947 */ /* 0x000fea0003800000 */
.L_x_30029:
        /* <DEDUP_REMOVED lines=21> */
.L_x_30034:
[----:B------:R-:W-:Y:S05]  /*7560*/  BSYNC B0 ;  /* 0x0000000000007941 */ /* 0x000fea0003800000 */
.L_x_30033:
[----:B------:R-:W-:-:S05]  /*7570*/  LOP3.LUT R3, R0, R3, RZ, 0xfc, !PT ;  /* 0x0000000300037212 */ /* 0x000fca00078efcff */
[----:B------:R0:W-:Y:S01]  /*7580*/  STG.E.U8 [R16.64], R3 ;  /* 0x0000000310007986 */ /* 0x0001e2000c101124 */
[----:B------:R-:W-:Y:S05]  /*7590*/  BRA `(.L_x_30021) ;  /* 0x0000082000007947 */ /* 0x000fea0003800000 */
.L_x_30032:
        /* <DEDUP_REMOVED lines=13> */
.L_x_30036:
[----:B------:R-:W-:Y:S01]  /*7670*/  IMAD.MOV.U32 R0, RZ, RZ, 0x7f ;  /* 0x0000007fff007424 */ /* 0x000fe200078e00ff */
[----:B------:R-:W-:-:S04]  /*7680*/  ISETP.GT.U32.AND P0, PT, R3, 0x7f800000, PT ;  /* 0x7f8000000300780c */ /* 0x000fc80003f04070 */
[----:B------:R-:W-:-:S04]  /*7690*/  SEL R0, R0, 0x7c, P0 ;  /* 0x0000007c00007807 */ /* 0x000fc80000000000 */
.L_x_30037:
[----:B------:R-:W-:Y:S05]  /*76a0*/  BSYNC B0 ;  /* 0x0000000000007941 */ /* 0x000fea0003800000 */
.L_x_30035:
[----:B------:R-:W-:-:S04]  /*76b0*/  LOP3.LUT R2, R5, 0x80000000, RZ, 0xc0, !PT ;  /* 0x8000000005027812 */ /* 0x000fc800078ec0ff */
[----:B------:R-:W-:-:S04]  /*76c0*/  SHF.R.U32.HI R3, RZ, 0x18, R2 ;  /* 0x00000018ff037819 */ /* 0x000fc80000011602 */
[----:B------:R-:W-:-:S05]  /*76d0*/  LOP3.LUT R3, R0, R3, RZ, 0xfc, !PT ;  /* 0x0000000300037212 */ /* 0x000fca00078efcff */
[----:B------:R0:W-:Y:S01]  /*76e0*/  STG.E.U8 [R16.64], R3 ;  /* 0x0000000310007986 */ /* 0x0001e2000c101124 */
[----:B------:R-:W-:Y:S05]  /*76f0*/  BRA `(.L_x_30021) ;  /* 0x000006c000007947 */ /* 0x000fea0003800000 */
.L_x_30031:
[----:B------:R-:W0:Y:S02]  /*7700*/  I2F.U32 R0, R2 ;  /* 0x0000000200007306 */ /* 0x000e240000201000 */
[----:B0-----:R-:W-:-:S05]  /*7710*/  F2FP.BF16.PACK_AB R0, RZ, R0 ;  /* 0x00000000ff00723e */ /* 0x001fca00000010ff */
[----:B------:R0:W-:Y:S01]  /*7720*/  STG.E.U16 [R16.64], R0 ;  /* 0x0000000010007986 */ /* 0x0001e2000c101524 */
[----:B------:R-:W-:Y:S05]  /*7730*/  BRA `(.L_x_30021) ;  /* 0x0000068000007947 */ /* 0x000fea0003800000 */
.L_x_30028:
        /* <DEDUP_REMOVED lines=10> */
.L_x_30040:
        /* <DEDUP_REMOVED lines=17> */
.L_x_30043:
[----:B------:R-:W-:-:S04]  /*78f0*/  LOP3.LUT R2, R5, 0x80000000, RZ, 0xc0, !PT ;  /* 0x8000000005027812 */ /* 0x000fc800078ec0ff */
[----:B------:R-:W-:-:S04]  /*7900*/  SHF.R.U32.HI R3, RZ, 0x18, R2 ;  /* 0x00000018ff037819 */ /* 0x000fc80000011602 */
[----:B------:R-:W-:-:S04]  /*7910*/  LOP3.LUT R0, R0, R3, RZ, 0xfc, !PT ;  /* 0x0000000300007212 */ /* 0x000fc800078efcff */
[----:B------:R-:W-:Y:S02]  /*7920*/  PRMT R8, R0, 0x7610, R8 ;  /* 0x0000761000087816 */ /* 0x000fe40000000008 */
.L_x_30042:
[----:B------:R-:W-:Y:S05]  /*7930*/  BSYNC B0 ;  /* 0x0000000000007941 */ /* 0x000fea0003800000 */
.L_x_30041:
[----:B------:R0:W-:Y:S01]  /*7940*/  STG.E.U8 [R16.64], R8 ;  /* 0x0000000810007986 */ /* 0x0001e2000c101124 */
[----:B------:R-:W-:Y:S05]  /*7950*/  BRA `(.L_x_30021) ;  /* 0x0000046000007947 */ /* 0x000fea0003800000 */
.L_x_30039:
        /* <DEDUP_REMOVED lines=17> */
.L_x_30046:
[----:B------:R-:W-:-:S04]  /*7a70*/  LOP3.LUT R2, R5, 0x80000000, RZ, 0xc0, !PT ;  /* 0x8000000005027812 */ /* 0x000fc800078ec0ff */
[----:B------:R-:W-:-:S04]  /*7a80*/  SHF.R.U32.HI R3, RZ, 0x18, R2 ;  /* 0x00000018ff037819 */ /* 0x000fc80000011602 */
[----:B------:R-:W-:-:S04]  /*7a90*/  LOP3.LUT R0, R0, R3, RZ, 0xfc, !PT ;  /* 0x0000000300007212 */ /* 0x000fc800078efcff */
[----:B------:R-:W-:Y:S02]  /*7aa0*/  PRMT R8, R0, 0x7610, R8 ;  /* 0x0000761000087816 */ /* 0x000fe40000000008 */
.L_x_30045:
[----:B------:R-:W-:Y:S05]  /*7ab0*/  BSYNC B0 ;  /* 0x0000000000007941 */ /* 0x000fea0003800000 */
.L_x_30044:
[----:B------:R0:W-:Y:S01]  /*7ac0*/  STG.E.U8 [R16.64], R8 ;  /* 0x0000000810007986 */ /* 0x0001e2000c101124 */
[----:B------:R-:W-:Y:S05]  /*7ad0*/  BRA `(.L_x_30021) ;  /* 0x000002e000007947 */ /* 0x000fea0003800000 */
.L_x_30038:
        /* <DEDUP_REMOVED lines=22> */
.L_x_30020:
        /* <DEDUP_REMOVED lines=20> */
.L_x_30048:
[----:B------:R-:W-:-:S05]  /*7d80*/  IMAD.MOV.U32 R3, RZ, RZ, RZ ;  /* 0x000000ffff037224 */ /* 0x000fca00078e00ff */
[----:B------:R0:W-:Y:S01]  /*7d90*/  STG.E.64 [R16.64], R2 ;  /* 0x0000000210007986 */ /* 0x0001e2000c101b24 */
[----:B------:R-:W-:Y:S05]  /*7da0*/  BRA `(.L_x_30021) ;  /* 0x0000001000007947 */ /* 0x000fea0003800000 */
.L_x_30047:
[----:B------:R0:W-:Y:S02]  /*7db0*/  STG.E [R16.64], R2 ;  /* 0x0000000210007986 */ /* 0x0001e4000c101924 */
.L_x_30021:
        /* <DEDUP_REMOVED lines=258> */
.L_x_30049:
        /* <DEDUP_REMOVED lines=20> */
.L_x_30053:
[----:B------:R-:W2:Y:S02]  /*8f20*/  LDG.E.U8 R2, [R2.64] ;  /* 0x0000002402027981 */ /* 0x000ea4000c1e1100 */
[----:B--2---:R-:W-:-:S04]  /*8f30*/  ISETP.NE.AND P0, PT, R2, RZ, PT ;  /* 0x000000ff0200720c */ /* 0x004fc80003f05270 */
[----:B------:R-:W-:Y:S01]  /*8f40*/  P2R R19, PR, RZ, 0x1 ;  /* 0x00000001ff137803 */ /* 0x000fe20000000000 */
[----:B------:R-:W-:Y:S05]  /*8f50*/  BRA `(.L_x_30055) ;  /* 0x00000f4000007947 */ /* 0x000fea0003800000 */
.L_x_30052:
        /* <DEDUP_REMOVED lines=11> */
.L_x_30057:
[----:B------:R-:W2:Y:S02]  /*9010*/  LDG.E R2, [R2.64] ;  /* 0x0000002402027981 */ /* 0x000ea4000c1e1900 */
[----:B--2---:R-:W-:-:S04]  /*9020*/  ISETP.NE.AND P0, PT, R2, RZ, PT ;  /* 0x000000ff0200720c */ /* 0x004fc80003f05270 */
[----:B------:R-:W-:Y:S01]  /*9030*/  P2R R19, PR, RZ, 0x1 ;  /* 0x00000001ff137803 */ /* 0x000fe20000000000 */
[----:B------:R-:W-:Y:S05]  /*9040*/  BRA `(.L_x_30055) ;  /* 0x00000e5000007947 */ /* 0x000fea0003800000 */
.L_x_30056:
[----:B------:R-:W2:Y:S02]  /*9050*/  LDG.E.U16 R2, [R2.64] ;  /* 0x0000002402027981 */ /* 0x000ea4000c1e1500 */
[----:B--2---:R-:W-:-:S04]  /*9060*/  ISETP.NE.AND P0, PT, R2, RZ, PT ;  /* 0x000000ff0200720c */ /* 0x004fc80003f05270 */
[----:B------:R-:W-:Y:S01]  /*9070*/  P2R R19, PR, RZ, 0x1 ;  /* 0x00000001ff137803 */ /* 0x000fe20000000000 */
[----:B------:R-:W-:Y:S05]  /*9080*/  BRA `(.L_x_30055) ;  /* 0x00000e1000007947 */ /* 0x000fea0003800000 */
.L_x_30051:
        /* <DEDUP_REMOVED lines=10> */
.L_x_30059:
[----:B------:R-:W2:Y:S02]  /*9130*/  LDG.E.U16 R0, [R2.64] ;  /* 0x0000002402007981 */ /* 0x000ea4000c1e1500 */
[----:B--2---:R-:W-:-:S05]  /*9140*/  HADD2.F32 R0, -RZ, R0.H0_H0 ;  /* 0x20000000ff007230 */ /* 0x004fca0000004100 */
[----:B------:R-:W-:-:S04]  /*9150*/  FSETP.NEU.FTZ.AND P0, PT, R0, RZ, PT ;  /* 0x000000ff0000720b */ /* 0x000fc80003f1d000 */
[----:B------:R-:W-:Y:S01]  /*9160*/  P2R R19, PR, RZ, 0x1 ;  /* 0x00000001ff137803 */ /* 0x000fe20000000000 */
[----:B------:R-:W-:Y:S05]  /*9170*/  BRA `(.L_x_30055) ;  /* 0x00000d2000007947 */ /* 0x000fea0003800000 */
.L_x_30058:
        /* <DEDUP_REMOVED lines=12> */
.L_x_30061:
        /* <DEDUP_REMOVED lines=11> */
.L_x_30060:
[----:B------:R-:W2:Y:S02]  /*92f0*/  LDG.E.64 R2, [R2.64] ;  /* 0x0000002402027981 */ /* 0x000ea4000c1e1b00 */
[----:B--2---:R-:W0:-:S06]  /*9300*/  DSETP.NEU.AND P0, PT, R2, RZ, PT ;  /* 0x000000ff0200722a */ /* 0x004e0c0003f0d000 */
[----:B0-----:R-:W-:Y:S01]  /*9310*/  P2R R19, PR, RZ, 0x1 ;  /* 0x00000001ff137803 */ /* 0x001fe20000000000 */
[----:B------:R-:W-:Y:S05]  /*9320*/  BRA `(.L_x_30055) ;  /* 0x00000b7000007947 */ /* 0x000fea0003800000 */
.L_x_30050:
        /* <DEDUP_REMOVED lines=12> */
.L_x_30064:
[----:B------:R-:W2:Y:S02]  /*93f0*/  LDG.E.128 R4, [R2.64] ;  /* 0x0000002402047981 */ /* 0x000ea4000c1e1d00 */
[----:B--2---:R-:W0:-:S06]  /*9400*/  DSETP.NEU.AND P0, PT, R6, RZ, PT ;  /* 0x000000ff0600722a */ /* 0x004e0c0003f0d000 */
[----:B0-----:R-:W0:-:S06]  /*9410*/  DSETP.NEU.OR P0, PT, R4, RZ, P0 ;  /* 0x000000ff0400722a */ /* 0x001e0c000070d400 */
[----:B0-----:R-:W-:Y:S01]  /*9420*/  P2R R19, PR, RZ, 0x1 ;  /* 0x00000001ff137803 */ /* 0x001fe20000000000 */
[----:B------:R-:W-:Y:S05]  /*9430*/  BRA `(.L_x_30055) ;  /* 0x00000a6000007947 */ /* 0x000fea0003800000 */
.L_x_30063:
        /* <DEDUP_REMOVED lines=28> */
.L_x_30066:
        /* <DEDUP_REMOVED lines=15> */
.L_x_30065:
[----:B------:R-:W2:Y:S02]  /*96f0*/  LDG.E.U16 R0, [R2.64] ;  /* 0x0000002402007981 */ /* 0x000ea4000c1e1500 */
[----:B--2---:R-:W-:-:S04]  /*9700*/  PRMT R0, RZ, 0x5410, R0 ;  /* 0x00005410ff007816 */ /* 0x004fc80000000000 */
[----:B------:R-:W-:-:S04]  /*9710*/  FSETP.NEU.FTZ.AND P0, PT, R0, RZ, PT ;  /* 0x000000ff0000720b */ /* 0x000fc80003f1d000 */
[----:B------:R-:W-:Y:S01]  /*9720*/  P2R R19, PR, RZ, 0x1 ;  /* 0x00000001ff137803 */ /* 0x000fe20000000000 */
[----:B------:R-:W-:Y:S05]  /*9730*/  BRA `(.L_x_30055) ;  /* 0x0000076000007947 */ /* 0x000fea0003800000 */
.L_x_30062:
        /* <DEDUP_REMOVED lines=12> */
.L_x_30069:
        /* <DEDUP_REMOVED lines=21> */
.L_x_30073:
[----:B------:R-:W-:Y:S05]  /*9950*/  BSYNC B1 ;  /* 0x0000000000017941 */ /* 0x000fea0003800000 */
.L_x_30072:
[----:B------:R-:W-:Y:S01]  /*9960*/  LEA R3, R0, 0x3b800000, 0x17 ;  /* 0x3b80000000037811 */ /* 0x000fe200078eb8ff */
[----:B------:R-:W-:-:S05]  /*9970*/  IMAD.SHL.U32 R0, R2, 0x100000, RZ ;  /* 0x0010000002007824 */ /* 0x000fca00078e00ff */
[----:B------:R-:W-:Y:S02]  /*9980*/  LOP3.LUT R0, R3, R0, R4, 0xfe, !PT ;  /* 0x0000000003007212 */ /* 0x000fe400078efe04 */
.L_x_30071:
[----:B------:R-:W-:Y:S05]  /*9990*/  BSYNC B0 ;  /* 0x0000000000007941 */ /* 0x000fea0003800000 */
.L_x_30070:
[----:B------:R-:W-:-:S04]  /*99a0*/  FSETP.NEU.FTZ.AND P0, PT, R0, RZ, PT ;  /* 0x000000ff0000720b */ /* 0x000fc80003f1d000 */
[----:B------:R-:W-:Y:S01]  /*99b0*/  P2R R19, PR, RZ, 0x1 ;  /* 0x00000001ff137803 */ /* 0x000fe20000000000 */
[----:B------:R-:W-:Y:S05]  /*99c0*/  BRA `(.L_x_30055) ;  /* 0x000004d000007947 */ /* 0x000fea0003800000 */
.L_x_30068:
        /* <DEDUP_REMOVED lines=21> */
.L_x_30077:
[----:B------:R-:W-:Y:S05]  /*9b20*/  BSYNC B1 ;  /* 0x0000000000017941 */ /* 0x000fea0003800000 */
.L_x_30076:
[----:B------:R-:W-:Y:S01]  /*9b30*/  LEA R3, R0, 0x37800000, 0x17 ;  /* 0x3780000000037811 */ /* 0x000fe200078eb8ff */
[----:B------:R-:W-:-:S05]  /*9b40*/  IMAD.SHL.U32 R0, R2, 0x200000, RZ ;  /* 0x0020000002007824 */ /* 0x000fca00078e00ff */
[----:B------:R-:W-:Y:S02]  /*9b50*/  LOP3.LUT R0, R3, R0, R4, 0xfe, !PT ;  /* 0x0000000003007212 */ /* 0x000fe400078efe04 */
.L_x_30075:
[----:B------:R-:W-:Y:S05]  /*9b60*/  BSYNC B0 ;  /* 0x0000000000007941 */ /* 0x000fea0003800000 */
.L_x_30074:
[----:B------:R-:W-:-:S04]  /*9b70*/  FSETP.NEU.FTZ.AND P0, PT, R0, RZ, PT ;  /* 0x000000ff0000720b */ /* 0x000fc80003f1d000 */
[----:B------:R-:W-:Y:S01]  /*9b80*/  P2R R19, PR, RZ, 0x1 ;  /* 0x00000001ff137803 */ /* 0x000fe20000000000 */
[----:B------:R-:W-:Y:S05]  /*9b90*/  BRA `(.L_x_30055) ;  /* 0x0000030000007947 */ /* 0x000fea0003800000 */
.L_x_30067:
        /* <DEDUP_REMOVED lines=14> */
.L_x_30081:
[----:B------:R-:W-:Y:S05]  /*9c80*/  BSYNC B0 ;  /* 0x0000000000007941 */ /* 0x000fea0003800000 */
.L_x_30080:
[----:B------:R-:W-:-:S04]  /*9c90*/  FSETP.NEU.FTZ.AND P0, PT, R0, RZ, PT ;  /* 0x000000ff0000720b */ /* 0x000fc80003f1d000 */
[----:B------:R-:W-:Y:S01]  /*9ca0*/  P2R R19, PR, RZ, 0x1 ;  /* 0x00000001ff137803 */ /* 0x000fe20000000000 */
[----:B------:R-:W-:Y:S05]  /*9cb0*/  BRA `(.L_x_30055) ;  /* 0x000001e000007947 */ /* 0x000fea0003800000 */
.L_x_30054:
        /* <DEDUP_REMOVED lines=22> */
.L_x_30079:
[----:B------:R-:W2:Y:S02]  /*9e20*/  LDG.E.64 R2, [R2.64] ;  /* 0x0000002402027981 */ /* 0x000ea4000c1e1b00 */
[----:B--2---:R-:W-:-:S04]  /*9e30*/  ISETP.NE.U32.AND P0, PT, R2, RZ, PT ;  /* 0x000000ff0200720c */ /* 0x004fc80003f05070 */
[----:B------:R-:W-:-:S04]  /*9e40*/  ISETP.NE.AND.EX P0, PT, R3, RZ, PT, P0 ;  /* 0x000000ff0300720c */ /* 0x000fc80003f05300 */
[----:B------:R-:W-:Y:S01]  /*9e50*/  P2R R19, PR, RZ, 0x1 ;  /* 0x00000001ff137803 */ /* 0x000fe20000000000 */
[----:B------:R-:W-:Y:S05]  /*9e60*/  BRA `(.L_x_30055) ;  /* 0x0000003000007947 */ /* 0x000fea0003800000 */
.L_x_30078:
[----:B------:R-:W2:Y:S02]  /*9e70*/  LDG.E R2, [R2.64] ;  /* 0x0000002402027981 */ /* 0x000ea4000c1e1900 */
[----:B--2---:R-:W-:-:S04]  /*9e80*/  ISETP.NE.AND P0, PT, R2, RZ, PT ;  /* 0x000000ff0200720c */ /* 0x004fc80003f05270 */
[----:B------:R-:W-:Y:S02]  /*9e90*/  P2R R19, PR, RZ, 0x1 ;  /* 0x00000001ff137803 */ /* 0x000fe40000000000 */
.L_x_30055:
        /* <DEDUP_REMOVED lines=17> */
.L_x_30085:
[----:B------:R-:W2:Y:S02]  /*9fb0*/  LDG.E.U8 R2, [R2.64] ;  /* 0x0000002402027981 */ /* 0x000ea4000c1e1100 */
[----:B--2---:R-:W-:Y:S01]  /*9fc0*/  ISETP.NE.AND P0, PT, R2, RZ, PT ;  /* 0x000000ff0200720c */ /* 0x004fe20003f05270 */
[----:B------:R-:W-:Y:S05]  /*9fd0*/  BRA `(.L_x_30087) ;  /* 0x00000e0000007947 */ /* 0x000fea0003800000 */
.L_x_30084:
        /* <DEDUP_REMOVED lines=10> */
.L_x_30089:
[----:B------:R-:W2:Y:S02]  /*a080*/  LDG.E R2, [R2.64] ;  /* 0x0000002402027981 */ /* 0x000ea4000c1e1900 */
[----:B--2---:R-:W-:Y:S01]  /*a090*/  ISETP.NE.AND P0, PT, R2, RZ, PT ;  /* 0x000000ff0200720c */ /* 0x004fe20003f05270 */
[----:B------:R-:W-:Y:S05]  /*a0a0*/  BRA `(.L_x_30087) ;  /* 0x00000d3000007947 */ /* 0x000fea0003800000 */
.L_x_30088:
[----:B------:R-:W2:Y:S02]  /*a0b0*/  LDG.E.U16 R2, [R2.64] ;  /* 0x0000002402027981 */ /* 0x000ea4000c1e1500 */
[----:B--2---:R-:W-:Y:S01]  /*a0c0*/  ISETP.NE.AND P0, PT, R2, RZ, PT ;  /* 0x000000ff0200720c */ /* 0x004fe20003f05270 */
[----:B------:R-:W-:Y:S05]  /*a0d0*/  BRA `(.L_x_30087) ;  /* 0x00000d0000007947 */ /* 0x000fea0003800000 */
.L_x_30083:
        /* <DEDUP_REMOVED lines=9> */
.L_x_30091:
[----:B------:R-:W2:Y:S02]  /*a170*/  LDG.E.U16 R0, [R2.64] ;  /* 0x0000002402007981 */ /* 0x000ea4000c1e1500 */
[----:B--2---:R-:W-:-:S05]  /*a180*/  HADD2.F32 R0, -RZ, R0.H0_H0 ;  /* 0x20000000ff007230 */ /* 0x004fca0000004100 */
[----:B------:R-:W-:Y:S01]  /*a190*/  FSETP.NEU.FTZ.AND P0, PT, R0, RZ, PT ;  /* 0x000000ff0000720b */ /* 0x000fe20003f1d000 */
[----:B------:R-:W-:Y:S05]  /*a1a0*/  BRA `(.L_x_30087) ;  /* 0x00000c3000007947 */ /* 0x000fea0003800000 */
.L_x_30090:
        /* <DEDUP_REMOVED lines=11> */
.L_x_30093:
        /* <DEDUP_REMOVED lines=10> */
.L_x_30092:
[----:B------:R-:W2:Y:S02]  /*a300*/  LDG.E.64 R2, [R2.64] ;  /* 0x0000002402027981 */ /* 0x000ea4000c1e1b00 */
[----:B--2---:R0:W1:Y:S01]  /*a310*/  DSETP.NEU.AND P0, PT, R2, RZ, PT ;  /* 0x000000ff0200722a */ /* 0x0040620003f0d000 */
[----:B------:R-:W-:Y:S05]  /*a320*/  BRA `(.L_x_30087) ;  /* 0x00000ab000007947 */ /* 0x000fea0003800000 */
.L_x_30082:
        /* <DEDUP_REMOVED lines=11> */
.L_x_30096:
[----:B------:R-:W2:Y:S02]  /*a3e0*/  LDG.E.128 R4, [R2.64] ;  /* 0x0000002402047981 */ /* 0x000ea4000c1e1d00 */
[----:B--2---:R-:W0:-:S06]  /*a3f0*/  DSETP.NEU.AND P0, PT, R6, RZ, PT ;  /* 0x000000ff0600722a */ /* 0x004e0c0003f0d000 */
[----:B0-----:R0:W1:Y:S01]  /*a400*/  DSETP.NEU.OR P0, PT, R4, RZ, P0 ;  /* 0x000000ff0400722a */ /* 0x001062000070d400 */
[----:B------:R-:W-:Y:S05]  /*a410*/  BRA `(.L_x_30087) ;  /* 0x000009c000007947 */ /* 0x000fea0003800000 */
.L_x_30095:
        /* <DEDUP_REMOVED lines=27> */
.L_x_30098:
        /* <DEDUP_REMOVED lines=14> */
.L_x_30097:
[----:B------:R-:W2:Y:S02]  /*a6b0*/  LDG.E.U16 R0, [R2.64] ;  /* 0x0000002402007981 */ /* 0x000ea4000c1e1500 */
[----:B--2---:R-:W-:-:S04]  /*a6c0*/  PRMT R0, RZ, 0x5410, R0 ;  /* 0x00005410ff007816 */ /* 0x004fc80000000000 */
[----:B------:R-:W-:Y:S01]  /*a6d0*/  FSETP.NEU.FTZ.AND P0, PT, R0, RZ, PT ;  /* 0x000000ff0000720b */ /* 0x000fe20003f1d000 */
[----:B------:R-:W-:Y:S05]  /*a6e0*/  BRA `(.L_x_30087) ;  /* 0x000006f000007947 */ /* 0x000fea0003800000 */
.L_x_30094:
        /* <DEDUP_REMOVED lines=11> */
.L_x_30101:
        /* <DEDUP_REMOVED lines=21> */
.L_x_30105:
[----:B------:R-:W-:Y:S05]  /*a8f0*/  BSYNC B1 ;  /* 0x0000000000017941 */ /* 0x000fea0003800000 */
.L_x_30104:
[----:B------:R-:W-:Y:S01]  /*a900*/  LEA R3, R0, 0x3b800000, 0x17 ;  /* 0x3b80000000037811 */ /* 0x000fe200078eb8ff */
[----:B------:R-:W-:-:S05]  /*a910*/  IMAD.SHL.U32 R0, R2, 0x100000, RZ ;  /* 0x0010000002007824 */ /* 0x000fca00078e00ff */
[----:B------:R-:W-:Y:S02]  /*a920*/  LOP3.LUT R0, R3, R0, R4, 0xfe, !PT ;  /* 0x0000000003007212 */ /* 0x000fe400078efe04 */
.L_x_30103:
[----:B------:R-:W-:Y:S05]  /*a930*/  BSYNC B0 ;  /* 0x0000000000007941 */ /* 0x000fea0003800000 */
.L_x_30102:
[----:B------:R-:W-:Y:S01]  /*a940*/  FSETP.NEU.FTZ.AND P0, PT, R0, RZ, PT ;  /* 0x000000ff0000720b */ /* 0x000fe20003f1d000 */
[----:B------:R-:W-:Y:S05]  /*a950*/  BRA `(.L_x_30087) ;  /* 0x0000048000007947 */ /* 0x000fea0003800000 */
.L_x_30100:
        /* <DEDUP_REMOVED lines=21> */
.L_x_30109:
[----:B------:R-:W-:Y:S05]  /*aab0*/  BSYNC B1 ;  /* 0x0000000000017941 */ /* 0x000fea0003800000 */
.L_x_30108:
[----:B------:R-:W-:Y:S01]  /*aac0*/  LEA R3, R0, 0x37800000, 0x17 ;  /* 0x3780000000037811 */ /* 0x000fe200078eb8ff */
[----:B------:R-:W-:-:S05]  /*aad0*/  IMAD.SHL.U32 R0, R2, 0x200000, RZ ;  /* 0x0020000002007824 */ /* 0x000fca00078e00ff */
[----:B------:R-:W-:Y:S02]  /*aae0*/  LOP3.LUT R0, R3, R0, R4, 0xfe, !PT ;  /* 0x0000000003007212 */ /* 0x000fe400078efe04 */
.L_x_30107:
[----:B------:R-:W-:Y:S05]  /*aaf0*/  BSYNC B0 ;  /* 0x0000000000007941 */ /* 0x000fea0003800000 */
.L_x_30106:
[----:B------:R-:W-:Y:S01]  /*ab00*/  FSETP.NEU.FTZ.AND P0, PT, R0, RZ, PT ;  /* 0x000000ff0000720b */ /* 0x000fe20003f1d000 */
[----:B------:R-:W-:Y:S05]  /*ab10*/  BRA `(.L_x_30087) ;  /* 0x000002c000007947 */ /* 0x000fea0003800000 */
.L_x_30099:
        /* <DEDUP_REMOVED lines=14> */
.L_x_30113:
[----:B------:R-:W-:Y:S05]  /*ac00*/  BSYNC B0 ;  /* 0x0000000000007941 */ /* 0x000fea0003800000 */
.L_x_30112:
[----:B------:R-:W-:Y:S01]  /*ac10*/  FSETP.NEU.FTZ.AND P0, PT, R0, RZ, PT ;  /* 0x000000ff0000720b */ /* 0x000fe20003f1d000 */
[----:B------:R-:W-:Y:S05]  /*ac20*/  BRA `(.L_x_30087) ;  /* 0x000001b000007947 */ /* 0x000fea0003800000 */
.L_x_30086:
        /* <DEDUP_REMOVED lines=21> */
.L_x_30111:
[----:B------:R-:W2:Y:S02]  /*ad80*/  LDG.E.64 R2, [R2.64] ;  /* 0x0000002402027981 */ /* 0x000ea4000c1e1b00 */
[----:B--2---:R-:W-:-:S04]  /*ad90*/  ISETP.NE.U32.AND P0, PT, R2, RZ, PT ;  /* 0x000000ff0200720c */ /* 0x004fc80003f05070 */
[----:B------:R-:W-:Y:S01]  /*ada0*/  ISETP.NE.AND.EX P0, PT, R3, RZ, PT, P0 ;  /* 0x000000ff0300720c */ /* 0x000fe20003f05300 */
[----:B------:R-:W-:Y:S05]  /*adb0*/  BRA `(.L_x_30087) ;  /* 0x0000002000007947 */ /* 0x000fea0003800000 */
.L_x_30110:
[----:B------:R-:W2:Y:S02]  /*adc0*/  LDG.E R2, [R2.64] ;  /* 0x0000002402027981 */ /* 0x000ea4000c1e1900 */
[----:B--2---:R-:W-:Y:S02]  /*add0*/  ISETP.NE.AND P0, PT, R2, RZ, PT ;  /* 0x000000ff0200720c */ /* 0x004fe40003f05270 */
.L_x_30087:
        /* <DEDUP_REMOVED lines=17> */
.L_x_30117:
[----:B------:R0:W-:Y:S01]  /*aef0*/  STG.E.U8 [R16.64], R2 ;  /* 0x0000000210007986 */ /* 0x0001e2000c101124 */
[----:B------:R-:W-:Y:S05]  /*af00*/  BRA `(.L_x_30119) ;  /* 0x00000d5000007947 */ /* 0x000fea0003800000 */
.L_x_30116:
        /* <DEDUP_REMOVED lines=9> */
.L_x_30121:
[----:B------:R0:W-:Y:S01]  /*afa0*/  STG.E [R16.64], R2 ;  /* 0x0000000210007986 */ /* 0x0001e2000c101924 */
[----:B------:R-:W-:Y:S05]  /*afb0*/  BRA `(.L_x_30119) ;  /* 0x00000ca000007947 */ /* 0x000fea0003800000 */
.L_x_30120:
[----:B------:R0:W-:Y:S01]  /*afc0*/  STG.E.U16 [R16.64], R2 ;  /* 0x0000000210007986 */ /* 0x0001e2000c101524 */
[----:B------:R-:W-:Y:S05]  /*afd0*/  BRA `(.L_x_30119) ;  /* 0x00000c8000007947 */ /* 0x000fea0003800000 */
.L_x_30115:
        /* <DEDUP_REMOVED lines=9> */
.L_x_30123:
[----:B------:R-:W0:Y:S02]  /*b070*/  I2F.U32 R0, R2 ;  /* 0x0000000200007306 */ /* 0x000e240000201000 */
[----:B0-----:R-:W-:-:S05]  /*b080*/  F2FP.PACK_AB R0, RZ, R0 ;  /* 0x00000000ff00723e */ /* 0x001fca00000000ff */
[----:B------:R0:W-:Y:S01]  /*b090*/  STG.E.U16 [R16.64], R0 ;  /* 0x0000000010007986 */ /* 0x0001e2000c101524 */
[----:B------:R-:W-:Y:S05]  /*b0a0*/  BRA `(.L_x_30119) ;  /* 0x00000bb000007947 */ /* 0x000fea0003800000 */
.L_x_30122:
        /* <DEDUP_REMOVED lines=10> */
.L_x_30125:
[----:B------:R-:W0:Y:S02]  /*b150*/  I2F.U32 R2, R2 ;  /* 0x0000000200027306 */ /* 0x000e240000201000 */
[----:B0-----:R-:W-:-:S04]  /*b160*/  F2FP.PACK_AB R3, RZ, R2 ;  /* 0x00000002ff03723e */ /* 0x001fc800000000ff */
[----:B------:R-:W-:-:S05]  /*b170*/  PRMT R3, R3, 0x5410, RZ ;  /* 0x0000541003037816 */ /* 0x000fca00000000ff */
[----:B------:R0:W-:Y:S01]  /*b180*/  STG.E [R16.64], R3 ;  /* 0x0000000310007986 */ /* 0x0001e2000c101924 */
[----:B------:R-:W-:Y:S05]  /*b190*/  BRA `(.L_x_30119) ;  /* 0x00000ac000007947 */ /* 0x000fea0003800000 */
.L_x_30124:
[----:B------:R-:W0:Y:S02]  /*b1a0*/  I2F.F64.U32 R2, R2 ;  /* 0x0000000200027312 */ /* 0x000e240000201800 */
[----:B0-----:R0:W-:Y:S01]  /*b1b0*/  STG.E.64 [R16.64], R2 ;  /* 0x0000000210007986 */ /* 0x0011e2000c101b24 */
[----:B------:R-:W-:Y:S05]  /*b1c0*/  BRA `(.L_x_30119) ;  /* 0x00000a9000007947 */ /* 0x000fea0003800000 */
.L_x_30114:
        /* <DEDUP_REMOVED lines=10> */
.L_x_30128:
[----:B------:R-:W0:Y:S01]  /*b270*/  I2F.F64.U32 R4, R2 ;  /* 0x0000000200047312 */ /* 0x000e220000201800 */
[----:B------:R-:W-:-:S05]  /*b280*/  CS2R R6, SRZ ;  /* 0x0000000000067805 */ /* 0x000fca000001ff00 */
[----:B0-----:R0:W-:Y:S01]  /*b290*/  STG.E.128 [R16.64], R4 ;  /* 0x0000000410007986 */ /* 0x0011e2000c101d24 */
[----:B------:R-:W-:Y:S05]  /*b2a0*/  BRA `(.L_x_30119) ;  /* 0x000009b000007947 */ /* 0x000fea0003800000 */
.L_x_30127:
        /* <DEDUP_REMOVED lines=21> */
.L_x_30132:
[----:B------:R-:W-:Y:S05]  /*b400*/  BSYNC B0 ;  /* 0x0000000000007941 */ /* 0x000fea0003800000 */
.L_x_30131:
[----:B------:R-:W-:-:S05]  /*b410*/  LOP3.LUT R3, R0, R3, RZ, 0xfc, !PT ;  /* 0x0000000300037212 */ /* 0x000fca00078efcff */
[----:B------:R0:W-:Y:S01]  /*b420*/  STG.E.U8 [R16.64], R3 ;  /* 0x0000000310007986 */ /* 0x0001e2000c101124 */
[----:B------:R-:W-:Y:S05]  /*b430*/  BRA `(.L_x_30119) ;  /* 0x0000082000007947 */ /* 0x000fea0003800000 */
.L_x_30130:
        /* <DEDUP_REMOVED lines=13> */
.L_x_30134:
[----:B------:R-:W-:Y:S01]  /*b510*/  IMAD.MOV.U32 R0, RZ, RZ, 0x7f ;  /* 0x0000007fff007424 */ /* 0x000fe200078e00ff */
[----:B------:R-:W-:-:S04]  /*b520*/  ISETP.GT.U32.AND P0, PT, R3, 0x7f800000, PT ;  /* 0x7f8000000300780c */ /* 0x000fc80003f04070 */
[----:B------:R-:W-:-:S04]  /*b530*/  SEL R0, R0, 0x7c, P0 ;  /* 0x0000007c00007807 */ /* 0x000fc80000000000 */
.L_x_30135:
[----:B------:R-:W-:Y:S05]  /*b540*/  BSYNC B0 ;  /* 0x0000000000007941 */ /* 0x000fea0003800000 */
.L_x_30133:
[----:B------:R-:W-:-:S04]  /*b550*/  LOP3.LUT R2, R5, 0x80000000, RZ, 0xc0, !PT ;  /* 0x8000000005027812 */ /* 0x000fc800078ec0ff */
[----:B------:R-:W-:-:S04]  /*b560*/  SHF.R.U32.HI R3, RZ, 0x18, R2 ;  /* 0x00000018ff037819 */ /* 0x000fc80000011602 */
[----:B------:R-:W-:-:S05]  /*b570*/  LOP3.LUT R3, R0, R3, RZ, 0xfc, !PT ;  /* 0x0000000300037212 */ /* 0x000fca00078efcff */
[----:B------:R0:W-:Y:S01]  /*b580*/  STG.E.U8 [R16.64], R3 ;  /* 0x0000000310007986 */ /* 0x0001e2000c101124 */
[----:B------:R-:W-:Y:S05]  /*b590*/  BRA `(.L_x_30119) ;  /* 0x000006c000007947 */ /* 0x000fea0003800000 */
.L_x_30129:
[----:B------:R-:W0:Y:S02]  /*b5a0*/  I2F.U32 R0, R2 ;  /* 0x0000000200007306 */ /* 0x000e240000201000 */
[----:B0-----:R-:W-:-:S05]  /*b5b0*/  F2FP.BF16.PACK_AB R0, RZ, R0 ;  /* 0x00000000ff00723e */ /* 0x001fca00000010ff */
[----:B------:R0:W-:Y:S01]  /*b5c0*/  STG.E.U16 [R16.64], R0 ;  /* 0x0000000010007986 */ /* 0x0001e2000c101524 */
[----:B------:R-:W-:Y:S05]  /*b5d0*/  BRA `(.L_x_30119) ;  /* 0x0000068000007947 */ /* 0x000fea0003800000 */
.L_x_30126:
        /* <DEDUP_REMOVED lines=10> */
.L_x_30138:
        /* <DEDUP_REMOVED lines=17> */
.L_x_30141:
[----:B------:R-:W-:-:S04]  /*b790*/  LOP3.LUT R2, R5, 0x80000000, RZ, 0xc0, !PT ;  /* 0x8000000005027812 */ /* 0x000fc800078ec0ff */
[----:B------:R-:W-:-:S04]  /*b7a0*/  SHF.R.U32.HI R3, RZ, 0x18, R2 ;  /* 0x00000018ff037819 */ /* 0x000fc80000011602 */
[----:B------:R-:W-:-:S04]  /*b7b0*/  LOP3.LUT R0, R0, R3, RZ, 0xfc, !PT ;  /* 0x0000000300007212 */ /* 0x000fc800078efcff */
[----:B------:R-:W-:Y:S02]  /*b7c0*/  PRMT R8, R0, 0x7610, R8 ;  /* 0x0000761000087816 */ /* 0x000fe40000000008 */
.L_x_30140:
[----:B------:R-:W-:Y:S05]  /*b7d0*/  BSYNC B0 ;  /* 0x0000000000007941 */ /* 0x000fea0003800000 */
.L_x_30139:
[----:B------:R0:W-:Y:S01]  /*b7e0*/  STG.E.U8 [R16.64], R8 ;  /* 0x0000000810007986 */ /* 0x0001e2000c101124 */
[----:B------:R-:W-:Y:S05]  /*b7f0*/  BRA `(.L_x_30119) ;  /* 0x0000046000007947 */ /* 0x000fea0003800000 */
.L_x_30137:
        /* <DEDUP_REMOVED lines=17> */
.L_x_30144:
[----:B------:R-:W-:-:S04]  /*b910*/  LOP3.LUT R2, R5, 0x80000000, RZ, 0xc0, !PT ;  /* 0x8000000005027812 */ /* 0x000fc800078ec0ff */
[----:B------:R-:W-:-:S04]  /*b920*/  SHF.R.U32.HI R3, RZ, 0x18, R2 ;  /* 0x00000018ff037819 */ /* 0x000fc80000011602 */
[----:B------:R-:W-:-:S04]  /*b930*/  LOP3.LUT R0, R0, R3, RZ, 0xfc, !PT ;  /* 0x0000000300007212 */ /* 0x000fc800078efcff */
[----:B------:R-:W-:Y:S02]  /*b940*/  PRMT R8, R0, 0x7610, R8 ;  /* 0x0000761000087816 */ /* 0x000fe40000000008 */
.L_x_30143:
[----:B------:R-:W-:Y:S05]  /*b950*/  BSYNC B0 ;  /* 0x0000000000007941 */ /* 0x000fea0003800000 */
.L_x_30142:
[----:B------:R0:W-:Y:S01]  /*b960*/  STG.E.U8 [R16.64], R8 ;  /* 0x0000000810007986 */ /* 0x0001e2000c101124 */
[----:B------:R-:W-:Y:S05]  /*b970*/  BRA `(.L_x_30119) ;  /* 0x000002e000007947 */ /* 0x000fea0003800000 */
.L_x_30136:
        /* <DEDUP_REMOVED lines=22> */
.L_x_30118:
        /* <DEDUP_REMOVED lines=20> */
.L_x_30146:
[----:B------:R-:W-:-:S05]  /*bc20*/  IMAD.MOV.U32 R3, RZ, RZ, RZ ;  /* 0x000000ffff037224 */ /* 0x000fca00078e00ff */
[----:B------:R0:W-:Y:S01]  /*bc30*/  STG.E.64 [R16.64], R2 ;  /* 0x0000000210007986 */ /* 0x0001e2000c101b24 */
[----:B------:R-:W-:Y:S05]  /*bc40*/  BRA `(.L_x_30119) ;  /* 0x0000001000007947 */ /* 0x000fea0003800000 */
.L_x_30145:
[----:B------:R0:W-:Y:S02]  /*bc50*/  STG.E [R16.64], R2 ;  /* 0x0000000210007986 */ /* 0x0001e4000c101924 */
.L_x_30119:
[----:B------:R-:W-:Y:S02]  /*bc60*/  IADD3 R23, R23, 0x80, RZ ;  /* 0x0000008017177810 */ /* 0x000fe40007ffe0ff */
.L_x_29950:
[----:B------:R-:W-:Y:S05]  /*bc70*/  BSYNC B6 ;  /* 0x0000000000067941 */ /* 0x000fea0003800000 */
.L_x_29949:
        /* <DEDUP_REMOVED lines=257> */
.L_x_30147:
        /* <DEDUP_REMOVED lines=20> */
.L_x_30151:
[----:B------:R-:W2:Y:S02]  /*cdd0*/  LDG.E.U8 R2, [R2.64] ;  /* 0x0000002402027981 */ /* 0x000ea4000c1e1100 */
[----:B--2---:R-:W-:-:S04]  /*cde0*/  ISETP.NE.AND P0, PT, R2, RZ, PT ;  /* 0x000000ff0200720c */ /* 0x004fc80003f05270 */
[----:B------:R-:W-:Y:S01]  /*cdf0*/  P2R R19, PR, RZ, 0x1 ;  /* 0x00000001ff137803 */ /* 0x000fe20000000000 */
[----:B------:R-:W-:Y:S05]  /*ce00*/  BRA `(.L_x_30153) ;  /* 0x00000f4000007947 */ /* 0x000fea0003800000 */
.L_x_30150:
        /* <DEDUP_REMOVED lines=11> */
.L_x_30155:
[----:B------:R-:W2:Y:S02]  /*cec0*/  LDG.E R2, [R2.64] ;  /* 0x0000002402027981 */ /* 0x000ea4000c1e1900 */
[----:B--2---:R-:W-:-:S04]  /*ced0*/  ISETP.NE.AND P0, PT, R2, RZ, PT ;  /* 0x000000ff0200720c */ /* 0x004fc80003f05270 */
[----:B------:R-:W-:Y:S01]  /*cee0*/  P2R R19, PR, RZ, 0x1 ;  /* 0x00000001ff137803 */ /* 0x000fe20000000000 */
[----:B------:R-:W-:Y:S05]  /*cef0*/  BRA `(.L_x_30153) ;  /* 0x00000e5000007947 */ /* 0x000fea0003800000 */
.L_x_30154:
[----:B------:R-:W2:Y:S02]  /*cf00*/  LDG.E.U16 R2, [R2.64] ;  /* 0x0000002402027981 */ /* 0x000ea4000c1e1500 */
[----:B--2---:R-:W-:-:S04]  /*cf10*/  ISETP.NE.AND P0, PT, R2, RZ, PT ;  /* 0x000000ff0200720c */ /* 0x004fc80003f05270 */
[----:B------:R-:W-:Y:S01]  /*cf20*/  P2R R19, PR, RZ, 0x1 ;  /* 0x00000001ff137803 */ /* 0x000fe20000000000 */
[----:B------:R-:W-:Y:S05]  /*cf30*/  BRA `(.L_x_30153) ;  /* 0x00000e1000007947 */ /* 0x000fea0003800000 */
.L_x_30149:
        /* <DEDUP_REMOVED lines=10> */
.L_x_30157:
[----:B------:R-:W2:Y:S02]  /*cfe0*/  LDG.E.U16 R0, [R2.64] ;  /* 0x0000002402007981 */ /* 0x000ea4000c1e1500 */
[----:B--2---:R-:W-:-:S05]  /*cff0*/  HADD2.F32 R0, -RZ, R0.H0_H0 ;  /* 0x20000000ff007230 */ /* 0x004fca0000004100 */
[----:B------:R-:W-:-:S04]  /*d000*/  FSETP.NEU.FTZ.AND P0, PT, R0, RZ, PT ;  /* 0x000000ff0000720b */ /* 0x000fc80003f1d000 */
[----:B------:R-:W-:Y:S01]  /*d010*/  P2R R19, PR, RZ, 0x1 ;  /* 0x00000001ff137803 */ /* 0x000fe20000000000 */
[----:B------:R-:W-:Y:S05]  /*d020*/  BRA `(.L_x_30153) ;  /* 0x00000d2000007947 */ /* 0x000fea0003800000 */
.L_x_30156:
        /* <DEDUP_REMOVED lines=12> */
.L_x_30159:
        /* <DEDUP_REMOVED lines=11> */
.L_x_30158:
[----:B------:R-:W2:Y:S02]  /*d1a0*/  LDG.E.64 R2, [R2.64] ;  /* 0x0000002402027981 */ /* 0x000ea4000c1e1b00 */
[----:B--2---:R-:W0:-:S06]  /*d1b0*/  DSETP.NEU.AND P0, PT, R2, RZ, PT ;  /* 0x000000ff0200722a */ /* 0x004e0c0003f0d000 */
[----:B0-----:R-:W-:Y:S01]  /*d1c0*/  P2R R19, PR, RZ, 0x1 ;  /* 0x00000001ff137803 */ /* 0x001fe20000000000 */
[----:B------:R-:W-:Y:S05]  /*d1d0*/  BRA `(.L_x_30153) ;  /* 0x00000b7000007947 */ /* 0x000fea0003800000 */
.L_x_30148:
        /* <DEDUP_REMOVED lines=12> */
.L_x_30162:
[----:B------:R-:W2:Y:S02]  /*d2a0*/  LDG.E.128 R4, [R2.64] ;  /* 0x0000002402047981 */ /* 0x000ea4000c1e1d00 */
[----:B--2---:R-:W0:-:S06]  /*d2b0*/  DSETP.NEU.AND P0, PT, R6, RZ, PT ;  /* 0x000000ff0600722a */ /* 0x004e0c0003f0d000 */
[----:B0-----:R-:W0:-:S06]  /*d2c0*/  DSETP.NEU.OR P0, PT, R4, RZ, P0 ;  /* 0x000000ff0400722a */ /* 0x001e0c000070d400 */
[----:B0-----:R-:W-:Y:S01]  /*d2d0*/  P2R R19, PR, RZ, 0x1 ;  /* 0x00000001ff137803 */ /* 0x001fe20000000000 */
[----:B------:R-:W-:Y:S05]  /*d2e0*/  BRA `(.L_x_30153) ;  /* 0x00000a6000007947 */ /* 0x000fea0003800000 */
.L_x_30161:
        /* <DEDUP_REMOVED lines=28> */
.L_x_30164:
        /* <DEDUP_REMOVED lines=15> */
.L_x_30163:
[----:B------:R-:W2:Y:S02]  /*d5a0*/  LDG.E.U16 R0, [R2.64] ;  /* 0x0000002402007981 */ /* 0x000ea4000c1e1500 */
[----:B--2---:R-:W-:-:S04]  /*d5b0*/  PRMT R0, RZ, 0x5410, R0 ;  /* 0x00005410ff007816 */ /* 0x004fc80000000000 */
[----:B------:R-:W-:-:S04]  /*d5c0*/  FSETP.NEU.FTZ.AND P0, PT, R0, RZ, PT ;  /* 0x000000ff0000720b */ /* 0x000fc80003f1d000 */
[----:B------:R-:W-:Y:S01]  /*d5d0*/  P2R R19, PR, RZ, 0x1 ;  /* 0x00000001ff137803 */ /* 0x000fe20000000000 */
[----:B------:R-:W-:Y:S05]  /*d5e0*/  BRA `(.L_x_30153) ;  /* 0x0000076000007947 */ /* 0x000fea0003800000 */
.L_x_30160:
        /* <DEDUP_REMOVED lines=12> */
.L_x_30167:
        /* <DEDUP_REMOVED lines=21> */
.L_x_30171:
[----:B------:R-:W-:Y:S05]  /*d800*/  BSYNC B1 ;  /* 0x0000000000017941 */ /* 0x000fea0003800000 */
.L_x_30170:
[----:B------:R-:W-:Y:S01]  /*d810*/  LEA R3, R0, 0x3b800000, 0x17 ;  /* 0x3b80000000037811 */ /* 0x000fe200078eb8ff */
[----:B------:R-:W-:-:S05]  /*d820*/  IMAD.SHL.U32 R0, R2, 0x100000, RZ ;  /* 0x0010000002007824 */ /* 0x000fca00078e00ff */
[----:B------:R-:W-:Y:S02]  /*d830*/  LOP3.LUT R0, R3, R0, R4, 0xfe, !PT ;  /* 0x0000000003007212 */ /* 0x000fe400078efe04 */
.L_x_30169:
[----:B------:R-:W-:Y:S05]  /*d840*/  BSYNC B0 ;  /* 0x0000000000007941 */ /* 0x000fea0003800000 */
.L_x_30168:
[----:B------:R-:W-:-:S04]  /*d850*/  FSETP.NEU.FTZ.AND P0, PT, R0, RZ, PT ;  /* 0x000000ff0000720b */ /* 0x000fc80003f1d000 */
[----:B------:R-:W-:Y:S01]  /*d860*/  P2R R19, PR, RZ, 0x1 ;  /* 0x00000001ff137803 */ /* 0x000fe20000000000 */
[----:B------:R-:W-:Y:S05]  /*d870*/  BRA `(.L_x_30153) ;  /* 0x000004d000007947 */ /* 0x000fea0003800000 */
.L_x_30166:
        /* <DEDUP_REMOVED lines=21> */
.L_x_30175:
[----:B------:R-:W-:Y:S05]  /*d9d0*/  BSYNC B1 ;  /* 0x0000000000017941 */ /* 0x000fea0003800000 */
.L_x_30174:
[----:B------:R-:W-:Y:S01]  /*d9e0*/  LEA R3, R0, 0x37800000, 0x17 ;  /* 0x3780000000037811 */ /* 0x000fe200078eb8ff */
[----:B------:R-:W-:-:S05]  /*d9f0*/  IMAD.SHL.U32 R0, R2, 0x200000, RZ ;  /* 0x0020000002007824 */ /* 0x000fca00078e00ff */
[----:B------:R-:W-:Y:S02]  /*da00*/  LOP3.LUT R0, R3, R0, R4, 0xfe, !PT ;  /* 0x0000000003007212 */ /* 0x000fe400078efe04 */
.L_x_30173:
[----:B------:R-:W-:Y:S05]  /*da10*/  BSYNC B0 ;  /* 0x0000000000007941 */ /* 0x000fea0003800000 */
.L_x_30172:
[----:B------:R-:W-:-:S04]  /*da20*/  FSETP.NEU.FTZ.AND P0, PT, R0, RZ, PT ;  /* 0x000000ff0000720b */ /* 0x000fc80003f1d000 */
[----:B------:R-:W-:Y:S01]  /*da30*/  P2R R19, PR, RZ, 0x1 ;  /* 0x00000001ff137803 */ /* 0x000fe20000000000 */
[----:B------:R-:W-:Y:S05]  /*da40*/  BRA `(.L_x_30153) ;  /* 0x0000030000007947 */ /* 0x000fea0003800000 */
.L_x_30165:
        /* <DEDUP_REMOVED lines=14> */
.L_x_30179:
[----:B------:R-:W-:Y:S05]  /*db30*/  BSYNC B0 ;  /* 0x0000000000007941 */ /* 0x000fea0003800000 */
.L_x_30178:
[----:B------:R-:W-:-:S04]  /*db40*/  FSETP.NEU.FTZ.AND P0, PT, R0, RZ, PT ;  /* 0x000000ff0000720b */ /* 0x000fc80003f1d000 */
[----:B------:R-:W-:Y:S01]  /*db50*/  P2R R19, PR, RZ, 0x1 ;  /* 0x00000001ff137803 */ /* 0x000fe20000000000 */
[----:B------:R-:W-:Y:S05]  /*db60*/  BRA `(.L_x_30153) ;  /* 0x000001e000007947 */ /* 0x000fea0003800000 */
.L_x_30152:
        /* <DEDUP_REMOVED lines=22> */
.L_x_30177:
[----:B------:R-:W2:Y:S02]  /*dcd0*/  LDG.E.64 R2, [R2.64] ;  /* 0x0000002402027981 */ /* 0x000ea4000c1e1b00 */
[----:B--2---:R-:W-:-:S04]  /*dce0*/  ISETP.NE.U32.AND P0, PT, R2, RZ, PT ;  /* 0x000000ff0200720c */ /* 0x004fc80003f05070 */
[----:B------:R-:W-:-:S04]  /*dcf0*/  ISETP.NE.AND.EX P0, PT, R3, RZ, PT, P0 ;  /* 0x000000ff0300720c */ /* 0x000fc80003f05300 */
[----:B------:R-:W-:Y:S01]  /*dd00*/  P2R R19, PR, RZ, 0x1 ;  /* 0x00000001ff137803 */ /* 0x000fe20000000000 */
[----:B------:R-:W-:Y:S05]  /*dd10*/  BRA `(.L_x_30153) ;  /* 0x0000003000007947 */ /* 0x000fea0003800000 */
.L_x_30176:
[----:B------:R-:W2:Y:S02]  /*dd20*/  LDG.E R2, [R2.64] ;  /* 0x0000002402027981 */ /* 0x000ea4000c1e1900 */
[----:B--2---:R-:W-:-:S04]  /*dd30*/  ISETP.NE.AND P0, PT, R2, RZ, PT ;  /* 0x000000ff0200720c */ /* 0x004fc80003f05270 */
[----:B------:R-:W-:Y:S02]  /*dd40*/  P2R R19, PR, RZ, 0x1 ;  /* 0x00000001ff137803 */ /* 0x000fe40000000000 */
.L_x_30153:
        /* <DEDUP_REMOVED lines=17> */
.L_x_30183:
[----:B------:R-:W2:Y:S02]  /*de60*/  LDG.E.U8 R2, [R2.64] ;  /* 0x0000002402027981 */ /* 0x000ea4000c1e1100 */
[----:B--2---:R-:W-:Y:S01]  /*de70*/  ISETP.NE.AND P0, PT, R2, RZ, PT ;  /* 0x000000ff0200720c */ /* 0x004fe20003f05270 */
[----:B------:R-:W-:Y:S05]  /*de80*/  BRA `(.L_x_30185) ;  /* 0x00000e0000007947 */ /* 0x000fea0003800000 */
.L_x_30182:
        /* <DEDUP_REMOVED lines=10> */
.L_x_30187:
[----:B------:R-:W2:Y:S02]  /*df30*/  LDG.E R2, [R2.64] ;  /* 0x0000002402027981 */ /* 0x000ea4000c1e1900 */
[----:B--2---:R-:W-:Y:S01]  /*df40*/  ISETP.NE.AND P0, PT, R2, RZ, PT ;  /* 0x000000ff0200720c */ /* 0x004fe20003f05270 */
[----:B------:R-:W-:Y:S05]  /*df50*/  BRA `(.L_x_30185) ;  /* 0x00000d3000007947 */ /* 0x000fea0003800000 */
.L_x_30186:
[----:B------:R-:W2:Y:S02]  /*df60*/  LDG.E.U16 R2, [R2.64] ;  /* 0x0000002402027981 */ /* 0x000ea4000c1e1500 */
[----:B--2---:R-:W-:Y:S01]  /*df70*/  ISETP.NE.AND P0, PT, R2, RZ, PT ;  /* 0x000000ff0200720c */ /* 0x004fe20003f05270 */
[----:B------:R-:W-:Y:S05]  /*df80*/  BRA `(.L_x_30185) ;  /* 0x00000d0000007947 */ /* 0x000fea0003800000 */
.L_x_30181:
        /* <DEDUP_REMOVED lines=9> */
.L_x_30189:
[----:B------:R-:W2:Y:S02]  /*e020*/  LDG.E.U16 R0, [R2.64] ;  /* 0x0000002402007981 */ /* 0x000ea4000c1e1500 */
[----:B--2---:R-:W-:-:S05]  /*e030*/  HADD2.F32 R0, -RZ, R0.H0_H0 ;  /* 0x20000000ff007230 */ /* 0x004fca0000004100 */
[----:B------:R-:W-:Y:S01]  /*e040*/  FSETP.NEU.FTZ.AND P0, PT, R0, RZ, PT ;  /* 0x000000ff0000720b */ /* 0x000fe20003f1d000 */
[----:B------:R-:W-:Y:S05]  /*e050*/  BRA `(.L_x_30185) ;  /* 0x00000c3000007947 */ /* 0x000fea0003800000 */
.L_x_30188:
        /* <DEDUP_REMOVED lines=11> */
.L_x_30191:
        /* <DEDUP_REMOVED lines=10> */
.L_x_30190:
[----:B------:R-:W2:Y:S02]  /*e1b0*/  LDG.E.64 R2, [R2.64] ;  /* 0x0000002402027981 */ /* 0x000ea4000c1e1b00 */
[----:B--2---:R0:W1:Y:S01]  /*e1c0*/  DSETP.NEU.AND P0, PT, R2, RZ, PT ;  /* 0x000000ff0200722a */ /* 0x0040620003f0d000 */
[----:B------:R-:W-:Y:S05]  /*e1d0*/  BRA `(.L_x_30185) ;  /* 0x00000ab000007947 */ /* 0x000fea0003800000 */
.L_x_30180:
        /* <DEDUP_REMOVED lines=11> */
.L_x_30194:
[----:B------:R-:W2:Y:S02]  /*e290*/  LDG.E.128 R4, [R2.64] ;  /* 0x0000002402047981 */ /* 0x000ea4000c1e1d00 */
[----:B--2---:R-:W0:-:S06]  /*e2a0*/  DSETP.NEU.AND P0, PT, R6, RZ, PT ;  /* 0x000000ff0600722a */ /* 0x004e0c0003f0d000 */
[----:B0-----:R0:W1:Y:S01]  /*e2b0*/  DSETP.NEU.OR P0, PT, R4, RZ, P0 ;  /* 0x000000ff0400722a */ /* 0x001062000070d400 */
[----:B------:R-:W-:Y:S05]  /*e2c0*/  BRA `(.L_x_30185) ;  /* 0x000009c000007947 */ /* 0x000fea0003800000 */
.L_x_30193:
        /* <DEDUP_REMOVED lines=27> */
.L_x_30196:
        /* <DEDUP_REMOVED lines=14> */
.L_x_30195:
[----:B------:R-:W2:Y:S02]  /*e560*/  LDG.E.U16 R0, [R2.64] ;  /* 0x0000002402007981 */ /* 0x000ea4000c1e1500 */
[----:B--2---:R-:W-:-:S04]  /*e570*/  PRMT R0, RZ, 0x5410, R0 ;  /* 0x00005410ff007816 */ /* 0x004fc80000000000 */
[----:B------:R-:W-:Y:S01]  /*e580*/  FSETP.NEU.FTZ.AND P0, PT, R0, RZ, PT ;  /* 0x000000ff0000720b */ /* 0x000fe20003f1d000 */
[----:B------:R-:W-:Y:S05]  /*e590*/  BRA `(.L_x_30185) ;  /* 0x000006f000007947 */ /* 0x000fea0003800000 */
.L_x_30192:
        /* <DEDUP_REMOVED lines=11> */
.L_x_30199:
        /* <DEDUP_REMOVED lines=21> */
.L_x_30203:
[----:B------:R-:W-:Y:S05]  /*e7a0*/  BSYNC B1 ;  /* 0x0000000000017941 */ /* 0x000fea0003800000 */
.L_x_30202:
[----:B------:R-:W-:Y:S01]  /*e7b0*/  LEA R3, R0, 0x3b800000, 0x17 ;  /* 0x3b80000000037811 */ /* 0x000fe200078eb8ff */
[----:B------:R-:W-:-:S05]  /*e7c0*/  IMAD.SHL.U32 R0, R2, 0x100000, RZ ;  /* 0x0010000002007824 */ /* 0x000fca00078e00ff */
[----:B------:R-:W-:Y:S02]  /*e7d0*/  LOP3.LUT R0, R3, R0, R4, 0xfe, !PT ;  /* 0x0000000003007212 */ /* 0x000fe400078efe04 */
.L_x_30201:
[----:B------:R-:W-:Y:S05]  /*e7e0*/  BSYNC B0 ;  /* 0x0000000000007941 */ /* 0x000fea0003800000 */
.L_x_30200:
[----:B------:R-:W-:Y:S01]  /*e7f0*/  FSETP.NEU.FTZ.AND P0, PT, R0, RZ, PT ;  /* 0x000000ff0000720b */ /* 0x000fe20003f1d000 */
[----:B------:R-:W-:Y:S05]  /*e800*/  BRA `(.L_x_30185) ;  /* 0x0000048000007947 */ /* 0x000fea0003800000 */
.L_x_30198:
        /* <DEDUP_REMOVED lines=21> */
.L_x_30207:
[----:B------:R-:W-:Y:S05]  /*e960*/  BSYNC B1 ;  /* 0x0000000000017941 */ /* 0x000fea0003800000 */
.L_x_30206:
[----:B------:R-:W-:Y:S01]  /*e970*/  LEA R3, R0, 0x37800000, 0x17 ;  /* 0x3780000000037811 */ /* 0x000fe200078eb8ff */
[----:B------:R-:W-:-:S05]  /*e980*/  IMAD.SHL.U32 R0, R2, 0x200000, RZ ;  /* 0x0020000002007824 */ /* 0x000fca00078e00ff */
[----:B------:R-:W-:Y:S02]  /*e990*/  LOP3.LUT R0, R3, R0, R4, 0xfe, !PT ;  /* 0x0000000003007212 */ /* 0x000fe400078efe04 */
.L_x_30205:
[----:B------:R-:W-:Y:S05]  /*e9a0*/  BSYNC B0 ;  /* 0x0000000000007941 */ /* 0x000fea0003800000 */
.L_x_30204:
[----:B------:R-:W-:Y:S01]  /*e9b0*/  FSETP.NEU.FTZ.AND P0, PT, R0, RZ, PT ;  /* 0x000000ff0000720b */ /* 0x000fe20003f1d000 */
[----:B------:R-:W-:Y:S05]  /*e9c0*/  BRA `(.L_x_30185) ;  /* 0x000002c000007947 */ /* 0x000fea0003800000 */
.L_x_30197:
        /* <DEDUP_REMOVED lines=14> */
.L_x_30211:
[----:B------:R-:W-:Y:S05]  /*eab0*/  BSYNC B0 ;  /* 0x0000000000007941 */ /* 0x000fea0003800000 */
.L_x_30210:
[----:B------:R-:W-:Y:S01]  /*eac0*/  FSETP.NEU.FTZ.AND P0, PT, R0, RZ, PT ;  /* 0x000000ff0000720b */ /* 0x000fe20003f1d000 */
[----:B------:R-:W-:Y:S05]  /*ead0*/  BRA `(.L_x_30185) ;  /* 0x000001b000007947 */ /* 0x000fea0003800000 */
.L_x_30184:
        /* <DEDUP_REMOVED lines=21> */
.L_x_30209:
[----:B------:R-:W2:Y:S02]  /*ec30*/  LDG.E.64 R2, [R2.64] ;  /* 0x0000002402027981 */ /* 0x000ea4000c1e1b00 */
[----:B--2---:R-:W-:-:S04]  /*ec40*/  ISETP.NE.U32.AND P0, PT, R2, RZ, PT ;  /* 0x000000ff0200720c */ /* 0x004fc80003f05070 */
[----:B------:R-:W-:Y:S01]  /*ec50*/  ISETP.NE.AND.EX P0, PT, R3, RZ, PT, P0 ;  /* 0x000000ff0300720c */ /* 0x000fe20003f05300 */
[----:B------:R-:W-:Y:S05]  /*ec60*/  BRA `(.L_x_30185) ;  /* 0x0000002000007947 */ /* 0x000fea0003800000 */
.L_x_30208:
[----:B------:R-:W2:Y:S02]  /*ec70*/  LDG.E R2, [R2.64] ;  /* 0x0000002402027981 */ /* 0x000ea4000c1e1900 */
[----:B--2---:R-:W-:Y:S02]  /*ec80*/  ISETP.NE.AND P0, PT, R2, RZ, PT ;  /* 0x000000ff0200720c */ /* 0x004fe40003f05270 */
.L_x_30185:
        /* <DEDUP_REMOVED lines=17> */
.L_x_30215:
[----:B------:R-:W-:Y:S01]  /*eda0*/  STG.E.U8 [R16.64], R2 ;  /* 0x0000000210007986 */ /* 0x000fe2000c101124 */
[----:B------:R-:W-:Y:S05]  /*edb0*/  EXIT ;  /* 0x000000000000794d */ /* 0x000fea0003800000 */
.L_x_30214:
        /* <DEDUP_REMOVED lines=9> */
.L_x_30218:
[----:B------:R-:W-:Y:S01]  /*ee50*/  STG.E [R16.64], R2 ;  /* 0x0000000210007986 */ /* 0x000fe2000c101924 */
[----:B------:R-:W-:Y:S05]  /*ee60*/  EXIT ;  /* 0x000000000000794d */ /* 0x000fea0003800000 */
.L_x_30217:
[----:B------:R-:W-:Y:S01]  /*ee70*/  STG.E.U16 [R16.64], R2 ;  /* 0x0000000210007986 */ /* 0x000fe2000c101524 */
[----:B------:R-:W-:Y:S05]  /*ee80*/  EXIT ;  /* 0x000000000000794d */ /* 0x000fea0003800000 */
.L_x_30213:
        /* <DEDUP_REMOVED lines=9> */
.L_x_30220:
[----:B------:R-:W0:Y:S02]  /*ef20*/  I2F.U32 R0, R2 ;  /* 0x0000000200007306 */ /* 0x000e240000201000 */
[----:B0-----:R-:W-:-:S05]  /*ef30*/  F2FP.PACK_AB R0, RZ, R0 ;  /* 0x00000000ff00723e */ /* 0x001fca00000000ff */
[----:B------:R-:W-:Y:S01]  /*ef40*/  STG.E.U16 [R16.64], R0 ;  /* 0x0000000010007986 */ /* 0x000fe2000c101524 */
[----:B------:R-:W-:Y:S05]  /*ef50*/  EXIT ;  /* 0x000000000000794d */ /* 0x000fea0003800000 */
.L_x_30219:
        /* <DEDUP_REMOVED lines=10> */
.L_x_30222:
[----:B------:R-:W0:Y:S02]  /*f000*/  I2F.U32 R2, R2 ;  /* 0x0000000200027306 */ /* 0x000e240000201000 */
[----:B0-----:R-:W-:-:S04]  /*f010*/  F2FP.PACK_AB R3, RZ, R2 ;  /* 0x00000002ff03723e */ /* 0x001fc800000000ff */
[----:B------:R-:W-:-:S05]  /*f020*/  PRMT R3, R3, 0x5410, RZ ;  /* 0x0000541003037816 */ /* 0x000fca00000000ff */
[----:B------:R-:W-:Y:S01]  /*f030*/  STG.E [R16.64], R3 ;  /* 0x0000000310007986 */ /* 0x000fe2000c101924 */
[----:B------:R-:W-:Y:S05]  /*f040*/  EXIT ;  /* 0x000000000000794d */ /* 0x000fea0003800000 */
.L_x_30221:
[----:B------:R-:W0:Y:S02]  /*f050*/  I2F.F64.U32 R2, R2 ;  /* 0x0000000200027312 */ /* 0x000e240000201800 */
[----:B0-----:R-:W-:Y:S01]  /*f060*/  STG.E.64 [R16.64], R2 ;  /* 0x0000000210007986 */ /* 0x001fe2000c101b24 */
[----:B------:R-:W-:Y:S05]  /*f070*/  EXIT ;  /* 0x000000000000794d */ /* 0x000fea0003800000 */
.L_x_30212:
        /* <DEDUP_REMOVED lines=10> */
.L_x_30225:
[----:B------:R-:W0:Y:S01]  /*f120*/  I2F.F64.U32 R4, R2 ;  /* 0x0000000200047312 */ /* 0x000e220000201800 */
[----:B------:R-:W-:-:S05]  /*f130*/  CS2R R6, SRZ ;  /* 0x0000000000067805 */ /* 0x000fca000001ff00 */
[----:B0-----:R-:W-:Y:S01]  /*f140*/  STG.E.128 [R16.64], R4 ;  /* 0x0000000410007986 */ /* 0x001fe2000c101d24 */
[----:B------:R-:W-:Y:S05]  /*f150*/  EXIT ;  /* 0x000000000000794d */ /* 0x000fea0003800000 */
.L_x_30224:
        /* <DEDUP_REMOVED lines=21> */
.L_x_30229:
[----:B------:R-:W-:Y:S05]  /*f2b0*/  BSYNC B0 ;  /* 0x0000000000007941 */ /* 0x000fea0003800000 */
.L_x_30228:
[----:B------:R-:W-:-:S05]  /*f2c0*/  LOP3.LUT R3, R0, R3, RZ, 0xfc, !PT ;  /* 0x0000000300037212 */ /* 0x000fca00078efcff */
[----:B------:R-:W-:Y:S01]  /*f2d0*/  STG.E.U8 [R16.64], R3 ;  /* 0x0000000310007986 */ /* 0x000fe2000c101124 */
[----:B------:R-:W-:Y:S05]  /*f2e0*/  EXIT ;  /* 0x000000000000794d */ /* 0x000fea0003800000 */
.L_x_30227:
        /* <DEDUP_REMOVED lines=13> */
.L_x_30231:
[----:B------:R-:W-:Y:S01]  /*f3c0*/  IMAD.MOV.U32 R0, RZ, RZ, 0x7f ;  /* 0x0000007fff007424 */ /* 0x000fe200078e00ff */
[----:B------:R-:W-:-:S04]  /*f3d0*/  ISETP.GT.U32.AND P0, PT, R3, 0x7f800000, PT ;  /* 0x7f8000000300780c */ /* 0x000fc80003f04070 */
[----:B------:R-:W-:-:S04]  /*f3e0*/  SEL R0, R0, 0x7c, P0 ;  /* 0x0000007c00007807 */ /* 0x000fc80000000000 */
.L_x_30232:
[----:B------:R-:W-:Y:S05]  /*f3f0*/  BSYNC B0 ;  /* 0x0000000000007941 */ /* 0x000fea0003800000 */
.L_x_30230:
[----:B------:R-:W-:-:S04]  /*f400*/  LOP3.LUT R2, R5, 0x80000000, RZ, 0xc0, !PT ;  /* 0x8000000005027812 */ /* 0x000fc800078ec0ff */
[----:B------:R-:W-:-:S04]  /*f410*/  SHF.R.U32.HI R3, RZ, 0x18, R2 ;  /* 0x00000018ff037819 */ /* 0x000fc80000011602 */
[----:B------:R-:W-:-:S05]  /*f420*/  LOP3.LUT R3, R0, R3, RZ, 0xfc, !PT ;  /* 0x0000000300037212 */ /* 0x000fca00078efcff */
[----:B------:R-:W-:Y:S01]  /*f430*/  STG.E.U8 [R16.64], R3 ;  /* 0x0000000310007986 */ /* 0x000fe2000c101124 */
[----:B------:R-:W-:Y:S05]  /*f440*/  EXIT ;  /* 0x000000000000794d */ /* 0x000fea0003800000 */
.L_x_30226:
[----:B------:R-:W0:Y:S02]  /*f450*/  I2F.U32 R0, R2 ;  /* 0x0000000200007306 */ /* 0x000e240000201000 */
[----:B0-----:R-:W-:-:S05]  /*f460*/  F2FP.BF16.PACK_AB R0, RZ, R0 ;  /* 0x00000000ff00723e */ /* 0x001fca00000010ff */
[----:B------:R-:W-:Y:S01]  /*f470*/  STG.E.U16 [R16.64], R0 ;  /* 0x0000000010007986 */ /* 0x000fe2000c101524 */
[----:B------:R-:W-:Y:S05]  /*f480*/  EXIT ;  /* 0x000000000000794d */ /* 0x000fea0003800000 */
.L_x_30223:
        /* <DEDUP_REMOVED lines=10> */
.L_x_30235:
        /* <DEDUP_REMOVED lines=17> */
.L_x_30238:
[----:B------:R-:W-:-:S04]  /*f640*/  LOP3.LUT R2, R5, 0x80000000, RZ, 0xc0, !PT ;  /* 0x8000000005027812 */ /* 0x000fc800078ec0ff */
[----:B------:R-:W-:-:S04]  /*f650*/  SHF.R.U32.HI R3, RZ, 0x18, R2 ;  /* 0x00000018ff037819 */ /* 0x000fc80000011602 */
[----:B------:R-:W-:-:S04]  /*f660*/  LOP3.LUT R0, R0, R3, RZ, 0xfc, !PT ;  /* 0x0000000300007212 */ /* 0x000fc800078efcff */
[----:B------:R-:W-:Y:S02]  /*f670*/  PRMT R8, R0, 0x7610, R8 ;  /* 0x0000761000087816 */ /* 0x000fe40000000008 */
.L_x_30237:
[----:B------:R-:W-:Y:S05]  /*f680*/  BSYNC B0 ;  /* 0x0000000000007941 */ /* 0x000fea0003800000 */
.L_x_30236:
[----:B------:R-:W-:Y:S01]  /*f690*/  STG.E.U8 [R16.64], R8 ;  /* 0x0000000810007986 */ /* 0x000fe2000c101124 */
[----:B------:R-:W-:Y:S05]  /*f6a0*/  EXIT ;  /* 0x000000000000794d */ /* 0x000fea0003800000 */
.L_x_30234:
        /* <DEDUP_REMOVED lines=17> */
.L_x_30241:
[----:B------:R-:W-:-:S04]  /*f7c0*/  LOP3.LUT R2, R5, 0x80000000, RZ, 0xc0, !PT ;  /* 0x8000000005027812 */ /* 0x000fc800078ec0ff */
[----:B------:R-:W-:-:S04]  /*f7d0*/  SHF.R.U32.HI R3, RZ, 0x18, R2 ;  /* 0x00000018ff037819 */ /* 0x000fc80000011602 */
[----:B------:R-:W-:-:S04]  /*f7e0*/  LOP3.LUT R0, R0, R3, RZ, 0xfc, !PT ;  /* 0x0000000300007212 */ /* 0x000fc800078efcff */
[----:B------:R-:W-:Y:S02]  /*f7f0*/  PRMT R8, R0, 0x7610, R8 ;  /* 0x0000761000087816 */ /* 0x000fe40000000008 */
.L_x_30240:
[----:B------:R-:W-:Y:S05]  /*f800*/  BSYNC B0 ;  /* 0x0000000000007941 */ /* 0x000fea0003800000 */
.L_x_30239:
[----:B------:R-:W-:Y:S01]  /*f810*/  STG.E.U8 [R16.64], R8 ;  /* 0x0000000810007986 */ /* 0x000fe2000c101124 */
[----:B------:R-:W-:Y:S05]  /*f820*/  EXIT ;  /* 0x000000000000794d */ /* 0x000fea0003800000 */
.L_x_30233:
        /* <DEDUP_REMOVED lines=22> */
.L_x_30216:
        /* <DEDUP_REMOVED lines=20> */
.L_x_30243:
[----:B------:R-:W-:-:S05]  /*fad0*/  IMAD.MOV.U32 R3, RZ, RZ, RZ ;  /* 0x000000ffff037224 */ /* 0x000fca00078e00ff */
[----:B------:R-:W-:Y:S01]  /*fae0*/  STG.E.64 [R16.64], R2 ;  /* 0x0000000210007986 */ /* 0x000fe2000c101b24 */
[----:B------:R-:W-:Y:S05]  /*faf0*/  EXIT ;  /* 0x000000000000794d */ /* 0x000fea0003800000 */
.L_x_30242:
[----:B------:R-:W-:Y:S01]  /*fb00*/  STG.E [R16.64], R2 ;  /* 0x0000000210007986 */ /* 0x000fe2000c101924 */
[----:B------:R-:W-:Y:S05]  /*fb10*/  EXIT ;  /* 0x000000000000794d */ /* 0x000fea0003800000 */
.L_x_30244:
        /* <DEDUP_REMOVED lines=14> */
.L_x_42102:


//--------------------- .text._ZN2at6native27unrolled_elementwise_kernelINS0_13BinaryFunctorIbbbZZZNS0_23logical_and_kernel_cudaERNS_14TensorIteratorEENKUlvE0_clEvENKUlvE7_clEvEUlbbE_EESt5arrayIPcLm3EELi4E23TrivialOffsetCalculatorILi2EjESC_ILi1EjENS0_6memory12LoadWithCastILi2EEENSF_13StoreWithCastILi1EEEEEviT_T0_T2_T3_T4_T5_ --------------------------
	.section	.text._ZN2at6native27unrolled_elementwise_kernelINS0_13BinaryFunctorIbbbZZZNS0_23logical_and_kernel_cudaERNS_14TensorIteratorEENKUlvE0_clEvENKUlvE7_clEvEUlbbE_EESt5arrayIPcLm3EELi4E23TrivialOffsetCalculatorILi2EjESC_ILi1EjENS0_6memory12LoadWithCastILi2EEENSF_13StoreWithCastILi1EEEEEviT_T0_T2_T3_T4_T5_,"ax",@progbits
	.sectioninfo	@"SHI_REGISTERS=31"
	.align	128
        .global         _ZN2at6native27unrolled_elementwise_kernelINS0_13BinaryFunctorIbbbZZZNS0_23logical_and_kernel_cudaERNS_14TensorIteratorEENKUlvE0_clEvENKUlvE7_clEvEUlbbE_EESt5arrayIPcLm3EELi4E23TrivialOffsetCalculatorILi2EjESC_ILi1EjENS0_6memory12LoadWithCastILi2EEENSF_13StoreWithCastILi1EEEEEviT_T0_T2_T3_T4_T5_
        .type           _ZN2at6native27unrolled_elementwise_kernelINS0_13BinaryFunctorIbbbZZZNS0_23logical_and_kernel_cudaERNS_14TensorIteratorEENKUlvE0_clEvENKUlvE7_clEvEUlbbE_EESt5arrayIPcLm3EELi4E23TrivialOffsetCalculatorILi2EjESC_ILi1EjENS0_6memory12LoadWithCastILi2EEENSF_13StoreWithCastILi1EEEEEviT_T0_T2_T3_T4_T5_,@function
        .size           _ZN2at6native27unrolled_elementwise_kernelINS0_13BinaryFunctorIbbbZZZNS0_23logical_and_kernel_cudaERNS_14TensorIteratorEENKUlvE0_clEvENKUlvE7_clEvEUlbbE_EESt5arrayIPcLm3EELi4E23TrivialOffsetCalculatorILi2EjESC_ILi1EjENS0_6memory12LoadWithCastILi2EEENSF_13StoreWithCastILi1EEEEEviT_T0_T2_T3_T4_T5_,(.L_x_42103 - _ZN2at6native27unrolled_elementwise_kernelINS0_13BinaryFunctorIbbbZZZNS0_23logical_and_kernel_cudaERNS_14TensorIteratorEENKUlvE0_clEvENKUlvE7_clEvEUlbbE_EESt5arrayIPcLm3EELi4E23TrivialOffsetCalculatorILi2EjESC_ILi1EjENS0_6memory12LoadWithCastILi2EEENSF_13StoreWithCastILi1EEEEEviT_T0_T2_T3_T4_T5_)
        .other          _ZN2at6native27unrolled_elementwise_kernelINS0_13BinaryFunctorIbbbZZZNS0_23logical_and_kernel_cudaERNS_14TensorIteratorEENKUlvE0_clEvENKUlvE7_clEvEUlbbE_EESt5arrayIPcLm3EELi4E23TrivialOffsetCalculatorILi2EjESC_ILi1EjENS0_6memory12LoadWithCastILi2EEENSF_13StoreWithCastILi1EEEEEviT_T0_T2_T3_T4_T5_,@"STO_CUDA_ENTRY STV_DEFAULT"
_ZN2at6native27unrolled_elementwise_kernelINS0_13BinaryFunctorIbbbZZZNS0_23logical_and_kernel_cudaERNS_14TensorIteratorEENKUlvE0_clEvENKUlvE7_clEvEUlbbE_EESt5arrayIPcLm3EELi4E23TrivialOffsetCalculatorILi2EjESC_ILi1EjENS0_6memory12LoadWithCastILi2EEENSF_13StoreWithCastILi1EEEEEviT_T0_T2_T3_T4_T5_:
.text._ZN2at6native27unrolled_elementwise_kernelINS0_13BinaryFunctorIbbbZZZNS0_23logical_and_kernel_cudaERNS_14TensorIteratorEENKUlvE0_clEvENKUlvE7_clEvEUlbbE_EESt5arrayIPcLm3EELi4E23TrivialOffsetCalculatorILi2EjESC_ILi1EjENS0_6memory12LoadWithCastILi2EEENSF_13StoreWithCastILi1EEEEEviT_T0_T2_T3_T4_T5_:
        /* <DEDUP_REMOVED lines=33> */
.L_x_30250:
[----:B------:R-:W2:Y:S02]  /*0210*/  LDG.E.U8 R4, [R4.64] ;  /* 0x0000002404047981 */ /* 0x000ea4000c1e1100 */
[----:B--2---:R-:W-:-:S04]  /*0220*/  ISETP.NE.AND P0, PT, R4, RZ, PT ;  /* 0x000000ff0400720c */ /* 0x004fc80003f05270 */
[----:B------:R-:W-:Y:S01]  /*0230*/  P2R R18, PR, RZ, 0x1 ;  /* 0x00000001ff127803 */ /* 0x000fe20000000000 */
[----:B------:R-:W-:Y:S05]  /*0240*/  BRA `(.L_x_30252) ;  /* 0x00000f4000007947 */ /* 0x000fea0003800000 */
.L_x_30249:
        /* <DEDUP_REMOVED lines=11> */
.L_x_30254:
[----:B------:R-:W2:Y:S02]  /*0300*/  LDG.E R4, [R4.64] ;  /* 0x0000002404047981 */ /* 0x000ea4000c1e1900 */
[----:B--2---:R-:W-:-:S04]  /*0310*/  ISETP.NE.AND P0, PT, R4, RZ, PT ;  /* 0x000000ff0400720c */ /* 0x004fc80003f05270 */
[----:B------:R-:W-:Y:S01]  /*0320*/  P2R R18, PR, RZ, 0x1 ;  /* 0x00000001ff127803 */ /* 0x000fe20000000000 */
[----:B------:R-:W-:Y:S05]  /*0330*/  BRA `(.L_x_30252) ;  /* 0x00000e5000007947 */ /* 0x000fea0003800000 */
.L_x_30253:
[----:B------:R-:W2:Y:S02]  /*0340*/  LDG.E.U16 R4, [R4.64] ;  /* 0x0000002404047981 */ /* 0x000ea4000c1e1500 */
[----:B--2---:R-:W-:-:S04]  /*0350*/  ISETP.NE.AND P0, PT, R4, RZ, PT ;  /* 0x000000ff0400720c */ /* 0x004fc80003f05270 */
[----:B------:R-:W-:Y:S01]  /*0360*/  P2R R18, PR, RZ, 0x1 ;  /* 0x00000001ff127803 */ /* 0x000fe20000000000 */
[----:B------:R-:W-:Y:S05]  /*0370*/  BRA `(.L_x_30252) ;  /* 0x00000e1000007947 */ /* 0x000fea0003800000 */
.L_x_30248:
        /* <DEDUP_REMOVED lines=10> */
.L_x_30256:
[----:B------:R-:W2:Y:S02]  /*0420*/  LDG.E.U16 R0, [R4.64] ;  /* 0x0000002404007981 */ /* 0x000ea4000c1e1500 */
[----:B--2---:R-:W-:-:S05]  /*0430*/  HADD2.F32 R0, -RZ, R0.H0_H0 ;  /* 0x20000000ff007230 */ /* 0x004fca0000004100 */
[----:B------:R-:W-:-:S04]  /*0440*/  FSETP.NEU.FTZ.AND P0, PT, R0, RZ, PT ;  /* 0x000000ff0000720b */ /* 0x000fc80003f1d000 */
[----:B------:R-:W-:Y:S01]  /*0450*/  P2R R18, PR, RZ, 0x1 ;  /* 0x00000001ff127803 */ /* 0x000fe20000000000 */
[----:B------:R-:W-:Y:S05]  /*0460*/  BRA `(.L_x_30252) ;  /* 0x00000d2000007947 */ /* 0x000fea0003800000 */
.L_x_30255:
        /* <DEDUP_REMOVED lines=12> */
.L_x_30258:
        /* <DEDUP_REMOVED lines=11> */
.L_x_30257:
[----:B------:R-:W2:Y:S02]  /*05e0*/  LDG.E.64 R4, [R4.64] ;  /* 0x0000002404047981 */ /* 0x000ea4000c1e1b00 */
[----:B--2---:R-:W0:-:S06]  /*05f0*/  DSETP.NEU.AND P0, PT, R4, RZ, PT ;  /* 0x000000ff0400722a */ /* 0x004e0c0003f0d000 */
[----:B0-----:R-:W-:Y:S01]  /*0600*/  P2R R18, PR, RZ, 0x1 ;  /* 0x00000001ff127803 */ /* 0x001fe20000000000 */
[----:B------:R-:W-:Y:S05]  /*0610*/  BRA `(.L_x_30252) ;  /* 0x00000b7000007947 */ /* 0x000fea0003800000 */
.L_x_30247:
        /* <DEDUP_REMOVED lines=12> */
.L_x_30261:
[----:B------:R-:W2:Y:S02]  /*06e0*/  LDG.E.128 R4, [R4.64] ;  /* 0x0000002404047981 */ /* 0x000ea4000c1e1d00 */
[----:B--2---:R-:W0:-:S06]  /*06f0*/  DSETP.NEU.AND P0, PT, R6, RZ, PT ;  /* 0x000000ff0600722a */ /* 0x004e0c0003f0d000 */
[----:B0-----:R-:W0:-:S06]  /*0700*/  DSETP.NEU.OR P0, PT, R4, RZ, P0 ;  /* 0x000000ff0400722a */ /* 0x001e0c000070d400 */
[----:B0-----:R-:W-:Y:S01]  /*0710*/  P2R R18, PR, RZ, 0x1 ;  /* 0x00000001ff127803 */ /* 0x001fe20000000000 */
[----:B------:R-:W-:Y:S05]  /*0720*/  BRA `(.L_x_30252) ;  /* 0x00000a6000007947 */ /* 0x000fea0003800000 */
.L_x_30260:
        /* <DEDUP_REMOVED lines=28> */
.L_x_30263:
        /* <DEDUP_REMOVED lines=15> */
.L_x_30262:
[----:B------:R-:W2:Y:S02]  /*09e0*/  LDG.E.U16 R0, [R4.64] ;  /* 0x0000002404007981 */ /* 0x000ea4000c1e1500 */
[----:B--2---:R-:W-:-:S04]  /*09f0*/  PRMT R0, RZ, 0x5410, R0 ;  /* 0x00005410ff007816 */ /* 0x004fc80000000000 */
[----:B------:R-:W-:-:S04]  /*0a00*/  FSETP.NEU.FTZ.AND P0, PT, R0, RZ, PT ;  /* 0x000000ff0000720b */ /* 0x000fc80003f1d000 */
[----:B------:R-:W-:Y:S01]  /*0a10*/  P2R R18, PR, RZ, 0x1 ;  /* 0x00000001ff127803 */ /* 0x000fe20000000000 */
[----:B------:R-:W-:Y:S05]  /*0a20*/  BRA `(.L_x_30252) ;  /* 0x0000076000007947 */ /* 0x000fea0003800000 */
.L_x_30259:
        /* <DEDUP_REMOVED lines=12> */
.L_x_30266:
        /* <DEDUP_REMOVED lines=21> */
.L_x_30270:
[----:B------:R-:W-:Y:S05]  /*0c40*/  BSYNC B1 ;  /* 0x0000000000017941 */ /* 0x000fea0003800000 */
.L_x_30269:
[----:B------:R-:W-:Y:S01]  /*0c50*/  LEA R5, R0, 0x3b800000, 0x17 ;  /* 0x3b80000000057811 */ /* 0x000fe200078eb8ff */
[----:B------:R-:W-:-:S05]  /*0c60*/  IMAD.SHL.U32 R0, R3, 0x100000, RZ ;  /* 0x0010000003007824 */ /* 0x000fca00078e00ff */
[----:B------:R-:W-:Y:S02]  /*0c70*/  LOP3.LUT R0, R5, R0, R6, 0xfe, !PT ;  /* 0x0000000005007212 */ /* 0x000fe400078efe06 */
.L_x_30268:
[----:B------:R-:W-:Y:S05]  /*0c80*/  BSYNC B0 ;  /* 0x0000000000007941 */ /* 0x000fea0003800000 */
.L_x_30267:
[----:B------:R-:W-:-:S04]  /*0c90*/  FSETP.NEU.FTZ.AND P0, PT, R0, RZ, PT ;  /* 0x000000ff0000720b */ /* 0x000fc80003f1d000 */
[----:B------:R-:W-:Y:S01]  /*0ca0*/  P2R R18, PR, RZ, 0x1 ;  /* 0x00000001ff127803 */ /* 0x000fe20000000000 */
[----:B------:R-:W-:Y:S05]  /*0cb0*/  BRA `(.L_x_30252) ;  /* 0x000004d000007947 */ /* 0x000fea0003800000 */
.L_x_30265:
        /* <DEDUP_REMOVED lines=21> */
.L_x_30274:
[----:B------:R-:W-:Y:S05]  /*0e10*/  BSYNC B1 ;  /* 0x0000000000017941 */ /* 0x000fea0003800000 */
.L_x_30273:
[----:B------:R-:W-:Y:S01]  /*0e20*/  LEA R5, R0, 0x37800000, 0x17 ;  /* 0x3780000000057811 */ /* 0x000fe200078eb8ff */
[----:B------:R-:W-:-:S05]  /*0e30*/  IMAD.SHL.U32 R0, R3, 0x200000, RZ ;  /* 0x0020000003007824 */ /* 0x000fca00078e00ff */
[----:B------:R-:W-:Y:S02]  /*0e40*/  LOP3.LUT R0, R5, R0, R6, 0xfe, !PT ;  /* 0x0000000005007212 */ /* 0x000fe400078efe06 */
.L_x_30272:
[----:B------:R-:W-:Y:S05]  /*0e50*/  BSYNC B0 ;  /* 0x0000000000007941 */ /* 0x000fea0003800000 */
.L_x_30271:
[----:B------:R-:W-:-:S04]  /*0e60*/  FSETP.NEU.FTZ.AND P0, PT, R0, RZ, PT ;  /* 0x000000ff0000720b */ /* 0x000fc80003f1d000 */
[----:B------:R-:W-:Y:S01]  /*0e70*/  P2R R18, PR, RZ, 0x1 ;  /* 0x00000001ff127803 */ /* 0x000fe20000000000 */
[----:B------:R-:W-:Y:S05]  /*0e80*/  BRA `(.L_x_30252) ;  /* 0x0000030000007947 */ /* 0x000fea0003800000 */
.L_x_30264:
        /* <DEDUP_REMOVED lines=14> */
.L_x_30278:
[----:B------:R-:W-:Y:S05]  /*0f70*/  BSYNC B0 ;  /* 0x0000000000007941 */ /* 0x000fea0003800000 */
.L_x_30277:
[----:B------:R-:W-:-:S04]  /*0f80*/  FSETP.NEU.FTZ.AND P0, PT, R0, RZ, PT ;  /* 0x000000ff0000720b */ /* 0x000fc80003f1d000 */
[----:B------:R-:W-:Y:S01]  /*0f90*/  P2R R18, PR, RZ, 0x1 ;  /* 0x00000001ff127803 */ /* 0x000fe20000000000 */
[----:B------:R-:W-:Y:S05]  /*0fa0*/  BRA `(.L_x_30252) ;  /* 0x000001e000007947 */ /* 0x000fea0003800000 */
.L_x_30251:
        /* <DEDUP_REMOVED lines=22> */
.L_x_30276:
[----:B------:R-:W2:Y:S02]  /*1110*/  LDG.E.64 R4, [R4.64] ;  /* 0x0000002404047981 */ /* 0x000ea4000c1e1b00 */
[----:B--2---:R-:W-:-:S04]  /*1120*/  ISETP.NE.U32.AND P0, PT, R4, RZ, PT ;  /* 0x000000ff0400720c */ /* 0x004fc80003f05070 */
[----:B------:R-:W-:-:S04]  /*1130*/  ISETP.NE.AND.EX P0, PT, R5, RZ, PT, P0 ;  /* 0x000000ff0500720c */ /* 0x000fc80003f05300 */
[----:B------:R-:W-:Y:S01]  /*1140*/  P2R R18, PR, RZ, 0x1 ;  /* 0x00000001ff127803 */ /* 0x000fe20000000000 */
[----:B------:R-:W-:Y:S05]  /*1150*/  BRA `(.L_x_30252) ;  /* 0x0000003000007947 */ /* 0x000fea0003800000 */
.L_x_30275:
[----:B------:R-:W2:Y:S02]  /*1160*/  LDG.E R4, [R4.64] ;  /* 0x0000002404047981 */ /* 0x000ea4000c1e1900 */
[----:B--2---:R-:W-:-:S04]  /*1170*/  ISETP.NE.AND P0, PT, R4, RZ, PT ;  /* 0x000000ff0400720c */ /* 0x004fc80003f05270 */
[----:B------:R-:W-:Y:S02]  /*1180*/  P2R R18, PR, RZ, 0x1 ;  /* 0x00000001ff127803 */ /* 0x000fe40000000000 */
.L_x_30252:
        /* <DEDUP_REMOVED lines=17> */
.L_x_30282:
[----:B------:R-:W2:Y:S02]  /*12a0*/  LDG.E.U8 R4, [R4.64] ;  /* 0x0000002404047981 */ /* 0x000ea4000c1e1100 */
[----:B--2---:R-:W-:Y:S01]  /*12b0*/  ISETP.NE.AND P0, PT, R4, RZ, PT ;  /* 0x000000ff0400720c */ /* 0x004fe20003f05270 */
[----:B------:R-:W-:Y:S05]  /*12c0*/  BRA `(.L_x_30284) ;  /* 0x00000e0000007947 */ /* 0x000fea0003800000 */
.L_x_30281:
        /* <DEDUP_REMOVED lines=10> */
.L_x_30286:
[----:B------:R-:W2:Y:S02]  /*1370*/  LDG.E R4, [R4.64] ;  /* 0x0000002404047981 */ /* 0x000ea4000c1e1900 */
[----:B--2---:R-:W-:Y:S01]  /*1380*/  ISETP.NE.AND P0, PT, R4, RZ, PT ;  /* 0x000000ff0400720c */ /* 0x004fe20003f05270 */
[----:B------:R-:W-:Y:S05]  /*1390*/  BRA `(.L_x_30284) ;  /* 0x00000d3000007947 */ /* 0x000fea0003800000 */
.L_x_30285:
[----:B------:R-:W2:Y:S02]  /*13a0*/  LDG.E.U16 R4, [R4.64] ;  /* 0x0000002404047981 */ /* 0x000ea4000c1e1500 */
[----:B--2---:R-:W-:Y:S01]  /*13b0*/  ISETP.NE.AND P0, PT, R4, RZ, PT ;  /* 0x000000ff0400720c */ /* 0x004fe20003f05270 */
[----:B------:R-:W-:Y:S05]  /*13c0*/  BRA `(.L_x_30284) ;  /* 0x00000d0000007947 */ /* 0x000fea0003800000 */
.L_x_30280:
        /* <DEDUP_REMOVED lines=9> */
.L_x_30288:
[----:B------:R-:W2:Y:S02]  /*1460*/  LDG.E.U16 R0, [R4.64] ;  /* 0x0000002404007981 */ /* 0x000ea4000c1e1500 */
[----:B--2---:R-:W-:-:S05]  /*1470*/  HADD2.F32 R0, -RZ, R0.H0_H0 ;  /* 0x20000000ff007230 */ /* 0x004fca0000004100 */
[----:B------:R-:W-:Y:S01]  /*1480*/  FSETP.NEU.FTZ.AND P0, PT, R0, RZ, PT ;  /* 0x000000ff0000720b */ /* 0x000fe20003f1d000 */
[----:B------:R-:W-:Y:S05]  /*1490*/  BRA `(.L_x_30284) ;  /* 0x00000c3000007947 */ /* 0x000fea0003800000 */
.L_x_30287:
        /* <DEDUP_REMOVED lines=11> */
.L_x_30290:
        /* <DEDUP_REMOVED lines=10> */
.L_x_30289:
[----:B------:R-:W2:Y:S02]  /*15f0*/  LDG.E.64 R4, [R4.64] ;  /* 0x0000002404047981 */ /* 0x000ea4000c1e1b00 */
[----:B--2---:R0:W1:Y:S01]  /*1600*/  DSETP.NEU.AND P0, PT, R4, RZ, PT ;  /* 0x000000ff0400722a */ /* 0x0040620003f0d000 */
[----:B------:R-:W-:Y:S05]  /*1610*/  BRA `(.L_x_30284) ;  /* 0x00000ab000007947 */ /* 0x000fea0003800000 */
.L_x_30279:
        /* <DEDUP_REMOVED lines=11> */
.L_x_30293:
[----:B------:R-:W2:Y:S02]  /*16d0*/  LDG.E.128 R4, [R4.64] ;  /* 0x0000002404047981 */ /* 0x000ea4000c1e1d00 */
[----:B--2---:R-:W0:-:S06]  /*16e0*/  DSETP.NEU.AND P0, PT, R6, RZ, PT ;  /* 0x000000ff0600722a */ /* 0x004e0c0003f0d000 */
[----:B0-----:R0:W1:Y:S01]  /*16f0*/  DSETP.NEU.OR P0, PT, R4, RZ, P0 ;  /* 0x000000ff0400722a */ /* 0x001062000070d400 */
[----:B------:R-:W-:Y:S05]  /*1700*/  BRA `(.L_x_30284) ;  /* 0x000009c000007947 */ /* 0x000fea0003800000 */
.L_x_30292:
        /* <DEDUP_REMOVED lines=27> */
.L_x_30295:
        /* <DEDUP_REMOVED lines=14> */
.L_x_30294:
[----:B------:R-:W2:Y:S02]  /*19a0*/  LDG.E.U16 R0, [R4.64] ;  /* 0x0000002404007981 */ /* 0x000ea4000c1e1500 */
[----:B--2---:R-:W-:-:S04]  /*19b0*/  PRMT R0, RZ, 0x5410, R0 ;  /* 0x00005410ff007816 */ /* 0x004fc80000000000 */
[----:B------:R-:W-:Y:S01]  /*19c0*/  FSETP.NEU.FTZ.AND P0, PT, R0, RZ, PT ;  /* 0x000000ff0000720b */ /* 0x000fe20003f1d000 */
[----:B------:R-:W-:Y:S05]  /*19d0*/  BRA `(.L_x_30284) ;  /* 0x000006f000007947 */ /* 0x000fea0003800000 */
.L_x_30291:
        /* <DEDUP_REMOVED lines=11> */
.L_x_30298:
        /* <DEDUP_REMOVED lines=21> */
.L_x_30302:
[----:B------:R-:W-:Y:S05]  /*1be0*/  BSYNC B1 ;  /* 0x0000000000017941 */ /* 0x000fea0003800000 */
.L_x_30301:
[----:B------:R-:W-:Y:S01]  /*1bf0*/  LEA R5, R0, 0x3b800000, 0x17 ;  /* 0x3b80000000057811 */ /* 0x000fe200078eb8ff */
[----:B------:R-:W-:-:S05]  /*1c00*/  IMAD.SHL.U32 R0, R3, 0x100000, RZ ;  /* 0x0010000003007824 */ /* 0x000fca00078e00ff */
[----:B------:R-:W-:Y:S02]  /*1c10*/  LOP3.LUT R0, R5, R0, R6, 0xfe, !PT ;  /* 0x0000000005007212 */ /* 0x000fe400078efe06 */
.L_x_30300:
[----:B------:R-:W-:Y:S05]  /*1c20*/  BSYNC B0 ;  /* 0x0000000000007941 */ /* 0x000fea0003800000 */
.L_x_30299:
[----:B------:R-:W-:Y:S01]  /*1c30*/  FSETP.NEU.FTZ.AND P0, PT, R0, RZ, PT ;  /* 0x000000ff0000720b */ /* 0x000fe20003f1d000 */
[----:B------:R-:W-:Y:S05]  /*1c40*/  BRA `(.L_x_30284) ;  /* 0x0000048000007947 */ /* 0x000fea0003800000 */
.L_x_30297:
        /* <DEDUP_REMOVED lines=21> */
.L_x_30306:
[----:B------:R-:W-:Y:S05]  /*1da0*/  BSYNC B1 ;  /* 0x0000000000017941 */ /* 0x000fea0003800000 */
.L_x_30305:
[----:B------:R-:W-:Y:S01]  /*1db0*/  LEA R5, R0, 0x37800000, 0x17 ;  /* 0x3780000000057811 */ /* 0x000fe200078eb8ff */
[----:B------:R-:W-:-:S05]  /*1dc0*/  IMAD.SHL.U32 R0, R3, 0x200000, RZ ;  /* 0x0020000003007824 */ /* 0x000fca00078e00ff */
[----:B------:R-:W-:Y:S02]  /*1dd0*/  LOP3.LUT R0, R5, R0, R6, 0xfe, !PT ;  /* 0x0000000005007212 */ /* 0x000fe400078efe06 */
.L_x_30304:
[----:B------:R-:W-:Y:S05]  /*1de0*/  BSYNC B0 ;  /* 0x0000000000007941 */ /* 0x000fea0003800000 */
.L_x_30303:
[----:B------:R-:W-:Y:S01]  /*1df0*/  FSETP.NEU.FTZ.AND P0, PT, R0, RZ, PT ;  /* 0x000000ff0000720b */ /* 0x000fe20003f1d000 */
[----:B------:R-:W-:Y:S05]  /*1e00*/  BRA `(.L_x_30284) ;  /* 0x000002c000007947 */ /* 0x000fea0003800000 */
.L_x_30296:
        /* <DEDUP_REMOVED lines=14> */
.L_x_30310:
[----:B------:R-:W-:Y:S05]  /*1ef0*/  BSYNC B0 ;  /* 0x0000000000007941 */ /* 0x000fea0003800000 */
.L_x_30309:
[----:B------:R-:W-:Y:S01]  /*1f00*/  FSETP.NEU.FTZ.AND P0, PT, R0, RZ, PT ;  /* 0x000000ff0000720b */ /* 0x000fe20003f1d000 */
[----:B------:R-:W-:Y:S05]  /*1f10*/  BRA `(.L_x_30284) ;  /* 0x000001b000007947 */ /* 0x000fea0003800000 */
.L_x_30283:
        /* <DEDUP_REMOVED lines=21> */
.L_x_30308:
[----:B------:R-:W2:Y:S02]  /*2070*/  LDG.E.64 R4, [R4.64] ;  /* 0x0000002404047981 */ /* 0x000ea4000c1e1b00 */
[----:B--2---:R-:W-:-:S04]  /*2080*/  ISETP.NE.U32.AND P0, PT, R4, RZ, PT ;  /* 0x000000ff0400720c */ /* 0x004fc80003f05070 */
[----:B------:R-:W-:Y:S01]  /*2090*/  ISETP.NE.AND.EX P0, PT, R5, RZ, PT, P0 ;  /* 0x000000ff0500720c */ /* 0x000fe20003f05300 */
[----:B------:R-:W-:Y:S05]  /*20a0*/  BRA `(.L_x_30284) ;  /* 0x0000002000007947 */ /* 0x000fea0003800000 */
.L_x_30307:
[----:B------:R-:W2:Y:S02]  /*20b0*/  LDG.E R4, [R4.64] ;  /* 0x0000002404047981 */ /* 0x000ea4000c1e1900 */
[----:B--2---:R-:W-:Y:S02]  /*20c0*/  ISETP.NE.AND P0, PT, R4, RZ, PT ;  /* 0x000000ff0400720c */ /* 0x004fe40003f05270 */
.L_x_30284:
[----:B------:R-:W-:Y:S02]  /*20d0*/  ISETP.NE.AND P1, PT, R18, RZ, PT ;  /* 0x000000ff1200720c */ /* 0x000fe40003f25270 */
[----:B-1----:R-:W-:Y:S02]  /*20e0*/  SEL R19, RZ, 0x1, !P0 ;  /* 0x00000001ff137807 */ /* 0x002fe40004000000 */
[----:B------:R-:W-:Y:S02]  /*20f0*/  SEL R18, RZ, 0x1, !P1 ;  /* 0x00000001ff127807 */ /* 0x000fe40004800000 */
[----:B------:R-:W-:-:S05]  /*2100*/  IADD3 R23, R23, 0x80, RZ ;  /* 0x0000008017177810 */ /* 0x000fca0007ffe0ff */
.L_x_30246:
[----:B-1-3--:R-:W-:Y:S05]  /*2110*/  BSYNC B6 ;  /* 0x0000000000067941 */ /* 0x00afea0003800000 */
.L_x_30245:
        /* <DEDUP_REMOVED lines=23> */
.L_x_30316:
[----:B------:R-:W2:Y:S02]  /*2290*/  LDG.E.U8 R4, [R4.64] ;  /* 0x0000002404047981 */ /* 0x000ea4000c1e1100 */
[----:B--2---:R-:W-:-:S04]  /*22a0*/  ISETP.NE.AND P0, PT, R4, RZ, PT ;  /* 0x000000ff0400720c */ /* 0x004fc80003f05270 */
[----:B------:R-:W-:Y:S01]  /*22b0*/  P2R R24, PR, RZ, 0x1 ;  /* 0x00000001ff187803 */ /* 0x000fe20000000000 */
[----:B------:R-:W-:Y:S05]  /*22c0*/  BRA `(.L_x_30318) ;  /* 0x00000f5000007947 */ /* 0x000fea0003800000 */
.L_x_30315:
        /* <DEDUP_REMOVED lines=11> */
.L_x_30320:
[----:B------:R-:W2:Y:S02]  /*2380*/  LDG.E R4, [R4.64] ;  /* 0x0000002404047981 */ /* 0x000ea4000c1e1900 */
[----:B--2---:R-:W-:-:S04]  /*2390*/  ISETP.NE.AND P0, PT, R4, RZ, PT ;  /* 0x000000ff0400720c */ /* 0x004fc80003f05270 */
[----:B------:R-:W-:Y:S01]  /*23a0*/  P2R R24, PR, RZ, 0x1 ;  /* 0x00000001ff187803 */ /* 0x000fe20000000000 */
[----:B------:R-:W-:Y:S05]  /*23b0*/  BRA `(.L_x_30318) ;  /* 0x00000e6000007947 */ /* 0x000fea0003800000 */
.L_x_30319:
[----:B------:R-:W2:Y:S02]  /*23c0*/  LDG.E.U16 R4, [R4.64] ;  /* 0x0000002404047981 */ /* 0x000ea4000c1e1500 */
[----:B--2---:R-:W-:-:S04]  /*23d0*/  ISETP.NE.AND P0, PT, R4, RZ, PT ;  /* 0x000000ff0400720c */ /* 0x004fc80003f05270 */
[----:B------:R-:W-:Y:S01]  /*23e0*/  P2R R24, PR, RZ, 0x1 ;  /* 0x00000001ff187803 */ /* 0x000fe20000000000 */
[----:B------:R-:W-:Y:S05]  /*23f0*/  BRA `(.L_x_30318) ;  /* 0x00000e2000007947 */ /* 0x000fea0003800000 */
.L_x_30314:
        /* <DEDUP_REMOVED lines=10> */
.L_x_30322:
[----:B------:R-:W2:Y:S02]  /*24a0*/  LDG.E.U16 R0, [R4.64] ;  /* 0x0000002404007981 */ /* 0x000ea4000c1e1500 */
[----:B--2---:R-:W-:-:S05]  /*24b0*/  HADD2.F32 R0, -RZ, R0.H0_H0 ;  /* 0x20000000ff007230 */ /* 0x004fca0000004100 */
[----:B------:R-:W-:-:S04]  /*24c0*/  FSETP.NEU.FTZ.AND P0, PT, R0, RZ, PT ;  /* 0x000000ff0000720b */ /* 0x000fc80003f1d000 */
[----:B------:R-:W-:Y:S01]  /*24d0*/  P2R R24, PR, RZ, 0x1 ;  /* 0x00000001ff187803 */ /* 0x000fe20000000000 */
[----:B------:R-:W-:Y:S05]  /*24e0*/  BRA `(.L_x_30318) ;  /* 0x00000d3000007947 */ /* 0x000fea0003800000 */
.L_x_30321:
        /* <DEDUP_REMOVED lines=12> */
.L_x_30324:
        /* <DEDUP_REMOVED lines=11> */
.L_x_30323:
[----:B------:R-:W2:Y:S02]  /*2660*/  LDG.E.64 R4, [R4.64] ;  /* 0x0000002404047981 */ /* 0x000ea4000c1e1b00 */
[----:B--2---:R-:W0:-:S06]  /*2670*/  DSETP.NEU.AND P0, PT, R4, RZ, PT ;  /* 0x000000ff0400722a */ /* 0x004e0c0003f0d000 */
[----:B0-----:R-:W-:Y:S01]  /*2680*/  P2R R24, PR, RZ, 0x1 ;  /* 0x00000001ff187803 */ /* 0x001fe20000000000 */
[----:B------:R-:W-:Y:S05]  /*2690*/  BRA `(.L_x_30318) ;  /* 0x00000b8000007947 */ /* 0x000fea0003800000 */
.L_x_30313:
        /* <DEDUP_REMOVED lines=12> */
.L_x_30327:
[----:B------:R-:W2:Y:S02]  /*2760*/  LDG.E.128 R4, [R4.64] ;  /* 0x0000002404047981 */ /* 0x000ea4000c1e1d00 */
[----:B--2---:R-:W0:-:S06]  /*2770*/  DSETP.NEU.AND P0, PT, R6, RZ, PT ;  /* 0x000000ff0600722a */ /* 0x004e0c0003f0d000 */
[----:B0-----:R-:W0:-:S06]  /*2780*/  DSETP.NEU.OR P0, PT, R4, RZ, P0 ;  /* 0x000000ff0400722a */ /* 0x001e0c000070d400 */
[----:B0-----:R-:W-:Y:S01]  /*2790*/  P2R R24, PR, RZ, 0x1 ;  /* 0x00000001ff187803 */ /* 0x001fe20000000000 */
[----:B------:R-:W-:Y:S05]  /*27a0*/  BRA `(.L_x_30318) ;  /* 0x00000a7000007947 */ /* 0x000fea0003800000 */
.L_x_30326:
        /* <DEDUP_REMOVED lines=28> */
.L_x_30329:
        /* <DEDUP_REMOVED lines=16> */
.L_x_30328:
[----:B------:R-:W2:Y:S02]  /*2a70*/  LDG.E.U16 R0, [R4.64] ;  /* 0x0000002404007981 */ /* 0x000ea4000c1e1500 */
[----:B--2---:R-:W-:-:S04]  /*2a80*/  PRMT R0, RZ, 0x5410, R0 ;  /* 0x00005410ff007816 */ /* 0x004fc80000000000 */
[----:B------:R-:W-:-:S04]  /*2a90*/  FSETP.NEU.FTZ.AND P0, PT, R0, RZ, PT ;  /* 0x000000ff0000720b */ /* 0x000fc80003f1d000 */
[----:B------:R-:W-:Y:S01]  /*2aa0*/  P2R R24, PR, RZ, 0x1 ;  /* 0x00000001ff187803 */ /* 0x000fe20000000000 */
[----:B------:R-:W-:Y:S05]  /*2ab0*/  BRA `(.L_x_30318) ;  /* 0x0000076000007947 */ /* 0x000fea0003800000 */
.L_x_30325:
        /* <DEDUP_REMOVED lines=12> */
.L_x_30332:
        /* <DEDUP_REMOVED lines=21> */
.L_x_30336:
[----:B------:R-:W-:Y:S05]  /*2cd0*/  BSYNC B1 ;  /* 0x0000000000017941 */ /* 0x000fea0003800000 */
.L_x_30335:
[----:B------:R-:W-:Y:S01]  /*2ce0*/  LEA R5, R0, 0x3b800000, 0x17 ;  /* 0x3b80000000057811 */ /* 0x000fe200078eb8ff */
[----:B------:R-:W-:-:S05]  /*2cf0*/  IMAD.SHL.U32 R0, R3, 0x100000, RZ ;  /* 0x0010000003007824 */ /* 0x000fca00078e00ff */
[----:B------:R-:W-:Y:S02]  /*2d00*/  LOP3.LUT R0, R5, R0, R6, 0xfe, !PT ;  /* 0x0000000005007212 */ /* 0x000fe400078efe06 */
.L_x_30334:
[----:B------:R-:W-:Y:S05]  /*2d10*/  BSYNC B0 ;  /* 0x0000000000007941 */ /* 0x000fea0003800000 */
.L_x_30333:
[----:B------:R-:W-:-:S04]  /*2d20*/  FSETP.NEU.FTZ.AND P0, PT, R0, RZ, PT ;  /* 0x000000ff0000720b */ /* 0x000fc80003f1d000 */
[----:B------:R-:W-:Y:S01]  /*2d30*/  P2R R24, PR, RZ, 0x1 ;  /* 0x00000001ff187803 */ /* 0x000fe20000000000 */
[----:B------:R-:W-:Y:S05]  /*2d40*/  BRA `(.L_x_30318) ;  /* 0x000004d000007947 */ /* 0x000fea0003800000 */
.L_x_30331:
        /* <DEDUP_REMOVED lines=21> */
.L_x_30340:
[----:B------:R-:W-:Y:S05]  /*2ea0*/  BSYNC B1 ;  /* 0x0000000000017941 */ /* 0x000fea0003800000 */
.L_x_30339:
[----:B------:R-:W-:Y:S01]  /*2eb0*/  LEA R5, R0, 0x37800000, 0x17 ;  /* 0x3780000000057811 */ /* 0x000fe200078eb8ff */
[----:B------:R-:W-:-:S05]  /*2ec0*/  IMAD.SHL.U32 R0, R3, 0x200000, RZ ;  /* 0x0020000003007824 */ /* 0x000fca00078e00ff */
[----:B------:R-:W-:Y:S02]  /*2ed0*/  LOP3.LUT R0, R5, R0, R6, 0xfe, !PT ;  /* 0x0000000005007212 */ /* 0x000fe400078efe06 */
.L_x_30338:
[----:B------:R-:W-:Y:S05]  /*2ee0*/  BSYNC B0 ;  /* 0x0000000000007941 */ /* 0x000fea0003800000 */
.L_x_30337:
[----:B------:R-:W-:-:S04]  /*2ef0*/  FSETP.NEU.FTZ.AND P0, PT, R0, RZ, PT ;  /* 0x000000ff0000720b */ /* 0x000fc80003f1d000 */
[----:B------:R-:W-:Y:S01]  /*2f00*/  P2R R24, PR, RZ, 0x1 ;  /* 0x00000001ff187803 */ /* 0x000fe20000000000 */
[----:B------:R-:W-:Y:S05]  /*2f10*/  BRA `(.L_x_30318) ;  /* 0x0000030000007947 */ /* 0x000fea0003800000 */
.L_x_30330:
        /* <DEDUP_REMOVED lines=14> */
.L_x_30344:
[----:B------:R-:W-:Y:S05]  /*3000*/  BSYNC B0 ;  /* 0x0000000000007941 */ /* 0x000fea0003800000 */
.L_x_30343:
[----:B------:R-:W-:-:S04]  /*3010*/  FSETP.NEU.FTZ.AND P0, PT, R0, RZ, PT ;  /* 0x000000ff0000720b */ /* 0x000fc80003f1d000 */
[----:B------:R-:W-:Y:S01]  /*3020*/  P2R R24, PR, RZ, 0x1 ;  /* 0x00000001ff187803 */ /* 0x000fe20000000000 */
[----:B------:R-:W-:Y:S05]  /*3030*/  BRA `(.L_x_30318) ;  /* 0x000001e000007947 */ /* 0x000fea0003800000 */
.L_x_30317:
        /* <DEDUP_REMOVED lines=22> */
.L_x_30342:
[----:B------:R-:W2:Y:S02]  /*31a0*/  LDG.E.64 R4, [R4.64] ;  /* 0x0000002404047981 */ /* 0x000ea4000c1e1b00 */
[----:B--2---:R-:W-:-:S04]  /*31b0*/  ISETP.NE.U32.AND P0, PT, R4, RZ, PT ;  /* 0x000000ff0400720c */ /* 0x004fc80003f05070 */
[----:B------:R-:W-:-:S04]  /*31c0*/  ISETP.NE.AND.EX P0, PT, R5, RZ, PT, P0 ;  /* 0x000000ff0500720c */ /* 0x000fc80003f05300 */
[----:B------:R-:W-:Y:S01]  /*31d0*/  P2R R24, PR, RZ, 0x1 ;  /* 0x00000001ff187803 */ /* 0x000fe20000000000 */
[----:B------:R-:W-:Y:S05]  /*31e0*/  BRA `(.L_x_30318) ;  /* 0x0000003000007947 */ /* 0x000fea0003800000 */
.L_x_30341:
[----:B------:R-:W2:Y:S02]  /*31f0*/  LDG.E R4, [R4.64] ;  /* 0x0000002404047981 */ /* 0x000ea4000c1e1900 */
[----:B--2---:R-:W-:-:S04]  /*3200*/  ISETP.NE.AND P0, PT, R4, RZ, PT ;  /* 0x000000ff0400720c */ /* 0x004fc80003f05270 */
[----:B------:R-:W-:Y:S02]  /*3210*/  P2R R24, PR, RZ, 0x1 ;  /* 0x00000001ff187803 */ /* 0x000fe40000000000 */
.L_x_30318:
        /* <DEDUP_REMOVED lines=17> */
.L_x_30348:
[----:B------:R-:W2:Y:S02]  /*3330*/  LDG.E.U8 R4, [R4.64] ;  /* 0x0000002404047981 */ /* 0x000ea4000c1e1100 */
[----:B--2---:R-:W-:Y:S01]  /*3340*/  ISETP.NE.AND P0, PT, R4, RZ, PT ;  /* 0x000000ff0400720c */ /* 0x004fe20003f05270 */
[----:B------:R-:W-:Y:S05]  /*3350*/  BRA `(.L_x_30350) ;  /* 0x00000e0000007947 */ /* 0x000fea0003800000 */
.L_x_30347:
        /* <DEDUP_REMOVED lines=10> */
.L_x_30352:
[----:B------:R-:W2:Y:S02]  /*3400*/  LDG.E R4, [R4.64] ;  /* 0x0000002404047981 */ /* 0x000ea4000c1e1900 */
[----:B--2---:R-:W-:Y:S01]  /*3410*/  ISETP.NE.AND P0, PT, R4, RZ, PT ;  /* 0x000000ff0400720c */ /* 0x004fe20003f05270 */
[----:B------:R-:W-:Y:S05]  /*3420*/  BRA `(.L_x_30350) ;  /* 0x00000d3000007947 */ /* 0x000fea0003800000 */
.L_x_30351:
[----:B------:R-:W2:Y:S02]  /*3430*/  LDG.E.U16 R4, [R4.64] ;  /* 0x0000002404047981 */ /* 0x000ea4000c1e1500 */
[----:B--2---:R-:W-:Y:S01]  /*3440*/  ISETP.NE.AND P0, PT, R4, RZ, PT ;  /* 0x000000ff0400720c */ /* 0x004fe20003f05270 */
[----:B------:R-:W-:Y:S05]  /*3450*/  BRA `(.L_x_30350) ;  /* 0x00000d0000007947 */ /* 0x000fea0003800000 */
.L_x_30346:
        /* <DEDUP_REMOVED lines=9> */
.L_x_30354:
[----:B------:R-:W2:Y:S02]  /*34f0*/  LDG.E.U16 R0, [R4.64] ;  /* 0x0000002404007981 */ /* 0x000ea4000c1e1500 */
[----:B--2---:R-:W-:-:S05]  /*3500*/  HADD2.F32 R0, -RZ, R0.H0_H0 ;  /* 0x20000000ff007230 */ /* 0x004fca0000004100 */
[----:B------:R-:W-:Y:S01]  /*3510*/  FSETP.NEU.FTZ.AND P0, PT, R0, RZ, PT ;  /* 0x000000ff0000720b */ /* 0x000fe20003f1d000 */
[----:B------:R-:W-:Y:S05]  /*3520*/  BRA `(.L_x_30350) ;  /* 0x00000c3000007947 */ /* 0x000fea0003800000 */
.L_x_30353:
        /* <DEDUP_REMOVED lines=11> */
.L_x_30356:
        /* <DEDUP_REMOVED lines=10> */
.L_x_30355:
[----:B------:R-:W2:Y:S02]  /*3680*/  LDG.E.64 R4, [R4.64] ;  /* 0x0000002404047981 */ /* 0x000ea4000c1e1b00 */
[----:B--2---:R0:W1:Y:S01]  /*3690*/  DSETP.NEU.AND P0, PT, R4, RZ, PT ;  /* 0x000000ff0400722a */ /* 0x0040620003f0d000 */
[----:B------:R-:W-:Y:S05]  /*36a0*/  BRA `(.L_x_30350) ;  /* 0x00000ab000007947 */ /* 0x000fea0003800000 */
.L_x_30345:
        /* <DEDUP_REMOVED lines=11> */
.L_x_30359:
[----:B------:R-:W2:Y:S02]  /*3760*/  LDG.E.128 R4, [R4.64] ;  /* 0x0000002404047981 */ /* 0x000ea4000c1e1d00 */
[----:B--2---:R-:W0:-:S06]  /*3770*/  DSETP.NEU.AND P0, PT, R6, RZ, PT ;  /* 0x000000ff0600722a */ /* 0x004e0c0003f0d000 */
[----:B0-----:R0:W1:Y:S01]  /*3780*/  DSETP.NEU.OR P0, PT, R4, RZ, P0 ;  /* 0x000000ff0400722a */ /* 0x001062000070d400 */
[----:B------:R-:W-:Y:S05]  /*3790*/  BRA `(.L_x_30350) ;  /* 0x000009c000007947 */ /* 0x000fea0003800000 */
.L_x_30358:
        /* <DEDUP_REMOVED lines=27> */
.L_x_30361:
        /* <DEDUP_REMOVED lines=14> */
.L_x_30360:
[----:B------:R-:W2:Y:S02]  /*3a30*/  LDG.E.U16 R0, [R4.64] ;  /* 0x0000002404007981 */ /* 0x000ea4000c1e1500 */
[----:B--2---:R-:W-:-:S04]  /*3a40*/  PRMT R0, RZ, 0x5410, R0 ;  /* 0x00005410ff007816 */ /* 0x004fc80000000000 */
[----:B------:R-:W-:Y:S01]  /*3a50*/  FSETP.NEU.FTZ.AND P0, PT, R0, RZ, PT ;  /* 0x000000ff0000720b */ /* 0x000fe20003f1d000 */
[----:B------:R-:W-:Y:S05]  /*3a60*/  BRA `(.L_x_30350) ;  /* 0x000006f000007947 */ /* 0x000fea0003800000 */
.L_x_30357:
        /* <DEDUP_REMOVED lines=11> */
.L_x_30364:
        /* <DEDUP_REMOVED lines=21> */
.L_x_30368:
[----:B------:R-:W-:Y:S05]  /*3c70*/  BSYNC B1 ;  /* 0x0000000000017941 */ /* 0x000fea0003800000 */
.L_x_30367:
[----:B------:R-:W-:Y:S01]  /*3c80*/  LEA R5, R0, 0x3b800000, 0x17 ;  /* 0x3b80000000057811 */ /* 0x000fe200078eb8ff */
[----:B------:R-:W-:-:S05]  /*3c90*/  IMAD.SHL.U32 R0, R3, 0x100000, RZ ;  /* 0x0010000003007824 */ /* 0x000fca00078e00ff */
[----:B------:R-:W-:Y:S02]  /*3ca0*/  LOP3.LUT R0, R5, R0, R6, 0xfe, !PT ;  /* 0x0000000005007212 */ /* 0x000fe400078efe06 */
.L_x_30366:
[----:B------:R-:W-:Y:S05]  /*3cb0*/  BSYNC B0 ;  /* 0x0000000000007941 */ /* 0x000fea0003800000 */
.L_x_30365:
[----:B------:R-:W-:Y:S01]  /*3cc0*/  FSETP.NEU.FTZ.AND P0, PT, R0, RZ, PT ;  /* 0x000000ff0000720b */ /* 0x000fe20003f1d000 */
[----:B------:R-:W-:Y:S05]  /*3cd0*/  BRA `(.L_x_30350) ;  /* 0x0000048000007947 */ /* 0x000fea0003800000 */
.L_x_30363:
        /* <DEDUP_REMOVED lines=21> */
.L_x_30372:
[----:B------:R-:W-:Y:S05]  /*3e30*/  BSYNC B1 ;  /* 0x0000000000017941 */ /* 0x000fea0003800000 */
.L_x_30371:
[----:B------:R-:W-:Y:S01]  /*3e40*/  LEA R5, R0, 0x37800000, 0x17 ;  /* 0x3780000000057811 */ /* 0x000fe200078eb8ff */
[----:B------:R-:W-:-:S05]  /*3e50*/  IMAD.SHL.U32 R0, R3, 0x200000, RZ ;  /* 0x0020000003007824 */ /* 0x000fca00078e00ff */
[----:B------:R-:W-:Y:S02]  /*3e60*/  LOP3.LUT R0, R5, R0, R6, 0xfe, !PT ;  /* 0x0000000005007212 */ /* 0x000fe400078efe06 */
.L_x_30370:
[----:B------:R-:W-:Y:S05]  /*3e70*/  BSYNC B0 ;  /* 0x0000000000007941 */ /* 0x000fea0003800000 */
.L_x_30369:
[----:B------:R-:W-:Y:S01]  /*3e80*/  FSETP.NEU.FTZ.AND P0, PT, R0, RZ, PT ;  /* 0x000000ff0000720b */ /* 0x000fe20003f1d000 */
[----:B------:R-:W-:Y:S05]  /*3e90*/  BRA `(.L_x_30350) ;  /* 0x000002c000007947 */ /* 0x000fea0003800000 */
.L_x_30362:
        /* <DEDUP_REMOVED lines=14> */
.L_x_30376:
[----:B------:R-:W-:Y:S05]  /*3f80*/  BSYNC B0 ;  /* 0x0000000000007941 */ /* 0x000fea0003800000 */
.L_x_30375:
[----:B------:R-:W-:Y:S01]  /*3f90*/  FSETP.NEU.FTZ.AND P0, PT, R0, RZ, PT ;  /* 0x000000ff0000720b */ /* 0x000fe20003f1d000 */
[----:B------:R-:W-:Y:S05]  /*3fa0*/  BRA `(.L_x_30350) ;  /* 0x000001b000007947 */ /* 0x000fea0003800000 */
.L_x_30349:
        /* <DEDUP_REMOVED lines=21> */
.L_x_30374:
[----:B------:R-:W2:Y:S02]  /*4100*/  LDG.E.64 R4, [R4.64] ;  /* 0x0000002404047981 */ /* 0x000ea4000c1e1b00 */
[----:B--2---:R-:W-:-:S04]  /*4110*/  ISETP.NE.U32.AND P0, PT, R4, RZ, PT ;  /* 0x000000ff0400720c */ /* 0x004fc80003f05070 */
[----:B------:R-:W-:Y:S01]  /*4120*/  ISETP.NE.AND.EX P0, PT, R5, RZ, PT, P0 ;  /* 0x000000ff0500720c */ /* 0x000fe20003f05300 */
[----:B------:R-:W-:Y:S05]  /*4130*/  BRA `(.L_x_30350) ;  /* 0x0000002000007947 */ /* 0x000fea0003800000 */
.L_x_30373:
[----:B------:R-:W2:Y:S02]  /*4140*/  LDG.E R4, [R4.64] ;  /* 0x0000002404047981 */ /* 0x000ea4000c1e1900 */
[----:B--2---:R-:W-:Y:S02]  /*4150*/  ISETP.NE.AND P0, PT, R4, RZ, PT ;  /* 0x000000ff0400720c */ /* 0x004fe40003f05270 */
.L_x_30350:
[----:B------:R-:W-:Y:S02]  /*4160*/  ISETP.NE.AND P1, PT, R24, RZ, PT ;  /* 0x000000ff1800720c */ /* 0x000fe40003f25270 */
[----:B-1----:R-:W-:Y:S02]  /*4170*/  SEL R25, RZ, 0x1, !P0 ;  /* 0x00000001ff197807 */ /* 0x002fe40004000000 */
[----:B------:R-:W-:Y:S02]  /*4180*/  SEL R24, RZ, 0x1, !P1 ;  /* 0x00000001ff187807 */ /* 0x000fe40004800000 */
[----:B------:R-:W-:-:S05]  /*4190*/  IADD3 R23, R23, 0x80, RZ ;  /* 0x0000008017177810 */ /* 0x000fca0007ffe0ff */
.L_x_30312:
[----:B------:R-:W-:Y:S05]  /*41a0*/  BSYNC B6 ;  /* 0x0000000000067941 */ /* 0x000fea0003800000 */
.L_x_30311:
        /* <DEDUP_REMOVED lines=25> */
.L_x_30382:
[----:B------:R-:W2:Y:S02]  /*4340*/  LDG.E.U8 R4, [R4.64] ;  /* 0x0000002404047981 */ /* 0x000ea4000c1e1100 */
[----:B--2---:R-:W-:-:S04]  /*4350*/  ISETP.NE.AND P0, PT, R4, RZ, PT ;  /* 0x000000ff0400720c */ /* 0x004fc80003f05270 */
[----:B------:R-:W-:Y:S01]  /*4360*/  P2R R27, PR, RZ, 0x1 ;  /* 0x00000001ff1b7803 */ /* 0x000fe20000000000 */
[----:B------:R-:W-:Y:S05]  /*4370*/  BRA `(.L_x_30384) ;  /* 0x00000f4000007947 */ /* 0x000fea0003800000 */
.L_x_30381:
        /* <DEDUP_REMOVED lines=11> */
.L_x_30386:
[----:B------:R-:W2:Y:S02]  /*4430*/  LDG.E R4, [R4.64] ;  /* 0x0000002404047981 */ /* 0x000ea4000c1e1900 */
[----:B--2---:R-:W-:-:S04]  /*4440*/  ISETP.NE.AND P0, PT, R4, RZ, PT ;  /* 0x000000ff0400720c */ /* 0x004fc80003f05270 */
[----:B------:R-:W-:Y:S01]  /*4450*/  P2R R27, PR, RZ, 0x1 ;  /* 0x00000001ff1b7803 */ /* 0x000fe20000000000 */
[----:B------:R-:W-:Y:S05]  /*4460*/  BRA `(.L_x_30384) ;  /* 0x00000e5000007947 */ /* 0x000fea0003800000 */
.L_x_30385:
[----:B------:R-:W2:Y:S02]  /*4470*/  LDG.E.U16 R4, [R4.64] ;  /* 0x0000002404047981 */ /* 0x000ea4000c1e1500 */
[----:B--2---:R-:W-:-:S04]  /*4480*/  ISETP.NE.AND P0, PT, R4, RZ, PT ;  /* 0x000000ff0400720c */ /* 0x004fc80003f05270 */
[----:B------:R-:W-:Y:S01]  /*4490*/  P2R R27, PR, RZ, 0x1 ;  /* 0x00000001ff1b7803 */ /* 0x000fe20000000000 */
[----:B------:R-:W-:Y:S05]  /*44a0*/  BRA `(.L_x_30384) ;  /* 0x00000e1000007947 */ /* 0x000fea0003800000 */
.L_x_30380:
        /* <DEDUP_REMOVED lines=10> */
.L_x_30388:
[----:B------:R-:W2:Y:S02]  /*4550*/  LDG.E.U16 R0, [R4.64] ;  /* 0x0000002404007981 */ /* 0x000ea4000c1e1500 */
[----:B--2---:R-:W-:-:S05]  /*4560*/  HADD2.F32 R0, -RZ, R0.H0_H0 ;  /* 0x20000000ff007230 */ /* 0x004fca0000004100 */
[----:B------:R-:W-:-:S04]  /*4570*/  FSETP.NEU.FTZ.AND P0, PT, R0, RZ, PT ;  /* 0x000000ff0000720b */ /* 0x000fc80003f1d000 */
[----:B------:R-:W-:Y:S01]  /*4580*/  P2R R27, PR, RZ, 0x1 ;  /* 0x00000001ff1b7803 */ /* 0x000fe20000000000 */
[----:B------:R-:W-:Y:S05]  /*4590*/  BRA `(.L_x_30384) ;  /* 0x00000d2000007947 */ /* 0x000fea0003800000 */
.L_x_30387:
        /* <DEDUP_REMOVED lines=12> */
.L_x_30390:
        /* <DEDUP_REMOVED lines=11> */
.L_x_30389:
[----:B------:R-:W2:Y:S02]  /*4710*/  LDG.E.64 R4, [R4.64] ;  /* 0x0000002404047981 */ /* 0x000ea4000c1e1b00 */
[----:B--2---:R-:W0:-:S06]  /*4720*/  DSETP.NEU.AND P0, PT, R4, RZ, PT ;  /* 0x000000ff0400722a */ /* 0x004e0c0003f0d000 */
[----:B0-----:R-:W-:Y:S01]  /*4730*/  P2R R27, PR, RZ, 0x1 ;  /* 0x00000001ff1b7803 */ /* 0x001fe20000000000 */
[----:B------:R-:W-:Y:S05]  /*4740*/  BRA `(.L_x_30384) ;  /* 0x00000b7000007947 */ /* 0x000fea0003800000 */
.L_x_30379:
        /* <DEDUP_REMOVED lines=12> */
.L_x_30393:
[----:B------:R-:W2:Y:S02]  /*4810*/  LDG.E.128 R4, [R4.64] ;  /* 0x0000002404047981 */ /* 0x000ea4000c1e1d00 */
[----:B--2---:R-:W0:-:S06]  /*4820*/  DSETP.NEU.AND P0, PT, R6, RZ, PT ;  /* 0x000000ff0600722a */ /* 0x004e0c0003f0d000 */
[----:B0-----:R-:W0:-:S06]  /*4830*/  DSETP.NEU.OR P0, PT, R4, RZ, P0 ;  /* 0x000000ff0400722a */ /* 0x001e0c000070d400 */
[----:B0-----:R-:W-:Y:S01]  /*4840*/  P2R R27, PR, RZ, 0x1 ;  /* 0x00000001ff1b7803 */ /* 0x001fe20000000000 */
[----:B------:R-:W-:Y:S05]  /*4850*/  BRA `(.L_x_30384) ;  /* 0x00000a6000007947 */ /* 0x000fea0003800000 */
.L_x_30392:
        /* <DEDUP_REMOVED lines=28> */
.L_x_30395:
        /* <DEDUP_REMOVED lines=15> */
.L_x_30394:
[----:B------:R-:W2:Y:S02]  /*4b10*/  LDG.E.U16 R0, [R4.64] ;  /* 0x0000002404007981 */ /* 0x000ea4000c1e1500 */
[----:B--2---:R-:W-:-:S04]  /*4b20*/  PRMT R0, RZ, 0x5410, R0 ;  /* 0x00005410ff007816 */ /* 0x004fc80000000000 */
[----:B------:R-:W-:-:S04]  /*4b30*/  FSETP.NEU.FTZ.AND P0, PT, R0, RZ, PT ;  /* 0x000000ff0000720b */ /* 0x000fc80003f1d000 */
[----:B------:R-:W-:Y:S01]  /*4b40*/  P2R R27, PR, RZ, 0x1 ;  /* 0x00000001ff1b7803 */ /* 0x000fe20000000000 */
[----:B------:R-:W-:Y:S05]  /*4b50*/  BRA `(.L_x_30384) ;  /* 0x0000076000007947 */ /* 0x000fea0003800000 */
.L_x_30391:
        /* <DEDUP_REMOVED lines=12> */
.L_x_30398:
        /* <DEDUP_REMOVED lines=21> */
.L_x_30402:
[----:B------:R-:W-:Y:S05]  /*4d70*/  BSYNC B1 ;  /* 0x0000000000017941 */ /* 0x000fea0003800000 */
.L_x_30401:
[----:B------:R-:W-:Y:S01]  /*4d80*/  LEA R5, R0, 0x3b800000, 0x17 ;  /* 0x3b80000000057811 */ /* 0x000fe200078eb8ff */
[----:B------:R-:W-:-:S05]  /*4d90*/  IMAD.SHL.U32 R0, R3, 0x100000, RZ ;  /* 0x0010000003007824 */ /* 0x000fca00078e00ff */
[----:B------:R-:W-:Y:S02]  /*4da0*/  LOP3.LUT R0, R5, R0, R6, 0xfe, !PT ;  /* 0x0000000005007212 */ /* 0x000fe400078efe06 */
.L_x_30400:
[----:B------:R-:W-:Y:S05]  /*4db0*/  BSYNC B0 ;  /* 0x0000000000007941 */ /* 0x000fea0003800000 */
.L_x_30399:
[----:B------:R-:W-:-:S04]  /*4dc0*/  FSETP.NEU.FTZ.AND P0, PT, R0, RZ, PT ;  /* 0x000000ff0000720b */ /* 0x000fc80003f1d000 */
[----:B------:R-:W-:Y:S01]  /*4dd0*/  P2R R27, PR, RZ, 0x1 ;  /* 0x00000001ff1b7803 */ /* 0x000fe20000000000 */
[----:B------:R-:W-:Y:S05]  /*4de0*/  BRA `(.L_x_30384) ;  /* 0x000004d000007947 */ /* 0x000fea0003800000 */
.L_x_30397:
        /* <DEDUP_REMOVED lines=21> */
.L_x_30406:
[----:B------:R-:W-:Y:S05]  /*4f40*/  BSYNC B1 ;  /* 0x0000000000017941 */ /* 0x000fea0003800000 */
.L_x_30405:
[----:B------:R-:W-:Y:S01]  /*4f50*/  LEA R5, R0, 0x37800000, 0x17 ;  /* 0x3780000000057811 */ /* 0x000fe200078eb8ff */
[----:B------:R-:W-:-:S05]  /*4f60*/  IMAD.SHL.U32 R0, R3, 0x200000, RZ ;  /* 0x0020000003007824 */ /* 0x000fca00078e00ff */
[----:B------:R-:W-:Y:S02]  /*4f70*/  LOP3.LUT R0, R5, R0, R6, 0xfe, !PT ;  /* 0x0000000005007212 */ /* 0x000fe400078efe06 */
.L_x_30404:
[----:B------:R-:W-:Y:S05]  /*4f80*/  BSYNC B0 ;  /* 0x0000000000007941 */ /* 0x000fea0003800000 */
.L_x_30403:
[----:B------:R-:W-:-:S04]  /*4f90*/  FSETP.NEU.FTZ.AND P0, PT, R0, RZ, PT ;  /* 0x000000ff0000720b */ /* 0x000fc80003f1d000 */
[----:B------:R-:W-:Y:S01]  /*4fa0*/  P2R R27, PR, RZ, 0x1 ;  /* 0x00000001ff1b7803 */ /* 0x000fe20000000000 */
[----:B------:R-:W-:Y:S05]  /*4fb0*/  BRA `(.L_x_30384) ;  /* 0x0000030000007947 */ /* 0x000fea0003800000 */
.L_x_30396:
        /* <DEDUP_REMOVED lines=14> */
.L_x_30410:
[----:B------:R-:W-:Y:S05]  /*50a0*/  BSYNC B0 ;  /* 0x0000000000007941 */ /* 0x000fea0003800000 */
.L_x_30409:
[----:B------:R-:W-:-:S04]  /*50b0*/  FSETP.NEU.FTZ.AND P0, PT, R0, RZ, PT ;  /* 0x000000ff0000720b */ /* 0x000fc80003f1d000 */
[----:B------:R-:W-:Y:S01]  /*50c0*/  P2R R27, PR, RZ, 0x1 ;  /* 0x00000001ff1b7803 */ /* 0x000fe20000000000 */
[----:B------:R-:W-:Y:S05]  /*50d0*/  BRA `(.L_x_30384) ;  /* 0x000001e000007947 */ /* 0x000fea0003800000 */
.L_x_30383:
        /* <DEDUP_REMOVED lines=22> */
.L_x_30408:
[----:B------:R-:W2:Y:S02]  /*5240*/  LDG.E.64 R4, [R4.64] ;  /* 0x0000002404047981 */ /* 0x000ea4000c1e1b00 */
[----:B--2---:R-:W-:-:S04]  /*5250*/  ISETP.NE.U32.AND P0, PT, R4, RZ, PT ;  /* 0x000000ff0400720c */ /* 0x004fc80003f05070 */
[----:B------:R-:W-:-:S04]  /*5260*/  ISETP.NE.AND.EX P0, PT, R5, RZ, PT, P0 ;  /* 0x000000ff0500720c */ /* 0x000fc80003f05300 */
[----:B------:R-:W-:Y:S01]  /*5270*/  P2R R27, PR, RZ, 0x1 ;  /* 0x00000001ff1b7803 */ /* 0x000fe20000000000 */
[----:B------:R-:W-:Y:S05]  /*5280*/  BRA `(.L_x_30384) ;  /* 0x0000003000007947 */ /* 0x000fea0003800000 */
.L_x_30407:
[----:B------:R-:W2:Y:S02]  /*5290*/  LDG.E R4, [R4.64] ;  /* 0x0000002404047981 */ /* 0x000ea4000c1e1900 */
[----:B--2---:R-:W-:-:S04]  /*52a0*/  ISETP.NE.AND P0, PT, R4, RZ, PT ;  /* 0x000000ff0400720c */ /* 0x004fc80003f05270 */
[----:B------:R-:W-:Y:S02]  /*52b0*/  P2R R27, PR, RZ, 0x1 ;  /* 0x00000001ff1b7803 */ /* 0x000fe40000000000 */
.L_x_30384:
        /* <DEDUP_REMOVED lines=17> */
.L_x_30414:
[----:B------:R-:W2:Y:S02]  /*53d0*/  LDG.E.U8 R4, [R4.64] ;  /* 0x0000002404047981 */ /* 0x000ea4000c1e1100 */
[----:B--2---:R-:W-:Y:S01]  /*53e0*/  ISETP.NE.AND P0, PT, R4, RZ, PT ;  /* 0x000000ff0400720c */ /* 0x004fe20003f05270 */
[----:B------:R-:W-:Y:S05]  /*53f0*/  BRA `(.L_x_30416) ;  /* 0x00000e0000007947 */ /* 0x000fea0003800000 */
.L_x_30413:
        /* <DEDUP_REMOVED lines=10> */
.L_x_30418:
[----:B------:R-:W2:Y:S02]  /*54a0*/  LDG.E R4, [R4.64] ;  /* 0x0000002404047981 */ /* 0x000ea4000c1e1900 */
[----:B--2---:R-:W-:Y:S01]  /*54b0*/  ISETP.NE.AND P0, PT, R4, RZ, PT ;  /* 0x000000ff0400720c */ /* 0x004fe20003f05270 */
[----:B------:R-:W-:Y:S05]  /*54c0*/  BRA `(.L_x_30416) ;  /* 0x00000d3000007947 */ /* 0x000fea0003800000 */
.L_x_30417:
[----:B------:R-:W2:Y:S02]  /*54d0*/  LDG.E.U16 R4, [R4.64] ;  /* 0x0000002404047981 */ /* 0x000ea4000c1e1500 */
[----:B--2---:R-:W-:Y:S01]  /*54e0*/  ISETP.NE.AND P0, PT, R4, RZ, PT ;  /* 0x000000ff0400720c */ /* 0x004fe20003f05270 */
[----:B------:R-:W-:Y:S05]  /*54f0*/  BRA `(.L_x_30416) ;  /* 0x00000d0000007947 */ /* 0x000fea0003800000 */
.L_x_30412:
        /* <DEDUP_REMOVED lines=9> */
.L_x_30420:
[----:B------:R-:W2:Y:S02]  /*5590*/  LDG.E.U16 R0, [R4.64] ;  /* 0x0000002404007981 */ /* 0x000ea4000c1e1500 */
[----:B--2---:R-:W-:-:S05]  /*55a0*/  HADD2.F32 R0, -RZ, R0.H0_H0 ;  /* 0x20000000ff007230 */ /* 0x004fca0000004100 */
[----:B------:R-:W-:Y:S01]  /*55b0*/  FSETP.NEU.FTZ.AND P0, PT, R0, RZ, PT ;  /* 0x000000ff0000720b */ /* 0x000fe20003f1d000 */
[----:B------:R-:W-:Y:S05]  /*55c0*/  BRA `(.L_x_30416) ;  /* 0x00000c3000007947 */ /* 0x000fea0003800000 */
.L_x_30419:
        /* <DEDUP_REMOVED lines=11> */
.L_x_30422:
        /* <DEDUP_REMOVED lines=10> */
.L_x_30421:
[----:B------:R-:W2:Y:S02]  /*5720*/  LDG.E.64 R4, [R4.64] ;  /* 0x0000002404047981 */ /* 0x000ea4000c1e1b00 */
[----:B--2---:R0:W1:Y:S01]  /*5730*/  DSETP.NEU.AND P0, PT, R4, RZ, PT ;  /* 0x000000ff0400722a */ /* 0x0040620003f0d000 */
[----:B------:R-:W-:Y:S05]  /*5740*/  BRA `(.L_x_30416) ;  /* 0x00000ab000007947 */ /* 0x000fea0003800000 */
.L_x_30411:
        /* <DEDUP_REMOVED lines=11> */
.L_x_30425:
[----:B------:R-:W2:Y:S02]  /*5800*/  LDG.E.128 R4, [R4.64] ;  /* 0x0000002404047981 */ /* 0x000ea4000c1e1d00 */
[----:B--2---:R-:W0:-:S06]  /*5810*/  DSETP.NEU.AND P0, PT, R6, RZ, PT ;  /* 0x000000ff0600722a */ /* 0x004e0c0003f0d000 */
[----:B0-----:R0:W1:Y:S01]  /*5820*/  DSETP.NEU.OR P0, PT, R4, RZ, P0 ;  /* 0x000000ff0400722a */ /* 0x001062000070d400 */
[----:B------:R-:W-:Y:S05]  /*5830*/  BRA `(.L_x_30416) ;  /* 0x000009c000007947 */ /* 0x000fea0003800000 */
.L_x_30424:
        /* <DEDUP_REMOVED lines=27> */
.L_x_30427:
        /* <DEDUP_REMOVED lines=14> */
.L_x_30426:
[----:B------:R-:W2:Y:S02]  /*5ad0*/  LDG.E.U16 R0, [R4.64] ;  /* 0x0000002404007981 */ /* 0x000ea4000c1e1500 */
[----:B--2---:R-:W-:-:S04]  /*5ae0*/  PRMT R0, RZ, 0x5410, R0 ;  /* 0x00005410ff007816 */ /* 0x004fc80000000000 */
[----:B------:R-:W-:Y:S01]  /*5af0*/  FSETP.NEU.FTZ.AND P0, PT, R0, RZ, PT ;  /* 0x000000ff0000720b */ /* 0x000fe20003f1d000 */
[----:B------:R-:W-:Y:S05]  /*5b00*/  BRA `(.L_x_30416) ;  /* 0x000006f000007947 */ /* 0x000fea0003800000 */
.L_x_30423:
        /* <DEDUP_REMOVED lines=11> */
.L_x_30430:
        /* <DEDUP_REMOVED lines=21> */
.L_x_30434:
[----:B------:R-:W-:Y:S05]  /*5d10*/  BSYNC B1 ;  /* 0x0000000000017941 */ /* 0x000fea0003800000 */
.L_x_30433:
[----:B------:R-:W-:Y:S01]  /*5d20*/  LEA R5, R0, 0x3b800000, 0x17 ;  /* 0x3b80000000057811 */ /* 0x000fe200078eb8ff */
[----:B------:R-:W-:-:S05]  /*5d30*/  IMAD.SHL.U32 R0, R3, 0x100000, RZ ;  /* 0x0010000003007824 */ /* 0x000fca00078e00ff */
[----:B------:R-:W-:Y:S02]  /*5d40*/  LOP3.LUT R0, R5, R0, R6, 0xfe, !PT ;  /* 0x0000000005007212 */ /* 0x000fe400078efe06 */
.L_x_30432:
[----:B------:R-:W-:Y:S05]  /*5d50*/  BSYNC B0 ;  /* 0x0000000000007941 */ /* 0x000fea0003800000 */
.L_x_30431:
[----:B------:R-:W-:Y:S01]  /*5d60*/  FSETP.NEU.FTZ.AND P0, PT, R0, RZ, PT ;  /* 0x000000ff0000720b */ /* 0x000fe20003f1d000 */
[----:B------:R-:W-:Y:S05]  /*5d70*/  BRA `(.L_x_30416) ;  /* 0x0000048000007947 */ /* 0x000fea0003800000 */
.L_x_30429:
        /* <DEDUP_REMOVED lines=21> */
.L_x_30438:
[----:B------:R-:W-:Y:S05]  /*5ed0*/  BSYNC B1 ;  /* 0x0000000000017941 */ /* 0x000fea0003800000 */
.L_x_30437:
[----:B------:R-:W-:Y:S01]  /*5ee0*/  LEA R5, R0, 0x37800000, 0x17 ;  /* 0x3780000000057811 */ /* 0x000fe200078eb8ff */
[----:B------:R-:W-:-:S05]  /*5ef0*/  IMAD.SHL.U32 R0, R3, 0x200000, RZ ;  /* 0x0020000003007824 */ /* 0x000fca00078e00ff */
[----:B------:R-:W-:Y:S02]  /*5f00*/  LOP3.LUT R0, R5, R0, R6, 0xfe, !PT ;  /* 0x0000000005007212 */ /* 0x000fe400078efe06 */
.L_x_30436:
[----:B------:R-:W-:Y:S05]  /*5f10*/  BSYNC B0 ;  /* 0x0000000000007941 */ /* 0x000fea0003800000 */
.L_x_30435:
[----:B------:R-:W-:Y:S01]  /*5f20*/  FSETP.NEU.FTZ.AND P0, PT, R0, RZ, PT ;  /* 0x000000ff0000720b */ /* 0x000fe20003f1d000 */
[----:B------:R-:W-:Y:S05]  /*5f30*/  BRA `(.L_x_30416) ;  /* 0x000002c000007947 */ /* 0x000fea0003800000 */
.L_x_30428:
        /* <DEDUP_REMOVED lines=14> */
.L_x_30442:
[----:B------:R-:W-:Y:S05]  /*6020*/  BSYNC B0 ;  /* 0x0000000000007941 */ /* 0x000fea0003800000 */
.L_x_30441:
[----:B------:R-:W-:Y:S01]  /*6030*/  FSETP.NEU.FTZ.AND P0, PT, R0, RZ, PT ;  /* 0x000000ff0000720b */ /* 0x000fe20003f1d000 */
[----:B------:R-:W-:Y:S05]  /*6040*/  BRA `(.L_x_30416) ;  /* 0x000001b000007947 */ /* 0x000fea0003800000 */
.L_x_30415:
        /* <DEDUP_REMOVED lines=21> */
.L_x_30440:
[----:B------:R-:W2:Y:S02]  /*61a0*/  LDG.E.64 R4, [R4.64] ;  /* 0x0000002404047981 */ /* 0x000ea4000c1e1b00 */
[----:B--2---:R-:W-:-:S04]  /*61b0*/  ISETP.NE.U32.AND P0, PT, R4, RZ, PT ;  /* 0x000000ff0400720c */ /* 0x004fc80003f05070 */
[----:B------:R-:W-:Y:S01]  /*61c0*/  ISETP.NE.AND.EX P0, PT, R5, RZ, PT, P0 ;  /* 0x000000ff0500720c */ /* 0x000fe20003f05300 */
[----:B------:R-:W-:Y:S05]  /*61d0*/  BRA `(.L_x_30416) ;  /* 0x0000002000007947 */ /* 0x000fea0003800000 */
.L_x_30439:
[----:B------:R-:W2:Y:S02]  /*61e0*/  LDG.E R4, [R4.64] ;  /* 0x0000002404047981 */ /* 0x000ea4000c1e1900 */
[----:B--2---:R-:W-:Y:S02]  /*61f0*/  ISETP.NE.AND P0, PT, R4, RZ, PT ;  /* 0x000000ff0400720c */ /* 0x004fe40003f05270 */
.L_x_30416:
[----:B------:R-:W-:Y:S02]  /*6200*/  ISETP.NE.AND P1, PT, R27, RZ, PT ;  /* 0x000000ff1b00720c */ /* 0x000fe40003f25270 */
[----:B-1----:R-:W-:Y:S02]  /*6210*/  SEL R26, RZ, 0x1, !P0 ;  /* 0x00000001ff1a7807 */ /* 0x002fe40004000000 */
[----:B------:R-:W-:Y:S02]  /*6220*/  SEL R27, RZ, 0x1, !P1 ;  /* 0x00000001ff1b7807 */ /* 0x000fe40004800000 */
[----:B------:R-:W-:-:S05]  /*6230*/  IADD3 R23, R23, 0x80, RZ ;  /* 0x0000008017177810 */ /* 0x000fca0007ffe0ff */
.L_x_30378:
[----:B------:R-:W-:Y:S05]  /*6240*/  BSYNC B6 ;  /* 0x0000000000067941 */ /* 0x000fea0003800000 */
.L_x_30377:
        /* <DEDUP_REMOVED lines=23> */
.L_x_30448:
[----:B------:R-:W2:Y:S02]  /*63c0*/  LDG.E.U8 R4, [R4.64] ;  /* 0x0000002404047981 */ /* 0x000ea4000c1e1100 */
[----:B--2---:R-:W-:-:S04]  /*63d0*/  ISETP.NE.AND P0, PT, R4, RZ, PT ;  /* 0x000000ff0400720c */ /* 0x004fc80003f05270 */
[----:B------:R-:W-:Y:S01]  /*63e0*/  P2R R16, PR, RZ, 0x1 ;  /* 0x00000001ff107803 */ /* 0x000fe20000000000 */
[----:B------:R-:W-:Y:S05]  /*63f0*/  BRA `(.L_x_30450) ;  /* 0x00000f4000007947 */ /* 0x000fea0003800000 */
.L_x_30447:
        /* <DEDUP_REMOVED lines=11> */
.L_x_30452:
[----:B------:R-:W2:Y:S02]  /*64b0*/  LDG.E R4, [R4.64] ;  /* 0x0000002404047981 */ /* 0x000ea4000c1e1900 */
[----:B--2---:R-:W-:-:S04]  /*64c0*/  ISETP.NE.AND P0, PT, R4, RZ, PT ;  /* 0x000000ff0400720c */ /* 0x004fc80003f05270 */
[----:B------:R-:W-:Y:S01]  /*64d0*/  P2R R16, PR, RZ, 0x1 ;  /* 0x00000001ff107803 */ /* 0x000fe20000000000 */
[----:B------:R-:W-:Y:S05]  /*64e0*/  BRA `(.L_x_30450) ;  /* 0x00000e5000007947 */ /* 0x000fea0003800000 */
.L_x_30451:
[----:B------:R-:W2:Y:S02]  /*64f0*/  LDG.E.U16 R4, [R4.64] ;  /* 0x0000002404047981 */ /* 0x000ea4000c1e1500 */
[----:B--2---:R-:W-:-:S04]  /*6500*/  ISETP.NE.AND P0, PT, R4, RZ, PT ;  /* 0x000000ff0400720c */ /* 0x004fc80003f05270 */
[----:B------:R-:W-:Y:S01]  /*6510*/  P2R R16, PR, RZ, 0x1 ;  /* 0x00000001ff107803 */ /* 0x000fe20000000000 */
[----:B------:R-:W-:Y:S05]  /*6520*/  BRA `(.L_x_30450) ;  /* 0x00000e1000007947 */ /* 0x000fea0003800000 */
.L_x_30446:
        /* <DEDUP_REMOVED lines=10> */
.L_x_30454:
[----:B------:R-:W2:Y:S02]  /*65d0*/  LDG.E.U16 R0, [R4.64] ;  /* 0x0000002404007981 */ /* 0x000ea4000c1e1500 */
[----:B--2---:R-:W-:-:S05]  /*65e0*/  HADD2.F32 R0, -RZ, R0.H0_H0 ;  /* 0x20000000ff007230 */ /* 0x004fca0000004100 */
[----:B------:R-:W-:-:S04]  /*65f0*/  FSETP.NEU.FTZ.AND P0, PT, R0, RZ, PT ;  /* 0x000000ff0000720b */ /* 0x000fc80003f1d000 */
[----:B------:R-:W-:Y:S01]  /*6600*/  P2R R16, PR, RZ, 0x1 ;  /* 0x00000001ff107803 */ /* 0x000fe20000000000 */
[----:B------:R-:W-:Y:S05]  /*6610*/  BRA `(.L_x_30450) ;  /* 0x00000d2000007947 */ /* 0x000fea0003800000 */
.L_x_30453:
        /* <DEDUP_REMOVED lines=12> */
.L_x_30456:
        /* <DEDUP_REMOVED lines=11> */
.L_x_30455:
[----:B------:R-:W2:Y:S02]  /*6790*/  LDG.E.64 R4, [R4.64] ;  /* 0x0000002404047981 */ /* 0x000ea4000c1e1b00 */
[----:B--2---:R-:W0:-:S06]  /*67a0*/  DSETP.NEU.AND P0, PT, R4, RZ, PT ;  /* 0x000000ff0400722a */ /* 0x004e0c0003f0d000 */
[----:B0-----:R-:W-:Y:S01]  /*67b0*/  P2R R16, PR, RZ, 0x1 ;  /* 0x00000001ff107803 */ /* 0x001fe20000000000 */
[----:B------:R-:W-:Y:S05]  /*67c0*/  BRA `(.L_x_30450) ;  /* 0x00000b7000007947 */ /* 0x000fea0003800000 */
.L_x_30445:
        /* <DEDUP_REMOVED lines=12> */
.L_x_30459:
[----:B------:R-:W2:Y:S02]  /*6890*/  LDG.E.128 R4, [R4.64] ;  /* 0x0000002404047981 */ /* 0x000ea4000c1e1d00 */
[----:B--2---:R-:W0:-:S06]  /*68a0*/  DSETP.NEU.AND P0, PT, R6, RZ, PT ;  /* 0x000000ff0600722a */ /* 0x004e0c0003f0d000 */
[----:B0-----:R-:W0:-:S06]  /*68b0*/  DSETP.NEU.OR P0, PT, R4, RZ, P0 ;  /* 0x000000ff0400722a */ /* 0x001e0c000070d400 */
[----:B0-----:R-:W-:Y:S01]  /*68c0*/  P2R R16, PR, RZ, 0x1 ;  /* 0x00000001ff107803 */ /* 0x001fe20000000000 */
[----:B------:R-:W-:Y:S05]  /*68d0*/  BRA `(.L_x_30450) ;  /* 0x00000a6000007947 */ /* 0x000fea0003800000 */
.L_x_30458:
        /* <DEDUP_REMOVED lines=28> */
.L_x_30461:
        /* <DEDUP_REMOVED lines=15> */
.L_x_30460:
[----:B------:R-:W2:Y:S02]  /*6b90*/  LDG.E.U16 R0, [R4.64] ;  /* 0x0000002404007981 */ /* 0x000ea4000c1e1500 */
[----:B--2---:R-:W-:-:S04]  /*6ba0*/  PRMT R0, RZ, 0x5410, R0 ;  /* 0x00005410ff007816 */ /* 0x004fc80000000000 */
[----:B------:R-:W-:-:S04]  /*6bb0*/  FSETP.NEU.FTZ.AND P0, PT, R0, RZ, PT ;  /* 0x000000ff0000720b */ /* 0x000fc80003f1d000 */
[----:B------:R-:W-:Y:S01]  /*6bc0*/  P2R R16, PR, RZ, 0x1 ;  /* 0x00000001ff107803 */ /* 0x000fe20000000000 */
[----:B------:R-:W-:Y:S05]  /*6bd0*/  BRA `(.L_x_30450) ;  /* 0x0000076000007947 */ /* 0x000fea0003800000 */
.L_x_30457:
        /* <DEDUP_REMOVED lines=12> */
.L_x_30464:
        /* <DEDUP_REMOVED lines=21> */
.L_x_30468:
[----:B------:R-:W-:Y:S05]  /*6df0*/  BSYNC B1 ;  /* 0x0000000000017941 */ /* 0x000fea0003800000 */
.L_x_30467:
[----:B------:R-:W-:Y:S01]  /*6e00*/  LEA R5, R0, 0x3b800000, 0x17 ;  /* 0x3b80000000057811 */ /* 0x000fe200078eb8ff */
[----:B------:R-:W-:-:S05]  /*6e10*/  IMAD.SHL.U32 R0, R3, 0x100000, RZ ;  /* 0x0010000003007824 */ /* 0x000fca00078e00ff */
[----:B------:R-:W-:Y:S02]  /*6e20*/  LOP3.LUT R0, R5, R0, R6, 0xfe, !PT ;  /* 0x0000000005007212 */ /* 0x000fe400078efe06 */
.L_x_30466:
[----:B------:R-:W-:Y:S05]  /*6e30*/  BSYNC B0 ;  /* 0x0000000000007941 */ /* 0x000fea0003800000 */
.L_x_30465:
[----:B------:R-:W-:-:S04]  /*6e40*/  FSETP.NEU.FTZ.AND P0, PT, R0, RZ, PT ;  /* 0x000000ff0000720b */ /* 0x000fc80003f1d000 */
[----:B------:R-:W-:Y:S01]  /*6e50*/  P2R R16, PR, RZ, 0x1 ;  /* 0x00000001ff107803 */ /* 0x000fe20000000000 */
[----:B------:R-:W-:Y:S05]  /*6e60*/  BRA `(.L_x_30450) ;  /* 0x000004d000007947 */ /* 0x000fea0003800000 */
.L_x_30463:
        /* <DEDUP_REMOVED lines=21> */
.L_x_30472:
[----:B------:R-:W-:Y:S05]  /*6fc0*/  BSYNC B1 ;  /* 0x0000000000017941 */ /* 0x000fea0003800000 */
.L_x_30471:
[----:B------:R-:W-:Y:S01]  /*6fd0*/  LEA R5, R0, 0x37800000, 0x17 ;  /* 0x3780000000057811 */ /* 0x000fe200078eb8ff */
[----:B------:R-:W-:-:S05]  /*6fe0*/  IMAD.SHL.U32 R0, R3, 0x200000, RZ ;  /* 0x0020000003007824 */ /* 0x000fca00078e00ff */
[----:B------:R-:W-:Y:S02]  /*6ff0*/  LOP3.LUT R0, R5, R0, R6, 0xfe, !PT ;  /* 0x0000000005007212 */ /* 0x000fe400078efe06 */
.L_x_30470:
[----:B------:R-:W-:Y:S05]  /*7000*/  BSYNC B0 ;  /* 0x0000000000007941 */ /* 0x000fea0003800000 */
.L_x_30469:
[----:B------:R-:W-:-:S04]  /*7010*/  FSETP.NEU.FTZ.AND P0, PT, R0, RZ, PT ;  /* 0x000000ff0000720b */ /* 0x000fc80003f1d000 */
[----:B------:R-:W-:Y:S01]  /*7020*/  P2R R16, PR, RZ, 0x1 ;  /* 0x00000001ff107803 */ /* 0x000fe20000000000 */
[----:B------:R-:W-:Y:S05]  /*7030*/  BRA `(.L_x_30450) ;  /* 0x0000030000007947 */ /* 0x000fea0003800000 */
.L_x_30462:
        /* <DEDUP_REMOVED lines=14> */
.L_x_30476:
[----:B------:R-:W-:Y:S05]  /*7120*/  BSYNC B0 ;  /* 0x0000000000007941 */ /* 0x000fea0003800000 */
.L_x_30475:
[----:B------:R-:W-:-:S04]  /*7130*/  FSETP.NEU.FTZ.AND P0, PT, R0, RZ, PT ;  /* 0x000000ff0000720b */ /* 0x000fc80003f1d000 */
[----:B------:R-:W-:Y:S01]  /*7140*/  P2R R16, PR, RZ, 0x1 ;  /* 0x00000001ff107803 */ /* 0x000fe20000000000 */
[----:B------:R-:W-:Y:S05]  /*7150*/  BRA `(.L_x_30450) ;  /* 0x000001e000007947 */ /* 0x000fea0003800000 */
.L_x_30449:
        /* <DEDUP_REMOVED lines=22> */
.L_x_30474:
[----:B------:R-:W2:Y:S02]  /*72c0*/  LDG.E.64 R4, [R4.64] ;  /* 0x0000002404047981 */ /* 0x000ea4000c1e1b00 */
[----:B--2---:R-:W-:-:S04]  /*72d0*/  ISETP.NE.U32.AND P0, PT, R4, RZ, PT ;  /* 0x000000ff0400720c */ /* 0x004fc80003f05070 */
[----:B------:R-:W-:-:S04]  /*72e0*/  ISETP.NE.AND.EX P0, PT, R5, RZ, PT, P0 ;  /* 0x000000ff0500720c */ /* 0x000fc80003f05300 */
[----:B------:R-:W-:Y:S01]  /*72f0*/  P2R R16, PR, RZ, 0x1 ;  /* 0x00000001ff107803 */ /* 0x000fe20000000000 */
[----:B------:R-:W-:Y:S05]  /*7300*/  BRA `(.L_x_30450) ;  /* 0x0000003000007947 */ /* 0x000fea0003800000 */
.L_x_30473:
[----:B------:R-:W2:Y:S02]  /*7310*/  LDG.E R4, [R4.64] ;  /* 0x0000002404047981 */ /* 0x000ea4000c1e1900 */
[----:B--2---:R-:W-:-:S04]  /*7320*/  ISETP.NE.AND P0, PT, R4, RZ, PT ;  /* 0x000000ff0400720c */ /* 0x004fc80003f05270 */
[----:B------:R-:W-:Y:S02]  /*7330*/  P2R R16, PR, RZ, 0x1 ;  /* 0x00000001ff107803 */ /* 0x000fe40000000000 */
.L_x_30450:
        /* <DEDUP_REMOVED lines=17> */
.L_x_30480:
[----:B------:R-:W2:Y:S02]  /*7450*/  LDG.E.U8 R4, [R4.64] ;  /* 0x0000002404047981 */ /* 0x000ea4000c1e1100 */
[----:B--2---:R-:W-:Y:S01]  /*7460*/  ISETP.NE.AND P0, PT, R4, RZ, PT ;  /* 0x000000ff0400720c */ /* 0x004fe20003f05270 */
[----:B------:R-:W-:Y:S05]  /*7470*/  BRA `(.L_x_30482) ;  /* 0x00000e0000007947 */ /* 0x000fea0003800000 */
.L_x_30479:
        /* <DEDUP_REMOVED lines=10> */
.L_x_30484:
[----:B------:R-:W2:Y:S02]  /*7520*/  LDG.E R4, [R4.64] ;  /* 0x0000002404047981 */ /* 0x000ea4000c1e1900 */
[----:B--2---:R-:W-:Y:S01]  /*7530*/  ISETP.NE.AND P0, PT, R4, RZ, PT ;  /* 0x000000ff0400720c */ /* 0x004fe20003f05270 */
[----:B------:R-:W-:Y:S05]  /*7540*/  BRA `(.L_x_30482) ;  /* 0x00000d3000007947 */ /* 0x000fea0003800000 */
.L_x_30483:
[----:B------:R-:W2:Y:S02]  /*7550*/  LDG.E.U16 R4, [R4.64] ;  /* 0x0000002404047981 */ /* 0x000ea4000c1e1500 */
[----:B--2---:R-:W-:Y:S01]  /*7560*/  ISETP.NE.AND P0, PT, R4, RZ, PT ;  /* 0x000000ff0400720c */ /* 0x004fe20003f05270 */
[----:B------:R-:W-:Y:S05]  /*7570*/  BRA `(.L_x_30482) ;  /* 0x00000d0000007947 */ /* 0x000fea0003800000 */
.L_x_30478:
        /* <DEDUP_REMOVED lines=9> */
.L_x_30486:
[----:B------:R-:W2:Y:S02]  /*7610*/  LDG.E.U16 R0, [R4.64] ;  /* 0x0000002404007981 */ /* 0x000ea4000c1e1500 */
[----:B--2---:R-:W-:-:S05]  /*7620*/  HADD2.F32 R0, -RZ, R0.H0_H0 ;  /* 0x20000000ff007230 */ /* 0x004fca0000004100 */
[----:B------:R-:W-:Y:S01]  /*7630*/  FSETP.NEU.FTZ.AND P0, PT, R0, RZ, PT ;  /* 0x000000ff0000720b */ /* 0x000fe20003f1d000 */
[----:B------:R-:W-:Y:S05]  /*7640*/  BRA `(.L_x_30482) ;  /* 0x00000c3000007947 */ /* 0x000fea0003800000 */
.L_x_30485:
        /* <DEDUP_REMOVED lines=11> */
.L_x_30488:
        /* <DEDUP_REMOVED lines=10> */
.L_x_30487:
[----:B------:R-:W2:Y:S02]  /*77a0*/  LDG.E.64 R4, [R4.64] ;  /* 0x0000002404047981 */ /* 0x000ea4000c1e1b00 */
[----:B--2---:R0:W1:Y:S01]  /*77b0*/  DSETP.NEU.AND P0, PT, R4, RZ, PT ;  /* 0x000000ff0400722a */ /* 0x0040620003f0d000 */
[----:B------:R-:W-:Y:S05]  /*77c0*/  BRA `(.L_x_30482) ;  /* 0x00000ab000007947 */ /* 0x000fea0003800000 */
.L_x_30477:
        /* <DEDUP_REMOVED lines=11> */
.L_x_30491:
[----:B------:R-:W2:Y:S02]  /*7880*/  LDG.E.128 R4, [R4.64] ;  /* 0x0000002404047981 */ /* 0x000ea4000c1e1d00 */
[----:B--2---:R-:W0:-:S06]  /*7890*/  DSETP.NEU.AND P0, PT, R6, RZ, PT ;  /* 0x000000ff0600722a */ /* 0x004e0c0003f0d000 */
[----:B0-----:R0:W1:Y:S01]  /*78a0*/  DSETP.NEU.OR P0, PT, R4, RZ, P0 ;  /* 0x000000ff0400722a */ /* 0x001062000070d400 */
[----:B------:R-:W-:Y:S05]  /*78b0*/  BRA `(.L_x_30482) ;  /* 0x000009c000007947 */ /* 0x000fea0003800000 */
.L_x_30490:
        /* <DEDUP_REMOVED lines=27> */
.L_x_30493:
        /* <DEDUP_REMOVED lines=14> */
.L_x_30492:
[----:B------:R-:W2:Y:S02]  /*7b50*/  LDG.E.U16 R0, [R4.64] ;  /* 0x0000002404007981 */ /* 0x000ea4000c1e1500 */
[----:B--2---:R-:W-:-:S04]  /*7b60*/  PRMT R0, RZ, 0x5410, R0 ;  /* 0x00005410ff007816 */ /* 0x004fc80000000000 */
[----:B------:R-:W-:Y:S01]  /*7b70*/  FSETP.NEU.FTZ.AND P0, PT, R0, RZ, PT ;  /* 0x000000ff0000720b */ /* 0x000fe20003f1d000 */
[----:B------:R-:W-:Y:S05]  /*7b80*/  BRA `(.L_x_30482) ;  /* 0x000006f000007947 */ /* 0x000fea0003800000 */
.L_x_30489:
        /* <DEDUP_REMOVED lines=11> */
.L_x_30496:
        /* <DEDUP_REMOVED lines=21> */
.L_x_30500:
[----:B------:R-:W-:Y:S05]  /*7d90*/  BSYNC B1 ;  /* 0x0000000000017941 */ /* 0x000fea0003800000 */
.L_x_30499:
[----:B------:R-:W-:Y:S01]  /*7da0*/  LEA R5, R0, 0x3b800000, 0x17 ;  /* 0x3b80000000057811 */ /* 0x000fe200078eb8ff */
[----:B------:R-:W-:-:S05]  /*7db0*/  IMAD.SHL.U32 R0, R3, 0x100000, RZ ;  /* 0x0010000003007824 */ /* 0x000fca00078e00ff */
[----:B------:R-:W-:Y:S02]  /*7dc0*/  LOP3.LUT R0, R5, R0, R6, 0xfe, !PT ;  /* 0x0000000005007212 */ /* 0x000fe400078efe06 */
.L_x_30498:
[----:B------:R-:W-:Y:S05]  /*7dd0*/  BSYNC B0 ;  /* 0x0000000000007941 */ /* 0x000fea0003800000 */
.L_x_30497:
[----:B------:R-:W-:Y:S01]  /*7de0*/  FSETP.NEU.FTZ.AND P0, PT, R0, RZ, PT ;  /* 0x000000ff0000720b */ /* 0x000fe20003f1d000 */
[----:B------:R-:W-:Y:S05]  /*7df0*/  BRA `(.L_x_30482) ;  /* 0x0000048000007947 */ /* 0x000fea0003800000 */
.L_x_30495:
        /* <DEDUP_REMOVED lines=21> */
.L_x_30504:
[----:B------:R-:W-:Y:S05]  /*7f50*/  BSYNC B1 ;  /* 0x0000000000017941 */ /* 0x000fea0003800000 */
.L_x_30503:
[----:B------:R-:W-:Y:S01]  /*7f60*/  LEA R5, R0, 0x37800000, 0x17 ;  /* 0x3780000000057811 */ /* 0x000fe200078eb8ff */
[----:B------:R-:W-:-:S05]  /*7f70*/  IMAD.SHL.U32 R0, R3, 0x200000, RZ ;  /* 0x0020000003007824 */ /* 0x000fca00078e00ff */
[----:B------:R-:W-:Y:S02]  /*7f80*/  LOP3.LUT R0, R5, R0, R6, 0xfe, !PT ;  /* 0x0000000005007212 */ /* 0x000fe400078efe06 */
.L_x_30502:
[----:B------:R-:W-:Y:S05]  /*7f90*/  BSYNC B0 ;  /* 0x0000000000007941 */ /* 0x000fea0003800000 */
.L_x_30501:
[----:B------:R-:W-:Y:S01]  /*7fa0*/  FSETP.NEU.FTZ.AND P0, PT, R0, RZ, PT ;  /* 0x000000ff0000720b */ /* 0x000fe20003f1d000 */
[----:B------:R-:W-:Y:S05]  /*7fb0*/  BRA `(.L_x_30482) ;  /* 0x000002c000007947 */ /* 0x000fea0003800000 */
.L_x_30494:
        /* <DEDUP_REMOVED lines=14> */
.L_x_30508:
[----:B------:R-:W-:Y:S05]  /*80a0*/  BSYNC B0 ;  /* 0x0000000000007941 */ /* 0x000fea0003800000 */
.L_x_30507:
[----:B------:R-:W-:Y:S01]  /*80b0*/  FSETP.NEU.FTZ.AND P0, PT, R0, RZ, PT ;  /* 0x000000ff0000720b */ /* 0x000fe20003f1d000 */
[----:B------:R-:W-:Y:S05]  /*80c0*/  BRA `(.L_x_30482) ;  /* 0x000001b000007947 */ /* 0x000fea0003800000 */
.L_x_30481:
        /* <DEDUP_REMOVED lines=21> */
.L_x_30506:
[----:B------:R-:W2:Y:S02]  /*8220*/  LDG.E.64 R4, [R4.64] ;  /* 0x0000002404047981 */ /* 0x000ea4000c1e1b00 */
[----:B--2---:R-:W-:-:S04]  /*8230*/  ISETP.NE.U32.AND P0, PT, R4, RZ, PT ;  /* 0x000000ff0400720c */ /* 0x004fc80003f05070 */
[----:B------:R-:W-:Y:S01]  /*8240*/  ISETP.NE.AND.EX P0, PT, R5, RZ, PT, P0 ;  /* 0x000000ff0500720c */ /* 0x000fe20003f05300 */
[----:B------:R-:W-:Y:S05]  /*8250*/  BRA `(.L_x_30482) ;  /* 0x0000002000007947 */ /* 0x000fea0003800000 */
.L_x_30505:
[----:B------:R-:W2:Y:S02]  /*8260*/  LDG.E R4, [R4.64] ;  /* 0x0000002404047981 */ /* 0x000ea4000c1e1900 */
[----:B--2---:R-:W-:Y:S02]  /*8270*/  ISETP.NE.AND P0, PT, R4, RZ, PT ;  /* 0x000000ff0400720c */ /* 0x004fe40003f05270 */
.L_x_30482:
[----:B------:R-:W-:Y:S02]  /*8280*/  ISETP.NE.AND P1, PT, R16, RZ, PT ;  /* 0x000000ff1000720c */ /* 0x000fe40003f25270 */
[----:B-1----:R-:W-:Y:S02]  /*8290*/  SEL R0, RZ, 0x1, !P0 ;  /* 0x00000001ff007807 */ /* 0x002fe40004000000 */
[----:B------:R-:W-:-:S07]  /*82a0*/  SEL R28, RZ, 0x1, !P1 ;  /* 0x00000001ff1c7807 */ /* 0x000fce0004800000 */
.L_x_30444:
[----:B------:R-:W-:Y:S05]  /*82b0*/  BSYNC B6 ;  /* 0x0000000000067941 */ /* 0x000fea0003800000 */
.L_x_30443:
        /* <DEDUP_REMOVED lines=17> */
[----:B------:R-:W-:-:S02]  /*83d0*/  ISETP.NE.AND P2, PT, R0, RZ, P2 ;  /* 0x000000ff0000720c */ /* 0x000fc40001745270 */
[----:B------:R-:W-:Y:S02]  /*83e0*/  ISETP.NE.AND P3, PT, R3, RZ, P3 ;  /* 0x000000ff0300720c */ /* 0x000fe40001f65270 */
[----:B------:R-:W-:Y:S02]  /*83f0*/  ISETP.NE.AND P1, PT, R4, RZ, P1 ;  /* 0x000000ff0400720c */ /* 0x000fe40000f25270 */
[----:B------:R-:W-:Y:S02]  /*8400*/  ISETP.NE.AND P0, PT, R5, RZ, P0 ;  /* 0x000000ff0500720c */ /* 0x000fe40000705270 */
        /* <DEDUP_REMOVED lines=24> */
.L_x_30514:
[----:B------:R0:W-:Y:S01]  /*8590*/  STG.E.U8 [R8.64], R3 ;  /* 0x0000000308007986 */ /* 0x0001e2000c101124 */
[----:B------:R-:W-:Y:S05]  /*85a0*/  BRA `(.L_x_30510) ;  /* 0x00000d8000007947 */ /* 0x000fea0003800000 */
.L_x_30513:
        /* <DEDUP_REMOVED lines=10> */
.L_x_30517:
[----:B------:R0:W-:Y:S01]  /*8650*/  STG.E [R8.64], R3 ;  /* 0x0000000308007986 */ /* 0x0001e2000c101924 */
[----:B------:R-:W-:Y:S05]  /*8660*/  BRA `(.L_x_30510) ;  /* 0x00000cc000007947 */ /* 0x000fea0003800000 */
.L_x_30516:
[----:B------:R0:W-:Y:S01]  /*8670*/  STG.E.U16 [R8.64], R3 ;  /* 0x0000000308007986 */ /* 0x0001e2000c101524 */
[----:B------:R-:W-:Y:S05]  /*8680*/  BRA `(.L_x_30510) ;  /* 0x00000ca000007947 */ /* 0x000fea0003800000 */
.L_x_30512:
        /* <DEDUP_REMOVED lines=9> */
.L_x_30519:
[----:B------:R-:W0:Y:S02]  /*8720*/  I2F.S16 R0, R3 ;  /* 0x0000000300007306 */ /* 0x000e240000101400 */
[----:B0-----:R-:W-:-:S05]  /*8730*/  F2FP.PACK_AB R0, RZ, R0 ;  /* 0x00000000ff00723e */ /* 0x001fca00000000ff */
[----:B------:R0:W-:Y:S01]  /*8740*/  STG.E.U16 [R8.64], R0 ;  /* 0x0000000008007986 */ /* 0x0001e2000c101524 */
[----:B------:R-:W-:Y:S05]  /*8750*/  BRA `(.L_x_30510) ;  /* 0x00000bd000007947 */ /* 0x000fea0003800000 */
.L_x_30518:
        /* <DEDUP_REMOVED lines=10> */
.L_x_30521:
[----:B------:R-:W0:Y:S02]  /*8800*/  I2F.S16 R3, R3 ;  /* 0x0000000300037306 */ /* 0x000e240000101400 */
[----:B0-----:R-:W-:-:S04]  /*8810*/  F2FP.PACK_AB R3, RZ, R3 ;  /* 0x00000003ff03723e */ /* 0x001fc800000000ff */
[----:B------:R-:W-:-:S05]  /*8820*/  PRMT R3, R3, 0x5410, RZ ;  /* 0x0000541003037816 */ /* 0x000fca00000000ff */
[----:B------:R0:W-:Y:S01]  /*8830*/  STG.E [R8.64], R3 ;  /* 0x0000000308007986 */ /* 0x0001e2000c101924 */
[----:B------:R-:W-:Y:S05]  /*8840*/  BRA `(.L_x_30510) ;  /* 0x00000ae000007947 */ /* 0x000fea0003800000 */
.L_x_30520:
[----:B------:R-:W0:Y:S02]  /*8850*/  I2F.F64.S16 R4, R3 ;  /* 0x0000000300047312 */ /* 0x000e240000101c00 */
[----:B0-----:R0:W-:Y:S01]  /*8860*/  STG.E.64 [R8.64], R4 ;  /* 0x0000000408007986 */ /* 0x0011e2000c101b24 */
[----:B------:R-:W-:Y:S05]  /*8870*/  BRA `(.L_x_30510) ;  /* 0x00000ab000007947 */ /* 0x000fea0003800000 */
.L_x_30511:
        /* <DEDUP_REMOVED lines=10> */
.L_x_30524:
[----:B------:R-:W0:Y:S01]  /*8920*/  I2F.F64.S16 R4, R3 ;  /* 0x0000000300047312 */ /* 0x000e220000101c00 */
[----:B------:R-:W-:-:S05]  /*8930*/  CS2R R6, SRZ ;  /* 0x0000000000067805 */ /* 0x000fca000001ff00 */
[----:B0-----:R0:W-:Y:S01]  /*8940*/  STG.E.128 [R8.64], R4 ;  /* 0x0000000408007986 */ /* 0x0011e2000c101d24 */
[----:B------:R-:W-:Y:S05]  /*8950*/  BRA `(.L_x_30510) ;  /* 0x000009d000007947 */ /* 0x000fea0003800000 */
.L_x_30523:
        /* <DEDUP_REMOVED lines=21> */
.L_x_30528:
[----:B------:R-:W-:Y:S05]  /*8ab0*/  BSYNC B0 ;  /* 0x0000000000007941 */ /* 0x000fea0003800000 */
.L_x_30527:
[----:B------:R-:W-:-:S05]  /*8ac0*/  LOP3.LUT R5, R0, R5, RZ, 0xfc, !PT ;  /* 0x0000000500057212 */ /* 0x000fca00078efcff */
[----:B------:R0:W-:Y:S01]  /*8ad0*/  STG.E.U8 [R8.64], R5 ;  /* 0x0000000508007986 */ /* 0x0001e2000c101124 */
[----:B------:R-:W-:Y:S05]  /*8ae0*/  BRA `(.L_x_30510) ;  /* 0x0000084000007947 */ /* 0x000fea0003800000 */
.L_x_30526:
        /* <DEDUP_REMOVED lines=13> */
.L_x_30530:
[----:B------:R-:W-:Y:S01]  /*8bc0*/  IMAD.MOV.U32 R0, RZ, RZ, 0x7f ;  /* 0x0000007fff007424 */ /* 0x000fe200078e00ff */
[----:B------:R-:W-:-:S04]  /*8bd0*/  ISETP.GT.U32.AND P0, PT, R4, 0x7f800000, PT ;  /* 0x7f8000000400780c */ /* 0x000fc80003f04070 */
[----:B------:R-:W-:-:S04]  /*8be0*/  SEL R0, R0, 0x7c, P0 ;  /* 0x0000007c00007807 */ /* 0x000fc80000000000 */
.L_x_30531:
[----:B------:R-:W-:Y:S05]  /*8bf0*/  BSYNC B0 ;  /* 0x0000000000007941 */ /* 0x000fea0003800000 */
.L_x_30529:
[----:B------:R-:W-:-:S04]  /*8c00*/  LOP3.LUT R3, R5, 0x80000000, RZ, 0xc0, !PT ;  /* 0x8000000005037812 */ /* 0x000fc800078ec0ff */
[----:B------:R-:W-:-:S04]  /*8c10*/  SHF.R.U32.HI R3, RZ, 0x18, R3 ;  /* 0x00000018ff037819 */ /* 0x000fc80000011603 */
[----:B------:R-:W-:-:S05]  /*8c20*/  LOP3.LUT R3, R0, R3, RZ, 0xfc, !PT ;  /* 0x0000000300037212 */ /* 0x000fca00078efcff */
[----:B------:R0:W-:Y:S01]  /*8c30*/  STG.E.U8 [R8.64], R3 ;  /* 0x0000000308007986 */ /* 0x0001e2000c101124 */
[----:B------:R-:W-:Y:S05]  /*8c40*/  BRA `(.L_x_30510) ;  /* 0x000006e000007947 */ /* 0x000fea0003800000 */
.L_x_30525:
[----:B------:R-:W0:Y:S02]  /*8c50*/  I2F.S16 R0, R3 ;  /* 0x0000000300007306 */ /* 0x000e240000101400 */
[----:B0-----:R-:W-:-:S05]  /*8c60*/  F2FP.BF16.PACK_AB R0, RZ, R0 ;  /* 0x00000000ff00723e */ /* 0x001fca00000010ff */
[----:B------:R0:W-:Y:S01]  /*8c70*/  STG.E.U16 [R8.64], R0 ;  /* 0x0000000008007986 */ /* 0x0001e2000c101524 */
[----:B------:R-:W-:Y:S05]  /*8c80*/  BRA `(.L_x_30510) ;  /* 0x000006a000007947 */ /* 0x000fea0003800000 */
.L_x_30522:
        /* <DEDUP_REMOVED lines=10> */
.L_x_30534:
        /* <DEDUP_REMOVED lines=17> */
.L_x_30537:
[----:B------:R-:W-:-:S04]  /*8e40*/  LOP3.LUT R3, R3, 0x80000000, RZ, 0xc0, !PT ;  /* 0x8000000003037812 */ /* 0x000fc800078ec0ff */
[----:B------:R-:W-:-:S04]  /*8e50*/  SHF.R.U32.HI R3, RZ, 0x18, R3 ;  /* 0x00000018ff037819 */ /* 0x000fc80000011603 */
[----:B------:R-:W-:-:S04]  /*8e60*/  LOP3.LUT R0, R0, R3, RZ, 0xfc, !PT ;  /* 0x0000000300007212 */ /* 0x000fc800078efcff */
[----:B------:R-:W-:Y:S02]  /*8e70*/  PRMT R4, R0, 0x7610, R4 ;  /* 0x0000761000047816 */ /* 0x000fe40000000004 */
.L_x_30536:
[----:B------:R-:W-:Y:S05]  /*8e80*/  BSYNC B0 ;  /* 0x0000000000007941 */ /* 0x000fea0003800000 */
.L_x_30535:
[----:B------:R0:W-:Y:S01]  /*8e90*/  STG.E.U8 [R8.64], R4 ;  /* 0x0000000408007986 */ /* 0x0001e2000c101124 */
[----:B------:R-:W-:Y:S05]  /*8ea0*/  BRA `(.L_x_30510) ;  /* 0x0000048000007947 */ /* 0x000fea0003800000 */
.L_x_30533:
        /* <DEDUP_REMOVED lines=17> */
.L_x_30540:
[----:B------:R-:W-:-:S04]  /*8fc0*/  LOP3.LUT R3, R3, 0x80000000, RZ, 0xc0, !PT ;  /* 0x8000000003037812 */ /* 0x000fc800078ec0ff */
[----:B------:R-:W-:-:S04]  /*8fd0*/  SHF.R.U32.HI R3, RZ, 0x18, R3 ;  /* 0x00000018ff037819 */ /* 0x000fc80000011603 */
[----:B------:R-:W-:-:S04]  /*8fe0*/  LOP3.LUT R0, R0, R3, RZ, 0xfc, !PT ;  /* 0x0000000300007212 */ /* 0x000fc800078efcff */
[----:B------:R-:W-:Y:S02]  /*8ff0*/  PRMT R4, R0, 0x7610, R4 ;  /* 0x0000761000047816 */ /* 0x000fe40000000004 */
.L_x_30539:
[----:B------:R-:W-:Y:S05]  /*9000*/  BSYNC B0 ;  /* 0x0000000000007941 */ /* 0x000fea0003800000 */
.L_x_30538:
[----:B------:R0:W-:Y:S01]  /*9010*/  STG.E.U8 [R8.64], R4 ;  /* 0x0000000408007986 */ /* 0x0001e2000c101124 */
[----:B------:R-:W-:Y:S05]  /*9020*/  BRA `(.L_x_30510) ;  /* 0x0000030000007947 */ /* 0x000fea0003800000 */
.L_x_30532:
        /* <DEDUP_REMOVED lines=23> */
.L_x_30515:
        /* <DEDUP_REMOVED lines=20> */
.L_x_30542:
[----:B------:R-:W-:Y:S02]  /*92e0*/  IMAD.MOV.U32 R4, RZ, RZ, R3 ;  /* 0x000000ffff047224 */ /* 0x000fe400078e0003 */
[----:B------:R-:W-:-:S05]  /*92f0*/  IMAD.MOV.U32 R5, RZ, RZ, RZ ;  /* 0x000000ffff057224 */ /* 0x000fca00078e00ff */
[----:B------:R0:W-:Y:S01]  /*9300*/  STG.E.64 [R8.64], R4 ;  /* 0x0000000408007986 */ /* 0x0001e2000c101b24 */
[----:B------:R-:W-:Y:S05]  /*9310*/  BRA `(.L_x_30510) ;  /* 0x0000001000007947 */ /* 0x000fea0003800000 */
.L_x_30541:
[----:B------:R0:W-:Y:S02]  /*9320*/  STG.E [R8.64], R3 ;  /* 0x0000000308007986 */ /* 0x0001e4000c101924 */
.L_x_30510:
[----:B--2---:R-:W-:Y:S05]  /*9330*/  BSYNC B6 ;  /* 0x0000000000067941 */ /* 0x004fea0003800000 */
.L_x_30509:
        /* <DEDUP_REMOVED lines=21> */
.L_x_30548:
[----:B------:R0:W-:Y:S01]  /*9490*/  STG.E.U8 [R8.64], R26 ;  /* 0x0000001a08007986 */ /* 0x0001e2000c101124 */
[----:B------:R-:W-:Y:S05]  /*94a0*/  BRA `(.L_x_30550) ;  /* 0x00000d5000007947 */ /* 0x000fea0003800000 */
.L_x_30547:
        /* <DEDUP_REMOVED lines=9> */
.L_x_30552:
[----:B------:R0:W-:Y:S01]  /*9540*/  STG.E [R8.64], R26 ;  /* 0x0000001a08007986 */ /* 0x0001e2000c101924 */
[----:B------:R-:W-:Y:S05]  /*9550*/  BRA `(.L_x_30550) ;  /* 0x00000ca000007947 */ /* 0x000fea0003800000 */
.L_x_30551:
[----:B------:R0:W-:Y:S01]  /*9560*/  STG.E.U16 [R8.64], R26 ;  /* 0x0000001a08007986 */ /* 0x0001e2000c101524 */
[----:B------:R-:W-:Y:S05]  /*9570*/  BRA `(.L_x_30550) ;  /* 0x00000c8000007947 */ /* 0x000fea0003800000 */
.L_x_30546:
        /* <DEDUP_REMOVED lines=9> */
.L_x_30554:
[----:B------:R-:W0:Y:S02]  /*9610*/  I2F.S16 R0, R26 ;  /* 0x0000001a00007306 */ /* 0x000e240000101400 */
[----:B0-----:R-:W-:-:S05]  /*9620*/  F2FP.PACK_AB R0, RZ, R0 ;  /* 0x00000000ff00723e */ /* 0x001fca00000000ff */
[----:B------:R0:W-:Y:S01]  /*9630*/  STG.E.U16 [R8.64], R0 ;  /* 0x0000000008007986 */ /* 0x0001e2000c101524 */
[----:B------:R-:W-:Y:S05]  /*9640*/  BRA `(.L_x_30550) ;  /* 0x00000bb000007947 */ /* 0x000fea0003800000 */
.L_x_30553:
        /* <DEDUP_REMOVED lines=10> */
.L_x_30556:
[----:B------:R-:W0:Y:S02]  /*96f0*/  I2F.S16 R26, R26 ;  /* 0x0000001a001a7306 */ /* 0x000e240000101400 */
[----:B0-----:R-:W-:-:S04]  /*9700*/  F2FP.PACK_AB R3, RZ, R26 ;  /* 0x0000001aff03723e */ /* 0x001fc800000000ff */
[----:B------:R-:W-:-:S05]  /*9710*/  PRMT R3, R3, 0x5410, RZ ;  /* 0x0000541003037816 */ /* 0x000fca00000000ff */
[----:B------:R0:W-:Y:S01]  /*9720*/  STG.E [R8.64], R3 ;  /* 0x0000000308007986 */ /* 0x0001e2000c101924 */
[----:B------:R-:W-:Y:S05]  /*9730*/  BRA `(.L_x_30550) ;  /* 0x00000ac000007947 */ /* 0x000fea0003800000 */
.L_x_30555:
[----:B------:R-:W0:Y:S02]  /*9740*/  I2F.F64.S16 R26, R26 ;  /* 0x0000001a001a7312 */ /* 0x000e240000101c00 */
[----:B0-----:R0:W-:Y:S01]  /*9750*/  STG.E.64 [R8.64], R26 ;  /* 0x0000001a08007986 */ /* 0x0011e2000c101b24 */
[----:B------:R-:W-:Y:S05]  /*9760*/  BRA `(.L_x_30550) ;  /* 0x00000a9000007947 */ /* 0x000fea0003800000 */
.L_x_30545:
        /* <DEDUP_REMOVED lines=10> */
.L_x_30559:
[----:B------:R-:W0:Y:S01]  /*9810*/  I2F.F64.S16 R4, R26 ;  /* 0x0000001a00047312 */ /* 0x000e220000101c00 */
[----:B------:R-:W-:-:S05]  /*9820*/  CS2R R6, SRZ ;  /* 0x0000000000067805 */ /* 0x000fca000001ff00 */
[----:B0-----:R0:W-:Y:S01]  /*9830*/  STG.E.128 [R8.64], R4 ;  /* 0x0000000408007986 */ /* 0x0011e2000c101d24 */
[----:B------:R-:W-:Y:S05]  /*9840*/  BRA `(.L_x_30550) ;  /* 0x000009b000007947 */ /* 0x000fea0003800000 */
.L_x_30558:
        /* <DEDUP_REMOVED lines=21> */
.L_x_30563:
[----:B------:R-:W-:Y:S05]  /*99a0*/  BSYNC B0 ;  /* 0x0000000000007941 */ /* 0x000fea0003800000 */
.L_x_30562:
[----:B------:R-:W-:-:S05]  /*99b0*/  LOP3.LUT R5, R0, R5, RZ, 0xfc, !PT ;  /* 0x0000000500057212 */ /* 0x000fca00078efcff */
[----:B------:R0:W-:Y:S01]  /*99c0*/  STG.E.U8 [R8.64], R5 ;  /* 0x0000000508007986 */ /* 0x0001e2000c101124 */
[----:B------:R-:W-:Y:S05]  /*99d0*/  BRA `(.L_x_30550) ;  /* 0x0000082000007947 */ /* 0x000fea0003800000 */
.L_x_30561:
        /* <DEDUP_REMOVED lines=13> */
.L_x_30565:
[----:B------:R-:W-:Y:S01]  /*9ab0*/  IMAD.MOV.U32 R0, RZ, RZ, 0x7f ;  /* 0x0000007fff007424 */ /* 0x000fe200078e00ff */
[----:B------:R-:W-:-:S04]  /*9ac0*/  ISETP.GT.U32.AND P0, PT, R3, 0x7f800000, PT ;  /* 0x7f8000000300780c */ /* 0x000fc80003f04070 */
[----:B------:R-:W-:-:S04]  /*9ad0*/  SEL R0, R0, 0x7c, P0 ;  /* 0x0000007c00007807 */ /* 0x000fc80000000000 */
.L_x_30566:
[----:B------:R-:W-:Y:S05]  /*9ae0*/  BSYNC B0 ;  /* 0x0000000000007941 */ /* 0x000fea0003800000 */
.L_x_30564:
[----:B------:R-:W-:-:S04]  /*9af0*/  LOP3.LUT R3, R5, 0x80000000, RZ, 0xc0, !PT ;  /* 0x8000000005037812 */ /* 0x000fc800078ec0ff */
[----:B------:R-:W-:-:S04]  /*9b00*/  SHF.R.U32.HI R3, RZ, 0x18, R3 ;  /* 0x00000018ff037819 */ /* 0x000fc80000011603 */
[----:B------:R-:W-:-:S05]  /*9b10*/  LOP3.LUT R3, R0, R3, RZ, 0xfc, !PT ;  /* 0x0000000300037212 */ /* 0x000fca00078efcff */
[----:B------:R0:W-:Y:S01]  /*9b20*/  STG.E.U8 [R8.64], R3 ;  /* 0x0000000308007986 */ /* 0x0001e2000c101124 */
[----:B------:R-:W-:Y:S05]  /*9b30*/  BRA `(.L_x_30550) ;  /* 0x000006c000007947 */ /* 0x000fea0003800000 */
.L_x_30560:
[----:B------:R-:W0:Y:S02]  /*9b40*/  I2F.S16 R0, R26 ;  /* 0x0000001a00007306 */ /* 0x000e240000101400 */
[----:B0-----:R-:W-:-:S05]  /*9b50*/  F2FP.BF16.PACK_AB R0, RZ, R0 ;  /* 0x00000000ff00723e */ /* 0x001fca00000010ff */
[----:B------:R0:W-:Y:S01]  /*9b60*/  STG.E.U16 [R8.64], R0 ;  /* 0x0000000008007986 */ /* 0x0001e2000c101524 */
[----:B------:R-:W-:Y:S05]  /*9b70*/  BRA `(.L_x_30550) ;  /* 0x0000068000007947 */ /* 0x000fea0003800000 */
.L_x_30557:
        /* <DEDUP_REMOVED lines=10> */
.L_x_30569:
        /* <DEDUP_REMOVED lines=17> */
.L_x_30572:
[----:B------:R-:W-:-:S04]  /*9d30*/  LOP3.LUT R3, R5, 0x80000000, RZ, 0xc0, !PT ;  /* 0x8000000005037812 */ /* 0x000fc800078ec0ff */
[----:B------:R-:W-:-:S04]  /*9d40*/  SHF.R.U32.HI R3, RZ, 0x18, R3 ;  /* 0x00000018ff037819 */ /* 0x000fc80000011603 */
[----:B------:R-:W-:-:S04]  /*9d50*/  LOP3.LUT R0, R0, R3, RZ, 0xfc, !PT ;  /* 0x0000000300007212 */ /* 0x000fc800078efcff */
[----:B------:R-:W-:Y:S02]  /*9d60*/  PRMT R4, R0, 0x7610, R4 ;  /* 0x0000761000047816 */ /* 0x000fe40000000004 */
.L_x_30571:
[----:B------:R-:W-:Y:S05]  /*9d70*/  BSYNC B0 ;  /* 0x0000000000007941 */ /* 0x000fea0003800000 */
.L_x_30570:
[----:B------:R0:W-:Y:S01]  /*9d80*/  STG.E.U8 [R8.64], R4 ;  /* 0x0000000408007986 */ /* 0x0001e2000c101124 */
[----:B------:R-:W-:Y:S05]  /*9d90*/  BRA `(.L_x_30550) ;  /* 0x0000046000007947 */ /* 0x000fea0003800000 */
.L_x_30568:
        /* <DEDUP_REMOVED lines=17> */
.L_x_30575:
[----:B------:R-:W-:-:S04]  /*9eb0*/  LOP3.LUT R3, R5, 0x80000000, RZ, 0xc0, !PT ;  /* 0x8000000005037812 */ /* 0x000fc800078ec0ff */
[----:B------:R-:W-:-:S04]  /*9ec0*/  SHF.R.U32.HI R3, RZ, 0x18, R3 ;  /* 0x00000018ff037819 */ /* 0x000fc80000011603 */
[----:B------:R-:W-:-:S04]  /*9ed0*/  LOP3.LUT R0, R0, R3, RZ, 0xfc, !PT ;  /* 0x0000000300007212 */ /* 0x000fc800078efcff */
[----:B------:R-:W-:Y:S02]  /*9ee0*/  PRMT R4, R0, 0x7610, R4 ;  /* 0x0000761000047816 */ /* 0x000fe40000000004 */
.L_x_30574:
[----:B------:R-:W-:Y:S05]  /*9ef0*/  BSYNC B0 ;  /* 0x0000000000007941 */ /* 0x000fea0003800000 */
.L_x_30573:
[----:B------:R0:W-:Y:S01]  /*9f00*/  STG.E.U8 [R8.64], R4 ;  /* 0x0000000408007986 */ /* 0x0001e2000c101124 */
[----:B------:R-:W-:Y:S05]  /*9f10*/  BRA `(.L_x_30550) ;  /* 0x000002e000007947 */ /* 0x000fea0003800000 */
.L_x_30567:
        /* <DEDUP_REMOVED lines=22> */
.L_x_30549:
        /* <DEDUP_REMOVED lines=20> */
.L_x_30577:
[----:B------:R-:W-:-:S05]  /*a1c0*/  IMAD.MOV.U32 R27, RZ, RZ, RZ ;  /* 0x000000ffff1b7224 */ /* 0x000fca00078e00ff */
[----:B------:R0:W-:Y:S01]  /*a1d0*/  STG.E.64 [R8.64], R26 ;  /* 0x0000001a08007986 */ /* 0x0001e2000c101b24 */
[----:B------:R-:W-:Y:S05]  /*a1e0*/  BRA `(.L_x_30550) ;  /* 0x0000001000007947 */ /* 0x000fea0003800000 */
.L_x_30576:
[----:B------:R0:W-:Y:S02]  /*a1f0*/  STG.E [R8.64], R26 ;  /* 0x0000001a08007986 */ /* 0x0001e4000c101924 */
.L_x_30550:
        /* <DEDUP_REMOVED lines=21> */
.L_x_30581:
[----:B------:R0:W-:Y:S01]  /*a350*/  STG.E.U8 [R8.64], R18 ;  /* 0x0000001208007986 */ /* 0x0001e2000c101124 */
[----:B------:R-:W-:Y:S05]  /*a360*/  BRA `(.L_x_30583) ;  /* 0x00000d5000007947 */ /* 0x000fea0003800000 */
.L_x_30580:
        /* <DEDUP_REMOVED lines=9> */
.L_x_30585:
[----:B------:R0:W-:Y:S01]  /*a400*/  STG.E [R8.64], R18 ;  /* 0x0000001208007986 */ /* 0x0001e2000c101924 */
[----:B------:R-:W-:Y:S05]  /*a410*/  BRA `(.L_x_30583) ;  /* 0x00000ca000007947 */ /* 0x000fea0003800000 */
.L_x_30584:
[----:B------:R0:W-:Y:S01]  /*a420*/  STG.E.U16 [R8.64], R18 ;  /* 0x0000001208007986 */ /* 0x0001e2000c101524 */
[----:B------:R-:W-:Y:S05]  /*a430*/  BRA `(.L_x_30583) ;  /* 0x00000c8000007947 */ /* 0x000fea0003800000 */
.L_x_30579:
        /* <DEDUP_REMOVED lines=9> */
.L_x_30587:
[----:B------:R-:W0:Y:S02]  /*a4d0*/  I2F.S16 R0, R18 ;  /* 0x0000001200007306 */ /* 0x000e240000101400 */
[----:B0-----:R-:W-:-:S05]  /*a4e0*/  F2FP.PACK_AB R0, RZ, R0 ;  /* 0x00000000ff00723e */ /* 0x001fca00000000ff */
[----:B------:R0:W-:Y:S01]  /*a4f0*/  STG.E.U16 [R8.64], R0 ;  /* 0x0000000008007986 */ /* 0x0001e2000c101524 */
[----:B------:R-:W-:Y:S05]  /*a500*/  BRA `(.L_x_30583) ;  /* 0x00000bb000007947 */ /* 0x000fea0003800000 */
.L_x_30586:
        /* <DEDUP_REMOVED lines=10> */
.L_x_30589:
[----:B------:R-:W0:Y:S02]  /*a5b0*/  I2F.S16 R18, R18 ;  /* 0x0000001200127306 */ /* 0x000e240000101400 */
[----:B0-----:R-:W-:-:S04]  /*a5c0*/  F2FP.PACK_AB R3, RZ, R18 ;  /* 0x00000012ff03723e */ /* 0x001fc800000000ff */
[----:B------:R-:W-:-:S05]  /*a5d0*/  PRMT R3, R3, 0x5410, RZ ;  /* 0x0000541003037816 */ /* 0x000fca00000000ff */
[----:B------:R0:W-:Y:S01]  /*a5e0*/  STG.E [R8.64], R3 ;  /* 0x0000000308007986 */ /* 0x0001e2000c101924 */
[----:B------:R-:W-:Y:S05]  /*a5f0*/  BRA `(.L_x_30583) ;  /* 0x00000ac000007947 */ /* 0x000fea0003800000 */
.L_x_30588:
[----:B------:R-:W0:Y:S02]  /*a600*/  I2F.F64.S16 R18, R18 ;  /* 0x0000001200127312 */ /* 0x000e240000101c00 */
[----:B0-----:R0:W-:Y:S01]  /*a610*/  STG.E.64 [R8.64], R18 ;  /* 0x0000001208007986 */ /* 0x0011e2000c101b24 */
[----:B------:R-:W-:Y:S05]  /*a620*/  BRA `(.L_x_30583) ;  /* 0x00000a9000007947 */ /* 0x000fea0003800000 */
.L_x_30578:
        /* <DEDUP_REMOVED lines=10> */
.L_x_30592:
[----:B------:R-:W0:Y:S01]  /*a6d0*/  I2F.F64.S16 R4, R18 ;  /* 0x0000001200047312 */ /* 0x000e220000101c00 */
[----:B------:R-:W-:-:S05]  /*a6e0*/  CS2R R6, SRZ ;  /* 0x0000000000067805 */ /* 0x000fca000001ff00 */
[----:B0-----:R0:W-:Y:S01]  /*a6f0*/  STG.E.128 [R8.64], R4 ;  /* 0x0000000408007986 */ /* 0x0011e2000c101d24 */
[----:B------:R-:W-:Y:S05]  /*a700*/  BRA `(.L_x_30583) ;  /* 0x000009b000007947 */ /* 0x000fea0003800000 */
.L_x_30591:
        /* <DEDUP_REMOVED lines=21> */
.L_x_30596:
[----:B------:R-:W-:Y:S05]  /*a860*/  BSYNC B0 ;  /* 0x0000000000007941 */ /* 0x000fea0003800000 */
.L_x_30595:
[----:B------:R-:W-:-:S05]  /*a870*/  LOP3.LUT R5, R0, R5, RZ, 0xfc, !PT ;  /* 0x0000000500057212 */ /* 0x000fca00078efcff */
[----:B------:R0:W-:Y:S01]  /*a880*/  STG.E.U8 [R8.64], R5 ;  /* 0x0000000508007986 */ /* 0x0001e2000c101124 */
[----:B------:R-:W-:Y:S05]  /*a890*/  BRA `(.L_x_30583) ;  /* 0x0000082000007947 */ /* 0x000fea0003800000 */
.L_x_30594:
        /* <DEDUP_REMOVED lines=13> */
.L_x_30598:
[----:B------:R-:W-:Y:S01]  /*a970*/  IMAD.MOV.U32 R0, RZ, RZ, 0x7f ;  /* 0x0000007fff007424 */ /* 0x000fe200078e00ff */
[----:B------:R-:W-:-:S04]  /*a980*/  ISETP.GT.U32.AND P0, PT, R3, 0x7f800000, PT ;  /* 0x7f8000000300780c */ /* 0x000fc80003f04070 */
[----:B------:R-:W-:-:S04]  /*a990*/  SEL R0, R0, 0x7c, P0 ;  /* 0x0000007c00007807 */ /* 0x000fc80000000000 */
.L_x_30599:
[----:B------:R-:W-:Y:S05]  /*a9a0*/  BSYNC B0 ;  /* 0x0000000000007941 */ /* 0x000fea0003800000 */
.L_x_30597:
[----:B------:R-:W-:-:S04]  /*a9b0*/  LOP3.LUT R3, R5, 0x80000000, RZ, 0xc0, !PT ;  /* 0x8000000005037812 */ /* 0x000fc800078ec0ff */
[----:B------:R-:W-:-:S04]  /*a9c0*/  SHF.R.U32.HI R3, RZ, 0x18, R3 ;  /* 0x00000018ff037819 */ /* 0x000fc80000011603 */
[----:B------:R-:W-:-:S05]  /*a9d0*/  LOP3.LUT R3, R0, R3, RZ, 0xfc, !PT ;  /* 0x0000000300037212 */ /* 0x000fca00078efcff */
[----:B------:R0:W-:Y:S01]  /*a9e0*/  STG.E.U8 [R8.64], R3 ;  /* 0x0000000308007986 */ /* 0x0001e2000c101124 */
[----:B------:R-:W-:Y:S05]  /*a9f0*/  BRA `(.L_x_30583) ;  /* 0x000006c000007947 */ /* 0x000fea0003800000 */
.L_x_30593:
[----:B------:R-:W0:Y:S02]  /*aa00*/  I2F.S16 R0, R18 ;  /* 0x0000001200007306 */ /* 0x000e240000101400 */
[----:B0-----:R-:W-:-:S05]  /*aa10*/  F2FP.BF16.PACK_AB R0, RZ, R0 ;  /* 0x00000000ff00723e */ /* 0x001fca00000010ff */
[----:B------:R0:W-:Y:S01]  /*aa20*/  STG.E.U16 [R8.64], R0 ;  /* 0x0000000008007986 */ /* 0x0001e2000c101524 */
[----:B------:R-:W-:Y:S05]  /*aa30*/  BRA `(.L_x_30583) ;  /* 0x0000068000007947 */ /* 0x000fea0003800000 */
.L_x_30590:
        /* <DEDUP_REMOVED lines=10> */
.L_x_30602:
        /* <DEDUP_REMOVED lines=17> */
.L_x_30605:
[----:B------:R-:W-:-:S04]  /*abf0*/  LOP3.LUT R3, R5, 0x80000000, RZ, 0xc0, !PT ;  /* 0x8000000005037812 */ /* 0x000fc800078ec0ff */
[----:B------:R-:W-:-:S04]  /*ac00*/  SHF.R.U32.HI R3, RZ, 0x18, R3 ;  /* 0x00000018ff037819 */ /* 0x000fc80000011603 */
[----:B------:R-:W-:-:S04]  /*ac10*/  LOP3.LUT R0, R0, R3, RZ, 0xfc, !PT ;  /* 0x0000000300007212 */ /* 0x000fc800078efcff */
[----:B------:R-:W-:Y:S02]  /*ac20*/  PRMT R4, R0, 0x7610, R4 ;  /* 0x0000761000047816 */ /* 0x000fe40000000004 */
.L_x_30604:
[----:B------:R-:W-:Y:S05]  /*ac30*/  BSYNC B0 ;  /* 0x0000000000007941 */ /* 0x000fea0003800000 */
.L_x_30603:
[----:B------:R0:W-:Y:S01]  /*ac40*/  STG.E.U8 [R8.64], R4 ;  /* 0x0000000408007986 */ /* 0x0001e2000c101124 */
[----:B------:R-:W-:Y:S05]  /*ac50*/  BRA `(.L_x_30583) ;  /* 0x0000046000007947 */ /* 0x000fea0003800000 */
.L_x_30601:
        /* <DEDUP_REMOVED lines=17> */
.L_x_30608:
[----:B------:R-:W-:-:S04]  /*ad70*/  LOP3.LUT R3, R5, 0x80000000, RZ, 0xc0, !PT ;  /* 0x8000000005037812 */ /* 0x000fc800078ec0ff */
[----:B------:R-:W-:-:S04]  /*ad80*/  SHF.R.U32.HI R3, RZ, 0x18, R3 ;  /* 0x00000018ff037819 */ /* 0x000fc80000011603 */
[----:B------:R-:W-:-:S04]  /*ad90*/  LOP3.LUT R0, R0, R3, RZ, 0xfc, !PT ;  /* 0x0000000300007212 */ /* 0x000fc800078efcff */
[----:B------:R-:W-:Y:S02]  /*ada0*/  PRMT R4, R0, 0x7610, R4 ;  /* 0x0000761000047816 */ /* 0x000fe40000000004 */
.L_x_30607:
[----:B------:R-:W-:Y:S05]  /*adb0*/  BSYNC B0 ;  /* 0x0000000000007941 */ /* 0x000fea0003800000 */
.L_x_30606:
[----:B------:R0:W-:Y:S01]  /*adc0*/  STG.E.U8 [R8.64], R4 ;  /* 0x0000000408007986 */ /* 0x0001e2000c101124 */
[----:B------:R-:W-:Y:S05]  /*add0*/  BRA `(.L_x_30583) ;  /* 0x000002e000007947 */ /* 0x000fea0003800000 */
.L_x_30600:
        /* <DEDUP_REMOVED lines=22> */
.L_x_30582:
        /* <DEDUP_REMOVED lines=20> */
.L_x_30610:
[----:B------:R-:W-:-:S05]  /*b080*/  IMAD.MOV.U32 R19, RZ, RZ, RZ ;  /* 0x000000ffff137224 */ /* 0x000fca00078e00ff */
[----:B------:R0:W-:Y:S01]  /*b090*/  STG.E.64 [R8.64], R18 ;  /* 0x0000001208007986 */ /* 0x0001e2000c101b24 */
[----:B------:R-:W-:Y:S05]  /*b0a0*/  BRA `(.L_x_30583) ;  /* 0x0000001000007947 */ /* 0x000fea0003800000 */
.L_x_30609:
[----:B------:R0:W-:Y:S02]  /*b0b0*/  STG.E [R8.64], R18 ;  /* 0x0000001208007986 */ /* 0x0001e4000c101924 */
.L_x_30583:
[----:B------:R-:W-:Y:S02]  /*b0c0*/  IADD3 R17, R17, 0x80, RZ ;  /* 0x0000008011117810 */ /* 0x000fe40007ffe0ff */
.L_x_30544:
[----:B------:R-:W-:Y:S05]  /*b0d0*/  BSYNC B6 ;  /* 0x0000000000067941 */ /* 0x000fea0003800000 */
.L_x_30543:
        /* <DEDUP_REMOVED lines=19> */
.L_x_30614:
[----:B------:R-:W-:Y:S01]  /*b210*/  STG.E.U8 [R2.64], R24 ;  /* 0x0000001802007986 */ /* 0x000fe2000c101124 */
[----:B------:R-:W-:Y:S05]  /*b220*/  EXIT ;  /* 0x000000000000794d */ /* 0x000fea0003800000 */
.L_x_30613:
        /* <DEDUP_REMOVED lines=9> */
.L_x_30617:
[----:B------:R-:W-:Y:S01]  /*b2c0*/  STG.E [R2.64], R24 ;  /* 0x0000001802007986 */ /* 0x000fe2000c101924 */
[----:B------:R-:W-:Y:S05]  /*b2d0*/  EXIT ;  /* 0x000000000000794d */ /* 0x000fea0003800000 */
.L_x_30616:
[----:B------:R-:W-:Y:S01]  /*b2e0*/  STG.E.U16 [R2.64], R24 ;  /* 0x0000001802007986 */ /* 0x000fe2000c101524 */
[----:B------:R-:W-:Y:S05]  /*b2f0*/  EXIT ;  /* 0x000000000000794d */ /* 0x000fea0003800000 */
.L_x_30612:
        /* <DEDUP_REMOVED lines=9> */
.L_x_30619:
[----:B------:R-:W0:Y:S02]  /*b390*/  I2F.S16 R0, R24 ;  /* 0x0000001800007306 */ /* 0x000e240000101400 */
[----:B0-----:R-:W-:-:S05]  /*b3a0*/  F2FP.PACK_AB R0, RZ, R0 ;  /* 0x00000000ff00723e */ /* 0x001fca00000000ff */
[----:B------:R-:W-:Y:S01]  /*b3b0*/  STG.E.U16 [R2.64], R0 ;  /* 0x0000000002007986 */ /* 0x000fe2000c101524 */
[----:B------:R-:W-:Y:S05]  /*b3c0*/  EXIT ;  /* 0x000000000000794d */ /* 0x000fea0003800000 */
.L_x_30618:
        /* <DEDUP_REMOVED lines=10> */
.L_x_30621:
[----:B------:R-:W0:Y:S02]  /*b470*/  I2F.S16 R24, R24 ;  /* 0x0000001800187306 */ /* 0x000e240000101400 */
[----:B0-----:R-:W-:-:S04]  /*b480*/  F2FP.PACK_AB R5, RZ, R24 ;  /* 0x00000018ff05723e */ /* 0x001fc800000000ff */
[----:B------:R-:W-:-:S05]  /*b490*/  PRMT R5, R5, 0x5410, RZ ;  /* 0x0000541005057816 */ /* 0x000fca00000000ff */
[----:B------:R-:W-:Y:S01]  /*b4a0*/  STG.E [R2.64], R5 ;  /* 0x0000000502007986 */ /* 0x000fe2000c101924 */
[----:B------:R-:W-:Y:S05]  /*b4b0*/  EXIT ;  /* 0x000000000000794d */ /* 0x000fea0003800000 */
.L_x_30620:
[----:B------:R-:W0:Y:S02]  /*b4c0*/  I2F.F64.S16 R24, R24 ;  /* 0x0000001800187312 */ /* 0x000e240000101c00 */
[----:B0-----:R-:W-:Y:S01]  /*b4d0*/  STG.E.64 [R2.64], R24 ;  /* 0x0000001802007986 */ /* 0x001fe2000c101b24 */
[----:B------:R-:W-:Y:S05]  /*b4e0*/  EXIT ;  /* 0x000000000000794d */ /* 0x000fea0003800000 */
.L_x_30611:
        /* <DEDUP_REMOVED lines=10> */
.L_x_30624:
[----:B------:R-:W0:Y:S01]  /*b590*/  I2F.F64.S16 R24, R24 ;  /* 0x0000001800187312 */ /* 0x000e220000101c00 */
[----:B------:R-:W-:-:S05]  /*b5a0*/  CS2R R26, SRZ ;  /* 0x00000000001a7805 */ /* 0x000fca000001ff00 */
[----:B0-----:R-:W-:Y:S01]  /*b5b0*/  STG.E.128 [R2.64], R24 ;  /* 0x0000001802007986 */ /* 0x001fe2000c101d24 */
[----:B------:R-:W-:Y:S05]  /*b5c0*/  EXIT ;  /* 0x000000000000794d */ /* 0x000fea0003800000 */
.L_x_30623:
        /* <DEDUP_REMOVED lines=21> */
.L_x_30628:
[----:B------:R-:W-:Y:S05]  /*b720*/  BSYNC B0 ;  /* 0x0000000000007941 */ /* 0x000fea0003800000 */
.L_x_30627:
[----:B------:R-:W-:-:S05]  /*b730*/  LOP3.LUT R5, R0, R5, RZ, 0xfc, !PT ;  /* 0x0000000500057212 */ /* 0x000fca00078efcff */
[----:B------:R-:W-:Y:S01]  /*b740*/  STG.E.U8 [R2.64], R5 ;  /* 0x0000000502007986 */ /* 0x000fe2000c101124 */
[----:B------:R-:W-:Y:S05]  /*b750*/  EXIT ;  /* 0x000000000000794d */ /* 0x000fea0003800000 */
.L_x_30626:
        /* <DEDUP_REMOVED lines=13> */
.L_x_30630:
[----:B------:R-:W-:Y:S01]  /*b830*/  IMAD.MOV.U32 R0, RZ, RZ, 0x7f ;  /* 0x0000007fff007424 */ /* 0x000fe200078e00ff */
[----:B------:R-:W-:-:S04]  /*b840*/  ISETP.GT.U32.AND P0, PT, R4, 0x7f800000, PT ;  /* 0x7f8000000400780c */ /* 0x000fc80003f04070 */
[----:B------:R-:W-:-:S04]  /*b850*/  SEL R0, R0, 0x7c, P0 ;  /* 0x0000007c00007807 */ /* 0x000fc80000000000 */
.L_x_30631:
[----:B------:R-:W-:Y:S05]  /*b860*/  BSYNC B0 ;  /* 0x0000000000007941 */ /* 0x000fea0003800000 */
.L_x_30629:
[----:B------:R-:W-:-:S04]  /*b870*/  LOP3.LUT R4, R5, 0x80000000, RZ, 0xc0, !PT ;  /* 0x8000000005047812 */ /* 0x000fc800078ec0ff */
[----:B------:R-:W-:-:S04]  /*b880*/  SHF.R.U32.HI R5, RZ, 0x18, R4 ;  /* 0x00000018ff057819 */ /* 0x000fc80000011604 */
[----:B------:R-:W-:-:S05]  /*b890*/  LOP3.LUT R5, R0, R5, RZ, 0xfc, !PT ;  /* 0x0000000500057212 */ /* 0x000fca00078efcff */
[----:B------:R-:W-:Y:S01]  /*b8a0*/  STG.E.U8 [R2.64], R5 ;  /* 0x0000000502007986 */ /* 0x000fe2000c101124 */
[----:B------:R-:W-:Y:S05]  /*b8b0*/  EXIT ;  /* 0x000000000000794d */ /* 0x000fea0003800000 */
.L_x_30625:
[----:B------:R-:W0:Y:S02]  /*b8c0*/  I2F.S16 R0, R24 ;  /* 0x0000001800007306 */ /* 0x000e240000101400 */
[----:B0-----:R-:W-:-:S05]  /*b8d0*/  F2FP.BF16.PACK_AB R0, RZ, R0 ;  /* 0x00000000ff00723e */ /* 0x001fca00000010ff */
[----:B------:R-:W-:Y:S01]  /*b8e0*/  STG.E.U16 [R2.64], R0 ;  /* 0x0000000002007986 */ /* 0x000fe2000c101524 */
[----:B------:R-:W-:Y:S05]  /*b8f0*/  EXIT ;  /* 0x000000000000794d */ /* 0x000fea0003800000 */
.L_x_30622:
        /* <DEDUP_REMOVED lines=10> */
.L_x_30634:
        /* <DEDUP_REMOVED lines=17> */
.L_x_30637:
[----:B------:R-:W-:-:S04]  /*bab0*/  LOP3.LUT R0, R7, 0x80000000, RZ, 0xc0, !PT ;  /* 0x8000000007007812 */ /* 0x000fc800078ec0ff */
[----:B------:R-:W-:-:S04]  /*bac0*/  SHF.R.U32.HI R5, RZ, 0x18, R0 ;  /* 0x00000018ff057819 */ /* 0x000fc80000011600 */
[----:B------:R-:W-:-:S04]  /*bad0*/  LOP3.LUT R4, R4, R5, RZ, 0xfc, !PT ;  /* 0x0000000504047212 */ /* 0x000fc800078efcff */
[----:B------:R-:W-:Y:S02]  /*bae0*/  PRMT R0, R4, 0x7610, R0 ;  /* 0x0000761004007816 */ /* 0x000fe40000000000 */
.L_x_30636:
[----:B------:R-:W-:Y:S05]  /*baf0*/  BSYNC B0 ;  /* 0x0000000000007941 */ /* 0x000fea0003800000 */
.L_x_30635:
[----:B------:R-:W-:Y:S01]  /*bb00*/  STG.E.U8 [R2.64], R0 ;  /* 0x0000000002007986 */ /* 0x000fe2000c101124 */
[----:B------:R-:W-:Y:S05]  /*bb10*/  EXIT ;  /* 0x000000000000794d */ /* 0x000fea0003800000 */
.L_x_30633:
        /* <DEDUP_REMOVED lines=17> */
.L_x_30640:
[----:B------:R-:W-:-:S04]  /*bc30*/  LOP3.LUT R0, R7, 0x80000000, RZ, 0xc0, !PT ;  /* 0x8000000007007812 */ /* 0x000fc800078ec0ff */
[----:B------:R-:W-:-:S04]  /*bc40*/  SHF.R.U32.HI R5, RZ, 0x18, R0 ;  /* 0x00000018ff057819 */ /* 0x000fc80000011600 */
[----:B------:R-:W-:-:S04]  /*bc50*/  LOP3.LUT R4, R4, R5, RZ, 0xfc, !PT ;  /* 0x0000000504047212 */ /* 0x000fc800078efcff */
[----:B------:R-:W-:Y:S02]  /*bc60*/  PRMT R0, R4, 0x7610, R0 ;  /* 0x0000761004007816 */ /* 0x000fe40000000000 */
.L_x_30639:
[----:B------:R-:W-:Y:S05]  /*bc70*/  BSYNC B0 ;  /* 0x0000000000007941 */ /* 0x000fea0003800000 */
.L_x_30638:
[----:B------:R-:W-:Y:S01]  /*bc80*/  STG.E.U8 [R2.64], R0 ;  /* 0x0000000002007986 */ /* 0x000fe2000c101124 */
[----:B------:R-:W-:Y:S05]  /*bc90*/  EXIT ;  /* 0x000000000000794d */ /* 0x000fea0003800000 */
.L_x_30632:
        /* <DEDUP_REMOVED lines=22> */
.L_x_30615:
        /* <DEDUP_REMOVED lines=20> */
.L_x_30642:
[----:B------:R-:W-:-:S05]  /*bf40*/  IMAD.MOV.U32 R25, RZ, RZ, RZ ;  /* 0x000000ffff197224 */ /* 0x000fca00078e00ff */
[----:B------:R-:W-:Y:S01]  /*bf50*/  STG.E.64 [R2.64], R24 ;  /* 0x0000001802007986 */ /* 0x000fe2000c101b24 */
[----:B------:R-:W-:Y:S05]  /*bf60*/  EXIT ;  /* 0x000000000000794d */ /* 0x000fea0003800000 */
.L_x_30641:
[----:B------:R-:W-:Y:S01]  /*bf70*/  STG.E [R2.64], R24 ;  /* 0x0000001802007986 */ /* 0x000fe2000c101924 */
[----:B------:R-:W-:Y:S05]  /*bf80*/  EXIT ;  /* 0x000000000000794d */ /* 0x000fea0003800000 */
.L_x_30643:
        /* <DEDUP_REMOVED lines=15> */
.L_x_42103:


//--------------------- .text._ZN2at6native18elementwise_kernelILi128ELi4EZNS0_22gpu_kernel_impl_nocastINS0_13BinaryFunctorIbbbZZZNS0_23logical_and_kernel_cudaERNS_14TensorIteratorEENKUlvE0_clEvENKUlvE7_clEvEUlbbE_EEEEvRNS_18TensorIteratorBaseERKT_EUliE_EEviT1_ --------------------------
	.section	.text._ZN2at6native18elementwise_kernelILi128ELi4EZNS0_22gpu_kernel_impl_nocastINS0_13BinaryFunctorIbbbZZZNS0_23logical_and_kernel_cudaERNS_14TensorIteratorEENKUlvE0_clEvENKUlvE7_clEvEUlbbE_EEEEvRNS_18TensorIteratorBaseERKT_EUliE_EEviT1_,"ax",@progbits
	.sectioninfo	@"SHI_REGISTERS=12"
	.align	128
        .global         _ZN2at6native18elementwise_kernelILi128ELi4EZNS0_22gpu_kernel_impl_nocastINS0_13BinaryFunctorIbbbZZZNS0_23logical_and_kernel_cudaERNS_14TensorIteratorEENKUlvE0_clEvENKUlvE7_clEvEUlbbE_EEEEvRNS_18TensorIteratorBaseERKT_EUliE_EEviT1_
        .type           _ZN2at6native18elementwise_kernelILi128ELi4EZNS0_22gpu_kernel_impl_nocastINS0_13BinaryFunctorIbbbZZZNS0_23logical_and_kernel_cudaERNS_14TensorIteratorEENKUlvE0_clEvENKUlvE7_clEvEUlbbE_EEEEvRNS_18TensorIteratorBaseERKT_EUliE_EEviT1_,@function
        .size           _ZN2at6native18elementwise_kernelILi128ELi4EZNS0_22gpu_kernel_impl_nocastINS0_13BinaryFunctorIbbbZZZNS0_23logical_and_kernel_cudaERNS_14TensorIteratorEENKUlvE0_clEvENKUlvE7_clEvEUlbbE_EEEEvRNS_18TensorIteratorBaseERKT_EUliE_EEviT1_,(.L_x_42104 - _ZN2at6native18elementwise_kernelILi128ELi4EZNS0_22gpu_kernel_impl_nocastINS0_13BinaryFunctorIbbbZZZNS0_23logical_and_kernel_cudaERNS_14TensorIteratorEENKUlvE0_clEvENKUlvE7_clEvEUlbbE_EEEEvRNS_18TensorIteratorBaseERKT_EUliE_EEviT1_)
        .other          _ZN2at6native18elementwise_kernelILi128ELi4EZNS0_22gpu_kernel_impl_nocastINS0_13BinaryFunctorIbbbZZZNS0_23logical_and_kernel_cudaERNS_14TensorIteratorEENKUlvE0_clEvENKUlvE7_clEvEUlbbE_EEEEvRNS_18TensorIteratorBaseERKT_EUliE_EEviT1_,@"STO_CUDA_ENTRY STV_DEFAULT"
_ZN2at6native18elementwise_kernelILi128ELi4EZNS0_22gpu_kernel_impl_nocastINS0_13BinaryFunctorIbbbZZZNS0_23logical_and_kernel_cudaERNS_14TensorIteratorEENKUlvE0_clEvENKUlvE7_clEvEUlbbE_EEEEvRNS_18TensorIteratorBaseERKT_EUliE_EEviT1_:
.text._ZN2at6native18elementwise_kernelILi128ELi4EZNS0_22gpu_kernel_impl_nocastINS0_13BinaryFunctorIbbbZZZNS0_23logical_and_kernel_cudaERNS_14TensorIteratorEENKUlvE0_clEvENKUlvE7_clEvEUlbbE_EEEEvRNS_18TensorIteratorBaseERKT_EUliE_EEviT1_:
        /* <DEDUP_REMOVED lines=261> */
.L_x_30646:
        /* <DEDUP_REMOVED lines=10> */
[----:B---3--:R-:W-:-:S04]  /*10f0*/  ISETP.NE.AND P0, PT, R4, RZ, P0 ;  /* 0x000000ff0400720c */ /* 0x008fc80000705270 */
[----:B------:R-:W-:-:S05]  /*1100*/  SEL R9, RZ, 0x1, !P0 ;  /* 0x00000001ff097807 */ /* 0x000fca0004000000 */
[----:B------:R0:W-:Y:S04]  /*1110*/  STG.E.U8 [R2.64], R9 ;  /* 0x0000000902007986 */ /* 0x0001e8000c101104 */
.L_x_30645:
[----:B------:R-:W-:Y:S05]  /*1120*/  BSYNC B0 ;  /* 0x0000000000007941 */ /* 0x000fea0003800000 */
.L_x_30644:
        /* <DEDUP_REMOVED lines=256> */
.L_x_30649:
        /* <DEDUP_REMOVED lines=268> */
.L_x_30650:
        /* <DEDUP_REMOVED lines=13> */
.L_x_30648:
[----:B------:R-:W-:Y:S05]  /*32c0*/  BSYNC B0 ;  /* 0x0000000000007941 */ /* 0x000fea0003800000 */
.L_x_30647:
        /* <DEDUP_REMOVED lines=255> */
.L_x_30651:
        /* <DEDUP_REMOVED lines=9> */
[----:B---3--:R-:W-:-:S04]  /*4350*/  ISETP.NE.AND P0, PT, R4, RZ, P0 ;  /* 0x000000ff0400720c */ /* 0x008fc80000705270 */
[----:B------:R-:W-:-:S05]  /*4360*/  SEL R9, RZ, 0x1, !P0 ;  /* 0x00000001ff097807 */ /* 0x000fca0004000000 */
[----:B------:R-:W-:Y:S01]  /*4370*/  STG.E.U8 [R2.64], R9 ;  /* 0x0000000902007986 */ /* 0x000fe2000c101104 */
[----:B------:R-:W-:Y:S05]  /*4380*/  EXIT ;  /* 0x000000000000794d */ /* 0x000fea0003800000 */
.L_x_30652:
        /* <DEDUP_REMOVED lines=15> */
.L_x_42104:


//--------------------- .text._ZN2at6native27unrolled_elementwise_kernelINS0_13BinaryFunctorIbbbZZZNS0_23logical_and_kernel_cudaERNS_14TensorIteratorEENKUlvE0_clEvENKUlvE7_clEvEUlbbE_EESt5arrayIPcLm3EELi4E23TrivialOffsetCalculatorILi2EjESC_ILi1EjENS0_6memory15LoadWithoutCastENSF_16StoreWithoutCastEEEviT_T0_T2_T3_T4_T5_ --------------------------
	.section	.text._ZN2at6native27unrolled_elementwise_kernelINS0_13BinaryFunctorIbbbZZZNS0_23logical_and_kernel_cudaERNS_14TensorIteratorEENKUlvE0_clEvENKUlvE7_clEvEUlbbE_EESt5arrayIPcLm3EELi4E23TrivialOffsetCalculatorILi2EjESC_ILi1EjENS0_6memory15LoadWithoutCastENSF_16StoreWithoutCastEEEviT_T0_T2_T3_T4_T5_,"ax",@progbits
	.sectioninfo	@"SHI_REGISTERS=23"
	.align	128
        .global         _ZN2at6native27unrolled_elementwise_kernelINS0_13BinaryFunctorIbbbZZZNS0_23logical_and_kernel_cudaERNS_14TensorIteratorEENKUlvE0_clEvENKUlvE7_clEvEUlbbE_EESt5arrayIPcLm3EELi4E23TrivialOffsetCalculatorILi2EjESC_ILi1EjENS0_6memory15LoadWithoutCastENSF_16StoreWithoutCastEEEviT_T0_T2_T3_T4_T5_
        .type           _ZN2at6native27unrolled_elementwise_kernelINS0_13BinaryFunctorIbbbZZZNS0_23logical_and_kernel_cudaERNS_14TensorIteratorEENKUlvE0_clEvENKUlvE7_clEvEUlbbE_EESt5arrayIPcLm3EELi4E23TrivialOffsetCalculatorILi2EjESC_ILi1EjENS0_6memory15LoadWithoutCastENSF_16StoreWithoutCastEEEviT_T0_T2_T3_T4_T5_,@function
        .size           _ZN2at6native27unrolled_elementwise_kernelINS0_13BinaryFunctorIbbbZZZNS0_23logical_and_kernel_cudaERNS_14TensorIteratorEENKUlvE0_clEvENKUlvE7_clEvEUlbbE_EESt5arrayIPcLm3EELi4E23TrivialOffsetCalculatorILi2EjESC_ILi1EjENS0_6memory15LoadWithoutCastENSF_16StoreWithoutCastEEEviT_T0_T2_T3_T4_T5_,(.L_x_42105 - _ZN2at6native27unrolled_elementwise_kernelINS0_13BinaryFunctorIbbbZZZNS0_23logical_and_kernel_cudaERNS_14TensorIteratorEENKUlvE0_clEvENKUlvE7_clEvEUlbbE_EESt5arrayIPcLm3EELi4E23TrivialOffsetCalculatorILi2EjESC_ILi1EjENS0_6memory15LoadWithoutCastENSF_16StoreWithoutCastEEEviT_T0_T2_T3_T4_T5_)
        .other          _ZN2at6native27unrolled_elementwise_kernelINS0_13BinaryFunctorIbbbZZZNS0_23logical_and_kernel_cudaERNS_14TensorIteratorEENKUlvE0_clEvENKUlvE7_clEvEUlbbE_EESt5arrayIPcLm3EELi4E23TrivialOffsetCalculatorILi2EjESC_ILi1EjENS0_6memory15LoadWithoutCastENSF_16StoreWithoutCastEEEviT_T0_T2_T3_T4_T5_,@"STO_CUDA_ENTRY STV_DEFAULT"
_ZN2at6native27unrolled_elementwise_kernelINS0_13BinaryFunctorIbbbZZZNS0_23logical_and_kernel_cudaERNS_14TensorIteratorEENKUlvE0_clEvENKUlvE7_clEvEUlbbE_EESt5arrayIPcLm3EELi4E23TrivialOffsetCalculatorILi2EjESC_ILi1EjENS0_6memory15LoadWithoutCastENSF_16StoreWithoutCastEEEviT_T0_T2_T3_T4_T5_:
.text._ZN2at6native27unrolled_elementwise_kernelINS0_13BinaryFunctorIbbbZZZNS0_23logical_and_kernel_cudaERNS_14TensorIteratorEENKUlvE0_clEvENKUlvE7_clEvEUlbbE_EESt5arrayIPcLm3EELi4E23TrivialOffsetCalculatorILi2EjESC_ILi1EjENS0_6memory15LoadWithoutCastENSF_16StoreWithoutCastEEEviT_T0_T2_T3_T4_T5_:
        /* <DEDUP_REMOVED lines=66> */
[----:B------:R-:W-:-:S02]  /*0420*/  ISETP.NE.AND P1, PT, R9, RZ, P1 ;  /* 0x000000ff0900720c */ /* 0x000fc40000f25270 */
        /* <DEDUP_REMOVED lines=14> */
[----:B------:R-:W-:Y:S02]  /*0510*/  ISETP.NE.AND P3, PT, R10, RZ, P3 ;  /* 0x000000ff0a00720c */ /* 0x000fe40001f65270 */
[----:B------:R-:W-:Y:S02]  /*0520*/  ISETP.NE.AND P2, PT, R6, RZ, P2 ;  /* 0x000000ff0600720c */ /* 0x000fe40001745270 */
        /* <DEDUP_REMOVED lines=14> */
.L_x_30654:
[----:B-1----:R-:W-:Y:S05]  /*0610*/  BSYNC B0 ;  /* 0x0000000000007941 */ /* 0x002fea0003800000 */
.L_x_30653:
        /* <DEDUP_REMOVED lines=11> */
.L_x_30655:
        /* <DEDUP_REMOVED lines=11> */
.L_x_42105:


//--------------------- .text._ZN2at6native29vectorized_elementwise_kernelILi2ENS0_13BinaryFunctorIbbbZZZNS0_23logical_and_kernel_cudaERNS_14TensorIteratorEENKUlvE0_clEvENKUlvE7_clEvEUlbbE_EESt5arrayIPcLm3EEEEviT0_T1_ --------------------------
	.section	.text._ZN2at6native29vectorized_elementwise_kernelILi2ENS0_13BinaryFunctorIbbbZZZNS0_23logical_and_kernel_cudaERNS_14TensorIteratorEENKUlvE0_clEvENKUlvE7_clEvEUlbbE_EESt5arrayIPcLm3EEEEviT0_T1_,"ax",@progbits
	.sectioninfo	@"SHI_REGISTERS=30"
	.align	128
        .global         _ZN2at6native29vectorized_elementwise_kernelILi2ENS0_13BinaryFunctorIbbbZZZNS0_23logical_and_kernel_cudaERNS_14TensorIteratorEENKUlvE0_clEvENKUlvE7_clEvEUlbbE_EESt5arrayIPcLm3EEEEviT0_T1_
        .type           _ZN2at6native29vectorized_elementwise_kernelILi2ENS0_13BinaryFunctorIbbbZZZNS0_23logical_and_kernel_cudaERNS_14TensorIteratorEENKUlvE0_clEvENKUlvE7_clEvEUlbbE_EESt5arrayIPcLm3EEEEviT0_T1_,@function
        .size           _ZN2at6native29vectorized_elementwise_kernelILi2ENS0_13BinaryFunctorIbbbZZZNS0_23logical_and_kernel_cudaERNS_14TensorIteratorEENKUlvE0_clEvENKUlvE7_clEvEUlbbE_EESt5arrayIPcLm3EEEEviT0_T1_,(.L_x_42106 - _ZN2at6native29vectorized_elementwise_kernelILi2ENS0_13BinaryFunctorIbbbZZZNS0_23logical_and_kernel_cudaERNS_14TensorIteratorEENKUlvE0_clEvENKUlvE7_clEvEUlbbE_EESt5arrayIPcLm3EEEEviT0_T1_)
        .other          _ZN2at6native29vectorized_elementwise_kernelILi2ENS0_13BinaryFunctorIbbbZZZNS0_23logical_and_kernel_cudaERNS_14TensorIteratorEENKUlvE0_clEvENKUlvE7_clEvEUlbbE_EESt5arrayIPcLm3EEEEviT0_T1_,@"STO_CUDA_ENTRY STV_DEFAULT"
_ZN2at6native29vectorized_elementwise_kernelILi2ENS0_13BinaryFunctorIbbbZZZNS0_23logical_and_kernel_cudaERNS_14TensorIteratorEENKUlvE0_clEvENKUlvE7_clEvEUlbbE_EESt5arrayIPcLm3EEEEviT0_T1_:
.text._ZN2at6native29vectorized_elementwise_kernelILi2ENS0_13BinaryFunctorIbbbZZZNS0_23logical_and_kernel_cudaERNS_14TensorIteratorEENKUlvE0_clEvENKUlvE7_clEvEUlbbE_EESt5arrayIPcLm3EEEEviT0_T1_:
        /* <DEDUP_REMOVED lines=32> */
[----:B------:R-:W-:Y:S02]  /*0200*/  ISETP.NE.AND P5, PT, R0, RZ, P5 ;  /* 0x000000ff0000720c */ /* 0x000fe40002fa5270 */
[----:B------:R-:W-:Y:S02]  /*0210*/  ISETP.NE.AND P0, PT, R10, RZ, PT ;  /* 0x000000ff0a00720c */ /* 0x000fe40003f05270 */
[----:B------:R-:W-:Y:S02]  /*0220*/  PRMT R0, R12, 0x7771, RZ ;  /* 0x000077710c007816 */ /* 0x000fe400000000ff */
[----:B------:R-:W-:Y:S02]  /*0230*/  ISETP.NE.AND P2, PT, R6, RZ, PT ;  /* 0x000000ff0600720c */ /* 0x000fe40003f45270 */
[----:B------:R-:W-:Y:S02]  /*0240*/  ISETP.NE.AND P1, PT, R11, RZ, PT ;  /* 0x000000ff0b00720c */ /* 0x000fe40003f25270 */
[----:B-----5:R-:W-:-:S02]  /*0250*/  PRMT R7, R13, 0x7770, RZ ;  /* 0x000077700d077816 */ /* 0x020fc400000000ff */
[----:B------:R-:W-:Y:S02]  /*0260*/  PRMT R6, R13, 0x7771, RZ ;  /* 0x000077710d067816 */ /* 0x000fe400000000ff */
[----:B------:R-:W-:Y:S02]  /*0270*/  ISETP.NE.AND P0, PT, R0, RZ, P0 ;  /* 0x000000ff0000720c */ /* 0x000fe40000705270 */
[----:B------:R-:W-:Y:S02]  /*0280*/  PRMT R0, R15, 0x7771, RZ ;  /* 0x000077710f007816 */ /* 0x000fe400000000ff */
[----:B------:R-:W-:Y:S02]  /*0290*/  ISETP.NE.AND P1, PT, R7, RZ, P1 ;  /* 0x000000ff0700720c */ /* 0x000fe40000f25270 */
[----:B------:R-:W-:Y:S02]  /*02a0*/  ISETP.NE.AND P2, PT, R6, RZ, P2 ;  /* 0x000000ff0600720c */ /* 0x000fe40001745270 */
        /* <DEDUP_REMOVED lines=32> */
.L_x_30656:
        /* <DEDUP_REMOVED lines=103> */
[----:B------:R-:W-:-:S02]  /*0b20*/  ISETP.NE.AND P2, PT, R5, RZ, P2 ;  /* 0x000000ff0500720c */ /* 0x000fc40001745270 */
[----:B------:R-:W-:Y:S01]  /*0b30*/  ISETP.NE.AND P4, PT, R3, RZ, PT ;  /* 0x000000ff0300720c */ /* 0x000fe20003f85270 */
[----:B------:R-:W-:Y:S01]  /*0b40*/  IMAD.MOV.U32 R3, RZ, RZ, R2 ;  /* 0x000000ffff037224 */ /* 0x000fe200078e0002 */
[----:B------:R-:W-:Y:S01]  /*0b50*/  SEL R5, RZ, 0x1, !P2 ;  /* 0x00000001ff057807 */ /* 0x000fe20005000000 */
[----:B------:R-:W-:Y:S01]  /*0b60*/  @!P6 IMAD.IADD R2, R0, 0x1, R17 ;  /* 0x000000010002e824 */ /* 0x000fe200078e0211 */
[----:B------:R-:W-:Y:S02]  /*0b70*/  PRMT R9, RZ, 0x7610, R9 ;  /* 0x00007610ff097816 */ /* 0x000fe40000000009 */
[----:B------:R-:W-:Y:S02]  /*0b80*/  ISETP.NE.AND P4, PT, R3, RZ, P4 ;  /* 0x000000ff0300720c */ /* 0x000fe40002785270 */
        /* <DEDUP_REMOVED lines=31> */
[----:B------:R-:W-:Y:S02]  /*0d80*/  ISETP.NE.AND P1, PT, R14, RZ, P1 ;  /* 0x000000ff0e00720c */ /* 0x000fe40000f25270 */
        /* <DEDUP_REMOVED lines=19> */
[----:B------:R-:W-:Y:S02]  /*0ec0*/  ISETP.NE.AND P2, PT, R16, RZ, P2 ;  /* 0x000000ff1000720c */ /* 0x000fe40001745270 */
[----:B------:R-:W-:Y:S02]  /*0ed0*/  ISETP.NE.AND P3, PT, R2, RZ, P3 ;  /* 0x000000ff0200720c */ /* 0x000fe40001f65270 */
[----:B------:R-:W-:Y:S02]  /*0ee0*/  ISETP.NE.AND P4, PT, R3, RZ, P4 ;  /* 0x000000ff0300720c */ /* 0x000fe40002785270 */
[----:B------:R-:W-:Y:S02]  /*0ef0*/  ISETP.NE.AND P5, PT, R4, RZ, P5 ;  /* 0x000000ff0400720c */ /* 0x000fe40002fa5270 */
        /* <DEDUP_REMOVED lines=17> */
.L_x_30659:
[----:B------:R-:W-:-:S13]  /*1010*/  ISETP.GE.AND P1, PT, R17, R10, PT ;  /* 0x0000000a1100720c */ /* 0x000fda0003f26270 */
[----:B------:R-:W-:Y:S05]  /*1020*/  @P1 BRA `(.L_x_30661) ;  /* 0x000000c000001947 */ /* 0x000fea0003800000 */
[----:B0-----:R-:W-:Y:S01]  /*1030*/  IMAD.IADD R2, R0, 0x1, R17 ;  /* 0x0000000100027824 */ /* 0x001fe200078e0211 */
[----:B------:R-:W-:-:S04]  /*1040*/  IADD3 R17, R17, 0x80, RZ ;  /* 0x0000008011117810 */ /* 0x000fc80007ffe0ff */
[----:B------:R-:W-:-:S05]  /*1050*/  IADD3 R2, P1, R2, c[0x0][0x168], RZ ;  /* 0x00005a0002027a10 */ /* 0x000fca0007f3e0ff */
[----:B------:R-:W-:-:S05]  /*1060*/  IMAD.X R3, RZ, RZ, c[0x0][0x16c], P1 ;  /* 0x00005b00ff037624 */ /* 0x000fca00008e06ff */
[----:B------:R0:W-:Y:S03]  /*1070*/  STG.E.U8 [R2.64], R9 ;  /* 0x0000000902007986 */ /* 0x0001e6000c101104 */
.L_x_30660:
[----:B------:R-:W-:-:S13]  /*1080*/  ISETP.GE.AND P1, PT, R17, R10, PT ;  /* 0x0000000a1100720c */ /* 0x000fda0003f26270 */
[----:B------:R-:W-:Y:S05]  /*1090*/  @P1 BRA `(.L_x_30662) ;  /* 0x000000d000001947 */ /* 0x000fea0003800000 */
[----:B0-----:R-:W-:Y:S01]  /*10a0*/  IMAD.IADD R2, R0, 0x1, R17 ;  /* 0x0000000100027824 */ /* 0x001fe200078e0211 */
[----:B------:R-:W-:-:S04]  /*10b0*/  IADD3 R17, R17, 0x80, RZ ;  /* 0x0000008011117810 */ /* 0x000fc80007ffe0ff */
[----:B------:R-:W-:-:S05]  /*10c0*/  IADD3 R2, P1, R2, c[0x0][0x168], RZ ;  /* 0x00005a0002027a10 */ /* 0x000fca0007f3e0ff */
[----:B------:R-:W-:-:S05]  /*10d0*/  IMAD.X R3, RZ, RZ, c[0x0][0x16c], P1 ;  /* 0x00005b00ff037624 */ /* 0x000fca00008e06ff */
[----:B------:R0:W-:Y:S03]  /*10e0*/  STG.E.U8 [R2.64], R11 ;  /* 0x0000000b02007986 */ /* 0x0001e6000c101104 */
.L_x_30661:
        /* <DEDUP_REMOVED lines=8> */
.L_x_30662:
[----:B------:R-:W-:Y:S05]  /*1170*/  BSYNC B1 ;  /* 0x0000000000017941 */ /* 0x000fea0003800000 */
.L_x_30658:
[----:B------:R-:W-:-:S13]  /*1180*/  ISETP.GE.AND P1, PT, R17, R10, PT ;  /* 0x0000000a1100720c */ /* 0x000fda0003f26270 */
[----:B0-----:R-:W-:Y:S01]  /*1190*/  @!P1 IMAD.IADD R2, R0, 0x1, R17 ;  /* 0x0000000100029824 */ /* 0x001fe200078e0211 */
[----:B------:R-:W-:-:S04]  /*11a0*/  @!P1 IADD3 R17, R17, 0x80, RZ ;  /* 0x0000008011119810 */ /* 0x000fc80007ffe0ff */
[----:B------:R-:W-:-:S05]  /*11b0*/  @!P1 IADD3 R2, P2, R2, c[0x0][0x168], RZ ;  /* 0x00005a0002029a10 */ /* 0x000fca0007f5e0ff */
[----:B------:R-:W-:-:S05]  /*11c0*/  @!P1 IMAD.X R3, RZ, RZ, c[0x0][0x16c], P2 ;  /* 0x00005b00ff039624 */ /* 0x000fca00010e06ff */
[----:B------:R0:W-:Y:S03]  /*11d0*/  @!P1 STG.E.U8 [R2.64], R15 ;  /* 0x0000000f02009986 */ /* 0x0001e6000c101104 */
.L_x_30663:
[----:B------:R-:W-:Y:S05]  /*11e0*/  BSYNC B0 ;  /* 0x0000000000007941 */ /* 0x000fea0003800000 */
.L_x_30657:
        /* <DEDUP_REMOVED lines=9> */
.L_x_30664:
        /* <DEDUP_REMOVED lines=16> */
.L_x_42106:


//--------------------- .text._ZN2at6native29vectorized_elementwise_kernelILi4ENS0_13BinaryFunctorIbbbZZZNS0_23logical_and_kernel_cudaERNS_14TensorIteratorEENKUlvE0_clEvENKUlvE7_clEvEUlbbE_EESt5arrayIPcLm3EEEEviT0_T1_ --------------------------
	.section	.text._ZN2at6native29vectorized_elementwise_kernelILi4ENS0_13BinaryFunctorIbbbZZZNS0_23logical_and_kernel_cudaERNS_14TensorIteratorEENKUlvE0_clEvENKUlvE7_clEvEUlbbE_EESt5arrayIPcLm3EEEEviT0_T1_,"ax",@progbits
	.sectioninfo	@"SHI_REGISTERS=30"
	.align	128
        .global         _ZN2at6native29vectorized_elementwise_kernelILi4ENS0_13BinaryFunctorIbbbZZZNS0_23logical_and_kernel_cudaERNS_14TensorIteratorEENKUlvE0_clEvENKUlvE7_clEvEUlbbE_EESt5arrayIPcLm3EEEEviT0_T1_
        .type           _ZN2at6native29vectorized_elementwise_kernelILi4ENS0_13BinaryFunctorIbbbZZZNS0_23logical_and_kernel_cudaERNS_14TensorIteratorEENKUlvE0_clEvENKUlvE7_clEvEUlbbE_EESt5arrayIPcLm3EEEEviT0_T1_,@function
        .size           _ZN2at6native29vectorized_elementwise_kernelILi4ENS0_13BinaryFunctorIbbbZZZNS0_23logical_and_kernel_cudaERNS_14TensorIteratorEENKUlvE0_clEvENKUlvE7_clEvEUlbbE_EESt5arrayIPcLm3EEEEviT0_T1_,(.L_x_42107 - _ZN2at6native29vectorized_elementwise_kernelILi4ENS0_13BinaryFunctorIbbbZZZNS0_23logical_and_kernel_cudaERNS_14TensorIteratorEENKUlvE0_clEvENKUlvE7_clEvEUlbbE_EESt5arrayIPcLm3EEEEviT0_T1_)
        .other          _ZN2at6native29vectorized_elementwise_kernelILi4ENS0_13BinaryFunctorIbbbZZZNS0_23logical_and_kernel_cudaERNS_14TensorIteratorEENKUlvE0_clEvENKUlvE7_clEvEUlbbE_EESt5arrayIPcLm3EEEEviT0_T1_,@"STO_CUDA_ENTRY STV_DEFAULT"
_ZN2at6native29vectorized_elementwise_kernelILi4ENS0_13BinaryFunctorIbbbZZZNS0_23logical_and_kernel_cudaERNS_14TensorIteratorEENKUlvE0_clEvENKUlvE7_clEvEUlbbE_EESt5arrayIPcLm3EEEEviT0_T1_:
.text._ZN2at6native29vectorized_elementwise_kernelILi4ENS0_13BinaryFunctorIbbbZZZNS0_23logical_and_kernel_cudaERNS_14TensorIteratorEENKUlvE0_clEvENKUlvE7_clEvEUlbbE_EESt5arrayIPcLm3EEEEviT0_T1_:
        /* <DEDUP_REMOVED lines=24> */
[----:B------:R-:W-:Y:S02]  /*0180*/  ISETP.NE.AND P0, PT, R3, RZ, P0 ;  /* 0x000000ff0300720c */ /* 0x000fe40000705270 */
[----:B------:R-:W-:-:S02]  /*0190*/  ISETP.NE.AND P1, PT, R8, RZ, PT ;  /* 0x000000ff0800720c */ /* 0x000fc40003f25270 */
[----:B------:R-:W-:Y:S02]  /*01a0*/  ISETP.NE.AND P2, PT, R9, RZ, PT ;  /* 0x000000ff0900720c */ /* 0x000fe40003f45270 */
[C---:B------:R-:W-:Y:S02]  /*01b0*/  PRMT R3, R11.reuse, 0x7771, RZ ;  /* 0x000077710b037816 */ /* 0x040fe400000000ff */
[----:B0-----:R-:W-:Y:S02]  /*01c0*/  PRMT R4, R11, 0x7772, RZ ;  /* 0x000077720b047816 */ /* 0x001fe400000000ff */
[C---:B----4-:R-:W-:Y:S02]  /*01d0*/  PRMT R5, R13.reuse, 0x7770, RZ ;  /* 0x000077700d057816 */ /* 0x050fe400000000ff */
[----:B------:R-:W-:Y:S02]  /*01e0*/  PRMT R10, R10, 0x7773, RZ ;  /* 0x000077730a0a7816 */ /* 0x000fe400000000ff */
[----:B------:R-:W-:-:S02]  /*01f0*/  PRMT R6, R13, 0x7771, RZ ;  /* 0x000077710d067816 */ /* 0x000fc400000000ff */
[----:B------:R-:W-:Y:S02]  /*0200*/  ISETP.NE.AND P1, PT, R3, RZ, P1 ;  /* 0x000000ff0300720c */ /* 0x000fe40000f25270 */
[----:B------:R-:W-:Y:S02]  /*0210*/  ISETP.NE.AND P2, PT, R4, RZ, P2 ;  /* 0x000000ff0400720c */ /* 0x000fe40001745270 */
[----:B------:R-:W-:Y:S02]  /*0220*/  ISETP.NE.AND P3, PT, R5, RZ, PT ;  /* 0x000000ff0500720c */ /* 0x000fe40003f65270 */
[----:B------:R-:W-:Y:S02]  /*0230*/  ISETP.NE.AND P5, PT, R10, RZ, PT ;  /* 0x000000ff0a00720c */ /* 0x000fe40003fa5270 */
[----:B------:R-:W-:Y:S02]  /*0240*/  ISETP.NE.AND P4, PT, R6, RZ, PT ;  /* 0x000000ff0600720c */ /* 0x000fe40003f85270 */
[----:B------:R-:W-:-:S02]  /*0250*/  PRMT R3, R11, 0x7773, RZ ;  /* 0x000077730b037816 */ /* 0x000fc400000000ff */
[C---:B-----5:R-:W-:Y:S02]  /*0260*/  PRMT R4, R12.reuse, 0x7770, RZ ;  /* 0x000077700c047816 */ /* 0x060fe400000000ff */
[----:B------:R-:W-:Y:S02]  /*0270*/  PRMT R5, R12, 0x7771, RZ ;  /* 0x000077710c057816 */ /* 0x000fe400000000ff */
[----:B------:R-:W-:Y:S02]  /*0280*/  PRMT R6, R13, 0x7772, RZ ;  /* 0x000077720d067816 */ /* 0x000fe400000000ff */
[----:B------:R-:W-:Y:S02]  /*0290*/  ISETP.NE.AND P5, PT, R3, RZ, P5 ;  /* 0x000000ff0300720c */ /* 0x000fe40002fa5270 */
[----:B------:R-:W-:Y:S02]  /*02a0*/  ISETP.NE.AND P3, PT, R4, RZ, P3 ;  /* 0x000000ff0400720c */ /* 0x000fe40001f65270 */
[----:B------:R-:W-:-:S02]  /*02b0*/  ISETP.NE.AND P4, PT, R5, RZ, P4 ;  /* 0x000000ff0500720c */ /* 0x000fc40002785270 */
        /* <DEDUP_REMOVED lines=27> */
.L_x_30665:
        /* <DEDUP_REMOVED lines=182> */
.L_x_30668:
[----:B------:R-:W-:-:S13]  /*0fd0*/  ISETP.GE.AND P1, PT, R17, R10, PT ;  /* 0x0000000a1100720c */ /* 0x000fda0003f26270 */
[----:B------:R-:W-:Y:S05]  /*0fe0*/  @P1 BRA `(.L_x_30670) ;  /* 0x000000c000001947 */ /* 0x000fea0003800000 */
[----:B0-----:R-:W-:Y:S01]  /*0ff0*/  IMAD.IADD R2, R0, 0x1, R17 ;  /* 0x0000000100027824 */ /* 0x001fe200078e0211 */
[----:B------:R-:W-:-:S04]  /*1000*/  IADD3 R17, R17, 0x80, RZ ;  /* 0x0000008011117810 */ /* 0x000fc80007ffe0ff */
[----:B------:R-:W-:-:S05]  /*1010*/  IADD3 R2, P1, R2, c[0x0][0x168], RZ ;  /* 0x00005a0002027a10 */ /* 0x000fca0007f3e0ff */
[----:B------:R-:W-:-:S05]  /*1020*/  IMAD.X R3, RZ, RZ, c[0x0][0x16c], P1 ;  /* 0x00005b00ff037624 */ /* 0x000fca00008e06ff */
[----:B------:R0:W-:Y:S03]  /*1030*/  STG.E.U8 [R2.64], R9 ;  /* 0x0000000902007986 */ /* 0x0001e6000c101104 */
.L_x_30669:
[----:B------:R-:W-:-:S13]  /*1040*/  ISETP.GE.AND P1, PT, R17, R10, PT ;  /* 0x0000000a1100720c */ /* 0x000fda0003f26270 */
[----:B------:R-:W-:Y:S05]  /*1050*/  @P1 BRA `(.L_x_30671) ;  /* 0x000000d000001947 */ /* 0x000fea0003800000 */
[----:B0-----:R-:W-:Y:S01]  /*1060*/  IMAD.IADD R2, R0, 0x1, R17 ;  /* 0x0000000100027824 */ /* 0x001fe200078e0211 */
[----:B------:R-:W-:-:S04]  /*1070*/  IADD3 R17, R17, 0x80, RZ ;  /* 0x0000008011117810 */ /* 0x000fc80007ffe0ff */
[----:B------:R-:W-:-:S05]  /*1080*/  IADD3 R2, P1, R2, c[0x0][0x168], RZ ;  /* 0x00005a0002027a10 */ /* 0x000fca0007f3e0ff */
[----:B------:R-:W-:-:S05]  /*1090*/  IMAD.X R3, RZ, RZ, c[0x0][0x16c], P1 ;  /* 0x00005b00ff037624 */ /* 0x000fca00008e06ff */
[----:B------:R0:W-:Y:S03]  /*10a0*/  STG.E.U8 [R2.64], R11 ;  /* 0x0000000b02007986 */ /* 0x0001e6000c101104 */
.L_x_30670:
        /* <DEDUP_REMOVED lines=8> */
.L_x_30671:
[----:B------:R-:W-:Y:S05]  /*1130*/  BSYNC B1 ;  /* 0x0000000000017941 */ /* 0x000fea0003800000 */
.L_x_30667:
[----:B------:R-:W-:-:S13]  /*1140*/  ISETP.GE.AND P1, PT, R17, R10, PT ;  /* 0x0000000a1100720c */ /* 0x000fda0003f26270 */
[----:B0-----:R-:W-:Y:S01]  /*1150*/  @!P1 IMAD.IADD R2, R0, 0x1, R17 ;  /* 0x0000000100029824 */ /* 0x001fe200078e0211 */
[----:B------:R-:W-:-:S04]  /*1160*/  @!P1 IADD3 R17, R17, 0x80, RZ ;  /* 0x0000008011119810 */ /* 0x000fc80007ffe0ff */
[----:B------:R-:W-:-:S05]  /*1170*/  @!P1 IADD3 R2, P2, R2, c[0x0][0x168], RZ ;  /* 0x00005a0002029a10 */ /* 0x000fca0007f5e0ff */
[----:B------:R-:W-:-:S05]  /*1180*/  @!P1 IMAD.X R3, RZ, RZ, c[0x0][0x16c], P2 ;  /* 0x00005b00ff039624 */ /* 0x000fca00010e06ff */
[----:B------:R0:W-:Y:S03]  /*1190*/  @!P1 STG.E.U8 [R2.64], R15 ;  /* 0x0000000f02009986 */ /* 0x0001e6000c101104 */
.L_x_30672:
[----:B------:R-:W-:Y:S05]  /*11a0*/  BSYNC B0 ;  /* 0x0000000000007941 */ /* 0x000fea0003800000 */
.L_x_30666:
        /* <DEDUP_REMOVED lines=9> */
.L_x_30673:
        /* <DEDUP_REMOVED lines=12> */
.L_x_42107:


//--------------------- .text._ZN2at6native29vectorized_elementwise_kernelILi8ENS0_13BinaryFunctorIbbbZZZNS0_23logical_and_kernel_cudaERNS_14TensorIteratorEENKUlvE0_clEvENKUlvE7_clEvEUlbbE_EESt5arrayIPcLm3EEEEviT0_T1_ --------------------------
	.section	.text._ZN2at6native29vectorized_elementwise_kernelILi8ENS0_13BinaryFunctorIbbbZZZNS0_23logical_and_kernel_cudaERNS_14TensorIteratorEENKUlvE0_clEvENKUlvE7_clEvEUlbbE_EESt5arrayIPcLm3EEEEviT0_T1_,"ax",@progbits
	.sectioninfo	@"SHI_REGISTERS=4"
	.align	128
        .global         _ZN2at6native29vectorized_elementwise_kernelILi8ENS0_13BinaryFunctorIbbbZZZNS0_23logical_and_kernel_cudaERNS_14TensorIteratorEENKUlvE0_clEvENKUlvE7_clEvEUlbbE_EESt5arrayIPcLm3EEEEviT0_T1_
        .type           _ZN2at6native29vectorized_elementwise_kernelILi8ENS0_13BinaryFunctorIbbbZZZNS0_23logical_and_kernel_cudaERNS_14TensorIteratorEENKUlvE0_clEvENKUlvE7_clEvEUlbbE_EESt5arrayIPcLm3EEEEviT0_T1_,@function
        .size           _ZN2at6native29vectorized_elementwise_kernelILi8ENS0_13BinaryFunctorIbbbZZZNS0_23logical_and_kernel_cudaERNS_14TensorIteratorEENKUlvE0_clEvENKUlvE7_clEvEUlbbE_EESt5arrayIPcLm3EEEEviT0_T1_,(.L_x_42108 - _ZN2at6native29vectorized_elementwise_kernelILi8ENS0_13BinaryFunctorIbbbZZZNS0_23logical_and_kernel_cudaERNS_14TensorIteratorEENKUlvE0_clEvENKUlvE7_clEvEUlbbE_EESt5arrayIPcLm3EEEEviT0_T1_)
        .other          _ZN2at6native29vectorized_elementwise_kernelILi8ENS0_13BinaryFunctorIbbbZZZNS0_23logical_and_kernel_cudaERNS_14TensorIteratorEENKUlvE0_clEvENKUlvE7_clEvEUlbbE_EESt5arrayIPcLm3EEEEviT0_T1_,@"STO_CUDA_ENTRY STV_DEFAULT"
_ZN2at6native29vectorized_elementwise_kernelILi8ENS0_13BinaryFunctorIbbbZZZNS0_23logical_and_kernel_cudaERNS_14TensorIteratorEENKUlvE0_clEvENKUlvE7_clEvEUlbbE_EESt5arrayIPcLm3EEEEviT0_T1_:
.text._ZN2at6native29vectorized_elementwise_kernelILi8ENS0_13BinaryFunctorIbbbZZZNS0_23logical_and_kernel_cudaERNS_14TensorIteratorEENKUlvE0_clEvENKUlvE7_clEvEUlbbE_EESt5arrayIPcLm3EEEEviT0_T1_:
[----:B------:R-:W-:Y:S02]  /*0000*/  MOV R1, c[0x0][0x28] ;  /* 0x00000a0000017a02 */ /* 0x000fe40000000f00 */
[----:B------:R-:W-:Y:S05]  /*0010*/  EXIT ;  /* 0x000000000000794d */ /* 0x000fea0003800000 */
.L_x_30674:
        /* <DEDUP_REMOVED lines=14> */
.L_x_42108:


//--------------------- .text._ZN2at6native18elementwise_kernelILi128ELi4EZNS0_15gpu_kernel_implINS0_13AUnaryFunctorIN3c104HalfES5_bZZZNS0_23logical_and_kernel_cudaERNS_14TensorIteratorEENKUlvE0_clEvENKUlvE6_clEvEUlS5_S5_E_EEEEvRNS_18TensorIteratorBaseERKT_EUliE_EEviT1_ --------------------------
	.section	.text._ZN2at6native18elementwise_kernelILi128ELi4EZNS0_15gpu_kernel_implINS0_13AUnaryFunctorIN3c104HalfES5_bZZZNS0_23logical_and_kernel_cudaERNS_14TensorIteratorEENKUlvE0_clEvENKUlvE6_clEvEUlS5_S5_E_EEEEvRNS_18TensorIteratorBaseERKT_EUliE_EEviT1_,"ax",@progbits
	.sectioninfo	@"SHI_REGISTERS=26"
	.align	128
        .global         _ZN2at6native18elementwise_kernelILi128ELi4EZNS0_15gpu_kernel_implINS0_13AUnaryFunctorIN3c104HalfES5_bZZZNS0_23logical_and_kernel_cudaERNS_14TensorIteratorEENKUlvE0_clEvENKUlvE6_clEvEUlS5_S5_E_EEEEvRNS_18TensorIteratorBaseERKT_EUliE_EEviT1_
        .type           _ZN2at6native18elementwise_kernelILi128ELi4EZNS0_15gpu_kernel_implINS0_13AUnaryFunctorIN3c104HalfES5_bZZZNS0_23logical_and_kernel_cudaERNS_14TensorIteratorEENKUlvE0_clEvENKUlvE6_clEvEUlS5_S5_E_EEEEvRNS_18TensorIteratorBaseERKT_EUliE_EEviT1_,@function
        .size           _ZN2at6native18elementwise_kernelILi128ELi4EZNS0_15gpu_kernel_implINS0_13AUnaryFunctorIN3c104HalfES5_bZZZNS0_23logical_and_kernel_cudaERNS_14TensorIteratorEENKUlvE0_clEvENKUlvE6_clEvEUlS5_S5_E_EEEEvRNS_18TensorIteratorBaseERKT_EUliE_EEviT1_,(.L_x_42109 - _ZN2at6native18elementwise_kernelILi128ELi4EZNS0_15gpu_kernel_implINS0_13AUnaryFunctorIN3c104HalfES5_bZZZNS0_23logical_and_kernel_cudaERNS_14TensorIteratorEENKUlvE0_clEvENKUlvE6_clEvEUlS5_S5_E_EEEEvRNS_18TensorIteratorBaseERKT_EUliE_EEviT1_)
        .other          _ZN2at6native18elementwise_kernelILi128ELi4EZNS0_15gpu_kernel_implINS0_13AUnaryFunctorIN3c104HalfES5_bZZZNS0_23logical_and_kernel_cudaERNS_14TensorIteratorEENKUlvE0_clEvENKUlvE6_clEvEUlS5_S5_E_EEEEvRNS_18TensorIteratorBaseERKT_EUliE_EEviT1_,@"STO_CUDA_ENTRY STV_DEFAULT"
_ZN2at6native18elementwise_kernelILi128ELi4EZNS0_15gpu_kernel_implINS0_13AUnaryFunctorIN3c104HalfES5_bZZZNS0_23logical_and_kernel_cudaERNS_14TensorIteratorEENKUlvE0_clEvENKUlvE6_clEvEUlS5_S5_E_EEEEvRNS_18TensorIteratorBaseERKT_EUliE_EEviT1_:
.text._ZN2at6native18elementwise_kernelILi128ELi4EZNS0_15gpu_kernel_implINS0_13AUnaryFunctorIN3c104HalfES5_bZZZNS0_23logical_and_kernel_cudaERNS_14TensorIteratorEENKUlvE0_clEvENKUlvE6_clEvEUlS5_S5_E_EEEEvRNS_18TensorIteratorBaseERKT_EUliE_EEviT1_:
        /* <DEDUP_REMOVED lines=236> */
.L_x_30677:
        /* <DEDUP_REMOVED lines=20> */
.L_x_30681:
[----:B------:R-:W2:Y:S02]  /*1000*/  LDG.E.U8 R2, [R2.64] ;  /* 0x0000002402027981 */ /* 0x000ea4000c1e1100 */
[----:B--2---:R-:W0:Y:S02]  /*1010*/  I2F.U16 R0, R2 ;  /* 0x0000000200007306 */ /* 0x004e240000101000 */
[----:B0-----:R-:W-:Y:S01]  /*1020*/  F2FP.PACK_AB R0, RZ, R0 ;  /* 0x00000000ff00723e */ /* 0x001fe200000000ff */
[----:B------:R-:W-:Y:S05]  /*1030*/  BRA `(.L_x_30683) ;  /* 0x00000e1000007947 */ /* 0x000fea0003800000 */
.L_x_30680:
        /* <DEDUP_REMOVED lines=10> */
.L_x_30685:
[----:B------:R-:W2:Y:S02]  /*10e0*/  LDG.E R2, [R2.64] ;  /* 0x0000002402027981 */ /* 0x000ea4000c1e1900 */
[----:B--2---:R-:W0:Y:S02]  /*10f0*/  I2F R0, R2 ;  /* 0x0000000200007306 */ /* 0x004e240000201400 */
[----:B0-----:R-:W-:Y:S01]  /*1100*/  F2FP.PACK_AB R0, RZ, R0 ;  /* 0x00000000ff00723e */ /* 0x001fe200000000ff */
[----:B------:R-:W-:Y:S05]  /*1110*/  BRA `(.L_x_30683) ;  /* 0x00000d3000007947 */ /* 0x000fea0003800000 */
.L_x_30684:
[----:B------:R-:W2:Y:S02]  /*1120*/  LDG.E.U16 R2, [R2.64] ;  /* 0x0000002402027981 */ /* 0x000ea4000c1e1500 */
[----:B--2---:R-:W0:Y:S02]  /*1130*/  I2F.S16 R0, R2 ;  /* 0x0000000200007306 */ /* 0x004e240000101400 */
[----:B0-----:R-:W-:Y:S01]  /*1140*/  F2FP.PACK_AB R0, RZ, R0 ;  /* 0x00000000ff00723e */ /* 0x001fe200000000ff */
[----:B------:R-:W-:Y:S05]  /*1150*/  BRA `(.L_x_30683) ;  /* 0x00000cf000007947 */ /* 0x000fea0003800000 */
.L_x_30679:
        /* <DEDUP_REMOVED lines=9> */
.L_x_30687:
[----:B------:R0:W5:Y:S01]  /*11f0*/  LDG.E.U16 R0, [R2.64] ;  /* 0x0000002402007981 */ /* 0x000162000c1e1500 */
[----:B------:R-:W-:Y:S05]  /*1200*/  BRA `(.L_x_30683) ;  /* 0x00000c4000007947 */ /* 0x000fea0003800000 */
.L_x_30686:
        /* <DEDUP_REMOVED lines=9> */
.L_x_30689:
[----:B------:R0:W5:Y:S01]  /*12a0*/  LDG.E.U16 R0, [R2.64] ;  /* 0x0000002402007981 */ /* 0x000162000c1e1500 */
[----:B------:R-:W-:Y:S05]  /*12b0*/  BRA `(.L_x_30683) ;  /* 0x00000b9000007947 */ /* 0x000fea0003800000 */
.L_x_30688:
[----:B------:R-:W2:Y:S02]  /*12c0*/  LDG.E.64 R2, [R2.64] ;  /* 0x0000002402027981 */ /* 0x000ea4000c1e1b00 */
[----:B--2---:R-:W0:Y:S01]  /*12d0*/  F2F.F32.F64 R0, R2 ;  /* 0x0000000200007310 */ /* 0x004e220000301000 */
[----:B------:R-:W0:-:S14]  /*12e0*/  DSETP.GEU.AND P0, PT, |R2|, c[0x2][0x0], PT ;  /* 0x008000000200762a */ /* 0x000e1c0003f0e200 */
[----:B0-----:R-:W-:-:S05]  /*12f0*/  @!P0 FMUL R0, R0, 1.175494350822287508e-38 ;  /* 0x0080000000008820 */ /* 0x001fca0000400000 */
[----:B------:R-:W-:Y:S01]  /*1300*/  F2FP.PACK_AB R0, RZ, R0 ;  /* 0x00000000ff00723e */ /* 0x000fe200000000ff */
[----:B------:R-:W-:Y:S05]  /*1310*/  BRA `(.L_x_30683) ;  /* 0x00000b3000007947 */ /* 0x000fea0003800000 */
.L_x_30678:
        /* <DEDUP_REMOVED lines=13> */
.L_x_30692:
[----:B------:R-:W2:Y:S02]  /*13f0*/  LDG.E.64 R2, [R2.64] ;  /* 0x0000002402027981 */ /* 0x000ea4000c1e1b00 */
[----:B--2---:R-:W0:Y:S01]  /*1400*/  F2F.F32.F64 R0, R2 ;  /* 0x0000000200007310 */ /* 0x004e220000301000 */
[----:B------:R-:W0:-:S14]  /*1410*/  DSETP.GEU.AND P0, PT, |R2|, c[0x2][0x0], PT ;  /* 0x008000000200762a */ /* 0x000e1c0003f0e200 */
[----:B0-----:R-:W-:-:S05]  /*1420*/  @!P0 FMUL R0, R0, 1.175494350822287508e-38 ;  /* 0x0080000000008820 */ /* 0x001fca0000400000 */
[----:B------:R-:W-:Y:S01]  /*1430*/  F2FP.PACK_AB R0, RZ, R0 ;  /* 0x00000000ff00723e */ /* 0x000fe200000000ff */
[----:B------:R-:W-:Y:S05]  /*1440*/  BRA `(.L_x_30683) ;  /* 0x00000a0000007947 */ /* 0x000fea0003800000 */
.L_x_30691:
        /* <DEDUP_REMOVED lines=28> */
.L_x_30694:
        /* <DEDUP_REMOVED lines=15> */
.L_x_30693:
[----:B------:R-:W2:Y:S02]  /*1700*/  LDG.E.U16 R0, [R2.64] ;  /* 0x0000002402007981 */ /* 0x000ea4000c1e1500 */
[----:B--2---:R-:W-:-:S04]  /*1710*/  PRMT R0, RZ, 0x5410, R0 ;  /* 0x00005410ff007816 */ /* 0x004fc80000000000 */
[----:B------:R-:W-:Y:S01]  /*1720*/  F2FP.PACK_AB R0, RZ, R0 ;  /* 0x00000000ff00723e */ /* 0x000fe200000000ff */
[----:B------:R-:W-:Y:S05]  /*1730*/  BRA `(.L_x_30683) ;  /* 0x0000071000007947 */ /* 0x000fea0003800000 */
.L_x_30690:
        /* <DEDUP_REMOVED lines=12> */
.L_x_30697:
        /* <DEDUP_REMOVED lines=21> */
.L_x_30701:
[----:B------:R-:W-:Y:S05]  /*1950*/  BSYNC B1 ;  /* 0x0000000000017941 */ /* 0x000fea0003800000 */
.L_x_30700:
[----:B------:R-:W-:Y:S01]  /*1960*/  LEA R3, R0, 0x3b800000, 0x17 ;  /* 0x3b80000000037811 */ /* 0x000fe200078eb8ff */
[----:B------:R-:W-:-:S05]  /*1970*/  IMAD.SHL.U32 R0, R2, 0x100000, RZ ;  /* 0x0010000002007824 */ /* 0x000fca00078e00ff */
[----:B------:R-:W-:Y:S02]  /*1980*/  LOP3.LUT R0, R3, R0, R4, 0xfe, !PT ;  /* 0x0000000003007212 */ /* 0x000fe400078efe04 */
.L_x_30699:
[----:B------:R-:W-:Y:S05]  /*1990*/  BSYNC B0 ;  /* 0x0000000000007941 */ /* 0x000fea0003800000 */
.L_x_30698:
[----:B------:R-:W-:Y:S01]  /*19a0*/  F2FP.PACK_AB R0, RZ, R0 ;  /* 0x00000000ff00723e */ /* 0x000fe200000000ff */
[----:B------:R-:W-:Y:S05]  /*19b0*/  BRA `(.L_x_30683) ;  /* 0x0000049000007947 */ /* 0x000fea0003800000 */
.L_x_30696:
        /* <DEDUP_REMOVED lines=21> */
.L_x_30705:
[----:B------:R-:W-:Y:S05]  /*1b10*/  BSYNC B1 ;  /* 0x0000000000017941 */ /* 0x000fea0003800000 */
.L_x_30704:
[----:B------:R-:W-:Y:S01]  /*1b20*/  LEA R3, R0, 0x37800000, 0x17 ;  /* 0x3780000000037811 */ /* 0x000fe200078eb8ff */
[----:B------:R-:W-:-:S05]  /*1b30*/  IMAD.SHL.U32 R0, R2, 0x200000, RZ ;  /* 0x0020000002007824 */ /* 0x000fca00078e00ff */
[----:B------:R-:W-:Y:S02]  /*1b40*/  LOP3.LUT R0, R3, R0, R4, 0xfe, !PT ;  /* 0x0000000003007212 */ /* 0x000fe400078efe04 */
.L_x_30703:
[----:B------:R-:W-:Y:S05]  /*1b50*/  BSYNC B0 ;  /* 0x0000000000007941 */ /* 0x000fea0003800000 */
.L_x_30702:
[----:B------:R-:W-:Y:S01]  /*1b60*/  F2FP.PACK_AB R0, RZ, R0 ;  /* 0x00000000ff00723e */ /* 0x000fe200000000ff */
[----:B------:R-:W-:Y:S05]  /*1b70*/  BRA `(.L_x_30683) ;  /* 0x000002d000007947 */ /* 0x000fea0003800000 */
.L_x_30695:
        /* <DEDUP_REMOVED lines=14> */
.L_x_30709:
[----:B------:R-:W-:Y:S05]  /*1c60*/  BSYNC B0 ;  /* 0x0000000000007941 */ /* 0x000fea0003800000 */
.L_x_30708:
[----:B------:R-:W-:Y:S01]  /*1c70*/  F2FP.PACK_AB R0, RZ, R0 ;  /* 0x00000000ff00723e */ /* 0x000fe200000000ff */
[----:B------:R-:W-:Y:S05]  /*1c80*/  BRA `(.L_x_30683) ;  /* 0x000001c000007947 */ /* 0x000fea0003800000 */
.L_x_30682:
        /* <DEDUP_REMOVED lines=21> */
.L_x_30707:
[----:B------:R-:W2:Y:S02]  /*1de0*/  LDG.E.64 R2, [R2.64] ;  /* 0x0000002402027981 */ /* 0x000ea4000c1e1b00 */
[----:B--2---:R-:W0:Y:S02]  /*1df0*/  I2F.U64 R0, R2 ;  /* 0x0000000200007312 */ /* 0x004e240000301000 */
[----:B0-----:R-:W-:Y:S01]  /*1e00*/  F2FP.PACK_AB R0, RZ, R0 ;  /* 0x00000000ff00723e */ /* 0x001fe200000000ff */
[----:B------:R-:W-:Y:S05]  /*1e10*/  BRA `(.L_x_30683) ;  /* 0x0000003000007947 */ /* 0x000fea0003800000 */
.L_x_30706:
[----:B------:R-:W2:Y:S02]  /*1e20*/  LDG.E R2, [R2.64] ;  /* 0x0000002402027981 */ /* 0x000ea4000c1e1900 */
[----:B--2---:R-:W0:Y:S02]  /*1e30*/  I2F.U32 R0, R2 ;  /* 0x0000000200007306 */ /* 0x004e240000201000 */
[----:B0-----:R-:W-:-:S06]  /*1e40*/  F2FP.PACK_AB R0, RZ, R0 ;  /* 0x00000000ff00723e */ /* 0x001fcc00000000ff */
.L_x_30683:
[----:B0-----:R-:W0:Y:S01]  /*1e50*/  LDC.U16 R2, c[0x0][0x372] ;  /* 0x0000dc80ff027b82 */ /* 0x001e220000000400 */
[----:B------:R-:W-:-:S07]  /*1e60*/  PRMT R3, RZ, 0x7610, R3 ;  /* 0x00007610ff037816 */ /* 0x000fce0000000003 */
[----:B------:R-:W1:Y:S01]  /*1e70*/  LDC.U8 R4, c[0x0][0x374] ;  /* 0x0000dd00ff047b82 */ /* 0x000e620000000000 */
[----:B0-----:R-:W-:-:S05]  /*1e80*/  HADD2.F32 R2, -RZ, R2.H0_H0 ;  /* 0x20000002ff027230 */ /* 0x001fca0000004100 */
[----:B------:R-:W-:Y:S02]  /*1e90*/  FSETP.NEU.FTZ.AND P1, PT, R2, RZ, PT ;  /* 0x000000ff0200720b */ /* 0x000fe40003f3d000 */
[----:B-1----:R-:W-:-:S04]  /*1ea0*/  PRMT R2, R4, 0x9910, RZ ;  /* 0x0000991004027816 */ /* 0x002fc800000000ff */
[----:B------:R-:W-:-:S07]  /*1eb0*/  ISETP.GT.AND P2, PT, R2, 0x9, PT ;  /* 0x000000090200780c */ /* 0x000fce0003f44270 */
[----:B-----5:R-:W-:-:S05]  /*1ec0*/  @P1 HADD2.F32 R0, -RZ, R0.H0_H0 ;  /* 0x20000000ff001230 */ /* 0x020fca0000004100 */
[----:B------:R-:W-:-:S04]  /*1ed0*/  @P1 FSETP.NEU.FTZ.AND P0, PT, R0, RZ, PT ;  /* 0x000000ff0000120b */ /* 0x000fc80003f1d000 */
[----:B------:R-:W-:-:S04]  /*1ee0*/  @P1 SEL R0, RZ, 0x1, !P0 ;  /* 0x00000001ff001807 */ /* 0x000fc80004000000 */
[----:B------:R-:W-:Y:S01]  /*1ef0*/  @P1 PRMT R3, R0, 0x7610, R3 ;  /* 0x0000761000031816 */ /* 0x000fe20000000003 */
        /* <DEDUP_REMOVED lines=11> */
.L_x_30713:
[----:B------:R0:W-:Y:S01]  /*1fb0*/  STG.E.U8 [R16.64], R3 ;  /* 0x0000000310007986 */ /* 0x0001e2000c101124 */
[----:B------:R-:W-:Y:S05]  /*1fc0*/  BRA `(.L_x_30715) ;  /* 0x00000da000007947 */ /* 0x000fea0003800000 */
.L_x_30712:
        /* <DEDUP_REMOVED lines=10> */
.L_x_30717:
[----:B------:R-:W-:-:S05]  /*2070*/  LOP3.LUT R3, R3, 0xffff, RZ, 0xc0, !PT ;  /* 0x0000ffff03037812 */ /* 0x000fca00078ec0ff */
[----:B------:R0:W-:Y:S01]  /*2080*/  STG.E [R16.64], R3 ;  /* 0x0000000310007986 */ /* 0x0001e2000c101924 */
[----:B------:R-:W-:Y:S05]  /*2090*/  BRA `(.L_x_30715) ;  /* 0x00000cd000007947 */ /* 0x000fea0003800000 */
.L_x_30716:
[----:B------:R0:W-:Y:S01]  /*20a0*/  STG.E.U16 [R16.64], R3 ;  /* 0x0000000310007986 */ /* 0x0001e2000c101524 */
[----:B------:R-:W-:Y:S05]  /*20b0*/  BRA `(.L_x_30715) ;  /* 0x00000cb000007947 */ /* 0x000fea0003800000 */
.L_x_30711:
        /* <DEDUP_REMOVED lines=9> */
.L_x_30719:
[----:B------:R-:W0:Y:S02]  /*2150*/  I2F.S16 R0, R3 ;  /* 0x0000000300007306 */ /* 0x000e240000101400 */
[----:B0-----:R-:W-:-:S05]  /*2160*/  F2FP.PACK_AB R0, RZ, R0 ;  /* 0x00000000ff00723e */ /* 0x001fca00000000ff */
[----:B------:R0:W-:Y:S01]  /*2170*/  STG.E.U16 [R16.64], R0 ;  /* 0x0000000010007986 */ /* 0x0001e2000c101524 */
[----:B------:R-:W-:Y:S05]  /*2180*/  BRA `(.L_x_30715) ;  /* 0x00000be000007947 */ /* 0x000fea0003800000 */
.L_x_30718:
        /* <DEDUP_REMOVED lines=10> */
.L_x_30721:
[----:B------:R-:W0:Y:S02]  /*2230*/  I2F.S16 R3, R3 ;  /* 0x0000000300037306 */ /* 0x000e240000101400 */
[----:B0-----:R-:W-:-:S04]  /*2240*/  F2FP.PACK_AB R3, RZ, R3 ;  /* 0x00000003ff03723e */ /* 0x001fc800000000ff */
[----:B------:R-:W-:-:S05]  /*2250*/  PRMT R3, R3, 0x5410, RZ ;  /* 0x0000541003037816 */ /* 0x000fca00000000ff */
[----:B------:R0:W-:Y:S01]  /*2260*/  STG.E [R16.64], R3 ;  /* 0x0000000310007986 */ /* 0x0001e2000c101924 */
[----:B------:R-:W-:Y:S05]  /*2270*/  BRA `(.L_x_30715) ;  /* 0x00000af000007947 */ /* 0x000fea0003800000 */
.L_x_30720:
[----:B------:R-:W0:Y:S02]  /*2280*/  I2F.F64.S16 R2, R3 ;  /* 0x0000000300027312 */ /* 0x000e240000101c00 */
[----:B0-----:R0:W-:Y:S01]  /*2290*/  STG.E.64 [R16.64], R2 ;  /* 0x0000000210007986 */ /* 0x0011e2000c101b24 */
[----:B------:R-:W-:Y:S05]  /*22a0*/  BRA `(.L_x_30715) ;  /* 0x00000ac000007947 */ /* 0x000fea0003800000 */
.L_x_30710:
        /* <DEDUP_REMOVED lines=10> */
.L_x_30724:
[----:B------:R-:W0:Y:S01]  /*2350*/  I2F.F64.S16 R4, R3 ;  /* 0x0000000300047312 */ /* 0x000e220000101c00 */
[----:B------:R-:W-:-:S05]  /*2360*/  CS2R R6, SRZ ;  /* 0x0000000000067805 */ /* 0x000fca000001ff00 */
[----:B0-----:R0:W-:Y:S01]  /*2370*/  STG.E.128 [R16.64], R4 ;  /* 0x0000000410007986 */ /* 0x0011e2000c101d24 */
[----:B------:R-:W-:Y:S05]  /*2380*/  BRA `(.L_x_30715) ;  /* 0x000009e000007947 */ /* 0x000fea0003800000 */
.L_x_30723:
        /* <DEDUP_REMOVED lines=21> */
.L_x_30728:
[----:B------:R-:W-:Y:S05]  /*24e0*/  BSYNC B0 ;  /* 0x0000000000007941 */ /* 0x000fea0003800000 */
.L_x_30727:
[----:B------:R-:W-:-:S05]  /*24f0*/  LOP3.LUT R5, R0, R5, RZ, 0xfc, !PT ;  /* 0x0000000500057212 */ /* 0x000fca00078efcff */
[----:B------:R0:W-:Y:S01]  /*2500*/  STG.E.U8 [R16.64], R5 ;  /* 0x0000000510007986 */ /* 0x0001e2000c101124 */
[----:B------:R-:W-:Y:S05]  /*2510*/  BRA `(.L_x_30715) ;  /* 0x0000085000007947 */ /* 0x000fea0003800000 */
.L_x_30726:
        /* <DEDUP_REMOVED lines=13> */
.L_x_30730:
[----:B------:R-:W-:Y:S01]  /*25f0*/  IMAD.MOV.U32 R0, RZ, RZ, 0x7f ;  /* 0x0000007fff007424 */ /* 0x000fe200078e00ff */
[----:B------:R-:W-:-:S04]  /*2600*/  ISETP.GT.U32.AND P0, PT, R2, 0x7f800000, PT ;  /* 0x7f8000000200780c */ /* 0x000fc80003f04070 */
[----:B------:R-:W-:-:S04]  /*2610*/  SEL R0, R0, 0x7c, P0 ;  /* 0x0000007c00007807 */ /* 0x000fc80000000000 */
.L_x_30731:
[----:B------:R-:W-:Y:S05]  /*2620*/  BSYNC B0 ;  /* 0x0000000000007941 */ /* 0x000fea0003800000 */
.L_x_30729:
[----:B------:R-:W-:-:S04]  /*2630*/  LOP3.LUT R2, R3, 0x80000000, RZ, 0xc0, !PT ;  /* 0x8000000003027812 */ /* 0x000fc800078ec0ff */
[----:B------:R-:W-:-:S04]  /*2640*/  SHF.R.U32.HI R3, RZ, 0x18, R2 ;  /* 0x00000018ff037819 */ /* 0x000fc80000011602 */
[----:B------:R-:W-:-:S05]  /*2650*/  LOP3.LUT R3, R0, R3, RZ, 0xfc, !PT ;  /* 0x0000000300037212 */ /* 0x000fca00078efcff */
[----:B------:R0:W-:Y:S01]  /*2660*/  STG.E.U8 [R16.64], R3 ;  /* 0x0000000310007986 */ /* 0x0001e2000c101124 */
[----:B------:R-:W-:Y:S05]  /*2670*/  BRA `(.L_x_30715) ;  /* 0x000006f000007947 */ /* 0x000fea0003800000 */
.L_x_30725:
[----:B------:R-:W0:Y:S02]  /*2680*/  I2F.S16 R0, R3 ;  /* 0x0000000300007306 */ /* 0x000e240000101400 */
[----:B0-----:R-:W-:-:S05]  /*2690*/  F2FP.BF16.PACK_AB R0, RZ, R0 ;  /* 0x00000000ff00723e */ /* 0x001fca00000010ff */
[----:B------:R0:W-:Y:S01]  /*26a0*/  STG.E.U16 [R16.64], R0 ;  /* 0x0000000010007986 */ /* 0x0001e2000c101524 */
[----:B------:R-:W-:Y:S05]  /*26b0*/  BRA `(.L_x_30715) ;  /* 0x000006b000007947 */ /* 0x000fea0003800000 */
.L_x_30722:
        /* <DEDUP_REMOVED lines=10> */
.L_x_30734:
        /* <DEDUP_REMOVED lines=17> */
.L_x_30737:
[----:B------:R-:W-:-:S04]  /*2870*/  LOP3.LUT R2, R3, 0x80000000, RZ, 0xc0, !PT ;  /* 0x8000000003027812 */ /* 0x000fc800078ec0ff */
[----:B------:R-:W-:-:S04]  /*2880*/  SHF.R.U32.HI R3, RZ, 0x18, R2 ;  /* 0x00000018ff037819 */ /* 0x000fc80000011602 */
[----:B------:R-:W-:-:S04]  /*2890*/  LOP3.LUT R0, R0, R3, RZ, 0xfc, !PT ;  /* 0x0000000300007212 */ /* 0x000fc800078efcff */
[----:B------:R-:W-:Y:S02]  /*28a0*/  PRMT R8, R0, 0x7610, R8 ;  /* 0x0000761000087816 */ /* 0x000fe40000000008 */
.L_x_30736:
[----:B------:R-:W-:Y:S05]  /*28b0*/  BSYNC B0 ;  /* 0x0000000000007941 */ /* 0x000fea0003800000 */
.L_x_30735:
[----:B------:R0:W-:Y:S01]  /*28c0*/  STG.E.U8 [R16.64], R8 ;  /* 0x0000000810007986 */ /* 0x0001e2000c101124 */
[----:B------:R-:W-:Y:S05]  /*28d0*/  BRA `(.L_x_30715) ;  /* 0x0000049000007947 */ /* 0x000fea0003800000 */
.L_x_30733:
        /* <DEDUP_REMOVED lines=17> */
.L_x_30740:
[----:B------:R-:W-:-:S04]  /*29f0*/  LOP3.LUT R2, R3, 0x80000000, RZ, 0xc0, !PT ;  /* 0x8000000003027812 */ /* 0x000fc800078ec0ff */
[----:B------:R-:W-:-:S04]  /*2a00*/  SHF.R.U32.HI R3, RZ, 0x18, R2 ;  /* 0x00000018ff037819 */ /* 0x000fc80000011602 */
[----:B------:R-:W-:-:S04]  /*2a10*/  LOP3.LUT R0, R0, R3, RZ, 0xfc, !PT ;  /* 0x0000000300007212 */ /* 0x000fc800078efcff */
[----:B------:R-:W-:Y:S02]  /*2a20*/  PRMT R8, R0, 0x7610, R8 ;  /* 0x0000761000087816 */ /* 0x000fe40000000008 */
.L_x_30739:
[----:B------:R-:W-:Y:S05]  /*2a30*/  BSYNC B0 ;  /* 0x0000000000007941 */ /* 0x000fea0003800000 */
.L_x_30738:
[----:B------:R0:W-:Y:S01]  /*2a40*/  STG.E.U8 [R16.64], R8 ;  /* 0x0000000810007986 */ /* 0x0001e2000c101124 */
[----:B------:R-:W-:Y:S05]  /*2a50*/  BRA `(.L_x_30715) ;  /* 0x0000031000007947 */ /* 0x000fea0003800000 */
.L_x_30732:
        /* <DEDUP_REMOVED lines=23> */
.L_x_30714:
        /* <DEDUP_REMOVED lines=20> */
.L_x_30742:
[----:B------:R-:W-:Y:S01]  /*2d10*/  LOP3.LUT R2, R3, 0xffff, RZ, 0xc0, !PT ;  /* 0x0000ffff03027812 */ /* 0x000fe200078ec0ff */
[----:B------:R-:W-:-:S05]  /*2d20*/  IMAD.MOV.U32 R3, RZ, RZ, RZ ;  /* 0x000000ffff037224 */ /* 0x000fca00078e00ff */
[----:B------:R0:W-:Y:S01]  /*2d30*/  STG.E.64 [R16.64], R2 ;  /* 0x0000000210007986 */ /* 0x0001e2000c101b24 */
[----:B------:R-:W-:Y:S05]  /*2d40*/  BRA `(.L_x_30715) ;  /* 0x0000002000007947 */ /* 0x000fea0003800000 */
.L_x_30741:
[----:B------:R-:W-:-:S05]  /*2d50*/  LOP3.LUT R3, R3, 0xffff, RZ, 0xc0, !PT ;  /* 0x0000ffff03037812 */ /* 0x000fca00078ec0ff */
[----:B------:R0:W-:Y:S02]  /*2d60*/  STG.E [R16.64], R3 ;  /* 0x0000000310007986 */ /* 0x0001e4000c101924 */
.L_x_30715:
[----:B------:R-:W-:-:S05]  /*2d70*/  IMAD R18, R18, 0x200, R23 ;  /* 0x0000020012127824 */ /* 0x000fca00078e0217 */
[----:B------:R-:W-:Y:S02]  /*2d80*/  IADD3 R19, R18, 0x80, RZ ;  /* 0x0000008012137810 */ /* 0x000fe40007ffe0ff */
.L_x_30676:
[----:B------:R-:W-:Y:S05]  /*2d90*/  BSYNC B6 ;  /* 0x0000000000067941 */ /* 0x000fea0003800000 */
.L_x_30675:
        /* <DEDUP_REMOVED lines=231> */
.L_x_30745:
        /* <DEDUP_REMOVED lines=20> */
.L_x_30749:
[----:B------:R-:W2:Y:S02]  /*3d50*/  LDG.E.U8 R2, [R2.64] ;  /* 0x0000002402027981 */ /* 0x000ea4000c1e1100 */
[----:B--2---:R-:W0:Y:S02]  /*3d60*/  I2F.U16 R0, R2 ;  /* 0x0000000200007306 */ /* 0x004e240000101000 */
[----:B0-----:R-:W-:Y:S01]  /*3d70*/  F2FP.PACK_AB R0, RZ, R0 ;  /* 0x00000000ff00723e */ /* 0x001fe200000000ff */
[----:B------:R-:W-:Y:S05]  /*3d80*/  BRA `(.L_x_30751) ;  /* 0x00000e1000007947 */ /* 0x000fea0003800000 */
.L_x_30748:
        /* <DEDUP_REMOVED lines=10> */
.L_x_30753:
[----:B------:R-:W2:Y:S02]  /*3e30*/  LDG.E R2, [R2.64] ;  /* 0x0000002402027981 */ /* 0x000ea4000c1e1900 */
[----:B--2---:R-:W0:Y:S02]  /*3e40*/  I2F R0, R2 ;  /* 0x0000000200007306 */ /* 0x004e240000201400 */
[----:B0-----:R-:W-:Y:S01]  /*3e50*/  F2FP.PACK_AB R0, RZ, R0 ;  /* 0x00000000ff00723e */ /* 0x001fe200000000ff */
[----:B------:R-:W-:Y:S05]  /*3e60*/  BRA `(.L_x_30751) ;  /* 0x00000d3000007947 */ /* 0x000fea0003800000 */
.L_x_30752:
[----:B------:R-:W2:Y:S02]  /*3e70*/  LDG.E.U16 R2, [R2.64] ;  /* 0x0000002402027981 */ /* 0x000ea4000c1e1500 */
[----:B--2---:R-:W0:Y:S02]  /*3e80*/  I2F.S16 R0, R2 ;  /* 0x0000000200007306 */ /* 0x004e240000101400 */
[----:B0-----:R-:W-:Y:S01]  /*3e90*/  F2FP.PACK_AB R0, RZ, R0 ;  /* 0x00000000ff00723e */ /* 0x001fe200000000ff */
[----:B------:R-:W-:Y:S05]  /*3ea0*/  BRA `(.L_x_30751) ;  /* 0x00000cf000007947 */ /* 0x000fea0003800000 */
.L_x_30747:
        /* <DEDUP_REMOVED lines=9> */
.L_x_30755:
[----:B------:R0:W5:Y:S01]  /*3f40*/  LDG.E.U16 R0, [R2.64] ;  /* 0x0000002402007981 */ /* 0x000162000c1e1500 */
[----:B------:R-:W-:Y:S05]  /*3f50*/  BRA `(.L_x_30751) ;  /* 0x00000c4000007947 */ /* 0x000fea0003800000 */
.L_x_30754:
        /* <DEDUP_REMOVED lines=9> */
.L_x_30757:
[----:B------:R0:W5:Y:S01]  /*3ff0*/  LDG.E.U16 R0, [R2.64] ;  /* 0x0000002402007981 */ /* 0x000162000c1e1500 */
[----:B------:R-:W-:Y:S05]  /*4000*/  BRA `(.L_x_30751) ;  /* 0x00000b9000007947 */ /* 0x000fea0003800000 */
.L_x_30756:
[----:B------:R-:W2:Y:S02]  /*4010*/  LDG.E.64 R2, [R2.64] ;  /* 0x0000002402027981 */ /* 0x000ea4000c1e1b00 */
[----:B--2---:R-:W0:Y:S01]  /*4020*/  F2F.F32.F64 R0, R2 ;  /* 0x0000000200007310 */ /* 0x004e220000301000 */
[----:B------:R-:W0:-:S14]  /*4030*/  DSETP.GEU.AND P0, PT, |R2|, c[0x2][0x0], PT ;  /* 0x008000000200762a */ /* 0x000e1c0003f0e200 */
[----:B0-----:R-:W-:-:S05]  /*4040*/  @!P0 FMUL R0, R0, 1.175494350822287508e-38 ;  /* 0x0080000000008820 */ /* 0x001fca0000400000 */
[----:B------:R-:W-:Y:S01]  /*4050*/  F2FP.PACK_AB R0, RZ, R0 ;  /* 0x00000000ff00723e */ /* 0x000fe200000000ff */
[----:B------:R-:W-:Y:S05]  /*4060*/  BRA `(.L_x_30751) ;  /* 0x00000b3000007947 */ /* 0x000fea0003800000 */
.L_x_30746:
        /* <DEDUP_REMOVED lines=13> */
.L_x_30760:
[----:B------:R-:W2:Y:S02]  /*4140*/  LDG.E.64 R2, [R2.64] ;  /* 0x0000002402027981 */ /* 0x000ea4000c1e1b00 */
[----:B--2---:R-:W0:Y:S01]  /*4150*/  F2F.F32.F64 R0, R2 ;  /* 0x0000000200007310 */ /* 0x004e220000301000 */
[----:B------:R-:W0:-:S14]  /*4160*/  DSETP.GEU.AND P0, PT, |R2|, c[0x2][0x0], PT ;  /* 0x008000000200762a */ /* 0x000e1c0003f0e200 */
[----:B0-----:R-:W-:-:S05]  /*4170*/  @!P0 FMUL R0, R0, 1.175494350822287508e-38 ;  /* 0x0080000000008820 */ /* 0x001fca0000400000 */
[----:B------:R-:W-:Y:S01]  /*4180*/  F2FP.PACK_AB R0, RZ, R0 ;  /* 0x00000000ff00723e */ /* 0x000fe200000000ff */
[----:B------:R-:W-:Y:S05]  /*4190*/  BRA `(.L_x_30751) ;  /* 0x00000a0000007947 */ /* 0x000fea0003800000 */
.L_x_30759:
        /* <DEDUP_REMOVED lines=28> */
.L_x_30762:
        /* <DEDUP_REMOVED lines=15> */
.L_x_30761:
[----:B------:R-:W2:Y:S02]  /*4450*/  LDG.E.U16 R0, [R2.64] ;  /* 0x0000002402007981 */ /* 0x000ea4000c1e1500 */
[----:B--2---:R-:W-:-:S04]  /*4460*/  PRMT R0, RZ, 0x5410, R0 ;  /* 0x00005410ff007816 */ /* 0x004fc80000000000 */
[----:B------:R-:W-:Y:S01]  /*4470*/  F2FP.PACK_AB R0, RZ, R0 ;  /* 0x00000000ff00723e */ /* 0x000fe200000000ff */
[----:B------:R-:W-:Y:S05]  /*4480*/  BRA `(.L_x_30751) ;  /* 0x0000071000007947 */ /* 0x000fea0003800000 */
.L_x_30758:
        /* <DEDUP_REMOVED lines=12> */
.L_x_30765:
        /* <DEDUP_REMOVED lines=21> */
.L_x_30769:
[----:B------:R-:W-:Y:S05]  /*46a0*/  BSYNC B1 ;  /* 0x0000000000017941 */ /* 0x000fea0003800000 */
.L_x_30768:
[----:B------:R-:W-:Y:S01]  /*46b0*/  LEA R3, R0, 0x3b800000, 0x17 ;  /* 0x3b80000000037811 */ /* 0x000fe200078eb8ff */
[----:B------:R-:W-:-:S05]  /*46c0*/  IMAD.SHL.U32 R0, R2, 0x100000, RZ ;  /* 0x0010000002007824 */ /* 0x000fca00078e00ff */
[----:B------:R-:W-:Y:S02]  /*46d0*/  LOP3.LUT R0, R3, R0, R4, 0xfe, !PT ;  /* 0x0000000003007212 */ /* 0x000fe400078efe04 */
.L_x_30767:
[----:B------:R-:W-:Y:S05]  /*46e0*/  BSYNC B0 ;  /* 0x0000000000007941 */ /* 0x000fea0003800000 */
.L_x_30766:
[----:B------:R-:W-:Y:S01]  /*46f0*/  F2FP.PACK_AB R0, RZ, R0 ;  /* 0x00000000ff00723e */ /* 0x000fe200000000ff */
[----:B------:R-:W-:Y:S05]  /*4700*/  BRA `(.L_x_30751) ;  /* 0x0000049000007947 */ /* 0x000fea0003800000 */
.L_x_30764:
        /* <DEDUP_REMOVED lines=21> */
.L_x_30773:
[----:B------:R-:W-:Y:S05]  /*4860*/  BSYNC B1 ;  /* 0x0000000000017941 */ /* 0x000fea0003800000 */
.L_x_30772:
[----:B------:R-:W-:Y:S01]  /*4870*/  LEA R3, R0, 0x37800000, 0x17 ;  /* 0x3780000000037811 */ /* 0x000fe200078eb8ff */
[----:B------:R-:W-:-:S05]  /*4880*/  IMAD.SHL.U32 R0, R2, 0x200000, RZ ;  /* 0x0020000002007824 */ /* 0x000fca00078e00ff */
[----:B------:R-:W-:Y:S02]  /*4890*/  LOP3.LUT R0, R3, R0, R4, 0xfe, !PT ;  /* 0x0000000003007212 */ /* 0x000fe400078efe04 */
.L_x_30771:
[----:B------:R-:W-:Y:S05]  /*48a0*/  BSYNC B0 ;  /* 0x0000000000007941 */ /* 0x000fea0003800000 */
.L_x_30770:
[----:B------:R-:W-:Y:S01]  /*48b0*/  F2FP.PACK_AB R0, RZ, R0 ;  /* 0x00000000ff00723e */ /* 0x000fe200000000ff */
[----:B------:R-:W-:Y:S05]  /*48c0*/  BRA `(.L_x_30751) ;  /* 0x000002d000007947 */ /* 0x000fea0003800000 */
.L_x_30763:
        /* <DEDUP_REMOVED lines=14> */
.L_x_30777:
[----:B------:R-:W-:Y:S05]  /*49b0*/  BSYNC B0 ;  /* 0x0000000000007941 */ /* 0x000fea0003800000 */
.L_x_30776:
[----:B------:R-:W-:Y:S01]  /*49c0*/  F2FP.PACK_AB R0, RZ, R0 ;  /* 0x00000000ff00723e */ /* 0x000fe200000000ff */
[----:B------:R-:W-:Y:S05]  /*49d0*/  BRA `(.L_x_30751) ;  /* 0x000001c000007947 */ /* 0x000fea0003800000 */
.L_x_30750:
        /* <DEDUP_REMOVED lines=21> */
.L_x_30775:
[----:B------:R-:W2:Y:S02]  /*4b30*/  LDG.E.64 R2, [R2.64] ;  /* 0x0000002402027981 */ /* 0x000ea4000c1e1b00 */
[----:B--2---:R-:W0:Y:S02]  /*4b40*/  I2F.U64 R0, R2 ;  /* 0x0000000200007312 */ /* 0x004e240000301000 */
[----:B0-----:R-:W-:Y:S01]  /*4b50*/  F2FP.PACK_AB R0, RZ, R0 ;  /* 0x00000000ff00723e */ /* 0x001fe200000000ff */
[----:B------:R-:W-:Y:S05]  /*4b60*/  BRA `(.L_x_30751) ;  /* 0x0000003000007947 */ /* 0x000fea0003800000 */
.L_x_30774:
[----:B------:R-:W2:Y:S02]  /*4b70*/  LDG.E R2, [R2.64] ;  /* 0x0000002402027981 */ /* 0x000ea4000c1e1900 */
[----:B--2---:R-:W0:Y:S02]  /*4b80*/  I2F.U32 R0, R2 ;  /* 0x0000000200007306 */ /* 0x004e240000201000 */
[----:B0-----:R-:W-:-:S06]  /*4b90*/  F2FP.PACK_AB R0, RZ, R0 ;  /* 0x00000000ff00723e */ /* 0x001fcc00000000ff */
.L_x_30751:
        /* <DEDUP_REMOVED lines=22> */
.L_x_30781:
[----:B------:R0:W-:Y:S01]  /*4d00*/  STG.E.U8 [R16.64], R3 ;  /* 0x0000000310007986 */ /* 0x0001e2000c101124 */
[----:B------:R-:W-:Y:S05]  /*4d10*/  BRA `(.L_x_30783) ;  /* 0x00000da000007947 */ /* 0x000fea0003800000 */
.L_x_30780:
        /* <DEDUP_REMOVED lines=10> */
.L_x_30785:
[----:B------:R-:W-:-:S05]  /*4dc0*/  LOP3.LUT R3, R3, 0xffff, RZ, 0xc0, !PT ;  /* 0x0000ffff03037812 */ /* 0x000fca00078ec0ff */
[----:B------:R0:W-:Y:S01]  /*4dd0*/  STG.E [R16.64], R3 ;  /* 0x0000000310007986 */ /* 0x0001e2000c101924 */
[----:B------:R-:W-:Y:S05]  /*4de0*/  BRA `(.L_x_30783) ;  /* 0x00000cd000007947 */ /* 0x000fea0003800000 */
.L_x_30784:
[----:B------:R0:W-:Y:S01]  /*4df0*/  STG.E.U16 [R16.64], R3 ;  /* 0x0000000310007986 */ /* 0x0001e2000c101524 */
[----:B------:R-:W-:Y:S05]  /*4e00*/  BRA `(.L_x_30783) ;  /* 0x00000cb000007947 */ /* 0x000fea0003800000 */
.L_x_30779:
        /* <DEDUP_REMOVED lines=9> */
.L_x_30787:
[----:B------:R-:W0:Y:S02]  /*4ea0*/  I2F.S16 R0, R3 ;  /* 0x0000000300007306 */ /* 0x000e240000101400 */
[----:B0-----:R-:W-:-:S05]  /*4eb0*/  F2FP.PACK_AB R0, RZ, R0 ;  /* 0x00000000ff00723e */ /* 0x001fca00000000ff */
[----:B------:R0:W-:Y:S01]  /*4ec0*/  STG.E.U16 [R16.64], R0 ;  /* 0x0000000010007986 */ /* 0x0001e2000c101524 */
[----:B------:R-:W-:Y:S05]  /*4ed0*/  BRA `(.L_x_30783) ;  /* 0x00000be000007947 */ /* 0x000fea0003800000 */
.L_x_30786:
        /* <DEDUP_REMOVED lines=10> */
.L_x_30789:
[----:B------:R-:W0:Y:S02]  /*4f80*/  I2F.S16 R3, R3 ;  /* 0x0000000300037306 */ /* 0x000e240000101400 */
[----:B0-----:R-:W-:-:S04]  /*4f90*/  F2FP.PACK_AB R3, RZ, R3 ;  /* 0x00000003ff03723e */ /* 0x001fc800000000ff */
[----:B------:R-:W-:-:S05]  /*4fa0*/  PRMT R3, R3, 0x5410, RZ ;  /* 0x0000541003037816 */ /* 0x000fca00000000ff */
[----:B------:R0:W-:Y:S01]  /*4fb0*/  STG.E [R16.64], R3 ;  /* 0x0000000310007986 */ /* 0x0001e2000c101924 */
[----:B------:R-:W-:Y:S05]  /*4fc0*/  BRA `(.L_x_30783) ;  /* 0x00000af000007947 */ /* 0x000fea0003800000 */
.L_x_30788:
[----:B------:R-:W0:Y:S02]  /*4fd0*/  I2F.F64.S16 R2, R3 ;  /* 0x0000000300027312 */ /* 0x000e240000101c00 */
[----:B0-----:R0:W-:Y:S01]  /*4fe0*/  STG.E.64 [R16.64], R2 ;  /* 0x0000000210007986 */ /* 0x0011e2000c101b24 */
[----:B------:R-:W-:Y:S05]  /*4ff0*/  BRA `(.L_x_30783) ;  /* 0x00000ac000007947 */ /* 0x000fea0003800000 */
.L_x_30778:
        /* <DEDUP_REMOVED lines=10> */
.L_x_30792:
[----:B------:R-:W0:Y:S01]  /*50a0*/  I2F.F64.S16 R4, R3 ;  /* 0x0000000300047312 */ /* 0x000e220000101c00 */
[----:B------:R-:W-:-:S05]  /*50b0*/  CS2R R6, SRZ ;  /* 0x0000000000067805 */ /* 0x000fca000001ff00 */
[----:B0-----:R0:W-:Y:S01]  /*50c0*/  STG.E.128 [R16.64], R4 ;  /* 0x0000000410007986 */ /* 0x0011e2000c101d24 */
[----:B------:R-:W-:Y:S05]  /*50d0*/  BRA `(.L_x_30783) ;  /* 0x000009e000007947 */ /* 0x000fea0003800000 */
.L_x_30791:
        /* <DEDUP_REMOVED lines=21> */
.L_x_30796:
[----:B------:R-:W-:Y:S05]  /*5230*/  BSYNC B0 ;  /* 0x0000000000007941 */ /* 0x000fea0003800000 */
.L_x_30795:
[----:B------:R-:W-:-:S05]  /*5240*/  LOP3.LUT R5, R0, R5, RZ, 0xfc, !PT ;  /* 0x0000000500057212 */ /* 0x000fca00078efcff */
[----:B------:R0:W-:Y:S01]  /*5250*/  STG.E.U8 [R16.64], R5 ;  /* 0x0000000510007986 */ /* 0x0001e2000c101124 */
[----:B------:R-:W-:Y:S05]  /*5260*/  BRA `(.L_x_30783) ;  /* 0x0000085000007947 */ /* 0x000fea0003800000 */
.L_x_30794:
        /* <DEDUP_REMOVED lines=13> */
.L_x_30798:
[----:B------:R-:W-:Y:S01]  /*5340*/  IMAD.MOV.U32 R0, RZ, RZ, 0x7f ;  /* 0x0000007fff007424 */ /* 0x000fe200078e00ff */
[----:B------:R-:W-:-:S04]  /*5350*/  ISETP.GT.U32.AND P0, PT, R2, 0x7f800000, PT ;  /* 0x7f8000000200780c */ /* 0x000fc80003f04070 */
[----:B------:R-:W-:-:S04]  /*5360*/  SEL R0, R0, 0x7c, P0 ;  /* 0x0000007c00007807 */ /* 0x000fc80000000000 */
.L_x_30799:
[----:B------:R-:W-:Y:S05]  /*5370*/  BSYNC B0 ;  /* 0x0000000000007941 */ /* 0x000fea0003800000 */
.L_x_30797:
[----:B------:R-:W-:-:S04]  /*5380*/  LOP3.LUT R2, R3, 0x80000000, RZ, 0xc0, !PT ;  /* 0x8000000003027812 */ /* 0x000fc800078ec0ff */
[----:B------:R-:W-:-:S04]  /*5390*/  SHF.R.U32.HI R3, RZ, 0x18, R2 ;  /* 0x00000018ff037819 */ /* 0x000fc80000011602 */
[----:B------:R-:W-:-:S05]  /*53a0*/  LOP3.LUT R3, R0, R3, RZ, 0xfc, !PT ;  /* 0x0000000300037212 */ /* 0x000fca00078efcff */
[----:B------:R0:W-:Y:S01]  /*53b0*/  STG.E.U8 [R16.64], R3 ;  /* 0x0000000310007986 */ /* 0x0001e2000c101124 */
[----:B------:R-:W-:Y:S05]  /*53c0*/  BRA `(.L_x_30783) ;  /* 0x000006f000007947 */ /* 0x000fea0003800000 */
.L_x_30793:
[----:B------:R-:W0:Y:S02]  /*53d0*/  I2F.S16 R0, R3 ;  /* 0x0000000300007306 */ /* 0x000e240000101400 */
[----:B0-----:R-:W-:-:S05]  /*53e0*/  F2FP.BF16.PACK_AB R0, RZ, R0 ;  /* 0x00000000ff00723e */ /* 0x001fca00000010ff */
[----:B------:R0:W-:Y:S01]  /*53f0*/  STG.E.U16 [R16.64], R0 ;  /* 0x0000000010007986 */ /* 0x0001e2000c101524 */
[----:B------:R-:W-:Y:S05]  /*5400*/  BRA `(.L_x_30783) ;  /* 0x000006b000007947 */ /* 0x000fea0003800000 */
.L_x_30790:
        /* <DEDUP_REMOVED lines=10> */
.L_x_30802:
        /* <DEDUP_REMOVED lines=17> */
.L_x_30805:
[----:B------:R-:W-:-:S04]  /*55c0*/  LOP3.LUT R2, R3, 0x80000000, RZ, 0xc0, !PT ;  /* 0x8000000003027812 */ /* 0x000fc800078ec0ff */
[----:B------:R-:W-:-:S04]  /*55d0*/  SHF.R.U32.HI R3, RZ, 0x18, R2 ;  /* 0x00000018ff037819 */ /* 0x000fc80000011602 */
[----:B------:R-:W-:-:S04]  /*55e0*/  LOP3.LUT R0, R0, R3, RZ, 0xfc, !PT ;  /* 0x0000000300007212 */ /* 0x000fc800078efcff */
[----:B------:R-:W-:Y:S02]  /*55f0*/  PRMT R8, R0, 0x7610, R8 ;  /* 0x0000761000087816 */ /* 0x000fe40000000008 */
.L_x_30804:
[----:B------:R-:W-:Y:S05]  /*5600*/  BSYNC B0 ;  /* 0x0000000000007941 */ /* 0x000fea0003800000 */
.L_x_30803:
[----:B------:R0:W-:Y:S01]  /*5610*/  STG.E.U8 [R16.64], R8 ;  /* 0x0000000810007986 */ /* 0x0001e2000c101124 */
[----:B------:R-:W-:Y:S05]  /*5620*/  BRA `(.L_x_30783) ;  /* 0x0000049000007947 */ /* 0x000fea0003800000 */
.L_x_30801:
        /* <DEDUP_REMOVED lines=17> */
.L_x_30808:
[----:B------:R-:W-:-:S04]  /*5740*/  LOP3.LUT R2, R3, 0x80000000, RZ, 0xc0, !PT ;  /* 0x8000000003027812 */ /* 0x000fc800078ec0ff */
[----:B------:R-:W-:-:S04]  /*5750*/  SHF.R.U32.HI R3, RZ, 0x18, R2 ;  /* 0x00000018ff037819 */ /* 0x000fc80000011602 */
[----:B------:R-:W-:-:S04]  /*5760*/  LOP3.LUT R0, R0, R3, RZ, 0xfc, !PT ;  /* 0x0000000300007212 */ /* 0x000fc800078efcff */
[----:B------:R-:W-:Y:S02]  /*5770*/  PRMT R8, R0, 0x7610, R8 ;  /* 0x0000761000087816 */ /* 0x000fe40000000008 */
.L_x_30807:
[----:B------:R-:W-:Y:S05]  /*5780*/  BSYNC B0 ;  /* 0x0000000000007941 */ /* 0x000fea0003800000 */
.L_x_30806:
[----:B------:R0:W-:Y:S01]  /*5790*/  STG.E.U8 [R16.64], R8 ;  /* 0x0000000810007986 */ /* 0x0001e2000c101124 */
[----:B------:R-:W-:Y:S05]  /*57a0*/  BRA `(.L_x_30783) ;  /* 0x0000031000007947 */ /* 0x000fea0003800000 */
.L_x_30800:
        /* <DEDUP_REMOVED lines=23> */
.L_x_30782:
        /* <DEDUP_REMOVED lines=20> */
.L_x_30810:
[----:B------:R-:W-:Y:S01]  /*5a60*/  LOP3.LUT R2, R3, 0xffff, RZ, 0xc0, !PT ;  /* 0x0000ffff03027812 */ /* 0x000fe200078ec0ff */
[----:B------:R-:W-:-:S05]  /*5a70*/  IMAD.MOV.U32 R3, RZ, RZ, RZ ;  /* 0x000000ffff037224 */ /* 0x000fca00078e00ff */
[----:B------:R0:W-:Y:S01]  /*5a80*/  STG.E.64 [R16.64], R2 ;  /* 0x0000000210007986 */ /* 0x0001e2000c101b24 */
[----:B------:R-:W-:Y:S05]  /*5a90*/  BRA `(.L_x_30783) ;  /* 0x0000002000007947 */ /* 0x000fea0003800000 */
.L_x_30809:
[----:B------:R-:W-:-:S05]  /*5aa0*/  LOP3.LUT R3, R3, 0xffff, RZ, 0xc0, !PT ;  /* 0x0000ffff03037812 */ /* 0x000fca00078ec0ff */
[----:B------:R0:W-:Y:S02]  /*5ab0*/  STG.E [R16.64], R3 ;  /* 0x0000000310007986 */ /* 0x0001e4000c101924 */
.L_x_30783:
        /* <DEDUP_REMOVED lines=231> */
.L_x_30811:
        /* <DEDUP_REMOVED lines=20> */
.L_x_30815:
[----:B------:R-:W2:Y:S02]  /*6a70*/  LDG.E.U8 R2, [R2.64] ;  /* 0x0000002402027981 */ /* 0x000ea4000c1e1100 */
[----:B--2---:R-:W0:Y:S02]  /*6a80*/  I2F.U16 R0, R2 ;  /* 0x0000000200007306 */ /* 0x004e240000101000 */
[----:B0-----:R-:W-:Y:S01]  /*6a90*/  F2FP.PACK_AB R0, RZ, R0 ;  /* 0x00000000ff00723e */ /* 0x001fe200000000ff */
[----:B------:R-:W-:Y:S05]  /*6aa0*/  BRA `(.L_x_30817) ;  /* 0x00000e1000007947 */ /* 0x000fea0003800000 */
.L_x_30814:
        /* <DEDUP_REMOVED lines=10> */
.L_x_30819:
[----:B------:R-:W2:Y:S02]  /*6b50*/  LDG.E R2, [R2.64] ;  /* 0x0000002402027981 */ /* 0x000ea4000c1e1900 */
[----:B--2---:R-:W0:Y:S02]  /*6b60*/  I2F R0, R2 ;  /* 0x0000000200007306 */ /* 0x004e240000201400 */
[----:B0-----:R-:W-:Y:S01]  /*6b70*/  F2FP.PACK_AB R0, RZ, R0 ;  /* 0x00000000ff00723e */ /* 0x001fe200000000ff */
[----:B------:R-:W-:Y:S05]  /*6b80*/  BRA `(.L_x_30817) ;  /* 0x00000d3000007947 */ /* 0x000fea0003800000 */
.L_x_30818:
[----:B------:R-:W2:Y:S02]  /*6b90*/  LDG.E.U16 R2, [R2.64] ;  /* 0x0000002402027981 */ /* 0x000ea4000c1e1500 */
[----:B--2---:R-:W0:Y:S02]  /*6ba0*/  I2F.S16 R0, R2 ;  /* 0x0000000200007306 */ /* 0x004e240000101400 */
[----:B0-----:R-:W-:Y:S01]  /*6bb0*/  F2FP.PACK_AB R0, RZ, R0 ;  /* 0x00000000ff00723e */ /* 0x001fe200000000ff */
[----:B------:R-:W-:Y:S05]  /*6bc0*/  BRA `(.L_x_30817) ;  /* 0x00000cf000007947 */ /* 0x000fea0003800000 */
.L_x_30813:
        /* <DEDUP_REMOVED lines=9> */
.L_x_30821:
[----:B------:R0:W5:Y:S01]  /*6c60*/  LDG.E.U16 R0, [R2.64] ;  /* 0x0000002402007981 */ /* 0x000162000c1e1500 */
[----:B------:R-:W-:Y:S05]  /*6c70*/  BRA `(.L_x_30817) ;  /* 0x00000c4000007947 */ /* 0x000fea0003800000 */
.L_x_30820:
        /* <DEDUP_REMOVED lines=9> */
.L_x_30823:
[----:B------:R0:W5:Y:S01]  /*6d10*/  LDG.E.U16 R0, [R2.64] ;  /* 0x0000002402007981 */ /* 0x000162000c1e1500 */
[----:B------:R-:W-:Y:S05]  /*6d20*/  BRA `(.L_x_30817) ;  /* 0x00000b9000007947 */ /* 0x000fea0003800000 */
.L_x_30822:
[----:B------:R-:W2:Y:S02]  /*6d30*/  LDG.E.64 R2, [R2.64] ;  /* 0x0000002402027981 */ /* 0x000ea4000c1e1b00 */
[----:B--2---:R-:W0:Y:S01]  /*6d40*/  F2F.F32.F64 R0, R2 ;  /* 0x0000000200007310 */ /* 0x004e220000301000 */
[----:B------:R-:W0:-:S14]  /*6d50*/  DSETP.GEU.AND P0, PT, |R2|, c[0x2][0x0], PT ;  /* 0x008000000200762a */ /* 0x000e1c0003f0e200 */
[----:B0-----:R-:W-:-:S05]  /*6d60*/  @!P0 FMUL R0, R0, 1.175494350822287508e-38 ;  /* 0x0080000000008820 */ /* 0x001fca0000400000 */
[----:B------:R-:W-:Y:S01]  /*6d70*/  F2FP.PACK_AB R0, RZ, R0 ;  /* 0x00000000ff00723e */ /* 0x000fe200000000ff */
[----:B------:R-:W-:Y:S05]  /*6d80*/  BRA `(.L_x_30817) ;  /* 0x00000b3000007947 */ /* 0x000fea0003800000 */
.L_x_30812:
        /* <DEDUP_REMOVED lines=13> */
.L_x_30826:
[----:B------:R-:W2:Y:S02]  /*6e60*/  LDG.E.64 R2, [R2.64] ;  /* 0x0000002402027981 */ /* 0x000ea4000c1e1b00 */
[----:B--2---:R-:W0:Y:S01]  /*6e70*/  F2F.F32.F64 R0, R2 ;  /* 0x0000000200007310 */ /* 0x004e220000301000 */
[----:B------:R-:W0:-:S14]  /*6e80*/  DSETP.GEU.AND P0, PT, |R2|, c[0x2][0x0], PT ;  /* 0x008000000200762a */ /* 0x000e1c0003f0e200 */
[----:B0-----:R-:W-:-:S05]  /*6e90*/  @!P0 FMUL R0, R0, 1.175494350822287508e-38 ;  /* 0x0080000000008820 */ /* 0x001fca0000400000 */
[----:B------:R-:W-:Y:S01]  /*6ea0*/  F2FP.PACK_AB R0, RZ, R0 ;  /* 0x00000000ff00723e */ /* 0x000fe200000000ff */
[----:B------:R-:W-:Y:S05]  /*6eb0*/  BRA `(.L_x_30817) ;  /* 0x00000a0000007947 */ /* 0x000fea0003800000 */
.L_x_30825:
        /* <DEDUP_REMOVED lines=28> */
.L_x_30828:
        /* <DEDUP_REMOVED lines=15> */
.L_x_30827:
[----:B------:R-:W2:Y:S02]  /*7170*/  LDG.E.U16 R0, [R2.64] ;  /* 0x0000002402007981 */ /* 0x000ea4000c1e1500 */
[----:B--2---:R-:W-:-:S04]  /*7180*/  PRMT R0, RZ, 0x5410, R0 ;  /* 0x00005410ff007816 */ /* 0x004fc80000000000 */
[----:B------:R-:W-:Y:S01]  /*7190*/  F2FP.PACK_AB R0, RZ, R0 ;  /* 0x00000000ff00723e */ /* 0x000fe200000000ff */
[----:B------:R-:W-:Y:S05]  /*71a0*/  BRA `(.L_x_30817) ;  /* 0x0000071000007947 */ /* 0x000fea0003800000 */
.L_x_30824:
        /* <DEDUP_REMOVED lines=12> */
.L_x_30831:
        /* <DEDUP_REMOVED lines=21> */
.L_x_30835:
[----:B------:R-:W-:Y:S05]  /*73c0*/  BSYNC B1 ;  /* 0x0000000000017941 */ /* 0x000fea0003800000 */
.L_x_30834:
[----:B------:R-:W-:Y:S01]  /*73d0*/  LEA R3, R0, 0x3b800000, 0x17 ;  /* 0x3b80000000037811 */ /* 0x000fe200078eb8ff */
[----:B------:R-:W-:-:S05]  /*73e0*/  IMAD.SHL.U32 R0, R2, 0x100000, RZ ;  /* 0x0010000002007824 */ /* 0x000fca00078e00ff */
[----:B------:R-:W-:Y:S02]  /*73f0*/  LOP3.LUT R0, R3, R0, R4, 0xfe, !PT ;  /* 0x0000000003007212 */ /* 0x000fe400078efe04 */
.L_x_30833:
[----:B------:R-:W-:Y:S05]  /*7400*/  BSYNC B0 ;  /* 0x0000000000007941 */ /* 0x000fea0003800000 */
.L_x_30832:
[----:B------:R-:W-:Y:S01]  /*7410*/  F2FP.PACK_AB R0, RZ, R0 ;  /* 0x00000000ff00723e */ /* 0x000fe200000000ff */
[----:B------:R-:W-:Y:S05]  /*7420*/  BRA `(.L_x_30817) ;  /* 0x0000049000007947 */ /* 0x000fea0003800000 */
.L_x_30830:
        /* <DEDUP_REMOVED lines=21> */
.L_x_30839:
[----:B------:R-:W-:Y:S05]  /*7580*/  BSYNC B1 ;  /* 0x0000000000017941 */ /* 0x000fea0003800000 */
.L_x_30838:
[----:B------:R-:W-:Y:S01]  /*7590*/  LEA R3, R0, 0x37800000, 0x17 ;  /* 0x3780000000037811 */ /* 0x000fe200078eb8ff */
[----:B------:R-:W-:-:S05]  /*75a0*/  IMAD.SHL.U32 R0, R2, 0x200000, RZ ;  /* 0x0020000002007824 */ /* 0x000fca00078e00ff */
[----:B------:R-:W-:Y:S02]  /*75b0*/  LOP3.LUT R0, R3, R0, R4, 0xfe, !PT ;  /* 0x0000000003007212 */ /* 0x000fe400078efe04 */
.L_x_30837:
[----:B------:R-:W-:Y:S05]  /*75c0*/  BSYNC B0 ;  /* 0x0000000000007941 */ /* 0x000fea0003800000 */
.L_x_30836:
[----:B------:R-:W-:Y:S01]  /*75d0*/  F2FP.PACK_AB R0, RZ, R0 ;  /* 0x00000000ff00723e */ /* 0x000fe200000000ff */
[----:B------:R-:W-:Y:S05]  /*75e0*/  BRA `(.L_x_30817) ;  /* 0x000002d000007947 */ /* 0x000fea0003800000 */
.L_x_30829:
        /* <DEDUP_REMOVED lines=14> */
.L_x_30843:
[----:B------:R-:W-:Y:S05]  /*76d0*/  BSYNC B0 ;  /* 0x0000000000007941 */ /* 0x000fea0003800000 */
.L_x_30842:
[----:B------:R-:W-:Y:S01]  /*76e0*/  F2FP.PACK_AB R0, RZ, R0 ;  /* 0x00000000ff00723e */ /* 0x000fe200000000ff */
[----:B------:R-:W-:Y:S05]  /*76f0*/  BRA `(.L_x_30817) ;  /* 0x000001c000007947 */ /* 0x000fea0003800000 */
.L_x_30816:
        /* <DEDUP_REMOVED lines=21> */
.L_x_30841:
[----:B------:R-:W2:Y:S02]  /*7850*/  LDG.E.64 R2, [R2.64] ;  /* 0x0000002402027981 */ /* 0x000ea4000c1e1b00 */
[----:B--2---:R-:W0:Y:S02]  /*7860*/  I2F.U64 R0, R2 ;  /* 0x0000000200007312 */ /* 0x004e240000301000 */
[----:B0-----:R-:W-:Y:S01]  /*7870*/  F2FP.PACK_AB R0, RZ, R0 ;  /* 0x00000000ff00723e */ /* 0x001fe200000000ff */
[----:B------:R-:W-:Y:S05]  /*7880*/  BRA `(.L_x_30817) ;  /* 0x0000003000007947 */ /* 0x000fea0003800000 */
.L_x_30840:
[----:B------:R-:W2:Y:S02]  /*7890*/  LDG.E R2, [R2.64] ;  /* 0x0000002402027981 */ /* 0x000ea4000c1e1900 */
[----:B--2---:R-:W0:Y:S02]  /*78a0*/  I2F.U32 R0, R2 ;  /* 0x0000000200007306 */ /* 0x004e240000201000 */
[----:B0-----:R-:W-:-:S06]  /*78b0*/  F2FP.PACK_AB R0, RZ, R0 ;  /* 0x00000000ff00723e */ /* 0x001fcc00000000ff */
.L_x_30817:
        /* <DEDUP_REMOVED lines=22> */
.L_x_30847:
[----:B------:R0:W-:Y:S01]  /*7a20*/  STG.E.U8 [R16.64], R3 ;  /* 0x0000000310007986 */ /* 0x0001e2000c101124 */
[----:B------:R-:W-:Y:S05]  /*7a30*/  BRA `(.L_x_30849) ;  /* 0x00000da000007947 */ /* 0x000fea0003800000 */
.L_x_30846:
        /* <DEDUP_REMOVED lines=10> */
.L_x_30851:
[----:B------:R-:W-:-:S05]  /*7ae0*/  LOP3.LUT R3, R3, 0xffff, RZ, 0xc0, !PT ;  /* 0x0000ffff03037812 */ /* 0x000fca00078ec0ff */
[----:B------:R0:W-:Y:S01]  /*7af0*/  STG.E [R16.64], R3 ;  /* 0x0000000310007986 */ /* 0x0001e2000c101924 */
[----:B------:R-:W-:Y:S05]  /*7b00*/  BRA `(.L_x_30849) ;  /* 0x00000cd000007947 */ /* 0x000fea0003800000 */
.L_x_30850:
[----:B------:R0:W-:Y:S01]  /*7b10*/  STG.E.U16 [R16.64], R3 ;  /* 0x0000000310007986 */ /* 0x0001e2000c101524 */
[----:B------:R-:W-:Y:S05]  /*7b20*/  BRA `(.L_x_30849) ;  /* 0x00000cb000007947 */ /* 0x000fea0003800000 */
.L_x_30845:
        /* <DEDUP_REMOVED lines=9> */
.L_x_30853:
[----:B------:R-:W0:Y:S02]  /*7bc0*/  I2F.S16 R0, R3 ;  /* 0x0000000300007306 */ /* 0x000e240000101400 */
[----:B0-----:R-:W-:-:S05]  /*7bd0*/  F2FP.PACK_AB R0, RZ, R0 ;  /* 0x00000000ff00723e */ /* 0x001fca00000000ff */
[----:B------:R0:W-:Y:S01]  /*7be0*/  STG.E.U16 [R16.64], R0 ;  /* 0x0000000010007986 */ /* 0x0001e2000c101524 */
[----:B------:R-:W-:Y:S05]  /*7bf0*/  BRA `(.L_x_30849) ;  /* 0x00000be000007947 */ /* 0x000fea0003800000 */
.L_x_30852:
        /* <DEDUP_REMOVED lines=10> */
.L_x_30855:
[----:B------:R-:W0:Y:S02]  /*7ca0*/  I2F.S16 R3, R3 ;  /* 0x0000000300037306 */ /* 0x000e240000101400 */
[----:B0-----:R-:W-:-:S04]  /*7cb0*/  F2FP.PACK_AB R3, RZ, R3 ;  /* 0x00000003ff03723e */ /* 0x001fc800000000ff */
[----:B------:R-:W-:-:S05]  /*7cc0*/  PRMT R3, R3, 0x5410, RZ ;  /* 0x0000541003037816 */ /* 0x000fca00000000ff */
[----:B------:R0:W-:Y:S01]  /*7cd0*/  STG.E [R16.64], R3 ;  /* 0x0000000310007986 */ /* 0x0001e2000c101924 */
[----:B------:R-:W-:Y:S05]  /*7ce0*/  BRA `(.L_x_30849) ;  /* 0x00000af000007947 */ /* 0x000fea0003800000 */
.L_x_30854:
[----:B------:R-:W0:Y:S02]  /*7cf0*/  I2F.F64.S16 R2, R3 ;  /* 0x0000000300027312 */ /* 0x000e240000101c00 */
[----:B0-----:R0:W-:Y:S01]  /*7d00*/  STG.E.64 [R16.64], R2 ;  /* 0x0000000210007986 */ /* 0x0011e2000c101b24 */
[----:B------:R-:W-:Y:S05]  /*7d10*/  BRA `(.L_x_30849) ;  /* 0x00000ac000007947 */ /* 0x000fea0003800000 */
.L_x_30844:
        /* <DEDUP_REMOVED lines=10> */
.L_x_30858:
[----:B------:R-:W0:Y:S01]  /*7dc0*/  I2F.F64.S16 R4, R3 ;  /* 0x0000000300047312 */ /* 0x000e220000101c00 */
[----:B------:R-:W-:-:S05]  /*7dd0*/  CS2R R6, SRZ ;  /* 0x0000000000067805 */ /* 0x000fca000001ff00 */
[----:B0-----:R0:W-:Y:S01]  /*7de0*/  STG.E.128 [R16.64], R4 ;  /* 0x0000000410007986 */ /* 0x0011e2000c101d24 */
[----:B------:R-:W-:Y:S05]  /*7df0*/  BRA `(.L_x_30849) ;  /* 0x000009e000007947 */ /* 0x000fea0003800000 */
.L_x_30857:
        /* <DEDUP_REMOVED lines=21> */
.L_x_30862:
[----:B------:R-:W-:Y:S05]  /*7f50*/  BSYNC B0 ;  /* 0x0000000000007941 */ /* 0x000fea0003800000 */
.L_x_30861:
[----:B------:R-:W-:-:S05]  /*7f60*/  LOP3.LUT R5, R0, R5, RZ, 0xfc, !PT ;  /* 0x0000000500057212 */ /* 0x000fca00078efcff */
[----:B------:R0:W-:Y:S01]  /*7f70*/  STG.E.U8 [R16.64], R5 ;  /* 0x0000000510007986 */ /* 0x0001e2000c101124 */
[----:B------:R-:W-:Y:S05]  /*7f80*/  BRA `(.L_x_30849) ;  /* 0x0000085000007947 */ /* 0x000fea0003800000 */
.L_x_30860:
        /* <DEDUP_REMOVED lines=13> */
.L_x_30864:
[----:B------:R-:W-:Y:S01]  /*8060*/  IMAD.MOV.U32 R0, RZ, RZ, 0x7f ;  /* 0x0000007fff007424 */ /* 0x000fe200078e00ff */
[----:B------:R-:W-:-:S04]  /*8070*/  ISETP.GT.U32.AND P0, PT, R2, 0x7f800000, PT ;  /* 0x7f8000000200780c */ /* 0x000fc80003f04070 */
[----:B------:R-:W-:-:S04]  /*8080*/  SEL R0, R0, 0x7c, P0 ;  /* 0x0000007c00007807 */ /* 0x000fc80000000000 */
.L_x_30865:
[----:B------:R-:W-:Y:S05]  /*8090*/  BSYNC B0 ;  /* 0x0000000000007941 */ /* 0x000fea0003800000 */
.L_x_30863:
[----:B------:R-:W-:-:S04]  /*80a0*/  LOP3.LUT R2, R3, 0x80000000, RZ, 0xc0, !PT ;  /* 0x8000000003027812 */ /* 0x000fc800078ec0ff */
[----:B------:R-:W-:-:S04]  /*80b0*/  SHF.R.U32.HI R3, RZ, 0x18, R2 ;  /* 0x00000018ff037819 */ /* 0x000fc80000011602 */
[----:B------:R-:W-:-:S05]  /*80c0*/  LOP3.LUT R3, R0, R3, RZ, 0xfc, !PT ;  /* 0x0000000300037212 */ /* 0x000fca00078efcff */
[----:B------:R0:W-:Y:S01]  /*80d0*/  STG.E.U8 [R16.64], R3 ;  /* 0x0000000310007986 */ /* 0x0001e2000c101124 */
[----:B------:R-:W-:Y:S05]  /*80e0*/  BRA `(.L_x_30849) ;  /* 0x000006f000007947 */ /* 0x000fea0003800000 */
.L_x_30859:
[----:B------:R-:W0:Y:S02]  /*80f0*/  I2F.S16 R0, R3 ;  /* 0x0000000300007306 */ /* 0x000e240000101400 */
[----:B0-----:R-:W-:-:S05]  /*8100*/  F2FP.BF16.PACK_AB R0, RZ, R0 ;  /* 0x00000000ff00723e */ /* 0x001fca00000010ff */
[----:B------:R0:W-:Y:S01]  /*8110*/  STG.E.U16 [R16.64], R0 ;  /* 0x0000000010007986 */ /* 0x0001e2000c101524 */
[----:B------:R-:W-:Y:S05]  /*8120*/  BRA `(.L_x_30849) ;  /* 0x000006b000007947 */ /* 0x000fea0003800000 */
.L_x_30856:
        /* <DEDUP_REMOVED lines=10> */
.L_x_30868:
        /* <DEDUP_REMOVED lines=17> */
.L_x_30871:
[----:B------:R-:W-:-:S04]  /*82e0*/  LOP3.LUT R2, R3, 0x80000000, RZ, 0xc0, !PT ;  /* 0x8000000003027812 */ /* 0x000fc800078ec0ff */
[----:B------:R-:W-:-:S04]  /*82f0*/  SHF.R.U32.HI R3, RZ, 0x18, R2 ;  /* 0x00000018ff037819 */ /* 0x000fc80000011602 */
[----:B------:R-:W-:-:S04]  /*8300*/  LOP3.LUT R0, R0, R3, RZ, 0xfc, !PT ;  /* 0x0000000300007212 */ /* 0x000fc800078efcff */
[----:B------:R-:W-:Y:S02]  /*8310*/  PRMT R8, R0, 0x7610, R8 ;  /* 0x0000761000087816 */ /* 0x000fe40000000008 */
.L_x_30870:
[----:B------:R-:W-:Y:S05]  /*8320*/  BSYNC B0 ;  /* 0x0000000000007941 */ /* 0x000fea0003800000 */
.L_x_30869:
[----:B------:R0:W-:Y:S01]  /*8330*/  STG.E.U8 [R16.64], R8 ;  /* 0x0000000810007986 */ /* 0x0001e2000c101124 */
[----:B------:R-:W-:Y:S05]  /*8340*/  BRA `(.L_x_30849) ;  /* 0x0000049000007947 */ /* 0x000fea0003800000 */
.L_x_30867:
        /* <DEDUP_REMOVED lines=17> */
.L_x_30874:
[----:B------:R-:W-:-:S04]  /*8460*/  LOP3.LUT R2, R3, 0x80000000, RZ, 0xc0, !PT ;  /* 0x8000000003027812 */ /* 0x000fc800078ec0ff */
[----:B------:R-:W-:-:S04]  /*8470*/  SHF.R.U32.HI R3, RZ, 0x18, R2 ;  /* 0x00000018ff037819 */ /* 0x000fc80000011602 */
[----:B------:R-:W-:-:S04]  /*8480*/  LOP3.LUT R0, R0, R3, RZ, 0xfc, !PT ;  /* 0x0000000300007212 */ /* 0x000fc800078efcff */
[----:B------:R-:W-:Y:S02]  /*8490*/  PRMT R8, R0, 0x7610, R8 ;  /* 0x0000761000087816 */ /* 0x000fe40000000008 */
.L_x_30873:
[----:B------:R-:W-:Y:S05]  /*84a0*/  BSYNC B0 ;  /* 0x0000000000007941 */ /* 0x000fea0003800000 */
.L_x_30872:
[----:B------:R0:W-:Y:S01]  /*84b0*/  STG.E.U8 [R16.64], R8 ;  /* 0x0000000810007986 */ /* 0x0001e2000c101124 */
[----:B------:R-:W-:Y:S05]  /*84c0*/  BRA `(.L_x_30849) ;  /* 0x0000031000007947 */ /* 0x000fea0003800000 */
.L_x_30866:
        /* <DEDUP_REMOVED lines=23> */
.L_x_30848:
        /* <DEDUP_REMOVED lines=20> */
.L_x_30876:
[----:B------:R-:W-:Y:S01]  /*8780*/  LOP3.LUT R2, R3, 0xffff, RZ, 0xc0, !PT ;  /* 0x0000ffff03027812 */ /* 0x000fe200078ec0ff */
[----:B------:R-:W-:-:S05]  /*8790*/  IMAD.MOV.U32 R3, RZ, RZ, RZ ;  /* 0x000000ffff037224 */ /* 0x000fca00078e00ff */
[----:B------:R0:W-:Y:S01]  /*87a0*/  STG.E.64 [R16.64], R2 ;  /* 0x0000000210007986 */ /* 0x0001e2000c101b24 */
[----:B------:R-:W-:Y:S05]  /*87b0*/  BRA `(.L_x_30849) ;  /* 0x0000002000007947 */ /* 0x000fea0003800000 */
.L_x_30875:
[----:B------:R-:W-:-:S05]  /*87c0*/  LOP3.LUT R3, R3, 0xffff, RZ, 0xc0, !PT ;  /* 0x0000ffff03037812 */ /* 0x000fca00078ec0ff */
[----:B------:R0:W-:Y:S02]  /*87d0*/  STG.E [R16.64], R3 ;  /* 0x0000000310007986 */ /* 0x0001e4000c101924 */
.L_x_30849:
[----:B------:R-:W-:Y:S02]  /*87e0*/  IADD3 R19, R19, 0x80, RZ ;  /* 0x0000008013137810 */ /* 0x000fe40007ffe0ff */
.L_x_30744:
[----:B------:R-:W-:Y:S05]  /*87f0*/  BSYNC B6 ;  /* 0x0000000000067941 */ /* 0x000fea0003800000 */
.L_x_30743:
        /* <DEDUP_REMOVED lines=230> */
.L_x_30877:
        /* <DEDUP_REMOVED lines=20> */
.L_x_30881:
[----:B------:R-:W2:Y:S02]  /*97a0*/  LDG.E.U8 R2, [R2.64] ;  /* 0x0000002402027981 */ /* 0x000ea4000c1e1100 */
[----:B--2---:R-:W0:Y:S02]  /*97b0*/  I2F.U16 R0, R2 ;  /* 0x0000000200007306 */ /* 0x004e240000101000 */
[----:B0-----:R-:W-:Y:S01]  /*97c0*/  F2FP.PACK_AB R0, RZ, R0 ;  /* 0x00000000ff00723e */ /* 0x001fe200000000ff */
[----:B------:R-:W-:Y:S05]  /*97d0*/  BRA `(.L_x_30883) ;  /* 0x00000e1000007947 */ /* 0x000fea0003800000 */
.L_x_30880:
        /* <DEDUP_REMOVED lines=10> */
.L_x_30885:
[----:B------:R-:W2:Y:S02]  /*9880*/  LDG.E R2, [R2.64] ;  /* 0x0000002402027981 */ /* 0x000ea4000c1e1900 */
[----:B--2---:R-:W0:Y:S02]  /*9890*/  I2F R0, R2 ;  /* 0x0000000200007306 */ /* 0x004e240000201400 */
[----:B0-----:R-:W-:Y:S01]  /*98a0*/  F2FP.PACK_AB R0, RZ, R0 ;  /* 0x00000000ff00723e */ /* 0x001fe200000000ff */
[----:B------:R-:W-:Y:S05]  /*98b0*/  BRA `(.L_x_30883) ;  /* 0x00000d3000007947 */ /* 0x000fea0003800000 */
.L_x_30884:
[----:B------:R-:W2:Y:S02]  /*98c0*/  LDG.E.U16 R2, [R2.64] ;  /* 0x0000002402027981 */ /* 0x000ea4000c1e1500 */
[----:B--2---:R-:W0:Y:S02]  /*98d0*/  I2F.S16 R0, R2 ;  /* 0x0000000200007306 */ /* 0x004e240000101400 */
[----:B0-----:R-:W-:Y:S01]  /*98e0*/  F2FP.PACK_AB R0, RZ, R0 ;  /* 0x00000000ff00723e */ /* 0x001fe200000000ff */
[----:B------:R-:W-:Y:S05]  /*98f0*/  BRA `(.L_x_30883) ;  /* 0x00000cf000007947 */ /* 0x000fea0003800000 */
.L_x_30879:
        /* <DEDUP_REMOVED lines=9> */
.L_x_30887:
[----:B------:R0:W5:Y:S01]  /*9990*/  LDG.E.U16 R0, [R2.64] ;  /* 0x0000002402007981 */ /* 0x000162000c1e1500 */
[----:B------:R-:W-:Y:S05]  /*99a0*/  BRA `(.L_x_30883) ;  /* 0x00000c4000007947 */ /* 0x000fea0003800000 */
.L_x_30886:
        /* <DEDUP_REMOVED lines=9> */
.L_x_30889:
[----:B------:R0:W5:Y:S01]  /*9a40*/  LDG.E.U16 R0, [R2.64] ;  /* 0x0000002402007981 */ /* 0x000162000c1e1500 */
[----:B------:R-:W-:Y:S05]  /*9a50*/  BRA `(.L_x_30883) ;  /* 0x00000b9000007947 */ /* 0x000fea0003800000 */
.L_x_30888:
[----:B------:R-:W2:Y:S02]  /*9a60*/  LDG.E.64 R2, [R2.64] ;  /* 0x0000002402027981 */ /* 0x000ea4000c1e1b00 */
[----:B--2---:R-:W0:Y:S01]  /*9a70*/  F2F.F32.F64 R0, R2 ;  /* 0x0000000200007310 */ /* 0x004e220000301000 */
[----:B------:R-:W0:-:S14]  /*9a80*/  DSETP.GEU.AND P0, PT, |R2|, c[0x2][0x0], PT ;  /* 0x008000000200762a */ /* 0x000e1c0003f0e200 */
[----:B0-----:R-:W-:-:S05]  /*9a90*/  @!P0 FMUL R0, R0, 1.175494350822287508e-38 ;  /* 0x0080000000008820 */ /* 0x001fca0000400000 */
[----:B------:R-:W-:Y:S01]  /*9aa0*/  F2FP.PACK_AB R0, RZ, R0 ;  /* 0x00000000ff00723e */ /* 0x000fe200000000ff */
[----:B------:R-:W-:Y:S05]  /*9ab0*/  BRA `(.L_x_30883) ;  /* 0x00000b3000007947 */ /* 0x000fea0003800000 */
.L_x_30878:
        /* <DEDUP_REMOVED lines=13> */
.L_x_30892:
[----:B------:R-:W2:Y:S02]  /*9b90*/  LDG.E.64 R2, [R2.64] ;  /* 0x0000002402027981 */ /* 0x000ea4000c1e1b00 */
[----:B--2---:R-:W0:Y:S01]  /*9ba0*/  F2F.F32.F64 R0, R2 ;  /* 0x0000000200007310 */ /* 0x004e220000301000 */
[----:B------:R-:W0:-:S14]  /*9bb0*/  DSETP.GEU.AND P0, PT, |R2|, c[0x2][0x0], PT ;  /* 0x008000000200762a */ /* 0x000e1c0003f0e200 */
[----:B0-----:R-:W-:-:S05]  /*9bc0*/  @!P0 FMUL R0, R0, 1.175494350822287508e-38 ;  /* 0x0080000000008820 */ /* 0x001fca0000400000 */
[----:B------:R-:W-:Y:S01]  /*9bd0*/  F2FP.PACK_AB R0, RZ, R0 ;  /* 0x00000000ff00723e */ /* 0x000fe200000000ff */
[----:B------:R-:W-:Y:S05]  /*9be0*/  BRA `(.L_x_30883) ;  /* 0x00000a0000007947 */ /* 0x000fea0003800000 */
.L_x_30891:
        /* <DEDUP_REMOVED lines=28> */
.L_x_30894:
        /* <DEDUP_REMOVED lines=15> */
.L_x_30893:
[----:B------:R-:W2:Y:S02]  /*9ea0*/  LDG.E.U16 R0, [R2.64] ;  /* 0x0000002402007981 */ /* 0x000ea4000c1e1500 */
[----:B--2---:R-:W-:-:S04]  /*9eb0*/  PRMT R0, RZ, 0x5410, R0 ;  /* 0x00005410ff007816 */ /* 0x004fc80000000000 */
[----:B------:R-:W-:Y:S01]  /*9ec0*/  F2FP.PACK_AB R0, RZ, R0 ;  /* 0x00000000ff00723e */ /* 0x000fe200000000ff */
[----:B------:R-:W-:Y:S05]  /*9ed0*/  BRA `(.L_x_30883) ;  /* 0x0000071000007947 */ /* 0x000fea0003800000 */
.L_x_30890:
        /* <DEDUP_REMOVED lines=12> */
.L_x_30897:
        /* <DEDUP_REMOVED lines=21> */
.L_x_30901:
[----:B------:R-:W-:Y:S05]  /*a0f0*/  BSYNC B1 ;  /* 0x0000000000017941 */ /* 0x000fea0003800000 */
.L_x_30900:
[----:B------:R-:W-:Y:S01]  /*a100*/  LEA R3, R0, 0x3b800000, 0x17 ;  /* 0x3b80000000037811 */ /* 0x000fe200078eb8ff */
[----:B------:R-:W-:-:S05]  /*a110*/  IMAD.SHL.U32 R0, R2, 0x100000, RZ ;  /* 0x0010000002007824 */ /* 0x000fca00078e00ff */
[----:B------:R-:W-:Y:S02]  /*a120*/  LOP3.LUT R0, R3, R0, R4, 0xfe, !PT ;  /* 0x0000000003007212 */ /* 0x000fe400078efe04 */
.L_x_30899:
[----:B------:R-:W-:Y:S05]  /*a130*/  BSYNC B0 ;  /* 0x0000000000007941 */ /* 0x000fea0003800000 */
.L_x_30898:
[----:B------:R-:W-:Y:S01]  /*a140*/  F2FP.PACK_AB R0, RZ, R0 ;  /* 0x00000000ff00723e */ /* 0x000fe200000000ff */
[----:B------:R-:W-:Y:S05]  /*a150*/  BRA `(.L_x_30883) ;  /* 0x0000049000007947 */ /* 0x000fea0003800000 */
.L_x_30896:
        /* <DEDUP_REMOVED lines=21> */
.L_x_30905:
[----:B------:R-:W-:Y:S05]  /*a2b0*/  BSYNC B1 ;  /* 0x0000000000017941 */ /* 0x000fea0003800000 */
.L_x_30904:
[----:B------:R-:W-:Y:S01]  /*a2c0*/  LEA R3, R0, 0x37800000, 0x17 ;  /* 0x3780000000037811 */ /* 0x000fe200078eb8ff */
[----:B------:R-:W-:-:S05]  /*a2d0*/  IMAD.SHL.U32 R0, R2, 0x200000, RZ ;  /* 0x0020000002007824 */ /* 0x000fca00078e00ff */
[----:B------:R-:W-:Y:S02]  /*a2e0*/  LOP3.LUT R0, R3, R0, R4, 0xfe, !PT ;  /* 0x0000000003007212 */ /* 0x000fe400078efe04 */
.L_x_30903:
[----:B------:R-:W-:Y:S05]  /*a2f0*/  BSYNC B0 ;  /* 0x0000000000007941 */ /* 0x000fea0003800000 */
.L_x_30902:
[----:B------:R-:W-:Y:S01]  /*a300*/  F2FP.PACK_AB R0, RZ, R0 ;  /* 0x00000000ff00723e */ /* 0x000fe200000000ff */
[----:B------:R-:W-:Y:S05]  /*a310*/  BRA `(.L_x_30883) ;  /* 0x000002d000007947 */ /* 0x000fea0003800000 */
.L_x_30895:
        /* <DEDUP_REMOVED lines=14> */
.L_x_30909:
[----:B------:R-:W-:Y:S05]  /*a400*/  BSYNC B0 ;  /* 0x0000000000007941 */ /* 0x000fea0003800000 */
.L_x_30908:
[----:B------:R-:W-:Y:S01]  /*a410*/  F2FP.PACK_AB R0, RZ, R0 ;  /* 0x00000000ff00723e */ /* 0x000fe200000000ff */
[----:B------:R-:W-:Y:S05]  /*a420*/  BRA `(.L_x_30883) ;  /* 0x000001c000007947 */ /* 0x000fea0003800000 */
.L_x_30882:
        /* <DEDUP_REMOVED lines=21> */
.L_x_30907:
[----:B------:R-:W2:Y:S02]  /*a580*/  LDG.E.64 R2, [R2.64] ;  /* 0x0000002402027981 */ /* 0x000ea4000c1e1b00 */
[----:B--2---:R-:W0:Y:S02]  /*a590*/  I2F.U64 R0, R2 ;  /* 0x0000000200007312 */ /* 0x004e240000301000 */
[----:B0-----:R-:W-:Y:S01]  /*a5a0*/  F2FP.PACK_AB R0, RZ, R0 ;  /* 0x00000000ff00723e */ /* 0x001fe200000000ff */
[----:B------:R-:W-:Y:S05]  /*a5b0*/  BRA `(.L_x_30883) ;  /* 0x0000003000007947 */ /* 0x000fea0003800000 */
.L_x_30906:
[----:B------:R-:W2:Y:S02]  /*a5c0*/  LDG.E R2, [R2.64] ;  /* 0x0000002402027981 */ /* 0x000ea4000c1e1900 */
[----:B--2---:R-:W0:Y:S02]  /*a5d0*/  I2F.U32 R0, R2 ;  /* 0x0000000200007306 */ /* 0x004e240000201000 */
[----:B0-----:R-:W-:-:S06]  /*a5e0*/  F2FP.PACK_AB R0, RZ, R0 ;  /* 0x00000000ff00723e */ /* 0x001fcc00000000ff */
.L_x_30883:
        /* <DEDUP_REMOVED lines=22> */
.L_x_30913:
[----:B------:R-:W-:Y:S01]  /*a750*/  STG.E.U8 [R16.64], R3 ;  /* 0x0000000310007986 */ /* 0x000fe2000c101124 */
[----:B------:R-:W-:Y:S05]  /*a760*/  EXIT ;  /* 0x000000000000794d */ /* 0x000fea0003800000 */
.L_x_30912:
        /* <DEDUP_REMOVED lines=10> */
.L_x_30916:
[----:B------:R-:W-:-:S05]  /*a810*/  LOP3.LUT R3, R3, 0xffff, RZ, 0xc0, !PT ;  /* 0x0000ffff03037812 */ /* 0x000fca00078ec0ff */
[----:B------:R-:W-:Y:S01]  /*a820*/  STG.E [R16.64], R3 ;  /* 0x0000000310007986 */ /* 0x000fe2000c101924 */
[----:B------:R-:W-:Y:S05]  /*a830*/  EXIT ;  /* 0x000000000000794d */ /* 0x000fea0003800000 */
.L_x_30915:
[----:B------:R-:W-:Y:S01]  /*a840*/  STG.E.U16 [R16.64], R3 ;  /* 0x0000000310007986 */ /* 0x000fe2000c101524 */
[----:B------:R-:W-:Y:S05]  /*a850*/  EXIT ;  /* 0x000000000000794d */ /* 0x000fea0003800000 */
.L_x_30911:
        /* <DEDUP_REMOVED lines=9> */
.L_x_30918:
[----:B------:R-:W0:Y:S02]  /*a8f0*/  I2F.S16 R0, R3 ;  /* 0x0000000300007306 */ /* 0x000e240000101400 */
[----:B0-----:R-:W-:-:S05]  /*a900*/  F2FP.PACK_AB R0, RZ, R0 ;  /* 0x00000000ff00723e */ /* 0x001fca00000000ff */
[----:B------:R-:W-:Y:S01]  /*a910*/  STG.E.U16 [R16.64], R0 ;  /* 0x0000000010007986 */ /* 0x000fe2000c101524 */
[----:B------:R-:W-:Y:S05]  /*a920*/  EXIT ;  /* 0x000000000000794d */ /* 0x000fea0003800000 */
.L_x_30917:
        /* <DEDUP_REMOVED lines=10> */
.L_x_30920:
[----:B------:R-:W0:Y:S02]  /*a9d0*/  I2F.S16 R3, R3 ;  /* 0x0000000300037306 */ /* 0x000e240000101400 */
[----:B0-----:R-:W-:-:S04]  /*a9e0*/  F2FP.PACK_AB R3, RZ, R3 ;  /* 0x00000003ff03723e */ /* 0x001fc800000000ff */
[----:B------:R-:W-:-:S05]  /*a9f0*/  PRMT R3, R3, 0x5410, RZ ;  /* 0x0000541003037816 */ /* 0x000fca00000000ff */
[----:B------:R-:W-:Y:S01]  /*aa00*/  STG.E [R16.64], R3 ;  /* 0x0000000310007986 */ /* 0x000fe2000c101924 */
[----:B------:R-:W-:Y:S05]  /*aa10*/  EXIT ;  /* 0x000000000000794d */ /* 0x000fea0003800000 */
.L_x_30919:
[----:B------:R-:W0:Y:S02]  /*aa20*/  I2F.F64.S16 R2, R3 ;  /* 0x0000000300027312 */ /* 0x000e240000101c00 */
[----:B0-----:R-:W-:Y:S01]  /*aa30*/  STG.E.64 [R16.64], R2 ;  /* 0x0000000210007986 */ /* 0x001fe2000c101b24 */
[----:B------:R-:W-:Y:S05]  /*aa40*/  EXIT ;  /* 0x000000000000794d */ /* 0x000fea0003800000 */
.L_x_30910:
        /* <DEDUP_REMOVED lines=10> */
.L_x_30923:
[----:B------:R-:W0:Y:S01]  /*aaf0*/  I2F.F64.S16 R4, R3 ;  /* 0x0000000300047312 */ /* 0x000e220000101c00 */
[----:B------:R-:W-:-:S05]  /*ab00*/  CS2R R6, SRZ ;  /* 0x0000000000067805 */ /* 0x000fca000001ff00 */
[----:B0-----:R-:W-:Y:S01]  /*ab10*/  STG.E.128 [R16.64], R4 ;  /* 0x0000000410007986 */ /* 0x001fe2000c101d24 */
[----:B------:R-:W-:Y:S05]  /*ab20*/  EXIT ;  /* 0x000000000000794d */ /* 0x000fea0003800000 */
.L_x_30922:
        /* <DEDUP_REMOVED lines=21> */
.L_x_30927:
[----:B------:R-:W-:Y:S05]  /*ac80*/  BSYNC B0 ;  /* 0x0000000000007941 */ /* 0x000fea0003800000 */
.L_x_30926:
[----:B------:R-:W-:-:S05]  /*ac90*/  LOP3.LUT R5, R0, R5, RZ, 0xfc, !PT ;  /* 0x0000000500057212 */ /* 0x000fca00078efcff */
[----:B------:R-:W-:Y:S01]  /*aca0*/  STG.E.U8 [R16.64], R5 ;  /* 0x0000000510007986 */ /* 0x000fe2000c101124 */
[----:B------:R-:W-:Y:S05]  /*acb0*/  EXIT ;  /* 0x000000000000794d */ /* 0x000fea0003800000 */
.L_x_30925:
        /* <DEDUP_REMOVED lines=13> */
.L_x_30929:
[----:B------:R-:W-:Y:S01]  /*ad90*/  IMAD.MOV.U32 R0, RZ, RZ, 0x7f ;  /* 0x0000007fff007424 */ /* 0x000fe200078e00ff */
[----:B------:R-:W-:-:S04]  /*ada0*/  ISETP.GT.U32.AND P0, PT, R2, 0x7f800000, PT ;  /* 0x7f8000000200780c */ /* 0x000fc80003f04070 */
[----:B------:R-:W-:-:S04]  /*adb0*/  SEL R0, R0, 0x7c, P0 ;  /* 0x0000007c00007807 */ /* 0x000fc80000000000 */
.L_x_30930:
[----:B------:R-:W-:Y:S05]  /*adc0*/  BSYNC B0 ;  /* 0x0000000000007941 */ /* 0x000fea0003800000 */
.L_x_30928:
[----:B------:R-:W-:-:S04]  /*add0*/  LOP3.LUT R2, R3, 0x80000000, RZ, 0xc0, !PT ;  /* 0x8000000003027812 */ /* 0x000fc800078ec0ff */
[----:B------:R-:W-:-:S04]  /*ade0*/  SHF.R.U32.HI R3, RZ, 0x18, R2 ;  /* 0x00000018ff037819 */ /* 0x000fc80000011602 */
[----:B------:R-:W-:-:S05]  /*adf0*/  LOP3.LUT R3, R0, R3, RZ, 0xfc, !PT ;  /* 0x0000000300037212 */ /* 0x000fca00078efcff */
[----:B------:R-:W-:Y:S01]  /*ae00*/  STG.E.U8 [R16.64], R3 ;  /* 0x0000000310007986 */ /* 0x000fe2000c101124 */
[----:B------:R-:W-:Y:S05]  /*ae10*/  EXIT ;  /* 0x000000000000794d */ /* 0x000fea0003800000 */
.L_x_30924:
[----:B------:R-:W0:Y:S02]  /*ae20*/  I2F.S16 R0, R3 ;  /* 0x0000000300007306 */ /* 0x000e240000101400 */
[----:B0-----:R-:W-:-:S05]  /*ae30*/  F2FP.BF16.PACK_AB R0, RZ, R0 ;  /* 0x00000000ff00723e */ /* 0x001fca00000010ff */
[----:B------:R-:W-:Y:S01]  /*ae40*/  STG.E.U16 [R16.64], R0 ;  /* 0x0000000010007986 */ /* 0x000fe2000c101524 */
[----:B------:R-:W-:Y:S05]  /*ae50*/  EXIT ;  /* 0x000000000000794d */ /* 0x000fea0003800000 */
.L_x_30921:
        /* <DEDUP_REMOVED lines=10> */
.L_x_30933:
        /* <DEDUP_REMOVED lines=17> */
.L_x_30936:
[----:B------:R-:W-:-:S04]  /*b010*/  LOP3.LUT R2, R3, 0x80000000, RZ, 0xc0, !PT ;  /* 0x8000000003027812 */ /* 0x000fc800078ec0ff */
[----:B------:R-:W-:-:S04]  /*b020*/  SHF.R.U32.HI R3, RZ, 0x18, R2 ;  /* 0x00000018ff037819 */ /* 0x000fc80000011602 */
[----:B------:R-:W-:-:S04]  /*b030*/  LOP3.LUT R0, R0, R3, RZ, 0xfc, !PT ;  /* 0x0000000300007212 */ /* 0x000fc800078efcff */
[----:B------:R-:W-:Y:S02]  /*b040*/  PRMT R8, R0, 0x7610, R8 ;  /* 0x0000761000087816 */ /* 0x000fe40000000008 */
.L_x_30935:
[----:B------:R-:W-:Y:S05]  /*b050*/  BSYNC B0 ;  /* 0x0000000000007941 */ /* 0x000fea0003800000 */
.L_x_30934:
[----:B------:R-:W-:Y:S01]  /*b060*/  STG.E.U8 [R16.64], R8 ;  /* 0x0000000810007986 */ /* 0x000fe2000c101124 */
[----:B------:R-:W-:Y:S05]  /*b070*/  EXIT ;  /* 0x000000000000794d */ /* 0x000fea0003800000 */
.L_x_30932:
        /* <DEDUP_REMOVED lines=17> */
.L_x_30939:
[----:B------:R-:W-:-:S04]  /*b190*/  LOP3.LUT R2, R3, 0x80000000, RZ, 0xc0, !PT ;  /* 0x8000000003027812 */ /* 0x000fc800078ec0ff */
[----:B------:R-:W-:-:S04]  /*b1a0*/  SHF.R.U32.HI R3, RZ, 0x18, R2 ;  /* 0x00000018ff037819 */ /* 0x000fc80000011602 */
[----:B------:R-:W-:-:S04]  /*b1b0*/  LOP3.LUT R0, R0, R3, RZ, 0xfc, !PT ;  /* 0x0000000300007212 */ /* 0x000fc800078efcff */
[----:B------:R-:W-:Y:S02]  /*b1c0*/  PRMT R8, R0, 0x7610, R8 ;  /* 0x0000761000087816 */ /* 0x000fe40000000008 */
.L_x_30938:
[----:B------:R-:W-:Y:S05]  /*b1d0*/  BSYNC B0 ;  /* 0x0000000000007941 */ /* 0x000fea0003800000 */
.L_x_30937:
[----:B------:R-:W-:Y:S01]  /*b1e0*/  STG.E.U8 [R16.64], R8 ;  /* 0x0000000810007986 */ /* 0x000fe2000c101124 */
[----:B------:R-:W-:Y:S05]  /*b1f0*/  EXIT ;  /* 0x000000000000794d */ /* 0x000fea0003800000 */
.L_x_30931:
        /* <DEDUP_REMOVED lines=23> */
.L_x_30914:
        /* <DEDUP_REMOVED lines=20> */
.L_x_30941:
[----:B------:R-:W-:Y:S01]  /*b4b0*/  LOP3.LUT R2, R3, 0xffff, RZ, 0xc0, !PT ;  /* 0x0000ffff03027812 */ /* 0x000fe200078ec0ff */
[----:B------:R-:W-:-:S05]  /*b4c0*/  IMAD.MOV.U32 R3, RZ, RZ, RZ ;  /* 0x000000ffff037224 */ /* 0x000fca00078e00ff */
[----:B------:R-:W-:Y:S01]  /*b4d0*/  STG.E.64 [R16.64], R2 ;  /* 0x0000000210007986 */ /* 0x000fe2000c101b24 */
[----:B------:R-:W-:Y:S05]  /*b4e0*/  EXIT ;  /* 0x000000000000794d */ /* 0x000fea0003800000 */
.L_x_30940:
[----:B------:R-:W-:-:S05]  /*b4f0*/  LOP3.LUT R3, R3, 0xffff, RZ, 0xc0, !PT ;  /* 0x0000ffff03037812 */ /* 0x000fca00078ec0ff */
[----:B------:R-:W-:Y:S01]  /*b500*/  STG.E [R16.64], R3 ;  /* 0x0000000310007986 */ /* 0x000fe2000c101924 */
[----:B------:R-:W-:Y:S05]  /*b510*/  EXIT ;  /* 0x000000000000794d */ /* 0x000fea0003800000 */
.L_x_30942:
        /* <DEDUP_REMOVED lines=14> */
.L_x_42109:


//--------------------- .text._ZN2at6native27unrolled_elementwise_kernelINS0_13AUnaryFunctorIN3c104HalfES4_bZZZNS0_23logical_and_kernel_cudaERNS_14TensorIteratorEENKUlvE0_clEvENKUlvE6_clEvEUlS4_S4_E_EESt5arrayIPcLm2EELi4E23TrivialOffsetCalculatorILi1EjESF_NS0_6memory12LoadWithCastILi1EEENSG_13StoreWithCastILi1EEEEEviT_T0_T2_T3_T4_T5_ --------------------------
	.section	.text._ZN2at6native27unrolled_elementwise_kernelINS0_13AUnaryFunctorIN3c104HalfES4_bZZZNS0_23logical_and_kernel_cudaERNS_14TensorIteratorEENKUlvE0_clEvENKUlvE6_clEvEUlS4_S4_E_EESt5arrayIPcLm2EELi4E23TrivialOffsetCalculatorILi1EjESF_NS0_6memory12LoadWithCastILi1EEENSG_13StoreWithCastILi1EEEEEviT_T0_T2_T3_T4_T5_,"ax",@progbits
	.sectioninfo	@"SHI_REGISTERS=28"
	.align	128
        .global         _ZN2at6native27unrolled_elementwise_kernelINS0_13AUnaryFunctorIN3c104HalfES4_bZZZNS0_23logical_and_kernel_cudaERNS_14TensorIteratorEENKUlvE0_clEvENKUlvE6_clEvEUlS4_S4_E_EESt5arrayIPcLm2EELi4E23TrivialOffsetCalculatorILi1EjESF_NS0_6memory12LoadWithCastILi1EEENSG_13StoreWithCastILi1EEEEEviT_T0_T2_T3_T4_T5_
        .type           _ZN2at6native27unrolled_elementwise_kernelINS0_13AUnaryFunctorIN3c104HalfES4_bZZZNS0_23logical_and_kernel_cudaERNS_14TensorIteratorEENKUlvE0_clEvENKUlvE6_clEvEUlS4_S4_E_EESt5arrayIPcLm2EELi4E23TrivialOffsetCalculatorILi1EjESF_NS0_6memory12LoadWithCastILi1EEENSG_13StoreWithCastILi1EEEEEviT_T0_T2_T3_T4_T5_,@function
        .size           _ZN2at6native27unrolled_elementwise_kernelINS0_13AUnaryFunctorIN3c104HalfES4_bZZZNS0_23logical_and_kernel_cudaERNS_14TensorIteratorEENKUlvE0_clEvENKUlvE6_clEvEUlS4_S4_E_EESt5arrayIPcLm2EELi4E23TrivialOffsetCalculatorILi1EjESF_NS0_6memory12LoadWithCastILi1EEENSG_13StoreWithCastILi1EEEEEviT_T0_T2_T3_T4_T5_,(.L_x_42110 - _ZN2at6native27unrolled_elementwise_kernelINS0_13AUnaryFunctorIN3c104HalfES4_bZZZNS0_23logical_and_kernel_cudaERNS_14TensorIteratorEENKUlvE0_clEvENKUlvE6_clEvEUlS4_S4_E_EESt5arrayIPcLm2EELi4E23TrivialOffsetCalculatorILi1EjESF_NS0_6memory12LoadWithCastILi1EEENSG_13StoreWithCastILi1EEEEEviT_T0_T2_T3_T4_T5_)
        .other          _ZN2at6native27unrolled_elementwise_kernelINS0_13AUnaryFunctorIN3c104HalfES4_bZZZNS0_23logical_and_kernel_cudaERNS_14TensorIteratorEENKUlvE0_clEvENKUlvE6_clEvEUlS4_S4_E_EESt5arrayIPcLm2EELi4E23TrivialOffsetCalculatorILi1EjESF_NS0_6memory12LoadWithCastILi1EEENSG_13StoreWithCastILi1EEEEEviT_T0_T2_T3_T4_T5_,@"STO_CUDA_ENTRY STV_DEFAULT"
_ZN2at6native27unrolled_elementwise_kernelINS0_13AUnaryFunctorIN3c104HalfES4_bZZZNS0_23logical_and_kernel_cudaERNS_14TensorIteratorEENKUlvE0_clEvENKUlvE6_clEvEUlS4_S4_E_EESt5arrayIPcLm2EELi4E23TrivialOffsetCalculatorILi1EjESF_NS0_6memory12LoadWithCastILi1EEENSG_13StoreWithCastILi1EEEEEviT_T0_T2_T3_T4_T5_:
.text._ZN2at6native27unrolled_elementwise_kernelINS0_13AUnaryFunctorIN3c104HalfES4_bZZZNS0_23logical_and_kernel_cudaERNS_14TensorIteratorEENKUlvE0_clEvENKUlvE6_clEvEUlS4_S4_E_EESt5arrayIPcLm2EELi4E23TrivialOffsetCalculatorILi1EjESF_NS0_6memory12LoadWithCastILi1EEENSG_13StoreWithCastILi1EEEEEviT_T0_T2_T3_T4_T5_:
        /* <DEDUP_REMOVED lines=32> */
.L_x_30948:
[----:B------:R-:W2:Y:S02]  /*0200*/  LDG.E.U8 R2, [R2.64] ;  /* 0x0000002402027981 */ /* 0x000ea4000c1e1100 */
[----:B--2---:R-:W0:Y:S02]  /*0210*/  I2F.U16 R0, R2 ;  /* 0x0000000200007306 */ /* 0x004e240000101000 */
[----:B0-----:R-:W-:-:S04]  /*0220*/  F2FP.PACK_AB R0, RZ, R0 ;  /* 0x00000000ff00723e */ /* 0x001fc800000000ff */
[----:B------:R-:W-:Y:S01]  /*0230*/  PRMT R23, R0, 0x7610, R23 ;  /* 0x0000761000177816 */ /* 0x000fe20000000017 */
[----:B------:R-:W-:Y:S05]  /*0240*/  BRA `(.L_x_30950) ;  /* 0x00000ee000007947 */ /* 0x000fea0003800000 */
.L_x_30947:
        /* <DEDUP_REMOVED lines=11> */
.L_x_30952:
[----:B------:R-:W2:Y:S02]  /*0300*/  LDG.E R2, [R2.64] ;  /* 0x0000002402027981 */ /* 0x000ea4000c1e1900 */
[----:B--2---:R-:W0:Y:S02]  /*0310*/  I2F R0, R2 ;  /* 0x0000000200007306 */ /* 0x004e240000201400 */
[----:B0-----:R-:W-:-:S04]  /*0320*/  F2FP.PACK_AB R0, RZ, R0 ;  /* 0x00000000ff00723e */ /* 0x001fc800000000ff */
[----:B------:R-:W-:Y:S01]  /*0330*/  PRMT R23, R0, 0x7610, R23 ;  /* 0x0000761000177816 */ /* 0x000fe20000000017 */
[----:B------:R-:W-:Y:S05]  /*0340*/  BRA `(.L_x_30950) ;  /* 0x00000de000007947 */ /* 0x000fea0003800000 */
.L_x_30951:
[----:B------:R-:W2:Y:S02]  /*0350*/  LDG.E.U16 R2, [R2.64] ;  /* 0x0000002402027981 */ /* 0x000ea4000c1e1500 */
[----:B--2---:R-:W0:Y:S02]  /*0360*/  I2F.S16 R0, R2 ;  /* 0x0000000200007306 */ /* 0x004e240000101400 */
[----:B0-----:R-:W-:-:S04]  /*0370*/  F2FP.PACK_AB R0, RZ, R0 ;  /* 0x00000000ff00723e */ /* 0x001fc800000000ff */
[----:B------:R-:W-:Y:S01]  /*0380*/  PRMT R23, R0, 0x7610, R23 ;  /* 0x0000761000177816 */ /* 0x000fe20000000017 */
[----:B------:R-:W-:Y:S05]  /*0390*/  BRA `(.L_x_30950) ;  /* 0x00000d9000007947 */ /* 0x000fea0003800000 */
.L_x_30946:
        /* <DEDUP_REMOVED lines=9> */
.L_x_30954:
[----:B------:R0:W5:Y:S01]  /*0430*/  LDG.E.U16 R23, [R2.64] ;  /* 0x0000002402177981 */ /* 0x000162000c1e1500 */
[----:B------:R-:W-:Y:S05]  /*0440*/  BRA `(.L_x_30950) ;  /* 0x00000ce000007947 */ /* 0x000fea0003800000 */
.L_x_30953:
        /* <DEDUP_REMOVED lines=9> */
.L_x_30956:
[----:B------:R0:W5:Y:S01]  /*04e0*/  LDG.E.U16 R23, [R2.64] ;  /* 0x0000002402177981 */ /* 0x000162000c1e1500 */
[----:B------:R-:W-:Y:S05]  /*04f0*/  BRA `(.L_x_30950) ;  /* 0x00000c3000007947 */ /* 0x000fea0003800000 */
.L_x_30955:
[----:B------:R-:W2:Y:S02]  /*0500*/  LDG.E.64 R2, [R2.64] ;  /* 0x0000002402027981 */ /* 0x000ea4000c1e1b00 */
[----:B--2---:R-:W0:Y:S01]  /*0510*/  F2F.F32.F64 R0, R2 ;  /* 0x0000000200007310 */ /* 0x004e220000301000 */
[----:B------:R-:W0:-:S14]  /*0520*/  DSETP.GEU.AND P0, PT, |R2|, c[0x2][0x0], PT ;  /* 0x008000000200762a */ /* 0x000e1c0003f0e200 */
[----:B0-----:R-:W-:-:S05]  /*0530*/  @!P0 FMUL R0, R0, 1.175494350822287508e-38 ;  /* 0x0080000000008820 */ /* 0x001fca0000400000 */
[----:B------:R-:W-:-:S04]  /*0540*/  F2FP.PACK_AB R0, RZ, R0 ;  /* 0x00000000ff00723e */ /* 0x000fc800000000ff */
[----:B------:R-:W-:Y:S01]  /*0550*/  PRMT R23, R0, 0x7610, R23 ;  /* 0x0000761000177816 */ /* 0x000fe20000000017 */
[----:B------:R-:W-:Y:S05]  /*0560*/  BRA `(.L_x_30950) ;  /* 0x00000bc000007947 */ /* 0x000fea0003800000 */
.L_x_30945:
        /* <DEDUP_REMOVED lines=14> */
.L_x_30959:
[----:B------:R-:W2:Y:S02]  /*0650*/  LDG.E.64 R2, [R2.64] ;  /* 0x0000002402027981 */ /* 0x000ea4000c1e1b00 */
[----:B--2---:R-:W0:Y:S01]  /*0660*/  F2F.F32.F64 R0, R2 ;  /* 0x0000000200007310 */ /* 0x004e220000301000 */
[----:B------:R-:W0:-:S14]  /*0670*/  DSETP.GEU.AND P0, PT, |R2|, c[0x2][0x0], PT ;  /* 0x008000000200762a */ /* 0x000e1c0003f0e200 */
[----:B0-----:R-:W-:-:S05]  /*0680*/  @!P0 FMUL R0, R0, 1.175494350822287508e-38 ;  /* 0x0080000000008820 */ /* 0x001fca0000400000 */
[----:B------:R-:W-:-:S04]  /*0690*/  F2FP.PACK_AB R0, RZ, R0 ;  /* 0x00000000ff00723e */ /* 0x000fc800000000ff */
[----:B------:R-:W-:Y:S01]  /*06a0*/  PRMT R23, R0, 0x7610, R23 ;  /* 0x0000761000177816 */ /* 0x000fe20000000017 */
[----:B------:R-:W-:Y:S05]  /*06b0*/  BRA `(.L_x_30950) ;  /* 0x00000a7000007947 */ /* 0x000fea0003800000 */
.L_x_30958:
        /* <DEDUP_REMOVED lines=28> */
.L_x_30961:
        /* <DEDUP_REMOVED lines=16> */
.L_x_30960:
[----:B------:R-:W2:Y:S02]  /*0980*/  LDG.E.U16 R0, [R2.64] ;  /* 0x0000002402007981 */ /* 0x000ea4000c1e1500 */
[----:B--2---:R-:W-:-:S04]  /*0990*/  PRMT R0, RZ, 0x5410, R0 ;  /* 0x00005410ff007816 */ /* 0x004fc80000000000 */
[----:B------:R-:W-:-:S04]  /*09a0*/  F2FP.PACK_AB R0, RZ, R0 ;  /* 0x00000000ff00723e */ /* 0x000fc800000000ff */
[----:B------:R-:W-:Y:S01]  /*09b0*/  PRMT R23, R0, 0x7610, R23 ;  /* 0x0000761000177816 */ /* 0x000fe20000000017 */
[----:B------:R-:W-:Y:S05]  /*09c0*/  BRA `(.L_x_30950) ;  /* 0x0000076000007947 */ /* 0x000fea0003800000 */
.L_x_30957:
        /* <DEDUP_REMOVED lines=12> */
.L_x_30964:
        /* <DEDUP_REMOVED lines=21> */
.L_x_30968:
[----:B------:R-:W-:Y:S05]  /*0be0*/  BSYNC B1 ;  /* 0x0000000000017941 */ /* 0x000fea0003800000 */
.L_x_30967:
[----:B------:R-:W-:Y:S01]  /*0bf0*/  LEA R3, R0, 0x3b800000, 0x17 ;  /* 0x3b80000000037811 */ /* 0x000fe200078eb8ff */
[----:B------:R-:W-:-:S05]  /*0c00*/  IMAD.SHL.U32 R0, R2, 0x100000, RZ ;  /* 0x0010000002007824 */ /* 0x000fca00078e00ff */
[----:B------:R-:W-:Y:S02]  /*0c10*/  LOP3.LUT R0, R3, R0, R4, 0xfe, !PT ;  /* 0x0000000003007212 */ /* 0x000fe400078efe04 */
.L_x_30966:
[----:B------:R-:W-:Y:S05]  /*0c20*/  BSYNC B0 ;  /* 0x0000000000007941 */ /* 0x000fea0003800000 */
.L_x_30965:
[----:B------:R-:W-:-:S04]  /*0c30*/  F2FP.PACK_AB R0, RZ, R0 ;  /* 0x00000000ff00723e */ /* 0x000fc800000000ff */
[----:B------:R-:W-:Y:S01]  /*0c40*/  PRMT R23, R0, 0x7610, R23 ;  /* 0x0000761000177816 */ /* 0x000fe20000000017 */
[----:B------:R-:W-:Y:S05]  /*0c50*/  BRA `(.L_x_30950) ;  /* 0x000004d000007947 */ /* 0x000fea0003800000 */
.L_x_30963:
        /* <DEDUP_REMOVED lines=21> */
.L_x_30972:
[----:B------:R-:W-:Y:S05]  /*0db0*/  BSYNC B1 ;  /* 0x0000000000017941 */ /* 0x000fea0003800000 */
.L_x_30971:
[----:B------:R-:W-:Y:S01]  /*0dc0*/  LEA R3, R0, 0x37800000, 0x17 ;  /* 0x3780000000037811 */ /* 0x000fe200078eb8ff */
[----:B------:R-:W-:-:S05]  /*0dd0*/  IMAD.SHL.U32 R0, R2, 0x200000, RZ ;  /* 0x0020000002007824 */ /* 0x000fca00078e00ff */
[----:B------:R-:W-:Y:S02]  /*0de0*/  LOP3.LUT R0, R3, R0, R4, 0xfe, !PT ;  /* 0x0000000003007212 */ /* 0x000fe400078efe04 */
.L_x_30970:
[----:B------:R-:W-:Y:S05]  /*0df0*/  BSYNC B0 ;  /* 0x0000000000007941 */ /* 0x000fea0003800000 */
.L_x_30969:
[----:B------:R-:W-:-:S04]  /*0e00*/  F2FP.PACK_AB R0, RZ, R0 ;  /* 0x00000000ff00723e */ /* 0x000fc800000000ff */
[----:B------:R-:W-:Y:S01]  /*0e10*/  PRMT R23, R0, 0x7610, R23 ;  /* 0x0000761000177816 */ /* 0x000fe20000000017 */
[----:B------:R-:W-:Y:S05]  /*0e20*/  BRA `(.L_x_30950) ;  /* 0x0000030000007947 */ /* 0x000fea0003800000 */
.L_x_30962:
        /* <DEDUP_REMOVED lines=14> */
.L_x_30976:
[----:B------:R-:W-:Y:S05]  /*0f10*/  BSYNC B0 ;  /* 0x0000000000007941 */ /* 0x000fea0003800000 */
.L_x_30975:
[----:B------:R-:W-:-:S04]  /*0f20*/  F2FP.PACK_AB R0, RZ, R0 ;  /* 0x00000000ff00723e */ /* 0x000fc800000000ff */
[----:B------:R-:W-:Y:S01]  /*0f30*/  PRMT R23, R0, 0x7610, R23 ;  /* 0x0000761000177816 */ /* 0x000fe20000000017 */
[----:B------:R-:W-:Y:S05]  /*0f40*/  BRA `(.L_x_30950) ;  /* 0x000001e000007947 */ /* 0x000fea0003800000 */
.L_x_30949:
        /* <DEDUP_REMOVED lines=21> */
.L_x_30974:
[----:B------:R-:W2:Y:S02]  /*10a0*/  LDG.E.64 R2, [R2.64] ;  /* 0x0000002402027981 */ /* 0x000ea4000c1e1b00 */
[----:B--2---:R-:W0:Y:S02]  /*10b0*/  I2F.U64 R0, R2 ;  /* 0x0000000200007312 */ /* 0x004e240000301000 */
[----:B0-----:R-:W-:-:S04]  /*10c0*/  F2FP.PACK_AB R0, RZ, R0 ;  /* 0x00000000ff00723e */ /* 0x001fc800000000ff */
[----:B------:R-:W-:Y:S01]  /*10d0*/  PRMT R23, R0, 0x7610, R23 ;  /* 0x0000761000177816 */ /* 0x000fe20000000017 */
[----:B------:R-:W-:Y:S05]  /*10e0*/  BRA `(.L_x_30950) ;  /* 0x0000004000007947 */ /* 0x000fea0003800000 */
.L_x_30973:
[----:B------:R-:W2:Y:S02]  /*10f0*/  LDG.E R2, [R2.64] ;  /* 0x0000002402027981 */ /* 0x000ea4000c1e1900 */
[----:B--2---:R-:W0:Y:S02]  /*1100*/  I2F.U32 R0, R2 ;  /* 0x0000000200007306 */ /* 0x004e240000201000 */
[----:B0-----:R-:W-:-:S04]  /*1110*/  F2FP.PACK_AB R0, RZ, R0 ;  /* 0x00000000ff00723e */ /* 0x001fc800000000ff */
[----:B------:R-:W-:Y:S02]  /*1120*/  PRMT R23, R0, 0x7610, R23 ;  /* 0x0000761000177816 */ /* 0x000fe40000000017 */
.L_x_30950:
[----:B------:R-:W1:Y:S02]  /*1130*/  S2R R22, SR_TID.X ;  /* 0x0000000000167919 */ /* 0x000e640000002100 */
[----:B-1----:R-:W-:-:S03]  /*1140*/  IADD3 R22, R22, 0x80, RZ ;  /* 0x0000008016167810 */ /* 0x002fc60007ffe0ff */
.L_x_30944:
[----:B-1----:R-:W-:Y:S05]  /*1150*/  BSYNC B6 ;  /* 0x0000000000067941 */ /* 0x002fea0003800000 */
.L_x_30943:
        /* <DEDUP_REMOVED lines=24> */
.L_x_30982:
[----:B------:R-:W2:Y:S02]  /*12e0*/  LDG.E.U8 R2, [R2.64] ;  /* 0x0000002402027981 */ /* 0x000ea4000c1e1100 */
[----:B--2---:R-:W0:Y:S02]  /*12f0*/  I2F.U16 R0, R2 ;  /* 0x0000000200007306 */ /* 0x004e240000101000 */
[----:B0-----:R-:W-:-:S04]  /*1300*/  F2FP.PACK_AB R0, RZ, R0 ;  /* 0x00000000ff00723e */ /* 0x001fc800000000ff */
[----:B------:R-:W-:Y:S01]  /*1310*/  PRMT R19, R0, 0x7610, R19 ;  /* 0x0000761000137816 */ /* 0x000fe20000000013 */
[----:B------:R-:W-:Y:S05]  /*1320*/  BRA `(.L_x_30984) ;  /* 0x00000ed000007947 */ /* 0x000fea0003800000 */
.L_x_30981:
        /* <DEDUP_REMOVED lines=11> */
.L_x_30986:
[----:B------:R-:W2:Y:S02]  /*13e0*/  LDG.E R2, [R2.64] ;  /* 0x0000002402027981 */ /* 0x000ea4000c1e1900 */
[----:B--2---:R-:W0:Y:S02]  /*13f0*/  I2F R0, R2 ;  /* 0x0000000200007306 */ /* 0x004e240000201400 */
[----:B0-----:R-:W-:-:S04]  /*1400*/  F2FP.PACK_AB R0, RZ, R0 ;  /* 0x00000000ff00723e */ /* 0x001fc800000000ff */
[----:B------:R-:W-:Y:S01]  /*1410*/  PRMT R19, R0, 0x7610, R19 ;  /* 0x0000761000137816 */ /* 0x000fe20000000013 */
[----:B------:R-:W-:Y:S05]  /*1420*/  BRA `(.L_x_30984) ;  /* 0x00000dd000007947 */ /* 0x000fea0003800000 */
.L_x_30985:
[----:B------:R-:W2:Y:S02]  /*1430*/  LDG.E.U16 R2, [R2.64] ;  /* 0x0000002402027981 */ /* 0x000ea4000c1e1500 */
[----:B--2---:R-:W0:Y:S02]  /*1440*/  I2F.S16 R0, R2 ;  /* 0x0000000200007306 */ /* 0x004e240000101400 */
[----:B0-----:R-:W-:-:S04]  /*1450*/  F2FP.PACK_AB R0, RZ, R0 ;  /* 0x00000000ff00723e */ /* 0x001fc800000000ff */
[----:B------:R-:W-:Y:S01]  /*1460*/  PRMT R19, R0, 0x7610, R19 ;  /* 0x0000761000137816 */ /* 0x000fe20000000013 */
[----:B------:R-:W-:Y:S05]  /*1470*/  BRA `(.L_x_30984) ;  /* 0x00000d8000007947 */ /* 0x000fea0003800000 */
.L_x_30980:
        /* <DEDUP_REMOVED lines=9> */
.L_x_30988:
[----:B------:R0:W5:Y:S01]  /*1510*/  LDG.E.U16 R19, [R2.64] ;  /* 0x0000002402137981 */ /* 0x000162000c1e1500 */
[----:B------:R-:W-:Y:S05]  /*1520*/  BRA `(.L_x_30984) ;  /* 0x00000cd000007947 */ /* 0x000fea0003800000 */
.L_x_30987:
        /* <DEDUP_REMOVED lines=9> */
.L_x_30990:
[----:B------:R0:W5:Y:S01]  /*15c0*/  LDG.E.U16 R19, [R2.64] ;  /* 0x0000002402137981 */ /* 0x000162000c1e1500 */
[----:B------:R-:W-:Y:S05]  /*15d0*/  BRA `(.L_x_30984) ;  /* 0x00000c2000007947 */ /* 0x000fea0003800000 */
.L_x_30989:
[----:B------:R-:W2:Y:S02]  /*15e0*/  LDG.E.64 R2, [R2.64] ;  /* 0x0000002402027981 */ /* 0x000ea4000c1e1b00 */
[----:B--2---:R-:W0:Y:S01]  /*15f0*/  F2F.F32.F64 R0, R2 ;  /* 0x0000000200007310 */ /* 0x004e220000301000 */
[----:B------:R-:W0:-:S14]  /*1600*/  DSETP.GEU.AND P0, PT, |R2|, c[0x2][0x0], PT ;  /* 0x008000000200762a */ /* 0x000e1c0003f0e200 */
[----:B0-----:R-:W-:-:S05]  /*1610*/  @!P0 FMUL R0, R0, 1.175494350822287508e-38 ;  /* 0x0080000000008820 */ /* 0x001fca0000400000 */
[----:B------:R-:W-:-:S04]  /*1620*/  F2FP.PACK_AB R0, RZ, R0 ;  /* 0x00000000ff00723e */ /* 0x000fc800000000ff */
[----:B------:R-:W-:Y:S01]  /*1630*/  PRMT R19, R0, 0x7610, R19 ;  /* 0x0000761000137816 */ /* 0x000fe20000000013 */
[----:B------:R-:W-:Y:S05]  /*1640*/  BRA `(.L_x_30984) ;  /* 0x00000bb000007947 */ /* 0x000fea0003800000 */
.L_x_30979:
        /* <DEDUP_REMOVED lines=14> */
.L_x_30993:
[----:B------:R-:W2:Y:S02]  /*1730*/  LDG.E.64 R2, [R2.64] ;  /* 0x0000002402027981 */ /* 0x000ea4000c1e1b00 */
[----:B--2---:R-:W0:Y:S01]  /*1740*/  F2F.F32.F64 R0, R2 ;  /* 0x0000000200007310 */ /* 0x004e220000301000 */
[----:B------:R-:W0:-:S14]  /*1750*/  DSETP.GEU.AND P0, PT, |R2|, c[0x2][0x0], PT ;  /* 0x008000000200762a */ /* 0x000e1c0003f0e200 */
[----:B0-----:R-:W-:-:S05]  /*1760*/  @!P0 FMUL R0, R0, 1.175494350822287508e-38 ;  /* 0x0080000000008820 */ /* 0x001fca0000400000 */
[----:B------:R-:W-:-:S04]  /*1770*/  F2FP.PACK_AB R0, RZ, R0 ;  /* 0x00000000ff00723e */ /* 0x000fc800000000ff */
[----:B------:R-:W-:Y:S01]  /*1780*/  PRMT R19, R0, 0x7610, R19 ;  /* 0x0000761000137816 */ /* 0x000fe20000000013 */
[----:B------:R-:W-:Y:S05]  /*1790*/  BRA `(.L_x_30984) ;  /* 0x00000a6000007947 */ /* 0x000fea0003800000 */
.L_x_30992:
        /* <DEDUP_REMOVED lines=28> */
.L_x_30995:
        /* <DEDUP_REMOVED lines=15> */
.L_x_30994:
[----:B------:R-:W2:Y:S02]  /*1a50*/  LDG.E.U16 R0, [R2.64] ;  /* 0x0000002402007981 */ /* 0x000ea4000c1e1500 */
[----:B--2---:R-:W-:-:S04]  /*1a60*/  PRMT R0, RZ, 0x5410, R0 ;  /* 0x00005410ff007816 */ /* 0x004fc80000000000 */
[----:B------:R-:W-:-:S04]  /*1a70*/  F2FP.PACK_AB R0, RZ, R0 ;  /* 0x00000000ff00723e */ /* 0x000fc800000000ff */
[----:B------:R-:W-:Y:S01]  /*1a80*/  PRMT R19, R0, 0x7610, R19 ;  /* 0x0000761000137816 */ /* 0x000fe20000000013 */
[----:B------:R-:W-:Y:S05]  /*1a90*/  BRA `(.L_x_30984) ;  /* 0x0000076000007947 */ /* 0x000fea0003800000 */
.L_x_30991:
        /* <DEDUP_REMOVED lines=12> */
.L_x_30998:
        /* <DEDUP_REMOVED lines=21> */
.L_x_31002:
[----:B------:R-:W-:Y:S05]  /*1cb0*/  BSYNC B1 ;  /* 0x0000000000017941 */ /* 0x000fea0003800000 */
.L_x_31001:
[----:B------:R-:W-:Y:S01]  /*1cc0*/  LEA R3, R0, 0x3b800000, 0x17 ;  /* 0x3b80000000037811 */ /* 0x000fe200078eb8ff */
[----:B------:R-:W-:-:S05]  /*1cd0*/  IMAD.SHL.U32 R0, R2, 0x100000, RZ ;  /* 0x0010000002007824 */ /* 0x000fca00078e00ff */
[----:B------:R-:W-:Y:S02]  /*1ce0*/  LOP3.LUT R0, R3, R0, R4, 0xfe, !PT ;  /* 0x0000000003007212 */ /* 0x000fe400078efe04 */
.L_x_31000:
[----:B------:R-:W-:Y:S05]  /*1cf0*/  BSYNC B0 ;  /* 0x0000000000007941 */ /* 0x000fea0003800000 */
.L_x_30999:
[----:B------:R-:W-:-:S04]  /*1d00*/  F2FP.PACK_AB R0, RZ, R0 ;  /* 0x00000000ff00723e */ /* 0x000fc800000000ff */
[----:B------:R-:W-:Y:S01]  /*1d10*/  PRMT R19, R0, 0x7610, R19 ;  /* 0x0000761000137816 */ /* 0x000fe20000000013 */
[----:B------:R-:W-:Y:S05]  /*1d20*/  BRA `(.L_x_30984) ;  /* 0x000004d000007947 */ /* 0x000fea0003800000 */
.L_x_30997:
        /* <DEDUP_REMOVED lines=21> */
.L_x_31006:
[----:B------:R-:W-:Y:S05]  /*1e80*/  BSYNC B1 ;  /* 0x0000000000017941 */ /* 0x000fea0003800000 */
.L_x_31005:
[----:B------:R-:W-:Y:S01]  /*1e90*/  LEA R3, R0, 0x37800000, 0x17 ;  /* 0x3780000000037811 */ /* 0x000fe200078eb8ff */
[----:B------:R-:W-:-:S05]  /*1ea0*/  IMAD.SHL.U32 R0, R2, 0x200000, RZ ;  /* 0x0020000002007824 */ /* 0x000fca00078e00ff */
[----:B------:R-:W-:Y:S02]  /*1eb0*/  LOP3.LUT R0, R3, R0, R4, 0xfe, !PT ;  /* 0x0000000003007212 */ /* 0x000fe400078efe04 */
.L_x_31004:
[----:B------:R-:W-:Y:S05]  /*1ec0*/  BSYNC B0 ;  /* 0x0000000000007941 */ /* 0x000fea0003800000 */
.L_x_31003:
[----:B------:R-:W-:-:S04]  /*1ed0*/  F2FP.PACK_AB R0, RZ, R0 ;  /* 0x00000000ff00723e */ /* 0x000fc800000000ff */
[----:B------:R-:W-:Y:S01]  /*1ee0*/  PRMT R19, R0, 0x7610, R19 ;  /* 0x0000761000137816 */ /* 0x000fe20000000013 */
[----:B------:R-:W-:Y:S05]  /*1ef0*/  BRA `(.L_x_30984) ;  /* 0x0000030000007947 */ /* 0x000fea0003800000 */
.L_x_30996:
        /* <DEDUP_REMOVED lines=14> */
.L_x_31010:
[----:B------:R-:W-:Y:S05]  /*1fe0*/  BSYNC B0 ;  /* 0x0000000000007941 */ /* 0x000fea0003800000 */
.L_x_31009:
[----:B------:R-:W-:-:S04]  /*1ff0*/  F2FP.PACK_AB R0, RZ, R0 ;  /* 0x00000000ff00723e */ /* 0x000fc800000000ff */
[----:B------:R-:W-:Y:S01]  /*2000*/  PRMT R19, R0, 0x7610, R19 ;  /* 0x0000761000137816 */ /* 0x000fe20000000013 */
[----:B------:R-:W-:Y:S05]  /*2010*/  BRA `(.L_x_30984) ;  /* 0x000001e000007947 */ /* 0x000fea0003800000 */
.L_x_30983:
        /* <DEDUP_REMOVED lines=21> */
.L_x_31008:
[----:B------:R-:W2:Y:S02]  /*2170*/  LDG.E.64 R2, [R2.64] ;  /* 0x0000002402027981 */ /* 0x000ea4000c1e1b00 */
[----:B--2---:R-:W0:Y:S02]  /*2180*/  I2F.U64 R0, R2 ;  /* 0x0000000200007312 */ /* 0x004e240000301000 */
[----:B0-----:R-:W-:-:S04]  /*2190*/  F2FP.PACK_AB R0, RZ, R0 ;  /* 0x00000000ff00723e */ /* 0x001fc800000000ff */
[----:B------:R-:W-:Y:S01]  /*21a0*/  PRMT R19, R0, 0x7610, R19 ;  /* 0x0000761000137816 */ /* 0x000fe20000000013 */
[----:B------:R-:W-:Y:S05]  /*21b0*/  BRA `(.L_x_30984) ;  /* 0x0000004000007947 */ /* 0x000fea0003800000 */
.L_x_31007:
[----:B------:R-:W2:Y:S02]  /*21c0*/  LDG.E R2, [R2.64] ;  /* 0x0000002402027981 */ /* 0x000ea4000c1e1900 */
[----:B--2---:R-:W0:Y:S02]  /*21d0*/  I2F.U32 R0, R2 ;  /* 0x0000000200007306 */ /* 0x004e240000201000 */
[----:B0-----:R-:W-:-:S04]  /*21e0*/  F2FP.PACK_AB R0, RZ, R0 ;  /* 0x00000000ff00723e */ /* 0x001fc800000000ff */
[----:B------:R-:W-:Y:S02]  /*21f0*/  PRMT R19, R0, 0x7610, R19 ;  /* 0x0000761000137816 */ /* 0x000fe40000000013 */
.L_x_30984:
[----:B------:R-:W-:-:S05]  /*2200*/  IADD3 R22, R22, 0x80, RZ ;  /* 0x0000008016167810 */ /* 0x000fca0007ffe0ff */
.L_x_30978:
[----:B------:R-:W-:Y:S05]  /*2210*/  BSYNC B6 ;  /* 0x0000000000067941 */ /* 0x000fea0003800000 */
.L_x_30977:
        /* <DEDUP_REMOVED lines=26> */
.L_x_31016:
[----:B------:R-:W2:Y:S02]  /*23c0*/  LDG.E.U8 R2, [R2.64] ;  /* 0x0000002402027981 */ /* 0x000ea4000c1e1100 */
[----:B--2---:R-:W0:Y:S02]  /*23d0*/  I2F.U16 R0, R2 ;  /* 0x0000000200007306 */ /* 0x004e240000101000 */
[----:B0-----:R-:W-:-:S04]  /*23e0*/  F2FP.PACK_AB R0, RZ, R0 ;  /* 0x00000000ff00723e */ /* 0x001fc800000000ff */
[----:B------:R-:W-:Y:S01]  /*23f0*/  PRMT R25, R0, 0x7610, R25 ;  /* 0x0000761000197816 */ /* 0x000fe20000000019 */
[----:B------:R-:W-:Y:S05]  /*2400*/  BRA `(.L_x_31018) ;  /* 0x00000ed000007947 */ /* 0x000fea0003800000 */
.L_x_31015:
        /* <DEDUP_REMOVED lines=11> */
.L_x_31020:
[----:B------:R-:W2:Y:S02]  /*24c0*/  LDG.E R2, [R2.64] ;  /* 0x0000002402027981 */ /* 0x000ea4000c1e1900 */
[----:B--2---:R-:W0:Y:S02]  /*24d0*/  I2F R0, R2 ;  /* 0x0000000200007306 */ /* 0x004e240000201400 */
[----:B0-----:R-:W-:-:S04]  /*24e0*/  F2FP.PACK_AB R0, RZ, R0 ;  /* 0x00000000ff00723e */ /* 0x001fc800000000ff */
[----:B------:R-:W-:Y:S01]  /*24f0*/  PRMT R25, R0, 0x7610, R25 ;  /* 0x0000761000197816 */ /* 0x000fe20000000019 */
[----:B------:R-:W-:Y:S05]  /*2500*/  BRA `(.L_x_31018) ;  /* 0x00000dd000007947 */ /* 0x000fea0003800000 */
.L_x_31019:
[----:B------:R-:W2:Y:S02]  /*2510*/  LDG.E.U16 R2, [R2.64] ;  /* 0x0000002402027981 */ /* 0x000ea4000c1e1500 */
[----:B--2---:R-:W0:Y:S02]  /*2520*/  I2F.S16 R0, R2 ;  /* 0x0000000200007306 */ /* 0x004e240000101400 */
[----:B0-----:R-:W-:-:S04]  /*2530*/  F2FP.PACK_AB R0, RZ, R0 ;  /* 0x00000000ff00723e */ /* 0x001fc800000000ff */
[----:B------:R-:W-:Y:S01]  /*2540*/  PRMT R25, R0, 0x7610, R25 ;  /* 0x0000761000197816 */ /* 0x000fe20000000019 */
[----:B------:R-:W-:Y:S05]  /*2550*/  BRA `(.L_x_31018) ;  /* 0x00000d8000007947 */ /* 0x000fea0003800000 */
.L_x_31014:
        /* <DEDUP_REMOVED lines=9> */
.L_x_31022:
[----:B------:R0:W5:Y:S01]  /*25f0*/  LDG.E.U16 R25, [R2.64] ;  /* 0x0000002402197981 */ /* 0x000162000c1e1500 */
[----:B------:R-:W-:Y:S05]  /*2600*/  BRA `(.L_x_31018) ;  /* 0x00000cd000007947 */ /* 0x000fea0003800000 */
.L_x_31021:
        /* <DEDUP_REMOVED lines=9> */
.L_x_31024:
[----:B------:R0:W5:Y:S01]  /*26a0*/  LDG.E.U16 R25, [R2.64] ;  /* 0x0000002402197981 */ /* 0x000162000c1e1500 */
[----:B------:R-:W-:Y:S05]  /*26b0*/  BRA `(.L_x_31018) ;  /* 0x00000c2000007947 */ /* 0x000fea0003800000 */
.L_x_31023:
[----:B------:R-:W2:Y:S02]  /*26c0*/  LDG.E.64 R2, [R2.64] ;  /* 0x0000002402027981 */ /* 0x000ea4000c1e1b00 */
[----:B--2---:R-:W0:Y:S01]  /*26d0*/  F2F.F32.F64 R0, R2 ;  /* 0x0000000200007310 */ /* 0x004e220000301000 */
[----:B------:R-:W0:-:S14]  /*26e0*/  DSETP.GEU.AND P0, PT, |R2|, c[0x2][0x0], PT ;  /* 0x008000000200762a */ /* 0x000e1c0003f0e200 */
[----:B0-----:R-:W-:-:S05]  /*26f0*/  @!P0 FMUL R0, R0, 1.175494350822287508e-38 ;  /* 0x0080000000008820 */ /* 0x001fca0000400000 */
[----:B------:R-:W-:-:S04]  /*2700*/  F2FP.PACK_AB R0, RZ, R0 ;  /* 0x00000000ff00723e */ /* 0x000fc800000000ff */
[----:B------:R-:W-:Y:S01]  /*2710*/  PRMT R25, R0, 0x7610, R25 ;  /* 0x0000761000197816 */ /* 0x000fe20000000019 */
[----:B------:R-:W-:Y:S05]  /*2720*/  BRA `(.L_x_31018) ;  /* 0x00000bb000007947 */ /* 0x000fea0003800000 */
.L_x_31013:
        /* <DEDUP_REMOVED lines=14> */
.L_x_31027:
[----:B------:R-:W2:Y:S02]  /*2810*/  LDG.E.64 R2, [R2.64] ;  /* 0x0000002402027981 */ /* 0x000ea4000c1e1b00 */
[----:B--2---:R-:W0:Y:S01]  /*2820*/  F2F.F32.F64 R0, R2 ;  /* 0x0000000200007310 */ /* 0x004e220000301000 */
[----:B------:R-:W0:-:S14]  /*2830*/  DSETP.GEU.AND P0, PT, |R2|, c[0x2][0x0], PT ;  /* 0x008000000200762a */ /* 0x000e1c0003f0e200 */
[----:B0-----:R-:W-:-:S05]  /*2840*/  @!P0 FMUL R0, R0, 1.175494350822287508e-38 ;  /* 0x0080000000008820 */ /* 0x001fca0000400000 */
[----:B------:R-:W-:-:S04]  /*2850*/  F2FP.PACK_AB R0, RZ, R0 ;  /* 0x00000000ff00723e */ /* 0x000fc800000000ff */
[----:B------:R-:W-:Y:S01]  /*2860*/  PRMT R25, R0, 0x7610, R25 ;  /* 0x0000761000197816 */ /* 0x000fe20000000019 */
[----:B------:R-:W-:Y:S05]  /*2870*/  BRA `(.L_x_31018) ;  /* 0x00000a6000007947 */ /* 0x000fea0003800000 */
.L_x_31026:
        /* <DEDUP_REMOVED lines=28> */
.L_x_31029:
        /* <DEDUP_REMOVED lines=15> */
.L_x_31028:
[----:B------:R-:W2:Y:S02]  /*2b30*/  LDG.E.U16 R0, [R2.64] ;  /* 0x0000002402007981 */ /* 0x000ea4000c1e1500 */
[----:B--2---:R-:W-:-:S04]  /*2b40*/  PRMT R0, RZ, 0x5410, R0 ;  /* 0x00005410ff007816 */ /* 0x004fc80000000000 */
[----:B------:R-:W-:-:S04]  /*2b50*/  F2FP.PACK_AB R0, RZ, R0 ;  /* 0x00000000ff00723e */ /* 0x000fc800000000ff */
[----:B------:R-:W-:Y:S01]  /*2b60*/  PRMT R25, R0, 0x7610, R25 ;  /* 0x0000761000197816 */ /* 0x000fe20000000019 */
[----:B------:R-:W-:Y:S05]  /*2b70*/  BRA `(.L_x_31018) ;  /* 0x0000076000007947 */ /* 0x000fea0003800000 */
.L_x_31025:
        /* <DEDUP_REMOVED lines=12> */
.L_x_31032:
        /* <DEDUP_REMOVED lines=21> */
.L_x_31036:
[----:B------:R-:W-:Y:S05]  /*2d90*/  BSYNC B1 ;  /* 0x0000000000017941 */ /* 0x000fea0003800000 */
.L_x_31035:
[----:B------:R-:W-:Y:S01]  /*2da0*/  LEA R3, R0, 0x3b800000, 0x17 ;  /* 0x3b80000000037811 */ /* 0x000fe200078eb8ff */
[----:B------:R-:W-:-:S05]  /*2db0*/  IMAD.SHL.U32 R0, R2, 0x100000, RZ ;  /* 0x0010000002007824 */ /* 0x000fca00078e00ff */
[----:B------:R-:W-:Y:S02]  /*2dc0*/  LOP3.LUT R0, R3, R0, R4, 0xfe, !PT ;  /* 0x0000000003007212 */ /* 0x000fe400078efe04 */
.L_x_31034:
[----:B------:R-:W-:Y:S05]  /*2dd0*/  BSYNC B0 ;  /* 0x0000000000007941 */ /* 0x000fea0003800000 */
.L_x_31033:
[----:B------:R-:W-:-:S04]  /*2de0*/  F2FP.PACK_AB R0, RZ, R0 ;  /* 0x00000000ff00723e */ /* 0x000fc800000000ff */
[----:B------:R-:W-:Y:S01]  /*2df0*/  PRMT R25, R0, 0x7610, R25 ;  /* 0x0000761000197816 */ /* 0x000fe20000000019 */
[----:B------:R-:W-:Y:S05]  /*2e00*/  BRA `(.L_x_31018) ;  /* 0x000004d000007947 */ /* 0x000fea0003800000 */
.L_x_31031:
        /* <DEDUP_REMOVED lines=21> */
.L_x_31040:
[----:B------:R-:W-:Y:S05]  /*2f60*/  BSYNC B1 ;  /* 0x0000000000017941 */ /* 0x000fea0003800000 */
.L_x_31039:
[----:B------:R-:W-:Y:S01]  /*2f70*/  LEA R3, R0, 0x37800000, 0x17 ;  /* 0x3780000000037811 */ /* 0x000fe200078eb8ff */
[----:B------:R-:W-:-:S05]  /*2f80*/  IMAD.SHL.U32 R0, R2, 0x200000, RZ ;  /* 0x0020000002007824 */ /* 0x000fca00078e00ff */
[----:B------:R-:W-:Y:S02]  /*2f90*/  LOP3.LUT R0, R3, R0, R4, 0xfe, !PT ;  /* 0x0000000003007212 */ /* 0x000fe400078efe04 */
.L_x_31038:
[----:B------:R-:W-:Y:S05]  /*2fa0*/  BSYNC B0 ;  /* 0x0000000000007941 */ /* 0x000fea0003800000 */
.L_x_31037:
[----:B------:R-:W-:-:S04]  /*2fb0*/  F2FP.PACK_AB R0, RZ, R0 ;  /* 0x00000000ff00723e */ /* 0x000fc800000000ff */
[----:B------:R-:W-:Y:S01]  /*2fc0*/  PRMT R25, R0, 0x7610, R25 ;  /* 0x0000761000197816 */ /* 0x000fe20000000019 */
[----:B------:R-:W-:Y:S05]  /*2fd0*/  BRA `(.L_x_31018) ;  /* 0x0000030000007947 */ /* 0x000fea0003800000 */
.L_x_31030:
        /* <DEDUP_REMOVED lines=14> */
.L_x_31044:
[----:B------:R-:W-:Y:S05]  /*30c0*/  BSYNC B0 ;  /* 0x0000000000007941 */ /* 0x000fea0003800000 */
.L_x_31043:
[----:B------:R-:W-:-:S04]  /*30d0*/  F2FP.PACK_AB R0, RZ, R0 ;  /* 0x00000000ff00723e */ /* 0x000fc800000000ff */
[----:B------:R-:W-:Y:S01]  /*30e0*/  PRMT R25, R0, 0x7610, R25 ;  /* 0x0000761000197816 */ /* 0x000fe20000000019 */
[----:B------:R-:W-:Y:S05]  /*30f0*/  BRA `(.L_x_31018) ;  /* 0x000001e000007947 */ /* 0x000fea0003800000 */
.L_x_31017:
        /* <DEDUP_REMOVED lines=21> */
.L_x_31042:
[----:B------:R-:W2:Y:S02]  /*3250*/  LDG.E.64 R2, [R2.64] ;  /* 0x0000002402027981 */ /* 0x000ea4000c1e1b00 */
[----:B--2---:R-:W0:Y:S02]  /*3260*/  I2F.U64 R0, R2 ;  /* 0x0000000200007312 */ /* 0x004e240000301000 */
[----:B0-----:R-:W-:-:S04]  /*3270*/  F2FP.PACK_AB R0, RZ, R0 ;  /* 0x00000000ff00723e */ /* 0x001fc800000000ff */
[----:B------:R-:W-:Y:S01]  /*3280*/  PRMT R25, R0, 0x7610, R25 ;  /* 0x0000761000197816 */ /* 0x000fe20000000019 */
[----:B------:R-:W-:Y:S05]  /*3290*/  BRA `(.L_x_31018) ;  /* 0x0000004000007947 */ /* 0x000fea0003800000 */
.L_x_31041:
[----:B------:R-:W2:Y:S02]  /*32a0*/  LDG.E R2, [R2.64] ;  /* 0x0000002402027981 */ /* 0x000ea4000c1e1900 */
[----:B--2---:R-:W0:Y:S02]  /*32b0*/  I2F.U32 R0, R2 ;  /* 0x0000000200007306 */ /* 0x004e240000201000 */
[----:B0-----:R-:W-:-:S04]  /*32c0*/  F2FP.PACK_AB R0, RZ, R0 ;  /* 0x00000000ff00723e */ /* 0x001fc800000000ff */
[----:B------:R-:W-:Y:S02]  /*32d0*/  PRMT R25, R0, 0x7610, R25 ;  /* 0x0000761000197816 */ /* 0x000fe40000000019 */
.L_x_31018:
[----:B------:R-:W-:-:S05]  /*32e0*/  IADD3 R22, R22, 0x80, RZ ;  /* 0x0000008016167810 */ /* 0x000fca0007ffe0ff */
.L_x_31012:
[----:B------:R-:W-:Y:S05]  /*32f0*/  BSYNC B6 ;  /* 0x0000000000067941 */ /* 0x000fea0003800000 */
.L_x_31011:
        /* <DEDUP_REMOVED lines=23> */
.L_x_31050:
[----:B------:R-:W2:Y:S02]  /*3470*/  LDG.E.U8 R2, [R2.64] ;  /* 0x0000002402027981 */ /* 0x000ea4000c1e1100 */
[----:B--2---:R-:W0:Y:S02]  /*3480*/  I2F.U16 R0, R2 ;  /* 0x0000000200007306 */ /* 0x004e240000101000 */
[----:B0-----:R-:W-:-:S04]  /*3490*/  F2FP.PACK_AB R0, RZ, R0 ;  /* 0x00000000ff00723e */ /* 0x001fc800000000ff */
[----:B------:R-:W-:Y:S01]  /*34a0*/  PRMT R24, R0, 0x7610, R24 ;  /* 0x0000761000187816 */ /* 0x000fe20000000018 */
[----:B------:R-:W-:Y:S05]  /*34b0*/  BRA `(.L_x_31046) ;  /* 0x00000ed000007947 */ /* 0x000fea0003800000 */
.L_x_31049:
        /* <DEDUP_REMOVED lines=11> */
.L_x_31053:
[----:B------:R-:W2:Y:S02]  /*3570*/  LDG.E R2, [R2.64] ;  /* 0x0000002402027981 */ /* 0x000ea4000c1e1900 */
[----:B--2---:R-:W0:Y:S02]  /*3580*/  I2F R0, R2 ;  /* 0x0000000200007306 */ /* 0x004e240000201400 */
[----:B0-----:R-:W-:-:S04]  /*3590*/  F2FP.PACK_AB R0, RZ, R0 ;  /* 0x00000000ff00723e */ /* 0x001fc800000000ff */
[----:B------:R-:W-:Y:S01]  /*35a0*/  PRMT R24, R0, 0x7610, R24 ;  /* 0x0000761000187816 */ /* 0x000fe20000000018 */
[----:B------:R-:W-:Y:S05]  /*35b0*/  BRA `(.L_x_31046) ;  /* 0x00000dd000007947 */ /* 0x000fea0003800000 */
.L_x_31052:
[----:B------:R-:W2:Y:S02]  /*35c0*/  LDG.E.U16 R2, [R2.64] ;  /* 0x0000002402027981 */ /* 0x000ea4000c1e1500 */
[----:B--2---:R-:W0:Y:S02]  /*35d0*/  I2F.S16 R0, R2 ;  /* 0x0000000200007306 */ /* 0x004e240000101400 */
[----:B0-----:R-:W-:-:S04]  /*35e0*/  F2FP.PACK_AB R0, RZ, R0 ;  /* 0x00000000ff00723e */ /* 0x001fc800000000ff */
[----:B------:R-:W-:Y:S01]  /*35f0*/  PRMT R24, R0, 0x7610, R24 ;  /* 0x0000761000187816 */ /* 0x000fe20000000018 */
[----:B------:R-:W-:Y:S05]  /*3600*/  BRA `(.L_x_31046) ;  /* 0x00000d8000007947 */ /* 0x000fea0003800000 */
.L_x_31048:
        /* <DEDUP_REMOVED lines=9> */
.L_x_31055:
[----:B------:R0:W5:Y:S01]  /*36a0*/  LDG.E.U16 R24, [R2.64] ;  /* 0x0000002402187981 */ /* 0x000162000c1e1500 */
[----:B------:R-:W-:Y:S05]  /*36b0*/  BRA `(.L_x_31046) ;  /* 0x00000cd000007947 */ /* 0x000fea0003800000 */
.L_x_31054:
        /* <DEDUP_REMOVED lines=9> */
.L_x_31057:
[----:B------:R0:W5:Y:S01]  /*3750*/  LDG.E.U16 R24, [R2.64] ;  /* 0x0000002402187981 */ /* 0x000162000c1e1500 */
[----:B------:R-:W-:Y:S05]  /*3760*/  BRA `(.L_x_31046) ;  /* 0x00000c2000007947 */ /* 0x000fea0003800000 */
.L_x_31056:
[----:B------:R-:W2:Y:S02]  /*3770*/  LDG.E.64 R2, [R2.64] ;  /* 0x0000002402027981 */ /* 0x000ea4000c1e1b00 */
[----:B--2---:R-:W0:Y:S01]  /*3780*/  F2F.F32.F64 R0, R2 ;  /* 0x0000000200007310 */ /* 0x004e220000301000 */
[----:B------:R-:W0:-:S14]  /*3790*/  DSETP.GEU.AND P0, PT, |R2|, c[0x2][0x0], PT ;  /* 0x008000000200762a */ /* 0x000e1c0003f0e200 */
[----:B0-----:R-:W-:-:S05]  /*37a0*/  @!P0 FMUL R0, R0, 1.175494350822287508e-38 ;  /* 0x0080000000008820 */ /* 0x001fca0000400000 */
[----:B------:R-:W-:-:S04]  /*37b0*/  F2FP.PACK_AB R0, RZ, R0 ;  /* 0x00000000ff00723e */ /* 0x000fc800000000ff */
[----:B------:R-:W-:Y:S01]  /*37c0*/  PRMT R24, R0, 0x7610, R24 ;  /* 0x0000761000187816 */ /* 0x000fe20000000018 */
[----:B------:R-:W-:Y:S05]  /*37d0*/  BRA `(.L_x_31046) ;  /* 0x00000bb000007947 */ /* 0x000fea0003800000 */
.L_x_31047:
        /* <DEDUP_REMOVED lines=14> */
.L_x_31060:
[----:B------:R-:W2:Y:S02]  /*38c0*/  LDG.E.64 R2, [R2.64] ;  /* 0x0000002402027981 */ /* 0x000ea4000c1e1b00 */
[----:B--2---:R-:W0:Y:S01]  /*38d0*/  F2F.F32.F64 R0, R2 ;  /* 0x0000000200007310 */ /* 0x004e220000301000 */
[----:B------:R-:W0:-:S14]  /*38e0*/  DSETP.GEU.AND P0, PT, |R2|, c[0x2][0x0], PT ;  /* 0x008000000200762a */ /* 0x000e1c0003f0e200 */
[----:B0-----:R-:W-:-:S05]  /*38f0*/  @!P0 FMUL R0, R0, 1.175494350822287508e-38 ;  /* 0x0080000000008820 */ /* 0x001fca0000400000 */
[----:B------:R-:W-:-:S04]  /*3900*/  F2FP.PACK_AB R0, RZ, R0 ;  /* 0x00000000ff00723e */ /* 0x000fc800000000ff */
[----:B------:R-:W-:Y:S01]  /*3910*/  PRMT R24, R0, 0x7610, R24 ;  /* 0x0000761000187816 */ /* 0x000fe20000000018 */
[----:B------:R-:W-:Y:S05]  /*3920*/  BRA `(.L_x_31046) ;  /* 0x00000a6000007947 */ /* 0x000fea0003800000 */
.L_x_31059:
        /* <DEDUP_REMOVED lines=28> */
.L_x_31062:
        /* <DEDUP_REMOVED lines=15> */
.L_x_31061:
[----:B------:R-:W2:Y:S02]  /*3be0*/  LDG.E.U16 R0, [R2.64] ;  /* 0x0000002402007981 */ /* 0x000ea4000c1e1500 */
[----:B--2---:R-:W-:-:S04]  /*3bf0*/  PRMT R0, RZ, 0x5410, R0 ;  /* 0x00005410ff007816 */ /* 0x004fc80000000000 */
[----:B------:R-:W-:-:S04]  /*3c00*/  F2FP.PACK_AB R0, RZ, R0 ;  /* 0x00000000ff00723e */ /* 0x000fc800000000ff */
[----:B------:R-:W-:Y:S01]  /*3c10*/  PRMT R24, R0, 0x7610, R24 ;  /* 0x0000761000187816 */ /* 0x000fe20000000018 */
[----:B------:R-:W-:Y:S05]  /*3c20*/  BRA `(.L_x_31046) ;  /* 0x0000076000007947 */ /* 0x000fea0003800000 */
.L_x_31058:
        /* <DEDUP_REMOVED lines=12> */
.L_x_31065:
        /* <DEDUP_REMOVED lines=21> */
.L_x_31069:
[----:B------:R-:W-:Y:S05]  /*3e40*/  BSYNC B1 ;  /* 0x0000000000017941 */ /* 0x000fea0003800000 */
.L_x_31068:
[----:B------:R-:W-:Y:S01]  /*3e50*/  LEA R3, R0, 0x3b800000, 0x17 ;  /* 0x3b80000000037811 */ /* 0x000fe200078eb8ff */
[----:B------:R-:W-:-:S05]  /*3e60*/  IMAD.SHL.U32 R0, R2, 0x100000, RZ ;  /* 0x0010000002007824 */ /* 0x000fca00078e00ff */
[----:B------:R-:W-:Y:S02]  /*3e70*/  LOP3.LUT R0, R3, R0, R4, 0xfe, !PT ;  /* 0x0000000003007212 */ /* 0x000fe400078efe04 */
.L_x_31067:
[----:B------:R-:W-:Y:S05]  /*3e80*/  BSYNC B0 ;  /* 0x0000000000007941 */ /* 0x000fea0003800000 */
.L_x_31066:
[----:B------:R-:W-:-:S04]  /*3e90*/  F2FP.PACK_AB R0, RZ, R0 ;  /* 0x00000000ff00723e */ /* 0x000fc800000000ff */
[----:B------:R-:W-:Y:S01]  /*3ea0*/  PRMT R24, R0, 0x7610, R24 ;  /* 0x0000761000187816 */ /* 0x000fe20000000018 */
[----:B------:R-:W-:Y:S05]  /*3eb0*/  BRA `(.L_x_31046) ;  /* 0x000004d000007947 */ /* 0x000fea0003800000 */
.L_x_31064:
        /* <DEDUP_REMOVED lines=21> */
.L_x_31073:
[----:B------:R-:W-:Y:S05]  /*4010*/  BSYNC B1 ;  /* 0x0000000000017941 */ /* 0x000fea0003800000 */
.L_x_31072:
[----:B------:R-:W-:Y:S01]  /*4020*/  LEA R3, R0, 0x37800000, 0x17 ;  /* 0x3780000000037811 */ /* 0x000fe200078eb8ff */
[----:B------:R-:W-:-:S05]  /*4030*/  IMAD.SHL.U32 R0, R2, 0x200000, RZ ;  /* 0x0020000002007824 */ /* 0x000fca00078e00ff */
[----:B------:R-:W-:Y:S02]  /*4040*/  LOP3.LUT R0, R3, R0, R4, 0xfe, !PT ;  /* 0x0000000003007212 */ /* 0x000fe400078efe04 */
.L_x_31071:
[----:B------:R-:W-:Y:S05]  /*4050*/  BSYNC B0 ;  /* 0x0000000000007941 */ /* 0x000fea0003800000 */
.L_x_31070:
[----:B------:R-:W-:-:S04]  /*4060*/  F2FP.PACK_AB R0, RZ, R0 ;  /* 0x00000000ff00723e */ /* 0x000fc800000000ff */
[----:B------:R-:W-:Y:S01]  /*4070*/  PRMT R24, R0, 0x7610, R24 ;  /* 0x0000761000187816 */ /* 0x000fe20000000018 */
[----:B------:R-:W-:Y:S05]  /*4080*/  BRA `(.L_x_31046) ;  /* 0x0000030000007947 */ /* 0x000fea0003800000 */
.L_x_31063:
        /* <DEDUP_REMOVED lines=14> */
.L_x_31077:
[----:B------:R-:W-:Y:S05]  /*4170*/  BSYNC B0 ;  /* 0x0000000000007941 */ /* 0x000fea0003800000 */
.L_x_31076:
[----:B------:R-:W-:-:S04]  /*4180*/  F2FP.PACK_AB R0, RZ, R0 ;  /* 0x00000000ff00723e */ /* 0x000fc800000000ff */
[----:B------:R-:W-:Y:S01]  /*4190*/  PRMT R24, R0, 0x7610, R24 ;  /* 0x0000761000187816 */ /* 0x000fe20000000018 */
[----:B------:R-:W-:Y:S05]  /*41a0*/  BRA `(.L_x_31046) ;  /* 0x000001e000007947 */ /* 0x000fea0003800000 */
.L_x_31051:
        /* <DEDUP_REMOVED lines=21> */
.L_x_31075:
[----:B------:R-:W2:Y:S02]  /*4300*/  LDG.E.64 R2, [R2.64] ;  /* 0x0000002402027981 */ /* 0x000ea4000c1e1b00 */
[----:B--2---:R-:W0:Y:S02]  /*4310*/  I2F.U64 R0, R2 ;  /* 0x0000000200007312 */ /* 0x004e240000301000 */
[----:B0-----:R-:W-:-:S04]  /*4320*/  F2FP.PACK_AB R0, RZ, R0 ;  /* 0x00000000ff00723e */ /* 0x001fc800000000ff */
[----:B------:R-:W-:Y:S01]  /*4330*/  PRMT R24, R0, 0x7610, R24 ;  /* 0x0000761000187816 */ /* 0x000fe20000000018 */
[----:B------:R-:W-:Y:S05]  /*4340*/  BRA `(.L_x_31046) ;  /* 0x0000004000007947 */ /* 0x000fea0003800000 */
.L_x_31074:
[----:B------:R-:W2:Y:S02]  /*4350*/  LDG.E R2, [R2.64] ;  /* 0x0000002402027981 */ /* 0x000ea4000c1e1900 */
[----:B--2---:R-:W0:Y:S02]  /*4360*/  I2F.U32 R0, R2 ;  /* 0x0000000200007306 */ /* 0x004e240000201000 */
[----:B0-----:R-:W-:-:S04]  /*4370*/  F2FP.PACK_AB R0, RZ, R0 ;  /* 0x00000000ff00723e */ /* 0x001fc800000000ff */
[----:B------:R-:W-:Y:S02]  /*4380*/  PRMT R24, R0, 0x7610, R24 ;  /* 0x0000761000187816 */ /* 0x000fe40000000018 */
.L_x_31046:
[----:B------:R-:W-:Y:S05]  /*4390*/  BSYNC B6 ;  /* 0x0000000000067941 */ /* 0x000fea0003800000 */
.L_x_31045:
        /* <DEDUP_REMOVED lines=12> */
[----:B------:R-:W-:Y:S01]  /*4460*/  PRMT R3, RZ, 0x7610, R3 ;  /* 0x00007610ff037816 */ /* 0x000fe20000000003 */
[----:B0-----:R-:W-:-:S05]  /*4470*/  HADD2.F32 R0, -RZ, R0.H0_H0 ;  /* 0x20000000ff007230 */ /* 0x001fca0000004100 */
[----:B------:R-:W-:-:S13]  /*4480*/  FSETP.NEU.FTZ.AND P4, PT, R0, RZ, PT ;  /* 0x000000ff0000720b */ /* 0x000fda0003f9d000 */
[----:B-----5:R-:W-:-:S05]  /*4490*/  @P4 HADD2.F32 R23, -RZ, R23.H0_H0 ;  /* 0x20000017ff174230 */ /* 0x020fca0000004100 */
[----:B------:R-:W-:-:S04]  /*44a0*/  @P4 FSETP.NEU.FTZ.AND P3, PT, R23, RZ, PT ;  /* 0x000000ff1700420b */ /* 0x000fc80003f7d000 */
[----:B------:R-:W-:-:S04]  /*44b0*/  @P4 SEL R0, RZ, 0x1, !P3 ;  /* 0x00000001ff004807 */ /* 0x000fc80005800000 */
[----:B------:R-:W-:Y:S02]  /*44c0*/  @P4 PRMT R3, R0, 0x7610, R3 ;  /* 0x0000761000034816 */ /* 0x000fe40000000003 */
.L_x_31079:
[----:B-1----:R-:W-:Y:S05]  /*44d0*/  BSYNC B0 ;  /* 0x0000000000007941 */ /* 0x002fea0003800000 */
.L_x_31078:
[----:B------:R-:W-:Y:S01]  /*44e0*/  BSSY B0, `(.L_x_31080) ;  /* 0x000000a000007945 */ /* 0x000fe20003800000 */
[----:B------:R-:W-:Y:S05]  /*44f0*/  @P5 BRA `(.L_x_31081) ;  /* 0x0000008000005947 */ /* 0x000fea0003800000 */
[----:B------:R-:W0:Y:S02]  /*4500*/  LDC.U16 R0, c[0x0][0x166] ;  /* 0x00005980ff007b82 */ /* 0x000e240000000400 */
[----:B0-----:R-:W-:-:S05]  /*4510*/  HADD2.F32 R0, -RZ, R0.H0_H0 ;  /* 0x20000000ff007230 */ /* 0x001fca0000004100 */
[----:B------:R-:W-:-:S13]  /*4520*/  FSETP.NEU.FTZ.AND P4, PT, R0, RZ, PT ;  /* 0x000000ff0000720b */ /* 0x000fda0003f9d000 */
[----:B-----5:R-:W-:-:S05]  /*4530*/  @P4 HADD2.F32 R19, -RZ, R19.H0_H0 ;  /* 0x20000013ff134230 */ /* 0x020fca0000004100 */
[----:B------:R-:W-:Y:S02]  /*4540*/  @P4 FSETP.NEU.FTZ.AND P3, PT, R19, RZ, PT ;  /* 0x000000ff1300420b */ /* 0x000fe40003f7d000 */
[----:B------:R-:W-:Y:S02]  /*4550*/  PRMT R19, RZ, 0x7610, R19 ;  /* 0x00007610ff137816 */ /* 0x000fe40000000013 */
[----:B------:R-:W-:-:S04]  /*4560*/  @P4 SEL R0, RZ, 0x1, !P3 ;  /* 0x00000001ff004807 */ /* 0x000fc80005800000 */
[----:B------:R-:W-:Y:S02]  /*4570*/  @P4 PRMT R19, R0, 0x7610, R19 ;  /* 0x0000761000134816 */ /* 0x000fe40000000013 */
.L_x_31081:
[----:B------:R-:W-:Y:S05]  /*4580*/  BSYNC B0 ;  /* 0x0000000000007941 */ /* 0x000fea0003800000 */
.L_x_31080:
[----:B------:R-:W-:Y:S01]  /*4590*/  BSSY B0, `(.L_x_31082) ;  /* 0x000000a000007945 */ /* 0x000fe20003800000 */
[----:B------:R-:W-:Y:S05]  /*45a0*/  @P2 BRA `(.L_x_31083) ;  /* 0x0000008000002947 */ /* 0x000fea0003800000 */
[----:B------:R-:W0:Y:S01]  /*45b0*/  LDC.U16 R0, c[0x0][0x166] ;  /* 0x00005980ff007b82 */ /* 0x000e220000000400 */
[----:B-----5:R-:W-:Y:S01]  /*45c0*/  PRMT R23, RZ, 0x7610, R23 ;  /* 0x00007610ff177816 */ /* 0x020fe20000000017 */
[----:B0-----:R-:W-:-:S05]  /*45d0*/  HADD2.F32 R0, -RZ, R0.H0_H0 ;  /* 0x20000000ff007230 */ /* 0x001fca0000004100 */
[----:B------:R-:W-:-:S13]  /*45e0*/  FSETP.NEU.FTZ.AND P3, PT, R0, RZ, PT ;  /* 0x000000ff0000720b */ /* 0x000fda0003f7d000 */
[----:B------:R-:W-:-:S05]  /*45f0*/  @P3 HADD2.F32 R25, -RZ, R25.H0_H0 ;  /* 0x20000019ff193230 */ /* 0x000fca0000004100 */
[----:B------:R-:W-:-:S04]  /*4600*/  @P3 FSETP.NEU.FTZ.AND P2, PT, R25, RZ, PT ;  /* 0x000000ff1900320b */ /* 0x000fc80003f5d000 */
[----:B------:R-:W-:-:S04]  /*4610*/  @P3 SEL R0, RZ, 0x1, !P2 ;  /* 0x00000001ff003807 */ /* 0x000fc80005000000 */
[----:B------:R-:W-:Y:S02]  /*4620*/  @P3 PRMT R23, R0, 0x7610, R23 ;  /* 0x0000761000173816 */ /* 0x000fe40000000017 */
.L_x_31083:
[----:B------:R-:W-:Y:S05]  /*4630*/  BSYNC B0 ;  /* 0x0000000000007941 */ /* 0x000fea0003800000 */
.L_x_31082:
        /* <DEDUP_REMOVED lines=10> */
.L_x_31085:
[----:B------:R-:W-:Y:S05]  /*46e0*/  BSYNC B0 ;  /* 0x0000000000007941 */ /* 0x000fea0003800000 */
.L_x_31084:
        /* <DEDUP_REMOVED lines=20> */
.L_x_31091:
[----:B------:R0:W-:Y:S01]  /*4830*/  STG.E.U8 [R8.64], R3 ;  /* 0x0000000308007986 */ /* 0x0001e2000c101124 */
[----:B------:R-:W-:Y:S01]  /*4840*/  IMAD.MOV.U32 R2, RZ, RZ, R22 ;  /* 0x000000ffff027224 */ /* 0x000fe200078e0016 */
[----:B------:R-:W-:Y:S05]  /*4850*/  BRA `(.L_x_31087) ;  /* 0x00000fe000007947 */ /* 0x000fea0003800000 */
.L_x_31090:
        /* <DEDUP_REMOVED lines=13> */
.L_x_31094:
[----:B------:R-:W-:Y:S01]  /*4930*/  LOP3.LUT R3, R3, 0xffff, RZ, 0xc0, !PT ;  /* 0x0000ffff03037812 */ /* 0x000fe200078ec0ff */
[----:B------:R-:W-:-:S03]  /*4940*/  IMAD.MOV.U32 R2, RZ, RZ, R22 ;  /* 0x000000ffff027224 */ /* 0x000fc600078e0016 */
[----:B------:R-:W-:-:S05]  /*4950*/  PRMT R3, R3, 0x8880, RZ ;  /* 0x0000888003037816 */ /* 0x000fca00000000ff */
[----:B------:R0:W-:Y:S01]  /*4960*/  STG.E [R8.64], R3 ;  /* 0x0000000308007986 */ /* 0x0001e2000c101924 */
[----:B------:R-:W-:Y:S05]  /*4970*/  BRA `(.L_x_31087) ;  /* 0x00000ec000007947 */ /* 0x000fea0003800000 */
.L_x_31093:
[----:B------:R-:W-:Y:S01]  /*4980*/  PRMT R3, R3, 0x8880, RZ ;  /* 0x0000888003037816 */ /* 0x000fe200000000ff */
[----:B------:R-:W-:-:S03]  /*4990*/  IMAD.MOV.U32 R2, RZ, RZ, R22 ;  /* 0x000000ffff027224 */ /* 0x000fc600078e0016 */
[----:B------:R-:W-:-:S05]  /*49a0*/  PRMT R3, R3, 0x7710, RZ ;  /* 0x0000771003037816 */ /* 0x000fca00000000ff */
[----:B------:R0:W-:Y:S01]  /*49b0*/  STG.E.U16 [R8.64], R3 ;  /* 0x0000000308007986 */ /* 0x0001e2000c101524 */
[----:B------:R-:W-:Y:S05]  /*49c0*/  BRA `(.L_x_31087) ;  /* 0x00000e7000007947 */ /* 0x000fea0003800000 */
.L_x_31089:
        /* <DEDUP_REMOVED lines=10> */
.L_x_31096:
[----:B------:R-:W0:Y:S01]  /*4a70*/  I2F.S8 R0, R3 ;  /* 0x0000000300007306 */ /* 0x000e220000001400 */
[----:B------:R-:W-:Y:S01]  /*4a80*/  IMAD.MOV.U32 R2, RZ, RZ, R22 ;  /* 0x000000ffff027224 */ /* 0x000fe200078e0016 */
[----:B0-----:R-:W-:-:S05]  /*4a90*/  F2FP.PACK_AB R0, RZ, R0 ;  /* 0x00000000ff00723e */ /* 0x001fca00000000ff */
[----:B------:R0:W-:Y:S01]  /*4aa0*/  STG.E.U16 [R8.64], R0 ;  /* 0x0000000008007986 */ /* 0x0001e2000c101524 */
[----:B------:R-:W-:Y:S05]  /*4ab0*/  BRA `(.L_x_31087) ;  /* 0x00000d8000007947 */ /* 0x000fea0003800000 */
.L_x_31095:
        /* <DEDUP_REMOVED lines=11> */
.L_x_31098:
[----:B------:R-:W0:Y:S01]  /*4b70*/  I2F.S8 R3, R3 ;  /* 0x0000000300037306 */ /* 0x000e220000001400 */
[----:B------:R-:W-:Y:S01]  /*4b80*/  IMAD.MOV.U32 R2, RZ, RZ, R22 ;  /* 0x000000ffff027224 */ /* 0x000fe200078e0016 */
[----:B0-----:R-:W-:-:S04]  /*4b90*/  F2FP.PACK_AB R3, RZ, R3 ;  /* 0x00000003ff03723e */ /* 0x001fc800000000ff */
[----:B------:R-:W-:-:S05]  /*4ba0*/  PRMT R3, R3, 0x5410, RZ ;  /* 0x0000541003037816 */ /* 0x000fca00000000ff */
[----:B------:R0:W-:Y:S01]  /*4bb0*/  STG.E [R8.64], R3 ;  /* 0x0000000308007986 */ /* 0x0001e2000c101924 */
[----:B------:R-:W-:Y:S05]  /*4bc0*/  BRA `(.L_x_31087) ;  /* 0x00000c7000007947 */ /* 0x000fea0003800000 */
.L_x_31097:
[----:B------:R-:W-:Y:S01]  /*4bd0*/  PRMT R4, R3, 0x8880, RZ ;  /* 0x0000888003047816 */ /* 0x000fe200000000ff */
[----:B------:R-:W-:-:S03]  /*4be0*/  IMAD.MOV.U32 R2, RZ, RZ, R22 ;  /* 0x000000ffff027224 */ /* 0x000fc600078e0016 */
[----:B------:R-:W-:-:S06]  /*4bf0*/  PRMT R4, R4, 0x7710, RZ ;  /* 0x0000771004047816 */ /* 0x000fcc00000000ff */
[----:B------:R-:W0:Y:S02]  /*4c00*/  I2F.F64.S16 R4, R4 ;  /* 0x0000000400047312 */ /* 0x000e240000101c00 */
[----:B0-----:R0:W-:Y:S01]  /*4c10*/  STG.E.64 [R8.64], R4 ;  /* 0x0000000408007986 */ /* 0x0011e2000c101b24 */
[----:B------:R-:W-:Y:S05]  /*4c20*/  BRA `(.L_x_31087) ;  /* 0x00000c1000007947 */ /* 0x000fea0003800000 */
.L_x_31088:
        /* <DEDUP_REMOVED lines=13> */
.L_x_31101:
[----:B------:R-:W-:Y:S01]  /*4d00*/  PRMT R4, R3, 0x8880, RZ ;  /* 0x0000888003047816 */ /* 0x000fe200000000ff */
[----:B------:R-:W-:Y:S01]  /*4d10*/  CS2R R6, SRZ ;  /* 0x0000000000067805 */ /* 0x000fe2000001ff00 */
[----:B------:R-:W-:Y:S02]  /*4d20*/  IMAD.MOV.U32 R2, RZ, RZ, R22 ;  /* 0x000000ffff027224 */ /* 0x000fe400078e0016 */
[----:B------:R-:W-:-:S06]  /*4d30*/  PRMT R4, R4, 0x7710, RZ ;  /* 0x0000771004047816 */ /* 0x000fcc00000000ff */
[----:B------:R-:W0:Y:S02]  /*4d40*/  I2F.F64.S16 R4, R4 ;  /* 0x0000000400047312 */ /* 0x000e240000101c00 */
[----:B0-----:R0:W-:Y:S01]  /*4d50*/  STG.E.128 [R8.64], R4 ;  /* 0x0000000408007986 */ /* 0x0011e2000c101d24 */
[----:B------:R-:W-:Y:S05]  /*4d60*/  BRA `(.L_x_31087) ;  /* 0x00000ad000007947 */ /* 0x000fea0003800000 */
.L_x_31100:
        /* <DEDUP_REMOVED lines=21> */
.L_x_31105:
[----:B------:R-:W-:Y:S05]  /*4ec0*/  BSYNC B0 ;  /* 0x0000000000007941 */ /* 0x000fea0003800000 */
.L_x_31104:
[----:B------:R-:W-:Y:S01]  /*4ed0*/  LOP3.LUT R5, R0, R5, RZ, 0xfc, !PT ;  /* 0x0000000500057212 */ /* 0x000fe200078efcff */
[----:B------:R-:W-:-:S04]  /*4ee0*/  IMAD.MOV.U32 R2, RZ, RZ, R22 ;  /* 0x000000ffff027224 */ /* 0x000fc800078e0016 */
[----:B------:R0:W-:Y:S01]  /*4ef0*/  STG.E.U8 [R8.64], R5 ;  /* 0x0000000508007986 */ /* 0x0001e2000c101124 */
[----:B------:R-:W-:Y:S05]  /*4f00*/  BRA `(.L_x_31087) ;  /* 0x0000093000007947 */ /* 0x000fea0003800000 */
.L_x_31103:
        /* <DEDUP_REMOVED lines=13> */
.L_x_31107:
[----:B------:R-:W-:Y:S01]  /*4fe0*/  IMAD.MOV.U32 R0, RZ, RZ, 0x7f ;  /* 0x0000007fff007424 */ /* 0x000fe200078e00ff */
[----:B------:R-:W-:-:S04]  /*4ff0*/  ISETP.GT.U32.AND P0, PT, R2, 0x7f800000, PT ;  /* 0x7f8000000200780c */ /* 0x000fc80003f04070 */
[----:B------:R-:W-:-:S04]  /*5000*/  SEL R0, R0, 0x7c, P0 ;  /* 0x0000007c00007807 */ /* 0x000fc80000000000 */
.L_x_31108:
[----:B------:R-:W-:Y:S05]  /*5010*/  BSYNC B0 ;  /* 0x0000000000007941 */ /* 0x000fea0003800000 */
.L_x_31106:
[----:B------:R-:W-:-:S04]  /*5020*/  LOP3.LUT R2, R3, 0x80000000, RZ, 0xc0, !PT ;  /* 0x8000000003027812 */ /* 0x000fc800078ec0ff */
[----:B------:R-:W-:Y:S01]  /*5030*/  SHF.R.U32.HI R3, RZ, 0x18, R2 ;  /* 0x00000018ff037819 */ /* 0x000fe20000011602 */
[----:B------:R-:W-:-:S03]  /*5040*/  IMAD.MOV.U32 R2, RZ, RZ, R22 ;  /* 0x000000ffff027224 */ /* 0x000fc600078e0016 */
[----:B------:R-:W-:-:S05]  /*5050*/  LOP3.LUT R3, R0, R3, RZ, 0xfc, !PT ;  /* 0x0000000300037212 */ /* 0x000fca00078efcff */
[----:B------:R0:W-:Y:S01]  /*5060*/  STG.E.U8 [R8.64], R3 ;  /* 0x0000000308007986 */ /* 0x0001e2000c101124 */
[----:B------:R-:W-:Y:S05]  /*5070*/  BRA `(.L_x_31087) ;  /* 0x000007c000007947 */ /* 0x000fea0003800000 */
.L_x_31102:
[----:B------:R-:W0:Y:S01]  /*5080*/  I2F.S8 R0, R3 ;  /* 0x0000000300007306 */ /* 0x000e220000001400 */
[----:B------:R-:W-:Y:S01]  /*5090*/  IMAD.MOV.U32 R2, RZ, RZ, R22 ;  /* 0x000000ffff027224 */ /* 0x000fe200078e0016 */
[----:B0-----:R-:W-:-:S05]  /*50a0*/  F2FP.BF16.PACK_AB R0, RZ, R0 ;  /* 0x00000000ff00723e */ /* 0x001fca00000010ff */
[----:B------:R0:W-:Y:S01]  /*50b0*/  STG.E.U16 [R8.64], R0 ;  /* 0x0000000008007986 */ /* 0x0001e2000c101524 */
[----:B------:R-:W-:Y:S05]  /*50c0*/  BRA `(.L_x_31087) ;  /* 0x0000077000007947 */ /* 0x000fea0003800000 */
.L_x_31099:
        /* <DEDUP_REMOVED lines=13> */
.L_x_31111:
        /* <DEDUP_REMOVED lines=17> */
.L_x_31114:
[----:B------:R-:W-:-:S04]  /*52b0*/  LOP3.LUT R2, R3, 0x80000000, RZ, 0xc0, !PT ;  /* 0x8000000003027812 */ /* 0x000fc800078ec0ff */
[----:B------:R-:W-:-:S04]  /*52c0*/  SHF.R.U32.HI R3, RZ, 0x18, R2 ;  /* 0x00000018ff037819 */ /* 0x000fc80000011602 */
[----:B------:R-:W-:-:S04]  /*52d0*/  LOP3.LUT R0, R0, R3, RZ, 0xfc, !PT ;  /* 0x0000000300007212 */ /* 0x000fc800078efcff */
[----:B------:R-:W-:Y:S02]  /*52e0*/  PRMT R4, R0, 0x7610, R4 ;  /* 0x0000761000047816 */ /* 0x000fe40000000004 */
.L_x_31113:
[----:B------:R-:W-:Y:S05]  /*52f0*/  BSYNC B0 ;  /* 0x0000000000007941 */ /* 0x000fea0003800000 */
.L_x_31112:
[----:B------:R0:W-:Y:S01]  /*5300*/  STG.E.U8 [R8.64], R4 ;  /* 0x0000000408007986 */ /* 0x0001e2000c101124 */
[----:B------:R-:W-:Y:S01]  /*5310*/  IMAD.MOV.U32 R2, RZ, RZ, R22 ;  /* 0x000000ffff027224 */ /* 0x000fe200078e0016 */
[----:B------:R-:W-:Y:S05]  /*5320*/  BRA `(.L_x_31087) ;  /* 0x0000051000007947 */ /* 0x000fea0003800000 */
.L_x_31110:
        /* <DEDUP_REMOVED lines=17> */
.L_x_31117:
[----:B------:R-:W-:-:S04]  /*5440*/  LOP3.LUT R2, R3, 0x80000000, RZ, 0xc0, !PT ;  /* 0x8000000003027812 */ /* 0x000fc800078ec0ff */
[----:B------:R-:W-:-:S04]  /*5450*/  SHF.R.U32.HI R3, RZ, 0x18, R2 ;  /* 0x00000018ff037819 */ /* 0x000fc80000011602 */
[----:B------:R-:W-:-:S04]  /*5460*/  LOP3.LUT R0, R0, R3, RZ, 0xfc, !PT ;  /* 0x0000000300007212 */ /* 0x000fc800078efcff */
[----:B------:R-:W-:Y:S02]  /*5470*/  PRMT R4, R0, 0x7610, R4 ;  /* 0x0000761000047816 */ /* 0x000fe40000000004 */
.L_x_31116:
[----:B------:R-:W-:Y:S05]  /*5480*/  BSYNC B0 ;  /* 0x0000000000007941 */ /* 0x000fea0003800000 */
.L_x_31115:
[----:B------:R0:W-:Y:S01]  /*5490*/  STG.E.U8 [R8.64], R4 ;  /* 0x0000000408007986 */ /* 0x0001e2000c101124 */
[----:B------:R-:W-:Y:S01]  /*54a0*/  IMAD.MOV.U32 R2, RZ, RZ, R22 ;  /* 0x000000ffff027224 */ /* 0x000fe200078e0016 */
[----:B------:R-:W-:Y:S05]  /*54b0*/  BRA `(.L_x_31087) ;  /* 0x0000038000007947 */ /* 0x000fea0003800000 */
.L_x_31109:
        /* <DEDUP_REMOVED lines=24> */
.L_x_31092:
        /* <DEDUP_REMOVED lines=21> */
.L_x_31119:
[----:B------:R-:W-:Y:S01]  /*5790*/  LOP3.LUT R3, R3, 0xffff, RZ, 0xc0, !PT ;  /* 0x0000ffff03037812 */ /* 0x000fe200078ec0ff */
[----:B------:R-:W-:-:S03]  /*57a0*/  IMAD.MOV.U32 R2, RZ, RZ, R22 ;  /* 0x000000ffff027224 */ /* 0x000fc600078e0016 */
[----:B------:R-:W-:-:S05]  /*57b0*/  PRMT R3, R3, 0x8880, RZ ;  /* 0x0000888003037816 */ /* 0x000fca00000000ff */
[----:B------:R-:W-:-:S05]  /*57c0*/  IMAD.MOV.U32 R4, RZ, RZ, R3 ;  /* 0x000000ffff047224 */ /* 0x000fca00078e0003 */
[----:B------:R-:W-:-:S05]  /*57d0*/  SHF.R.S32.HI R5, RZ, 0x1f, R4 ;  /* 0x0000001fff057819 */ /* 0x000fca0000011404 */
[----:B------:R0:W-:Y:S01]  /*57e0*/  STG.E.64 [R8.64], R4 ;  /* 0x0000000408007986 */ /* 0x0001e2000c101b24 */
[----:B------:R-:W-:Y:S05]  /*57f0*/  BRA `(.L_x_31087) ;  /* 0x0000004000007947 */ /* 0x000fea0003800000 */
.L_x_31118:
[----:B------:R-:W-:Y:S01]  /*5800*/  LOP3.LUT R3, R3, 0xffff, RZ, 0xc0, !PT ;  /* 0x0000ffff03037812 */ /* 0x000fe200078ec0ff */
[----:B------:R-:W-:-:S03]  /*5810*/  IMAD.MOV.U32 R2, RZ, RZ, R22 ;  /* 0x000000ffff027224 */ /* 0x000fc600078e0016 */
[----:B------:R-:W-:-:S05]  /*5820*/  PRMT R3, R3, 0x8880, RZ ;  /* 0x0000888003037816 */ /* 0x000fca00000000ff */
[----:B------:R0:W-:Y:S02]  /*5830*/  STG.E [R8.64], R3 ;  /* 0x0000000308007986 */ /* 0x0001e4000c101924 */
.L_x_31087:
[----:B------:R-:W-:Y:S05]  /*5840*/  BSYNC B6 ;  /* 0x0000000000067941 */ /* 0x000fea0003800000 */
.L_x_31086:
        /* <DEDUP_REMOVED lines=21> */
.L_x_31125:
[----:B-----5:R0:W-:Y:S01]  /*59a0*/  STG.E.U8 [R8.64], R19 ;  /* 0x0000001308007986 */ /* 0x0201e2000c101124 */
[----:B------:R-:W-:Y:S05]  /*59b0*/  BRA `(.L_x_31127) ;  /* 0x00000e9000007947 */ /* 0x000fea0003800000 */
.L_x_31124:
        /* <DEDUP_REMOVED lines=12> */
.L_x_31129:
[----:B-----5:R-:W-:-:S04]  /*5a80*/  LOP3.LUT R19, R19, 0xffff, RZ, 0xc0, !PT ;  /* 0x0000ffff13137812 */ /* 0x020fc800078ec0ff */
[----:B------:R-:W-:-:S05]  /*5a90*/  PRMT R3, R19, 0x8880, RZ ;  /* 0x0000888013037816 */ /* 0x000fca00000000ff */
[----:B------:R0:W-:Y:S01]  /*5aa0*/  STG.E [R8.64], R3 ;  /* 0x0000000308007986 */ /* 0x0001e2000c101924 */
[----:B------:R-:W-:Y:S05]  /*5ab0*/  BRA `(.L_x_31127) ;  /* 0x00000d9000007947 */ /* 0x000fea0003800000 */
.L_x_31128:
[----:B-----5:R-:W-:-:S04]  /*5ac0*/  PRMT R3, R19, 0x8880, RZ ;  /* 0x0000888013037816 */ /* 0x020fc800000000ff */
[----:B------:R-:W-:-:S05]  /*5ad0*/  PRMT R3, R3, 0x7710, RZ ;  /* 0x0000771003037816 */ /* 0x000fca00000000ff */
[----:B------:R0:W-:Y:S01]  /*5ae0*/  STG.E.U16 [R8.64], R3 ;  /* 0x0000000308007986 */ /* 0x0001e2000c101524 */
[----:B------:R-:W-:Y:S05]  /*5af0*/  BRA `(.L_x_31127) ;  /* 0x00000d5000007947 */ /* 0x000fea0003800000 */
.L_x_31123:
        /* <DEDUP_REMOVED lines=9> */
.L_x_31131:
[----:B-----5:R-:W0:Y:S02]  /*5b90*/  I2F.S8 R0, R19 ;  /* 0x0000001300007306 */ /* 0x020e240000001400 */
[----:B0-----:R-:W-:-:S05]  /*5ba0*/  F2FP.PACK_AB R0, RZ, R0 ;  /* 0x00000000ff00723e */ /* 0x001fca00000000ff */
[----:B------:R0:W-:Y:S01]  /*5bb0*/  STG.E.U16 [R8.64], R0 ;  /* 0x0000000008007986 */ /* 0x0001e2000c101524 */
[----:B------:R-:W-:Y:S05]  /*5bc0*/  BRA `(.L_x_31127) ;  /* 0x00000c8000007947 */ /* 0x000fea0003800000 */
.L_x_31130:
        /* <DEDUP_REMOVED lines=10> */
.L_x_31133:
[----:B-----5:R-:W0:Y:S02]  /*5c70*/  I2F.S8 R19, R19 ;  /* 0x0000001300137306 */ /* 0x020e240000001400 */
[----:B0-----:R-:W-:-:S04]  /*5c80*/  F2FP.PACK_AB R3, RZ, R19 ;  /* 0x00000013ff03723e */ /* 0x001fc800000000ff */
[----:B------:R-:W-:-:S05]  /*5c90*/  PRMT R3, R3, 0x5410, RZ ;  /* 0x0000541003037816 */ /* 0x000fca00000000ff */
[----:B------:R0:W-:Y:S01]  /*5ca0*/  STG.E [R8.64], R3 ;  /* 0x0000000308007986 */ /* 0x0001e2000c101924 */
[----:B------:R-:W-:Y:S05]  /*5cb0*/  BRA `(.L_x_31127) ;  /* 0x00000b9000007947 */ /* 0x000fea0003800000 */
.L_x_31132:
[----:B-----5:R-:W-:-:S04]  /*5cc0*/  PRMT R4, R19, 0x8880, RZ ;  /* 0x0000888013047816 */ /* 0x020fc800000000ff */
[----:B------:R-:W-:-:S06]  /*5cd0*/  PRMT R4, R4, 0x7710, RZ ;  /* 0x0000771004047816 */ /* 0x000fcc00000000ff */
[----:B------:R-:W0:Y:S02]  /*5ce0*/  I2F.F64.S16 R4, R4 ;  /* 0x0000000400047312 */ /* 0x000e240000101c00 */
[----:B0-----:R0:W-:Y:S01]  /*5cf0*/  STG.E.64 [R8.64], R4 ;  /* 0x0000000408007986 */ /* 0x0011e2000c101b24 */
[----:B------:R-:W-:Y:S05]  /*5d00*/  BRA `(.L_x_31127) ;  /* 0x00000b4000007947 */ /* 0x000fea0003800000 */
.L_x_31122:
        /* <DEDUP_REMOVED lines=12> */
.L_x_31136:
[----:B-----5:R-:W-:Y:S01]  /*5dd0*/  PRMT R4, R19, 0x8880, RZ ;  /* 0x0000888013047816 */ /* 0x020fe200000000ff */
[----:B------:R-:W-:-:S03]  /*5de0*/  CS2R R6, SRZ ;  /* 0x0000000000067805 */ /* 0x000fc6000001ff00 */
[----:B------:R-:W-:-:S06]  /*5df0*/  PRMT R4, R4, 0x7710, RZ ;  /* 0x0000771004047816 */ /* 0x000fcc00000000ff */
[----:B------:R-:W0:Y:S02]  /*5e00*/  I2F.F64.S16 R4, R4 ;  /* 0x0000000400047312 */ /* 0x000e240000101c00 */
[----:B0-----:R0:W-:Y:S01]  /*5e10*/  STG.E.128 [R8.64], R4 ;  /* 0x0000000408007986 */ /* 0x0011e2000c101d24 */
[----:B------:R-:W-:Y:S05]  /*5e20*/  BRA `(.L_x_31127) ;  /* 0x00000a2000007947 */ /* 0x000fea0003800000 */
.L_x_31135:
        /* <DEDUP_REMOVED lines=21> */
.L_x_31140:
[----:B------:R-:W-:Y:S05]  /*5f80*/  BSYNC B0 ;  /* 0x0000000000007941 */ /* 0x000fea0003800000 */
.L_x_31139:
[----:B------:R-:W-:-:S05]  /*5f90*/  LOP3.LUT R5, R0, R5, RZ, 0xfc, !PT ;  /* 0x0000000500057212 */ /* 0x000fca00078efcff */
[----:B------:R0:W-:Y:S01]  /*5fa0*/  STG.E.U8 [R8.64], R5 ;  /* 0x0000000508007986 */ /* 0x0001e2000c101124 */
[----:B------:R-:W-:Y:S05]  /*5fb0*/  BRA `(.L_x_31127) ;  /* 0x0000089000007947 */ /* 0x000fea0003800000 */
.L_x_31138:
        /* <DEDUP_REMOVED lines=13> */
.L_x_31142:
[----:B------:R-:W-:Y:S01]  /*6090*/  IMAD.MOV.U32 R0, RZ, RZ, 0x7f ;  /* 0x0000007fff007424 */ /* 0x000fe200078e00ff */
[----:B------:R-:W-:-:S04]  /*60a0*/  ISETP.GT.U32.AND P0, PT, R3, 0x7f800000, PT ;  /* 0x7f8000000300780c */ /* 0x000fc80003f04070 */
[----:B------:R-:W-:-:S04]  /*60b0*/  SEL R0, R0, 0x7c, P0 ;  /* 0x0000007c00007807 */ /* 0x000fc80000000000 */
.L_x_31143:
[----:B------:R-:W-:Y:S05]  /*60c0*/  BSYNC B0 ;  /* 0x0000000000007941 */ /* 0x000fea0003800000 */
.L_x_31141:
[----:B------:R-:W-:-:S04]  /*60d0*/  LOP3.LUT R3, R19, 0x80000000, RZ, 0xc0, !PT ;  /* 0x8000000013037812 */ /* 0x000fc800078ec0ff */
[----:B------:R-:W-:-:S04]  /*60e0*/  SHF.R.U32.HI R3, RZ, 0x18, R3 ;  /* 0x00000018ff037819 */ /* 0x000fc80000011603 */
[----:B------:R-:W-:-:S05]  /*60f0*/  LOP3.LUT R3, R0, R3, RZ, 0xfc, !PT ;  /* 0x0000000300037212 */ /* 0x000fca00078efcff */
[----:B------:R0:W-:Y:S01]  /*6100*/  STG.E.U8 [R8.64], R3 ;  /* 0x0000000308007986 */ /* 0x0001e2000c101124 */
[----:B------:R-:W-:Y:S05]  /*6110*/  BRA `(.L_x_31127) ;  /* 0x0000073000007947 */ /* 0x000fea0003800000 */
.L_x_31137:
[----:B-----5:R-:W0:Y:S02]  /*6120*/  I2F.S8 R0, R19 ;  /* 0x0000001300007306 */ /* 0x020e240000001400 */
[----:B0-----:R-:W-:-:S05]  /*6130*/  F2FP.BF16.PACK_AB R0, RZ, R0 ;  /* 0x00000000ff00723e */ /* 0x001fca00000010ff */
[----:B------:R0:W-:Y:S01]  /*6140*/  STG.E.U16 [R8.64], R0 ;  /* 0x0000000008007986 */ /* 0x0001e2000c101524 */
[----:B------:R-:W-:Y:S05]  /*6150*/  BRA `(.L_x_31127) ;  /* 0x000006f000007947 */ /* 0x000fea0003800000 */
.L_x_31134:
        /* <DEDUP_REMOVED lines=12> */
.L_x_31146:
        /* <DEDUP_REMOVED lines=17> */
.L_x_31149:
[----:B------:R-:W-:-:S04]  /*6330*/  LOP3.LUT R3, R19, 0x80000000, RZ, 0xc0, !PT ;  /* 0x8000000013037812 */ /* 0x000fc800078ec0ff */
[----:B------:R-:W-:-:S04]  /*6340*/  SHF.R.U32.HI R3, RZ, 0x18, R3 ;  /* 0x00000018ff037819 */ /* 0x000fc80000011603 */
[----:B------:R-:W-:-:S04]  /*6350*/  LOP3.LUT R0, R0, R3, RZ, 0xfc, !PT ;  /* 0x0000000300007212 */ /* 0x000fc800078efcff */
[----:B------:R-:W-:Y:S02]  /*6360*/  PRMT R4, R0, 0x7610, R4 ;  /* 0x0000761000047816 */ /* 0x000fe40000000004 */
.L_x_31148:
[----:B------:R-:W-:Y:S05]  /*6370*/  BSYNC B0 ;  /* 0x0000000000007941 */ /* 0x000fea0003800000 */
.L_x_31147:
[----:B------:R0:W-:Y:S01]  /*6380*/  STG.E.U8 [R8.64], R4 ;  /* 0x0000000408007986 */ /* 0x0001e2000c101124 */
[----:B------:R-:W-:Y:S05]  /*6390*/  BRA `(.L_x_31127) ;  /* 0x000004b000007947 */ /* 0x000fea0003800000 */
.L_x_31145:
        /* <DEDUP_REMOVED lines=17> */
.L_x_31152:
[----:B------:R-:W-:-:S04]  /*64b0*/  LOP3.LUT R3, R19, 0x80000000, RZ, 0xc0, !PT ;  /* 0x8000000013037812 */ /* 0x000fc800078ec0ff */
[----:B------:R-:W-:-:S04]  /*64c0*/  SHF.R.U32.HI R3, RZ, 0x18, R3 ;  /* 0x00000018ff037819 */ /* 0x000fc80000011603 */
[----:B------:R-:W-:-:S04]  /*64d0*/  LOP3.LUT R0, R0, R3, RZ, 0xfc, !PT ;  /* 0x0000000300007212 */ /* 0x000fc800078efcff */
[----:B------:R-:W-:Y:S02]  /*64e0*/  PRMT R4, R0, 0x7610, R4 ;  /* 0x0000761000047816 */ /* 0x000fe40000000004 */
.L_x_31151:
[----:B------:R-:W-:Y:S05]  /*64f0*/  BSYNC B0 ;  /* 0x0000000000007941 */ /* 0x000fea0003800000 */
.L_x_31150:
[----:B------:R0:W-:Y:S01]  /*6500*/  STG.E.U8 [R8.64], R4 ;  /* 0x0000000408007986 */ /* 0x0001e2000c101124 */
[----:B------:R-:W-:Y:S05]  /*6510*/  BRA `(.L_x_31127) ;  /* 0x0000033000007947 */ /* 0x000fea0003800000 */
.L_x_31144:
        /* <DEDUP_REMOVED lines=22> */
.L_x_31126:
        /* <DEDUP_REMOVED lines=20> */
.L_x_31154:
[----:B-----5:R-:W-:-:S04]  /*67c0*/  LOP3.LUT R19, R19, 0xffff, RZ, 0xc0, !PT ;  /* 0x0000ffff13137812 */ /* 0x020fc800078ec0ff */
[----:B------:R-:W-:-:S05]  /*67d0*/  PRMT R19, R19, 0x8880, RZ ;  /* 0x0000888013137816 */ /* 0x000fca00000000ff */
[----:B------:R-:W-:-:S05]  /*67e0*/  IMAD.MOV.U32 R4, RZ, RZ, R19 ;  /* 0x000000ffff047224 */ /* 0x000fca00078e0013 */
[----:B------:R-:W-:-:S05]  /*67f0*/  SHF.R.S32.HI R5, RZ, 0x1f, R4 ;  /* 0x0000001fff057819 */ /* 0x000fca0000011404 */
[----:B------:R0:W-:Y:S01]  /*6800*/  STG.E.64 [R8.64], R4 ;  /* 0x0000000408007986 */ /* 0x0001e2000c101b24 */
[----:B------:R-:W-:Y:S05]  /*6810*/  BRA `(.L_x_31127) ;  /* 0x0000003000007947 */ /* 0x000fea0003800000 */
.L_x_31153:
[----:B-----5:R-:W-:-:S04]  /*6820*/  LOP3.LUT R19, R19, 0xffff, RZ, 0xc0, !PT ;  /* 0x0000ffff13137812 */ /* 0x020fc800078ec0ff */
[----:B------:R-:W-:-:S05]  /*6830*/  PRMT R3, R19, 0x8880, RZ ;  /* 0x0000888013037816 */ /* 0x000fca00000000ff */
[----:B------:R0:W-:Y:S02]  /*6840*/  STG.E [R8.64], R3 ;  /* 0x0000000308007986 */ /* 0x0001e4000c101924 */
.L_x_31127:
        /* <DEDUP_REMOVED lines=21> */
.L_x_31158:
[----:B------:R0:W-:Y:S01]  /*69a0*/  STG.E.U8 [R8.64], R23 ;  /* 0x0000001708007986 */ /* 0x0001e2000c101124 */
[----:B------:R-:W-:Y:S05]  /*69b0*/  BRA `(.L_x_31160) ;  /* 0x00000e9000007947 */ /* 0x000fea0003800000 */
.L_x_31157:
        /* <DEDUP_REMOVED lines=12> */
.L_x_31162:
[----:B------:R-:W-:-:S04]  /*6a80*/  LOP3.LUT R23, R23, 0xffff, RZ, 0xc0, !PT ;  /* 0x0000ffff17177812 */ /* 0x000fc800078ec0ff */
[----:B------:R-:W-:-:S05]  /*6a90*/  PRMT R3, R23, 0x8880, RZ ;  /* 0x0000888017037816 */ /* 0x000fca00000000ff */
[----:B------:R0:W-:Y:S01]  /*6aa0*/  STG.E [R8.64], R3 ;  /* 0x0000000308007986 */ /* 0x0001e2000c101924 */
[----:B------:R-:W-:Y:S05]  /*6ab0*/  BRA `(.L_x_31160) ;  /* 0x00000d9000007947 */ /* 0x000fea0003800000 */
.L_x_31161:
[----:B------:R-:W-:-:S04]  /*6ac0*/  PRMT R3, R23, 0x8880, RZ ;  /* 0x0000888017037816 */ /* 0x000fc800000000ff */
[----:B------:R-:W-:-:S05]  /*6ad0*/  PRMT R3, R3, 0x7710, RZ ;  /* 0x0000771003037816 */ /* 0x000fca00000000ff */
[----:B------:R0:W-:Y:S01]  /*6ae0*/  STG.E.U16 [R8.64], R3 ;  /* 0x0000000308007986 */ /* 0x0001e2000c101524 */
[----:B------:R-:W-:Y:S05]  /*6af0*/  BRA `(.L_x_31160) ;  /* 0x00000d5000007947 */ /* 0x000fea0003800000 */
.L_x_31156:
        /* <DEDUP_REMOVED lines=9> */
.L_x_31164:
[----:B------:R-:W0:Y:S02]  /*6b90*/  I2F.S8 R0, R23 ;  /* 0x0000001700007306 */ /* 0x000e240000001400 */
[----:B0-----:R-:W-:-:S05]  /*6ba0*/  F2FP.PACK_AB R0, RZ, R0 ;  /* 0x00000000ff00723e */ /* 0x001fca00000000ff */
[----:B------:R0:W-:Y:S01]  /*6bb0*/  STG.E.U16 [R8.64], R0 ;  /* 0x0000000008007986 */ /* 0x0001e2000c101524 */
[----:B------:R-:W-:Y:S05]  /*6bc0*/  BRA `(.L_x_31160) ;  /* 0x00000c8000007947 */ /* 0x000fea0003800000 */
.L_x_31163:
        /* <DEDUP_REMOVED lines=10> */
.L_x_31166:
[----:B------:R-:W0:Y:S02]  /*6c70*/  I2F.S8 R23, R23 ;  /* 0x0000001700177306 */ /* 0x000e240000001400 */
[----:B0-----:R-:W-:-:S04]  /*6c80*/  F2FP.PACK_AB R3, RZ, R23 ;  /* 0x00000017ff03723e */ /* 0x001fc800000000ff */
[----:B------:R-:W-:-:S05]  /*6c90*/  PRMT R3, R3, 0x5410, RZ ;  /* 0x0000541003037816 */ /* 0x000fca00000000ff */
[----:B------:R0:W-:Y:S01]  /*6ca0*/  STG.E [R8.64], R3 ;  /* 0x0000000308007986 */ /* 0x0001e2000c101924 */
[----:B------:R-:W-:Y:S05]  /*6cb0*/  BRA `(.L_x_31160) ;  /* 0x00000b9000007947 */ /* 0x000fea0003800000 */
.L_x_31165:
[----:B------:R-:W-:-:S04]  /*6cc0*/  PRMT R4, R23, 0x8880, RZ ;  /* 0x0000888017047816 */ /* 0x000fc800000000ff */
[----:B------:R-:W-:-:S06]  /*6cd0*/  PRMT R4, R4, 0x7710, RZ ;  /* 0x0000771004047816 */ /* 0x000fcc00000000ff */
[----:B------:R-:W0:Y:S02]  /*6ce0*/  I2F.F64.S16 R4, R4 ;  /* 0x0000000400047312 */ /* 0x000e240000101c00 */
[----:B0-----:R0:W-:Y:S01]  /*6cf0*/  STG.E.64 [R8.64], R4 ;  /* 0x0000000408007986 */ /* 0x0011e2000c101b24 */
[----:B------:R-:W-:Y:S05]  /*6d00*/  BRA `(.L_x_31160) ;  /* 0x00000b4000007947 */ /* 0x000fea0003800000 */
.L_x_31155:
        /* <DEDUP_REMOVED lines=12> */
.L_x_31169:
[----:B------:R-:W-:Y:S01]  /*6dd0*/  PRMT R4, R23, 0x8880, RZ ;  /* 0x0000888017047816 */ /* 0x000fe200000000ff */
[----:B------:R-:W-:-:S03]  /*6de0*/  CS2R R6, SRZ ;  /* 0x0000000000067805 */ /* 0x000fc6000001ff00 */
[----:B------:R-:W-:-:S06]  /*6df0*/  PRMT R4, R4, 0x7710, RZ ;  /* 0x0000771004047816 */ /* 0x000fcc00000000ff */
[----:B------:R-:W0:Y:S02]  /*6e00*/  I2F.F64.S16 R4, R4 ;  /* 0x0000000400047312 */ /* 0x000e240000101c00 */
[----:B0-----:R0:W-:Y:S01]  /*6e10*/  STG.E.128 [R8.64], R4 ;  /* 0x0000000408007986 */ /* 0x0011e2000c101d24 */
[----:B------:R-:W-:Y:S05]  /*6e20*/  BRA `(.L_x_31160) ;  /* 0x00000a2000007947 */ /* 0x000fea0003800000 */
.L_x_31168:
        /* <DEDUP_REMOVED lines=21> */
.L_x_31173:
[----:B------:R-:W-:Y:S05]  /*6f80*/  BSYNC B0 ;  /* 0x0000000000007941 */ /* 0x000fea0003800000 */
.L_x_31172:
[----:B------:R-:W-:-:S05]  /*6f90*/  LOP3.LUT R5, R0, R5, RZ, 0xfc, !PT ;  /* 0x0000000500057212 */ /* 0x000fca00078efcff */
[----:B------:R0:W-:Y:S01]  /*6fa0*/  STG.E.U8 [R8.64], R5 ;  /* 0x0000000508007986 */ /* 0x0001e2000c101124 */
[----:B------:R-:W-:Y:S05]  /*6fb0*/  BRA `(.L_x_31160) ;  /* 0x0000089000007947 */ /* 0x000fea0003800000 */
.L_x_31171:
        /* <DEDUP_REMOVED lines=13> */
.L_x_31175:
[----:B------:R-:W-:Y:S01]  /*7090*/  IMAD.MOV.U32 R0, RZ, RZ, 0x7f ;  /* 0x0000007fff007424 */ /* 0x000fe200078e00ff */
[----:B------:R-:W-:-:S04]  /*70a0*/  ISETP.GT.U32.AND P0, PT, R3, 0x7f800000, PT ;  /* 0x7f8000000300780c */ /* 0x000fc80003f04070 */
[----:B------:R-:W-:-:S04]  /*70b0*/  SEL R0, R0, 0x7c, P0 ;  /* 0x0000007c00007807 */ /* 0x000fc80000000000 */
.L_x_31176:
[----:B------:R-:W-:Y:S05]  /*70c0*/  BSYNC B0 ;  /* 0x0000000000007941 */ /* 0x000fea0003800000 */
.L_x_31174:
[----:B------:R-:W-:-:S04]  /*70d0*/  LOP3.LUT R3, R23, 0x80000000, RZ, 0xc0, !PT ;  /* 0x8000000017037812 */ /* 0x000fc800078ec0ff */
[----:B------:R-:W-:-:S04]  /*70e0*/  SHF.R.U32.HI R3, RZ, 0x18, R3 ;  /* 0x00000018ff037819 */ /* 0x000fc80000011603 */
[----:B------:R-:W-:-:S05]  /*70f0*/  LOP3.LUT R3, R0, R3, RZ, 0xfc, !PT ;  /* 0x0000000300037212 */ /* 0x000fca00078efcff */
[----:B------:R0:W-:Y:S01]  /*7100*/  STG.E.U8 [R8.64], R3 ;  /* 0x0000000308007986 */ /* 0x0001e2000c101124 */
[----:B------:R-:W-:Y:S05]  /*7110*/  BRA `(.L_x_31160) ;  /* 0x0000073000007947 */ /* 0x000fea0003800000 */
.L_x_31170:
[----:B------:R-:W0:Y:S02]  /*7120*/  I2F.S8 R0, R23 ;  /* 0x0000001700007306 */ /* 0x000e240000001400 */
[----:B0-----:R-:W-:-:S05]  /*7130*/  F2FP.BF16.PACK_AB R0, RZ, R0 ;  /* 0x00000000ff00723e */ /* 0x001fca00000010ff */
[----:B------:R0:W-:Y:S01]  /*7140*/  STG.E.U16 [R8.64], R0 ;  /* 0x0000000008007986 */ /* 0x0001e2000c101524 */
[----:B------:R-:W-:Y:S05]  /*7150*/  BRA `(.L_x_31160) ;  /* 0x000006f000007947 */ /* 0x000fea0003800000 */
.L_x_31167:
        /* <DEDUP_REMOVED lines=12> */
.L_x_31179:
        /* <DEDUP_REMOVED lines=17> */
.L_x_31182:
[----:B------:R-:W-:-:S04]  /*7330*/  LOP3.LUT R3, R23, 0x80000000, RZ, 0xc0, !PT ;  /* 0x8000000017037812 */ /* 0x000fc800078ec0ff */
[----:B------:R-:W-:-:S04]  /*7340*/  SHF.R.U32.HI R3, RZ, 0x18, R3 ;  /* 0x00000018ff037819 */ /* 0x000fc80000011603 */
[----:B------:R-:W-:-:S04]  /*7350*/  LOP3.LUT R0, R0, R3, RZ, 0xfc, !PT ;  /* 0x0000000300007212 */ /* 0x000fc800078efcff */
[----:B------:R-:W-:Y:S02]  /*7360*/  PRMT R4, R0, 0x7610, R4 ;  /* 0x0000761000047816 */ /* 0x000fe40000000004 */
.L_x_31181:
[----:B------:R-:W-:Y:S05]  /*7370*/  BSYNC B0 ;  /* 0x0000000000007941 */ /* 0x000fea0003800000 */
.L_x_31180:
[----:B------:R0:W-:Y:S01]  /*7380*/  STG.E.U8 [R8.64], R4 ;  /* 0x0000000408007986 */ /* 0x0001e2000c101124 */
[----:B------:R-:W-:Y:S05]  /*7390*/  BRA `(.L_x_31160) ;  /* 0x000004b000007947 */ /* 0x000fea0003800000 */
.L_x_31178:
        /* <DEDUP_REMOVED lines=17> */
.L_x_31185:
[----:B------:R-:W-:-:S04]  /*74b0*/  LOP3.LUT R3, R23, 0x80000000, RZ, 0xc0, !PT ;  /* 0x8000000017037812 */ /* 0x000fc800078ec0ff */
[----:B------:R-:W-:-:S04]  /*74c0*/  SHF.R.U32.HI R3, RZ, 0x18, R3 ;  /* 0x00000018ff037819 */ /* 0x000fc80000011603 */
[----:B------:R-:W-:-:S04]  /*74d0*/  LOP3.LUT R0, R0, R3, RZ, 0xfc, !PT ;  /* 0x0000000300007212 */ /* 0x000fc800078efcff */
[----:B------:R-:W-:Y:S02]  /*74e0*/  PRMT R4, R0, 0x7610, R4 ;  /* 0x0000761000047816 */ /* 0x000fe40000000004 */
.L_x_31184:
[----:B------:R-:W-:Y:S05]  /*74f0*/  BSYNC B0 ;  /* 0x0000000000007941 */ /* 0x000fea0003800000 */
.L_x_31183:
[----:B------:R0:W-:Y:S01]  /*7500*/  STG.E.U8 [R8.64], R4 ;  /* 0x0000000408007986 */ /* 0x0001e2000c101124 */
[----:B------:R-:W-:Y:S05]  /*7510*/  BRA `(.L_x_31160) ;  /* 0x0000033000007947 */ /* 0x000fea0003800000 */
.L_x_31177:
        /* <DEDUP_REMOVED lines=22> */
.L_x_31159:
        /* <DEDUP_REMOVED lines=20> */
.L_x_31187:
[----:B------:R-:W-:-:S04]  /*77c0*/  LOP3.LUT R23, R23, 0xffff, RZ, 0xc0, !PT ;  /* 0x0000ffff17177812 */ /* 0x000fc800078ec0ff */
[----:B------:R-:W-:-:S05]  /*77d0*/  PRMT R23, R23, 0x8880, RZ ;  /* 0x0000888017177816 */ /* 0x000fca00000000ff */
[----:B------:R-:W-:-:S05]  /*77e0*/  IMAD.MOV.U32 R4, RZ, RZ, R23 ;  /* 0x000000ffff047224 */ /* 0x000fca00078e0017 */
[----:B------:R-:W-:-:S05]  /*77f0*/  SHF.R.S32.HI R5, RZ, 0x1f, R4 ;  /* 0x0000001fff057819 */ /* 0x000fca0000011404 */
[----:B------:R0:W-:Y:S01]  /*7800*/  STG.E.64 [R8.64], R4 ;  /* 0x0000000408007986 */ /* 0x0001e2000c101b24 */
[----:B------:R-:W-:Y:S05]  /*7810*/  BRA `(.L_x_31160) ;  /* 0x0000003000007947 */ /* 0x000fea0003800000 */
.L_x_31186:
[----:B------:R-:W-:-:S04]  /*7820*/  LOP3.LUT R23, R23, 0xffff, RZ, 0xc0, !PT ;  /* 0x0000ffff17177812 */ /* 0x000fc800078ec0ff */
[----:B------:R-:W-:-:S05]  /*7830*/  PRMT R3, R23, 0x8880, RZ ;  /* 0x0000888017037816 */ /* 0x000fca00000000ff */
[----:B------:R0:W-:Y:S02]  /*7840*/  STG.E [R8.64], R3 ;  /* 0x0000000308007986 */ /* 0x0001e4000c101924 */
.L_x_31160:
[----:B------:R-:W-:Y:S02]  /*7850*/  IADD3 R2, R2, 0x80, RZ ;  /* 0x0000008002027810 */ /* 0x000fe40007ffe0ff */
.L_x_31121:
[----:B------:R-:W-:Y:S05]  /*7860*/  BSYNC B6 ;  /* 0x0000000000067941 */ /* 0x000fea0003800000 */
.L_x_31120:
        /* <DEDUP_REMOVED lines=19> */
.L_x_31191:
[----:B-----5:R-:W-:Y:S01]  /*79a0*/  STG.E.U8 [R2.64], R24 ;  /* 0x0000001802007986 */ /* 0x020fe2000c101124 */
[----:B------:R-:W-:Y:S05]  /*79b0*/  EXIT ;  /* 0x000000000000794d */ /* 0x000fea0003800000 */
.L_x_31190:
        /* <DEDUP_REMOVED lines=12> */
.L_x_31194:
[----:B-----5:R-:W-:-:S04]  /*7a80*/  LOP3.LUT R24, R24, 0xffff, RZ, 0xc0, !PT ;  /* 0x0000ffff18187812 */ /* 0x020fc800078ec0ff */
[----:B------:R-:W-:-:S05]  /*7a90*/  PRMT R5, R24, 0x8880, RZ ;  /* 0x0000888018057816 */ /* 0x000fca00000000ff */
[----:B------:R-:W-:Y:S01]  /*7aa0*/  STG.E [R2.64], R5 ;  /* 0x0000000502007986 */ /* 0x000fe2000c101924 */
[----:B------:R-:W-:Y:S05]  /*7ab0*/  EXIT ;  /* 0x000000000000794d */ /* 0x000fea0003800000 */
.L_x_31193:
[----:B-----5:R-:W-:-:S04]  /*7ac0*/  PRMT R5, R24, 0x8880, RZ ;  /* 0x0000888018057816 */ /* 0x020fc800000000ff */
[----:B------:R-:W-:-:S05]  /*7ad0*/  PRMT R5, R5, 0x7710, RZ ;  /* 0x0000771005057816 */ /* 0x000fca00000000ff */
[----:B------:R-:W-:Y:S01]  /*7ae0*/  STG.E.U16 [R2.64], R5 ;  /* 0x0000000502007986 */ /* 0x000fe2000c101524 */
[----:B------:R-:W-:Y:S05]  /*7af0*/  EXIT ;  /* 0x000000000000794d */ /* 0x000fea0003800000 */
.L_x_31189:
        /* <DEDUP_REMOVED lines=9> */
.L_x_31196:
[----:B-----5:R-:W0:Y:S02]  /*7b90*/  I2F.S8 R0, R24 ;  /* 0x0000001800007306 */ /* 0x020e240000001400 */
[----:B0-----:R-:W-:-:S05]  /*7ba0*/  F2FP.PACK_AB R0, RZ, R0 ;  /* 0x00000000ff00723e */ /* 0x001fca00000000ff */
[----:B------:R-:W-:Y:S01]  /*7bb0*/  STG.E.U16 [R2.64], R0 ;  /* 0x0000000002007986 */ /* 0x000fe2000c101524 */
[----:B------:R-:W-:Y:S05]  /*7bc0*/  EXIT ;  /* 0x000000000000794d */ /* 0x000fea0003800000 */
.L_x_31195:
        /* <DEDUP_REMOVED lines=10> */
.L_x_31198:
[----:B-----5:R-:W0:Y:S02]  /*7c70*/  I2F.S8 R24, R24 ;  /* 0x0000001800187306 */ /* 0x020e240000001400 */
[----:B0-----:R-:W-:-:S04]  /*7c80*/  F2FP.PACK_AB R5, RZ, R24 ;  /* 0x00000018ff05723e */ /* 0x001fc800000000ff */
[----:B------:R-:W-:-:S05]  /*7c90*/  PRMT R5, R5, 0x5410, RZ ;  /* 0x0000541005057816 */ /* 0x000fca00000000ff */
[----:B------:R-:W-:Y:S01]  /*7ca0*/  STG.E [R2.64], R5 ;  /* 0x0000000502007986 */ /* 0x000fe2000c101924 */
[----:B------:R-:W-:Y:S05]  /*7cb0*/  EXIT ;  /* 0x000000000000794d */ /* 0x000fea0003800000 */
.L_x_31197:
[----:B-----5:R-:W-:-:S04]  /*7cc0*/  PRMT R4, R24, 0x8880, RZ ;  /* 0x0000888018047816 */ /* 0x020fc800000000ff */
[----:B------:R-:W-:-:S06]  /*7cd0*/  PRMT R4, R4, 0x7710, RZ ;  /* 0x0000771004047816 */ /* 0x000fcc00000000ff */
[----:B------:R-:W0:Y:S02]  /*7ce0*/  I2F.F64.S16 R4, R4 ;  /* 0x0000000400047312 */ /* 0x000e240000101c00 */
[----:B0-----:R-:W-:Y:S01]  /*7cf0*/  STG.E.64 [R2.64], R4 ;  /* 0x0000000402007986 */ /* 0x001fe2000c101b24 */
[----:B------:R-:W-:Y:S05]  /*7d00*/  EXIT ;  /* 0x000000000000794d */ /* 0x000fea0003800000 */
.L_x_31188:
        /* <DEDUP_REMOVED lines=12> */
.L_x_31201:
[----:B-----5:R-:W-:Y:S01]  /*7dd0*/  PRMT R4, R24, 0x8880, RZ ;  /* 0x0000888018047816 */ /* 0x020fe200000000ff */
[----:B------:R-:W-:-:S03]  /*7de0*/  CS2R R6, SRZ ;  /* 0x0000000000067805 */ /* 0x000fc6000001ff00 */
[----:B------:R-:W-:-:S06]  /*7df0*/  PRMT R4, R4, 0x7710, RZ ;  /* 0x0000771004047816 */ /* 0x000fcc00000000ff */
[----:B------:R-:W0:Y:S02]  /*7e00*/  I2F.F64.S16 R4, R4 ;  /* 0x0000000400047312 */ /* 0x000e240000101c00 */
[----:B0-----:R-:W-:Y:S01]  /*7e10*/  STG.E.128 [R2.64], R4 ;  /* 0x0000000402007986 */ /* 0x001fe2000c101d24 */
[----:B------:R-:W-:Y:S05]  /*7e20*/  EXIT ;  /* 0x000000000000794d */ /* 0x000fea0003800000 */
.L_x_31200:
        /* <DEDUP_REMOVED lines=21> */
.L_x_31205:
[----:B------:R-:W-:Y:S05]  /*7f80*/  BSYNC B0 ;  /* 0x0000000000007941 */ /* 0x000fea0003800000 */
.L_x_31204:
[----:B------:R-:W-:-:S05]  /*7f90*/  LOP3.LUT R5, R0, R5, RZ, 0xfc, !PT ;  /* 0x0000000500057212 */ /* 0x000fca00078efcff */
[----:B------:R-:W-:Y:S01]  /*7fa0*/  STG.E.U8 [R2.64], R5 ;  /* 0x0000000502007986 */ /* 0x000fe2000c101124 */
[----:B------:R-:W-:Y:S05]  /*7fb0*/  EXIT ;  /* 0x000000000000794d */ /* 0x000fea0003800000 */
.L_x_31203:
        /* <DEDUP_REMOVED lines=13> */
.L_x_31207:
[----:B------:R-:W-:Y:S01]  /*8090*/  IMAD.MOV.U32 R0, RZ, RZ, 0x7f ;  /* 0x0000007fff007424 */ /* 0x000fe200078e00ff */
[----:B------:R-:W-:-:S04]  /*80a0*/  ISETP.GT.U32.AND P0, PT, R4, 0x7f800000, PT ;  /* 0x7f8000000400780c */ /* 0x000fc80003f04070 */
[----:B------:R-:W-:-:S04]  /*80b0*/  SEL R0, R0, 0x7c, P0 ;  /* 0x0000007c00007807 */ /* 0x000fc80000000000 */
.L_x_31208:
[----:B------:R-:W-:Y:S05]  /*80c0*/  BSYNC B0 ;  /* 0x0000000000007941 */ /* 0x000fea0003800000 */
.L_x_31206:
[----:B------:R-:W-:-:S04]  /*80d0*/  LOP3.LUT R4, R5, 0x80000000, RZ, 0xc0, !PT ;  /* 0x8000000005047812 */ /* 0x000fc800078ec0ff */
[----:B------:R-:W-:-:S04]  /*80e0*/  SHF.R.U32.HI R5, RZ, 0x18, R4 ;  /* 0x00000018ff057819 */ /* 0x000fc80000011604 */
[----:B------:R-:W-:-:S05]  /*80f0*/  LOP3.LUT R5, R0, R5, RZ, 0xfc, !PT ;  /* 0x0000000500057212 */ /* 0x000fca00078efcff */
[----:B------:R-:W-:Y:S01]  /*8100*/  STG.E.U8 [R2.64], R5 ;  /* 0x0000000502007986 */ /* 0x000fe2000c101124 */
[----:B------:R-:W-:Y:S05]  /*8110*/  EXIT ;  /* 0x000000000000794d */ /* 0x000fea0003800000 */
.L_x_31202:
[----:B-----5:R-:W0:Y:S02]  /*8120*/  I2F.S8 R0, R24 ;  /* 0x0000001800007306 */ /* 0x020e240000001400 */
[----:B0-----:R-:W-:-:S05]  /*8130*/  F2FP.BF16.PACK_AB R0, RZ, R0 ;  /* 0x00000000ff00723e */ /* 0x001fca00000010ff */
[----:B------:R-:W-:Y:S01]  /*8140*/  STG.E.U16 [R2.64], R0 ;  /* 0x0000000002007986 */ /* 0x000fe2000c101524 */
[----:B------:R-:W-:Y:S05]  /*8150*/  EXIT ;  /* 0x000000000000794d */ /* 0x000fea0003800000 */
.L_x_31199:
        /* <DEDUP_REMOVED lines=12> */
.L_x_31211:
        /* <DEDUP_REMOVED lines=17> */
.L_x_31214:
[----:B------:R-:W-:-:S04]  /*8330*/  LOP3.LUT R0, R7, 0x80000000, RZ, 0xc0, !PT ;  /* 0x8000000007007812 */ /* 0x000fc800078ec0ff */
[----:B------:R-:W-:-:S04]  /*8340*/  SHF.R.U32.HI R5, RZ, 0x18, R0 ;  /* 0x00000018ff057819 */ /* 0x000fc80000011600 */
[----:B------:R-:W-:-:S04]  /*8350*/  LOP3.LUT R4, R4, R5, RZ, 0xfc, !PT ;  /* 0x0000000504047212 */ /* 0x000fc800078efcff */
[----:B------:R-:W-:Y:S02]  /*8360*/  PRMT R0, R4, 0x7610, R0 ;  /* 0x0000761004007816 */ /* 0x000fe40000000000 */
.L_x_31213:
[----:B------:R-:W-:Y:S05]  /*8370*/  BSYNC B0 ;  /* 0x0000000000007941 */ /* 0x000fea0003800000 */
.L_x_31212:
[----:B------:R-:W-:Y:S01]  /*8380*/  STG.E.U8 [R2.64], R0 ;  /* 0x0000000002007986 */ /* 0x000fe2000c101124 */
[----:B------:R-:W-:Y:S05]  /*8390*/  EXIT ;  /* 0x000000000000794d */ /* 0x000fea0003800000 */
.L_x_31210:
        /* <DEDUP_REMOVED lines=17> */
.L_x_31217:
[----:B------:R-:W-:-:S04]  /*84b0*/  LOP3.LUT R0, R7, 0x80000000, RZ, 0xc0, !PT ;  /* 0x8000000007007812 */ /* 0x000fc800078ec0ff */
[----:B------:R-:W-:-:S04]  /*84c0*/  SHF.R.U32.HI R5, RZ, 0x18, R0 ;  /* 0x00000018ff057819 */ /* 0x000fc80000011600 */
[----:B------:R-:W-:-:S04]  /*84d0*/  LOP3.LUT R4, R4, R5, RZ, 0xfc, !PT ;  /* 0x0000000504047212 */ /* 0x000fc800078efcff */
[----:B------:R-:W-:Y:S02]  /*84e0*/  PRMT R0, R4, 0x7610, R0 ;  /* 0x0000761004007816 */ /* 0x000fe40000000000 */
.L_x_31216:
[----:B------:R-:W-:Y:S05]  /*84f0*/  BSYNC B0 ;  /* 0x0000000000007941 */ /* 0x000fea0003800000 */
.L_x_31215:
[----:B------:R-:W-:Y:S01]  /*8500*/  STG.E.U8 [R2.64], R0 ;  /* 0x0000000002007986 */ /* 0x000fe2000c101124 */
[----:B------:R-:W-:Y:S05]  /*8510*/  EXIT ;  /* 0x000000000000794d */ /* 0x000fea0003800000 */
.L_x_31209:
        /* <DEDUP_REMOVED lines=22> */
.L_x_31192:
        /* <DEDUP_REMOVED lines=20> */
.L_x_31219:
[----:B-----5:R-:W-:-:S04]  /*87c0*/  LOP3.LUT R24, R24, 0xffff, RZ, 0xc0, !PT ;  /* 0x0000ffff18187812 */ /* 0x020fc800078ec0ff */
[----:B------:R-:W-:-:S05]  /*87d0*/  PRMT R24, R24, 0x8880, RZ ;  /* 0x0000888018187816 */ /* 0x000fca00000000ff */
[----:B------:R-:W-:-:S05]  /*87e0*/  IMAD.MOV.U32 R4, RZ, RZ, R24 ;  /* 0x000000ffff047224 */ /* 0x000fca00078e0018 */
[----:B------:R-:W-:-:S05]  /*87f0*/  SHF.R.S32.HI R5, RZ, 0x1f, R4 ;  /* 0x0000001fff057819 */ /* 0x000fca0000011404 */
[----:B------:R-:W-:Y:S01]  /*8800*/  STG.E.64 [R2.64], R4 ;  /* 0x0000000402007986 */ /* 0x000fe2000c101b24 */
[----:B------:R-:W-:Y:S05]  /*8810*/  EXIT ;  /* 0x000000000000794d */ /* 0x000fea0003800000 */
.L_x_31218:
[----:B-----5:R-:W-:-:S04]  /*8820*/  LOP3.LUT R24, R24, 0xffff, RZ, 0xc0, !PT ;  /* 0x0000ffff18187812 */ /* 0x020fc800078ec0ff */
[----:B------:R-:W-:-:S05]  /*8830*/  PRMT R5, R24, 0x8880, RZ ;  /* 0x0000888018057816 */ /* 0x000fca00000000ff */
[----:B------:R-:W-:Y:S01]  /*8840*/  STG.E [R2.64], R5 ;  /* 0x0000000502007986 */ /* 0x000fe2000c101924 */
[----:B------:R-:W-:Y:S05]  /*8850*/  EXIT ;  /* 0x000000000000794d */ /* 0x000fea0003800000 */
.L_x_31220:
        /* <DEDUP_REMOVED lines=10> */
.L_x_42110:


//--------------------- .text._ZN2at6native18elementwise_kernelILi128ELi4EZNS0_22gpu_kernel_impl_nocastINS0_13AUnaryFunctorIN3c104HalfES5_bZZZNS0_23logical_and_kernel_cudaERNS_14TensorIteratorEENKUlvE0_clEvENKUlvE6_clEvEUlS5_S5_E_EEEEvRNS_18TensorIteratorBaseERKT_EUliE_EEviT1_ --------------------------
	.section	.text._ZN2at6native18elementwise_kernelILi128ELi4EZNS0_22gpu_kernel_impl_nocastINS0_13AUnaryFunctorIN3c104HalfES5_bZZZNS0_23logical_and_kernel_cudaERNS_14TensorIteratorEENKUlvE0_clEvENKUlvE6_clEvEUlS5_S5_E_EEEEvRNS_18TensorIteratorBaseERKT_EUliE_EEviT1_,"ax",@progbits
	.sectioninfo	@"SHI_REGISTERS=12"
	.align	128
        .global         _ZN2at6native18elementwise_kernelILi128ELi4EZNS0_22gpu_kernel_impl_nocastINS0_13AUnaryFunctorIN3c104HalfES5_bZZZNS0_23logical_and_kernel_cudaERNS_14TensorIteratorEENKUlvE0_clEvENKUlvE6_clEvEUlS5_S5_E_EEEEvRNS_18TensorIteratorBaseERKT_EUliE_EEviT1_
        .type           _ZN2at6native18elementwise_kernelILi128ELi4EZNS0_22gpu_kernel_impl_nocastINS0_13AUnaryFunctorIN3c104HalfES5_bZZZNS0_23logical_and_kernel_cudaERNS_14TensorIteratorEENKUlvE0_clEvENKUlvE6_clEvEUlS5_S5_E_EEEEvRNS_18TensorIteratorBaseERKT_EUliE_EEviT1_,@function
        .size           _ZN2at6native18elementwise_kernelILi128ELi4EZNS0_22gpu_kernel_impl_nocastINS0_13AUnaryFunctorIN3c104HalfES5_bZZZNS0_23logical_and_kernel_cudaERNS_14TensorIteratorEENKUlvE0_clEvENKUlvE6_clEvEUlS5_S5_E_EEEEvRNS_18TensorIteratorBaseERKT_EUliE_EEviT1_,(.L_x_42111 - _ZN2at6native18elementwise_kernelILi128ELi4EZNS0_22gpu_kernel_impl_nocastINS0_13AUnaryFunctorIN3c104HalfES5_bZZZNS0_23logical_and_kernel_cudaERNS_14TensorIteratorEENKUlvE0_clEvENKUlvE6_clEvEUlS5_S5_E_EEEEvRNS_18TensorIteratorBaseERKT_EUliE_EEviT1_)
        .other          _ZN2at6native18elementwise_kernelILi128ELi4EZNS0_22gpu_kernel_impl_nocastINS0_13AUnaryFunctorIN3c104HalfES5_bZZZNS0_23logical_and_kernel_cudaERNS_14TensorIteratorEENKUlvE0_clEvENKUlvE6_clEvEUlS5_S5_E_EEEEvRNS_18TensorIteratorBaseERKT_EUliE_EEviT1_,@"STO_CUDA_ENTRY STV_DEFAULT"
_ZN2at6native18elementwise_kernelILi128ELi4EZNS0_22gpu_kernel_impl_nocastINS0_13AUnaryFunctorIN3c104HalfES5_bZZZNS0_23logical_and_kernel_cudaERNS_14TensorIteratorEENKUlvE0_clEvENKUlvE6_clEvEUlS5_S5_E_EEEEvRNS_18TensorIteratorBaseERKT_EUliE_EEviT1_:
.text._ZN2at6native18elementwise_kernelILi128ELi4EZNS0_22gpu_kernel_impl_nocastINS0_13AUnaryFunctorIN3c104HalfES5_bZZZNS0_23logical_and_kernel_cudaERNS_14TensorIteratorEENKUlvE0_clEvENKUlvE6_clEvEUlS5_S5_E_EEEEvRNS_18TensorIteratorBaseERKT_EUliE_EEviT1_:
        /* <DEDUP_REMOVED lines=235> */
.L_x_31223:
[----:B------:R-:W-:-:S04]  /*0eb0*/  IADD3 R4, P0, R3, c[0x0][0x368], RZ ;  /* 0x0000da0003047a10 */ /* 0x000fc80007f1e0ff */
[----:B------:R-:W-:-:S05]  /*0ec0*/  IADD3.X R5, RZ, c[0x0][0x36c], RZ, P0, !PT ;  /* 0x0000db00ff057a10 */ /* 0x000fca00007fe4ff */
[----:B------:R-:W2:Y:S01]  /*0ed0*/  LDG.E.U16 R4, [R4.64] ;  /* 0x0000000404047981 */ /* 0x000ea2000c1e1500 */
[----:B------:R-:W0:Y:S01]  /*0ee0*/  LDC.U16 R3, c[0x0][0x372] ;  /* 0x0000dc80ff037b82 */ /* 0x000e220000000400 */
[----:B------:R-:W-:Y:S02]  /*0ef0*/  IADD3 R2, P2, R2, c[0x0][0x360], RZ ;  /* 0x0000d80002027a10 */ /* 0x000fe40007f5e0ff */
[----:B------:R-:W-:Y:S02]  /*0f00*/  PRMT R7, RZ, 0x7610, R7 ;  /* 0x00007610ff077816 */ /* 0x000fe40000000007 */
[----:B------:R-:W-:Y:S01]  /*0f10*/  IADD3 R0, R0, 0x80, RZ ;  /* 0x0000008000007810 */ /* 0x000fe20007ffe0ff */
[----:B0-----:R-:W-:-:S05]  /*0f20*/  HADD2.F32 R3, -RZ, R3.H0_H0 ;  /* 0x20000003ff037230 */ /* 0x001fca0000004100 */
[----:B------:R-:W-:-:S13]  /*0f30*/  FSETP.NEU.FTZ.AND P1, PT, R3, RZ, PT ;  /* 0x000000ff0300720b */ /* 0x000fda0003f3d000 */
[----:B--2---:R-:W-:-:S05]  /*0f40*/  @P1 HADD2.F32 R3, -RZ, R4.H0_H0 ;  /* 0x20000004ff031230 */ /* 0x004fca0000004100 */
[----:B------:R-:W-:Y:S02]  /*0f50*/  @P1 FSETP.NEU.FTZ.AND P0, PT, R3, RZ, PT ;  /* 0x000000ff0300120b */ /* 0x000fe40003f1d000 */
[----:B------:R-:W-:Y:S02]  /*0f60*/  IADD3.X R3, RZ, c[0x0][0x364], RZ, P2, !PT ;  /* 0x0000d900ff037a10 */ /* 0x000fe400017fe4ff */
[----:B------:R-:W-:-:S05]  /*0f70*/  @P1 SEL R7, RZ, 0x1, !P0 ;  /* 0x00000001ff071807 */ /* 0x000fca0004000000 */
[----:B------:R0:W-:Y:S04]  /*0f80*/  STG.E.U8 [R2.64], R7 ;  /* 0x0000000702007986 */ /* 0x0001e8000c101104 */
.L_x_31222:
[----:B------:R-:W-:Y:S05]  /*0f90*/  BSYNC B0 ;  /* 0x0000000000007941 */ /* 0x000fea0003800000 */
.L_x_31221:
        /* <DEDUP_REMOVED lines=230> */
.L_x_31226:
        /* <DEDUP_REMOVED lines=243> */
.L_x_31227:
        /* <DEDUP_REMOVED lines=14> */
.L_x_31225:
[----:B------:R-:W-:Y:S05]  /*2e10*/  BSYNC B0 ;  /* 0x0000000000007941 */ /* 0x000fea0003800000 */
.L_x_31224:
        /* <DEDUP_REMOVED lines=229> */
.L_x_31228:
[----:B------:R-:W-:-:S04]  /*3c70*/  IADD3 R4, P0, R3, c[0x0][0x368], RZ ;  /* 0x0000da0003047a10 */ /* 0x000fc80007f1e0ff */
[----:B------:R-:W-:-:S05]  /*3c80*/  IADD3.X R5, RZ, c[0x0][0x36c], RZ, P0, !PT ;  /* 0x0000db00ff057a10 */ /* 0x000fca00007fe4ff */
[----:B------:R-:W2:Y:S01]  /*3c90*/  LDG.E.U16 R0, [R4.64] ;  /* 0x0000000404007981 */ /* 0x000ea2000c1e1500 */
[----:B------:R-:W0:Y:S01]  /*3ca0*/  LDC.U16 R3, c[0x0][0x372] ;  /* 0x0000dc80ff037b82 */ /* 0x000e220000000400 */
[----:B------:R-:W-:Y:S02]  /*3cb0*/  IADD3 R2, P1, R2, c[0x0][0x360], RZ ;  /* 0x0000d80002027a10 */ /* 0x000fe40007f3e0ff */
[----:B------:R-:W-:Y:S01]  /*3cc0*/  PRMT R7, RZ, 0x7610, R7 ;  /* 0x00007610ff077816 */ /* 0x000fe20000000007 */
[----:B0-----:R-:W-:-:S05]  /*3cd0*/  HADD2.F32 R3, -RZ, R3.H0_H0 ;  /* 0x20000003ff037230 */ /* 0x001fca0000004100 */
[----:B------:R-:W-:Y:S02]  /*3ce0*/  FSETP.NEU.FTZ.AND P2, PT, R3, RZ, PT ;  /* 0x000000ff0300720b */ /* 0x000fe40003f5d000 */
[----:B------:R-:W-:-:S11]  /*3cf0*/  IADD3.X R3, RZ, c[0x0][0x364], RZ, P1, !PT ;  /* 0x0000d900ff037a10 */ /* 0x000fd60000ffe4ff */
[----:B--2---:R-:W-:-:S05]  /*3d00*/  @P2 HADD2.F32 R0, -RZ, R0.H0_H0 ;  /* 0x20000000ff002230 */ /* 0x004fca0000004100 */
[----:B------:R-:W-:-:S04]  /*3d10*/  @P2 FSETP.NEU.FTZ.AND P0, PT, R0, RZ, PT ;  /* 0x000000ff0000220b */ /* 0x000fc80003f1d000 */
[----:B------:R-:W-:-:S05]  /*3d20*/  @P2 SEL R7, RZ, 0x1, !P0 ;  /* 0x00000001ff072807 */ /* 0x000fca0004000000 */
[----:B------:R-:W-:Y:S01]  /*3d30*/  STG.E.U8 [R2.64], R7 ;  /* 0x0000000702007986 */ /* 0x000fe2000c101104 */
[----:B------:R-:W-:Y:S05]  /*3d40*/  EXIT ;  /* 0x000000000000794d */ /* 0x000fea0003800000 */
.L_x_31229:
        /* <DEDUP_REMOVED lines=11> */
.L_x_42111:


//--------------------- .text._ZN2at6native27unrolled_elementwise_kernelINS0_13AUnaryFunctorIN3c104HalfES4_bZZZNS0_23logical_and_kernel_cudaERNS_14TensorIteratorEENKUlvE0_clEvENKUlvE6_clEvEUlS4_S4_E_EESt5arrayIPcLm2EELi4E23TrivialOffsetCalculatorILi1EjESF_NS0_6memory15LoadWithoutCastENSG_16StoreWithoutCastEEEviT_T0_T2_T3_T4_T5_ --------------------------
	.section	.text._ZN2at6native27unrolled_elementwise_kernelINS0_13AUnaryFunctorIN3c104HalfES4_bZZZNS0_23logical_and_kernel_cudaERNS_14TensorIteratorEENKUlvE0_clEvENKUlvE6_clEvEUlS4_S4_E_EESt5arrayIPcLm2EELi4E23TrivialOffsetCalculatorILi1EjESF_NS0_6memory15LoadWithoutCastENSG_16StoreWithoutCastEEEviT_T0_T2_T3_T4_T5_,"ax",@progbits
	.sectioninfo	@"SHI_REGISTERS=24"
	.align	128
        .global         _ZN2at6native27unrolled_elementwise_kernelINS0_13AUnaryFunctorIN3c104HalfES4_bZZZNS0_23logical_and_kernel_cudaERNS_14TensorIteratorEENKUlvE0_clEvENKUlvE6_clEvEUlS4_S4_E_EESt5arrayIPcLm2EELi4E23TrivialOffsetCalculatorILi1EjESF_NS0_6memory15LoadWithoutCastENSG_16StoreWithoutCastEEEviT_T0_T2_T3_T4_T5_
        .type           _ZN2at6native27unrolled_elementwise_kernelINS0_13AUnaryFunctorIN3c104HalfES4_bZZZNS0_23logical_and_kernel_cudaERNS_14TensorIteratorEENKUlvE0_clEvENKUlvE6_clEvEUlS4_S4_E_EESt5arrayIPcLm2EELi4E23TrivialOffsetCalculatorILi1EjESF_NS0_6memory15LoadWithoutCastENSG_16StoreWithoutCastEEEviT_T0_T2_T3_T4_T5_,@function
        .size           _ZN2at6native27unrolled_elementwise_kernelINS0_13AUnaryFunctorIN3c104HalfES4_bZZZNS0_23logical_and_kernel_cudaERNS_14TensorIteratorEENKUlvE0_clEvENKUlvE6_clEvEUlS4_S4_E_EESt5arrayIPcLm2EELi4E23TrivialOffsetCalculatorILi1EjESF_NS0_6memory15LoadWithoutCastENSG_16StoreWithoutCastEEEviT_T0_T2_T3_T4_T5_,(.L_x_42112 - _ZN2at6native27unrolled_elementwise_kernelINS0_13AUnaryFunctorIN3c104HalfES4_bZZZNS0_23logical_and_kernel_cudaERNS_14TensorIteratorEENKUlvE0_clEvENKUlvE6_clEvEUlS4_S4_E_EESt5arrayIPcLm2EELi4E23TrivialOffsetCalculatorILi1EjESF_NS0_6memory15LoadWithoutCastENSG_16StoreWithoutCastEEEviT_T0_T2_T3_T4_T5_)
        .other          _ZN2at6native27unrolled_elementwise_kernelINS0_13AUnaryFunctorIN3c104HalfES4_bZZZNS0_23logical_and_kernel_cudaERNS_14TensorIteratorEENKUlvE0_clEvENKUlvE6_clEvEUlS4_S4_E_EESt5arrayIPcLm2EELi4E23TrivialOffsetCalculatorILi1EjESF_NS0_6memory15LoadWithoutCastENSG_16StoreWithoutCastEEEviT_T0_T2_T3_T4_T5_,@"STO_CUDA_ENTRY STV_DEFAULT"
_ZN2at6native27unrolled_elementwise_kernelINS0_13AUnaryFunctorIN3c104HalfES4_bZZZNS0_23logical_and_kernel_cudaERNS_14TensorIteratorEENKUlvE0_clEvENKUlvE6_clEvEUlS4_S4_E_EESt5arrayIPcLm2EELi4E23TrivialOffsetCalculatorILi1EjESF_NS0_6memory15LoadWithoutCastENSG_16StoreWithoutCastEEEviT_T0_T2_T3_T4_T5_:
.text._ZN2at6native27unrolled_elementwise_kernelINS0_13AUnaryFunctorIN3c104HalfES4_bZZZNS0_23logical_and_kernel_cudaERNS_14TensorIteratorEENKUlvE0_clEvENKUlvE6_clEvEUlS4_S4_E_EESt5arrayIPcLm2EELi4E23TrivialOffsetCalculatorILi1EjESF_NS0_6memory15LoadWithoutCastENSG_16StoreWithoutCastEEEviT_T0_T2_T3_T4_T5_:
        /* <DEDUP_REMOVED lines=50> */
[----:B------:R-:W-:-:S13]  /*0320*/  FSETP.NEU.FTZ.AND P6, PT, R10, RZ, PT ;  /* 0x000000ff0a00720b */ /* 0x000fda0003fdd000 */
[----:B-----5:R-:W-:-:S05]  /*0330*/  @P6 HADD2.F32 R8, -RZ, R8.H0_H0 ;  /* 0x20000008ff086230 */ /* 0x020fca0000004100 */
[----:B------:R-:W-:Y:S02]  /*0340*/  @P6 FSETP.NEU.FTZ.AND P5, PT, R8, RZ, PT ;  /* 0x000000ff0800620b */ /* 0x000fe40003fbd000 */
[----:B------:R-:W-:Y:S02]  /*0350*/  PRMT R8, RZ, 0x7610, R8 ;  /* 0x00007610ff087816 */ /* 0x000fe40000000008 */
[----:B------:R-:W-:-:S04]  /*0360*/  @P6 SEL R10, RZ, 0x1, !P5 ;  /* 0x00000001ff0a6807 */ /* 0x000fc80006800000 */
[----:B------:R-:W-:Y:S02]  /*0370*/  @P6 PRMT R8, R10, 0x7610, R8 ;  /* 0x000076100a086816 */ /* 0x000fe40000000008 */
.L_x_31231:
[----:B0-----:R-:W-:Y:S05]  /*0380*/  BSYNC B0 ;  /* 0x0000000000007941 */ /* 0x001fea0003800000 */
.L_x_31230:
[----:B------:R-:W-:Y:S01]  /*0390*/  BSSY B0, `(.L_x_31232) ;  /* 0x000000a000007945 */ /* 0x000fe20003800000 */
[----:B------:R-:W-:Y:S05]  /*03a0*/  @P4 BRA `(.L_x_31233) ;  /* 0x0000008000004947 */ /* 0x000fea0003800000 */
[----:B------:R-:W0:Y:S02]  /*03b0*/  LDC.U16 R10, c[0x0][0x166] ;  /* 0x00005980ff0a7b82 */ /* 0x000e240000000400 */
[----:B0-----:R-:W-:-:S05]  /*03c0*/  HADD2.F32 R10, -RZ, R10.H0_H0 ;  /* 0x2000000aff0a7230 */ /* 0x001fca0000004100 */
[----:B------:R-:W-:Y:S02]  /*03d0*/  FSETP.NEU.FTZ.AND P5, PT, R10, RZ, PT ;  /* 0x000000ff0a00720b */ /* 0x000fe40003fbd000 */
[----:B------:R-:W-:-:S11]  /*03e0*/  PRMT R10, RZ, 0x7610, R10 ;  /* 0x00007610ff0a7816 */ /* 0x000fd6000000000a */
[----:B-----5:R-:W-:-:S05]  /*03f0*/  @P5 HADD2.F32 R7, -RZ, R7.H0_H0 ;  /* 0x20000007ff075230 */ /* 0x020fca0000004100 */
[----:B------:R-:W-:-:S04]  /*0400*/  @P5 FSETP.NEU.FTZ.AND P4, PT, R7, RZ, PT ;  /* 0x000000ff0700520b */ /* 0x000fc80003f9d000 */
[----:B------:R-:W-:-:S04]  /*0410*/  @P5 SEL R7, RZ, 0x1, !P4 ;  /* 0x00000001ff075807 */ /* 0x000fc80006000000 */
[----:B------:R-:W-:Y:S02]  /*0420*/  @P5 PRMT R10, R7, 0x7610, R10 ;  /* 0x00007610070a5816 */ /* 0x000fe4000000000a */
.L_x_31233:
[----:B------:R-:W-:Y:S05]  /*0430*/  BSYNC B0 ;  /* 0x0000000000007941 */ /* 0x000fea0003800000 */
.L_x_31232:
[----:B------:R-:W-:Y:S01]  /*0440*/  BSSY B0, `(.L_x_31234) ;  /* 0x000000a000007945 */ /* 0x000fe20003800000 */
[----:B------:R-:W-:Y:S05]  /*0450*/  @P3 BRA `(.L_x_31235) ;  /* 0x0000008000003947 */ /* 0x000fea0003800000 */
[----:B-----5:R-:W0:Y:S01]  /*0460*/  LDC.U16 R7, c[0x0][0x166] ;  /* 0x00005980ff077b82 */ /* 0x020e220000000400 */
[----:B------:R-:W-:Y:S01]  /*0470*/  PRMT R11, RZ, 0x7610, R11 ;  /* 0x00007610ff0b7816 */ /* 0x000fe2000000000b */
[----:B0-----:R-:W-:-:S05]  /*0480*/  HADD2.F32 R7, -RZ, R7.H0_H0 ;  /* 0x20000007ff077230 */ /* 0x001fca0000004100 */
[----:B------:R-:W-:-:S13]  /*0490*/  FSETP.NEU.FTZ.AND P4, PT, R7, RZ, PT ;  /* 0x000000ff0700720b */ /* 0x000fda0003f9d000 */
[----:B------:R-:W-:-:S05]  /*04a0*/  @P4 HADD2.F32 R6, -RZ, R6.H0_H0 ;  /* 0x20000006ff064230 */ /* 0x000fca0000004100 */
[----:B------:R-:W-:-:S04]  /*04b0*/  @P4 FSETP.NEU.FTZ.AND P3, PT, R6, RZ, PT ;  /* 0x000000ff0600420b */ /* 0x000fc80003f7d000 */
[----:B------:R-:W-:-:S04]  /*04c0*/  @P4 SEL R6, RZ, 0x1, !P3 ;  /* 0x00000001ff064807 */ /* 0x000fc80005800000 */
[----:B------:R-:W-:Y:S02]  /*04d0*/  @P4 PRMT R11, R6, 0x7610, R11 ;  /* 0x00007610060b4816 */ /* 0x000fe4000000000b */
.L_x_31235:
[----:B------:R-:W-:Y:S05]  /*04e0*/  BSYNC B0 ;  /* 0x0000000000007941 */ /* 0x000fea0003800000 */
.L_x_31234:
        /* <DEDUP_REMOVED lines=10> */
.L_x_31237:
[----:B------:R-:W-:Y:S05]  /*0590*/  BSYNC B0 ;  /* 0x0000000000007941 */ /* 0x000fea0003800000 */
.L_x_31236:
        /* <DEDUP_REMOVED lines=14> */
.L_x_31239:
[----:B------:R-:W-:Y:S05]  /*0680*/  BSYNC B0 ;  /* 0x0000000000007941 */ /* 0x000fea0003800000 */
.L_x_31238:
[----:B------:R-:W-:-:S13]  /*0690*/  ISETP.GE.AND P0, PT, R9, R2, PT ;  /* 0x000000020900720c */ /* 0x000fda0003f06270 */
[----:B------:R-:W-:Y:S05]  /*06a0*/  @P0 EXIT ;  /* 0x000000000000094d */ /* 0x000fea0003800000 */
[----:B------:R-:W-:-:S05]  /*06b0*/  IMAD R0, R0, 0x200, R9 ;  /* 0x0000020000007824 */ /* 0x000fca00078e0209 */
[----:B------:R-:W-:-:S05]  /*06c0*/  IADD3 R2, P0, R0, c[0x0][0x168], RZ ;  /* 0x00005a0000027a10 */ /* 0x000fca0007f1e0ff */
[----:B------:R-:W-:-:S05]  /*06d0*/  IMAD.X R3, RZ, RZ, c[0x0][0x16c], P0 ;  /* 0x00005b00ff037624 */ /* 0x000fca00000e06ff */
[----:B------:R-:W-:Y:S01]  /*06e0*/  STG.E.U8 [R2.64], R12 ;  /* 0x0000000c02007986 */ /* 0x000fe2000c101104 */
[----:B------:R-:W-:Y:S05]  /*06f0*/  EXIT ;  /* 0x000000000000794d */ /* 0x000fea0003800000 */
.L_x_31240:
        /* <DEDUP_REMOVED lines=16> */
.L_x_42112:


//--------------------- .text._ZN2at6native29vectorized_elementwise_kernelILi2ENS0_13AUnaryFunctorIN3c104HalfES4_bZZZNS0_23logical_and_kernel_cudaERNS_14TensorIteratorEENKUlvE0_clEvENKUlvE6_clEvEUlS4_S4_E_EESt5arrayIPcLm2EEEEviT0_T1_ --------------------------
	.section	.text._ZN2at6native29vectorized_elementwise_kernelILi2ENS0_13AUnaryFunctorIN3c104HalfES4_bZZZNS0_23logical_and_kernel_cudaERNS_14TensorIteratorEENKUlvE0_clEvENKUlvE6_clEvEUlS4_S4_E_EESt5arrayIPcLm2EEEEviT0_T1_,"ax",@progbits
	.sectioninfo	@"SHI_REGISTERS=28"
	.align	128
        .global         _ZN2at6native29vectorized_elementwise_kernelILi2ENS0_13AUnaryFunctorIN3c104HalfES4_bZZZNS0_23logical_and_kernel_cudaERNS_14TensorIteratorEENKUlvE0_clEvENKUlvE6_clEvEUlS4_S4_E_EESt5arrayIPcLm2EEEEviT0_T1_
        .type           _ZN2at6native29vectorized_elementwise_kernelILi2ENS0_13AUnaryFunctorIN3c104HalfES4_bZZZNS0_23logical_and_kernel_cudaERNS_14TensorIteratorEENKUlvE0_clEvENKUlvE6_clEvEUlS4_S4_E_EESt5arrayIPcLm2EEEEviT0_T1_,@function
        .size           _ZN2at6native29vectorized_elementwise_kernelILi2ENS0_13AUnaryFunctorIN3c104HalfES4_bZZZNS0_23logical_and_kernel_cudaERNS_14TensorIteratorEENKUlvE0_clEvENKUlvE6_clEvEUlS4_S4_E_EESt5arrayIPcLm2EEEEviT0_T1_,(.L_x_42113 - _ZN2at6native29vectorized_elementwise_kernelILi2ENS0_13AUnaryFunctorIN3c104HalfES4_bZZZNS0_23logical_and_kernel_cudaERNS_14TensorIteratorEENKUlvE0_clEvENKUlvE6_clEvEUlS4_S4_E_EESt5arrayIPcLm2EEEEviT0_T1_)
        .other          _ZN2at6native29vectorized_elementwise_kernelILi2ENS0_13AUnaryFunctorIN3c104HalfES4_bZZZNS0_23logical_and_kernel_cudaERNS_14TensorIteratorEENKUlvE0_clEvENKUlvE6_clEvEUlS4_S4_E_EESt5arrayIPcLm2EEEEviT0_T1_,@"STO_CUDA_ENTRY STV_DEFAULT"
_ZN2at6native29vectorized_elementwise_kernelILi2ENS0_13AUnaryFunctorIN3c104HalfES4_bZZZNS0_23logical_and_kernel_cudaERNS_14TensorIteratorEENKUlvE0_clEvENKUlvE6_clEvEUlS4_S4_E_EESt5arrayIPcLm2EEEEviT0_T1_:
.text._ZN2at6native29vectorized_elementwise_kernelILi2ENS0_13AUnaryFunctorIN3c104HalfES4_bZZZNS0_23logical_and_kernel_cudaERNS_14TensorIteratorEENKUlvE0_clEvENKUlvE6_clEvEUlS4_S4_E_EESt5arrayIPcLm2EEEEviT0_T1_:
        /* <DEDUP_REMOVED lines=16> */
[----:B------:R-:W-:-:S02]  /*0100*/  PRMT R11, RZ, 0x7610, R11 ;  /* 0x00007610ff0b7816 */ /* 0x000fc4000000000b */
[----:B0-----:R-:W-:Y:S01]  /*0110*/  PRMT R5, RZ, 0x7610, R5 ;  /* 0x00007610ff057816 */ /* 0x001fe20000000005 */
[----:B-1----:R-:W-:-:S05]  /*0120*/  HADD2.F32 R2, -RZ, R2.H0_H0 ;  /* 0x20000002ff027230 */ /* 0x002fca0000004100 */
[----:B------:R-:W-:Y:S02]  /*0130*/  FSETP.NEU.FTZ.AND P0, PT, R2, RZ, PT ;  /* 0x000000ff0200720b */ /* 0x000fe40003f1d000 */
[----:B------:R-:W-:-:S05]  /*0140*/  IADD3 R2, P1, R0, c[0x0][0x168], RZ ;  /* 0x00005a0000027a10 */ /* 0x000fca0007f3e0ff */
[----:B------:R-:W-:-:S04]  /*0150*/  IMAD.X R3, RZ, RZ, c[0x0][0x16c], P1 ;  /* 0x00005b00ff037624 */ /* 0x000fc800008e06ff */
[----:B------:R-:W-:Y:S02]  /*0160*/  IMAD.WIDE R2, R7, 0x2, R2 ;  /* 0x0000000207027825 */ /* 0x000fe400078e0202 */
[--C-:B--2---:R-:W-:Y:S02]  /*0170*/  @P0 HADD2.F32 R0, -RZ, R6.reuse.H0_H0 ;  /* 0x20000006ff000230 */ /* 0x104fe40000004100 */
[----:B------:R-:W-:Y:S02]  /*0180*/  @P0 HADD2.F32 R6, -RZ, R6.H1_H1 ;  /* 0x30000006ff060230 */ /* 0x000fe40000004100 */
[--C-:B---3--:R-:W-:Y:S01]  /*0190*/  @P0 HADD2.F32 R7, -RZ, R8.reuse.H0_H0 ;  /* 0x20000008ff070230 */ /* 0x108fe20000004100 */
[----:B------:R-:W-:Y:S01]  /*01a0*/  @P0 FSETP.NEU.FTZ.AND P6, PT, R0, RZ, PT ;  /* 0x000000ff0000020b */ /* 0x000fe20003fdd000 */
[----:B------:R-:W-:Y:S01]  /*01b0*/  @P0 HADD2.F32 R8, -RZ, R8.H1_H1 ;  /* 0x30000008ff080230 */ /* 0x000fe20000004100 */
[----:B------:R-:W-:Y:S01]  /*01c0*/  @P0 FSETP.NEU.FTZ.AND P1, PT, R6, RZ, PT ;  /* 0x000000ff0600020b */ /* 0x000fe20003f3d000 */
[----:B----4-:R-:W-:Y:S01]  /*01d0*/  @P0 HADD2.F32 R4, -RZ, R9.H0_H0 ;  /* 0x20000009ff040230 */ /* 0x010fe20000004100 */
[----:B------:R-:W-:-:S02]  /*01e0*/  @P0 FSETP.NEU.FTZ.AND P2, PT, R7, RZ, PT ;  /* 0x000000ff0700020b */ /* 0x000fc40003f5d000 */
[----:B------:R-:W-:Y:S01]  /*01f0*/  PRMT R0, RZ, 0x7610, R0 ;  /* 0x00007610ff007816 */ /* 0x000fe20000000000 */
[--C-:B-----5:R-:W-:Y:S01]  /*0200*/  @P0 HADD2.F32 R7, -RZ, R10.reuse.H0_H0 ;  /* 0x2000000aff070230 */ /* 0x120fe20000004100 */
[----:B------:R-:W-:Y:S01]  /*0210*/  @P0 FSETP.NEU.FTZ.AND P4, PT, R4, RZ, PT ;  /* 0x000000ff0400020b */ /* 0x000fe20003f9d000 */
[----:B------:R-:W-:Y:S01]  /*0220*/  @P0 HADD2.F32 R4, -RZ, R9.H1_H1 ;  /* 0x30000009ff040230 */ /* 0x000fe20000004100 */
[----:B------:R-:W-:Y:S01]  /*0230*/  @P0 SEL R5, RZ, 0x1, !P6 ;  /* 0x00000001ff050807 */ /* 0x000fe20007000000 */
[----:B------:R-:W-:Y:S01]  /*0240*/  @P0 HADD2.F32 R6, -RZ, R10.H1_H1 ;  /* 0x3000000aff060230 */ /* 0x000fe20000004100 */
[----:B------:R-:W-:Y:S02]  /*0250*/  @P0 SEL R0, RZ, 0x1, !P1 ;  /* 0x00000001ff000807 */ /* 0x000fe40004800000 */
[----:B------:R-:W-:Y:S02]  /*0260*/  @P0 FSETP.NEU.FTZ.AND P3, PT, R8, RZ, PT ;  /* 0x000000ff0800020b */ /* 0x000fe40003f7d000 */
[----:B------:R-:W-:-:S02]  /*0270*/  @P0 FSETP.NEU.FTZ.AND P5, PT, R4, RZ, PT ;  /* 0x000000ff0400020b */ /* 0x000fc40003fbd000 */
[----:B------:R-:W-:Y:S02]  /*0280*/  @P0 FSETP.NEU.FTZ.AND P6, PT, R7, RZ, PT ;  /* 0x000000ff0700020b */ /* 0x000fe40003fdd000 */
[----:B------:R-:W-:Y:S02]  /*0290*/  @P0 FSETP.NEU.FTZ.AND P1, PT, R6, RZ, PT ;  /* 0x000000ff0600020b */ /* 0x000fe40003f3d000 */
[----:B------:R-:W-:Y:S02]  /*02a0*/  PRMT R4, RZ, 0x7610, R4 ;  /* 0x00007610ff047816 */ /* 0x000fe40000000004 */
[----:B------:R-:W-:Y:S02]  /*02b0*/  PRMT R7, RZ, 0x7610, R7 ;  /* 0x00007610ff077816 */ /* 0x000fe40000000007 */
[----:B------:R-:W-:Y:S02]  /*02c0*/  PRMT R6, RZ, 0x7610, R6 ;  /* 0x00007610ff067816 */ /* 0x000fe40000000006 */
[----:B------:R-:W-:-:S02]  /*02d0*/  PRMT R9, RZ, 0x7610, R9 ;  /* 0x00007610ff097816 */ /* 0x000fc40000000009 */
[----:B------:R-:W-:Y:S02]  /*02e0*/  PRMT R8, RZ, 0x7610, R8 ;  /* 0x00007610ff087816 */ /* 0x000fe40000000008 */
[----:B------:R-:W-:Y:S02]  /*02f0*/  @P0 SEL R4, RZ, 0x1, !P3 ;  /* 0x00000001ff040807 */ /* 0x000fe40005800000 */
[----:B------:R-:W-:Y:S02]  /*0300*/  @P0 SEL R7, RZ, 0x1, !P2 ;  /* 0x00000001ff070807 */ /* 0x000fe40005000000 */
[----:B------:R-:W-:Y:S02]  /*0310*/  @P0 SEL R6, RZ, 0x1, !P5 ;  /* 0x00000001ff060807 */ /* 0x000fe40006800000 */
[----:B------:R-:W-:Y:S02]  /*0320*/  @P0 SEL R9, RZ, 0x1, !P4 ;  /* 0x00000001ff090807 */ /* 0x000fe40006000000 */
[----:B------:R-:W-:-:S02]  /*0330*/  @P0 SEL R11, RZ, 0x1, !P6 ;  /* 0x00000001ff0b0807 */ /* 0x000fc40007000000 */
[----:B------:R-:W-:Y:S02]  /*0340*/  @P0 SEL R8, RZ, 0x1, !P1 ;  /* 0x00000001ff080807 */ /* 0x000fe40004800000 */
        /* <DEDUP_REMOVED lines=9> */
.L_x_31241:
        /* <DEDUP_REMOVED lines=69> */
[----:B------:R-:W-:Y:S01]  /*0830*/  PRMT R4, RZ, 0x7610, R4 ;  /* 0x00007610ff047816 */ /* 0x000fe20000000004 */
[----:B0-----:R-:W-:-:S05]  /*0840*/  HADD2.F32 R2, -RZ, R2.H0_H0 ;  /* 0x20000002ff027230 */ /* 0x001fca0000004100 */
[----:B------:R-:W-:-:S13]  /*0850*/  FSETP.NEU.FTZ.AND P6, PT, R2, RZ, PT ;  /* 0x000000ff0200720b */ /* 0x000fda0003fdd000 */
[----:B-----5:R-:W-:-:S05]  /*0860*/  @P6 HADD2.F32 R22, -RZ, R22.H0_H0 ;  /* 0x20000016ff166230 */ /* 0x020fca0000004100 */
[----:B------:R-:W-:-:S04]  /*0870*/  @P6 FSETP.NEU.FTZ.AND P3, PT, R22, RZ, PT ;  /* 0x000000ff1600620b */ /* 0x000fc80003f7d000 */
[----:B------:R-:W-:-:S04]  /*0880*/  @P6 SEL R2, RZ, 0x1, !P3 ;  /* 0x00000001ff026807 */ /* 0x000fc80005800000 */
[----:B------:R-:W-:Y:S02]  /*0890*/  @P6 PRMT R4, R2, 0x7610, R4 ;  /* 0x0000761002046816 */ /* 0x000fe40000000004 */
.L_x_31243:
[----:B0-----:R-:W-:Y:S05]  /*08a0*/  BSYNC B0 ;  /* 0x0000000000007941 */ /* 0x001fea0003800000 */
.L_x_31242:
[----:B------:R-:W-:Y:S01]  /*08b0*/  BSSY B0, `(.L_x_31244) ;  /* 0x000000c000007945 */ /* 0x000fe20003800000 */
[----:B------:R-:W-:Y:S02]  /*08c0*/  ISETP.GE.AND P3, PT, R3, R10, PT ;  /* 0x0000000a0300720c */ /* 0x000fe40003f66270 */
[----:B------:R-:W-:Y:S01]  /*08d0*/  IADD3 R3, R13, 0x300, RZ ;  /* 0x000003000d037810 */ /* 0x000fe20007ffe0ff */
[----:B------:R-:W-:Y:S05]  /*08e0*/  @P5 BRA `(.L_x_31245) ;  /* 0x0000008000005947 */ /* 0x000fea0003800000 */
[----:B------:R-:W0:Y:S01]  /*08f0*/  LDC.U16 R2, c[0x0][0x166] ;  /* 0x00005980ff027b82 */ /* 0x000e220000000400 */
[----:B------:R-:W-:Y:S01]  /*0900*/  PRMT R5, RZ, 0x7610, R5 ;  /* 0x00007610ff057816 */ /* 0x000fe20000000005 */
[----:B0-----:R-:W-:-:S05]  /*0910*/  HADD2.F32 R2, -RZ, R2.H0_H0 ;  /* 0x20000002ff027230 */ /* 0x001fca0000004100 */
[----:B------:R-:W-:-:S13]  /*0920*/  FSETP.NEU.FTZ.AND P6, PT, R2, RZ, PT ;  /* 0x000000ff0200720b */ /* 0x000fda0003fdd000 */
[----:B-----5:R-:W-:-:S05]  /*0930*/  @P6 HADD2.F32 R17, -RZ, R17.H0_H0 ;  /* 0x20000011ff116230 */ /* 0x020fca0000004100 */
[----:B------:R-:W-:-:S04]  /*0940*/  @P6 FSETP.NEU.FTZ.AND P5, PT, R17, RZ, PT ;  /* 0x000000ff1100620b */ /* 0x000fc80003fbd000 */
[----:B------:R-:W-:-:S04]  /*0950*/  @P6 SEL R2, RZ, 0x1, !P5 ;  /* 0x00000001ff026807 */ /* 0x000fc80006800000 */
[----:B------:R-:W-:Y:S02]  /*0960*/  @P6 PRMT R5, R2, 0x7610, R5 ;  /* 0x0000761002056816 */ /* 0x000fe40000000005 */
.L_x_31245:
[----:B------:R-:W-:Y:S05]  /*0970*/  BSYNC B0 ;  /* 0x0000000000007941 */ /* 0x000fea0003800000 */
.L_x_31244:
[----:B------:R-:W-:Y:S01]  /*0980*/  BSSY B0, `(.L_x_31246) ;  /* 0x000000d000007945 */ /* 0x000fe20003800000 */
[----:B------:R-:W-:Y:S01]  /*0990*/  ISETP.GE.AND P5, PT, R3, R10, PT ;  /* 0x0000000a0300720c */ /* 0x000fe20003fa6270 */
[----:B------:R-:W-:Y:S01]  /*09a0*/  @!P0 IMAD.IADD R2, R0, 0x1, R13 ;  /* 0x0000000100028824 */ /* 0x000fe200078e020d */
[----:B------:R-:W-:Y:S01]  /*09b0*/  IADD3 R3, R13, 0x380, RZ ;  /* 0x000003800d037810 */ /* 0x000fe20007ffe0ff */
        /* <DEDUP_REMOVED lines=9> */
.L_x_31247:
[----:B------:R-:W-:Y:S05]  /*0a50*/  BSYNC B0 ;  /* 0x0000000000007941 */ /* 0x000fea0003800000 */
.L_x_31246:
[----:B------:R-:W-:Y:S01]  /*0a60*/  @!P0 IADD3 R2, P6, R2, c[0x0][0x168], RZ ;  /* 0x00005a0002028a10 */ /* 0x000fe20007fde0ff */
[----:B------:R-:W-:Y:S01]  /*0a70*/  BSSY B0, `(.L_x_31248) ;  /* 0x000000c000007945 */ /* 0x000fe20003800000 */
[----:B------:R-:W-:-:S03]  /*0a80*/  ISETP.GE.AND P4, PT, R3, R10, PT ;  /* 0x0000000a0300720c */ /* 0x000fc60003f86270 */
[----:B------:R-:W-:Y:S01]  /*0a90*/  @!P0 IMAD.X R3, RZ, RZ, c[0x0][0x16c], P6 ;  /* 0x00005b00ff038624 */ /* 0x000fe200030e06ff */
        /* <DEDUP_REMOVED lines=9> */
.L_x_31249:
[----:B------:R-:W-:Y:S05]  /*0b30*/  BSYNC B0 ;  /* 0x0000000000007941 */ /* 0x000fea0003800000 */
.L_x_31248:
[----:B------:R-:W-:Y:S01]  /*0b40*/  BSSY B0, `(.L_x_31250) ;  /* 0x000000a000007945 */ /* 0x000fe20003800000 */
        /* <DEDUP_REMOVED lines=9> */
.L_x_31251:
[----:B------:R-:W-:Y:S05]  /*0be0*/  BSYNC B0 ;  /* 0x0000000000007941 */ /* 0x000fea0003800000 */
.L_x_31250:
        /* <DEDUP_REMOVED lines=10> */
.L_x_31253:
[----:B------:R-:W-:Y:S05]  /*0c90*/  BSYNC B0 ;  /* 0x0000000000007941 */ /* 0x000fea0003800000 */
.L_x_31252:
        /* <DEDUP_REMOVED lines=10> */
.L_x_31255:
[----:B------:R-:W-:Y:S05]  /*0d40*/  BSYNC B0 ;  /* 0x0000000000007941 */ /* 0x000fea0003800000 */
.L_x_31254:
        /* <DEDUP_REMOVED lines=10> */
.L_x_31257:
[----:B------:R-:W-:Y:S05]  /*0df0*/  BSYNC B0 ;  /* 0x0000000000007941 */ /* 0x000fea0003800000 */
.L_x_31256:
        /* <DEDUP_REMOVED lines=18> */
.L_x_31260:
[----:B0-----:R-:W-:-:S13]  /*0f20*/  ISETP.GE.AND P0, PT, R13, R10, PT ;  /* 0x0000000a0d00720c */ /* 0x001fda0003f06270 */
[----:B------:R-:W-:Y:S05]  /*0f30*/  @P0 BRA `(.L_x_31262) ;  /* 0x000000c000000947 */ /* 0x000fea0003800000 */
[----:B------:R-:W-:Y:S01]  /*0f40*/  IMAD.IADD R2, R0, 0x1, R13 ;  /* 0x0000000100027824 */ /* 0x000fe200078e020d */
[----:B------:R-:W-:-:S04]  /*0f50*/  IADD3 R13, R13, 0x80, RZ ;  /* 0x000000800d0d7810 */ /* 0x000fc80007ffe0ff */
[----:B------:R-:W-:-:S05]  /*0f60*/  IADD3 R2, P0, R2, c[0x0][0x168], RZ ;  /* 0x00005a0002027a10 */ /* 0x000fca0007f1e0ff */
[----:B------:R-:W-:-:S05]  /*0f70*/  IMAD.X R3, RZ, RZ, c[0x0][0x16c], P0 ;  /* 0x00005b00ff037624 */ /* 0x000fca00000e06ff */
[----:B------:R0:W-:Y:S03]  /*0f80*/  STG.E.U8 [R2.64], R8 ;  /* 0x0000000802007986 */ /* 0x0001e6000c101104 */
.L_x_31261:
[----:B------:R-:W-:-:S13]  /*0f90*/  ISETP.GE.AND P0, PT, R13, R10, PT ;  /* 0x0000000a0d00720c */ /* 0x000fda0003f06270 */
[----:B------:R-:W-:Y:S05]  /*0fa0*/  @P0 BRA `(.L_x_31263) ;  /* 0x000000d000000947 */ /* 0x000fea0003800000 */
[----:B0-----:R-:W-:Y:S01]  /*0fb0*/  IMAD.IADD R2, R0, 0x1, R13 ;  /* 0x0000000100027824 */ /* 0x001fe200078e020d */
[----:B------:R-:W-:-:S04]  /*0fc0*/  IADD3 R13, R13, 0x80, RZ ;  /* 0x000000800d0d7810 */ /* 0x000fc80007ffe0ff */
[----:B------:R-:W-:-:S05]  /*0fd0*/  IADD3 R2, P0, R2, c[0x0][0x168], RZ ;  /* 0x00005a0002027a10 */ /* 0x000fca0007f1e0ff */
[----:B------:R-:W-:-:S05]  /*0fe0*/  IMAD.X R3, RZ, RZ, c[0x0][0x16c], P0 ;  /* 0x00005b00ff037624 */ /* 0x000fca00000e06ff */
[----:B------:R0:W-:Y:S03]  /*0ff0*/  STG.E.U8 [R2.64], R9 ;  /* 0x0000000902007986 */ /* 0x0001e6000c101104 */
.L_x_31262:
        /* <DEDUP_REMOVED lines=8> */
.L_x_31263:
[----:B------:R-:W-:Y:S05]  /*1080*/  BSYNC B1 ;  /* 0x0000000000017941 */ /* 0x000fea0003800000 */
.L_x_31259:
[----:B------:R-:W-:-:S13]  /*1090*/  ISETP.GE.AND P0, PT, R13, R10, PT ;  /* 0x0000000a0d00720c */ /* 0x000fda0003f06270 */
[----:B0-----:R-:W-:Y:S01]  /*10a0*/  @!P0 IMAD.IADD R2, R0, 0x1, R13 ;  /* 0x0000000100028824 */ /* 0x001fe200078e020d */
[----:B------:R-:W-:-:S04]  /*10b0*/  @!P0 IADD3 R13, R13, 0x80, RZ ;  /* 0x000000800d0d8810 */ /* 0x000fc80007ffe0ff */
[----:B------:R-:W-:-:S05]  /*10c0*/  @!P0 IADD3 R2, P1, R2, c[0x0][0x168], RZ ;  /* 0x00005a0002028a10 */ /* 0x000fca0007f3e0ff */
[----:B------:R-:W-:-:S05]  /*10d0*/  @!P0 IMAD.X R3, RZ, RZ, c[0x0][0x16c], P1 ;  /* 0x00005b00ff038624 */ /* 0x000fca00008e06ff */
[----:B-----5:R0:W-:Y:S03]  /*10e0*/  @!P0 STG.E.U8 [R2.64], R14 ;  /* 0x0000000e02008986 */ /* 0x0201e6000c101104 */
.L_x_31264:
[----:B------:R-:W-:Y:S05]  /*10f0*/  BSYNC B0 ;  /* 0x0000000000007941 */ /* 0x000fea0003800000 */
.L_x_31258:
        /* <DEDUP_REMOVED lines=8> */
.L_x_31265:
        /* <DEDUP_REMOVED lines=16> */
.L_x_42113:


//--------------------- .text._ZN2at6native29vectorized_elementwise_kernelILi4ENS0_13AUnaryFunctorIN3c104HalfES4_bZZZNS0_23logical_and_kernel_cudaERNS_14TensorIteratorEENKUlvE0_clEvENKUlvE6_clEvEUlS4_S4_E_EESt5arrayIPcLm2EEEEviT0_T1_ --------------------------
	.section	.text._ZN2at6native29vectorized_elementwise_kernelILi4ENS0_13AUnaryFunctorIN3c104HalfES4_bZZZNS0_23logical_and_kernel_cudaERNS_14TensorIteratorEENKUlvE0_clEvENKUlvE6_clEvEUlS4_S4_E_EESt5arrayIPcLm2EEEEviT0_T1_,"ax",@progbits
	.sectioninfo	@"SHI_REGISTERS=28"
	.align	128
        .global         _ZN2at6native29vectorized_elementwise_kernelILi4ENS0_13AUnaryFunctorIN3c104HalfES4_bZZZNS0_23logical_and_kernel_cudaERNS_14TensorIteratorEENKUlvE0_clEvENKUlvE6_clEvEUlS4_S4_E_EESt5arrayIPcLm2EEEEviT0_T1_
        .type           _ZN2at6native29vectorized_elementwise_kernelILi4ENS0_13AUnaryFunctorIN3c104HalfES4_bZZZNS0_23logical_and_kernel_cudaERNS_14TensorIteratorEENKUlvE0_clEvENKUlvE6_clEvEUlS4_S4_E_EESt5arrayIPcLm2EEEEviT0_T1_,@function
        .size           _ZN2at6native29vectorized_elementwise_kernelILi4ENS0_13AUnaryFunctorIN3c104HalfES4_bZZZNS0_23logical_and_kernel_cudaERNS_14TensorIteratorEENKUlvE0_clEvENKUlvE6_clEvEUlS4_S4_E_EESt5arrayIPcLm2EEEEviT0_T1_,(.L_x_42114 - _ZN2at6native29vectorized_elementwise_kernelILi4ENS0_13AUnaryFunctorIN3c104HalfES4_bZZZNS0_23logical_and_kernel_cudaERNS_14TensorIteratorEENKUlvE0_clEvENKUlvE6_clEvEUlS4_S4_E_EESt5arrayIPcLm2EEEEviT0_T1_)
        .other          _ZN2at6native29vectorized_elementwise_kernelILi4ENS0_13AUnaryFunctorIN3c104HalfES4_bZZZNS0_23logical_and_kernel_cudaERNS_14TensorIteratorEENKUlvE0_clEvENKUlvE6_clEvEUlS4_S4_E_EESt5arrayIPcLm2EEEEviT0_T1_,@"STO_CUDA_ENTRY STV_DEFAULT"
_ZN2at6native29vectorized_elementwise_kernelILi4ENS0_13AUnaryFunctorIN3c104HalfES4_bZZZNS0_23logical_and_kernel_cudaERNS_14TensorIteratorEENKUlvE0_clEvENKUlvE6_clEvEUlS4_S4_E_EESt5arrayIPcLm2EEEEviT0_T1_:
.text._ZN2at6native29vectorized_elementwise_kernelILi4ENS0_13AUnaryFunctorIN3c104HalfES4_bZZZNS0_23logical_and_kernel_cudaERNS_14TensorIteratorEENKUlvE0_clEvENKUlvE6_clEvEUlS4_S4_E_EESt5arrayIPcLm2EEEEviT0_T1_:
        /* <DEDUP_REMOVED lines=14> */
[----:B0-----:R-:W-:Y:S02]  /*00e0*/  PRMT R4, RZ, 0x7610, R4 ;  /* 0x00007610ff047816 */ /* 0x001fe40000000004 */
[----:B------:R-:W-:Y:S01]  /*00f0*/  PRMT R5, RZ, 0x7610, R5 ;  /* 0x00007610ff057816 */ /* 0x000fe20000000005 */
[----:B-1----:R-:W-:-:S05]  /*0100*/  HADD2.F32 R3, -RZ, R3.H0_H0 ;  /* 0x20000003ff037230 */ /* 0x002fca0000004100 */
[----:B------:R-:W-:-:S13]  /*0110*/  FSETP.NEU.FTZ.AND P0, PT, R3, RZ, PT ;  /* 0x000000ff0300720b */ /* 0x000fda0003f1d000 */
[--C-:B--2---:R-:W-:Y:S02]  /*0120*/  @P0 HADD2.F32 R3, -RZ, R6.reuse.H0_H0 ;  /* 0x20000006ff030230 */ /* 0x104fe40000004100 */
[----:B------:R-:W-:Y:S02]  /*0130*/  @P0 HADD2.F32 R6, -RZ, R6.H1_H1 ;  /* 0x30000006ff060230 */ /* 0x000fe40000004100 */
[--C-:B---3--:R-:W-:Y:S01]  /*0140*/  @P0 HADD2.F32 R8, -RZ, R10.reuse.H0_H0 ;  /* 0x2000000aff080230 */ /* 0x108fe20000004100 */
[----:B------:R-:W-:Y:S01]  /*0150*/  @P0 FSETP.NEU.FTZ.AND P3, PT, R3, RZ, PT ;  /* 0x000000ff0300020b */ /* 0x000fe20003f7d000 */
[--C-:B------:R-:W-:Y:S01]  /*0160*/  @P0 HADD2.F32 R3, -RZ, R7.reuse.H0_H0 ;  /* 0x20000007ff030230 */ /* 0x100fe20000004100 */
[----:B------:R-:W-:Y:S01]  /*0170*/  @P0 FSETP.NEU.FTZ.AND P4, PT, R6, RZ, PT ;  /* 0x000000ff0600020b */ /* 0x000fe20003f9d000 */
[----:B------:R-:W-:Y:S01]  /*0180*/  @P0 HADD2.F32 R7, -RZ, R7.H1_H1 ;  /* 0x30000007ff070230 */ /* 0x000fe20000004100 */
[----:B------:R-:W-:Y:S01]  /*0190*/  @P0 FSETP.NEU.FTZ.AND P5, PT, R8, RZ, PT ;  /* 0x000000ff0800020b */ /* 0x000fe20003fbd000 */
[----:B------:R-:W-:Y:S01]  /*01a0*/  @P0 HADD2.F32 R9, -RZ, R10.H1_H1 ;  /* 0x3000000aff090230 */ /* 0x000fe20000004100 */
[----:B------:R-:W-:Y:S01]  /*01b0*/  @P0 FSETP.NEU.FTZ.AND P2, PT, R3, RZ, PT ;  /* 0x000000ff0300020b */ /* 0x000fe20003f5d000 */
[--C-:B------:R-:W-:Y:S01]  /*01c0*/  @P0 HADD2.F32 R8, -RZ, R11.reuse.H0_H0 ;  /* 0x2000000bff080230 */ /* 0x100fe20000004100 */
[----:B------:R-:W-:Y:S01]  /*01d0*/  @P0 FSETP.NEU.FTZ.AND P1, PT, R7, RZ, PT ;  /* 0x000000ff0700020b */ /* 0x000fe20003f3d000 */
[----:B------:R-:W-:Y:S01]  /*01e0*/  @P0 HADD2.F32 R7, -RZ, R11.H1_H1 ;  /* 0x3000000bff070230 */ /* 0x000fe20000004100 */
[----:B------:R-:W-:-:S02]  /*01f0*/  @P0 FSETP.NEU.FTZ.AND P6, PT, R9, RZ, PT ;  /* 0x000000ff0900020b */ /* 0x000fc40003fdd000 */
[----:B------:R-:W-:Y:S02]  /*0200*/  PRMT R3, RZ, 0x7610, R3 ;  /* 0x00007610ff037816 */ /* 0x000fe40000000003 */
[----:B------:R-:W-:Y:S02]  /*0210*/  @P0 SEL R4, RZ, 0x1, !P3 ;  /* 0x00000001ff040807 */ /* 0x000fe40005800000 */
[----:B------:R-:W-:Y:S02]  /*0220*/  @P0 SEL R3, RZ, 0x1, !P4 ;  /* 0x00000001ff030807 */ /* 0x000fe40006000000 */
[----:B------:R-:W-:Y:S02]  /*0230*/  PRMT R6, RZ, 0x7610, R6 ;  /* 0x00007610ff067816 */ /* 0x000fe40000000006 */
[----:B------:R-:W-:Y:S02]  /*0240*/  @P0 SEL R6, RZ, 0x1, !P5 ;  /* 0x00000001ff060807 */ /* 0x000fe40006800000 */
[----:B------:R-:W-:-:S02]  /*0250*/  @P0 SEL R5, RZ, 0x1, !P6 ;  /* 0x00000001ff050807 */ /* 0x000fc40007000000 */
[----:B------:R-:W-:Y:S02]  /*0260*/  @P0 FSETP.NEU.FTZ.AND P3, PT, R8, RZ, PT ;  /* 0x000000ff0800020b */ /* 0x000fe40003f7d000 */
[----:B------:R-:W-:Y:S02]  /*0270*/  @P0 FSETP.NEU.FTZ.AND P4, PT, R7, RZ, PT ;  /* 0x000000ff0700020b */ /* 0x000fe40003f9d000 */
[----:B------:R-:W-:Y:S02]  /*0280*/  PRMT R8, R3, 0x7604, R4 ;  /* 0x0000760403087816 */ /* 0x000fe40000000004 */
[----:B------:R-:W-:Y:S02]  /*0290*/  PRMT R3, RZ, 0x7610, R3 ;  /* 0x00007610ff037816 */ /* 0x000fe40000000003 */
[----:B------:R-:W-:Y:S02]  /*02a0*/  PRMT R7, RZ, 0x7610, R7 ;  /* 0x00007610ff077816 */ /* 0x000fe40000000007 */
[----:B------:R-:W-:-:S02]  /*02b0*/  IADD3 R4, P5, R0, c[0x0][0x168], RZ ;  /* 0x00005a0000047a10 */ /* 0x000fc40007fbe0ff */
[----:B------:R-:W-:Y:S02]  /*02c0*/  PRMT R10, R5, 0x7604, R6 ;  /* 0x00007604050a7816 */ /* 0x000fe40000000006 */
[----:B------:R-:W-:Y:S01]  /*02d0*/  @P0 SEL R3, RZ, 0x1, !P2 ;  /* 0x00000001ff030807 */ /* 0x000fe20005000000 */
[----:B------:R-:W-:Y:S01]  /*02e0*/  IMAD.X R5, RZ, RZ, c[0x0][0x16c], P5 ;  /* 0x00005b00ff057624 */ /* 0x000fe200028e06ff */
[----:B------:R-:W-:Y:S02]  /*02f0*/  @P0 SEL R7, RZ, 0x1, !P3 ;  /* 0x00000001ff070807 */ /* 0x000fe40005800000 */
[----:B------:R-:W-:Y:S02]  /*0300*/  PRMT R0, RZ, 0x7610, R0 ;  /* 0x00007610ff007816 */ /* 0x000fe40000000000 */
[----:B------:R-:W-:Y:S02]  /*0310*/  PRMT R6, RZ, 0x7610, R6 ;  /* 0x00007610ff067816 */ /* 0x000fe40000000006 */
[----:B------:R-:W-:Y:S01]  /*0320*/  PRMT R9, R3, 0x7054, R8 ;  /* 0x0000705403097816 */ /* 0x000fe20000000008 */
[----:B------:R-:W-:Y:S01]  /*0330*/  IMAD.WIDE R2, R2, 0x4, R4 ;  /* 0x0000000402027825 */ /* 0x000fe200078e0204 */
[----:B------:R-:W-:-:S02]  /*0340*/  PRMT R7, R7, 0x7054, R10 ;  /* 0x0000705407077816 */ /* 0x000fc4000000000a */
[----:B------:R-:W-:Y:S02]  /*0350*/  @P0 SEL R0, RZ, 0x1, !P1 ;  /* 0x00000001ff000807 */ /* 0x000fe40004800000 */
[----:B------:R-:W-:Y:S02]  /*0360*/  @P0 SEL R6, RZ, 0x1, !P4 ;  /* 0x00000001ff060807 */ /* 0x000fe40006000000 */
[----:B------:R-:W-:Y:S02]  /*0370*/  PRMT R9, R0, 0x654, R9 ;  /* 0x0000065400097816 */ /* 0x000fe40000000009 */
[----:B------:R-:W-:-:S03]  /*0380*/  PRMT R7, R6, 0x654, R7 ;  /* 0x0000065406077816 */ /* 0x000fc60000000007 */
[----:B------:R-:W-:Y:S04]  /*0390*/  STG.E [R2.64], R9 ;  /* 0x0000000902007986 */ /* 0x000fe8000c101904 */
[----:B------:R-:W-:Y:S01]  /*03a0*/  STG.E [R2.64+0x200], R7 ;  /* 0x0002000702007986 */ /* 0x000fe2000c101904 */
[----:B------:R-:W-:Y:S05]  /*03b0*/  EXIT ;  /* 0x000000000000794d */ /* 0x000fea0003800000 */
.L_x_31266:
        /* <DEDUP_REMOVED lines=76> */
.L_x_31268:
[----:B0-----:R-:W-:Y:S05]  /*0880*/  BSYNC B0 ;  /* 0x0000000000007941 */ /* 0x001fea0003800000 */
.L_x_31267:
        /* <DEDUP_REMOVED lines=12> */
.L_x_31270:
[----:B------:R-:W-:Y:S05]  /*0950*/  BSYNC B0 ;  /* 0x0000000000007941 */ /* 0x000fea0003800000 */
.L_x_31269:
        /* <DEDUP_REMOVED lines=13> */
.L_x_31272:
[----:B------:R-:W-:Y:S05]  /*0a30*/  BSYNC B0 ;  /* 0x0000000000007941 */ /* 0x000fea0003800000 */
.L_x_31271:
        /* <DEDUP_REMOVED lines=13> */
.L_x_31274:
[----:B------:R-:W-:Y:S05]  /*0b10*/  BSYNC B0 ;  /* 0x0000000000007941 */ /* 0x000fea0003800000 */
.L_x_31273:
        /* <DEDUP_REMOVED lines=10> */
.L_x_31276:
[----:B------:R-:W-:Y:S05]  /*0bc0*/  BSYNC B0 ;  /* 0x0000000000007941 */ /* 0x000fea0003800000 */
.L_x_31275:
        /* <DEDUP_REMOVED lines=10> */
.L_x_31278:
[----:B------:R-:W-:Y:S05]  /*0c70*/  BSYNC B0 ;  /* 0x0000000000007941 */ /* 0x000fea0003800000 */
.L_x_31277:
        /* <DEDUP_REMOVED lines=10> */
.L_x_31280:
[----:B------:R-:W-:Y:S05]  /*0d20*/  BSYNC B0 ;  /* 0x0000000000007941 */ /* 0x000fea0003800000 */
.L_x_31279:
        /* <DEDUP_REMOVED lines=10> */
.L_x_31282:
[----:B------:R-:W-:Y:S05]  /*0dd0*/  BSYNC B0 ;  /* 0x0000000000007941 */ /* 0x000fea0003800000 */
.L_x_31281:
        /* <DEDUP_REMOVED lines=18> */
.L_x_31285:
[----:B0-----:R-:W-:-:S13]  /*0f00*/  ISETP.GE.AND P0, PT, R13, R10, PT ;  /* 0x0000000a0d00720c */ /* 0x001fda0003f06270 */
[----:B------:R-:W-:Y:S05]  /*0f10*/  @P0 BRA `(.L_x_31287) ;  /* 0x000000c000000947 */ /* 0x000fea0003800000 */
[----:B------:R-:W-:Y:S01]  /*0f20*/  IMAD.IADD R2, R0, 0x1, R13 ;  /* 0x0000000100027824 */ /* 0x000fe200078e020d */
[----:B------:R-:W-:-:S04]  /*0f30*/  IADD3 R13, R13, 0x80, RZ ;  /* 0x000000800d0d7810 */ /* 0x000fc80007ffe0ff */
[----:B------:R-:W-:-:S05]  /*0f40*/  IADD3 R2, P0, R2, c[0x0][0x168], RZ ;  /* 0x00005a0002027a10 */ /* 0x000fca0007f1e0ff */
[----:B------:R-:W-:-:S05]  /*0f50*/  IMAD.X R3, RZ, RZ, c[0x0][0x16c], P0 ;  /* 0x00005b00ff037624 */ /* 0x000fca00000e06ff */
[----:B------:R0:W-:Y:S03]  /*0f60*/  STG.E.U8 [R2.64], R8 ;  /* 0x0000000802007986 */ /* 0x0001e6000c101104 */
.L_x_31286:
[----:B------:R-:W-:-:S13]  /*0f70*/  ISETP.GE.AND P0, PT, R13, R10, PT ;  /* 0x0000000a0d00720c */ /* 0x000fda0003f06270 */
[----:B------:R-:W-:Y:S05]  /*0f80*/  @P0 BRA `(.L_x_31288) ;  /* 0x000000d000000947 */ /* 0x000fea0003800000 */
[----:B0-----:R-:W-:Y:S01]  /*0f90*/  IMAD.IADD R2, R0, 0x1, R13 ;  /* 0x0000000100027824 */ /* 0x001fe200078e020d */
[----:B------:R-:W-:-:S04]  /*0fa0*/  IADD3 R13, R13, 0x80, RZ ;  /* 0x000000800d0d7810 */ /* 0x000fc80007ffe0ff */
[----:B------:R-:W-:-:S05]  /*0fb0*/  IADD3 R2, P0, R2, c[0x0][0x168], RZ ;  /* 0x00005a0002027a10 */ /* 0x000fca0007f1e0ff */
[----:B------:R-:W-:-:S05]  /*0fc0*/  IMAD.X R3, RZ, RZ, c[0x0][0x16c], P0 ;  /* 0x00005b00ff037624 */ /* 0x000fca00000e06ff */
[----:B------:R0:W-:Y:S03]  /*0fd0*/  STG.E.U8 [R2.64], R9 ;  /* 0x0000000902007986 */ /* 0x0001e6000c101104 */
.L_x_31287:
        /* <DEDUP_REMOVED lines=8> */
.L_x_31288:
[----:B------:R-:W-:Y:S05]  /*1060*/  BSYNC B1 ;  /* 0x0000000000017941 */ /* 0x000fea0003800000 */
.L_x_31284:
[----:B------:R-:W-:-:S13]  /*1070*/  ISETP.GE.AND P0, PT, R13, R10, PT ;  /* 0x0000000a0d00720c */ /* 0x000fda0003f06270 */
[----:B0-----:R-:W-:Y:S01]  /*1080*/  @!P0 IMAD.IADD R2, R0, 0x1, R13 ;  /* 0x0000000100028824 */ /* 0x001fe200078e020d */
[----:B------:R-:W-:-:S04]  /*1090*/  @!P0 IADD3 R13, R13, 0x80, RZ ;  /* 0x000000800d0d8810 */ /* 0x000fc80007ffe0ff */
[----:B------:R-:W-:-:S05]  /*10a0*/  @!P0 IADD3 R2, P1, R2, c[0x0][0x168], RZ ;  /* 0x00005a0002028a10 */ /* 0x000fca0007f3e0ff */
[----:B------:R-:W-:-:S05]  /*10b0*/  @!P0 IMAD.X R3, RZ, RZ, c[0x0][0x16c], P1 ;  /* 0x00005b00ff038624 */ /* 0x000fca00008e06ff */
[----:B-----5:R0:W-:Y:S03]  /*10c0*/  @!P0 STG.E.U8 [R2.64], R14 ;  /* 0x0000000e02008986 */ /* 0x0201e6000c101104 */
.L_x_31289:
[----:B------:R-:W-:Y:S05]  /*10d0*/  BSYNC B0 ;  /* 0x0000000000007941 */ /* 0x000fea0003800000 */
.L_x_31283:
        /* <DEDUP_REMOVED lines=8> */
.L_x_31290:
        /* <DEDUP_REMOVED lines=10> */
.L_x_42114:


//--------------------- .text._ZN2at6native29vectorized_elementwise_kernelILi8ENS0_13AUnaryFunctorIN3c104HalfES4_bZZZNS0_23logical_and_kernel_cudaERNS_14TensorIteratorEENKUlvE0_clEvENKUlvE6_clEvEUlS4_S4_E_EESt5arrayIPcLm2EEEEviT0_T1_ --------------------------
	.section	.text._ZN2at6native29vectorized_elementwise_kernelILi8ENS0_13AUnaryFunctorIN3c104HalfES4_bZZZNS0_23logical_and_kernel_cudaERNS_14TensorIteratorEENKUlvE0_clEvENKUlvE6_clEvEUlS4_S4_E_EESt5arrayIPcLm2EEEEviT0_T1_,"ax",@progbits
	.sectioninfo	@"SHI_REGISTERS=4"
	.align	128
        .global         _ZN2at6native29vectorized_elementwise_kernelILi8ENS0_13AUnaryFunctorIN3c104HalfES4_bZZZNS0_23logical_and_kernel_cudaERNS_14TensorIteratorEENKUlvE0_clEvENKUlvE6_clEvEUlS4_S4_E_EESt5arrayIPcLm2EEEEviT0_T1_
        .type           _ZN2at6native29vectorized_elementwise_kernelILi8ENS0_13AUnaryFunctorIN3c104HalfES4_bZZZNS0_23logical_and_kernel_cudaERNS_14TensorIteratorEENKUlvE0_clEvENKUlvE6_clEvEUlS4_S4_E_EESt5arrayIPcLm2EEEEviT0_T1_,@function
        .size           _ZN2at6native29vectorized_elementwise_kernelILi8ENS0_13AUnaryFunctorIN3c104HalfES4_bZZZNS0_23logical_and_kernel_cudaERNS_14TensorIteratorEENKUlvE0_clEvENKUlvE6_clEvEUlS4_S4_E_EESt5arrayIPcLm2EEEEviT0_T1_,(.L_x_42115 - _ZN2at6native29vectorized_elementwise_kernelILi8ENS0_13AUnaryFunctorIN3c104HalfES4_bZZZNS0_23logical_and_kernel_cudaERNS_14TensorIteratorEENKUlvE0_clEvENKUlvE6_clEvEUlS4_S4_E_EESt5arrayIPcLm2EEEEviT0_T1_)
        .other          _ZN2at6native29vectorized_elementwise_kernelILi8ENS0_13AUnaryFunctorIN3c104HalfES4_bZZZNS0_23logical_and_kernel_cudaERNS_14TensorIteratorEENKUlvE0_clEvENKUlvE6_clEvEUlS4_S4_E_EESt5arrayIPcLm2EEEEviT0_T1_,@"STO_CUDA_ENTRY STV_DEFAULT"
_ZN2at6native29vectorized_elementwise_kernelILi8ENS0_13AUnaryFunctorIN3c104HalfES4_bZZZNS0_23logical_and_kernel_cudaERNS_14TensorIteratorEENKUlvE0_clEvENKUlvE6_clEvEUlS4_S4_E_EESt5arrayIPcLm2EEEEviT0_T1_:
.text._ZN2at6native29vectorized_elementwise_kernelILi8ENS0_13AUnaryFunctorIN3c104HalfES4_bZZZNS0_23logical_and_kernel_cudaERNS_14TensorIteratorEENKUlvE0_clEvENKUlvE6_clEvEUlS4_S4_E_EESt5arrayIPcLm2EEEEviT0_T1_:
[----:B------:R-:W-:Y:S02]  /*0000*/  MOV R1, c[0x0][0x28] ;  /* 0x00000a0000017a02 */ /* 0x000fe40000000f00 */
[----:B------:R-:W-:Y:S05]  /*0010*/  EXIT ;  /* 0x000000000000794d */ /* 0x000fea0003800000 */
.L_x_31291:
        /* <DEDUP_REMOVED lines=14> */
.L_x_42115:


//--------------------- .text._ZN2at6native18elementwise_kernelILi128ELi4EZNS0_15gpu_kernel_implINS0_13BinaryFunctorIN3c104HalfES5_bZZZNS0_23logical_and_kernel_cudaERNS_14TensorIteratorEENKUlvE0_clEvENKUlvE6_clEvEUlS5_S5_E_EEEEvRNS_18TensorIteratorBaseERKT_EUliE_EEviT1_ --------------------------
	.section	.text._ZN2at6native18elementwise_kernelILi128ELi4EZNS0_15gpu_kernel_implINS0_13BinaryFunctorIN3c104HalfES5_bZZZNS0_23logical_and_kernel_cudaERNS_14TensorIteratorEENKUlvE0_clEvENKUlvE6_clEvEUlS5_S5_E_EEEEvRNS_18TensorIteratorBaseERKT_EUliE_EEviT1_,"ax",@progbits
	.sectioninfo	@"SHI_REGISTERS=26"
	.align	128
        .global         _ZN2at6native18elementwise_kernelILi128ELi4EZNS0_15gpu_kernel_implINS0_13BinaryFunctorIN3c104HalfES5_bZZZNS0_23logical_and_kernel_cudaERNS_14TensorIteratorEENKUlvE0_clEvENKUlvE6_clEvEUlS5_S5_E_EEEEvRNS_18TensorIteratorBaseERKT_EUliE_EEviT1_
        .type           _ZN2at6native18elementwise_kernelILi128ELi4EZNS0_15gpu_kernel_implINS0_13BinaryFunctorIN3c104HalfES5_bZZZNS0_23logical_and_kernel_cudaERNS_14TensorIteratorEENKUlvE0_clEvENKUlvE6_clEvEUlS5_S5_E_EEEEvRNS_18TensorIteratorBaseERKT_EUliE_EEviT1_,@function
        .size           _ZN2at6native18elementwise_kernelILi128ELi4EZNS0_15gpu_kernel_implINS0_13BinaryFunctorIN3c104HalfES5_bZZZNS0_23logical_and_kernel_cudaERNS_14TensorIteratorEENKUlvE0_clEvENKUlvE6_clEvEUlS5_S5_E_EEEEvRNS_18TensorIteratorBaseERKT_EUliE_EEviT1_,(.L_x_42116 - _ZN2at6native18elementwise_kernelILi128ELi4EZNS0_15gpu_kernel_implINS0_13BinaryFunctorIN3c104HalfES5_bZZZNS0_23logical_and_kernel_cudaERNS_14TensorIteratorEENKUlvE0_clEvENKUlvE6_clEvEUlS5_S5_E_EEEEvRNS_18TensorIteratorBaseERKT_EUliE_EEviT1_)
        .other          _ZN2at6native18elementwise_kernelILi128ELi4EZNS0_15gpu_kernel_implINS0_13BinaryFunctorIN3c104HalfES5_bZZZNS0_23logical_and_kernel_cudaERNS_14TensorIteratorEENKUlvE0_clEvENKUlvE6_clEvEUlS5_S5_E_EEEEvRNS_18TensorIteratorBaseERKT_EUliE_EEviT1_,@"STO_CUDA_ENTRY STV_DEFAULT"
_ZN2at6native18elementwise_kernelILi128ELi4EZNS0_15gpu_kernel_implINS0_13BinaryFunctorIN3c104HalfES5_bZZZNS0_23logical_and_kernel_cudaERNS_14TensorIteratorEENKUlvE0_clEvENKUlvE6_clEvEUlS5_S5_E_EEEEvRNS_18TensorIteratorBaseERKT_EUliE_EEviT1_:
.text._ZN2at6native18elementwise_kernelILi128ELi4EZNS0_15gpu_kernel_implINS0_13BinaryFunctorIN3c104HalfES5_bZZZNS0_23logical_and_kernel_cudaERNS_14TensorIteratorEENKUlvE0_clEvENKUlvE6_clEvEUlS5_S5_E_EEEEvRNS_18TensorIteratorBaseERKT_EUliE_EEviT1_:
        /* <DEDUP_REMOVED lines=263> */
.L_x_31294:
        /* <DEDUP_REMOVED lines=21> */
.L_x_31298:
[----:B------:R-:W2:Y:S02]  /*11c0*/  LDG.E.U8 R2, [R2.64] ;  /* 0x0000002402027981 */ /* 0x000ea4000c1e1100 */
[----:B--2---:R-:W0:Y:S02]  /*11d0*/  I2F.U16 R0, R2 ;  /* 0x0000000200007306 */ /* 0x004e240000101000 */
[----:B0-----:R-:W-:-:S04]  /*11e0*/  F2FP.PACK_AB R0, RZ, R0 ;  /* 0x00000000ff00723e */ /* 0x001fc800000000ff */
[----:B------:R-:W-:Y:S01]  /*11f0*/  PRMT R23, R0, 0x7610, R23 ;  /* 0x0000761000177816 */ /* 0x000fe20000000017 */
[----:B------:R-:W-:Y:S05]  /*1200*/  BRA `(.L_x_31300) ;  /* 0x00000ed000007947 */ /* 0x000fea0003800000 */
.L_x_31297:
        /* <DEDUP_REMOVED lines=11> */
.L_x_31302:
[----:B------:R-:W2:Y:S02]  /*12c0*/  LDG.E R2, [R2.64] ;  /* 0x0000002402027981 */ /* 0x000ea4000c1e1900 */
[----:B--2---:R-:W0:Y:S02]  /*12d0*/  I2F R0, R2 ;  /* 0x0000000200007306 */ /* 0x004e240000201400 */
[----:B0-----:R-:W-:-:S04]  /*12e0*/  F2FP.PACK_AB R0, RZ, R0 ;  /* 0x00000000ff00723e */ /* 0x001fc800000000ff */
[----:B------:R-:W-:Y:S01]  /*12f0*/  PRMT R23, R0, 0x7610, R23 ;  /* 0x0000761000177816 */ /* 0x000fe20000000017 */
[----:B------:R-:W-:Y:S05]  /*1300*/  BRA `(.L_x_31300) ;  /* 0x00000dd000007947 */ /* 0x000fea0003800000 */
.L_x_31301:
[----:B------:R-:W2:Y:S02]  /*1310*/  LDG.E.U16 R2, [R2.64] ;  /* 0x0000002402027981 */ /* 0x000ea4000c1e1500 */
[----:B--2---:R-:W0:Y:S02]  /*1320*/  I2F.S16 R0, R2 ;  /* 0x0000000200007306 */ /* 0x004e240000101400 */
[----:B0-----:R-:W-:-:S04]  /*1330*/  F2FP.PACK_AB R0, RZ, R0 ;  /* 0x00000000ff00723e */ /* 0x001fc800000000ff */
[----:B------:R-:W-:Y:S01]  /*1340*/  PRMT R23, R0, 0x7610, R23 ;  /* 0x0000761000177816 */ /* 0x000fe20000000017 */
[----:B------:R-:W-:Y:S05]  /*1350*/  BRA `(.L_x_31300) ;  /* 0x00000d8000007947 */ /* 0x000fea0003800000 */
.L_x_31296:
        /* <DEDUP_REMOVED lines=9> */
.L_x_31304:
[----:B------:R0:W5:Y:S01]  /*13f0*/  LDG.E.U16 R23, [R2.64] ;  /* 0x0000002402177981 */ /* 0x000162000c1e1500 */
[----:B------:R-:W-:Y:S05]  /*1400*/  BRA `(.L_x_31300) ;  /* 0x00000cd000007947 */ /* 0x000fea0003800000 */
.L_x_31303:
        /* <DEDUP_REMOVED lines=9> */
.L_x_31306:
[----:B------:R0:W5:Y:S01]  /*14a0*/  LDG.E.U16 R23, [R2.64] ;  /* 0x0000002402177981 */ /* 0x000162000c1e1500 */
[----:B------:R-:W-:Y:S05]  /*14b0*/  BRA `(.L_x_31300) ;  /* 0x00000c2000007947 */ /* 0x000fea0003800000 */
.L_x_31305:
[----:B------:R-:W2:Y:S02]  /*14c0*/  LDG.E.64 R2, [R2.64] ;  /* 0x0000002402027981 */ /* 0x000ea4000c1e1b00 */
[----:B--2---:R-:W0:Y:S01]  /*14d0*/  F2F.F32.F64 R0, R2 ;  /* 0x0000000200007310 */ /* 0x004e220000301000 */
[----:B------:R-:W0:-:S14]  /*14e0*/  DSETP.GEU.AND P0, PT, |R2|, c[0x2][0x0], PT ;  /* 0x008000000200762a */ /* 0x000e1c0003f0e200 */
[----:B0-----:R-:W-:-:S05]  /*14f0*/  @!P0 FMUL R0, R0, 1.175494350822287508e-38 ;  /* 0x0080000000008820 */ /* 0x001fca0000400000 */
[----:B------:R-:W-:-:S04]  /*1500*/  F2FP.PACK_AB R0, RZ, R0 ;  /* 0x00000000ff00723e */ /* 0x000fc800000000ff */
[----:B------:R-:W-:Y:S01]  /*1510*/  PRMT R23, R0, 0x7610, R23 ;  /* 0x0000761000177816 */ /* 0x000fe20000000017 */
[----:B------:R-:W-:Y:S05]  /*1520*/  BRA `(.L_x_31300) ;  /* 0x00000bb000007947 */ /* 0x000fea0003800000 */
.L_x_31295:
        /* <DEDUP_REMOVED lines=14> */
.L_x_31309:
[----:B------:R-:W2:Y:S02]  /*1610*/  LDG.E.64 R2, [R2.64] ;  /* 0x0000002402027981 */ /* 0x000ea4000c1e1b00 */
[----:B--2---:R-:W0:Y:S01]  /*1620*/  F2F.F32.F64 R0, R2 ;  /* 0x0000000200007310 */ /* 0x004e220000301000 */
[----:B------:R-:W0:-:S14]  /*1630*/  DSETP.GEU.AND P0, PT, |R2|, c[0x2][0x0], PT ;  /* 0x008000000200762a */ /* 0x000e1c0003f0e200 */
[----:B0-----:R-:W-:-:S05]  /*1640*/  @!P0 FMUL R0, R0, 1.175494350822287508e-38 ;  /* 0x0080000000008820 */ /* 0x001fca0000400000 */
[----:B------:R-:W-:-:S04]  /*1650*/  F2FP.PACK_AB R0, RZ, R0 ;  /* 0x00000000ff00723e */ /* 0x000fc800000000ff */
[----:B------:R-:W-:Y:S01]  /*1660*/  PRMT R23, R0, 0x7610, R23 ;  /* 0x0000761000177816 */ /* 0x000fe20000000017 */
[----:B------:R-:W-:Y:S05]  /*1670*/  BRA `(.L_x_31300) ;  /* 0x00000a6000007947 */ /* 0x000fea0003800000 */
.L_x_31308:
        /* <DEDUP_REMOVED lines=28> */
.L_x_31311:
        /* <DEDUP_REMOVED lines=15> */
.L_x_31310:
[----:B------:R-:W2:Y:S02]  /*1930*/  LDG.E.U16 R0, [R2.64] ;  /* 0x0000002402007981 */ /* 0x000ea4000c1e1500 */
[----:B--2---:R-:W-:-:S04]  /*1940*/  PRMT R0, RZ, 0x5410, R0 ;  /* 0x00005410ff007816 */ /* 0x004fc80000000000 */
[----:B------:R-:W-:-:S04]  /*1950*/  F2FP.PACK_AB R0, RZ, R0 ;  /* 0x00000000ff00723e */ /* 0x000fc800000000ff */
[----:B------:R-:W-:Y:S01]  /*1960*/  PRMT R23, R0, 0x7610, R23 ;  /* 0x0000761000177816 */ /* 0x000fe20000000017 */
[----:B------:R-:W-:Y:S05]  /*1970*/  BRA `(.L_x_31300) ;  /* 0x0000076000007947 */ /* 0x000fea0003800000 */
.L_x_31307:
        /* <DEDUP_REMOVED lines=12> */
.L_x_31314:
        /* <DEDUP_REMOVED lines=21> */
.L_x_31318:
[----:B------:R-:W-:Y:S05]  /*1b90*/  BSYNC B1 ;  /* 0x0000000000017941 */ /* 0x000fea0003800000 */
.L_x_31317:
[----:B------:R-:W-:Y:S01]  /*1ba0*/  LEA R3, R0, 0x3b800000, 0x17 ;  /* 0x3b80000000037811 */ /* 0x000fe200078eb8ff */
[----:B------:R-:W-:-:S05]  /*1bb0*/  IMAD.SHL.U32 R0, R2, 0x100000, RZ ;  /* 0x0010000002007824 */ /* 0x000fca00078e00ff */
[----:B------:R-:W-:Y:S02]  /*1bc0*/  LOP3.LUT R0, R3, R0, R4, 0xfe, !PT ;  /* 0x0000000003007212 */ /* 0x000fe400078efe04 */
.L_x_31316:
[----:B------:R-:W-:Y:S05]  /*1bd0*/  BSYNC B0 ;  /* 0x0000000000007941 */ /* 0x000fea0003800000 */
.L_x_31315:
[----:B------:R-:W-:-:S04]  /*1be0*/  F2FP.PACK_AB R0, RZ, R0 ;  /* 0x00000000ff00723e */ /* 0x000fc800000000ff */
[----:B------:R-:W-:Y:S01]  /*1bf0*/  PRMT R23, R0, 0x7610, R23 ;  /* 0x0000761000177816 */ /* 0x000fe20000000017 */
[----:B------:R-:W-:Y:S05]  /*1c00*/  BRA `(.L_x_31300) ;  /* 0x000004d000007947 */ /* 0x000fea0003800000 */
.L_x_31313:
        /* <DEDUP_REMOVED lines=21> */
.L_x_31322:
[----:B------:R-:W-:Y:S05]  /*1d60*/  BSYNC B1 ;  /* 0x0000000000017941 */ /* 0x000fea0003800000 */
.L_x_31321:
[----:B------:R-:W-:Y:S01]  /*1d70*/  LEA R3, R0, 0x37800000, 0x17 ;  /* 0x3780000000037811 */ /* 0x000fe200078eb8ff */
[----:B------:R-:W-:-:S05]  /*1d80*/  IMAD.SHL.U32 R0, R2, 0x200000, RZ ;  /* 0x0020000002007824 */ /* 0x000fca00078e00ff */
[----:B------:R-:W-:Y:S02]  /*1d90*/  LOP3.LUT R0, R3, R0, R4, 0xfe, !PT ;  /* 0x0000000003007212 */ /* 0x000fe400078efe04 */
.L_x_31320:
[----:B------:R-:W-:Y:S05]  /*1da0*/  BSYNC B0 ;  /* 0x0000000000007941 */ /* 0x000fea0003800000 */
.L_x_31319:
[----:B------:R-:W-:-:S04]  /*1db0*/  F2FP.PACK_AB R0, RZ, R0 ;  /* 0x00000000ff00723e */ /* 0x000fc800000000ff */
[----:B------:R-:W-:Y:S01]  /*1dc0*/  PRMT R23, R0, 0x7610, R23 ;  /* 0x0000761000177816 */ /* 0x000fe20000000017 */
[----:B------:R-:W-:Y:S05]  /*1dd0*/  BRA `(.L_x_31300) ;  /* 0x0000030000007947 */ /* 0x000fea0003800000 */
.L_x_31312:
        /* <DEDUP_REMOVED lines=14> */
.L_x_31326:
[----:B------:R-:W-:Y:S05]  /*1ec0*/  BSYNC B0 ;  /* 0x0000000000007941 */ /* 0x000fea0003800000 */
.L_x_31325:
[----:B------:R-:W-:-:S04]  /*1ed0*/  F2FP.PACK_AB R0, RZ, R0 ;  /* 0x00000000ff00723e */ /* 0x000fc800000000ff */
[----:B------:R-:W-:Y:S01]  /*1ee0*/  PRMT R23, R0, 0x7610, R23 ;  /* 0x0000761000177816 */ /* 0x000fe20000000017 */
[----:B------:R-:W-:Y:S05]  /*1ef0*/  BRA `(.L_x_31300) ;  /* 0x000001e000007947 */ /* 0x000fea0003800000 */
.L_x_31299:
        /* <DEDUP_REMOVED lines=21> */
.L_x_31324:
[----:B------:R-:W2:Y:S02]  /*2050*/  LDG.E.64 R2, [R2.64] ;  /* 0x0000002402027981 */ /* 0x000ea4000c1e1b00 */
[----:B--2---:R-:W0:Y:S02]  /*2060*/  I2F.U64 R0, R2 ;  /* 0x0000000200007312 */ /* 0x004e240000301000 */
[----:B0-----:R-:W-:-:S04]  /*2070*/  F2FP.PACK_AB R0, RZ, R0 ;  /* 0x00000000ff00723e */ /* 0x001fc800000000ff */
[----:B------:R-:W-:Y:S01]  /*2080*/  PRMT R23, R0, 0x7610, R23 ;  /* 0x0000761000177816 */ /* 0x000fe20000000017 */
[----:B------:R-:W-:Y:S05]  /*2090*/  BRA `(.L_x_31300) ;  /* 0x0000004000007947 */ /* 0x000fea0003800000 */
.L_x_31323:
[----:B------:R-:W2:Y:S02]  /*20a0*/  LDG.E R2, [R2.64] ;  /* 0x0000002402027981 */ /* 0x000ea4000c1e1900 */
[----:B--2---:R-:W0:Y:S02]  /*20b0*/  I2F.U32 R0, R2 ;  /* 0x0000000200007306 */ /* 0x004e240000201000 */
[----:B0-----:R-:W-:-:S04]  /*20c0*/  F2FP.PACK_AB R0, RZ, R0 ;  /* 0x00000000ff00723e */ /* 0x001fc800000000ff */
[----:B------:R-:W-:Y:S02]  /*20d0*/  PRMT R23, R0, 0x7610, R23 ;  /* 0x0000761000177816 */ /* 0x000fe40000000017 */
.L_x_31300:
        /* <DEDUP_REMOVED lines=18> */
.L_x_31330:
[----:B------:R-:W2:Y:S02]  /*2200*/  LDG.E.U8 R2, [R2.64] ;  /* 0x0000002402027981 */ /* 0x000ea4000c1e1100 */
[----:B--2---:R-:W0:Y:S02]  /*2210*/  I2F.U16 R0, R2 ;  /* 0x0000000200007306 */ /* 0x004e240000101000 */
[----:B0-----:R-:W-:Y:S01]  /*2220*/  F2FP.PACK_AB R0, RZ, R0 ;  /* 0x00000000ff00723e */ /* 0x001fe200000000ff */
[----:B------:R-:W-:Y:S05]  /*2230*/  BRA `(.L_x_31332) ;  /* 0x00000e1000007947 */ /* 0x000fea0003800000 */
.L_x_31329:
        /* <DEDUP_REMOVED lines=10> */
.L_x_31334:
[----:B------:R-:W2:Y:S02]  /*22e0*/  LDG.E R2, [R2.64] ;  /* 0x0000002402027981 */ /* 0x000ea4000c1e1900 */
[----:B--2---:R-:W0:Y:S02]  /*22f0*/  I2F R0, R2 ;  /* 0x0000000200007306 */ /* 0x004e240000201400 */
[----:B0-----:R-:W-:Y:S01]  /*2300*/  F2FP.PACK_AB R0, RZ, R0 ;  /* 0x00000000ff00723e */ /* 0x001fe200000000ff */
[----:B------:R-:W-:Y:S05]  /*2310*/  BRA `(.L_x_31332) ;  /* 0x00000d3000007947 */ /* 0x000fea0003800000 */
.L_x_31333:
[----:B------:R-:W2:Y:S02]  /*2320*/  LDG.E.U16 R2, [R2.64] ;  /* 0x0000002402027981 */ /* 0x000ea4000c1e1500 */
[----:B--2---:R-:W0:Y:S02]  /*2330*/  I2F.S16 R0, R2 ;  /* 0x0000000200007306 */ /* 0x004e240000101400 */
[----:B0-----:R-:W-:Y:S01]  /*2340*/  F2FP.PACK_AB R0, RZ, R0 ;  /* 0x00000000ff00723e */ /* 0x001fe200000000ff */
[----:B------:R-:W-:Y:S05]  /*2350*/  BRA `(.L_x_31332) ;  /* 0x00000cf000007947 */ /* 0x000fea0003800000 */
.L_x_31328:
        /* <DEDUP_REMOVED lines=9> */
.L_x_31336:
[----:B------:R0:W5:Y:S01]  /*23f0*/  LDG.E.U16 R0, [R2.64] ;  /* 0x0000002402007981 */ /* 0x000162000c1e1500 */
[----:B------:R-:W-:Y:S05]  /*2400*/  BRA `(.L_x_31332) ;  /* 0x00000c4000007947 */ /* 0x000fea0003800000 */
.L_x_31335:
        /* <DEDUP_REMOVED lines=9> */
.L_x_31338:
[----:B------:R0:W5:Y:S01]  /*24a0*/  LDG.E.U16 R0, [R2.64] ;  /* 0x0000002402007981 */ /* 0x000162000c1e1500 */
[----:B------:R-:W-:Y:S05]  /*24b0*/  BRA `(.L_x_31332) ;  /* 0x00000b9000007947 */ /* 0x000fea0003800000 */
.L_x_31337:
[----:B------:R-:W2:Y:S02]  /*24c0*/  LDG.E.64 R2, [R2.64] ;  /* 0x0000002402027981 */ /* 0x000ea4000c1e1b00 */
[----:B--2---:R-:W0:Y:S01]  /*24d0*/  F2F.F32.F64 R0, R2 ;  /* 0x0000000200007310 */ /* 0x004e220000301000 */
[----:B------:R-:W0:-:S14]  /*24e0*/  DSETP.GEU.AND P0, PT, |R2|, c[0x2][0x0], PT ;  /* 0x008000000200762a */ /* 0x000e1c0003f0e200 */
[----:B0-----:R-:W-:-:S05]  /*24f0*/  @!P0 FMUL R0, R0, 1.175494350822287508e-38 ;  /* 0x0080000000008820 */ /* 0x001fca0000400000 */
[----:B------:R-:W-:Y:S01]  /*2500*/  F2FP.PACK_AB R0, RZ, R0 ;  /* 0x00000000ff00723e */ /* 0x000fe200000000ff */
[----:B------:R-:W-:Y:S05]  /*2510*/  BRA `(.L_x_31332) ;  /* 0x00000b3000007947 */ /* 0x000fea0003800000 */
.L_x_31327:
        /* <DEDUP_REMOVED lines=13> */
.L_x_31341:
[----:B------:R-:W2:Y:S02]  /*25f0*/  LDG.E.64 R2, [R2.64] ;  /* 0x0000002402027981 */ /* 0x000ea4000c1e1b00 */
[----:B--2---:R-:W0:Y:S01]  /*2600*/  F2F.F32.F64 R0, R2 ;  /* 0x0000000200007310 */ /* 0x004e220000301000 */
[----:B------:R-:W0:-:S14]  /*2610*/  DSETP.GEU.AND P0, PT, |R2|, c[0x2][0x0], PT ;  /* 0x008000000200762a */ /* 0x000e1c0003f0e200 */
[----:B0-----:R-:W-:-:S05]  /*2620*/  @!P0 FMUL R0, R0, 1.175494350822287508e-38 ;  /* 0x0080000000008820 */ /* 0x001fca0000400000 */
[----:B------:R-:W-:Y:S01]  /*2630*/  F2FP.PACK_AB R0, RZ, R0 ;  /* 0x00000000ff00723e */ /* 0x000fe200000000ff */
[----:B------:R-:W-:Y:S05]  /*2640*/  BRA `(.L_x_31332) ;  /* 0x00000a0000007947 */ /* 0x000fea0003800000 */
.L_x_31340:
        /* <DEDUP_REMOVED lines=28> */
.L_x_31343:
        /* <DEDUP_REMOVED lines=15> */
.L_x_31342:
[----:B------:R-:W2:Y:S02]  /*2900*/  LDG.E.U16 R0, [R2.64] ;  /* 0x0000002402007981 */ /* 0x000ea4000c1e1500 */
[----:B--2---:R-:W-:-:S04]  /*2910*/  PRMT R0, RZ, 0x5410, R0 ;  /* 0x00005410ff007816 */ /* 0x004fc80000000000 */
[----:B------:R-:W-:Y:S01]  /*2920*/  F2FP.PACK_AB R0, RZ, R0 ;  /* 0x00000000ff00723e */ /* 0x000fe200000000ff */
[----:B------:R-:W-:Y:S05]  /*2930*/  BRA `(.L_x_31332) ;  /* 0x0000071000007947 */ /* 0x000fea0003800000 */
.L_x_31339:
        /* <DEDUP_REMOVED lines=12> */
.L_x_31346:
        /* <DEDUP_REMOVED lines=21> */
.L_x_31350:
[----:B------:R-:W-:Y:S05]  /*2b50*/  BSYNC B1 ;  /* 0x0000000000017941 */ /* 0x000fea0003800000 */
.L_x_31349:
[----:B------:R-:W-:Y:S01]  /*2b60*/  LEA R3, R0, 0x3b800000, 0x17 ;  /* 0x3b80000000037811 */ /* 0x000fe200078eb8ff */
[----:B------:R-:W-:-:S05]  /*2b70*/  IMAD.SHL.U32 R0, R2, 0x100000, RZ ;  /* 0x0010000002007824 */ /* 0x000fca00078e00ff */
[----:B------:R-:W-:Y:S02]  /*2b80*/  LOP3.LUT R0, R3, R0, R4, 0xfe, !PT ;  /* 0x0000000003007212 */ /* 0x000fe400078efe04 */
.L_x_31348:
[----:B------:R-:W-:Y:S05]  /*2b90*/  BSYNC B0 ;  /* 0x0000000000007941 */ /* 0x000fea0003800000 */
.L_x_31347:
[----:B------:R-:W-:Y:S01]  /*2ba0*/  F2FP.PACK_AB R0, RZ, R0 ;  /* 0x00000000ff00723e */ /* 0x000fe200000000ff */
[----:B------:R-:W-:Y:S05]  /*2bb0*/  BRA `(.L_x_31332) ;  /* 0x0000049000007947 */ /* 0x000fea0003800000 */
.L_x_31345:
        /* <DEDUP_REMOVED lines=21> */
.L_x_31354:
[----:B------:R-:W-:Y:S05]  /*2d10*/  BSYNC B1 ;  /* 0x0000000000017941 */ /* 0x000fea0003800000 */
.L_x_31353:
[----:B------:R-:W-:Y:S01]  /*2d20*/  LEA R3, R0, 0x37800000, 0x17 ;  /* 0x3780000000037811 */ /* 0x000fe200078eb8ff */
[----:B------:R-:W-:-:S05]  /*2d30*/  IMAD.SHL.U32 R0, R2, 0x200000, RZ ;  /* 0x0020000002007824 */ /* 0x000fca00078e00ff */
[----:B------:R-:W-:Y:S02]  /*2d40*/  LOP3.LUT R0, R3, R0, R4, 0xfe, !PT ;  /* 0x0000000003007212 */ /* 0x000fe400078efe04 */
.L_x_31352:
[----:B------:R-:W-:Y:S05]  /*2d50*/  BSYNC B0 ;  /* 0x0000000000007941 */ /* 0x000fea0003800000 */
.L_x_31351:
[----:B------:R-:W-:Y:S01]  /*2d60*/  F2FP.PACK_AB R0, RZ, R0 ;  /* 0x00000000ff00723e */ /* 0x000fe200000000ff */
[----:B------:R-:W-:Y:S05]  /*2d70*/  BRA `(.L_x_31332) ;  /* 0x000002d000007947 */ /* 0x000fea0003800000 */
.L_x_31344:
        /* <DEDUP_REMOVED lines=14> */
.L_x_31358:
[----:B------:R-:W-:Y:S05]  /*2e60*/  BSYNC B0 ;  /* 0x0000000000007941 */ /* 0x000fea0003800000 */
.L_x_31357:
[----:B------:R-:W-:Y:S01]  /*2e70*/  F2FP.PACK_AB R0, RZ, R0 ;  /* 0x00000000ff00723e */ /* 0x000fe200000000ff */
[----:B------:R-:W-:Y:S05]  /*2e80*/  BRA `(.L_x_31332) ;  /* 0x000001c000007947 */ /* 0x000fea0003800000 */
.L_x_31331:
        /* <DEDUP_REMOVED lines=21> */
.L_x_31356:
[----:B------:R-:W2:Y:S02]  /*2fe0*/  LDG.E.64 R2, [R2.64] ;  /* 0x0000002402027981 */ /* 0x000ea4000c1e1b00 */
[----:B--2---:R-:W0:Y:S02]  /*2ff0*/  I2F.U64 R0, R2 ;  /* 0x0000000200007312 */ /* 0x004e240000301000 */
[----:B0-----:R-:W-:Y:S01]  /*3000*/  F2FP.PACK_AB R0, RZ, R0 ;  /* 0x00000000ff00723e */ /* 0x001fe200000000ff */
[----:B------:R-:W-:Y:S05]  /*3010*/  BRA `(.L_x_31332) ;  /* 0x0000003000007947 */ /* 0x000fea0003800000 */
.L_x_31355:
[----:B------:R-:W2:Y:S02]  /*3020*/  LDG.E R2, [R2.64] ;  /* 0x0000002402027981 */ /* 0x000ea4000c1e1900 */
[----:B--2---:R-:W0:Y:S02]  /*3030*/  I2F.U32 R0, R2 ;  /* 0x0000000200007306 */ /* 0x004e240000201000 */
[----:B0-----:R-:W-:-:S06]  /*3040*/  F2FP.PACK_AB R0, RZ, R0 ;  /* 0x00000000ff00723e */ /* 0x001fcc00000000ff */
.L_x_31332:
[----:B------:R-:W1:Y:S01]  /*3050*/  LDC.U8 R4, c[0x0][0x3e1] ;  /* 0x0000f840ff047b82 */ /* 0x000e620000000000 */
[----:B-----5:R-:W-:Y:S01]  /*3060*/  HADD2.F32 R23, -RZ, R23.H0_H0 ;  /* 0x20000017ff177230 */ /* 0x020fe20000004100 */
[----:B0-----:R-:W-:-:S04]  /*3070*/  PRMT R3, RZ, 0x7610, R3 ;  /* 0x00007610ff037816 */ /* 0x001fc80000000003 */
[----:B------:R-:W-:-:S13]  /*3080*/  FSETP.NEU.FTZ.AND P1, PT, R23, RZ, PT ;  /* 0x000000ff1700720b */ /* 0x000fda0003f3d000 */
[----:B------:R-:W-:Y:S01]  /*3090*/  @P1 HADD2.F32 R0, -RZ, R0.H0_H0 ;  /* 0x20000000ff001230 */ /* 0x000fe20000004100 */
[----:B-1----:R-:W-:-:S04]  /*30a0*/  PRMT R2, R4, 0x9910, RZ ;  /* 0x0000991004027816 */ /* 0x002fc800000000ff */
        /* <DEDUP_REMOVED lines=15> */
.L_x_31362:
[----:B------:R0:W-:Y:S01]  /*31a0*/  STG.E.U8 [R16.64], R3 ;  /* 0x0000000310007986 */ /* 0x0001e2000c101124 */
[----:B------:R-:W-:Y:S05]  /*31b0*/  BRA `(.L_x_31364) ;  /* 0x00000da000007947 */ /* 0x000fea0003800000 */
.L_x_31361:
        /* <DEDUP_REMOVED lines=10> */
.L_x_31366:
[----:B------:R-:W-:-:S05]  /*3260*/  LOP3.LUT R3, R3, 0xffff, RZ, 0xc0, !PT ;  /* 0x0000ffff03037812 */ /* 0x000fca00078ec0ff */
[----:B------:R0:W-:Y:S01]  /*3270*/  STG.E [R16.64], R3 ;  /* 0x0000000310007986 */ /* 0x0001e2000c101924 */
[----:B------:R-:W-:Y:S05]  /*3280*/  BRA `(.L_x_31364) ;  /* 0x00000cd000007947 */ /* 0x000fea0003800000 */
.L_x_31365:
[----:B------:R0:W-:Y:S01]  /*3290*/  STG.E.U16 [R16.64], R3 ;  /* 0x0000000310007986 */ /* 0x0001e2000c101524 */
[----:B------:R-:W-:Y:S05]  /*32a0*/  BRA `(.L_x_31364) ;  /* 0x00000cb000007947 */ /* 0x000fea0003800000 */
.L_x_31360:
        /* <DEDUP_REMOVED lines=9> */
.L_x_31368:
[----:B------:R-:W0:Y:S02]  /*3340*/  I2F.S16 R0, R3 ;  /* 0x0000000300007306 */ /* 0x000e240000101400 */
[----:B0-----:R-:W-:-:S05]  /*3350*/  F2FP.PACK_AB R0, RZ, R0 ;  /* 0x00000000ff00723e */ /* 0x001fca00000000ff */
[----:B------:R0:W-:Y:S01]  /*3360*/  STG.E.U16 [R16.64], R0 ;  /* 0x0000000010007986 */ /* 0x0001e2000c101524 */
[----:B------:R-:W-:Y:S05]  /*3370*/  BRA `(.L_x_31364) ;  /* 0x00000be000007947 */ /* 0x000fea0003800000 */
.L_x_31367:
        /* <DEDUP_REMOVED lines=10> */
.L_x_31370:
[----:B------:R-:W0:Y:S02]  /*3420*/  I2F.S16 R3, R3 ;  /* 0x0000000300037306 */ /* 0x000e240000101400 */
[----:B0-----:R-:W-:-:S04]  /*3430*/  F2FP.PACK_AB R3, RZ, R3 ;  /* 0x00000003ff03723e */ /* 0x001fc800000000ff */
[----:B------:R-:W-:-:S05]  /*3440*/  PRMT R3, R3, 0x5410, RZ ;  /* 0x0000541003037816 */ /* 0x000fca00000000ff */
[----:B------:R0:W-:Y:S01]  /*3450*/  STG.E [R16.64], R3 ;  /* 0x0000000310007986 */ /* 0x0001e2000c101924 */
[----:B------:R-:W-:Y:S05]  /*3460*/  BRA `(.L_x_31364) ;  /* 0x00000af000007947 */ /* 0x000fea0003800000 */
.L_x_31369:
[----:B------:R-:W0:Y:S02]  /*3470*/  I2F.F64.S16 R2, R3 ;  /* 0x0000000300027312 */ /* 0x000e240000101c00 */
[----:B0-----:R0:W-:Y:S01]  /*3480*/  STG.E.64 [R16.64], R2 ;  /* 0x0000000210007986 */ /* 0x0011e2000c101b24 */
[----:B------:R-:W-:Y:S05]  /*3490*/  BRA `(.L_x_31364) ;  /* 0x00000ac000007947 */ /* 0x000fea0003800000 */
.L_x_31359:
        /* <DEDUP_REMOVED lines=10> */
.L_x_31373:
[----:B------:R-:W0:Y:S01]  /*3540*/  I2F.F64.S16 R4, R3 ;  /* 0x0000000300047312 */ /* 0x000e220000101c00 */
[----:B------:R-:W-:-:S05]  /*3550*/  CS2R R6, SRZ ;  /* 0x0000000000067805 */ /* 0x000fca000001ff00 */
[----:B0-----:R0:W-:Y:S01]  /*3560*/  STG.E.128 [R16.64], R4 ;  /* 0x0000000410007986 */ /* 0x0011e2000c101d24 */
[----:B------:R-:W-:Y:S05]  /*3570*/  BRA `(.L_x_31364) ;  /* 0x000009e000007947 */ /* 0x000fea0003800000 */
.L_x_31372:
        /* <DEDUP_REMOVED lines=21> */
.L_x_31377:
[----:B------:R-:W-:Y:S05]  /*36d0*/  BSYNC B0 ;  /* 0x0000000000007941 */ /* 0x000fea0003800000 */
.L_x_31376:
[----:B------:R-:W-:-:S05]  /*36e0*/  LOP3.LUT R5, R0, R5, RZ, 0xfc, !PT ;  /* 0x0000000500057212 */ /* 0x000fca00078efcff */
[----:B------:R0:W-:Y:S01]  /*36f0*/  STG.E.U8 [R16.64], R5 ;  /* 0x0000000510007986 */ /* 0x0001e2000c101124 */
[----:B------:R-:W-:Y:S05]  /*3700*/  BRA `(.L_x_31364) ;  /* 0x0000085000007947 */ /* 0x000fea0003800000 */
.L_x_31375:
        /* <DEDUP_REMOVED lines=13> */
.L_x_31379:
[----:B------:R-:W-:Y:S01]  /*37e0*/  IMAD.MOV.U32 R0, RZ, RZ, 0x7f ;  /* 0x0000007fff007424 */ /* 0x000fe200078e00ff */
[----:B------:R-:W-:-:S04]  /*37f0*/  ISETP.GT.U32.AND P0, PT, R2, 0x7f800000, PT ;  /* 0x7f8000000200780c */ /* 0x000fc80003f04070 */
[----:B------:R-:W-:-:S04]  /*3800*/  SEL R0, R0, 0x7c, P0 ;  /* 0x0000007c00007807 */ /* 0x000fc80000000000 */
.L_x_31380:
[----:B------:R-:W-:Y:S05]  /*3810*/  BSYNC B0 ;  /* 0x0000000000007941 */ /* 0x000fea0003800000 */
.L_x_31378:
[----:B------:R-:W-:-:S04]  /*3820*/  LOP3.LUT R2, R3, 0x80000000, RZ, 0xc0, !PT ;  /* 0x8000000003027812 */ /* 0x000fc800078ec0ff */
[----:B------:R-:W-:-:S04]  /*3830*/  SHF.R.U32.HI R3, RZ, 0x18, R2 ;  /* 0x00000018ff037819 */ /* 0x000fc80000011602 */
[----:B------:R-:W-:-:S05]  /*3840*/  LOP3.LUT R3, R0, R3, RZ, 0xfc, !PT ;  /* 0x0000000300037212 */ /* 0x000fca00078efcff */
[----:B------:R0:W-:Y:S01]  /*3850*/  STG.E.U8 [R16.64], R3 ;  /* 0x0000000310007986 */ /* 0x0001e2000c101124 */
[----:B------:R-:W-:Y:S05]  /*3860*/  BRA `(.L_x_31364) ;  /* 0x000006f000007947 */ /* 0x000fea0003800000 */
.L_x_31374:
[----:B------:R-:W0:Y:S02]  /*3870*/  I2F.S16 R0, R3 ;  /* 0x0000000300007306 */ /* 0x000e240000101400 */
[----:B0-----:R-:W-:-:S05]  /*3880*/  F2FP.BF16.PACK_AB R0, RZ, R0 ;  /* 0x00000000ff00723e */ /* 0x001fca00000010ff */
[----:B------:R0:W-:Y:S01]  /*3890*/  STG.E.U16 [R16.64], R0 ;  /* 0x0000000010007986 */ /* 0x0001e2000c101524 */
[----:B------:R-:W-:Y:S05]  /*38a0*/  BRA `(.L_x_31364) ;  /* 0x000006b000007947 */ /* 0x000fea0003800000 */
.L_x_31371:
        /* <DEDUP_REMOVED lines=10> */
.L_x_31383:
        /* <DEDUP_REMOVED lines=17> */
.L_x_31386:
[----:B------:R-:W-:-:S04]  /*3a60*/  LOP3.LUT R2, R3, 0x80000000, RZ, 0xc0, !PT ;  /* 0x8000000003027812 */ /* 0x000fc800078ec0ff */
[----:B------:R-:W-:-:S04]  /*3a70*/  SHF.R.U32.HI R3, RZ, 0x18, R2 ;  /* 0x00000018ff037819 */ /* 0x000fc80000011602 */
[----:B------:R-:W-:-:S04]  /*3a80*/  LOP3.LUT R0, R0, R3, RZ, 0xfc, !PT ;  /* 0x0000000300007212 */ /* 0x000fc800078efcff */
[----:B------:R-:W-:Y:S02]  /*3a90*/  PRMT R8, R0, 0x7610, R8 ;  /* 0x0000761000087816 */ /* 0x000fe40000000008 */
.L_x_31385:
[----:B------:R-:W-:Y:S05]  /*3aa0*/  BSYNC B0 ;  /* 0x0000000000007941 */ /* 0x000fea0003800000 */
.L_x_31384:
[----:B------:R0:W-:Y:S01]  /*3ab0*/  STG.E.U8 [R16.64], R8 ;  /* 0x0000000810007986 */ /* 0x0001e2000c101124 */
[----:B------:R-:W-:Y:S05]  /*3ac0*/  BRA `(.L_x_31364) ;  /* 0x0000049000007947 */ /* 0x000fea0003800000 */
.L_x_31382:
        /* <DEDUP_REMOVED lines=17> */
.L_x_31389:
[----:B------:R-:W-:-:S04]  /*3be0*/  LOP3.LUT R2, R3, 0x80000000, RZ, 0xc0, !PT ;  /* 0x8000000003027812 */ /* 0x000fc800078ec0ff */
[----:B------:R-:W-:-:S04]  /*3bf0*/  SHF.R.U32.HI R3, RZ, 0x18, R2 ;  /* 0x00000018ff037819 */ /* 0x000fc80000011602 */
[----:B------:R-:W-:-:S04]  /*3c00*/  LOP3.LUT R0, R0, R3, RZ, 0xfc, !PT ;  /* 0x0000000300007212 */ /* 0x000fc800078efcff */
[----:B------:R-:W-:Y:S02]  /*3c10*/  PRMT R8, R0, 0x7610, R8 ;  /* 0x0000761000087816 */ /* 0x000fe40000000008 */
.L_x_31388:
[----:B------:R-:W-:Y:S05]  /*3c20*/  BSYNC B0 ;  /* 0x0000000000007941 */ /* 0x000fea0003800000 */
.L_x_31387:
[----:B------:R0:W-:Y:S01]  /*3c30*/  STG.E.U8 [R16.64], R8 ;  /* 0x0000000810007986 */ /* 0x0001e2000c101124 */
[----:B------:R-:W-:Y:S05]  /*3c40*/  BRA `(.L_x_31364) ;  /* 0x0000031000007947 */ /* 0x000fea0003800000 */
.L_x_31381:
        /* <DEDUP_REMOVED lines=23> */
.L_x_31363:
        /* <DEDUP_REMOVED lines=20> */
.L_x_31391:
[----:B------:R-:W-:Y:S01]  /*3f00*/  LOP3.LUT R2, R3, 0xffff, RZ, 0xc0, !PT ;  /* 0x0000ffff03027812 */ /* 0x000fe200078ec0ff */
[----:B------:R-:W-:-:S05]  /*3f10*/  IMAD.MOV.U32 R3, RZ, RZ, RZ ;  /* 0x000000ffff037224 */ /* 0x000fca00078e00ff */
[----:B------:R0:W-:Y:S01]  /*3f20*/  STG.E.64 [R16.64], R2 ;  /* 0x0000000210007986 */ /* 0x0001e2000c101b24 */
[----:B------:R-:W-:Y:S05]  /*3f30*/  BRA `(.L_x_31364) ;  /* 0x0000002000007947 */ /* 0x000fea0003800000 */
.L_x_31390:
[----:B------:R-:W-:-:S05]  /*3f40*/  LOP3.LUT R3, R3, 0xffff, RZ, 0xc0, !PT ;  /* 0x0000ffff03037812 */ /* 0x000fca00078ec0ff */
[----:B------:R0:W-:Y:S02]  /*3f50*/  STG.E [R16.64], R3 ;  /* 0x0000000310007986 */ /* 0x0001e4000c101924 */
.L_x_31364:
[----:B------:R-:W-:-:S05]  /*3f60*/  IMAD R18, R19, 0x200, R18 ;  /* 0x0000020013127824 */ /* 0x000fca00078e0212 */
[----:B------:R-:W-:Y:S02]  /*3f70*/  IADD3 R23, R18, 0x80, RZ ;  /* 0x0000008012177810 */ /* 0x000fe40007ffe0ff */
.L_x_31293:
[----:B------:R-:W-:Y:S05]  /*3f80*/  BSYNC B6 ;  /* 0x0000000000067941 */ /* 0x000fea0003800000 */
.L_x_31292:
        /* <DEDUP_REMOVED lines=258> */
.L_x_31394:
        /* <DEDUP_REMOVED lines=21> */
.L_x_31398:
[----:B------:R-:W2:Y:S02]  /*5100*/  LDG.E.U8 R2, [R2.64] ;  /* 0x0000002402027981 */ /* 0x000ea4000c1e1100 */
[----:B--2---:R-:W0:Y:S02]  /*5110*/  I2F.U16 R0, R2 ;  /* 0x0000000200007306 */ /* 0x004e240000101000 */
[----:B0-----:R-:W-:-:S04]  /*5120*/  F2FP.PACK_AB R0, RZ, R0 ;  /* 0x00000000ff00723e */ /* 0x001fc800000000ff */
[----:B------:R-:W-:Y:S01]  /*5130*/  PRMT R19, R0, 0x7610, R19 ;  /* 0x0000761000137816 */ /* 0x000fe20000000013 */
[----:B------:R-:W-:Y:S05]  /*5140*/  BRA `(.L_x_31400) ;  /* 0x00000ed000007947 */ /* 0x000fea0003800000 */
.L_x_31397:
        /* <DEDUP_REMOVED lines=11> */
.L_x_31402:
[----:B------:R-:W2:Y:S02]  /*5200*/  LDG.E R2, [R2.64] ;  /* 0x0000002402027981 */ /* 0x000ea4000c1e1900 */
[----:B--2---:R-:W0:Y:S02]  /*5210*/  I2F R0, R2 ;  /* 0x0000000200007306 */ /* 0x004e240000201400 */
[----:B0-----:R-:W-:-:S04]  /*5220*/  F2FP.PACK_AB R0, RZ, R0 ;  /* 0x00000000ff00723e */ /* 0x001fc800000000ff */
[----:B------:R-:W-:Y:S01]  /*5230*/  PRMT R19, R0, 0x7610, R19 ;  /* 0x0000761000137816 */ /* 0x000fe20000000013 */
[----:B------:R-:W-:Y:S05]  /*5240*/  BRA `(.L_x_31400) ;  /* 0x00000dd000007947 */ /* 0x000fea0003800000 */
.L_x_31401:
[----:B------:R-:W2:Y:S02]  /*5250*/  LDG.E.U16 R2, [R2.64] ;  /* 0x0000002402027981 */ /* 0x000ea4000c1e1500 */
[----:B--2---:R-:W0:Y:S02]  /*5260*/  I2F.S16 R0, R2 ;  /* 0x0000000200007306 */ /* 0x004e240000101400 */
[----:B0-----:R-:W-:-:S04]  /*5270*/  F2FP.PACK_AB R0, RZ, R0 ;  /* 0x00000000ff00723e */ /* 0x001fc800000000ff */
[----:B------:R-:W-:Y:S01]  /*5280*/  PRMT R19, R0, 0x7610, R19 ;  /* 0x0000761000137816 */ /* 0x000fe20000000013 */
[----:B------:R-:W-:Y:S05]  /*5290*/  BRA `(.L_x_31400) ;  /* 0x00000d8000007947 */ /* 0x000fea0003800000 */
.L_x_31396:
        /* <DEDUP_REMOVED lines=9> */
.L_x_31404:
[----:B------:R0:W5:Y:S01]  /*5330*/  LDG.E.U16 R19, [R2.64] ;  /* 0x0000002402137981 */ /* 0x000162000c1e1500 */
[----:B------:R-:W-:Y:S05]  /*5340*/  BRA `(.L_x_31400) ;  /* 0x00000cd000007947 */ /* 0x000fea0003800000 */
.L_x_31403:
        /* <DEDUP_REMOVED lines=9> */
.L_x_31406:
[----:B------:R0:W5:Y:S01]  /*53e0*/  LDG.E.U16 R19, [R2.64] ;  /* 0x0000002402137981 */ /* 0x000162000c1e1500 */
[----:B------:R-:W-:Y:S05]  /*53f0*/  BRA `(.L_x_31400) ;  /* 0x00000c2000007947 */ /* 0x000fea0003800000 */
.L_x_31405:
[----:B------:R-:W2:Y:S02]  /*5400*/  LDG.E.64 R2, [R2.64] ;  /* 0x0000002402027981 */ /* 0x000ea4000c1e1b00 */
[----:B--2---:R-:W0:Y:S01]  /*5410*/  F2F.F32.F64 R0, R2 ;  /* 0x0000000200007310 */ /* 0x004e220000301000 */
[----:B------:R-:W0:-:S14]  /*5420*/  DSETP.GEU.AND P0, PT, |R2|, c[0x2][0x0], PT ;  /* 0x008000000200762a */ /* 0x000e1c0003f0e200 */
[----:B0-----:R-:W-:-:S05]  /*5430*/  @!P0 FMUL R0, R0, 1.175494350822287508e-38 ;  /* 0x0080000000008820 */ /* 0x001fca0000400000 */
[----:B------:R-:W-:-:S04]  /*5440*/  F2FP.PACK_AB R0, RZ, R0 ;  /* 0x00000000ff00723e */ /* 0x000fc800000000ff */
[----:B------:R-:W-:Y:S01]  /*5450*/  PRMT R19, R0, 0x7610, R19 ;  /* 0x0000761000137816 */ /* 0x000fe20000000013 */
[----:B------:R-:W-:Y:S05]  /*5460*/  BRA `(.L_x_31400) ;  /* 0x00000bb000007947 */ /* 0x000fea0003800000 */
.L_x_31395:
        /* <DEDUP_REMOVED lines=14> */
.L_x_31409:
[----:B------:R-:W2:Y:S02]  /*5550*/  LDG.E.64 R2, [R2.64] ;  /* 0x0000002402027981 */ /* 0x000ea4000c1e1b00 */
[----:B--2---:R-:W0:Y:S01]  /*5560*/  F2F.F32.F64 R0, R2 ;  /* 0x0000000200007310 */ /* 0x004e220000301000 */
[----:B------:R-:W0:-:S14]  /*5570*/  DSETP.GEU.AND P0, PT, |R2|, c[0x2][0x0], PT ;  /* 0x008000000200762a */ /* 0x000e1c0003f0e200 */
[----:B0-----:R-:W-:-:S05]  /*5580*/  @!P0 FMUL R0, R0, 1.175494350822287508e-38 ;  /* 0x0080000000008820 */ /* 0x001fca0000400000 */
[----:B------:R-:W-:-:S04]  /*5590*/  F2FP.PACK_AB R0, RZ, R0 ;  /* 0x00000000ff00723e */ /* 0x000fc800000000ff */
[----:B------:R-:W-:Y:S01]  /*55a0*/  PRMT R19, R0, 0x7610, R19 ;  /* 0x0000761000137816 */ /* 0x000fe20000000013 */
[----:B------:R-:W-:Y:S05]  /*55b0*/  BRA `(.L_x_31400) ;  /* 0x00000a6000007947 */ /* 0x000fea0003800000 */
.L_x_31408:
        /* <DEDUP_REMOVED lines=28> */
.L_x_31411:
        /* <DEDUP_REMOVED lines=15> */
.L_x_31410:
[----:B------:R-:W2:Y:S02]  /*5870*/  LDG.E.U16 R0, [R2.64] ;  /* 0x0000002402007981 */ /* 0x000ea4000c1e1500 */
[----:B--2---:R-:W-:-:S04]  /*5880*/  PRMT R0, RZ, 0x5410, R0 ;  /* 0x00005410ff007816 */ /* 0x004fc80000000000 */
[----:B------:R-:W-:-:S04]  /*5890*/  F2FP.PACK_AB R0, RZ, R0 ;  /* 0x00000000ff00723e */ /* 0x000fc800000000ff */
[----:B------:R-:W-:Y:S01]  /*58a0*/  PRMT R19, R0, 0x7610, R19 ;  /* 0x0000761000137816 */ /* 0x000fe20000000013 */
[----:B------:R-:W-:Y:S05]  /*58b0*/  BRA `(.L_x_31400) ;  /* 0x0000076000007947 */ /* 0x000fea0003800000 */
.L_x_31407:
        /* <DEDUP_REMOVED lines=12> */
.L_x_31414:
        /* <DEDUP_REMOVED lines=21> */
.L_x_31418:
[----:B------:R-:W-:Y:S05]  /*5ad0*/  BSYNC B1 ;  /* 0x0000000000017941 */ /* 0x000fea0003800000 */
.L_x_31417:
[----:B------:R-:W-:Y:S01]  /*5ae0*/  LEA R3, R0, 0x3b800000, 0x17 ;  /* 0x3b80000000037811 */ /* 0x000fe200078eb8ff */
[----:B------:R-:W-:-:S05]  /*5af0*/  IMAD.SHL.U32 R0, R2, 0x100000, RZ ;  /* 0x0010000002007824 */ /* 0x000fca00078e00ff */
[----:B------:R-:W-:Y:S02]  /*5b00*/  LOP3.LUT R0, R3, R0, R4, 0xfe, !PT ;  /* 0x0000000003007212 */ /* 0x000fe400078efe04 */
.L_x_31416:
[----:B------:R-:W-:Y:S05]  /*5b10*/  BSYNC B0 ;  /* 0x0000000000007941 */ /* 0x000fea0003800000 */
.L_x_31415:
[----:B------:R-:W-:-:S04]  /*5b20*/  F2FP.PACK_AB R0, RZ, R0 ;  /* 0x00000000ff00723e */ /* 0x000fc800000000ff */
[----:B------:R-:W-:Y:S01]  /*5b30*/  PRMT R19, R0, 0x7610, R19 ;  /* 0x0000761000137816 */ /* 0x000fe20000000013 */
[----:B------:R-:W-:Y:S05]  /*5b40*/  BRA `(.L_x_31400) ;  /* 0x000004d000007947 */ /* 0x000fea0003800000 */
.L_x_31413:
        /* <DEDUP_REMOVED lines=21> */
.L_x_31422:
[----:B------:R-:W-:Y:S05]  /*5ca0*/  BSYNC B1 ;  /* 0x0000000000017941 */ /* 0x000fea0003800000 */
.L_x_31421:
[----:B------:R-:W-:Y:S01]  /*5cb0*/  LEA R3, R0, 0x37800000, 0x17 ;  /* 0x3780000000037811 */ /* 0x000fe200078eb8ff */
[----:B------:R-:W-:-:S05]  /*5cc0*/  IMAD.SHL.U32 R0, R2, 0x200000, RZ ;  /* 0x0020000002007824 */ /* 0x000fca00078e00ff */
[----:B------:R-:W-:Y:S02]  /*5cd0*/  LOP3.LUT R0, R3, R0, R4, 0xfe, !PT ;  /* 0x0000000003007212 */ /* 0x000fe400078efe04 */
.L_x_31420:
[----:B------:R-:W-:Y:S05]  /*5ce0*/  BSYNC B0 ;  /* 0x0000000000007941 */ /* 0x000fea0003800000 */
.L_x_31419:
[----:B------:R-:W-:-:S04]  /*5cf0*/  F2FP.PACK_AB R0, RZ, R0 ;  /* 0x00000000ff00723e */ /* 0x000fc800000000ff */
[----:B------:R-:W-:Y:S01]  /*5d00*/  PRMT R19, R0, 0x7610, R19 ;  /* 0x0000761000137816 */ /* 0x000fe20000000013 */
[----:B------:R-:W-:Y:S05]  /*5d10*/  BRA `(.L_x_31400) ;  /* 0x0000030000007947 */ /* 0x000fea0003800000 */
.L_x_31412:
        /* <DEDUP_REMOVED lines=14> */
.L_x_31426:
[----:B------:R-:W-:Y:S05]  /*5e00*/  BSYNC B0 ;  /* 0x0000000000007941 */ /* 0x000fea0003800000 */
.L_x_31425:
[----:B------:R-:W-:-:S04]  /*5e10*/  F2FP.PACK_AB R0, RZ, R0 ;  /* 0x00000000ff00723e */ /* 0x000fc800000000ff */
[----:B------:R-:W-:Y:S01]  /*5e20*/  PRMT R19, R0, 0x7610, R19 ;  /* 0x0000761000137816 */ /* 0x000fe20000000013 */
[----:B------:R-:W-:Y:S05]  /*5e30*/  BRA `(.L_x_31400) ;  /* 0x000001e000007947 */ /* 0x000fea0003800000 */
.L_x_31399:
        /* <DEDUP_REMOVED lines=21> */
.L_x_31424:
[----:B------:R-:W2:Y:S02]  /*5f90*/  LDG.E.64 R2, [R2.64] ;  /* 0x0000002402027981 */ /* 0x000ea4000c1e1b00 */
[----:B--2---:R-:W0:Y:S02]  /*5fa0*/  I2F.U64 R0, R2 ;  /* 0x0000000200007312 */ /* 0x004e240000301000 */
[----:B0-----:R-:W-:-:S04]  /*5fb0*/  F2FP.PACK_AB R0, RZ, R0 ;  /* 0x00000000ff00723e */ /* 0x001fc800000000ff */
[----:B------:R-:W-:Y:S01]  /*5fc0*/  PRMT R19, R0, 0x7610, R19 ;  /* 0x0000761000137816 */ /* 0x000fe20000000013 */
[----:B------:R-:W-:Y:S05]  /*5fd0*/  BRA `(.L_x_31400) ;  /* 0x0000004000007947 */ /* 0x000fea0003800000 */
.L_x_31423:
[----:B------:R-:W2:Y:S02]  /*5fe0*/  LDG.E R2, [R2.64] ;  /* 0x0000002402027981 */ /* 0x000ea4000c1e1900 */
[----:B--2---:R-:W0:Y:S02]  /*5ff0*/  I2F.U32 R0, R2 ;  /* 0x0000000200007306 */ /* 0x004e240000201000 */
[----:B0-----:R-:W-:-:S04]  /*6000*/  F2FP.PACK_AB R0, RZ, R0 ;  /* 0x00000000ff00723e */ /* 0x001fc800000000ff */
[----:B------:R-:W-:Y:S02]  /*6010*/  PRMT R19, R0, 0x7610, R19 ;  /* 0x0000761000137816 */ /* 0x000fe40000000013 */
.L_x_31400:
        /* <DEDUP_REMOVED lines=18> */
.L_x_31430:
[----:B------:R-:W2:Y:S02]  /*6140*/  LDG.E.U8 R2, [R2.64] ;  /* 0x0000002402027981 */ /* 0x000ea4000c1e1100 */
[----:B--2---:R-:W0:Y:S02]  /*6150*/  I2F.U16 R0, R2 ;  /* 0x0000000200007306 */ /* 0x004e240000101000 */
[----:B0-----:R-:W-:Y:S01]  /*6160*/  F2FP.PACK_AB R0, RZ, R0 ;  /* 0x00000000ff00723e */ /* 0x001fe200000000ff */
[----:B------:R-:W-:Y:S05]  /*6170*/  BRA `(.L_x_31432) ;  /* 0x00000e1000007947 */ /* 0x000fea0003800000 */
.L_x_31429:
        /* <DEDUP_REMOVED lines=10> */
.L_x_31434:
[----:B------:R-:W2:Y:S02]  /*6220*/  LDG.E R2, [R2.64] ;  /* 0x0000002402027981 */ /* 0x000ea4000c1e1900 */
[----:B--2---:R-:W0:Y:S02]  /*6230*/  I2F R0, R2 ;  /* 0x0000000200007306 */ /* 0x004e240000201400 */
[----:B0-----:R-:W-:Y:S01]  /*6240*/  F2FP.PACK_AB R0, RZ, R0 ;  /* 0x00000000ff00723e */ /* 0x001fe200000000ff */
[----:B------:R-:W-:Y:S05]  /*6250*/  BRA `(.L_x_31432) ;  /* 0x00000d3000007947 */ /* 0x000fea0003800000 */
.L_x_31433:
[----:B------:R-:W2:Y:S02]  /*6260*/  LDG.E.U16 R2, [R2.64] ;  /* 0x0000002402027981 */ /* 0x000ea4000c1e1500 */
[----:B--2---:R-:W0:Y:S02]  /*6270*/  I2F.S16 R0, R2 ;  /* 0x0000000200007306 */ /* 0x004e240000101400 */
[----:B0-----:R-:W-:Y:S01]  /*6280*/  F2FP.PACK_AB R0, RZ, R0 ;  /* 0x00000000ff00723e */ /* 0x001fe200000000ff */
[----:B------:R-:W-:Y:S05]  /*6290*/  BRA `(.L_x_31432) ;  /* 0x00000cf000007947 */ /* 0x000fea0003800000 */
.L_x_31428:
        /* <DEDUP_REMOVED lines=9> */
.L_x_31436:
[----:B------:R0:W5:Y:S01]  /*6330*/  LDG.E.U16 R0, [R2.64] ;  /* 0x0000002402007981 */ /* 0x000162000c1e1500 */
[----:B------:R-:W-:Y:S05]  /*6340*/  BRA `(.L_x_31432) ;  /* 0x00000c4000007947 */ /* 0x000fea0003800000 */
.L_x_31435:
        /* <DEDUP_REMOVED lines=9> */
.L_x_31438:
[----:B------:R0:W5:Y:S01]  /*63e0*/  LDG.E.U16 R0, [R2.64] ;  /* 0x0000002402007981 */ /* 0x000162000c1e1500 */
[----:B------:R-:W-:Y:S05]  /*63f0*/  BRA `(.L_x_31432) ;  /* 0x00000b9000007947 */ /* 0x000fea0003800000 */
.L_x_31437:
[----:B------:R-:W2:Y:S02]  /*6400*/  LDG.E.64 R2, [R2.64] ;  /* 0x0000002402027981 */ /* 0x000ea4000c1e1b00 */
[----:B--2---:R-:W0:Y:S01]  /*6410*/  F2F.F32.F64 R0, R2 ;  /* 0x0000000200007310 */ /* 0x004e220000301000 */
[----:B------:R-:W0:-:S14]  /*6420*/  DSETP.GEU.AND P0, PT, |R2|, c[0x2][0x0], PT ;  /* 0x008000000200762a */ /* 0x000e1c0003f0e200 */
[----:B0-----:R-:W-:-:S05]  /*6430*/  @!P0 FMUL R0, R0, 1.175494350822287508e-38 ;  /* 0x0080000000008820 */ /* 0x001fca0000400000 */
[----:B------:R-:W-:Y:S01]  /*6440*/  F2FP.PACK_AB R0, RZ, R0 ;  /* 0x00000000ff00723e */ /* 0x000fe200000000ff */
[----:B------:R-:W-:Y:S05]  /*6450*/  BRA `(.L_x_31432) ;  /* 0x00000b3000007947 */ /* 0x000fea0003800000 */
.L_x_31427:
        /* <DEDUP_REMOVED lines=13> */
.L_x_31441:
[----:B------:R-:W2:Y:S02]  /*6530*/  LDG.E.64 R2, [R2.64] ;  /* 0x0000002402027981 */ /* 0x000ea4000c1e1b00 */
[----:B--2---:R-:W0:Y:S01]  /*6540*/  F2F.F32.F64 R0, R2 ;  /* 0x0000000200007310 */ /* 0x004e220000301000 */
[----:B------:R-:W0:-:S14]  /*6550*/  DSETP.GEU.AND P0, PT, |R2|, c[0x2][0x0], PT ;  /* 0x008000000200762a */ /* 0x000e1c0003f0e200 */
[----:B0-----:R-:W-:-:S05]  /*6560*/  @!P0 FMUL R0, R0, 1.175494350822287508e-38 ;  /* 0x0080000000008820 */ /* 0x001fca0000400000 */
[----:B------:R-:W-:Y:S01]  /*6570*/  F2FP.PACK_AB R0, RZ, R0 ;  /* 0x00000000ff00723e */ /* 0x000fe200000000ff */
[----:B------:R-:W-:Y:S05]  /*6580*/  BRA `(.L_x_31432) ;  /* 0x00000a0000007947 */ /* 0x000fea0003800000 */
.L_x_31440:
        /* <DEDUP_REMOVED lines=28> */
.L_x_31443:
        /* <DEDUP_REMOVED lines=15> */
.L_x_31442:
[----:B------:R-:W2:Y:S02]  /*6840*/  LDG.E.U16 R0, [R2.64] ;  /* 0x0000002402007981 */ /* 0x000ea4000c1e1500 */
[----:B--2---:R-:W-:-:S04]  /*6850*/  PRMT R0, RZ, 0x5410, R0 ;  /* 0x00005410ff007816 */ /* 0x004fc80000000000 */
[----:B------:R-:W-:Y:S01]  /*6860*/  F2FP.PACK_AB R0, RZ, R0 ;  /* 0x00000000ff00723e */ /* 0x000fe200000000ff */
[----:B------:R-:W-:Y:S05]  /*6870*/  BRA `(.L_x_31432) ;  /* 0x0000071000007947 */ /* 0x000fea0003800000 */
.L_x_31439:
        /* <DEDUP_REMOVED lines=12> */
.L_x_31446:
        /* <DEDUP_REMOVED lines=21> */
.L_x_31450:
[----:B------:R-:W-:Y:S05]  /*6a90*/  BSYNC B1 ;  /* 0x0000000000017941 */ /* 0x000fea0003800000 */
.L_x_31449:
[----:B------:R-:W-:Y:S01]  /*6aa0*/  LEA R3, R0, 0x3b800000, 0x17 ;  /* 0x3b80000000037811 */ /* 0x000fe200078eb8ff */
[----:B------:R-:W-:-:S05]  /*6ab0*/  IMAD.SHL.U32 R0, R2, 0x100000, RZ ;  /* 0x0010000002007824 */ /* 0x000fca00078e00ff */
[----:B------:R-:W-:Y:S02]  /*6ac0*/  LOP3.LUT R0, R3, R0, R4, 0xfe, !PT ;  /* 0x0000000003007212 */ /* 0x000fe400078efe04 */
.L_x_31448:
[----:B------:R-:W-:Y:S05]  /*6ad0*/  BSYNC B0 ;  /* 0x0000000000007941 */ /* 0x000fea0003800000 */
.L_x_31447:
[----:B------:R-:W-:Y:S01]  /*6ae0*/  F2FP.PACK_AB R0, RZ, R0 ;  /* 0x00000000ff00723e */ /* 0x000fe200000000ff */
[----:B------:R-:W-:Y:S05]  /*6af0*/  BRA `(.L_x_31432) ;  /* 0x0000049000007947 */ /* 0x000fea0003800000 */
.L_x_31445:
        /* <DEDUP_REMOVED lines=21> */
.L_x_31454:
[----:B------:R-:W-:Y:S05]  /*6c50*/  BSYNC B1 ;  /* 0x0000000000017941 */ /* 0x000fea0003800000 */
.L_x_31453:
[----:B------:R-:W-:Y:S01]  /*6c60*/  LEA R3, R0, 0x37800000, 0x17 ;  /* 0x3780000000037811 */ /* 0x000fe200078eb8ff */
[----:B------:R-:W-:-:S05]  /*6c70*/  IMAD.SHL.U32 R0, R2, 0x200000, RZ ;  /* 0x0020000002007824 */ /* 0x000fca00078e00ff */
[----:B------:R-:W-:Y:S02]  /*6c80*/  LOP3.LUT R0, R3, R0, R4, 0xfe, !PT ;  /* 0x0000000003007212 */ /* 0x000fe400078efe04 */
.L_x_31452:
[----:B------:R-:W-:Y:S05]  /*6c90*/  BSYNC B0 ;  /* 0x0000000000007941 */ /* 0x000fea0003800000 */
.L_x_31451:
[----:B------:R-:W-:Y:S01]  /*6ca0*/  F2FP.PACK_AB R0, RZ, R0 ;  /* 0x00000000ff00723e */ /* 0x000fe200000000ff */
[----:B------:R-:W-:Y:S05]  /*6cb0*/  BRA `(.L_x_31432) ;  /* 0x000002d000007947 */ /* 0x000fea0003800000 */
.L_x_31444:
        /* <DEDUP_REMOVED lines=14> */
.L_x_31458:
[----:B------:R-:W-:Y:S05]  /*6da0*/  BSYNC B0 ;  /* 0x0000000000007941 */ /* 0x000fea0003800000 */
.L_x_31457:
[----:B------:R-:W-:Y:S01]  /*6db0*/  F2FP.PACK_AB R0, RZ, R0 ;  /* 0x00000000ff00723e */ /* 0x000fe200000000ff */
[----:B------:R-:W-:Y:S05]  /*6dc0*/  BRA `(.L_x_31432) ;  /* 0x000001c000007947 */ /* 0x000fea0003800000 */
.L_x_31431:
        /* <DEDUP_REMOVED lines=21> */
.L_x_31456:
[----:B------:R-:W2:Y:S02]  /*6f20*/  LDG.E.64 R2, [R2.64] ;  /* 0x0000002402027981 */ /* 0x000ea4000c1e1b00 */
[----:B--2---:R-:W0:Y:S02]  /*6f30*/  I2F.U64 R0, R2 ;  /* 0x0000000200007312 */ /* 0x004e240000301000 */
[----:B0-----:R-:W-:Y:S01]  /*6f40*/  F2FP.PACK_AB R0, RZ, R0 ;  /* 0x00000000ff00723e */ /* 0x001fe200000000ff */
[----:B------:R-:W-:Y:S05]  /*6f50*/  BRA `(.L_x_31432) ;  /* 0x0000003000007947 */ /* 0x000fea0003800000 */
.L_x_31455:
[----:B------:R-:W2:Y:S02]  /*6f60*/  LDG.E R2, [R2.64] ;  /* 0x0000002402027981 */ /* 0x000ea4000c1e1900 */
[----:B--2---:R-:W0:Y:S02]  /*6f70*/  I2F.U32 R0, R2 ;  /* 0x0000000200007306 */ /* 0x004e240000201000 */
[----:B0-----:R-:W-:-:S06]  /*6f80*/  F2FP.PACK_AB R0, RZ, R0 ;  /* 0x00000000ff00723e */ /* 0x001fcc00000000ff */
.L_x_31432:
        /* <DEDUP_REMOVED lines=21> */
.L_x_31462:
[----:B------:R0:W-:Y:S01]  /*70e0*/  STG.E.U8 [R16.64], R3 ;  /* 0x0000000310007986 */ /* 0x0001e2000c101124 */
[----:B------:R-:W-:Y:S05]  /*70f0*/  BRA `(.L_x_31464) ;  /* 0x00000da000007947 */ /* 0x000fea0003800000 */
.L_x_31461:
        /* <DEDUP_REMOVED lines=10> */
.L_x_31466:
[----:B------:R-:W-:-:S05]  /*71a0*/  LOP3.LUT R3, R3, 0xffff, RZ, 0xc0, !PT ;  /* 0x0000ffff03037812 */ /* 0x000fca00078ec0ff */
[----:B------:R0:W-:Y:S01]  /*71b0*/  STG.E [R16.64], R3 ;  /* 0x0000000310007986 */ /* 0x0001e2000c101924 */
[----:B------:R-:W-:Y:S05]  /*71c0*/  BRA `(.L_x_31464) ;  /* 0x00000cd000007947 */ /* 0x000fea0003800000 */
.L_x_31465:
[----:B------:R0:W-:Y:S01]  /*71d0*/  STG.E.U16 [R16.64], R3 ;  /* 0x0000000310007986 */ /* 0x0001e2000c101524 */
[----:B------:R-:W-:Y:S05]  /*71e0*/  BRA `(.L_x_31464) ;  /* 0x00000cb000007947 */ /* 0x000fea0003800000 */
.L_x_31460:
        /* <DEDUP_REMOVED lines=9> */
.L_x_31468:
[----:B------:R-:W0:Y:S02]  /*7280*/  I2F.S16 R0, R3 ;  /* 0x0000000300007306 */ /* 0x000e240000101400 */
[----:B0-----:R-:W-:-:S05]  /*7290*/  F2FP.PACK_AB R0, RZ, R0 ;  /* 0x00000000ff00723e */ /* 0x001fca00000000ff */
[----:B------:R0:W-:Y:S01]  /*72a0*/  STG.E.U16 [R16.64], R0 ;  /* 0x0000000010007986 */ /* 0x0001e2000c101524 */
[----:B------:R-:W-:Y:S05]  /*72b0*/  BRA `(.L_x_31464) ;  /* 0x00000be000007947 */ /* 0x000fea0003800000 */
.L_x_31467:
        /* <DEDUP_REMOVED lines=10> */
.L_x_31470:
[----:B------:R-:W0:Y:S02]  /*7360*/  I2F.S16 R3, R3 ;  /* 0x0000000300037306 */ /* 0x000e240000101400 */
[----:B0-----:R-:W-:-:S04]  /*7370*/  F2FP.PACK_AB R3, RZ, R3 ;  /* 0x00000003ff03723e */ /* 0x001fc800000000ff */
[----:B------:R-:W-:-:S05]  /*7380*/  PRMT R3, R3, 0x5410, RZ ;  /* 0x0000541003037816 */ /* 0x000fca00000000ff */
[----:B------:R0:W-:Y:S01]  /*7390*/  STG.E [R16.64], R3 ;  /* 0x0000000310007986 */ /* 0x0001e2000c101924 */
[----:B------:R-:W-:Y:S05]  /*73a0*/  BRA `(.L_x_31464) ;  /* 0x00000af000007947 */ /* 0x000fea0003800000 */
.L_x_31469:
[----:B------:R-:W0:Y:S02]  /*73b0*/  I2F.F64.S16 R2, R3 ;  /* 0x0000000300027312 */ /* 0x000e240000101c00 */
[----:B0-----:R0:W-:Y:S01]  /*73c0*/  STG.E.64 [R16.64], R2 ;  /* 0x0000000210007986 */ /* 0x0011e2000c101b24 */
[----:B------:R-:W-:Y:S05]  /*73d0*/  BRA `(.L_x_31464) ;  /* 0x00000ac000007947 */ /* 0x000fea0003800000 */
.L_x_31459:
        /* <DEDUP_REMOVED lines=10> */
.L_x_31473:
[----:B------:R-:W0:Y:S01]  /*7480*/  I2F.F64.S16 R4, R3 ;  /* 0x0000000300047312 */ /* 0x000e220000101c00 */
[----:B------:R-:W-:-:S05]  /*7490*/  CS2R R6, SRZ ;  /* 0x0000000000067805 */ /* 0x000fca000001ff00 */
[----:B0-----:R0:W-:Y:S01]  /*74a0*/  STG.E.128 [R16.64], R4 ;  /* 0x0000000410007986 */ /* 0x0011e2000c101d24 */
[----:B------:R-:W-:Y:S05]  /*74b0*/  BRA `(.L_x_31464) ;  /* 0x000009e000007947 */ /* 0x000fea0003800000 */
.L_x_31472:
        /* <DEDUP_REMOVED lines=21> */
.L_x_31477:
[----:B------:R-:W-:Y:S05]  /*7610*/  BSYNC B0 ;  /* 0x0000000000007941 */ /* 0x000fea0003800000 */
.L_x_31476:
[----:B------:R-:W-:-:S05]  /*7620*/  LOP3.LUT R5, R0, R5, RZ, 0xfc, !PT ;  /* 0x0000000500057212 */ /* 0x000fca00078efcff */
[----:B------:R0:W-:Y:S01]  /*7630*/  STG.E.U8 [R16.64], R5 ;  /* 0x0000000510007986 */ /* 0x0001e2000c101124 */
[----:B------:R-:W-:Y:S05]  /*7640*/  BRA `(.L_x_31464) ;  /* 0x0000085000007947 */ /* 0x000fea0003800000 */
.L_x_31475:
        /* <DEDUP_REMOVED lines=13> */
.L_x_31479:
[----:B------:R-:W-:Y:S01]  /*7720*/  IMAD.MOV.U32 R0, RZ, RZ, 0x7f ;  /* 0x0000007fff007424 */ /* 0x000fe200078e00ff */
[----:B------:R-:W-:-:S04]  /*7730*/  ISETP.GT.U32.AND P0, PT, R2, 0x7f800000, PT ;  /* 0x7f8000000200780c */ /* 0x000fc80003f04070 */
[----:B------:R-:W-:-:S04]  /*7740*/  SEL R0, R0, 0x7c, P0 ;  /* 0x0000007c00007807 */ /* 0x000fc80000000000 */
.L_x_31480:
[----:B------:R-:W-:Y:S05]  /*7750*/  BSYNC B0 ;  /* 0x0000000000007941 */ /* 0x000fea0003800000 */
.L_x_31478:
[----:B------:R-:W-:-:S04]  /*7760*/  LOP3.LUT R2, R3, 0x80000000, RZ, 0xc0, !PT ;  /* 0x8000000003027812 */ /* 0x000fc800078ec0ff */
[----:B------:R-:W-:-:S04]  /*7770*/  SHF.R.U32.HI R3, RZ, 0x18, R2 ;  /* 0x00000018ff037819 */ /* 0x000fc80000011602 */
[----:B------:R-:W-:-:S05]  /*7780*/  LOP3.LUT R3, R0, R3, RZ, 0xfc, !PT ;  /* 0x0000000300037212 */ /* 0x000fca00078efcff */
[----:B------:R0:W-:Y:S01]  /*7790*/  STG.E.U8 [R16.64], R3 ;  /* 0x0000000310007986 */ /* 0x0001e2000c101124 */
[----:B------:R-:W-:Y:S05]  /*77a0*/  BRA `(.L_x_31464) ;  /* 0x000006f000007947 */ /* 0x000fea0003800000 */
.L_x_31474:
[----:B------:R-:W0:Y:S02]  /*77b0*/  I2F.S16 R0, R3 ;  /* 0x0000000300007306 */ /* 0x000e240000101400 */
[----:B0-----:R-:W-:-:S05]  /*77c0*/  F2FP.BF16.PACK_AB R0, RZ, R0 ;  /* 0x00000000ff00723e */ /* 0x001fca00000010ff */
[----:B------:R0:W-:Y:S01]  /*77d0*/  STG.E.U16 [R16.64], R0 ;  /* 0x0000000010007986 */ /* 0x0001e2000c101524 */
[----:B------:R-:W-:Y:S05]  /*77e0*/  BRA `(.L_x_31464) ;  /* 0x000006b000007947 */ /* 0x000fea0003800000 */
.L_x_31471:
        /* <DEDUP_REMOVED lines=10> */
.L_x_31483:
        /* <DEDUP_REMOVED lines=17> */
.L_x_31486:
[----:B------:R-:W-:-:S04]  /*79a0*/  LOP3.LUT R2, R3, 0x80000000, RZ, 0xc0, !PT ;  /* 0x8000000003027812 */ /* 0x000fc800078ec0ff */
[----:B------:R-:W-:-:S04]  /*79b0*/  SHF.R.U32.HI R3, RZ, 0x18, R2 ;  /* 0x00000018ff037819 */ /* 0x000fc80000011602 */
[----:B------:R-:W-:-:S04]  /*79c0*/  LOP3.LUT R0, R0, R3, RZ, 0xfc, !PT ;  /* 0x0000000300007212 */ /* 0x000fc800078efcff */
[----:B------:R-:W-:Y:S02]  /*79d0*/  PRMT R8, R0, 0x7610, R8 ;  /* 0x0000761000087816 */ /* 0x000fe40000000008 */
.L_x_31485:
[----:B------:R-:W-:Y:S05]  /*79e0*/  BSYNC B0 ;  /* 0x0000000000007941 */ /* 0x000fea0003800000 */
.L_x_31484:
[----:B------:R0:W-:Y:S01]  /*79f0*/  STG.E.U8 [R16.64], R8 ;  /* 0x0000000810007986 */ /* 0x0001e2000c101124 */
[----:B------:R-:W-:Y:S05]  /*7a00*/  BRA `(.L_x_31464) ;  /* 0x0000049000007947 */ /* 0x000fea0003800000 */
.L_x_31482:
        /* <DEDUP_REMOVED lines=17> */
.L_x_31489:
[----:B------:R-:W-:-:S04]  /*7b20*/  LOP3.LUT R2, R3, 0x80000000, RZ, 0xc0, !PT ;  /* 0x8000000003027812 */ /* 0x000fc800078ec0ff */
[----:B------:R-:W-:-:S04]  /*7b30*/  SHF.R.U32.HI R3, RZ, 0x18, R2 ;  /* 0x00000018ff037819 */ /* 0x000fc80000011602 */
[----:B------:R-:W-:-:S04]  /*7b40*/  LOP3.LUT R0, R0, R3, RZ, 0xfc, !PT ;  /* 0x0000000300007212 */ /* 0x000fc800078efcff */
[----:B------:R-:W-:Y:S02]  /*7b50*/  PRMT R8, R0, 0x7610, R8 ;  /* 0x0000761000087816 */ /* 0x000fe40000000008 */
.L_x_31488:
[----:B------:R-:W-:Y:S05]  /*7b60*/  BSYNC B0 ;  /* 0x0000000000007941 */ /* 0x000fea0003800000 */
.L_x_31487:
[----:B------:R0:W-:Y:S01]  /*7b70*/  STG.E.U8 [R16.64], R8 ;  /* 0x0000000810007986 */ /* 0x0001e2000c101124 */
[----:B------:R-:W-:Y:S05]  /*7b80*/  BRA `(.L_x_31464) ;  /* 0x0000031000007947 */ /* 0x000fea0003800000 */
.L_x_31481:
        /* <DEDUP_REMOVED lines=23> */
.L_x_31463:
        /* <DEDUP_REMOVED lines=20> */
.L_x_31491:
[----:B------:R-:W-:Y:S01]  /*7e40*/  LOP3.LUT R2, R3, 0xffff, RZ, 0xc0, !PT ;  /* 0x0000ffff03027812 */ /* 0x000fe200078ec0ff */
[----:B------:R-:W-:-:S05]  /*7e50*/  IMAD.MOV.U32 R3, RZ, RZ, RZ ;  /* 0x000000ffff037224 */ /* 0x000fca00078e00ff */
[----:B------:R0:W-:Y:S01]  /*7e60*/  STG.E.64 [R16.64], R2 ;  /* 0x0000000210007986 */ /* 0x0001e2000c101b24 */
[----:B------:R-:W-:Y:S05]  /*7e70*/  BRA `(.L_x_31464) ;  /* 0x0000002000007947 */ /* 0x000fea0003800000 */
.L_x_31490:
[----:B------:R-:W-:-:S05]  /*7e80*/  LOP3.LUT R3, R3, 0xffff, RZ, 0xc0, !PT ;  /* 0x0000ffff03037812 */ /* 0x000fca00078ec0ff */
[----:B------:R0:W-:Y:S02]  /*7e90*/  STG.E [R16.64], R3 ;  /* 0x0000000310007986 */ /* 0x0001e4000c101924 */
.L_x_31464:
        /* <DEDUP_REMOVED lines=258> */
.L_x_31492:
        /* <DEDUP_REMOVED lines=21> */
.L_x_31496:
[----:B------:R-:W2:Y:S02]  /*9010*/  LDG.E.U8 R2, [R2.64] ;  /* 0x0000002402027981 */ /* 0x000ea4000c1e1100 */
[----:B--2---:R-:W0:Y:S02]  /*9020*/  I2F.U16 R0, R2 ;  /* 0x0000000200007306 */ /* 0x004e240000101000 */
[----:B0-----:R-:W-:-:S04]  /*9030*/  F2FP.PACK_AB R0, RZ, R0 ;  /* 0x00000000ff00723e */ /* 0x001fc800000000ff */
[----:B------:R-:W-:Y:S01]  /*9040*/  PRMT R19, R0, 0x7610, R19 ;  /* 0x0000761000137816 */ /* 0x000fe20000000013 */
[----:B------:R-:W-:Y:S05]  /*9050*/  BRA `(.L_x_31498) ;  /* 0x00000ed000007947 */ /* 0x000fea0003800000 */
.L_x_31495:
        /* <DEDUP_REMOVED lines=11> */
.L_x_31500:
[----:B------:R-:W2:Y:S02]  /*9110*/  LDG.E R2, [R2.64] ;  /* 0x0000002402027981 */ /* 0x000ea4000c1e1900 */
[----:B--2---:R-:W0:Y:S02]  /*9120*/  I2F R0, R2 ;  /* 0x0000000200007306 */ /* 0x004e240000201400 */
[----:B0-----:R-:W-:-:S04]  /*9130*/  F2FP.PACK_AB R0, RZ, R0 ;  /* 0x00000000ff00723e */ /* 0x001fc800000000ff */
[----:B------:R-:W-:Y:S01]  /*9140*/  PRMT R19, R0, 0x7610, R19 ;  /* 0x0000761000137816 */ /* 0x000fe20000000013 */
[----:B------:R-:W-:Y:S05]  /*9150*/  BRA `(.L_x_31498) ;  /* 0x00000dd000007947 */ /* 0x000fea0003800000 */
.L_x_31499:
[----:B------:R-:W2:Y:S02]  /*9160*/  LDG.E.U16 R2, [R2.64] ;  /* 0x0000002402027981 */ /* 0x000ea4000c1e1500 */
[----:B--2---:R-:W0:Y:S02]  /*9170*/  I2F.S16 R0, R2 ;  /* 0x0000000200007306 */ /* 0x004e240000101400 */
[----:B0-----:R-:W-:-:S04]  /*9180*/  F2FP.PACK_AB R0, RZ, R0 ;  /* 0x00000000ff00723e */ /* 0x001fc800000000ff */
[----:B------:R-:W-:Y:S01]  /*9190*/  PRMT R19, R0, 0x7610, R19 ;  /* 0x0000761000137816 */ /* 0x000fe20000000013 */
[----:B------:R-:W-:Y:S05]  /*91a0*/  BRA `(.L_x_31498) ;  /* 0x00000d8000007947 */ /* 0x000fea0003800000 */
.L_x_31494:
        /* <DEDUP_REMOVED lines=9> */
.L_x_31502:
[----:B------:R0:W5:Y:S01]  /*9240*/  LDG.E.U16 R19, [R2.64] ;  /* 0x0000002402137981 */ /* 0x000162000c1e1500 */
[----:B------:R-:W-:Y:S05]  /*9250*/  BRA `(.L_x_31498) ;  /* 0x00000cd000007947 */ /* 0x000fea0003800000 */
.L_x_31501:
        /* <DEDUP_REMOVED lines=9> */
.L_x_31504:
[----:B------:R0:W5:Y:S01]  /*92f0*/  LDG.E.U16 R19, [R2.64] ;  /* 0x0000002402137981 */ /* 0x000162000c1e1500 */
[----:B------:R-:W-:Y:S05]  /*9300*/  BRA `(.L_x_31498) ;  /* 0x00000c2000007947 */ /* 0x000fea0003800000 */
.L_x_31503:
[----:B------:R-:W2:Y:S02]  /*9310*/  LDG.E.64 R2, [R2.64] ;  /* 0x0000002402027981 */ /* 0x000ea4000c1e1b00 */
[----:B--2---:R-:W0:Y:S01]  /*9320*/  F2F.F32.F64 R0, R2 ;  /* 0x0000000200007310 */ /* 0x004e220000301000 */
[----:B------:R-:W0:-:S14]  /*9330*/  DSETP.GEU.AND P0, PT, |R2|, c[0x2][0x0], PT ;  /* 0x008000000200762a */ /* 0x000e1c0003f0e200 */
[----:B0-----:R-:W-:-:S05]  /*9340*/  @!P0 FMUL R0, R0, 1.175494350822287508e-38 ;  /* 0x0080000000008820 */ /* 0x001fca0000400000 */
[----:B------:R-:W-:-:S04]  /*9350*/  F2FP.PACK_AB R0, RZ, R0 ;  /* 0x00000000ff00723e */ /* 0x000fc800000000ff */
[----:B------:R-:W-:Y:S01]  /*9360*/  PRMT R19, R0, 0x7610, R19 ;  /* 0x0000761000137816 */ /* 0x000fe20000000013 */
[----:B------:R-:W-:Y:S05]  /*9370*/  BRA `(.L_x_31498) ;  /* 0x00000bb000007947 */ /* 0x000fea0003800000 */
.L_x_31493:
        /* <DEDUP_REMOVED lines=14> */
.L_x_31507:
[----:B------:R-:W2:Y:S02]  /*9460*/  LDG.E.64 R2, [R2.64] ;  /* 0x0000002402027981 */ /* 0x000ea4000c1e1b00 */
[----:B--2---:R-:W0:Y:S01]  /*9470*/  F2F.F32.F64 R0, R2 ;  /* 0x0000000200007310 */ /* 0x004e220000301000 */
[----:B------:R-:W0:-:S14]  /*9480*/  DSETP.GEU.AND P0, PT, |R2|, c[0x2][0x0], PT ;  /* 0x008000000200762a */ /* 0x000e1c0003f0e200 */
[----:B0-----:R-:W-:-:S05]  /*9490*/  @!P0 FMUL R0, R0, 1.175494350822287508e-38 ;  /* 0x0080000000008820 */ /* 0x001fca0000400000 */
[----:B------:R-:W-:-:S04]  /*94a0*/  F2FP.PACK_AB R0, RZ, R0 ;  /* 0x00000000ff00723e */ /* 0x000fc800000000ff */
[----:B------:R-:W-:Y:S01]  /*94b0*/  PRMT R19, R0, 0x7610, R19 ;  /* 0x0000761000137816 */ /* 0x000fe20000000013 */
[----:B------:R-:W-:Y:S05]  /*94c0*/  BRA `(.L_x_31498) ;  /* 0x00000a6000007947 */ /* 0x000fea0003800000 */
.L_x_31506:
        /* <DEDUP_REMOVED lines=28> */
.L_x_31509:
        /* <DEDUP_REMOVED lines=15> */
.L_x_31508:
[----:B------:R-:W2:Y:S02]  /*9780*/  LDG.E.U16 R0, [R2.64] ;  /* 0x0000002402007981 */ /* 0x000ea4000c1e1500 */
[----:B--2---:R-:W-:-:S04]  /*9790*/  PRMT R0, RZ, 0x5410, R0 ;  /* 0x00005410ff007816 */ /* 0x004fc80000000000 */
[----:B------:R-:W-:-:S04]  /*97a0*/  F2FP.PACK_AB R0, RZ, R0 ;  /* 0x00000000ff00723e */ /* 0x000fc800000000ff */
[----:B------:R-:W-:Y:S01]  /*97b0*/  PRMT R19, R0, 0x7610, R19 ;  /* 0x0000761000137816 */ /* 0x000fe20000000013 */
[----:B------:R-:W-:Y:S05]  /*97c0*/  BRA `(.L_x_31498) ;  /* 0x0000076000007947 */ /* 0x000fea0003800000 */
.L_x_31505:
        /* <DEDUP_REMOVED lines=12> */
.L_x_31512:
        /* <DEDUP_REMOVED lines=21> */
.L_x_31516:
[----:B------:R-:W-:Y:S05]  /*99e0*/  BSYNC B1 ;  /* 0x0000000000017941 */ /* 0x000fea0003800000 */
.L_x_31515:
[----:B------:R-:W-:Y:S01]  /*99f0*/  LEA R3, R0, 0x3b800000, 0x17 ;  /* 0x3b80000000037811 */ /* 0x000fe200078eb8ff */
[----:B------:R-:W-:-:S05]  /*9a00*/  IMAD.SHL.U32 R0, R2, 0x100000, RZ ;  /* 0x0010000002007824 */ /* 0x000fca00078e00ff */
[----:B------:R-:W-:Y:S02]  /*9a10*/  LOP3.LUT R0, R3, R0, R4, 0xfe, !PT ;  /* 0x0000000003007212 */ /* 0x000fe400078efe04 */
.L_x_31514:
[----:B------:R-:W-:Y:S05]  /*9a20*/  BSYNC B0 ;  /* 0x0000000000007941 */ /* 0x000fea0003800000 */
.L_x_31513:
[----:B------:R-:W-:-:S04]  /*9a30*/  F2FP.PACK_AB R0, RZ, R0 ;  /* 0x00000000ff00723e */ /* 0x000fc800000000ff */
[----:B------:R-:W-:Y:S01]  /*9a40*/  PRMT R19, R0, 0x7610, R19 ;  /* 0x0000761000137816 */ /* 0x000fe20000000013 */
[----:B------:R-:W-:Y:S05]  /*9a50*/  BRA `(.L_x_31498) ;  /* 0x000004d000007947 */ /* 0x000fea0003800000 */
.L_x_31511:
        /* <DEDUP_REMOVED lines=21> */
.L_x_31520:
[----:B------:R-:W-:Y:S05]  /*9bb0*/  BSYNC B1 ;  /* 0x0000000000017941 */ /* 0x000fea0003800000 */
.L_x_31519:
[----:B------:R-:W-:Y:S01]  /*9bc0*/  LEA R3, R0, 0x37800000, 0x17 ;  /* 0x3780000000037811 */ /* 0x000fe200078eb8ff */
[----:B------:R-:W-:-:S05]  /*9bd0*/  IMAD.SHL.U32 R0, R2, 0x200000, RZ ;  /* 0x0020000002007824 */ /* 0x000fca00078e00ff */
[----:B------:R-:W-:Y:S02]  /*9be0*/  LOP3.LUT R0, R3, R0, R4, 0xfe, !PT ;  /* 0x0000000003007212 */ /* 0x000fe400078efe04 */
.L_x_31518:
[----:B------:R-:W-:Y:S05]  /*9bf0*/  BSYNC B0 ;  /* 0x0000000000007941 */ /* 0x000fea0003800000 */
.L_x_31517:
[----:B------:R-:W-:-:S04]  /*9c00*/  F2FP.PACK_AB R0, RZ, R0 ;  /* 0x00000000ff00723e */ /* 0x000fc800000000ff */
[----:B------:R-:W-:Y:S01]  /*9c10*/  PRMT R19, R0, 0x7610, R19 ;  /* 0x0000761000137816 */ /* 0x000fe20000000013 */
[----:B------:R-:W-:Y:S05]  /*9c20*/  BRA `(.L_x_31498) ;  /* 0x0000030000007947 */ /* 0x000fea0003800000 */
.L_x_31510:
        /* <DEDUP_REMOVED lines=14> */
.L_x_31524:
[----:B------:R-:W-:Y:S05]  /*9d10*/  BSYNC B0 ;  /* 0x0000000000007941 */ /* 0x000fea0003800000 */
.L_x_31523:
[----:B------:R-:W-:-:S04]  /*9d20*/  F2FP.PACK_AB R0, RZ, R0 ;  /* 0x00000000ff00723e */ /* 0x000fc800000000ff */
[----:B------:R-:W-:Y:S01]  /*9d30*/  PRMT R19, R0, 0x7610, R19 ;  /* 0x0000761000137816 */ /* 0x000fe20000000013 */
[----:B------:R-:W-:Y:S05]  /*9d40*/  BRA `(.L_x_31498) ;  /* 0x000001e000007947 */ /* 0x000fea0003800000 */
.L_x_31497:
        /* <DEDUP_REMOVED lines=21> */
.L_x_31522:
[----:B------:R-:W2:Y:S02]  /*9ea0*/  LDG.E.64 R2, [R2.64] ;  /* 0x0000002402027981 */ /* 0x000ea4000c1e1b00 */
[----:B--2---:R-:W0:Y:S02]  /*9eb0*/  I2F.U64 R0, R2 ;  /* 0x0000000200007312 */ /* 0x004e240000301000 */
[----:B0-----:R-:W-:-:S04]  /*9ec0*/  F2FP.PACK_AB R0, RZ, R0 ;  /* 0x00000000ff00723e */ /* 0x001fc800000000ff */
[----:B------:R-:W-:Y:S01]  /*9ed0*/  PRMT R19, R0, 0x7610, R19 ;  /* 0x0000761000137816 */ /* 0x000fe20000000013 */
[----:B------:R-:W-:Y:S05]  /*9ee0*/  BRA `(.L_x_31498) ;  /* 0x0000004000007947 */ /* 0x000fea0003800000 */
.L_x_31521:
[----:B------:R-:W2:Y:S02]  /*9ef0*/  LDG.E R2, [R2.64] ;  /* 0x0000002402027981 */ /* 0x000ea4000c1e1900 */
[----:B--2---:R-:W0:Y:S02]  /*9f00*/  I2F.U32 R0, R2 ;  /* 0x0000000200007306 */ /* 0x004e240000201000 */
[----:B0-----:R-:W-:-:S04]  /*9f10*/  F2FP.PACK_AB R0, RZ, R0 ;  /* 0x00000000ff00723e */ /* 0x001fc800000000ff */
[----:B------:R-:W-:Y:S02]  /*9f20*/  PRMT R19, R0, 0x7610, R19 ;  /* 0x0000761000137816 */ /* 0x000fe40000000013 */
.L_x_31498:
        /* <DEDUP_REMOVED lines=18> */
.L_x_31528:
[----:B------:R-:W2:Y:S02]  /*a050*/  LDG.E.U8 R2, [R2.64] ;  /* 0x0000002402027981 */ /* 0x000ea4000c1e1100 */
[----:B--2---:R-:W0:Y:S02]  /*a060*/  I2F.U16 R0, R2 ;  /* 0x0000000200007306 */ /* 0x004e240000101000 */
[----:B0-----:R-:W-:Y:S01]  /*a070*/  F2FP.PACK_AB R0, RZ, R0 ;  /* 0x00000000ff00723e */ /* 0x001fe200000000ff */
[----:B------:R-:W-:Y:S05]  /*a080*/  BRA `(.L_x_31530) ;  /* 0x00000e1000007947 */ /* 0x000fea0003800000 */
.L_x_31527:
        /* <DEDUP_REMOVED lines=10> */
.L_x_31532:
[----:B------:R-:W2:Y:S02]  /*a130*/  LDG.E R2, [R2.64] ;  /* 0x0000002402027981 */ /* 0x000ea4000c1e1900 */
[----:B--2---:R-:W0:Y:S02]  /*a140*/  I2F R0, R2 ;  /* 0x0000000200007306 */ /* 0x004e240000201400 */
[----:B0-----:R-:W-:Y:S01]  /*a150*/  F2FP.PACK_AB R0, RZ, R0 ;  /* 0x00000000ff00723e */ /* 0x001fe200000000ff */
[----:B------:R-:W-:Y:S05]  /*a160*/  BRA `(.L_x_31530) ;  /* 0x00000d3000007947 */ /* 0x000fea0003800000 */
.L_x_31531:
[----:B------:R-:W2:Y:S02]  /*a170*/  LDG.E.U16 R2, [R2.64] ;  /* 0x0000002402027981 */ /* 0x000ea4000c1e1500 */
[----:B--2---:R-:W0:Y:S02]  /*a180*/  I2F.S16 R0, R2 ;  /* 0x0000000200007306 */ /* 0x004e240000101400 */
[----:B0-----:R-:W-:Y:S01]  /*a190*/  F2FP.PACK_AB R0, RZ, R0 ;  /* 0x00000000ff00723e */ /* 0x001fe200000000ff */
[----:B------:R-:W-:Y:S05]  /*a1a0*/  BRA `(.L_x_31530) ;  /* 0x00000cf000007947 */ /* 0x000fea0003800000 */
.L_x_31526:
        /* <DEDUP_REMOVED lines=9> */
.L_x_31534:
[----:B------:R0:W5:Y:S01]  /*a240*/  LDG.E.U16 R0, [R2.64] ;  /* 0x0000002402007981 */ /* 0x000162000c1e1500 */
[----:B------:R-:W-:Y:S05]  /*a250*/  BRA `(.L_x_31530) ;  /* 0x00000c4000007947 */ /* 0x000fea0003800000 */
.L_x_31533:
        /* <DEDUP_REMOVED lines=9> */
.L_x_31536:
[----:B------:R0:W5:Y:S01]  /*a2f0*/  LDG.E.U16 R0, [R2.64] ;  /* 0x0000002402007981 */ /* 0x000162000c1e1500 */
[----:B------:R-:W-:Y:S05]  /*a300*/  BRA `(.L_x_31530) ;  /* 0x00000b9000007947 */ /* 0x000fea0003800000 */
.L_x_31535:
[----:B------:R-:W2:Y:S02]  /*a310*/  LDG.E.64 R2, [R2.64] ;  /* 0x0000002402027981 */ /* 0x000ea4000c1e1b00 */
[----:B--2---:R-:W0:Y:S01]  /*a320*/  F2F.F32.F64 R0, R2 ;  /* 0x0000000200007310 */ /* 0x004e220000301000 */
[----:B------:R-:W0:-:S14]  /*a330*/  DSETP.GEU.AND P0, PT, |R2|, c[0x2][0x0], PT ;  /* 0x008000000200762a */ /* 0x000e1c0003f0e200 */
[----:B0-----:R-:W-:-:S05]  /*a340*/  @!P0 FMUL R0, R0, 1.175494350822287508e-38 ;  /* 0x0080000000008820 */ /* 0x001fca0000400000 */
[----:B------:R-:W-:Y:S01]  /*a350*/  F2FP.PACK_AB R0, RZ, R0 ;  /* 0x00000000ff00723e */ /* 0x000fe200000000ff */
[----:B------:R-:W-:Y:S05]  /*a360*/  BRA `(.L_x_31530) ;  /* 0x00000b3000007947 */ /* 0x000fea0003800000 */
.L_x_31525:
        /* <DEDUP_REMOVED lines=13> */
.L_x_31539:
[----:B------:R-:W2:Y:S02]  /*a440*/  LDG.E.64 R2, [R2.64] ;  /* 0x0000002402027981 */ /* 0x000ea4000c1e1b00 */
[----:B--2---:R-:W0:Y:S01]  /*a450*/  F2F.F32.F64 R0, R2 ;  /* 0x0000000200007310 */ /* 0x004e220000301000 */
[----:B------:R-:W0:-:S14]  /*a460*/  DSETP.GEU.AND P0, PT, |R2|, c[0x2][0x0], PT ;  /* 0x008000000200762a */ /* 0x000e1c0003f0e200 */
[----:B0-----:R-:W-:-:S05]  /*a470*/  @!P0 FMUL R0, R0, 1.175494350822287508e-38 ;  /* 0x0080000000008820 */ /* 0x001fca0000400000 */
[----:B------:R-:W-:Y:S01]  /*a480*/  F2FP.PACK_AB R0, RZ, R0 ;  /* 0x00000000ff00723e */ /* 0x000fe200000000ff */
[----:B------:R-:W-:Y:S05]  /*a490*/  BRA `(.L_x_31530) ;  /* 0x00000a0000007947 */ /* 0x000fea0003800000 */
.L_x_31538:
        /* <DEDUP_REMOVED lines=28> */
.L_x_31541:
        /* <DEDUP_REMOVED lines=15> */
.L_x_31540:
[----:B------:R-:W2:Y:S02]  /*a750*/  LDG.E.U16 R0, [R2.64] ;  /* 0x0000002402007981 */ /* 0x000ea4000c1e1500 */
[----:B--2---:R-:W-:-:S04]  /*a760*/  PRMT R0, RZ, 0x5410, R0 ;  /* 0x00005410ff007816 */ /* 0x004fc80000000000 */
[----:B------:R-:W-:Y:S01]  /*a770*/  F2FP.PACK_AB R0, RZ, R0 ;  /* 0x00000000ff00723e */ /* 0x000fe200000000ff */
[----:B------:R-:W-:Y:S05]  /*a780*/  BRA `(.L_x_31530) ;  /* 0x0000071000007947 */ /* 0x000fea0003800000 */
.L_x_31537:
        /* <DEDUP_REMOVED lines=12> */
.L_x_31544:
        /* <DEDUP_REMOVED lines=21> */
.L_x_31548:
[----:B------:R-:W-:Y:S05]  /*a9a0*/  BSYNC B1 ;  /* 0x0000000000017941 */ /* 0x000fea0003800000 */
.L_x_31547:
[----:B------:R-:W-:Y:S01]  /*a9b0*/  LEA R3, R0, 0x3b800000, 0x17 ;  /* 0x3b80000000037811 */ /* 0x000fe200078eb8ff */
[----:B------:R-:W-:-:S05]  /*a9c0*/  IMAD.SHL.U32 R0, R2, 0x100000, RZ ;  /* 0x0010000002007824 */ /* 0x000fca00078e00ff */
[----:B------:R-:W-:Y:S02]  /*a9d0*/  LOP3.LUT R0, R3, R0, R4, 0xfe, !PT ;  /* 0x0000000003007212 */ /* 0x000fe400078efe04 */
.L_x_31546:
[----:B------:R-:W-:Y:S05]  /*a9e0*/  BSYNC B0 ;  /* 0x0000000000007941 */ /* 0x000fea0003800000 */
.L_x_31545:
[----:B------:R-:W-:Y:S01]  /*a9f0*/  F2FP.PACK_AB R0, RZ, R0 ;  /* 0x00000000ff00723e */ /* 0x000fe200000000ff */
[----:B------:R-:W-:Y:S05]  /*aa00*/  BRA `(.L_x_31530) ;  /* 0x0000049000007947 */ /* 0x000fea0003800000 */
.L_x_31543:
        /* <DEDUP_REMOVED lines=21> */
.L_x_31552:
[----:B------:R-:W-:Y:S05]  /*ab60*/  BSYNC B1 ;  /* 0x0000000000017941 */ /* 0x000fea0003800000 */
.L_x_31551:
[----:B------:R-:W-:Y:S01]  /*ab70*/  LEA R3, R0, 0x37800000, 0x17 ;  /* 0x3780000000037811 */ /* 0x000fe200078eb8ff */
[----:B------:R-:W-:-:S05]  /*ab80*/  IMAD.SHL.U32 R0, R2, 0x200000, RZ ;  /* 0x0020000002007824 */ /* 0x000fca00078e00ff */
[----:B------:R-:W-:Y:S02]  /*ab90*/  LOP3.LUT R0, R3, R0, R4, 0xfe, !PT ;  /* 0x0000000003007212 */ /* 0x000fe400078efe04 */
.L_x_31550:
[----:B------:R-:W-:Y:S05]  /*aba0*/  BSYNC B0 ;  /* 0x0000000000007941 */ /* 0x000fea0003800000 */
.L_x_31549:
[----:B------:R-:W-:Y:S01]  /*abb0*/  F2FP.PACK_AB R0, RZ, R0 ;  /* 0x00000000ff00723e */ /* 0x000fe200000000ff */
[----:B------:R-:W-:Y:S05]  /*abc0*/  BRA `(.L_x_31530) ;  /* 0x000002d000007947 */ /* 0x000fea0003800000 */
.L_x_31542:
        /* <DEDUP_REMOVED lines=14> */
.L_x_31556:
[----:B------:R-:W-:Y:S05]  /*acb0*/  BSYNC B0 ;  /* 0x0000000000007941 */ /* 0x000fea0003800000 */
.L_x_31555:
[----:B------:R-:W-:Y:S01]  /*acc0*/  F2FP.PACK_AB R0, RZ, R0 ;  /* 0x00000000ff00723e */ /* 0x000fe200000000ff */
[----:B------:R-:W-:Y:S05]  /*acd0*/  BRA `(.L_x_31530) ;  /* 0x000001c000007947 */ /* 0x000fea0003800000 */
.L_x_31529:
        /* <DEDUP_REMOVED lines=21> */
.L_x_31554:
[----:B------:R-:W2:Y:S02]  /*ae30*/  LDG.E.64 R2, [R2.64] ;  /* 0x0000002402027981 */ /* 0x000ea4000c1e1b00 */
[----:B--2---:R-:W0:Y:S02]  /*ae40*/  I2F.U64 R0, R2 ;  /* 0x0000000200007312 */ /* 0x004e240000301000 */
[----:B0-----:R-:W-:Y:S01]  /*ae50*/  F2FP.PACK_AB R0, RZ, R0 ;  /* 0x00000000ff00723e */ /* 0x001fe200000000ff */
[----:B------:R-:W-:Y:S05]  /*ae60*/  BRA `(.L_x_31530) ;  /* 0x0000003000007947 */ /* 0x000fea0003800000 */
.L_x_31553:
[----:B------:R-:W2:Y:S02]  /*ae70*/  LDG.E R2, [R2.64] ;  /* 0x0000002402027981 */ /* 0x000ea4000c1e1900 */
[----:B--2---:R-:W0:Y:S02]  /*ae80*/  I2F.U32 R0, R2 ;  /* 0x0000000200007306 */ /* 0x004e240000201000 */
[----:B0-----:R-:W-:-:S06]  /*ae90*/  F2FP.PACK_AB R0, RZ, R0 ;  /* 0x00000000ff00723e */ /* 0x001fcc00000000ff */
.L_x_31530:
        /* <DEDUP_REMOVED lines=21> */
.L_x_31560:
[----:B------:R0:W-:Y:S01]  /*aff0*/  STG.E.U8 [R16.64], R3 ;  /* 0x0000000310007986 */ /* 0x0001e2000c101124 */
[----:B------:R-:W-:Y:S05]  /*b000*/  BRA `(.L_x_31562) ;  /* 0x00000da000007947 */ /* 0x000fea0003800000 */
.L_x_31559:
        /* <DEDUP_REMOVED lines=10> */
.L_x_31564:
[----:B------:R-:W-:-:S05]  /*b0b0*/  LOP3.LUT R3, R3, 0xffff, RZ, 0xc0, !PT ;  /* 0x0000ffff03037812 */ /* 0x000fca00078ec0ff */
[----:B------:R0:W-:Y:S01]  /*b0c0*/  STG.E [R16.64], R3 ;  /* 0x0000000310007986 */ /* 0x0001e2000c101924 */
[----:B------:R-:W-:Y:S05]  /*b0d0*/  BRA `(.L_x_31562) ;  /* 0x00000cd000007947 */ /* 0x000fea0003800000 */
.L_x_31563:
[----:B------:R0:W-:Y:S01]  /*b0e0*/  STG.E.U16 [R16.64], R3 ;  /* 0x0000000310007986 */ /* 0x0001e2000c101524 */
[----:B------:R-:W-:Y:S05]  /*b0f0*/  BRA `(.L_x_31562) ;  /* 0x00000cb000007947 */ /* 0x000fea0003800000 */
.L_x_31558:
        /* <DEDUP_REMOVED lines=9> */
.L_x_31566:
[----:B------:R-:W0:Y:S02]  /*b190*/  I2F.S16 R0, R3 ;  /* 0x0000000300007306 */ /* 0x000e240000101400 */
[----:B0-----:R-:W-:-:S05]  /*b1a0*/  F2FP.PACK_AB R0, RZ, R0 ;  /* 0x00000000ff00723e */ /* 0x001fca00000000ff */
[----:B------:R0:W-:Y:S01]  /*b1b0*/  STG.E.U16 [R16.64], R0 ;  /* 0x0000000010007986 */ /* 0x0001e2000c101524 */
[----:B------:R-:W-:Y:S05]  /*b1c0*/  BRA `(.L_x_31562) ;  /* 0x00000be000007947 */ /* 0x000fea0003800000 */
.L_x_31565:
        /* <DEDUP_REMOVED lines=10> */
.L_x_31568:
[----:B------:R-:W0:Y:S02]  /*b270*/  I2F.S16 R3, R3 ;  /* 0x0000000300037306 */ /* 0x000e240000101400 */
[----:B0-----:R-:W-:-:S04]  /*b280*/  F2FP.PACK_AB R3, RZ, R3 ;  /* 0x00000003ff03723e */ /* 0x001fc800000000ff */
[----:B------:R-:W-:-:S05]  /*b290*/  PRMT R3, R3, 0x5410, RZ ;  /* 0x0000541003037816 */ /* 0x000fca00000000ff */
[----:B------:R0:W-:Y:S01]  /*b2a0*/  STG.E [R16.64], R3 ;  /* 0x0000000310007986 */ /* 0x0001e2000c101924 */
[----:B------:R-:W-:Y:S05]  /*b2b0*/  BRA `(.L_x_31562) ;  /* 0x00000af000007947 */ /* 0x000fea0003800000 */
.L_x_31567:
[----:B------:R-:W0:Y:S02]  /*b2c0*/  I2F.F64.S16 R2, R3 ;  /* 0x0000000300027312 */ /* 0x000e240000101c00 */
[----:B0-----:R0:W-:Y:S01]  /*b2d0*/  STG.E.64 [R16.64], R2 ;  /* 0x0000000210007986 */ /* 0x0011e2000c101b24 */
[----:B------:R-:W-:Y:S05]  /*b2e0*/  BRA `(.L_x_31562) ;  /* 0x00000ac000007947 */ /* 0x000fea0003800000 */
.L_x_31557:
        /* <DEDUP_REMOVED lines=10> */
.L_x_31571:
[----:B------:R-:W0:Y:S01]  /*b390*/  I2F.F64.S16 R4, R3 ;  /* 0x0000000300047312 */ /* 0x000e220000101c00 */
[----:B------:R-:W-:-:S05]  /*b3a0*/  CS2R R6, SRZ ;  /* 0x0000000000067805 */ /* 0x000fca000001ff00 */
[----:B0-----:R0:W-:Y:S01]  /*b3b0*/  STG.E.128 [R16.64], R4 ;  /* 0x0000000410007986 */ /* 0x0011e2000c101d24 */
[----:B------:R-:W-:Y:S05]  /*b3c0*/  BRA `(.L_x_31562) ;  /* 0x000009e000007947 */ /* 0x000fea0003800000 */
.L_x_31570:
        /* <DEDUP_REMOVED lines=21> */
.L_x_31575:
[----:B------:R-:W-:Y:S05]  /*b520*/  BSYNC B0 ;  /* 0x0000000000007941 */ /* 0x000fea0003800000 */
.L_x_31574:
[----:B------:R-:W-:-:S05]  /*b530*/  LOP3.LUT R5, R0, R5, RZ, 0xfc, !PT ;  /* 0x0000000500057212 */ /* 0x000fca00078efcff */
[----:B------:R0:W-:Y:S01]  /*b540*/  STG.E.U8 [R16.64], R5 ;  /* 0x0000000510007986 */ /* 0x0001e2000c101124 */
[----:B------:R-:W-:Y:S05]  /*b550*/  BRA `(.L_x_31562) ;  /* 0x0000085000007947 */ /* 0x000fea0003800000 */
.L_x_31573:
        /* <DEDUP_REMOVED lines=13> */
.L_x_31577:
[----:B------:R-:W-:Y:S01]  /*b630*/  IMAD.MOV.U32 R0, RZ, RZ, 0x7f ;  /* 0x0000007fff007424 */ /* 0x000fe200078e00ff */
[----:B------:R-:W-:-:S04]  /*b640*/  ISETP.GT.U32.AND P0, PT, R2, 0x7f800000, PT ;  /* 0x7f8000000200780c */ /* 0x000fc80003f04070 */
[----:B------:R-:W-:-:S04]  /*b650*/  SEL R0, R0, 0x7c, P0 ;  /* 0x0000007c00007807 */ /* 0x000fc80000000000 */
.L_x_31578:
[----:B------:R-:W-:Y:S05]  /*b660*/  BSYNC B0 ;  /* 0x0000000000007941 */ /* 0x000fea0003800000 */
.L_x_31576:
[----:B------:R-:W-:-:S04]  /*b670*/  LOP3.LUT R2, R3, 0x80000000, RZ, 0xc0, !PT ;  /* 0x8000000003027812 */ /* 0x000fc800078ec0ff */
[----:B------:R-:W-:-:S04]  /*b680*/  SHF.R.U32.HI R3, RZ, 0x18, R2 ;  /* 0x00000018ff037819 */ /* 0x000fc80000011602 */
[----:B------:R-:W-:-:S05]  /*b690*/  LOP3.LUT R3, R0, R3, RZ, 0xfc, !PT ;  /* 0x0000000300037212 */ /* 0x000fca00078efcff */
[----:B------:R0:W-:Y:S01]  /*b6a0*/  STG.E.U8 [R16.64], R3 ;  /* 0x0000000310007986 */ /* 0x0001e2000c101124 */
[----:B------:R-:W-:Y:S05]  /*b6b0*/  BRA `(.L_x_31562) ;  /* 0x000006f000007947 */ /* 0x000fea0003800000 */
.L_x_31572:
[----:B------:R-:W0:Y:S02]  /*b6c0*/  I2F.S16 R0, R3 ;  /* 0x0000000300007306 */ /* 0x000e240000101400 */
[----:B0-----:R-:W-:-:S05]  /*b6d0*/  F2FP.BF16.PACK_AB R0, RZ, R0 ;  /* 0x00000000ff00723e */ /* 0x001fca00000010ff */
[----:B------:R0:W-:Y:S01]  /*b6e0*/  STG.E.U16 [R16.64], R0 ;  /* 0x0000000010007986 */ /* 0x0001e2000c101524 */
[----:B------:R-:W-:Y:S05]  /*b6f0*/  BRA `(.L_x_31562) ;  /* 0x000006b000007947 */ /* 0x000fea0003800000 */
.L_x_31569:
        /* <DEDUP_REMOVED lines=10> */
.L_x_31581:
        /* <DEDUP_REMOVED lines=17> */
.L_x_31584:
[----:B------:R-:W-:-:S04]  /*b8b0*/  LOP3.LUT R2, R3, 0x80000000, RZ, 0xc0, !PT ;  /* 0x8000000003027812 */ /* 0x000fc800078ec0ff */
[----:B------:R-:W-:-:S04]  /*b8c0*/  SHF.R.U32.HI R3, RZ, 0x18, R2 ;  /* 0x00000018ff037819 */ /* 0x000fc80000011602 */
[----:B------:R-:W-:-:S04]  /*b8d0*/  LOP3.LUT R0, R0, R3, RZ, 0xfc, !PT ;  /* 0x0000000300007212 */ /* 0x000fc800078efcff */
[----:B------:R-:W-:Y:S02]  /*b8e0*/  PRMT R8, R0, 0x7610, R8 ;  /* 0x0000761000087816 */ /* 0x000fe40000000008 */
.L_x_31583:
[----:B------:R-:W-:Y:S05]  /*b8f0*/  BSYNC B0 ;  /* 0x0000000000007941 */ /* 0x000fea0003800000 */
.L_x_31582:
[----:B------:R0:W-:Y:S01]  /*b900*/  STG.E.U8 [R16.64], R8 ;  /* 0x0000000810007986 */ /* 0x0001e2000c101124 */
[----:B------:R-:W-:Y:S05]  /*b910*/  BRA `(.L_x_31562) ;  /* 0x0000049000007947 */ /* 0x000fea0003800000 */
.L_x_31580:
        /* <DEDUP_REMOVED lines=17> */
.L_x_31587:
[----:B------:R-:W-:-:S04]  /*ba30*/  LOP3.LUT R2, R3, 0x80000000, RZ, 0xc0, !PT ;  /* 0x8000000003027812 */ /* 0x000fc800078ec0ff */
[----:B------:R-:W-:-:S04]  /*ba40*/  SHF.R.U32.HI R3, RZ, 0x18, R2 ;  /* 0x00000018ff037819 */ /* 0x000fc80000011602 */
[----:B------:R-:W-:-:S04]  /*ba50*/  LOP3.LUT R0, R0, R3, RZ, 0xfc, !PT ;  /* 0x0000000300007212 */ /* 0x000fc800078efcff */
[----:B------:R-:W-:Y:S02]  /*ba60*/  PRMT R8, R0, 0x7610, R8 ;  /* 0x0000761000087816 */ /* 0x000fe40000000008 */
.L_x_31586:
[----:B------:R-:W-:Y:S05]  /*ba70*/  BSYNC B0 ;  /* 0x0000000000007941 */ /* 0x000fea0003800000 */
.L_x_31585:
[----:B------:R0:W-:Y:S01]  /*ba80*/  STG.E.U8 [R16.64], R8 ;  /* 0x0000000810007986 */ /* 0x0001e2000c101124 */
[----:B------:R-:W-:Y:S05]  /*ba90*/  BRA `(.L_x_31562) ;  /* 0x0000031000007947 */ /* 0x000fea0003800000 */
.L_x_31579:
        /* <DEDUP_REMOVED lines=23> */
.L_x_31561:
        /* <DEDUP_REMOVED lines=20> */
.L_x_31589:
[----:B------:R-:W-:Y:S01]  /*bd50*/  LOP3.LUT R2, R3, 0xffff, RZ, 0xc0, !PT ;  /* 0x0000ffff03027812 */ /* 0x000fe200078ec0ff */
[----:B------:R-:W-:-:S05]  /*bd60*/  IMAD.MOV.U32 R3, RZ, RZ, RZ ;  /* 0x000000ffff037224 */ /* 0x000fca00078e00ff */
[----:B------:R0:W-:Y:S01]  /*bd70*/  STG.E.64 [R16.64], R2 ;  /* 0x0000000210007986 */ /* 0x0001e2000c101b24 */
[----:B------:R-:W-:Y:S05]  /*bd80*/  BRA `(.L_x_31562) ;  /* 0x0000002000007947 */ /* 0x000fea0003800000 */
.L_x_31588:
[----:B------:R-:W-:-:S05]  /*bd90*/  LOP3.LUT R3, R3, 0xffff, RZ, 0xc0, !PT ;  /* 0x0000ffff03037812 */ /* 0x000fca00078ec0ff */
[----:B------:R0:W-:Y:S02]  /*bda0*/  STG.E [R16.64], R3 ;  /* 0x0000000310007986 */ /* 0x0001e4000c101924 */
.L_x_31562:
[----:B------:R-:W-:Y:S02]  /*bdb0*/  IADD3 R23, R23, 0x80, RZ ;  /* 0x0000008017177810 */ /* 0x000fe40007ffe0ff */
.L_x_31393:
[----:B------:R-:W-:Y:S05]  /*bdc0*/  BSYNC B6 ;  /* 0x0000000000067941 */ /* 0x000fea0003800000 */
.L_x_31392:
        /* <DEDUP_REMOVED lines=257> */
.L_x_31590:
        /* <DEDUP_REMOVED lines=21> */
.L_x_31594:
[----:B------:R-:W2:Y:S02]  /*cf30*/  LDG.E.U8 R2, [R2.64] ;  /* 0x0000002402027981 */ /* 0x000ea4000c1e1100 */
[----:B--2---:R-:W0:Y:S02]  /*cf40*/  I2F.U16 R0, R2 ;  /* 0x0000000200007306 */ /* 0x004e240000101000 */
[----:B0-----:R-:W-:-:S04]  /*cf50*/  F2FP.PACK_AB R0, RZ, R0 ;  /* 0x00000000ff00723e */ /* 0x001fc800000000ff */
[----:B------:R-:W-:Y:S01]  /*cf60*/  PRMT R19, R0, 0x7610, R19 ;  /* 0x0000761000137816 */ /* 0x000fe20000000013 */
[----:B------:R-:W-:Y:S05]  /*cf70*/  BRA `(.L_x_31596) ;  /* 0x00000ed000007947 */ /* 0x000fea0003800000 */
.L_x_31593:
        /* <DEDUP_REMOVED lines=11> */
.L_x_31598:
[----:B------:R-:W2:Y:S02]  /*d030*/  LDG.E R2, [R2.64] ;  /* 0x0000002402027981 */ /* 0x000ea4000c1e1900 */
[----:B--2---:R-:W0:Y:S02]  /*d040*/  I2F R0, R2 ;  /* 0x0000000200007306 */ /* 0x004e240000201400 */
[----:B0-----:R-:W-:-:S04]  /*d050*/  F2FP.PACK_AB R0, RZ, R0 ;  /* 0x00000000ff00723e */ /* 0x001fc800000000ff */
[----:B------:R-:W-:Y:S01]  /*d060*/  PRMT R19, R0, 0x7610, R19 ;  /* 0x0000761000137816 */ /* 0x000fe20000000013 */
[----:B------:R-:W-:Y:S05]  /*d070*/  BRA `(.L_x_31596) ;  /* 0x00000dd000007947 */ /* 0x000fea0003800000 */
.L_x_31597:
[----:B------:R-:W2:Y:S02]  /*d080*/  LDG.E.U16 R2, [R2.64] ;  /* 0x0000002402027981 */ /* 0x000ea4000c1e1500 */
[----:B--2---:R-:W0:Y:S02]  /*d090*/  I2F.S16 R0, R2 ;  /* 0x0000000200007306 */ /* 0x004e240000101400 */
[----:B0-----:R-:W-:-:S04]  /*d0a0*/  F2FP.PACK_AB R0, RZ, R0 ;  /* 0x00000000ff00723e */ /* 0x001fc800000000ff */
[----:B------:R-:W-:Y:S01]  /*d0b0*/  PRMT R19, R0, 0x7610, R19 ;  /* 0x0000761000137816 */ /* 0x000fe20000000013 */
[----:B------:R-:W-:Y:S05]  /*d0c0*/  BRA `(.L_x_31596) ;  /* 0x00000d8000007947 */ /* 0x000fea0003800000 */
.L_x_31592:
        /* <DEDUP_REMOVED lines=9> */
.L_x_31600:
[----:B------:R0:W5:Y:S01]  /*d160*/  LDG.E.U16 R19, [R2.64] ;  /* 0x0000002402137981 */ /* 0x000162000c1e1500 */
[----:B------:R-:W-:Y:S05]  /*d170*/  BRA `(.L_x_31596) ;  /* 0x00000cd000007947 */ /* 0x000fea0003800000 */
.L_x_31599:
        /* <DEDUP_REMOVED lines=9> */
.L_x_31602:
[----:B------:R0:W5:Y:S01]  /*d210*/  LDG.E.U16 R19, [R2.64] ;  /* 0x0000002402137981 */ /* 0x000162000c1e1500 */
[----:B------:R-:W-:Y:S05]  /*d220*/  BRA `(.L_x_31596) ;  /* 0x00000c2000007947 */ /* 0x000fea0003800000 */
.L_x_31601:
[----:B------:R-:W2:Y:S02]  /*d230*/  LDG.E.64 R2, [R2.64] ;  /* 0x0000002402027981 */ /* 0x000ea4000c1e1b00 */
[----:B--2---:R-:W0:Y:S01]  /*d240*/  F2F.F32.F64 R0, R2 ;  /* 0x0000000200007310 */ /* 0x004e220000301000 */
[----:B------:R-:W0:-:S14]  /*d250*/  DSETP.GEU.AND P0, PT, |R2|, c[0x2][0x0], PT ;  /* 0x008000000200762a */ /* 0x000e1c0003f0e200 */
[----:B0-----:R-:W-:-:S05]  /*d260*/  @!P0 FMUL R0, R0, 1.175494350822287508e-38 ;  /* 0x0080000000008820 */ /* 0x001fca0000400000 */
[----:B------:R-:W-:-:S04]  /*d270*/  F2FP.PACK_AB R0, RZ, R0 ;  /* 0x00000000ff00723e */ /* 0x000fc800000000ff */
[----:B------:R-:W-:Y:S01]  /*d280*/  PRMT R19, R0, 0x7610, R19 ;  /* 0x0000761000137816 */ /* 0x000fe20000000013 */
[----:B------:R-:W-:Y:S05]  /*d290*/  BRA `(.L_x_31596) ;  /* 0x00000bb000007947 */ /* 0x000fea0003800000 */
.L_x_31591:
        /* <DEDUP_REMOVED lines=14> */
.L_x_31605:
[----:B------:R-:W2:Y:S02]  /*d380*/  LDG.E.64 R2, [R2.64] ;  /* 0x0000002402027981 */ /* 0x000ea4000c1e1b00 */
[----:B--2---:R-:W0:Y:S01]  /*d390*/  F2F.F32.F64 R0, R2 ;  /* 0x0000000200007310 */ /* 0x004e220000301000 */
[----:B------:R-:W0:-:S14]  /*d3a0*/  DSETP.GEU.AND P0, PT, |R2|, c[0x2][0x0], PT ;  /* 0x008000000200762a */ /* 0x000e1c0003f0e200 */
[----:B0-----:R-:W-:-:S05]  /*d3b0*/  @!P0 FMUL R0, R0, 1.175494350822287508e-38 ;  /* 0x0080000000008820 */ /* 0x001fca0000400000 */
[----:B------:R-:W-:-:S04]  /*d3c0*/  F2FP.PACK_AB R0, RZ, R0 ;  /* 0x00000000ff00723e */ /* 0x000fc800000000ff */
[----:B------:R-:W-:Y:S01]  /*d3d0*/  PRMT R19, R0, 0x7610, R19 ;  /* 0x0000761000137816 */ /* 0x000fe20000000013 */
[----:B------:R-:W-:Y:S05]  /*d3e0*/  BRA `(.L_x_31596) ;  /* 0x00000a6000007947 */ /* 0x000fea0003800000 */
.L_x_31604:
        /* <DEDUP_REMOVED lines=28> */
.L_x_31607:
        /* <DEDUP_REMOVED lines=15> */
.L_x_31606:
[----:B------:R-:W2:Y:S02]  /*d6a0*/  LDG.E.U16 R0, [R2.64] ;  /* 0x0000002402007981 */ /* 0x000ea4000c1e1500 */
[----:B--2---:R-:W-:-:S04]  /*d6b0*/  PRMT R0, RZ, 0x5410, R0 ;  /* 0x00005410ff007816 */ /* 0x004fc80000000000 */
[----:B------:R-:W-:-:S04]  /*d6c0*/  F2FP.PACK_AB R0, RZ, R0 ;  /* 0x00000000ff00723e */ /* 0x000fc800000000ff */
[----:B------:R-:W-:Y:S01]  /*d6d0*/  PRMT R19, R0, 0x7610, R19 ;  /* 0x0000761000137816 */ /* 0x000fe20000000013 */
[----:B------:R-:W-:Y:S05]  /*d6e0*/  BRA `(.L_x_31596) ;  /* 0x0000076000007947 */ /* 0x000fea0003800000 */
.L_x_31603:
        /* <DEDUP_REMOVED lines=12> */
.L_x_31610:
        /* <DEDUP_REMOVED lines=21> */
.L_x_31614:
[----:B------:R-:W-:Y:S05]  /*d900*/  BSYNC B1 ;  /* 0x0000000000017941 */ /* 0x000fea0003800000 */
.L_x_31613:
[----:B------:R-:W-:Y:S01]  /*d910*/  LEA R3, R0, 0x3b800000, 0x17 ;  /* 0x3b80000000037811 */ /* 0x000fe200078eb8ff */
[----:B------:R-:W-:-:S05]  /*d920*/  IMAD.SHL.U32 R0, R2, 0x100000, RZ ;  /* 0x0010000002007824 */ /* 0x000fca00078e00ff */
[----:B------:R-:W-:Y:S02]  /*d930*/  LOP3.LUT R0, R3, R0, R4, 0xfe, !PT ;  /* 0x0000000003007212 */ /* 0x000fe400078efe04 */
.L_x_31612:
[----:B------:R-:W-:Y:S05]  /*d940*/  BSYNC B0 ;  /* 0x0000000000007941 */ /* 0x000fea0003800000 */
.L_x_31611:
[----:B------:R-:W-:-:S04]  /*d950*/  F2FP.PACK_AB R0, RZ, R0 ;  /* 0x00000000ff00723e */ /* 0x000fc800000000ff */
[----:B------:R-:W-:Y:S01]  /*d960*/  PRMT R19, R0, 0x7610, R19 ;  /* 0x0000761000137816 */ /* 0x000fe20000000013 */
[----:B------:R-:W-:Y:S05]  /*d970*/  BRA `(.L_x_31596) ;  /* 0x000004d000007947 */ /* 0x000fea0003800000 */
.L_x_31609:
        /* <DEDUP_REMOVED lines=21> */
.L_x_31618:
[----:B------:R-:W-:Y:S05]  /*dad0*/  BSYNC B1 ;  /* 0x0000000000017941 */ /* 0x000fea0003800000 */
.L_x_31617:
[----:B------:R-:W-:Y:S01]  /*dae0*/  LEA R3, R0, 0x37800000, 0x17 ;  /* 0x3780000000037811 */ /* 0x000fe200078eb8ff */
[----:B------:R-:W-:-:S05]  /*daf0*/  IMAD.SHL.U32 R0, R2, 0x200000, RZ ;  /* 0x0020000002007824 */ /* 0x000fca00078e00ff */
[----:B------:R-:W-:Y:S02]  /*db00*/  LOP3.LUT R0, R3, R0, R4, 0xfe, !PT ;  /* 0x0000000003007212 */ /* 0x000fe400078efe04 */
.L_x_31616:
[----:B------:R-:W-:Y:S05]  /*db10*/  BSYNC B0 ;  /* 0x0000000000007941 */ /* 0x000fea0003800000 */
.L_x_31615:
[----:B------:R-:W-:-:S04]  /*db20*/  F2FP.PACK_AB R0, RZ, R0 ;  /* 0x00000000ff00723e */ /* 0x000fc800000000ff */
[----:B------:R-:W-:Y:S01]  /*db30*/  PRMT R19, R0, 0x7610, R19 ;  /* 0x0000761000137816 */ /* 0x000fe20000000013 */
[----:B------:R-:W-:Y:S05]  /*db40*/  BRA `(.L_x_31596) ;  /* 0x0000030000007947 */ /* 0x000fea0003800000 */
.L_x_31608:
        /* <DEDUP_REMOVED lines=14> */
.L_x_31622:
[----:B------:R-:W-:Y:S05]  /*dc30*/  BSYNC B0 ;  /* 0x0000000000007941 */ /* 0x000fea0003800000 */
.L_x_31621:
[----:B------:R-:W-:-:S04]  /*dc40*/  F2FP.PACK_AB R0, RZ, R0 ;  /* 0x00000000ff00723e */ /* 0x000fc800000000ff */
[----:B------:R-:W-:Y:S01]  /*dc50*/  PRMT R19, R0, 0x7610, R19 ;  /* 0x0000761000137816 */ /* 0x000fe20000000013 */
[----:B------:R-:W-:Y:S05]  /*dc60*/  BRA `(.L_x_31596) ;  /* 0x000001e000007947 */ /* 0x000fea0003800000 */
.L_x_31595:
        /* <DEDUP_REMOVED lines=21> */
.L_x_31620:
[----:B------:R-:W2:Y:S02]  /*ddc0*/  LDG.E.64 R2, [R2.64] ;  /* 0x0000002402027981 */ /* 0x000ea4000c1e1b00 */
[----:B--2---:R-:W0:Y:S02]  /*ddd0*/  I2F.U64 R0, R2 ;  /* 0x0000000200007312 */ /* 0x004e240000301000 */
[----:B0-----:R-:W-:-:S04]  /*dde0*/  F2FP.PACK_AB R0, RZ, R0 ;  /* 0x00000000ff00723e */ /* 0x001fc800000000ff */
[----:B------:R-:W-:Y:S01]  /*ddf0*/  PRMT R19, R0, 0x7610, R19 ;  /* 0x0000761000137816 */ /* 0x000fe20000000013 */
[----:B------:R-:W-:Y:S05]  /*de00*/  BRA `(.L_x_31596) ;  /* 0x0000004000007947 */ /* 0x000fea0003800000 */
.L_x_31619:
[----:B------:R-:W2:Y:S02]  /*de10*/  LDG.E R2, [R2.64] ;  /* 0x0000002402027981 */ /* 0x000ea4000c1e1900 */
[----:B--2---:R-:W0:Y:S02]  /*de20*/  I2F.U32 R0, R2 ;  /* 0x0000000200007306 */ /* 0x004e240000201000 */
[----:B0-----:R-:W-:-:S04]  /*de30*/  F2FP.PACK_AB R0, RZ, R0 ;  /* 0x00000000ff00723e */ /* 0x001fc800000000ff */
[----:B------:R-:W-:Y:S02]  /*de40*/  PRMT R19, R0, 0x7610, R19 ;  /* 0x0000761000137816 */ /* 0x000fe40000000013 */
.L_x_31596:
        /* <DEDUP_REMOVED lines=18> */
.L_x_31626:
[----:B------:R-:W2:Y:S02]  /*df70*/  LDG.E.U8 R2, [R2.64] ;  /* 0x0000002402027981 */ /* 0x000ea4000c1e1100 */
[----:B--2---:R-:W0:Y:S02]  /*df80*/  I2F.U16 R0, R2 ;  /* 0x0000000200007306 */ /* 0x004e240000101000 */
[----:B0-----:R-:W-:Y:S01]  /*df90*/  F2FP.PACK_AB R0, RZ, R0 ;  /* 0x00000000ff00723e */ /* 0x001fe200000000ff */
[----:B------:R-:W-:Y:S05]  /*dfa0*/  BRA `(.L_x_31628) ;  /* 0x00000e1000007947 */ /* 0x000fea0003800000 */
.L_x_31625:
        /* <DEDUP_REMOVED lines=10> */
.L_x_31630:
[----:B------:R-:W2:Y:S02]  /*e050*/  LDG.E R2, [R2.64] ;  /* 0x0000002402027981 */ /* 0x000ea4000c1e1900 */
[----:B--2---:R-:W0:Y:S02]  /*e060*/  I2F R0, R2 ;  /* 0x0000000200007306 */ /* 0x004e240000201400 */
[----:B0-----:R-:W-:Y:S01]  /*e070*/  F2FP.PACK_AB R0, RZ, R0 ;  /* 0x00000000ff00723e */ /* 0x001fe200000000ff */
[----:B------:R-:W-:Y:S05]  /*e080*/  BRA `(.L_x_31628) ;  /* 0x00000d3000007947 */ /* 0x000fea0003800000 */
.L_x_31629:
[----:B------:R-:W2:Y:S02]  /*e090*/  LDG.E.U16 R2, [R2.64] ;  /* 0x0000002402027981 */ /* 0x000ea4000c1e1500 */
[----:B--2---:R-:W0:Y:S02]  /*e0a0*/  I2F.S16 R0, R2 ;  /* 0x0000000200007306 */ /* 0x004e240000101400 */
[----:B0-----:R-:W-:Y:S01]  /*e0b0*/  F2FP.PACK_AB R0, RZ, R0 ;  /* 0x00000000ff00723e */ /* 0x001fe200000000ff */
[----:B------:R-:W-:Y:S05]  /*e0c0*/  BRA `(.L_x_31628) ;  /* 0x00000cf000007947 */ /* 0x000fea0003800000 */
.L_x_31624:
        /* <DEDUP_REMOVED lines=9> */
.L_x_31632:
[----:B------:R0:W5:Y:S01]  /*e160*/  LDG.E.U16 R0, [R2.64] ;  /* 0x0000002402007981 */ /* 0x000162000c1e1500 */
[----:B------:R-:W-:Y:S05]  /*e170*/  BRA `(.L_x_31628) ;  /* 0x00000c4000007947 */ /* 0x000fea0003800000 */
.L_x_31631:
        /* <DEDUP_REMOVED lines=9> */
.L_x_31634:
[----:B------:R0:W5:Y:S01]  /*e210*/  LDG.E.U16 R0, [R2.64] ;  /* 0x0000002402007981 */ /* 0x000162000c1e1500 */
[----:B------:R-:W-:Y:S05]  /*e220*/  BRA `(.L_x_31628) ;  /* 0x00000b9000007947 */ /* 0x000fea0003800000 */
.L_x_31633:
[----:B------:R-:W2:Y:S02]  /*e230*/  LDG.E.64 R2, [R2.64] ;  /* 0x0000002402027981 */ /* 0x000ea4000c1e1b00 */
[----:B--2---:R-:W0:Y:S01]  /*e240*/  F2F.F32.F64 R0, R2 ;  /* 0x0000000200007310 */ /* 0x004e220000301000 */
[----:B------:R-:W0:-:S14]  /*e250*/  DSETP.GEU.AND P0, PT, |R2|, c[0x2][0x0], PT ;  /* 0x008000000200762a */ /* 0x000e1c0003f0e200 */
[----:B0-----:R-:W-:-:S05]  /*e260*/  @!P0 FMUL R0, R0, 1.175494350822287508e-38 ;  /* 0x0080000000008820 */ /* 0x001fca0000400000 */
[----:B------:R-:W-:Y:S01]  /*e270*/  F2FP.PACK_AB R0, RZ, R0 ;  /* 0x00000000ff00723e */ /* 0x000fe200000000ff */
[----:B------:R-:W-:Y:S05]  /*e280*/  BRA `(.L_x_31628) ;  /* 0x00000b3000007947 */ /* 0x000fea0003800000 */
.L_x_31623:
        /* <DEDUP_REMOVED lines=13> */
.L_x_31637:
[----:B------:R-:W2:Y:S02]  /*e360*/  LDG.E.64 R2, [R2.64] ;  /* 0x0000002402027981 */ /* 0x000ea4000c1e1b00 */
[----:B--2---:R-:W0:Y:S01]  /*e370*/  F2F.F32.F64 R0, R2 ;  /* 0x0000000200007310 */ /* 0x004e220000301000 */
[----:B------:R-:W0:-:S14]  /*e380*/  DSETP.GEU.AND P0, PT, |R2|, c[0x2][0x0], PT ;  /* 0x008000000200762a */ /* 0x000e1c0003f0e200 */
[----:B0-----:R-:W-:-:S05]  /*e390*/  @!P0 FMUL R0, R0, 1.175494350822287508e-38 ;  /* 0x0080000000008820 */ /* 0x001fca0000400000 */
[----:B------:R-:W-:Y:S01]  /*e3a0*/  F2FP.PACK_AB R0, RZ, R0 ;  /* 0x00000000ff00723e */ /* 0x000fe200000000ff */
[----:B------:R-:W-:Y:S05]  /*e3b0*/  BRA `(.L_x_31628) ;  /* 0x00000a0000007947 */ /* 0x000fea0003800000 */
.L_x_31636:
        /* <DEDUP_REMOVED lines=28> */
.L_x_31639:
        /* <DEDUP_REMOVED lines=15> */
.L_x_31638:
[----:B------:R-:W2:Y:S02]  /*e670*/  LDG.E.U16 R0, [R2.64] ;  /* 0x0000002402007981 */ /* 0x000ea4000c1e1500 */
[----:B--2---:R-:W-:-:S04]  /*e680*/  PRMT R0, RZ, 0x5410, R0 ;  /* 0x00005410ff007816 */ /* 0x004fc80000000000 */
[----:B------:R-:W-:Y:S01]  /*e690*/  F2FP.PACK_AB R0, RZ, R0 ;  /* 0x00000000ff00723e */ /* 0x000fe200000000ff */
[----:B------:R-:W-:Y:S05]  /*e6a0*/  BRA `(.L_x_31628) ;  /* 0x0000071000007947 */ /* 0x000fea0003800000 */
.L_x_31635:
        /* <DEDUP_REMOVED lines=12> */
.L_x_31642:
        /* <DEDUP_REMOVED lines=21> */
.L_x_31646:
[----:B------:R-:W-:Y:S05]  /*e8c0*/  BSYNC B1 ;  /* 0x0000000000017941 */ /* 0x000fea0003800000 */
.L_x_31645:
[----:B------:R-:W-:Y:S01]  /*e8d0*/  LEA R3, R0, 0x3b800000, 0x17 ;  /* 0x3b80000000037811 */ /* 0x000fe200078eb8ff */
[----:B------:R-:W-:-:S05]  /*e8e0*/  IMAD.SHL.U32 R0, R2, 0x100000, RZ ;  /* 0x0010000002007824 */ /* 0x000fca00078e00ff */
[----:B------:R-:W-:Y:S02]  /*e8f0*/  LOP3.LUT R0, R3, R0, R4, 0xfe, !PT ;  /* 0x0000000003007212 */ /* 0x000fe400078efe04 */
.L_x_31644:
[----:B------:R-:W-:Y:S05]  /*e900*/  BSYNC B0 ;  /* 0x0000000000007941 */ /* 0x000fea0003800000 */
.L_x_31643:
[----:B------:R-:W-:Y:S01]  /*e910*/  F2FP.PACK_AB R0, RZ, R0 ;  /* 0x00000000ff00723e */ /* 0x000fe200000000ff */
[----:B------:R-:W-:Y:S05]  /*e920*/  BRA `(.L_x_31628) ;  /* 0x0000049000007947 */ /* 0x000fea0003800000 */
.L_x_31641:
        /* <DEDUP_REMOVED lines=21> */
.L_x_31650:
[----:B------:R-:W-:Y:S05]  /*ea80*/  BSYNC B1 ;  /* 0x0000000000017941 */ /* 0x000fea0003800000 */
.L_x_31649:
[----:B------:R-:W-:Y:S01]  /*ea90*/  LEA R3, R0, 0x37800000, 0x17 ;  /* 0x3780000000037811 */ /* 0x000fe200078eb8ff */
[----:B------:R-:W-:-:S05]  /*eaa0*/  IMAD.SHL.U32 R0, R2, 0x200000, RZ ;  /* 0x0020000002007824 */ /* 0x000fca00078e00ff */
[----:B------:R-:W-:Y:S02]  /*eab0*/  LOP3.LUT R0, R3, R0, R4, 0xfe, !PT ;  /* 0x0000000003007212 */ /* 0x000fe400078efe04 */
.L_x_31648:
[----:B------:R-:W-:Y:S05]  /*eac0*/  BSYNC B0 ;  /* 0x0000000000007941 */ /* 0x000fea0003800000 */
.L_x_31647:
[----:B------:R-:W-:Y:S01]  /*ead0*/  F2FP.PACK_AB R0, RZ, R0 ;  /* 0x00000000ff00723e */ /* 0x000fe200000000ff */
[----:B------:R-:W-:Y:S05]  /*eae0*/  BRA `(.L_x_31628) ;  /* 0x000002d000007947 */ /* 0x000fea0003800000 */
.L_x_31640:
        /* <DEDUP_REMOVED lines=14> */
.L_x_31654:
[----:B------:R-:W-:Y:S05]  /*ebd0*/  BSYNC B0 ;  /* 0x0000000000007941 */ /* 0x000fea0003800000 */
.L_x_31653:
[----:B------:R-:W-:Y:S01]  /*ebe0*/  F2FP.PACK_AB R0, RZ, R0 ;  /* 0x00000000ff00723e */ /* 0x000fe200000000ff */
[----:B------:R-:W-:Y:S05]  /*ebf0*/  BRA `(.L_x_31628) ;  /* 0x000001c000007947 */ /* 0x000fea0003800000 */
.L_x_31627:
        /* <DEDUP_REMOVED lines=21> */
.L_x_31652:
[----:B------:R-:W2:Y:S02]  /*ed50*/  LDG.E.64 R2, [R2.64] ;  /* 0x0000002402027981 */ /* 0x000ea4000c1e1b00 */
[----:B--2---:R-:W0:Y:S02]  /*ed60*/  I2F.U64 R0, R2 ;  /* 0x0000000200007312 */ /* 0x004e240000301000 */
[----:B0-----:R-:W-:Y:S01]  /*ed70*/  F2FP.PACK_AB R0, RZ, R0 ;  /* 0x00000000ff00723e */ /* 0x001fe200000000ff */
[----:B------:R-:W-:Y:S05]  /*ed80*/  BRA `(.L_x_31628) ;  /* 0x0000003000007947 */ /* 0x000fea0003800000 */
.L_x_31651:
[----:B------:R-:W2:Y:S02]  /*ed90*/  LDG.E R2, [R2.64] ;  /* 0x0000002402027981 */ /* 0x000ea4000c1e1900 */
[----:B--2---:R-:W0:Y:S02]  /*eda0*/  I2F.U32 R0, R2 ;  /* 0x0000000200007306 */ /* 0x004e240000201000 */
[----:B0-----:R-:W-:-:S06]  /*edb0*/  F2FP.PACK_AB R0, RZ, R0 ;  /* 0x00000000ff00723e */ /* 0x001fcc00000000ff */
.L_x_31628:
        /* <DEDUP_REMOVED lines=21> */
.L_x_31658:
[----:B------:R-:W-:Y:S01]  /*ef10*/  STG.E.U8 [R16.64], R3 ;  /* 0x0000000310007986 */ /* 0x000fe2000c101124 */
[----:B------:R-:W-:Y:S05]  /*ef20*/  EXIT ;  /* 0x000000000000794d */ /* 0x000fea0003800000 */
.L_x_31657:
        /* <DEDUP_REMOVED lines=10> */
.L_x_31661:
[----:B------:R-:W-:-:S05]  /*efd0*/  LOP3.LUT R3, R3, 0xffff, RZ, 0xc0, !PT ;  /* 0x0000ffff03037812 */ /* 0x000fca00078ec0ff */
[----:B------:R-:W-:Y:S01]  /*efe0*/  STG.E [R16.64], R3 ;  /* 0x0000000310007986 */ /* 0x000fe2000c101924 */
[----:B------:R-:W-:Y:S05]  /*eff0*/  EXIT ;  /* 0x000000000000794d */ /* 0x000fea0003800000 */
.L_x_31660:
[----:B------:R-:W-:Y:S01]  /*f000*/  STG.E.U16 [R16.64], R3 ;  /* 0x0000000310007986 */ /* 0x000fe2000c101524 */
[----:B------:R-:W-:Y:S05]  /*f010*/  EXIT ;  /* 0x000000000000794d */ /* 0x000fea0003800000 */
.L_x_31656:
        /* <DEDUP_REMOVED lines=9> */
.L_x_31663:
[----:B------:R-:W0:Y:S02]  /*f0b0*/  I2F.S16 R0, R3 ;  /* 0x0000000300007306 */ /* 0x000e240000101400 */
[----:B0-----:R-:W-:-:S05]  /*f0c0*/  F2FP.PACK_AB R0, RZ, R0 ;  /* 0x00000000ff00723e */ /* 0x001fca00000000ff */
[----:B------:R-:W-:Y:S01]  /*f0d0*/  STG.E.U16 [R16.64], R0 ;  /* 0x0000000010007986 */ /* 0x000fe2000c101524 */
[----:B------:R-:W-:Y:S05]  /*f0e0*/  EXIT ;  /* 0x000000000000794d */ /* 0x000fea0003800000 */
.L_x_31662:
        /* <DEDUP_REMOVED lines=10> */
.L_x_31665:
[----:B------:R-:W0:Y:S02]  /*f190*/  I2F.S16 R3, R3 ;  /* 0x0000000300037306 */ /* 0x000e240000101400 */
[----:B0-----:R-:W-:-:S04]  /*f1a0*/  F2FP.PACK_AB R3, RZ, R3 ;  /* 0x00000003ff03723e */ /* 0x001fc800000000ff */
[----:B------:R-:W-:-:S05]  /*f1b0*/  PRMT R3, R3, 0x5410, RZ ;  /* 0x0000541003037816 */ /* 0x000fca00000000ff */
[----:B------:R-:W-:Y:S01]  /*f1c0*/  STG.E [R16.64], R3 ;  /* 0x0000000310007986 */ /* 0x000fe2000c101924 */
[----:B------:R-:W-:Y:S05]  /*f1d0*/  EXIT ;  /* 0x000000000000794d */ /* 0x000fea0003800000 */
.L_x_31664:
[----:B------:R-:W0:Y:S02]  /*f1e0*/  I2F.F64.S16 R2, R3 ;  /* 0x0000000300027312 */ /* 0x000e240000101c00 */
[----:B0-----:R-:W-:Y:S01]  /*f1f0*/  STG.E.64 [R16.64], R2 ;  /* 0x0000000210007986 */ /* 0x001fe2000c101b24 */
[----:B------:R-:W-:Y:S05]  /*f200*/  EXIT ;  /* 0x000000000000794d */ /* 0x000fea0003800000 */
.L_x_31655:
        /* <DEDUP_REMOVED lines=10> */
.L_x_31668:
[----:B------:R-:W0:Y:S01]  /*f2b0*/  I2F.F64.S16 R4, R3 ;  /* 0x0000000300047312 */ /* 0x000e220000101c00 */
[----:B------:R-:W-:-:S05]  /*f2c0*/  CS2R R6, SRZ ;  /* 0x0000000000067805 */ /* 0x000fca000001ff00 */
[----:B0-----:R-:W-:Y:S01]  /*f2d0*/  STG.E.128 [R16.64], R4 ;  /* 0x0000000410007986 */ /* 0x001fe2000c101d24 */
[----:B------:R-:W-:Y:S05]  /*f2e0*/  EXIT ;  /* 0x000000000000794d */ /* 0x000fea0003800000 */
.L_x_31667:
        /* <DEDUP_REMOVED lines=21> */
.L_x_31672:
[----:B------:R-:W-:Y:S05]  /*f440*/  BSYNC B0 ;  /* 0x0000000000007941 */ /* 0x000fea0003800000 */
.L_x_31671:
[----:B------:R-:W-:-:S05]  /*f450*/  LOP3.LUT R5, R0, R5, RZ, 0xfc, !PT ;  /* 0x0000000500057212 */ /* 0x000fca00078efcff */
[----:B------:R-:W-:Y:S01]  /*f460*/  STG.E.U8 [R16.64], R5 ;  /* 0x0000000510007986 */ /* 0x000fe2000c101124 */
[----:B------:R-:W-:Y:S05]  /*f470*/  EXIT ;  /* 0x000000000000794d */ /* 0x000fea0003800000 */
.L_x_31670:
        /* <DEDUP_REMOVED lines=13> */
.L_x_31674:
[----:B------:R-:W-:Y:S01]  /*f550*/  IMAD.MOV.U32 R0, RZ, RZ, 0x7f ;  /* 0x0000007fff007424 */ /* 0x000fe200078e00ff */
[----:B------:R-:W-:-:S04]  /*f560*/  ISETP.GT.U32.AND P0, PT, R2, 0x7f800000, PT ;  /* 0x7f8000000200780c */ /* 0x000fc80003f04070 */
[----:B------:R-:W-:-:S04]  /*f570*/  SEL R0, R0, 0x7c, P0 ;  /* 0x0000007c00007807 */ /* 0x000fc80000000000 */
.L_x_31675:
[----:B------:R-:W-:Y:S05]  /*f580*/  BSYNC B0 ;  /* 0x0000000000007941 */ /* 0x000fea0003800000 */
.L_x_31673:
[----:B------:R-:W-:-:S04]  /*f590*/  LOP3.LUT R2, R3, 0x80000000, RZ, 0xc0, !PT ;  /* 0x8000000003027812 */ /* 0x000fc800078ec0ff */
[----:B------:R-:W-:-:S04]  /*f5a0*/  SHF.R.U32.HI R3, RZ, 0x18, R2 ;  /* 0x00000018ff037819 */ /* 0x000fc80000011602 */
[----:B------:R-:W-:-:S05]  /*f5b0*/  LOP3.LUT R3, R0, R3, RZ, 0xfc, !PT ;  /* 0x0000000300037212 */ /* 0x000fca00078efcff */
[----:B------:R-:W-:Y:S01]  /*f5c0*/  STG.E.U8 [R16.64], R3 ;  /* 0x0000000310007986 */ /* 0x000fe2000c101124 */
[----:B------:R-:W-:Y:S05]  /*f5d0*/  EXIT ;  /* 0x000000000000794d */ /* 0x000fea0003800000 */
.L_x_31669:
[----:B------:R-:W0:Y:S02]  /*f5e0*/  I2F.S16 R0, R3 ;  /* 0x0000000300007306 */ /* 0x000e240000101400 */
[----:B0-----:R-:W-:-:S05]  /*f5f0*/  F2FP.BF16.PACK_AB R0, RZ, R0 ;  /* 0x00000000ff00723e */ /* 0x001fca00000010ff */
[----:B------:R-:W-:Y:S01]  /*f600*/  STG.E.U16 [R16.64], R0 ;  /* 0x0000000010007986 */ /* 0x000fe2000c101524 */
[----:B------:R-:W-:Y:S05]  /*f610*/  EXIT ;  /* 0x000000000000794d */ /* 0x000fea0003800000 */
.L_x_31666:
        /* <DEDUP_REMOVED lines=10> */
.L_x_31678:
        /* <DEDUP_REMOVED lines=17> */
.L_x_31681:
[----:B------:R-:W-:-:S04]  /*f7d0*/  LOP3.LUT R2, R3, 0x80000000, RZ, 0xc0, !PT ;  /* 0x8000000003027812 */ /* 0x000fc800078ec0ff */
[----:B------:R-:W-:-:S04]  /*f7e0*/  SHF.R.U32.HI R3, RZ, 0x18, R2 ;  /* 0x00000018ff037819 */ /* 0x000fc80000011602 */
[----:B------:R-:W-:-:S04]  /*f7f0*/  LOP3.LUT R0, R0, R3, RZ, 0xfc, !PT ;  /* 0x0000000300007212 */ /* 0x000fc800078efcff */
[----:B------:R-:W-:Y:S02]  /*f800*/  PRMT R8, R0, 0x7610, R8 ;  /* 0x0000761000087816 */ /* 0x000fe40000000008 */
.L_x_31680:
[----:B------:R-:W-:Y:S05]  /*f810*/  BSYNC B0 ;  /* 0x0000000000007941 */ /* 0x000fea0003800000 */
.L_x_31679:
[----:B------:R-:W-:Y:S01]  /*f820*/  STG.E.U8 [R16.64], R8 ;  /* 0x0000000810007986 */ /* 0x000fe2000c101124 */
[----:B------:R-:W-:Y:S05]  /*f830*/  EXIT ;  /* 0x000000000000794d */ /* 0x000fea0003800000 */
.L_x_31677:
        /* <DEDUP_REMOVED lines=17> */
.L_x_31684:
[----:B------:R-:W-:-:S04]  /*f950*/  LOP3.LUT R2, R3, 0x80000000, RZ, 0xc0, !PT ;  /* 0x8000000003027812 */ /* 0x000fc800078ec0ff */
[----:B------:R-:W-:-:S04]  /*f960*/  SHF.R.U32.HI R3, RZ, 0x18, R2 ;  /* 0x00000018ff037819 */ /* 0x000fc80000011602 */
[----:B------:R-:W-:-:S04]  /*f970*/  LOP3.LUT R0, R0, R3, RZ, 0xfc, !PT ;  /* 0x0000000300007212 */ /* 0x000fc800078efcff */
[----:B------:R-:W-:Y:S02]  /*f980*/  PRMT R8, R0, 0x7610, R8 ;  /* 0x0000761000087816 */ /* 0x000fe40000000008 */
.L_x_31683:
[----:B------:R-:W-:Y:S05]  /*f990*/  BSYNC B0 ;  /* 0x0000000000007941 */ /* 0x000fea0003800000 */
.L_x_31682:
[----:B------:R-:W-:Y:S01]  /*f9a0*/  STG.E.U8 [R16.64], R8 ;  /* 0x0000000810007986 */ /* 0x000fe2000c101124 */
[----:B------:R-:W-:Y:S05]  /*f9b0*/  EXIT ;  /* 0x000000000000794d */ /* 0x000fea0003800000 */
.L_x_31676:
        /* <DEDUP_REMOVED lines=23> */
.L_x_31659:
        /* <DEDUP_REMOVED lines=20> */
.L_x_31686:
[----:B------:R-:W-:Y:S01]  /*fc70*/  LOP3.LUT R2, R3, 0xffff, RZ, 0xc0, !PT ;  /* 0x0000ffff03027812 */ /* 0x000fe200078ec0ff */
[----:B------:R-:W-:-:S05]  /*fc80*/  IMAD.MOV.U32 R3, RZ, RZ, RZ ;  /* 0x000000ffff037224 */ /* 0x000fca00078e00ff */
[----:B------:R-:W-:Y:S01]  /*fc90*/  STG.E.64 [R16.64], R2 ;  /* 0x0000000210007986 */ /* 0x000fe2000c101b24 */
[----:B------:R-:W-:Y:S05]  /*fca0*/  EXIT ;  /* 0x000000000000794d */ /* 0x000fea0003800000 */
.L_x_31685:
[----:B------:R-:W-:-:S05]  /*fcb0*/  LOP3.LUT R3, R3, 0xffff, RZ, 0xc0, !PT ;  /* 0x0000ffff03037812 */ /* 0x000fca00078ec0ff */
[----:B------:R-:W-:Y:S01]  /*fcc0*/  STG.E [R16.64], R3 ;  /* 0x0000000310007986 */ /* 0x000fe2000c101924 */
[----:B------:R-:W-:Y:S05]  /*fcd0*/  EXIT ;  /* 0x000000000000794d */ /* 0x000fea0003800000 */
.L_x_31687:
        /* <DEDUP_REMOVED lines=10> */
.L_x_42116:


//--------------------- .text._ZN2at6native27unrolled_elementwise_kernelINS0_13BinaryFunctorIN3c104HalfES4_bZZZNS0_23logical_and_kernel_cudaERNS_14TensorIteratorEENKUlvE0_clEvENKUlvE6_clEvEUlS4_S4_E_EESt5arrayIPcLm3EELi4E23TrivialOffsetCalculatorILi2EjESE_ILi1EjENS0_6memory12LoadWithCastILi2EEENSH_13StoreWithCastILi1EEEEEviT_T0_T2_T3_T4_T5_ --------------------------
	.section	.text._ZN2at6native27unrolled_elementwise_kernelINS0_13BinaryFunctorIN3c104HalfES4_bZZZNS0_23logical_and_kernel_cudaERNS_14TensorIteratorEENKUlvE0_clEvENKUlvE6_clEvEUlS4_S4_E_EESt5arrayIPcLm3EELi4E23TrivialOffsetCalculatorILi2EjESE_ILi1EjENS0_6memory12LoadWithCastILi2EEENSH_13StoreWithCastILi1EEEEEviT_T0_T2_T3_T4_T5_,"ax",@progbits
	.sectioninfo	@"SHI_REGISTERS=31"
	.align	128
        .global         _ZN2at6native27unrolled_elementwise_kernelINS0_13BinaryFunctorIN3c104HalfES4_bZZZNS0_23logical_and_kernel_cudaERNS_14TensorIteratorEENKUlvE0_clEvENKUlvE6_clEvEUlS4_S4_E_EESt5arrayIPcLm3EELi4E23TrivialOffsetCalculatorILi2EjESE_ILi1EjENS0_6memory12LoadWithCastILi2EEENSH_13StoreWithCastILi1EEEEEviT_T0_T2_T3_T4_T5_
        .type           _ZN2at6native27unrolled_elementwise_kernelINS0_13BinaryFunctorIN3c104HalfES4_bZZZNS0_23logical_and_kernel_cudaERNS_14TensorIteratorEENKUlvE0_clEvENKUlvE6_clEvEUlS4_S4_E_EESt5arrayIPcLm3EELi4E23TrivialOffsetCalculatorILi2EjESE_ILi1EjENS0_6memory12LoadWithCastILi2EEENSH_13StoreWithCastILi1EEEEEviT_T0_T2_T3_T4_T5_,@function
        .size           _ZN2at6native27unrolled_elementwise_kernelINS0_13BinaryFunctorIN3c104HalfES4_bZZZNS0_23logical_and_kernel_cudaERNS_14TensorIteratorEENKUlvE0_clEvENKUlvE6_clEvEUlS4_S4_E_EESt5arrayIPcLm3EELi4E23TrivialOffsetCalculatorILi2EjESE_ILi1EjENS0_6memory12LoadWithCastILi2EEENSH_13StoreWithCastILi1EEEEEviT_T0_T2_T3_T4_T5_,(.L_x_42117 - _ZN2at6native27unrolled_elementwise_kernelINS0_13BinaryFunctorIN3c104HalfES4_bZZZNS0_23logical_and_kernel_cudaERNS_14TensorIteratorEENKUlvE0_clEvENKUlvE6_clEvEUlS4_S4_E_EESt5arrayIPcLm3EELi4E23TrivialOffsetCalculatorILi2EjESE_ILi1EjENS0_6memory12LoadWithCastILi2EEENSH_13StoreWithCastILi1EEEEEviT_T0_T2_T3_T4_T5_)
        .other          _ZN2at6native27unrolled_elementwise_kernelINS0_13BinaryFunctorIN3c104HalfES4_bZZZNS0_23logical_and_kernel_cudaERNS_14TensorIteratorEENKUlvE0_clEvENKUlvE6_clEvEUlS4_S4_E_EESt5arrayIPcLm3EELi4E23TrivialOffsetCalculatorILi2EjESE_ILi1EjENS0_6memory12LoadWithCastILi2EEENSH_13StoreWithCastILi1EEEEEviT_T0_T2_T3_T4_T5_,@"STO_CUDA_ENTRY STV_DEFAULT"
_ZN2at6native27unrolled_elementwise_kernelINS0_13BinaryFunctorIN3c104HalfES4_bZZZNS0_23logical_and_kernel_cudaERNS_14TensorIteratorEENKUlvE0_clEvENKUlvE6_clEvEUlS4_S4_E_EESt5arrayIPcLm3EELi4E23TrivialOffsetCalculatorILi2EjESE_ILi1EjENS0_6memory12LoadWithCastILi2EEENSH_13StoreWithCastILi1EEEEEviT_T0_T2_T3_T4_T5_:
.text._ZN2at6native27unrolled_elementwise_kernelINS0_13BinaryFunctorIN3c104HalfES4_bZZZNS0_23logical_and_kernel_cudaERNS_14TensorIteratorEENKUlvE0_clEvENKUlvE6_clEvEUlS4_S4_E_EESt5arrayIPcLm3EELi4E23TrivialOffsetCalculatorILi2EjESE_ILi1EjENS0_6memory12LoadWithCastILi2EEENSH_13StoreWithCastILi1EEEEEviT_T0_T2_T3_T4_T5_:
        /* <DEDUP_REMOVED lines=34> */
.L_x_31693:
[----:B------:R-:W2:Y:S02]  /*0220*/  LDG.E.U8 R4, [R4.64] ;  /* 0x0000002404047981 */ /* 0x000ea4000c1e1100 */
[----:B--2---:R-:W0:Y:S02]  /*0230*/  I2F.U16 R0, R4 ;  /* 0x0000000400007306 */ /* 0x004e240000101000 */
[----:B0-----:R-:W-:-:S04]  /*0240*/  F2FP.PACK_AB R0, RZ, R0 ;  /* 0x00000000ff00723e */ /* 0x001fc800000000ff */
[----:B------:R-:W-:Y:S01]  /*0250*/  PRMT R26, R0, 0x7610, R26 ;  /* 0x00007610001a7816 */ /* 0x000fe2000000001a */
[----:B------:R-:W-:Y:S05]  /*0260*/  BRA `(.L_x_31695) ;  /* 0x00000ed000007947 */ /* 0x000fea0003800000 */
.L_x_31692:
        /* <DEDUP_REMOVED lines=11> */
.L_x_31697:
[----:B------:R-:W2:Y:S02]  /*0320*/  LDG.E R4, [R4.64] ;  /* 0x0000002404047981 */ /* 0x000ea4000c1e1900 */
[----:B--2---:R-:W0:Y:S02]  /*0330*/  I2F R0, R4 ;  /* 0x0000000400007306 */ /* 0x004e240000201400 */
[----:B0-----:R-:W-:-:S04]  /*0340*/  F2FP.PACK_AB R0, RZ, R0 ;  /* 0x00000000ff00723e */ /* 0x001fc800000000ff */
[----:B------:R-:W-:Y:S01]  /*0350*/  PRMT R26, R0, 0x7610, R26 ;  /* 0x00007610001a7816 */ /* 0x000fe2000000001a */
[----:B------:R-:W-:Y:S05]  /*0360*/  BRA `(.L_x_31695) ;  /* 0x00000dd000007947 */ /* 0x000fea0003800000 */
.L_x_31696:
[----:B------:R-:W2:Y:S02]  /*0370*/  LDG.E.U16 R4, [R4.64] ;  /* 0x0000002404047981 */ /* 0x000ea4000c1e1500 */
[----:B--2---:R-:W0:Y:S02]  /*0380*/  I2F.S16 R0, R4 ;  /* 0x0000000400007306 */ /* 0x004e240000101400 */
[----:B0-----:R-:W-:-:S04]  /*0390*/  F2FP.PACK_AB R0, RZ, R0 ;  /* 0x00000000ff00723e */ /* 0x001fc800000000ff */
[----:B------:R-:W-:Y:S01]  /*03a0*/  PRMT R26, R0, 0x7610, R26 ;  /* 0x00007610001a7816 */ /* 0x000fe2000000001a */
[----:B------:R-:W-:Y:S05]  /*03b0*/  BRA `(.L_x_31695) ;  /* 0x00000d8000007947 */ /* 0x000fea0003800000 */
.L_x_31691:
        /* <DEDUP_REMOVED lines=9> */
.L_x_31699:
[----:B------:R0:W5:Y:S01]  /*0450*/  LDG.E.U16 R26, [R4.64] ;  /* 0x00000024041a7981 */ /* 0x000162000c1e1500 */
[----:B------:R-:W-:Y:S05]  /*0460*/  BRA `(.L_x_31695) ;  /* 0x00000cd000007947 */ /* 0x000fea0003800000 */
.L_x_31698:
        /* <DEDUP_REMOVED lines=9> */
.L_x_31701:
[----:B------:R0:W5:Y:S01]  /*0500*/  LDG.E.U16 R26, [R4.64] ;  /* 0x00000024041a7981 */ /* 0x000162000c1e1500 */
[----:B------:R-:W-:Y:S05]  /*0510*/  BRA `(.L_x_31695) ;  /* 0x00000c2000007947 */ /* 0x000fea0003800000 */
.L_x_31700:
[----:B------:R-:W2:Y:S02]  /*0520*/  LDG.E.64 R4, [R4.64] ;  /* 0x0000002404047981 */ /* 0x000ea4000c1e1b00 */
[----:B--2---:R-:W0:Y:S01]  /*0530*/  F2F.F32.F64 R0, R4 ;  /* 0x0000000400007310 */ /* 0x004e220000301000 */
[----:B------:R-:W0:-:S14]  /*0540*/  DSETP.GEU.AND P0, PT, |R4|, c[0x2][0x0], PT ;  /* 0x008000000400762a */ /* 0x000e1c0003f0e200 */
[----:B0-----:R-:W-:-:S05]  /*0550*/  @!P0 FMUL R0, R0, 1.175494350822287508e-38 ;  /* 0x0080000000008820 */ /* 0x001fca0000400000 */
[----:B------:R-:W-:-:S04]  /*0560*/  F2FP.PACK_AB R0, RZ, R0 ;  /* 0x00000000ff00723e */ /* 0x000fc800000000ff */
[----:B------:R-:W-:Y:S01]  /*0570*/  PRMT R26, R0, 0x7610, R26 ;  /* 0x00007610001a7816 */ /* 0x000fe2000000001a */
[----:B------:R-:W-:Y:S05]  /*0580*/  BRA `(.L_x_31695) ;  /* 0x00000bb000007947 */ /* 0x000fea0003800000 */
.L_x_31690:
        /* <DEDUP_REMOVED lines=14> */
.L_x_31704:
[----:B------:R-:W2:Y:S02]  /*0670*/  LDG.E.64 R4, [R4.64] ;  /* 0x0000002404047981 */ /* 0x000ea4000c1e1b00 */
[----:B--2---:R-:W0:Y:S01]  /*0680*/  F2F.F32.F64 R0, R4 ;  /* 0x0000000400007310 */ /* 0x004e220000301000 */
[----:B------:R-:W0:-:S14]  /*0690*/  DSETP.GEU.AND P0, PT, |R4|, c[0x2][0x0], PT ;  /* 0x008000000400762a */ /* 0x000e1c0003f0e200 */
[----:B0-----:R-:W-:-:S05]  /*06a0*/  @!P0 FMUL R0, R0, 1.175494350822287508e-38 ;  /* 0x0080000000008820 */ /* 0x001fca0000400000 */
[----:B------:R-:W-:-:S04]  /*06b0*/  F2FP.PACK_AB R0, RZ, R0 ;  /* 0x00000000ff00723e */ /* 0x000fc800000000ff */
[----:B------:R-:W-:Y:S01]  /*06c0*/  PRMT R26, R0, 0x7610, R26 ;  /* 0x00007610001a7816 */ /* 0x000fe2000000001a */
[----:B------:R-:W-:Y:S05]  /*06d0*/  BRA `(.L_x_31695) ;  /* 0x00000a6000007947 */ /* 0x000fea0003800000 */
.L_x_31703:
        /* <DEDUP_REMOVED lines=28> */
.L_x_31706:
        /* <DEDUP_REMOVED lines=15> */
.L_x_31705:
[----:B------:R-:W2:Y:S02]  /*0990*/  LDG.E.U16 R0, [R4.64] ;  /* 0x0000002404007981 */ /* 0x000ea4000c1e1500 */
[----:B--2---:R-:W-:-:S04]  /*09a0*/  PRMT R0, RZ, 0x5410, R0 ;  /* 0x00005410ff007816 */ /* 0x004fc80000000000 */
[----:B------:R-:W-:-:S04]  /*09b0*/  F2FP.PACK_AB R0, RZ, R0 ;  /* 0x00000000ff00723e */ /* 0x000fc800000000ff */
[----:B------:R-:W-:Y:S01]  /*09c0*/  PRMT R26, R0, 0x7610, R26 ;  /* 0x00007610001a7816 */ /* 0x000fe2000000001a */
[----:B------:R-:W-:Y:S05]  /*09d0*/  BRA `(.L_x_31695) ;  /* 0x0000076000007947 */ /* 0x000fea0003800000 */
.L_x_31702:
        /* <DEDUP_REMOVED lines=12> */
.L_x_31709:
        /* <DEDUP_REMOVED lines=21> */
.L_x_31713:
[----:B------:R-:W-:Y:S05]  /*0bf0*/  BSYNC B1 ;  /* 0x0000000000017941 */ /* 0x000fea0003800000 */
.L_x_31712:
[----:B------:R-:W-:Y:S01]  /*0c00*/  LEA R5, R0, 0x3b800000, 0x17 ;  /* 0x3b80000000057811 */ /* 0x000fe200078eb8ff */
[----:B------:R-:W-:-:S05]  /*0c10*/  IMAD.SHL.U32 R0, R3, 0x100000, RZ ;  /* 0x0010000003007824 */ /* 0x000fca00078e00ff */
[----:B------:R-:W-:Y:S02]  /*0c20*/  LOP3.LUT R0, R5, R0, R6, 0xfe, !PT ;  /* 0x0000000005007212 */ /* 0x000fe400078efe06 */
.L_x_31711:
[----:B------:R-:W-:Y:S05]  /*0c30*/  BSYNC B0 ;  /* 0x0000000000007941 */ /* 0x000fea0003800000 */
.L_x_31710:
[----:B------:R-:W-:-:S04]  /*0c40*/  F2FP.PACK_AB R0, RZ, R0 ;  /* 0x00000000ff00723e */ /* 0x000fc800000000ff */
[----:B------:R-:W-:Y:S01]  /*0c50*/  PRMT R26, R0, 0x7610, R26 ;  /* 0x00007610001a7816 */ /* 0x000fe2000000001a */
[----:B------:R-:W-:Y:S05]  /*0c60*/  BRA `(.L_x_31695) ;  /* 0x000004d000007947 */ /* 0x000fea0003800000 */
.L_x_31708:
        /* <DEDUP_REMOVED lines=21> */
.L_x_31717:
[----:B------:R-:W-:Y:S05]  /*0dc0*/  BSYNC B1 ;  /* 0x0000000000017941 */ /* 0x000fea0003800000 */
.L_x_31716:
[----:B------:R-:W-:Y:S01]  /*0dd0*/  LEA R5, R0, 0x37800000, 0x17 ;  /* 0x3780000000057811 */ /* 0x000fe200078eb8ff */
[----:B------:R-:W-:-:S05]  /*0de0*/  IMAD.SHL.U32 R0, R3, 0x200000, RZ ;  /* 0x0020000003007824 */ /* 0x000fca00078e00ff */
[----:B------:R-:W-:Y:S02]  /*0df0*/  LOP3.LUT R0, R5, R0, R6, 0xfe, !PT ;  /* 0x0000000005007212 */ /* 0x000fe400078efe06 */
.L_x_31715:
[----:B------:R-:W-:Y:S05]  /*0e00*/  BSYNC B0 ;  /* 0x0000000000007941 */ /* 0x000fea0003800000 */
.L_x_31714:
[----:B------:R-:W-:-:S04]  /*0e10*/  F2FP.PACK_AB R0, RZ, R0 ;  /* 0x00000000ff00723e */ /* 0x000fc800000000ff */
[----:B------:R-:W-:Y:S01]  /*0e20*/  PRMT R26, R0, 0x7610, R26 ;  /* 0x00007610001a7816 */ /* 0x000fe2000000001a */
[----:B------:R-:W-:Y:S05]  /*0e30*/  BRA `(.L_x_31695) ;  /* 0x0000030000007947 */ /* 0x000fea0003800000 */
.L_x_31707:
        /* <DEDUP_REMOVED lines=14> */
.L_x_31721:
[----:B------:R-:W-:Y:S05]  /*0f20*/  BSYNC B0 ;  /* 0x0000000000007941 */ /* 0x000fea0003800000 */
.L_x_31720:
[----:B------:R-:W-:-:S04]  /*0f30*/  F2FP.PACK_AB R0, RZ, R0 ;  /* 0x00000000ff00723e */ /* 0x000fc800000000ff */
[----:B------:R-:W-:Y:S01]  /*0f40*/  PRMT R26, R0, 0x7610, R26 ;  /* 0x00007610001a7816 */ /* 0x000fe2000000001a */
[----:B------:R-:W-:Y:S05]  /*0f50*/  BRA `(.L_x_31695) ;  /* 0x000001e000007947 */ /* 0x000fea0003800000 */
.L_x_31694:
        /* <DEDUP_REMOVED lines=21> */
.L_x_31719:
[----:B------:R-:W2:Y:S02]  /*10b0*/  LDG.E.64 R4, [R4.64] ;  /* 0x0000002404047981 */ /* 0x000ea4000c1e1b00 */
[----:B--2---:R-:W0:Y:S02]  /*10c0*/  I2F.U64 R0, R4 ;  /* 0x0000000400007312 */ /* 0x004e240000301000 */
[----:B0-----:R-:W-:-:S04]  /*10d0*/  F2FP.PACK_AB R0, RZ, R0 ;  /* 0x00000000ff00723e */ /* 0x001fc800000000ff */
[----:B------:R-:W-:Y:S01]  /*10e0*/  PRMT R26, R0, 0x7610, R26 ;  /* 0x00007610001a7816 */ /* 0x000fe2000000001a */
[----:B------:R-:W-:Y:S05]  /*10f0*/  BRA `(.L_x_31695) ;  /* 0x0000004000007947 */ /* 0x000fea0003800000 */
.L_x_31718:
[----:B------:R-:W2:Y:S02]  /*1100*/  LDG.E R4, [R4.64] ;  /* 0x0000002404047981 */ /* 0x000ea4000c1e1900 */
[----:B--2---:R-:W0:Y:S02]  /*1110*/  I2F.U32 R0, R4 ;  /* 0x0000000400007306 */ /* 0x004e240000201000 */
[----:B0-----:R-:W-:-:S04]  /*1120*/  F2FP.PACK_AB R0, RZ, R0 ;  /* 0x00000000ff00723e */ /* 0x001fc800000000ff */
[----:B------:R-:W-:Y:S02]  /*1130*/  PRMT R26, R0, 0x7610, R26 ;  /* 0x00007610001a7816 */ /* 0x000fe4000000001a */
.L_x_31695:
        /* <DEDUP_REMOVED lines=19> */
.L_x_31725:
[----:B------:R-:W2:Y:S02]  /*1270*/  LDG.E.U8 R4, [R4.64] ;  /* 0x0000002404047981 */ /* 0x000ea4000c1e1100 */
[----:B--2---:R-:W0:Y:S02]  /*1280*/  I2F.U16 R0, R4 ;  /* 0x0000000400007306 */ /* 0x004e240000101000 */
[----:B0-----:R-:W-:-:S04]  /*1290*/  F2FP.PACK_AB R0, RZ, R0 ;  /* 0x00000000ff00723e */ /* 0x001fc800000000ff */
[----:B------:R-:W-:Y:S01]  /*12a0*/  PRMT R27, R0, 0x7610, R27 ;  /* 0x00007610001b7816 */ /* 0x000fe2000000001b */
[----:B------:R-:W-:Y:S05]  /*12b0*/  BRA `(.L_x_31727) ;  /* 0x00000ed000007947 */ /* 0x000fea0003800000 */
.L_x_31724:
        /* <DEDUP_REMOVED lines=11> */
.L_x_31729:
[----:B------:R-:W2:Y:S02]  /*1370*/  LDG.E R4, [R4.64] ;  /* 0x0000002404047981 */ /* 0x000ea4000c1e1900 */
[----:B--2---:R-:W0:Y:S02]  /*1380*/  I2F R0, R4 ;  /* 0x0000000400007306 */ /* 0x004e240000201400 */
[----:B0-----:R-:W-:-:S04]  /*1390*/  F2FP.PACK_AB R0, RZ, R0 ;  /* 0x00000000ff00723e */ /* 0x001fc800000000ff */
[----:B------:R-:W-:Y:S01]  /*13a0*/  PRMT R27, R0, 0x7610, R27 ;  /* 0x00007610001b7816 */ /* 0x000fe2000000001b */
[----:B------:R-:W-:Y:S05]  /*13b0*/  BRA `(.L_x_31727) ;  /* 0x00000dd000007947 */ /* 0x000fea0003800000 */
.L_x_31728:
[----:B------:R-:W2:Y:S02]  /*13c0*/  LDG.E.U16 R4, [R4.64] ;  /* 0x0000002404047981 */ /* 0x000ea4000c1e1500 */
[----:B--2---:R-:W0:Y:S02]  /*13d0*/  I2F.S16 R0, R4 ;  /* 0x0000000400007306 */ /* 0x004e240000101400 */
[----:B0-----:R-:W-:-:S04]  /*13e0*/  F2FP.PACK_AB R0, RZ, R0 ;  /* 0x00000000ff00723e */ /* 0x001fc800000000ff */
[----:B------:R-:W-:Y:S01]  /*13f0*/  PRMT R27, R0, 0x7610, R27 ;  /* 0x00007610001b7816 */ /* 0x000fe2000000001b */
[----:B------:R-:W-:Y:S05]  /*1400*/  BRA `(.L_x_31727) ;  /* 0x00000d8000007947 */ /* 0x000fea0003800000 */
.L_x_31723:
        /* <DEDUP_REMOVED lines=9> */
.L_x_31731:
[----:B------:R0:W5:Y:S01]  /*14a0*/  LDG.E.U16 R27, [R4.64] ;  /* 0x00000024041b7981 */ /* 0x000162000c1e1500 */
[----:B------:R-:W-:Y:S05]  /*14b0*/  BRA `(.L_x_31727) ;  /* 0x00000cd000007947 */ /* 0x000fea0003800000 */
.L_x_31730:
        /* <DEDUP_REMOVED lines=9> */
.L_x_31733:
[----:B------:R0:W5:Y:S01]  /*1550*/  LDG.E.U16 R27, [R4.64] ;  /* 0x00000024041b7981 */ /* 0x000162000c1e1500 */
[----:B------:R-:W-:Y:S05]  /*1560*/  BRA `(.L_x_31727) ;  /* 0x00000c2000007947 */ /* 0x000fea0003800000 */
.L_x_31732:
[----:B------:R-:W2:Y:S02]  /*1570*/  LDG.E.64 R4, [R4.64] ;  /* 0x0000002404047981 */ /* 0x000ea4000c1e1b00 */
[----:B--2---:R-:W0:Y:S01]  /*1580*/  F2F.F32.F64 R0, R4 ;  /* 0x0000000400007310 */ /* 0x004e220000301000 */
[----:B------:R-:W0:-:S14]  /*1590*/  DSETP.GEU.AND P0, PT, |R4|, c[0x2][0x0], PT ;  /* 0x008000000400762a */ /* 0x000e1c0003f0e200 */
[----:B0-----:R-:W-:-:S05]  /*15a0*/  @!P0 FMUL R0, R0, 1.175494350822287508e-38 ;  /* 0x0080000000008820 */ /* 0x001fca0000400000 */
[----:B------:R-:W-:-:S04]  /*15b0*/  F2FP.PACK_AB R0, RZ, R0 ;  /* 0x00000000ff00723e */ /* 0x000fc800000000ff */
[----:B------:R-:W-:Y:S01]  /*15c0*/  PRMT R27, R0, 0x7610, R27 ;  /* 0x00007610001b7816 */ /* 0x000fe2000000001b */
[----:B------:R-:W-:Y:S05]  /*15d0*/  BRA `(.L_x_31727) ;  /* 0x00000bb000007947 */ /* 0x000fea0003800000 */
.L_x_31722:
        /* <DEDUP_REMOVED lines=14> */
.L_x_31736:
[----:B------:R-:W2:Y:S02]  /*16c0*/  LDG.E.64 R4, [R4.64] ;  /* 0x0000002404047981 */ /* 0x000ea4000c1e1b00 */
[----:B--2---:R-:W0:Y:S01]  /*16d0*/  F2F.F32.F64 R0, R4 ;  /* 0x0000000400007310 */ /* 0x004e220000301000 */
[----:B------:R-:W0:-:S14]  /*16e0*/  DSETP.GEU.AND P0, PT, |R4|, c[0x2][0x0], PT ;  /* 0x008000000400762a */ /* 0x000e1c0003f0e200 */
[----:B0-----:R-:W-:-:S05]  /*16f0*/  @!P0 FMUL R0, R0, 1.175494350822287508e-38 ;  /* 0x0080000000008820 */ /* 0x001fca0000400000 */
[----:B------:R-:W-:-:S04]  /*1700*/  F2FP.PACK_AB R0, RZ, R0 ;  /* 0x00000000ff00723e */ /* 0x000fc800000000ff */
[----:B------:R-:W-:Y:S01]  /*1710*/  PRMT R27, R0, 0x7610, R27 ;  /* 0x00007610001b7816 */ /* 0x000fe2000000001b */
[----:B------:R-:W-:Y:S05]  /*1720*/  BRA `(.L_x_31727) ;  /* 0x00000a6000007947 */ /* 0x000fea0003800000 */
.L_x_31735:
        /* <DEDUP_REMOVED lines=28> */
.L_x_31738:
        /* <DEDUP_REMOVED lines=15> */
.L_x_31737:
[----:B------:R-:W2:Y:S02]  /*19e0*/  LDG.E.U16 R0, [R4.64] ;  /* 0x0000002404007981 */ /* 0x000ea4000c1e1500 */
[----:B--2---:R-:W-:-:S04]  /*19f0*/  PRMT R0, RZ, 0x5410, R0 ;  /* 0x00005410ff007816 */ /* 0x004fc80000000000 */
[----:B------:R-:W-:-:S04]  /*1a00*/  F2FP.PACK_AB R0, RZ, R0 ;  /* 0x00000000ff00723e */ /* 0x000fc800000000ff */
[----:B------:R-:W-:Y:S01]  /*1a10*/  PRMT R27, R0, 0x7610, R27 ;  /* 0x00007610001b7816 */ /* 0x000fe2000000001b */
[----:B------:R-:W-:Y:S05]  /*1a20*/  BRA `(.L_x_31727) ;  /* 0x0000076000007947 */ /* 0x000fea0003800000 */
.L_x_31734:
        /* <DEDUP_REMOVED lines=12> */
.L_x_31741:
        /* <DEDUP_REMOVED lines=21> */
.L_x_31745:
[----:B------:R-:W-:Y:S05]  /*1c40*/  BSYNC B1 ;  /* 0x0000000000017941 */ /* 0x000fea0003800000 */
.L_x_31744:
[----:B------:R-:W-:Y:S01]  /*1c50*/  LEA R5, R0, 0x3b800000, 0x17 ;  /* 0x3b80000000057811 */ /* 0x000fe200078eb8ff */
[----:B------:R-:W-:-:S05]  /*1c60*/  IMAD.SHL.U32 R0, R3, 0x100000, RZ ;  /* 0x0010000003007824 */ /* 0x000fca00078e00ff */
[----:B------:R-:W-:Y:S02]  /*1c70*/  LOP3.LUT R0, R5, R0, R6, 0xfe, !PT ;  /* 0x0000000005007212 */ /* 0x000fe400078efe06 */
.L_x_31743:
[----:B------:R-:W-:Y:S05]  /*1c80*/  BSYNC B0 ;  /* 0x0000000000007941 */ /* 0x000fea0003800000 */
.L_x_31742:
[----:B------:R-:W-:-:S04]  /*1c90*/  F2FP.PACK_AB R0, RZ, R0 ;  /* 0x00000000ff00723e */ /* 0x000fc800000000ff */
[----:B------:R-:W-:Y:S01]  /*1ca0*/  PRMT R27, R0, 0x7610, R27 ;  /* 0x00007610001b7816 */ /* 0x000fe2000000001b */
[----:B------:R-:W-:Y:S05]  /*1cb0*/  BRA `(.L_x_31727) ;  /* 0x000004d000007947 */ /* 0x000fea0003800000 */
.L_x_31740:
        /* <DEDUP_REMOVED lines=21> */
.L_x_31749:
[----:B------:R-:W-:Y:S05]  /*1e10*/  BSYNC B1 ;  /* 0x0000000000017941 */ /* 0x000fea0003800000 */
.L_x_31748:
[----:B------:R-:W-:Y:S01]  /*1e20*/  LEA R5, R0, 0x37800000, 0x17 ;  /* 0x3780000000057811 */ /* 0x000fe200078eb8ff */
[----:B------:R-:W-:-:S05]  /*1e30*/  IMAD.SHL.U32 R0, R3, 0x200000, RZ ;  /* 0x0020000003007824 */ /* 0x000fca00078e00ff */
[----:B------:R-:W-:Y:S02]  /*1e40*/  LOP3.LUT R0, R5, R0, R6, 0xfe, !PT ;  /* 0x0000000005007212 */ /* 0x000fe400078efe06 */
.L_x_31747:
[----:B------:R-:W-:Y:S05]  /*1e50*/  BSYNC B0 ;  /* 0x0000000000007941 */ /* 0x000fea0003800000 */
.L_x_31746:
[----:B------:R-:W-:-:S04]  /*1e60*/  F2FP.PACK_AB R0, RZ, R0 ;  /* 0x00000000ff00723e */ /* 0x000fc800000000ff */
[----:B------:R-:W-:Y:S01]  /*1e70*/  PRMT R27, R0, 0x7610, R27 ;  /* 0x00007610001b7816 */ /* 0x000fe2000000001b */
[----:B------:R-:W-:Y:S05]  /*1e80*/  BRA `(.L_x_31727) ;  /* 0x0000030000007947 */ /* 0x000fea0003800000 */
.L_x_31739:
        /* <DEDUP_REMOVED lines=14> */
.L_x_31753:
[----:B------:R-:W-:Y:S05]  /*1f70*/  BSYNC B0 ;  /* 0x0000000000007941 */ /* 0x000fea0003800000 */
.L_x_31752:
[----:B------:R-:W-:-:S04]  /*1f80*/  F2FP.PACK_AB R0, RZ, R0 ;  /* 0x00000000ff00723e */ /* 0x000fc800000000ff */
[----:B------:R-:W-:Y:S01]  /*1f90*/  PRMT R27, R0, 0x7610, R27 ;  /* 0x00007610001b7816 */ /* 0x000fe2000000001b */
[----:B------:R-:W-:Y:S05]  /*1fa0*/  BRA `(.L_x_31727) ;  /* 0x000001e000007947 */ /* 0x000fea0003800000 */
.L_x_31726:
        /* <DEDUP_REMOVED lines=21> */
.L_x_31751:
[----:B------:R-:W2:Y:S02]  /*2100*/  LDG.E.64 R4, [R4.64] ;  /* 0x0000002404047981 */ /* 0x000ea4000c1e1b00 */
[----:B--2---:R-:W0:Y:S02]  /*2110*/  I2F.U64 R0, R4 ;  /* 0x0000000400007312 */ /* 0x004e240000301000 */
[----:B0-----:R-:W-:-:S04]  /*2120*/  F2FP.PACK_AB R0, RZ, R0 ;  /* 0x00000000ff00723e */ /* 0x001fc800000000ff */
[----:B------:R-:W-:Y:S01]  /*2130*/  PRMT R27, R0, 0x7610, R27 ;  /* 0x00007610001b7816 */ /* 0x000fe2000000001b */
[----:B------:R-:W-:Y:S05]  /*2140*/  BRA `(.L_x_31727) ;  /* 0x0000004000007947 */ /* 0x000fea0003800000 */
.L_x_31750:
[----:B------:R-:W2:Y:S02]  /*2150*/  LDG.E R4, [R4.64] ;  /* 0x0000002404047981 */ /* 0x000ea4000c1e1900 */
[----:B--2---:R-:W0:Y:S02]  /*2160*/  I2F.U32 R0, R4 ;  /* 0x0000000400007306 */ /* 0x004e240000201000 */
[----:B0-----:R-:W-:-:S04]  /*2170*/  F2FP.PACK_AB R0, RZ, R0 ;  /* 0x00000000ff00723e */ /* 0x001fc800000000ff */
[----:B------:R-:W-:Y:S02]  /*2180*/  PRMT R27, R0, 0x7610, R27 ;  /* 0x00007610001b7816 */ /* 0x000fe4000000001b */
.L_x_31727:
[----:B------:R-:W-:-:S05]  /*2190*/  IADD3 R25, R25, 0x80, RZ ;  /* 0x0000008019197810 */ /* 0x000fca0007ffe0ff */
.L_x_31689:
[----:B-1-3--:R-:W-:Y:S05]  /*21a0*/  BSYNC B6 ;  /* 0x0000000000067941 */ /* 0x00afea0003800000 */
.L_x_31688:
        /* <DEDUP_REMOVED lines=24> */
.L_x_31759:
[----:B------:R-:W2:Y:S02]  /*2330*/  LDG.E.U8 R4, [R4.64] ;  /* 0x0000002404047981 */ /* 0x000ea4000c1e1100 */
[----:B--2---:R-:W0:Y:S02]  /*2340*/  I2F.U16 R0, R4 ;  /* 0x0000000400007306 */ /* 0x004e240000101000 */
[----:B0-----:R-:W-:-:S04]  /*2350*/  F2FP.PACK_AB R0, RZ, R0 ;  /* 0x00000000ff00723e */ /* 0x001fc800000000ff */
[----:B------:R-:W-:Y:S01]  /*2360*/  PRMT R22, R0, 0x7610, R22 ;  /* 0x0000761000167816 */ /* 0x000fe20000000016 */
[----:B------:R-:W-:Y:S05]  /*2370*/  BRA `(.L_x_31761) ;  /* 0x00000ee000007947 */ /* 0x000fea0003800000 */
.L_x_31758:
        /* <DEDUP_REMOVED lines=11> */
.L_x_31763:
[----:B------:R-:W2:Y:S02]  /*2430*/  LDG.E R4, [R4.64] ;  /* 0x0000002404047981 */ /* 0x000ea4000c1e1900 */
[----:B--2---:R-:W0:Y:S02]  /*2440*/  I2F R0, R4 ;  /* 0x0000000400007306 */ /* 0x004e240000201400 */
[----:B0-----:R-:W-:-:S04]  /*2450*/  F2FP.PACK_AB R0, RZ, R0 ;  /* 0x00000000ff00723e */ /* 0x001fc800000000ff */
[----:B------:R-:W-:Y:S01]  /*2460*/  PRMT R22, R0, 0x7610, R22 ;  /* 0x0000761000167816 */ /* 0x000fe20000000016 */
[----:B------:R-:W-:Y:S05]  /*2470*/  BRA `(.L_x_31761) ;  /* 0x00000de000007947 */ /* 0x000fea0003800000 */
.L_x_31762:
[----:B------:R-:W2:Y:S02]  /*2480*/  LDG.E.U16 R4, [R4.64] ;  /* 0x0000002404047981 */ /* 0x000ea4000c1e1500 */
[----:B--2---:R-:W0:Y:S02]  /*2490*/  I2F.S16 R0, R4 ;  /* 0x0000000400007306 */ /* 0x004e240000101400 */
[----:B0-----:R-:W-:-:S04]  /*24a0*/  F2FP.PACK_AB R0, RZ, R0 ;  /* 0x00000000ff00723e */ /* 0x001fc800000000ff */
[----:B------:R-:W-:Y:S01]  /*24b0*/  PRMT R22, R0, 0x7610, R22 ;  /* 0x0000761000167816 */ /* 0x000fe20000000016 */
[----:B------:R-:W-:Y:S05]  /*24c0*/  BRA `(.L_x_31761) ;  /* 0x00000d9000007947 */ /* 0x000fea0003800000 */
.L_x_31757:
        /* <DEDUP_REMOVED lines=9> */
.L_x_31765:
[----:B------:R0:W5:Y:S01]  /*2560*/  LDG.E.U16 R22, [R4.64] ;  /* 0x0000002404167981 */ /* 0x000162000c1e1500 */
[----:B------:R-:W-:Y:S05]  /*2570*/  BRA `(.L_x_31761) ;  /* 0x00000ce000007947 */ /* 0x000fea0003800000 */
.L_x_31764:
        /* <DEDUP_REMOVED lines=9> */
.L_x_31767:
[----:B------:R0:W5:Y:S01]  /*2610*/  LDG.E.U16 R22, [R4.64] ;  /* 0x0000002404167981 */ /* 0x000162000c1e1500 */
[----:B------:R-:W-:Y:S05]  /*2620*/  BRA `(.L_x_31761) ;  /* 0x00000c3000007947 */ /* 0x000fea0003800000 */
.L_x_31766:
[----:B------:R-:W2:Y:S02]  /*2630*/  LDG.E.64 R4, [R4.64] ;  /* 0x0000002404047981 */ /* 0x000ea4000c1e1b00 */
[----:B--2---:R-:W0:Y:S01]  /*2640*/  F2F.F32.F64 R0, R4 ;  /* 0x0000000400007310 */ /* 0x004e220000301000 */
[----:B------:R-:W0:-:S14]  /*2650*/  DSETP.GEU.AND P0, PT, |R4|, c[0x2][0x0], PT ;  /* 0x008000000400762a */ /* 0x000e1c0003f0e200 */
[----:B0-----:R-:W-:-:S05]  /*2660*/  @!P0 FMUL R0, R0, 1.175494350822287508e-38 ;  /* 0x0080000000008820 */ /* 0x001fca0000400000 */
[----:B------:R-:W-:-:S04]  /*2670*/  F2FP.PACK_AB R0, RZ, R0 ;  /* 0x00000000ff00723e */ /* 0x000fc800000000ff */
[----:B------:R-:W-:Y:S01]  /*2680*/  PRMT R22, R0, 0x7610, R22 ;  /* 0x0000761000167816 */ /* 0x000fe20000000016 */
[----:B------:R-:W-:Y:S05]  /*2690*/  BRA `(.L_x_31761) ;  /* 0x00000bc000007947 */ /* 0x000fea0003800000 */
.L_x_31756:
        /* <DEDUP_REMOVED lines=14> */
.L_x_31770:
[----:B------:R-:W2:Y:S02]  /*2780*/  LDG.E.64 R4, [R4.64] ;  /* 0x0000002404047981 */ /* 0x000ea4000c1e1b00 */
[----:B--2---:R-:W0:Y:S01]  /*2790*/  F2F.F32.F64 R0, R4 ;  /* 0x0000000400007310 */ /* 0x004e220000301000 */
[----:B------:R-:W0:-:S14]  /*27a0*/  DSETP.GEU.AND P0, PT, |R4|, c[0x2][0x0], PT ;  /* 0x008000000400762a */ /* 0x000e1c0003f0e200 */
[----:B0-----:R-:W-:-:S05]  /*27b0*/  @!P0 FMUL R0, R0, 1.175494350822287508e-38 ;  /* 0x0080000000008820 */ /* 0x001fca0000400000 */
[----:B------:R-:W-:-:S04]  /*27c0*/  F2FP.PACK_AB R0, RZ, R0 ;  /* 0x00000000ff00723e */ /* 0x000fc800000000ff */
[----:B------:R-:W-:Y:S01]  /*27d0*/  PRMT R22, R0, 0x7610, R22 ;  /* 0x0000761000167816 */ /* 0x000fe20000000016 */
[----:B------:R-:W-:Y:S05]  /*27e0*/  BRA `(.L_x_31761) ;  /* 0x00000a7000007947 */ /* 0x000fea0003800000 */
.L_x_31769:
        /* <DEDUP_REMOVED lines=28> */
.L_x_31772:
        /* <DEDUP_REMOVED lines=16> */
.L_x_31771:
[----:B------:R-:W2:Y:S02]  /*2ab0*/  LDG.E.U16 R0, [R4.64] ;  /* 0x0000002404007981 */ /* 0x000ea4000c1e1500 */
[----:B--2---:R-:W-:-:S04]  /*2ac0*/  PRMT R0, RZ, 0x5410, R0 ;  /* 0x00005410ff007816 */ /* 0x004fc80000000000 */
[----:B------:R-:W-:-:S04]  /*2ad0*/  F2FP.PACK_AB R0, RZ, R0 ;  /* 0x00000000ff00723e */ /* 0x000fc800000000ff */
[----:B------:R-:W-:Y:S01]  /*2ae0*/  PRMT R22, R0, 0x7610, R22 ;  /* 0x0000761000167816 */ /* 0x000fe20000000016 */
[----:B------:R-:W-:Y:S05]  /*2af0*/  BRA `(.L_x_31761) ;  /* 0x0000076000007947 */ /* 0x000fea0003800000 */
.L_x_31768:
        /* <DEDUP_REMOVED lines=12> */
.L_x_31775:
        /* <DEDUP_REMOVED lines=21> */
.L_x_31779:
[----:B------:R-:W-:Y:S05]  /*2d10*/  BSYNC B1 ;  /* 0x0000000000017941 */ /* 0x000fea0003800000 */
.L_x_31778:
[----:B------:R-:W-:Y:S01]  /*2d20*/  LEA R5, R0, 0x3b800000, 0x17 ;  /* 0x3b80000000057811 */ /* 0x000fe200078eb8ff */
[----:B------:R-:W-:-:S05]  /*2d30*/  IMAD.SHL.U32 R0, R3, 0x100000, RZ ;  /* 0x0010000003007824 */ /* 0x000fca00078e00ff */
[----:B------:R-:W-:Y:S02]  /*2d40*/  LOP3.LUT R0, R5, R0, R6, 0xfe, !PT ;  /* 0x0000000005007212 */ /* 0x000fe400078efe06 */
.L_x_31777:
[----:B------:R-:W-:Y:S05]  /*2d50*/  BSYNC B0 ;  /* 0x0000000000007941 */ /* 0x000fea0003800000 */
.L_x_31776:
[----:B------:R-:W-:-:S04]  /*2d60*/  F2FP.PACK_AB R0, RZ, R0 ;  /* 0x00000000ff00723e */ /* 0x000fc800000000ff */
[----:B------:R-:W-:Y:S01]  /*2d70*/  PRMT R22, R0, 0x7610, R22 ;  /* 0x0000761000167816 */ /* 0x000fe20000000016 */
[----:B------:R-:W-:Y:S05]  /*2d80*/  BRA `(.L_x_31761) ;  /* 0x000004d000007947 */ /* 0x000fea0003800000 */
.L_x_31774:
        /* <DEDUP_REMOVED lines=21> */
.L_x_31783:
[----:B------:R-:W-:Y:S05]  /*2ee0*/  BSYNC B1 ;  /* 0x0000000000017941 */ /* 0x000fea0003800000 */
.L_x_31782:
[----:B------:R-:W-:Y:S01]  /*2ef0*/  LEA R5, R0, 0x37800000, 0x17 ;  /* 0x3780000000057811 */ /* 0x000fe200078eb8ff */
[----:B------:R-:W-:-:S05]  /*2f00*/  IMAD.SHL.U32 R0, R3, 0x200000, RZ ;  /* 0x0020000003007824 */ /* 0x000fca00078e00ff */
[----:B------:R-:W-:Y:S02]  /*2f10*/  LOP3.LUT R0, R5, R0, R6, 0xfe, !PT ;  /* 0x0000000005007212 */ /* 0x000fe400078efe06 */
.L_x_31781:
[----:B------:R-:W-:Y:S05]  /*2f20*/  BSYNC B0 ;  /* 0x0000000000007941 */ /* 0x000fea0003800000 */
.L_x_31780:
[----:B------:R-:W-:-:S04]  /*2f30*/  F2FP.PACK_AB R0, RZ, R0 ;  /* 0x00000000ff00723e */ /* 0x000fc800000000ff */
[----:B------:R-:W-:Y:S01]  /*2f40*/  PRMT R22, R0, 0x7610, R22 ;  /* 0x0000761000167816 */ /* 0x000fe20000000016 */
[----:B------:R-:W-:Y:S05]  /*2f50*/  BRA `(.L_x_31761) ;  /* 0x0000030000007947 */ /* 0x000fea0003800000 */
.L_x_31773:
        /* <DEDUP_REMOVED lines=14> */
.L_x_31787:
[----:B------:R-:W-:Y:S05]  /*3040*/  BSYNC B0 ;  /* 0x0000000000007941 */ /* 0x000fea0003800000 */
.L_x_31786:
[----:B------:R-:W-:-:S04]  /*3050*/  F2FP.PACK_AB R0, RZ, R0 ;  /* 0x00000000ff00723e */ /* 0x000fc800000000ff */
[----:B------:R-:W-:Y:S01]  /*3060*/  PRMT R22, R0, 0x7610, R22 ;  /* 0x0000761000167816 */ /* 0x000fe20000000016 */
[----:B------:R-:W-:Y:S05]  /*3070*/  BRA `(.L_x_31761) ;  /* 0x000001e000007947 */ /* 0x000fea0003800000 */
.L_x_31760:
        /* <DEDUP_REMOVED lines=21> */
.L_x_31785:
[----:B------:R-:W2:Y:S02]  /*31d0*/  LDG.E.64 R4, [R4.64] ;  /* 0x0000002404047981 */ /* 0x000ea4000c1e1b00 */
[----:B--2---:R-:W0:Y:S02]  /*31e0*/  I2F.U64 R0, R4 ;  /* 0x0000000400007312 */ /* 0x004e240000301000 */
[----:B0-----:R-:W-:-:S04]  /*31f0*/  F2FP.PACK_AB R0, RZ, R0 ;  /* 0x00000000ff00723e */ /* 0x001fc800000000ff */
[----:B------:R-:W-:Y:S01]  /*3200*/  PRMT R22, R0, 0x7610, R22 ;  /* 0x0000761000167816 */ /* 0x000fe20000000016 */
[----:B------:R-:W-:Y:S05]  /*3210*/  BRA `(.L_x_31761) ;  /* 0x0000004000007947 */ /* 0x000fea0003800000 */
.L_x_31784:
[----:B------:R-:W2:Y:S02]  /*3220*/  LDG.E R4, [R4.64] ;  /* 0x0000002404047981 */ /* 0x000ea4000c1e1900 */
[----:B--2---:R-:W0:Y:S02]  /*3230*/  I2F.U32 R0, R4 ;  /* 0x0000000400007306 */ /* 0x004e240000201000 */
[----:B0-----:R-:W-:-:S04]  /*3240*/  F2FP.PACK_AB R0, RZ, R0 ;  /* 0x00000000ff00723e */ /* 0x001fc800000000ff */
[----:B------:R-:W-:Y:S02]  /*3250*/  PRMT R22, R0, 0x7610, R22 ;  /* 0x0000761000167816 */ /* 0x000fe40000000016 */
.L_x_31761:
        /* <DEDUP_REMOVED lines=19> */
.L_x_31791:
[----:B------:R-:W2:Y:S02]  /*3390*/  LDG.E.U8 R4, [R4.64] ;  /* 0x0000002404047981 */ /* 0x000ea4000c1e1100 */
[----:B--2---:R-:W0:Y:S02]  /*33a0*/  I2F.U16 R0, R4 ;  /* 0x0000000400007306 */ /* 0x004e240000101000 */
[----:B0-----:R-:W-:-:S04]  /*33b0*/  F2FP.PACK_AB R0, RZ, R0 ;  /* 0x00000000ff00723e */ /* 0x001fc800000000ff */
[----:B------:R-:W-:Y:S01]  /*33c0*/  PRMT R28, R0, 0x7610, R28 ;  /* 0x00007610001c7816 */ /* 0x000fe2000000001c */
[----:B------:R-:W-:Y:S05]  /*33d0*/  BRA `(.L_x_31793) ;  /* 0x00000ed000007947 */ /* 0x000fea0003800000 */
.L_x_31790:
        /* <DEDUP_REMOVED lines=11> */
.L_x_31795:
[----:B------:R-:W2:Y:S02]  /*3490*/  LDG.E R4, [R4.64] ;  /* 0x0000002404047981 */ /* 0x000ea4000c1e1900 */
[----:B--2---:R-:W0:Y:S02]  /*34a0*/  I2F R0, R4 ;  /* 0x0000000400007306 */ /* 0x004e240000201400 */
[----:B0-----:R-:W-:-:S04]  /*34b0*/  F2FP.PACK_AB R0, RZ, R0 ;  /* 0x00000000ff00723e */ /* 0x001fc800000000ff */
[----:B------:R-:W-:Y:S01]  /*34c0*/  PRMT R28, R0, 0x7610, R28 ;  /* 0x00007610001c7816 */ /* 0x000fe2000000001c */
[----:B------:R-:W-:Y:S05]  /*34d0*/  BRA `(.L_x_31793) ;  /* 0x00000dd000007947 */ /* 0x000fea0003800000 */
.L_x_31794:
[----:B------:R-:W2:Y:S02]  /*34e0*/  LDG.E.U16 R4, [R4.64] ;  /* 0x0000002404047981 */ /* 0x000ea4000c1e1500 */
[----:B--2---:R-:W0:Y:S02]  /*34f0*/  I2F.S16 R0, R4 ;  /* 0x0000000400007306 */ /* 0x004e240000101400 */
[----:B0-----:R-:W-:-:S04]  /*3500*/  F2FP.PACK_AB R0, RZ, R0 ;  /* 0x00000000ff00723e */ /* 0x001fc800000000ff */
[----:B------:R-:W-:Y:S01]  /*3510*/  PRMT R28, R0, 0x7610, R28 ;  /* 0x00007610001c7816 */ /* 0x000fe2000000001c */
[----:B------:R-:W-:Y:S05]  /*3520*/  BRA `(.L_x_31793) ;  /* 0x00000d8000007947 */ /* 0x000fea0003800000 */
.L_x_31789:
        /* <DEDUP_REMOVED lines=9> */
.L_x_31797:
[----:B------:R0:W5:Y:S01]  /*35c0*/  LDG.E.U16 R28, [R4.64] ;  /* 0x00000024041c7981 */ /* 0x000162000c1e1500 */
[----:B------:R-:W-:Y:S05]  /*35d0*/  BRA `(.L_x_31793) ;  /* 0x00000cd000007947 */ /* 0x000fea0003800000 */
.L_x_31796:
        /* <DEDUP_REMOVED lines=9> */
.L_x_31799:
[----:B------:R0:W5:Y:S01]  /*3670*/  LDG.E.U16 R28, [R4.64] ;  /* 0x00000024041c7981 */ /* 0x000162000c1e1500 */
[----:B------:R-:W-:Y:S05]  /*3680*/  BRA `(.L_x_31793) ;  /* 0x00000c2000007947 */ /* 0x000fea0003800000 */
.L_x_31798:
[----:B------:R-:W2:Y:S02]  /*3690*/  LDG.E.64 R4, [R4.64] ;  /* 0x0000002404047981 */ /* 0x000ea4000c1e1b00 */
[----:B--2---:R-:W0:Y:S01]  /*36a0*/  F2F.F32.F64 R0, R4 ;  /* 0x0000000400007310 */ /* 0x004e220000301000 */
[----:B------:R-:W0:-:S14]  /*36b0*/  DSETP.GEU.AND P0, PT, |R4|, c[0x2][0x0], PT ;  /* 0x008000000400762a */ /* 0x000e1c0003f0e200 */
[----:B0-----:R-:W-:-:S05]  /*36c0*/  @!P0 FMUL R0, R0, 1.175494350822287508e-38 ;  /* 0x0080000000008820 */ /* 0x001fca0000400000 */
[----:B------:R-:W-:-:S04]  /*36d0*/  F2FP.PACK_AB R0, RZ, R0 ;  /* 0x00000000ff00723e */ /* 0x000fc800000000ff */
[----:B------:R-:W-:Y:S01]  /*36e0*/  PRMT R28, R0, 0x7610, R28 ;  /* 0x00007610001c7816 */ /* 0x000fe2000000001c */
[----:B------:R-:W-:Y:S05]  /*36f0*/  BRA `(.L_x_31793) ;  /* 0x00000bb000007947 */ /* 0x000fea0003800000 */
.L_x_31788:
        /* <DEDUP_REMOVED lines=14> */
.L_x_31802:
[----:B------:R-:W2:Y:S02]  /*37e0*/  LDG.E.64 R4, [R4.64] ;  /* 0x0000002404047981 */ /* 0x000ea4000c1e1b00 */
[----:B--2---:R-:W0:Y:S01]  /*37f0*/  F2F.F32.F64 R0, R4 ;  /* 0x0000000400007310 */ /* 0x004e220000301000 */
[----:B------:R-:W0:-:S14]  /*3800*/  DSETP.GEU.AND P0, PT, |R4|, c[0x2][0x0], PT ;  /* 0x008000000400762a */ /* 0x000e1c0003f0e200 */
[----:B0-----:R-:W-:-:S05]  /*3810*/  @!P0 FMUL R0, R0, 1.175494350822287508e-38 ;  /* 0x0080000000008820 */ /* 0x001fca0000400000 */
[----:B------:R-:W-:-:S04]  /*3820*/  F2FP.PACK_AB R0, RZ, R0 ;  /* 0x00000000ff00723e */ /* 0x000fc800000000ff */
[----:B------:R-:W-:Y:S01]  /*3830*/  PRMT R28, R0, 0x7610, R28 ;  /* 0x00007610001c7816 */ /* 0x000fe2000000001c */
[----:B------:R-:W-:Y:S05]  /*3840*/  BRA `(.L_x_31793) ;  /* 0x00000a6000007947 */ /* 0x000fea0003800000 */
.L_x_31801:
        /* <DEDUP_REMOVED lines=28> */
.L_x_31804:
        /* <DEDUP_REMOVED lines=15> */
.L_x_31803:
[----:B------:R-:W2:Y:S02]  /*3b00*/  LDG.E.U16 R0, [R4.64] ;  /* 0x0000002404007981 */ /* 0x000ea4000c1e1500 */
[----:B--2---:R-:W-:-:S04]  /*3b10*/  PRMT R0, RZ, 0x5410, R0 ;  /* 0x00005410ff007816 */ /* 0x004fc80000000000 */
[----:B------:R-:W-:-:S04]  /*3b20*/  F2FP.PACK_AB R0, RZ, R0 ;  /* 0x00000000ff00723e */ /* 0x000fc800000000ff */
[----:B------:R-:W-:Y:S01]  /*3b30*/  PRMT R28, R0, 0x7610, R28 ;  /* 0x00007610001c7816 */ /* 0x000fe2000000001c */
[----:B------:R-:W-:Y:S05]  /*3b40*/  BRA `(.L_x_31793) ;  /* 0x0000076000007947 */ /* 0x000fea0003800000 */
.L_x_31800:
        /* <DEDUP_REMOVED lines=12> */
.L_x_31807:
        /* <DEDUP_REMOVED lines=21> */
.L_x_31811:
[----:B------:R-:W-:Y:S05]  /*3d60*/  BSYNC B1 ;  /* 0x0000000000017941 */ /* 0x000fea0003800000 */
.L_x_31810:
[----:B------:R-:W-:Y:S01]  /*3d70*/  LEA R5, R0, 0x3b800000, 0x17 ;  /* 0x3b80000000057811 */ /* 0x000fe200078eb8ff */
[----:B------:R-:W-:-:S05]  /*3d80*/  IMAD.SHL.U32 R0, R3, 0x100000, RZ ;  /* 0x0010000003007824 */ /* 0x000fca00078e00ff */
[----:B------:R-:W-:Y:S02]  /*3d90*/  LOP3.LUT R0, R5, R0, R6, 0xfe, !PT ;  /* 0x0000000005007212 */ /* 0x000fe400078efe06 */
.L_x_31809:
[----:B------:R-:W-:Y:S05]  /*3da0*/  BSYNC B0 ;  /* 0x0000000000007941 */ /* 0x000fea0003800000 */
.L_x_31808:
[----:B------:R-:W-:-:S04]  /*3db0*/  F2FP.PACK_AB R0, RZ, R0 ;  /* 0x00000000ff00723e */ /* 0x000fc800000000ff */
[----:B------:R-:W-:Y:S01]  /*3dc0*/  PRMT R28, R0, 0x7610, R28 ;  /* 0x00007610001c7816 */ /* 0x000fe2000000001c */
[----:B------:R-:W-:Y:S05]  /*3dd0*/  BRA `(.L_x_31793) ;  /* 0x000004d000007947 */ /* 0x000fea0003800000 */
.L_x_31806:
        /* <DEDUP_REMOVED lines=21> */
.L_x_31815:
[----:B------:R-:W-:Y:S05]  /*3f30*/  BSYNC B1 ;  /* 0x0000000000017941 */ /* 0x000fea0003800000 */
.L_x_31814:
[----:B------:R-:W-:Y:S01]  /*3f40*/  LEA R5, R0, 0x37800000, 0x17 ;  /* 0x3780000000057811 */ /* 0x000fe200078eb8ff */
[----:B------:R-:W-:-:S05]  /*3f50*/  IMAD.SHL.U32 R0, R3, 0x200000, RZ ;  /* 0x0020000003007824 */ /* 0x000fca00078e00ff */
[----:B------:R-:W-:Y:S02]  /*3f60*/  LOP3.LUT R0, R5, R0, R6, 0xfe, !PT ;  /* 0x0000000005007212 */ /* 0x000fe400078efe06 */
.L_x_31813:
[----:B------:R-:W-:Y:S05]  /*3f70*/  BSYNC B0 ;  /* 0x0000000000007941 */ /* 0x000fea0003800000 */
.L_x_31812:
[----:B------:R-:W-:-:S04]  /*3f80*/  F2FP.PACK_AB R0, RZ, R0 ;  /* 0x00000000ff00723e */ /* 0x000fc800000000ff */
[----:B------:R-:W-:Y:S01]  /*3f90*/  PRMT R28, R0, 0x7610, R28 ;  /* 0x00007610001c7816 */ /* 0x000fe2000000001c */
[----:B------:R-:W-:Y:S05]  /*3fa0*/  BRA `(.L_x_31793) ;  /* 0x0000030000007947 */ /* 0x000fea0003800000 */
.L_x_31805:
        /* <DEDUP_REMOVED lines=14> */
.L_x_31819:
[----:B------:R-:W-:Y:S05]  /*4090*/  BSYNC B0 ;  /* 0x0000000000007941 */ /* 0x000fea0003800000 */
.L_x_31818:
[----:B------:R-:W-:-:S04]  /*40a0*/  F2FP.PACK_AB R0, RZ, R0 ;  /* 0x00000000ff00723e */ /* 0x000fc800000000ff */
[----:B------:R-:W-:Y:S01]  /*40b0*/  PRMT R28, R0, 0x7610, R28 ;  /* 0x00007610001c7816 */ /* 0x000fe2000000001c */
[----:B------:R-:W-:Y:S05]  /*40c0*/  BRA `(.L_x_31793) ;  /* 0x000001e000007947 */ /* 0x000fea0003800000 */
.L_x_31792:
        /* <DEDUP_REMOVED lines=21> */
.L_x_31817:
[----:B------:R-:W2:Y:S02]  /*4220*/  LDG.E.64 R4, [R4.64] ;  /* 0x0000002404047981 */ /* 0x000ea4000c1e1b00 */
[----:B--2---:R-:W0:Y:S02]  /*4230*/  I2F.U64 R0, R4 ;  /* 0x0000000400007312 */ /* 0x004e240000301000 */
[----:B0-----:R-:W-:-:S04]  /*4240*/  F2FP.PACK_AB R0, RZ, R0 ;  /* 0x00000000ff00723e */ /* 0x001fc800000000ff */
[----:B------:R-:W-:Y:S01]  /*4250*/  PRMT R28, R0, 0x7610, R28 ;  /* 0x00007610001c7816 */ /* 0x000fe2000000001c */
[----:B------:R-:W-:Y:S05]  /*4260*/  BRA `(.L_x_31793) ;  /* 0x0000004000007947 */ /* 0x000fea0003800000 */
.L_x_31816:
[----:B------:R-:W2:Y:S02]  /*4270*/  LDG.E R4, [R4.64] ;  /* 0x0000002404047981 */ /* 0x000ea4000c1e1900 */
[----:B--2---:R-:W0:Y:S02]  /*4280*/  I2F.U32 R0, R4 ;  /* 0x0000000400007306 */ /* 0x004e240000201000 */
[----:B0-----:R-:W-:-:S04]  /*4290*/  F2FP.PACK_AB R0, RZ, R0 ;  /* 0x00000000ff00723e */ /* 0x001fc800000000ff */
[----:B------:R-:W-:Y:S02]  /*42a0*/  PRMT R28, R0, 0x7610, R28 ;  /* 0x00007610001c7816 */ /* 0x000fe4000000001c */
.L_x_31793:
[----:B------:R-:W-:-:S05]  /*42b0*/  IADD3 R25, R25, 0x80, RZ ;  /* 0x0000008019197810 */ /* 0x000fca0007ffe0ff */
.L_x_31755:
[----:B------:R-:W-:Y:S05]  /*42c0*/  BSYNC B6 ;  /* 0x0000000000067941 */ /* 0x000fea0003800000 */
.L_x_31754:
        /* <DEDUP_REMOVED lines=26> */
.L_x_31825:
[----:B------:R-:W2:Y:S02]  /*4470*/  LDG.E.U8 R4, [R4.64] ;  /* 0x0000002404047981 */ /* 0x000ea4000c1e1100 */
[----:B--2---:R-:W0:Y:S02]  /*4480*/  I2F.U16 R0, R4 ;  /* 0x0000000400007306 */ /* 0x004e240000101000 */
[----:B0-----:R-:W-:-:S04]  /*4490*/  F2FP.PACK_AB R0, RZ, R0 ;  /* 0x00000000ff00723e */ /* 0x001fc800000000ff */
[----:B------:R-:W-:Y:S01]  /*44a0*/  PRMT R19, R0, 0x7610, R19 ;  /* 0x0000761000137816 */ /* 0x000fe20000000013 */
[----:B------:R-:W-:Y:S05]  /*44b0*/  BRA `(.L_x_31827) ;  /* 0x00000ed000007947 */ /* 0x000fea0003800000 */
.L_x_31824:
        /* <DEDUP_REMOVED lines=11> */
.L_x_31829:
[----:B------:R-:W2:Y:S02]  /*4570*/  LDG.E R4, [R4.64] ;  /* 0x0000002404047981 */ /* 0x000ea4000c1e1900 */
[----:B--2---:R-:W0:Y:S02]  /*4580*/  I2F R0, R4 ;  /* 0x0000000400007306 */ /* 0x004e240000201400 */
[----:B0-----:R-:W-:-:S04]  /*4590*/  F2FP.PACK_AB R0, RZ, R0 ;  /* 0x00000000ff00723e */ /* 0x001fc800000000ff */
[----:B------:R-:W-:Y:S01]  /*45a0*/  PRMT R19, R0, 0x7610, R19 ;  /* 0x0000761000137816 */ /* 0x000fe20000000013 */
[----:B------:R-:W-:Y:S05]  /*45b0*/  BRA `(.L_x_31827) ;  /* 0x00000dd000007947 */ /* 0x000fea0003800000 */
.L_x_31828:
[----:B------:R-:W2:Y:S02]  /*45c0*/  LDG.E.U16 R4, [R4.64] ;  /* 0x0000002404047981 */ /* 0x000ea4000c1e1500 */
[----:B--2---:R-:W0:Y:S02]  /*45d0*/  I2F.S16 R0, R4 ;  /* 0x0000000400007306 */ /* 0x004e240000101400 */
[----:B0-----:R-:W-:-:S04]  /*45e0*/  F2FP.PACK_AB R0, RZ, R0 ;  /* 0x00000000ff00723e */ /* 0x001fc800000000ff */
[----:B------:R-:W-:Y:S01]  /*45f0*/  PRMT R19, R0, 0x7610, R19 ;  /* 0x0000761000137816 */ /* 0x000fe20000000013 */
[----:B------:R-:W-:Y:S05]  /*4600*/  BRA `(.L_x_31827) ;  /* 0x00000d8000007947 */ /* 0x000fea0003800000 */
.L_x_31823:
        /* <DEDUP_REMOVED lines=9> */
.L_x_31831:
[----:B------:R0:W5:Y:S01]  /*46a0*/  LDG.E.U16 R19, [R4.64] ;  /* 0x0000002404137981 */ /* 0x000162000c1e1500 */
[----:B------:R-:W-:Y:S05]  /*46b0*/  BRA `(.L_x_31827) ;  /* 0x00000cd000007947 */ /* 0x000fea0003800000 */
.L_x_31830:
        /* <DEDUP_REMOVED lines=9> */
.L_x_31833:
[----:B------:R0:W5:Y:S01]  /*4750*/  LDG.E.U16 R19, [R4.64] ;  /* 0x0000002404137981 */ /* 0x000162000c1e1500 */
[----:B------:R-:W-:Y:S05]  /*4760*/  BRA `(.L_x_31827) ;  /* 0x00000c2000007947 */ /* 0x000fea0003800000 */
.L_x_31832:
[----:B------:R-:W2:Y:S02]  /*4770*/  LDG.E.64 R4, [R4.64] ;  /* 0x0000002404047981 */ /* 0x000ea4000c1e1b00 */
[----:B--2---:R-:W0:Y:S01]  /*4780*/  F2F.F32.F64 R0, R4 ;  /* 0x0000000400007310 */ /* 0x004e220000301000 */
[----:B------:R-:W0:-:S14]  /*4790*/  DSETP.GEU.AND P0, PT, |R4|, c[0x2][0x0], PT ;  /* 0x008000000400762a */ /* 0x000e1c0003f0e200 */
[----:B0-----:R-:W-:-:S05]  /*47a0*/  @!P0 FMUL R0, R0, 1.175494350822287508e-38 ;  /* 0x0080000000008820 */ /* 0x001fca0000400000 */
[----:B------:R-:W-:-:S04]  /*47b0*/  F2FP.PACK_AB R0, RZ, R0 ;  /* 0x00000000ff00723e */ /* 0x000fc800000000ff */
[----:B------:R-:W-:Y:S01]  /*47c0*/  PRMT R19, R0, 0x7610, R19 ;  /* 0x0000761000137816 */ /* 0x000fe20000000013 */
[----:B------:R-:W-:Y:S05]  /*47d0*/  BRA `(.L_x_31827) ;  /* 0x00000bb000007947 */ /* 0x000fea0003800000 */
.L_x_31822:
        /* <DEDUP_REMOVED lines=14> */
.L_x_31836:
[----:B------:R-:W2:Y:S02]  /*48c0*/  LDG.E.64 R4, [R4.64] ;  /* 0x0000002404047981 */ /* 0x000ea4000c1e1b00 */
[----:B--2---:R-:W0:Y:S01]  /*48d0*/  F2F.F32.F64 R0, R4 ;  /* 0x0000000400007310 */ /* 0x004e220000301000 */
[----:B------:R-:W0:-:S14]  /*48e0*/  DSETP.GEU.AND P0, PT, |R4|, c[0x2][0x0], PT ;  /* 0x008000000400762a */ /* 0x000e1c0003f0e200 */
[----:B0-----:R-:W-:-:S05]  /*48f0*/  @!P0 FMUL R0, R0, 1.175494350822287508e-38 ;  /* 0x0080000000008820 */ /* 0x001fca0000400000 */
[----:B------:R-:W-:-:S04]  /*4900*/  F2FP.PACK_AB R0, RZ, R0 ;  /* 0x00000000ff00723e */ /* 0x000fc800000000ff */
[----:B------:R-:W-:Y:S01]  /*4910*/  PRMT R19, R0, 0x7610, R19 ;  /* 0x0000761000137816 */ /* 0x000fe20000000013 */
[----:B------:R-:W-:Y:S05]  /*4920*/  BRA `(.L_x_31827) ;  /* 0x00000a6000007947 */ /* 0x000fea0003800000 */
.L_x_31835:
        /* <DEDUP_REMOVED lines=28> */
.L_x_31838:
        /* <DEDUP_REMOVED lines=15> */
.L_x_31837:
[----:B------:R-:W2:Y:S02]  /*4be0*/  LDG.E.U16 R0, [R4.64] ;  /* 0x0000002404007981 */ /* 0x000ea4000c1e1500 */
[----:B--2---:R-:W-:-:S04]  /*4bf0*/  PRMT R0, RZ, 0x5410, R0 ;  /* 0x00005410ff007816 */ /* 0x004fc80000000000 */
[----:B------:R-:W-:-:S04]  /*4c00*/  F2FP.PACK_AB R0, RZ, R0 ;  /* 0x00000000ff00723e */ /* 0x000fc800000000ff */
[----:B------:R-:W-:Y:S01]  /*4c10*/  PRMT R19, R0, 0x7610, R19 ;  /* 0x0000761000137816 */ /* 0x000fe20000000013 */
[----:B------:R-:W-:Y:S05]  /*4c20*/  BRA `(.L_x_31827) ;  /* 0x0000076000007947 */ /* 0x000fea0003800000 */
.L_x_31834:
        /* <DEDUP_REMOVED lines=12> */
.L_x_31841:
        /* <DEDUP_REMOVED lines=21> */
.L_x_31845:
[----:B------:R-:W-:Y:S05]  /*4e40*/  BSYNC B1 ;  /* 0x0000000000017941 */ /* 0x000fea0003800000 */
.L_x_31844:
[----:B------:R-:W-:Y:S01]  /*4e50*/  LEA R5, R0, 0x3b800000, 0x17 ;  /* 0x3b80000000057811 */ /* 0x000fe200078eb8ff */
[----:B------:R-:W-:-:S05]  /*4e60*/  IMAD.SHL.U32 R0, R3, 0x100000, RZ ;  /* 0x0010000003007824 */ /* 0x000fca00078e00ff */
[----:B------:R-:W-:Y:S02]  /*4e70*/  LOP3.LUT R0, R5, R0, R6, 0xfe, !PT ;  /* 0x0000000005007212 */ /* 0x000fe400078efe06 */
.L_x_31843:
[----:B------:R-:W-:Y:S05]  /*4e80*/  BSYNC B0 ;  /* 0x0000000000007941 */ /* 0x000fea0003800000 */
.L_x_31842:
[----:B------:R-:W-:-:S04]  /*4e90*/  F2FP.PACK_AB R0, RZ, R0 ;  /* 0x00000000ff00723e */ /* 0x000fc800000000ff */
[----:B------:R-:W-:Y:S01]  /*4ea0*/  PRMT R19, R0, 0x7610, R19 ;  /* 0x0000761000137816 */ /* 0x000fe20000000013 */
[----:B------:R-:W-:Y:S05]  /*4eb0*/  BRA `(.L_x_31827) ;  /* 0x000004d000007947 */ /* 0x000fea0003800000 */
.L_x_31840:
        /* <DEDUP_REMOVED lines=21> */
.L_x_31849:
[----:B------:R-:W-:Y:S05]  /*5010*/  BSYNC B1 ;  /* 0x0000000000017941 */ /* 0x000fea0003800000 */
.L_x_31848:
[----:B------:R-:W-:Y:S01]  /*5020*/  LEA R5, R0, 0x37800000, 0x17 ;  /* 0x3780000000057811 */ /* 0x000fe200078eb8ff */
[----:B------:R-:W-:-:S05]  /*5030*/  IMAD.SHL.U32 R0, R3, 0x200000, RZ ;  /* 0x0020000003007824 */ /* 0x000fca00078e00ff */
[----:B------:R-:W-:Y:S02]  /*5040*/  LOP3.LUT R0, R5, R0, R6, 0xfe, !PT ;  /* 0x0000000005007212 */ /* 0x000fe400078efe06 */
.L_x_31847:
[----:B------:R-:W-:Y:S05]  /*5050*/  BSYNC B0 ;  /* 0x0000000000007941 */ /* 0x000fea0003800000 */
.L_x_31846:
[----:B------:R-:W-:-:S04]  /*5060*/  F2FP.PACK_AB R0, RZ, R0 ;  /* 0x00000000ff00723e */ /* 0x000fc800000000ff */
[----:B------:R-:W-:Y:S01]  /*5070*/  PRMT R19, R0, 0x7610, R19 ;  /* 0x0000761000137816 */ /* 0x000fe20000000013 */
[----:B------:R-:W-:Y:S05]  /*5080*/  BRA `(.L_x_31827) ;  /* 0x0000030000007947 */ /* 0x000fea0003800000 */
.L_x_31839:
        /* <DEDUP_REMOVED lines=14> */
.L_x_31853:
[----:B------:R-:W-:Y:S05]  /*5170*/  BSYNC B0 ;  /* 0x0000000000007941 */ /* 0x000fea0003800000 */
.L_x_31852:
[----:B------:R-:W-:-:S04]  /*5180*/  F2FP.PACK_AB R0, RZ, R0 ;  /* 0x00000000ff00723e */ /* 0x000fc800000000ff */
[----:B------:R-:W-:Y:S01]  /*5190*/  PRMT R19, R0, 0x7610, R19 ;  /* 0x0000761000137816 */ /* 0x000fe20000000013 */
[----:B------:R-:W-:Y:S05]  /*51a0*/  BRA `(.L_x_31827) ;  /* 0x000001e000007947 */ /* 0x000fea0003800000 */
.L_x_31826:
        /* <DEDUP_REMOVED lines=21> */
.L_x_31851:
[----:B------:R-:W2:Y:S02]  /*5300*/  LDG.E.64 R4, [R4.64] ;  /* 0x0000002404047981 */ /* 0x000ea4000c1e1b00 */
[----:B--2---:R-:W0:Y:S02]  /*5310*/  I2F.U64 R0, R4 ;  /* 0x0000000400007312 */ /* 0x004e240000301000 */
[----:B0-----:R-:W-:-:S04]  /*5320*/  F2FP.PACK_AB R0, RZ, R0 ;  /* 0x00000000ff00723e */ /* 0x001fc800000000ff */
[----:B------:R-:W-:Y:S01]  /*5330*/  PRMT R19, R0, 0x7610, R19 ;  /* 0x0000761000137816 */ /* 0x000fe20000000013 */
[----:B------:R-:W-:Y:S05]  /*5340*/  BRA `(.L_x_31827) ;  /* 0x0000004000007947 */ /* 0x000fea0003800000 */
.L_x_31850:
[----:B------:R-:W2:Y:S02]  /*5350*/  LDG.E R4, [R4.64] ;  /* 0x0000002404047981 */ /* 0x000ea4000c1e1900 */
[----:B--2---:R-:W0:Y:S02]  /*5360*/  I2F.U32 R0, R4 ;  /* 0x0000000400007306 */ /* 0x004e240000201000 */
[----:B0-----:R-:W-:-:S04]  /*5370*/  F2FP.PACK_AB R0, RZ, R0 ;  /* 0x00000000ff00723e */ /* 0x001fc800000000ff */
[----:B------:R-:W-:Y:S02]  /*5380*/  PRMT R19, R0, 0x7610, R19 ;  /* 0x0000761000137816 */ /* 0x000fe40000000013 */
.L_x_31827:
        /* <DEDUP_REMOVED lines=19> */
.L_x_31857:
[----:B------:R-:W2:Y:S02]  /*54c0*/  LDG.E.U8 R4, [R4.64] ;  /* 0x0000002404047981 */ /* 0x000ea4000c1e1100 */
[----:B--2---:R-:W0:Y:S02]  /*54d0*/  I2F.U16 R0, R4 ;  /* 0x0000000400007306 */ /* 0x004e240000101000 */
[----:B0-----:R-:W-:-:S04]  /*54e0*/  F2FP.PACK_AB R0, RZ, R0 ;  /* 0x00000000ff00723e */ /* 0x001fc800000000ff */
[----:B------:R-:W-:Y:S01]  /*54f0*/  PRMT R24, R0, 0x7610, R24 ;  /* 0x0000761000187816 */ /* 0x000fe20000000018 */
[----:B------:R-:W-:Y:S05]  /*5500*/  BRA `(.L_x_31859) ;  /* 0x00000ed000007947 */ /* 0x000fea0003800000 */
.L_x_31856:
        /* <DEDUP_REMOVED lines=11> */
.L_x_31861:
[----:B------:R-:W2:Y:S02]  /*55c0*/  LDG.E R4, [R4.64] ;  /* 0x0000002404047981 */ /* 0x000ea4000c1e1900 */
[----:B--2---:R-:W0:Y:S02]  /*55d0*/  I2F R0, R4 ;  /* 0x0000000400007306 */ /* 0x004e240000201400 */
[----:B0-----:R-:W-:-:S04]  /*55e0*/  F2FP.PACK_AB R0, RZ, R0 ;  /* 0x00000000ff00723e */ /* 0x001fc800000000ff */
[----:B------:R-:W-:Y:S01]  /*55f0*/  PRMT R24, R0, 0x7610, R24 ;  /* 0x0000761000187816 */ /* 0x000fe20000000018 */
[----:B------:R-:W-:Y:S05]  /*5600*/  BRA `(.L_x_31859) ;  /* 0x00000dd000007947 */ /* 0x000fea0003800000 */
.L_x_31860:
[----:B------:R-:W2:Y:S02]  /*5610*/  LDG.E.U16 R4, [R4.64] ;  /* 0x0000002404047981 */ /* 0x000ea4000c1e1500 */
[----:B--2---:R-:W0:Y:S02]  /*5620*/  I2F.S16 R0, R4 ;  /* 0x0000000400007306 */ /* 0x004e240000101400 */
[----:B0-----:R-:W-:-:S04]  /*5630*/  F2FP.PACK_AB R0, RZ, R0 ;  /* 0x00000000ff00723e */ /* 0x001fc800000000ff */
[----:B------:R-:W-:Y:S01]  /*5640*/  PRMT R24, R0, 0x7610, R24 ;  /* 0x0000761000187816 */ /* 0x000fe20000000018 */
[----:B------:R-:W-:Y:S05]  /*5650*/  BRA `(.L_x_31859) ;  /* 0x00000d8000007947 */ /* 0x000fea0003800000 */
.L_x_31855:
        /* <DEDUP_REMOVED lines=9> */
.L_x_31863:
[----:B------:R0:W5:Y:S01]  /*56f0*/  LDG.E.U16 R24, [R4.64] ;  /* 0x0000002404187981 */ /* 0x000162000c1e1500 */
[----:B------:R-:W-:Y:S05]  /*5700*/  BRA `(.L_x_31859) ;  /* 0x00000cd000007947 */ /* 0x000fea0003800000 */
.L_x_31862:
        /* <DEDUP_REMOVED lines=9> */
.L_x_31865:
[----:B------:R0:W5:Y:S01]  /*57a0*/  LDG.E.U16 R24, [R4.64] ;  /* 0x0000002404187981 */ /* 0x000162000c1e1500 */
[----:B------:R-:W-:Y:S05]  /*57b0*/  BRA `(.L_x_31859) ;  /* 0x00000c2000007947 */ /* 0x000fea0003800000 */
.L_x_31864:
[----:B------:R-:W2:Y:S02]  /*57c0*/  LDG.E.64 R4, [R4.64] ;  /* 0x0000002404047981 */ /* 0x000ea4000c1e1b00 */
[----:B--2---:R-:W0:Y:S01]  /*57d0*/  F2F.F32.F64 R0, R4 ;  /* 0x0000000400007310 */ /* 0x004e220000301000 */
[----:B------:R-:W0:-:S14]  /*57e0*/  DSETP.GEU.AND P0, PT, |R4|, c[0x2][0x0], PT ;  /* 0x008000000400762a */ /* 0x000e1c0003f0e200 */
[----:B0-----:R-:W-:-:S05]  /*57f0*/  @!P0 FMUL R0, R0, 1.175494350822287508e-38 ;  /* 0x0080000000008820 */ /* 0x001fca0000400000 */
[----:B------:R-:W-:-:S04]  /*5800*/  F2FP.PACK_AB R0, RZ, R0 ;  /* 0x00000000ff00723e */ /* 0x000fc800000000ff */
[----:B------:R-:W-:Y:S01]  /*5810*/  PRMT R24, R0, 0x7610, R24 ;  /* 0x0000761000187816 */ /* 0x000fe20000000018 */
[----:B------:R-:W-:Y:S05]  /*5820*/  BRA `(.L_x_31859) ;  /* 0x00000bb000007947 */ /* 0x000fea0003800000 */
.L_x_31854:
        /* <DEDUP_REMOVED lines=14> */
.L_x_31868:
[----:B------:R-:W2:Y:S02]  /*5910*/  LDG.E.64 R4, [R4.64] ;  /* 0x0000002404047981 */ /* 0x000ea4000c1e1b00 */
[----:B--2---:R-:W0:Y:S01]  /*5920*/  F2F.F32.F64 R0, R4 ;  /* 0x0000000400007310 */ /* 0x004e220000301000 */
[----:B------:R-:W0:-:S14]  /*5930*/  DSETP.GEU.AND P0, PT, |R4|, c[0x2][0x0], PT ;  /* 0x008000000400762a */ /* 0x000e1c0003f0e200 */
[----:B0-----:R-:W-:-:S05]  /*5940*/  @!P0 FMUL R0, R0, 1.175494350822287508e-38 ;  /* 0x0080000000008820 */ /* 0x001fca0000400000 */
[----:B------:R-:W-:-:S04]  /*5950*/  F2FP.PACK_AB R0, RZ, R0 ;  /* 0x00000000ff00723e */ /* 0x000fc800000000ff */
[----:B------:R-:W-:Y:S01]  /*5960*/  PRMT R24, R0, 0x7610, R24 ;  /* 0x0000761000187816 */ /* 0x000fe20000000018 */
[----:B------:R-:W-:Y:S05]  /*5970*/  BRA `(.L_x_31859) ;  /* 0x00000a6000007947 */ /* 0x000fea0003800000 */
.L_x_31867:
        /* <DEDUP_REMOVED lines=28> */
.L_x_31870:
        /* <DEDUP_REMOVED lines=15> */
.L_x_31869:
[----:B------:R-:W2:Y:S02]  /*5c30*/  LDG.E.U16 R0, [R4.64] ;  /* 0x0000002404007981 */ /* 0x000ea4000c1e1500 */
[----:B--2---:R-:W-:-:S04]  /*5c40*/  PRMT R0, RZ, 0x5410, R0 ;  /* 0x00005410ff007816 */ /* 0x004fc80000000000 */
[----:B------:R-:W-:-:S04]  /*5c50*/  F2FP.PACK_AB R0, RZ, R0 ;  /* 0x00000000ff00723e */ /* 0x000fc800000000ff */
[----:B------:R-:W-:Y:S01]  /*5c60*/  PRMT R24, R0, 0x7610, R24 ;  /* 0x0000761000187816 */ /* 0x000fe20000000018 */
[----:B------:R-:W-:Y:S05]  /*5c70*/  BRA `(.L_x_31859) ;  /* 0x0000076000007947 */ /* 0x000fea0003800000 */
.L_x_31866:
        /* <DEDUP_REMOVED lines=12> */
.L_x_31873:
        /* <DEDUP_REMOVED lines=21> */
.L_x_31877:
[----:B------:R-:W-:Y:S05]  /*5e90*/  BSYNC B1 ;  /* 0x0000000000017941 */ /* 0x000fea0003800000 */
.L_x_31876:
[----:B------:R-:W-:Y:S01]  /*5ea0*/  LEA R5, R0, 0x3b800000, 0x17 ;  /* 0x3b80000000057811 */ /* 0x000fe200078eb8ff */
[----:B------:R-:W-:-:S05]  /*5eb0*/  IMAD.SHL.U32 R0, R3, 0x100000, RZ ;  /* 0x0010000003007824 */ /* 0x000fca00078e00ff */
[----:B------:R-:W-:Y:S02]  /*5ec0*/  LOP3.LUT R0, R5, R0, R6, 0xfe, !PT ;  /* 0x0000000005007212 */ /* 0x000fe400078efe06 */
.L_x_31875:
[----:B------:R-:W-:Y:S05]  /*5ed0*/  BSYNC B0 ;  /* 0x0000000000007941 */ /* 0x000fea0003800000 */
.L_x_31874:
[----:B------:R-:W-:-:S04]  /*5ee0*/  F2FP.PACK_AB R0, RZ, R0 ;  /* 0x00000000ff00723e */ /* 0x000fc800000000ff */
[----:B------:R-:W-:Y:S01]  /*5ef0*/  PRMT R24, R0, 0x7610, R24 ;  /* 0x0000761000187816 */ /* 0x000fe20000000018 */
[----:B------:R-:W-:Y:S05]  /*5f00*/  BRA `(.L_x_31859) ;  /* 0x000004d000007947 */ /* 0x000fea0003800000 */
.L_x_31872:
        /* <DEDUP_REMOVED lines=21> */
.L_x_31881:
[----:B------:R-:W-:Y:S05]  /*6060*/  BSYNC B1 ;  /* 0x0000000000017941 */ /* 0x000fea0003800000 */
.L_x_31880:
[----:B------:R-:W-:Y:S01]  /*6070*/  LEA R5, R0, 0x37800000, 0x17 ;  /* 0x3780000000057811 */ /* 0x000fe200078eb8ff */
[----:B------:R-:W-:-:S05]  /*6080*/  IMAD.SHL.U32 R0, R3, 0x200000, RZ ;  /* 0x0020000003007824 */ /* 0x000fca00078e00ff */
[----:B------:R-:W-:Y:S02]  /*6090*/  LOP3.LUT R0, R5, R0, R6, 0xfe, !PT ;  /* 0x0000000005007212 */ /* 0x000fe400078efe06 */
.L_x_31879:
[----:B------:R-:W-:Y:S05]  /*60a0*/  BSYNC B0 ;  /* 0x0000000000007941 */ /* 0x000fea0003800000 */
.L_x_31878:
[----:B------:R-:W-:-:S04]  /*60b0*/  F2FP.PACK_AB R0, RZ, R0 ;  /* 0x00000000ff00723e */ /* 0x000fc800000000ff */
[----:B------:R-:W-:Y:S01]  /*60c0*/  PRMT R24, R0, 0x7610, R24 ;  /* 0x0000761000187816 */ /* 0x000fe20000000018 */
[----:B------:R-:W-:Y:S05]  /*60d0*/  BRA `(.L_x_31859) ;  /* 0x0000030000007947 */ /* 0x000fea0003800000 */
.L_x_31871:
        /* <DEDUP_REMOVED lines=14> */
.L_x_31885:
[----:B------:R-:W-:Y:S05]  /*61c0*/  BSYNC B0 ;  /* 0x0000000000007941 */ /* 0x000fea0003800000 */
.L_x_31884:
[----:B------:R-:W-:-:S04]  /*61d0*/  F2FP.PACK_AB R0, RZ, R0 ;  /* 0x00000000ff00723e */ /* 0x000fc800000000ff */
[----:B------:R-:W-:Y:S01]  /*61e0*/  PRMT R24, R0, 0x7610, R24 ;  /* 0x0000761000187816 */ /* 0x000fe20000000018 */
[----:B------:R-:W-:Y:S05]  /*61f0*/  BRA `(.L_x_31859) ;  /* 0x000001e000007947 */ /* 0x000fea0003800000 */
.L_x_31858:
        /* <DEDUP_REMOVED lines=21> */
.L_x_31883:
[----:B------:R-:W2:Y:S02]  /*6350*/  LDG.E.64 R4, [R4.64] ;  /* 0x0000002404047981 */ /* 0x000ea4000c1e1b00 */
[----:B--2---:R-:W0:Y:S02]  /*6360*/  I2F.U64 R0, R4 ;  /* 0x0000000400007312 */ /* 0x004e240000301000 */
[----:B0-----:R-:W-:-:S04]  /*6370*/  F2FP.PACK_AB R0, RZ, R0 ;  /* 0x00000000ff00723e */ /* 0x001fc800000000ff */
[----:B------:R-:W-:Y:S01]  /*6380*/  PRMT R24, R0, 0x7610, R24 ;  /* 0x0000761000187816 */ /* 0x000fe20000000018 */
[----:B------:R-:W-:Y:S05]  /*6390*/  BRA `(.L_x_31859) ;  /* 0x0000004000007947 */ /* 0x000fea0003800000 */
.L_x_31882:
[----:B------:R-:W2:Y:S02]  /*63a0*/  LDG.E R4, [R4.64] ;  /* 0x0000002404047981 */ /* 0x000ea4000c1e1900 */
[----:B--2---:R-:W0:Y:S02]  /*63b0*/  I2F.U32 R0, R4 ;  /* 0x0000000400007306 */ /* 0x004e240000201000 */
[----:B0-----:R-:W-:-:S04]  /*63c0*/  F2FP.PACK_AB R0, RZ, R0 ;  /* 0x00000000ff00723e */ /* 0x001fc800000000ff */
[----:B------:R-:W-:Y:S02]  /*63d0*/  PRMT R24, R0, 0x7610, R24 ;  /* 0x0000761000187816 */ /* 0x000fe40000000018 */
.L_x_31859:
[----:B------:R-:W-:-:S05]  /*63e0*/  IADD3 R25, R25, 0x80, RZ ;  /* 0x0000008019197810 */ /* 0x000fca0007ffe0ff */
.L_x_31821:
[----:B------:R-:W-:Y:S05]  /*63f0*/  BSYNC B6 ;  /* 0x0000000000067941 */ /* 0x000fea0003800000 */
.L_x_31820:
        /* <DEDUP_REMOVED lines=24> */
.L_x_31891:
[----:B------:R-:W2:Y:S02]  /*6580*/  LDG.E.U8 R4, [R4.64] ;  /* 0x0000002404047981 */ /* 0x000ea4000c1e1100 */
[----:B--2---:R-:W0:Y:S02]  /*6590*/  I2F.U16 R0, R4 ;  /* 0x0000000400007306 */ /* 0x004e240000101000 */
[----:B0-----:R-:W-:-:S04]  /*65a0*/  F2FP.PACK_AB R0, RZ, R0 ;  /* 0x00000000ff00723e */ /* 0x001fc800000000ff */
[----:B------:R-:W-:Y:S01]  /*65b0*/  PRMT R18, R0, 0x7610, R18 ;  /* 0x0000761000127816 */ /* 0x000fe20000000012 */
[----:B------:R-:W-:Y:S05]  /*65c0*/  BRA `(.L_x_31893) ;  /* 0x00000ed000007947 */ /* 0x000fea0003800000 */
.L_x_31890:
        /* <DEDUP_REMOVED lines=11> */
.L_x_31895:
[----:B------:R-:W2:Y:S02]  /*6680*/  LDG.E R4, [R4.64] ;  /* 0x0000002404047981 */ /* 0x000ea4000c1e1900 */
[----:B--2---:R-:W0:Y:S02]  /*6690*/  I2F R0, R4 ;  /* 0x0000000400007306 */ /* 0x004e240000201400 */
[----:B0-----:R-:W-:-:S04]  /*66a0*/  F2FP.PACK_AB R0, RZ, R0 ;  /* 0x00000000ff00723e */ /* 0x001fc800000000ff */
[----:B------:R-:W-:Y:S01]  /*66b0*/  PRMT R18, R0, 0x7610, R18 ;  /* 0x0000761000127816 */ /* 0x000fe20000000012 */
[----:B------:R-:W-:Y:S05]  /*66c0*/  BRA `(.L_x_31893) ;  /* 0x00000dd000007947 */ /* 0x000fea0003800000 */
.L_x_31894:
[----:B------:R-:W2:Y:S02]  /*66d0*/  LDG.E.U16 R4, [R4.64] ;  /* 0x0000002404047981 */ /* 0x000ea4000c1e1500 */
[----:B--2---:R-:W0:Y:S02]  /*66e0*/  I2F.S16 R0, R4 ;  /* 0x0000000400007306 */ /* 0x004e240000101400 */
[----:B0-----:R-:W-:-:S04]  /*66f0*/  F2FP.PACK_AB R0, RZ, R0 ;  /* 0x00000000ff00723e */ /* 0x001fc800000000ff */
[----:B------:R-:W-:Y:S01]  /*6700*/  PRMT R18, R0, 0x7610, R18 ;  /* 0x0000761000127816 */ /* 0x000fe20000000012 */
[----:B------:R-:W-:Y:S05]  /*6710*/  BRA `(.L_x_31893) ;  /* 0x00000d8000007947 */ /* 0x000fea0003800000 */
.L_x_31889:
        /* <DEDUP_REMOVED lines=9> */
.L_x_31897:
[----:B------:R0:W5:Y:S01]  /*67b0*/  LDG.E.U16 R18, [R4.64] ;  /* 0x0000002404127981 */ /* 0x000162000c1e1500 */
[----:B------:R-:W-:Y:S05]  /*67c0*/  BRA `(.L_x_31893) ;  /* 0x00000cd000007947 */ /* 0x000fea0003800000 */
.L_x_31896:
        /* <DEDUP_REMOVED lines=9> */
.L_x_31899:
[----:B------:R0:W5:Y:S01]  /*6860*/  LDG.E.U16 R18, [R4.64] ;  /* 0x0000002404127981 */ /* 0x000162000c1e1500 */
[----:B------:R-:W-:Y:S05]  /*6870*/  BRA `(.L_x_31893) ;  /* 0x00000c2000007947 */ /* 0x000fea0003800000 */
.L_x_31898:
[----:B------:R-:W2:Y:S02]  /*6880*/  LDG.E.64 R4, [R4.64] ;  /* 0x0000002404047981 */ /* 0x000ea4000c1e1b00 */
[----:B--2---:R-:W0:Y:S01]  /*6890*/  F2F.F32.F64 R0, R4 ;  /* 0x0000000400007310 */ /* 0x004e220000301000 */
[----:B------:R-:W0:-:S14]  /*68a0*/  DSETP.GEU.AND P0, PT, |R4|, c[0x2][0x0], PT ;  /* 0x008000000400762a */ /* 0x000e1c0003f0e200 */
[----:B0-----:R-:W-:-:S05]  /*68b0*/  @!P0 FMUL R0, R0, 1.175494350822287508e-38 ;  /* 0x0080000000008820 */ /* 0x001fca0000400000 */
[----:B------:R-:W-:-:S04]  /*68c0*/  F2FP.PACK_AB R0, RZ, R0 ;  /* 0x00000000ff00723e */ /* 0x000fc800000000ff */
[----:B------:R-:W-:Y:S01]  /*68d0*/  PRMT R18, R0, 0x7610, R18 ;  /* 0x0000761000127816 */ /* 0x000fe20000000012 */
[----:B------:R-:W-:Y:S05]  /*68e0*/  BRA `(.L_x_31893) ;  /* 0x00000bb000007947 */ /* 0x000fea0003800000 */
.L_x_31888:
        /* <DEDUP_REMOVED lines=14> */
.L_x_31902:
[----:B------:R-:W2:Y:S02]  /*69d0*/  LDG.E.64 R4, [R4.64] ;  /* 0x0000002404047981 */ /* 0x000ea4000c1e1b00 */
[----:B--2---:R-:W0:Y:S01]  /*69e0*/  F2F.F32.F64 R0, R4 ;  /* 0x0000000400007310 */ /* 0x004e220000301000 */
[----:B------:R-:W0:-:S14]  /*69f0*/  DSETP.GEU.AND P0, PT, |R4|, c[0x2][0x0], PT ;  /* 0x008000000400762a */ /* 0x000e1c0003f0e200 */
[----:B0-----:R-:W-:-:S05]  /*6a00*/  @!P0 FMUL R0, R0, 1.175494350822287508e-38 ;  /* 0x0080000000008820 */ /* 0x001fca0000400000 */
[----:B------:R-:W-:-:S04]  /*6a10*/  F2FP.PACK_AB R0, RZ, R0 ;  /* 0x00000000ff00723e */ /* 0x000fc800000000ff */
[----:B------:R-:W-:Y:S01]  /*6a20*/  PRMT R18, R0, 0x7610, R18 ;  /* 0x0000761000127816 */ /* 0x000fe20000000012 */
[----:B------:R-:W-:Y:S05]  /*6a30*/  BRA `(.L_x_31893) ;  /* 0x00000a6000007947 */ /* 0x000fea0003800000 */
.L_x_31901:
        /* <DEDUP_REMOVED lines=28> */
.L_x_31904:
        /* <DEDUP_REMOVED lines=15> */
.L_x_31903:
[----:B------:R-:W2:Y:S02]  /*6cf0*/  LDG.E.U16 R0, [R4.64] ;  /* 0x0000002404007981 */ /* 0x000ea4000c1e1500 */
[----:B--2---:R-:W-:-:S04]  /*6d00*/  PRMT R0, RZ, 0x5410, R0 ;  /* 0x00005410ff007816 */ /* 0x004fc80000000000 */
[----:B------:R-:W-:-:S04]  /*6d10*/  F2FP.PACK_AB R0, RZ, R0 ;  /* 0x00000000ff00723e */ /* 0x000fc800000000ff */
[----:B------:R-:W-:Y:S01]  /*6d20*/  PRMT R18, R0, 0x7610, R18 ;  /* 0x0000761000127816 */ /* 0x000fe20000000012 */
[----:B------:R-:W-:Y:S05]  /*6d30*/  BRA `(.L_x_31893) ;  /* 0x0000076000007947 */ /* 0x000fea0003800000 */
.L_x_31900:
        /* <DEDUP_REMOVED lines=12> */
.L_x_31907:
        /* <DEDUP_REMOVED lines=21> */
.L_x_31911:
[----:B------:R-:W-:Y:S05]  /*6f50*/  BSYNC B1 ;  /* 0x0000000000017941 */ /* 0x000fea0003800000 */
.L_x_31910:
[----:B------:R-:W-:Y:S01]  /*6f60*/  LEA R5, R0, 0x3b800000, 0x17 ;  /* 0x3b80000000057811 */ /* 0x000fe200078eb8ff */
[----:B------:R-:W-:-:S05]  /*6f70*/  IMAD.SHL.U32 R0, R3, 0x100000, RZ ;  /* 0x0010000003007824 */ /* 0x000fca00078e00ff */
[----:B------:R-:W-:Y:S02]  /*6f80*/  LOP3.LUT R0, R5, R0, R6, 0xfe, !PT ;  /* 0x0000000005007212 */ /* 0x000fe400078efe06 */
.L_x_31909:
[----:B------:R-:W-:Y:S05]  /*6f90*/  BSYNC B0 ;  /* 0x0000000000007941 */ /* 0x000fea0003800000 */
.L_x_31908:
[----:B------:R-:W-:-:S04]  /*6fa0*/  F2FP.PACK_AB R0, RZ, R0 ;  /* 0x00000000ff00723e */ /* 0x000fc800000000ff */
[----:B------:R-:W-:Y:S01]  /*6fb0*/  PRMT R18, R0, 0x7610, R18 ;  /* 0x0000761000127816 */ /* 0x000fe20000000012 */
[----:B------:R-:W-:Y:S05]  /*6fc0*/  BRA `(.L_x_31893) ;  /* 0x000004d000007947 */ /* 0x000fea0003800000 */
.L_x_31906:
        /* <DEDUP_REMOVED lines=21> */
.L_x_31915:
[----:B------:R-:W-:Y:S05]  /*7120*/  BSYNC B1 ;  /* 0x0000000000017941 */ /* 0x000fea0003800000 */
.L_x_31914:
[----:B------:R-:W-:Y:S01]  /*7130*/  LEA R5, R0, 0x37800000, 0x17 ;  /* 0x3780000000057811 */ /* 0x000fe200078eb8ff */
[----:B------:R-:W-:-:S05]  /*7140*/  IMAD.SHL.U32 R0, R3, 0x200000, RZ ;  /* 0x0020000003007824 */ /* 0x000fca00078e00ff */
[----:B------:R-:W-:Y:S02]  /*7150*/  LOP3.LUT R0, R5, R0, R6, 0xfe, !PT ;  /* 0x0000000005007212 */ /* 0x000fe400078efe06 */
.L_x_31913:
[----:B------:R-:W-:Y:S05]  /*7160*/  BSYNC B0 ;  /* 0x0000000000007941 */ /* 0x000fea0003800000 */
.L_x_31912:
[----:B------:R-:W-:-:S04]  /*7170*/  F2FP.PACK_AB R0, RZ, R0 ;  /* 0x00000000ff00723e */ /* 0x000fc800000000ff */
[----:B------:R-:W-:Y:S01]  /*7180*/  PRMT R18, R0, 0x7610, R18 ;  /* 0x0000761000127816 */ /* 0x000fe20000000012 */
[----:B------:R-:W-:Y:S05]  /*7190*/  BRA `(.L_x_31893) ;  /* 0x0000030000007947 */ /* 0x000fea0003800000 */
.L_x_31905:
        /* <DEDUP_REMOVED lines=14> */
.L_x_31919:
[----:B------:R-:W-:Y:S05]  /*7280*/  BSYNC B0 ;  /* 0x0000000000007941 */ /* 0x000fea0003800000 */
.L_x_31918:
[----:B------:R-:W-:-:S04]  /*7290*/  F2FP.PACK_AB R0, RZ, R0 ;  /* 0x00000000ff00723e */ /* 0x000fc800000000ff */
[----:B------:R-:W-:Y:S01]  /*72a0*/  PRMT R18, R0, 0x7610, R18 ;  /* 0x0000761000127816 */ /* 0x000fe20000000012 */
[----:B------:R-:W-:Y:S05]  /*72b0*/  BRA `(.L_x_31893) ;  /* 0x000001e000007947 */ /* 0x000fea0003800000 */
.L_x_31892:
        /* <DEDUP_REMOVED lines=21> */
.L_x_31917:
[----:B------:R-:W2:Y:S02]  /*7410*/  LDG.E.64 R4, [R4.64] ;  /* 0x0000002404047981 */ /* 0x000ea4000c1e1b00 */
[----:B--2---:R-:W0:Y:S02]  /*7420*/  I2F.U64 R0, R4 ;  /* 0x0000000400007312 */ /* 0x004e240000301000 */
[----:B0-----:R-:W-:-:S04]  /*7430*/  F2FP.PACK_AB R0, RZ, R0 ;  /* 0x00000000ff00723e */ /* 0x001fc800000000ff */
[----:B------:R-:W-:Y:S01]  /*7440*/  PRMT R18, R0, 0x7610, R18 ;  /* 0x0000761000127816 */ /* 0x000fe20000000012 */
[----:B------:R-:W-:Y:S05]  /*7450*/  BRA `(.L_x_31893) ;  /* 0x0000004000007947 */ /* 0x000fea0003800000 */
.L_x_31916:
[----:B------:R-:W2:Y:S02]  /*7460*/  LDG.E R4, [R4.64] ;  /* 0x0000002404047981 */ /* 0x000ea4000c1e1900 */
[----:B--2---:R-:W0:Y:S02]  /*7470*/  I2F.U32 R0, R4 ;  /* 0x0000000400007306 */ /* 0x004e240000201000 */
[----:B0-----:R-:W-:-:S04]  /*7480*/  F2FP.PACK_AB R0, RZ, R0 ;  /* 0x00000000ff00723e */ /* 0x001fc800000000ff */
[----:B------:R-:W-:Y:S02]  /*7490*/  PRMT R18, R0, 0x7610, R18 ;  /* 0x0000761000127816 */ /* 0x000fe40000000012 */
.L_x_31893:
        /* <DEDUP_REMOVED lines=18> */
.L_x_31923:
[----:B------:R-:W2:Y:S02]  /*75c0*/  LDG.E.U8 R4, [R4.64] ;  /* 0x0000002404047981 */ /* 0x000ea4000c1e1100 */
[----:B--2---:R-:W0:Y:S02]  /*75d0*/  I2F.U16 R0, R4 ;  /* 0x0000000400007306 */ /* 0x004e240000101000 */
[----:B0-----:R-:W-:Y:S01]  /*75e0*/  F2FP.PACK_AB R0, RZ, R0 ;  /* 0x00000000ff00723e */ /* 0x001fe200000000ff */
[----:B------:R-:W-:Y:S05]  /*75f0*/  BRA `(.L_x_31887) ;  /* 0x00000e0000007947 */ /* 0x000fea0003800000 */
.L_x_31922:
        /* <DEDUP_REMOVED lines=10> */
.L_x_31926:
[----:B------:R-:W2:Y:S02]  /*76a0*/  LDG.E R4, [R4.64] ;  /* 0x0000002404047981 */ /* 0x000ea4000c1e1900 */
[----:B--2---:R-:W0:Y:S02]  /*76b0*/  I2F R0, R4 ;  /* 0x0000000400007306 */ /* 0x004e240000201400 */
[----:B0-----:R-:W-:Y:S01]  /*76c0*/  F2FP.PACK_AB R0, RZ, R0 ;  /* 0x00000000ff00723e */ /* 0x001fe200000000ff */
[----:B------:R-:W-:Y:S05]  /*76d0*/  BRA `(.L_x_31887) ;  /* 0x00000d2000007947 */ /* 0x000fea0003800000 */
.L_x_31925:
[----:B------:R-:W2:Y:S02]  /*76e0*/  LDG.E.U16 R4, [R4.64] ;  /* 0x0000002404047981 */ /* 0x000ea4000c1e1500 */
[----:B--2---:R-:W0:Y:S02]  /*76f0*/  I2F.S16 R0, R4 ;  /* 0x0000000400007306 */ /* 0x004e240000101400 */
[----:B0-----:R-:W-:Y:S01]  /*7700*/  F2FP.PACK_AB R0, RZ, R0 ;  /* 0x00000000ff00723e */ /* 0x001fe200000000ff */
[----:B------:R-:W-:Y:S05]  /*7710*/  BRA `(.L_x_31887) ;  /* 0x00000ce000007947 */ /* 0x000fea0003800000 */
.L_x_31921:
        /* <DEDUP_REMOVED lines=9> */
.L_x_31928:
[----:B------:R0:W5:Y:S01]  /*77b0*/  LDG.E.U16 R0, [R4.64] ;  /* 0x0000002404007981 */ /* 0x000162000c1e1500 */
[----:B------:R-:W-:Y:S05]  /*77c0*/  BRA `(.L_x_31887) ;  /* 0x00000c3000007947 */ /* 0x000fea0003800000 */
.L_x_31927:
        /* <DEDUP_REMOVED lines=9> */
.L_x_31930:
[----:B------:R0:W5:Y:S01]  /*7860*/  LDG.E.U16 R0, [R4.64] ;  /* 0x0000002404007981 */ /* 0x000162000c1e1500 */
[----:B------:R-:W-:Y:S05]  /*7870*/  BRA `(.L_x_31887) ;  /* 0x00000b8000007947 */ /* 0x000fea0003800000 */
.L_x_31929:
[----:B------:R-:W2:Y:S02]  /*7880*/  LDG.E.64 R4, [R4.64] ;  /* 0x0000002404047981 */ /* 0x000ea4000c1e1b00 */
[----:B--2---:R-:W0:Y:S01]  /*7890*/  F2F.F32.F64 R0, R4 ;  /* 0x0000000400007310 */ /* 0x004e220000301000 */
[----:B------:R-:W0:-:S14]  /*78a0*/  DSETP.GEU.AND P0, PT, |R4|, c[0x2][0x0], PT ;  /* 0x008000000400762a */ /* 0x000e1c0003f0e200 */
[----:B0-----:R-:W-:-:S05]  /*78b0*/  @!P0 FMUL R0, R0, 1.175494350822287508e-38 ;  /* 0x0080000000008820 */ /* 0x001fca0000400000 */
[----:B------:R-:W-:Y:S01]  /*78c0*/  F2FP.PACK_AB R0, RZ, R0 ;  /* 0x00000000ff00723e */ /* 0x000fe200000000ff */
[----:B------:R-:W-:Y:S05]  /*78d0*/  BRA `(.L_x_31887) ;  /* 0x00000b2000007947 */ /* 0x000fea0003800000 */
.L_x_31920:
        /* <DEDUP_REMOVED lines=13> */
.L_x_31933:
[----:B------:R-:W2:Y:S02]  /*79b0*/  LDG.E.64 R4, [R4.64] ;  /* 0x0000002404047981 */ /* 0x000ea4000c1e1b00 */
[----:B--2---:R-:W0:Y:S01]  /*79c0*/  F2F.F32.F64 R0, R4 ;  /* 0x0000000400007310 */ /* 0x004e220000301000 */
[----:B------:R-:W0:-:S14]  /*79d0*/  DSETP.GEU.AND P0, PT, |R4|, c[0x2][0x0], PT ;  /* 0x008000000400762a */ /* 0x000e1c0003f0e200 */
[----:B0-----:R-:W-:-:S05]  /*79e0*/  @!P0 FMUL R0, R0, 1.175494350822287508e-38 ;  /* 0x0080000000008820 */ /* 0x001fca0000400000 */
[----:B------:R-:W-:Y:S01]  /*79f0*/  F2FP.PACK_AB R0, RZ, R0 ;  /* 0x00000000ff00723e */ /* 0x000fe200000000ff */
[----:B------:R-:W-:Y:S05]  /*7a00*/  BRA `(.L_x_31887) ;  /* 0x000009f000007947 */ /* 0x000fea0003800000 */
.L_x_31932:
        /* <DEDUP_REMOVED lines=28> */
.L_x_31935:
        /* <DEDUP_REMOVED lines=14> */
.L_x_31934:
[----:B------:R-:W2:Y:S02]  /*7cb0*/  LDG.E.U16 R0, [R4.64] ;  /* 0x0000002404007981 */ /* 0x000ea4000c1e1500 */
[----:B--2---:R-:W-:-:S04]  /*7cc0*/  PRMT R0, RZ, 0x5410, R0 ;  /* 0x00005410ff007816 */ /* 0x004fc80000000000 */
[----:B------:R-:W-:Y:S01]  /*7cd0*/  F2FP.PACK_AB R0, RZ, R0 ;  /* 0x00000000ff00723e */ /* 0x000fe200000000ff */
[----:B------:R-:W-:Y:S05]  /*7ce0*/  BRA `(.L_x_31887) ;  /* 0x0000071000007947 */ /* 0x000fea0003800000 */
.L_x_31931:
        /* <DEDUP_REMOVED lines=12> */
.L_x_31938:
        /* <DEDUP_REMOVED lines=21> */
.L_x_31942:
[----:B------:R-:W-:Y:S05]  /*7f00*/  BSYNC B1 ;  /* 0x0000000000017941 */ /* 0x000fea0003800000 */
.L_x_31941:
[----:B------:R-:W-:Y:S01]  /*7f10*/  LEA R5, R0, 0x3b800000, 0x17 ;  /* 0x3b80000000057811 */ /* 0x000fe200078eb8ff */
[----:B------:R-:W-:-:S05]  /*7f20*/  IMAD.SHL.U32 R0, R3, 0x100000, RZ ;  /* 0x0010000003007824 */ /* 0x000fca00078e00ff */
[----:B------:R-:W-:Y:S02]  /*7f30*/  LOP3.LUT R0, R5, R0, R6, 0xfe, !PT ;  /* 0x0000000005007212 */ /* 0x000fe400078efe06 */
.L_x_31940:
[----:B------:R-:W-:Y:S05]  /*7f40*/  BSYNC B0 ;  /* 0x0000000000007941 */ /* 0x000fea0003800000 */
.L_x_31939:
[----:B------:R-:W-:Y:S01]  /*7f50*/  F2FP.PACK_AB R0, RZ, R0 ;  /* 0x00000000ff00723e */ /* 0x000fe200000000ff */
[----:B------:R-:W-:Y:S05]  /*7f60*/  BRA `(.L_x_31887) ;  /* 0x0000049000007947 */ /* 0x000fea0003800000 */
.L_x_31937:
        /* <DEDUP_REMOVED lines=21> */
.L_x_31946:
[----:B------:R-:W-:Y:S05]  /*80c0*/  BSYNC B1 ;  /* 0x0000000000017941 */ /* 0x000fea0003800000 */
.L_x_31945:
[----:B------:R-:W-:Y:S01]  /*80d0*/  LEA R5, R0, 0x37800000, 0x17 ;  /* 0x3780000000057811 */ /* 0x000fe200078eb8ff */
[----:B------:R-:W-:-:S05]  /*80e0*/  IMAD.SHL.U32 R0, R3, 0x200000, RZ ;  /* 0x0020000003007824 */ /* 0x000fca00078e00ff */
[----:B------:R-:W-:Y:S02]  /*80f0*/  LOP3.LUT R0, R5, R0, R6, 0xfe, !PT ;  /* 0x0000000005007212 */ /* 0x000fe400078efe06 */
.L_x_31944:
[----:B------:R-:W-:Y:S05]  /*8100*/  BSYNC B0 ;  /* 0x0000000000007941 */ /* 0x000fea0003800000 */
.L_x_31943:
[----:B------:R-:W-:Y:S01]  /*8110*/  F2FP.PACK_AB R0, RZ, R0 ;  /* 0x00000000ff00723e */ /* 0x000fe200000000ff */
[----:B------:R-:W-:Y:S05]  /*8120*/  BRA `(.L_x_31887) ;  /* 0x000002d000007947 */ /* 0x000fea0003800000 */
.L_x_31936:
        /* <DEDUP_REMOVED lines=14> */
.L_x_31950:
[----:B------:R-:W-:Y:S05]  /*8210*/  BSYNC B0 ;  /* 0x0000000000007941 */ /* 0x000fea0003800000 */
.L_x_31949:
[----:B------:R-:W-:Y:S01]  /*8220*/  F2FP.PACK_AB R0, RZ, R0 ;  /* 0x00000000ff00723e */ /* 0x000fe200000000ff */
[----:B------:R-:W-:Y:S05]  /*8230*/  BRA `(.L_x_31887) ;  /* 0x000001c000007947 */ /* 0x000fea0003800000 */
.L_x_31924:
        /* <DEDUP_REMOVED lines=21> */
.L_x_31948:
[----:B------:R-:W2:Y:S02]  /*8390*/  LDG.E.64 R4, [R4.64] ;  /* 0x0000002404047981 */ /* 0x000ea4000c1e1b00 */
[----:B--2---:R-:W0:Y:S02]  /*83a0*/  I2F.U64 R0, R4 ;  /* 0x0000000400007312 */ /* 0x004e240000301000 */
[----:B0-----:R-:W-:Y:S01]  /*83b0*/  F2FP.PACK_AB R0, RZ, R0 ;  /* 0x00000000ff00723e */ /* 0x001fe200000000ff */
[----:B------:R-:W-:Y:S05]  /*83c0*/  BRA `(.L_x_31887) ;  /* 0x0000003000007947 */ /* 0x000fea0003800000 */
.L_x_31947:
[----:B------:R-:W2:Y:S02]  /*83d0*/  LDG.E R4, [R4.64] ;  /* 0x0000002404047981 */ /* 0x000ea4000c1e1900 */
[----:B--2---:R-:W0:Y:S02]  /*83e0*/  I2F.U32 R0, R4 ;  /* 0x0000000400007306 */ /* 0x004e240000201000 */
[----:B0-----:R-:W-:-:S06]  /*83f0*/  F2FP.PACK_AB R0, RZ, R0 ;  /* 0x00000000ff00723e */ /* 0x001fcc00000000ff */
.L_x_31887:
[----:B------:R-:W-:Y:S05]  /*8400*/  BSYNC B6 ;  /* 0x0000000000067941 */ /* 0x000fea0003800000 */
.L_x_31886:
        /* <DEDUP_REMOVED lines=12> */
[----:B------:R-:W-:-:S04]  /*84d0*/  PRMT R3, RZ, 0x7610, R3 ;  /* 0x00007610ff037816 */ /* 0x000fc80000000003 */
[----:B------:R-:W-:-:S13]  /*84e0*/  FSETP.NEU.FTZ.AND P4, PT, R26, RZ, PT ;  /* 0x000000ff1a00720b */ /* 0x000fda0003f9d000 */
[----:B------:R-:W-:-:S05]  /*84f0*/  @P4 HADD2.F32 R27, -RZ, R27.H0_H0 ;  /* 0x2000001bff1b4230 */ /* 0x000fca0000004100 */
[----:B------:R-:W-:-:S04]  /*8500*/  @P4 FSETP.NEU.FTZ.AND P3, PT, R27, RZ, PT ;  /* 0x000000ff1b00420b */ /* 0x000fc80003f7d000 */
[----:B------:R-:W-:-:S04]  /*8510*/  @P4 SEL R4, RZ, 0x1, !P3 ;  /* 0x00000001ff044807 */ /* 0x000fc80005800000 */
[----:B------:R-:W-:Y:S02]  /*8520*/  @P4 PRMT R3, R4, 0x7610, R3 ;  /* 0x0000761004034816 */ /* 0x000fe40000000003 */
.L_x_31952:
[----:B--2---:R-:W-:Y:S05]  /*8530*/  BSYNC B0 ;  /* 0x0000000000007941 */ /* 0x004fea0003800000 */
.L_x_31951:
[----:B------:R-:W-:Y:S01]  /*8540*/  BSSY B0, `(.L_x_31953) ;  /* 0x0000009000007945 */ /* 0x000fe20003800000 */
[----:B------:R-:W-:Y:S05]  /*8550*/  @P5 BRA `(.L_x_31954) ;  /* 0x0000007000005947 */ /* 0x000fea0003800000 */
[----:B-----5:R-:W-:-:S05]  /*8560*/  HADD2.F32 R22, -RZ, R22.H0_H0 ;  /* 0x20000016ff167230 */ /* 0x020fca0000004100 */
[----:B------:R-:W-:Y:S02]  /*8570*/  FSETP.NEU.FTZ.AND P4, PT, R22, RZ, PT ;  /* 0x000000ff1600720b */ /* 0x000fe40003f9d000 */
[----:B------:R-:W-:-:S11]  /*8580*/  PRMT R22, RZ, 0x7610, R22 ;  /* 0x00007610ff167816 */ /* 0x000fd60000000016 */
[----:B------:R-:W-:-:S05]  /*8590*/  @P4 HADD2.F32 R28, -RZ, R28.H0_H0 ;  /* 0x2000001cff1c4230 */ /* 0x000fca0000004100 */
[----:B------:R-:W-:-:S04]  /*85a0*/  @P4 FSETP.NEU.FTZ.AND P3, PT, R28, RZ, PT ;  /* 0x000000ff1c00420b */ /* 0x000fc80003f7d000 */
[----:B------:R-:W-:-:S04]  /*85b0*/  @P4 SEL R4, RZ, 0x1, !P3 ;  /* 0x00000001ff044807 */ /* 0x000fc80005800000 */
[----:B------:R-:W-:Y:S02]  /*85c0*/  @P4 PRMT R22, R4, 0x7610, R22 ;  /* 0x0000761004164816 */ /* 0x000fe40000000016 */
.L_x_31954:
[----:B------:R-:W-:Y:S05]  /*85d0*/  BSYNC B0 ;  /* 0x0000000000007941 */ /* 0x000fea0003800000 */
.L_x_31953:
        /* <DEDUP_REMOVED lines=9> */
.L_x_31956:
[----:B------:R-:W-:Y:S05]  /*8670*/  BSYNC B0 ;  /* 0x0000000000007941 */ /* 0x000fea0003800000 */
.L_x_31955:
        /* <DEDUP_REMOVED lines=9> */
.L_x_31958:
[----:B------:R-:W-:Y:S05]  /*8710*/  BSYNC B0 ;  /* 0x0000000000007941 */ /* 0x000fea0003800000 */
.L_x_31957:
        /* <DEDUP_REMOVED lines=20> */
.L_x_31964:
[----:B------:R0:W-:Y:S01]  /*8860*/  STG.E.U8 [R8.64], R3 ;  /* 0x0000000308007986 */ /* 0x0001e2000c101124 */
[----:B------:R-:W-:Y:S01]  /*8870*/  IMAD.MOV.U32 R23, RZ, RZ, R25 ;  /* 0x000000ffff177224 */ /* 0x000fe200078e0019 */
[----:B------:R-:W-:Y:S05]  /*8880*/  BRA `(.L_x_31960) ;  /* 0x00000fe000007947 */ /* 0x000fea0003800000 */
.L_x_31963:
        /* <DEDUP_REMOVED lines=13> */
.L_x_31967:
[----:B------:R-:W-:Y:S01]  /*8960*/  LOP3.LUT R3, R3, 0xffff, RZ, 0xc0, !PT ;  /* 0x0000ffff03037812 */ /* 0x000fe200078ec0ff */
[----:B------:R-:W-:-:S03]  /*8970*/  IMAD.MOV.U32 R23, RZ, RZ, R25 ;  /* 0x000000ffff177224 */ /* 0x000fc600078e0019 */
[----:B------:R-:W-:-:S05]  /*8980*/  PRMT R3, R3, 0x8880, RZ ;  /* 0x0000888003037816 */ /* 0x000fca00000000ff */
[----:B------:R0:W-:Y:S01]  /*8990*/  STG.E [R8.64], R3 ;  /* 0x0000000308007986 */ /* 0x0001e2000c101924 */
[----:B------:R-:W-:Y:S05]  /*89a0*/  BRA `(.L_x_31960) ;  /* 0x00000ec000007947 */ /* 0x000fea0003800000 */
.L_x_31966:
[----:B------:R-:W-:Y:S01]  /*89b0*/  PRMT R3, R3, 0x8880, RZ ;  /* 0x0000888003037816 */ /* 0x000fe200000000ff */
[----:B------:R-:W-:-:S03]  /*89c0*/  IMAD.MOV.U32 R23, RZ, RZ, R25 ;  /* 0x000000ffff177224 */ /* 0x000fc600078e0019 */
[----:B------:R-:W-:-:S05]  /*89d0*/  PRMT R3, R3, 0x7710, RZ ;  /* 0x0000771003037816 */ /* 0x000fca00000000ff */
[----:B------:R0:W-:Y:S01]  /*89e0*/  STG.E.U16 [R8.64], R3 ;  /* 0x0000000308007986 */ /* 0x0001e2000c101524 */
[----:B------:R-:W-:Y:S05]  /*89f0*/  BRA `(.L_x_31960) ;  /* 0x00000e7000007947 */ /* 0x000fea0003800000 */
.L_x_31962:
        /* <DEDUP_REMOVED lines=10> */
.L_x_31969:
[----:B------:R-:W0:Y:S01]  /*8aa0*/  I2F.S8 R0, R3 ;  /* 0x0000000300007306 */ /* 0x000e220000001400 */
[----:B------:R-:W-:Y:S01]  /*8ab0*/  IMAD.MOV.U32 R23, RZ, RZ, R25 ;  /* 0x000000ffff177224 */ /* 0x000fe200078e0019 */
[----:B0-----:R-:W-:-:S05]  /*8ac0*/  F2FP.PACK_AB R0, RZ, R0 ;  /* 0x00000000ff00723e */ /* 0x001fca00000000ff */
[----:B------:R0:W-:Y:S01]  /*8ad0*/  STG.E.U16 [R8.64], R0 ;  /* 0x0000000008007986 */ /* 0x0001e2000c101524 */
[----:B------:R-:W-:Y:S05]  /*8ae0*/  BRA `(.L_x_31960) ;  /* 0x00000d8000007947 */ /* 0x000fea0003800000 */
.L_x_31968:
        /* <DEDUP_REMOVED lines=11> */
.L_x_31971:
[----:B------:R-:W0:Y:S01]  /*8ba0*/  I2F.S8 R3, R3 ;  /* 0x0000000300037306 */ /* 0x000e220000001400 */
[----:B------:R-:W-:Y:S01]  /*8bb0*/  IMAD.MOV.U32 R23, RZ, RZ, R25 ;  /* 0x000000ffff177224 */ /* 0x000fe200078e0019 */
[----:B0-----:R-:W-:-:S04]  /*8bc0*/  F2FP.PACK_AB R3, RZ, R3 ;  /* 0x00000003ff03723e */ /* 0x001fc800000000ff */
[----:B------:R-:W-:-:S05]  /*8bd0*/  PRMT R3, R3, 0x5410, RZ ;  /* 0x0000541003037816 */ /* 0x000fca00000000ff */
[----:B------:R0:W-:Y:S01]  /*8be0*/  STG.E [R8.64], R3 ;  /* 0x0000000308007986 */ /* 0x0001e2000c101924 */
[----:B------:R-:W-:Y:S05]  /*8bf0*/  BRA `(.L_x_31960) ;  /* 0x00000c7000007947 */ /* 0x000fea0003800000 */
.L_x_31970:
[----:B------:R-:W-:Y:S01]  /*8c00*/  PRMT R4, R3, 0x8880, RZ ;  /* 0x0000888003047816 */ /* 0x000fe200000000ff */
[----:B------:R-:W-:-:S03]  /*8c10*/  IMAD.MOV.U32 R23, RZ, RZ, R25 ;  /* 0x000000ffff177224 */ /* 0x000fc600078e0019 */
[----:B------:R-:W-:-:S06]  /*8c20*/  PRMT R4, R4, 0x7710, RZ ;  /* 0x0000771004047816 */ /* 0x000fcc00000000ff */
[----:B------:R-:W0:Y:S02]  /*8c30*/  I2F.F64.S16 R4, R4 ;  /* 0x0000000400047312 */ /* 0x000e240000101c00 */
[----:B0-----:R0:W-:Y:S01]  /*8c40*/  STG.E.64 [R8.64], R4 ;  /* 0x0000000408007986 */ /* 0x0011e2000c101b24 */
[----:B------:R-:W-:Y:S05]  /*8c50*/  BRA `(.L_x_31960) ;  /* 0x00000c1000007947 */ /* 0x000fea0003800000 */
.L_x_31961:
        /* <DEDUP_REMOVED lines=13> */
.L_x_31974:
[----:B------:R-:W-:Y:S01]  /*8d30*/  PRMT R4, R3, 0x8880, RZ ;  /* 0x0000888003047816 */ /* 0x000fe200000000ff */
[----:B------:R-:W-:Y:S01]  /*8d40*/  CS2R R6, SRZ ;  /* 0x0000000000067805 */ /* 0x000fe2000001ff00 */
[----:B------:R-:W-:Y:S02]  /*8d50*/  IMAD.MOV.U32 R23, RZ, RZ, R25 ;  /* 0x000000ffff177224 */ /* 0x000fe400078e0019 */
[----:B------:R-:W-:-:S06]  /*8d60*/  PRMT R4, R4, 0x7710, RZ ;  /* 0x0000771004047816 */ /* 0x000fcc00000000ff */
[----:B------:R-:W0:Y:S02]  /*8d70*/  I2F.F64.S16 R4, R4 ;  /* 0x0000000400047312 */ /* 0x000e240000101c00 */
[----:B0-----:R0:W-:Y:S01]  /*8d80*/  STG.E.128 [R8.64], R4 ;  /* 0x0000000408007986 */ /* 0x0011e2000c101d24 */
[----:B------:R-:W-:Y:S05]  /*8d90*/  BRA `(.L_x_31960) ;  /* 0x00000ad000007947 */ /* 0x000fea0003800000 */
.L_x_31973:
        /* <DEDUP_REMOVED lines=21> */
.L_x_31978:
[----:B------:R-:W-:Y:S05]  /*8ef0*/  BSYNC B0 ;  /* 0x0000000000007941 */ /* 0x000fea0003800000 */
.L_x_31977:
[----:B------:R-:W-:Y:S01]  /*8f00*/  LOP3.LUT R5, R0, R5, RZ, 0xfc, !PT ;  /* 0x0000000500057212 */ /* 0x000fe200078efcff */
[----:B------:R-:W-:-:S04]  /*8f10*/  IMAD.MOV.U32 R23, RZ, RZ, R25 ;  /* 0x000000ffff177224 */ /* 0x000fc800078e0019 */
[----:B------:R0:W-:Y:S01]  /*8f20*/  STG.E.U8 [R8.64], R5 ;  /* 0x0000000508007986 */ /* 0x0001e2000c101124 */
[----:B------:R-:W-:Y:S05]  /*8f30*/  BRA `(.L_x_31960) ;  /* 0x0000093000007947 */ /* 0x000fea0003800000 */
.L_x_31976:
        /* <DEDUP_REMOVED lines=13> */
.L_x_31980:
[----:B------:R-:W-:Y:S01]  /*9010*/  IMAD.MOV.U32 R0, RZ, RZ, 0x7f ;  /* 0x0000007fff007424 */ /* 0x000fe200078e00ff */
[----:B------:R-:W-:-:S04]  /*9020*/  ISETP.GT.U32.AND P0, PT, R4, 0x7f800000, PT ;  /* 0x7f8000000400780c */ /* 0x000fc80003f04070 */
[----:B------:R-:W-:-:S04]  /*9030*/  SEL R0, R0, 0x7c, P0 ;  /* 0x0000007c00007807 */ /* 0x000fc80000000000 */
.L_x_31981:
[----:B------:R-:W-:Y:S05]  /*9040*/  BSYNC B0 ;  /* 0x0000000000007941 */ /* 0x000fea0003800000 */
.L_x_31979:
[----:B------:R-:W-:Y:S01]  /*9050*/  LOP3.LUT R3, R5, 0x80000000, RZ, 0xc0, !PT ;  /* 0x8000000005037812 */ /* 0x000fe200078ec0ff */
[----:B------:R-:W-:-:S03]  /*9060*/  IMAD.MOV.U32 R23, RZ, RZ, R25 ;  /* 0x000000ffff177224 */ /* 0x000fc600078e0019 */
[----:B------:R-:W-:-:S04]  /*9070*/  SHF.R.U32.HI R3, RZ, 0x18, R3 ;  /* 0x00000018ff037819 */ /* 0x000fc80000011603 */
[----:B------:R-:W-:-:S05]  /*9080*/  LOP3.LUT R3, R0, R3, RZ, 0xfc, !PT ;  /* 0x0000000300037212 */ /* 0x000fca00078efcff */
[----:B------:R0:W-:Y:S01]  /*9090*/  STG.E.U8 [R8.64], R3 ;  /* 0x0000000308007986 */ /* 0x0001e2000c101124 */
[----:B------:R-:W-:Y:S05]  /*90a0*/  BRA `(.L_x_31960) ;  /* 0x000007c000007947 */ /* 0x000fea0003800000 */
.L_x_31975:
[----:B------:R-:W0:Y:S01]  /*90b0*/  I2F.S8 R0, R3 ;  /* 0x0000000300007306 */ /* 0x000e220000001400 */
[----:B------:R-:W-:Y:S01]  /*90c0*/  IMAD.MOV.U32 R23, RZ, RZ, R25 ;  /* 0x000000ffff177224 */ /* 0x000fe200078e0019 */
[----:B0-----:R-:W-:-:S05]  /*90d0*/  F2FP.BF16.PACK_AB R0, RZ, R0 ;  /* 0x00000000ff00723e */ /* 0x001fca00000010ff */
[----:B------:R0:W-:Y:S01]  /*90e0*/  STG.E.U16 [R8.64], R0 ;  /* 0x0000000008007986 */ /* 0x0001e2000c101524 */
[----:B------:R-:W-:Y:S05]  /*90f0*/  BRA `(.L_x_31960) ;  /* 0x0000077000007947 */ /* 0x000fea0003800000 */
.L_x_31972:
        /* <DEDUP_REMOVED lines=13> */
.L_x_31984:
        /* <DEDUP_REMOVED lines=17> */
.L_x_31987:
[----:B------:R-:W-:-:S04]  /*92e0*/  LOP3.LUT R3, R3, 0x80000000, RZ, 0xc0, !PT ;  /* 0x8000000003037812 */ /* 0x000fc800078ec0ff */
[----:B------:R-:W-:-:S04]  /*92f0*/  SHF.R.U32.HI R3, RZ, 0x18, R3 ;  /* 0x00000018ff037819 */ /* 0x000fc80000011603 */
[----:B------:R-:W-:-:S04]  /*9300*/  LOP3.LUT R0, R0, R3, RZ, 0xfc, !PT ;  /* 0x0000000300007212 */ /* 0x000fc800078efcff */
[----:B------:R-:W-:Y:S02]  /*9310*/  PRMT R4, R0, 0x7610, R4 ;  /* 0x0000761000047816 */ /* 0x000fe40000000004 */
.L_x_31986:
[----:B------:R-:W-:Y:S05]  /*9320*/  BSYNC B0 ;  /* 0x0000000000007941 */ /* 0x000fea0003800000 */
.L_x_31985:
[----:B------:R0:W-:Y:S01]  /*9330*/  STG.E.U8 [R8.64], R4 ;  /* 0x0000000408007986 */ /* 0x0001e2000c101124 */
[----:B------:R-:W-:Y:S01]  /*9340*/  IMAD.MOV.U32 R23, RZ, RZ, R25 ;  /* 0x000000ffff177224 */ /* 0x000fe200078e0019 */
[----:B------:R-:W-:Y:S05]  /*9350*/  BRA `(.L_x_31960) ;  /* 0x0000051000007947 */ /* 0x000fea0003800000 */
.L_x_31983:
        /* <DEDUP_REMOVED lines=17> */
.L_x_31990:
[----:B------:R-:W-:-:S04]  /*9470*/  LOP3.LUT R3, R3, 0x80000000, RZ, 0xc0, !PT ;  /* 0x8000000003037812 */ /* 0x000fc800078ec0ff */
[----:B------:R-:W-:-:S04]  /*9480*/  SHF.R.U32.HI R3, RZ, 0x18, R3 ;  /* 0x00000018ff037819 */ /* 0x000fc80000011603 */
[----:B------:R-:W-:-:S04]  /*9490*/  LOP3.LUT R0, R0, R3, RZ, 0xfc, !PT ;  /* 0x0000000300007212 */ /* 0x000fc800078efcff */
[----:B------:R-:W-:Y:S02]  /*94a0*/  PRMT R4, R0, 0x7610, R4 ;  /* 0x0000761000047816 */ /* 0x000fe40000000004 */
.L_x_31989:
[----:B------:R-:W-:Y:S05]  /*94b0*/  BSYNC B0 ;  /* 0x0000000000007941 */ /* 0x000fea0003800000 */
.L_x_31988:
[----:B------:R0:W-:Y:S01]  /*94c0*/  STG.E.U8 [R8.64], R4 ;  /* 0x0000000408007986 */ /* 0x0001e2000c101124 */
[----:B------:R-:W-:Y:S01]  /*94d0*/  IMAD.MOV.U32 R23, RZ, RZ, R25 ;  /* 0x000000ffff177224 */ /* 0x000fe200078e0019 */
[----:B------:R-:W-:Y:S05]  /*94e0*/  BRA `(.L_x_31960) ;  /* 0x0000038000007947 */ /* 0x000fea0003800000 */
.L_x_31982:
        /* <DEDUP_REMOVED lines=24> */
.L_x_31965:
        /* <DEDUP_REMOVED lines=21> */
.L_x_31992:
[----:B------:R-:W-:Y:S01]  /*97c0*/  LOP3.LUT R3, R3, 0xffff, RZ, 0xc0, !PT ;  /* 0x0000ffff03037812 */ /* 0x000fe200078ec0ff */
[----:B------:R-:W-:-:S03]  /*97d0*/  IMAD.MOV.U32 R23, RZ, RZ, R25 ;  /* 0x000000ffff177224 */ /* 0x000fc600078e0019 */
[----:B------:R-:W-:-:S05]  /*97e0*/  PRMT R3, R3, 0x8880, RZ ;  /* 0x0000888003037816 */ /* 0x000fca00000000ff */
[----:B------:R-:W-:-:S05]  /*97f0*/  IMAD.MOV.U32 R4, RZ, RZ, R3 ;  /* 0x000000ffff047224 */ /* 0x000fca00078e0003 */
[----:B------:R-:W-:-:S05]  /*9800*/  SHF.R.S32.HI R5, RZ, 0x1f, R4 ;  /* 0x0000001fff057819 */ /* 0x000fca0000011404 */
[----:B------:R0:W-:Y:S01]  /*9810*/  STG.E.64 [R8.64], R4 ;  /* 0x0000000408007986 */ /* 0x0001e2000c101b24 */
[----:B------:R-:W-:Y:S05]  /*9820*/  BRA `(.L_x_31960) ;  /* 0x0000004000007947 */ /* 0x000fea0003800000 */
.L_x_31991:
[----:B------:R-:W-:Y:S01]  /*9830*/  LOP3.LUT R3, R3, 0xffff, RZ, 0xc0, !PT ;  /* 0x0000ffff03037812 */ /* 0x000fe200078ec0ff */
[----:B------:R-:W-:-:S03]  /*9840*/  IMAD.MOV.U32 R23, RZ, RZ, R25 ;  /* 0x000000ffff177224 */ /* 0x000fc600078e0019 */
[----:B------:R-:W-:-:S05]  /*9850*/  PRMT R3, R3, 0x8880, RZ ;  /* 0x0000888003037816 */ /* 0x000fca00000000ff */
[----:B------:R0:W-:Y:S02]  /*9860*/  STG.E [R8.64], R3 ;  /* 0x0000000308007986 */ /* 0x0001e4000c101924 */
.L_x_31960:
[----:B------:R-:W-:Y:S05]  /*9870*/  BSYNC B6 ;  /* 0x0000000000067941 */ /* 0x000fea0003800000 */
.L_x_31959:
        /* <DEDUP_REMOVED lines=21> */
.L_x_31998:
[----:B------:R0:W-:Y:S01]  /*99d0*/  STG.E.U8 [R8.64], R22 ;  /* 0x0000001608007986 */ /* 0x0001e2000c101124 */
[----:B------:R-:W-:Y:S05]  /*99e0*/  BRA `(.L_x_32000) ;  /* 0x00000e9000007947 */ /* 0x000fea0003800000 */
.L_x_31997:
        /* <DEDUP_REMOVED lines=12> */
.L_x_32002:
[----:B------:R-:W-:-:S04]  /*9ab0*/  LOP3.LUT R22, R22, 0xffff, RZ, 0xc0, !PT ;  /* 0x0000ffff16167812 */ /* 0x000fc800078ec0ff */
[----:B------:R-:W-:-:S05]  /*9ac0*/  PRMT R3, R22, 0x8880, RZ ;  /* 0x0000888016037816 */ /* 0x000fca00000000ff */
[----:B------:R0:W-:Y:S01]  /*9ad0*/  STG.E [R8.64], R3 ;  /* 0x0000000308007986 */ /* 0x0001e2000c101924 */
[----:B------:R-:W-:Y:S05]  /*9ae0*/  BRA `(.L_x_32000) ;  /* 0x00000d9000007947 */ /* 0x000fea0003800000 */
.L_x_32001:
[----:B------:R-:W-:-:S04]  /*9af0*/  PRMT R3, R22, 0x8880, RZ ;  /* 0x0000888016037816 */ /* 0x000fc800000000ff */
[----:B------:R-:W-:-:S05]  /*9b00*/  PRMT R3, R3, 0x7710, RZ ;  /* 0x0000771003037816 */ /* 0x000fca00000000ff */
[----:B------:R0:W-:Y:S01]  /*9b10*/  STG.E.U16 [R8.64], R3 ;  /* 0x0000000308007986 */ /* 0x0001e2000c101524 */
[----:B------:R-:W-:Y:S05]  /*9b20*/  BRA `(.L_x_32000) ;  /* 0x00000d5000007947 */ /* 0x000fea0003800000 */
.L_x_31996:
        /* <DEDUP_REMOVED lines=9> */
.L_x_32004:
[----:B------:R-:W0:Y:S02]  /*9bc0*/  I2F.S8 R0, R22 ;  /* 0x0000001600007306 */ /* 0x000e240000001400 */
[----:B0-----:R-:W-:-:S05]  /*9bd0*/  F2FP.PACK_AB R0, RZ, R0 ;  /* 0x00000000ff00723e */ /* 0x001fca00000000ff */
[----:B------:R0:W-:Y:S01]  /*9be0*/  STG.E.U16 [R8.64], R0 ;  /* 0x0000000008007986 */ /* 0x0001e2000c101524 */
[----:B------:R-:W-:Y:S05]  /*9bf0*/  BRA `(.L_x_32000) ;  /* 0x00000c8000007947 */ /* 0x000fea0003800000 */
.L_x_32003:
        /* <DEDUP_REMOVED lines=10> */
.L_x_32006:
[----:B------:R-:W0:Y:S02]  /*9ca0*/  I2F.S8 R22, R22 ;  /* 0x0000001600167306 */ /* 0x000e240000001400 */
[----:B0-----:R-:W-:-:S04]  /*9cb0*/  F2FP.PACK_AB R3, RZ, R22 ;  /* 0x00000016ff03723e */ /* 0x001fc800000000ff */
[----:B------:R-:W-:-:S05]  /*9cc0*/  PRMT R3, R3, 0x5410, RZ ;  /* 0x0000541003037816 */ /* 0x000fca00000000ff */
[----:B------:R0:W-:Y:S01]  /*9cd0*/  STG.E [R8.64], R3 ;  /* 0x0000000308007986 */ /* 0x0001e2000c101924 */
[----:B------:R-:W-:Y:S05]  /*9ce0*/  BRA `(.L_x_32000) ;  /* 0x00000b9000007947 */ /* 0x000fea0003800000 */
.L_x_32005:
[----:B------:R-:W-:-:S04]  /*9cf0*/  PRMT R4, R22, 0x8880, RZ ;  /* 0x0000888016047816 */ /* 0x000fc800000000ff */
[----:B------:R-:W-:-:S06]  /*9d00*/  PRMT R4, R4, 0x7710, RZ ;  /* 0x0000771004047816 */ /* 0x000fcc00000000ff */
[----:B------:R-:W0:Y:S02]  /*9d10*/  I2F.F64.S16 R4, R4 ;  /* 0x0000000400047312 */ /* 0x000e240000101c00 */
[----:B0-----:R0:W-:Y:S01]  /*9d20*/  STG.E.64 [R8.64], R4 ;  /* 0x0000000408007986 */ /* 0x0011e2000c101b24 */
[----:B------:R-:W-:Y:S05]  /*9d30*/  BRA `(.L_x_32000) ;  /* 0x00000b4000007947 */ /* 0x000fea0003800000 */
.L_x_31995:
        /* <DEDUP_REMOVED lines=12> */
.L_x_32009:
[----:B------:R-:W-:Y:S01]  /*9e00*/  PRMT R4, R22, 0x8880, RZ ;  /* 0x0000888016047816 */ /* 0x000fe200000000ff */
[----:B------:R-:W-:-:S03]  /*9e10*/  CS2R R6, SRZ ;  /* 0x0000000000067805 */ /* 0x000fc6000001ff00 */
[----:B------:R-:W-:-:S06]  /*9e20*/  PRMT R4, R4, 0x7710, RZ ;  /* 0x0000771004047816 */ /* 0x000fcc00000000ff */
[----:B------:R-:W0:Y:S02]  /*9e30*/  I2F.F64.S16 R4, R4 ;  /* 0x0000000400047312 */ /* 0x000e240000101c00 */
[----:B0-----:R0:W-:Y:S01]  /*9e40*/  STG.E.128 [R8.64], R4 ;  /* 0x0000000408007986 */ /* 0x0011e2000c101d24 */
[----:B------:R-:W-:Y:S05]  /*9e50*/  BRA `(.L_x_32000) ;  /* 0x00000a2000007947 */ /* 0x000fea0003800000 */
.L_x_32008:
        /* <DEDUP_REMOVED lines=21> */
.L_x_32013:
[----:B------:R-:W-:Y:S05]  /*9fb0*/  BSYNC B0 ;  /* 0x0000000000007941 */ /* 0x000fea0003800000 */
.L_x_32012:
[----:B------:R-:W-:-:S05]  /*9fc0*/  LOP3.LUT R5, R0, R5, RZ, 0xfc, !PT ;  /* 0x0000000500057212 */ /* 0x000fca00078efcff */
[----:B------:R0:W-:Y:S01]  /*9fd0*/  STG.E.U8 [R8.64], R5 ;  /* 0x0000000508007986 */ /* 0x0001e2000c101124 */
[----:B------:R-:W-:Y:S05]  /*9fe0*/  BRA `(.L_x_32000) ;  /* 0x0000089000007947 */ /* 0x000fea0003800000 */
.L_x_32011:
        /* <DEDUP_REMOVED lines=13> */
.L_x_32015:
[----:B------:R-:W-:Y:S01]  /*a0c0*/  IMAD.MOV.U32 R0, RZ, RZ, 0x7f ;  /* 0x0000007fff007424 */ /* 0x000fe200078e00ff */
[----:B------:R-:W-:-:S04]  /*a0d0*/  ISETP.GT.U32.AND P0, PT, R3, 0x7f800000, PT ;  /* 0x7f8000000300780c */ /* 0x000fc80003f04070 */
[----:B------:R-:W-:-:S04]  /*a0e0*/  SEL R0, R0, 0x7c, P0 ;  /* 0x0000007c00007807 */ /* 0x000fc80000000000 */
.L_x_32016:
[----:B------:R-:W-:Y:S05]  /*a0f0*/  BSYNC B0 ;  /* 0x0000000000007941 */ /* 0x000fea0003800000 */
.L_x_32014:
[----:B------:R-:W-:-:S04]  /*a100*/  LOP3.LUT R3, R5, 0x80000000, RZ, 0xc0, !PT ;  /* 0x8000000005037812 */ /* 0x000fc800078ec0ff */
[----:B------:R-:W-:-:S04]  /*a110*/  SHF.R.U32.HI R3, RZ, 0x18, R3 ;  /* 0x00000018ff037819 */ /* 0x000fc80000011603 */
[----:B------:R-:W-:-:S05]  /*a120*/  LOP3.LUT R3, R0, R3, RZ, 0xfc, !PT ;  /* 0x0000000300037212 */ /* 0x000fca00078efcff */
[----:B------:R0:W-:Y:S01]  /*a130*/  STG.E.U8 [R8.64], R3 ;  /* 0x0000000308007986 */ /* 0x0001e2000c101124 */
[----:B------:R-:W-:Y:S05]  /*a140*/  BRA `(.L_x_32000) ;  /* 0x0000073000007947 */ /* 0x000fea0003800000 */
.L_x_32010:
[----:B------:R-:W0:Y:S02]  /*a150*/  I2F.S8 R0, R22 ;  /* 0x0000001600007306 */ /* 0x000e240000001400 */
[----:B0-----:R-:W-:-:S05]  /*a160*/  F2FP.BF16.PACK_AB R0, RZ, R0 ;  /* 0x00000000ff00723e */ /* 0x001fca00000010ff */
[----:B------:R0:W-:Y:S01]  /*a170*/  STG.E.U16 [R8.64], R0 ;  /* 0x0000000008007986 */ /* 0x0001e2000c101524 */
[----:B------:R-:W-:Y:S05]  /*a180*/  BRA `(.L_x_32000) ;  /* 0x000006f000007947 */ /* 0x000fea0003800000 */
.L_x_32007:
        /* <DEDUP_REMOVED lines=12> */
.L_x_32019:
        /* <DEDUP_REMOVED lines=17> */
.L_x_32022:
[----:B------:R-:W-:-:S04]  /*a360*/  LOP3.LUT R3, R5, 0x80000000, RZ, 0xc0, !PT ;  /* 0x8000000005037812 */ /* 0x000fc800078ec0ff */
[----:B------:R-:W-:-:S04]  /*a370*/  SHF.R.U32.HI R3, RZ, 0x18, R3 ;  /* 0x00000018ff037819 */ /* 0x000fc80000011603 */
[----:B------:R-:W-:-:S04]  /*a380*/  LOP3.LUT R0, R0, R3, RZ, 0xfc, !PT ;  /* 0x0000000300007212 */ /* 0x000fc800078efcff */
[----:B------:R-:W-:Y:S02]  /*a390*/  PRMT R4, R0, 0x7610, R4 ;  /* 0x0000761000047816 */ /* 0x000fe40000000004 */
.L_x_32021:
[----:B------:R-:W-:Y:S05]  /*a3a0*/  BSYNC B0 ;  /* 0x0000000000007941 */ /* 0x000fea0003800000 */
.L_x_32020:
[----:B------:R0:W-:Y:S01]  /*a3b0*/  STG.E.U8 [R8.64], R4 ;  /* 0x0000000408007986 */ /* 0x0001e2000c101124 */
[----:B------:R-:W-:Y:S05]  /*a3c0*/  BRA `(.L_x_32000) ;  /* 0x000004b000007947 */ /* 0x000fea0003800000 */
.L_x_32018:
        /* <DEDUP_REMOVED lines=17> */
.L_x_32025:
[----:B------:R-:W-:-:S04]  /*a4e0*/  LOP3.LUT R3, R5, 0x80000000, RZ, 0xc0, !PT ;  /* 0x8000000005037812 */ /* 0x000fc800078ec0ff */
[----:B------:R-:W-:-:S04]  /*a4f0*/  SHF.R.U32.HI R3, RZ, 0x18, R3 ;  /* 0x00000018ff037819 */ /* 0x000fc80000011603 */
[----:B------:R-:W-:-:S04]  /*a500*/  LOP3.LUT R0, R0, R3, RZ, 0xfc, !PT ;  /* 0x0000000300007212 */ /* 0x000fc800078efcff */
[----:B------:R-:W-:Y:S02]  /*a510*/  PRMT R4, R0, 0x7610, R4 ;  /* 0x0000761000047816 */ /* 0x000fe40000000004 */
.L_x_32024:
[----:B------:R-:W-:Y:S05]  /*a520*/  BSYNC B0 ;  /* 0x0000000000007941 */ /* 0x000fea0003800000 */
.L_x_32023:
[----:B------:R0:W-:Y:S01]  /*a530*/  STG.E.U8 [R8.64], R4 ;  /* 0x0000000408007986 */ /* 0x0001e2000c101124 */
[----:B------:R-:W-:Y:S05]  /*a540*/  BRA `(.L_x_32000) ;  /* 0x0000033000007947 */ /* 0x000fea0003800000 */
.L_x_32017:
        /* <DEDUP_REMOVED lines=22> */
.L_x_31999:
        /* <DEDUP_REMOVED lines=20> */
.L_x_32027:
[----:B------:R-:W-:-:S04]  /*a7f0*/  LOP3.LUT R22, R22, 0xffff, RZ, 0xc0, !PT ;  /* 0x0000ffff16167812 */ /* 0x000fc800078ec0ff */
[----:B------:R-:W-:-:S05]  /*a800*/  PRMT R22, R22, 0x8880, RZ ;  /* 0x0000888016167816 */ /* 0x000fca00000000ff */
[----:B------:R-:W-:-:S05]  /*a810*/  IMAD.MOV.U32 R4, RZ, RZ, R22 ;  /* 0x000000ffff047224 */ /* 0x000fca00078e0016 */
[----:B------:R-:W-:-:S05]  /*a820*/  SHF.R.S32.HI R5, RZ, 0x1f, R4 ;  /* 0x0000001fff057819 */ /* 0x000fca0000011404 */
[----:B------:R0:W-:Y:S01]  /*a830*/  STG.E.64 [R8.64], R4 ;  /* 0x0000000408007986 */ /* 0x0001e2000c101b24 */
[----:B------:R-:W-:Y:S05]  /*a840*/  BRA `(.L_x_32000) ;  /* 0x0000003000007947 */ /* 0x000fea0003800000 */
.L_x_32026:
[----:B------:R-:W-:-:S04]  /*a850*/  LOP3.LUT R22, R22, 0xffff, RZ, 0xc0, !PT ;  /* 0x0000ffff16167812 */ /* 0x000fc800078ec0ff */
[----:B------:R-:W-:-:S05]  /*a860*/  PRMT R3, R22, 0x8880, RZ ;  /* 0x0000888016037816 */ /* 0x000fca00000000ff */
[----:B------:R0:W-:Y:S02]  /*a870*/  STG.E [R8.64], R3 ;  /* 0x0000000308007986 */ /* 0x0001e4000c101924 */
.L_x_32000:
        /* <DEDUP_REMOVED lines=21> */
.L_x_32031:
[----:B------:R0:W-:Y:S01]  /*a9d0*/  STG.E.U8 [R8.64], R19 ;  /* 0x0000001308007986 */ /* 0x0001e2000c101124 */
[----:B------:R-:W-:Y:S05]  /*a9e0*/  BRA `(.L_x_32033) ;  /* 0x00000e9000007947 */ /* 0x000fea0003800000 */
.L_x_32030:
        /* <DEDUP_REMOVED lines=12> */
.L_x_32035:
[----:B------:R-:W-:-:S04]  /*aab0*/  LOP3.LUT R19, R19, 0xffff, RZ, 0xc0, !PT ;  /* 0x0000ffff13137812 */ /* 0x000fc800078ec0ff */
[----:B------:R-:W-:-:S05]  /*aac0*/  PRMT R3, R19, 0x8880, RZ ;  /* 0x0000888013037816 */ /* 0x000fca00000000ff */
[----:B------:R0:W-:Y:S01]  /*aad0*/  STG.E [R8.64], R3 ;  /* 0x0000000308007986 */ /* 0x0001e2000c101924 */
[----:B------:R-:W-:Y:S05]  /*aae0*/  BRA `(.L_x_32033) ;  /* 0x00000d9000007947 */ /* 0x000fea0003800000 */
.L_x_32034:
[----:B------:R-:W-:-:S04]  /*aaf0*/  PRMT R3, R19, 0x8880, RZ ;  /* 0x0000888013037816 */ /* 0x000fc800000000ff */
[----:B------:R-:W-:-:S05]  /*ab00*/  PRMT R3, R3, 0x7710, RZ ;  /* 0x0000771003037816 */ /* 0x000fca00000000ff */
[----:B------:R0:W-:Y:S01]  /*ab10*/  STG.E.U16 [R8.64], R3 ;  /* 0x0000000308007986 */ /* 0x0001e2000c101524 */
[----:B------:R-:W-:Y:S05]  /*ab20*/  BRA `(.L_x_32033) ;  /* 0x00000d5000007947 */ /* 0x000fea0003800000 */
.L_x_32029:
        /* <DEDUP_REMOVED lines=9> */
.L_x_32037:
[----:B------:R-:W0:Y:S02]  /*abc0*/  I2F.S8 R0, R19 ;  /* 0x0000001300007306 */ /* 0x000e240000001400 */
[----:B0-----:R-:W-:-:S05]  /*abd0*/  F2FP.PACK_AB R0, RZ, R0 ;  /* 0x00000000ff00723e */ /* 0x001fca00000000ff */
[----:B------:R0:W-:Y:S01]  /*abe0*/  STG.E.U16 [R8.64], R0 ;  /* 0x0000000008007986 */ /* 0x0001e2000c101524 */
[----:B------:R-:W-:Y:S05]  /*abf0*/  BRA `(.L_x_32033) ;  /* 0x00000c8000007947 */ /* 0x000fea0003800000 */
.L_x_32036:
        /* <DEDUP_REMOVED lines=10> */
.L_x_32039:
[----:B------:R-:W0:Y:S02]  /*aca0*/  I2F.S8 R19, R19 ;  /* 0x0000001300137306 */ /* 0x000e240000001400 */
[----:B0-----:R-:W-:-:S04]  /*acb0*/  F2FP.PACK_AB R3, RZ, R19 ;  /* 0x00000013ff03723e */ /* 0x001fc800000000ff */
[----:B------:R-:W-:-:S05]  /*acc0*/  PRMT R3, R3, 0x5410, RZ ;  /* 0x0000541003037816 */ /* 0x000fca00000000ff */
[----:B------:R0:W-:Y:S01]  /*acd0*/  STG.E [R8.64], R3 ;  /* 0x0000000308007986 */ /* 0x0001e2000c101924 */
[----:B------:R-:W-:Y:S05]  /*ace0*/  BRA `(.L_x_32033) ;  /* 0x00000b9000007947 */ /* 0x000fea0003800000 */
.L_x_32038:
[----:B------:R-:W-:-:S04]  /*acf0*/  PRMT R4, R19, 0x8880, RZ ;  /* 0x0000888013047816 */ /* 0x000fc800000000ff */
[----:B------:R-:W-:-:S06]  /*ad00*/  PRMT R4, R4, 0x7710, RZ ;  /* 0x0000771004047816 */ /* 0x000fcc00000000ff */
[----:B------:R-:W0:Y:S02]  /*ad10*/  I2F.F64.S16 R4, R4 ;  /* 0x0000000400047312 */ /* 0x000e240000101c00 */
[----:B0-----:R0:W-:Y:S01]  /*ad20*/  STG.E.64 [R8.64], R4 ;  /* 0x0000000408007986 */ /* 0x0011e2000c101b24 */
[----:B------:R-:W-:Y:S05]  /*ad30*/  BRA `(.L_x_32033) ;  /* 0x00000b4000007947 */ /* 0x000fea0003800000 */
.L_x_32028:
        /* <DEDUP_REMOVED lines=12> */
.L_x_32042:
[----:B------:R-:W-:Y:S01]  /*ae00*/  PRMT R4, R19, 0x8880, RZ ;  /* 0x0000888013047816 */ /* 0x000fe200000000ff */
[----:B------:R-:W-:-:S03]  /*ae10*/  CS2R R6, SRZ ;  /* 0x0000000000067805 */ /* 0x000fc6000001ff00 */
[----:B------:R-:W-:-:S06]  /*ae20*/  PRMT R4, R4, 0x7710, RZ ;  /* 0x0000771004047816 */ /* 0x000fcc00000000ff */
[----:B------:R-:W0:Y:S02]  /*ae30*/  I2F.F64.S16 R4, R4 ;  /* 0x0000000400047312 */ /* 0x000e240000101c00 */
[----:B0-----:R0:W-:Y:S01]  /*ae40*/  STG.E.128 [R8.64], R4 ;  /* 0x0000000408007986 */ /* 0x0011e2000c101d24 */
[----:B------:R-:W-:Y:S05]  /*ae50*/  BRA `(.L_x_32033) ;  /* 0x00000a2000007947 */ /* 0x000fea0003800000 */
.L_x_32041:
        /* <DEDUP_REMOVED lines=21> */
.L_x_32046:
[----:B------:R-:W-:Y:S05]  /*afb0*/  BSYNC B0 ;  /* 0x0000000000007941 */ /* 0x000fea0003800000 */
.L_x_32045:
[----:B------:R-:W-:-:S05]  /*afc0*/  LOP3.LUT R5, R0, R5, RZ, 0xfc, !PT ;  /* 0x0000000500057212 */ /* 0x000fca00078efcff */
[----:B------:R0:W-:Y:S01]  /*afd0*/  STG.E.U8 [R8.64], R5 ;  /* 0x0000000508007986 */ /* 0x0001e2000c101124 */
[----:B------:R-:W-:Y:S05]  /*afe0*/  BRA `(.L_x_32033) ;  /* 0x0000089000007947 */ /* 0x000fea0003800000 */
.L_x_32044:
        /* <DEDUP_REMOVED lines=13> */
.L_x_32048:
[----:B------:R-:W-:Y:S01]  /*b0c0*/  IMAD.MOV.U32 R0, RZ, RZ, 0x7f ;  /* 0x0000007fff007424 */ /* 0x000fe200078e00ff */
[----:B------:R-:W-:-:S04]  /*b0d0*/  ISETP.GT.U32.AND P0, PT, R3, 0x7f800000, PT ;  /* 0x7f8000000300780c */ /* 0x000fc80003f04070 */
[----:B------:R-:W-:-:S04]  /*b0e0*/  SEL R0, R0, 0x7c, P0 ;  /* 0x0000007c00007807 */ /* 0x000fc80000000000 */
.L_x_32049:
[----:B------:R-:W-:Y:S05]  /*b0f0*/  BSYNC B0 ;  /* 0x0000000000007941 */ /* 0x000fea0003800000 */
.L_x_32047:
[----:B------:R-:W-:-:S04]  /*b100*/  LOP3.LUT R3, R19, 0x80000000, RZ, 0xc0, !PT ;  /* 0x8000000013037812 */ /* 0x000fc800078ec0ff */
[----:B------:R-:W-:-:S04]  /*b110*/  SHF.R.U32.HI R3, RZ, 0x18, R3 ;  /* 0x00000018ff037819 */ /* 0x000fc80000011603 */
[----:B------:R-:W-:-:S05]  /*b120*/  LOP3.LUT R3, R0, R3, RZ, 0xfc, !PT ;  /* 0x0000000300037212 */ /* 0x000fca00078efcff */
[----:B------:R0:W-:Y:S01]  /*b130*/  STG.E.U8 [R8.64], R3 ;  /* 0x0000000308007986 */ /* 0x0001e2000c101124 */
[----:B------:R-:W-:Y:S05]  /*b140*/  BRA `(.L_x_32033) ;  /* 0x0000073000007947 */ /* 0x000fea0003800000 */
.L_x_32043:
[----:B------:R-:W0:Y:S02]  /*b150*/  I2F.S8 R0, R19 ;  /* 0x0000001300007306 */ /* 0x000e240000001400 */
[----:B0-----:R-:W-:-:S05]  /*b160*/  F2FP.BF16.PACK_AB R0, RZ, R0 ;  /* 0x00000000ff00723e */ /* 0x001fca00000010ff */
[----:B------:R0:W-:Y:S01]  /*b170*/  STG.E.U16 [R8.64], R0 ;  /* 0x0000000008007986 */ /* 0x0001e2000c101524 */
[----:B------:R-:W-:Y:S05]  /*b180*/  BRA `(.L_x_32033) ;  /* 0x000006f000007947 */ /* 0x000fea0003800000 */
.L_x_32040:
        /* <DEDUP_REMOVED lines=12> */
.L_x_32052:
        /* <DEDUP_REMOVED lines=17> */
.L_x_32055:
[----:B------:R-:W-:-:S04]  /*b360*/  LOP3.LUT R3, R19, 0x80000000, RZ, 0xc0, !PT ;  /* 0x8000000013037812 */ /* 0x000fc800078ec0ff */
[----:B------:R-:W-:-:S04]  /*b370*/  SHF.R.U32.HI R3, RZ, 0x18, R3 ;  /* 0x00000018ff037819 */ /* 0x000fc80000011603 */
[----:B------:R-:W-:-:S04]  /*b380*/  LOP3.LUT R0, R0, R3, RZ, 0xfc, !PT ;  /* 0x0000000300007212 */ /* 0x000fc800078efcff */
[----:B------:R-:W-:Y:S02]  /*b390*/  PRMT R4, R0, 0x7610, R4 ;  /* 0x0000761000047816 */ /* 0x000fe40000000004 */
.L_x_32054:
[----:B------:R-:W-:Y:S05]  /*b3a0*/  BSYNC B0 ;  /* 0x0000000000007941 */ /* 0x000fea0003800000 */
.L_x_32053:
[----:B------:R0:W-:Y:S01]  /*b3b0*/  STG.E.U8 [R8.64], R4 ;  /* 0x0000000408007986 */ /* 0x0001e2000c101124 */
[----:B------:R-:W-:Y:S05]  /*b3c0*/  BRA `(.L_x_32033) ;  /* 0x000004b000007947 */ /* 0x000fea0003800000 */
.L_x_32051:
        /* <DEDUP_REMOVED lines=17> */
.L_x_32058:
[----:B------:R-:W-:-:S04]  /*b4e0*/  LOP3.LUT R3, R19, 0x80000000, RZ, 0xc0, !PT ;  /* 0x8000000013037812 */ /* 0x000fc800078ec0ff */
[----:B------:R-:W-:-:S04]  /*b4f0*/  SHF.R.U32.HI R3, RZ, 0x18, R3 ;  /* 0x00000018ff037819 */ /* 0x000fc80000011603 */
[----:B------:R-:W-:-:S04]  /*b500*/  LOP3.LUT R0, R0, R3, RZ, 0xfc, !PT ;  /* 0x0000000300007212 */ /* 0x000fc800078efcff */
[----:B------:R-:W-:Y:S02]  /*b510*/  PRMT R4, R0, 0x7610, R4 ;  /* 0x0000761000047816 */ /* 0x000fe40000000004 */
.L_x_32057:
[----:B------:R-:W-:Y:S05]  /*b520*/  BSYNC B0 ;  /* 0x0000000000007941 */ /* 0x000fea0003800000 */
.L_x_32056:
[----:B------:R0:W-:Y:S01]  /*b530*/  STG.E.U8 [R8.64], R4 ;  /* 0x0000000408007986 */ /* 0x0001e2000c101124 */
[----:B------:R-:W-:Y:S05]  /*b540*/  BRA `(.L_x_32033) ;  /* 0x0000033000007947 */ /* 0x000fea0003800000 */
.L_x_32050:
        /* <DEDUP_REMOVED lines=22> */
.L_x_32032:
        /* <DEDUP_REMOVED lines=20> */
.L_x_32060:
[----:B------:R-:W-:-:S04]  /*b7f0*/  LOP3.LUT R19, R19, 0xffff, RZ, 0xc0, !PT ;  /* 0x0000ffff13137812 */ /* 0x000fc800078ec0ff */
[----:B------:R-:W-:-:S05]  /*b800*/  PRMT R19, R19, 0x8880, RZ ;  /* 0x0000888013137816 */ /* 0x000fca00000000ff */
[----:B------:R-:W-:-:S05]  /*b810*/  IMAD.MOV.U32 R4, RZ, RZ, R19 ;  /* 0x000000ffff047224 */ /* 0x000fca00078e0013 */
[----:B------:R-:W-:-:S05]  /*b820*/  SHF.R.S32.HI R5, RZ, 0x1f, R4 ;  /* 0x0000001fff057819 */ /* 0x000fca0000011404 */
[----:B------:R0:W-:Y:S01]  /*b830*/  STG.E.64 [R8.64], R4 ;  /* 0x0000000408007986 */ /* 0x0001e2000c101b24 */
[----:B------:R-:W-:Y:S05]  /*b840*/  BRA `(.L_x_32033) ;  /* 0x0000003000007947 */ /* 0x000fea0003800000 */
.L_x_32059:
[----:B------:R-:W-:-:S04]  /*b850*/  LOP3.LUT R19, R19, 0xffff, RZ, 0xc0, !PT ;  /* 0x0000ffff13137812 */ /* 0x000fc800078ec0ff */
[----:B------:R-:W-:-:S05]  /*b860*/  PRMT R3, R19, 0x8880, RZ ;  /* 0x0000888013037816 */ /* 0x000fca00000000ff */
[----:B------:R0:W-:Y:S02]  /*b870*/  STG.E [R8.64], R3 ;  /* 0x0000000308007986 */ /* 0x0001e4000c101924 */
.L_x_32033:
[----:B------:R-:W-:Y:S02]  /*b880*/  IADD3 R23, R23, 0x80, RZ ;  /* 0x0000008017177810 */ /* 0x000fe40007ffe0ff */
.L_x_31994:
[----:B------:R-:W-:Y:S05]  /*b890*/  BSYNC B6 ;  /* 0x0000000000067941 */ /* 0x000fea0003800000 */
.L_x_31993:
        /* <DEDUP_REMOVED lines=19> */
.L_x_32064:
[----:B------:R-:W-:Y:S01]  /*b9d0*/  STG.E.U8 [R2.64], R18 ;  /* 0x0000001202007986 */ /* 0x000fe2000c101124 */
[----:B------:R-:W-:Y:S05]  /*b9e0*/  EXIT ;  /* 0x000000000000794d */ /* 0x000fea0003800000 */
.L_x_32063:
        /* <DEDUP_REMOVED lines=12> */
.L_x_32067:
[----:B------:R-:W-:-:S04]  /*bab0*/  LOP3.LUT R18, R18, 0xffff, RZ, 0xc0, !PT ;  /* 0x0000ffff12127812 */ /* 0x000fc800078ec0ff */
[----:B------:R-:W-:-:S05]  /*bac0*/  PRMT R5, R18, 0x8880, RZ ;  /* 0x0000888012057816 */ /* 0x000fca00000000ff */
[----:B------:R-:W-:Y:S01]  /*bad0*/  STG.E [R2.64], R5 ;  /* 0x0000000502007986 */ /* 0x000fe2000c101924 */
[----:B------:R-:W-:Y:S05]  /*bae0*/  EXIT ;  /* 0x000000000000794d */ /* 0x000fea0003800000 */
.L_x_32066:
[----:B------:R-:W-:-:S04]  /*baf0*/  PRMT R5, R18, 0x8880, RZ ;  /* 0x0000888012057816 */ /* 0x000fc800000000ff */
[----:B------:R-:W-:-:S05]  /*bb00*/  PRMT R5, R5, 0x7710, RZ ;  /* 0x0000771005057816 */ /* 0x000fca00000000ff */
[----:B------:R-:W-:Y:S01]  /*bb10*/  STG.E.U16 [R2.64], R5 ;  /* 0x0000000502007986 */ /* 0x000fe2000c101524 */
[----:B------:R-:W-:Y:S05]  /*bb20*/  EXIT ;  /* 0x000000000000794d */ /* 0x000fea0003800000 */
.L_x_32062:
        /* <DEDUP_REMOVED lines=9> */
.L_x_32069:
[----:B------:R-:W0:Y:S02]  /*bbc0*/  I2F.S8 R0, R18 ;  /* 0x0000001200007306 */ /* 0x000e240000001400 */
[----:B0-----:R-:W-:-:S05]  /*bbd0*/  F2FP.PACK_AB R0, RZ, R0 ;  /* 0x00000000ff00723e */ /* 0x001fca00000000ff */
[----:B------:R-:W-:Y:S01]  /*bbe0*/  STG.E.U16 [R2.64], R0 ;  /* 0x0000000002007986 */ /* 0x000fe2000c101524 */
[----:B------:R-:W-:Y:S05]  /*bbf0*/  EXIT ;  /* 0x000000000000794d */ /* 0x000fea0003800000 */
.L_x_32068:
        /* <DEDUP_REMOVED lines=10> */
.L_x_32071:
[----:B------:R-:W0:Y:S02]  /*bca0*/  I2F.S8 R18, R18 ;  /* 0x0000001200127306 */ /* 0x000e240000001400 */
[----:B0-----:R-:W-:-:S04]  /*bcb0*/  F2FP.PACK_AB R5, RZ, R18 ;  /* 0x00000012ff05723e */ /* 0x001fc800000000ff */
[----:B------:R-:W-:-:S05]  /*bcc0*/  PRMT R5, R5, 0x5410, RZ ;  /* 0x0000541005057816 */ /* 0x000fca00000000ff */
[----:B------:R-:W-:Y:S01]  /*bcd0*/  STG.E [R2.64], R5 ;  /* 0x0000000502007986 */ /* 0x000fe2000c101924 */
[----:B------:R-:W-:Y:S05]  /*bce0*/  EXIT ;  /* 0x000000000000794d */ /* 0x000fea0003800000 */
.L_x_32070:
[----:B------:R-:W-:-:S04]  /*bcf0*/  PRMT R4, R18, 0x8880, RZ ;  /* 0x0000888012047816 */ /* 0x000fc800000000ff */
[----:B------:R-:W-:-:S06]  /*bd00*/  PRMT R4, R4, 0x7710, RZ ;  /* 0x0000771004047816 */ /* 0x000fcc00000000ff */
[----:B------:R-:W0:Y:S02]  /*bd10*/  I2F.F64.S16 R4, R4 ;  /* 0x0000000400047312 */ /* 0x000e240000101c00 */
[----:B0-----:R-:W-:Y:S01]  /*bd20*/  STG.E.64 [R2.64], R4 ;  /* 0x0000000402007986 */ /* 0x001fe2000c101b24 */
[----:B------:R-:W-:Y:S05]  /*bd30*/  EXIT ;  /* 0x000000000000794d */ /* 0x000fea0003800000 */
.L_x_32061:
        /* <DEDUP_REMOVED lines=12> */
.L_x_32074:
[----:B------:R-:W-:Y:S01]  /*be00*/  PRMT R4, R18, 0x8880, RZ ;  /* 0x0000888012047816 */ /* 0x000fe200000000ff */
[----:B------:R-:W-:-:S03]  /*be10*/  CS2R R6, SRZ ;  /* 0x0000000000067805 */ /* 0x000fc6000001ff00 */
[----:B------:R-:W-:-:S06]  /*be20*/  PRMT R4, R4, 0x7710, RZ ;  /* 0x0000771004047816 */ /* 0x000fcc00000000ff */
[----:B------:R-:W0:Y:S02]  /*be30*/  I2F.F64.S16 R4, R4 ;  /* 0x0000000400047312 */ /* 0x000e240000101c00 */
[----:B0-----:R-:W-:Y:S01]  /*be40*/  STG.E.128 [R2.64], R4 ;  /* 0x0000000402007986 */ /* 0x001fe2000c101d24 */
[----:B------:R-:W-:Y:S05]  /*be50*/  EXIT ;  /* 0x000000000000794d */ /* 0x000fea0003800000 */
.L_x_32073:
        /* <DEDUP_REMOVED lines=21> */
.L_x_32078:
[----:B------:R-:W-:Y:S05]  /*bfb0*/  BSYNC B0 ;  /* 0x0000000000007941 */ /* 0x000fea0003800000 */
.L_x_32077:
[----:B------:R-:W-:-:S05]  /*bfc0*/  LOP3.LUT R5, R0, R5, RZ, 0xfc, !PT ;  /* 0x0000000500057212 */ /* 0x000fca00078efcff */
[----:B------:R-:W-:Y:S01]  /*bfd0*/  STG.E.U8 [R2.64], R5 ;  /* 0x0000000502007986 */ /* 0x000fe2000c101124 */
[----:B------:R-:W-:Y:S05]  /*bfe0*/  EXIT ;  /* 0x000000000000794d */ /* 0x000fea0003800000 */
.L_x_32076:
        /* <DEDUP_REMOVED lines=13> */
.L_x_32080:
[----:B------:R-:W-:Y:S01]  /*c0c0*/  IMAD.MOV.U32 R0, RZ, RZ, 0x7f ;  /* 0x0000007fff007424 */ /* 0x000fe200078e00ff */
[----:B------:R-:W-:-:S04]  /*c0d0*/  ISETP.GT.U32.AND P0, PT, R4, 0x7f800000, PT ;  /* 0x7f8000000400780c */ /* 0x000fc80003f04070 */
[----:B------:R-:W-:-:S04]  /*c0e0*/  SEL R0, R0, 0x7c, P0 ;  /* 0x0000007c00007807 */ /* 0x000fc80000000000 */
.L_x_32081:
[----:B------:R-:W-:Y:S05]  /*c0f0*/  BSYNC B0 ;  /* 0x0000000000007941 */ /* 0x000fea0003800000 */
.L_x_32079:
[----:B------:R-:W-:-:S04]  /*c100*/  LOP3.LUT R4, R5, 0x80000000, RZ, 0xc0, !PT ;  /* 0x8000000005047812 */ /* 0x000fc800078ec0ff */
[----:B------:R-:W-:-:S04]  /*c110*/  SHF.R.U32.HI R5, RZ, 0x18, R4 ;  /* 0x00000018ff057819 */ /* 0x000fc80000011604 */
[----:B------:R-:W-:-:S05]  /*c120*/  LOP3.LUT R5, R0, R5, RZ, 0xfc, !PT ;  /* 0x0000000500057212 */ /* 0x000fca00078efcff */
[----:B------:R-:W-:Y:S01]  /*c130*/  STG.E.U8 [R2.64], R5 ;  /* 0x0000000502007986 */ /* 0x000fe2000c101124 */
[----:B------:R-:W-:Y:S05]  /*c140*/  EXIT ;  /* 0x000000000000794d */ /* 0x000fea0003800000 */
.L_x_32075:
[----:B------:R-:W0:Y:S02]  /*c150*/  I2F.S8 R0, R18 ;  /* 0x0000001200007306 */ /* 0x000e240000001400 */
[----:B0-----:R-:W-:-:S05]  /*c160*/  F2FP.BF16.PACK_AB R0, RZ, R0 ;  /* 0x00000000ff00723e */ /* 0x001fca00000010ff */
[----:B------:R-:W-:Y:S01]  /*c170*/  STG.E.U16 [R2.64], R0 ;  /* 0x0000000002007986 */ /* 0x000fe2000c101524 */
[----:B------:R-:W-:Y:S05]  /*c180*/  EXIT ;  /* 0x000000000000794d */ /* 0x000fea0003800000 */
.L_x_32072:
        /* <DEDUP_REMOVED lines=12> */
.L_x_32084:
        /* <DEDUP_REMOVED lines=17> */
.L_x_32087:
[----:B------:R-:W-:-:S04]  /*c360*/  LOP3.LUT R0, R7, 0x80000000, RZ, 0xc0, !PT ;  /* 0x8000000007007812 */ /* 0x000fc800078ec0ff */
[----:B------:R-:W-:-:S04]  /*c370*/  SHF.R.U32.HI R5, RZ, 0x18, R0 ;  /* 0x00000018ff057819 */ /* 0x000fc80000011600 */
[----:B------:R-:W-:-:S04]  /*c380*/  LOP3.LUT R4, R4, R5, RZ, 0xfc, !PT ;  /* 0x0000000504047212 */ /* 0x000fc800078efcff */
[----:B------:R-:W-:Y:S02]  /*c390*/  PRMT R0, R4, 0x7610, R0 ;  /* 0x0000761004007816 */ /* 0x000fe40000000000 */
.L_x_32086:
[----:B------:R-:W-:Y:S05]  /*c3a0*/  BSYNC B0 ;  /* 0x0000000000007941 */ /* 0x000fea0003800000 */
.L_x_32085:
[----:B------:R-:W-:Y:S01]  /*c3b0*/  STG.E.U8 [R2.64], R0 ;  /* 0x0000000002007986 */ /* 0x000fe2000c101124 */
[----:B------:R-:W-:Y:S05]  /*c3c0*/  EXIT ;  /* 0x000000000000794d */ /* 0x000fea0003800000 */
.L_x_32083:
        /* <DEDUP_REMOVED lines=17> */
.L_x_32090:
[----:B------:R-:W-:-:S04]  /*c4e0*/  LOP3.LUT R0, R7, 0x80000000, RZ, 0xc0, !PT ;  /* 0x8000000007007812 */ /* 0x000fc800078ec0ff */
[----:B------:R-:W-:-:S04]  /*c4f0*/  SHF.R.U32.HI R5, RZ, 0x18, R0 ;  /* 0x00000018ff057819 */ /* 0x000fc80000011600 */
[----:B------:R-:W-:-:S04]  /*c500*/  LOP3.LUT R4, R4, R5, RZ, 0xfc, !PT ;  /* 0x0000000504047212 */ /* 0x000fc800078efcff */
[----:B------:R-:W-:Y:S02]  /*c510*/  PRMT R0, R4, 0x7610, R0 ;  /* 0x0000761004007816 */ /* 0x000fe40000000000 */
.L_x_32089:
[----:B------:R-:W-:Y:S05]  /*c520*/  BSYNC B0 ;  /* 0x0000000000007941 */ /* 0x000fea0003800000 */
.L_x_32088:
[----:B------:R-:W-:Y:S01]  /*c530*/  STG.E.U8 [R2.64], R0 ;  /* 0x0000000002007986 */ /* 0x000fe2000c101124 */
[----:B------:R-:W-:Y:S05]  /*c540*/  EXIT ;  /* 0x000000000000794d */ /* 0x000fea0003800000 */
.L_x_32082:
        /* <DEDUP_REMOVED lines=22> */
.L_x_32065:
        /* <DEDUP_REMOVED lines=20> */
.L_x_32092:
[----:B------:R-:W-:-:S04]  /*c7f0*/  LOP3.LUT R18, R18, 0xffff, RZ, 0xc0, !PT ;  /* 0x0000ffff12127812 */ /* 0x000fc800078ec0ff */
[----:B------:R-:W-:-:S05]  /*c800*/  PRMT R18, R18, 0x8880, RZ ;  /* 0x0000888012127816 */ /* 0x000fca00000000ff */
[----:B------:R-:W-:-:S05]  /*c810*/  IMAD.MOV.U32 R4, RZ, RZ, R18 ;  /* 0x000000ffff047224 */ /* 0x000fca00078e0012 */
[----:B------:R-:W-:-:S05]  /*c820*/  SHF.R.S32.HI R5, RZ, 0x1f, R4 ;  /* 0x0000001fff057819 */ /* 0x000fca0000011404 */
[----:B------:R-:W-:Y:S01]  /*c830*/  STG.E.64 [R2.64], R4 ;  /* 0x0000000402007986 */ /* 0x000fe2000c101b24 */
[----:B------:R-:W-:Y:S05]  /*c840*/  EXIT ;  /* 0x000000000000794d */ /* 0x000fea0003800000 */
.L_x_32091:
[----:B------:R-:W-:-:S04]  /*c850*/  LOP3.LUT R18, R18, 0xffff, RZ, 0xc0, !PT ;  /* 0x0000ffff12127812 */ /* 0x000fc800078ec0ff */
[----:B------:R-:W-:-:S05]  /*c860*/  PRMT R5, R18, 0x8880, RZ ;  /* 0x0000888012057816 */ /* 0x000fca00000000ff */
[----:B------:R-:W-:Y:S01]  /*c870*/  STG.E [R2.64], R5 ;  /* 0x0000000502007986 */ /* 0x000fe2000c101924 */
[----:B------:R-:W-:Y:S05]  /*c880*/  EXIT ;  /* 0x000000000000794d */ /* 0x000fea0003800000 */
.L_x_32093:
        /* <DEDUP_REMOVED lines=15> */
.L_x_42117:


//--------------------- .text._ZN2at6native18elementwise_kernelILi128ELi4EZNS0_22gpu_kernel_impl_nocastINS0_13BinaryFunctorIN3c104HalfES5_bZZZNS0_23logical_and_kernel_cudaERNS_14TensorIteratorEENKUlvE0_clEvENKUlvE6_clEvEUlS5_S5_E_EEEEvRNS_18TensorIteratorBaseERKT_EUliE_EEviT1_ --------------------------
	.section	.text._ZN2at6native18elementwise_kernelILi128ELi4EZNS0_22gpu_kernel_impl_nocastINS0_13BinaryFunctorIN3c104HalfES5_bZZZNS0_23logical_and_kernel_cudaERNS_14TensorIteratorEENKUlvE0_clEvENKUlvE6_clEvEUlS5_S5_E_EEEEvRNS_18TensorIteratorBaseERKT_EUliE_EEviT1_,"ax",@progbits
	.sectioninfo	@"SHI_REGISTERS=12"
	.align	128
        .global         _ZN2at6native18elementwise_kernelILi128ELi4EZNS0_22gpu_kernel_impl_nocastINS0_13BinaryFunctorIN3c104HalfES5_bZZZNS0_23logical_and_kernel_cudaERNS_14TensorIteratorEENKUlvE0_clEvENKUlvE6_clEvEUlS5_S5_E_EEEEvRNS_18TensorIteratorBaseERKT_EUliE_EEviT1_
        .type           _ZN2at6native18elementwise_kernelILi128ELi4EZNS0_22gpu_kernel_impl_nocastINS0_13BinaryFunctorIN3c104HalfES5_bZZZNS0_23logical_and_kernel_cudaERNS_14TensorIteratorEENKUlvE0_clEvENKUlvE6_clEvEUlS5_S5_E_EEEEvRNS_18TensorIteratorBaseERKT_EUliE_EEviT1_,@function
        .size           _ZN2at6native18elementwise_kernelILi128ELi4EZNS0_22gpu_kernel_impl_nocastINS0_13BinaryFunctorIN3c104HalfES5_bZZZNS0_23logical_and_kernel_cudaERNS_14TensorIteratorEENKUlvE0_clEvENKUlvE6_clEvEUlS5_S5_E_EEEEvRNS_18TensorIteratorBaseERKT_EUliE_EEviT1_,(.L_x_42118 - _ZN2at6native18elementwise_kernelILi128ELi4EZNS0_22gpu_kernel_impl_nocastINS0_13BinaryFunctorIN3c104HalfES5_bZZZNS0_23logical_and_kernel_cudaERNS_14TensorIteratorEENKUlvE0_clEvENKUlvE6_clEvEUlS5_S5_E_EEEEvRNS_18TensorIteratorBaseERKT_EUliE_EEviT1_)
        .other          _ZN2at6native18elementwise_kernelILi128ELi4EZNS0_22gpu_kernel_impl_nocastINS0_13BinaryFunctorIN3c104HalfES5_bZZZNS0_23logical_and_kernel_cudaERNS_14TensorIteratorEENKUlvE0_clEvENKUlvE6_clEvEUlS5_S5_E_EEEEvRNS_18TensorIteratorBaseERKT_EUliE_EEviT1_,@"STO_CUDA_ENTRY STV_DEFAULT"
_ZN2at6native18elementwise_kernelILi128ELi4EZNS0_22gpu_kernel_impl_nocastINS0_13BinaryFunctorIN3c104HalfES5_bZZZNS0_23logical_and_kernel_cudaERNS_14TensorIteratorEENKUlvE0_clEvENKUlvE6_clEvEUlS5_S5_E_EEEEvRNS_18TensorIteratorBaseERKT_EUliE_EEviT1_:
.text._ZN2at6native18elementwise_kernelILi128ELi4EZNS0_22gpu_kernel_impl_nocastINS0_13BinaryFunctorIN3c104HalfES5_bZZZNS0_23logical_and_kernel_cudaERNS_14TensorIteratorEENKUlvE0_clEvENKUlvE6_clEvEUlS5_S5_E_EEEEvRNS_18TensorIteratorBaseERKT_EUliE_EEviT1_:
        /* <DEDUP_REMOVED lines=261> */
.L_x_32096:
        /* <DEDUP_REMOVED lines=8> */
[----:B------:R-:W-:Y:S01]  /*10d0*/  IADD3 R0, R0, 0x80, RZ ;  /* 0x0000008000007810 */ /* 0x000fe20007ffe0ff */
[----:B--2---:R-:W-:-:S05]  /*10e0*/  HADD2.F32 R3, -RZ, R4.H0_H0 ;  /* 0x20000004ff037230 */ /* 0x004fca0000004100 */
[----:B------:R-:W-:-:S13]  /*10f0*/  FSETP.NEU.FTZ.AND P1, PT, R3, RZ, PT ;  /* 0x000000ff0300720b */ /* 0x000fda0003f3d000 */
[----:B---3--:R-:W-:-:S05]  /*1100*/  @P1 HADD2.F32 R3, -RZ, R6.H0_H0 ;  /* 0x20000006ff031230 */ /* 0x008fca0000004100 */
[----:B------:R-:W-:Y:S02]  /*1110*/  @P1 FSETP.NEU.FTZ.AND P0, PT, R3, RZ, PT ;  /* 0x000000ff0300120b */ /* 0x000fe40003f1d000 */
[----:B------:R-:W-:Y:S02]  /*1120*/  IADD3.X R3, RZ, c[0x0][0x3cc], RZ, P2, !PT ;  /* 0x0000f300ff037a10 */ /* 0x000fe400017fe4ff */
[----:B------:R-:W-:-:S05]  /*1130*/  @P1 SEL R9, RZ, 0x1, !P0 ;  /* 0x00000001ff091807 */ /* 0x000fca0004000000 */
[----:B------:R0:W-:Y:S04]  /*1140*/  STG.E.U8 [R2.64], R9 ;  /* 0x0000000902007986 */ /* 0x0001e8000c101104 */
.L_x_32095:
[----:B------:R-:W-:Y:S05]  /*1150*/  BSYNC B0 ;  /* 0x0000000000007941 */ /* 0x000fea0003800000 */
.L_x_32094:
        /* <DEDUP_REMOVED lines=256> */
.L_x_32099:
        /* <DEDUP_REMOVED lines=271> */
.L_x_32100:
        /* <DEDUP_REMOVED lines=16> */
.L_x_32098:
[----:B------:R-:W-:Y:S05]  /*3350*/  BSYNC B0 ;  /* 0x0000000000007941 */ /* 0x000fea0003800000 */
.L_x_32097:
        /* <DEDUP_REMOVED lines=255> */
.L_x_32101:
        /* <DEDUP_REMOVED lines=8> */
[----:B------:R-:W-:Y:S01]  /*43d0*/  IADD3.X R3, RZ, c[0x0][0x3cc], RZ, P2, !PT ;  /* 0x0000f300ff037a10 */ /* 0x000fe200017fe4ff */
[----:B--2---:R-:W-:-:S05]  /*43e0*/  HADD2.F32 R0, -RZ, R4.H0_H0 ;  /* 0x20000004ff007230 */ /* 0x004fca0000004100 */
[----:B------:R-:W-:-:S13]  /*43f0*/  FSETP.NEU.FTZ.AND P1, PT, R0, RZ, PT ;  /* 0x000000ff0000720b */ /* 0x000fda0003f3d000 */
[----:B---3--:R-:W-:-:S05]  /*4400*/  @P1 HADD2.F32 R0, -RZ, R6.H0_H0 ;  /* 0x20000006ff001230 */ /* 0x008fca0000004100 */
[----:B------:R-:W-:-:S04]  /*4410*/  @P1 FSETP.NEU.FTZ.AND P0, PT, R0, RZ, PT ;  /* 0x000000ff0000120b */ /* 0x000fc80003f1d000 */
[----:B------:R-:W-:-:S05]  /*4420*/  @P1 SEL R9, RZ, 0x1, !P0 ;  /* 0x00000001ff091807 */ /* 0x000fca0004000000 */
[----:B------:R-:W-:Y:S01]  /*4430*/  STG.E.U8 [R2.64], R9 ;  /* 0x0000000902007986 */ /* 0x000fe2000c101104 */
[----:B------:R-:W-:Y:S05]  /*4440*/  EXIT ;  /* 0x000000000000794d */ /* 0x000fea0003800000 */
.L_x_32102:
        /* <DEDUP_REMOVED lines=11> */
.L_x_42118:


//--------------------- .text._ZN2at6native27unrolled_elementwise_kernelINS0_13BinaryFunctorIN3c104HalfES4_bZZZNS0_23logical_and_kernel_cudaERNS_14TensorIteratorEENKUlvE0_clEvENKUlvE6_clEvEUlS4_S4_E_EESt5arrayIPcLm3EELi4E23TrivialOffsetCalculatorILi2EjESE_ILi1EjENS0_6memory15LoadWithoutCastENSH_16StoreWithoutCastEEEviT_T0_T2_T3_T4_T5_ --------------------------
	.section	.text._ZN2at6native27unrolled_elementwise_kernelINS0_13BinaryFunctorIN3c104HalfES4_bZZZNS0_23logical_and_kernel_cudaERNS_14TensorIteratorEENKUlvE0_clEvENKUlvE6_clEvEUlS4_S4_E_EESt5arrayIPcLm3EELi4E23TrivialOffsetCalculatorILi2EjESE_ILi1EjENS0_6memory15LoadWithoutCastENSH_16StoreWithoutCastEEEviT_T0_T2_T3_T4_T5_,"ax",@progbits
	.sectioninfo	@"SHI_REGISTERS=30"
	.align	128
        .global         _ZN2at6native27unrolled_elementwise_kernelINS0_13BinaryFunctorIN3c104HalfES4_bZZZNS0_23logical_and_kernel_cudaERNS_14TensorIteratorEENKUlvE0_clEvENKUlvE6_clEvEUlS4_S4_E_EESt5arrayIPcLm3EELi4E23TrivialOffsetCalculatorILi2EjESE_ILi1EjENS0_6memory15LoadWithoutCastENSH_16StoreWithoutCastEEEviT_T0_T2_T3_T4_T5_
        .type           _ZN2at6native27unrolled_elementwise_kernelINS0_13BinaryFunctorIN3c104HalfES4_bZZZNS0_23logical_and_kernel_cudaERNS_14TensorIteratorEENKUlvE0_clEvENKUlvE6_clEvEUlS4_S4_E_EESt5arrayIPcLm3EELi4E23TrivialOffsetCalculatorILi2EjESE_ILi1EjENS0_6memory15LoadWithoutCastENSH_16StoreWithoutCastEEEviT_T0_T2_T3_T4_T5_,@function
        .size           _ZN2at6native27unrolled_elementwise_kernelINS0_13BinaryFunctorIN3c104HalfES4_bZZZNS0_23logical_and_kernel_cudaERNS_14TensorIteratorEENKUlvE0_clEvENKUlvE6_clEvEUlS4_S4_E_EESt5arrayIPcLm3EELi4E23TrivialOffsetCalculatorILi2EjESE_ILi1EjENS0_6memory15LoadWithoutCastENSH_16StoreWithoutCastEEEviT_T0_T2_T3_T4_T5_,(.L_x_42119 - _ZN2at6native27unrolled_elementwise_kernelINS0_13BinaryFunctorIN3c104HalfES4_bZZZNS0_23logical_and_kernel_cudaERNS_14TensorIteratorEENKUlvE0_clEvENKUlvE6_clEvEUlS4_S4_E_EESt5arrayIPcLm3EELi4E23TrivialOffsetCalculatorILi2EjESE_ILi1EjENS0_6memory15LoadWithoutCastENSH_16StoreWithoutCastEEEviT_T0_T2_T3_T4_T5_)
        .other          _ZN2at6native27unrolled_elementwise_kernelINS0_13BinaryFunctorIN3c104HalfES4_bZZZNS0_23logical_and_kernel_cudaERNS_14TensorIteratorEENKUlvE0_clEvENKUlvE6_clEvEUlS4_S4_E_EESt5arrayIPcLm3EELi4E23TrivialOffsetCalculatorILi2EjESE_ILi1EjENS0_6memory15LoadWithoutCastENSH_16StoreWithoutCastEEEviT_T0_T2_T3_T4_T5_,@"STO_CUDA_ENTRY STV_DEFAULT"
_ZN2at6native27unrolled_elementwise_kernelINS0_13BinaryFunctorIN3c104HalfES4_bZZZNS0_23logical_and_kernel_cudaERNS_14TensorIteratorEENKUlvE0_clEvENKUlvE6_clEvEUlS4_S4_E_EESt5arrayIPcLm3EELi4E23TrivialOffsetCalculatorILi2EjESE_ILi1EjENS0_6memory15LoadWithoutCastENSH_16StoreWithoutCastEEEviT_T0_T2_T3_T4_T5_:
.text._ZN2at6native27unrolled_elementwise_kernelINS0_13BinaryFunctorIN3c104HalfES4_bZZZNS0_23logical_and_kernel_cudaERNS_14TensorIteratorEENKUlvE0_clEvENKUlvE6_clEvEUlS4_S4_E_EESt5arrayIPcLm3EELi4E23TrivialOffsetCalculatorILi2EjESE_ILi1EjENS0_6memory15LoadWithoutCastENSH_16StoreWithoutCastEEEviT_T0_T2_T3_T4_T5_:
        /* <DEDUP_REMOVED lines=61> */
[----:B------:R-:W-:-:S04]  /*03d0*/  PRMT R4, RZ, 0x7610, R4 ;  /* 0x00007610ff047816 */ /* 0x000fc80000000004 */
[----:B------:R-:W-:-:S13]  /*03e0*/  FSETP.NEU.FTZ.AND P6, PT, R24, RZ, PT ;  /* 0x000000ff1800720b */ /* 0x000fda0003fdd000 */
[----:B------:R-:W-:-:S05]  /*03f0*/  @P6 HADD2.F32 R25, -RZ, R25.H0_H0 ;  /* 0x20000019ff196230 */ /* 0x000fca0000004100 */
[----:B------:R-:W-:-:S04]  /*0400*/  @P6 FSETP.NEU.FTZ.AND P5, PT, R25, RZ, PT ;  /* 0x000000ff1900620b */ /* 0x000fc80003fbd000 */
[----:B------:R-:W-:-:S04]  /*0410*/  @P6 SEL R6, RZ, 0x1, !P5 ;  /* 0x00000001ff066807 */ /* 0x000fc80006800000 */
[----:B------:R-:W-:Y:S02]  /*0420*/  @P6 PRMT R4, R6, 0x7610, R4 ;  /* 0x0000761006046816 */ /* 0x000fe40000000004 */
.L_x_32104:
[----:B------:R-:W-:Y:S05]  /*0430*/  BSYNC B0 ;  /* 0x0000000000007941 */ /* 0x000fea0003800000 */
.L_x_32103:
[----:B------:R-:W-:Y:S01]  /*0440*/  BSSY B0, `(.L_x_32105) ;  /* 0x0000009000007945 */ /* 0x000fe20003800000 */
[----:B------:R-:W-:Y:S05]  /*0450*/  @P4 BRA `(.L_x_32106) ;  /* 0x0000007000004947 */ /* 0x000fea0003800000 */
[----:B-----5:R-:W-:Y:S01]  /*0460*/  HADD2.F32 R13, -RZ, R13.H0_H0 ;  /* 0x2000000dff0d7230 */ /* 0x020fe20000004100 */
[----:B0-----:R-:W-:-:S04]  /*0470*/  PRMT R8, RZ, 0x7610, R8 ;  /* 0x00007610ff087816 */ /* 0x001fc80000000008 */
[----:B------:R-:W-:-:S13]  /*0480*/  FSETP.NEU.FTZ.AND P5, PT, R13, RZ, PT ;  /* 0x000000ff0d00720b */ /* 0x000fda0003fbd000 */
[----:B------:R-:W-:-:S05]  /*0490*/  @P5 HADD2.F32 R14, -RZ, R14.H0_H0 ;  /* 0x2000000eff0e5230 */ /* 0x000fca0000004100 */
[----:B------:R-:W-:-:S04]  /*04a0*/  @P5 FSETP.NEU.FTZ.AND P4, PT, R14, RZ, PT ;  /* 0x000000ff0e00520b */ /* 0x000fc80003f9d000 */
[----:B------:R-:W-:-:S04]  /*04b0*/  @P5 SEL R6, RZ, 0x1, !P4 ;  /* 0x00000001ff065807 */ /* 0x000fc80006000000 */
[----:B------:R-:W-:Y:S02]  /*04c0*/  @P5 PRMT R8, R6, 0x7610, R8 ;  /* 0x0000761006085816 */ /* 0x000fe40000000008 */
.L_x_32106:
[----:B------:R-:W-:Y:S05]  /*04d0*/  BSYNC B0 ;  /* 0x0000000000007941 */ /* 0x000fea0003800000 */
.L_x_32105:
        /* <DEDUP_REMOVED lines=9> */
.L_x_32108:
[----:B------:R-:W-:Y:S05]  /*0570*/  BSYNC B0 ;  /* 0x0000000000007941 */ /* 0x000fea0003800000 */
.L_x_32107:
        /* <DEDUP_REMOVED lines=9> */
.L_x_32110:
[----:B------:R-:W-:Y:S05]  /*0610*/  BSYNC B0 ;  /* 0x0000000000007941 */ /* 0x000fea0003800000 */
.L_x_32109:
        /* <DEDUP_REMOVED lines=14> */
.L_x_32112:
[----:B------:R-:W-:Y:S05]  /*0700*/  BSYNC B0 ;  /* 0x0000000000007941 */ /* 0x000fea0003800000 */
.L_x_32111:
[----:B------:R-:W-:-:S13]  /*0710*/  ISETP.GE.AND P0, PT, R5, R12, PT ;  /* 0x0000000c0500720c */ /* 0x000fda0003f06270 */
[----:B------:R-:W-:Y:S05]  /*0720*/  @P0 EXIT ;  /* 0x000000000000094d */ /* 0x000fea0003800000 */
[----:B------:R-:W-:-:S05]  /*0730*/  IMAD R0, R0, 0x200, R5 ;  /* 0x0000020000007824 */ /* 0x000fca00078e0205 */
[----:B-1----:R-:W-:-:S05]  /*0740*/  IADD3 R2, P0, R0, c[0x0][0x168], RZ ;  /* 0x00005a0000027a10 */ /* 0x002fca0007f1e0ff */
[----:B------:R-:W-:-:S05]  /*0750*/  IMAD.X R3, RZ, RZ, c[0x0][0x16c], P0 ;  /* 0x00005b00ff037624 */ /* 0x000fca00000e06ff */
[----:B------:R-:W-:Y:S01]  /*0760*/  STG.E.U8 [R2.64], R10 ;  /* 0x0000000a02007986 */ /* 0x000fe2000c101104 */
[----:B------:R-:W-:Y:S05]  /*0770*/  EXIT ;  /* 0x000000000000794d */ /* 0x000fea0003800000 */
.L_x_32113:
        /* <DEDUP_REMOVED lines=16> */
.L_x_42119:


//--------------------- .text._ZN2at6native29vectorized_elementwise_kernelILi2ENS0_13BinaryFunctorIN3c104HalfES4_bZZZNS0_23logical_and_kernel_cudaERNS_14TensorIteratorEENKUlvE0_clEvENKUlvE6_clEvEUlS4_S4_E_EESt5arrayIPcLm3EEEEviT0_T1_ --------------------------
	.section	.text._ZN2at6native29vectorized_elementwise_kernelILi2ENS0_13BinaryFunctorIN3c104HalfES4_bZZZNS0_23logical_and_kernel_cudaERNS_14TensorIteratorEENKUlvE0_clEvENKUlvE6_clEvEUlS4_S4_E_EESt5arrayIPcLm3EEEEviT0_T1_,"ax",@progbits
	.sectioninfo	@"SHI_REGISTERS=32"
	.align	128
        .global         _ZN2at6native29vectorized_elementwise_kernelILi2ENS0_13BinaryFunctorIN3c104HalfES4_bZZZNS0_23logical_and_kernel_cudaERNS_14TensorIteratorEENKUlvE0_clEvENKUlvE6_clEvEUlS4_S4_E_EESt5arrayIPcLm3EEEEviT0_T1_
        .type           _ZN2at6native29vectorized_elementwise_kernelILi2ENS0_13BinaryFunctorIN3c104HalfES4_bZZZNS0_23logical_and_kernel_cudaERNS_14TensorIteratorEENKUlvE0_clEvENKUlvE6_clEvEUlS4_S4_E_EESt5arrayIPcLm3EEEEviT0_T1_,@function
        .size           _ZN2at6native29vectorized_elementwise_kernelILi2ENS0_13BinaryFunctorIN3c104HalfES4_bZZZNS0_23logical_and_kernel_cudaERNS_14TensorIteratorEENKUlvE0_clEvENKUlvE6_clEvEUlS4_S4_E_EESt5arrayIPcLm3EEEEviT0_T1_,(.L_x_42120 - _ZN2at6native29vectorized_elementwise_kernelILi2ENS0_13BinaryFunctorIN3c104HalfES4_bZZZNS0_23logical_and_kernel_cudaERNS_14TensorIteratorEENKUlvE0_clEvENKUlvE6_clEvEUlS4_S4_E_EESt5arrayIPcLm3EEEEviT0_T1_)
        .other          _ZN2at6native29vectorized_elementwise_kernelILi2ENS0_13BinaryFunctorIN3c104HalfES4_bZZZNS0_23logical_and_kernel_cudaERNS_14TensorIteratorEENKUlvE0_clEvENKUlvE6_clEvEUlS4_S4_E_EESt5arrayIPcLm3EEEEviT0_T1_,@"STO_CUDA_ENTRY STV_DEFAULT"
_ZN2at6native29vectorized_elementwise_kernelILi2ENS0_13BinaryFunctorIN3c104HalfES4_bZZZNS0_23logical_and_kernel_cudaERNS_14TensorIteratorEENKUlvE0_clEvENKUlvE6_clEvEUlS4_S4_E_EESt5arrayIPcLm3EEEEviT0_T1_:
.text._ZN2at6native29vectorized_elementwise_kernelILi2ENS0_13BinaryFunctorIN3c104HalfES4_bZZZNS0_23logical_and_kernel_cudaERNS_14TensorIteratorEENKUlvE0_clEvENKUlvE6_clEvEUlS4_S4_E_EESt5arrayIPcLm3EEEEviT0_T1_:
        /* <DEDUP_REMOVED lines=12> */
[----:B------:R-:W2:Y:S04]  /*00c0*/  LDG.E R9, [R4.64] ;  /* 0x0000000404097981 */ /* 0x000ea8000c1e1900 */
[----:B------:R-:W3:Y:S01]  /*00d0*/  LDG.E R10, [R4.64+0x200] ;  /* 0x00020004040a7981 */ /* 0x000ee2000c1e1900 */
[----:B------:R-:W-:-:S03]  /*00e0*/  IMAD.WIDE.U32 R6, R2, 0x4, R6 ;  /* 0x0000000402067825 */ /* 0x000fc600078e0006 */
[----:B------:R0:W4:Y:S04]  /*00f0*/  LDG.E R11, [R4.64+0x400] ;  /* 0x00040004040b7981 */ /* 0x000128000c1e1900 */
[----:B------:R1:W5:Y:S04]  /*0100*/  LDG.E R13, [R6.64] ;  /* 0x00000004060d7981 */ /* 0x000368000c1e1900 */
[----:B------:R1:W5:Y:S04]  /*0110*/  LDG.E R14, [R6.64+0x200] ;  /* 0x00020004060e7981 */ /* 0x000368000c1e1900 */
[----:B------:R0:W5:Y:S04]  /*0120*/  LDG.E R12, [R4.64+0x600] ;  /* 0x00060004040c7981 */ /* 0x000168000c1e1900 */
[----:B------:R1:W5:Y:S04]  /*0130*/  LDG.E R15, [R6.64+0x400] ;  /* 0x00040004060f7981 */ /* 0x000368000c1e1900 */
[----:B------:R1:W5:Y:S02]  /*0140*/  LDG.E R3, [R6.64+0x600] ;  /* 0x0006000406037981 */ /* 0x000364000c1e1900 */
[----:B-1----:R-:W-:-:S02]  /*0150*/  PRMT R7, RZ, 0x7610, R7 ;  /* 0x00007610ff077816 */ /* 0x002fc40000000007 */
[----:B------:R-:W-:Y:S01]  /*0160*/  PRMT R6, RZ, 0x7610, R6 ;  /* 0x00007610ff067816 */ /* 0x000fe20000000006 */
[--C-:B--2---:R-:W-:Y:S02]  /*0170*/  HADD2.F32 R8, -RZ, R9.reuse.H0_H0 ;  /* 0x20000009ff087230 */ /* 0x104fe40000004100 */
[----:B------:R-:W-:-:S03]  /*0180*/  HADD2.F32 R9, -RZ, R9.H1_H1 ;  /* 0x30000009ff097230 */ /* 0x000fc60000004100 */
[----:B------:R-:W-:Y:S01]  /*0190*/  FSETP.NEU.FTZ.AND P6, PT, R8, RZ, PT ;  /* 0x000000ff0800720b */ /* 0x000fe20003fdd000 */
[----:B---3--:R-:W-:Y:S01]  /*01a0*/  HADD2.F32 R8, -RZ, R10.H0_H0 ;  /* 0x2000000aff087230 */ /* 0x008fe20000004100 */
[----:B------:R-:W-:-:S04]  /*01b0*/  FSETP.NEU.FTZ.AND P1, PT, R9, RZ, PT ;  /* 0x000000ff0900720b */ /* 0x000fc80003f3d000 */
[----:B------:R-:W-:Y:S01]  /*01c0*/  FSETP.NEU.FTZ.AND P5, PT, R8, RZ, PT ;  /* 0x000000ff0800720b */ /* 0x000fe20003fbd000 */
[----:B0-----:R-:W-:Y:S02]  /*01d0*/  HADD2.F32 R4, -RZ, R10.H1_H1 ;  /* 0x3000000aff047230 */ /* 0x001fe40000004100 */
[----:B----4-:R-:W-:-:S04]  /*01e0*/  HADD2.F32 R5, -RZ, R11.H0_H0 ;  /* 0x2000000bff057230 */ /* 0x010fc80000004100 */
[--C-:B-----5:R-:W-:Y:S01]  /*01f0*/  @P6 HADD2.F32 R8, -RZ, R13.reuse.H0_H0 ;  /* 0x2000000dff086230 */ /* 0x120fe20000004100 */
[----:B------:R-:W-:Y:S01]  /*0200*/  FSETP.NEU.FTZ.AND P4, PT, R4, RZ, PT ;  /* 0x000000ff0400720b */ /* 0x000fe20003f9d000 */
[----:B------:R-:W-:Y:S01]  /*0210*/  @P1 HADD2.F32 R9, -RZ, R13.H1_H1 ;  /* 0x3000000dff091230 */ /* 0x000fe20000004100 */
[----:B------:R-:W-:Y:S02]  /*0220*/  FSETP.NEU.FTZ.AND P2, PT, R5, RZ, PT ;  /* 0x000000ff0500720b */ /* 0x000fe40003f5d000 */
[----:B------:R-:W-:Y:S01]  /*0230*/  @P6 FSETP.NEU.FTZ.AND P0, PT, R8, RZ, PT ;  /* 0x000000ff0800620b */ /* 0x000fe20003f1d000 */
[----:B------:R-:W-:Y:S01]  /*0240*/  @P5 HADD2.F32 R5, -RZ, R14.H0_H0 ;  /* 0x2000000eff055230 */ /* 0x000fe20000004100 */
[----:B------:R-:W-:Y:S01]  /*0250*/  @P1 FSETP.NEU.FTZ.AND P3, PT, R9, RZ, PT ;  /* 0x000000ff0900120b */ /* 0x000fe20003f7d000 */
[----:B------:R-:W-:Y:S01]  /*0260*/  HADD2.F32 R4, -RZ, R11.H1_H1 ;  /* 0x3000000bff047230 */ /* 0x000fe20000004100 */
[----:B------:R-:W-:Y:S01]  /*0270*/  @P6 SEL R7, RZ, 0x1, !P0 ;  /* 0x00000001ff076807 */ /* 0x000fe20004000000 */
[--C-:B------:R-:W-:Y:S01]  /*0280*/  HADD2.F32 R8, -RZ, R12.reuse.H0_H0 ;  /* 0x2000000cff087230 */ /* 0x100fe20000004100 */
[----:B------:R-:W-:Y:S01]  /*0290*/  @P5 FSETP.NEU.FTZ.AND P6, PT, R5, RZ, PT ;  /* 0x000000ff0500520b */ /* 0x000fe20003fdd000 */
[----:B------:R-:W-:Y:S01]  /*02a0*/  HADD2.F32 R5, -RZ, R12.H1_H1 ;  /* 0x3000000cff057230 */ /* 0x000fe20000004100 */
[----:B------:R-:W-:-:S02]  /*02b0*/  FSETP.NEU.FTZ.AND P0, PT, R4, RZ, PT ;  /* 0x000000ff0400720b */ /* 0x000fc40003f1d000 */
[----:B------:R-:W-:Y:S02]  /*02c0*/  @P1 SEL R6, RZ, 0x1, !P3 ;  /* 0x00000001ff061807 */ /* 0x000fe40005800000 */
[----:B------:R-:W-:Y:S01]  /*02d0*/  FSETP.NEU.FTZ.AND P3, PT, R8, RZ, PT ;  /* 0x000000ff0800720b */ /* 0x000fe20003f7d000 */
[----:B------:R-:W-:Y:S01]  /*02e0*/  @P4 HADD2.F32 R4, -RZ, R14.H1_H1 ;  /* 0x3000000eff044230 */ /* 0x000fe20000004100 */
[----:B------:R-:W-:Y:S01]  /*02f0*/  FSETP.NEU.FTZ.AND P1, PT, R5, RZ, PT ;  /* 0x000000ff0500720b */ /* 0x000fe20003f3d000 */
[----:B------:R-:W-:Y:S01]  /*0300*/  @P2 HADD2.F32 R5, -RZ, R15.H0_H0 ;  /* 0x2000000fff052230 */ /* 0x000fe20000004100 */
[----:B------:R-:W-:Y:S02]  /*0310*/  PRMT R9, RZ, 0x7610, R9 ;  /* 0x00007610ff097816 */ /* 0x000fe40000000009 */
[----:B------:R-:W-:Y:S02]  /*0320*/  @P5 SEL R9, RZ, 0x1, !P6 ;  /* 0x00000001ff095807 */ /* 0x000fe40007000000 */
[----:B------:R-:W-:-:S02]  /*0330*/  @P4 FSETP.NEU.FTZ.AND P6, PT, R4, RZ, PT ;  /* 0x000000ff0400420b */ /* 0x000fc40003fdd000 */
[----:B------:R-:W-:Y:S02]  /*0340*/  PRMT R8, RZ, 0x7610, R8 ;  /* 0x00007610ff087816 */ /* 0x000fe40000000008 */
[----:B------:R-:W-:Y:S01]  /*0350*/  @P2 FSETP.NEU.FTZ.AND P5, PT, R5, RZ, PT ;  /* 0x000000ff0500220b */ /* 0x000fe20003fbd000 */
[----:B------:R-:W-:Y:S01]  /*0360*/  @P0 HADD2.F32 R5, -RZ, R15.H1_H1 ;  /* 0x3000000fff050230 */ /* 0x000fe20000004100 */
[----:B------:R-:W-:Y:S02]  /*0370*/  @P4 SEL R8, RZ, 0x1, !P6 ;  /* 0x00000001ff084807 */ /* 0x000fe40007000000 */
[----:B------:R-:W-:Y:S01]  /*0380*/  IADD3 R4, P4, R0, c[0x0][0x168], RZ ;  /* 0x00005a0000047a10 */ /* 0x000fe20007f9e0ff */
[--C-:B------:R-:W-:Y:S02]  /*0390*/  @P3 HADD2.F32 R0, -RZ, R3.reuse.H0_H0 ;  /* 0x20000003ff003230 */ /* 0x100fe40000004100 */
[----:B------:R-:W-:Y:S01]  /*03a0*/  @P1 HADD2.F32 R3, -RZ, R3.H1_H1 ;  /* 0x30000003ff031230 */ /* 0x000fe20000004100 */
[----:B------:R-:W-:-:S02]  /*03b0*/  PRMT R11, RZ, 0x7610, R11 ;  /* 0x00007610ff0b7816 */ /* 0x000fc4000000000b */
[----:B------:R-:W-:Y:S01]  /*03c0*/  @P0 FSETP.NEU.FTZ.AND P6, PT, R5, RZ, PT ;  /* 0x000000ff0500020b */ /* 0x000fe20003fdd000 */
[----:B------:R-:W-:Y:S01]  /*03d0*/  IMAD.X R5, RZ, RZ, c[0x0][0x16c], P4 ;  /* 0x00005b00ff057624 */ /* 0x000fe200020e06ff */
[----:B------:R-:W-:Y:S02]  /*03e0*/  @P2 SEL R11, RZ, 0x1, !P5 ;  /* 0x00000001ff0b2807 */ /* 0x000fe40006800000 */
        /* <DEDUP_REMOVED lines=18> */
.L_x_32114:
        /* <DEDUP_REMOVED lines=88> */
[----:B0-----:R-:W-:-:S04]  /*0a90*/  PRMT R4, RZ, 0x7610, R4 ;  /* 0x00007610ff047816 */ /* 0x001fc80000000004 */
[----:B------:R-:W-:-:S13]  /*0aa0*/  FSETP.NEU.FTZ.AND P4, PT, R29, RZ, PT ;  /* 0x000000ff1d00720b */ /* 0x000fda0003f9d000 */
[----:B------:R-:W-:-:S05]  /*0ab0*/  @P4 HADD2.F32 R6, -RZ, R6.H0_H0 ;  /* 0x20000006ff064230 */ /* 0x000fca0000004100 */
[----:B------:R-:W-:-:S04]  /*0ac0*/  @P4 FSETP.NEU.FTZ.AND P3, PT, R6, RZ, PT ;  /* 0x000000ff0600420b */ /* 0x000fc80003f7d000 */
[----:B------:R-:W-:-:S04]  /*0ad0*/  @P4 SEL R2, RZ, 0x1, !P3 ;  /* 0x00000001ff024807 */ /* 0x000fc80005800000 */
[----:B------:R-:W-:Y:S02]  /*0ae0*/  @P4 PRMT R4, R2, 0x7610, R4 ;  /* 0x0000761002044816 */ /* 0x000fe40000000004 */
.L_x_32116:
[----:B------:R-:W-:Y:S05]  /*0af0*/  BSYNC B0 ;  /* 0x0000000000007941 */ /* 0x000fea0003800000 */
.L_x_32115:
        /* <DEDUP_REMOVED lines=10> */
[----:B------:R-:W-:-:S04]  /*0ba0*/  PRMT R6, RZ, 0x7610, R6 ;  /* 0x00007610ff067816 */ /* 0x000fc80000000006 */
[----:B------:R-:W-:-:S13]  /*0bb0*/  FSETP.NEU.FTZ.AND P6, PT, R10, RZ, PT ;  /* 0x000000ff0a00720b */ /* 0x000fda0003fdd000 */
[----:B------:R-:W-:-:S05]  /*0bc0*/  @P6 HADD2.F32 R11, -RZ, R11.H0_H0 ;  /* 0x2000000bff0b6230 */ /* 0x000fca0000004100 */
[----:B------:R-:W-:-:S04]  /*0bd0*/  @P6 FSETP.NEU.FTZ.AND P5, PT, R11, RZ, PT ;  /* 0x000000ff0b00620b */ /* 0x000fc80003fbd000 */
[----:B------:R-:W-:-:S04]  /*0be0*/  @P6 SEL R2, RZ, 0x1, !P5 ;  /* 0x00000001ff026807 */ /* 0x000fc80006800000 */
[----:B------:R-:W-:Y:S02]  /*0bf0*/  @P6 PRMT R6, R2, 0x7610, R6 ;  /* 0x0000761002066816 */ /* 0x000fe40000000006 */
.L_x_32118:
[----:B------:R-:W-:Y:S05]  /*0c00*/  BSYNC B0 ;  /* 0x0000000000007941 */ /* 0x000fea0003800000 */
.L_x_32117:
[----:B------:R-:W-:Y:S01]  /*0c10*/  BSSY B0, `(.L_x_32119) ;  /* 0x000000c000007945 */ /* 0x000fe20003800000 */
[----:B------:R-:W-:Y:S01]  /*0c20*/  ISETP.GE.AND P5, PT, R3, R8, PT ;  /* 0x000000080300720c */ /* 0x000fe20003fa6270 */
[----:B------:R-:W-:Y:S01]  /*0c30*/  @!P0 IMAD.IADD R2, R0, 0x1, R9 ;  /* 0x0000000100028824 */ /* 0x000fe200078e0209 */
[----:B------:R-:W-:Y:S01]  /*0c40*/  IADD3 R3, R9, 0x380, RZ ;  /* 0x0000038009037810 */ /* 0x000fe20007ffe0ff */
        /* <DEDUP_REMOVED lines=8> */
.L_x_32120:
[----:B------:R-:W-:Y:S05]  /*0cd0*/  BSYNC B0 ;  /* 0x0000000000007941 */ /* 0x000fea0003800000 */
.L_x_32119:
[----:B------:R-:W-:Y:S01]  /*0ce0*/  @!P0 IADD3 R2, P6, R2, c[0x0][0x168], RZ ;  /* 0x00005a0002028a10 */ /* 0x000fe20007fde0ff */
[----:B------:R-:W-:Y:S01]  /*0cf0*/  BSSY B0, `(.L_x_32121) ;  /* 0x000000b000007945 */ /* 0x000fe20003800000 */
[----:B------:R-:W-:-:S03]  /*0d00*/  ISETP.GE.AND P2, PT, R3, R8, PT ;  /* 0x000000080300720c */ /* 0x000fc60003f46270 */
[----:B------:R-:W-:Y:S01]  /*0d10*/  @!P0 IMAD.X R3, RZ, RZ, c[0x0][0x16c], P6 ;  /* 0x00005b00ff038624 */ /* 0x000fe200030e06ff */
        /* <DEDUP_REMOVED lines=8> */
.L_x_32122:
[----:B------:R-:W-:Y:S05]  /*0da0*/  BSYNC B0 ;  /* 0x0000000000007941 */ /* 0x000fea0003800000 */
.L_x_32121:
[----:B------:R-:W-:Y:S01]  /*0db0*/  BSSY B0, `(.L_x_32123) ;  /* 0x0000009000007945 */ /* 0x000fe20003800000 */
        /* <DEDUP_REMOVED lines=8> */
.L_x_32124:
[----:B------:R-:W-:Y:S05]  /*0e40*/  BSYNC B0 ;  /* 0x0000000000007941 */ /* 0x000fea0003800000 */
.L_x_32123:
        /* <DEDUP_REMOVED lines=9> */
.L_x_32126:
[----:B------:R-:W-:Y:S05]  /*0ee0*/  BSYNC B0 ;  /* 0x0000000000007941 */ /* 0x000fea0003800000 */
.L_x_32125:
        /* <DEDUP_REMOVED lines=9> */
.L_x_32128:
[----:B------:R-:W-:Y:S05]  /*0f80*/  BSYNC B0 ;  /* 0x0000000000007941 */ /* 0x000fea0003800000 */
.L_x_32127:
        /* <DEDUP_REMOVED lines=9> */
.L_x_32130:
[----:B------:R-:W-:Y:S05]  /*1020*/  BSYNC B0 ;  /* 0x0000000000007941 */ /* 0x000fea0003800000 */
.L_x_32129:
        /* <DEDUP_REMOVED lines=18> */
.L_x_32133:
[----:B0-----:R-:W-:-:S13]  /*1150*/  ISETP.GE.AND P0, PT, R9, R8, PT ;  /* 0x000000080900720c */ /* 0x001fda0003f06270 */
[----:B------:R-:W-:Y:S05]  /*1160*/  @P0 BRA `(.L_x_32135) ;  /* 0x000000c000000947 */ /* 0x000fea0003800000 */
[----:B------:R-:W-:Y:S01]  /*1170*/  IMAD.IADD R2, R0, 0x1, R9 ;  /* 0x0000000100027824 */ /* 0x000fe200078e0209 */
[----:B------:R-:W-:-:S04]  /*1180*/  IADD3 R9, R9, 0x80, RZ ;  /* 0x0000008009097810 */ /* 0x000fc80007ffe0ff */
[----:B------:R-:W-:-:S05]  /*1190*/  IADD3 R2, P0, R2, c[0x0][0x168], RZ ;  /* 0x00005a0002027a10 */ /* 0x000fca0007f1e0ff */
[----:B------:R-:W-:-:S05]  /*11a0*/  IMAD.X R3, RZ, RZ, c[0x0][0x16c], P0 ;  /* 0x00005b00ff037624 */ /* 0x000fca00000e06ff */
[----:B-----5:R0:W-:Y:S03]  /*11b0*/  STG.E.U8 [R2.64], R10 ;  /* 0x0000000a02007986 */ /* 0x0201e6000c101104 */
.L_x_32134:
[----:B------:R-:W-:-:S13]  /*11c0*/  ISETP.GE.AND P0, PT, R9, R8, PT ;  /* 0x000000080900720c */ /* 0x000fda0003f06270 */
[----:B------:R-:W-:Y:S05]  /*11d0*/  @P0 BRA `(.L_x_32136) ;  /* 0x000000d000000947 */ /* 0x000fea0003800000 */
[----:B0-----:R-:W-:Y:S01]  /*11e0*/  IMAD.IADD R2, R0, 0x1, R9 ;  /* 0x0000000100027824 */ /* 0x001fe200078e0209 */
[----:B------:R-:W-:-:S04]  /*11f0*/  IADD3 R9, R9, 0x80, RZ ;  /* 0x0000008009097810 */ /* 0x000fc80007ffe0ff */
[----:B------:R-:W-:-:S05]  /*1200*/  IADD3 R2, P0, R2, c[0x0][0x168], RZ ;  /* 0x00005a0002027a10 */ /* 0x000fca0007f1e0ff */
[----:B------:R-:W-:-:S05]  /*1210*/  IMAD.X R3, RZ, RZ, c[0x0][0x16c], P0 ;  /* 0x00005b00ff037624 */ /* 0x000fca00000e06ff */
[----:B------:R0:W-:Y:S03]  /*1220*/  STG.E.U8 [R2.64], R11 ;  /* 0x0000000b02007986 */ /* 0x0001e6000c101104 */
.L_x_32135:
        /* <DEDUP_REMOVED lines=8> */
.L_x_32136:
[----:B------:R-:W-:Y:S05]  /*12b0*/  BSYNC B1 ;  /* 0x0000000000017941 */ /* 0x000fea0003800000 */
.L_x_32132:
[----:B------:R-:W-:-:S13]  /*12c0*/  ISETP.GE.AND P0, PT, R9, R8, PT ;  /* 0x000000080900720c */ /* 0x000fda0003f06270 */
[----:B0-----:R-:W-:Y:S01]  /*12d0*/  @!P0 IMAD.IADD R2, R0, 0x1, R9 ;  /* 0x0000000100028824 */ /* 0x001fe200078e0209 */
[----:B------:R-:W-:-:S04]  /*12e0*/  @!P0 IADD3 R9, R9, 0x80, RZ ;  /* 0x0000008009098810 */ /* 0x000fc80007ffe0ff */
[----:B------:R-:W-:-:S05]  /*12f0*/  @!P0 IADD3 R2, P1, R2, c[0x0][0x168], RZ ;  /* 0x00005a0002028a10 */ /* 0x000fca0007f3e0ff */
[----:B------:R-:W-:-:S05]  /*1300*/  @!P0 IMAD.X R3, RZ, RZ, c[0x0][0x16c], P1 ;  /* 0x00005b00ff038624 */ /* 0x000fca00008e06ff */
[----:B------:R0:W-:Y:S03]  /*1310*/  @!P0 STG.E.U8 [R2.64], R13 ;  /* 0x0000000d02008986 */ /* 0x0001e6000c101104 */
.L_x_32137:
[----:B------:R-:W-:Y:S05]  /*1320*/  BSYNC B0 ;  /* 0x0000000000007941 */ /* 0x000fea0003800000 */
.L_x_32131:
        /* <DEDUP_REMOVED lines=8> */
.L_x_32138:
        /* <DEDUP_REMOVED lines=13> */
.L_x_42120:


//--------------------- .text._ZN2at6native29vectorized_elementwise_kernelILi4ENS0_13BinaryFunctorIN3c104HalfES4_bZZZNS0_23logical_and_kernel_cudaERNS_14TensorIteratorEENKUlvE0_clEvENKUlvE6_clEvEUlS4_S4_E_EESt5arrayIPcLm3EEEEviT0_T1_ --------------------------
	.section	.text._ZN2at6native29vectorized_elementwise_kernelILi4ENS0_13BinaryFunctorIN3c104HalfES4_bZZZNS0_23logical_and_kernel_cudaERNS_14TensorIteratorEENKUlvE0_clEvENKUlvE6_clEvEUlS4_S4_E_EESt5arrayIPcLm3EEEEviT0_T1_,"ax",@progbits
	.sectioninfo	@"SHI_REGISTERS=32"
	.align	128
        .global         _ZN2at6native29vectorized_elementwise_kernelILi4ENS0_13BinaryFunctorIN3c104HalfES4_bZZZNS0_23logical_and_kernel_cudaERNS_14TensorIteratorEENKUlvE0_clEvENKUlvE6_clEvEUlS4_S4_E_EESt5arrayIPcLm3EEEEviT0_T1_
        .type           _ZN2at6native29vectorized_elementwise_kernelILi4ENS0_13BinaryFunctorIN3c104HalfES4_bZZZNS0_23logical_and_kernel_cudaERNS_14TensorIteratorEENKUlvE0_clEvENKUlvE6_clEvEUlS4_S4_E_EESt5arrayIPcLm3EEEEviT0_T1_,@function
        .size           _ZN2at6native29vectorized_elementwise_kernelILi4ENS0_13BinaryFunctorIN3c104HalfES4_bZZZNS0_23logical_and_kernel_cudaERNS_14TensorIteratorEENKUlvE0_clEvENKUlvE6_clEvEUlS4_S4_E_EESt5arrayIPcLm3EEEEviT0_T1_,(.L_x_42121 - _ZN2at6native29vectorized_elementwise_kernelILi4ENS0_13BinaryFunctorIN3c104HalfES4_bZZZNS0_23logical_and_kernel_cudaERNS_14TensorIteratorEENKUlvE0_clEvENKUlvE6_clEvEUlS4_S4_E_EESt5arrayIPcLm3EEEEviT0_T1_)
        .other          _ZN2at6native29vectorized_elementwise_kernelILi4ENS0_13BinaryFunctorIN3c104HalfES4_bZZZNS0_23logical_and_kernel_cudaERNS_14TensorIteratorEENKUlvE0_clEvENKUlvE6_clEvEUlS4_S4_E_EESt5arrayIPcLm3EEEEviT0_T1_,@"STO_CUDA_ENTRY STV_DEFAULT"
_ZN2at6native29vectorized_elementwise_kernelILi4ENS0_13BinaryFunctorIN3c104HalfES4_bZZZNS0_23logical_and_kernel_cudaERNS_14TensorIteratorEENKUlvE0_clEvENKUlvE6_clEvEUlS4_S4_E_EESt5arrayIPcLm3EEEEviT0_T1_:
.text._ZN2at6native29vectorized_elementwise_kernelILi4ENS0_13BinaryFunctorIN3c104HalfES4_bZZZNS0_23logical_and_kernel_cudaERNS_14TensorIteratorEENKUlvE0_clEvENKUlvE6_clEvEUlS4_S4_E_EESt5arrayIPcLm3EEEEviT0_T1_:
        /* <DEDUP_REMOVED lines=17> */
[--C-:B--2---:R-:W-:Y:S02]  /*0110*/  HADD2.F32 R7, -RZ, R8.reuse.H0_H0 ;  /* 0x20000008ff077230 */ /* 0x104fe40000004100 */
[----:B------:R-:W-:-:S03]  /*0120*/  HADD2.F32 R8, -RZ, R8.H1_H1 ;  /* 0x30000008ff087230 */ /* 0x000fc60000004100 */
[----:B------:R-:W-:Y:S02]  /*0130*/  FSETP.NEU.FTZ.AND P4, PT, R7, RZ, PT ;  /* 0x000000ff0700720b */ /* 0x000fe40003f9d000 */
[----:B------:R-:W-:Y:S01]  /*0140*/  FSETP.NEU.FTZ.AND P5, PT, R8, RZ, PT ;  /* 0x000000ff0800720b */ /* 0x000fe20003fbd000 */
[----:B------:R-:W-:Y:S02]  /*0150*/  HADD2.F32 R7, -RZ, R9.H0_H0 ;  /* 0x20000009ff077230 */ /* 0x000fe40000004100 */
[--C-:B---3--:R-:W-:Y:S02]  /*0160*/  HADD2.F32 R8, -RZ, R10.reuse.H0_H0 ;  /* 0x2000000aff087230 */ /* 0x108fe40000004100 */
[----:B------:R-:W-:Y:S01]  /*0170*/  HADD2.F32 R10, -RZ, R10.H1_H1 ;  /* 0x3000000aff0a7230 */ /* 0x000fe20000004100 */
[----:B------:R-:W-:-:S05]  /*0180*/  FSETP.NEU.FTZ.AND P0, PT, R7, RZ, PT ;  /* 0x000000ff0700720b */ /* 0x000fca0003f1d000 */
[--C-:B----4-:R-:W-:Y:S02]  /*0190*/  @P4 HADD2.F32 R7, -RZ, R2.reuse.H0_H0 ;  /* 0x20000002ff074230 */ /* 0x110fe40000004100 */
[----:B------:R-:W-:Y:S01]  /*01a0*/  @P5 HADD2.F32 R2, -RZ, R2.H1_H1 ;  /* 0x30000002ff025230 */ /* 0x000fe20000004100 */
[----:B------:R-:W-:Y:S02]  /*01b0*/  FSETP.NEU.FTZ.AND P2, PT, R8, RZ, PT ;  /* 0x000000ff0800720b */ /* 0x000fe40003f5d000 */
[----:B------:R-:W-:Y:S01]  /*01c0*/  FSETP.NEU.FTZ.AND P1, PT, R10, RZ, PT ;  /* 0x000000ff0a00720b */ /* 0x000fe20003f3d000 */
[--C-:B------:R-:W-:Y:S01]  /*01d0*/  HADD2.F32 R10, -RZ, R11.reuse.H0_H0 ;  /* 0x2000000bff0a7230 */ /* 0x100fe20000004100 */
[----:B------:R-:W-:Y:S01]  /*01e0*/  @P4 FSETP.NEU.FTZ.AND P3, PT, R7, RZ, PT ;  /* 0x000000ff0700420b */ /* 0x000fe20003f7d000 */
[----:B------:R-:W-:Y:S01]  /*01f0*/  HADD2.F32 R11, -RZ, R11.H1_H1 ;  /* 0x3000000bff0b7230 */ /* 0x000fe20000004100 */
[----:B------:R-:W-:Y:S01]  /*0200*/  @P5 FSETP.NEU.FTZ.AND P6, PT, R2, RZ, PT ;  /* 0x000000ff0200520b */ /* 0x000fe20003fdd000 */
[----:B------:R-:W-:Y:S01]  /*0210*/  HADD2.F32 R9, -RZ, R9.H1_H1 ;  /* 0x30000009ff097230 */ /* 0x000fe20000004100 */
[----:B------:R-:W-:-:S02]  /*0220*/  PRMT R7, RZ, 0x7610, R7 ;  /* 0x00007610ff077816 */ /* 0x000fc40000000007 */
[----:B------:R-:W-:Y:S02]  /*0230*/  @P4 SEL R7, RZ, 0x1, !P3 ;  /* 0x00000001ff074807 */ /* 0x000fe40005800000 */
[----:B------:R-:W-:Y:S02]  /*0240*/  PRMT R2, RZ, 0x7610, R2 ;  /* 0x00007610ff027816 */ /* 0x000fe40000000002 */
[----:B------:R-:W-:Y:S02]  /*0250*/  FSETP.NEU.FTZ.AND P4, PT, R10, RZ, PT ;  /* 0x000000ff0a00720b */ /* 0x000fe40003f9d000 */
[----:B------:R-:W-:Y:S01]  /*0260*/  @P5 SEL R2, RZ, 0x1, !P6 ;  /* 0x00000001ff025807 */ /* 0x000fe20007000000 */
[----:B------:R-:W-:Y:S01]  /*0270*/  @P0 HADD2.F32 R8, -RZ, R3.H0_H0 ;  /* 0x20000003ff080230 */ /* 0x000fe20000004100 */
[----:B------:R-:W-:Y:S02]  /*0280*/  FSETP.NEU.FTZ.AND P5, PT, R11, RZ, PT ;  /* 0x000000ff0b00720b */ /* 0x000fe40003fbd000 */
[----:B------:R-:W-:Y:S01]  /*0290*/  FSETP.NEU.FTZ.AND P3, PT, R9, RZ, PT ;  /* 0x000000ff0900720b */ /* 0x000fe20003f7d000 */
[--C-:B-----5:R-:W-:Y:S01]  /*02a0*/  @P2 HADD2.F32 R9, -RZ, R4.reuse.H0_H0 ;  /* 0x20000004ff092230 */ /* 0x120fe20000004100 */
[----:B------:R-:W-:Y:S01]  /*02b0*/  @P0 FSETP.NEU.FTZ.AND P6, PT, R8, RZ, PT ;  /* 0x000000ff0800020b */ /* 0x000fe20003fdd000 */
[----:B------:R-:W-:Y:S01]  /*02c0*/  @P1 HADD2.F32 R4, -RZ, R4.H1_H1 ;  /* 0x30000004ff041230 */ /* 0x000fe20000004100 */
[----:B------:R-:W-:-:S02]  /*02d0*/  PRMT R8, RZ, 0x7610, R8 ;  /* 0x00007610ff087816 */ /* 0x000fc40000000008 */
[----:B------:R-:W-:Y:S01]  /*02e0*/  @P0 SEL R8, RZ, 0x1, !P6 ;  /* 0x00000001ff080807 */ /* 0x000fe20007000000 */
[--C-:B------:R-:W-:Y:S01]  /*02f0*/  @P4 HADD2.F32 R10, -RZ, R5.reuse.H0_H0 ;  /* 0x20000005ff0a4230 */ /* 0x100fe20000004100 */
[----:B------:R-:W-:Y:S02]  /*0300*/  @P1 FSETP.NEU.FTZ.AND P0, PT, R4, RZ, PT ;  /* 0x000000ff0400120b */ /* 0x000fe40003f1d000 */
[----:B------:R-:W-:Y:S01]  /*0310*/  @P2 FSETP.NEU.FTZ.AND P6, PT, R9, RZ, PT ;  /* 0x000000ff0900220b */ /* 0x000fe20003fdd000 */
[----:B------:R-:W-:Y:S01]  /*0320*/  @P5 HADD2.F32 R5, -RZ, R5.H1_H1 ;  /* 0x30000005ff055230 */ /* 0x000fe20000004100 */
[----:B------:R-:W-:Y:S01]  /*0330*/  PRMT R4, RZ, 0x7610, R4 ;  /* 0x00007610ff047816 */ /* 0x000fe20000000004 */
[----:B------:R-:W-:Y:S01]  /*0340*/  @P3 HADD2.F32 R3, -RZ, R3.H1_H1 ;  /* 0x30000003ff033230 */ /* 0x000fe20000004100 */
[----:B------:R-:W-:Y:S02]  /*0350*/  PRMT R9, RZ, 0x7610, R9 ;  /* 0x00007610ff097816 */ /* 0x000fe40000000009 */
[----:B------:R-:W-:-:S02]  /*0360*/  @P1 SEL R4, RZ, 0x1, !P0 ;  /* 0x00000001ff041807 */ /* 0x000fc40004000000 */
[----:B------:R-:W-:Y:S02]  /*0370*/  @P2 SEL R9, RZ, 0x1, !P6 ;  /* 0x00000001ff092807 */ /* 0x000fe40007000000 */
[----:B------:R-:W-:Y:S02]  /*0380*/  @P4 FSETP.NEU.FTZ.AND P0, PT, R10, RZ, PT ;  /* 0x000000ff0a00420b */ /* 0x000fe40003f1d000 */
[----:B------:R-:W-:Y:S02]  /*0390*/  PRMT R7, R2, 0x7604, R7 ;  /* 0x0000760402077816 */ /* 0x000fe40000000007 */
[----:B------:R-:W-:Y:S02]  /*03a0*/  @P5 FSETP.NEU.FTZ.AND P1, PT, R5, RZ, PT ;  /* 0x000000ff0500520b */ /* 0x000fe40003f3d000 */
[----:B------:R-:W-:Y:S02]  /*03b0*/  PRMT R5, RZ, 0x7610, R5 ;  /* 0x00007610ff057816 */ /* 0x000fe40000000005 */
[----:B------:R-:W-:-:S02]  /*03c0*/  IADD3 R2, P6, R0, c[0x0][0x168], RZ ;  /* 0x00005a0000027a10 */ /* 0x000fc40007fde0ff */
[----:B------:R-:W-:Y:S02]  /*03d0*/  @P3 FSETP.NEU.FTZ.AND P2, PT, R3, RZ, PT ;  /* 0x000000ff0300320b */ /* 0x000fe40003f5d000 */
[----:B------:R-:W-:Y:S02]  /*03e0*/  PRMT R10, R4, 0x7604, R9 ;  /* 0x00007604040a7816 */ /* 0x000fe40000000009 */
[----:B------:R-:W-:Y:S01]  /*03f0*/  @P4 SEL R5, RZ, 0x1, !P0 ;  /* 0x00000001ff054807 */ /* 0x000fe20004000000 */
[----:B------:R-:W-:Y:S01]  /*0400*/  IMAD.X R3, RZ, RZ, c[0x0][0x16c], P6 ;  /* 0x00005b00ff037624 */ /* 0x000fe200030e06ff */
[----:B------:R-:W-:Y:S02]  /*0410*/  PRMT R0, RZ, 0x7610, R0 ;  /* 0x00007610ff007816 */ /* 0x000fe40000000000 */
[----:B------:R-:W-:Y:S02]  /*0420*/  PRMT R4, RZ, 0x7610, R4 ;  /* 0x00007610ff047816 */ /* 0x000fe40000000004 */
[----:B------:R-:W-:-:S02]  /*0430*/  PRMT R9, R8, 0x7054, R7 ;  /* 0x0000705408097816 */ /* 0x000fc40000000007 */
        /* <DEDUP_REMOVED lines=9> */
.L_x_32139:
        /* <DEDUP_REMOVED lines=94> */
.L_x_32141:
[----:B------:R-:W-:Y:S05]  /*0ab0*/  BSYNC B0 ;  /* 0x0000000000007941 */ /* 0x000fea0003800000 */
.L_x_32140:
        /* <DEDUP_REMOVED lines=16> */
.L_x_32143:
[----:B------:R-:W-:Y:S05]  /*0bc0*/  BSYNC B0 ;  /* 0x0000000000007941 */ /* 0x000fea0003800000 */
.L_x_32142:
        /* <DEDUP_REMOVED lines=12> */
.L_x_32145:
[----:B------:R-:W-:Y:S05]  /*0c90*/  BSYNC B0 ;  /* 0x0000000000007941 */ /* 0x000fea0003800000 */
.L_x_32144:
        /* <DEDUP_REMOVED lines=12> */
.L_x_32147:
[----:B------:R-:W-:Y:S05]  /*0d60*/  BSYNC B0 ;  /* 0x0000000000007941 */ /* 0x000fea0003800000 */
.L_x_32146:
        /* <DEDUP_REMOVED lines=9> */
.L_x_32149:
[----:B------:R-:W-:Y:S05]  /*0e00*/  BSYNC B0 ;  /* 0x0000000000007941 */ /* 0x000fea0003800000 */
.L_x_32148:
        /* <DEDUP_REMOVED lines=9> */
.L_x_32151:
[----:B------:R-:W-:Y:S05]  /*0ea0*/  BSYNC B0 ;  /* 0x0000000000007941 */ /* 0x000fea0003800000 */
.L_x_32150:
        /* <DEDUP_REMOVED lines=9> */
.L_x_32153:
[----:B------:R-:W-:Y:S05]  /*0f40*/  BSYNC B0 ;  /* 0x0000000000007941 */ /* 0x000fea0003800000 */
.L_x_32152:
        /* <DEDUP_REMOVED lines=9> */
.L_x_32155:
[----:B------:R-:W-:Y:S05]  /*0fe0*/  BSYNC B0 ;  /* 0x0000000000007941 */ /* 0x000fea0003800000 */
.L_x_32154:
        /* <DEDUP_REMOVED lines=18> */
.L_x_32158:
[----:B0-----:R-:W-:-:S13]  /*1110*/  ISETP.GE.AND P0, PT, R9, R8, PT ;  /* 0x000000080900720c */ /* 0x001fda0003f06270 */
[----:B------:R-:W-:Y:S05]  /*1120*/  @P0 BRA `(.L_x_32160) ;  /* 0x000000c000000947 */ /* 0x000fea0003800000 */
[----:B------:R-:W-:Y:S01]  /*1130*/  IMAD.IADD R2, R0, 0x1, R9 ;  /* 0x0000000100027824 */ /* 0x000fe200078e0209 */
[----:B------:R-:W-:-:S04]  /*1140*/  IADD3 R9, R9, 0x80, RZ ;  /* 0x0000008009097810 */ /* 0x000fc80007ffe0ff */
[----:B------:R-:W-:-:S05]  /*1150*/  IADD3 R2, P0, R2, c[0x0][0x168], RZ ;  /* 0x00005a0002027a10 */ /* 0x000fca0007f1e0ff */
[----:B------:R-:W-:-:S05]  /*1160*/  IMAD.X R3, RZ, RZ, c[0x0][0x16c], P0 ;  /* 0x00005b00ff037624 */ /* 0x000fca00000e06ff */
[----:B-----5:R0:W-:Y:S03]  /*1170*/  STG.E.U8 [R2.64], R10 ;  /* 0x0000000a02007986 */ /* 0x0201e6000c101104 */
.L_x_32159:
[----:B------:R-:W-:-:S13]  /*1180*/  ISETP.GE.AND P0, PT, R9, R8, PT ;  /* 0x000000080900720c */ /* 0x000fda0003f06270 */
[----:B------:R-:W-:Y:S05]  /*1190*/  @P0 BRA `(.L_x_32161) ;  /* 0x000000d000000947 */ /* 0x000fea0003800000 */
[----:B0-----:R-:W-:Y:S01]  /*11a0*/  IMAD.IADD R2, R0, 0x1, R9 ;  /* 0x0000000100027824 */ /* 0x001fe200078e0209 */
[----:B------:R-:W-:-:S04]  /*11b0*/  IADD3 R9, R9, 0x80, RZ ;  /* 0x0000008009097810 */ /* 0x000fc80007ffe0ff */
[----:B------:R-:W-:-:S05]  /*11c0*/  IADD3 R2, P0, R2, c[0x0][0x168], RZ ;  /* 0x00005a0002027a10 */ /* 0x000fca0007f1e0ff */
[----:B------:R-:W-:-:S05]  /*11d0*/  IMAD.X R3, RZ, RZ, c[0x0][0x16c], P0 ;  /* 0x00005b00ff037624 */ /* 0x000fca00000e06ff */
[----:B------:R0:W-:Y:S03]  /*11e0*/  STG.E.U8 [R2.64], R11 ;  /* 0x0000000b02007986 */ /* 0x0001e6000c101104 */
.L_x_32160:
        /* <DEDUP_REMOVED lines=8> */
.L_x_32161:
[----:B------:R-:W-:Y:S05]  /*1270*/  BSYNC B1 ;  /* 0x0000000000017941 */ /* 0x000fea0003800000 */
.L_x_32157:
[----:B------:R-:W-:-:S13]  /*1280*/  ISETP.GE.AND P0, PT, R9, R8, PT ;  /* 0x000000080900720c */ /* 0x000fda0003f06270 */
[----:B0-----:R-:W-:Y:S01]  /*1290*/  @!P0 IMAD.IADD R2, R0, 0x1, R9 ;  /* 0x0000000100028824 */ /* 0x001fe200078e0209 */
[----:B------:R-:W-:-:S04]  /*12a0*/  @!P0 IADD3 R9, R9, 0x80, RZ ;  /* 0x0000008009098810 */ /* 0x000fc80007ffe0ff */
[----:B------:R-:W-:-:S05]  /*12b0*/  @!P0 IADD3 R2, P1, R2, c[0x0][0x168], RZ ;  /* 0x00005a0002028a10 */ /* 0x000fca0007f3e0ff */
[----:B------:R-:W-:-:S05]  /*12c0*/  @!P0 IMAD.X R3, RZ, RZ, c[0x0][0x16c], P1 ;  /* 0x00005b00ff038624 */ /* 0x000fca00008e06ff */
[----:B------:R0:W-:Y:S03]  /*12d0*/  @!P0 STG.E.U8 [R2.64], R13 ;  /* 0x0000000d02008986 */ /* 0x0001e6000c101104 */
.L_x_32162:
[----:B------:R-:W-:Y:S05]  /*12e0*/  BSYNC B0 ;  /* 0x0000000000007941 */ /* 0x000fea0003800000 */
.L_x_32156:
        /* <DEDUP_REMOVED lines=8> */
.L_x_32163:
        /* <DEDUP_REMOVED lines=9> */
.L_x_42121:


//--------------------- .text._ZN2at6native29vectorized_elementwise_kernelILi8ENS0_13BinaryFunctorIN3c104HalfES4_bZZZNS0_23logical_and_kernel_cudaERNS_14TensorIteratorEENKUlvE0_clEvENKUlvE6_clEvEUlS4_S4_E_EESt5arrayIPcLm3EEEEviT0_T1_ --------------------------
	.section	.text._ZN2at6native29vectorized_elementwise_kernelILi8ENS0_13BinaryFunctorIN3c104HalfES4_bZZZNS0_23logical_and_kernel_cudaERNS_14TensorIteratorEENKUlvE0_clEvENKUlvE6_clEvEUlS4_S4_E_EESt5arrayIPcLm3EEEEviT0_T1_,"ax",@progbits
	.sectioninfo	@"SHI_REGISTERS=4"
	.align	128
        .global         _ZN2at6native29vectorized_elementwise_kernelILi8ENS0_13BinaryFunctorIN3c104HalfES4_bZZZNS0_23logical_and_kernel_cudaERNS_14TensorIteratorEENKUlvE0_clEvENKUlvE6_clEvEUlS4_S4_E_EESt5arrayIPcLm3EEEEviT0_T1_
        .type           _ZN2at6native29vectorized_elementwise_kernelILi8ENS0_13BinaryFunctorIN3c104HalfES4_bZZZNS0_23logical_and_kernel_cudaERNS_14TensorIteratorEENKUlvE0_clEvENKUlvE6_clEvEUlS4_S4_E_EESt5arrayIPcLm3EEEEviT0_T1_,@function
        .size           _ZN2at6native29vectorized_elementwise_kernelILi8ENS0_13BinaryFunctorIN3c104HalfES4_bZZZNS0_23logical_and_kernel_cudaERNS_14TensorIteratorEENKUlvE0_clEvENKUlvE6_clEvEUlS4_S4_E_EESt5arrayIPcLm3EEEEviT0_T1_,(.L_x_42122 - _ZN2at6native29vectorized_elementwise_kernelILi8ENS0_13BinaryFunctorIN3c104HalfES4_bZZZNS0_23logical_and_kernel_cudaERNS_14TensorIteratorEENKUlvE0_clEvENKUlvE6_clEvEUlS4_S4_E_EESt5arrayIPcLm3EEEEviT0_T1_)
        .other          _ZN2at6native29vectorized_elementwise_kernelILi8ENS0_13BinaryFunctorIN3c104HalfES4_bZZZNS0_23logical_and_kernel_cudaERNS_14TensorIteratorEENKUlvE0_clEvENKUlvE6_clEvEUlS4_S4_E_EESt5arrayIPcLm3EEEEviT0_T1_,@"STO_CUDA_ENTRY STV_DEFAULT"
_ZN2at6native29vectorized_elementwise_kernelILi8ENS0_13BinaryFunctorIN3c104HalfES4_bZZZNS0_23logical_and_kernel_cudaERNS_14TensorIteratorEENKUlvE0_clEvENKUlvE6_clEvEUlS4_S4_E_EESt5arrayIPcLm3EEEEviT0_T1_:
.text._ZN2at6native29vectorized_elementwise_kernelILi8ENS0_13BinaryFunctorIN3c104HalfES4_bZZZNS0_23logical_and_kernel_cudaERNS_14TensorIteratorEENKUlvE0_clEvENKUlvE6_clEvEUlS4_S4_E_EESt5arrayIPcLm3EEEEviT0_T1_:
[----:B------:R-:W-:Y:S02]  /*0000*/  MOV R1, c[0x0][0x28] ;  /* 0x00000a0000017a02 */ /* 0x000fe40000000f00 */
[----:B------:R-:W-:Y:S05]  /*0010*/  EXIT ;  /* 0x000000000000794d */ /* 0x000fea0003800000 */
.L_x_32164:
        /* <DEDUP_REMOVED lines=14> */
.L_x_42122:


//--------------------- .text._ZN2at6native18elementwise_kernelILi128ELi4EZNS0_15gpu_kernel_implINS0_13AUnaryFunctorIffbZZZNS0_23logical_and_kernel_cudaERNS_14TensorIteratorEENKUlvE0_clEvENKUlvE5_clEvEUlffE_EEEEvRNS_18TensorIteratorBaseERKT_EUliE_EEviT1_ --------------------------
	.section	.text._ZN2at6native18elementwise_kernelILi128ELi4EZNS0_15gpu_kernel_implINS0_13AUnaryFunctorIffbZZZNS0_23logical_and_kernel_cudaERNS_14TensorIteratorEENKUlvE0_clEvENKUlvE5_clEvEUlffE_EEEEvRNS_18TensorIteratorBaseERKT_EUliE_EEviT1_,"ax",@progbits
	.sectioninfo	@"SHI_REGISTERS=26"
	.align	128
        .global         _ZN2at6native18elementwise_kernelILi128ELi4EZNS0_15gpu_kernel_implINS0_13AUnaryFunctorIffbZZZNS0_23logical_and_kernel_cudaERNS_14TensorIteratorEENKUlvE0_clEvENKUlvE5_clEvEUlffE_EEEEvRNS_18TensorIteratorBaseERKT_EUliE_EEviT1_
        .type           _ZN2at6native18elementwise_kernelILi128ELi4EZNS0_15gpu_kernel_implINS0_13AUnaryFunctorIffbZZZNS0_23logical_and_kernel_cudaERNS_14TensorIteratorEENKUlvE0_clEvENKUlvE5_clEvEUlffE_EEEEvRNS_18TensorIteratorBaseERKT_EUliE_EEviT1_,@function
        .size           _ZN2at6native18elementwise_kernelILi128ELi4EZNS0_15gpu_kernel_implINS0_13AUnaryFunctorIffbZZZNS0_23logical_and_kernel_cudaERNS_14TensorIteratorEENKUlvE0_clEvENKUlvE5_clEvEUlffE_EEEEvRNS_18TensorIteratorBaseERKT_EUliE_EEviT1_,(.L_x_42123 - _ZN2at6native18elementwise_kernelILi128ELi4EZNS0_15gpu_kernel_implINS0_13AUnaryFunctorIffbZZZNS0_23logical_and_kernel_cudaERNS_14TensorIteratorEENKUlvE0_clEvENKUlvE5_clEvEUlffE_EEEEvRNS_18TensorIteratorBaseERKT_EUliE_EEviT1_)
        .other          _ZN2at6native18elementwise_kernelILi128ELi4EZNS0_15gpu_kernel_implINS0_13AUnaryFunctorIffbZZZNS0_23logical_and_kernel_cudaERNS_14TensorIteratorEENKUlvE0_clEvENKUlvE5_clEvEUlffE_EEEEvRNS_18TensorIteratorBaseERKT_EUliE_EEviT1_,@"STO_CUDA_ENTRY STV_DEFAULT"
_ZN2at6native18elementwise_kernelILi128ELi4EZNS0_15gpu_kernel_implINS0_13AUnaryFunctorIffbZZZNS0_23logical_and_kernel_cudaERNS_14TensorIteratorEENKUlvE0_clEvENKUlvE5_clEvEUlffE_EEEEvRNS_18TensorIteratorBaseERKT_EUliE_EEviT1_:
.text._ZN2at6native18elementwise_kernelILi128ELi4EZNS0_15gpu_kernel_implINS0_13AUnaryFunctorIffbZZZNS0_23logical_and_kernel_cudaERNS_14TensorIteratorEENKUlvE0_clEvENKUlvE5_clEvEUlffE_EEEEvRNS_18TensorIteratorBaseERKT_EUliE_EEviT1_:
        /* <DEDUP_REMOVED lines=237> */
.L_x_32167:
        /* <DEDUP_REMOVED lines=20> */
.L_x_32172:
[----:B------:R-:W2:Y:S02]  /*1010*/  LDG.E.U8 R0, [R2.64] ;  /* 0x0000002402007981 */ /* 0x000ea4000c1e1100 */
[----:B--2---:R-:W0:Y:S01]  /*1020*/  I2F.U16 R0, R0 ;  /* 0x0000000000007306 */ /* 0x004e220000101000 */
[----:B------:R-:W-:Y:S05]  /*1030*/  BRA `(.L_x_32174) ;  /* 0x00000ca000007947 */ /* 0x000fea0003800000 */
.L_x_32171:
        /* <DEDUP_REMOVED lines=9> */
.L_x_32176:
[----:B------:R-:W2:Y:S02]  /*10d0*/  LDG.E R0, [R2.64] ;  /* 0x0000002402007981 */ /* 0x000ea4000c1e1900 */
[----:B--2---:R-:W0:Y:S01]  /*10e0*/  I2F R0, R0 ;  /* 0x0000000000007306 */ /* 0x004e220000201400 */
[----:B------:R-:W-:Y:S05]  /*10f0*/  BRA `(.L_x_32174) ;  /* 0x00000be000007947 */ /* 0x000fea0003800000 */
.L_x_32175:
[----:B------:R-:W2:Y:S02]  /*1100*/  LDG.E.U16 R0, [R2.64] ;  /* 0x0000002402007981 */ /* 0x000ea4000c1e1500 */
[----:B--2---:R-:W0:Y:S01]  /*1110*/  I2F.S16 R0, R0 ;  /* 0x0000000000007306 */ /* 0x004e220000101400 */
[----:B------:R-:W-:Y:S05]  /*1120*/  BRA `(.L_x_32174) ;  /* 0x00000bb000007947 */ /* 0x000fea0003800000 */
.L_x_32170:
        /* <DEDUP_REMOVED lines=8> */
.L_x_32178:
[----:B------:R-:W2:Y:S02]  /*11b0*/  LDG.E.U16 R0, [R2.64] ;  /* 0x0000002402007981 */ /* 0x000ea4000c1e1500 */
[----:B--2---:R-:W-:Y:S01]  /*11c0*/  HADD2.F32 R0, -RZ, R0.H0_H0 ;  /* 0x20000000ff007230 */ /* 0x004fe20000004100 */
[----:B------:R-:W-:Y:S05]  /*11d0*/  BRA `(.L_x_32174) ;  /* 0x00000b0000007947 */ /* 0x000fea0003800000 */
.L_x_32177:
        /* <DEDUP_REMOVED lines=8> */
.L_x_32180:
[----:B------:R-:W2:Y:S02]  /*1260*/  LDG.E.U16 R0, [R2.64] ;  /* 0x0000002402007981 */ /* 0x000ea4000c1e1500 */
[----:B--2---:R-:W-:Y:S01]  /*1270*/  HADD2.F32 R0, -RZ, R0.H0_H0 ;  /* 0x20000000ff007230 */ /* 0x004fe20000004100 */
[----:B------:R-:W-:Y:S05]  /*1280*/  BRA `(.L_x_32174) ;  /* 0x00000a5000007947 */ /* 0x000fea0003800000 */
.L_x_32179:
[----:B------:R-:W2:Y:S02]  /*1290*/  LDG.E.64 R2, [R2.64] ;  /* 0x0000002402027981 */ /* 0x000ea4000c1e1b00 */
[----:B--2---:R-:W0:Y:S01]  /*12a0*/  F2F.F32.F64 R0, R2 ;  /* 0x0000000200007310 */ /* 0x004e220000301000 */
[----:B------:R-:W0:-:S14]  /*12b0*/  DSETP.GEU.AND P0, PT, |R2|, c[0x2][0x0], PT ;  /* 0x008000000200762a */ /* 0x000e1c0003f0e200 */
[----:B0-----:R-:W-:Y:S01]  /*12c0*/  @!P0 FMUL R0, R0, 1.175494350822287508e-38 ;  /* 0x0080000000008820 */ /* 0x001fe20000400000 */
[----:B------:R-:W-:Y:S05]  /*12d0*/  BRA `(.L_x_32174) ;  /* 0x00000a0000007947 */ /* 0x000fea0003800000 */
.L_x_32169:
        /* <DEDUP_REMOVED lines=12> */
.L_x_32183:
[----:B------:R-:W2:Y:S02]  /*13a0*/  LDG.E.64 R2, [R2.64] ;  /* 0x0000002402027981 */ /* 0x000ea4000c1e1b00 */
[----:B--2---:R-:W0:Y:S01]  /*13b0*/  F2F.F32.F64 R0, R2 ;  /* 0x0000000200007310 */ /* 0x004e220000301000 */
[----:B------:R-:W0:-:S14]  /*13c0*/  DSETP.GEU.AND P0, PT, |R2|, c[0x2][0x0], PT ;  /* 0x008000000200762a */ /* 0x000e1c0003f0e200 */
[----:B0-----:R-:W-:Y:S01]  /*13d0*/  @!P0 FMUL R0, R0, 1.175494350822287508e-38 ;  /* 0x0080000000008820 */ /* 0x001fe20000400000 */
[----:B------:R-:W-:Y:S05]  /*13e0*/  BRA `(.L_x_32174) ;  /* 0x000008f000007947 */ /* 0x000fea0003800000 */
.L_x_32182:
        /* <DEDUP_REMOVED lines=26> */
.L_x_32185:
        /* <DEDUP_REMOVED lines=13> */
.L_x_32184:
[----:B------:R-:W2:Y:S02]  /*1660*/  LDG.E.U16 R0, [R2.64] ;  /* 0x0000002402007981 */ /* 0x000ea4000c1e1500 */
[----:B--2---:R-:W-:Y:S01]  /*1670*/  PRMT R0, RZ, 0x5410, R0 ;  /* 0x00005410ff007816 */ /* 0x004fe20000000000 */
[----:B------:R-:W-:Y:S05]  /*1680*/  BRA `(.L_x_32174) ;  /* 0x0000065000007947 */ /* 0x000fea0003800000 */
.L_x_32181:
        /* <DEDUP_REMOVED lines=11> */
.L_x_32188:
        /* <DEDUP_REMOVED lines=20> */
.L_x_32190:
[----:B------:R-:W-:Y:S05]  /*1880*/  BSYNC B0 ;  /* 0x0000000000007941 */ /* 0x000fea0003800000 */
.L_x_32189:
[----:B------:R-:W-:Y:S01]  /*1890*/  LEA R3, R0, 0x3b800000, 0x17 ;  /* 0x3b80000000037811 */ /* 0x000fe200078eb8ff */
[----:B------:R-:W-:-:S05]  /*18a0*/  IMAD.SHL.U32 R0, R2, 0x100000, RZ ;  /* 0x0010000002007824 */ /* 0x000fca00078e00ff */
[----:B------:R-:W-:Y:S01]  /*18b0*/  LOP3.LUT R0, R3, R0, R4, 0xfe, !PT ;  /* 0x0000000003007212 */ /* 0x000fe200078efe04 */
[----:B------:R-:W-:Y:S05]  /*18c0*/  BRA `(.L_x_32174) ;  /* 0x0000041000007947 */ /* 0x000fea0003800000 */
.L_x_32187:
        /* <DEDUP_REMOVED lines=20> */
.L_x_32192:
[----:B------:R-:W-:Y:S05]  /*1a10*/  BSYNC B0 ;  /* 0x0000000000007941 */ /* 0x000fea0003800000 */
.L_x_32191:
[----:B------:R-:W-:Y:S01]  /*1a20*/  LEA R3, R0, 0x37800000, 0x17 ;  /* 0x3780000000037811 */ /* 0x000fe200078eb8ff */
[----:B------:R-:W-:-:S05]  /*1a30*/  IMAD.SHL.U32 R0, R2, 0x200000, RZ ;  /* 0x0020000002007824 */ /* 0x000fca00078e00ff */
[----:B------:R-:W-:Y:S01]  /*1a40*/  LOP3.LUT R0, R3, R0, R4, 0xfe, !PT ;  /* 0x0000000003007212 */ /* 0x000fe200078efe04 */
[----:B------:R-:W-:Y:S05]  /*1a50*/  BRA `(.L_x_32174) ;  /* 0x0000028000007947 */ /* 0x000fea0003800000 */
.L_x_32186:
        /* <DEDUP_REMOVED lines=14> */
.L_x_32173:
        /* <DEDUP_REMOVED lines=21> */
.L_x_32194:
[----:B------:R-:W2:Y:S02]  /*1c90*/  LDG.E.64 R2, [R2.64] ;  /* 0x0000002402027981 */ /* 0x000ea4000c1e1b00 */
[----:B--2---:R0:W1:Y:S01]  /*1ca0*/  I2F.U64 R0, R2 ;  /* 0x0000000200007312 */ /* 0x0040620000301000 */
[----:B------:R-:W-:Y:S05]  /*1cb0*/  BRA `(.L_x_32174) ;  /* 0x0000002000007947 */ /* 0x000fea0003800000 */
.L_x_32193:
[----:B------:R-:W2:Y:S02]  /*1cc0*/  LDG.E R0, [R2.64] ;  /* 0x0000002402007981 */ /* 0x000ea4000c1e1900 */
[----:B--2---:R-:W0:Y:S02]  /*1cd0*/  I2F.U32 R0, R0 ;  /* 0x0000000000007306 */ /* 0x004e240000201000 */
.L_x_32174:
[----:B------:R-:W-:Y:S05]  /*1ce0*/  BSYNC B6 ;  /* 0x0000000000067941 */ /* 0x000fea0003800000 */
.L_x_32168:
        /* <DEDUP_REMOVED lines=19> */
.L_x_32198:
[----:B------:R0:W-:Y:S01]  /*1e20*/  STG.E.U8 [R16.64], R2 ;  /* 0x0000000210007986 */ /* 0x0001e2000c101124 */
[----:B------:R-:W-:Y:S05]  /*1e30*/  BRA `(.L_x_32200) ;  /* 0x00000d5000007947 */ /* 0x000fea0003800000 */
.L_x_32197:
        /* <DEDUP_REMOVED lines=9> */
.L_x_32202:
[----:B------:R0:W-:Y:S01]  /*1ed0*/  STG.E [R16.64], R2 ;  /* 0x0000000210007986 */ /* 0x0001e2000c101924 */
[----:B------:R-:W-:Y:S05]  /*1ee0*/  BRA `(.L_x_32200) ;  /* 0x00000ca000007947 */ /* 0x000fea0003800000 */
.L_x_32201:
[----:B------:R0:W-:Y:S01]  /*1ef0*/  STG.E.U16 [R16.64], R2 ;  /* 0x0000000210007986 */ /* 0x0001e2000c101524 */
[----:B------:R-:W-:Y:S05]  /*1f00*/  BRA `(.L_x_32200) ;  /* 0x00000c8000007947 */ /* 0x000fea0003800000 */
.L_x_32196:
        /* <DEDUP_REMOVED lines=9> */
.L_x_32204:
[----:B------:R-:W0:Y:S02]  /*1fa0*/  I2F.U32 R0, R2 ;  /* 0x0000000200007306 */ /* 0x000e240000201000 */
[----:B0-----:R-:W-:-:S05]  /*1fb0*/  F2FP.PACK_AB R0, RZ, R0 ;  /* 0x00000000ff00723e */ /* 0x001fca00000000ff */
[----:B------:R0:W-:Y:S01]  /*1fc0*/  STG.E.U16 [R16.64], R0 ;  /* 0x0000000010007986 */ /* 0x0001e2000c101524 */
[----:B------:R-:W-:Y:S05]  /*1fd0*/  BRA `(.L_x_32200) ;  /* 0x00000bb000007947 */ /* 0x000fea0003800000 */
.L_x_32203:
        /* <DEDUP_REMOVED lines=10> */
.L_x_32206:
[----:B------:R-:W0:Y:S02]  /*2080*/  I2F.U32 R2, R2 ;  /* 0x0000000200027306 */ /* 0x000e240000201000 */
[----:B0-----:R-:W-:-:S04]  /*2090*/  F2FP.PACK_AB R3, RZ, R2 ;  /* 0x00000002ff03723e */ /* 0x001fc800000000ff */
[----:B------:R-:W-:-:S05]  /*20a0*/  PRMT R3, R3, 0x5410, RZ ;  /* 0x0000541003037816 */ /* 0x000fca00000000ff */
[----:B------:R0:W-:Y:S01]  /*20b0*/  STG.E [R16.64], R3 ;  /* 0x0000000310007986 */ /* 0x0001e2000c101924 */
[----:B------:R-:W-:Y:S05]  /*20c0*/  BRA `(.L_x_32200) ;  /* 0x00000ac000007947 */ /* 0x000fea0003800000 */
.L_x_32205:
[----:B------:R-:W0:Y:S02]  /*20d0*/  I2F.F64.U32 R2, R2 ;  /* 0x0000000200027312 */ /* 0x000e240000201800 */
[----:B0-----:R0:W-:Y:S01]  /*20e0*/  STG.E.64 [R16.64], R2 ;  /* 0x0000000210007986 */ /* 0x0011e2000c101b24 */
[----:B------:R-:W-:Y:S05]  /*20f0*/  BRA `(.L_x_32200) ;  /* 0x00000a9000007947 */ /* 0x000fea0003800000 */
.L_x_32195:
        /* <DEDUP_REMOVED lines=10> */
.L_x_32209:
[----:B------:R-:W0:Y:S01]  /*21a0*/  I2F.F64.U32 R4, R2 ;  /* 0x0000000200047312 */ /* 0x000e220000201800 */
[----:B------:R-:W-:-:S05]  /*21b0*/  CS2R R6, SRZ ;  /* 0x0000000000067805 */ /* 0x000fca000001ff00 */
[----:B0-----:R0:W-:Y:S01]  /*21c0*/  STG.E.128 [R16.64], R4 ;  /* 0x0000000410007986 */ /* 0x0011e2000c101d24 */
[----:B------:R-:W-:Y:S05]  /*21d0*/  BRA `(.L_x_32200) ;  /* 0x000009b000007947 */ /* 0x000fea0003800000 */
.L_x_32208:
        /* <DEDUP_REMOVED lines=21> */
.L_x_32213:
[----:B------:R-:W-:Y:S05]  /*2330*/  BSYNC B0 ;  /* 0x0000000000007941 */ /* 0x000fea0003800000 */
.L_x_32212:
[----:B------:R-:W-:-:S05]  /*2340*/  LOP3.LUT R3, R0, R3, RZ, 0xfc, !PT ;  /* 0x0000000300037212 */ /* 0x000fca00078efcff */
[----:B------:R0:W-:Y:S01]  /*2350*/  STG.E.U8 [R16.64], R3 ;  /* 0x0000000310007986 */ /* 0x0001e2000c101124 */
[----:B------:R-:W-:Y:S05]  /*2360*/  BRA `(.L_x_32200) ;  /* 0x0000082000007947 */ /* 0x000fea0003800000 */
.L_x_32211:
        /* <DEDUP_REMOVED lines=13> */
.L_x_32215:
[----:B------:R-:W-:Y:S01]  /*2440*/  IMAD.MOV.U32 R0, RZ, RZ, 0x7f ;  /* 0x0000007fff007424 */ /* 0x000fe200078e00ff */
[----:B------:R-:W-:-:S04]  /*2450*/  ISETP.GT.U32.AND P0, PT, R3, 0x7f800000, PT ;  /* 0x7f8000000300780c */ /* 0x000fc80003f04070 */
[----:B------:R-:W-:-:S04]  /*2460*/  SEL R0, R0, 0x7c, P0 ;  /* 0x0000007c00007807 */ /* 0x000fc80000000000 */
.L_x_32216:
[----:B------:R-:W-:Y:S05]  /*2470*/  BSYNC B0 ;  /* 0x0000000000007941 */ /* 0x000fea0003800000 */
.L_x_32214:
[----:B------:R-:W-:-:S04]  /*2480*/  LOP3.LUT R2, R5, 0x80000000, RZ, 0xc0, !PT ;  /* 0x8000000005027812 */ /* 0x000fc800078ec0ff */
[----:B------:R-:W-:-:S04]  /*2490*/  SHF.R.U32.HI R3, RZ, 0x18, R2 ;  /* 0x00000018ff037819 */ /* 0x000fc80000011602 */
[----:B------:R-:W-:-:S05]  /*24a0*/  LOP3.LUT R3, R0, R3, RZ, 0xfc, !PT ;  /* 0x0000000300037212 */ /* 0x000fca00078efcff */
[----:B------:R0:W-:Y:S01]  /*24b0*/  STG.E.U8 [R16.64], R3 ;  /* 0x0000000310007986 */ /* 0x0001e2000c101124 */
[----:B------:R-:W-:Y:S05]  /*24c0*/  BRA `(.L_x_32200) ;  /* 0x000006c000007947 */ /* 0x000fea0003800000 */
.L_x_32210:
[----:B------:R-:W0:Y:S02]  /*24d0*/  I2F.U32 R0, R2 ;  /* 0x0000000200007306 */ /* 0x000e240000201000 */
[----:B0-----:R-:W-:-:S05]  /*24e0*/  F2FP.BF16.PACK_AB R0, RZ, R0 ;  /* 0x00000000ff00723e */ /* 0x001fca00000010ff */
[----:B------:R0:W-:Y:S01]  /*24f0*/  STG.E.U16 [R16.64], R0 ;  /* 0x0000000010007986 */ /* 0x0001e2000c101524 */
[----:B------:R-:W-:Y:S05]  /*2500*/  BRA `(.L_x_32200) ;  /* 0x0000068000007947 */ /* 0x000fea0003800000 */
.L_x_32207:
        /* <DEDUP_REMOVED lines=10> */
.L_x_32219:
        /* <DEDUP_REMOVED lines=17> */
.L_x_32222:
[----:B------:R-:W-:-:S04]  /*26c0*/  LOP3.LUT R2, R5, 0x80000000, RZ, 0xc0, !PT ;  /* 0x8000000005027812 */ /* 0x000fc800078ec0ff */
[----:B------:R-:W-:-:S04]  /*26d0*/  SHF.R.U32.HI R3, RZ, 0x18, R2 ;  /* 0x00000018ff037819 */ /* 0x000fc80000011602 */
[----:B------:R-:W-:-:S04]  /*26e0*/  LOP3.LUT R0, R0, R3, RZ, 0xfc, !PT ;  /* 0x0000000300007212 */ /* 0x000fc800078efcff */
[----:B------:R-:W-:Y:S02]  /*26f0*/  PRMT R8, R0, 0x7610, R8 ;  /* 0x0000761000087816 */ /* 0x000fe40000000008 */
.L_x_32221:
[----:B------:R-:W-:Y:S05]  /*2700*/  BSYNC B0 ;  /* 0x0000000000007941 */ /* 0x000fea0003800000 */
.L_x_32220:
[----:B------:R0:W-:Y:S01]  /*2710*/  STG.E.U8 [R16.64], R8 ;  /* 0x0000000810007986 */ /* 0x0001e2000c101124 */
[----:B------:R-:W-:Y:S05]  /*2720*/  BRA `(.L_x_32200) ;  /* 0x0000046000007947 */ /* 0x000fea0003800000 */
.L_x_32218:
        /* <DEDUP_REMOVED lines=17> */
.L_x_32225:
[----:B------:R-:W-:-:S04]  /*2840*/  LOP3.LUT R2, R5, 0x80000000, RZ, 0xc0, !PT ;  /* 0x8000000005027812 */ /* 0x000fc800078ec0ff */
[----:B------:R-:W-:-:S04]  /*2850*/  SHF.R.U32.HI R3, RZ, 0x18, R2 ;  /* 0x00000018ff037819 */ /* 0x000fc80000011602 */
[----:B------:R-:W-:-:S04]  /*2860*/  LOP3.LUT R0, R0, R3, RZ, 0xfc, !PT ;  /* 0x0000000300007212 */ /* 0x000fc800078efcff */
[----:B------:R-:W-:Y:S02]  /*2870*/  PRMT R8, R0, 0x7610, R8 ;  /* 0x0000761000087816 */ /* 0x000fe40000000008 */
.L_x_32224:
[----:B------:R-:W-:Y:S05]  /*2880*/  BSYNC B0 ;  /* 0x0000000000007941 */ /* 0x000fea0003800000 */
.L_x_32223:
[----:B------:R0:W-:Y:S01]  /*2890*/  STG.E.U8 [R16.64], R8 ;  /* 0x0000000810007986 */ /* 0x0001e2000c101124 */
[----:B------:R-:W-:Y:S05]  /*28a0*/  BRA `(.L_x_32200) ;  /* 0x000002e000007947 */ /* 0x000fea0003800000 */
.L_x_32217:
        /* <DEDUP_REMOVED lines=22> */
.L_x_32199:
        /* <DEDUP_REMOVED lines=20> */
.L_x_32227:
[----:B------:R-:W-:-:S05]  /*2b50*/  IMAD.MOV.U32 R3, RZ, RZ, RZ ;  /* 0x000000ffff037224 */ /* 0x000fca00078e00ff */
[----:B------:R0:W-:Y:S01]  /*2b60*/  STG.E.64 [R16.64], R2 ;  /* 0x0000000210007986 */ /* 0x0001e2000c101b24 */
[----:B------:R-:W-:Y:S05]  /*2b70*/  BRA `(.L_x_32200) ;  /* 0x0000001000007947 */ /* 0x000fea0003800000 */
.L_x_32226:
[----:B------:R0:W-:Y:S02]  /*2b80*/  STG.E [R16.64], R2 ;  /* 0x0000000210007986 */ /* 0x0001e4000c101924 */
.L_x_32200:
[----:B------:R-:W-:-:S05]  /*2b90*/  IMAD R18, R18, 0x200, R23 ;  /* 0x0000020012127824 */ /* 0x000fca00078e0217 */
[----:B------:R-:W-:Y:S02]  /*2ba0*/  IADD3 R19, R18, 0x80, RZ ;  /* 0x0000008012137810 */ /* 0x000fe40007ffe0ff */
.L_x_32166:
[----:B------:R-:W-:Y:S05]  /*2bb0*/  BSYNC B7 ;  /* 0x0000000000077941 */ /* 0x000fea0003800000 */
.L_x_32165:
        /* <DEDUP_REMOVED lines=231> */
.L_x_32230:
        /* <DEDUP_REMOVED lines=20> */
.L_x_32235:
[----:B------:R-:W2:Y:S02]  /*3b70*/  LDG.E.U8 R0, [R2.64] ;  /* 0x0000002402007981 */ /* 0x000ea4000c1e1100 */
[----:B--2---:R-:W0:Y:S01]  /*3b80*/  I2F.U16 R0, R0 ;  /* 0x0000000000007306 */ /* 0x004e220000101000 */
[----:B------:R-:W-:Y:S05]  /*3b90*/  BRA `(.L_x_32237) ;  /* 0x00000ca000007947 */ /* 0x000fea0003800000 */
.L_x_32234:
        /* <DEDUP_REMOVED lines=9> */
.L_x_32239:
[----:B------:R-:W2:Y:S02]  /*3c30*/  LDG.E R0, [R2.64] ;  /* 0x0000002402007981 */ /* 0x000ea4000c1e1900 */
[----:B--2---:R-:W0:Y:S01]  /*3c40*/  I2F R0, R0 ;  /* 0x0000000000007306 */ /* 0x004e220000201400 */
[----:B------:R-:W-:Y:S05]  /*3c50*/  BRA `(.L_x_32237) ;  /* 0x00000be000007947 */ /* 0x000fea0003800000 */
.L_x_32238:
[----:B------:R-:W2:Y:S02]  /*3c60*/  LDG.E.U16 R0, [R2.64] ;  /* 0x0000002402007981 */ /* 0x000ea4000c1e1500 */
[----:B--2---:R-:W0:Y:S01]  /*3c70*/  I2F.S16 R0, R0 ;  /* 0x0000000000007306 */ /* 0x004e220000101400 */
[----:B------:R-:W-:Y:S05]  /*3c80*/  BRA `(.L_x_32237) ;  /* 0x00000bb000007947 */ /* 0x000fea0003800000 */
.L_x_32233:
        /* <DEDUP_REMOVED lines=8> */
.L_x_32241:
[----:B------:R-:W2:Y:S02]  /*3d10*/  LDG.E.U16 R0, [R2.64] ;  /* 0x0000002402007981 */ /* 0x000ea4000c1e1500 */
[----:B--2---:R-:W-:Y:S01]  /*3d20*/  HADD2.F32 R0, -RZ, R0.H0_H0 ;  /* 0x20000000ff007230 */ /* 0x004fe20000004100 */
[----:B------:R-:W-:Y:S05]  /*3d30*/  BRA `(.L_x_32237) ;  /* 0x00000b0000007947 */ /* 0x000fea0003800000 */
.L_x_32240:
        /* <DEDUP_REMOVED lines=8> */
.L_x_32243:
[----:B------:R-:W2:Y:S02]  /*3dc0*/  LDG.E.U16 R0, [R2.64] ;  /* 0x0000002402007981 */ /* 0x000ea4000c1e1500 */
[----:B--2---:R-:W-:Y:S01]  /*3dd0*/  HADD2.F32 R0, -RZ, R0.H0_H0 ;  /* 0x20000000ff007230 */ /* 0x004fe20000004100 */
[----:B------:R-:W-:Y:S05]  /*3de0*/  BRA `(.L_x_32237) ;  /* 0x00000a5000007947 */ /* 0x000fea0003800000 */
.L_x_32242:
[----:B------:R-:W2:Y:S02]  /*3df0*/  LDG.E.64 R2, [R2.64] ;  /* 0x0000002402027981 */ /* 0x000ea4000c1e1b00 */
[----:B--2---:R-:W0:Y:S01]  /*3e00*/  F2F.F32.F64 R0, R2 ;  /* 0x0000000200007310 */ /* 0x004e220000301000 */
[----:B------:R-:W0:-:S14]  /*3e10*/  DSETP.GEU.AND P0, PT, |R2|, c[0x2][0x0], PT ;  /* 0x008000000200762a */ /* 0x000e1c0003f0e200 */
[----:B0-----:R-:W-:Y:S01]  /*3e20*/  @!P0 FMUL R0, R0, 1.175494350822287508e-38 ;  /* 0x0080000000008820 */ /* 0x001fe20000400000 */
[----:B------:R-:W-:Y:S05]  /*3e30*/  BRA `(.L_x_32237) ;  /* 0x00000a0000007947 */ /* 0x000fea0003800000 */
.L_x_32232:
        /* <DEDUP_REMOVED lines=12> */
.L_x_32246:
[----:B------:R-:W2:Y:S02]  /*3f00*/  LDG.E.64 R2, [R2.64] ;  /* 0x0000002402027981 */ /* 0x000ea4000c1e1b00 */
[----:B--2---:R-:W0:Y:S01]  /*3f10*/  F2F.F32.F64 R0, R2 ;  /* 0x0000000200007310 */ /* 0x004e220000301000 */
[----:B------:R-:W0:-:S14]  /*3f20*/  DSETP.GEU.AND P0, PT, |R2|, c[0x2][0x0], PT ;  /* 0x008000000200762a */ /* 0x000e1c0003f0e200 */
[----:B0-----:R-:W-:Y:S01]  /*3f30*/  @!P0 FMUL R0, R0, 1.175494350822287508e-38 ;  /* 0x0080000000008820 */ /* 0x001fe20000400000 */
[----:B------:R-:W-:Y:S05]  /*3f40*/  BRA `(.L_x_32237) ;  /* 0x000008f000007947 */ /* 0x000fea0003800000 */
.L_x_32245:
        /* <DEDUP_REMOVED lines=26> */
.L_x_32248:
        /* <DEDUP_REMOVED lines=13> */
.L_x_32247:
[----:B------:R-:W2:Y:S02]  /*41c0*/  LDG.E.U16 R0, [R2.64] ;  /* 0x0000002402007981 */ /* 0x000ea4000c1e1500 */
[----:B--2---:R-:W-:Y:S01]  /*41d0*/  PRMT R0, RZ, 0x5410, R0 ;  /* 0x00005410ff007816 */ /* 0x004fe20000000000 */
[----:B------:R-:W-:Y:S05]  /*41e0*/  BRA `(.L_x_32237) ;  /* 0x0000065000007947 */ /* 0x000fea0003800000 */
.L_x_32244:
        /* <DEDUP_REMOVED lines=11> */
.L_x_32251:
        /* <DEDUP_REMOVED lines=20> */
.L_x_32253:
[----:B------:R-:W-:Y:S05]  /*43e0*/  BSYNC B0 ;  /* 0x0000000000007941 */ /* 0x000fea0003800000 */
.L_x_32252:
[----:B------:R-:W-:Y:S01]  /*43f0*/  LEA R3, R0, 0x3b800000, 0x17 ;  /* 0x3b80000000037811 */ /* 0x000fe200078eb8ff */
[----:B------:R-:W-:-:S05]  /*4400*/  IMAD.SHL.U32 R0, R2, 0x100000, RZ ;  /* 0x0010000002007824 */ /* 0x000fca00078e00ff */
[----:B------:R-:W-:Y:S01]  /*4410*/  LOP3.LUT R0, R3, R0, R4, 0xfe, !PT ;  /* 0x0000000003007212 */ /* 0x000fe200078efe04 */
[----:B------:R-:W-:Y:S05]  /*4420*/  BRA `(.L_x_32237) ;  /* 0x0000041000007947 */ /* 0x000fea0003800000 */
.L_x_32250:
        /* <DEDUP_REMOVED lines=20> */
.L_x_32255:
[----:B------:R-:W-:Y:S05]  /*4570*/  BSYNC B0 ;  /* 0x0000000000007941 */ /* 0x000fea0003800000 */
.L_x_32254:
[----:B------:R-:W-:Y:S01]  /*4580*/  LEA R3, R0, 0x37800000, 0x17 ;  /* 0x3780000000037811 */ /* 0x000fe200078eb8ff */
[----:B------:R-:W-:-:S05]  /*4590*/  IMAD.SHL.U32 R0, R2, 0x200000, RZ ;  /* 0x0020000002007824 */ /* 0x000fca00078e00ff */
[----:B------:R-:W-:Y:S01]  /*45a0*/  LOP3.LUT R0, R3, R0, R4, 0xfe, !PT ;  /* 0x0000000003007212 */ /* 0x000fe200078efe04 */
[----:B------:R-:W-:Y:S05]  /*45b0*/  BRA `(.L_x_32237) ;  /* 0x0000028000007947 */ /* 0x000fea0003800000 */
.L_x_32249:
        /* <DEDUP_REMOVED lines=14> */
.L_x_32236:
        /* <DEDUP_REMOVED lines=21> */
.L_x_32257:
[----:B------:R-:W2:Y:S02]  /*47f0*/  LDG.E.64 R2, [R2.64] ;  /* 0x0000002402027981 */ /* 0x000ea4000c1e1b00 */
[----:B--2---:R0:W1:Y:S01]  /*4800*/  I2F.U64 R0, R2 ;  /* 0x0000000200007312 */ /* 0x0040620000301000 */
[----:B------:R-:W-:Y:S05]  /*4810*/  BRA `(.L_x_32237) ;  /* 0x0000002000007947 */ /* 0x000fea0003800000 */
.L_x_32256:
[----:B------:R-:W2:Y:S02]  /*4820*/  LDG.E R0, [R2.64] ;  /* 0x0000002402007981 */ /* 0x000ea4000c1e1900 */
[----:B--2---:R-:W0:Y:S02]  /*4830*/  I2F.U32 R0, R0 ;  /* 0x0000000000007306 */ /* 0x004e240000201000 */
.L_x_32237:
[----:B------:R-:W-:Y:S05]  /*4840*/  BSYNC B6 ;  /* 0x0000000000067941 */ /* 0x000fea0003800000 */
.L_x_32231:
        /* <DEDUP_REMOVED lines=19> */
.L_x_32261:
[----:B------:R0:W-:Y:S01]  /*4980*/  STG.E.U8 [R16.64], R2 ;  /* 0x0000000210007986 */ /* 0x0001e2000c101124 */
[----:B------:R-:W-:Y:S05]  /*4990*/  BRA `(.L_x_32263) ;  /* 0x00000d5000007947 */ /* 0x000fea0003800000 */
.L_x_32260:
        /* <DEDUP_REMOVED lines=9> */
.L_x_32265:
[----:B------:R0:W-:Y:S01]  /*4a30*/  STG.E [R16.64], R2 ;  /* 0x0000000210007986 */ /* 0x0001e2000c101924 */
[----:B------:R-:W-:Y:S05]  /*4a40*/  BRA `(.L_x_32263) ;  /* 0x00000ca000007947 */ /* 0x000fea0003800000 */
.L_x_32264:
[----:B------:R0:W-:Y:S01]  /*4a50*/  STG.E.U16 [R16.64], R2 ;  /* 0x0000000210007986 */ /* 0x0001e2000c101524 */
[----:B------:R-:W-:Y:S05]  /*4a60*/  BRA `(.L_x_32263) ;  /* 0x00000c8000007947 */ /* 0x000fea0003800000 */
.L_x_32259:
        /* <DEDUP_REMOVED lines=9> */
.L_x_32267:
[----:B------:R-:W0:Y:S02]  /*4b00*/  I2F.U32 R0, R2 ;  /* 0x0000000200007306 */ /* 0x000e240000201000 */
[----:B0-----:R-:W-:-:S05]  /*4b10*/  F2FP.PACK_AB R0, RZ, R0 ;  /* 0x00000000ff00723e */ /* 0x001fca00000000ff */
[----:B------:R0:W-:Y:S01]  /*4b20*/  STG.E.U16 [R16.64], R0 ;  /* 0x0000000010007986 */ /* 0x0001e2000c101524 */
[----:B------:R-:W-:Y:S05]  /*4b30*/  BRA `(.L_x_32263) ;  /* 0x00000bb000007947 */ /* 0x000fea0003800000 */
.L_x_32266:
        /* <DEDUP_REMOVED lines=10> */
.L_x_32269:
[----:B------:R-:W0:Y:S02]  /*4be0*/  I2F.U32 R2, R2 ;  /* 0x0000000200027306 */ /* 0x000e240000201000 */
[----:B0-----:R-:W-:-:S04]  /*4bf0*/  F2FP.PACK_AB R3, RZ, R2 ;  /* 0x00000002ff03723e */ /* 0x001fc800000000ff */
[----:B------:R-:W-:-:S05]  /*4c00*/  PRMT R3, R3, 0x5410, RZ ;  /* 0x0000541003037816 */ /* 0x000fca00000000ff */
[----:B------:R0:W-:Y:S01]  /*4c10*/  STG.E [R16.64], R3 ;  /* 0x0000000310007986 */ /* 0x0001e2000c101924 */
[----:B------:R-:W-:Y:S05]  /*4c20*/  BRA `(.L_x_32263) ;  /* 0x00000ac000007947 */ /* 0x000fea0003800000 */
.L_x_32268:
[----:B------:R-:W0:Y:S02]  /*4c30*/  I2F.F64.U32 R2, R2 ;  /* 0x0000000200027312 */ /* 0x000e240000201800 */
[----:B0-----:R0:W-:Y:S01]  /*4c40*/  STG.E.64 [R16.64], R2 ;  /* 0x0000000210007986 */ /* 0x0011e2000c101b24 */
[----:B------:R-:W-:Y:S05]  /*4c50*/  BRA `(.L_x_32263) ;  /* 0x00000a9000007947 */ /* 0x000fea0003800000 */
.L_x_32258:
        /* <DEDUP_REMOVED lines=10> */
.L_x_32272:
[----:B------:R-:W0:Y:S01]  /*4d00*/  I2F.F64.U32 R4, R2 ;  /* 0x0000000200047312 */ /* 0x000e220000201800 */
[----:B------:R-:W-:-:S05]  /*4d10*/  CS2R R6, SRZ ;  /* 0x0000000000067805 */ /* 0x000fca000001ff00 */
[----:B0-----:R0:W-:Y:S01]  /*4d20*/  STG.E.128 [R16.64], R4 ;  /* 0x0000000410007986 */ /* 0x0011e2000c101d24 */
[----:B------:R-:W-:Y:S05]  /*4d30*/  BRA `(.L_x_32263) ;  /* 0x000009b000007947 */ /* 0x000fea0003800000 */
.L_x_32271:
        /* <DEDUP_REMOVED lines=21> */
.L_x_32276:
[----:B------:R-:W-:Y:S05]  /*4e90*/  BSYNC B0 ;  /* 0x0000000000007941 */ /* 0x000fea0003800000 */
.L_x_32275:
[----:B------:R-:W-:-:S05]  /*4ea0*/  LOP3.LUT R3, R0, R3, RZ, 0xfc, !PT ;  /* 0x0000000300037212 */ /* 0x000fca00078efcff */
[----:B------:R0:W-:Y:S01]  /*4eb0*/  STG.E.U8 [R16.64], R3 ;  /* 0x0000000310007986 */ /* 0x0001e2000c101124 */
[----:B------:R-:W-:Y:S05]  /*4ec0*/  BRA `(.L_x_32263) ;  /* 0x0000082000007947 */ /* 0x000fea0003800000 */
.L_x_32274:
        /* <DEDUP_REMOVED lines=13> */
.L_x_32278:
[----:B------:R-:W-:Y:S01]  /*4fa0*/  IMAD.MOV.U32 R0, RZ, RZ, 0x7f ;  /* 0x0000007fff007424 */ /* 0x000fe200078e00ff */
[----:B------:R-:W-:-:S04]  /*4fb0*/  ISETP.GT.U32.AND P0, PT, R3, 0x7f800000, PT ;  /* 0x7f8000000300780c */ /* 0x000fc80003f04070 */
[----:B------:R-:W-:-:S04]  /*4fc0*/  SEL R0, R0, 0x7c, P0 ;  /* 0x0000007c00007807 */ /* 0x000fc80000000000 */
.L_x_32279:
[----:B------:R-:W-:Y:S05]  /*4fd0*/  BSYNC B0 ;  /* 0x0000000000007941 */ /* 0x000fea0003800000 */
.L_x_32277:
[----:B------:R-:W-:-:S04]  /*4fe0*/  LOP3.LUT R2, R5, 0x80000000, RZ, 0xc0, !PT ;  /* 0x8000000005027812 */ /* 0x000fc800078ec0ff */
[----:B------:R-:W-:-:S04]  /*4ff0*/  SHF.R.U32.HI R3, RZ, 0x18, R2 ;  /* 0x00000018ff037819 */ /* 0x000fc80000011602 */
[----:B------:R-:W-:-:S05]  /*5000*/  LOP3.LUT R3, R0, R3, RZ, 0xfc, !PT ;  /* 0x0000000300037212 */ /* 0x000fca00078efcff */
[----:B------:R0:W-:Y:S01]  /*5010*/  STG.E.U8 [R16.64], R3 ;  /* 0x0000000310007986 */ /* 0x0001e2000c101124 */
[----:B------:R-:W-:Y:S05]  /*5020*/  BRA `(.L_x_32263) ;  /* 0x000006c000007947 */ /* 0x000fea0003800000 */
.L_x_32273:
[----:B------:R-:W0:Y:S02]  /*5030*/  I2F.U32 R0, R2 ;  /* 0x0000000200007306 */ /* 0x000e240000201000 */
[----:B0-----:R-:W-:-:S05]  /*5040*/  F2FP.BF16.PACK_AB R0, RZ, R0 ;  /* 0x00000000ff00723e */ /* 0x001fca00000010ff */
[----:B------:R0:W-:Y:S01]  /*5050*/  STG.E.U16 [R16.64], R0 ;  /* 0x0000000010007986 */ /* 0x0001e2000c101524 */
[----:B------:R-:W-:Y:S05]  /*5060*/  BRA `(.L_x_32263) ;  /* 0x0000068000007947 */ /* 0x000fea0003800000 */
.L_x_32270:
        /* <DEDUP_REMOVED lines=10> */
.L_x_32282:
        /* <DEDUP_REMOVED lines=17> */
.L_x_32285:
[----:B------:R-:W-:-:S04]  /*5220*/  LOP3.LUT R2, R5, 0x80000000, RZ, 0xc0, !PT ;  /* 0x8000000005027812 */ /* 0x000fc800078ec0ff */
[----:B------:R-:W-:-:S04]  /*5230*/  SHF.R.U32.HI R3, RZ, 0x18, R2 ;  /* 0x00000018ff037819 */ /* 0x000fc80000011602 */
[----:B------:R-:W-:-:S04]  /*5240*/  LOP3.LUT R0, R0, R3, RZ, 0xfc, !PT ;  /* 0x0000000300007212 */ /* 0x000fc800078efcff */
[----:B------:R-:W-:Y:S02]  /*5250*/  PRMT R8, R0, 0x7610, R8 ;  /* 0x0000761000087816 */ /* 0x000fe40000000008 */
.L_x_32284:
[----:B------:R-:W-:Y:S05]  /*5260*/  BSYNC B0 ;  /* 0x0000000000007941 */ /* 0x000fea0003800000 */
.L_x_32283:
[----:B------:R0:W-:Y:S01]  /*5270*/  STG.E.U8 [R16.64], R8 ;  /* 0x0000000810007986 */ /* 0x0001e2000c101124 */
[----:B------:R-:W-:Y:S05]  /*5280*/  BRA `(.L_x_32263) ;  /* 0x0000046000007947 */ /* 0x000fea0003800000 */
.L_x_32281:
        /* <DEDUP_REMOVED lines=17> */
.L_x_32288:
[----:B------:R-:W-:-:S04]  /*53a0*/  LOP3.LUT R2, R5, 0x80000000, RZ, 0xc0, !PT ;  /* 0x8000000005027812 */ /* 0x000fc800078ec0ff */
[----:B------:R-:W-:-:S04]  /*53b0*/  SHF.R.U32.HI R3, RZ, 0x18, R2 ;  /* 0x00000018ff037819 */ /* 0x000fc80000011602 */
[----:B------:R-:W-:-:S04]  /*53c0*/  LOP3.LUT R0, R0, R3, RZ, 0xfc, !PT ;  /* 0x0000000300007212 */ /* 0x000fc800078efcff */
[----:B------:R-:W-:Y:S02]  /*53d0*/  PRMT R8, R0, 0x7610, R8 ;  /* 0x0000761000087816 */ /* 0x000fe40000000008 */
.L_x_32287:
[----:B------:R-:W-:Y:S05]  /*53e0*/  BSYNC B0 ;  /* 0x0000000000007941 */ /* 0x000fea0003800000 */
.L_x_32286:
[----:B------:R0:W-:Y:S01]  /*53f0*/  STG.E.U8 [R16.64], R8 ;  /* 0x0000000810007986 */ /* 0x0001e2000c101124 */
[----:B------:R-:W-:Y:S05]  /*5400*/  BRA `(.L_x_32263) ;  /* 0x000002e000007947 */ /* 0x000fea0003800000 */
.L_x_32280:
        /* <DEDUP_REMOVED lines=22> */
.L_x_32262:
        /* <DEDUP_REMOVED lines=20> */
.L_x_32290:
[----:B------:R-:W-:-:S05]  /*56b0*/  IMAD.MOV.U32 R3, RZ, RZ, RZ ;  /* 0x000000ffff037224 */ /* 0x000fca00078e00ff */
[----:B------:R0:W-:Y:S01]  /*56c0*/  STG.E.64 [R16.64], R2 ;  /* 0x0000000210007986 */ /* 0x0001e2000c101b24 */
[----:B------:R-:W-:Y:S05]  /*56d0*/  BRA `(.L_x_32263) ;  /* 0x0000001000007947 */ /* 0x000fea0003800000 */
.L_x_32289:
[----:B------:R0:W-:Y:S02]  /*56e0*/  STG.E [R16.64], R2 ;  /* 0x0000000210007986 */ /* 0x0001e4000c101924 */
.L_x_32263:
        /* <DEDUP_REMOVED lines=231> */
.L_x_32291:
        /* <DEDUP_REMOVED lines=20> */
.L_x_32296:
[----:B------:R-:W2:Y:S02]  /*66a0*/  LDG.E.U8 R0, [R2.64] ;  /* 0x0000002402007981 */ /* 0x000ea4000c1e1100 */
[----:B--2---:R-:W0:Y:S01]  /*66b0*/  I2F.U16 R0, R0 ;  /* 0x0000000000007306 */ /* 0x004e220000101000 */
[----:B------:R-:W-:Y:S05]  /*66c0*/  BRA `(.L_x_32298) ;  /* 0x00000ca000007947 */ /* 0x000fea0003800000 */
.L_x_32295:
        /* <DEDUP_REMOVED lines=9> */
.L_x_32300:
[----:B------:R-:W2:Y:S02]  /*6760*/  LDG.E R0, [R2.64] ;  /* 0x0000002402007981 */ /* 0x000ea4000c1e1900 */
[----:B--2---:R-:W0:Y:S01]  /*6770*/  I2F R0, R0 ;  /* 0x0000000000007306 */ /* 0x004e220000201400 */
[----:B------:R-:W-:Y:S05]  /*6780*/  BRA `(.L_x_32298) ;  /* 0x00000be000007947 */ /* 0x000fea0003800000 */
.L_x_32299:
[----:B------:R-:W2:Y:S02]  /*6790*/  LDG.E.U16 R0, [R2.64] ;  /* 0x0000002402007981 */ /* 0x000ea4000c1e1500 */
[----:B--2---:R-:W0:Y:S01]  /*67a0*/  I2F.S16 R0, R0 ;  /* 0x0000000000007306 */ /* 0x004e220000101400 */
[----:B------:R-:W-:Y:S05]  /*67b0*/  BRA `(.L_x_32298) ;  /* 0x00000bb000007947 */ /* 0x000fea0003800000 */
.L_x_32294:
        /* <DEDUP_REMOVED lines=8> */
.L_x_32302:
[----:B------:R-:W2:Y:S02]  /*6840*/  LDG.E.U16 R0, [R2.64] ;  /* 0x0000002402007981 */ /* 0x000ea4000c1e1500 */
[----:B--2---:R-:W-:Y:S01]  /*6850*/  HADD2.F32 R0, -RZ, R0.H0_H0 ;  /* 0x20000000ff007230 */ /* 0x004fe20000004100 */
[----:B------:R-:W-:Y:S05]  /*6860*/  BRA `(.L_x_32298) ;  /* 0x00000b0000007947 */ /* 0x000fea0003800000 */
.L_x_32301:
        /* <DEDUP_REMOVED lines=8> */
.L_x_32304:
[----:B------:R-:W2:Y:S02]  /*68f0*/  LDG.E.U16 R0, [R2.64] ;  /* 0x0000002402007981 */ /* 0x000ea4000c1e1500 */
[----:B--2---:R-:W-:Y:S01]  /*6900*/  HADD2.F32 R0, -RZ, R0.H0_H0 ;  /* 0x20000000ff007230 */ /* 0x004fe20000004100 */
[----:B------:R-:W-:Y:S05]  /*6910*/  BRA `(.L_x_32298) ;  /* 0x00000a5000007947 */ /* 0x000fea0003800000 */
.L_x_32303:
[----:B------:R-:W2:Y:S02]  /*6920*/  LDG.E.64 R2, [R2.64] ;  /* 0x0000002402027981 */ /* 0x000ea4000c1e1b00 */
[----:B--2---:R-:W0:Y:S01]  /*6930*/  F2F.F32.F64 R0, R2 ;  /* 0x0000000200007310 */ /* 0x004e220000301000 */
[----:B------:R-:W0:-:S14]  /*6940*/  DSETP.GEU.AND P0, PT, |R2|, c[0x2][0x0], PT ;  /* 0x008000000200762a */ /* 0x000e1c0003f0e200 */
[----:B0-----:R-:W-:Y:S01]  /*6950*/  @!P0 FMUL R0, R0, 1.175494350822287508e-38 ;  /* 0x0080000000008820 */ /* 0x001fe20000400000 */
[----:B------:R-:W-:Y:S05]  /*6960*/  BRA `(.L_x_32298) ;  /* 0x00000a0000007947 */ /* 0x000fea0003800000 */
.L_x_32293:
        /* <DEDUP_REMOVED lines=12> */
.L_x_32307:
[----:B------:R-:W2:Y:S02]  /*6a30*/  LDG.E.64 R2, [R2.64] ;  /* 0x0000002402027981 */ /* 0x000ea4000c1e1b00 */
[----:B--2---:R-:W0:Y:S01]  /*6a40*/  F2F.F32.F64 R0, R2 ;  /* 0x0000000200007310 */ /* 0x004e220000301000 */
[----:B------:R-:W0:-:S14]  /*6a50*/  DSETP.GEU.AND P0, PT, |R2|, c[0x2][0x0], PT ;  /* 0x008000000200762a */ /* 0x000e1c0003f0e200 */
[----:B0-----:R-:W-:Y:S01]  /*6a60*/  @!P0 FMUL R0, R0, 1.175494350822287508e-38 ;  /* 0x0080000000008820 */ /* 0x001fe20000400000 */
[----:B------:R-:W-:Y:S05]  /*6a70*/  BRA `(.L_x_32298) ;  /* 0x000008f000007947 */ /* 0x000fea0003800000 */
.L_x_32306:
        /* <DEDUP_REMOVED lines=26> */
.L_x_32309:
        /* <DEDUP_REMOVED lines=13> */
.L_x_32308:
[----:B------:R-:W2:Y:S02]  /*6cf0*/  LDG.E.U16 R0, [R2.64] ;  /* 0x0000002402007981 */ /* 0x000ea4000c1e1500 */
[----:B--2---:R-:W-:Y:S01]  /*6d00*/  PRMT R0, RZ, 0x5410, R0 ;  /* 0x00005410ff007816 */ /* 0x004fe20000000000 */
[----:B------:R-:W-:Y:S05]  /*6d10*/  BRA `(.L_x_32298) ;  /* 0x0000065000007947 */ /* 0x000fea0003800000 */
.L_x_32305:
        /* <DEDUP_REMOVED lines=11> */
.L_x_32312:
        /* <DEDUP_REMOVED lines=20> */
.L_x_32314:
[----:B------:R-:W-:Y:S05]  /*6f10*/  BSYNC B0 ;  /* 0x0000000000007941 */ /* 0x000fea0003800000 */
.L_x_32313:
[----:B------:R-:W-:Y:S01]  /*6f20*/  LEA R3, R0, 0x3b800000, 0x17 ;  /* 0x3b80000000037811 */ /* 0x000fe200078eb8ff */
[----:B------:R-:W-:-:S05]  /*6f30*/  IMAD.SHL.U32 R0, R2, 0x100000, RZ ;  /* 0x0010000002007824 */ /* 0x000fca00078e00ff */
[----:B------:R-:W-:Y:S01]  /*6f40*/  LOP3.LUT R0, R3, R0, R4, 0xfe, !PT ;  /* 0x0000000003007212 */ /* 0x000fe200078efe04 */
[----:B------:R-:W-:Y:S05]  /*6f50*/  BRA `(.L_x_32298) ;  /* 0x0000041000007947 */ /* 0x000fea0003800000 */
.L_x_32311:
        /* <DEDUP_REMOVED lines=20> */
.L_x_32316:
[----:B------:R-:W-:Y:S05]  /*70a0*/  BSYNC B0 ;  /* 0x0000000000007941 */ /* 0x000fea0003800000 */
.L_x_32315:
[----:B------:R-:W-:Y:S01]  /*70b0*/  LEA R3, R0, 0x37800000, 0x17 ;  /* 0x3780000000037811 */ /* 0x000fe200078eb8ff */
[----:B------:R-:W-:-:S05]  /*70c0*/  IMAD.SHL.U32 R0, R2, 0x200000, RZ ;  /* 0x0020000002007824 */ /* 0x000fca00078e00ff */
[----:B------:R-:W-:Y:S01]  /*70d0*/  LOP3.LUT R0, R3, R0, R4, 0xfe, !PT ;  /* 0x0000000003007212 */ /* 0x000fe200078efe04 */
[----:B------:R-:W-:Y:S05]  /*70e0*/  BRA `(.L_x_32298) ;  /* 0x0000028000007947 */ /* 0x000fea0003800000 */
.L_x_32310:
        /* <DEDUP_REMOVED lines=14> */
.L_x_32297:
        /* <DEDUP_REMOVED lines=21> */
.L_x_32318:
[----:B------:R-:W2:Y:S02]  /*7320*/  LDG.E.64 R2, [R2.64] ;  /* 0x0000002402027981 */ /* 0x000ea4000c1e1b00 */
[----:B--2---:R0:W1:Y:S01]  /*7330*/  I2F.U64 R0, R2 ;  /* 0x0000000200007312 */ /* 0x0040620000301000 */
[----:B------:R-:W-:Y:S05]  /*7340*/  BRA `(.L_x_32298) ;  /* 0x0000002000007947 */ /* 0x000fea0003800000 */
.L_x_32317:
[----:B------:R-:W2:Y:S02]  /*7350*/  LDG.E R0, [R2.64] ;  /* 0x0000002402007981 */ /* 0x000ea4000c1e1900 */
[----:B--2---:R-:W0:Y:S02]  /*7360*/  I2F.U32 R0, R0 ;  /* 0x0000000000007306 */ /* 0x004e240000201000 */
.L_x_32298:
[----:B------:R-:W-:Y:S05]  /*7370*/  BSYNC B6 ;  /* 0x0000000000067941 */ /* 0x000fea0003800000 */
.L_x_32292:
        /* <DEDUP_REMOVED lines=19> */
.L_x_32322:
[----:B------:R0:W-:Y:S01]  /*74b0*/  STG.E.U8 [R16.64], R2 ;  /* 0x0000000210007986 */ /* 0x0001e2000c101124 */
[----:B------:R-:W-:Y:S05]  /*74c0*/  BRA `(.L_x_32324) ;  /* 0x00000d5000007947 */ /* 0x000fea0003800000 */
.L_x_32321:
        /* <DEDUP_REMOVED lines=9> */
.L_x_32326:
[----:B------:R0:W-:Y:S01]  /*7560*/  STG.E [R16.64], R2 ;  /* 0x0000000210007986 */ /* 0x0001e2000c101924 */
[----:B------:R-:W-:Y:S05]  /*7570*/  BRA `(.L_x_32324) ;  /* 0x00000ca000007947 */ /* 0x000fea0003800000 */
.L_x_32325:
[----:B------:R0:W-:Y:S01]  /*7580*/  STG.E.U16 [R16.64], R2 ;  /* 0x0000000210007986 */ /* 0x0001e2000c101524 */
[----:B------:R-:W-:Y:S05]  /*7590*/  BRA `(.L_x_32324) ;  /* 0x00000c8000007947 */ /* 0x000fea0003800000 */
.L_x_32320:
        /* <DEDUP_REMOVED lines=9> */
.L_x_32328:
[----:B------:R-:W0:Y:S02]  /*7630*/  I2F.U32 R0, R2 ;  /* 0x0000000200007306 */ /* 0x000e240000201000 */
[----:B0-----:R-:W-:-:S05]  /*7640*/  F2FP.PACK_AB R0, RZ, R0 ;  /* 0x00000000ff00723e */ /* 0x001fca00000000ff */
[----:B------:R0:W-:Y:S01]  /*7650*/  STG.E.U16 [R16.64], R0 ;  /* 0x0000000010007986 */ /* 0x0001e2000c101524 */
[----:B------:R-:W-:Y:S05]  /*7660*/  BRA `(.L_x_32324) ;  /* 0x00000bb000007947 */ /* 0x000fea0003800000 */
.L_x_32327:
        /* <DEDUP_REMOVED lines=10> */
.L_x_32330:
[----:B------:R-:W0:Y:S02]  /*7710*/  I2F.U32 R2, R2 ;  /* 0x0000000200027306 */ /* 0x000e240000201000 */
[----:B0-----:R-:W-:-:S04]  /*7720*/  F2FP.PACK_AB R3, RZ, R2 ;  /* 0x00000002ff03723e */ /* 0x001fc800000000ff */
[----:B------:R-:W-:-:S05]  /*7730*/  PRMT R3, R3, 0x5410, RZ ;  /* 0x0000541003037816 */ /* 0x000fca00000000ff */
[----:B------:R0:W-:Y:S01]  /*7740*/  STG.E [R16.64], R3 ;  /* 0x0000000310007986 */ /* 0x0001e2000c101924 */
[----:B------:R-:W-:Y:S05]  /*7750*/  BRA `(.L_x_32324) ;  /* 0x00000ac000007947 */ /* 0x000fea0003800000 */
.L_x_32329:
[----:B------:R-:W0:Y:S02]  /*7760*/  I2F.F64.U32 R2, R2 ;  /* 0x0000000200027312 */ /* 0x000e240000201800 */
[----:B0-----:R0:W-:Y:S01]  /*7770*/  STG.E.64 [R16.64], R2 ;  /* 0x0000000210007986 */ /* 0x0011e2000c101b24 */
[----:B------:R-:W-:Y:S05]  /*7780*/  BRA `(.L_x_32324) ;  /* 0x00000a9000007947 */ /* 0x000fea0003800000 */
.L_x_32319:
        /* <DEDUP_REMOVED lines=10> */
.L_x_32333:
[----:B------:R-:W0:Y:S01]  /*7830*/  I2F.F64.U32 R4, R2 ;  /* 0x0000000200047312 */ /* 0x000e220000201800 */
[----:B------:R-:W-:-:S05]  /*7840*/  CS2R R6, SRZ ;  /* 0x0000000000067805 */ /* 0x000fca000001ff00 */
[----:B0-----:R0:W-:Y:S01]  /*7850*/  STG.E.128 [R16.64], R4 ;  /* 0x0000000410007986 */ /* 0x0011e2000c101d24 */
[----:B------:R-:W-:Y:S05]  /*7860*/  BRA `(.L_x_32324) ;  /* 0x000009b000007947 */ /* 0x000fea0003800000 */
.L_x_32332:
        /* <DEDUP_REMOVED lines=21> */
.L_x_32337:
[----:B------:R-:W-:Y:S05]  /*79c0*/  BSYNC B0 ;  /* 0x0000000000007941 */ /* 0x000fea0003800000 */
.L_x_32336:
[----:B------:R-:W-:-:S05]  /*79d0*/  LOP3.LUT R3, R0, R3, RZ, 0xfc, !PT ;  /* 0x0000000300037212 */ /* 0x000fca00078efcff */
[----:B------:R0:W-:Y:S01]  /*79e0*/  STG.E.U8 [R16.64], R3 ;  /* 0x0000000310007986 */ /* 0x0001e2000c101124 */
[----:B------:R-:W-:Y:S05]  /*79f0*/  BRA `(.L_x_32324) ;  /* 0x0000082000007947 */ /* 0x000fea0003800000 */
.L_x_32335:
        /* <DEDUP_REMOVED lines=13> */
.L_x_32339:
[----:B------:R-:W-:Y:S01]  /*7ad0*/  IMAD.MOV.U32 R0, RZ, RZ, 0x7f ;  /* 0x0000007fff007424 */ /* 0x000fe200078e00ff */
[----:B------:R-:W-:-:S04]  /*7ae0*/  ISETP.GT.U32.AND P0, PT, R3, 0x7f800000, PT ;  /* 0x7f8000000300780c */ /* 0x000fc80003f04070 */
[----:B------:R-:W-:-:S04]  /*7af0*/  SEL R0, R0, 0x7c, P0 ;  /* 0x0000007c00007807 */ /* 0x000fc80000000000 */
.L_x_32340:
[----:B------:R-:W-:Y:S05]  /*7b00*/  BSYNC B0 ;  /* 0x0000000000007941 */ /* 0x000fea0003800000 */
.L_x_32338:
[----:B------:R-:W-:-:S04]  /*7b10*/  LOP3.LUT R2, R5, 0x80000000, RZ, 0xc0, !PT ;  /* 0x8000000005027812 */ /* 0x000fc800078ec0ff */
[----:B------:R-:W-:-:S04]  /*7b20*/  SHF.R.U32.HI R3, RZ, 0x18, R2 ;  /* 0x00000018ff037819 */ /* 0x000fc80000011602 */
[----:B------:R-:W-:-:S05]  /*7b30*/  LOP3.LUT R3, R0, R3, RZ, 0xfc, !PT ;  /* 0x0000000300037212 */ /* 0x000fca00078efcff */
[----:B------:R0:W-:Y:S01]  /*7b40*/  STG.E.U8 [R16.64], R3 ;  /* 0x0000000310007986 */ /* 0x0001e2000c101124 */
[----:B------:R-:W-:Y:S05]  /*7b50*/  BRA `(.L_x_32324) ;  /* 0x000006c000007947 */ /* 0x000fea0003800000 */
.L_x_32334:
[----:B------:R-:W0:Y:S02]  /*7b60*/  I2F.U32 R0, R2 ;  /* 0x0000000200007306 */ /* 0x000e240000201000 */
[----:B0-----:R-:W-:-:S05]  /*7b70*/  F2FP.BF16.PACK_AB R0, RZ, R0 ;  /* 0x00000000ff00723e */ /* 0x001fca00000010ff */
[----:B------:R0:W-:Y:S01]  /*7b80*/  STG.E.U16 [R16.64], R0 ;  /* 0x0000000010007986 */ /* 0x0001e2000c101524 */
[----:B------:R-:W-:Y:S05]  /*7b90*/  BRA `(.L_x_32324) ;  /* 0x0000068000007947 */ /* 0x000fea0003800000 */
.L_x_32331:
        /* <DEDUP_REMOVED lines=10> */
.L_x_32343:
        /* <DEDUP_REMOVED lines=17> */
.L_x_32346:
[----:B------:R-:W-:-:S04]  /*7d50*/  LOP3.LUT R2, R5, 0x80000000, RZ, 0xc0, !PT ;  /* 0x8000000005027812 */ /* 0x000fc800078ec0ff */
[----:B------:R-:W-:-:S04]  /*7d60*/  SHF.R.U32.HI R3, RZ, 0x18, R2 ;  /* 0x00000018ff037819 */ /* 0x000fc80000011602 */
[----:B------:R-:W-:-:S04]  /*7d70*/  LOP3.LUT R0, R0, R3, RZ, 0xfc, !PT ;  /* 0x0000000300007212 */ /* 0x000fc800078efcff */
[----:B------:R-:W-:Y:S02]  /*7d80*/  PRMT R8, R0, 0x7610, R8 ;  /* 0x0000761000087816 */ /* 0x000fe40000000008 */
.L_x_32345:
[----:B------:R-:W-:Y:S05]  /*7d90*/  BSYNC B0 ;  /* 0x0000000000007941 */ /* 0x000fea0003800000 */
.L_x_32344:
[----:B------:R0:W-:Y:S01]  /*7da0*/  STG.E.U8 [R16.64], R8 ;  /* 0x0000000810007986 */ /* 0x0001e2000c101124 */
[----:B------:R-:W-:Y:S05]  /*7db0*/  BRA `(.L_x_32324) ;  /* 0x0000046000007947 */ /* 0x000fea0003800000 */
.L_x_32342:
        /* <DEDUP_REMOVED lines=17> */
.L_x_32349:
[----:B------:R-:W-:-:S04]  /*7ed0*/  LOP3.LUT R2, R5, 0x80000000, RZ, 0xc0, !PT ;  /* 0x8000000005027812 */ /* 0x000fc800078ec0ff */
[----:B------:R-:W-:-:S04]  /*7ee0*/  SHF.R.U32.HI R3, RZ, 0x18, R2 ;  /* 0x00000018ff037819 */ /* 0x000fc80000011602 */
[----:B------:R-:W-:-:S04]  /*7ef0*/  LOP3.LUT R0, R0, R3, RZ, 0xfc, !PT ;  /* 0x0000000300007212 */ /* 0x000fc800078efcff */
[----:B------:R-:W-:Y:S02]  /*7f00*/  PRMT R8, R0, 0x7610, R8 ;  /* 0x0000761000087816 */ /* 0x000fe40000000008 */
.L_x_32348:
[----:B------:R-:W-:Y:S05]  /*7f10*/  BSYNC B0 ;  /* 0x0000000000007941 */ /* 0x000fea0003800000 */
.L_x_32347:
[----:B------:R0:W-:Y:S01]  /*7f20*/  STG.E.U8 [R16.64], R8 ;  /* 0x0000000810007986 */ /* 0x0001e2000c101124 */
[----:B------:R-:W-:Y:S05]  /*7f30*/  BRA `(.L_x_32324) ;  /* 0x000002e000007947 */ /* 0x000fea0003800000 */
.L_x_32341:
        /* <DEDUP_REMOVED lines=22> */
.L_x_32323:
        /* <DEDUP_REMOVED lines=20> */
.L_x_32351:
[----:B------:R-:W-:-:S05]  /*81e0*/  IMAD.MOV.U32 R3, RZ, RZ, RZ ;  /* 0x000000ffff037224 */ /* 0x000fca00078e00ff */
[----:B------:R0:W-:Y:S01]  /*81f0*/  STG.E.64 [R16.64], R2 ;  /* 0x0000000210007986 */ /* 0x0001e2000c101b24 */
[----:B------:R-:W-:Y:S05]  /*8200*/  BRA `(.L_x_32324) ;  /* 0x0000001000007947 */ /* 0x000fea0003800000 */
.L_x_32350:
[----:B------:R0:W-:Y:S02]  /*8210*/  STG.E [R16.64], R2 ;  /* 0x0000000210007986 */ /* 0x0001e4000c101924 */
.L_x_32324:
[----:B------:R-:W-:Y:S02]  /*8220*/  IADD3 R19, R19, 0x80, RZ ;  /* 0x0000008013137810 */ /* 0x000fe40007ffe0ff */
.L_x_32229:
[----:B------:R-:W-:Y:S05]  /*8230*/  BSYNC B7 ;  /* 0x0000000000077941 */ /* 0x000fea0003800000 */
.L_x_32228:
        /* <DEDUP_REMOVED lines=230> */
.L_x_32352:
        /* <DEDUP_REMOVED lines=20> */
.L_x_32357:
[----:B------:R-:W2:Y:S02]  /*91e0*/  LDG.E.U8 R0, [R2.64] ;  /* 0x0000002402007981 */ /* 0x000ea4000c1e1100 */
[----:B--2---:R-:W0:Y:S01]  /*91f0*/  I2F.U16 R0, R0 ;  /* 0x0000000000007306 */ /* 0x004e220000101000 */
[----:B------:R-:W-:Y:S05]  /*9200*/  BRA `(.L_x_32359) ;  /* 0x00000ca000007947 */ /* 0x000fea0003800000 */
.L_x_32356:
        /* <DEDUP_REMOVED lines=9> */
.L_x_32361:
[----:B------:R-:W2:Y:S02]  /*92a0*/  LDG.E R0, [R2.64] ;  /* 0x0000002402007981 */ /* 0x000ea4000c1e1900 */
[----:B--2---:R-:W0:Y:S01]  /*92b0*/  I2F R0, R0 ;  /* 0x0000000000007306 */ /* 0x004e220000201400 */
[----:B------:R-:W-:Y:S05]  /*92c0*/  BRA `(.L_x_32359) ;  /* 0x00000be000007947 */ /* 0x000fea0003800000 */
.L_x_32360:
[----:B------:R-:W2:Y:S02]  /*92d0*/  LDG.E.U16 R0, [R2.64] ;  /* 0x0000002402007981 */ /* 0x000ea4000c1e1500 */
[----:B--2---:R-:W0:Y:S01]  /*92e0*/  I2F.S16 R0, R0 ;  /* 0x0000000000007306 */ /* 0x004e220000101400 */
[----:B------:R-:W-:Y:S05]  /*92f0*/  BRA `(.L_x_32359) ;  /* 0x00000bb000007947 */ /* 0x000fea0003800000 */
.L_x_32355:
        /* <DEDUP_REMOVED lines=8> */
.L_x_32363:
[----:B------:R-:W2:Y:S02]  /*9380*/  LDG.E.U16 R0, [R2.64] ;  /* 0x0000002402007981 */ /* 0x000ea4000c1e1500 */
[----:B--2---:R-:W-:Y:S01]  /*9390*/  HADD2.F32 R0, -RZ, R0.H0_H0 ;  /* 0x20000000ff007230 */ /* 0x004fe20000004100 */
[----:B------:R-:W-:Y:S05]  /*93a0*/  BRA `(.L_x_32359) ;  /* 0x00000b0000007947 */ /* 0x000fea0003800000 */
.L_x_32362:
        /* <DEDUP_REMOVED lines=8> */
.L_x_32365:
[----:B------:R-:W2:Y:S02]  /*9430*/  LDG.E.U16 R0, [R2.64] ;  /* 0x0000002402007981 */ /* 0x000ea4000c1e1500 */
[----:B--2---:R-:W-:Y:S01]  /*9440*/  HADD2.F32 R0, -RZ, R0.H0_H0 ;  /* 0x20000000ff007230 */ /* 0x004fe20000004100 */
[----:B------:R-:W-:Y:S05]  /*9450*/  BRA `(.L_x_32359) ;  /* 0x00000a5000007947 */ /* 0x000fea0003800000 */
.L_x_32364:
[----:B------:R-:W2:Y:S02]  /*9460*/  LDG.E.64 R2, [R2.64] ;  /* 0x0000002402027981 */ /* 0x000ea4000c1e1b00 */
[----:B--2---:R-:W0:Y:S01]  /*9470*/  F2F.F32.F64 R0, R2 ;  /* 0x0000000200007310 */ /* 0x004e220000301000 */
[----:B------:R-:W0:-:S14]  /*9480*/  DSETP.GEU.AND P0, PT, |R2|, c[0x2][0x0], PT ;  /* 0x008000000200762a */ /* 0x000e1c0003f0e200 */
[----:B0-----:R-:W-:Y:S01]  /*9490*/  @!P0 FMUL R0, R0, 1.175494350822287508e-38 ;  /* 0x0080000000008820 */ /* 0x001fe20000400000 */
[----:B------:R-:W-:Y:S05]  /*94a0*/  BRA `(.L_x_32359) ;  /* 0x00000a0000007947 */ /* 0x000fea0003800000 */
.L_x_32354:
        /* <DEDUP_REMOVED lines=12> */
.L_x_32368:
[----:B------:R-:W2:Y:S02]  /*9570*/  LDG.E.64 R2, [R2.64] ;  /* 0x0000002402027981 */ /* 0x000ea4000c1e1b00 */
[----:B--2---:R-:W0:Y:S01]  /*9580*/  F2F.F32.F64 R0, R2 ;  /* 0x0000000200007310 */ /* 0x004e220000301000 */
[----:B------:R-:W0:-:S14]  /*9590*/  DSETP.GEU.AND P0, PT, |R2|, c[0x2][0x0], PT ;  /* 0x008000000200762a */ /* 0x000e1c0003f0e200 */
[----:B0-----:R-:W-:Y:S01]  /*95a0*/  @!P0 FMUL R0, R0, 1.175494350822287508e-38 ;  /* 0x0080000000008820 */ /* 0x001fe20000400000 */
[----:B------:R-:W-:Y:S05]  /*95b0*/  BRA `(.L_x_32359) ;  /* 0x000008f000007947 */ /* 0x000fea0003800000 */
.L_x_32367:
        /* <DEDUP_REMOVED lines=26> */
.L_x_32370:
        /* <DEDUP_REMOVED lines=13> */
.L_x_32369:
[----:B------:R-:W2:Y:S02]  /*9830*/  LDG.E.U16 R0, [R2.64] ;  /* 0x0000002402007981 */ /* 0x000ea4000c1e1500 */
[----:B--2---:R-:W-:Y:S01]  /*9840*/  PRMT R0, RZ, 0x5410, R0 ;  /* 0x00005410ff007816 */ /* 0x004fe20000000000 */
[----:B------:R-:W-:Y:S05]  /*9850*/  BRA `(.L_x_32359) ;  /* 0x0000065000007947 */ /* 0x000fea0003800000 */
.L_x_32366:
        /* <DEDUP_REMOVED lines=11> */
.L_x_32373:
        /* <DEDUP_REMOVED lines=20> */
.L_x_32375:
[----:B------:R-:W-:Y:S05]  /*9a50*/  BSYNC B0 ;  /* 0x0000000000007941 */ /* 0x000fea0003800000 */
.L_x_32374:
[----:B------:R-:W-:Y:S01]  /*9a60*/  LEA R3, R0, 0x3b800000, 0x17 ;  /* 0x3b80000000037811 */ /* 0x000fe200078eb8ff */
[----:B------:R-:W-:-:S05]  /*9a70*/  IMAD.SHL.U32 R0, R2, 0x100000, RZ ;  /* 0x0010000002007824 */ /* 0x000fca00078e00ff */
[----:B------:R-:W-:Y:S01]  /*9a80*/  LOP3.LUT R0, R3, R0, R4, 0xfe, !PT ;  /* 0x0000000003007212 */ /* 0x000fe200078efe04 */
[----:B------:R-:W-:Y:S05]  /*9a90*/  BRA `(.L_x_32359) ;  /* 0x0000041000007947 */ /* 0x000fea0003800000 */
.L_x_32372:
        /* <DEDUP_REMOVED lines=20> */
.L_x_32377:
[----:B------:R-:W-:Y:S05]  /*9be0*/  BSYNC B0 ;  /* 0x0000000000007941 */ /* 0x000fea0003800000 */
.L_x_32376:
[----:B------:R-:W-:Y:S01]  /*9bf0*/  LEA R3, R0, 0x37800000, 0x17 ;  /* 0x3780000000037811 */ /* 0x000fe200078eb8ff */
[----:B------:R-:W-:-:S05]  /*9c00*/  IMAD.SHL.U32 R0, R2, 0x200000, RZ ;  /* 0x0020000002007824 */ /* 0x000fca00078e00ff */
[----:B------:R-:W-:Y:S01]  /*9c10*/  LOP3.LUT R0, R3, R0, R4, 0xfe, !PT ;  /* 0x0000000003007212 */ /* 0x000fe200078efe04 */
[----:B------:R-:W-:Y:S05]  /*9c20*/  BRA `(.L_x_32359) ;  /* 0x0000028000007947 */ /* 0x000fea0003800000 */
.L_x_32371:
        /* <DEDUP_REMOVED lines=14> */
.L_x_32358:
        /* <DEDUP_REMOVED lines=21> */
.L_x_32379:
[----:B------:R-:W2:Y:S02]  /*9e60*/  LDG.E.64 R2, [R2.64] ;  /* 0x0000002402027981 */ /* 0x000ea4000c1e1b00 */
[----:B--2---:R0:W1:Y:S01]  /*9e70*/  I2F.U64 R0, R2 ;  /* 0x0000000200007312 */ /* 0x0040620000301000 */
[----:B------:R-:W-:Y:S05]  /*9e80*/  BRA `(.L_x_32359) ;  /* 0x0000002000007947 */ /* 0x000fea0003800000 */
.L_x_32378:
[----:B------:R-:W2:Y:S02]  /*9e90*/  LDG.E R0, [R2.64] ;  /* 0x0000002402007981 */ /* 0x000ea4000c1e1900 */
[----:B--2---:R-:W0:Y:S02]  /*9ea0*/  I2F.U32 R0, R0 ;  /* 0x0000000000007306 */ /* 0x004e240000201000 */
.L_x_32359:
[----:B------:R-:W-:Y:S05]  /*9eb0*/  BSYNC B6 ;  /* 0x0000000000067941 */ /* 0x000fea0003800000 */
.L_x_32353:
        /* <DEDUP_REMOVED lines=19> */
.L_x_32383:
[----:B------:R-:W-:Y:S01]  /*9ff0*/  STG.E.U8 [R16.64], R2 ;  /* 0x0000000210007986 */ /* 0x000fe2000c101124 */
[----:B------:R-:W-:Y:S05]  /*a000*/  EXIT ;  /* 0x000000000000794d */ /* 0x000fea0003800000 */
.L_x_32382:
        /* <DEDUP_REMOVED lines=9> */
.L_x_32386:
[----:B------:R-:W-:Y:S01]  /*a0a0*/  STG.E [R16.64], R2 ;  /* 0x0000000210007986 */ /* 0x000fe2000c101924 */
[----:B------:R-:W-:Y:S05]  /*a0b0*/  EXIT ;  /* 0x000000000000794d */ /* 0x000fea0003800000 */
.L_x_32385:
[----:B------:R-:W-:Y:S01]  /*a0c0*/  STG.E.U16 [R16.64], R2 ;  /* 0x0000000210007986 */ /* 0x000fe2000c101524 */
[----:B------:R-:W-:Y:S05]  /*a0d0*/  EXIT ;  /* 0x000000000000794d */ /* 0x000fea0003800000 */
.L_x_32381:
        /* <DEDUP_REMOVED lines=9> */
.L_x_32388:
[----:B------:R-:W0:Y:S02]  /*a170*/  I2F.U32 R0, R2 ;  /* 0x0000000200007306 */ /* 0x000e240000201000 */
[----:B0-----:R-:W-:-:S05]  /*a180*/  F2FP.PACK_AB R0, RZ, R0 ;  /* 0x00000000ff00723e */ /* 0x001fca00000000ff */
[----:B------:R-:W-:Y:S01]  /*a190*/  STG.E.U16 [R16.64], R0 ;  /* 0x0000000010007986 */ /* 0x000fe2000c101524 */
[----:B------:R-:W-:Y:S05]  /*a1a0*/  EXIT ;  /* 0x000000000000794d */ /* 0x000fea0003800000 */
.L_x_32387:
        /* <DEDUP_REMOVED lines=10> */
.L_x_32390:
[----:B------:R-:W0:Y:S02]  /*a250*/  I2F.U32 R2, R2 ;  /* 0x0000000200027306 */ /* 0x000e240000201000 */
[----:B0-----:R-:W-:-:S04]  /*a260*/  F2FP.PACK_AB R3, RZ, R2 ;  /* 0x00000002ff03723e */ /* 0x001fc800000000ff */
[----:B------:R-:W-:-:S05]  /*a270*/  PRMT R3, R3, 0x5410, RZ ;  /* 0x0000541003037816 */ /* 0x000fca00000000ff */
[----:B------:R-:W-:Y:S01]  /*a280*/  STG.E [R16.64], R3 ;  /* 0x0000000310007986 */ /* 0x000fe2000c101924 */
[----:B------:R-:W-:Y:S05]  /*a290*/  EXIT ;  /* 0x000000000000794d */ /* 0x000fea0003800000 */
.L_x_32389:
[----:B------:R-:W0:Y:S02]  /*a2a0*/  I2F.F64.U32 R2, R2 ;  /* 0x0000000200027312 */ /* 0x000e240000201800 */
[----:B0-----:R-:W-:Y:S01]  /*a2b0*/  STG.E.64 [R16.64], R2 ;  /* 0x0000000210007986 */ /* 0x001fe2000c101b24 */
[----:B------:R-:W-:Y:S05]  /*a2c0*/  EXIT ;  /* 0x000000000000794d */ /* 0x000fea0003800000 */
.L_x_32380:
        /* <DEDUP_REMOVED lines=10> */
.L_x_32393:
[----:B------:R-:W0:Y:S01]  /*a370*/  I2F.F64.U32 R4, R2 ;  /* 0x0000000200047312 */ /* 0x000e220000201800 */
[----:B------:R-:W-:-:S05]  /*a380*/  CS2R R6, SRZ ;  /* 0x0000000000067805 */ /* 0x000fca000001ff00 */
[----:B0-----:R-:W-:Y:S01]  /*a390*/  STG.E.128 [R16.64], R4 ;  /* 0x0000000410007986 */ /* 0x001fe2000c101d24 */
[----:B------:R-:W-:Y:S05]  /*a3a0*/  EXIT ;  /* 0x000000000000794d */ /* 0x000fea0003800000 */
.L_x_32392:
        /* <DEDUP_REMOVED lines=21> */
.L_x_32397:
[----:B------:R-:W-:Y:S05]  /*a500*/  BSYNC B0 ;  /* 0x0000000000007941 */ /* 0x000fea0003800000 */
.L_x_32396:
[----:B------:R-:W-:-:S05]  /*a510*/  LOP3.LUT R3, R0, R3, RZ, 0xfc, !PT ;  /* 0x0000000300037212 */ /* 0x000fca00078efcff */
[----:B------:R-:W-:Y:S01]  /*a520*/  STG.E.U8 [R16.64], R3 ;  /* 0x0000000310007986 */ /* 0x000fe2000c101124 */
[----:B------:R-:W-:Y:S05]  /*a530*/  EXIT ;  /* 0x000000000000794d */ /* 0x000fea0003800000 */
.L_x_32395:
        /* <DEDUP_REMOVED lines=13> */
.L_x_32399:
[----:B------:R-:W-:Y:S01]  /*a610*/  IMAD.MOV.U32 R0, RZ, RZ, 0x7f ;  /* 0x0000007fff007424 */ /* 0x000fe200078e00ff */
[----:B------:R-:W-:-:S04]  /*a620*/  ISETP.GT.U32.AND P0, PT, R3, 0x7f800000, PT ;  /* 0x7f8000000300780c */ /* 0x000fc80003f04070 */
[----:B------:R-:W-:-:S04]  /*a630*/  SEL R0, R0, 0x7c, P0 ;  /* 0x0000007c00007807 */ /* 0x000fc80000000000 */
.L_x_32400:
[----:B------:R-:W-:Y:S05]  /*a640*/  BSYNC B0 ;  /* 0x0000000000007941 */ /* 0x000fea0003800000 */
.L_x_32398:
[----:B------:R-:W-:-:S04]  /*a650*/  LOP3.LUT R2, R5, 0x80000000, RZ, 0xc0, !PT ;  /* 0x8000000005027812 */ /* 0x000fc800078ec0ff */
[----:B------:R-:W-:-:S04]  /*a660*/  SHF.R.U32.HI R3, RZ, 0x18, R2 ;  /* 0x00000018ff037819 */ /* 0x000fc80000011602 */
[----:B------:R-:W-:-:S05]  /*a670*/  LOP3.LUT R3, R0, R3, RZ, 0xfc, !PT ;  /* 0x0000000300037212 */ /* 0x000fca00078efcff */
[----:B------:R-:W-:Y:S01]  /*a680*/  STG.E.U8 [R16.64], R3 ;  /* 0x0000000310007986 */ /* 0x000fe2000c101124 */
[----:B------:R-:W-:Y:S05]  /*a690*/  EXIT ;  /* 0x000000000000794d */ /* 0x000fea0003800000 */
.L_x_32394:
[----:B------:R-:W0:Y:S02]  /*a6a0*/  I2F.U32 R0, R2 ;  /* 0x0000000200007306 */ /* 0x000e240000201000 */
[----:B0-----:R-:W-:-:S05]  /*a6b0*/  F2FP.BF16.PACK_AB R0, RZ, R0 ;  /* 0x00000000ff00723e */ /* 0x001fca00000010ff */
[----:B------:R-:W-:Y:S01]  /*a6c0*/  STG.E.U16 [R16.64], R0 ;  /* 0x0000000010007986 */ /* 0x000fe2000c101524 */
[----:B------:R-:W-:Y:S05]  /*a6d0*/  EXIT ;  /* 0x000000000000794d */ /* 0x000fea0003800000 */
.L_x_32391:
        /* <DEDUP_REMOVED lines=10> */
.L_x_32403:
        /* <DEDUP_REMOVED lines=17> */
.L_x_32406:
[----:B------:R-:W-:-:S04]  /*a890*/  LOP3.LUT R2, R5, 0x80000000, RZ, 0xc0, !PT ;  /* 0x8000000005027812 */ /* 0x000fc800078ec0ff */
[----:B------:R-:W-:-:S04]  /*a8a0*/  SHF.R.U32.HI R3, RZ, 0x18, R2 ;  /* 0x00000018ff037819 */ /* 0x000fc80000011602 */
[----:B------:R-:W-:-:S04]  /*a8b0*/  LOP3.LUT R0, R0, R3, RZ, 0xfc, !PT ;  /* 0x0000000300007212 */ /* 0x000fc800078efcff */
[----:B------:R-:W-:Y:S02]  /*a8c0*/  PRMT R8, R0, 0x7610, R8 ;  /* 0x0000761000087816 */ /* 0x000fe40000000008 */
.L_x_32405:
[----:B------:R-:W-:Y:S05]  /*a8d0*/  BSYNC B0 ;  /* 0x0000000000007941 */ /* 0x000fea0003800000 */
.L_x_32404:
[----:B------:R-:W-:Y:S01]  /*a8e0*/  STG.E.U8 [R16.64], R8 ;  /* 0x0000000810007986 */ /* 0x000fe2000c101124 */
[----:B------:R-:W-:Y:S05]  /*a8f0*/  EXIT ;  /* 0x000000000000794d */ /* 0x000fea0003800000 */
.L_x_32402:
        /* <DEDUP_REMOVED lines=17> */
.L_x_32409:
[----:B------:R-:W-:-:S04]  /*aa10*/  LOP3.LUT R2, R5, 0x80000000, RZ, 0xc0, !PT ;  /* 0x8000000005027812 */ /* 0x000fc800078ec0ff */
[----:B------:R-:W-:-:S04]  /*aa20*/  SHF.R.U32.HI R3, RZ, 0x18, R2 ;  /* 0x00000018ff037819 */ /* 0x000fc80000011602 */
[----:B------:R-:W-:-:S04]  /*aa30*/  LOP3.LUT R0, R0, R3, RZ, 0xfc, !PT ;  /* 0x0000000300007212 */ /* 0x000fc800078efcff */
[----:B------:R-:W-:Y:S02]  /*aa40*/  PRMT R8, R0, 0x7610, R8 ;  /* 0x0000761000087816 */ /* 0x000fe40000000008 */
.L_x_32408:
[----:B------:R-:W-:Y:S05]  /*aa50*/  BSYNC B0 ;  /* 0x0000000000007941 */ /* 0x000fea0003800000 */
.L_x_32407:
[----:B------:R-:W-:Y:S01]  /*aa60*/  STG.E.U8 [R16.64], R8 ;  /* 0x0000000810007986 */ /* 0x000fe2000c101124 */
[----:B------:R-:W-:Y:S05]  /*aa70*/  EXIT ;  /* 0x000000000000794d */ /* 0x000fea0003800000 */
.L_x_32401:
        /* <DEDUP_REMOVED lines=22> */
.L_x_32384:
        /* <DEDUP_REMOVED lines=20> */
.L_x_32411:
[----:B------:R-:W-:-:S05]  /*ad20*/  IMAD.MOV.U32 R3, RZ, RZ, RZ ;  /* 0x000000ffff037224 */ /* 0x000fca00078e00ff */
[----:B------:R-:W-:Y:S01]  /*ad30*/  STG.E.64 [R16.64], R2 ;  /* 0x0000000210007986 */ /* 0x000fe2000c101b24 */
[----:B------:R-:W-:Y:S05]  /*ad40*/  EXIT ;  /* 0x000000000000794d */ /* 0x000fea0003800000 */
.L_x_32410:
[----:B------:R-:W-:Y:S01]  /*ad50*/  STG.E [R16.64], R2 ;  /* 0x0000000210007986 */ /* 0x000fe2000c101924 */
[----:B------:R-:W-:Y:S05]  /*ad60*/  EXIT ;  /* 0x000000000000794d */ /* 0x000fea0003800000 */
.L_x_32412:
        /* <DEDUP_REMOVED lines=9> */
.L_x_42123:


//--------------------- .text._ZN2at6native27unrolled_elementwise_kernelINS0_13AUnaryFunctorIffbZZZNS0_23logical_and_kernel_cudaERNS_14TensorIteratorEENKUlvE0_clEvENKUlvE5_clEvEUlffE_EESt5arrayIPcLm2EELi4E23TrivialOffsetCalculatorILi1EjESD_NS0_6memory12LoadWithCastILi1EEENSE_13StoreWithCastILi1EEEEEviT_T0_T2_T3_T4_T5_ --------------------------
	.section	.text._ZN2at6native27unrolled_elementwise_kernelINS0_13AUnaryFunctorIffbZZZNS0_23logical_and_kernel_cudaERNS_14TensorIteratorEENKUlvE0_clEvENKUlvE5_clEvEUlffE_EESt5arrayIPcLm2EELi4E23TrivialOffsetCalculatorILi1EjESD_NS0_6memory12LoadWithCastILi1EEENSE_13StoreWithCastILi1EEEEEviT_T0_T2_T3_T4_T5_,"ax",@progbits
	.sectioninfo	@"SHI_REGISTERS=30"
	.align	128
        .global         _ZN2at6native27unrolled_elementwise_kernelINS0_13AUnaryFunctorIffbZZZNS0_23logical_and_kernel_cudaERNS_14TensorIteratorEENKUlvE0_clEvENKUlvE5_clEvEUlffE_EESt5arrayIPcLm2EELi4E23TrivialOffsetCalculatorILi1EjESD_NS0_6memory12LoadWithCastILi1EEENSE_13StoreWithCastILi1EEEEEviT_T0_T2_T3_T4_T5_
        .type           _ZN2at6native27unrolled_elementwise_kernelINS0_13AUnaryFunctorIffbZZZNS0_23logical_and_kernel_cudaERNS_14TensorIteratorEENKUlvE0_clEvENKUlvE5_clEvEUlffE_EESt5arrayIPcLm2EELi4E23TrivialOffsetCalculatorILi1EjESD_NS0_6memory12LoadWithCastILi1EEENSE_13StoreWithCastILi1EEEEEviT_T0_T2_T3_T4_T5_,@function
        .size           _ZN2at6native27unrolled_elementwise_kernelINS0_13AUnaryFunctorIffbZZZNS0_23logical_and_kernel_cudaERNS_14TensorIteratorEENKUlvE0_clEvENKUlvE5_clEvEUlffE_EESt5arrayIPcLm2EELi4E23TrivialOffsetCalculatorILi1EjESD_NS0_6memory12LoadWithCastILi1EEENSE_13StoreWithCastILi1EEEEEviT_T0_T2_T3_T4_T5_,(.L_x_42124 - _ZN2at6native27unrolled_elementwise_kernelINS0_13AUnaryFunctorIffbZZZNS0_23logical_and_kernel_cudaERNS_14TensorIteratorEENKUlvE0_clEvENKUlvE5_clEvEUlffE_EESt5arrayIPcLm2EELi4E23TrivialOffsetCalculatorILi1EjESD_NS0_6memory12LoadWithCastILi1EEENSE_13StoreWithCastILi1EEEEEviT_T0_T2_T3_T4_T5_)
        .other          _ZN2at6native27unrolled_elementwise_kernelINS0_13AUnaryFunctorIffbZZZNS0_23logical_and_kernel_cudaERNS_14TensorIteratorEENKUlvE0_clEvENKUlvE5_clEvEUlffE_EESt5arrayIPcLm2EELi4E23TrivialOffsetCalculatorILi1EjESD_NS0_6memory12LoadWithCastILi1EEENSE_13StoreWithCastILi1EEEEEviT_T0_T2_T3_T4_T5_,@"STO_CUDA_ENTRY STV_DEFAULT"
_ZN2at6native27unrolled_elementwise_kernelINS0_13AUnaryFunctorIffbZZZNS0_23logical_and_kernel_cudaERNS_14TensorIteratorEENKUlvE0_clEvENKUlvE5_clEvEUlffE_EESt5arrayIPcLm2EELi4E23TrivialOffsetCalculatorILi1EjESD_NS0_6memory12LoadWithCastILi1EEENSE_13StoreWithCastILi1EEEEEviT_T0_T2_T3_T4_T5_:
.text._ZN2at6native27unrolled_elementwise_kernelINS0_13AUnaryFunctorIffbZZZNS0_23logical_and_kernel_cudaERNS_14TensorIteratorEENKUlvE0_clEvENKUlvE5_clEvEUlffE_EESt5arrayIPcLm2EELi4E23TrivialOffsetCalculatorILi1EjESD_NS0_6memory12LoadWithCastILi1EEENSE_13StoreWithCastILi1EEEEEviT_T0_T2_T3_T4_T5_:
        /* <DEDUP_REMOVED lines=30> */
.L_x_32419:
[----:B------:R-:W2:Y:S02]  /*01e0*/  LDG.E.U8 R2, [R2.64] ;  /* 0x0000002402027981 */ /* 0x000ea4000c1e1100 */
[----:B--2---:R0:W1:Y:S01]  /*01f0*/  I2F.U16 R23, R2 ;  /* 0x0000000200177306 */ /* 0x0040620000101000 */
[----:B------:R-:W-:Y:S05]  /*0200*/  BRA `(.L_x_32421) ;  /* 0x00000cb000007947 */ /* 0x000fea0003800000 */
.L_x_32418:
        /* <DEDUP_REMOVED lines=9> */
.L_x_32423:
[----:B------:R-:W2:Y:S02]  /*02a0*/  LDG.E R2, [R2.64] ;  /* 0x0000002402027981 */ /* 0x000ea4000c1e1900 */
[----:B--2---:R0:W1:Y:S01]  /*02b0*/  I2F R23, R2 ;  /* 0x0000000200177306 */ /* 0x0040620000201400 */
[----:B------:R-:W-:Y:S05]  /*02c0*/  BRA `(.L_x_32421) ;  /* 0x00000bf000007947 */ /* 0x000fea0003800000 */
.L_x_32422:
[----:B------:R-:W2:Y:S02]  /*02d0*/  LDG.E.U16 R2, [R2.64] ;  /* 0x0000002402027981 */ /* 0x000ea4000c1e1500 */
[----:B--2---:R0:W1:Y:S01]  /*02e0*/  I2F.S16 R23, R2 ;  /* 0x0000000200177306 */ /* 0x0040620000101400 */
[----:B------:R-:W-:Y:S05]  /*02f0*/  BRA `(.L_x_32421) ;  /* 0x00000bc000007947 */ /* 0x000fea0003800000 */
.L_x_32417:
        /* <DEDUP_REMOVED lines=8> */
.L_x_32425:
[----:B------:R-:W2:Y:S02]  /*0380*/  LDG.E.U16 R2, [R2.64] ;  /* 0x0000002402027981 */ /* 0x000ea4000c1e1500 */
[----:B--2---:R-:W-:Y:S01]  /*0390*/  HADD2.F32 R23, -RZ, R2.H0_H0 ;  /* 0x20000002ff177230 */ /* 0x004fe20000004100 */
[----:B------:R-:W-:Y:S05]  /*03a0*/  BRA `(.L_x_32421) ;  /* 0x00000b1000007947 */ /* 0x000fea0003800000 */
.L_x_32424:
        /* <DEDUP_REMOVED lines=8> */
.L_x_32427:
[----:B------:R-:W2:Y:S02]  /*0430*/  LDG.E.U16 R2, [R2.64] ;  /* 0x0000002402027981 */ /* 0x000ea4000c1e1500 */
[----:B--2---:R-:W-:Y:S01]  /*0440*/  HADD2.F32 R23, -RZ, R2.H0_H0 ;  /* 0x20000002ff177230 */ /* 0x004fe20000004100 */
[----:B------:R-:W-:Y:S05]  /*0450*/  BRA `(.L_x_32421) ;  /* 0x00000a6000007947 */ /* 0x000fea0003800000 */
.L_x_32426:
[----:B------:R-:W2:Y:S02]  /*0460*/  LDG.E.64 R2, [R2.64] ;  /* 0x0000002402027981 */ /* 0x000ea4000c1e1b00 */
[----:B--2---:R-:W0:Y:S01]  /*0470*/  F2F.F32.F64 R23, R2 ;  /* 0x0000000200177310 */ /* 0x004e220000301000 */
[----:B------:R-:W0:-:S14]  /*0480*/  DSETP.GEU.AND P0, PT, |R2|, c[0x2][0x0], PT ;  /* 0x008000000200762a */ /* 0x000e1c0003f0e200 */
[----:B0-----:R-:W-:Y:S01]  /*0490*/  @!P0 FMUL R23, R23, 1.175494350822287508e-38 ;  /* 0x0080000017178820 */ /* 0x001fe20000400000 */
[----:B------:R-:W-:Y:S05]  /*04a0*/  BRA `(.L_x_32421) ;  /* 0x00000a1000007947 */ /* 0x000fea0003800000 */
.L_x_32416:
        /* <DEDUP_REMOVED lines=12> */
.L_x_32430:
[----:B------:R-:W2:Y:S02]  /*0570*/  LDG.E.64 R2, [R2.64] ;  /* 0x0000002402027981 */ /* 0x000ea4000c1e1b00 */
[----:B--2---:R-:W0:Y:S01]  /*0580*/  F2F.F32.F64 R23, R2 ;  /* 0x0000000200177310 */ /* 0x004e220000301000 */
[----:B------:R-:W0:-:S14]  /*0590*/  DSETP.GEU.AND P0, PT, |R2|, c[0x2][0x0], PT ;  /* 0x008000000200762a */ /* 0x000e1c0003f0e200 */
[----:B0-----:R-:W-:Y:S01]  /*05a0*/  @!P0 FMUL R23, R23, 1.175494350822287508e-38 ;  /* 0x0080000017178820 */ /* 0x001fe20000400000 */
[----:B------:R-:W-:Y:S05]  /*05b0*/  BRA `(.L_x_32421) ;  /* 0x0000090000007947 */ /* 0x000fea0003800000 */
.L_x_32429:
        /* <DEDUP_REMOVED lines=26> */
.L_x_32432:
        /* <DEDUP_REMOVED lines=14> */
.L_x_32431:
[----:B------:R-:W2:Y:S02]  /*0840*/  LDG.E.U16 R2, [R2.64] ;  /* 0x0000002402027981 */ /* 0x000ea4000c1e1500 */
[----:B--2---:R-:W-:Y:S01]  /*0850*/  PRMT R23, RZ, 0x5410, R2 ;  /* 0x00005410ff177816 */ /* 0x004fe20000000002 */
[----:B------:R-:W-:Y:S05]  /*0860*/  BRA `(.L_x_32421) ;  /* 0x0000065000007947 */ /* 0x000fea0003800000 */
.L_x_32428:
        /* <DEDUP_REMOVED lines=11> */
.L_x_32435:
        /* <DEDUP_REMOVED lines=20> */
.L_x_32437:
[----:B------:R-:W-:Y:S05]  /*0a60*/  BSYNC B0 ;  /* 0x0000000000007941 */ /* 0x000fea0003800000 */
.L_x_32436:
[----:B------:R-:W-:Y:S01]  /*0a70*/  IMAD.SHL.U32 R2, R2, 0x100000, RZ ;  /* 0x0010000002027824 */ /* 0x000fe200078e00ff */
[----:B------:R-:W-:-:S04]  /*0a80*/  LEA R0, R0, 0x3b800000, 0x17 ;  /* 0x3b80000000007811 */ /* 0x000fc800078eb8ff */
[----:B------:R-:W-:Y:S01]  /*0a90*/  LOP3.LUT R23, R0, R2, R23, 0xfe, !PT ;  /* 0x0000000200177212 */ /* 0x000fe200078efe17 */
[----:B------:R-:W-:Y:S05]  /*0aa0*/  BRA `(.L_x_32421) ;  /* 0x0000041000007947 */ /* 0x000fea0003800000 */
.L_x_32434:
        /* <DEDUP_REMOVED lines=20> */
.L_x_32439:
[----:B------:R-:W-:Y:S05]  /*0bf0*/  BSYNC B0 ;  /* 0x0000000000007941 */ /* 0x000fea0003800000 */
.L_x_32438:
[----:B------:R-:W-:Y:S01]  /*0c00*/  IMAD.SHL.U32 R2, R2, 0x200000, RZ ;  /* 0x0020000002027824 */ /* 0x000fe200078e00ff */
[----:B------:R-:W-:-:S04]  /*0c10*/  LEA R0, R0, 0x37800000, 0x17 ;  /* 0x3780000000007811 */ /* 0x000fc800078eb8ff */
[----:B------:R-:W-:Y:S01]  /*0c20*/  LOP3.LUT R23, R0, R2, R23, 0xfe, !PT ;  /* 0x0000000200177212 */ /* 0x000fe200078efe17 */
[----:B------:R-:W-:Y:S05]  /*0c30*/  BRA `(.L_x_32421) ;  /* 0x0000028000007947 */ /* 0x000fea0003800000 */
.L_x_32433:
        /* <DEDUP_REMOVED lines=14> */
.L_x_32420:
        /* <DEDUP_REMOVED lines=21> */
.L_x_32441:
[----:B------:R-:W2:Y:S02]  /*0e70*/  LDG.E.64 R2, [R2.64] ;  /* 0x0000002402027981 */ /* 0x000ea4000c1e1b00 */
[----:B--2---:R0:W1:Y:S01]  /*0e80*/  I2F.U64 R23, R2 ;  /* 0x0000000200177312 */ /* 0x0040620000301000 */
[----:B------:R-:W-:Y:S05]  /*0e90*/  BRA `(.L_x_32421) ;  /* 0x0000002000007947 */ /* 0x000fea0003800000 */
.L_x_32440:
[----:B------:R-:W2:Y:S02]  /*0ea0*/  LDG.E R2, [R2.64] ;  /* 0x0000002402027981 */ /* 0x000ea4000c1e1900 */
[----:B--2---:R0:W1:Y:S02]  /*0eb0*/  I2F.U32 R23, R2 ;  /* 0x0000000200177306 */ /* 0x0040640000201000 */
.L_x_32421:
[----:B------:R-:W-:Y:S05]  /*0ec0*/  BSYNC B6 ;  /* 0x0000000000067941 */ /* 0x000fea0003800000 */
.L_x_32415:
[----:B------:R-:W2:Y:S02]  /*0ed0*/  S2R R19, SR_TID.X ;  /* 0x0000000000137919 */ /* 0x000ea40000002100 */
[----:B--2---:R-:W-:Y:S02]  /*0ee0*/  IADD3 R19, R19, 0x80, RZ ;  /* 0x0000008013137810 */ /* 0x004fe40007ffe0ff */
.L_x_32414:
[----:B-1----:R-:W-:Y:S05]  /*0ef0*/  BSYNC B7 ;  /* 0x0000000000077941 */ /* 0x002fea0003800000 */
.L_x_32413:
        /* <DEDUP_REMOVED lines=23> */
.L_x_32448:
[----:B------:R-:W2:Y:S02]  /*1070*/  LDG.E.U8 R2, [R2.64] ;  /* 0x0000002402027981 */ /* 0x000ea4000c1e1100 */
[----:B--2---:R0:W1:Y:S01]  /*1080*/  I2F.U16 R22, R2 ;  /* 0x0000000200167306 */ /* 0x0040620000101000 */
[----:B------:R-:W-:Y:S05]  /*1090*/  BRA `(.L_x_32450) ;  /* 0x00000ca000007947 */ /* 0x000fea0003800000 */
.L_x_32447:
        /* <DEDUP_REMOVED lines=9> */
.L_x_32452:
[----:B------:R-:W2:Y:S02]  /*1130*/  LDG.E R2, [R2.64] ;  /* 0x0000002402027981 */ /* 0x000ea4000c1e1900 */
[----:B--2---:R0:W1:Y:S01]  /*1140*/  I2F R22, R2 ;  /* 0x0000000200167306 */ /* 0x0040620000201400 */
[----:B------:R-:W-:Y:S05]  /*1150*/  BRA `(.L_x_32450) ;  /* 0x00000be000007947 */ /* 0x000fea0003800000 */
.L_x_32451:
[----:B------:R-:W2:Y:S02]  /*1160*/  LDG.E.U16 R2, [R2.64] ;  /* 0x0000002402027981 */ /* 0x000ea4000c1e1500 */
[----:B--2---:R0:W1:Y:S01]  /*1170*/  I2F.S16 R22, R2 ;  /* 0x0000000200167306 */ /* 0x0040620000101400 */
[----:B------:R-:W-:Y:S05]  /*1180*/  BRA `(.L_x_32450) ;  /* 0x00000bb000007947 */ /* 0x000fea0003800000 */
.L_x_32446:
        /* <DEDUP_REMOVED lines=8> */
.L_x_32454:
[----:B------:R-:W2:Y:S02]  /*1210*/  LDG.E.U16 R2, [R2.64] ;  /* 0x0000002402027981 */ /* 0x000ea4000c1e1500 */
[----:B--2---:R-:W-:Y:S01]  /*1220*/  HADD2.F32 R22, -RZ, R2.H0_H0 ;  /* 0x20000002ff167230 */ /* 0x004fe20000004100 */
[----:B------:R-:W-:Y:S05]  /*1230*/  BRA `(.L_x_32450) ;  /* 0x00000b0000007947 */ /* 0x000fea0003800000 */
.L_x_32453:
        /* <DEDUP_REMOVED lines=8> */
.L_x_32456:
[----:B------:R-:W2:Y:S02]  /*12c0*/  LDG.E.U16 R2, [R2.64] ;  /* 0x0000002402027981 */ /* 0x000ea4000c1e1500 */
[----:B--2---:R-:W-:Y:S01]  /*12d0*/  HADD2.F32 R22, -RZ, R2.H0_H0 ;  /* 0x20000002ff167230 */ /* 0x004fe20000004100 */
[----:B------:R-:W-:Y:S05]  /*12e0*/  BRA `(.L_x_32450) ;  /* 0x00000a5000007947 */ /* 0x000fea0003800000 */
.L_x_32455:
[----:B------:R-:W2:Y:S02]  /*12f0*/  LDG.E.64 R2, [R2.64] ;  /* 0x0000002402027981 */ /* 0x000ea4000c1e1b00 */
[----:B--2---:R-:W0:Y:S01]  /*1300*/  F2F.F32.F64 R22, R2 ;  /* 0x0000000200167310 */ /* 0x004e220000301000 */
[----:B------:R-:W0:-:S14]  /*1310*/  DSETP.GEU.AND P0, PT, |R2|, c[0x2][0x0], PT ;  /* 0x008000000200762a */ /* 0x000e1c0003f0e200 */
[----:B0-----:R-:W-:Y:S01]  /*1320*/  @!P0 FMUL R22, R22, 1.175494350822287508e-38 ;  /* 0x0080000016168820 */ /* 0x001fe20000400000 */
[----:B------:R-:W-:Y:S05]  /*1330*/  BRA `(.L_x_32450) ;  /* 0x00000a0000007947 */ /* 0x000fea0003800000 */
.L_x_32445:
        /* <DEDUP_REMOVED lines=12> */
.L_x_32459:
[----:B------:R-:W2:Y:S02]  /*1400*/  LDG.E.64 R2, [R2.64] ;  /* 0x0000002402027981 */ /* 0x000ea4000c1e1b00 */
[----:B--2---:R-:W0:Y:S01]  /*1410*/  F2F.F32.F64 R22, R2 ;  /* 0x0000000200167310 */ /* 0x004e220000301000 */
[----:B------:R-:W0:-:S14]  /*1420*/  DSETP.GEU.AND P0, PT, |R2|, c[0x2][0x0], PT ;  /* 0x008000000200762a */ /* 0x000e1c0003f0e200 */
[----:B0-----:R-:W-:Y:S01]  /*1430*/  @!P0 FMUL R22, R22, 1.175494350822287508e-38 ;  /* 0x0080000016168820 */ /* 0x001fe20000400000 */
[----:B------:R-:W-:Y:S05]  /*1440*/  BRA `(.L_x_32450) ;  /* 0x000008f000007947 */ /* 0x000fea0003800000 */
.L_x_32458:
        /* <DEDUP_REMOVED lines=26> */
.L_x_32461:
        /* <DEDUP_REMOVED lines=13> */
.L_x_32460:
[----:B------:R-:W2:Y:S02]  /*16c0*/  LDG.E.U16 R2, [R2.64] ;  /* 0x0000002402027981 */ /* 0x000ea4000c1e1500 */
[----:B--2---:R-:W-:Y:S01]  /*16d0*/  PRMT R22, RZ, 0x5410, R2 ;  /* 0x00005410ff167816 */ /* 0x004fe20000000002 */
[----:B------:R-:W-:Y:S05]  /*16e0*/  BRA `(.L_x_32450) ;  /* 0x0000065000007947 */ /* 0x000fea0003800000 */
.L_x_32457:
        /* <DEDUP_REMOVED lines=11> */
.L_x_32464:
        /* <DEDUP_REMOVED lines=20> */
.L_x_32466:
[----:B------:R-:W-:Y:S05]  /*18e0*/  BSYNC B0 ;  /* 0x0000000000007941 */ /* 0x000fea0003800000 */
.L_x_32465:
[----:B------:R-:W-:Y:S01]  /*18f0*/  IMAD.SHL.U32 R2, R2, 0x100000, RZ ;  /* 0x0010000002027824 */ /* 0x000fe200078e00ff */
[----:B------:R-:W-:-:S04]  /*1900*/  LEA R3, R0, 0x3b800000, 0x17 ;  /* 0x3b80000000037811 */ /* 0x000fc800078eb8ff */
[----:B------:R-:W-:Y:S01]  /*1910*/  LOP3.LUT R22, R3, R2, R22, 0xfe, !PT ;  /* 0x0000000203167212 */ /* 0x000fe200078efe16 */
[----:B------:R-:W-:Y:S05]  /*1920*/  BRA `(.L_x_32450) ;  /* 0x0000041000007947 */ /* 0x000fea0003800000 */
.L_x_32463:
        /* <DEDUP_REMOVED lines=20> */
.L_x_32468:
[----:B------:R-:W-:Y:S05]  /*1a70*/  BSYNC B0 ;  /* 0x0000000000007941 */ /* 0x000fea0003800000 */
.L_x_32467:
[----:B------:R-:W-:Y:S01]  /*1a80*/  IMAD.SHL.U32 R2, R2, 0x200000, RZ ;  /* 0x0020000002027824 */ /* 0x000fe200078e00ff */
[----:B------:R-:W-:-:S04]  /*1a90*/  LEA R3, R0, 0x37800000, 0x17 ;  /* 0x3780000000037811 */ /* 0x000fc800078eb8ff */
[----:B------:R-:W-:Y:S01]  /*1aa0*/  LOP3.LUT R22, R3, R2, R22, 0xfe, !PT ;  /* 0x0000000203167212 */ /* 0x000fe200078efe16 */
[----:B------:R-:W-:Y:S05]  /*1ab0*/  BRA `(.L_x_32450) ;  /* 0x0000028000007947 */ /* 0x000fea0003800000 */
.L_x_32462:
        /* <DEDUP_REMOVED lines=14> */
.L_x_32449:
        /* <DEDUP_REMOVED lines=21> */
.L_x_32470:
[----:B------:R-:W2:Y:S02]  /*1cf0*/  LDG.E.64 R2, [R2.64] ;  /* 0x0000002402027981 */ /* 0x000ea4000c1e1b00 */
[----:B--2---:R0:W1:Y:S01]  /*1d00*/  I2F.U64 R22, R2 ;  /* 0x0000000200167312 */ /* 0x0040620000301000 */
[----:B------:R-:W-:Y:S05]  /*1d10*/  BRA `(.L_x_32450) ;  /* 0x0000002000007947 */ /* 0x000fea0003800000 */
.L_x_32469:
[----:B------:R-:W2:Y:S02]  /*1d20*/  LDG.E R2, [R2.64] ;  /* 0x0000002402027981 */ /* 0x000ea4000c1e1900 */
[----:B--2---:R0:W1:Y:S02]  /*1d30*/  I2F.U32 R22, R2 ;  /* 0x0000000200167306 */ /* 0x0040640000201000 */
.L_x_32450:
[----:B------:R-:W-:Y:S05]  /*1d40*/  BSYNC B6 ;  /* 0x0000000000067941 */ /* 0x000fea0003800000 */
.L_x_32444:
[----:B------:R-:W-:Y:S02]  /*1d50*/  IADD3 R19, R19, 0x80, RZ ;  /* 0x0000008013137810 */ /* 0x000fe40007ffe0ff */
.L_x_32443:
[----:B------:R-:W-:Y:S05]  /*1d60*/  BSYNC B7 ;  /* 0x0000000000077941 */ /* 0x000fea0003800000 */
.L_x_32442:
        /* <DEDUP_REMOVED lines=24> */
.L_x_32477:
[----:B------:R-:W2:Y:S02]  /*1ef0*/  LDG.E.U8 R2, [R2.64] ;  /* 0x0000002402027981 */ /* 0x000ea4000c1e1100 */
[----:B--2---:R0:W2:Y:S01]  /*1f00*/  I2F.U16 R25, R2 ;  /* 0x0000000200197306 */ /* 0x0040a20000101000 */
[----:B------:R-:W-:Y:S05]  /*1f10*/  BRA `(.L_x_32479) ;  /* 0x00000ca000007947 */ /* 0x000fea0003800000 */
.L_x_32476:
        /* <DEDUP_REMOVED lines=9> */
.L_x_32481:
[----:B------:R-:W2:Y:S02]  /*1fb0*/  LDG.E R2, [R2.64] ;  /* 0x0000002402027981 */ /* 0x000ea4000c1e1900 */
[----:B--2---:R0:W2:Y:S01]  /*1fc0*/  I2F R25, R2 ;  /* 0x0000000200197306 */ /* 0x0040a20000201400 */
[----:B------:R-:W-:Y:S05]  /*1fd0*/  BRA `(.L_x_32479) ;  /* 0x00000be000007947 */ /* 0x000fea0003800000 */
.L_x_32480:
[----:B------:R-:W2:Y:S02]  /*1fe0*/  LDG.E.U16 R2, [R2.64] ;  /* 0x0000002402027981 */ /* 0x000ea4000c1e1500 */
[----:B--2---:R0:W2:Y:S01]  /*1ff0*/  I2F.S16 R25, R2 ;  /* 0x0000000200197306 */ /* 0x0040a20000101400 */
[----:B------:R-:W-:Y:S05]  /*2000*/  BRA `(.L_x_32479) ;  /* 0x00000bb000007947 */ /* 0x000fea0003800000 */
.L_x_32475:
        /* <DEDUP_REMOVED lines=8> */
.L_x_32483:
[----:B------:R-:W2:Y:S02]  /*2090*/  LDG.E.U16 R2, [R2.64] ;  /* 0x0000002402027981 */ /* 0x000ea4000c1e1500 */
[----:B--2---:R-:W-:Y:S01]  /*20a0*/  HADD2.F32 R25, -RZ, R2.H0_H0 ;  /* 0x20000002ff197230 */ /* 0x004fe20000004100 */
[----:B------:R-:W-:Y:S05]  /*20b0*/  BRA `(.L_x_32479) ;  /* 0x00000b0000007947 */ /* 0x000fea0003800000 */
.L_x_32482:
        /* <DEDUP_REMOVED lines=8> */
.L_x_32485:
[----:B------:R-:W2:Y:S02]  /*2140*/  LDG.E.U16 R2, [R2.64] ;  /* 0x0000002402027981 */ /* 0x000ea4000c1e1500 */
[----:B--2---:R-:W-:Y:S01]  /*2150*/  HADD2.F32 R25, -RZ, R2.H0_H0 ;  /* 0x20000002ff197230 */ /* 0x004fe20000004100 */
[----:B------:R-:W-:Y:S05]  /*2160*/  BRA `(.L_x_32479) ;  /* 0x00000a5000007947 */ /* 0x000fea0003800000 */
.L_x_32484:
[----:B------:R-:W2:Y:S02]  /*2170*/  LDG.E.64 R2, [R2.64] ;  /* 0x0000002402027981 */ /* 0x000ea4000c1e1b00 */
[----:B--2---:R-:W0:Y:S01]  /*2180*/  F2F.F32.F64 R25, R2 ;  /* 0x0000000200197310 */ /* 0x004e220000301000 */
[----:B------:R-:W0:-:S14]  /*2190*/  DSETP.GEU.AND P0, PT, |R2|, c[0x2][0x0], PT ;  /* 0x008000000200762a */ /* 0x000e1c0003f0e200 */
[----:B0-----:R-:W-:Y:S01]  /*21a0*/  @!P0 FMUL R25, R25, 1.175494350822287508e-38 ;  /* 0x0080000019198820 */ /* 0x001fe20000400000 */
[----:B------:R-:W-:Y:S05]  /*21b0*/  BRA `(.L_x_32479) ;  /* 0x00000a0000007947 */ /* 0x000fea0003800000 */
.L_x_32474:
        /* <DEDUP_REMOVED lines=12> */
.L_x_32488:
[----:B------:R-:W2:Y:S02]  /*2280*/  LDG.E.64 R2, [R2.64] ;  /* 0x0000002402027981 */ /* 0x000ea4000c1e1b00 */
[----:B--2---:R-:W0:Y:S01]  /*2290*/  F2F.F32.F64 R25, R2 ;  /* 0x0000000200197310 */ /* 0x004e220000301000 */
[----:B------:R-:W0:-:S14]  /*22a0*/  DSETP.GEU.AND P0, PT, |R2|, c[0x2][0x0], PT ;  /* 0x008000000200762a */ /* 0x000e1c0003f0e200 */
[----:B0-----:R-:W-:Y:S01]  /*22b0*/  @!P0 FMUL R25, R25, 1.175494350822287508e-38 ;  /* 0x0080000019198820 */ /* 0x001fe20000400000 */
[----:B------:R-:W-:Y:S05]  /*22c0*/  BRA `(.L_x_32479) ;  /* 0x000008f000007947 */ /* 0x000fea0003800000 */
.L_x_32487:
        /* <DEDUP_REMOVED lines=26> */
.L_x_32490:
        /* <DEDUP_REMOVED lines=13> */
.L_x_32489:
[----:B------:R-:W2:Y:S02]  /*2540*/  LDG.E.U16 R2, [R2.64] ;  /* 0x0000002402027981 */ /* 0x000ea4000c1e1500 */
[----:B--2---:R-:W-:Y:S01]  /*2550*/  PRMT R25, RZ, 0x5410, R2 ;  /* 0x00005410ff197816 */ /* 0x004fe20000000002 */
[----:B------:R-:W-:Y:S05]  /*2560*/  BRA `(.L_x_32479) ;  /* 0x0000065000007947 */ /* 0x000fea0003800000 */
.L_x_32486:
        /* <DEDUP_REMOVED lines=11> */
.L_x_32493:
        /* <DEDUP_REMOVED lines=20> */
.L_x_32495:
[----:B------:R-:W-:Y:S05]  /*2760*/  BSYNC B0 ;  /* 0x0000000000007941 */ /* 0x000fea0003800000 */
.L_x_32494:
[----:B------:R-:W-:Y:S01]  /*2770*/  IMAD.SHL.U32 R2, R2, 0x100000, RZ ;  /* 0x0010000002027824 */ /* 0x000fe200078e00ff */
[----:B------:R-:W-:-:S04]  /*2780*/  LEA R0, R0, 0x3b800000, 0x17 ;  /* 0x3b80000000007811 */ /* 0x000fc800078eb8ff */
[----:B------:R-:W-:Y:S01]  /*2790*/  LOP3.LUT R25, R0, R2, R25, 0xfe, !PT ;  /* 0x0000000200197212 */ /* 0x000fe200078efe19 */
[----:B------:R-:W-:Y:S05]  /*27a0*/  BRA `(.L_x_32479) ;  /* 0x0000041000007947 */ /* 0x000fea0003800000 */
.L_x_32492:
        /* <DEDUP_REMOVED lines=20> */
.L_x_32497:
[----:B------:R-:W-:Y:S05]  /*28f0*/  BSYNC B0 ;  /* 0x0000000000007941 */ /* 0x000fea0003800000 */
.L_x_32496:
[----:B------:R-:W-:Y:S01]  /*2900*/  IMAD.SHL.U32 R2, R2, 0x200000, RZ ;  /* 0x0020000002027824 */ /* 0x000fe200078e00ff */
[----:B------:R-:W-:-:S04]  /*2910*/  LEA R0, R0, 0x37800000, 0x17 ;  /* 0x3780000000007811 */ /* 0x000fc800078eb8ff */
[----:B------:R-:W-:Y:S01]  /*2920*/  LOP3.LUT R25, R0, R2, R25, 0xfe, !PT ;  /* 0x0000000200197212 */ /* 0x000fe200078efe19 */
[----:B------:R-:W-:Y:S05]  /*2930*/  BRA `(.L_x_32479) ;  /* 0x0000028000007947 */ /* 0x000fea0003800000 */
.L_x_32491:
        /* <DEDUP_REMOVED lines=14> */
.L_x_32478:
        /* <DEDUP_REMOVED lines=21> */
.L_x_32499:
[----:B------:R-:W2:Y:S02]  /*2b70*/  LDG.E.64 R2, [R2.64] ;  /* 0x0000002402027981 */ /* 0x000ea4000c1e1b00 */
[----:B--2---:R0:W2:Y:S01]  /*2b80*/  I2F.U64 R25, R2 ;  /* 0x0000000200197312 */ /* 0x0040a20000301000 */
[----:B------:R-:W-:Y:S05]  /*2b90*/  BRA `(.L_x_32479) ;  /* 0x0000002000007947 */ /* 0x000fea0003800000 */
.L_x_32498:
[----:B------:R-:W2:Y:S02]  /*2ba0*/  LDG.E R2, [R2.64] ;  /* 0x0000002402027981 */ /* 0x000ea4000c1e1900 */
[----:B--2---:R0:W2:Y:S02]  /*2bb0*/  I2F.U32 R25, R2 ;  /* 0x0000000200197306 */ /* 0x0040a40000201000 */
.L_x_32479:
[----:B------:R-:W-:Y:S05]  /*2bc0*/  BSYNC B6 ;  /* 0x0000000000067941 */ /* 0x000fea0003800000 */
.L_x_32473:
[----:B------:R-:W-:Y:S02]  /*2bd0*/  IADD3 R19, R19, 0x80, RZ ;  /* 0x0000008013137810 */ /* 0x000fe40007ffe0ff */
.L_x_32472:
[----:B------:R-:W-:Y:S05]  /*2be0*/  BSYNC B7 ;  /* 0x0000000000077941 */ /* 0x000fea0003800000 */
.L_x_32471:
        /* <DEDUP_REMOVED lines=21> */
.L_x_32505:
[----:B------:R-:W3:Y:S02]  /*2d40*/  LDG.E.U8 R2, [R2.64] ;  /* 0x0000002402027981 */ /* 0x000ee4000c1e1100 */
[----:B---3--:R0:W3:Y:S01]  /*2d50*/  I2F.U16 R24, R2 ;  /* 0x0000000200187306 */ /* 0x0080e20000101000 */
[----:B------:R-:W-:Y:S05]  /*2d60*/  BRA `(.L_x_32501) ;  /* 0x00000c7000007947 */ /* 0x000fea0003800000 */
.L_x_32504:
        /* <DEDUP_REMOVED lines=9> */
.L_x_32508:
[----:B------:R-:W3:Y:S02]  /*2e00*/  LDG.E R2, [R2.64] ;  /* 0x0000002402027981 */ /* 0x000ee4000c1e1900 */
[----:B---3--:R0:W3:Y:S01]  /*2e10*/  I2F R24, R2 ;  /* 0x0000000200187306 */ /* 0x0080e20000201400 */
[----:B------:R-:W-:Y:S05]  /*2e20*/  BRA `(.L_x_32501) ;  /* 0x00000bb000007947 */ /* 0x000fea0003800000 */
.L_x_32507:
[----:B------:R-:W3:Y:S02]  /*2e30*/  LDG.E.U16 R2, [R2.64] ;  /* 0x0000002402027981 */ /* 0x000ee4000c1e1500 */
[----:B---3--:R0:W3:Y:S01]  /*2e40*/  I2F.S16 R24, R2 ;  /* 0x0000000200187306 */ /* 0x0080e20000101400 */
[----:B------:R-:W-:Y:S05]  /*2e50*/  BRA `(.L_x_32501) ;  /* 0x00000b8000007947 */ /* 0x000fea0003800000 */
.L_x_32503:
        /* <DEDUP_REMOVED lines=8> */
.L_x_32510:
[----:B------:R-:W3:Y:S02]  /*2ee0*/  LDG.E.U16 R2, [R2.64] ;  /* 0x0000002402027981 */ /* 0x000ee4000c1e1500 */
[----:B---3--:R-:W-:Y:S01]  /*2ef0*/  HADD2.F32 R24, -RZ, R2.H0_H0 ;  /* 0x20000002ff187230 */ /* 0x008fe20000004100 */
[----:B------:R-:W-:Y:S05]  /*2f00*/  BRA `(.L_x_32501) ;  /* 0x00000ad000007947 */ /* 0x000fea0003800000 */
.L_x_32509:
        /* <DEDUP_REMOVED lines=8> */
.L_x_32512:
[----:B------:R-:W3:Y:S02]  /*2f90*/  LDG.E.U16 R2, [R2.64] ;  /* 0x0000002402027981 */ /* 0x000ee4000c1e1500 */
[----:B---3--:R-:W-:Y:S01]  /*2fa0*/  HADD2.F32 R24, -RZ, R2.H0_H0 ;  /* 0x20000002ff187230 */ /* 0x008fe20000004100 */
[----:B------:R-:W-:Y:S05]  /*2fb0*/  BRA `(.L_x_32501) ;  /* 0x00000a2000007947 */ /* 0x000fea0003800000 */
.L_x_32511:
[----:B------:R-:W3:Y:S02]  /*2fc0*/  LDG.E.64 R2, [R2.64] ;  /* 0x0000002402027981 */ /* 0x000ee4000c1e1b00 */
[----:B---3--:R-:W0:Y:S01]  /*2fd0*/  F2F.F32.F64 R24, R2 ;  /* 0x0000000200187310 */ /* 0x008e220000301000 */
[----:B------:R-:W0:-:S14]  /*2fe0*/  DSETP.GEU.AND P0, PT, |R2|, c[0x2][0x0], PT ;  /* 0x008000000200762a */ /* 0x000e1c0003f0e200 */
[----:B0-----:R-:W-:Y:S01]  /*2ff0*/  @!P0 FMUL R24, R24, 1.175494350822287508e-38 ;  /* 0x0080000018188820 */ /* 0x001fe20000400000 */
[----:B------:R-:W-:Y:S05]  /*3000*/  BRA `(.L_x_32501) ;  /* 0x000009d000007947 */ /* 0x000fea0003800000 */
.L_x_32502:
        /* <DEDUP_REMOVED lines=12> */
.L_x_32515:
[----:B------:R-:W3:Y:S02]  /*30d0*/  LDG.E.64 R2, [R2.64] ;  /* 0x0000002402027981 */ /* 0x000ee4000c1e1b00 */
[----:B---3--:R-:W0:Y:S01]  /*30e0*/  F2F.F32.F64 R24, R2 ;  /* 0x0000000200187310 */ /* 0x008e220000301000 */
[----:B------:R-:W0:-:S14]  /*30f0*/  DSETP.GEU.AND P0, PT, |R2|, c[0x2][0x0], PT ;  /* 0x008000000200762a */ /* 0x000e1c0003f0e200 */
[----:B0-----:R-:W-:Y:S01]  /*3100*/  @!P0 FMUL R24, R24, 1.175494350822287508e-38 ;  /* 0x0080000018188820 */ /* 0x001fe20000400000 */
[----:B------:R-:W-:Y:S05]  /*3110*/  BRA `(.L_x_32501) ;  /* 0x000008c000007947 */ /* 0x000fea0003800000 */
.L_x_32514:
        /* <DEDUP_REMOVED lines=26> */
.L_x_32517:
        /* <DEDUP_REMOVED lines=13> */
.L_x_32516:
[----:B------:R-:W3:Y:S02]  /*3390*/  LDG.E.U16 R2, [R2.64] ;  /* 0x0000002402027981 */ /* 0x000ee4000c1e1500 */
[----:B---3--:R-:W-:Y:S01]  /*33a0*/  PRMT R24, RZ, 0x5410, R2 ;  /* 0x00005410ff187816 */ /* 0x008fe20000000002 */
[----:B------:R-:W-:Y:S05]  /*33b0*/  BRA `(.L_x_32501) ;  /* 0x0000062000007947 */ /* 0x000fea0003800000 */
.L_x_32513:
        /* <DEDUP_REMOVED lines=11> */
.L_x_32520:
        /* <DEDUP_REMOVED lines=19> */
.L_x_32522:
[----:B------:R-:W-:Y:S05]  /*35a0*/  BSYNC B0 ;  /* 0x0000000000007941 */ /* 0x000fea0003800000 */
.L_x_32521:
[----:B------:R-:W-:Y:S01]  /*35b0*/  IMAD.SHL.U32 R2, R2, 0x100000, RZ ;  /* 0x0010000002027824 */ /* 0x000fe200078e00ff */
[----:B------:R-:W-:-:S04]  /*35c0*/  LEA R3, R0, 0x3b800000, 0x17 ;  /* 0x3b80000000037811 */ /* 0x000fc800078eb8ff */
[----:B------:R-:W-:Y:S01]  /*35d0*/  LOP3.LUT R24, R3, R2, R24, 0xfe, !PT ;  /* 0x0000000203187212 */ /* 0x000fe200078efe18 */
[----:B------:R-:W-:Y:S05]  /*35e0*/  BRA `(.L_x_32501) ;  /* 0x000003f000007947 */ /* 0x000fea0003800000 */
.L_x_32519:
        /* <DEDUP_REMOVED lines=19> */
.L_x_32524:
[----:B------:R-:W-:Y:S05]  /*3720*/  BSYNC B0 ;  /* 0x0000000000007941 */ /* 0x000fea0003800000 */
.L_x_32523:
[----:B------:R-:W-:Y:S01]  /*3730*/  IMAD.SHL.U32 R2, R2, 0x200000, RZ ;  /* 0x0020000002027824 */ /* 0x000fe200078e00ff */
[----:B------:R-:W-:-:S04]  /*3740*/  LEA R3, R0, 0x37800000, 0x17 ;  /* 0x3780000000037811 */ /* 0x000fc800078eb8ff */
[----:B------:R-:W-:Y:S01]  /*3750*/  LOP3.LUT R24, R3, R2, R24, 0xfe, !PT ;  /* 0x0000000203187212 */ /* 0x000fe200078efe18 */
[----:B------:R-:W-:Y:S05]  /*3760*/  BRA `(.L_x_32501) ;  /* 0x0000027000007947 */ /* 0x000fea0003800000 */
.L_x_32518:
        /* <DEDUP_REMOVED lines=14> */
.L_x_32506:
        /* <DEDUP_REMOVED lines=20> */
.L_x_32526:
[----:B------:R-:W3:Y:S02]  /*3990*/  LDG.E.64 R2, [R2.64] ;  /* 0x0000002402027981 */ /* 0x000ee4000c1e1b00 */
[----:B---3--:R0:W3:Y:S01]  /*39a0*/  I2F.U64 R24, R2 ;  /* 0x0000000200187312 */ /* 0x0080e20000301000 */
[----:B------:R-:W-:Y:S05]  /*39b0*/  BRA `(.L_x_32501) ;  /* 0x0000002000007947 */ /* 0x000fea0003800000 */
.L_x_32525:
[----:B------:R-:W3:Y:S02]  /*39c0*/  LDG.E R2, [R2.64] ;  /* 0x0000002402027981 */ /* 0x000ee4000c1e1900 */
[----:B---3--:R0:W3:Y:S02]  /*39d0*/  I2F.U32 R24, R2 ;  /* 0x0000000200187306 */ /* 0x0080e40000201000 */
.L_x_32501:
[----:B------:R-:W-:Y:S05]  /*39e0*/  BSYNC B6 ;  /* 0x0000000000067941 */ /* 0x000fea0003800000 */
.L_x_32500:
        /* <DEDUP_REMOVED lines=37> */
.L_x_32532:
[----:B------:R0:W-:Y:S01]  /*3c40*/  STG.E.U8 [R2.64], R4 ;  /* 0x0000000402007986 */ /* 0x0001e2000c101124 */
[----:B------:R-:W-:Y:S05]  /*3c50*/  BRA `(.L_x_32528) ;  /* 0x00000d5000007947 */ /* 0x000fea0003800000 */
.L_x_32531:
        /* <DEDUP_REMOVED lines=9> */
.L_x_32535:
[----:B------:R0:W-:Y:S01]  /*3cf0*/  STG.E [R2.64], R4 ;  /* 0x0000000402007986 */ /* 0x0001e2000c101924 */
[----:B------:R-:W-:Y:S05]  /*3d00*/  BRA `(.L_x_32528) ;  /* 0x00000ca000007947 */ /* 0x000fea0003800000 */
.L_x_32534:
[----:B------:R0:W-:Y:S01]  /*3d10*/  STG.E.U16 [R2.64], R4 ;  /* 0x0000000402007986 */ /* 0x0001e2000c101524 */
[----:B------:R-:W-:Y:S05]  /*3d20*/  BRA `(.L_x_32528) ;  /* 0x00000c8000007947 */ /* 0x000fea0003800000 */
.L_x_32530:
        /* <DEDUP_REMOVED lines=9> */
.L_x_32537:
[----:B------:R-:W0:Y:S02]  /*3dc0*/  I2F.S16 R0, R4 ;  /* 0x0000000400007306 */ /* 0x000e240000101400 */
[----:B0-----:R-:W-:-:S05]  /*3dd0*/  F2FP.PACK_AB R0, RZ, R0 ;  /* 0x00000000ff00723e */ /* 0x001fca00000000ff */
[----:B------:R0:W-:Y:S01]  /*3de0*/  STG.E.U16 [R2.64], R0 ;  /* 0x0000000002007986 */ /* 0x0001e2000c101524 */
[----:B------:R-:W-:Y:S05]  /*3df0*/  BRA `(.L_x_32528) ;  /* 0x00000bb000007947 */ /* 0x000fea0003800000 */
.L_x_32536:
        /* <DEDUP_REMOVED lines=10> */
.L_x_32539:
[----:B------:R-:W0:Y:S02]  /*3ea0*/  I2F.S16 R4, R4 ;  /* 0x0000000400047306 */ /* 0x000e240000101400 */
[----:B0-----:R-:W-:-:S04]  /*3eb0*/  F2FP.PACK_AB R5, RZ, R4 ;  /* 0x00000004ff05723e */ /* 0x001fc800000000ff */
[----:B------:R-:W-:-:S05]  /*3ec0*/  PRMT R5, R5, 0x5410, RZ ;  /* 0x0000541005057816 */ /* 0x000fca00000000ff */
[----:B------:R0:W-:Y:S01]  /*3ed0*/  STG.E [R2.64], R5 ;  /* 0x0000000502007986 */ /* 0x0001e2000c101924 */
[----:B------:R-:W-:Y:S05]  /*3ee0*/  BRA `(.L_x_32528) ;  /* 0x00000ac000007947 */ /* 0x000fea0003800000 */
.L_x_32538:
[----:B------:R-:W0:Y:S02]  /*3ef0*/  I2F.F64.S16 R4, R4 ;  /* 0x0000000400047312 */ /* 0x000e240000101c00 */
[----:B0-----:R0:W-:Y:S01]  /*3f00*/  STG.E.64 [R2.64], R4 ;  /* 0x0000000402007986 */ /* 0x0011e2000c101b24 */
[----:B------:R-:W-:Y:S05]  /*3f10*/  BRA `(.L_x_32528) ;  /* 0x00000a9000007947 */ /* 0x000fea0003800000 */
.L_x_32529:
        /* <DEDUP_REMOVED lines=10> */
.L_x_32542:
[----:B------:R-:W0:Y:S01]  /*3fc0*/  I2F.F64.S16 R4, R4 ;  /* 0x0000000400047312 */ /* 0x000e220000101c00 */
[----:B------:R-:W-:-:S05]  /*3fd0*/  CS2R R6, SRZ ;  /* 0x0000000000067805 */ /* 0x000fca000001ff00 */
[----:B0-----:R0:W-:Y:S01]  /*3fe0*/  STG.E.128 [R2.64], R4 ;  /* 0x0000000402007986 */ /* 0x0011e2000c101d24 */
[----:B------:R-:W-:Y:S05]  /*3ff0*/  BRA `(.L_x_32528) ;  /* 0x000009b000007947 */ /* 0x000fea0003800000 */
.L_x_32541:
        /* <DEDUP_REMOVED lines=21> */
.L_x_32546:
[----:B------:R-:W-:Y:S05]  /*4150*/  BSYNC B0 ;  /* 0x0000000000007941 */ /* 0x000fea0003800000 */
.L_x_32545:
[----:B------:R-:W-:-:S05]  /*4160*/  LOP3.LUT R5, R0, R5, RZ, 0xfc, !PT ;  /* 0x0000000500057212 */ /* 0x000fca00078efcff */
[----:B------:R0:W-:Y:S01]  /*4170*/  STG.E.U8 [R2.64], R5 ;  /* 0x0000000502007986 */ /* 0x0001e2000c101124 */
[----:B------:R-:W-:Y:S05]  /*4180*/  BRA `(.L_x_32528) ;  /* 0x0000082000007947 */ /* 0x000fea0003800000 */
.L_x_32544:
        /* <DEDUP_REMOVED lines=13> */
.L_x_32548:
[----:B------:R-:W-:Y:S01]  /*4260*/  IMAD.MOV.U32 R0, RZ, RZ, 0x7f ;  /* 0x0000007fff007424 */ /* 0x000fe200078e00ff */
[----:B------:R-:W-:-:S04]  /*4270*/  ISETP.GT.U32.AND P0, PT, R5, 0x7f800000, PT ;  /* 0x7f8000000500780c */ /* 0x000fc80003f04070 */
[----:B------:R-:W-:-:S04]  /*4280*/  SEL R0, R0, 0x7c, P0 ;  /* 0x0000007c00007807 */ /* 0x000fc80000000000 */
.L_x_32549:
[----:B------:R-:W-:Y:S05]  /*4290*/  BSYNC B0 ;  /* 0x0000000000007941 */ /* 0x000fea0003800000 */
.L_x_32547:
[----:B------:R-:W-:-:S04]  /*42a0*/  LOP3.LUT R4, R7, 0x80000000, RZ, 0xc0, !PT ;  /* 0x8000000007047812 */ /* 0x000fc800078ec0ff */
[----:B------:R-:W-:-:S04]  /*42b0*/  SHF.R.U32.HI R5, RZ, 0x18, R4 ;  /* 0x00000018ff057819 */ /* 0x000fc80000011604 */
[----:B------:R-:W-:-:S05]  /*42c0*/  LOP3.LUT R5, R0, R5, RZ, 0xfc, !PT ;  /* 0x0000000500057212 */ /* 0x000fca00078efcff */
[----:B------:R0:W-:Y:S01]  /*42d0*/  STG.E.U8 [R2.64], R5 ;  /* 0x0000000502007986 */ /* 0x0001e2000c101124 */
[----:B------:R-:W-:Y:S05]  /*42e0*/  BRA `(.L_x_32528) ;  /* 0x000006c000007947 */ /* 0x000fea0003800000 */
.L_x_32543:
[----:B------:R-:W0:Y:S02]  /*42f0*/  I2F.S16 R0, R4 ;  /* 0x0000000400007306 */ /* 0x000e240000101400 */
[----:B0-----:R-:W-:-:S05]  /*4300*/  F2FP.BF16.PACK_AB R0, RZ, R0 ;  /* 0x00000000ff00723e */ /* 0x001fca00000010ff */
[----:B------:R0:W-:Y:S01]  /*4310*/  STG.E.U16 [R2.64], R0 ;  /* 0x0000000002007986 */ /* 0x0001e2000c101524 */
[----:B------:R-:W-:Y:S05]  /*4320*/  BRA `(.L_x_32528) ;  /* 0x0000068000007947 */ /* 0x000fea0003800000 */
.L_x_32540:
        /* <DEDUP_REMOVED lines=10> */
.L_x_32552:
        /* <DEDUP_REMOVED lines=17> */
.L_x_32555:
[----:B------:R-:W-:-:S04]  /*44e0*/  LOP3.LUT R0, R7, 0x80000000, RZ, 0xc0, !PT ;  /* 0x8000000007007812 */ /* 0x000fc800078ec0ff */
[----:B------:R-:W-:-:S04]  /*44f0*/  SHF.R.U32.HI R5, RZ, 0x18, R0 ;  /* 0x00000018ff057819 */ /* 0x000fc80000011600 */
[----:B------:R-:W-:-:S04]  /*4500*/  LOP3.LUT R4, R4, R5, RZ, 0xfc, !PT ;  /* 0x0000000504047212 */ /* 0x000fc800078efcff */
[----:B------:R-:W-:Y:S02]  /*4510*/  PRMT R0, R4, 0x7610, R0 ;  /* 0x0000761004007816 */ /* 0x000fe40000000000 */
.L_x_32554:
[----:B------:R-:W-:Y:S05]  /*4520*/  BSYNC B0 ;  /* 0x0000000000007941 */ /* 0x000fea0003800000 */
.L_x_32553:
[----:B------:R0:W-:Y:S01]  /*4530*/  STG.E.U8 [R2.64], R0 ;  /* 0x0000000002007986 */ /* 0x0001e2000c101124 */
[----:B------:R-:W-:Y:S05]  /*4540*/  BRA `(.L_x_32528) ;  /* 0x0000046000007947 */ /* 0x000fea0003800000 */
.L_x_32551:
        /* <DEDUP_REMOVED lines=17> */
.L_x_32558:
[----:B------:R-:W-:-:S04]  /*4660*/  LOP3.LUT R0, R7, 0x80000000, RZ, 0xc0, !PT ;  /* 0x8000000007007812 */ /* 0x000fc800078ec0ff */
[----:B------:R-:W-:-:S04]  /*4670*/  SHF.R.U32.HI R5, RZ, 0x18, R0 ;  /* 0x00000018ff057819 */ /* 0x000fc80000011600 */
[----:B------:R-:W-:-:S04]  /*4680*/  LOP3.LUT R4, R4, R5, RZ, 0xfc, !PT ;  /* 0x0000000504047212 */ /* 0x000fc800078efcff */
[----:B------:R-:W-:Y:S02]  /*4690*/  PRMT R0, R4, 0x7610, R0 ;  /* 0x0000761004007816 */ /* 0x000fe40000000000 */
.L_x_32557:
[----:B------:R-:W-:Y:S05]  /*46a0*/  BSYNC B0 ;  /* 0x0000000000007941 */ /* 0x000fea0003800000 */
.L_x_32556:
[----:B------:R0:W-:Y:S01]  /*46b0*/  STG.E.U8 [R2.64], R0 ;  /* 0x0000000002007986 */ /* 0x0001e2000c101124 */
[----:B------:R-:W-:Y:S05]  /*46c0*/  BRA `(.L_x_32528) ;  /* 0x000002e000007947 */ /* 0x000fea0003800000 */
.L_x_32550:
        /* <DEDUP_REMOVED lines=22> */
.L_x_32533:
        /* <DEDUP_REMOVED lines=20> */
.L_x_32560:
[----:B------:R-:W-:-:S05]  /*4970*/  IMAD.MOV.U32 R5, RZ, RZ, RZ ;  /* 0x000000ffff057224 */ /* 0x000fca00078e00ff */
[----:B------:R0:W-:Y:S01]  /*4980*/  STG.E.64 [R2.64], R4 ;  /* 0x0000000402007986 */ /* 0x0001e2000c101b24 */
[----:B------:R-:W-:Y:S05]  /*4990*/  BRA `(.L_x_32528) ;  /* 0x0000001000007947 */ /* 0x000fea0003800000 */
.L_x_32559:
[----:B------:R0:W-:Y:S02]  /*49a0*/  STG.E [R2.64], R4 ;  /* 0x0000000402007986 */ /* 0x0001e4000c101924 */
.L_x_32528:
[----:B0-----:R-:W-:Y:S05]  /*49b0*/  BSYNC B6 ;  /* 0x0000000000067941 */ /* 0x001fea0003800000 */
.L_x_32527:
        /* <DEDUP_REMOVED lines=21> */
.L_x_32566:
[----:B------:R0:W-:Y:S01]  /*4b10*/  STG.E.U8 [R2.64], R22 ;  /* 0x0000001602007986 */ /* 0x0001e2000c101124 */
[----:B------:R-:W-:Y:S05]  /*4b20*/  BRA `(.L_x_32568) ;  /* 0x00000d5000007947 */ /* 0x000fea0003800000 */
.L_x_32565:
        /* <DEDUP_REMOVED lines=9> */
.L_x_32570:
[----:B------:R0:W-:Y:S01]  /*4bc0*/  STG.E [R2.64], R22 ;  /* 0x0000001602007986 */ /* 0x0001e2000c101924 */
[----:B------:R-:W-:Y:S05]  /*4bd0*/  BRA `(.L_x_32568) ;  /* 0x00000ca000007947 */ /* 0x000fea0003800000 */
.L_x_32569:
[----:B------:R0:W-:Y:S01]  /*4be0*/  STG.E.U16 [R2.64], R22 ;  /* 0x0000001602007986 */ /* 0x0001e2000c101524 */
[----:B------:R-:W-:Y:S05]  /*4bf0*/  BRA `(.L_x_32568) ;  /* 0x00000c8000007947 */ /* 0x000fea0003800000 */
.L_x_32564:
        /* <DEDUP_REMOVED lines=9> */
.L_x_32572:
[----:B------:R-:W0:Y:S02]  /*4c90*/  I2F.S16 R0, R22 ;  /* 0x0000001600007306 */ /* 0x000e240000101400 */
[----:B0-----:R-:W-:-:S05]  /*4ca0*/  F2FP.PACK_AB R0, RZ, R0 ;  /* 0x00000000ff00723e */ /* 0x001fca00000000ff */
[----:B------:R0:W-:Y:S01]  /*4cb0*/  STG.E.U16 [R2.64], R0 ;  /* 0x0000000002007986 */ /* 0x0001e2000c101524 */
[----:B------:R-:W-:Y:S05]  /*4cc0*/  BRA `(.L_x_32568) ;  /* 0x00000bb000007947 */ /* 0x000fea0003800000 */
.L_x_32571:
        /* <DEDUP_REMOVED lines=10> */
.L_x_32574:
[----:B------:R-:W0:Y:S02]  /*4d70*/  I2F.S16 R22, R22 ;  /* 0x0000001600167306 */ /* 0x000e240000101400 */
[----:B0-----:R-:W-:-:S04]  /*4d80*/  F2FP.PACK_AB R5, RZ, R22 ;  /* 0x00000016ff05723e */ /* 0x001fc800000000ff */
[----:B------:R-:W-:-:S05]  /*4d90*/  PRMT R5, R5, 0x5410, RZ ;  /* 0x0000541005057816 */ /* 0x000fca00000000ff */
[----:B------:R0:W-:Y:S01]  /*4da0*/  STG.E [R2.64], R5 ;  /* 0x0000000502007986 */ /* 0x0001e2000c101924 */
[----:B------:R-:W-:Y:S05]  /*4db0*/  BRA `(.L_x_32568) ;  /* 0x00000ac000007947 */ /* 0x000fea0003800000 */
.L_x_32573:
[----:B------:R-:W0:Y:S02]  /*4dc0*/  I2F.F64.S16 R22, R22 ;  /* 0x0000001600167312 */ /* 0x000e240000101c00 */
[----:B0-----:R0:W-:Y:S01]  /*4dd0*/  STG.E.64 [R2.64], R22 ;  /* 0x0000001602007986 */ /* 0x0011e2000c101b24 */
[----:B------:R-:W-:Y:S05]  /*4de0*/  BRA `(.L_x_32568) ;  /* 0x00000a9000007947 */ /* 0x000fea0003800000 */
.L_x_32563:
        /* <DEDUP_REMOVED lines=10> */
.L_x_32577:
[----:B------:R-:W0:Y:S01]  /*4e90*/  I2F.F64.S16 R4, R22 ;  /* 0x0000001600047312 */ /* 0x000e220000101c00 */
[----:B------:R-:W-:-:S05]  /*4ea0*/  CS2R R6, SRZ ;  /* 0x0000000000067805 */ /* 0x000fca000001ff00 */
[----:B0-----:R0:W-:Y:S01]  /*4eb0*/  STG.E.128 [R2.64], R4 ;  /* 0x0000000402007986 */ /* 0x0011e2000c101d24 */
[----:B------:R-:W-:Y:S05]  /*4ec0*/  BRA `(.L_x_32568) ;  /* 0x000009b000007947 */ /* 0x000fea0003800000 */
.L_x_32576:
        /* <DEDUP_REMOVED lines=21> */
.L_x_32581:
[----:B------:R-:W-:Y:S05]  /*5020*/  BSYNC B0 ;  /* 0x0000000000007941 */ /* 0x000fea0003800000 */
.L_x_32580:
[----:B------:R-:W-:-:S05]  /*5030*/  LOP3.LUT R5, R0, R5, RZ, 0xfc, !PT ;  /* 0x0000000500057212 */ /* 0x000fca00078efcff */
[----:B------:R0:W-:Y:S01]  /*5040*/  STG.E.U8 [R2.64], R5 ;  /* 0x0000000502007986 */ /* 0x0001e2000c101124 */
[----:B------:R-:W-:Y:S05]  /*5050*/  BRA `(.L_x_32568) ;  /* 0x0000082000007947 */ /* 0x000fea0003800000 */
.L_x_32579:
        /* <DEDUP_REMOVED lines=13> */
.L_x_32583:
[----:B------:R-:W-:Y:S01]  /*5130*/  IMAD.MOV.U32 R0, RZ, RZ, 0x7f ;  /* 0x0000007fff007424 */ /* 0x000fe200078e00ff */
[----:B------:R-:W-:-:S04]  /*5140*/  ISETP.GT.U32.AND P0, PT, R4, 0x7f800000, PT ;  /* 0x7f8000000400780c */ /* 0x000fc80003f04070 */
[----:B------:R-:W-:-:S04]  /*5150*/  SEL R0, R0, 0x7c, P0 ;  /* 0x0000007c00007807 */ /* 0x000fc80000000000 */
.L_x_32584:
[----:B------:R-:W-:Y:S05]  /*5160*/  BSYNC B0 ;  /* 0x0000000000007941 */ /* 0x000fea0003800000 */
.L_x_32582:
[----:B------:R-:W-:-:S04]  /*5170*/  LOP3.LUT R4, R5, 0x80000000, RZ, 0xc0, !PT ;  /* 0x8000000005047812 */ /* 0x000fc800078ec0ff */
[----:B------:R-:W-:-:S04]  /*5180*/  SHF.R.U32.HI R5, RZ, 0x18, R4 ;  /* 0x00000018ff057819 */ /* 0x000fc80000011604 */
[----:B------:R-:W-:-:S05]  /*5190*/  LOP3.LUT R5, R0, R5, RZ, 0xfc, !PT ;  /* 0x0000000500057212 */ /* 0x000fca00078efcff */
[----:B------:R0:W-:Y:S01]  /*51a0*/  STG.E.U8 [R2.64], R5 ;  /* 0x0000000502007986 */ /* 0x0001e2000c101124 */
[----:B------:R-:W-:Y:S05]  /*51b0*/  BRA `(.L_x_32568) ;  /* 0x000006c000007947 */ /* 0x000fea0003800000 */
.L_x_32578:
[----:B------:R-:W0:Y:S02]  /*51c0*/  I2F.S16 R0, R22 ;  /* 0x0000001600007306 */ /* 0x000e240000101400 */
[----:B0-----:R-:W-:-:S05]  /*51d0*/  F2FP.BF16.PACK_AB R0, RZ, R0 ;  /* 0x00000000ff00723e */ /* 0x001fca00000010ff */
[----:B------:R0:W-:Y:S01]  /*51e0*/  STG.E.U16 [R2.64], R0 ;  /* 0x0000000002007986 */ /* 0x0001e2000c101524 */
[----:B------:R-:W-:Y:S05]  /*51f0*/  BRA `(.L_x_32568) ;  /* 0x0000068000007947 */ /* 0x000fea0003800000 */
.L_x_32575:
        /* <DEDUP_REMOVED lines=10> */
.L_x_32587:
        /* <DEDUP_REMOVED lines=17> */
.L_x_32590:
[----:B------:R-:W-:-:S04]  /*53b0*/  LOP3.LUT R0, R7, 0x80000000, RZ, 0xc0, !PT ;  /* 0x8000000007007812 */ /* 0x000fc800078ec0ff */
[----:B------:R-:W-:-:S04]  /*53c0*/  SHF.R.U32.HI R5, RZ, 0x18, R0 ;  /* 0x00000018ff057819 */ /* 0x000fc80000011600 */
[----:B------:R-:W-:-:S04]  /*53d0*/  LOP3.LUT R4, R4, R5, RZ, 0xfc, !PT ;  /* 0x0000000504047212 */ /* 0x000fc800078efcff */
[----:B------:R-:W-:Y:S02]  /*53e0*/  PRMT R0, R4, 0x7610, R0 ;  /* 0x0000761004007816 */ /* 0x000fe40000000000 */
.L_x_32589:
[----:B------:R-:W-:Y:S05]  /*53f0*/  BSYNC B0 ;  /* 0x0000000000007941 */ /* 0x000fea0003800000 */
.L_x_32588:
[----:B------:R0:W-:Y:S01]  /*5400*/  STG.E.U8 [R2.64], R0 ;  /* 0x0000000002007986 */ /* 0x0001e2000c101124 */
[----:B------:R-:W-:Y:S05]  /*5410*/  BRA `(.L_x_32568) ;  /* 0x0000046000007947 */ /* 0x000fea0003800000 */
.L_x_32586:
        /* <DEDUP_REMOVED lines=17> */
.L_x_32593:
[----:B------:R-:W-:-:S04]  /*5530*/  LOP3.LUT R0, R7, 0x80000000, RZ, 0xc0, !PT ;  /* 0x8000000007007812 */ /* 0x000fc800078ec0ff */
[----:B------:R-:W-:-:S04]  /*5540*/  SHF.R.U32.HI R5, RZ, 0x18, R0 ;  /* 0x00000018ff057819 */ /* 0x000fc80000011600 */
[----:B------:R-:W-:-:S04]  /*5550*/  LOP3.LUT R4, R4, R5, RZ, 0xfc, !PT ;  /* 0x0000000504047212 */ /* 0x000fc800078efcff */
[----:B------:R-:W-:Y:S02]  /*5560*/  PRMT R0, R4, 0x7610, R0 ;  /* 0x0000761004007816 */ /* 0x000fe40000000000 */
.L_x_32592:
[----:B------:R-:W-:Y:S05]  /*5570*/  BSYNC B0 ;  /* 0x0000000000007941 */ /* 0x000fea0003800000 */
.L_x_32591:
[----:B------:R0:W-:Y:S01]  /*5580*/  STG.E.U8 [R2.64], R0 ;  /* 0x0000000002007986 */ /* 0x0001e2000c101124 */
[----:B------:R-:W-:Y:S05]  /*5590*/  BRA `(.L_x_32568) ;  /* 0x000002e000007947 */ /* 0x000fea0003800000 */
.L_x_32585:
        /* <DEDUP_REMOVED lines=22> */
.L_x_32567:
        /* <DEDUP_REMOVED lines=20> */
.L_x_32595:
[----:B------:R-:W-:-:S05]  /*5840*/  IMAD.MOV.U32 R23, RZ, RZ, RZ ;  /* 0x000000ffff177224 */ /* 0x000fca00078e00ff */
[----:B------:R0:W-:Y:S01]  /*5850*/  STG.E.64 [R2.64], R22 ;  /* 0x0000001602007986 */ /* 0x0001e2000c101b24 */
[----:B------:R-:W-:Y:S05]  /*5860*/  BRA `(.L_x_32568) ;  /* 0x0000001000007947 */ /* 0x000fea0003800000 */
.L_x_32594:
[----:B------:R0:W-:Y:S02]  /*5870*/  STG.E [R2.64], R22 ;  /* 0x0000001602007986 */ /* 0x0001e4000c101924 */
.L_x_32568:
        /* <DEDUP_REMOVED lines=21> */
.L_x_32599:
[----:B------:R0:W-:Y:S01]  /*59d0*/  STG.E.U8 [R2.64], R24 ;  /* 0x0000001802007986 */ /* 0x0001e2000c101124 */
[----:B------:R-:W-:Y:S05]  /*59e0*/  BRA `(.L_x_32601) ;  /* 0x00000d5000007947 */ /* 0x000fea0003800000 */
.L_x_32598:
        /* <DEDUP_REMOVED lines=9> */
.L_x_32603:
[----:B------:R0:W-:Y:S01]  /*5a80*/  STG.E [R2.64], R24 ;  /* 0x0000001802007986 */ /* 0x0001e2000c101924 */
[----:B------:R-:W-:Y:S05]  /*5a90*/  BRA `(.L_x_32601) ;  /* 0x00000ca000007947 */ /* 0x000fea0003800000 */
.L_x_32602:
[----:B------:R0:W-:Y:S01]  /*5aa0*/  STG.E.U16 [R2.64], R24 ;  /* 0x0000001802007986 */ /* 0x0001e2000c101524 */
[----:B------:R-:W-:Y:S05]  /*5ab0*/  BRA `(.L_x_32601) ;  /* 0x00000c8000007947 */ /* 0x000fea0003800000 */
.L_x_32597:
        /* <DEDUP_REMOVED lines=9> */
.L_x_32605:
[----:B------:R-:W0:Y:S02]  /*5b50*/  I2F.S16 R0, R24 ;  /* 0x0000001800007306 */ /* 0x000e240000101400 */
[----:B0-----:R-:W-:-:S05]  /*5b60*/  F2FP.PACK_AB R0, RZ, R0 ;  /* 0x00000000ff00723e */ /* 0x001fca00000000ff */
[----:B------:R0:W-:Y:S01]  /*5b70*/  STG.E.U16 [R2.64], R0 ;  /* 0x0000000002007986 */ /* 0x0001e2000c101524 */
[----:B------:R-:W-:Y:S05]  /*5b80*/  BRA `(.L_x_32601) ;  /* 0x00000bb000007947 */ /* 0x000fea0003800000 */
.L_x_32604:
        /* <DEDUP_REMOVED lines=10> */
.L_x_32607:
[----:B------:R-:W0:Y:S02]  /*5c30*/  I2F.S16 R24, R24 ;  /* 0x0000001800187306 */ /* 0x000e240000101400 */
[----:B0-----:R-:W-:-:S04]  /*5c40*/  F2FP.PACK_AB R5, RZ, R24 ;  /* 0x00000018ff05723e */ /* 0x001fc800000000ff */
[----:B------:R-:W-:-:S05]  /*5c50*/  PRMT R5, R5, 0x5410, RZ ;  /* 0x0000541005057816 */ /* 0x000fca00000000ff */
[----:B------:R0:W-:Y:S01]  /*5c60*/  STG.E [R2.64], R5 ;  /* 0x0000000502007986 */ /* 0x0001e2000c101924 */
[----:B------:R-:W-:Y:S05]  /*5c70*/  BRA `(.L_x_32601) ;  /* 0x00000ac000007947 */ /* 0x000fea0003800000 */
.L_x_32606:
[----:B------:R-:W0:Y:S02]  /*5c80*/  I2F.F64.S16 R24, R24 ;  /* 0x0000001800187312 */ /* 0x000e240000101c00 */
[----:B0-----:R0:W-:Y:S01]  /*5c90*/  STG.E.64 [R2.64], R24 ;  /* 0x0000001802007986 */ /* 0x0011e2000c101b24 */
[----:B------:R-:W-:Y:S05]  /*5ca0*/  BRA `(.L_x_32601) ;  /* 0x00000a9000007947 */ /* 0x000fea0003800000 */
.L_x_32596:
        /* <DEDUP_REMOVED lines=10> */
.L_x_32610:
[----:B------:R-:W0:Y:S01]  /*5d50*/  I2F.F64.S16 R4, R24 ;  /* 0x0000001800047312 */ /* 0x000e220000101c00 */
[----:B------:R-:W-:-:S05]  /*5d60*/  CS2R R6, SRZ ;  /* 0x0000000000067805 */ /* 0x000fca000001ff00 */
[----:B0-----:R0:W-:Y:S01]  /*5d70*/  STG.E.128 [R2.64], R4 ;  /* 0x0000000402007986 */ /* 0x0011e2000c101d24 */
[----:B------:R-:W-:Y:S05]  /*5d80*/  BRA `(.L_x_32601) ;  /* 0x000009b000007947 */ /* 0x000fea0003800000 */
.L_x_32609:
        /* <DEDUP_REMOVED lines=21> */
.L_x_32614:
[----:B------:R-:W-:Y:S05]  /*5ee0*/  BSYNC B0 ;  /* 0x0000000000007941 */ /* 0x000fea0003800000 */
.L_x_32613:
[----:B------:R-:W-:-:S05]  /*5ef0*/  LOP3.LUT R5, R0, R5, RZ, 0xfc, !PT ;  /* 0x0000000500057212 */ /* 0x000fca00078efcff */
[----:B------:R0:W-:Y:S01]  /*5f00*/  STG.E.U8 [R2.64], R5 ;  /* 0x0000000502007986 */ /* 0x0001e2000c101124 */
[----:B------:R-:W-:Y:S05]  /*5f10*/  BRA `(.L_x_32601) ;  /* 0x0000082000007947 */ /* 0x000fea0003800000 */
.L_x_32612:
        /* <DEDUP_REMOVED lines=13> */
.L_x_32616:
[----:B------:R-:W-:Y:S01]  /*5ff0*/  IMAD.MOV.U32 R0, RZ, RZ, 0x7f ;  /* 0x0000007fff007424 */ /* 0x000fe200078e00ff */
[----:B------:R-:W-:-:S04]  /*6000*/  ISETP.GT.U32.AND P0, PT, R4, 0x7f800000, PT ;  /* 0x7f8000000400780c */ /* 0x000fc80003f04070 */
[----:B------:R-:W-:-:S04]  /*6010*/  SEL R0, R0, 0x7c, P0 ;  /* 0x0000007c00007807 */ /* 0x000fc80000000000 */
.L_x_32617:
[----:B------:R-:W-:Y:S05]  /*6020*/  BSYNC B0 ;  /* 0x0000000000007941 */ /* 0x000fea0003800000 */
.L_x_32615:
[----:B------:R-:W-:-:S04]  /*6030*/  LOP3.LUT R4, R5, 0x80000000, RZ, 0xc0, !PT ;  /* 0x8000000005047812 */ /* 0x000fc800078ec0ff */
[----:B------:R-:W-:-:S04]  /*6040*/  SHF.R.U32.HI R5, RZ, 0x18, R4 ;  /* 0x00000018ff057819 */ /* 0x000fc80000011604 */
[----:B------:R-:W-:-:S05]  /*6050*/  LOP3.LUT R5, R0, R5, RZ, 0xfc, !PT ;  /* 0x0000000500057212 */ /* 0x000fca00078efcff */
[----:B------:R0:W-:Y:S01]  /*6060*/  STG.E.U8 [R2.64], R5 ;  /* 0x0000000502007986 */ /* 0x0001e2000c101124 */
[----:B------:R-:W-:Y:S05]  /*6070*/  BRA `(.L_x_32601) ;  /* 0x000006c000007947 */ /* 0x000fea0003800000 */
.L_x_32611:
[----:B------:R-:W0:Y:S02]  /*6080*/  I2F.S16 R0, R24 ;  /* 0x0000001800007306 */ /* 0x000e240000101400 */
[----:B0-----:R-:W-:-:S05]  /*6090*/  F2FP.BF16.PACK_AB R0, RZ, R0 ;  /* 0x00000000ff00723e */ /* 0x001fca00000010ff */
[----:B------:R0:W-:Y:S01]  /*60a0*/  STG.E.U16 [R2.64], R0 ;  /* 0x0000000002007986 */ /* 0x0001e2000c101524 */
[----:B------:R-:W-:Y:S05]  /*60b0*/  BRA `(.L_x_32601) ;  /* 0x0000068000007947 */ /* 0x000fea0003800000 */
.L_x_32608:
        /* <DEDUP_REMOVED lines=10> */
.L_x_32620:
        /* <DEDUP_REMOVED lines=17> */
.L_x_32623:
[----:B------:R-:W-:-:S04]  /*6270*/  LOP3.LUT R0, R7, 0x80000000, RZ, 0xc0, !PT ;  /* 0x8000000007007812 */ /* 0x000fc800078ec0ff */
[----:B------:R-:W-:-:S04]  /*6280*/  SHF.R.U32.HI R5, RZ, 0x18, R0 ;  /* 0x00000018ff057819 */ /* 0x000fc80000011600 */
[----:B------:R-:W-:-:S04]  /*6290*/  LOP3.LUT R4, R4, R5, RZ, 0xfc, !PT ;  /* 0x0000000504047212 */ /* 0x000fc800078efcff */
[----:B------:R-:W-:Y:S02]  /*62a0*/  PRMT R0, R4, 0x7610, R0 ;  /* 0x0000761004007816 */ /* 0x000fe40000000000 */
.L_x_32622:
[----:B------:R-:W-:Y:S05]  /*62b0*/  BSYNC B0 ;  /* 0x0000000000007941 */ /* 0x000fea0003800000 */
.L_x_32621:
[----:B------:R0:W-:Y:S01]  /*62c0*/  STG.E.U8 [R2.64], R0 ;  /* 0x0000000002007986 */ /* 0x0001e2000c101124 */
[----:B------:R-:W-:Y:S05]  /*62d0*/  BRA `(.L_x_32601) ;  /* 0x0000046000007947 */ /* 0x000fea0003800000 */
.L_x_32619:
        /* <DEDUP_REMOVED lines=17> */
.L_x_32626:
[----:B------:R-:W-:-:S04]  /*63f0*/  LOP3.LUT R0, R7, 0x80000000, RZ, 0xc0, !PT ;  /* 0x8000000007007812 */ /* 0x000fc800078ec0ff */
[----:B------:R-:W-:-:S04]  /*6400*/  SHF.R.U32.HI R5, RZ, 0x18, R0 ;  /* 0x00000018ff057819 */ /* 0x000fc80000011600 */
[----:B------:R-:W-:-:S04]  /*6410*/  LOP3.LUT R4, R4, R5, RZ, 0xfc, !PT ;  /* 0x0000000504047212 */ /* 0x000fc800078efcff */
[----:B------:R-:W-:Y:S02]  /*6420*/  PRMT R0, R4, 0x7610, R0 ;  /* 0x0000761004007816 */ /* 0x000fe40000000000 */
.L_x_32625:
[----:B------:R-:W-:Y:S05]  /*6430*/  BSYNC B0 ;  /* 0x0000000000007941 */ /* 0x000fea0003800000 */
.L_x_32624:
[----:B------:R0:W-:Y:S01]  /*6440*/  STG.E.U8 [R2.64], R0 ;  /* 0x0000000002007986 */ /* 0x0001e2000c101124 */
[----:B------:R-:W-:Y:S05]  /*6450*/  BRA `(.L_x_32601) ;  /* 0x000002e000007947 */ /* 0x000fea0003800000 */
.L_x_32618:
        /* <DEDUP_REMOVED lines=22> */
.L_x_32600:
        /* <DEDUP_REMOVED lines=20> */
.L_x_32628:
[----:B------:R-:W-:-:S05]  /*6700*/  IMAD.MOV.U32 R25, RZ, RZ, RZ ;  /* 0x000000ffff197224 */ /* 0x000fca00078e00ff */
[----:B------:R0:W-:Y:S01]  /*6710*/  STG.E.64 [R2.64], R24 ;  /* 0x0000001802007986 */ /* 0x0001e2000c101b24 */
[----:B------:R-:W-:Y:S05]  /*6720*/  BRA `(.L_x_32601) ;  /* 0x0000001000007947 */ /* 0x000fea0003800000 */
.L_x_32627:
[----:B------:R0:W-:Y:S02]  /*6730*/  STG.E [R2.64], R24 ;  /* 0x0000001802007986 */ /* 0x0001e4000c101924 */
.L_x_32601:
[----:B------:R-:W-:Y:S02]  /*6740*/  IADD3 R19, R19, 0x80, RZ ;  /* 0x0000008013137810 */ /* 0x000fe40007ffe0ff */
.L_x_32562:
[----:B------:R-:W-:Y:S05]  /*6750*/  BSYNC B6 ;  /* 0x0000000000067941 */ /* 0x000fea0003800000 */
.L_x_32561:
        /* <DEDUP_REMOVED lines=19> */
.L_x_32632:
[----:B------:R-:W-:Y:S01]  /*6890*/  STG.E.U8 [R2.64], R26 ;  /* 0x0000001a02007986 */ /* 0x000fe2000c101124 */
[----:B------:R-:W-:Y:S05]  /*68a0*/  EXIT ;  /* 0x000000000000794d */ /* 0x000fea0003800000 */
.L_x_32631:
        /* <DEDUP_REMOVED lines=9> */
.L_x_32635:
[----:B------:R-:W-:Y:S01]  /*6940*/  STG.E [R2.64], R26 ;  /* 0x0000001a02007986 */ /* 0x000fe2000c101924 */
[----:B------:R-:W-:Y:S05]  /*6950*/  EXIT ;  /* 0x000000000000794d */ /* 0x000fea0003800000 */
.L_x_32634:
[----:B------:R-:W-:Y:S01]  /*6960*/  STG.E.U16 [R2.64], R26 ;  /* 0x0000001a02007986 */ /* 0x000fe2000c101524 */
[----:B------:R-:W-:Y:S05]  /*6970*/  EXIT ;  /* 0x000000000000794d */ /* 0x000fea0003800000 */
.L_x_32630:
        /* <DEDUP_REMOVED lines=9> */
.L_x_32637:
[----:B------:R-:W0:Y:S02]  /*6a10*/  I2F.S16 R0, R26 ;  /* 0x0000001a00007306 */ /* 0x000e240000101400 */
[----:B0-----:R-:W-:-:S05]  /*6a20*/  F2FP.PACK_AB R0, RZ, R0 ;  /* 0x00000000ff00723e */ /* 0x001fca00000000ff */
[----:B------:R-:W-:Y:S01]  /*6a30*/  STG.E.U16 [R2.64], R0 ;  /* 0x0000000002007986 */ /* 0x000fe2000c101524 */
[----:B------:R-:W-:Y:S05]  /*6a40*/  EXIT ;  /* 0x000000000000794d */ /* 0x000fea0003800000 */
.L_x_32636:
        /* <DEDUP_REMOVED lines=10> */
.L_x_32639:
[----:B------:R-:W0:Y:S02]  /*6af0*/  I2F.S16 R26, R26 ;  /* 0x0000001a001a7306 */ /* 0x000e240000101400 */
[----:B0-----:R-:W-:-:S04]  /*6b00*/  F2FP.PACK_AB R5, RZ, R26 ;  /* 0x0000001aff05723e */ /* 0x001fc800000000ff */
[----:B------:R-:W-:-:S05]  /*6b10*/  PRMT R5, R5, 0x5410, RZ ;  /* 0x0000541005057816 */ /* 0x000fca00000000ff */
[----:B------:R-:W-:Y:S01]  /*6b20*/  STG.E [R2.64], R5 ;  /* 0x0000000502007986 */ /* 0x000fe2000c101924 */
[----:B------:R-:W-:Y:S05]  /*6b30*/  EXIT ;  /* 0x000000000000794d */ /* 0x000fea0003800000 */
.L_x_32638:
[----:B------:R-:W0:Y:S02]  /*6b40*/  I2F.F64.S16 R26, R26 ;  /* 0x0000001a001a7312 */ /* 0x000e240000101c00 */
[----:B0-----:R-:W-:Y:S01]  /*6b50*/  STG.E.64 [R2.64], R26 ;  /* 0x0000001a02007986 */ /* 0x001fe2000c101b24 */
[----:B------:R-:W-:Y:S05]  /*6b60*/  EXIT ;  /* 0x000000000000794d */ /* 0x000fea0003800000 */
.L_x_32629:
        /* <DEDUP_REMOVED lines=10> */
.L_x_32642:
[----:B------:R-:W0:Y:S01]  /*6c10*/  I2F.F64.S16 R4, R26 ;  /* 0x0000001a00047312 */ /* 0x000e220000101c00 */
[----:B------:R-:W-:-:S05]  /*6c20*/  CS2R R6, SRZ ;  /* 0x0000000000067805 */ /* 0x000fca000001ff00 */
[----:B0-----:R-:W-:Y:S01]  /*6c30*/  STG.E.128 [R2.64], R4 ;  /* 0x0000000402007986 */ /* 0x001fe2000c101d24 */
[----:B------:R-:W-:Y:S05]  /*6c40*/  EXIT ;  /* 0x000000000000794d */ /* 0x000fea0003800000 */
.L_x_32641:
        /* <DEDUP_REMOVED lines=21> */
.L_x_32646:
[----:B------:R-:W-:Y:S05]  /*6da0*/  BSYNC B0 ;  /* 0x0000000000007941 */ /* 0x000fea0003800000 */
.L_x_32645:
[----:B------:R-:W-:-:S05]  /*6db0*/  LOP3.LUT R5, R0, R5, RZ, 0xfc, !PT ;  /* 0x0000000500057212 */ /* 0x000fca00078efcff */
[----:B------:R-:W-:Y:S01]  /*6dc0*/  STG.E.U8 [R2.64], R5 ;  /* 0x0000000502007986 */ /* 0x000fe2000c101124 */
[----:B------:R-:W-:Y:S05]  /*6dd0*/  EXIT ;  /* 0x000000000000794d */ /* 0x000fea0003800000 */
.L_x_32644:
        /* <DEDUP_REMOVED lines=13> */
.L_x_32648:
[----:B------:R-:W-:Y:S01]  /*6eb0*/  IMAD.MOV.U32 R0, RZ, RZ, 0x7f ;  /* 0x0000007fff007424 */ /* 0x000fe200078e00ff */
[----:B------:R-:W-:-:S04]  /*6ec0*/  ISETP.GT.U32.AND P0, PT, R4, 0x7f800000, PT ;  /* 0x7f8000000400780c */ /* 0x000fc80003f04070 */
[----:B------:R-:W-:-:S04]  /*6ed0*/  SEL R0, R0, 0x7c, P0 ;  /* 0x0000007c00007807 */ /* 0x000fc80000000000 */
.L_x_32649:
[----:B------:R-:W-:Y:S05]  /*6ee0*/  BSYNC B0 ;  /* 0x0000000000007941 */ /* 0x000fea0003800000 */
.L_x_32647:
[----:B------:R-:W-:-:S04]  /*6ef0*/  LOP3.LUT R4, R5, 0x80000000, RZ, 0xc0, !PT ;  /* 0x8000000005047812 */ /* 0x000fc800078ec0ff */
[----:B------:R-:W-:-:S04]  /*6f00*/  SHF.R.U32.HI R5, RZ, 0x18, R4 ;  /* 0x00000018ff057819 */ /* 0x000fc80000011604 */
[----:B------:R-:W-:-:S05]  /*6f10*/  LOP3.LUT R5, R0, R5, RZ, 0xfc, !PT ;  /* 0x0000000500057212 */ /* 0x000fca00078efcff */
[----:B------:R-:W-:Y:S01]  /*6f20*/  STG.E.U8 [R2.64], R5 ;  /* 0x0000000502007986 */ /* 0x000fe2000c101124 */
[----:B------:R-:W-:Y:S05]  /*6f30*/  EXIT ;  /* 0x000000000000794d */ /* 0x000fea0003800000 */
.L_x_32643:
[----:B------:R-:W0:Y:S02]  /*6f40*/  I2F.S16 R0, R26 ;  /* 0x0000001a00007306 */ /* 0x000e240000101400 */
[----:B0-----:R-:W-:-:S05]  /*6f50*/  F2FP.BF16.PACK_AB R0, RZ, R0 ;  /* 0x00000000ff00723e */ /* 0x001fca00000010ff */
[----:B------:R-:W-:Y:S01]  /*6f60*/  STG.E.U16 [R2.64], R0 ;  /* 0x0000000002007986 */ /* 0x000fe2000c101524 */
[----:B------:R-:W-:Y:S05]  /*6f70*/  EXIT ;  /* 0x000000000000794d */ /* 0x000fea0003800000 */
.L_x_32640:
        /* <DEDUP_REMOVED lines=10> */
.L_x_32652:
        /* <DEDUP_REMOVED lines=17> */
.L_x_32655:
[----:B------:R-:W-:-:S04]  /*7130*/  LOP3.LUT R0, R7, 0x80000000, RZ, 0xc0, !PT ;  /* 0x8000000007007812 */ /* 0x000fc800078ec0ff */
[----:B------:R-:W-:-:S04]  /*7140*/  SHF.R.U32.HI R5, RZ, 0x18, R0 ;  /* 0x00000018ff057819 */ /* 0x000fc80000011600 */
[----:B------:R-:W-:-:S04]  /*7150*/  LOP3.LUT R4, R4, R5, RZ, 0xfc, !PT ;  /* 0x0000000504047212 */ /* 0x000fc800078efcff */
[----:B------:R-:W-:Y:S02]  /*7160*/  PRMT R0, R4, 0x7610, R0 ;  /* 0x0000761004007816 */ /* 0x000fe40000000000 */
.L_x_32654:
[----:B------:R-:W-:Y:S05]  /*7170*/  BSYNC B0 ;  /* 0x0000000000007941 */ /* 0x000fea0003800000 */
.L_x_32653:
[----:B------:R-:W-:Y:S01]  /*7180*/  STG.E.U8 [R2.64], R0 ;  /* 0x0000000002007986 */ /* 0x000fe2000c101124 */
[----:B------:R-:W-:Y:S05]  /*7190*/  EXIT ;  /* 0x000000000000794d */ /* 0x000fea0003800000 */
.L_x_32651:
        /* <DEDUP_REMOVED lines=17> */
.L_x_32658:
[----:B------:R-:W-:-:S04]  /*72b0*/  LOP3.LUT R0, R7, 0x80000000, RZ, 0xc0, !PT ;  /* 0x8000000007007812 */ /* 0x000fc800078ec0ff */
[----:B------:R-:W-:-:S04]  /*72c0*/  SHF.R.U32.HI R5, RZ, 0x18, R0 ;  /* 0x00000018ff057819 */ /* 0x000fc80000011600 */
[----:B------:R-:W-:-:S04]  /*72d0*/  LOP3.LUT R4, R4, R5, RZ, 0xfc, !PT ;  /* 0x0000000504047212 */ /* 0x000fc800078efcff */
[----:B------:R-:W-:Y:S02]  /*72e0*/  PRMT R0, R4, 0x7610, R0 ;  /* 0x0000761004007816 */ /* 0x000fe40000000000 */
.L_x_32657:
[----:B------:R-:W-:Y:S05]  /*72f0*/  BSYNC B0 ;  /* 0x0000000000007941 */ /* 0x000fea0003800000 */
.L_x_32656:
[----:B------:R-:W-:Y:S01]  /*7300*/  STG.E.U8 [R2.64], R0 ;  /* 0x0000000002007986 */ /* 0x000fe2000c101124 */
[----:B------:R-:W-:Y:S05]  /*7310*/  EXIT ;  /* 0x000000000000794d */ /* 0x000fea0003800000 */
.L_x_32650:
        /* <DEDUP_REMOVED lines=22> */
.L_x_32633:
        /* <DEDUP_REMOVED lines=20> */
.L_x_32660:
[----:B------:R-:W-:-:S05]  /*75c0*/  IMAD.MOV.U32 R27, RZ, RZ, RZ ;  /* 0x000000ffff1b7224 */ /* 0x000fca00078e00ff */
[----:B------:R-:W-:Y:S01]  /*75d0*/  STG.E.64 [R2.64], R26 ;  /* 0x0000001a02007986 */ /* 0x000fe2000c101b24 */
[----:B------:R-:W-:Y:S05]  /*75e0*/  EXIT ;  /* 0x000000000000794d */ /* 0x000fea0003800000 */
.L_x_32659:
[----:B------:R-:W-:Y:S01]  /*75f0*/  STG.E [R2.64], R26 ;  /* 0x0000001a02007986 */ /* 0x000fe2000c101924 */
[----:B------:R-:W-:Y:S05]  /*7600*/  EXIT ;  /* 0x000000000000794d */ /* 0x000fea0003800000 */
.L_x_32661:
        /* <DEDUP_REMOVED lines=15> */
.L_x_42124:


//--------------------- .text._ZN2at6native18elementwise_kernelILi128ELi4EZNS0_22gpu_kernel_impl_nocastINS0_13AUnaryFunctorIffbZZZNS0_23logical_and_kernel_cudaERNS_14TensorIteratorEENKUlvE0_clEvENKUlvE5_clEvEUlffE_EEEEvRNS_18TensorIteratorBaseERKT_EUliE_EEviT1_ --------------------------
	.section	.text._ZN2at6native18elementwise_kernelILi128ELi4EZNS0_22gpu_kernel_impl_nocastINS0_13AUnaryFunctorIffbZZZNS0_23logical_and_kernel_cudaERNS_14TensorIteratorEENKUlvE0_clEvENKUlvE5_clEvEUlffE_EEEEvRNS_18TensorIteratorBaseERKT_EUliE_EEviT1_,"ax",@progbits
	.sectioninfo	@"SHI_REGISTERS=12"
	.align	128
        .global         _ZN2at6native18elementwise_kernelILi128ELi4EZNS0_22gpu_kernel_impl_nocastINS0_13AUnaryFunctorIffbZZZNS0_23logical_and_kernel_cudaERNS_14TensorIteratorEENKUlvE0_clEvENKUlvE5_clEvEUlffE_EEEEvRNS_18TensorIteratorBaseERKT_EUliE_EEviT1_
        .type           _ZN2at6native18elementwise_kernelILi128ELi4EZNS0_22gpu_kernel_impl_nocastINS0_13AUnaryFunctorIffbZZZNS0_23logical_and_kernel_cudaERNS_14TensorIteratorEENKUlvE0_clEvENKUlvE5_clEvEUlffE_EEEEvRNS_18TensorIteratorBaseERKT_EUliE_EEviT1_,@function
        .size           _ZN2at6native18elementwise_kernelILi128ELi4EZNS0_22gpu_kernel_impl_nocastINS0_13AUnaryFunctorIffbZZZNS0_23logical_and_kernel_cudaERNS_14TensorIteratorEENKUlvE0_clEvENKUlvE5_clEvEUlffE_EEEEvRNS_18TensorIteratorBaseERKT_EUliE_EEviT1_,(.L_x_42125 - _ZN2at6native18elementwise_kernelILi128ELi4EZNS0_22gpu_kernel_impl_nocastINS0_13AUnaryFunctorIffbZZZNS0_23logical_and_kernel_cudaERNS_14TensorIteratorEENKUlvE0_clEvENKUlvE5_clEvEUlffE_EEEEvRNS_18TensorIteratorBaseERKT_EUliE_EEviT1_)
        .other          _ZN2at6native18elementwise_kernelILi128ELi4EZNS0_22gpu_kernel_impl_nocastINS0_13AUnaryFunctorIffbZZZNS0_23logical_and_kernel_cudaERNS_14TensorIteratorEENKUlvE0_clEvENKUlvE5_clEvEUlffE_EEEEvRNS_18TensorIteratorBaseERKT_EUliE_EEviT1_,@"STO_CUDA_ENTRY STV_DEFAULT"
_ZN2at6native18elementwise_kernelILi128ELi4EZNS0_22gpu_kernel_impl_nocastINS0_13AUnaryFunctorIffbZZZNS0_23logical_and_kernel_cudaERNS_14TensorIteratorEENKUlvE0_clEvENKUlvE5_clEvEUlffE_EEEEvRNS_18TensorIteratorBaseERKT_EUliE_EEviT1_:
.text._ZN2at6native18elementwise_kernelILi128ELi4EZNS0_22gpu_kernel_impl_nocastINS0_13AUnaryFunctorIffbZZZNS0_23logical_and_kernel_cudaERNS_14TensorIteratorEENKUlvE0_clEvENKUlvE5_clEvEUlffE_EEEEvRNS_18TensorIteratorBaseERKT_EUliE_EEviT1_:
        /* <DEDUP_REMOVED lines=235> */
.L_x_32664:
        /* <DEDUP_REMOVED lines=11> */
.L_x_32663:
[----:B------:R-:W-:Y:S05]  /*0f60*/  BSYNC B0 ;  /* 0x0000000000007941 */ /* 0x000fea0003800000 */
.L_x_32662:
        /* <DEDUP_REMOVED lines=230> */
.L_x_32667:
        /* <DEDUP_REMOVED lines=240> */
.L_x_32668:
        /* <DEDUP_REMOVED lines=11> */
.L_x_32666:
[----:B------:R-:W-:Y:S05]  /*2d80*/  BSYNC B0 ;  /* 0x0000000000007941 */ /* 0x000fea0003800000 */
.L_x_32665:
        /* <DEDUP_REMOVED lines=229> */
.L_x_32669:
        /* <DEDUP_REMOVED lines=11> */
.L_x_32670:
        /* <DEDUP_REMOVED lines=15> */
.L_x_42125:


//--------------------- .text._ZN2at6native27unrolled_elementwise_kernelINS0_13AUnaryFunctorIffbZZZNS0_23logical_and_kernel_cudaERNS_14TensorIteratorEENKUlvE0_clEvENKUlvE5_clEvEUlffE_EESt5arrayIPcLm2EELi4E23TrivialOffsetCalculatorILi1EjESD_NS0_6memory15LoadWithoutCastENSE_16StoreWithoutCastEEEviT_T0_T2_T3_T4_T5_ --------------------------
	.section	.text._ZN2at6native27unrolled_elementwise_kernelINS0_13AUnaryFunctorIffbZZZNS0_23logical_and_kernel_cudaERNS_14TensorIteratorEENKUlvE0_clEvENKUlvE5_clEvEUlffE_EESt5arrayIPcLm2EELi4E23TrivialOffsetCalculatorILi1EjESD_NS0_6memory15LoadWithoutCastENSE_16StoreWithoutCastEEEviT_T0_T2_T3_T4_T5_,"ax",@progbits
	.sectioninfo	@"SHI_REGISTERS=18"
	.align	128
        .global         _ZN2at6native27unrolled_elementwise_kernelINS0_13AUnaryFunctorIffbZZZNS0_23logical_and_kernel_cudaERNS_14TensorIteratorEENKUlvE0_clEvENKUlvE5_clEvEUlffE_EESt5arrayIPcLm2EELi4E23TrivialOffsetCalculatorILi1EjESD_NS0_6memory15LoadWithoutCastENSE_16StoreWithoutCastEEEviT_T0_T2_T3_T4_T5_
        .type           _ZN2at6native27unrolled_elementwise_kernelINS0_13AUnaryFunctorIffbZZZNS0_23logical_and_kernel_cudaERNS_14TensorIteratorEENKUlvE0_clEvENKUlvE5_clEvEUlffE_EESt5arrayIPcLm2EELi4E23TrivialOffsetCalculatorILi1EjESD_NS0_6memory15LoadWithoutCastENSE_16StoreWithoutCastEEEviT_T0_T2_T3_T4_T5_,@function
        .size           _ZN2at6native27unrolled_elementwise_kernelINS0_13AUnaryFunctorIffbZZZNS0_23logical_and_kernel_cudaERNS_14TensorIteratorEENKUlvE0_clEvENKUlvE5_clEvEUlffE_EESt5arrayIPcLm2EELi4E23TrivialOffsetCalculatorILi1EjESD_NS0_6memory15LoadWithoutCastENSE_16StoreWithoutCastEEEviT_T0_T2_T3_T4_T5_,(.L_x_42126 - _ZN2at6native27unrolled_elementwise_kernelINS0_13AUnaryFunctorIffbZZZNS0_23logical_and_kernel_cudaERNS_14TensorIteratorEENKUlvE0_clEvENKUlvE5_clEvEUlffE_EESt5arrayIPcLm2EELi4E23TrivialOffsetCalculatorILi1EjESD_NS0_6memory15LoadWithoutCastENSE_16StoreWithoutCastEEEviT_T0_T2_T3_T4_T5_)
        .other          _ZN2at6native27unrolled_elementwise_kernelINS0_13AUnaryFunctorIffbZZZNS0_23logical_and_kernel_cudaERNS_14TensorIteratorEENKUlvE0_clEvENKUlvE5_clEvEUlffE_EESt5arrayIPcLm2EELi4E23TrivialOffsetCalculatorILi1EjESD_NS0_6memory15LoadWithoutCastENSE_16StoreWithoutCastEEEviT_T0_T2_T3_T4_T5_,@"STO_CUDA_ENTRY STV_DEFAULT"
_ZN2at6native27unrolled_elementwise_kernelINS0_13AUnaryFunctorIffbZZZNS0_23logical_and_kernel_cudaERNS_14TensorIteratorEENKUlvE0_clEvENKUlvE5_clEvEUlffE_EESt5arrayIPcLm2EELi4E23TrivialOffsetCalculatorILi1EjESD_NS0_6memory15LoadWithoutCastENSE_16StoreWithoutCastEEEviT_T0_T2_T3_T4_T5_:
.text._ZN2at6native27unrolled_elementwise_kernelINS0_13AUnaryFunctorIffbZZZNS0_23logical_and_kernel_cudaERNS_14TensorIteratorEENKUlvE0_clEvENKUlvE5_clEvEUlffE_EESt5arrayIPcLm2EELi4E23TrivialOffsetCalculatorILi1EjESD_NS0_6memory15LoadWithoutCastENSE_16StoreWithoutCastEEEviT_T0_T2_T3_T4_T5_:
        /* <DEDUP_REMOVED lines=62> */
.L_x_32672:
[----:B0-----:R-:W-:Y:S05]  /*03e0*/  BSYNC B0 ;  /* 0x0000000000007941 */ /* 0x001fea0003800000 */
.L_x_32671:
        /* <DEDUP_REMOVED lines=10> */
.L_x_32673:
        /* <DEDUP_REMOVED lines=15> */
.L_x_42126:


//--------------------- .text._ZN2at6native29vectorized_elementwise_kernelILi2ENS0_13AUnaryFunctorIffbZZZNS0_23logical_and_kernel_cudaERNS_14TensorIteratorEENKUlvE0_clEvENKUlvE5_clEvEUlffE_EESt5arrayIPcLm2EEEEviT0_T1_ --------------------------
	.section	.text._ZN2at6native29vectorized_elementwise_kernelILi2ENS0_13AUnaryFunctorIffbZZZNS0_23logical_and_kernel_cudaERNS_14TensorIteratorEENKUlvE0_clEvENKUlvE5_clEvEUlffE_EESt5arrayIPcLm2EEEEviT0_T1_,"ax",@progbits
	.sectioninfo	@"SHI_REGISTERS=28"
	.align	128
        .global         _ZN2at6native29vectorized_elementwise_kernelILi2ENS0_13AUnaryFunctorIffbZZZNS0_23logical_and_kernel_cudaERNS_14TensorIteratorEENKUlvE0_clEvENKUlvE5_clEvEUlffE_EESt5arrayIPcLm2EEEEviT0_T1_
        .type           _ZN2at6native29vectorized_elementwise_kernelILi2ENS0_13AUnaryFunctorIffbZZZNS0_23logical_and_kernel_cudaERNS_14TensorIteratorEENKUlvE0_clEvENKUlvE5_clEvEUlffE_EESt5arrayIPcLm2EEEEviT0_T1_,@function
        .size           _ZN2at6native29vectorized_elementwise_kernelILi2ENS0_13AUnaryFunctorIffbZZZNS0_23logical_and_kernel_cudaERNS_14TensorIteratorEENKUlvE0_clEvENKUlvE5_clEvEUlffE_EESt5arrayIPcLm2EEEEviT0_T1_,(.L_x_42127 - _ZN2at6native29vectorized_elementwise_kernelILi2ENS0_13AUnaryFunctorIffbZZZNS0_23logical_and_kernel_cudaERNS_14TensorIteratorEENKUlvE0_clEvENKUlvE5_clEvEUlffE_EESt5arrayIPcLm2EEEEviT0_T1_)
        .other          _ZN2at6native29vectorized_elementwise_kernelILi2ENS0_13AUnaryFunctorIffbZZZNS0_23logical_and_kernel_cudaERNS_14TensorIteratorEENKUlvE0_clEvENKUlvE5_clEvEUlffE_EESt5arrayIPcLm2EEEEviT0_T1_,@"STO_CUDA_ENTRY STV_DEFAULT"
_ZN2at6native29vectorized_elementwise_kernelILi2ENS0_13AUnaryFunctorIffbZZZNS0_23logical_and_kernel_cudaERNS_14TensorIteratorEENKUlvE0_clEvENKUlvE5_clEvEUlffE_EESt5arrayIPcLm2EEEEviT0_T1_:
.text._ZN2at6native29vectorized_elementwise_kernelILi2ENS0_13AUnaryFunctorIffbZZZNS0_23logical_and_kernel_cudaERNS_14TensorIteratorEENKUlvE0_clEvENKUlvE5_clEvEUlffE_EESt5arrayIPcLm2EEEEviT0_T1_:
        /* <DEDUP_REMOVED lines=52> */
.L_x_32674:
        /* <DEDUP_REMOVED lines=104> */
.L_x_32677:
[----:B------:R-:W-:-:S13]  /*09c0*/  ISETP.GE.AND P0, PT, R5, R4, PT ;  /* 0x000000040500720c */ /* 0x000fda0003f06270 */
[----:B------:R-:W-:Y:S05]  /*09d0*/  @P0 BRA `(.L_x_32679) ;  /* 0x000000c000000947 */ /* 0x000fea0003800000 */
[----:B0-----:R-:W-:Y:S01]  /*09e0*/  IMAD.IADD R2, R0, 0x1, R5 ;  /* 0x0000000100027824 */ /* 0x001fe200078e0205 */
[----:B------:R-:W-:-:S04]  /*09f0*/  IADD3 R5, R5, 0x80, RZ ;  /* 0x0000008005057810 */ /* 0x000fc80007ffe0ff */
[----:B------:R-:W-:-:S05]  /*0a00*/  IADD3 R2, P0, R2, c[0x0][0x170], RZ ;  /* 0x00005c0002027a10 */ /* 0x000fca0007f1e0ff */
[----:B------:R-:W-:-:S05]  /*0a10*/  IMAD.X R3, RZ, RZ, c[0x0][0x174], P0 ;  /* 0x00005d00ff037624 */ /* 0x000fca00000e06ff */
[----:B------:R0:W-:Y:S03]  /*0a20*/  STG.E.U8 [R2.64], R11 ;  /* 0x0000000b02007986 */ /* 0x0001e6000c101104 */
.L_x_32678:
[----:B------:R-:W-:-:S13]  /*0a30*/  ISETP.GE.AND P0, PT, R5, R4, PT ;  /* 0x000000040500720c */ /* 0x000fda0003f06270 */
[----:B------:R-:W-:Y:S05]  /*0a40*/  @P0 BRA `(.L_x_32680) ;  /* 0x000000d000000947 */ /* 0x000fea0003800000 */
[----:B0-----:R-:W-:Y:S01]  /*0a50*/  IMAD.IADD R2, R0, 0x1, R5 ;  /* 0x0000000100027824 */ /* 0x001fe200078e0205 */
[----:B------:R-:W-:-:S04]  /*0a60*/  IADD3 R5, R5, 0x80, RZ ;  /* 0x0000008005057810 */ /* 0x000fc80007ffe0ff */
[----:B------:R-:W-:-:S05]  /*0a70*/  IADD3 R2, P0, R2, c[0x0][0x170], RZ ;  /* 0x00005c0002027a10 */ /* 0x000fca0007f1e0ff */
[----:B------:R-:W-:-:S05]  /*0a80*/  IMAD.X R3, RZ, RZ, c[0x0][0x174], P0 ;  /* 0x00005d00ff037624 */ /* 0x000fca00000e06ff */
[----:B------:R0:W-:Y:S03]  /*0a90*/  STG.E.U8 [R2.64], R13 ;  /* 0x0000000d02007986 */ /* 0x0001e6000c101104 */
.L_x_32679:
        /* <DEDUP_REMOVED lines=8> */
.L_x_32680:
[----:B------:R-:W-:Y:S05]  /*0b20*/  BSYNC B1 ;  /* 0x0000000000017941 */ /* 0x000fea0003800000 */
.L_x_32676:
[----:B------:R-:W-:-:S13]  /*0b30*/  ISETP.GE.AND P0, PT, R5, R4, PT ;  /* 0x000000040500720c */ /* 0x000fda0003f06270 */
[----:B0-----:R-:W-:Y:S01]  /*0b40*/  @!P0 IMAD.IADD R2, R0, 0x1, R5 ;  /* 0x0000000100028824 */ /* 0x001fe200078e0205 */
[----:B------:R-:W-:-:S04]  /*0b50*/  @!P0 IADD3 R5, R5, 0x80, RZ ;  /* 0x0000008005058810 */ /* 0x000fc80007ffe0ff */
[----:B------:R-:W-:-:S05]  /*0b60*/  @!P0 IADD3 R2, P1, R2, c[0x0][0x170], RZ ;  /* 0x00005c0002028a10 */ /* 0x000fca0007f3e0ff */
[----:B------:R-:W-:-:S05]  /*0b70*/  @!P0 IMAD.X R3, RZ, RZ, c[0x0][0x174], P1 ;  /* 0x00005d00ff038624 */ /* 0x000fca00008e06ff */
[----:B------:R0:W-:Y:S03]  /*0b80*/  @!P0 STG.E.U8 [R2.64], R17 ;  /* 0x0000001102008986 */ /* 0x0001e6000c101104 */
.L_x_32681:
[----:B------:R-:W-:Y:S05]  /*0b90*/  BSYNC B0 ;  /* 0x0000000000007941 */ /* 0x000fea0003800000 */
.L_x_32675:
        /* <DEDUP_REMOVED lines=9> */
.L_x_32682:
        /* <DEDUP_REMOVED lines=13> */
.L_x_42127:


//--------------------- .text._ZN2at6native29vectorized_elementwise_kernelILi4ENS0_13AUnaryFunctorIffbZZZNS0_23logical_and_kernel_cudaERNS_14TensorIteratorEENKUlvE0_clEvENKUlvE5_clEvEUlffE_EESt5arrayIPcLm2EEEEviT0_T1_ --------------------------
	.section	.text._ZN2at6native29vectorized_elementwise_kernelILi4ENS0_13AUnaryFunctorIffbZZZNS0_23logical_and_kernel_cudaERNS_14TensorIteratorEENKUlvE0_clEvENKUlvE5_clEvEUlffE_EESt5arrayIPcLm2EEEEviT0_T1_,"ax",@progbits
	.sectioninfo	@"SHI_REGISTERS=28"
	.align	128
        .global         _ZN2at6native29vectorized_elementwise_kernelILi4ENS0_13AUnaryFunctorIffbZZZNS0_23logical_and_kernel_cudaERNS_14TensorIteratorEENKUlvE0_clEvENKUlvE5_clEvEUlffE_EESt5arrayIPcLm2EEEEviT0_T1_
        .type           _ZN2at6native29vectorized_elementwise_kernelILi4ENS0_13AUnaryFunctorIffbZZZNS0_23logical_and_kernel_cudaERNS_14TensorIteratorEENKUlvE0_clEvENKUlvE5_clEvEUlffE_EESt5arrayIPcLm2EEEEviT0_T1_,@function
        .size           _ZN2at6native29vectorized_elementwise_kernelILi4ENS0_13AUnaryFunctorIffbZZZNS0_23logical_and_kernel_cudaERNS_14TensorIteratorEENKUlvE0_clEvENKUlvE5_clEvEUlffE_EESt5arrayIPcLm2EEEEviT0_T1_,(.L_x_42128 - _ZN2at6native29vectorized_elementwise_kernelILi4ENS0_13AUnaryFunctorIffbZZZNS0_23logical_and_kernel_cudaERNS_14TensorIteratorEENKUlvE0_clEvENKUlvE5_clEvEUlffE_EESt5arrayIPcLm2EEEEviT0_T1_)
        .other          _ZN2at6native29vectorized_elementwise_kernelILi4ENS0_13AUnaryFunctorIffbZZZNS0_23logical_and_kernel_cudaERNS_14TensorIteratorEENKUlvE0_clEvENKUlvE5_clEvEUlffE_EESt5arrayIPcLm2EEEEviT0_T1_,@"STO_CUDA_ENTRY STV_DEFAULT"
_ZN2at6native29vectorized_elementwise_kernelILi4ENS0_13AUnaryFunctorIffbZZZNS0_23logical_and_kernel_cudaERNS_14TensorIteratorEENKUlvE0_clEvENKUlvE5_clEvEUlffE_EESt5arrayIPcLm2EEEEviT0_T1_:
.text._ZN2at6native29vectorized_elementwise_kernelILi4ENS0_13AUnaryFunctorIffbZZZNS0_23logical_and_kernel_cudaERNS_14TensorIteratorEENKUlvE0_clEvENKUlvE5_clEvEUlffE_EESt5arrayIPcLm2EEEEviT0_T1_:
        /* <DEDUP_REMOVED lines=50> */
.L_x_32683:
        /* <DEDUP_REMOVED lines=104> */
.L_x_32686:
[----:B------:R-:W-:-:S13]  /*09a0*/  ISETP.GE.AND P0, PT, R5, R4, PT ;  /* 0x000000040500720c */ /* 0x000fda0003f06270 */
[----:B------:R-:W-:Y:S05]  /*09b0*/  @P0 BRA `(.L_x_32688) ;  /* 0x000000c000000947 */ /* 0x000fea0003800000 */
[----:B0-----:R-:W-:Y:S01]  /*09c0*/  IMAD.IADD R2, R0, 0x1, R5 ;  /* 0x0000000100027824 */ /* 0x001fe200078e0205 */
[----:B------:R-:W-:-:S04]  /*09d0*/  IADD3 R5, R5, 0x80, RZ ;  /* 0x0000008005057810 */ /* 0x000fc80007ffe0ff */
[----:B------:R-:W-:-:S05]  /*09e0*/  IADD3 R2, P0, R2, c[0x0][0x170], RZ ;  /* 0x00005c0002027a10 */ /* 0x000fca0007f1e0ff */
[----:B------:R-:W-:-:S05]  /*09f0*/  IMAD.X R3, RZ, RZ, c[0x0][0x174], P0 ;  /* 0x00005d00ff037624 */ /* 0x000fca00000e06ff */
[----:B------:R0:W-:Y:S03]  /*0a00*/  STG.E.U8 [R2.64], R11 ;  /* 0x0000000b02007986 */ /* 0x0001e6000c101104 */
.L_x_32687:
[----:B------:R-:W-:-:S13]  /*0a10*/  ISETP.GE.AND P0, PT, R5, R4, PT ;  /* 0x000000040500720c */ /* 0x000fda0003f06270 */
[----:B------:R-:W-:Y:S05]  /*0a20*/  @P0 BRA `(.L_x_32689) ;  /* 0x000000d000000947 */ /* 0x000fea0003800000 */
[----:B0-----:R-:W-:Y:S01]  /*0a30*/  IMAD.IADD R2, R0, 0x1, R5 ;  /* 0x0000000100027824 */ /* 0x001fe200078e0205 */
[----:B------:R-:W-:-:S04]  /*0a40*/  IADD3 R5, R5, 0x80, RZ ;  /* 0x0000008005057810 */ /* 0x000fc80007ffe0ff */
[----:B------:R-:W-:-:S05]  /*0a50*/  IADD3 R2, P0, R2, c[0x0][0x170], RZ ;  /* 0x00005c0002027a10 */ /* 0x000fca0007f1e0ff */
[----:B------:R-:W-:-:S05]  /*0a60*/  IMAD.X R3, RZ, RZ, c[0x0][0x174], P0 ;  /* 0x00005d00ff037624 */ /* 0x000fca00000e06ff */
[----:B------:R0:W-:Y:S03]  /*0a70*/  STG.E.U8 [R2.64], R13 ;  /* 0x0000000d02007986 */ /* 0x0001e6000c101104 */
.L_x_32688:
        /* <DEDUP_REMOVED lines=8> */
.L_x_32689:
[----:B------:R-:W-:Y:S05]  /*0b00*/  BSYNC B1 ;  /* 0x0000000000017941 */ /* 0x000fea0003800000 */
.L_x_32685:
[----:B------:R-:W-:-:S13]  /*0b10*/  ISETP.GE.AND P0, PT, R5, R4, PT ;  /* 0x000000040500720c */ /* 0x000fda0003f06270 */
[----:B0-----:R-:W-:Y:S01]  /*0b20*/  @!P0 IMAD.IADD R2, R0, 0x1, R5 ;  /* 0x0000000100028824 */ /* 0x001fe200078e0205 */
[----:B------:R-:W-:-:S04]  /*0b30*/  @!P0 IADD3 R5, R5, 0x80, RZ ;  /* 0x0000008005058810 */ /* 0x000fc80007ffe0ff */
[----:B------:R-:W-:-:S05]  /*0b40*/  @!P0 IADD3 R2, P1, R2, c[0x0][0x170], RZ ;  /* 0x00005c0002028a10 */ /* 0x000fca0007f3e0ff */
[----:B------:R-:W-:-:S05]  /*0b50*/  @!P0 IMAD.X R3, RZ, RZ, c[0x0][0x174], P1 ;  /* 0x00005d00ff038624 */ /* 0x000fca00008e06ff */
[----:B------:R0:W-:Y:S03]  /*0b60*/  @!P0 STG.E.U8 [R2.64], R17 ;  /* 0x0000001102008986 */ /* 0x0001e6000c101104 */
.L_x_32690:
[----:B------:R-:W-:Y:S05]  /*0b70*/  BSYNC B0 ;  /* 0x0000000000007941 */ /* 0x000fea0003800000 */
.L_x_32684:
        /* <DEDUP_REMOVED lines=9> */
.L_x_32691:
        /* <DEDUP_REMOVED lines=15> */
.L_x_42128:


//--------------------- .text._ZN2at6native29vectorized_elementwise_kernelILi8ENS0_13AUnaryFunctorIffbZZZNS0_23logical_and_kernel_cudaERNS_14TensorIteratorEENKUlvE0_clEvENKUlvE5_clEvEUlffE_EESt5arrayIPcLm2EEEEviT0_T1_ --------------------------
	.section	.text._ZN2at6native29vectorized_elementwise_kernelILi8ENS0_13AUnaryFunctorIffbZZZNS0_23logical_and_kernel_cudaERNS_14TensorIteratorEENKUlvE0_clEvENKUlvE5_clEvEUlffE_EESt5arrayIPcLm2EEEEviT0_T1_,"ax",@progbits
	.sectioninfo	@"SHI_REGISTERS=4"
	.align	128
        .global         _ZN2at6native29vectorized_elementwise_kernelILi8ENS0_13AUnaryFunctorIffbZZZNS0_23logical_and_kernel_cudaERNS_14TensorIteratorEENKUlvE0_clEvENKUlvE5_clEvEUlffE_EESt5arrayIPcLm2EEEEviT0_T1_
        .type           _ZN2at6native29vectorized_elementwise_kernelILi8ENS0_13AUnaryFunctorIffbZZZNS0_23logical_and_kernel_cudaERNS_14TensorIteratorEENKUlvE0_clEvENKUlvE5_clEvEUlffE_EESt5arrayIPcLm2EEEEviT0_T1_,@function
        .size           _ZN2at6native29vectorized_elementwise_kernelILi8ENS0_13AUnaryFunctorIffbZZZNS0_23logical_and_kernel_cudaERNS_14TensorIteratorEENKUlvE0_clEvENKUlvE5_clEvEUlffE_EESt5arrayIPcLm2EEEEviT0_T1_,(.L_x_42129 - _ZN2at6native29vectorized_elementwise_kernelILi8ENS0_13AUnaryFunctorIffbZZZNS0_23logical_and_kernel_cudaERNS_14TensorIteratorEENKUlvE0_clEvENKUlvE5_clEvEUlffE_EESt5arrayIPcLm2EEEEviT0_T1_)
        .other          _ZN2at6native29vectorized_elementwise_kernelILi8ENS0_13AUnaryFunctorIffbZZZNS0_23logical_and_kernel_cudaERNS_14TensorIteratorEENKUlvE0_clEvENKUlvE5_clEvEUlffE_EESt5arrayIPcLm2EEEEviT0_T1_,@"STO_CUDA_ENTRY STV_DEFAULT"
_ZN2at6native29vectorized_elementwise_kernelILi8ENS0_13AUnaryFunctorIffbZZZNS0_23logical_and_kernel_cudaERNS_14TensorIteratorEENKUlvE0_clEvENKUlvE5_clEvEUlffE_EESt5arrayIPcLm2EEEEviT0_T1_:
.text._ZN2at6native29vectorized_elementwise_kernelILi8ENS0_13AUnaryFunctorIffbZZZNS0_23logical_and_kernel_cudaERNS_14TensorIteratorEENKUlvE0_clEvENKUlvE5_clEvEUlffE_EESt5arrayIPcLm2EEEEviT0_T1_:
[----:B------:R-:W-:Y:S02]  /*0000*/  MOV R1, c[0x0][0x28] ;  /* 0x00000a0000017a02 */ /* 0x000fe40000000f00 */
[----:B------:R-:W-:Y:S05]  /*0010*/  EXIT ;  /* 0x000000000000794d */ /* 0x000fea0003800000 */
.L_x_32692:
        /* <DEDUP_REMOVED lines=14> */
.L_x_42129:


//--------------------- .text._ZN2at6native18elementwise_kernelILi128ELi4EZNS0_15gpu_kernel_implINS0_13BinaryFunctorIffbZZZNS0_23logical_and_kernel_cudaERNS_14TensorIteratorEENKUlvE0_clEvENKUlvE5_clEvEUlffE_EEEEvRNS_18TensorIteratorBaseERKT_EUliE_EEviT1_ --------------------------
	.section	.text._ZN2at6native18elementwise_kernelILi128ELi4EZNS0_15gpu_kernel_implINS0_13BinaryFunctorIffbZZZNS0_23logical_and_kernel_cudaERNS_14TensorIteratorEENKUlvE0_clEvENKUlvE5_clEvEUlffE_EEEEvRNS_18TensorIteratorBaseERKT_EUliE_EEviT1_,"ax",@progbits
	.sectioninfo	@"SHI_REGISTERS=26"
	.align	128
        .global         _ZN2at6native18elementwise_kernelILi128ELi4EZNS0_15gpu_kernel_implINS0_13BinaryFunctorIffbZZZNS0_23logical_and_kernel_cudaERNS_14TensorIteratorEENKUlvE0_clEvENKUlvE5_clEvEUlffE_EEEEvRNS_18TensorIteratorBaseERKT_EUliE_EEviT1_
        .type           _ZN2at6native18elementwise_kernelILi128ELi4EZNS0_15gpu_kernel_implINS0_13BinaryFunctorIffbZZZNS0_23logical_and_kernel_cudaERNS_14TensorIteratorEENKUlvE0_clEvENKUlvE5_clEvEUlffE_EEEEvRNS_18TensorIteratorBaseERKT_EUliE_EEviT1_,@function
        .size           _ZN2at6native18elementwise_kernelILi128ELi4EZNS0_15gpu_kernel_implINS0_13BinaryFunctorIffbZZZNS0_23logical_and_kernel_cudaERNS_14TensorIteratorEENKUlvE0_clEvENKUlvE5_clEvEUlffE_EEEEvRNS_18TensorIteratorBaseERKT_EUliE_EEviT1_,(.L_x_42130 - _ZN2at6native18elementwise_kernelILi128ELi4EZNS0_15gpu_kernel_implINS0_13BinaryFunctorIffbZZZNS0_23logical_and_kernel_cudaERNS_14TensorIteratorEENKUlvE0_clEvENKUlvE5_clEvEUlffE_EEEEvRNS_18TensorIteratorBaseERKT_EUliE_EEviT1_)
        .other          _ZN2at6native18elementwise_kernelILi128ELi4EZNS0_15gpu_kernel_implINS0_13BinaryFunctorIffbZZZNS0_23logical_and_kernel_cudaERNS_14TensorIteratorEENKUlvE0_clEvENKUlvE5_clEvEUlffE_EEEEvRNS_18TensorIteratorBaseERKT_EUliE_EEviT1_,@"STO_CUDA_ENTRY STV_DEFAULT"
_ZN2at6native18elementwise_kernelILi128ELi4EZNS0_15gpu_kernel_implINS0_13BinaryFunctorIffbZZZNS0_23logical_and_kernel_cudaERNS_14TensorIteratorEENKUlvE0_clEvENKUlvE5_clEvEUlffE_EEEEvRNS_18TensorIteratorBaseERKT_EUliE_EEviT1_:
.text._ZN2at6native18elementwise_kernelILi128ELi4EZNS0_15gpu_kernel_implINS0_13BinaryFunctorIffbZZZNS0_23logical_and_kernel_cudaERNS_14TensorIteratorEENKUlvE0_clEvENKUlvE5_clEvEUlffE_EEEEvRNS_18TensorIteratorBaseERKT_EUliE_EEviT1_:
        /* <DEDUP_REMOVED lines=263> */
.L_x_32695:
        /* <DEDUP_REMOVED lines=20> */
.L_x_32700:
[----:B------:R-:W2:Y:S02]  /*11b0*/  LDG.E.U8 R2, [R2.64] ;  /* 0x0000002402027981 */ /* 0x000ea4000c1e1100 */
[----:B--2---:R0:W1:Y:S01]  /*11c0*/  I2F.U16 R23, R2 ;  /* 0x0000000200177306 */ /* 0x0040620000101000 */
[----:B------:R-:W-:Y:S05]  /*11d0*/  BRA `(.L_x_32702) ;  /* 0x00000ca000007947 */ /* 0x000fea0003800000 */
.L_x_32699:
        /* <DEDUP_REMOVED lines=9> */
.L_x_32704:
[----:B------:R-:W2:Y:S02]  /*1270*/  LDG.E R2, [R2.64] ;  /* 0x0000002402027981 */ /* 0x000ea4000c1e1900 */
[----:B--2---:R0:W1:Y:S01]  /*1280*/  I2F R23, R2 ;  /* 0x0000000200177306 */ /* 0x0040620000201400 */
[----:B------:R-:W-:Y:S05]  /*1290*/  BRA `(.L_x_32702) ;  /* 0x00000be000007947 */ /* 0x000fea0003800000 */
.L_x_32703:
[----:B------:R-:W2:Y:S02]  /*12a0*/  LDG.E.U16 R2, [R2.64] ;  /* 0x0000002402027981 */ /* 0x000ea4000c1e1500 */
[----:B--2---:R0:W1:Y:S01]  /*12b0*/  I2F.S16 R23, R2 ;  /* 0x0000000200177306 */ /* 0x0040620000101400 */
[----:B------:R-:W-:Y:S05]  /*12c0*/  BRA `(.L_x_32702) ;  /* 0x00000bb000007947 */ /* 0x000fea0003800000 */
.L_x_32698:
        /* <DEDUP_REMOVED lines=8> */
.L_x_32706:
[----:B------:R-:W2:Y:S02]  /*1350*/  LDG.E.U16 R2, [R2.64] ;  /* 0x0000002402027981 */ /* 0x000ea4000c1e1500 */
[----:B--2---:R-:W-:Y:S01]  /*1360*/  HADD2.F32 R23, -RZ, R2.H0_H0 ;  /* 0x20000002ff177230 */ /* 0x004fe20000004100 */
[----:B------:R-:W-:Y:S05]  /*1370*/  BRA `(.L_x_32702) ;  /* 0x00000b0000007947 */ /* 0x000fea0003800000 */
.L_x_32705:
        /* <DEDUP_REMOVED lines=8> */
.L_x_32708:
[----:B------:R-:W2:Y:S02]  /*1400*/  LDG.E.U16 R2, [R2.64] ;  /* 0x0000002402027981 */ /* 0x000ea4000c1e1500 */
[----:B--2---:R-:W-:Y:S01]  /*1410*/  HADD2.F32 R23, -RZ, R2.H0_H0 ;  /* 0x20000002ff177230 */ /* 0x004fe20000004100 */
[----:B------:R-:W-:Y:S05]  /*1420*/  BRA `(.L_x_32702) ;  /* 0x00000a5000007947 */ /* 0x000fea0003800000 */
.L_x_32707:
[----:B------:R-:W2:Y:S02]  /*1430*/  LDG.E.64 R2, [R2.64] ;  /* 0x0000002402027981 */ /* 0x000ea4000c1e1b00 */
[----:B--2---:R-:W0:Y:S01]  /*1440*/  F2F.F32.F64 R23, R2 ;  /* 0x0000000200177310 */ /* 0x004e220000301000 */
[----:B------:R-:W0:-:S14]  /*1450*/  DSETP.GEU.AND P0, PT, |R2|, c[0x2][0x0], PT ;  /* 0x008000000200762a */ /* 0x000e1c0003f0e200 */
[----:B0-----:R-:W-:Y:S01]  /*1460*/  @!P0 FMUL R23, R23, 1.175494350822287508e-38 ;  /* 0x0080000017178820 */ /* 0x001fe20000400000 */
[----:B------:R-:W-:Y:S05]  /*1470*/  BRA `(.L_x_32702) ;  /* 0x00000a0000007947 */ /* 0x000fea0003800000 */
.L_x_32697:
        /* <DEDUP_REMOVED lines=12> */
.L_x_32711:
[----:B------:R-:W2:Y:S02]  /*1540*/  LDG.E.64 R2, [R2.64] ;  /* 0x0000002402027981 */ /* 0x000ea4000c1e1b00 */
[----:B--2---:R-:W0:Y:S01]  /*1550*/  F2F.F32.F64 R23, R2 ;  /* 0x0000000200177310 */ /* 0x004e220000301000 */
[----:B------:R-:W0:-:S14]  /*1560*/  DSETP.GEU.AND P0, PT, |R2|, c[0x2][0x0], PT ;  /* 0x008000000200762a */ /* 0x000e1c0003f0e200 */
[----:B0-----:R-:W-:Y:S01]  /*1570*/  @!P0 FMUL R23, R23, 1.175494350822287508e-38 ;  /* 0x0080000017178820 */ /* 0x001fe20000400000 */
[----:B------:R-:W-:Y:S05]  /*1580*/  BRA `(.L_x_32702) ;  /* 0x000008f000007947 */ /* 0x000fea0003800000 */
.L_x_32710:
        /* <DEDUP_REMOVED lines=26> */
.L_x_32713:
        /* <DEDUP_REMOVED lines=13> */
.L_x_32712:
[----:B------:R-:W2:Y:S02]  /*1800*/  LDG.E.U16 R2, [R2.64] ;  /* 0x0000002402027981 */ /* 0x000ea4000c1e1500 */
[----:B--2---:R-:W-:Y:S01]  /*1810*/  PRMT R23, RZ, 0x5410, R2 ;  /* 0x00005410ff177816 */ /* 0x004fe20000000002 */
[----:B------:R-:W-:Y:S05]  /*1820*/  BRA `(.L_x_32702) ;  /* 0x0000065000007947 */ /* 0x000fea0003800000 */
.L_x_32709:
        /* <DEDUP_REMOVED lines=11> */
.L_x_32716:
        /* <DEDUP_REMOVED lines=20> */
.L_x_32718:
[----:B------:R-:W-:Y:S05]  /*1a20*/  BSYNC B0 ;  /* 0x0000000000007941 */ /* 0x000fea0003800000 */
.L_x_32717:
[----:B------:R-:W-:Y:S01]  /*1a30*/  IMAD.SHL.U32 R2, R2, 0x100000, RZ ;  /* 0x0010000002027824 */ /* 0x000fe200078e00ff */
[----:B------:R-:W-:-:S04]  /*1a40*/  LEA R0, R0, 0x3b800000, 0x17 ;  /* 0x3b80000000007811 */ /* 0x000fc800078eb8ff */
[----:B------:R-:W-:Y:S01]  /*1a50*/  LOP3.LUT R23, R0, R2, R23, 0xfe, !PT ;  /* 0x0000000200177212 */ /* 0x000fe200078efe17 */
[----:B------:R-:W-:Y:S05]  /*1a60*/  BRA `(.L_x_32702) ;  /* 0x0000041000007947 */ /* 0x000fea0003800000 */
.L_x_32715:
        /* <DEDUP_REMOVED lines=20> */
.L_x_32720:
[----:B------:R-:W-:Y:S05]  /*1bb0*/  BSYNC B0 ;  /* 0x0000000000007941 */ /* 0x000fea0003800000 */
.L_x_32719:
[----:B------:R-:W-:Y:S01]  /*1bc0*/  IMAD.SHL.U32 R2, R2, 0x200000, RZ ;  /* 0x0020000002027824 */ /* 0x000fe200078e00ff */
[----:B------:R-:W-:-:S04]  /*1bd0*/  LEA R0, R0, 0x37800000, 0x17 ;  /* 0x3780000000007811 */ /* 0x000fc800078eb8ff */
[----:B------:R-:W-:Y:S01]  /*1be0*/  LOP3.LUT R23, R0, R2, R23, 0xfe, !PT ;  /* 0x0000000200177212 */ /* 0x000fe200078efe17 */
[----:B------:R-:W-:Y:S05]  /*1bf0*/  BRA `(.L_x_32702) ;  /* 0x0000028000007947 */ /* 0x000fea0003800000 */
.L_x_32714:
        /* <DEDUP_REMOVED lines=14> */
.L_x_32701:
        /* <DEDUP_REMOVED lines=21> */
.L_x_32722:
[----:B------:R-:W2:Y:S02]  /*1e30*/  LDG.E.64 R2, [R2.64] ;  /* 0x0000002402027981 */ /* 0x000ea4000c1e1b00 */
[----:B--2---:R0:W1:Y:S01]  /*1e40*/  I2F.U64 R23, R2 ;  /* 0x0000000200177312 */ /* 0x0040620000301000 */
[----:B------:R-:W-:Y:S05]  /*1e50*/  BRA `(.L_x_32702) ;  /* 0x0000002000007947 */ /* 0x000fea0003800000 */
.L_x_32721:
[----:B------:R-:W2:Y:S02]  /*1e60*/  LDG.E R2, [R2.64] ;  /* 0x0000002402027981 */ /* 0x000ea4000c1e1900 */
[----:B--2---:R0:W1:Y:S02]  /*1e70*/  I2F.U32 R23, R2 ;  /* 0x0000000200177306 */ /* 0x0040640000201000 */
.L_x_32702:
[----:B------:R-:W-:Y:S05]  /*1e80*/  BSYNC B6 ;  /* 0x0000000000067941 */ /* 0x000fea0003800000 */
.L_x_32696:
        /* <DEDUP_REMOVED lines=18> */
.L_x_32727:
[----:B------:R-:W2:Y:S02]  /*1fb0*/  LDG.E.U8 R0, [R2.64] ;  /* 0x0000002402007981 */ /* 0x000ea4000c1e1100 */
[----:B--2---:R-:W0:Y:S01]  /*1fc0*/  I2F.U16 R0, R0 ;  /* 0x0000000000007306 */ /* 0x004e220000101000 */
[----:B------:R-:W-:Y:S05]  /*1fd0*/  BRA `(.L_x_32729) ;  /* 0x00000ca000007947 */ /* 0x000fea0003800000 */
.L_x_32726:
        /* <DEDUP_REMOVED lines=9> */
.L_x_32731:
[----:B------:R-:W2:Y:S02]  /*2070*/  LDG.E R0, [R2.64] ;  /* 0x0000002402007981 */ /* 0x000ea4000c1e1900 */
[----:B--2---:R-:W0:Y:S01]  /*2080*/  I2F R0, R0 ;  /* 0x0000000000007306 */ /* 0x004e220000201400 */
[----:B------:R-:W-:Y:S05]  /*2090*/  BRA `(.L_x_32729) ;  /* 0x00000be000007947 */ /* 0x000fea0003800000 */
.L_x_32730:
[----:B------:R-:W2:Y:S02]  /*20a0*/  LDG.E.U16 R0, [R2.64] ;  /* 0x0000002402007981 */ /* 0x000ea4000c1e1500 */
[----:B--2---:R-:W0:Y:S01]  /*20b0*/  I2F.S16 R0, R0 ;  /* 0x0000000000007306 */ /* 0x004e220000101400 */
[----:B------:R-:W-:Y:S05]  /*20c0*/  BRA `(.L_x_32729) ;  /* 0x00000bb000007947 */ /* 0x000fea0003800000 */
.L_x_32725:
        /* <DEDUP_REMOVED lines=8> */
.L_x_32733:
[----:B------:R-:W2:Y:S02]  /*2150*/  LDG.E.U16 R0, [R2.64] ;  /* 0x0000002402007981 */ /* 0x000ea4000c1e1500 */
[----:B--2---:R-:W-:Y:S01]  /*2160*/  HADD2.F32 R0, -RZ, R0.H0_H0 ;  /* 0x20000000ff007230 */ /* 0x004fe20000004100 */
[----:B------:R-:W-:Y:S05]  /*2170*/  BRA `(.L_x_32729) ;  /* 0x00000b0000007947 */ /* 0x000fea0003800000 */
.L_x_32732:
        /* <DEDUP_REMOVED lines=8> */
.L_x_32735:
[----:B------:R-:W2:Y:S02]  /*2200*/  LDG.E.U16 R0, [R2.64] ;  /* 0x0000002402007981 */ /* 0x000ea4000c1e1500 */
[----:B--2---:R-:W-:Y:S01]  /*2210*/  HADD2.F32 R0, -RZ, R0.H0_H0 ;  /* 0x20000000ff007230 */ /* 0x004fe20000004100 */
[----:B------:R-:W-:Y:S05]  /*2220*/  BRA `(.L_x_32729) ;  /* 0x00000a5000007947 */ /* 0x000fea0003800000 */
.L_x_32734:
[----:B------:R-:W2:Y:S02]  /*2230*/  LDG.E.64 R2, [R2.64] ;  /* 0x0000002402027981 */ /* 0x000ea4000c1e1b00 */
[----:B--2---:R-:W0:Y:S01]  /*2240*/  F2F.F32.F64 R0, R2 ;  /* 0x0000000200007310 */ /* 0x004e220000301000 */
[----:B------:R-:W0:-:S14]  /*2250*/  DSETP.GEU.AND P0, PT, |R2|, c[0x2][0x0], PT ;  /* 0x008000000200762a */ /* 0x000e1c0003f0e200 */
[----:B0-----:R-:W-:Y:S01]  /*2260*/  @!P0 FMUL R0, R0, 1.175494350822287508e-38 ;  /* 0x0080000000008820 */ /* 0x001fe20000400000 */
[----:B------:R-:W-:Y:S05]  /*2270*/  BRA `(.L_x_32729) ;  /* 0x00000a0000007947 */ /* 0x000fea0003800000 */
.L_x_32724:
        /* <DEDUP_REMOVED lines=12> */
.L_x_32738:
[----:B------:R-:W2:Y:S02]  /*2340*/  LDG.E.64 R2, [R2.64] ;  /* 0x0000002402027981 */ /* 0x000ea4000c1e1b00 */
[----:B--2---:R-:W0:Y:S01]  /*2350*/  F2F.F32.F64 R0, R2 ;  /* 0x0000000200007310 */ /* 0x004e220000301000 */
[----:B------:R-:W0:-:S14]  /*2360*/  DSETP.GEU.AND P0, PT, |R2|, c[0x2][0x0], PT ;  /* 0x008000000200762a */ /* 0x000e1c0003f0e200 */
[----:B0-----:R-:W-:Y:S01]  /*2370*/  @!P0 FMUL R0, R0, 1.175494350822287508e-38 ;  /* 0x0080000000008820 */ /* 0x001fe20000400000 */
[----:B------:R-:W-:Y:S05]  /*2380*/  BRA `(.L_x_32729) ;  /* 0x000008f000007947 */ /* 0x000fea0003800000 */
.L_x_32737:
        /* <DEDUP_REMOVED lines=26> */
.L_x_32740:
        /* <DEDUP_REMOVED lines=13> */
.L_x_32739:
[----:B------:R-:W2:Y:S02]  /*2600*/  LDG.E.U16 R0, [R2.64] ;  /* 0x0000002402007981 */ /* 0x000ea4000c1e1500 */
[----:B--2---:R-:W-:Y:S01]  /*2610*/  PRMT R0, RZ, 0x5410, R0 ;  /* 0x00005410ff007816 */ /* 0x004fe20000000000 */
[----:B------:R-:W-:Y:S05]  /*2620*/  BRA `(.L_x_32729) ;  /* 0x0000065000007947 */ /* 0x000fea0003800000 */
.L_x_32736:
        /* <DEDUP_REMOVED lines=11> */
.L_x_32743:
        /* <DEDUP_REMOVED lines=20> */
.L_x_32745:
[----:B------:R-:W-:Y:S05]  /*2820*/  BSYNC B0 ;  /* 0x0000000000007941 */ /* 0x000fea0003800000 */
.L_x_32744:
[----:B------:R-:W-:Y:S01]  /*2830*/  LEA R3, R0, 0x3b800000, 0x17 ;  /* 0x3b80000000037811 */ /* 0x000fe200078eb8ff */
[----:B------:R-:W-:-:S05]  /*2840*/  IMAD.SHL.U32 R0, R2, 0x100000, RZ ;  /* 0x0010000002007824 */ /* 0x000fca00078e00ff */
[----:B------:R-:W-:Y:S01]  /*2850*/  LOP3.LUT R0, R3, R0, R4, 0xfe, !PT ;  /* 0x0000000003007212 */ /* 0x000fe200078efe04 */
[----:B------:R-:W-:Y:S05]  /*2860*/  BRA `(.L_x_32729) ;  /* 0x0000041000007947 */ /* 0x000fea0003800000 */
.L_x_32742:
        /* <DEDUP_REMOVED lines=20> */
.L_x_32747:
[----:B------:R-:W-:Y:S05]  /*29b0*/  BSYNC B0 ;  /* 0x0000000000007941 */ /* 0x000fea0003800000 */
.L_x_32746:
[----:B------:R-:W-:Y:S01]  /*29c0*/  LEA R3, R0, 0x37800000, 0x17 ;  /* 0x3780000000037811 */ /* 0x000fe200078eb8ff */
[----:B------:R-:W-:-:S05]  /*29d0*/  IMAD.SHL.U32 R0, R2, 0x200000, RZ ;  /* 0x0020000002007824 */ /* 0x000fca00078e00ff */
[----:B------:R-:W-:Y:S01]  /*29e0*/  LOP3.LUT R0, R3, R0, R4, 0xfe, !PT ;  /* 0x0000000003007212 */ /* 0x000fe200078efe04 */
[----:B------:R-:W-:Y:S05]  /*29f0*/  BRA `(.L_x_32729) ;  /* 0x0000028000007947 */ /* 0x000fea0003800000 */
.L_x_32741:
        /* <DEDUP_REMOVED lines=14> */
.L_x_32728:
        /* <DEDUP_REMOVED lines=21> */
.L_x_32749:
[----:B------:R-:W2:Y:S02]  /*2c30*/  LDG.E.64 R2, [R2.64] ;  /* 0x0000002402027981 */ /* 0x000ea4000c1e1b00 */
[----:B--2---:R0:W2:Y:S01]  /*2c40*/  I2F.U64 R0, R2 ;  /* 0x0000000200007312 */ /* 0x0040a20000301000 */
[----:B------:R-:W-:Y:S05]  /*2c50*/  BRA `(.L_x_32729) ;  /* 0x0000002000007947 */ /* 0x000fea0003800000 */
.L_x_32748:
[----:B------:R-:W2:Y:S02]  /*2c60*/  LDG.E R0, [R2.64] ;  /* 0x0000002402007981 */ /* 0x000ea4000c1e1900 */
[----:B--2---:R-:W0:Y:S02]  /*2c70*/  I2F.U32 R0, R0 ;  /* 0x0000000000007306 */ /* 0x004e240000201000 */
.L_x_32729:
[----:B------:R-:W-:Y:S05]  /*2c80*/  BSYNC B6 ;  /* 0x0000000000067941 */ /* 0x000fea0003800000 */
.L_x_32723:
        /* <DEDUP_REMOVED lines=19> */
.L_x_32753:
[----:B------:R0:W-:Y:S01]  /*2dc0*/  STG.E.U8 [R16.64], R2 ;  /* 0x0000000210007986 */ /* 0x0001e2000c101124 */
[----:B------:R-:W-:Y:S05]  /*2dd0*/  BRA `(.L_x_32755) ;  /* 0x00000d5000007947 */ /* 0x000fea0003800000 */
.L_x_32752:
        /* <DEDUP_REMOVED lines=9> */
.L_x_32757:
[----:B------:R0:W-:Y:S01]  /*2e70*/  STG.E [R16.64], R2 ;  /* 0x0000000210007986 */ /* 0x0001e2000c101924 */
[----:B------:R-:W-:Y:S05]  /*2e80*/  BRA `(.L_x_32755) ;  /* 0x00000ca000007947 */ /* 0x000fea0003800000 */
.L_x_32756:
[----:B------:R0:W-:Y:S01]  /*2e90*/  STG.E.U16 [R16.64], R2 ;  /* 0x0000000210007986 */ /* 0x0001e2000c101524 */
[----:B------:R-:W-:Y:S05]  /*2ea0*/  BRA `(.L_x_32755) ;  /* 0x00000c8000007947 */ /* 0x000fea0003800000 */
.L_x_32751:
        /* <DEDUP_REMOVED lines=9> */
.L_x_32759:
[----:B------:R-:W0:Y:S02]  /*2f40*/  I2F.U32 R0, R2 ;  /* 0x0000000200007306 */ /* 0x000e240000201000 */
[----:B0-----:R-:W-:-:S05]  /*2f50*/  F2FP.PACK_AB R0, RZ, R0 ;  /* 0x00000000ff00723e */ /* 0x001fca00000000ff */
[----:B------:R0:W-:Y:S01]  /*2f60*/  STG.E.U16 [R16.64], R0 ;  /* 0x0000000010007986 */ /* 0x0001e2000c101524 */
[----:B------:R-:W-:Y:S05]  /*2f70*/  BRA `(.L_x_32755) ;  /* 0x00000bb000007947 */ /* 0x000fea0003800000 */
.L_x_32758:
        /* <DEDUP_REMOVED lines=10> */
.L_x_32761:
[----:B------:R-:W0:Y:S02]  /*3020*/  I2F.U32 R2, R2 ;  /* 0x0000000200027306 */ /* 0x000e240000201000 */
[----:B0-----:R-:W-:-:S04]  /*3030*/  F2FP.PACK_AB R3, RZ, R2 ;  /* 0x00000002ff03723e */ /* 0x001fc800000000ff */
[----:B------:R-:W-:-:S05]  /*3040*/  PRMT R3, R3, 0x5410, RZ ;  /* 0x0000541003037816 */ /* 0x000fca00000000ff */
[----:B------:R0:W-:Y:S01]  /*3050*/  STG.E [R16.64], R3 ;  /* 0x0000000310007986 */ /* 0x0001e2000c101924 */
[----:B------:R-:W-:Y:S05]  /*3060*/  BRA `(.L_x_32755) ;  /* 0x00000ac000007947 */ /* 0x000fea0003800000 */
.L_x_32760:
[----:B------:R-:W0:Y:S02]  /*3070*/  I2F.F64.U32 R2, R2 ;  /* 0x0000000200027312 */ /* 0x000e240000201800 */
[----:B0-----:R0:W-:Y:S01]  /*3080*/  STG.E.64 [R16.64], R2 ;  /* 0x0000000210007986 */ /* 0x0011e2000c101b24 */
[----:B------:R-:W-:Y:S05]  /*3090*/  BRA `(.L_x_32755) ;  /* 0x00000a9000007947 */ /* 0x000fea0003800000 */
.L_x_32750:
        /* <DEDUP_REMOVED lines=10> */
.L_x_32764:
[----:B------:R-:W0:Y:S01]  /*3140*/  I2F.F64.U32 R4, R2 ;  /* 0x0000000200047312 */ /* 0x000e220000201800 */
[----:B------:R-:W-:-:S05]  /*3150*/  CS2R R6, SRZ ;  /* 0x0000000000067805 */ /* 0x000fca000001ff00 */
[----:B0-----:R0:W-:Y:S01]  /*3160*/  STG.E.128 [R16.64], R4 ;  /* 0x0000000410007986 */ /* 0x0011e2000c101d24 */
[----:B------:R-:W-:Y:S05]  /*3170*/  BRA `(.L_x_32755) ;  /* 0x000009b000007947 */ /* 0x000fea0003800000 */
.L_x_32763:
        /* <DEDUP_REMOVED lines=21> */
.L_x_32768:
[----:B------:R-:W-:Y:S05]  /*32d0*/  BSYNC B0 ;  /* 0x0000000000007941 */ /* 0x000fea0003800000 */
.L_x_32767:
[----:B------:R-:W-:-:S05]  /*32e0*/  LOP3.LUT R3, R0, R3, RZ, 0xfc, !PT ;  /* 0x0000000300037212 */ /* 0x000fca00078efcff */
[----:B------:R0:W-:Y:S01]  /*32f0*/  STG.E.U8 [R16.64], R3 ;  /* 0x0000000310007986 */ /* 0x0001e2000c101124 */
[----:B------:R-:W-:Y:S05]  /*3300*/  BRA `(.L_x_32755) ;  /* 0x0000082000007947 */ /* 0x000fea0003800000 */
.L_x_32766:
        /* <DEDUP_REMOVED lines=13> */
.L_x_32770:
[----:B------:R-:W-:Y:S01]  /*33e0*/  IMAD.MOV.U32 R0, RZ, RZ, 0x7f ;  /* 0x0000007fff007424 */ /* 0x000fe200078e00ff */
[----:B------:R-:W-:-:S04]  /*33f0*/  ISETP.GT.U32.AND P0, PT, R3, 0x7f800000, PT ;  /* 0x7f8000000300780c */ /* 0x000fc80003f04070 */
[----:B------:R-:W-:-:S04]  /*3400*/  SEL R0, R0, 0x7c, P0 ;  /* 0x0000007c00007807 */ /* 0x000fc80000000000 */
.L_x_32771:
[----:B------:R-:W-:Y:S05]  /*3410*/  BSYNC B0 ;  /* 0x0000000000007941 */ /* 0x000fea0003800000 */
.L_x_32769:
[----:B------:R-:W-:-:S04]  /*3420*/  LOP3.LUT R2, R5, 0x80000000, RZ, 0xc0, !PT ;  /* 0x8000000005027812 */ /* 0x000fc800078ec0ff */
[----:B------:R-:W-:-:S04]  /*3430*/  SHF.R.U32.HI R3, RZ, 0x18, R2 ;  /* 0x00000018ff037819 */ /* 0x000fc80000011602 */
[----:B------:R-:W-:-:S05]  /*3440*/  LOP3.LUT R3, R0, R3, RZ, 0xfc, !PT ;  /* 0x0000000300037212 */ /* 0x000fca00078efcff */
[----:B------:R0:W-:Y:S01]  /*3450*/  STG.E.U8 [R16.64], R3 ;  /* 0x0000000310007986 */ /* 0x0001e2000c101124 */
[----:B------:R-:W-:Y:S05]  /*3460*/  BRA `(.L_x_32755) ;  /* 0x000006c000007947 */ /* 0x000fea0003800000 */
.L_x_32765:
[----:B------:R-:W0:Y:S02]  /*3470*/  I2F.U32 R0, R2 ;  /* 0x0000000200007306 */ /* 0x000e240000201000 */
[----:B0-----:R-:W-:-:S05]  /*3480*/  F2FP.BF16.PACK_AB R0, RZ, R0 ;  /* 0x00000000ff00723e */ /* 0x001fca00000010ff */
[----:B------:R0:W-:Y:S01]  /*3490*/  STG.E.U16 [R16.64], R0 ;  /* 0x0000000010007986 */ /* 0x0001e2000c101524 */
[----:B------:R-:W-:Y:S05]  /*34a0*/  BRA `(.L_x_32755) ;  /* 0x0000068000007947 */ /* 0x000fea0003800000 */
.L_x_32762:
        /* <DEDUP_REMOVED lines=10> */
.L_x_32774:
        /* <DEDUP_REMOVED lines=17> */
.L_x_32777:
[----:B------:R-:W-:-:S04]  /*3660*/  LOP3.LUT R2, R5, 0x80000000, RZ, 0xc0, !PT ;  /* 0x8000000005027812 */ /* 0x000fc800078ec0ff */
[----:B------:R-:W-:-:S04]  /*3670*/  SHF.R.U32.HI R3, RZ, 0x18, R2 ;  /* 0x00000018ff037819 */ /* 0x000fc80000011602 */
[----:B------:R-:W-:-:S04]  /*3680*/  LOP3.LUT R0, R0, R3, RZ, 0xfc, !PT ;  /* 0x0000000300007212 */ /* 0x000fc800078efcff */
[----:B------:R-:W-:Y:S02]  /*3690*/  PRMT R8, R0, 0x7610, R8 ;  /* 0x0000761000087816 */ /* 0x000fe40000000008 */
.L_x_32776:
[----:B------:R-:W-:Y:S05]  /*36a0*/  BSYNC B0 ;  /* 0x0000000000007941 */ /* 0x000fea0003800000 */
.L_x_32775:
[----:B------:R0:W-:Y:S01]  /*36b0*/  STG.E.U8 [R16.64], R8 ;  /* 0x0000000810007986 */ /* 0x0001e2000c101124 */
[----:B------:R-:W-:Y:S05]  /*36c0*/  BRA `(.L_x_32755) ;  /* 0x0000046000007947 */ /* 0x000fea0003800000 */
.L_x_32773:
        /* <DEDUP_REMOVED lines=17> */
.L_x_32780:
[----:B------:R-:W-:-:S04]  /*37e0*/  LOP3.LUT R2, R5, 0x80000000, RZ, 0xc0, !PT ;  /* 0x8000000005027812 */ /* 0x000fc800078ec0ff */
[----:B------:R-:W-:-:S04]  /*37f0*/  SHF.R.U32.HI R3, RZ, 0x18, R2 ;  /* 0x00000018ff037819 */ /* 0x000fc80000011602 */
[----:B------:R-:W-:-:S04]  /*3800*/  LOP3.LUT R0, R0, R3, RZ, 0xfc, !PT ;  /* 0x0000000300007212 */ /* 0x000fc800078efcff */
[----:B------:R-:W-:Y:S02]  /*3810*/  PRMT R8, R0, 0x7610, R8 ;  /* 0x0000761000087816 */ /* 0x000fe40000000008 */
.L_x_32779:
[----:B------:R-:W-:Y:S05]  /*3820*/  BSYNC B0 ;  /* 0x0000000000007941 */ /* 0x000fea0003800000 */
.L_x_32778:
[----:B------:R0:W-:Y:S01]  /*3830*/  STG.E.U8 [R16.64], R8 ;  /* 0x0000000810007986 */ /* 0x0001e2000c101124 */
[----:B------:R-:W-:Y:S05]  /*3840*/  BRA `(.L_x_32755) ;  /* 0x000002e000007947 */ /* 0x000fea0003800000 */
.L_x_32772:
        /* <DEDUP_REMOVED lines=22> */
.L_x_32754:
        /* <DEDUP_REMOVED lines=20> */
.L_x_32782:
[----:B------:R-:W-:-:S05]  /*3af0*/  IMAD.MOV.U32 R3, RZ, RZ, RZ ;  /* 0x000000ffff037224 */ /* 0x000fca00078e00ff */
[----:B------:R0:W-:Y:S01]  /*3b00*/  STG.E.64 [R16.64], R2 ;  /* 0x0000000210007986 */ /* 0x0001e2000c101b24 */
[----:B------:R-:W-:Y:S05]  /*3b10*/  BRA `(.L_x_32755) ;  /* 0x0000001000007947 */ /* 0x000fea0003800000 */
.L_x_32781:
[----:B------:R0:W-:Y:S02]  /*3b20*/  STG.E [R16.64], R2 ;  /* 0x0000000210007986 */ /* 0x0001e4000c101924 */
.L_x_32755:
[----:B------:R-:W-:-:S05]  /*3b30*/  IMAD R18, R19, 0x200, R18 ;  /* 0x0000020013127824 */ /* 0x000fca00078e0212 */
[----:B------:R-:W-:Y:S02]  /*3b40*/  IADD3 R23, R18, 0x80, RZ ;  /* 0x0000008012177810 */ /* 0x000fe40007ffe0ff */
.L_x_32694:
[----:B------:R-:W-:Y:S05]  /*3b50*/  BSYNC B7 ;  /* 0x0000000000077941 */ /* 0x000fea0003800000 */
.L_x_32693:
        /* <DEDUP_REMOVED lines=258> */
.L_x_32785:
        /* <DEDUP_REMOVED lines=20> */
.L_x_32790:
[----:B------:R-:W2:Y:S02]  /*4cc0*/  LDG.E.U8 R2, [R2.64] ;  /* 0x0000002402027981 */ /* 0x000ea4000c1e1100 */
[----:B--2---:R0:W1:Y:S01]  /*4cd0*/  I2F.U16 R19, R2 ;  /* 0x0000000200137306 */ /* 0x0040620000101000 */
[----:B------:R-:W-:Y:S05]  /*4ce0*/  BRA `(.L_x_32792) ;  /* 0x00000ca000007947 */ /* 0x000fea0003800000 */
.L_x_32789:
        /* <DEDUP_REMOVED lines=9> */
.L_x_32794:
[----:B------:R-:W2:Y:S02]  /*4d80*/  LDG.E R2, [R2.64] ;  /* 0x0000002402027981 */ /* 0x000ea4000c1e1900 */
[----:B--2---:R0:W1:Y:S01]  /*4d90*/  I2F R19, R2 ;  /* 0x0000000200137306 */ /* 0x0040620000201400 */
[----:B------:R-:W-:Y:S05]  /*4da0*/  BRA `(.L_x_32792) ;  /* 0x00000be000007947 */ /* 0x000fea0003800000 */
.L_x_32793:
[----:B------:R-:W2:Y:S02]  /*4db0*/  LDG.E.U16 R2, [R2.64] ;  /* 0x0000002402027981 */ /* 0x000ea4000c1e1500 */
[----:B--2---:R0:W1:Y:S01]  /*4dc0*/  I2F.S16 R19, R2 ;  /* 0x0000000200137306 */ /* 0x0040620000101400 */
[----:B------:R-:W-:Y:S05]  /*4dd0*/  BRA `(.L_x_32792) ;  /* 0x00000bb000007947 */ /* 0x000fea0003800000 */
.L_x_32788:
        /* <DEDUP_REMOVED lines=8> */
.L_x_32796:
[----:B------:R-:W2:Y:S02]  /*4e60*/  LDG.E.U16 R2, [R2.64] ;  /* 0x0000002402027981 */ /* 0x000ea4000c1e1500 */
[----:B--2---:R-:W-:Y:S01]  /*4e70*/  HADD2.F32 R19, -RZ, R2.H0_H0 ;  /* 0x20000002ff137230 */ /* 0x004fe20000004100 */
[----:B------:R-:W-:Y:S05]  /*4e80*/  BRA `(.L_x_32792) ;  /* 0x00000b0000007947 */ /* 0x000fea0003800000 */
.L_x_32795:
        /* <DEDUP_REMOVED lines=8> */
.L_x_32798:
[----:B------:R-:W2:Y:S02]  /*4f10*/  LDG.E.U16 R2, [R2.64] ;  /* 0x0000002402027981 */ /* 0x000ea4000c1e1500 */
[----:B--2---:R-:W-:Y:S01]  /*4f20*/  HADD2.F32 R19, -RZ, R2.H0_H0 ;  /* 0x20000002ff137230 */ /* 0x004fe20000004100 */
[----:B------:R-:W-:Y:S05]  /*4f30*/  BRA `(.L_x_32792) ;  /* 0x00000a5000007947 */ /* 0x000fea0003800000 */
.L_x_32797:
[----:B------:R-:W2:Y:S02]  /*4f40*/  LDG.E.64 R2, [R2.64] ;  /* 0x0000002402027981 */ /* 0x000ea4000c1e1b00 */
[----:B--2---:R-:W0:Y:S01]  /*4f50*/  F2F.F32.F64 R19, R2 ;  /* 0x0000000200137310 */ /* 0x004e220000301000 */
[----:B------:R-:W0:-:S14]  /*4f60*/  DSETP.GEU.AND P0, PT, |R2|, c[0x2][0x0], PT ;  /* 0x008000000200762a */ /* 0x000e1c0003f0e200 */
[----:B0-----:R-:W-:Y:S01]  /*4f70*/  @!P0 FMUL R19, R19, 1.175494350822287508e-38 ;  /* 0x0080000013138820 */ /* 0x001fe20000400000 */
[----:B------:R-:W-:Y:S05]  /*4f80*/  BRA `(.L_x_32792) ;  /* 0x00000a0000007947 */ /* 0x000fea0003800000 */
.L_x_32787:
        /* <DEDUP_REMOVED lines=12> */
.L_x_32801:
[----:B------:R-:W2:Y:S02]  /*5050*/  LDG.E.64 R2, [R2.64] ;  /* 0x0000002402027981 */ /* 0x000ea4000c1e1b00 */
[----:B--2---:R-:W0:Y:S01]  /*5060*/  F2F.F32.F64 R19, R2 ;  /* 0x0000000200137310 */ /* 0x004e220000301000 */
[----:B------:R-:W0:-:S14]  /*5070*/  DSETP.GEU.AND P0, PT, |R2|, c[0x2][0x0], PT ;  /* 0x008000000200762a */ /* 0x000e1c0003f0e200 */
[----:B0-----:R-:W-:Y:S01]  /*5080*/  @!P0 FMUL R19, R19, 1.175494350822287508e-38 ;  /* 0x0080000013138820 */ /* 0x001fe20000400000 */
[----:B------:R-:W-:Y:S05]  /*5090*/  BRA `(.L_x_32792) ;  /* 0x000008f000007947 */ /* 0x000fea0003800000 */
.L_x_32800:
        /* <DEDUP_REMOVED lines=26> */
.L_x_32803:
        /* <DEDUP_REMOVED lines=13> */
.L_x_32802:
[----:B------:R-:W2:Y:S02]  /*5310*/  LDG.E.U16 R2, [R2.64] ;  /* 0x0000002402027981 */ /* 0x000ea4000c1e1500 */
[----:B--2---:R-:W-:Y:S01]  /*5320*/  PRMT R19, RZ, 0x5410, R2 ;  /* 0x00005410ff137816 */ /* 0x004fe20000000002 */
[----:B------:R-:W-:Y:S05]  /*5330*/  BRA `(.L_x_32792) ;  /* 0x0000065000007947 */ /* 0x000fea0003800000 */
.L_x_32799:
        /* <DEDUP_REMOVED lines=11> */
.L_x_32806:
        /* <DEDUP_REMOVED lines=20> */
.L_x_32808:
[----:B------:R-:W-:Y:S05]  /*5530*/  BSYNC B0 ;  /* 0x0000000000007941 */ /* 0x000fea0003800000 */
.L_x_32807:
[----:B------:R-:W-:Y:S01]  /*5540*/  IMAD.SHL.U32 R2, R2, 0x100000, RZ ;  /* 0x0010000002027824 */ /* 0x000fe200078e00ff */
[----:B------:R-:W-:-:S04]  /*5550*/  LEA R0, R0, 0x3b800000, 0x17 ;  /* 0x3b80000000007811 */ /* 0x000fc800078eb8ff */
[----:B------:R-:W-:Y:S01]  /*5560*/  LOP3.LUT R19, R0, R2, R19, 0xfe, !PT ;  /* 0x0000000200137212 */ /* 0x000fe200078efe13 */
[----:B------:R-:W-:Y:S05]  /*5570*/  BRA `(.L_x_32792) ;  /* 0x0000041000007947 */ /* 0x000fea0003800000 */
.L_x_32805:
        /* <DEDUP_REMOVED lines=20> */
.L_x_32810:
[----:B------:R-:W-:Y:S05]  /*56c0*/  BSYNC B0 ;  /* 0x0000000000007941 */ /* 0x000fea0003800000 */
.L_x_32809:
[----:B------:R-:W-:Y:S01]  /*56d0*/  IMAD.SHL.U32 R2, R2, 0x200000, RZ ;  /* 0x0020000002027824 */ /* 0x000fe200078e00ff */
[----:B------:R-:W-:-:S04]  /*56e0*/  LEA R0, R0, 0x37800000, 0x17 ;  /* 0x3780000000007811 */ /* 0x000fc800078eb8ff */
[----:B------:R-:W-:Y:S01]  /*56f0*/  LOP3.LUT R19, R0, R2, R19, 0xfe, !PT ;  /* 0x0000000200137212 */ /* 0x000fe200078efe13 */
[----:B------:R-:W-:Y:S05]  /*5700*/  BRA `(.L_x_32792) ;  /* 0x0000028000007947 */ /* 0x000fea0003800000 */
.L_x_32804:
        /* <DEDUP_REMOVED lines=14> */
.L_x_32791:
        /* <DEDUP_REMOVED lines=21> */
.L_x_32812:
[----:B------:R-:W2:Y:S02]  /*5940*/  LDG.E.64 R2, [R2.64] ;  /* 0x0000002402027981 */ /* 0x000ea4000c1e1b00 */
[----:B--2---:R0:W1:Y:S01]  /*5950*/  I2F.U64 R19, R2 ;  /* 0x0000000200137312 */ /* 0x0040620000301000 */
[----:B------:R-:W-:Y:S05]  /*5960*/  BRA `(.L_x_32792) ;  /* 0x0000002000007947 */ /* 0x000fea0003800000 */
.L_x_32811:
[----:B------:R-:W2:Y:S02]  /*5970*/  LDG.E R2, [R2.64] ;  /* 0x0000002402027981 */ /* 0x000ea4000c1e1900 */
[----:B--2---:R0:W1:Y:S02]  /*5980*/  I2F.U32 R19, R2 ;  /* 0x0000000200137306 */ /* 0x0040640000201000 */
.L_x_32792:
[----:B------:R-:W-:Y:S05]  /*5990*/  BSYNC B6 ;  /* 0x0000000000067941 */ /* 0x000fea0003800000 */
.L_x_32786:
        /* <DEDUP_REMOVED lines=18> */
.L_x_32817:
[----:B------:R-:W2:Y:S02]  /*5ac0*/  LDG.E.U8 R0, [R2.64] ;  /* 0x0000002402007981 */ /* 0x000ea4000c1e1100 */
[----:B--2---:R-:W0:Y:S01]  /*5ad0*/  I2F.U16 R0, R0 ;  /* 0x0000000000007306 */ /* 0x004e220000101000 */
[----:B------:R-:W-:Y:S05]  /*5ae0*/  BRA `(.L_x_32819) ;  /* 0x00000ca000007947 */ /* 0x000fea0003800000 */
.L_x_32816:
        /* <DEDUP_REMOVED lines=9> */
.L_x_32821:
[----:B------:R-:W2:Y:S02]  /*5b80*/  LDG.E R0, [R2.64] ;  /* 0x0000002402007981 */ /* 0x000ea4000c1e1900 */
[----:B--2---:R-:W0:Y:S01]  /*5b90*/  I2F R0, R0 ;  /* 0x0000000000007306 */ /* 0x004e220000201400 */
[----:B------:R-:W-:Y:S05]  /*5ba0*/  BRA `(.L_x_32819) ;  /* 0x00000be000007947 */ /* 0x000fea0003800000 */
.L_x_32820:
[----:B------:R-:W2:Y:S02]  /*5bb0*/  LDG.E.U16 R0, [R2.64] ;  /* 0x0000002402007981 */ /* 0x000ea4000c1e1500 */
[----:B--2---:R-:W0:Y:S01]  /*5bc0*/  I2F.S16 R0, R0 ;  /* 0x0000000000007306 */ /* 0x004e220000101400 */
[----:B------:R-:W-:Y:S05]  /*5bd0*/  BRA `(.L_x_32819) ;  /* 0x00000bb000007947 */ /* 0x000fea0003800000 */
.L_x_32815:
        /* <DEDUP_REMOVED lines=8> */
.L_x_32823:
[----:B------:R-:W2:Y:S02]  /*5c60*/  LDG.E.U16 R0, [R2.64] ;  /* 0x0000002402007981 */ /* 0x000ea4000c1e1500 */
[----:B--2---:R-:W-:Y:S01]  /*5c70*/  HADD2.F32 R0, -RZ, R0.H0_H0 ;  /* 0x20000000ff007230 */ /* 0x004fe20000004100 */
[----:B------:R-:W-:Y:S05]  /*5c80*/  BRA `(.L_x_32819) ;  /* 0x00000b0000007947 */ /* 0x000fea0003800000 */
.L_x_32822:
        /* <DEDUP_REMOVED lines=8> */
.L_x_32825:
[----:B------:R-:W2:Y:S02]  /*5d10*/  LDG.E.U16 R0, [R2.64] ;  /* 0x0000002402007981 */ /* 0x000ea4000c1e1500 */
[----:B--2---:R-:W-:Y:S01]  /*5d20*/  HADD2.F32 R0, -RZ, R0.H0_H0 ;  /* 0x20000000ff007230 */ /* 0x004fe20000004100 */
[----:B------:R-:W-:Y:S05]  /*5d30*/  BRA `(.L_x_32819) ;  /* 0x00000a5000007947 */ /* 0x000fea0003800000 */
.L_x_32824:
[----:B------:R-:W2:Y:S02]  /*5d40*/  LDG.E.64 R2, [R2.64] ;  /* 0x0000002402027981 */ /* 0x000ea4000c1e1b00 */
[----:B--2---:R-:W0:Y:S01]  /*5d50*/  F2F.F32.F64 R0, R2 ;  /* 0x0000000200007310 */ /* 0x004e220000301000 */
[----:B------:R-:W0:-:S14]  /*5d60*/  DSETP.GEU.AND P0, PT, |R2|, c[0x2][0x0], PT ;  /* 0x008000000200762a */ /* 0x000e1c0003f0e200 */
[----:B0-----:R-:W-:Y:S01]  /*5d70*/  @!P0 FMUL R0, R0, 1.175494350822287508e-38 ;  /* 0x0080000000008820 */ /* 0x001fe20000400000 */
[----:B------:R-:W-:Y:S05]  /*5d80*/  BRA `(.L_x_32819) ;  /* 0x00000a0000007947 */ /* 0x000fea0003800000 */
.L_x_32814:
        /* <DEDUP_REMOVED lines=12> */
.L_x_32828:
[----:B------:R-:W2:Y:S02]  /*5e50*/  LDG.E.64 R2, [R2.64] ;  /* 0x0000002402027981 */ /* 0x000ea4000c1e1b00 */
[----:B--2---:R-:W0:Y:S01]  /*5e60*/  F2F.F32.F64 R0, R2 ;  /* 0x0000000200007310 */ /* 0x004e220000301000 */
[----:B------:R-:W0:-:S14]  /*5e70*/  DSETP.GEU.AND P0, PT, |R2|, c[0x2][0x0], PT ;  /* 0x008000000200762a */ /* 0x000e1c0003f0e200 */
[----:B0-----:R-:W-:Y:S01]  /*5e80*/  @!P0 FMUL R0, R0, 1.175494350822287508e-38 ;  /* 0x0080000000008820 */ /* 0x001fe20000400000 */
[----:B------:R-:W-:Y:S05]  /*5e90*/  BRA `(.L_x_32819) ;  /* 0x000008f000007947 */ /* 0x000fea0003800000 */
.L_x_32827:
        /* <DEDUP_REMOVED lines=26> */
.L_x_32830:
        /* <DEDUP_REMOVED lines=13> */
.L_x_32829:
[----:B------:R-:W2:Y:S02]  /*6110*/  LDG.E.U16 R0, [R2.64] ;  /* 0x0000002402007981 */ /* 0x000ea4000c1e1500 */
[----:B--2---:R-:W-:Y:S01]  /*6120*/  PRMT R0, RZ, 0x5410, R0 ;  /* 0x00005410ff007816 */ /* 0x004fe20000000000 */
[----:B------:R-:W-:Y:S05]  /*6130*/  BRA `(.L_x_32819) ;  /* 0x0000065000007947 */ /* 0x000fea0003800000 */
.L_x_32826:
        /* <DEDUP_REMOVED lines=11> */
.L_x_32833:
        /* <DEDUP_REMOVED lines=20> */
.L_x_32835:
[----:B------:R-:W-:Y:S05]  /*6330*/  BSYNC B0 ;  /* 0x0000000000007941 */ /* 0x000fea0003800000 */
.L_x_32834:
[----:B------:R-:W-:Y:S01]  /*6340*/  LEA R3, R0, 0x3b800000, 0x17 ;  /* 0x3b80000000037811 */ /* 0x000fe200078eb8ff */
[----:B------:R-:W-:-:S05]  /*6350*/  IMAD.SHL.U32 R0, R2, 0x100000, RZ ;  /* 0x0010000002007824 */ /* 0x000fca00078e00ff */
[----:B------:R-:W-:Y:S01]  /*6360*/  LOP3.LUT R0, R3, R0, R4, 0xfe, !PT ;  /* 0x0000000003007212 */ /* 0x000fe200078efe04 */
[----:B------:R-:W-:Y:S05]  /*6370*/  BRA `(.L_x_32819) ;  /* 0x0000041000007947 */ /* 0x000fea0003800000 */
.L_x_32832:
        /* <DEDUP_REMOVED lines=20> */
.L_x_32837:
[----:B------:R-:W-:Y:S05]  /*64c0*/  BSYNC B0 ;  /* 0x0000000000007941 */ /* 0x000fea0003800000 */
.L_x_32836:
[----:B------:R-:W-:Y:S01]  /*64d0*/  LEA R3, R0, 0x37800000, 0x17 ;  /* 0x3780000000037811 */ /* 0x000fe200078eb8ff */
[----:B------:R-:W-:-:S05]  /*64e0*/  IMAD.SHL.U32 R0, R2, 0x200000, RZ ;  /* 0x0020000002007824 */ /* 0x000fca00078e00ff */
[----:B------:R-:W-:Y:S01]  /*64f0*/  LOP3.LUT R0, R3, R0, R4, 0xfe, !PT ;  /* 0x0000000003007212 */ /* 0x000fe200078efe04 */
[----:B------:R-:W-:Y:S05]  /*6500*/  BRA `(.L_x_32819) ;  /* 0x0000028000007947 */ /* 0x000fea0003800000 */
.L_x_32831:
        /* <DEDUP_REMOVED lines=14> */
.L_x_32818:
        /* <DEDUP_REMOVED lines=21> */
.L_x_32839:
[----:B------:R-:W2:Y:S02]  /*6740*/  LDG.E.64 R2, [R2.64] ;  /* 0x0000002402027981 */ /* 0x000ea4000c1e1b00 */
[----:B--2---:R0:W2:Y:S01]  /*6750*/  I2F.U64 R0, R2 ;  /* 0x0000000200007312 */ /* 0x0040a20000301000 */
[----:B------:R-:W-:Y:S05]  /*6760*/  BRA `(.L_x_32819) ;  /* 0x0000002000007947 */ /* 0x000fea0003800000 */
.L_x_32838:
[----:B------:R-:W2:Y:S02]  /*6770*/  LDG.E R0, [R2.64] ;  /* 0x0000002402007981 */ /* 0x000ea4000c1e1900 */
[----:B--2---:R-:W0:Y:S02]  /*6780*/  I2F.U32 R0, R0 ;  /* 0x0000000000007306 */ /* 0x004e240000201000 */
.L_x_32819:
[----:B------:R-:W-:Y:S05]  /*6790*/  BSYNC B6 ;  /* 0x0000000000067941 */ /* 0x000fea0003800000 */
.L_x_32813:
        /* <DEDUP_REMOVED lines=19> */
.L_x_32843:
[----:B------:R0:W-:Y:S01]  /*68d0*/  STG.E.U8 [R16.64], R2 ;  /* 0x0000000210007986 */ /* 0x0001e2000c101124 */
[----:B------:R-:W-:Y:S05]  /*68e0*/  BRA `(.L_x_32845) ;  /* 0x00000d5000007947 */ /* 0x000fea0003800000 */
.L_x_32842:
        /* <DEDUP_REMOVED lines=9> */
.L_x_32847:
[----:B------:R0:W-:Y:S01]  /*6980*/  STG.E [R16.64], R2 ;  /* 0x0000000210007986 */ /* 0x0001e2000c101924 */
[----:B------:R-:W-:Y:S05]  /*6990*/  BRA `(.L_x_32845) ;  /* 0x00000ca000007947 */ /* 0x000fea0003800000 */
.L_x_32846:
[----:B------:R0:W-:Y:S01]  /*69a0*/  STG.E.U16 [R16.64], R2 ;  /* 0x0000000210007986 */ /* 0x0001e2000c101524 */
[----:B------:R-:W-:Y:S05]  /*69b0*/  BRA `(.L_x_32845) ;  /* 0x00000c8000007947 */ /* 0x000fea0003800000 */
.L_x_32841:
        /* <DEDUP_REMOVED lines=9> */
.L_x_32849:
[----:B------:R-:W0:Y:S02]  /*6a50*/  I2F.U32 R0, R2 ;  /* 0x0000000200007306 */ /* 0x000e240000201000 */
[----:B0-----:R-:W-:-:S05]  /*6a60*/  F2FP.PACK_AB R0, RZ, R0 ;  /* 0x00000000ff00723e */ /* 0x001fca00000000ff */
[----:B------:R0:W-:Y:S01]  /*6a70*/  STG.E.U16 [R16.64], R0 ;  /* 0x0000000010007986 */ /* 0x0001e2000c101524 */
[----:B------:R-:W-:Y:S05]  /*6a80*/  BRA `(.L_x_32845) ;  /* 0x00000bb000007947 */ /* 0x000fea0003800000 */
.L_x_32848:
        /* <DEDUP_REMOVED lines=10> */
.L_x_32851:
[----:B------:R-:W0:Y:S02]  /*6b30*/  I2F.U32 R2, R2 ;  /* 0x0000000200027306 */ /* 0x000e240000201000 */
[----:B0-----:R-:W-:-:S04]  /*6b40*/  F2FP.PACK_AB R3, RZ, R2 ;  /* 0x00000002ff03723e */ /* 0x001fc800000000ff */
[----:B------:R-:W-:-:S05]  /*6b50*/  PRMT R3, R3, 0x5410, RZ ;  /* 0x0000541003037816 */ /* 0x000fca00000000ff */
[----:B------:R0:W-:Y:S01]  /*6b60*/  STG.E [R16.64], R3 ;  /* 0x0000000310007986 */ /* 0x0001e2000c101924 */
[----:B------:R-:W-:Y:S05]  /*6b70*/  BRA `(.L_x_32845) ;  /* 0x00000ac000007947 */ /* 0x000fea0003800000 */
.L_x_32850:
[----:B------:R-:W0:Y:S02]  /*6b80*/  I2F.F64.U32 R2, R2 ;  /* 0x0000000200027312 */ /* 0x000e240000201800 */
[----:B0-----:R0:W-:Y:S01]  /*6b90*/  STG.E.64 [R16.64], R2 ;  /* 0x0000000210007986 */ /* 0x0011e2000c101b24 */
[----:B------:R-:W-:Y:S05]  /*6ba0*/  BRA `(.L_x_32845) ;  /* 0x00000a9000007947 */ /* 0x000fea0003800000 */
.L_x_32840:
        /* <DEDUP_REMOVED lines=10> */
.L_x_32854:
[----:B------:R-:W0:Y:S01]  /*6c50*/  I2F.F64.U32 R4, R2 ;  /* 0x0000000200047312 */ /* 0x000e220000201800 */
[----:B------:R-:W-:-:S05]  /*6c60*/  CS2R R6, SRZ ;  /* 0x0000000000067805 */ /* 0x000fca000001ff00 */
[----:B0-----:R0:W-:Y:S01]  /*6c70*/  STG.E.128 [R16.64], R4 ;  /* 0x0000000410007986 */ /* 0x0011e2000c101d24 */
[----:B------:R-:W-:Y:S05]  /*6c80*/  BRA `(.L_x_32845) ;  /* 0x000009b000007947 */ /* 0x000fea0003800000 */
.L_x_32853:
        /* <DEDUP_REMOVED lines=21> */
.L_x_32858:
[----:B------:R-:W-:Y:S05]  /*6de0*/  BSYNC B0 ;  /* 0x0000000000007941 */ /* 0x000fea0003800000 */
.L_x_32857:
[----:B------:R-:W-:-:S05]  /*6df0*/  LOP3.LUT R3, R0, R3, RZ, 0xfc, !PT ;  /* 0x0000000300037212 */ /* 0x000fca00078efcff */
[----:B------:R0:W-:Y:S01]  /*6e00*/  STG.E.U8 [R16.64], R3 ;  /* 0x0000000310007986 */ /* 0x0001e2000c101124 */
[----:B------:R-:W-:Y:S05]  /*6e10*/  BRA `(.L_x_32845) ;  /* 0x0000082000007947 */ /* 0x000fea0003800000 */
.L_x_32856:
        /* <DEDUP_REMOVED lines=13> */
.L_x_32860:
[----:B------:R-:W-:Y:S01]  /*6ef0*/  IMAD.MOV.U32 R0, RZ, RZ, 0x7f ;  /* 0x0000007fff007424 */ /* 0x000fe200078e00ff */
[----:B------:R-:W-:-:S04]  /*6f00*/  ISETP.GT.U32.AND P0, PT, R3, 0x7f800000, PT ;  /* 0x7f8000000300780c */ /* 0x000fc80003f04070 */
[----:B------:R-:W-:-:S04]  /*6f10*/  SEL R0, R0, 0x7c, P0 ;  /* 0x0000007c00007807 */ /* 0x000fc80000000000 */
.L_x_32861:
[----:B------:R-:W-:Y:S05]  /*6f20*/  BSYNC B0 ;  /* 0x0000000000007941 */ /* 0x000fea0003800000 */
.L_x_32859:
[----:B------:R-:W-:-:S04]  /*6f30*/  LOP3.LUT R2, R5, 0x80000000, RZ, 0xc0, !PT ;  /* 0x8000000005027812 */ /* 0x000fc800078ec0ff */
[----:B------:R-:W-:-:S04]  /*6f40*/  SHF.R.U32.HI R3, RZ, 0x18, R2 ;  /* 0x00000018ff037819 */ /* 0x000fc80000011602 */
[----:B------:R-:W-:-:S05]  /*6f50*/  LOP3.LUT R3, R0, R3, RZ, 0xfc, !PT ;  /* 0x0000000300037212 */ /* 0x000fca00078efcff */
[----:B------:R0:W-:Y:S01]  /*6f60*/  STG.E.U8 [R16.64], R3 ;  /* 0x0000000310007986 */ /* 0x0001e2000c101124 */
[----:B------:R-:W-:Y:S05]  /*6f70*/  BRA `(.L_x_32845) ;  /* 0x000006c000007947 */ /* 0x000fea0003800000 */
.L_x_32855:
[----:B------:R-:W0:Y:S02]  /*6f80*/  I2F.U32 R0, R2 ;  /* 0x0000000200007306 */ /* 0x000e240000201000 */
[----:B0-----:R-:W-:-:S05]  /*6f90*/  F2FP.BF16.PACK_AB R0, RZ, R0 ;  /* 0x00000000ff00723e */ /* 0x001fca00000010ff */
[----:B------:R0:W-:Y:S01]  /*6fa0*/  STG.E.U16 [R16.64], R0 ;  /* 0x0000000010007986 */ /* 0x0001e2000c101524 */
[----:B------:R-:W-:Y:S05]  /*6fb0*/  BRA `(.L_x_32845) ;  /* 0x0000068000007947 */ /* 0x000fea0003800000 */
.L_x_32852:
        /* <DEDUP_REMOVED lines=10> */
.L_x_32864:
        /* <DEDUP_REMOVED lines=17> */
.L_x_32867:
[----:B------:R-:W-:-:S04]  /*7170*/  LOP3.LUT R2, R5, 0x80000000, RZ, 0xc0, !PT ;  /* 0x8000000005027812 */ /* 0x000fc800078ec0ff */
[----:B------:R-:W-:-:S04]  /*7180*/  SHF.R.U32.HI R3, RZ, 0x18, R2 ;  /* 0x00000018ff037819 */ /* 0x000fc80000011602 */
[----:B------:R-:W-:-:S04]  /*7190*/  LOP3.LUT R0, R0, R3, RZ, 0xfc, !PT ;  /* 0x0000000300007212 */ /* 0x000fc800078efcff */
[----:B------:R-:W-:Y:S02]  /*71a0*/  PRMT R8, R0, 0x7610, R8 ;  /* 0x0000761000087816 */ /* 0x000fe40000000008 */
.L_x_32866:
[----:B------:R-:W-:Y:S05]  /*71b0*/  BSYNC B0 ;  /* 0x0000000000007941 */ /* 0x000fea0003800000 */
.L_x_32865:
[----:B------:R0:W-:Y:S01]  /*71c0*/  STG.E.U8 [R16.64], R8 ;  /* 0x0000000810007986 */ /* 0x0001e2000c101124 */
[----:B------:R-:W-:Y:S05]  /*71d0*/  BRA `(.L_x_32845) ;  /* 0x0000046000007947 */ /* 0x000fea0003800000 */
.L_x_32863:
        /* <DEDUP_REMOVED lines=17> */
.L_x_32870:
[----:B------:R-:W-:-:S04]  /*72f0*/  LOP3.LUT R2, R5, 0x80000000, RZ, 0xc0, !PT ;  /* 0x8000000005027812 */ /* 0x000fc800078ec0ff */
[----:B------:R-:W-:-:S04]  /*7300*/  SHF.R.U32.HI R3, RZ, 0x18, R2 ;  /* 0x00000018ff037819 */ /* 0x000fc80000011602 */
[----:B------:R-:W-:-:S04]  /*7310*/  LOP3.LUT R0, R0, R3, RZ, 0xfc, !PT ;  /* 0x0000000300007212 */ /* 0x000fc800078efcff */
[----:B------:R-:W-:Y:S02]  /*7320*/  PRMT R8, R0, 0x7610, R8 ;  /* 0x0000761000087816 */ /* 0x000fe40000000008 */
.L_x_32869:
[----:B------:R-:W-:Y:S05]  /*7330*/  BSYNC B0 ;  /* 0x0000000000007941 */ /* 0x000fea0003800000 */
.L_x_32868:
[----:B------:R0:W-:Y:S01]  /*7340*/  STG.E.U8 [R16.64], R8 ;  /* 0x0000000810007986 */ /* 0x0001e2000c101124 */
[----:B------:R-:W-:Y:S05]  /*7350*/  BRA `(.L_x_32845) ;  /* 0x000002e000007947 */ /* 0x000fea0003800000 */
.L_x_32862:
        /* <DEDUP_REMOVED lines=22> */
.L_x_32844:
        /* <DEDUP_REMOVED lines=20> */
.L_x_32872:
[----:B------:R-:W-:-:S05]  /*7600*/  IMAD.MOV.U32 R3, RZ, RZ, RZ ;  /* 0x000000ffff037224 */ /* 0x000fca00078e00ff */
[----:B------:R0:W-:Y:S01]  /*7610*/  STG.E.64 [R16.64], R2 ;  /* 0x0000000210007986 */ /* 0x0001e2000c101b24 */
[----:B------:R-:W-:Y:S05]  /*7620*/  BRA `(.L_x_32845) ;  /* 0x0000001000007947 */ /* 0x000fea0003800000 */
.L_x_32871:
[----:B------:R0:W-:Y:S02]  /*7630*/  STG.E [R16.64], R2 ;  /* 0x0000000210007986 */ /* 0x0001e4000c101924 */
.L_x_32845:
        /* <DEDUP_REMOVED lines=258> */
.L_x_32873:
        /* <DEDUP_REMOVED lines=20> */
.L_x_32878:
[----:B------:R-:W2:Y:S02]  /*87a0*/  LDG.E.U8 R2, [R2.64] ;  /* 0x0000002402027981 */ /* 0x000ea4000c1e1100 */
[----:B--2---:R0:W1:Y:S01]  /*87b0*/  I2F.U16 R19, R2 ;  /* 0x0000000200137306 */ /* 0x0040620000101000 */
[----:B------:R-:W-:Y:S05]  /*87c0*/  BRA `(.L_x_32880) ;  /* 0x00000ca000007947 */ /* 0x000fea0003800000 */
.L_x_32877:
        /* <DEDUP_REMOVED lines=9> */
.L_x_32882:
[----:B------:R-:W2:Y:S02]  /*8860*/  LDG.E R2, [R2.64] ;  /* 0x0000002402027981 */ /* 0x000ea4000c1e1900 */
[----:B--2---:R0:W1:Y:S01]  /*8870*/  I2F R19, R2 ;  /* 0x0000000200137306 */ /* 0x0040620000201400 */
[----:B------:R-:W-:Y:S05]  /*8880*/  BRA `(.L_x_32880) ;  /* 0x00000be000007947 */ /* 0x000fea0003800000 */
.L_x_32881:
[----:B------:R-:W2:Y:S02]  /*8890*/  LDG.E.U16 R2, [R2.64] ;  /* 0x0000002402027981 */ /* 0x000ea4000c1e1500 */
[----:B--2---:R0:W1:Y:S01]  /*88a0*/  I2F.S16 R19, R2 ;  /* 0x0000000200137306 */ /* 0x0040620000101400 */
[----:B------:R-:W-:Y:S05]  /*88b0*/  BRA `(.L_x_32880) ;  /* 0x00000bb000007947 */ /* 0x000fea0003800000 */
.L_x_32876:
        /* <DEDUP_REMOVED lines=8> */
.L_x_32884:
[----:B------:R-:W2:Y:S02]  /*8940*/  LDG.E.U16 R2, [R2.64] ;  /* 0x0000002402027981 */ /* 0x000ea4000c1e1500 */
[----:B--2---:R-:W-:Y:S01]  /*8950*/  HADD2.F32 R19, -RZ, R2.H0_H0 ;  /* 0x20000002ff137230 */ /* 0x004fe20000004100 */
[----:B------:R-:W-:Y:S05]  /*8960*/  BRA `(.L_x_32880) ;  /* 0x00000b0000007947 */ /* 0x000fea0003800000 */
.L_x_32883:
        /* <DEDUP_REMOVED lines=8> */
.L_x_32886:
[----:B------:R-:W2:Y:S02]  /*89f0*/  LDG.E.U16 R2, [R2.64] ;  /* 0x0000002402027981 */ /* 0x000ea4000c1e1500 */
[----:B--2---:R-:W-:Y:S01]  /*8a00*/  HADD2.F32 R19, -RZ, R2.H0_H0 ;  /* 0x20000002ff137230 */ /* 0x004fe20000004100 */
[----:B------:R-:W-:Y:S05]  /*8a10*/  BRA `(.L_x_32880) ;  /* 0x00000a5000007947 */ /* 0x000fea0003800000 */
.L_x_32885:
[----:B------:R-:W2:Y:S02]  /*8a20*/  LDG.E.64 R2, [R2.64] ;  /* 0x0000002402027981 */ /* 0x000ea4000c1e1b00 */
[----:B--2---:R-:W0:Y:S01]  /*8a30*/  F2F.F32.F64 R19, R2 ;  /* 0x0000000200137310 */ /* 0x004e220000301000 */
[----:B------:R-:W0:-:S14]  /*8a40*/  DSETP.GEU.AND P0, PT, |R2|, c[0x2][0x0], PT ;  /* 0x008000000200762a */ /* 0x000e1c0003f0e200 */
[----:B0-----:R-:W-:Y:S01]  /*8a50*/  @!P0 FMUL R19, R19, 1.175494350822287508e-38 ;  /* 0x0080000013138820 */ /* 0x001fe20000400000 */
[----:B------:R-:W-:Y:S05]  /*8a60*/  BRA `(.L_x_32880) ;  /* 0x00000a0000007947 */ /* 0x000fea0003800000 */
.L_x_32875:
        /* <DEDUP_REMOVED lines=12> */
.L_x_32889:
[----:B------:R-:W2:Y:S02]  /*8b30*/  LDG.E.64 R2, [R2.64] ;  /* 0x0000002402027981 */ /* 0x000ea4000c1e1b00 */
[----:B--2---:R-:W0:Y:S01]  /*8b40*/  F2F.F32.F64 R19, R2 ;  /* 0x0000000200137310 */ /* 0x004e220000301000 */
[----:B------:R-:W0:-:S14]  /*8b50*/  DSETP.GEU.AND P0, PT, |R2|, c[0x2][0x0], PT ;  /* 0x008000000200762a */ /* 0x000e1c0003f0e200 */
[----:B0-----:R-:W-:Y:S01]  /*8b60*/  @!P0 FMUL R19, R19, 1.175494350822287508e-38 ;  /* 0x0080000013138820 */ /* 0x001fe20000400000 */
[----:B------:R-:W-:Y:S05]  /*8b70*/  BRA `(.L_x_32880) ;  /* 0x000008f000007947 */ /* 0x000fea0003800000 */
.L_x_32888:
        /* <DEDUP_REMOVED lines=26> */
.L_x_32891:
        /* <DEDUP_REMOVED lines=13> */
.L_x_32890:
[----:B------:R-:W2:Y:S02]  /*8df0*/  LDG.E.U16 R2, [R2.64] ;  /* 0x0000002402027981 */ /* 0x000ea4000c1e1500 */
[----:B--2---:R-:W-:Y:S01]  /*8e00*/  PRMT R19, RZ, 0x5410, R2 ;  /* 0x00005410ff137816 */ /* 0x004fe20000000002 */
[----:B------:R-:W-:Y:S05]  /*8e10*/  BRA `(.L_x_32880) ;  /* 0x0000065000007947 */ /* 0x000fea0003800000 */
.L_x_32887:
        /* <DEDUP_REMOVED lines=11> */
.L_x_32894:
        /* <DEDUP_REMOVED lines=20> */
.L_x_32896:
[----:B------:R-:W-:Y:S05]  /*9010*/  BSYNC B0 ;  /* 0x0000000000007941 */ /* 0x000fea0003800000 */
.L_x_32895:
[----:B------:R-:W-:Y:S01]  /*9020*/  IMAD.SHL.U32 R2, R2, 0x100000, RZ ;  /* 0x0010000002027824 */ /* 0x000fe200078e00ff */
[----:B------:R-:W-:-:S04]  /*9030*/  LEA R0, R0, 0x3b800000, 0x17 ;  /* 0x3b80000000007811 */ /* 0x000fc800078eb8ff */
[----:B------:R-:W-:Y:S01]  /*9040*/  LOP3.LUT R19, R0, R2, R19, 0xfe, !PT ;  /* 0x0000000200137212 */ /* 0x000fe200078efe13 */
[----:B------:R-:W-:Y:S05]  /*9050*/  BRA `(.L_x_32880) ;  /* 0x0000041000007947 */ /* 0x000fea0003800000 */
.L_x_32893:
        /* <DEDUP_REMOVED lines=20> */
.L_x_32898:
[----:B------:R-:W-:Y:S05]  /*91a0*/  BSYNC B0 ;  /* 0x0000000000007941 */ /* 0x000fea0003800000 */
.L_x_32897:
[----:B------:R-:W-:Y:S01]  /*91b0*/  IMAD.SHL.U32 R2, R2, 0x200000, RZ ;  /* 0x0020000002027824 */ /* 0x000fe200078e00ff */
[----:B------:R-:W-:-:S04]  /*91c0*/  LEA R0, R0, 0x37800000, 0x17 ;  /* 0x3780000000007811 */ /* 0x000fc800078eb8ff */
[----:B------:R-:W-:Y:S01]  /*91d0*/  LOP3.LUT R19, R0, R2, R19, 0xfe, !PT ;  /* 0x0000000200137212 */ /* 0x000fe200078efe13 */
[----:B------:R-:W-:Y:S05]  /*91e0*/  BRA `(.L_x_32880) ;  /* 0x0000028000007947 */ /* 0x000fea0003800000 */
.L_x_32892:
        /* <DEDUP_REMOVED lines=14> */
.L_x_32879:
        /* <DEDUP_REMOVED lines=21> */
.L_x_32900:
[----:B------:R-:W2:Y:S02]  /*9420*/  LDG.E.64 R2, [R2.64] ;  /* 0x0000002402027981 */ /* 0x000ea4000c1e1b00 */
[----:B--2---:R0:W1:Y:S01]  /*9430*/  I2F.U64 R19, R2 ;  /* 0x0000000200137312 */ /* 0x0040620000301000 */
[----:B------:R-:W-:Y:S05]  /*9440*/  BRA `(.L_x_32880) ;  /* 0x0000002000007947 */ /* 0x000fea0003800000 */
.L_x_32899:
[----:B------:R-:W2:Y:S02]  /*9450*/  LDG.E R2, [R2.64] ;  /* 0x0000002402027981 */ /* 0x000ea4000c1e1900 */
[----:B--2---:R0:W1:Y:S02]  /*9460*/  I2F.U32 R19, R2 ;  /* 0x0000000200137306 */ /* 0x0040640000201000 */
.L_x_32880:
[----:B------:R-:W-:Y:S05]  /*9470*/  BSYNC B6 ;  /* 0x0000000000067941 */ /* 0x000fea0003800000 */
.L_x_32874:
        /* <DEDUP_REMOVED lines=18> */
.L_x_32905:
[----:B------:R-:W2:Y:S02]  /*95a0*/  LDG.E.U8 R0, [R2.64] ;  /* 0x0000002402007981 */ /* 0x000ea4000c1e1100 */
[----:B--2---:R-:W0:Y:S01]  /*95b0*/  I2F.U16 R0, R0 ;  /* 0x0000000000007306 */ /* 0x004e220000101000 */
[----:B------:R-:W-:Y:S05]  /*95c0*/  BRA `(.L_x_32907) ;  /* 0x00000ca000007947 */ /* 0x000fea0003800000 */
.L_x_32904:
        /* <DEDUP_REMOVED lines=9> */
.L_x_32909:
[----:B------:R-:W2:Y:S02]  /*9660*/  LDG.E R0, [R2.64] ;  /* 0x0000002402007981 */ /* 0x000ea4000c1e1900 */
[----:B--2---:R-:W0:Y:S01]  /*9670*/  I2F R0, R0 ;  /* 0x0000000000007306 */ /* 0x004e220000201400 */
[----:B------:R-:W-:Y:S05]  /*9680*/  BRA `(.L_x_32907) ;  /* 0x00000be000007947 */ /* 0x000fea0003800000 */
.L_x_32908:
[----:B------:R-:W2:Y:S02]  /*9690*/  LDG.E.U16 R0, [R2.64] ;  /* 0x0000002402007981 */ /* 0x000ea4000c1e1500 */
[----:B--2---:R-:W0:Y:S01]  /*96a0*/  I2F.S16 R0, R0 ;  /* 0x0000000000007306 */ /* 0x004e220000101400 */
[----:B------:R-:W-:Y:S05]  /*96b0*/  BRA `(.L_x_32907) ;  /* 0x00000bb000007947 */ /* 0x000fea0003800000 */
.L_x_32903:
        /* <DEDUP_REMOVED lines=8> */
.L_x_32911:
[----:B------:R-:W2:Y:S02]  /*9740*/  LDG.E.U16 R0, [R2.64] ;  /* 0x0000002402007981 */ /* 0x000ea4000c1e1500 */
[----:B--2---:R-:W-:Y:S01]  /*9750*/  HADD2.F32 R0, -RZ, R0.H0_H0 ;  /* 0x20000000ff007230 */ /* 0x004fe20000004100 */
[----:B------:R-:W-:Y:S05]  /*9760*/  BRA `(.L_x_32907) ;  /* 0x00000b0000007947 */ /* 0x000fea0003800000 */
.L_x_32910:
        /* <DEDUP_REMOVED lines=8> */
.L_x_32913:
[----:B------:R-:W2:Y:S02]  /*97f0*/  LDG.E.U16 R0, [R2.64] ;  /* 0x0000002402007981 */ /* 0x000ea4000c1e1500 */
[----:B--2---:R-:W-:Y:S01]  /*9800*/  HADD2.F32 R0, -RZ, R0.H0_H0 ;  /* 0x20000000ff007230 */ /* 0x004fe20000004100 */
[----:B------:R-:W-:Y:S05]  /*9810*/  BRA `(.L_x_32907) ;  /* 0x00000a5000007947 */ /* 0x000fea0003800000 */
.L_x_32912:
[----:B------:R-:W2:Y:S02]  /*9820*/  LDG.E.64 R2, [R2.64] ;  /* 0x0000002402027981 */ /* 0x000ea4000c1e1b00 */
[----:B--2---:R-:W0:Y:S01]  /*9830*/  F2F.F32.F64 R0, R2 ;  /* 0x0000000200007310 */ /* 0x004e220000301000 */
[----:B------:R-:W0:-:S14]  /*9840*/  DSETP.GEU.AND P0, PT, |R2|, c[0x2][0x0], PT ;  /* 0x008000000200762a */ /* 0x000e1c0003f0e200 */
[----:B0-----:R-:W-:Y:S01]  /*9850*/  @!P0 FMUL R0, R0, 1.175494350822287508e-38 ;  /* 0x0080000000008820 */ /* 0x001fe20000400000 */
[----:B------:R-:W-:Y:S05]  /*9860*/  BRA `(.L_x_32907) ;  /* 0x00000a0000007947 */ /* 0x000fea0003800000 */
.L_x_32902:
        /* <DEDUP_REMOVED lines=12> */
.L_x_32916:
[----:B------:R-:W2:Y:S02]  /*9930*/  LDG.E.64 R2, [R2.64] ;  /* 0x0000002402027981 */ /* 0x000ea4000c1e1b00 */
[----:B--2---:R-:W0:Y:S01]  /*9940*/  F2F.F32.F64 R0, R2 ;  /* 0x0000000200007310 */ /* 0x004e220000301000 */
[----:B------:R-:W0:-:S14]  /*9950*/  DSETP.GEU.AND P0, PT, |R2|, c[0x2][0x0], PT ;  /* 0x008000000200762a */ /* 0x000e1c0003f0e200 */
[----:B0-----:R-:W-:Y:S01]  /*9960*/  @!P0 FMUL R0, R0, 1.175494350822287508e-38 ;  /* 0x0080000000008820 */ /* 0x001fe20000400000 */
[----:B------:R-:W-:Y:S05]  /*9970*/  BRA `(.L_x_32907) ;  /* 0x000008f000007947 */ /* 0x000fea0003800000 */
.L_x_32915:
        /* <DEDUP_REMOVED lines=26> */
.L_x_32918:
        /* <DEDUP_REMOVED lines=13> */
.L_x_32917:
[----:B------:R-:W2:Y:S02]  /*9bf0*/  LDG.E.U16 R0, [R2.64] ;  /* 0x0000002402007981 */ /* 0x000ea4000c1e1500 */
[----:B--2---:R-:W-:Y:S01]  /*9c00*/  PRMT R0, RZ, 0x5410, R0 ;  /* 0x00005410ff007816 */ /* 0x004fe20000000000 */
[----:B------:R-:W-:Y:S05]  /*9c10*/  BRA `(.L_x_32907) ;  /* 0x0000065000007947 */ /* 0x000fea0003800000 */
.L_x_32914:
        /* <DEDUP_REMOVED lines=11> */
.L_x_32921:
        /* <DEDUP_REMOVED lines=20> */
.L_x_32923:
[----:B------:R-:W-:Y:S05]  /*9e10*/  BSYNC B0 ;  /* 0x0000000000007941 */ /* 0x000fea0003800000 */
.L_x_32922:
[----:B------:R-:W-:Y:S01]  /*9e20*/  LEA R3, R0, 0x3b800000, 0x17 ;  /* 0x3b80000000037811 */ /* 0x000fe200078eb8ff */
[----:B------:R-:W-:-:S05]  /*9e30*/  IMAD.SHL.U32 R0, R2, 0x100000, RZ ;  /* 0x0010000002007824 */ /* 0x000fca00078e00ff */
[----:B------:R-:W-:Y:S01]  /*9e40*/  LOP3.LUT R0, R3, R0, R4, 0xfe, !PT ;  /* 0x0000000003007212 */ /* 0x000fe200078efe04 */
[----:B------:R-:W-:Y:S05]  /*9e50*/  BRA `(.L_x_32907) ;  /* 0x0000041000007947 */ /* 0x000fea0003800000 */
.L_x_32920:
        /* <DEDUP_REMOVED lines=20> */
.L_x_32925:
[----:B------:R-:W-:Y:S05]  /*9fa0*/  BSYNC B0 ;  /* 0x0000000000007941 */ /* 0x000fea0003800000 */
.L_x_32924:
[----:B------:R-:W-:Y:S01]  /*9fb0*/  LEA R3, R0, 0x37800000, 0x17 ;  /* 0x3780000000037811 */ /* 0x000fe200078eb8ff */
[----:B------:R-:W-:-:S05]  /*9fc0*/  IMAD.SHL.U32 R0, R2, 0x200000, RZ ;  /* 0x0020000002007824 */ /* 0x000fca00078e00ff */
[----:B------:R-:W-:Y:S01]  /*9fd0*/  LOP3.LUT R0, R3, R0, R4, 0xfe, !PT ;  /* 0x0000000003007212 */ /* 0x000fe200078efe04 */
[----:B------:R-:W-:Y:S05]  /*9fe0*/  BRA `(.L_x_32907) ;  /* 0x0000028000007947 */ /* 0x000fea0003800000 */
.L_x_32919:
        /* <DEDUP_REMOVED lines=14> */
.L_x_32906:
        /* <DEDUP_REMOVED lines=21> */
.L_x_32927:
[----:B------:R-:W2:Y:S02]  /*a220*/  LDG.E.64 R2, [R2.64] ;  /* 0x0000002402027981 */ /* 0x000ea4000c1e1b00 */
[----:B--2---:R0:W2:Y:S01]  /*a230*/  I2F.U64 R0, R2 ;  /* 0x0000000200007312 */ /* 0x0040a20000301000 */
[----:B------:R-:W-:Y:S05]  /*a240*/  BRA `(.L_x_32907) ;  /* 0x0000002000007947 */ /* 0x000fea0003800000 */
.L_x_32926:
[----:B------:R-:W2:Y:S02]  /*a250*/  LDG.E R0, [R2.64] ;  /* 0x0000002402007981 */ /* 0x000ea4000c1e1900 */
[----:B--2---:R-:W0:Y:S02]  /*a260*/  I2F.U32 R0, R0 ;  /* 0x0000000000007306 */ /* 0x004e240000201000 */
.L_x_32907:
[----:B------:R-:W-:Y:S05]  /*a270*/  BSYNC B6 ;  /* 0x0000000000067941 */ /* 0x000fea0003800000 */
.L_x_32901:
        /* <DEDUP_REMOVED lines=19> */
.L_x_32931:
[----:B------:R0:W-:Y:S01]  /*a3b0*/  STG.E.U8 [R16.64], R2 ;  /* 0x0000000210007986 */ /* 0x0001e2000c101124 */
[----:B------:R-:W-:Y:S05]  /*a3c0*/  BRA `(.L_x_32933) ;  /* 0x00000d5000007947 */ /* 0x000fea0003800000 */
.L_x_32930:
        /* <DEDUP_REMOVED lines=9> */
.L_x_32935:
[----:B------:R0:W-:Y:S01]  /*a460*/  STG.E [R16.64], R2 ;  /* 0x0000000210007986 */ /* 0x0001e2000c101924 */
[----:B------:R-:W-:Y:S05]  /*a470*/  BRA `(.L_x_32933) ;  /* 0x00000ca000007947 */ /* 0x000fea0003800000 */
.L_x_32934:
[----:B------:R0:W-:Y:S01]  /*a480*/  STG.E.U16 [R16.64], R2 ;  /* 0x0000000210007986 */ /* 0x0001e2000c101524 */
[----:B------:R-:W-:Y:S05]  /*a490*/  BRA `(.L_x_32933) ;  /* 0x00000c8000007947 */ /* 0x000fea0003800000 */
.L_x_32929:
        /* <DEDUP_REMOVED lines=9> */
.L_x_32937:
[----:B------:R-:W0:Y:S02]  /*a530*/  I2F.U32 R0, R2 ;  /* 0x0000000200007306 */ /* 0x000e240000201000 */
[----:B0-----:R-:W-:-:S05]  /*a540*/  F2FP.PACK_AB R0, RZ, R0 ;  /* 0x00000000ff00723e */ /* 0x001fca00000000ff */
[----:B------:R0:W-:Y:S01]  /*a550*/  STG.E.U16 [R16.64], R0 ;  /* 0x0000000010007986 */ /* 0x0001e2000c101524 */
[----:B------:R-:W-:Y:S05]  /*a560*/  BRA `(.L_x_32933) ;  /* 0x00000bb000007947 */ /* 0x000fea0003800000 */
.L_x_32936:
        /* <DEDUP_REMOVED lines=10> */
.L_x_32939:
[----:B------:R-:W0:Y:S02]  /*a610*/  I2F.U32 R2, R2 ;  /* 0x0000000200027306 */ /* 0x000e240000201000 */
[----:B0-----:R-:W-:-:S04]  /*a620*/  F2FP.PACK_AB R3, RZ, R2 ;  /* 0x00000002ff03723e */ /* 0x001fc800000000ff */
[----:B------:R-:W-:-:S05]  /*a630*/  PRMT R3, R3, 0x5410, RZ ;  /* 0x0000541003037816 */ /* 0x000fca00000000ff */
[----:B------:R0:W-:Y:S01]  /*a640*/  STG.E [R16.64], R3 ;  /* 0x0000000310007986 */ /* 0x0001e2000c101924 */
[----:B------:R-:W-:Y:S05]  /*a650*/  BRA `(.L_x_32933) ;  /* 0x00000ac000007947 */ /* 0x000fea0003800000 */
.L_x_32938:
[----:B------:R-:W0:Y:S02]  /*a660*/  I2F.F64.U32 R2, R2 ;  /* 0x0000000200027312 */ /* 0x000e240000201800 */
[----:B0-----:R0:W-:Y:S01]  /*a670*/  STG.E.64 [R16.64], R2 ;  /* 0x0000000210007986 */ /* 0x0011e2000c101b24 */
[----:B------:R-:W-:Y:S05]  /*a680*/  BRA `(.L_x_32933) ;  /* 0x00000a9000007947 */ /* 0x000fea0003800000 */
.L_x_32928:
        /* <DEDUP_REMOVED lines=10> */
.L_x_32942:
[----:B------:R-:W0:Y:S01]  /*a730*/  I2F.F64.U32 R4, R2 ;  /* 0x0000000200047312 */ /* 0x000e220000201800 */
[----:B------:R-:W-:-:S05]  /*a740*/  CS2R R6, SRZ ;  /* 0x0000000000067805 */ /* 0x000fca000001ff00 */
[----:B0-----:R0:W-:Y:S01]  /*a750*/  STG.E.128 [R16.64], R4 ;  /* 0x0000000410007986 */ /* 0x0011e2000c101d24 */
[----:B------:R-:W-:Y:S05]  /*a760*/  BRA `(.L_x_32933) ;  /* 0x000009b000007947 */ /* 0x000fea0003800000 */
.L_x_32941:
        /* <DEDUP_REMOVED lines=21> */
.L_x_32946:
[----:B------:R-:W-:Y:S05]  /*a8c0*/  BSYNC B0 ;  /* 0x0000000000007941 */ /* 0x000fea0003800000 */
.L_x_32945:
[----:B------:R-:W-:-:S05]  /*a8d0*/  LOP3.LUT R3, R0, R3, RZ, 0xfc, !PT ;  /* 0x0000000300037212 */ /* 0x000fca00078efcff */
[----:B------:R0:W-:Y:S01]  /*a8e0*/  STG.E.U8 [R16.64], R3 ;  /* 0x0000000310007986 */ /* 0x0001e2000c101124 */
[----:B------:R-:W-:Y:S05]  /*a8f0*/  BRA `(.L_x_32933) ;  /* 0x0000082000007947 */ /* 0x000fea0003800000 */
.L_x_32944:
        /* <DEDUP_REMOVED lines=13> */
.L_x_32948:
[----:B------:R-:W-:Y:S01]  /*a9d0*/  IMAD.MOV.U32 R0, RZ, RZ, 0x7f ;  /* 0x0000007fff007424 */ /* 0x000fe200078e00ff */
[----:B------:R-:W-:-:S04]  /*a9e0*/  ISETP.GT.U32.AND P0, PT, R3, 0x7f800000, PT ;  /* 0x7f8000000300780c */ /* 0x000fc80003f04070 */
[----:B------:R-:W-:-:S04]  /*a9f0*/  SEL R0, R0, 0x7c, P0 ;  /* 0x0000007c00007807 */ /* 0x000fc80000000000 */
.L_x_32949:
[----:B------:R-:W-:Y:S05]  /*aa00*/  BSYNC B0 ;  /* 0x0000000000007941 */ /* 0x000fea0003800000 */
.L_x_32947:
[----:B------:R-:W-:-:S04]  /*aa10*/  LOP3.LUT R2, R5, 0x80000000, RZ, 0xc0, !PT ;  /* 0x8000000005027812 */ /* 0x000fc800078ec0ff */
[----:B------:R-:W-:-:S04]  /*aa20*/  SHF.R.U32.HI R3, RZ, 0x18, R2 ;  /* 0x00000018ff037819 */ /* 0x000fc80000011602 */
[----:B------:R-:W-:-:S05]  /*aa30*/  LOP3.LUT R3, R0, R3, RZ, 0xfc, !PT ;  /* 0x0000000300037212 */ /* 0x000fca00078efcff */
[----:B------:R0:W-:Y:S01]  /*aa40*/  STG.E.U8 [R16.64], R3 ;  /* 0x0000000310007986 */ /* 0x0001e2000c101124 */
[----:B------:R-:W-:Y:S05]  /*aa50*/  BRA `(.L_x_32933) ;  /* 0x000006c000007947 */ /* 0x000fea0003800000 */
.L_x_32943:
[----:B------:R-:W0:Y:S02]  /*aa60*/  I2F.U32 R0, R2 ;  /* 0x0000000200007306 */ /* 0x000e240000201000 */
[----:B0-----:R-:W-:-:S05]  /*aa70*/  F2FP.BF16.PACK_AB R0, RZ, R0 ;  /* 0x00000000ff00723e */ /* 0x001fca00000010ff */
[----:B------:R0:W-:Y:S01]  /*aa80*/  STG.E.U16 [R16.64], R0 ;  /* 0x0000000010007986 */ /* 0x0001e2000c101524 */
[----:B------:R-:W-:Y:S05]  /*aa90*/  BRA `(.L_x_32933) ;  /* 0x0000068000007947 */ /* 0x000fea0003800000 */
.L_x_32940:
        /* <DEDUP_REMOVED lines=10> */
.L_x_32952:
        /* <DEDUP_REMOVED lines=17> */
.L_x_32955:
[----:B------:R-:W-:-:S04]  /*ac50*/  LOP3.LUT R2, R5, 0x80000000, RZ, 0xc0, !PT ;  /* 0x8000000005027812 */ /* 0x000fc800078ec0ff */
[----:B------:R-:W-:-:S04]  /*ac60*/  SHF.R.U32.HI R3, RZ, 0x18, R2 ;  /* 0x00000018ff037819 */ /* 0x000fc80000011602 */
[----:B------:R-:W-:-:S04]  /*ac70*/  LOP3.LUT R0, R0, R3, RZ, 0xfc, !PT ;  /* 0x0000000300007212 */ /* 0x000fc800078efcff */
[----:B------:R-:W-:Y:S02]  /*ac80*/  PRMT R8, R0, 0x7610, R8 ;  /* 0x0000761000087816 */ /* 0x000fe40000000008 */
.L_x_32954:
[----:B------:R-:W-:Y:S05]  /*ac90*/  BSYNC B0 ;  /* 0x0000000000007941 */ /* 0x000fea0003800000 */
.L_x_32953:
[----:B------:R0:W-:Y:S01]  /*aca0*/  STG.E.U8 [R16.64], R8 ;  /* 0x0000000810007986 */ /* 0x0001e2000c101124 */
[----:B------:R-:W-:Y:S05]  /*acb0*/  BRA `(.L_x_32933) ;  /* 0x0000046000007947 */ /* 0x000fea0003800000 */
.L_x_32951:
        /* <DEDUP_REMOVED lines=17> */
.L_x_32958:
[----:B------:R-:W-:-:S04]  /*add0*/  LOP3.LUT R2, R5, 0x80000000, RZ, 0xc0, !PT ;  /* 0x8000000005027812 */ /* 0x000fc800078ec0ff */
[----:B------:R-:W-:-:S04]  /*ade0*/  SHF.R.U32.HI R3, RZ, 0x18, R2 ;  /* 0x00000018ff037819 */ /* 0x000fc80000011602 */
[----:B------:R-:W-:-:S04]  /*adf0*/  LOP3.LUT R0, R0, R3, RZ, 0xfc, !PT ;  /* 0x0000000300007212 */ /* 0x000fc800078efcff */
[----:B------:R-:W-:Y:S02]  /*ae00*/  PRMT R8, R0, 0x7610, R8 ;  /* 0x0000761000087816 */ /* 0x000fe40000000008 */
.L_x_32957:
[----:B------:R-:W-:Y:S05]  /*ae10*/  BSYNC B0 ;  /* 0x0000000000007941 */ /* 0x000fea0003800000 */
.L_x_32956:
[----:B------:R0:W-:Y:S01]  /*ae20*/  STG.E.U8 [R16.64], R8 ;  /* 0x0000000810007986 */ /* 0x0001e2000c101124 */
[----:B------:R-:W-:Y:S05]  /*ae30*/  BRA `(.L_x_32933) ;  /* 0x000002e000007947 */ /* 0x000fea0003800000 */
.L_x_32950:
        /* <DEDUP_REMOVED lines=22> */
.L_x_32932:
        /* <DEDUP_REMOVED lines=20> */
.L_x_32960:
[----:B------:R-:W-:-:S05]  /*b0e0*/  IMAD.MOV.U32 R3, RZ, RZ, RZ ;  /* 0x000000ffff037224 */ /* 0x000fca00078e00ff */
[----:B------:R0:W-:Y:S01]  /*b0f0*/  STG.E.64 [R16.64], R2 ;  /* 0x0000000210007986 */ /* 0x0001e2000c101b24 */
[----:B------:R-:W-:Y:S05]  /*b100*/  BRA `(.L_x_32933) ;  /* 0x0000001000007947 */ /* 0x000fea0003800000 */
.L_x_32959:
[----:B------:R0:W-:Y:S02]  /*b110*/  STG.E [R16.64], R2 ;  /* 0x0000000210007986 */ /* 0x0001e4000c101924 */
.L_x_32933:
[----:B------:R-:W-:Y:S02]  /*b120*/  IADD3 R23, R23, 0x80, RZ ;  /* 0x0000008017177810 */ /* 0x000fe40007ffe0ff */
.L_x_32784:
[----:B------:R-:W-:Y:S05]  /*b130*/  BSYNC B7 ;  /* 0x0000000000077941 */ /* 0x000fea0003800000 */
.L_x_32783:
        /* <DEDUP_REMOVED lines=257> */
.L_x_32961:
        /* <DEDUP_REMOVED lines=20> */
.L_x_32966:
[----:B------:R-:W2:Y:S02]  /*c290*/  LDG.E.U8 R2, [R2.64] ;  /* 0x0000002402027981 */ /* 0x000ea4000c1e1100 */
[----:B--2---:R0:W1:Y:S01]  /*c2a0*/  I2F.U16 R19, R2 ;  /* 0x0000000200137306 */ /* 0x0040620000101000 */
[----:B------:R-:W-:Y:S05]  /*c2b0*/  BRA `(.L_x_32968) ;  /* 0x00000ca000007947 */ /* 0x000fea0003800000 */
.L_x_32965:
        /* <DEDUP_REMOVED lines=9> */
.L_x_32970:
[----:B------:R-:W2:Y:S02]  /*c350*/  LDG.E R2, [R2.64] ;  /* 0x0000002402027981 */ /* 0x000ea4000c1e1900 */
[----:B--2---:R0:W1:Y:S01]  /*c360*/  I2F R19, R2 ;  /* 0x0000000200137306 */ /* 0x0040620000201400 */
[----:B------:R-:W-:Y:S05]  /*c370*/  BRA `(.L_x_32968) ;  /* 0x00000be000007947 */ /* 0x000fea0003800000 */
.L_x_32969:
[----:B------:R-:W2:Y:S02]  /*c380*/  LDG.E.U16 R2, [R2.64] ;  /* 0x0000002402027981 */ /* 0x000ea4000c1e1500 */
[----:B--2---:R0:W1:Y:S01]  /*c390*/  I2F.S16 R19, R2 ;  /* 0x0000000200137306 */ /* 0x0040620000101400 */
[----:B------:R-:W-:Y:S05]  /*c3a0*/  BRA `(.L_x_32968) ;  /* 0x00000bb000007947 */ /* 0x000fea0003800000 */
.L_x_32964:
        /* <DEDUP_REMOVED lines=8> */
.L_x_32972:
[----:B------:R-:W2:Y:S02]  /*c430*/  LDG.E.U16 R2, [R2.64] ;  /* 0x0000002402027981 */ /* 0x000ea4000c1e1500 */
[----:B--2---:R-:W-:Y:S01]  /*c440*/  HADD2.F32 R19, -RZ, R2.H0_H0 ;  /* 0x20000002ff137230 */ /* 0x004fe20000004100 */
[----:B------:R-:W-:Y:S05]  /*c450*/  BRA `(.L_x_32968) ;  /* 0x00000b0000007947 */ /* 0x000fea0003800000 */
.L_x_32971:
        /* <DEDUP_REMOVED lines=8> */
.L_x_32974:
[----:B------:R-:W2:Y:S02]  /*c4e0*/  LDG.E.U16 R2, [R2.64] ;  /* 0x0000002402027981 */ /* 0x000ea4000c1e1500 */
[----:B--2---:R-:W-:Y:S01]  /*c4f0*/  HADD2.F32 R19, -RZ, R2.H0_H0 ;  /* 0x20000002ff137230 */ /* 0x004fe20000004100 */
[----:B------:R-:W-:Y:S05]  /*c500*/  BRA `(.L_x_32968) ;  /* 0x00000a5000007947 */ /* 0x000fea0003800000 */
.L_x_32973:
[----:B------:R-:W2:Y:S02]  /*c510*/  LDG.E.64 R2, [R2.64] ;  /* 0x0000002402027981 */ /* 0x000ea4000c1e1b00 */
[----:B--2---:R-:W0:Y:S01]  /*c520*/  F2F.F32.F64 R19, R2 ;  /* 0x0000000200137310 */ /* 0x004e220000301000 */
[----:B------:R-:W0:-:S14]  /*c530*/  DSETP.GEU.AND P0, PT, |R2|, c[0x2][0x0], PT ;  /* 0x008000000200762a */ /* 0x000e1c0003f0e200 */
[----:B0-----:R-:W-:Y:S01]  /*c540*/  @!P0 FMUL R19, R19, 1.175494350822287508e-38 ;  /* 0x0080000013138820 */ /* 0x001fe20000400000 */
[----:B------:R-:W-:Y:S05]  /*c550*/  BRA `(.L_x_32968) ;  /* 0x00000a0000007947 */ /* 0x000fea0003800000 */
.L_x_32963:
        /* <DEDUP_REMOVED lines=12> */
.L_x_32977:
[----:B------:R-:W2:Y:S02]  /*c620*/  LDG.E.64 R2, [R2.64] ;  /* 0x0000002402027981 */ /* 0x000ea4000c1e1b00 */
[----:B--2---:R-:W0:Y:S01]  /*c630*/  F2F.F32.F64 R19, R2 ;  /* 0x0000000200137310 */ /* 0x004e220000301000 */
[----:B------:R-:W0:-:S14]  /*c640*/  DSETP.GEU.AND P0, PT, |R2|, c[0x2][0x0], PT ;  /* 0x008000000200762a */ /* 0x000e1c0003f0e200 */
[----:B0-----:R-:W-:Y:S01]  /*c650*/  @!P0 FMUL R19, R19, 1.175494350822287508e-38 ;  /* 0x0080000013138820 */ /* 0x001fe20000400000 */
[----:B------:R-:W-:Y:S05]  /*c660*/  BRA `(.L_x_32968) ;  /* 0x000008f000007947 */ /* 0x000fea0003800000 */
.L_x_32976:
        /* <DEDUP_REMOVED lines=26> */
.L_x_32979:
        /* <DEDUP_REMOVED lines=13> */
.L_x_32978:
[----:B------:R-:W2:Y:S02]  /*c8e0*/  LDG.E.U16 R2, [R2.64] ;  /* 0x0000002402027981 */ /* 0x000ea4000c1e1500 */
[----:B--2---:R-:W-:Y:S01]  /*c8f0*/  PRMT R19, RZ, 0x5410, R2 ;  /* 0x00005410ff137816 */ /* 0x004fe20000000002 */
[----:B------:R-:W-:Y:S05]  /*c900*/  BRA `(.L_x_32968) ;  /* 0x0000065000007947 */ /* 0x000fea0003800000 */
.L_x_32975:
        /* <DEDUP_REMOVED lines=11> */
.L_x_32982:
        /* <DEDUP_REMOVED lines=20> */
.L_x_32984:
[----:B------:R-:W-:Y:S05]  /*cb00*/  BSYNC B0 ;  /* 0x0000000000007941 */ /* 0x000fea0003800000 */
.L_x_32983:
[----:B------:R-:W-:Y:S01]  /*cb10*/  IMAD.SHL.U32 R2, R2, 0x100000, RZ ;  /* 0x0010000002027824 */ /* 0x000fe200078e00ff */
[----:B------:R-:W-:-:S04]  /*cb20*/  LEA R0, R0, 0x3b800000, 0x17 ;  /* 0x3b80000000007811 */ /* 0x000fc800078eb8ff */
[----:B------:R-:W-:Y:S01]  /*cb30*/  LOP3.LUT R19, R0, R2, R19, 0xfe, !PT ;  /* 0x0000000200137212 */ /* 0x000fe200078efe13 */
[----:B------:R-:W-:Y:S05]  /*cb40*/  BRA `(.L_x_32968) ;  /* 0x0000041000007947 */ /* 0x000fea0003800000 */
.L_x_32981:
        /* <DEDUP_REMOVED lines=20> */
.L_x_32986:
[----:B------:R-:W-:Y:S05]  /*cc90*/  BSYNC B0 ;  /* 0x0000000000007941 */ /* 0x000fea0003800000 */
.L_x_32985:
[----:B------:R-:W-:Y:S01]  /*cca0*/  IMAD.SHL.U32 R2, R2, 0x200000, RZ ;  /* 0x0020000002027824 */ /* 0x000fe200078e00ff */
[----:B------:R-:W-:-:S04]  /*ccb0*/  LEA R0, R0, 0x37800000, 0x17 ;  /* 0x3780000000007811 */ /* 0x000fc800078eb8ff */
[----:B------:R-:W-:Y:S01]  /*ccc0*/  LOP3.LUT R19, R0, R2, R19, 0xfe, !PT ;  /* 0x0000000200137212 */ /* 0x000fe200078efe13 */
[----:B------:R-:W-:Y:S05]  /*ccd0*/  BRA `(.L_x_32968) ;  /* 0x0000028000007947 */ /* 0x000fea0003800000 */
.L_x_32980:
        /* <DEDUP_REMOVED lines=14> */
.L_x_32967:
        /* <DEDUP_REMOVED lines=21> */
.L_x_32988:
[----:B------:R-:W2:Y:S02]  /*cf10*/  LDG.E.64 R2, [R2.64] ;  /* 0x0000002402027981 */ /* 0x000ea4000c1e1b00 */
[----:B--2---:R0:W1:Y:S01]  /*cf20*/  I2F.U64 R19, R2 ;  /* 0x0000000200137312 */ /* 0x0040620000301000 */
[----:B------:R-:W-:Y:S05]  /*cf30*/  BRA `(.L_x_32968) ;  /* 0x0000002000007947 */ /* 0x000fea0003800000 */
.L_x_32987:
[----:B------:R-:W2:Y:S02]  /*cf40*/  LDG.E R2, [R2.64] ;  /* 0x0000002402027981 */ /* 0x000ea4000c1e1900 */
[----:B--2---:R0:W1:Y:S02]  /*cf50*/  I2F.U32 R19, R2 ;  /* 0x0000000200137306 */ /* 0x0040640000201000 */
.L_x_32968:
[----:B------:R-:W-:Y:S05]  /*cf60*/  BSYNC B6 ;  /* 0x0000000000067941 */ /* 0x000fea0003800000 */
.L_x_32962:
        /* <DEDUP_REMOVED lines=18> */
.L_x_32993:
[----:B------:R-:W2:Y:S02]  /*d090*/  LDG.E.U8 R0, [R2.64] ;  /* 0x0000002402007981 */ /* 0x000ea4000c1e1100 */
[----:B--2---:R-:W0:Y:S01]  /*d0a0*/  I2F.U16 R0, R0 ;  /* 0x0000000000007306 */ /* 0x004e220000101000 */
[----:B------:R-:W-:Y:S05]  /*d0b0*/  BRA `(.L_x_32995) ;  /* 0x00000ca000007947 */ /* 0x000fea0003800000 */
.L_x_32992:
        /* <DEDUP_REMOVED lines=9> */
.L_x_32997:
[----:B------:R-:W2:Y:S02]  /*d150*/  LDG.E R0, [R2.64] ;  /* 0x0000002402007981 */ /* 0x000ea4000c1e1900 */
[----:B--2---:R-:W0:Y:S01]  /*d160*/  I2F R0, R0 ;  /* 0x0000000000007306 */ /* 0x004e220000201400 */
[----:B------:R-:W-:Y:S05]  /*d170*/  BRA `(.L_x_32995) ;  /* 0x00000be000007947 */ /* 0x000fea0003800000 */
.L_x_32996:
[----:B------:R-:W2:Y:S02]  /*d180*/  LDG.E.U16 R0, [R2.64] ;  /* 0x0000002402007981 */ /* 0x000ea4000c1e1500 */
[----:B--2---:R-:W0:Y:S01]  /*d190*/  I2F.S16 R0, R0 ;  /* 0x0000000000007306 */ /* 0x004e220000101400 */
[----:B------:R-:W-:Y:S05]  /*d1a0*/  BRA `(.L_x_32995) ;  /* 0x00000bb000007947 */ /* 0x000fea0003800000 */
.L_x_32991:
        /* <DEDUP_REMOVED lines=8> */
.L_x_32999:
[----:B------:R-:W2:Y:S02]  /*d230*/  LDG.E.U16 R0, [R2.64] ;  /* 0x0000002402007981 */ /* 0x000ea4000c1e1500 */
[----:B--2---:R-:W-:Y:S01]  /*d240*/  HADD2.F32 R0, -RZ, R0.H0_H0 ;  /* 0x20000000ff007230 */ /* 0x004fe20000004100 */
[----:B------:R-:W-:Y:S05]  /*d250*/  BRA `(.L_x_32995) ;  /* 0x00000b0000007947 */ /* 0x000fea0003800000 */
.L_x_32998:
        /* <DEDUP_REMOVED lines=8> */
.L_x_33001:
[----:B------:R-:W2:Y:S02]  /*d2e0*/  LDG.E.U16 R0, [R2.64] ;  /* 0x0000002402007981 */ /* 0x000ea4000c1e1500 */
[----:B--2---:R-:W-:Y:S01]  /*d2f0*/  HADD2.F32 R0, -RZ, R0.H0_H0 ;  /* 0x20000000ff007230 */ /* 0x004fe20000004100 */
[----:B------:R-:W-:Y:S05]  /*d300*/  BRA `(.L_x_32995) ;  /* 0x00000a5000007947 */ /* 0x000fea0003800000 */
.L_x_33000:
[----:B------:R-:W2:Y:S02]  /*d310*/  LDG.E.64 R2, [R2.64] ;  /* 0x0000002402027981 */ /* 0x000ea4000c1e1b00 */
[----:B--2---:R-:W0:Y:S01]  /*d320*/  F2F.F32.F64 R0, R2 ;  /* 0x0000000200007310 */ /* 0x004e220000301000 */
[----:B------:R-:W0:-:S14]  /*d330*/  DSETP.GEU.AND P0, PT, |R2|, c[0x2][0x0], PT ;  /* 0x008000000200762a */ /* 0x000e1c0003f0e200 */
[----:B0-----:R-:W-:Y:S01]  /*d340*/  @!P0 FMUL R0, R0, 1.175494350822287508e-38 ;  /* 0x0080000000008820 */ /* 0x001fe20000400000 */
[----:B------:R-:W-:Y:S05]  /*d350*/  BRA `(.L_x_32995) ;  /* 0x00000a0000007947 */ /* 0x000fea0003800000 */
.L_x_32990:
        /* <DEDUP_REMOVED lines=12> */
.L_x_33004:
[----:B------:R-:W2:Y:S02]  /*d420*/  LDG.E.64 R2, [R2.64] ;  /* 0x0000002402027981 */ /* 0x000ea4000c1e1b00 */
[----:B--2---:R-:W0:Y:S01]  /*d430*/  F2F.F32.F64 R0, R2 ;  /* 0x0000000200007310 */ /* 0x004e220000301000 */
[----:B------:R-:W0:-:S14]  /*d440*/  DSETP.GEU.AND P0, PT, |R2|, c[0x2][0x0], PT ;  /* 0x008000000200762a */ /* 0x000e1c0003f0e200 */
[----:B0-----:R-:W-:Y:S01]  /*d450*/  @!P0 FMUL R0, R0, 1.175494350822287508e-38 ;  /* 0x0080000000008820 */ /* 0x001fe20000400000 */
[----:B------:R-:W-:Y:S05]  /*d460*/  BRA `(.L_x_32995) ;  /* 0x000008f000007947 */ /* 0x000fea0003800000 */
.L_x_33003:
        /* <DEDUP_REMOVED lines=26> */
.L_x_33006:
        /* <DEDUP_REMOVED lines=13> */
.L_x_33005:
[----:B------:R-:W2:Y:S02]  /*d6e0*/  LDG.E.U16 R0, [R2.64] ;  /* 0x0000002402007981 */ /* 0x000ea4000c1e1500 */
[----:B--2---:R-:W-:Y:S01]  /*d6f0*/  PRMT R0, RZ, 0x5410, R0 ;  /* 0x00005410ff007816 */ /* 0x004fe20000000000 */
[----:B------:R-:W-:Y:S05]  /*d700*/  BRA `(.L_x_32995) ;  /* 0x0000065000007947 */ /* 0x000fea0003800000 */
.L_x_33002:
        /* <DEDUP_REMOVED lines=11> */
.L_x_33009:
        /* <DEDUP_REMOVED lines=20> */
.L_x_33011:
[----:B------:R-:W-:Y:S05]  /*d900*/  BSYNC B0 ;  /* 0x0000000000007941 */ /* 0x000fea0003800000 */
.L_x_33010:
[----:B------:R-:W-:Y:S01]  /*d910*/  LEA R3, R0, 0x3b800000, 0x17 ;  /* 0x3b80000000037811 */ /* 0x000fe200078eb8ff */
[----:B------:R-:W-:-:S05]  /*d920*/  IMAD.SHL.U32 R0, R2, 0x100000, RZ ;  /* 0x0010000002007824 */ /* 0x000fca00078e00ff */
[----:B------:R-:W-:Y:S01]  /*d930*/  LOP3.LUT R0, R3, R0, R4, 0xfe, !PT ;  /* 0x0000000003007212 */ /* 0x000fe200078efe04 */
[----:B------:R-:W-:Y:S05]  /*d940*/  BRA `(.L_x_32995) ;  /* 0x0000041000007947 */ /* 0x000fea0003800000 */
.L_x_33008:
        /* <DEDUP_REMOVED lines=20> */
.L_x_33013:
[----:B------:R-:W-:Y:S05]  /*da90*/  BSYNC B0 ;  /* 0x0000000000007941 */ /* 0x000fea0003800000 */
.L_x_33012:
[----:B------:R-:W-:Y:S01]  /*daa0*/  LEA R3, R0, 0x37800000, 0x17 ;  /* 0x3780000000037811 */ /* 0x000fe200078eb8ff */
[----:B------:R-:W-:-:S05]  /*dab0*/  IMAD.SHL.U32 R0, R2, 0x200000, RZ ;  /* 0x0020000002007824 */ /* 0x000fca00078e00ff */
[----:B------:R-:W-:Y:S01]  /*dac0*/  LOP3.LUT R0, R3, R0, R4, 0xfe, !PT ;  /* 0x0000000003007212 */ /* 0x000fe200078efe04 */
[----:B------:R-:W-:Y:S05]  /*dad0*/  BRA `(.L_x_32995) ;  /* 0x0000028000007947 */ /* 0x000fea0003800000 */
.L_x_33007:
        /* <DEDUP_REMOVED lines=14> */
.L_x_32994:
        /* <DEDUP_REMOVED lines=21> */
.L_x_33015:
[----:B------:R-:W2:Y:S02]  /*dd10*/  LDG.E.64 R2, [R2.64] ;  /* 0x0000002402027981 */ /* 0x000ea4000c1e1b00 */
[----:B--2---:R0:W2:Y:S01]  /*dd20*/  I2F.U64 R0, R2 ;  /* 0x0000000200007312 */ /* 0x0040a20000301000 */
[----:B------:R-:W-:Y:S05]  /*dd30*/  BRA `(.L_x_32995) ;  /* 0x0000002000007947 */ /* 0x000fea0003800000 */
.L_x_33014:
[----:B------:R-:W2:Y:S02]  /*dd40*/  LDG.E R0, [R2.64] ;  /* 0x0000002402007981 */ /* 0x000ea4000c1e1900 */
[----:B--2---:R-:W0:Y:S02]  /*dd50*/  I2F.U32 R0, R0 ;  /* 0x0000000000007306 */ /* 0x004e240000201000 */
.L_x_32995:
[----:B------:R-:W-:Y:S05]  /*dd60*/  BSYNC B6 ;  /* 0x0000000000067941 */ /* 0x000fea0003800000 */
.L_x_32989:
        /* <DEDUP_REMOVED lines=19> */
.L_x_33019:
[----:B------:R-:W-:Y:S01]  /*dea0*/  STG.E.U8 [R16.64], R2 ;  /* 0x0000000210007986 */ /* 0x000fe2000c101124 */
[----:B------:R-:W-:Y:S05]  /*deb0*/  EXIT ;  /* 0x000000000000794d */ /* 0x000fea0003800000 */
.L_x_33018:
        /* <DEDUP_REMOVED lines=9> */
.L_x_33022:
[----:B------:R-:W-:Y:S01]  /*df50*/  STG.E [R16.64], R2 ;  /* 0x0000000210007986 */ /* 0x000fe2000c101924 */
[----:B------:R-:W-:Y:S05]  /*df60*/  EXIT ;  /* 0x000000000000794d */ /* 0x000fea0003800000 */
.L_x_33021:
[----:B------:R-:W-:Y:S01]  /*df70*/  STG.E.U16 [R16.64], R2 ;  /* 0x0000000210007986 */ /* 0x000fe2000c101524 */
[----:B------:R-:W-:Y:S05]  /*df80*/  EXIT ;  /* 0x000000000000794d */ /* 0x000fea0003800000 */
.L_x_33017:
        /* <DEDUP_REMOVED lines=9> */
.L_x_33024:
[----:B------:R-:W0:Y:S02]  /*e020*/  I2F.U32 R0, R2 ;  /* 0x0000000200007306 */ /* 0x000e240000201000 */
[----:B0-----:R-:W-:-:S05]  /*e030*/  F2FP.PACK_AB R0, RZ, R0 ;  /* 0x00000000ff00723e */ /* 0x001fca00000000ff */
[----:B------:R-:W-:Y:S01]  /*e040*/  STG.E.U16 [R16.64], R0 ;  /* 0x0000000010007986 */ /* 0x000fe2000c101524 */
[----:B------:R-:W-:Y:S05]  /*e050*/  EXIT ;  /* 0x000000000000794d */ /* 0x000fea0003800000 */
.L_x_33023:
        /* <DEDUP_REMOVED lines=10> */
.L_x_33026:
[----:B------:R-:W0:Y:S02]  /*e100*/  I2F.U32 R2, R2 ;  /* 0x0000000200027306 */ /* 0x000e240000201000 */
[----:B0-----:R-:W-:-:S04]  /*e110*/  F2FP.PACK_AB R3, RZ, R2 ;  /* 0x00000002ff03723e */ /* 0x001fc800000000ff */
[----:B------:R-:W-:-:S05]  /*e120*/  PRMT R3, R3, 0x5410, RZ ;  /* 0x0000541003037816 */ /* 0x000fca00000000ff */
[----:B------:R-:W-:Y:S01]  /*e130*/  STG.E [R16.64], R3 ;  /* 0x0000000310007986 */ /* 0x000fe2000c101924 */
[----:B------:R-:W-:Y:S05]  /*e140*/  EXIT ;  /* 0x000000000000794d */ /* 0x000fea0003800000 */
.L_x_33025:
[----:B------:R-:W0:Y:S02]  /*e150*/  I2F.F64.U32 R2, R2 ;  /* 0x0000000200027312 */ /* 0x000e240000201800 */
[----:B0-----:R-:W-:Y:S01]  /*e160*/  STG.E.64 [R16.64], R2 ;  /* 0x0000000210007986 */ /* 0x001fe2000c101b24 */
[----:B------:R-:W-:Y:S05]  /*e170*/  EXIT ;  /* 0x000000000000794d */ /* 0x000fea0003800000 */
.L_x_33016:
        /* <DEDUP_REMOVED lines=10> */
.L_x_33029:
[----:B------:R-:W0:Y:S01]  /*e220*/  I2F.F64.U32 R4, R2 ;  /* 0x0000000200047312 */ /* 0x000e220000201800 */
[----:B------:R-:W-:-:S05]  /*e230*/  CS2R R6, SRZ ;  /* 0x0000000000067805 */ /* 0x000fca000001ff00 */
[----:B0-----:R-:W-:Y:S01]  /*e240*/  STG.E.128 [R16.64], R4 ;  /* 0x0000000410007986 */ /* 0x001fe2000c101d24 */
[----:B------:R-:W-:Y:S05]  /*e250*/  EXIT ;  /* 0x000000000000794d */ /* 0x000fea0003800000 */
.L_x_33028:
        /* <DEDUP_REMOVED lines=21> */
.L_x_33033:
[----:B------:R-:W-:Y:S05]  /*e3b0*/  BSYNC B0 ;  /* 0x0000000000007941 */ /* 0x000fea0003800000 */
.L_x_33032:
[----:B------:R-:W-:-:S05]  /*e3c0*/  LOP3.LUT R3, R0, R3, RZ, 0xfc, !PT ;  /* 0x0000000300037212 */ /* 0x000fca00078efcff */
[----:B------:R-:W-:Y:S01]  /*e3d0*/  STG.E.U8 [R16.64], R3 ;  /* 0x0000000310007986 */ /* 0x000fe2000c101124 */
[----:B------:R-:W-:Y:S05]  /*e3e0*/  EXIT ;  /* 0x000000000000794d */ /* 0x000fea0003800000 */
.L_x_33031:
        /* <DEDUP_REMOVED lines=13> */
.L_x_33035:
[----:B------:R-:W-:Y:S01]  /*e4c0*/  IMAD.MOV.U32 R0, RZ, RZ, 0x7f ;  /* 0x0000007fff007424 */ /* 0x000fe200078e00ff */
[----:B------:R-:W-:-:S04]  /*e4d0*/  ISETP.GT.U32.AND P0, PT, R3, 0x7f800000, PT ;  /* 0x7f8000000300780c */ /* 0x000fc80003f04070 */
[----:B------:R-:W-:-:S04]  /*e4e0*/  SEL R0, R0, 0x7c, P0 ;  /* 0x0000007c00007807 */ /* 0x000fc80000000000 */
.L_x_33036:
[----:B------:R-:W-:Y:S05]  /*e4f0*/  BSYNC B0 ;  /* 0x0000000000007941 */ /* 0x000fea0003800000 */
.L_x_33034:
[----:B------:R-:W-:-:S04]  /*e500*/  LOP3.LUT R2, R5, 0x80000000, RZ, 0xc0, !PT ;  /* 0x8000000005027812 */ /* 0x000fc800078ec0ff */
[----:B------:R-:W-:-:S04]  /*e510*/  SHF.R.U32.HI R3, RZ, 0x18, R2 ;  /* 0x00000018ff037819 */ /* 0x000fc80000011602 */
[----:B------:R-:W-:-:S05]  /*e520*/  LOP3.LUT R3, R0, R3, RZ, 0xfc, !PT ;  /* 0x0000000300037212 */ /* 0x000fca00078efcff */
[----:B------:R-:W-:Y:S01]  /*e530*/  STG.E.U8 [R16.64], R3 ;  /* 0x0000000310007986 */ /* 0x000fe2000c101124 */
[----:B------:R-:W-:Y:S05]  /*e540*/  EXIT ;  /* 0x000000000000794d */ /* 0x000fea0003800000 */
.L_x_33030:
[----:B------:R-:W0:Y:S02]  /*e550*/  I2F.U32 R0, R2 ;  /* 0x0000000200007306 */ /* 0x000e240000201000 */
[----:B0-----:R-:W-:-:S05]  /*e560*/  F2FP.BF16.PACK_AB R0, RZ, R0 ;  /* 0x00000000ff00723e */ /* 0x001fca00000010ff */
[----:B------:R-:W-:Y:S01]  /*e570*/  STG.E.U16 [R16.64], R0 ;  /* 0x0000000010007986 */ /* 0x000fe2000c101524 */
[----:B------:R-:W-:Y:S05]  /*e580*/  EXIT ;  /* 0x000000000000794d */ /* 0x000fea0003800000 */
.L_x_33027:
        /* <DEDUP_REMOVED lines=10> */
.L_x_33039:
        /* <DEDUP_REMOVED lines=17> */
.L_x_33042:
[----:B------:R-:W-:-:S04]  /*e740*/  LOP3.LUT R2, R5, 0x80000000, RZ, 0xc0, !PT ;  /* 0x8000000005027812 */ /* 0x000fc800078ec0ff */
[----:B------:R-:W-:-:S04]  /*e750*/  SHF.R.U32.HI R3, RZ, 0x18, R2 ;  /* 0x00000018ff037819 */ /* 0x000fc80000011602 */
[----:B------:R-:W-:-:S04]  /*e760*/  LOP3.LUT R0, R0, R3, RZ, 0xfc, !PT ;  /* 0x0000000300007212 */ /* 0x000fc800078efcff */
[----:B------:R-:W-:Y:S02]  /*e770*/  PRMT R8, R0, 0x7610, R8 ;  /* 0x0000761000087816 */ /* 0x000fe40000000008 */
.L_x_33041:
[----:B------:R-:W-:Y:S05]  /*e780*/  BSYNC B0 ;  /* 0x0000000000007941 */ /* 0x000fea0003800000 */
.L_x_33040:
[----:B------:R-:W-:Y:S01]  /*e790*/  STG.E.U8 [R16.64], R8 ;  /* 0x0000000810007986 */ /* 0x000fe2000c101124 */
[----:B------:R-:W-:Y:S05]  /*e7a0*/  EXIT ;  /* 0x000000000000794d */ /* 0x000fea0003800000 */
.L_x_33038:
        /* <DEDUP_REMOVED lines=17> */
.L_x_33045:
[----:B------:R-:W-:-:S04]  /*e8c0*/  LOP3.LUT R2, R5, 0x80000000, RZ, 0xc0, !PT ;  /* 0x8000000005027812 */ /* 0x000fc800078ec0ff */
[----:B------:R-:W-:-:S04]  /*e8d0*/  SHF.R.U32.HI R3, RZ, 0x18, R2 ;  /* 0x00000018ff037819 */ /* 0x000fc80000011602 */
[----:B------:R-:W-:-:S04]  /*e8e0*/  LOP3.LUT R0, R0, R3, RZ, 0xfc, !PT ;  /* 0x0000000300007212 */ /* 0x000fc800078efcff */
[----:B------:R-:W-:Y:S02]  /*e8f0*/  PRMT R8, R0, 0x7610, R8 ;  /* 0x0000761000087816 */ /* 0x000fe40000000008 */
.L_x_33044:
[----:B------:R-:W-:Y:S05]  /*e900*/  BSYNC B0 ;  /* 0x0000000000007941 */ /* 0x000fea0003800000 */
.L_x_33043:
[----:B------:R-:W-:Y:S01]  /*e910*/  STG.E.U8 [R16.64], R8 ;  /* 0x0000000810007986 */ /* 0x000fe2000c101124 */
[----:B------:R-:W-:Y:S05]  /*e920*/  EXIT ;  /* 0x000000000000794d */ /* 0x000fea0003800000 */
.L_x_33037:
        /* <DEDUP_REMOVED lines=22> */
.L_x_33020:
        /* <DEDUP_REMOVED lines=20> */
.L_x_33047:
[----:B------:R-:W-:-:S05]  /*ebd0*/  IMAD.MOV.U32 R3, RZ, RZ, RZ ;  /* 0x000000ffff037224 */ /* 0x000fca00078e00ff */
[----:B------:R-:W-:Y:S01]  /*ebe0*/  STG.E.64 [R16.64], R2 ;  /* 0x0000000210007986 */ /* 0x000fe2000c101b24 */
[----:B------:R-:W-:Y:S05]  /*ebf0*/  EXIT ;  /* 0x000000000000794d */ /* 0x000fea0003800000 */
.L_x_33046:
[----:B------:R-:W-:Y:S01]  /*ec00*/  STG.E [R16.64], R2 ;  /* 0x0000000210007986 */ /* 0x000fe2000c101924 */
[----:B------:R-:W-:Y:S05]  /*ec10*/  EXIT ;  /* 0x000000000000794d */ /* 0x000fea0003800000 */
.L_x_33048:
        /* <DEDUP_REMOVED lines=14> */
.L_x_42130:


//--------------------- .text._ZN2at6native27unrolled_elementwise_kernelINS0_13BinaryFunctorIffbZZZNS0_23logical_and_kernel_cudaERNS_14TensorIteratorEENKUlvE0_clEvENKUlvE5_clEvEUlffE_EESt5arrayIPcLm3EELi4E23TrivialOffsetCalculatorILi2EjESC_ILi1EjENS0_6memory12LoadWithCastILi2EEENSF_13StoreWithCastILi1EEEEEviT_T0_T2_T3_T4_T5_ --------------------------
	.section	.text._ZN2at6native27unrolled_elementwise_kernelINS0_13BinaryFunctorIffbZZZNS0_23logical_and_kernel_cudaERNS_14TensorIteratorEENKUlvE0_clEvENKUlvE5_clEvEUlffE_EESt5arrayIPcLm3EELi4E23TrivialOffsetCalculatorILi2EjESC_ILi1EjENS0_6memory12LoadWithCastILi2EEENSF_13StoreWithCastILi1EEEEEviT_T0_T2_T3_T4_T5_,"ax",@progbits
	.sectioninfo	@"SHI_REGISTERS=32"
	.align	128
        .global         _ZN2at6native27unrolled_elementwise_kernelINS0_13BinaryFunctorIffbZZZNS0_23logical_and_kernel_cudaERNS_14TensorIteratorEENKUlvE0_clEvENKUlvE5_clEvEUlffE_EESt5arrayIPcLm3EELi4E23TrivialOffsetCalculatorILi2EjESC_ILi1EjENS0_6memory12LoadWithCastILi2EEENSF_13StoreWithCastILi1EEEEEviT_T0_T2_T3_T4_T5_
        .type           _ZN2at6native27unrolled_elementwise_kernelINS0_13BinaryFunctorIffbZZZNS0_23logical_and_kernel_cudaERNS_14TensorIteratorEENKUlvE0_clEvENKUlvE5_clEvEUlffE_EESt5arrayIPcLm3EELi4E23TrivialOffsetCalculatorILi2EjESC_ILi1EjENS0_6memory12LoadWithCastILi2EEENSF_13StoreWithCastILi1EEEEEviT_T0_T2_T3_T4_T5_,@function
        .size           _ZN2at6native27unrolled_elementwise_kernelINS0_13BinaryFunctorIffbZZZNS0_23logical_and_kernel_cudaERNS_14TensorIteratorEENKUlvE0_clEvENKUlvE5_clEvEUlffE_EESt5arrayIPcLm3EELi4E23TrivialOffsetCalculatorILi2EjESC_ILi1EjENS0_6memory12LoadWithCastILi2EEENSF_13StoreWithCastILi1EEEEEviT_T0_T2_T3_T4_T5_,(.L_x_42131 - _ZN2at6native27unrolled_elementwise_kernelINS0_13BinaryFunctorIffbZZZNS0_23logical_and_kernel_cudaERNS_14TensorIteratorEENKUlvE0_clEvENKUlvE5_clEvEUlffE_EESt5arrayIPcLm3EELi4E23TrivialOffsetCalculatorILi2EjESC_ILi1EjENS0_6memory12LoadWithCastILi2EEENSF_13StoreWithCastILi1EEEEEviT_T0_T2_T3_T4_T5_)
        .other          _ZN2at6native27unrolled_elementwise_kernelINS0_13BinaryFunctorIffbZZZNS0_23logical_and_kernel_cudaERNS_14TensorIteratorEENKUlvE0_clEvENKUlvE5_clEvEUlffE_EESt5arrayIPcLm3EELi4E23TrivialOffsetCalculatorILi2EjESC_ILi1EjENS0_6memory12LoadWithCastILi2EEENSF_13StoreWithCastILi1EEEEEviT_T0_T2_T3_T4_T5_,@"STO_CUDA_ENTRY STV_DEFAULT"
_ZN2at6native27unrolled_elementwise_kernelINS0_13BinaryFunctorIffbZZZNS0_23logical_and_kernel_cudaERNS_14TensorIteratorEENKUlvE0_clEvENKUlvE5_clEvEUlffE_EESt5arrayIPcLm3EELi4E23TrivialOffsetCalculatorILi2EjESC_ILi1EjENS0_6memory12LoadWithCastILi2EEENSF_13StoreWithCastILi1EEEEEviT_T0_T2_T3_T4_T5_:
.text._ZN2at6native27unrolled_elementwise_kernelINS0_13BinaryFunctorIffbZZZNS0_23logical_and_kernel_cudaERNS_14TensorIteratorEENKUlvE0_clEvENKUlvE5_clEvEUlffE_EESt5arrayIPcLm3EELi4E23TrivialOffsetCalculatorILi2EjESC_ILi1EjENS0_6memory12LoadWithCastILi2EEENSF_13StoreWithCastILi1EEEEEviT_T0_T2_T3_T4_T5_:
        /* <DEDUP_REMOVED lines=32> */
.L_x_33055:
[----:B------:R-:W2:Y:S02]  /*0200*/  LDG.E.U8 R4, [R4.64] ;  /* 0x0000002404047981 */ /* 0x000ea4000c1e1100 */
[----:B--2---:R0:W1:Y:S01]  /*0210*/  I2F.U16 R22, R4 ;  /* 0x0000000400167306 */ /* 0x0040620000101000 */
[----:B------:R-:W-:Y:S05]  /*0220*/  BRA `(.L_x_33057) ;  /* 0x00000cb000007947 */ /* 0x000fea0003800000 */
.L_x_33054:
        /* <DEDUP_REMOVED lines=9> */
.L_x_33059:
[----:B------:R-:W2:Y:S02]  /*02c0*/  LDG.E R4, [R4.64] ;  /* 0x0000002404047981 */ /* 0x000ea4000c1e1900 */
[----:B--2---:R0:W1:Y:S01]  /*02d0*/  I2F R22, R4 ;  /* 0x0000000400167306 */ /* 0x0040620000201400 */
[----:B------:R-:W-:Y:S05]  /*02e0*/  BRA `(.L_x_33057) ;  /* 0x00000bf000007947 */ /* 0x000fea0003800000 */
.L_x_33058:
[----:B------:R-:W2:Y:S02]  /*02f0*/  LDG.E.U16 R4, [R4.64] ;  /* 0x0000002404047981 */ /* 0x000ea4000c1e1500 */
[----:B--2---:R0:W1:Y:S01]  /*0300*/  I2F.S16 R22, R4 ;  /* 0x0000000400167306 */ /* 0x0040620000101400 */
[----:B------:R-:W-:Y:S05]  /*0310*/  BRA `(.L_x_33057) ;  /* 0x00000bc000007947 */ /* 0x000fea0003800000 */
.L_x_33053:
        /* <DEDUP_REMOVED lines=8> */
.L_x_33061:
[----:B------:R-:W2:Y:S02]  /*03a0*/  LDG.E.U16 R4, [R4.64] ;  /* 0x0000002404047981 */ /* 0x000ea4000c1e1500 */
[----:B--2---:R-:W-:Y:S01]  /*03b0*/  HADD2.F32 R22, -RZ, R4.H0_H0 ;  /* 0x20000004ff167230 */ /* 0x004fe20000004100 */
[----:B------:R-:W-:Y:S05]  /*03c0*/  BRA `(.L_x_33057) ;  /* 0x00000b1000007947 */ /* 0x000fea0003800000 */
.L_x_33060:
        /* <DEDUP_REMOVED lines=8> */
.L_x_33063:
[----:B------:R-:W2:Y:S02]  /*0450*/  LDG.E.U16 R4, [R4.64] ;  /* 0x0000002404047981 */ /* 0x000ea4000c1e1500 */
[----:B--2---:R-:W-:Y:S01]  /*0460*/  HADD2.F32 R22, -RZ, R4.H0_H0 ;  /* 0x20000004ff167230 */ /* 0x004fe20000004100 */
[----:B------:R-:W-:Y:S05]  /*0470*/  BRA `(.L_x_33057) ;  /* 0x00000a6000007947 */ /* 0x000fea0003800000 */
.L_x_33062:
[----:B------:R-:W2:Y:S02]  /*0480*/  LDG.E.64 R4, [R4.64] ;  /* 0x0000002404047981 */ /* 0x000ea4000c1e1b00 */
[----:B--2---:R-:W0:Y:S01]  /*0490*/  F2F.F32.F64 R22, R4 ;  /* 0x0000000400167310 */ /* 0x004e220000301000 */
[----:B------:R-:W0:-:S14]  /*04a0*/  DSETP.GEU.AND P0, PT, |R4|, c[0x2][0x0], PT ;  /* 0x008000000400762a */ /* 0x000e1c0003f0e200 */
[----:B0-----:R-:W-:Y:S01]  /*04b0*/  @!P0 FMUL R22, R22, 1.175494350822287508e-38 ;  /* 0x0080000016168820 */ /* 0x001fe20000400000 */
[----:B------:R-:W-:Y:S05]  /*04c0*/  BRA `(.L_x_33057) ;  /* 0x00000a1000007947 */ /* 0x000fea0003800000 */
.L_x_33052:
        /* <DEDUP_REMOVED lines=12> */
.L_x_33066:
[----:B------:R-:W2:Y:S02]  /*0590*/  LDG.E.64 R4, [R4.64] ;  /* 0x0000002404047981 */ /* 0x000ea4000c1e1b00 */
[----:B--2---:R-:W0:Y:S01]  /*05a0*/  F2F.F32.F64 R22, R4 ;  /* 0x0000000400167310 */ /* 0x004e220000301000 */
[----:B------:R-:W0:-:S14]  /*05b0*/  DSETP.GEU.AND P0, PT, |R4|, c[0x2][0x0], PT ;  /* 0x008000000400762a */ /* 0x000e1c0003f0e200 */
[----:B0-----:R-:W-:Y:S01]  /*05c0*/  @!P0 FMUL R22, R22, 1.175494350822287508e-38 ;  /* 0x0080000016168820 */ /* 0x001fe20000400000 */
[----:B------:R-:W-:Y:S05]  /*05d0*/  BRA `(.L_x_33057) ;  /* 0x0000090000007947 */ /* 0x000fea0003800000 */
.L_x_33065:
        /* <DEDUP_REMOVED lines=26> */
.L_x_33068:
        /* <DEDUP_REMOVED lines=14> */
.L_x_33067:
[----:B------:R-:W2:Y:S02]  /*0860*/  LDG.E.U16 R4, [R4.64] ;  /* 0x0000002404047981 */ /* 0x000ea4000c1e1500 */
[----:B--2---:R-:W-:Y:S01]  /*0870*/  PRMT R22, RZ, 0x5410, R4 ;  /* 0x00005410ff167816 */ /* 0x004fe20000000004 */
[----:B------:R-:W-:Y:S05]  /*0880*/  BRA `(.L_x_33057) ;  /* 0x0000065000007947 */ /* 0x000fea0003800000 */
.L_x_33064:
        /* <DEDUP_REMOVED lines=11> */
.L_x_33071:
        /* <DEDUP_REMOVED lines=20> */
.L_x_33073:
[----:B------:R-:W-:Y:S05]  /*0a80*/  BSYNC B0 ;  /* 0x0000000000007941 */ /* 0x000fea0003800000 */
.L_x_33072:
[----:B------:R-:W-:Y:S01]  /*0a90*/  IMAD.SHL.U32 R3, R3, 0x100000, RZ ;  /* 0x0010000003037824 */ /* 0x000fe200078e00ff */
[----:B------:R-:W-:-:S04]  /*0aa0*/  LEA R5, R0, 0x3b800000, 0x17 ;  /* 0x3b80000000057811 */ /* 0x000fc800078eb8ff */
[----:B------:R-:W-:Y:S01]  /*0ab0*/  LOP3.LUT R22, R5, R3, R22, 0xfe, !PT ;  /* 0x0000000305167212 */ /* 0x000fe200078efe16 */
[----:B------:R-:W-:Y:S05]  /*0ac0*/  BRA `(.L_x_33057) ;  /* 0x0000041000007947 */ /* 0x000fea0003800000 */
.L_x_33070:
        /* <DEDUP_REMOVED lines=20> */
.L_x_33075:
[----:B------:R-:W-:Y:S05]  /*0c10*/  BSYNC B0 ;  /* 0x0000000000007941 */ /* 0x000fea0003800000 */
.L_x_33074:
[----:B------:R-:W-:Y:S01]  /*0c20*/  IMAD.SHL.U32 R3, R3, 0x200000, RZ ;  /* 0x0020000003037824 */ /* 0x000fe200078e00ff */
[----:B------:R-:W-:-:S04]  /*0c30*/  LEA R5, R0, 0x37800000, 0x17 ;  /* 0x3780000000057811 */ /* 0x000fc800078eb8ff */
[----:B------:R-:W-:Y:S01]  /*0c40*/  LOP3.LUT R22, R5, R3, R22, 0xfe, !PT ;  /* 0x0000000305167212 */ /* 0x000fe200078efe16 */
[----:B------:R-:W-:Y:S05]  /*0c50*/  BRA `(.L_x_33057) ;  /* 0x0000028000007947 */ /* 0x000fea0003800000 */
.L_x_33069:
        /* <DEDUP_REMOVED lines=14> */
.L_x_33056:
        /* <DEDUP_REMOVED lines=21> */
.L_x_33077:
[----:B------:R-:W2:Y:S02]  /*0e90*/  LDG.E.64 R22, [R4.64] ;  /* 0x0000002404167981 */ /* 0x000ea4000c1e1b00 */
[----:B--2---:R0:W1:Y:S01]  /*0ea0*/  I2F.U64 R22, R22 ;  /* 0x0000001600167312 */ /* 0x0040620000301000 */
[----:B------:R-:W-:Y:S05]  /*0eb0*/  BRA `(.L_x_33057) ;  /* 0x0000002000007947 */ /* 0x000fea0003800000 */
.L_x_33076:
[----:B------:R-:W2:Y:S02]  /*0ec0*/  LDG.E R4, [R4.64] ;  /* 0x0000002404047981 */ /* 0x000ea4000c1e1900 */
[----:B--2---:R0:W1:Y:S02]  /*0ed0*/  I2F.U32 R22, R4 ;  /* 0x0000000400167306 */ /* 0x0040640000201000 */
.L_x_33057:
[----:B------:R-:W-:Y:S05]  /*0ee0*/  BSYNC B6 ;  /* 0x0000000000067941 */ /* 0x000fea0003800000 */
.L_x_33051:
        /* <DEDUP_REMOVED lines=18> */
.L_x_33082:
[----:B------:R-:W2:Y:S02]  /*1010*/  LDG.E.U8 R4, [R4.64] ;  /* 0x0000002404047981 */ /* 0x000ea4000c1e1100 */
[----:B--2---:R0:W2:Y:S01]  /*1020*/  I2F.U16 R23, R4 ;  /* 0x0000000400177306 */ /* 0x0040a20000101000 */
[----:B------:R-:W-:Y:S05]  /*1030*/  BRA `(.L_x_33084) ;  /* 0x00000ca000007947 */ /* 0x000fea0003800000 */
.L_x_33081:
        /* <DEDUP_REMOVED lines=9> */
.L_x_33086:
[----:B------:R-:W2:Y:S02]  /*10d0*/  LDG.E R4, [R4.64] ;  /* 0x0000002404047981 */ /* 0x000ea4000c1e1900 */
[----:B--2---:R0:W2:Y:S01]  /*10e0*/  I2F R23, R4 ;  /* 0x0000000400177306 */ /* 0x0040a20000201400 */
[----:B------:R-:W-:Y:S05]  /*10f0*/  BRA `(.L_x_33084) ;  /* 0x00000be000007947 */ /* 0x000fea0003800000 */
.L_x_33085:
[----:B------:R-:W2:Y:S02]  /*1100*/  LDG.E.U16 R4, [R4.64] ;  /* 0x0000002404047981 */ /* 0x000ea4000c1e1500 */
[----:B--2---:R0:W2:Y:S01]  /*1110*/  I2F.S16 R23, R4 ;  /* 0x0000000400177306 */ /* 0x0040a20000101400 */
[----:B------:R-:W-:Y:S05]  /*1120*/  BRA `(.L_x_33084) ;  /* 0x00000bb000007947 */ /* 0x000fea0003800000 */
.L_x_33080:
        /* <DEDUP_REMOVED lines=8> */
.L_x_33088:
[----:B------:R-:W2:Y:S02]  /*11b0*/  LDG.E.U16 R4, [R4.64] ;  /* 0x0000002404047981 */ /* 0x000ea4000c1e1500 */
[----:B--2---:R-:W-:Y:S01]  /*11c0*/  HADD2.F32 R23, -RZ, R4.H0_H0 ;  /* 0x20000004ff177230 */ /* 0x004fe20000004100 */
[----:B------:R-:W-:Y:S05]  /*11d0*/  BRA `(.L_x_33084) ;  /* 0x00000b0000007947 */ /* 0x000fea0003800000 */
.L_x_33087:
        /* <DEDUP_REMOVED lines=8> */
.L_x_33090:
[----:B------:R-:W2:Y:S02]  /*1260*/  LDG.E.U16 R4, [R4.64] ;  /* 0x0000002404047981 */ /* 0x000ea4000c1e1500 */
[----:B--2---:R-:W-:Y:S01]  /*1270*/  HADD2.F32 R23, -RZ, R4.H0_H0 ;  /* 0x20000004ff177230 */ /* 0x004fe20000004100 */
[----:B------:R-:W-:Y:S05]  /*1280*/  BRA `(.L_x_33084) ;  /* 0x00000a5000007947 */ /* 0x000fea0003800000 */
.L_x_33089:
[----:B------:R-:W2:Y:S02]  /*1290*/  LDG.E.64 R4, [R4.64] ;  /* 0x0000002404047981 */ /* 0x000ea4000c1e1b00 */
[----:B--2---:R-:W0:Y:S01]  /*12a0*/  F2F.F32.F64 R23, R4 ;  /* 0x0000000400177310 */ /* 0x004e220000301000 */
[----:B------:R-:W0:-:S14]  /*12b0*/  DSETP.GEU.AND P0, PT, |R4|, c[0x2][0x0], PT ;  /* 0x008000000400762a */ /* 0x000e1c0003f0e200 */
[----:B0-----:R-:W-:Y:S01]  /*12c0*/  @!P0 FMUL R23, R23, 1.175494350822287508e-38 ;  /* 0x0080000017178820 */ /* 0x001fe20000400000 */
[----:B------:R-:W-:Y:S05]  /*12d0*/  BRA `(.L_x_33084) ;  /* 0x00000a0000007947 */ /* 0x000fea0003800000 */
.L_x_33079:
        /* <DEDUP_REMOVED lines=12> */
.L_x_33093:
[----:B------:R-:W2:Y:S02]  /*13a0*/  LDG.E.64 R4, [R4.64] ;  /* 0x0000002404047981 */ /* 0x000ea4000c1e1b00 */
[----:B--2---:R-:W0:Y:S01]  /*13b0*/  F2F.F32.F64 R23, R4 ;  /* 0x0000000400177310 */ /* 0x004e220000301000 */
[----:B------:R-:W0:-:S14]  /*13c0*/  DSETP.GEU.AND P0, PT, |R4|, c[0x2][0x0], PT ;  /* 0x008000000400762a */ /* 0x000e1c0003f0e200 */
[----:B0-----:R-:W-:Y:S01]  /*13d0*/  @!P0 FMUL R23, R23, 1.175494350822287508e-38 ;  /* 0x0080000017178820 */ /* 0x001fe20000400000 */
[----:B------:R-:W-:Y:S05]  /*13e0*/  BRA `(.L_x_33084) ;  /* 0x000008f000007947 */ /* 0x000fea0003800000 */
.L_x_33092:
        /* <DEDUP_REMOVED lines=26> */
.L_x_33095:
        /* <DEDUP_REMOVED lines=13> */
.L_x_33094:
[----:B------:R-:W2:Y:S02]  /*1660*/  LDG.E.U16 R4, [R4.64] ;  /* 0x0000002404047981 */ /* 0x000ea4000c1e1500 */
[----:B--2---:R-:W-:Y:S01]  /*1670*/  PRMT R23, RZ, 0x5410, R4 ;  /* 0x00005410ff177816 */ /* 0x004fe20000000004 */
[----:B------:R-:W-:Y:S05]  /*1680*/  BRA `(.L_x_33084) ;  /* 0x0000065000007947 */ /* 0x000fea0003800000 */
.L_x_33091:
        /* <DEDUP_REMOVED lines=11> */
.L_x_33098:
        /* <DEDUP_REMOVED lines=20> */
.L_x_33100:
[----:B------:R-:W-:Y:S05]  /*1880*/  BSYNC B0 ;  /* 0x0000000000007941 */ /* 0x000fea0003800000 */
.L_x_33099:
[----:B------:R-:W-:Y:S01]  /*1890*/  IMAD.SHL.U32 R3, R3, 0x100000, RZ ;  /* 0x0010000003037824 */ /* 0x000fe200078e00ff */
[----:B------:R-:W-:-:S04]  /*18a0*/  LEA R0, R0, 0x3b800000, 0x17 ;  /* 0x3b80000000007811 */ /* 0x000fc800078eb8ff */
[----:B------:R-:W-:Y:S01]  /*18b0*/  LOP3.LUT R23, R0, R3, R23, 0xfe, !PT ;  /* 0x0000000300177212 */ /* 0x000fe200078efe17 */
[----:B------:R-:W-:Y:S05]  /*18c0*/  BRA `(.L_x_33084) ;  /* 0x0000041000007947 */ /* 0x000fea0003800000 */
.L_x_33097:
        /* <DEDUP_REMOVED lines=20> */
.L_x_33102:
[----:B------:R-:W-:Y:S05]  /*1a10*/  BSYNC B0 ;  /* 0x0000000000007941 */ /* 0x000fea0003800000 */
.L_x_33101:
[----:B------:R-:W-:Y:S01]  /*1a20*/  IMAD.SHL.U32 R3, R3, 0x200000, RZ ;  /* 0x0020000003037824 */ /* 0x000fe200078e00ff */
[----:B------:R-:W-:-:S04]  /*1a30*/  LEA R0, R0, 0x37800000, 0x17 ;  /* 0x3780000000007811 */ /* 0x000fc800078eb8ff */
[----:B------:R-:W-:Y:S01]  /*1a40*/  LOP3.LUT R23, R0, R3, R23, 0xfe, !PT ;  /* 0x0000000300177212 */ /* 0x000fe200078efe17 */
[----:B------:R-:W-:Y:S05]  /*1a50*/  BRA `(.L_x_33084) ;  /* 0x0000028000007947 */ /* 0x000fea0003800000 */
.L_x_33096:
        /* <DEDUP_REMOVED lines=14> */
.L_x_33083:
        /* <DEDUP_REMOVED lines=21> */
.L_x_33104:
[----:B------:R-:W2:Y:S02]  /*1c90*/  LDG.E.64 R4, [R4.64] ;  /* 0x0000002404047981 */ /* 0x000ea4000c1e1b00 */
[----:B--2---:R0:W2:Y:S01]  /*1ca0*/  I2F.U64 R23, R4 ;  /* 0x0000000400177312 */ /* 0x0040a20000301000 */
[----:B------:R-:W-:Y:S05]  /*1cb0*/  BRA `(.L_x_33084) ;  /* 0x0000002000007947 */ /* 0x000fea0003800000 */
.L_x_33103:
[----:B------:R-:W2:Y:S02]  /*1cc0*/  LDG.E R4, [R4.64] ;  /* 0x0000002404047981 */ /* 0x000ea4000c1e1900 */
[----:B--2---:R0:W2:Y:S02]  /*1cd0*/  I2F.U32 R23, R4 ;  /* 0x0000000400177306 */ /* 0x0040a40000201000 */
.L_x_33084:
[----:B------:R-:W-:Y:S05]  /*1ce0*/  BSYNC B6 ;  /* 0x0000000000067941 */ /* 0x000fea0003800000 */
.L_x_33078:
[----:B------:R-:W3:Y:S02]  /*1cf0*/  S2R R28, SR_TID.X ;  /* 0x00000000001c7919 */ /* 0x000ee40000002100 */
[----:B---3--:R-:W-:Y:S02]  /*1d00*/  IADD3 R28, R28, 0x80, RZ ;  /* 0x000000801c1c7810 */ /* 0x008fe40007ffe0ff */
.L_x_33050:
[----:B-1-3--:R-:W-:Y:S05]  /*1d10*/  BSYNC B7 ;  /* 0x0000000000077941 */ /* 0x00afea0003800000 */
.L_x_33049:
        /* <DEDUP_REMOVED lines=23> */
.L_x_33111:
[----:B------:R-:W3:Y:S02]  /*1e90*/  LDG.E.U8 R4, [R4.64] ;  /* 0x0000002404047981 */ /* 0x000ee4000c1e1100 */
[----:B---3--:R0:W1:Y:S01]  /*1ea0*/  I2F.U16 R19, R4 ;  /* 0x0000000400137306 */ /* 0x0080620000101000 */
[----:B------:R-:W-:Y:S05]  /*1eb0*/  BRA `(.L_x_33113) ;  /* 0x00000ca000007947 */ /* 0x000fea0003800000 */
.L_x_33110:
        /* <DEDUP_REMOVED lines=9> */
.L_x_33115:
[----:B------:R-:W3:Y:S02]  /*1f50*/  LDG.E R4, [R4.64] ;  /* 0x0000002404047981 */ /* 0x000ee4000c1e1900 */
[----:B---3--:R0:W1:Y:S01]  /*1f60*/  I2F R19, R4 ;  /* 0x0000000400137306 */ /* 0x0080620000201400 */
[----:B------:R-:W-:Y:S05]  /*1f70*/  BRA `(.L_x_33113) ;  /* 0x00000be000007947 */ /* 0x000fea0003800000 */
.L_x_33114:
[----:B------:R-:W3:Y:S02]  /*1f80*/  LDG.E.U16 R4, [R4.64] ;  /* 0x0000002404047981 */ /* 0x000ee4000c1e1500 */
[----:B---3--:R0:W1:Y:S01]  /*1f90*/  I2F.S16 R19, R4 ;  /* 0x0000000400137306 */ /* 0x0080620000101400 */
[----:B------:R-:W-:Y:S05]  /*1fa0*/  BRA `(.L_x_33113) ;  /* 0x00000bb000007947 */ /* 0x000fea0003800000 */
.L_x_33109:
        /* <DEDUP_REMOVED lines=8> */
.L_x_33117:
[----:B------:R-:W3:Y:S02]  /*2030*/  LDG.E.U16 R4, [R4.64] ;  /* 0x0000002404047981 */ /* 0x000ee4000c1e1500 */
[----:B---3--:R-:W-:Y:S01]  /*2040*/  HADD2.F32 R19, -RZ, R4.H0_H0 ;  /* 0x20000004ff137230 */ /* 0x008fe20000004100 */
[----:B------:R-:W-:Y:S05]  /*2050*/  BRA `(.L_x_33113) ;  /* 0x00000b0000007947 */ /* 0x000fea0003800000 */
.L_x_33116:
        /* <DEDUP_REMOVED lines=8> */
.L_x_33119:
[----:B------:R-:W3:Y:S02]  /*20e0*/  LDG.E.U16 R4, [R4.64] ;  /* 0x0000002404047981 */ /* 0x000ee4000c1e1500 */
[----:B---3--:R-:W-:Y:S01]  /*20f0*/  HADD2.F32 R19, -RZ, R4.H0_H0 ;  /* 0x20000004ff137230 */ /* 0x008fe20000004100 */
[----:B------:R-:W-:Y:S05]  /*2100*/  BRA `(.L_x_33113) ;  /* 0x00000a5000007947 */ /* 0x000fea0003800000 */
.L_x_33118:
[----:B------:R-:W3:Y:S02]  /*2110*/  LDG.E.64 R4, [R4.64] ;  /* 0x0000002404047981 */ /* 0x000ee4000c1e1b00 */
[----:B---3--:R-:W0:Y:S01]  /*2120*/  F2F.F32.F64 R19, R4 ;  /* 0x0000000400137310 */ /* 0x008e220000301000 */
[----:B------:R-:W0:-:S14]  /*2130*/  DSETP.GEU.AND P0, PT, |R4|, c[0x2][0x0], PT ;  /* 0x008000000400762a */ /* 0x000e1c0003f0e200 */
[----:B0-----:R-:W-:Y:S01]  /*2140*/  @!P0 FMUL R19, R19, 1.175494350822287508e-38 ;  /* 0x0080000013138820 */ /* 0x001fe20000400000 */
[----:B------:R-:W-:Y:S05]  /*2150*/  BRA `(.L_x_33113) ;  /* 0x00000a0000007947 */ /* 0x000fea0003800000 */
.L_x_33108:
        /* <DEDUP_REMOVED lines=12> */
.L_x_33122:
[----:B------:R-:W3:Y:S02]  /*2220*/  LDG.E.64 R4, [R4.64] ;  /* 0x0000002404047981 */ /* 0x000ee4000c1e1b00 */
[----:B---3--:R-:W0:Y:S01]  /*2230*/  F2F.F32.F64 R19, R4 ;  /* 0x0000000400137310 */ /* 0x008e220000301000 */
[----:B------:R-:W0:-:S14]  /*2240*/  DSETP.GEU.AND P0, PT, |R4|, c[0x2][0x0], PT ;  /* 0x008000000400762a */ /* 0x000e1c0003f0e200 */
[----:B0-----:R-:W-:Y:S01]  /*2250*/  @!P0 FMUL R19, R19, 1.175494350822287508e-38 ;  /* 0x0080000013138820 */ /* 0x001fe20000400000 */
[----:B------:R-:W-:Y:S05]  /*2260*/  BRA `(.L_x_33113) ;  /* 0x000008f000007947 */ /* 0x000fea0003800000 */
.L_x_33121:
        /* <DEDUP_REMOVED lines=26> */
.L_x_33124:
        /* <DEDUP_REMOVED lines=13> */
.L_x_33123:
[----:B------:R-:W3:Y:S02]  /*24e0*/  LDG.E.U16 R4, [R4.64] ;  /* 0x0000002404047981 */ /* 0x000ee4000c1e1500 */
[----:B---3--:R-:W-:Y:S01]  /*24f0*/  PRMT R19, RZ, 0x5410, R4 ;  /* 0x00005410ff137816 */ /* 0x008fe20000000004 */
[----:B------:R-:W-:Y:S05]  /*2500*/  BRA `(.L_x_33113) ;  /* 0x0000065000007947 */ /* 0x000fea0003800000 */
.L_x_33120:
        /* <DEDUP_REMOVED lines=11> */
.L_x_33127:
        /* <DEDUP_REMOVED lines=20> */
.L_x_33129:
[----:B------:R-:W-:Y:S05]  /*2700*/  BSYNC B0 ;  /* 0x0000000000007941 */ /* 0x000fea0003800000 */
.L_x_33128:
[----:B------:R-:W-:Y:S01]  /*2710*/  IMAD.SHL.U32 R3, R3, 0x100000, RZ ;  /* 0x0010000003037824 */ /* 0x000fe200078e00ff */
[----:B------:R-:W-:-:S04]  /*2720*/  LEA R0, R0, 0x3b800000, 0x17 ;  /* 0x3b80000000007811 */ /* 0x000fc800078eb8ff */
[----:B------:R-:W-:Y:S01]  /*2730*/  LOP3.LUT R19, R0, R3, R19, 0xfe, !PT ;  /* 0x0000000300137212 */ /* 0x000fe200078efe13 */
[----:B------:R-:W-:Y:S05]  /*2740*/  BRA `(.L_x_33113) ;  /* 0x0000041000007947 */ /* 0x000fea0003800000 */
.L_x_33126:
        /* <DEDUP_REMOVED lines=20> */
.L_x_33131:
[----:B------:R-:W-:Y:S05]  /*2890*/  BSYNC B0 ;  /* 0x0000000000007941 */ /* 0x000fea0003800000 */
.L_x_33130:
[----:B------:R-:W-:Y:S01]  /*28a0*/  IMAD.SHL.U32 R3, R3, 0x200000, RZ ;  /* 0x0020000003037824 */ /* 0x000fe200078e00ff */
[----:B------:R-:W-:-:S04]  /*28b0*/  LEA R0, R0, 0x37800000, 0x17 ;  /* 0x3780000000007811 */ /* 0x000fc800078eb8ff */
[----:B------:R-:W-:Y:S01]  /*28c0*/  LOP3.LUT R19, R0, R3, R19, 0xfe, !PT ;  /* 0x0000000300137212 */ /* 0x000fe200078efe13 */
[----:B------:R-:W-:Y:S05]  /*28d0*/  BRA `(.L_x_33113) ;  /* 0x0000028000007947 */ /* 0x000fea0003800000 */
.L_x_33125:
        /* <DEDUP_REMOVED lines=14> */
.L_x_33112:
        /* <DEDUP_REMOVED lines=21> */
.L_x_33133:
[----:B------:R-:W3:Y:S02]  /*2b10*/  LDG.E.64 R4, [R4.64] ;  /* 0x0000002404047981 */ /* 0x000ee4000c1e1b00 */
[----:B---3--:R0:W1:Y:S01]  /*2b20*/  I2F.U64 R19, R4 ;  /* 0x0000000400137312 */ /* 0x0080620000301000 */
[----:B------:R-:W-:Y:S05]  /*2b30*/  BRA `(.L_x_33113) ;  /* 0x0000002000007947 */ /* 0x000fea0003800000 */
.L_x_33132:
[----:B------:R-:W3:Y:S02]  /*2b40*/  LDG.E R4, [R4.64] ;  /* 0x0000002404047981 */ /* 0x000ee4000c1e1900 */
[----:B---3--:R0:W1:Y:S02]  /*2b50*/  I2F.U32 R19, R4 ;  /* 0x0000000400137306 */ /* 0x0080640000201000 */
.L_x_33113:
[----:B------:R-:W-:Y:S05]  /*2b60*/  BSYNC B6 ;  /* 0x0000000000067941 */ /* 0x000fea0003800000 */
.L_x_33107:
        /* <DEDUP_REMOVED lines=18> */
.L_x_33138:
[----:B------:R-:W3:Y:S02]  /*2c90*/  LDG.E.U8 R4, [R4.64] ;  /* 0x0000002404047981 */ /* 0x000ee4000c1e1100 */
[----:B---3--:R0:W3:Y:S01]  /*2ca0*/  I2F.U16 R24, R4 ;  /* 0x0000000400187306 */ /* 0x0080e20000101000 */
[----:B------:R-:W-:Y:S05]  /*2cb0*/  BRA `(.L_x_33140) ;  /* 0x00000ca000007947 */ /* 0x000fea0003800000 */
.L_x_33137:
        /* <DEDUP_REMOVED lines=9> */
.L_x_33142:
[----:B------:R-:W3:Y:S02]  /*2d50*/  LDG.E R4, [R4.64] ;  /* 0x0000002404047981 */ /* 0x000ee4000c1e1900 */
[----:B---3--:R0:W3:Y:S01]  /*2d60*/  I2F R24, R4 ;  /* 0x0000000400187306 */ /* 0x0080e20000201400 */
[----:B------:R-:W-:Y:S05]  /*2d70*/  BRA `(.L_x_33140) ;  /* 0x00000be000007947 */ /* 0x000fea0003800000 */
.L_x_33141:
[----:B------:R-:W3:Y:S02]  /*2d80*/  LDG.E.U16 R4, [R4.64] ;  /* 0x0000002404047981 */ /* 0x000ee4000c1e1500 */
[----:B---3--:R0:W3:Y:S01]  /*2d90*/  I2F.S16 R24, R4 ;  /* 0x0000000400187306 */ /* 0x0080e20000101400 */
[----:B------:R-:W-:Y:S05]  /*2da0*/  BRA `(.L_x_33140) ;  /* 0x00000bb000007947 */ /* 0x000fea0003800000 */
.L_x_33136:
        /* <DEDUP_REMOVED lines=8> */
.L_x_33144:
[----:B------:R-:W3:Y:S02]  /*2e30*/  LDG.E.U16 R4, [R4.64] ;  /* 0x0000002404047981 */ /* 0x000ee4000c1e1500 */
[----:B---3--:R-:W-:Y:S01]  /*2e40*/  HADD2.F32 R24, -RZ, R4.H0_H0 ;  /* 0x20000004ff187230 */ /* 0x008fe20000004100 */
[----:B------:R-:W-:Y:S05]  /*2e50*/  BRA `(.L_x_33140) ;  /* 0x00000b0000007947 */ /* 0x000fea0003800000 */
.L_x_33143:
        /* <DEDUP_REMOVED lines=8> */
.L_x_33146:
[----:B------:R-:W3:Y:S02]  /*2ee0*/  LDG.E.U16 R4, [R4.64] ;  /* 0x0000002404047981 */ /* 0x000ee4000c1e1500 */
[----:B---3--:R-:W-:Y:S01]  /*2ef0*/  HADD2.F32 R24, -RZ, R4.H0_H0 ;  /* 0x20000004ff187230 */ /* 0x008fe20000004100 */
[----:B------:R-:W-:Y:S05]  /*2f00*/  BRA `(.L_x_33140) ;  /* 0x00000a5000007947 */ /* 0x000fea0003800000 */
.L_x_33145:
[----:B------:R-:W3:Y:S02]  /*2f10*/  LDG.E.64 R4, [R4.64] ;  /* 0x0000002404047981 */ /* 0x000ee4000c1e1b00 */
[----:B---3--:R-:W0:Y:S01]  /*2f20*/  F2F.F32.F64 R24, R4 ;  /* 0x0000000400187310 */ /* 0x008e220000301000 */
[----:B------:R-:W0:-:S14]  /*2f30*/  DSETP.GEU.AND P0, PT, |R4|, c[0x2][0x0], PT ;  /* 0x008000000400762a */ /* 0x000e1c0003f0e200 */
[----:B0-----:R-:W-:Y:S01]  /*2f40*/  @!P0 FMUL R24, R24, 1.175494350822287508e-38 ;  /* 0x0080000018188820 */ /* 0x001fe20000400000 */
[----:B------:R-:W-:Y:S05]  /*2f50*/  BRA `(.L_x_33140) ;  /* 0x00000a0000007947 */ /* 0x000fea0003800000 */
.L_x_33135:
        /* <DEDUP_REMOVED lines=12> */
.L_x_33149:
[----:B------:R-:W3:Y:S02]  /*3020*/  LDG.E.64 R4, [R4.64] ;  /* 0x0000002404047981 */ /* 0x000ee4000c1e1b00 */
[----:B---3--:R-:W0:Y:S01]  /*3030*/  F2F.F32.F64 R24, R4 ;  /* 0x0000000400187310 */ /* 0x008e220000301000 */
[----:B------:R-:W0:-:S14]  /*3040*/  DSETP.GEU.AND P0, PT, |R4|, c[0x2][0x0], PT ;  /* 0x008000000400762a */ /* 0x000e1c0003f0e200 */
[----:B0-----:R-:W-:Y:S01]  /*3050*/  @!P0 FMUL R24, R24, 1.175494350822287508e-38 ;  /* 0x0080000018188820 */ /* 0x001fe20000400000 */
[----:B------:R-:W-:Y:S05]  /*3060*/  BRA `(.L_x_33140) ;  /* 0x000008f000007947 */ /* 0x000fea0003800000 */
.L_x_33148:
        /* <DEDUP_REMOVED lines=26> */
.L_x_33151:
        /* <DEDUP_REMOVED lines=13> */
.L_x_33150:
[----:B------:R-:W3:Y:S02]  /*32e0*/  LDG.E.U16 R4, [R4.64] ;  /* 0x0000002404047981 */ /* 0x000ee4000c1e1500 */
[----:B---3--:R-:W-:Y:S01]  /*32f0*/  PRMT R24, RZ, 0x5410, R4 ;  /* 0x00005410ff187816 */ /* 0x008fe20000000004 */
[----:B------:R-:W-:Y:S05]  /*3300*/  BRA `(.L_x_33140) ;  /* 0x0000065000007947 */ /* 0x000fea0003800000 */
.L_x_33147:
        /* <DEDUP_REMOVED lines=11> */
.L_x_33154:
        /* <DEDUP_REMOVED lines=20> */
.L_x_33156:
[----:B------:R-:W-:Y:S05]  /*3500*/  BSYNC B0 ;  /* 0x0000000000007941 */ /* 0x000fea0003800000 */
.L_x_33155:
[----:B------:R-:W-:Y:S01]  /*3510*/  IMAD.SHL.U32 R3, R3, 0x100000, RZ ;  /* 0x0010000003037824 */ /* 0x000fe200078e00ff */
[----:B------:R-:W-:-:S04]  /*3520*/  LEA R5, R0, 0x3b800000, 0x17 ;  /* 0x3b80000000057811 */ /* 0x000fc800078eb8ff */
[----:B------:R-:W-:Y:S01]  /*3530*/  LOP3.LUT R24, R5, R3, R24, 0xfe, !PT ;  /* 0x0000000305187212 */ /* 0x000fe200078efe18 */
[----:B------:R-:W-:Y:S05]  /*3540*/  BRA `(.L_x_33140) ;  /* 0x0000041000007947 */ /* 0x000fea0003800000 */
.L_x_33153:
        /* <DEDUP_REMOVED lines=20> */
.L_x_33158:
[----:B------:R-:W-:Y:S05]  /*3690*/  BSYNC B0 ;  /* 0x0000000000007941 */ /* 0x000fea0003800000 */
.L_x_33157:
[----:B------:R-:W-:Y:S01]  /*36a0*/  IMAD.SHL.U32 R3, R3, 0x200000, RZ ;  /* 0x0020000003037824 */ /* 0x000fe200078e00ff */
[----:B------:R-:W-:-:S04]  /*36b0*/  LEA R5, R0, 0x37800000, 0x17 ;  /* 0x3780000000057811 */ /* 0x000fc800078eb8ff */
[----:B------:R-:W-:Y:S01]  /*36c0*/  LOP3.LUT R24, R5, R3, R24, 0xfe, !PT ;  /* 0x0000000305187212 */ /* 0x000fe200078efe18 */
[----:B------:R-:W-:Y:S05]  /*36d0*/  BRA `(.L_x_33140) ;  /* 0x0000028000007947 */ /* 0x000fea0003800000 */
.L_x_33152:
        /* <DEDUP_REMOVED lines=14> */
.L_x_33139:
        /* <DEDUP_REMOVED lines=21> */
.L_x_33160:
[----:B------:R-:W3:Y:S02]  /*3910*/  LDG.E.64 R24, [R4.64] ;  /* 0x0000002404187981 */ /* 0x000ee4000c1e1b00 */
[----:B---3--:R0:W3:Y:S01]  /*3920*/  I2F.U64 R24, R24 ;  /* 0x0000001800187312 */ /* 0x0080e20000301000 */
[----:B------:R-:W-:Y:S05]  /*3930*/  BRA `(.L_x_33140) ;  /* 0x0000002000007947 */ /* 0x000fea0003800000 */
.L_x_33159:
[----:B------:R-:W3:Y:S02]  /*3940*/  LDG.E R4, [R4.64] ;  /* 0x0000002404047981 */ /* 0x000ee4000c1e1900 */
[----:B---3--:R0:W3:Y:S02]  /*3950*/  I2F.U32 R24, R4 ;  /* 0x0000000400187306 */ /* 0x0080e40000201000 */
.L_x_33140:
[----:B------:R-:W-:Y:S05]  /*3960*/  BSYNC B6 ;  /* 0x0000000000067941 */ /* 0x000fea0003800000 */
.L_x_33134:
[----:B------:R-:W-:Y:S02]  /*3970*/  IADD3 R28, R28, 0x80, RZ ;  /* 0x000000801c1c7810 */ /* 0x000fe40007ffe0ff */
.L_x_33106:
[----:B------:R-:W-:Y:S05]  /*3980*/  BSYNC B7 ;  /* 0x0000000000077941 */ /* 0x000fea0003800000 */
.L_x_33105:
        /* <DEDUP_REMOVED lines=24> */
.L_x_33167:
[----:B------:R-:W4:Y:S02]  /*3b10*/  LDG.E.U8 R4, [R4.64] ;  /* 0x0000002404047981 */ /* 0x000f24000c1e1100 */
[----:B----4-:R0:W4:Y:S01]  /*3b20*/  I2F.U16 R26, R4 ;  /* 0x00000004001a7306 */ /* 0x0101220000101000 */
[----:B------:R-:W-:Y:S05]  /*3b30*/  BRA `(.L_x_33169) ;  /* 0x00000ca000007947 */ /* 0x000fea0003800000 */
.L_x_33166:
        /* <DEDUP_REMOVED lines=9> */
.L_x_33171:
[----:B------:R-:W4:Y:S02]  /*3bd0*/  LDG.E R4, [R4.64] ;  /* 0x0000002404047981 */ /* 0x000f24000c1e1900 */
[----:B----4-:R0:W4:Y:S01]  /*3be0*/  I2F R26, R4 ;  /* 0x00000004001a7306 */ /* 0x0101220000201400 */
[----:B------:R-:W-:Y:S05]  /*3bf0*/  BRA `(.L_x_33169) ;  /* 0x00000be000007947 */ /* 0x000fea0003800000 */
.L_x_33170:
[----:B------:R-:W4:Y:S02]  /*3c00*/  LDG.E.U16 R4, [R4.64] ;  /* 0x0000002404047981 */ /* 0x000f24000c1e1500 */
[----:B----4-:R0:W4:Y:S01]  /*3c10*/  I2F.S16 R26, R4 ;  /* 0x00000004001a7306 */ /* 0x0101220000101400 */
[----:B------:R-:W-:Y:S05]  /*3c20*/  BRA `(.L_x_33169) ;  /* 0x00000bb000007947 */ /* 0x000fea0003800000 */
.L_x_33165:
        /* <DEDUP_REMOVED lines=8> */
.L_x_33173:
[----:B------:R-:W4:Y:S02]  /*3cb0*/  LDG.E.U16 R4, [R4.64] ;  /* 0x0000002404047981 */ /* 0x000f24000c1e1500 */
[----:B----4-:R-:W-:Y:S01]  /*3cc0*/  HADD2.F32 R26, -RZ, R4.H0_H0 ;  /* 0x20000004ff1a7230 */ /* 0x010fe20000004100 */
[----:B------:R-:W-:Y:S05]  /*3cd0*/  BRA `(.L_x_33169) ;  /* 0x00000b0000007947 */ /* 0x000fea0003800000 */
.L_x_33172:
        /* <DEDUP_REMOVED lines=8> */
.L_x_33175:
[----:B------:R-:W4:Y:S02]  /*3d60*/  LDG.E.U16 R4, [R4.64] ;  /* 0x0000002404047981 */ /* 0x000f24000c1e1500 */
[----:B----4-:R-:W-:Y:S01]  /*3d70*/  HADD2.F32 R26, -RZ, R4.H0_H0 ;  /* 0x20000004ff1a7230 */ /* 0x010fe20000004100 */
[----:B------:R-:W-:Y:S05]  /*3d80*/  BRA `(.L_x_33169) ;  /* 0x00000a5000007947 */ /* 0x000fea0003800000 */
.L_x_33174:
[----:B------:R-:W4:Y:S02]  /*3d90*/  LDG.E.64 R4, [R4.64] ;  /* 0x0000002404047981 */ /* 0x000f24000c1e1b00 */
[----:B----4-:R-:W0:Y:S01]  /*3da0*/  F2F.F32.F64 R26, R4 ;  /* 0x00000004001a7310 */ /* 0x010e220000301000 */
[----:B------:R-:W0:-:S14]  /*3db0*/  DSETP.GEU.AND P0, PT, |R4|, c[0x2][0x0], PT ;  /* 0x008000000400762a */ /* 0x000e1c0003f0e200 */
[----:B0-----:R-:W-:Y:S01]  /*3dc0*/  @!P0 FMUL R26, R26, 1.175494350822287508e-38 ;  /* 0x008000001a1a8820 */ /* 0x001fe20000400000 */
[----:B------:R-:W-:Y:S05]  /*3dd0*/  BRA `(.L_x_33169) ;  /* 0x00000a0000007947 */ /* 0x000fea0003800000 */
.L_x_33164:
        /* <DEDUP_REMOVED lines=12> */
.L_x_33178:
[----:B------:R-:W4:Y:S02]  /*3ea0*/  LDG.E.64 R4, [R4.64] ;  /* 0x0000002404047981 */ /* 0x000f24000c1e1b00 */
[----:B----4-:R-:W0:Y:S01]  /*3eb0*/  F2F.F32.F64 R26, R4 ;  /* 0x00000004001a7310 */ /* 0x010e220000301000 */
[----:B------:R-:W0:-:S14]  /*3ec0*/  DSETP.GEU.AND P0, PT, |R4|, c[0x2][0x0], PT ;  /* 0x008000000400762a */ /* 0x000e1c0003f0e200 */
[----:B0-----:R-:W-:Y:S01]  /*3ed0*/  @!P0 FMUL R26, R26, 1.175494350822287508e-38 ;  /* 0x008000001a1a8820 */ /* 0x001fe20000400000 */
[----:B------:R-:W-:Y:S05]  /*3ee0*/  BRA `(.L_x_33169) ;  /* 0x000008f000007947 */ /* 0x000fea0003800000 */
.L_x_33177:
        /* <DEDUP_REMOVED lines=26> */
.L_x_33180:
        /* <DEDUP_REMOVED lines=13> */
.L_x_33179:
[----:B------:R-:W4:Y:S02]  /*4160*/  LDG.E.U16 R4, [R4.64] ;  /* 0x0000002404047981 */ /* 0x000f24000c1e1500 */
[----:B----4-:R-:W-:Y:S01]  /*4170*/  PRMT R26, RZ, 0x5410, R4 ;  /* 0x00005410ff1a7816 */ /* 0x010fe20000000004 */
[----:B------:R-:W-:Y:S05]  /*4180*/  BRA `(.L_x_33169) ;  /* 0x0000065000007947 */ /* 0x000fea0003800000 */
.L_x_33176:
        /* <DEDUP_REMOVED lines=11> */
.L_x_33183:
        /* <DEDUP_REMOVED lines=20> */
.L_x_33185:
[----:B------:R-:W-:Y:S05]  /*4380*/  BSYNC B0 ;  /* 0x0000000000007941 */ /* 0x000fea0003800000 */
.L_x_33184:
[----:B------:R-:W-:Y:S01]  /*4390*/  IMAD.SHL.U32 R3, R3, 0x100000, RZ ;  /* 0x0010000003037824 */ /* 0x000fe200078e00ff */
[----:B------:R-:W-:-:S04]  /*43a0*/  LEA R5, R0, 0x3b800000, 0x17 ;  /* 0x3b80000000057811 */ /* 0x000fc800078eb8ff */
[----:B------:R-:W-:Y:S01]  /*43b0*/  LOP3.LUT R26, R5, R3, R26, 0xfe, !PT ;  /* 0x00000003051a7212 */ /* 0x000fe200078efe1a */
[----:B------:R-:W-:Y:S05]  /*43c0*/  BRA `(.L_x_33169) ;  /* 0x0000041000007947 */ /* 0x000fea0003800000 */
.L_x_33182:
        /* <DEDUP_REMOVED lines=20> */
.L_x_33187:
[----:B------:R-:W-:Y:S05]  /*4510*/  BSYNC B0 ;  /* 0x0000000000007941 */ /* 0x000fea0003800000 */
.L_x_33186:
[----:B------:R-:W-:Y:S01]  /*4520*/  IMAD.SHL.U32 R3, R3, 0x200000, RZ ;  /* 0x0020000003037824 */ /* 0x000fe200078e00ff */
[----:B------:R-:W-:-:S04]  /*4530*/  LEA R5, R0, 0x37800000, 0x17 ;  /* 0x3780000000057811 */ /* 0x000fc800078eb8ff */
[----:B------:R-:W-:Y:S01]  /*4540*/  LOP3.LUT R26, R5, R3, R26, 0xfe, !PT ;  /* 0x00000003051a7212 */ /* 0x000fe200078efe1a */
[----:B------:R-:W-:Y:S05]  /*4550*/  BRA `(.L_x_33169) ;  /* 0x0000028000007947 */ /* 0x000fea0003800000 */
.L_x_33181:
        /* <DEDUP_REMOVED lines=14> */
.L_x_33168:
        /* <DEDUP_REMOVED lines=21> */
.L_x_33189:
[----:B------:R-:W4:Y:S02]  /*4790*/  LDG.E.64 R4, [R4.64] ;  /* 0x0000002404047981 */ /* 0x000f24000c1e1b00 */
[----:B----4-:R0:W4:Y:S01]  /*47a0*/  I2F.U64 R26, R4 ;  /* 0x00000004001a7312 */ /* 0x0101220000301000 */
[----:B------:R-:W-:Y:S05]  /*47b0*/  BRA `(.L_x_33169) ;  /* 0x0000002000007947 */ /* 0x000fea0003800000 */
.L_x_33188:
[----:B------:R-:W4:Y:S02]  /*47c0*/  LDG.E R4, [R4.64] ;  /* 0x0000002404047981 */ /* 0x000f24000c1e1900 */
[----:B----4-:R0:W4:Y:S02]  /*47d0*/  I2F.U32 R26, R4 ;  /* 0x00000004001a7306 */ /* 0x0101240000201000 */
.L_x_33169:
[----:B------:R-:W-:Y:S05]  /*47e0*/  BSYNC B6 ;  /* 0x0000000000067941 */ /* 0x000fea0003800000 */
.L_x_33163:
        /* <DEDUP_REMOVED lines=18> */
.L_x_33194:
[----:B----4-:R-:W4:Y:S02]  /*4910*/  LDG.E.U8 R4, [R4.64] ;  /* 0x0000002404047981 */ /* 0x010f24000c1e1100 */
[----:B----4-:R0:W4:Y:S01]  /*4920*/  I2F.U16 R27, R4 ;  /* 0x00000004001b7306 */ /* 0x0101220000101000 */
[----:B------:R-:W-:Y:S05]  /*4930*/  BRA `(.L_x_33196) ;  /* 0x00000ca000007947 */ /* 0x000fea0003800000 */
.L_x_33193:
        /* <DEDUP_REMOVED lines=9> */
.L_x_33198:
[----:B----4-:R-:W4:Y:S02]  /*49d0*/  LDG.E R4, [R4.64] ;  /* 0x0000002404047981 */ /* 0x010f24000c1e1900 */
[----:B----4-:R0:W4:Y:S01]  /*49e0*/  I2F R27, R4 ;  /* 0x00000004001b7306 */ /* 0x0101220000201400 */
[----:B------:R-:W-:Y:S05]  /*49f0*/  BRA `(.L_x_33196) ;  /* 0x00000be000007947 */ /* 0x000fea0003800000 */
.L_x_33197:
[----:B----4-:R-:W4:Y:S02]  /*4a00*/  LDG.E.U16 R4, [R4.64] ;  /* 0x0000002404047981 */ /* 0x010f24000c1e1500 */
[----:B----4-:R0:W4:Y:S01]  /*4a10*/  I2F.S16 R27, R4 ;  /* 0x00000004001b7306 */ /* 0x0101220000101400 */
[----:B------:R-:W-:Y:S05]  /*4a20*/  BRA `(.L_x_33196) ;  /* 0x00000bb000007947 */ /* 0x000fea0003800000 */
.L_x_33192:
        /* <DEDUP_REMOVED lines=8> */
.L_x_33200:
[----:B----4-:R-:W4:Y:S02]  /*4ab0*/  LDG.E.U16 R4, [R4.64] ;  /* 0x0000002404047981 */ /* 0x010f24000c1e1500 */
[----:B----4-:R-:W-:Y:S01]  /*4ac0*/  HADD2.F32 R27, -RZ, R4.H0_H0 ;  /* 0x20000004ff1b7230 */ /* 0x010fe20000004100 */
[----:B------:R-:W-:Y:S05]  /*4ad0*/  BRA `(.L_x_33196) ;  /* 0x00000b0000007947 */ /* 0x000fea0003800000 */
.L_x_33199:
        /* <DEDUP_REMOVED lines=8> */
.L_x_33202:
[----:B----4-:R-:W4:Y:S02]  /*4b60*/  LDG.E.U16 R4, [R4.64] ;  /* 0x0000002404047981 */ /* 0x010f24000c1e1500 */
[----:B----4-:R-:W-:Y:S01]  /*4b70*/  HADD2.F32 R27, -RZ, R4.H0_H0 ;  /* 0x20000004ff1b7230 */ /* 0x010fe20000004100 */
[----:B------:R-:W-:Y:S05]  /*4b80*/  BRA `(.L_x_33196) ;  /* 0x00000a5000007947 */ /* 0x000fea0003800000 */
.L_x_33201:
[----:B----4-:R-:W4:Y:S02]  /*4b90*/  LDG.E.64 R4, [R4.64] ;  /* 0x0000002404047981 */ /* 0x010f24000c1e1b00 */
[----:B----4-:R-:W0:Y:S01]  /*4ba0*/  F2F.F32.F64 R27, R4 ;  /* 0x00000004001b7310 */ /* 0x010e220000301000 */
[----:B------:R-:W0:-:S14]  /*4bb0*/  DSETP.GEU.AND P0, PT, |R4|, c[0x2][0x0], PT ;  /* 0x008000000400762a */ /* 0x000e1c0003f0e200 */
[----:B0-----:R-:W-:Y:S01]  /*4bc0*/  @!P0 FMUL R27, R27, 1.175494350822287508e-38 ;  /* 0x008000001b1b8820 */ /* 0x001fe20000400000 */
[----:B------:R-:W-:Y:S05]  /*4bd0*/  BRA `(.L_x_33196) ;  /* 0x00000a0000007947 */ /* 0x000fea0003800000 */
.L_x_33191:
        /* <DEDUP_REMOVED lines=12> */
.L_x_33205:
[----:B----4-:R-:W4:Y:S02]  /*4ca0*/  LDG.E.64 R4, [R4.64] ;  /* 0x0000002404047981 */ /* 0x010f24000c1e1b00 */
[----:B----4-:R-:W0:Y:S01]  /*4cb0*/  F2F.F32.F64 R27, R4 ;  /* 0x00000004001b7310 */ /* 0x010e220000301000 */
[----:B------:R-:W0:-:S14]  /*4cc0*/  DSETP.GEU.AND P0, PT, |R4|, c[0x2][0x0], PT ;  /* 0x008000000400762a */ /* 0x000e1c0003f0e200 */
[----:B0-----:R-:W-:Y:S01]  /*4cd0*/  @!P0 FMUL R27, R27, 1.175494350822287508e-38 ;  /* 0x008000001b1b8820 */ /* 0x001fe20000400000 */
[----:B------:R-:W-:Y:S05]  /*4ce0*/  BRA `(.L_x_33196) ;  /* 0x000008f000007947 */ /* 0x000fea0003800000 */
.L_x_33204:
        /* <DEDUP_REMOVED lines=26> */
.L_x_33207:
        /* <DEDUP_REMOVED lines=13> */
.L_x_33206:
[----:B----4-:R-:W4:Y:S02]  /*4f60*/  LDG.E.U16 R4, [R4.64] ;  /* 0x0000002404047981 */ /* 0x010f24000c1e1500 */
[----:B----4-:R-:W-:Y:S01]  /*4f70*/  PRMT R27, RZ, 0x5410, R4 ;  /* 0x00005410ff1b7816 */ /* 0x010fe20000000004 */
[----:B------:R-:W-:Y:S05]  /*4f80*/  BRA `(.L_x_33196) ;  /* 0x0000065000007947 */ /* 0x000fea0003800000 */
.L_x_33203:
        /* <DEDUP_REMOVED lines=11> */
.L_x_33210:
        /* <DEDUP_REMOVED lines=20> */
.L_x_33212:
[----:B------:R-:W-:Y:S05]  /*5180*/  BSYNC B0 ;  /* 0x0000000000007941 */ /* 0x000fea0003800000 */
.L_x_33211:
[----:B------:R-:W-:Y:S01]  /*5190*/  IMAD.SHL.U32 R3, R3, 0x100000, RZ ;  /* 0x0010000003037824 */ /* 0x000fe200078e00ff */
[----:B------:R-:W-:-:S04]  /*51a0*/  LEA R0, R0, 0x3b800000, 0x17 ;  /* 0x3b80000000007811 */ /* 0x000fc800078eb8ff */
[----:B------:R-:W-:Y:S01]  /*51b0*/  LOP3.LUT R27, R0, R3, R27, 0xfe, !PT ;  /* 0x00000003001b7212 */ /* 0x000fe200078efe1b */
[----:B------:R-:W-:Y:S05]  /*51c0*/  BRA `(.L_x_33196) ;  /* 0x0000041000007947 */ /* 0x000fea0003800000 */
.L_x_33209:
        /* <DEDUP_REMOVED lines=20> */
.L_x_33214:
[----:B------:R-:W-:Y:S05]  /*5310*/  BSYNC B0 ;  /* 0x0000000000007941 */ /* 0x000fea0003800000 */
.L_x_33213:
[----:B------:R-:W-:Y:S01]  /*5320*/  IMAD.SHL.U32 R3, R3, 0x200000, RZ ;  /* 0x0020000003037824 */ /* 0x000fe200078e00ff */
[----:B------:R-:W-:-:S04]  /*5330*/  LEA R0, R0, 0x37800000, 0x17 ;  /* 0x3780000000007811 */ /* 0x000fc800078eb8ff */
[----:B------:R-:W-:Y:S01]  /*5340*/  LOP3.LUT R27, R0, R3, R27, 0xfe, !PT ;  /* 0x00000003001b7212 */ /* 0x000fe200078efe1b */
[----:B------:R-:W-:Y:S05]  /*5350*/  BRA `(.L_x_33196) ;  /* 0x0000028000007947 */ /* 0x000fea0003800000 */
.L_x_33208:
        /* <DEDUP_REMOVED lines=14> */
.L_x_33195:
        /* <DEDUP_REMOVED lines=21> */
.L_x_33216:
[----:B----4-:R-:W4:Y:S02]  /*5590*/  LDG.E.64 R4, [R4.64] ;  /* 0x0000002404047981 */ /* 0x010f24000c1e1b00 */
[----:B----4-:R0:W4:Y:S01]  /*55a0*/  I2F.U64 R27, R4 ;  /* 0x00000004001b7312 */ /* 0x0101220000301000 */
[----:B------:R-:W-:Y:S05]  /*55b0*/  BRA `(.L_x_33196) ;  /* 0x0000002000007947 */ /* 0x000fea0003800000 */
.L_x_33215:
[----:B----4-:R-:W4:Y:S02]  /*55c0*/  LDG.E R4, [R4.64] ;  /* 0x0000002404047981 */ /* 0x010f24000c1e1900 */
[----:B----4-:R0:W4:Y:S02]  /*55d0*/  I2F.U32 R27, R4 ;  /* 0x00000004001b7306 */ /* 0x0101240000201000 */
.L_x_33196:
[----:B------:R-:W-:Y:S05]  /*55e0*/  BSYNC B6 ;  /* 0x0000000000067941 */ /* 0x000fea0003800000 */
.L_x_33190:
[----:B------:R-:W-:Y:S02]  /*55f0*/  IADD3 R28, R28, 0x80, RZ ;  /* 0x000000801c1c7810 */ /* 0x000fe40007ffe0ff */
.L_x_33162:
[----:B------:R-:W-:Y:S05]  /*5600*/  BSYNC B7 ;  /* 0x0000000000077941 */ /* 0x000fea0003800000 */
.L_x_33161:
        /* <DEDUP_REMOVED lines=23> */
.L_x_33223:
[----:B----4-:R-:W4:Y:S02]  /*5780*/  LDG.E.U8 R4, [R4.64] ;  /* 0x0000002404047981 */ /* 0x010f24000c1e1100 */
[----:B----4-:R0:W4:Y:S01]  /*5790*/  I2F.U16 R29, R4 ;  /* 0x00000004001d7306 */ /* 0x0101220000101000 */
[----:B------:R-:W-:Y:S05]  /*57a0*/  BRA `(.L_x_33225) ;  /* 0x00000ca000007947 */ /* 0x000fea0003800000 */
.L_x_33222:
        /* <DEDUP_REMOVED lines=9> */
.L_x_33227:
[----:B----4-:R-:W4:Y:S02]  /*5840*/  LDG.E R4, [R4.64] ;  /* 0x0000002404047981 */ /* 0x010f24000c1e1900 */
[----:B----4-:R0:W4:Y:S01]  /*5850*/  I2F R29, R4 ;  /* 0x00000004001d7306 */ /* 0x0101220000201400 */
[----:B------:R-:W-:Y:S05]  /*5860*/  BRA `(.L_x_33225) ;  /* 0x00000be000007947 */ /* 0x000fea0003800000 */
.L_x_33226:
[----:B----4-:R-:W4:Y:S02]  /*5870*/  LDG.E.U16 R4, [R4.64] ;  /* 0x0000002404047981 */ /* 0x010f24000c1e1500 */
[----:B----4-:R0:W4:Y:S01]  /*5880*/  I2F.S16 R29, R4 ;  /* 0x00000004001d7306 */ /* 0x0101220000101400 */
[----:B------:R-:W-:Y:S05]  /*5890*/  BRA `(.L_x_33225) ;  /* 0x00000bb000007947 */ /* 0x000fea0003800000 */
.L_x_33221:
        /* <DEDUP_REMOVED lines=8> */
.L_x_33229:
[----:B----4-:R-:W4:Y:S02]  /*5920*/  LDG.E.U16 R4, [R4.64] ;  /* 0x0000002404047981 */ /* 0x010f24000c1e1500 */
[----:B----4-:R-:W-:Y:S01]  /*5930*/  HADD2.F32 R29, -RZ, R4.H0_H0 ;  /* 0x20000004ff1d7230 */ /* 0x010fe20000004100 */
[----:B------:R-:W-:Y:S05]  /*5940*/  BRA `(.L_x_33225) ;  /* 0x00000b0000007947 */ /* 0x000fea0003800000 */
.L_x_33228:
        /* <DEDUP_REMOVED lines=8> */
.L_x_33231:
[----:B----4-:R-:W4:Y:S02]  /*59d0*/  LDG.E.U16 R4, [R4.64] ;  /* 0x0000002404047981 */ /* 0x010f24000c1e1500 */
[----:B----4-:R-:W-:Y:S01]  /*59e0*/  HADD2.F32 R29, -RZ, R4.H0_H0 ;  /* 0x20000004ff1d7230 */ /* 0x010fe20000004100 */
[----:B------:R-:W-:Y:S05]  /*59f0*/  BRA `(.L_x_33225) ;  /* 0x00000a5000007947 */ /* 0x000fea0003800000 */
.L_x_33230:
[----:B----4-:R-:W4:Y:S02]  /*5a00*/  LDG.E.64 R4, [R4.64] ;  /* 0x0000002404047981 */ /* 0x010f24000c1e1b00 */
[----:B----4-:R-:W0:Y:S01]  /*5a10*/  F2F.F32.F64 R29, R4 ;  /* 0x00000004001d7310 */ /* 0x010e220000301000 */
[----:B------:R-:W0:-:S14]  /*5a20*/  DSETP.GEU.AND P0, PT, |R4|, c[0x2][0x0], PT ;  /* 0x008000000400762a */ /* 0x000e1c0003f0e200 */
[----:B0-----:R-:W-:Y:S01]  /*5a30*/  @!P0 FMUL R29, R29, 1.175494350822287508e-38 ;  /* 0x008000001d1d8820 */ /* 0x001fe20000400000 */
[----:B------:R-:W-:Y:S05]  /*5a40*/  BRA `(.L_x_33225) ;  /* 0x00000a0000007947 */ /* 0x000fea0003800000 */
.L_x_33220:
        /* <DEDUP_REMOVED lines=12> */
.L_x_33234:
[----:B----4-:R-:W4:Y:S02]  /*5b10*/  LDG.E.64 R4, [R4.64] ;  /* 0x0000002404047981 */ /* 0x010f24000c1e1b00 */
[----:B----4-:R-:W0:Y:S01]  /*5b20*/  F2F.F32.F64 R29, R4 ;  /* 0x00000004001d7310 */ /* 0x010e220000301000 */
[----:B------:R-:W0:-:S14]  /*5b30*/  DSETP.GEU.AND P0, PT, |R4|, c[0x2][0x0], PT ;  /* 0x008000000400762a */ /* 0x000e1c0003f0e200 */
[----:B0-----:R-:W-:Y:S01]  /*5b40*/  @!P0 FMUL R29, R29, 1.175494350822287508e-38 ;  /* 0x008000001d1d8820 */ /* 0x001fe20000400000 */
[----:B------:R-:W-:Y:S05]  /*5b50*/  BRA `(.L_x_33225) ;  /* 0x000008f000007947 */ /* 0x000fea0003800000 */
.L_x_33233:
        /* <DEDUP_REMOVED lines=26> */
.L_x_33236:
        /* <DEDUP_REMOVED lines=13> */
.L_x_33235:
[----:B----4-:R-:W4:Y:S02]  /*5dd0*/  LDG.E.U16 R4, [R4.64] ;  /* 0x0000002404047981 */ /* 0x010f24000c1e1500 */
[----:B----4-:R-:W-:Y:S01]  /*5de0*/  PRMT R29, RZ, 0x5410, R4 ;  /* 0x00005410ff1d7816 */ /* 0x010fe20000000004 */
[----:B------:R-:W-:Y:S05]  /*5df0*/  BRA `(.L_x_33225) ;  /* 0x0000065000007947 */ /* 0x000fea0003800000 */
.L_x_33232:
        /* <DEDUP_REMOVED lines=11> */
.L_x_33239:
        /* <DEDUP_REMOVED lines=20> */
.L_x_33241:
[----:B------:R-:W-:Y:S05]  /*5ff0*/  BSYNC B0 ;  /* 0x0000000000007941 */ /* 0x000fea0003800000 */
.L_x_33240:
[----:B------:R-:W-:Y:S01]  /*6000*/  IMAD.SHL.U32 R2, R2, 0x100000, RZ ;  /* 0x0010000002027824 */ /* 0x000fe200078e00ff */
[----:B------:R-:W-:-:S04]  /*6010*/  LEA R0, R0, 0x3b800000, 0x17 ;  /* 0x3b80000000007811 */ /* 0x000fc800078eb8ff */
[----:B------:R-:W-:Y:S01]  /*6020*/  LOP3.LUT R29, R0, R2, R29, 0xfe, !PT ;  /* 0x00000002001d7212 */ /* 0x000fe200078efe1d */
[----:B------:R-:W-:Y:S05]  /*6030*/  BRA `(.L_x_33225) ;  /* 0x0000041000007947 */ /* 0x000fea0003800000 */
.L_x_33238:
        /* <DEDUP_REMOVED lines=20> */
.L_x_33243:
[----:B------:R-:W-:Y:S05]  /*6180*/  BSYNC B0 ;  /* 0x0000000000007941 */ /* 0x000fea0003800000 */
.L_x_33242:
[----:B------:R-:W-:Y:S01]  /*6190*/  IMAD.SHL.U32 R2, R2, 0x200000, RZ ;  /* 0x0020000002027824 */ /* 0x000fe200078e00ff */
[----:B------:R-:W-:-:S04]  /*61a0*/  LEA R0, R0, 0x37800000, 0x17 ;  /* 0x3780000000007811 */ /* 0x000fc800078eb8ff */
[----:B------:R-:W-:Y:S01]  /*61b0*/  LOP3.LUT R29, R0, R2, R29, 0xfe, !PT ;  /* 0x00000002001d7212 */ /* 0x000fe200078efe1d */
[----:B------:R-:W-:Y:S05]  /*61c0*/  BRA `(.L_x_33225) ;  /* 0x0000028000007947 */ /* 0x000fea0003800000 */
.L_x_33237:
        /* <DEDUP_REMOVED lines=14> */
.L_x_33224:
        /* <DEDUP_REMOVED lines=21> */
.L_x_33245:
[----:B----4-:R-:W4:Y:S02]  /*6400*/  LDG.E.64 R2, [R4.64] ;  /* 0x0000002404027981 */ /* 0x010f24000c1e1b00 */
[----:B----4-:R0:W4:Y:S01]  /*6410*/  I2F.U64 R29, R2 ;  /* 0x00000002001d7312 */ /* 0x0101220000301000 */
[----:B------:R-:W-:Y:S05]  /*6420*/  BRA `(.L_x_33225) ;  /* 0x0000002000007947 */ /* 0x000fea0003800000 */
.L_x_33244:
[----:B----4-:R-:W4:Y:S02]  /*6430*/  LDG.E R4, [R4.64] ;  /* 0x0000002404047981 */ /* 0x010f24000c1e1900 */
[----:B----4-:R0:W4:Y:S02]  /*6440*/  I2F.U32 R29, R4 ;  /* 0x00000004001d7306 */ /* 0x0101240000201000 */
.L_x_33225:
[----:B------:R-:W-:Y:S05]  /*6450*/  BSYNC B6 ;  /* 0x0000000000067941 */ /* 0x000fea0003800000 */
.L_x_33219:
        /* <DEDUP_REMOVED lines=17> */
.L_x_33249:
[----:B----4-:R-:W4:Y:S02]  /*6570*/  LDG.E.U8 R2, [R2.64] ;  /* 0x0000002402027981 */ /* 0x010f24000c1e1100 */
[----:B----4-:R0:W4:Y:S01]  /*6580*/  I2F.U16 R25, R2 ;  /* 0x0000000200197306 */ /* 0x0101220000101000 */
[----:B------:R-:W-:Y:S05]  /*6590*/  BRA `(.L_x_33218) ;  /* 0x00000c7000007947 */ /* 0x000fea0003800000 */
.L_x_33248:
        /* <DEDUP_REMOVED lines=9> */
.L_x_33252:
[----:B----4-:R-:W4:Y:S02]  /*6630*/  LDG.E R2, [R2.64] ;  /* 0x0000002402027981 */ /* 0x010f24000c1e1900 */
[----:B----4-:R0:W4:Y:S01]  /*6640*/  I2F R25, R2 ;  /* 0x0000000200197306 */ /* 0x0101220000201400 */
[----:B------:R-:W-:Y:S05]  /*6650*/  BRA `(.L_x_33218) ;  /* 0x00000bb000007947 */ /* 0x000fea0003800000 */
.L_x_33251:
[----:B----4-:R-:W4:Y:S02]  /*6660*/  LDG.E.U16 R2, [R2.64] ;  /* 0x0000002402027981 */ /* 0x010f24000c1e1500 */
[----:B----4-:R0:W4:Y:S01]  /*6670*/  I2F.S16 R25, R2 ;  /* 0x0000000200197306 */ /* 0x0101220000101400 */
[----:B------:R-:W-:Y:S05]  /*6680*/  BRA `(.L_x_33218) ;  /* 0x00000b8000007947 */ /* 0x000fea0003800000 */
.L_x_33247:
        /* <DEDUP_REMOVED lines=8> */
.L_x_33254:
[----:B----4-:R-:W4:Y:S02]  /*6710*/  LDG.E.U16 R2, [R2.64] ;  /* 0x0000002402027981 */ /* 0x010f24000c1e1500 */
[----:B----4-:R-:W-:Y:S01]  /*6720*/  HADD2.F32 R25, -RZ, R2.H0_H0 ;  /* 0x20000002ff197230 */ /* 0x010fe20000004100 */
[----:B------:R-:W-:Y:S05]  /*6730*/  BRA `(.L_x_33218) ;  /* 0x00000ad000007947 */ /* 0x000fea0003800000 */
.L_x_33253:
        /* <DEDUP_REMOVED lines=8> */
.L_x_33256:
[----:B----4-:R-:W4:Y:S02]  /*67c0*/  LDG.E.U16 R2, [R2.64] ;  /* 0x0000002402027981 */ /* 0x010f24000c1e1500 */
[----:B----4-:R-:W-:Y:S01]  /*67d0*/  HADD2.F32 R25, -RZ, R2.H0_H0 ;  /* 0x20000002ff197230 */ /* 0x010fe20000004100 */
[----:B------:R-:W-:Y:S05]  /*67e0*/  BRA `(.L_x_33218) ;  /* 0x00000a2000007947 */ /* 0x000fea0003800000 */
.L_x_33255:
[----:B----4-:R-:W4:Y:S02]  /*67f0*/  LDG.E.64 R2, [R2.64] ;  /* 0x0000002402027981 */ /* 0x010f24000c1e1b00 */
[----:B----4-:R-:W0:Y:S01]  /*6800*/  F2F.F32.F64 R25, R2 ;  /* 0x0000000200197310 */ /* 0x010e220000301000 */
[----:B------:R-:W0:-:S14]  /*6810*/  DSETP.GEU.AND P0, PT, |R2|, c[0x2][0x0], PT ;  /* 0x008000000200762a */ /* 0x000e1c0003f0e200 */
[----:B0-----:R-:W-:Y:S01]  /*6820*/  @!P0 FMUL R25, R25, 1.175494350822287508e-38 ;  /* 0x0080000019198820 */ /* 0x001fe20000400000 */
[----:B------:R-:W-:Y:S05]  /*6830*/  BRA `(.L_x_33218) ;  /* 0x000009d000007947 */ /* 0x000fea0003800000 */
.L_x_33246:
        /* <DEDUP_REMOVED lines=12> */
.L_x_33259:
[----:B----4-:R-:W4:Y:S02]  /*6900*/  LDG.E.64 R2, [R2.64] ;  /* 0x0000002402027981 */ /* 0x010f24000c1e1b00 */
[----:B----4-:R-:W0:Y:S01]  /*6910*/  F2F.F32.F64 R25, R2 ;  /* 0x0000000200197310 */ /* 0x010e220000301000 */
[----:B------:R-:W0:-:S14]  /*6920*/  DSETP.GEU.AND P0, PT, |R2|, c[0x2][0x0], PT ;  /* 0x008000000200762a */ /* 0x000e1c0003f0e200 */
[----:B0-----:R-:W-:Y:S01]  /*6930*/  @!P0 FMUL R25, R25, 1.175494350822287508e-38 ;  /* 0x0080000019198820 */ /* 0x001fe20000400000 */
[----:B------:R-:W-:Y:S05]  /*6940*/  BRA `(.L_x_33218) ;  /* 0x000008c000007947 */ /* 0x000fea0003800000 */
.L_x_33258:
        /* <DEDUP_REMOVED lines=26> */
.L_x_33261:
        /* <DEDUP_REMOVED lines=13> */
.L_x_33260:
[----:B----4-:R-:W4:Y:S02]  /*6bc0*/  LDG.E.U16 R2, [R2.64] ;  /* 0x0000002402027981 */ /* 0x010f24000c1e1500 */
[----:B----4-:R-:W-:Y:S01]  /*6bd0*/  PRMT R25, RZ, 0x5410, R2 ;  /* 0x00005410ff197816 */ /* 0x010fe20000000002 */
[----:B------:R-:W-:Y:S05]  /*6be0*/  BRA `(.L_x_33218) ;  /* 0x0000062000007947 */ /* 0x000fea0003800000 */
.L_x_33257:
        /* <DEDUP_REMOVED lines=11> */
.L_x_33264:
        /* <DEDUP_REMOVED lines=19> */
.L_x_33266:
[----:B------:R-:W-:Y:S05]  /*6dd0*/  BSYNC B0 ;  /* 0x0000000000007941 */ /* 0x000fea0003800000 */
.L_x_33265:
[----:B------:R-:W-:Y:S01]  /*6de0*/  IMAD.SHL.U32 R2, R2, 0x100000, RZ ;  /* 0x0010000002027824 */ /* 0x000fe200078e00ff */
[----:B------:R-:W-:-:S04]  /*6df0*/  LEA R0, R0, 0x3b800000, 0x17 ;  /* 0x3b80000000007811 */ /* 0x000fc800078eb8ff */
[----:B------:R-:W-:Y:S01]  /*6e00*/  LOP3.LUT R25, R0, R2, R25, 0xfe, !PT ;  /* 0x0000000200197212 */ /* 0x000fe200078efe19 */
[----:B------:R-:W-:Y:S05]  /*6e10*/  BRA `(.L_x_33218) ;  /* 0x000003f000007947 */ /* 0x000fea0003800000 */
.L_x_33263:
        /* <DEDUP_REMOVED lines=19> */
.L_x_33268:
[----:B------:R-:W-:Y:S05]  /*6f50*/  BSYNC B0 ;  /* 0x0000000000007941 */ /* 0x000fea0003800000 */
.L_x_33267:
[----:B------:R-:W-:Y:S01]  /*6f60*/  IMAD.SHL.U32 R2, R2, 0x200000, RZ ;  /* 0x0020000002027824 */ /* 0x000fe200078e00ff */
[----:B------:R-:W-:-:S04]  /*6f70*/  LEA R0, R0, 0x37800000, 0x17 ;  /* 0x3780000000007811 */ /* 0x000fc800078eb8ff */
[----:B------:R-:W-:Y:S01]  /*6f80*/  LOP3.LUT R25, R0, R2, R25, 0xfe, !PT ;  /* 0x0000000200197212 */ /* 0x000fe200078efe19 */
[----:B------:R-:W-:Y:S05]  /*6f90*/  BRA `(.L_x_33218) ;  /* 0x0000027000007947 */ /* 0x000fea0003800000 */
.L_x_33262:
        /* <DEDUP_REMOVED lines=14> */
.L_x_33250:
        /* <DEDUP_REMOVED lines=20> */
.L_x_33270:
[----:B----4-:R-:W4:Y:S02]  /*71c0*/  LDG.E.64 R2, [R2.64] ;  /* 0x0000002402027981 */ /* 0x010f24000c1e1b00 */
[----:B----4-:R0:W4:Y:S01]  /*71d0*/  I2F.U64 R25, R2 ;  /* 0x0000000200197312 */ /* 0x0101220000301000 */
[----:B------:R-:W-:Y:S05]  /*71e0*/  BRA `(.L_x_33218) ;  /* 0x0000002000007947 */ /* 0x000fea0003800000 */
.L_x_33269:
[----:B----4-:R-:W4:Y:S02]  /*71f0*/  LDG.E R2, [R2.64] ;  /* 0x0000002402027981 */ /* 0x010f24000c1e1900 */
[----:B----4-:R0:W4:Y:S02]  /*7200*/  I2F.U32 R25, R2 ;  /* 0x0000000200197306 */ /* 0x0101240000201000 */
.L_x_33218:
[----:B------:R-:W-:Y:S05]  /*7210*/  BSYNC B7 ;  /* 0x0000000000077941 */ /* 0x000fea0003800000 */
.L_x_33217:
        /* <DEDUP_REMOVED lines=40> */
.L_x_33276:
[----:B------:R0:W-:Y:S01]  /*74a0*/  STG.E.U8 [R2.64], R4 ;  /* 0x0000000402007986 */ /* 0x0001e2000c101124 */
[----:B------:R-:W-:Y:S05]  /*74b0*/  BRA `(.L_x_33272) ;  /* 0x00000d5000007947 */ /* 0x000fea0003800000 */
.L_x_33275:
        /* <DEDUP_REMOVED lines=9> */
.L_x_33279:
[----:B------:R0:W-:Y:S01]  /*7550*/  STG.E [R2.64], R4 ;  /* 0x0000000402007986 */ /* 0x0001e2000c101924 */
[----:B------:R-:W-:Y:S05]  /*7560*/  BRA `(.L_x_33272) ;  /* 0x00000ca000007947 */ /* 0x000fea0003800000 */
.L_x_33278:
[----:B------:R0:W-:Y:S01]  /*7570*/  STG.E.U16 [R2.64], R4 ;  /* 0x0000000402007986 */ /* 0x0001e2000c101524 */
[----:B------:R-:W-:Y:S05]  /*7580*/  BRA `(.L_x_33272) ;  /* 0x00000c8000007947 */ /* 0x000fea0003800000 */
.L_x_33274:
        /* <DEDUP_REMOVED lines=9> */
.L_x_33281:
[----:B------:R-:W0:Y:S02]  /*7620*/  I2F.S16 R0, R4 ;  /* 0x0000000400007306 */ /* 0x000e240000101400 */
[----:B0-----:R-:W-:-:S05]  /*7630*/  F2FP.PACK_AB R0, RZ, R0 ;  /* 0x00000000ff00723e */ /* 0x001fca00000000ff */
[----:B------:R0:W-:Y:S01]  /*7640*/  STG.E.U16 [R2.64], R0 ;  /* 0x0000000002007986 */ /* 0x0001e2000c101524 */
[----:B------:R-:W-:Y:S05]  /*7650*/  BRA `(.L_x_33272) ;  /* 0x00000bb000007947 */ /* 0x000fea0003800000 */
.L_x_33280:
        /* <DEDUP_REMOVED lines=10> */
.L_x_33283:
[----:B------:R-:W0:Y:S02]  /*7700*/  I2F.S16 R4, R4 ;  /* 0x0000000400047306 */ /* 0x000e240000101400 */
[----:B0-----:R-:W-:-:S04]  /*7710*/  F2FP.PACK_AB R5, RZ, R4 ;  /* 0x00000004ff05723e */ /* 0x001fc800000000ff */
[----:B------:R-:W-:-:S05]  /*7720*/  PRMT R5, R5, 0x5410, RZ ;  /* 0x0000541005057816 */ /* 0x000fca00000000ff */
[----:B------:R0:W-:Y:S01]  /*7730*/  STG.E [R2.64], R5 ;  /* 0x0000000502007986 */ /* 0x0001e2000c101924 */
[----:B------:R-:W-:Y:S05]  /*7740*/  BRA `(.L_x_33272) ;  /* 0x00000ac000007947 */ /* 0x000fea0003800000 */
.L_x_33282:
[----:B------:R-:W0:Y:S02]  /*7750*/  I2F.F64.S16 R4, R4 ;  /* 0x0000000400047312 */ /* 0x000e240000101c00 */
[----:B0-----:R0:W-:Y:S01]  /*7760*/  STG.E.64 [R2.64], R4 ;  /* 0x0000000402007986 */ /* 0x0011e2000c101b24 */
[----:B------:R-:W-:Y:S05]  /*7770*/  BRA `(.L_x_33272) ;  /* 0x00000a9000007947 */ /* 0x000fea0003800000 */
.L_x_33273:
        /* <DEDUP_REMOVED lines=10> */
.L_x_33286:
[----:B------:R-:W0:Y:S01]  /*7820*/  I2F.F64.S16 R4, R4 ;  /* 0x0000000400047312 */ /* 0x000e220000101c00 */
[----:B------:R-:W-:-:S05]  /*7830*/  CS2R R6, SRZ ;  /* 0x0000000000067805 */ /* 0x000fca000001ff00 */
[----:B0-----:R0:W-:Y:S01]  /*7840*/  STG.E.128 [R2.64], R4 ;  /* 0x0000000402007986 */ /* 0x0011e2000c101d24 */
[----:B------:R-:W-:Y:S05]  /*7850*/  BRA `(.L_x_33272) ;  /* 0x000009b000007947 */ /* 0x000fea0003800000 */
.L_x_33285:
        /* <DEDUP_REMOVED lines=21> */
.L_x_33290:
[----:B------:R-:W-:Y:S05]  /*79b0*/  BSYNC B0 ;  /* 0x0000000000007941 */ /* 0x000fea0003800000 */
.L_x_33289:
[----:B------:R-:W-:-:S05]  /*79c0*/  LOP3.LUT R5, R0, R5, RZ, 0xfc, !PT ;  /* 0x0000000500057212 */ /* 0x000fca00078efcff */
[----:B------:R0:W-:Y:S01]  /*79d0*/  STG.E.U8 [R2.64], R5 ;  /* 0x0000000502007986 */ /* 0x0001e2000c101124 */
[----:B------:R-:W-:Y:S05]  /*79e0*/  BRA `(.L_x_33272) ;  /* 0x0000082000007947 */ /* 0x000fea0003800000 */
.L_x_33288:
        /* <DEDUP_REMOVED lines=13> */
.L_x_33292:
[----:B------:R-:W-:Y:S01]  /*7ac0*/  IMAD.MOV.U32 R0, RZ, RZ, 0x7f ;  /* 0x0000007fff007424 */ /* 0x000fe200078e00ff */
[----:B------:R-:W-:-:S04]  /*7ad0*/  ISETP.GT.U32.AND P0, PT, R5, 0x7f800000, PT ;  /* 0x7f8000000500780c */ /* 0x000fc80003f04070 */
[----:B------:R-:W-:-:S04]  /*7ae0*/  SEL R0, R0, 0x7c, P0 ;  /* 0x0000007c00007807 */ /* 0x000fc80000000000 */
.L_x_33293:
[----:B------:R-:W-:Y:S05]  /*7af0*/  BSYNC B0 ;  /* 0x0000000000007941 */ /* 0x000fea0003800000 */
.L_x_33291:
[----:B------:R-:W-:-:S04]  /*7b00*/  LOP3.LUT R4, R7, 0x80000000, RZ, 0xc0, !PT ;  /* 0x8000000007047812 */ /* 0x000fc800078ec0ff */
[----:B------:R-:W-:-:S04]  /*7b10*/  SHF.R.U32.HI R5, RZ, 0x18, R4 ;  /* 0x00000018ff057819 */ /* 0x000fc80000011604 */
[----:B------:R-:W-:-:S05]  /*7b20*/  LOP3.LUT R5, R0, R5, RZ, 0xfc, !PT ;  /* 0x0000000500057212 */ /* 0x000fca00078efcff */
[----:B------:R0:W-:Y:S01]  /*7b30*/  STG.E.U8 [R2.64], R5 ;  /* 0x0000000502007986 */ /* 0x0001e2000c101124 */
[----:B------:R-:W-:Y:S05]  /*7b40*/  BRA `(.L_x_33272) ;  /* 0x000006c000007947 */ /* 0x000fea0003800000 */
.L_x_33287:
[----:B------:R-:W0:Y:S02]  /*7b50*/  I2F.S16 R0, R4 ;  /* 0x0000000400007306 */ /* 0x000e240000101400 */
[----:B0-----:R-:W-:-:S05]  /*7b60*/  F2FP.BF16.PACK_AB R0, RZ, R0 ;  /* 0x00000000ff00723e */ /* 0x001fca00000010ff */
[----:B------:R0:W-:Y:S01]  /*7b70*/  STG.E.U16 [R2.64], R0 ;  /* 0x0000000002007986 */ /* 0x0001e2000c101524 */
[----:B------:R-:W-:Y:S05]  /*7b80*/  BRA `(.L_x_33272) ;  /* 0x0000068000007947 */ /* 0x000fea0003800000 */
.L_x_33284:
        /* <DEDUP_REMOVED lines=10> */
.L_x_33296:
        /* <DEDUP_REMOVED lines=17> */
.L_x_33299:
[----:B------:R-:W-:-:S04]  /*7d40*/  LOP3.LUT R0, R7, 0x80000000, RZ, 0xc0, !PT ;  /* 0x8000000007007812 */ /* 0x000fc800078ec0ff */
[----:B------:R-:W-:-:S04]  /*7d50*/  SHF.R.U32.HI R5, RZ, 0x18, R0 ;  /* 0x00000018ff057819 */ /* 0x000fc80000011600 */
[----:B------:R-:W-:-:S04]  /*7d60*/  LOP3.LUT R4, R4, R5, RZ, 0xfc, !PT ;  /* 0x0000000504047212 */ /* 0x000fc800078efcff */
[----:B------:R-:W-:Y:S02]  /*7d70*/  PRMT R0, R4, 0x7610, R0 ;  /* 0x0000761004007816 */ /* 0x000fe40000000000 */
.L_x_33298:
[----:B------:R-:W-:Y:S05]  /*7d80*/  BSYNC B0 ;  /* 0x0000000000007941 */ /* 0x000fea0003800000 */
.L_x_33297:
[----:B------:R0:W-:Y:S01]  /*7d90*/  STG.E.U8 [R2.64], R0 ;  /* 0x0000000002007986 */ /* 0x0001e2000c101124 */
[----:B------:R-:W-:Y:S05]  /*7da0*/  BRA `(.L_x_33272) ;  /* 0x0000046000007947 */ /* 0x000fea0003800000 */
.L_x_33295:
        /* <DEDUP_REMOVED lines=17> */
.L_x_33302:
[----:B------:R-:W-:-:S04]  /*7ec0*/  LOP3.LUT R0, R7, 0x80000000, RZ, 0xc0, !PT ;  /* 0x8000000007007812 */ /* 0x000fc800078ec0ff */
[----:B------:R-:W-:-:S04]  /*7ed0*/  SHF.R.U32.HI R5, RZ, 0x18, R0 ;  /* 0x00000018ff057819 */ /* 0x000fc80000011600 */
[----:B------:R-:W-:-:S04]  /*7ee0*/  LOP3.LUT R4, R4, R5, RZ, 0xfc, !PT ;  /* 0x0000000504047212 */ /* 0x000fc800078efcff */
[----:B------:R-:W-:Y:S02]  /*7ef0*/  PRMT R0, R4, 0x7610, R0 ;  /* 0x0000761004007816 */ /* 0x000fe40000000000 */
.L_x_33301:
[----:B------:R-:W-:Y:S05]  /*7f00*/  BSYNC B0 ;  /* 0x0000000000007941 */ /* 0x000fea0003800000 */
.L_x_33300:
[----:B------:R0:W-:Y:S01]  /*7f10*/  STG.E.U8 [R2.64], R0 ;  /* 0x0000000002007986 */ /* 0x0001e2000c101124 */
[----:B------:R-:W-:Y:S05]  /*7f20*/  BRA `(.L_x_33272) ;  /* 0x000002e000007947 */ /* 0x000fea0003800000 */
.L_x_33294:
        /* <DEDUP_REMOVED lines=22> */
.L_x_33277:
        /* <DEDUP_REMOVED lines=20> */
.L_x_33304:
[----:B------:R-:W-:-:S05]  /*81d0*/  IMAD.MOV.U32 R5, RZ, RZ, RZ ;  /* 0x000000ffff057224 */ /* 0x000fca00078e00ff */
[----:B------:R0:W-:Y:S01]  /*81e0*/  STG.E.64 [R2.64], R4 ;  /* 0x0000000402007986 */ /* 0x0001e2000c101b24 */
[----:B------:R-:W-:Y:S05]  /*81f0*/  BRA `(.L_x_33272) ;  /* 0x0000001000007947 */ /* 0x000fea0003800000 */
.L_x_33303:
[----:B------:R0:W-:Y:S02]  /*8200*/  STG.E [R2.64], R4 ;  /* 0x0000000402007986 */ /* 0x0001e4000c101924 */
.L_x_33272:
[----:B--2---:R-:W-:Y:S05]  /*8210*/  BSYNC B6 ;  /* 0x0000000000067941 */ /* 0x004fea0003800000 */
.L_x_33271:
        /* <DEDUP_REMOVED lines=21> */
.L_x_33310:
[----:B------:R0:W-:Y:S01]  /*8370*/  STG.E.U8 [R2.64], R28 ;  /* 0x0000001c02007986 */ /* 0x0001e2000c101124 */
[----:B------:R-:W-:Y:S05]  /*8380*/  BRA `(.L_x_33312) ;  /* 0x00000d5000007947 */ /* 0x000fea0003800000 */
.L_x_33309:
        /* <DEDUP_REMOVED lines=9> */
.L_x_33314:
[----:B------:R0:W-:Y:S01]  /*8420*/  STG.E [R2.64], R28 ;  /* 0x0000001c02007986 */ /* 0x0001e2000c101924 */
[----:B------:R-:W-:Y:S05]  /*8430*/  BRA `(.L_x_33312) ;  /* 0x00000ca000007947 */ /* 0x000fea0003800000 */
.L_x_33313:
[----:B------:R0:W-:Y:S01]  /*8440*/  STG.E.U16 [R2.64], R28 ;  /* 0x0000001c02007986 */ /* 0x0001e2000c101524 */
[----:B------:R-:W-:Y:S05]  /*8450*/  BRA `(.L_x_33312) ;  /* 0x00000c8000007947 */ /* 0x000fea0003800000 */
.L_x_33308:
        /* <DEDUP_REMOVED lines=9> */
.L_x_33316:
[----:B------:R-:W0:Y:S02]  /*84f0*/  I2F.S16 R0, R28 ;  /* 0x0000001c00007306 */ /* 0x000e240000101400 */
[----:B0-----:R-:W-:-:S05]  /*8500*/  F2FP.PACK_AB R0, RZ, R0 ;  /* 0x00000000ff00723e */ /* 0x001fca00000000ff */
[----:B------:R0:W-:Y:S01]  /*8510*/  STG.E.U16 [R2.64], R0 ;  /* 0x0000000002007986 */ /* 0x0001e2000c101524 */
[----:B------:R-:W-:Y:S05]  /*8520*/  BRA `(.L_x_33312) ;  /* 0x00000bb000007947 */ /* 0x000fea0003800000 */
.L_x_33315:
        /* <DEDUP_REMOVED lines=10> */
.L_x_33318:
[----:B------:R-:W0:Y:S02]  /*85d0*/  I2F.S16 R28, R28 ;  /* 0x0000001c001c7306 */ /* 0x000e240000101400 */
[----:B0-----:R-:W-:-:S04]  /*85e0*/  F2FP.PACK_AB R5, RZ, R28 ;  /* 0x0000001cff05723e */ /* 0x001fc800000000ff */
[----:B------:R-:W-:-:S05]  /*85f0*/  PRMT R5, R5, 0x5410, RZ ;  /* 0x0000541005057816 */ /* 0x000fca00000000ff */
[----:B------:R0:W-:Y:S01]  /*8600*/  STG.E [R2.64], R5 ;  /* 0x0000000502007986 */ /* 0x0001e2000c101924 */
[----:B------:R-:W-:Y:S05]  /*8610*/  BRA `(.L_x_33312) ;  /* 0x00000ac000007947 */ /* 0x000fea0003800000 */
.L_x_33317:
[----:B------:R-:W0:Y:S02]  /*8620*/  I2F.F64.S16 R28, R28 ;  /* 0x0000001c001c7312 */ /* 0x000e240000101c00 */
[----:B0-----:R0:W-:Y:S01]  /*8630*/  STG.E.64 [R2.64], R28 ;  /* 0x0000001c02007986 */ /* 0x0011e2000c101b24 */
[----:B------:R-:W-:Y:S05]  /*8640*/  BRA `(.L_x_33312) ;  /* 0x00000a9000007947 */ /* 0x000fea0003800000 */
.L_x_33307:
        /* <DEDUP_REMOVED lines=10> */
.L_x_33321:
[----:B------:R-:W0:Y:S01]  /*86f0*/  I2F.F64.S16 R4, R28 ;  /* 0x0000001c00047312 */ /* 0x000e220000101c00 */
[----:B------:R-:W-:-:S05]  /*8700*/  CS2R R6, SRZ ;  /* 0x0000000000067805 */ /* 0x000fca000001ff00 */
[----:B0-----:R0:W-:Y:S01]  /*8710*/  STG.E.128 [R2.64], R4 ;  /* 0x0000000402007986 */ /* 0x0011e2000c101d24 */
[----:B------:R-:W-:Y:S05]  /*8720*/  BRA `(.L_x_33312) ;  /* 0x000009b000007947 */ /* 0x000fea0003800000 */
.L_x_33320:
        /* <DEDUP_REMOVED lines=21> */
.L_x_33325:
[----:B------:R-:W-:Y:S05]  /*8880*/  BSYNC B0 ;  /* 0x0000000000007941 */ /* 0x000fea0003800000 */
.L_x_33324:
[----:B------:R-:W-:-:S05]  /*8890*/  LOP3.LUT R5, R0, R5, RZ, 0xfc, !PT ;  /* 0x0000000500057212 */ /* 0x000fca00078efcff */
[----:B------:R0:W-:Y:S01]  /*88a0*/  STG.E.U8 [R2.64], R5 ;  /* 0x0000000502007986 */ /* 0x0001e2000c101124 */
[----:B------:R-:W-:Y:S05]  /*88b0*/  BRA `(.L_x_33312) ;  /* 0x0000082000007947 */ /* 0x000fea0003800000 */
.L_x_33323:
        /* <DEDUP_REMOVED lines=13> */
.L_x_33327:
[----:B------:R-:W-:Y:S01]  /*8990*/  IMAD.MOV.U32 R0, RZ, RZ, 0x7f ;  /* 0x0000007fff007424 */ /* 0x000fe200078e00ff */
[----:B------:R-:W-:-:S04]  /*89a0*/  ISETP.GT.U32.AND P0, PT, R4, 0x7f800000, PT ;  /* 0x7f8000000400780c */ /* 0x000fc80003f04070 */
[----:B------:R-:W-:-:S04]  /*89b0*/  SEL R0, R0, 0x7c, P0 ;  /* 0x0000007c00007807 */ /* 0x000fc80000000000 */
.L_x_33328:
[----:B------:R-:W-:Y:S05]  /*89c0*/  BSYNC B0 ;  /* 0x0000000000007941 */ /* 0x000fea0003800000 */
.L_x_33326:
[----:B------:R-:W-:-:S04]  /*89d0*/  LOP3.LUT R4, R5, 0x80000000, RZ, 0xc0, !PT ;  /* 0x8000000005047812 */ /* 0x000fc800078ec0ff */
[----:B------:R-:W-:-:S04]  /*89e0*/  SHF.R.U32.HI R5, RZ, 0x18, R4 ;  /* 0x00000018ff057819 */ /* 0x000fc80000011604 */
[----:B------:R-:W-:-:S05]  /*89f0*/  LOP3.LUT R5, R0, R5, RZ, 0xfc, !PT ;  /* 0x0000000500057212 */ /* 0x000fca00078efcff */
[----:B------:R0:W-:Y:S01]  /*8a00*/  STG.E.U8 [R2.64], R5 ;  /* 0x0000000502007986 */ /* 0x0001e2000c101124 */
[----:B------:R-:W-:Y:S05]  /*8a10*/  BRA `(.L_x_33312) ;  /* 0x000006c000007947 */ /* 0x000fea0003800000 */
.L_x_33322:
[----:B------:R-:W0:Y:S02]  /*8a20*/  I2F.S16 R0, R28 ;  /* 0x0000001c00007306 */ /* 0x000e240000101400 */
[----:B0-----:R-:W-:-:S05]  /*8a30*/  F2FP.BF16.PACK_AB R0, RZ, R0 ;  /* 0x00000000ff00723e */ /* 0x001fca00000010ff */
[----:B------:R0:W-:Y:S01]  /*8a40*/  STG.E.U16 [R2.64], R0 ;  /* 0x0000000002007986 */ /* 0x0001e2000c101524 */
[----:B------:R-:W-:Y:S05]  /*8a50*/  BRA `(.L_x_33312) ;  /* 0x0000068000007947 */ /* 0x000fea0003800000 */
.L_x_33319:
        /* <DEDUP_REMOVED lines=10> */
.L_x_33331:
        /* <DEDUP_REMOVED lines=17> */
.L_x_33334:
[----:B------:R-:W-:-:S04]  /*8c10*/  LOP3.LUT R0, R7, 0x80000000, RZ, 0xc0, !PT ;  /* 0x8000000007007812 */ /* 0x000fc800078ec0ff */
[----:B------:R-:W-:-:S04]  /*8c20*/  SHF.R.U32.HI R5, RZ, 0x18, R0 ;  /* 0x00000018ff057819 */ /* 0x000fc80000011600 */
[----:B------:R-:W-:-:S04]  /*8c30*/  LOP3.LUT R4, R4, R5, RZ, 0xfc, !PT ;  /* 0x0000000504047212 */ /* 0x000fc800078efcff */
[----:B------:R-:W-:Y:S02]  /*8c40*/  PRMT R0, R4, 0x7610, R0 ;  /* 0x0000761004007816 */ /* 0x000fe40000000000 */
.L_x_33333:
[----:B------:R-:W-:Y:S05]  /*8c50*/  BSYNC B0 ;  /* 0x0000000000007941 */ /* 0x000fea0003800000 */
.L_x_33332:
[----:B------:R0:W-:Y:S01]  /*8c60*/  STG.E.U8 [R2.64], R0 ;  /* 0x0000000002007986 */ /* 0x0001e2000c101124 */
[----:B------:R-:W-:Y:S05]  /*8c70*/  BRA `(.L_x_33312) ;  /* 0x0000046000007947 */ /* 0x000fea0003800000 */
.L_x_33330:
        /* <DEDUP_REMOVED lines=17> */
.L_x_33337:
[----:B------:R-:W-:-:S04]  /*8d90*/  LOP3.LUT R0, R7, 0x80000000, RZ, 0xc0, !PT ;  /* 0x8000000007007812 */ /* 0x000fc800078ec0ff */
[----:B------:R-:W-:-:S04]  /*8da0*/  SHF.R.U32.HI R5, RZ, 0x18, R0 ;  /* 0x00000018ff057819 */ /* 0x000fc80000011600 */
[----:B------:R-:W-:-:S04]  /*8db0*/  LOP3.LUT R4, R4, R5, RZ, 0xfc, !PT ;  /* 0x0000000504047212 */ /* 0x000fc800078efcff */
[----:B------:R-:W-:Y:S02]  /*8dc0*/  PRMT R0, R4, 0x7610, R0 ;  /* 0x0000761004007816 */ /* 0x000fe40000000000 */
.L_x_33336:
[----:B------:R-:W-:Y:S05]  /*8dd0*/  BSYNC B0 ;  /* 0x0000000000007941 */ /* 0x000fea0003800000 */
.L_x_33335:
[----:B------:R0:W-:Y:S01]  /*8de0*/  STG.E.U8 [R2.64], R0 ;  /* 0x0000000002007986 */ /* 0x0001e2000c101124 */
[----:B------:R-:W-:Y:S05]  /*8df0*/  BRA `(.L_x_33312) ;  /* 0x000002e000007947 */ /* 0x000fea0003800000 */
.L_x_33329:
        /* <DEDUP_REMOVED lines=22> */
.L_x_33311:
        /* <DEDUP_REMOVED lines=20> */
.L_x_33339:
[----:B------:R-:W-:-:S05]  /*90a0*/  IMAD.MOV.U32 R29, RZ, RZ, RZ ;  /* 0x000000ffff1d7224 */ /* 0x000fca00078e00ff */
[----:B------:R0:W-:Y:S01]  /*90b0*/  STG.E.64 [R2.64], R28 ;  /* 0x0000001c02007986 */ /* 0x0001e2000c101b24 */
[----:B------:R-:W-:Y:S05]  /*90c0*/  BRA `(.L_x_33312) ;  /* 0x0000001000007947 */ /* 0x000fea0003800000 */
.L_x_33338:
[----:B------:R0:W-:Y:S02]  /*90d0*/  STG.E [R2.64], R28 ;  /* 0x0000001c02007986 */ /* 0x0001e4000c101924 */
.L_x_33312:
        /* <DEDUP_REMOVED lines=21> */
.L_x_33343:
[----:B------:R0:W-:Y:S01]  /*9230*/  STG.E.U8 [R2.64], R26 ;  /* 0x0000001a02007986 */ /* 0x0001e2000c101124 */
[----:B------:R-:W-:Y:S05]  /*9240*/  BRA `(.L_x_33345) ;  /* 0x00000d5000007947 */ /* 0x000fea0003800000 */
.L_x_33342:
        /* <DEDUP_REMOVED lines=9> */
.L_x_33347:
[----:B------:R0:W-:Y:S01]  /*92e0*/  STG.E [R2.64], R26 ;  /* 0x0000001a02007986 */ /* 0x0001e2000c101924 */
[----:B------:R-:W-:Y:S05]  /*92f0*/  BRA `(.L_x_33345) ;  /* 0x00000ca000007947 */ /* 0x000fea0003800000 */
.L_x_33346:
[----:B------:R0:W-:Y:S01]  /*9300*/  STG.E.U16 [R2.64], R26 ;  /* 0x0000001a02007986 */ /* 0x0001e2000c101524 */
[----:B------:R-:W-:Y:S05]  /*9310*/  BRA `(.L_x_33345) ;  /* 0x00000c8000007947 */ /* 0x000fea0003800000 */
.L_x_33341:
        /* <DEDUP_REMOVED lines=9> */
.L_x_33349:
[----:B------:R-:W0:Y:S02]  /*93b0*/  I2F.S16 R0, R26 ;  /* 0x0000001a00007306 */ /* 0x000e240000101400 */
[----:B0-----:R-:W-:-:S05]  /*93c0*/  F2FP.PACK_AB R0, RZ, R0 ;  /* 0x00000000ff00723e */ /* 0x001fca00000000ff */
[----:B------:R0:W-:Y:S01]  /*93d0*/  STG.E.U16 [R2.64], R0 ;  /* 0x0000000002007986 */ /* 0x0001e2000c101524 */
[----:B------:R-:W-:Y:S05]  /*93e0*/  BRA `(.L_x_33345) ;  /* 0x00000bb000007947 */ /* 0x000fea0003800000 */
.L_x_33348:
        /* <DEDUP_REMOVED lines=10> */
.L_x_33351:
[----:B------:R-:W0:Y:S02]  /*9490*/  I2F.S16 R26, R26 ;  /* 0x0000001a001a7306 */ /* 0x000e240000101400 */
[----:B0-----:R-:W-:-:S04]  /*94a0*/  F2FP.PACK_AB R5, RZ, R26 ;  /* 0x0000001aff05723e */ /* 0x001fc800000000ff */
[----:B------:R-:W-:-:S05]  /*94b0*/  PRMT R5, R5, 0x5410, RZ ;  /* 0x0000541005057816 */ /* 0x000fca00000000ff */
[----:B------:R0:W-:Y:S01]  /*94c0*/  STG.E [R2.64], R5 ;  /* 0x0000000502007986 */ /* 0x0001e2000c101924 */
[----:B------:R-:W-:Y:S05]  /*94d0*/  BRA `(.L_x_33345) ;  /* 0x00000ac000007947 */ /* 0x000fea0003800000 */
.L_x_33350:
[----:B------:R-:W0:Y:S02]  /*94e0*/  I2F.F64.S16 R26, R26 ;  /* 0x0000001a001a7312 */ /* 0x000e240000101c00 */
[----:B0-----:R0:W-:Y:S01]  /*94f0*/  STG.E.64 [R2.64], R26 ;  /* 0x0000001a02007986 */ /* 0x0011e2000c101b24 */
[----:B------:R-:W-:Y:S05]  /*9500*/  BRA `(.L_x_33345) ;  /* 0x00000a9000007947 */ /* 0x000fea0003800000 */
.L_x_33340:
        /* <DEDUP_REMOVED lines=10> */
.L_x_33354:
[----:B------:R-:W0:Y:S01]  /*95b0*/  I2F.F64.S16 R4, R26 ;  /* 0x0000001a00047312 */ /* 0x000e220000101c00 */
[----:B------:R-:W-:-:S05]  /*95c0*/  CS2R R6, SRZ ;  /* 0x0000000000067805 */ /* 0x000fca000001ff00 */
[----:B0-----:R0:W-:Y:S01]  /*95d0*/  STG.E.128 [R2.64], R4 ;  /* 0x0000000402007986 */ /* 0x0011e2000c101d24 */
[----:B------:R-:W-:Y:S05]  /*95e0*/  BRA `(.L_x_33345) ;  /* 0x000009b000007947 */ /* 0x000fea0003800000 */
.L_x_33353:
        /* <DEDUP_REMOVED lines=21> */
.L_x_33358:
[----:B------:R-:W-:Y:S05]  /*9740*/  BSYNC B0 ;  /* 0x0000000000007941 */ /* 0x000fea0003800000 */
.L_x_33357:
[----:B------:R-:W-:-:S05]  /*9750*/  LOP3.LUT R5, R0, R5, RZ, 0xfc, !PT ;  /* 0x0000000500057212 */ /* 0x000fca00078efcff */
[----:B------:R0:W-:Y:S01]  /*9760*/  STG.E.U8 [R2.64], R5 ;  /* 0x0000000502007986 */ /* 0x0001e2000c101124 */
[----:B------:R-:W-:Y:S05]  /*9770*/  BRA `(.L_x_33345) ;  /* 0x0000082000007947 */ /* 0x000fea0003800000 */
.L_x_33356:
        /* <DEDUP_REMOVED lines=13> */
.L_x_33360:
[----:B------:R-:W-:Y:S01]  /*9850*/  IMAD.MOV.U32 R0, RZ, RZ, 0x7f ;  /* 0x0000007fff007424 */ /* 0x000fe200078e00ff */
[----:B------:R-:W-:-:S04]  /*9860*/  ISETP.GT.U32.AND P0, PT, R4, 0x7f800000, PT ;  /* 0x7f8000000400780c */ /* 0x000fc80003f04070 */
[----:B------:R-:W-:-:S04]  /*9870*/  SEL R0, R0, 0x7c, P0 ;  /* 0x0000007c00007807 */ /* 0x000fc80000000000 */
.L_x_33361:
[----:B------:R-:W-:Y:S05]  /*9880*/  BSYNC B0 ;  /* 0x0000000000007941 */ /* 0x000fea0003800000 */
.L_x_33359:
[----:B------:R-:W-:-:S04]  /*9890*/  LOP3.LUT R4, R5, 0x80000000, RZ, 0xc0, !PT ;  /* 0x8000000005047812 */ /* 0x000fc800078ec0ff */
[----:B------:R-:W-:-:S04]  /*98a0*/  SHF.R.U32.HI R5, RZ, 0x18, R4 ;  /* 0x00000018ff057819 */ /* 0x000fc80000011604 */
[----:B------:R-:W-:-:S05]  /*98b0*/  LOP3.LUT R5, R0, R5, RZ, 0xfc, !PT ;  /* 0x0000000500057212 */ /* 0x000fca00078efcff */
[----:B------:R0:W-:Y:S01]  /*98c0*/  STG.E.U8 [R2.64], R5 ;  /* 0x0000000502007986 */ /* 0x0001e2000c101124 */
[----:B------:R-:W-:Y:S05]  /*98d0*/  BRA `(.L_x_33345) ;  /* 0x000006c000007947 */ /* 0x000fea0003800000 */
.L_x_33355:
[----:B------:R-:W0:Y:S02]  /*98e0*/  I2F.S16 R0, R26 ;  /* 0x0000001a00007306 */ /* 0x000e240000101400 */
[----:B0-----:R-:W-:-:S05]  /*98f0*/  F2FP.BF16.PACK_AB R0, RZ, R0 ;  /* 0x00000000ff00723e */ /* 0x001fca00000010ff */
[----:B------:R0:W-:Y:S01]  /*9900*/  STG.E.U16 [R2.64], R0 ;  /* 0x0000000002007986 */ /* 0x0001e2000c101524 */
[----:B------:R-:W-:Y:S05]  /*9910*/  BRA `(.L_x_33345) ;  /* 0x0000068000007947 */ /* 0x000fea0003800000 */
.L_x_33352:
        /* <DEDUP_REMOVED lines=10> */
.L_x_33364:
        /* <DEDUP_REMOVED lines=17> */
.L_x_33367:
[----:B------:R-:W-:-:S04]  /*9ad0*/  LOP3.LUT R0, R7, 0x80000000, RZ, 0xc0, !PT ;  /* 0x8000000007007812 */ /* 0x000fc800078ec0ff */
[----:B------:R-:W-:-:S04]  /*9ae0*/  SHF.R.U32.HI R5, RZ, 0x18, R0 ;  /* 0x00000018ff057819 */ /* 0x000fc80000011600 */
[----:B------:R-:W-:-:S04]  /*9af0*/  LOP3.LUT R4, R4, R5, RZ, 0xfc, !PT ;  /* 0x0000000504047212 */ /* 0x000fc800078efcff */
[----:B------:R-:W-:Y:S02]  /*9b00*/  PRMT R0, R4, 0x7610, R0 ;  /* 0x0000761004007816 */ /* 0x000fe40000000000 */
.L_x_33366:
[----:B------:R-:W-:Y:S05]  /*9b10*/  BSYNC B0 ;  /* 0x0000000000007941 */ /* 0x000fea0003800000 */
.L_x_33365:
[----:B------:R0:W-:Y:S01]  /*9b20*/  STG.E.U8 [R2.64], R0 ;  /* 0x0000000002007986 */ /* 0x0001e2000c101124 */
[----:B------:R-:W-:Y:S05]  /*9b30*/  BRA `(.L_x_33345) ;  /* 0x0000046000007947 */ /* 0x000fea0003800000 */
.L_x_33363:
        /* <DEDUP_REMOVED lines=17> */
.L_x_33370:
[----:B------:R-:W-:-:S04]  /*9c50*/  LOP3.LUT R0, R7, 0x80000000, RZ, 0xc0, !PT ;  /* 0x8000000007007812 */ /* 0x000fc800078ec0ff */
[----:B------:R-:W-:-:S04]  /*9c60*/  SHF.R.U32.HI R5, RZ, 0x18, R0 ;  /* 0x00000018ff057819 */ /* 0x000fc80000011600 */
[----:B------:R-:W-:-:S04]  /*9c70*/  LOP3.LUT R4, R4, R5, RZ, 0xfc, !PT ;  /* 0x0000000504047212 */ /* 0x000fc800078efcff */
[----:B------:R-:W-:Y:S02]  /*9c80*/  PRMT R0, R4, 0x7610, R0 ;  /* 0x0000761004007816 */ /* 0x000fe40000000000 */
.L_x_33369:
[----:B------:R-:W-:Y:S05]  /*9c90*/  BSYNC B0 ;  /* 0x0000000000007941 */ /* 0x000fea0003800000 */
.L_x_33368:
[----:B------:R0:W-:Y:S01]  /*9ca0*/  STG.E.U8 [R2.64], R0 ;  /* 0x0000000002007986 */ /* 0x0001e2000c101124 */
[----:B------:R-:W-:Y:S05]  /*9cb0*/  BRA `(.L_x_33345) ;  /* 0x000002e000007947 */ /* 0x000fea0003800000 */
.L_x_33362:
        /* <DEDUP_REMOVED lines=22> */
.L_x_33344:
        /* <DEDUP_REMOVED lines=20> */
.L_x_33372:
[----:B------:R-:W-:-:S05]  /*9f60*/  IMAD.MOV.U32 R27, RZ, RZ, RZ ;  /* 0x000000ffff1b7224 */ /* 0x000fca00078e00ff */
[----:B------:R0:W-:Y:S01]  /*9f70*/  STG.E.64 [R2.64], R26 ;  /* 0x0000001a02007986 */ /* 0x0001e2000c101b24 */
[----:B------:R-:W-:Y:S05]  /*9f80*/  BRA `(.L_x_33345) ;  /* 0x0000001000007947 */ /* 0x000fea0003800000 */
.L_x_33371:
[----:B------:R0:W-:Y:S02]  /*9f90*/  STG.E [R2.64], R26 ;  /* 0x0000001a02007986 */ /* 0x0001e4000c101924 */
.L_x_33345:
[----:B------:R-:W-:Y:S02]  /*9fa0*/  IADD3 R17, R17, 0x80, RZ ;  /* 0x0000008011117810 */ /* 0x000fe40007ffe0ff */
.L_x_33306:
[----:B------:R-:W-:Y:S05]  /*9fb0*/  BSYNC B6 ;  /* 0x0000000000067941 */ /* 0x000fea0003800000 */
.L_x_33305:
        /* <DEDUP_REMOVED lines=19> */
.L_x_33376:
[----:B------:R-:W-:Y:S01]  /*a0f0*/  STG.E.U8 [R2.64], R24 ;  /* 0x0000001802007986 */ /* 0x000fe2000c101124 */
[----:B------:R-:W-:Y:S05]  /*a100*/  EXIT ;  /* 0x000000000000794d */ /* 0x000fea0003800000 */
.L_x_33375:
        /* <DEDUP_REMOVED lines=9> */
.L_x_33379:
[----:B------:R-:W-:Y:S01]  /*a1a0*/  STG.E [R2.64], R24 ;  /* 0x0000001802007986 */ /* 0x000fe2000c101924 */
[----:B------:R-:W-:Y:S05]  /*a1b0*/  EXIT ;  /* 0x000000000000794d */ /* 0x000fea0003800000 */
.L_x_33378:
[----:B------:R-:W-:Y:S01]  /*a1c0*/  STG.E.U16 [R2.64], R24 ;  /* 0x0000001802007986 */ /* 0x000fe2000c101524 */
[----:B------:R-:W-:Y:S05]  /*a1d0*/  EXIT ;  /* 0x000000000000794d */ /* 0x000fea0003800000 */
.L_x_33374:
        /* <DEDUP_REMOVED lines=9> */
.L_x_33381:
[----:B------:R-:W0:Y:S02]  /*a270*/  I2F.S16 R0, R24 ;  /* 0x0000001800007306 */ /* 0x000e240000101400 */
[----:B0-----:R-:W-:-:S05]  /*a280*/  F2FP.PACK_AB R0, RZ, R0 ;  /* 0x00000000ff00723e */ /* 0x001fca00000000ff */
[----:B------:R-:W-:Y:S01]  /*a290*/  STG.E.U16 [R2.64], R0 ;  /* 0x0000000002007986 */ /* 0x000fe2000c101524 */
[----:B------:R-:W-:Y:S05]  /*a2a0*/  EXIT ;  /* 0x000000000000794d */ /* 0x000fea0003800000 */
.L_x_33380:
        /* <DEDUP_REMOVED lines=10> */
.L_x_33383:
[----:B------:R-:W0:Y:S02]  /*a350*/  I2F.S16 R24, R24 ;  /* 0x0000001800187306 */ /* 0x000e240000101400 */
[----:B0-----:R-:W-:-:S04]  /*a360*/  F2FP.PACK_AB R5, RZ, R24 ;  /* 0x00000018ff05723e */ /* 0x001fc800000000ff */
[----:B------:R-:W-:-:S05]  /*a370*/  PRMT R5, R5, 0x5410, RZ ;  /* 0x0000541005057816 */ /* 0x000fca00000000ff */
[----:B------:R-:W-:Y:S01]  /*a380*/  STG.E [R2.64], R5 ;  /* 0x0000000502007986 */ /* 0x000fe2000c101924 */
[----:B------:R-:W-:Y:S05]  /*a390*/  EXIT ;  /* 0x000000000000794d */ /* 0x000fea0003800000 */
.L_x_33382:
[----:B------:R-:W0:Y:S02]  /*a3a0*/  I2F.F64.S16 R24, R24 ;  /* 0x0000001800187312 */ /* 0x000e240000101c00 */
[----:B0-----:R-:W-:Y:S01]  /*a3b0*/  STG.E.64 [R2.64], R24 ;  /* 0x0000001802007986 */ /* 0x001fe2000c101b24 */
[----:B------:R-:W-:Y:S05]  /*a3c0*/  EXIT ;  /* 0x000000000000794d */ /* 0x000fea0003800000 */
.L_x_33373:
        /* <DEDUP_REMOVED lines=10> */
.L_x_33386:
[----:B------:R-:W0:Y:S01]  /*a470*/  I2F.F64.S16 R24, R24 ;  /* 0x0000001800187312 */ /* 0x000e220000101c00 */
[----:B------:R-:W-:-:S05]  /*a480*/  CS2R R26, SRZ ;  /* 0x00000000001a7805 */ /* 0x000fca000001ff00 */
[----:B0-----:R-:W-:Y:S01]  /*a490*/  STG.E.128 [R2.64], R24 ;  /* 0x0000001802007986 */ /* 0x001fe2000c101d24 */
[----:B------:R-:W-:Y:S05]  /*a4a0*/  EXIT ;  /* 0x000000000000794d */ /* 0x000fea0003800000 */
.L_x_33385:
        /* <DEDUP_REMOVED lines=21> */
.L_x_33390:
[----:B------:R-:W-:Y:S05]  /*a600*/  BSYNC B0 ;  /* 0x0000000000007941 */ /* 0x000fea0003800000 */
.L_x_33389:
[----:B------:R-:W-:-:S05]  /*a610*/  LOP3.LUT R5, R0, R5, RZ, 0xfc, !PT ;  /* 0x0000000500057212 */ /* 0x000fca00078efcff */
[----:B------:R-:W-:Y:S01]  /*a620*/  STG.E.U8 [R2.64], R5 ;  /* 0x0000000502007986 */ /* 0x000fe2000c101124 */
[----:B------:R-:W-:Y:S05]  /*a630*/  EXIT ;  /* 0x000000000000794d */ /* 0x000fea0003800000 */
.L_x_33388:
        /* <DEDUP_REMOVED lines=13> */
.L_x_33392:
[----:B------:R-:W-:Y:S01]  /*a710*/  IMAD.MOV.U32 R0, RZ, RZ, 0x7f ;  /* 0x0000007fff007424 */ /* 0x000fe200078e00ff */
[----:B------:R-:W-:-:S04]  /*a720*/  ISETP.GT.U32.AND P0, PT, R4, 0x7f800000, PT ;  /* 0x7f8000000400780c */ /* 0x000fc80003f04070 */
[----:B------:R-:W-:-:S04]  /*a730*/  SEL R0, R0, 0x7c, P0 ;  /* 0x0000007c00007807 */ /* 0x000fc80000000000 */
.L_x_33393:
[----:B------:R-:W-:Y:S05]  /*a740*/  BSYNC B0 ;  /* 0x0000000000007941 */ /* 0x000fea0003800000 */
.L_x_33391:
[----:B------:R-:W-:-:S04]  /*a750*/  LOP3.LUT R4, R5, 0x80000000, RZ, 0xc0, !PT ;  /* 0x8000000005047812 */ /* 0x000fc800078ec0ff */
[----:B------:R-:W-:-:S04]  /*a760*/  SHF.R.U32.HI R5, RZ, 0x18, R4 ;  /* 0x00000018ff057819 */ /* 0x000fc80000011604 */
[----:B------:R-:W-:-:S05]  /*a770*/  LOP3.LUT R5, R0, R5, RZ, 0xfc, !PT ;  /* 0x0000000500057212 */ /* 0x000fca00078efcff */
[----:B------:R-:W-:Y:S01]  /*a780*/  STG.E.U8 [R2.64], R5 ;  /* 0x0000000502007986 */ /* 0x000fe2000c101124 */
[----:B------:R-:W-:Y:S05]  /*a790*/  EXIT ;  /* 0x000000000000794d */ /* 0x000fea0003800000 */
.L_x_33387:
[----:B------:R-:W0:Y:S02]  /*a7a0*/  I2F.S16 R0, R24 ;  /* 0x0000001800007306 */ /* 0x000e240000101400 */
[----:B0-----:R-:W-:-:S05]  /*a7b0*/  F2FP.BF16.PACK_AB R0, RZ, R0 ;  /* 0x00000000ff00723e */ /* 0x001fca00000010ff */
[----:B------:R-:W-:Y:S01]  /*a7c0*/  STG.E.U16 [R2.64], R0 ;  /* 0x0000000002007986 */ /* 0x000fe2000c101524 */
[----:B------:R-:W-:Y:S05]  /*a7d0*/  EXIT ;  /* 0x000000000000794d */ /* 0x000fea0003800000 */
.L_x_33384:
        /* <DEDUP_REMOVED lines=10> */
.L_x_33396:
        /* <DEDUP_REMOVED lines=17> */
.L_x_33399:
[----:B------:R-:W-:-:S04]  /*a990*/  LOP3.LUT R0, R7, 0x80000000, RZ, 0xc0, !PT ;  /* 0x8000000007007812 */ /* 0x000fc800078ec0ff */
[----:B------:R-:W-:-:S04]  /*a9a0*/  SHF.R.U32.HI R5, RZ, 0x18, R0 ;  /* 0x00000018ff057819 */ /* 0x000fc80000011600 */
[----:B------:R-:W-:-:S04]  /*a9b0*/  LOP3.LUT R4, R4, R5, RZ, 0xfc, !PT ;  /* 0x0000000504047212 */ /* 0x000fc800078efcff */
[----:B------:R-:W-:Y:S02]  /*a9c0*/  PRMT R0, R4, 0x7610, R0 ;  /* 0x0000761004007816 */ /* 0x000fe40000000000 */
.L_x_33398:
[----:B------:R-:W-:Y:S05]  /*a9d0*/  BSYNC B0 ;  /* 0x0000000000007941 */ /* 0x000fea0003800000 */
.L_x_33397:
[----:B------:R-:W-:Y:S01]  /*a9e0*/  STG.E.U8 [R2.64], R0 ;  /* 0x0000000002007986 */ /* 0x000fe2000c101124 */
[----:B------:R-:W-:Y:S05]  /*a9f0*/  EXIT ;  /* 0x000000000000794d */ /* 0x000fea0003800000 */
.L_x_33395:
        /* <DEDUP_REMOVED lines=17> */
.L_x_33402:
[----:B------:R-:W-:-:S04]  /*ab10*/  LOP3.LUT R0, R7, 0x80000000, RZ, 0xc0, !PT ;  /* 0x8000000007007812 */ /* 0x000fc800078ec0ff */
[----:B------:R-:W-:-:S04]  /*ab20*/  SHF.R.U32.HI R5, RZ, 0x18, R0 ;  /* 0x00000018ff057819 */ /* 0x000fc80000011600 */
[----:B------:R-:W-:-:S04]  /*ab30*/  LOP3.LUT R4, R4, R5, RZ, 0xfc, !PT ;  /* 0x0000000504047212 */ /* 0x000fc800078efcff */
[----:B------:R-:W-:Y:S02]  /*ab40*/  PRMT R0, R4, 0x7610, R0 ;  /* 0x0000761004007816 */ /* 0x000fe40000000000 */
.L_x_33401:
[----:B------:R-:W-:Y:S05]  /*ab50*/  BSYNC B0 ;  /* 0x0000000000007941 */ /* 0x000fea0003800000 */
.L_x_33400:
[----:B------:R-:W-:Y:S01]  /*ab60*/  STG.E.U8 [R2.64], R0 ;  /* 0x0000000002007986 */ /* 0x000fe2000c101124 */
[----:B------:R-:W-:Y:S05]  /*ab70*/  EXIT ;  /* 0x000000000000794d */ /* 0x000fea0003800000 */
.L_x_33394:
        /* <DEDUP_REMOVED lines=22> */
.L_x_33377:
        /* <DEDUP_REMOVED lines=20> */
.L_x_33404:
[----:B------:R-:W-:-:S05]  /*ae20*/  IMAD.MOV.U32 R25, RZ, RZ, RZ ;  /* 0x000000ffff197224 */ /* 0x000fca00078e00ff */
[----:B------:R-:W-:Y:S01]  /*ae30*/  STG.E.64 [R2.64], R24 ;  /* 0x0000001802007986 */ /* 0x000fe2000c101b24 */
[----:B------:R-:W-:Y:S05]  /*ae40*/  EXIT ;  /* 0x000000000000794d */ /* 0x000fea0003800000 */
.L_x_33403:
[----:B------:R-:W-:Y:S01]  /*ae50*/  STG.E [R2.64], R24 ;  /* 0x0000001802007986 */ /* 0x000fe2000c101924 */
[----:B------:R-:W-:Y:S05]  /*ae60*/  EXIT ;  /* 0x000000000000794d */ /* 0x000fea0003800000 */
.L_x_33405:
        /* <DEDUP_REMOVED lines=9> */
.L_x_42131:


//--------------------- .text._ZN2at6native18elementwise_kernelILi128ELi4EZNS0_22gpu_kernel_impl_nocastINS0_13BinaryFunctorIffbZZZNS0_23logical_and_kernel_cudaERNS_14TensorIteratorEENKUlvE0_clEvENKUlvE5_clEvEUlffE_EEEEvRNS_18TensorIteratorBaseERKT_EUliE_EEviT1_ --------------------------
	.section	.text._ZN2at6native18elementwise_kernelILi128ELi4EZNS0_22gpu_kernel_impl_nocastINS0_13BinaryFunctorIffbZZZNS0_23logical_and_kernel_cudaERNS_14TensorIteratorEENKUlvE0_clEvENKUlvE5_clEvEUlffE_EEEEvRNS_18TensorIteratorBaseERKT_EUliE_EEviT1_,"ax",@progbits
	.sectioninfo	@"SHI_REGISTERS=12"
	.align	128
        .global         _ZN2at6native18elementwise_kernelILi128ELi4EZNS0_22gpu_kernel_impl_nocastINS0_13BinaryFunctorIffbZZZNS0_23logical_and_kernel_cudaERNS_14TensorIteratorEENKUlvE0_clEvENKUlvE5_clEvEUlffE_EEEEvRNS_18TensorIteratorBaseERKT_EUliE_EEviT1_
        .type           _ZN2at6native18elementwise_kernelILi128ELi4EZNS0_22gpu_kernel_impl_nocastINS0_13BinaryFunctorIffbZZZNS0_23logical_and_kernel_cudaERNS_14TensorIteratorEENKUlvE0_clEvENKUlvE5_clEvEUlffE_EEEEvRNS_18TensorIteratorBaseERKT_EUliE_EEviT1_,@function
        .size           _ZN2at6native18elementwise_kernelILi128ELi4EZNS0_22gpu_kernel_impl_nocastINS0_13BinaryFunctorIffbZZZNS0_23logical_and_kernel_cudaERNS_14TensorIteratorEENKUlvE0_clEvENKUlvE5_clEvEUlffE_EEEEvRNS_18TensorIteratorBaseERKT_EUliE_EEviT1_,(.L_x_42132 - _ZN2at6native18elementwise_kernelILi128ELi4EZNS0_22gpu_kernel_impl_nocastINS0_13BinaryFunctorIffbZZZNS0_23logical_and_kernel_cudaERNS_14TensorIteratorEENKUlvE0_clEvENKUlvE5_clEvEUlffE_EEEEvRNS_18TensorIteratorBaseERKT_EUliE_EEviT1_)
        .other          _ZN2at6native18elementwise_kernelILi128ELi4EZNS0_22gpu_kernel_impl_nocastINS0_13BinaryFunctorIffbZZZNS0_23logical_and_kernel_cudaERNS_14TensorIteratorEENKUlvE0_clEvENKUlvE5_clEvEUlffE_EEEEvRNS_18TensorIteratorBaseERKT_EUliE_EEviT1_,@"STO_CUDA_ENTRY STV_DEFAULT"
_ZN2at6native18elementwise_kernelILi128ELi4EZNS0_22gpu_kernel_impl_nocastINS0_13BinaryFunctorIffbZZZNS0_23logical_and_kernel_cudaERNS_14TensorIteratorEENKUlvE0_clEvENKUlvE5_clEvEUlffE_EEEEvRNS_18TensorIteratorBaseERKT_EUliE_EEviT1_:
.text._ZN2at6native18elementwise_kernelILi128ELi4EZNS0_22gpu_kernel_impl_nocastINS0_13BinaryFunctorIffbZZZNS0_23logical_and_kernel_cudaERNS_14TensorIteratorEENKUlvE0_clEvENKUlvE5_clEvEUlffE_EEEEvRNS_18TensorIteratorBaseERKT_EUliE_EEviT1_:
        /* <DEDUP_REMOVED lines=261> */
.L_x_33408:
        /* <DEDUP_REMOVED lines=14> */
.L_x_33407:
[----:B------:R-:W-:Y:S05]  /*1130*/  BSYNC B0 ;  /* 0x0000000000007941 */ /* 0x000fea0003800000 */
.L_x_33406:
        /* <DEDUP_REMOVED lines=256> */
.L_x_33411:
        /* <DEDUP_REMOVED lines=269> */
.L_x_33412:
        /* <DEDUP_REMOVED lines=14> */
.L_x_33410:
[----:B------:R-:W-:Y:S05]  /*32f0*/  BSYNC B0 ;  /* 0x0000000000007941 */ /* 0x000fea0003800000 */
.L_x_33409:
        /* <DEDUP_REMOVED lines=255> */
.L_x_33413:
        /* <DEDUP_REMOVED lines=14> */
.L_x_33414:
        /* <DEDUP_REMOVED lines=11> */
.L_x_42132:


//--------------------- .text._ZN2at6native27unrolled_elementwise_kernelINS0_13BinaryFunctorIffbZZZNS0_23logical_and_kernel_cudaERNS_14TensorIteratorEENKUlvE0_clEvENKUlvE5_clEvEUlffE_EESt5arrayIPcLm3EELi4E23TrivialOffsetCalculatorILi2EjESC_ILi1EjENS0_6memory15LoadWithoutCastENSF_16StoreWithoutCastEEEviT_T0_T2_T3_T4_T5_ --------------------------
	.section	.text._ZN2at6native27unrolled_elementwise_kernelINS0_13BinaryFunctorIffbZZZNS0_23logical_and_kernel_cudaERNS_14TensorIteratorEENKUlvE0_clEvENKUlvE5_clEvEUlffE_EESt5arrayIPcLm3EELi4E23TrivialOffsetCalculatorILi2EjESC_ILi1EjENS0_6memory15LoadWithoutCastENSF_16StoreWithoutCastEEEviT_T0_T2_T3_T4_T5_,"ax",@progbits
	.sectioninfo	@"SHI_REGISTERS=25"
	.align	128
        .global         _ZN2at6native27unrolled_elementwise_kernelINS0_13BinaryFunctorIffbZZZNS0_23logical_and_kernel_cudaERNS_14TensorIteratorEENKUlvE0_clEvENKUlvE5_clEvEUlffE_EESt5arrayIPcLm3EELi4E23TrivialOffsetCalculatorILi2EjESC_ILi1EjENS0_6memory15LoadWithoutCastENSF_16StoreWithoutCastEEEviT_T0_T2_T3_T4_T5_
        .type           _ZN2at6native27unrolled_elementwise_kernelINS0_13BinaryFunctorIffbZZZNS0_23logical_and_kernel_cudaERNS_14TensorIteratorEENKUlvE0_clEvENKUlvE5_clEvEUlffE_EESt5arrayIPcLm3EELi4E23TrivialOffsetCalculatorILi2EjESC_ILi1EjENS0_6memory15LoadWithoutCastENSF_16StoreWithoutCastEEEviT_T0_T2_T3_T4_T5_,@function
        .size           _ZN2at6native27unrolled_elementwise_kernelINS0_13BinaryFunctorIffbZZZNS0_23logical_and_kernel_cudaERNS_14TensorIteratorEENKUlvE0_clEvENKUlvE5_clEvEUlffE_EESt5arrayIPcLm3EELi4E23TrivialOffsetCalculatorILi2EjESC_ILi1EjENS0_6memory15LoadWithoutCastENSF_16StoreWithoutCastEEEviT_T0_T2_T3_T4_T5_,(.L_x_42133 - _ZN2at6native27unrolled_elementwise_kernelINS0_13BinaryFunctorIffbZZZNS0_23logical_and_kernel_cudaERNS_14TensorIteratorEENKUlvE0_clEvENKUlvE5_clEvEUlffE_EESt5arrayIPcLm3EELi4E23TrivialOffsetCalculatorILi2EjESC_ILi1EjENS0_6memory15LoadWithoutCastENSF_16StoreWithoutCastEEEviT_T0_T2_T3_T4_T5_)
        .other          _ZN2at6native27unrolled_elementwise_kernelINS0_13BinaryFunctorIffbZZZNS0_23logical_and_kernel_cudaERNS_14TensorIteratorEENKUlvE0_clEvENKUlvE5_clEvEUlffE_EESt5arrayIPcLm3EELi4E23TrivialOffsetCalculatorILi2EjESC_ILi1EjENS0_6memory15LoadWithoutCastENSF_16StoreWithoutCastEEEviT_T0_T2_T3_T4_T5_,@"STO_CUDA_ENTRY STV_DEFAULT"
_ZN2at6native27unrolled_elementwise_kernelINS0_13BinaryFunctorIffbZZZNS0_23logical_and_kernel_cudaERNS_14TensorIteratorEENKUlvE0_clEvENKUlvE5_clEvEUlffE_EESt5arrayIPcLm3EELi4E23TrivialOffsetCalculatorILi2EjESC_ILi1EjENS0_6memory15LoadWithoutCastENSF_16StoreWithoutCastEEEviT_T0_T2_T3_T4_T5_:
.text._ZN2at6native27unrolled_elementwise_kernelINS0_13BinaryFunctorIffbZZZNS0_23logical_and_kernel_cudaERNS_14TensorIteratorEENKUlvE0_clEvENKUlvE5_clEvEUlffE_EESt5arrayIPcLm3EELi4E23TrivialOffsetCalculatorILi2EjESC_ILi1EjENS0_6memory15LoadWithoutCastENSF_16StoreWithoutCastEEEviT_T0_T2_T3_T4_T5_:
        /* <DEDUP_REMOVED lines=75> */
.L_x_33416:
[----:B--2---:R-:W-:Y:S05]  /*04b0*/  BSYNC B0 ;  /* 0x0000000000007941 */ /* 0x004fea0003800000 */
.L_x_33415:
        /* <DEDUP_REMOVED lines=11> */
.L_x_33417:
        /* <DEDUP_REMOVED lines=9> */
.L_x_42133:


//--------------------- .text._ZN2at6native29vectorized_elementwise_kernelILi2ENS0_13BinaryFunctorIffbZZZNS0_23logical_and_kernel_cudaERNS_14TensorIteratorEENKUlvE0_clEvENKUlvE5_clEvEUlffE_EESt5arrayIPcLm3EEEEviT0_T1_ --------------------------
	.section	.text._ZN2at6native29vectorized_elementwise_kernelILi2ENS0_13BinaryFunctorIffbZZZNS0_23logical_and_kernel_cudaERNS_14TensorIteratorEENKUlvE0_clEvENKUlvE5_clEvEUlffE_EESt5arrayIPcLm3EEEEviT0_T1_,"ax",@progbits
	.sectioninfo	@"SHI_REGISTERS=32"
	.align	128
        .global         _ZN2at6native29vectorized_elementwise_kernelILi2ENS0_13BinaryFunctorIffbZZZNS0_23logical_and_kernel_cudaERNS_14TensorIteratorEENKUlvE0_clEvENKUlvE5_clEvEUlffE_EESt5arrayIPcLm3EEEEviT0_T1_
        .type           _ZN2at6native29vectorized_elementwise_kernelILi2ENS0_13BinaryFunctorIffbZZZNS0_23logical_and_kernel_cudaERNS_14TensorIteratorEENKUlvE0_clEvENKUlvE5_clEvEUlffE_EESt5arrayIPcLm3EEEEviT0_T1_,@function
        .size           _ZN2at6native29vectorized_elementwise_kernelILi2ENS0_13BinaryFunctorIffbZZZNS0_23logical_and_kernel_cudaERNS_14TensorIteratorEENKUlvE0_clEvENKUlvE5_clEvEUlffE_EESt5arrayIPcLm3EEEEviT0_T1_,(.L_x_42134 - _ZN2at6native29vectorized_elementwise_kernelILi2ENS0_13BinaryFunctorIffbZZZNS0_23logical_and_kernel_cudaERNS_14TensorIteratorEENKUlvE0_clEvENKUlvE5_clEvEUlffE_EESt5arrayIPcLm3EEEEviT0_T1_)
        .other          _ZN2at6native29vectorized_elementwise_kernelILi2ENS0_13BinaryFunctorIffbZZZNS0_23logical_and_kernel_cudaERNS_14TensorIteratorEENKUlvE0_clEvENKUlvE5_clEvEUlffE_EESt5arrayIPcLm3EEEEviT0_T1_,@"STO_CUDA_ENTRY STV_DEFAULT"
_ZN2at6native29vectorized_elementwise_kernelILi2ENS0_13BinaryFunctorIffbZZZNS0_23logical_and_kernel_cudaERNS_14TensorIteratorEENKUlvE0_clEvENKUlvE5_clEvEUlffE_EESt5arrayIPcLm3EEEEviT0_T1_:
.text._ZN2at6native29vectorized_elementwise_kernelILi2ENS0_13BinaryFunctorIffbZZZNS0_23logical_and_kernel_cudaERNS_14TensorIteratorEENKUlvE0_clEvENKUlvE5_clEvEUlffE_EESt5arrayIPcLm3EEEEviT0_T1_:
        /* <DEDUP_REMOVED lines=65> */
.L_x_33418:
        /* <DEDUP_REMOVED lines=128> */
.L_x_33421:
[----:B------:R-:W-:-:S13]  /*0c10*/  ISETP.GE.AND P0, PT, R5, R2, PT ;  /* 0x000000020500720c */ /* 0x000fda0003f06270 */
[----:B------:R-:W-:Y:S05]  /*0c20*/  @P0 BRA `(.L_x_33423) ;  /* 0x000000c000000947 */ /* 0x000fea0003800000 */
[----:B0-----:R-:W-:Y:S01]  /*0c30*/  IMAD.IADD R6, R0, 0x1, R5 ;  /* 0x0000000100067824 */ /* 0x001fe200078e0205 */
[----:B------:R-:W-:-:S04]  /*0c40*/  IADD3 R5, R5, 0x80, RZ ;  /* 0x0000008005057810 */ /* 0x000fc80007ffe0ff */
[----:B------:R-:W-:-:S05]  /*0c50*/  IADD3 R6, P0, R6, c[0x0][0x168], RZ ;  /* 0x00005a0006067a10 */ /* 0x000fca0007f1e0ff */
[----:B------:R-:W-:-:S05]  /*0c60*/  IMAD.X R7, RZ, RZ, c[0x0][0x16c], P0 ;  /* 0x00005b00ff077624 */ /* 0x000fca00000e06ff */
[----:B------:R0:W-:Y:S03]  /*0c70*/  STG.E.U8 [R6.64], R3 ;  /* 0x0000000306007986 */ /* 0x0001e6000c101104 */
.L_x_33422:
[----:B------:R-:W-:-:S13]  /*0c80*/  ISETP.GE.AND P0, PT, R5, R2, PT ;  /* 0x000000020500720c */ /* 0x000fda0003f06270 */
[----:B------:R-:W-:Y:S05]  /*0c90*/  @P0 BRA `(.L_x_33424) ;  /* 0x000000d000000947 */ /* 0x000fea0003800000 */
[----:B0-----:R-:W-:Y:S01]  /*0ca0*/  IMAD.IADD R6, R0, 0x1, R5 ;  /* 0x0000000100067824 */ /* 0x001fe200078e0205 */
[----:B------:R-:W-:-:S04]  /*0cb0*/  IADD3 R5, R5, 0x80, RZ ;  /* 0x0000008005057810 */ /* 0x000fc80007ffe0ff */
[----:B------:R-:W-:-:S05]  /*0cc0*/  IADD3 R6, P0, R6, c[0x0][0x168], RZ ;  /* 0x00005a0006067a10 */ /* 0x000fca0007f1e0ff */
[----:B------:R-:W-:-:S05]  /*0cd0*/  IMAD.X R7, RZ, RZ, c[0x0][0x16c], P0 ;  /* 0x00005b00ff077624 */ /* 0x000fca00000e06ff */
[----:B------:R0:W-:Y:S03]  /*0ce0*/  STG.E.U8 [R6.64], R15 ;  /* 0x0000000f06007986 */ /* 0x0001e6000c101104 */
.L_x_33423:
        /* <DEDUP_REMOVED lines=8> */
.L_x_33424:
[----:B------:R-:W-:Y:S05]  /*0d70*/  BSYNC B1 ;  /* 0x0000000000017941 */ /* 0x000fea0003800000 */
.L_x_33420:
[----:B------:R-:W-:-:S13]  /*0d80*/  ISETP.GE.AND P0, PT, R5, R2, PT ;  /* 0x000000020500720c */ /* 0x000fda0003f06270 */
[----:B0-----:R-:W-:Y:S01]  /*0d90*/  @!P0 IMAD.IADD R6, R0, 0x1, R5 ;  /* 0x0000000100068824 */ /* 0x001fe200078e0205 */
[----:B------:R-:W-:-:S04]  /*0da0*/  @!P0 IADD3 R5, R5, 0x80, RZ ;  /* 0x0000008005058810 */ /* 0x000fc80007ffe0ff */
[----:B------:R-:W-:-:S05]  /*0db0*/  @!P0 IADD3 R6, P1, R6, c[0x0][0x168], RZ ;  /* 0x00005a0006068a10 */ /* 0x000fca0007f3e0ff */
[----:B------:R-:W-:-:S05]  /*0dc0*/  @!P0 IMAD.X R7, RZ, RZ, c[0x0][0x16c], P1 ;  /* 0x00005b00ff078624 */ /* 0x000fca00008e06ff */
[----:B------:R0:W-:Y:S03]  /*0dd0*/  @!P0 STG.E.U8 [R6.64], R17 ;  /* 0x0000001106008986 */ /* 0x0001e6000c101104 */
.L_x_33425:
[----:B------:R-:W-:Y:S05]  /*0de0*/  BSYNC B0 ;  /* 0x0000000000007941 */ /* 0x000fea0003800000 */
.L_x_33419:
        /* <DEDUP_REMOVED lines=9> */
.L_x_33426:
        /* <DEDUP_REMOVED lines=16> */
.L_x_42134:


//--------------------- .text._ZN2at6native29vectorized_elementwise_kernelILi4ENS0_13BinaryFunctorIffbZZZNS0_23logical_and_kernel_cudaERNS_14TensorIteratorEENKUlvE0_clEvENKUlvE5_clEvEUlffE_EESt5arrayIPcLm3EEEEviT0_T1_ --------------------------
	.section	.text._ZN2at6native29vectorized_elementwise_kernelILi4ENS0_13BinaryFunctorIffbZZZNS0_23logical_and_kernel_cudaERNS_14TensorIteratorEENKUlvE0_clEvENKUlvE5_clEvEUlffE_EESt5arrayIPcLm3EEEEviT0_T1_,"ax",@progbits
	.sectioninfo	@"SHI_REGISTERS=32"
	.align	128
        .global         _ZN2at6native29vectorized_elementwise_kernelILi4ENS0_13BinaryFunctorIffbZZZNS0_23logical_and_kernel_cudaERNS_14TensorIteratorEENKUlvE0_clEvENKUlvE5_clEvEUlffE_EESt5arrayIPcLm3EEEEviT0_T1_
        .type           _ZN2at6native29vectorized_elementwise_kernelILi4ENS0_13BinaryFunctorIffbZZZNS0_23logical_and_kernel_cudaERNS_14TensorIteratorEENKUlvE0_clEvENKUlvE5_clEvEUlffE_EESt5arrayIPcLm3EEEEviT0_T1_,@function
        .size           _ZN2at6native29vectorized_elementwise_kernelILi4ENS0_13BinaryFunctorIffbZZZNS0_23logical_and_kernel_cudaERNS_14TensorIteratorEENKUlvE0_clEvENKUlvE5_clEvEUlffE_EESt5arrayIPcLm3EEEEviT0_T1_,(.L_x_42135 - _ZN2at6native29vectorized_elementwise_kernelILi4ENS0_13BinaryFunctorIffbZZZNS0_23logical_and_kernel_cudaERNS_14TensorIteratorEENKUlvE0_clEvENKUlvE5_clEvEUlffE_EESt5arrayIPcLm3EEEEviT0_T1_)
        .other          _ZN2at6native29vectorized_elementwise_kernelILi4ENS0_13BinaryFunctorIffbZZZNS0_23logical_and_kernel_cudaERNS_14TensorIteratorEENKUlvE0_clEvENKUlvE5_clEvEUlffE_EESt5arrayIPcLm3EEEEviT0_T1_,@"STO_CUDA_ENTRY STV_DEFAULT"
_ZN2at6native29vectorized_elementwise_kernelILi4ENS0_13BinaryFunctorIffbZZZNS0_23logical_and_kernel_cudaERNS_14TensorIteratorEENKUlvE0_clEvENKUlvE5_clEvEUlffE_EESt5arrayIPcLm3EEEEviT0_T1_:
.text._ZN2at6native29vectorized_elementwise_kernelILi4ENS0_13BinaryFunctorIffbZZZNS0_23logical_and_kernel_cudaERNS_14TensorIteratorEENKUlvE0_clEvENKUlvE5_clEvEUlffE_EESt5arrayIPcLm3EEEEviT0_T1_:
        /* <DEDUP_REMOVED lines=61> */
.L_x_33427:
        /* <DEDUP_REMOVED lines=128> */
.L_x_33430:
[----:B------:R-:W-:-:S13]  /*0bd0*/  ISETP.GE.AND P0, PT, R5, R2, PT ;  /* 0x000000020500720c */ /* 0x000fda0003f06270 */
[----:B------:R-:W-:Y:S05]  /*0be0*/  @P0 BRA `(.L_x_33432) ;  /* 0x000000c000000947 */ /* 0x000fea0003800000 */
[----:B0-----:R-:W-:Y:S01]  /*0bf0*/  IMAD.IADD R6, R0, 0x1, R5 ;  /* 0x0000000100067824 */ /* 0x001fe200078e0205 */
[----:B------:R-:W-:-:S04]  /*0c00*/  IADD3 R5, R5, 0x80, RZ ;  /* 0x0000008005057810 */ /* 0x000fc80007ffe0ff */
[----:B------:R-:W-:-:S05]  /*0c10*/  IADD3 R6, P0, R6, c[0x0][0x168], RZ ;  /* 0x00005a0006067a10 */ /* 0x000fca0007f1e0ff */
[----:B------:R-:W-:-:S05]  /*0c20*/  IMAD.X R7, RZ, RZ, c[0x0][0x16c], P0 ;  /* 0x00005b00ff077624 */ /* 0x000fca00000e06ff */
[----:B------:R0:W-:Y:S03]  /*0c30*/  STG.E.U8 [R6.64], R3 ;  /* 0x0000000306007986 */ /* 0x0001e6000c101104 */
.L_x_33431:
[----:B------:R-:W-:-:S13]  /*0c40*/  ISETP.GE.AND P0, PT, R5, R2, PT ;  /* 0x000000020500720c */ /* 0x000fda0003f06270 */
[----:B------:R-:W-:Y:S05]  /*0c50*/  @P0 BRA `(.L_x_33433) ;  /* 0x000000d000000947 */ /* 0x000fea0003800000 */
[----:B0-----:R-:W-:Y:S01]  /*0c60*/  IMAD.IADD R6, R0, 0x1, R5 ;  /* 0x0000000100067824 */ /* 0x001fe200078e0205 */
[----:B------:R-:W-:-:S04]  /*0c70*/  IADD3 R5, R5, 0x80, RZ ;  /* 0x0000008005057810 */ /* 0x000fc80007ffe0ff */
[----:B------:R-:W-:-:S05]  /*0c80*/  IADD3 R6, P0, R6, c[0x0][0x168], RZ ;  /* 0x00005a0006067a10 */ /* 0x000fca0007f1e0ff */
[----:B------:R-:W-:-:S05]  /*0c90*/  IMAD.X R7, RZ, RZ, c[0x0][0x16c], P0 ;  /* 0x00005b00ff077624 */ /* 0x000fca00000e06ff */
[----:B------:R0:W-:Y:S03]  /*0ca0*/  STG.E.U8 [R6.64], R15 ;  /* 0x0000000f06007986 */ /* 0x0001e6000c101104 */
.L_x_33432:
        /* <DEDUP_REMOVED lines=8> */
.L_x_33433:
[----:B------:R-:W-:Y:S05]  /*0d30*/  BSYNC B1 ;  /* 0x0000000000017941 */ /* 0x000fea0003800000 */
.L_x_33429:
[----:B------:R-:W-:-:S13]  /*0d40*/  ISETP.GE.AND P0, PT, R5, R2, PT ;  /* 0x000000020500720c */ /* 0x000fda0003f06270 */
[----:B0-----:R-:W-:Y:S01]  /*0d50*/  @!P0 IMAD.IADD R6, R0, 0x1, R5 ;  /* 0x0000000100068824 */ /* 0x001fe200078e0205 */
[----:B------:R-:W-:-:S04]  /*0d60*/  @!P0 IADD3 R5, R5, 0x80, RZ ;  /* 0x0000008005058810 */ /* 0x000fc80007ffe0ff */
[----:B------:R-:W-:-:S05]  /*0d70*/  @!P0 IADD3 R6, P1, R6, c[0x0][0x168], RZ ;  /* 0x00005a0006068a10 */ /* 0x000fca0007f3e0ff */
[----:B------:R-:W-:-:S05]  /*0d80*/  @!P0 IMAD.X R7, RZ, RZ, c[0x0][0x16c], P1 ;  /* 0x00005b00ff078624 */ /* 0x000fca00008e06ff */
[----:B------:R0:W-:Y:S03]  /*0d90*/  @!P0 STG.E.U8 [R6.64], R17 ;  /* 0x0000001106008986 */ /* 0x0001e6000c101104 */
.L_x_33434:
[----:B------:R-:W-:Y:S05]  /*0da0*/  BSYNC B0 ;  /* 0x0000000000007941 */ /* 0x000fea0003800000 */
.L_x_33428:
        /* <DEDUP_REMOVED lines=9> */
.L_x_33435:
        /* <DEDUP_REMOVED lines=12> */
.L_x_42135:


//--------------------- .text._ZN2at6native29vectorized_elementwise_kernelILi8ENS0_13BinaryFunctorIffbZZZNS0_23logical_and_kernel_cudaERNS_14TensorIteratorEENKUlvE0_clEvENKUlvE5_clEvEUlffE_EESt5arrayIPcLm3EEEEviT0_T1_ --------------------------
	.section	.text._ZN2at6native29vectorized_elementwise_kernelILi8ENS0_13BinaryFunctorIffbZZZNS0_23logical_and_kernel_cudaERNS_14TensorIteratorEENKUlvE0_clEvENKUlvE5_clEvEUlffE_EESt5arrayIPcLm3EEEEviT0_T1_,"ax",@progbits
	.sectioninfo	@"SHI_REGISTERS=4"
	.align	128
        .global         _ZN2at6native29vectorized_elementwise_kernelILi8ENS0_13BinaryFunctorIffbZZZNS0_23logical_and_kernel_cudaERNS_14TensorIteratorEENKUlvE0_clEvENKUlvE5_clEvEUlffE_EESt5arrayIPcLm3EEEEviT0_T1_
        .type           _ZN2at6native29vectorized_elementwise_kernelILi8ENS0_13BinaryFunctorIffbZZZNS0_23logical_and_kernel_cudaERNS_14TensorIteratorEENKUlvE0_clEvENKUlvE5_clEvEUlffE_EESt5arrayIPcLm3EEEEviT0_T1_,@function
        .size           _ZN2at6native29vectorized_elementwise_kernelILi8ENS0_13BinaryFunctorIffbZZZNS0_23logical_and_kernel_cudaERNS_14TensorIteratorEENKUlvE0_clEvENKUlvE5_clEvEUlffE_EESt5arrayIPcLm3EEEEviT0_T1_,(.L_x_42136 - _ZN2at6native29vectorized_elementwise_kernelILi8ENS0_13BinaryFunctorIffbZZZNS0_23logical_and_kernel_cudaERNS_14TensorIteratorEENKUlvE0_clEvENKUlvE5_clEvEUlffE_EESt5arrayIPcLm3EEEEviT0_T1_)
        .other          _ZN2at6native29vectorized_elementwise_kernelILi8ENS0_13BinaryFunctorIffbZZZNS0_23logical_and_kernel_cudaERNS_14TensorIteratorEENKUlvE0_clEvENKUlvE5_clEvEUlffE_EESt5arrayIPcLm3EEEEviT0_T1_,@"STO_CUDA_ENTRY STV_DEFAULT"
_ZN2at6native29vectorized_elementwise_kernelILi8ENS0_13BinaryFunctorIffbZZZNS0_23logical_and_kernel_cudaERNS_14TensorIteratorEENKUlvE0_clEvENKUlvE5_clEvEUlffE_EESt5arrayIPcLm3EEEEviT0_T1_:
.text._ZN2at6native29vectorized_elementwise_kernelILi8ENS0_13BinaryFunctorIffbZZZNS0_23logical_and_kernel_cudaERNS_14TensorIteratorEENKUlvE0_clEvENKUlvE5_clEvEUlffE_EESt5arrayIPcLm3EEEEviT0_T1_:
[----:B------:R-:W-:Y:S02]  /*0000*/  MOV R1, c[0x0][0x28] ;  /* 0x00000a0000017a02 */ /* 0x000fe40000000f00 */
[----:B------:R-:W-:Y:S05]  /*0010*/  EXIT ;  /* 0x000000000000794d */ /* 0x000fea0003800000 */
.L_x_33436:
        /* <DEDUP_REMOVED lines=14> */
.L_x_42136:


//--------------------- .text._ZN2at6native18elementwise_kernelILi128ELi4EZNS0_15gpu_kernel_implINS0_13AUnaryFunctorIddbZZZNS0_23logical_and_kernel_cudaERNS_14TensorIteratorEENKUlvE0_clEvENKUlvE4_clEvEUlddE_EEEEvRNS_18TensorIteratorBaseERKT_EUliE_EEviT1_ --------------------------
	.section	.text._ZN2at6native18elementwise_kernelILi128ELi4EZNS0_15gpu_kernel_implINS0_13AUnaryFunctorIddbZZZNS0_23logical_and_kernel_cudaERNS_14TensorIteratorEENKUlvE0_clEvENKUlvE4_clEvEUlddE_EEEEvRNS_18TensorIteratorBaseERKT_EUliE_EEviT1_,"ax",@progbits
	.sectioninfo	@"SHI_REGISTERS=26"
	.align	128
        .global         _ZN2at6native18elementwise_kernelILi128ELi4EZNS0_15gpu_kernel_implINS0_13AUnaryFunctorIddbZZZNS0_23logical_and_kernel_cudaERNS_14TensorIteratorEENKUlvE0_clEvENKUlvE4_clEvEUlddE_EEEEvRNS_18TensorIteratorBaseERKT_EUliE_EEviT1_
        .type           _ZN2at6native18elementwise_kernelILi128ELi4EZNS0_15gpu_kernel_implINS0_13AUnaryFunctorIddbZZZNS0_23logical_and_kernel_cudaERNS_14TensorIteratorEENKUlvE0_clEvENKUlvE4_clEvEUlddE_EEEEvRNS_18TensorIteratorBaseERKT_EUliE_EEviT1_,@function
        .size           _ZN2at6native18elementwise_kernelILi128ELi4EZNS0_15gpu_kernel_implINS0_13AUnaryFunctorIddbZZZNS0_23logical_and_kernel_cudaERNS_14TensorIteratorEENKUlvE0_clEvENKUlvE4_clEvEUlddE_EEEEvRNS_18TensorIteratorBaseERKT_EUliE_EEviT1_,(.L_x_42137 - _ZN2at6native18elementwise_kernelILi128ELi4EZNS0_15gpu_kernel_implINS0_13AUnaryFunctorIddbZZZNS0_23logical_and_kernel_cudaERNS_14TensorIteratorEENKUlvE0_clEvENKUlvE4_clEvEUlddE_EEEEvRNS_18TensorIteratorBaseERKT_EUliE_EEviT1_)
        .other          _ZN2at6native18elementwise_kernelILi128ELi4EZNS0_15gpu_kernel_implINS0_13AUnaryFunctorIddbZZZNS0_23logical_and_kernel_cudaERNS_14TensorIteratorEENKUlvE0_clEvENKUlvE4_clEvEUlddE_EEEEvRNS_18TensorIteratorBaseERKT_EUliE_EEviT1_,@"STO_CUDA_ENTRY STV_DEFAULT"
_ZN2at6native18elementwise_kernelILi128ELi4EZNS0_15gpu_kernel_implINS0_13AUnaryFunctorIddbZZZNS0_23logical_and_kernel_cudaERNS_14TensorIteratorEENKUlvE0_clEvENKUlvE4_clEvEUlddE_EEEEvRNS_18TensorIteratorBaseERKT_EUliE_EEviT1_:
.text._ZN2at6native18elementwise_kernelILi128ELi4EZNS0_15gpu_kernel_implINS0_13AUnaryFunctorIddbZZZNS0_23logical_and_kernel_cudaERNS_14TensorIteratorEENKUlvE0_clEvENKUlvE4_clEvEUlddE_EEEEvRNS_18TensorIteratorBaseERKT_EUliE_EEviT1_:
        /* <DEDUP_REMOVED lines=237> */
.L_x_33439:
        /* <DEDUP_REMOVED lines=19> */
.L_x_33443:
[----:B------:R-:W2:Y:S02]  /*1000*/  LDG.E.U8 R2, [R4.64] ;  /* 0x0000002404027981 */ /* 0x000ea4000c1e1100 */
[----:B--2---:R-:W0:Y:S01]  /*1010*/  I2F.F64.U16 R2, R2 ;  /* 0x0000000200027312 */ /* 0x004e220000101800 */
[----:B------:R-:W-:Y:S05]  /*1020*/  BRA `(.L_x_33445) ;  /* 0x00000df000007947 */ /* 0x000fea0003800000 */
.L_x_33442:
        /* <DEDUP_REMOVED lines=9> */
.L_x_33447:
[----:B------:R-:W2:Y:S02]  /*10c0*/  LDG.E R2, [R4.64] ;  /* 0x0000002404027981 */ /* 0x000ea4000c1e1900 */
[----:B--2---:R-:W0:Y:S01]  /*10d0*/  I2F.F64 R2, R2 ;  /* 0x0000000200027312 */ /* 0x004e220000201c00 */
[----:B------:R-:W-:Y:S05]  /*10e0*/  BRA `(.L_x_33445) ;  /* 0x00000d3000007947 */ /* 0x000fea0003800000 */
.L_x_33446:
[----:B------:R-:W2:Y:S02]  /*10f0*/  LDG.E.U16 R2, [R4.64] ;  /* 0x0000002404027981 */ /* 0x000ea4000c1e1500 */
[----:B--2---:R-:W0:Y:S01]  /*1100*/  I2F.F64.S16 R2, R2 ;  /* 0x0000000200027312 */ /* 0x004e220000101c00 */
[----:B------:R-:W-:Y:S05]  /*1110*/  BRA `(.L_x_33445) ;  /* 0x00000d0000007947 */ /* 0x000fea0003800000 */
.L_x_33441:
        /* <DEDUP_REMOVED lines=10> */
.L_x_33449:
[----:B------:R-:W2:Y:S02]  /*11c0*/  LDG.E.U16 R0, [R4.64] ;  /* 0x0000002404007981 */ /* 0x000ea4000c1e1500 */
[----:B--2---:R-:W-:-:S05]  /*11d0*/  HADD2.F32 R0, -RZ, R0.H0_H0 ;  /* 0x20000000ff007230 */ /* 0x004fca0000004100 */
[----:B------:R-:W-:-:S04]  /*11e0*/  FMUL.FTZ R0, R0, 1 ;  /* 0x3f80000000007820 */ /* 0x000fc80000410000 */
[----:B------:R0:W1:Y:S01]  /*11f0*/  F2F.F64.F32 R2, R0 ;  /* 0x0000000000027310 */ /* 0x0000620000201800 */
[----:B------:R-:W-:Y:S05]  /*1200*/  BRA `(.L_x_33445) ;  /* 0x00000c1000007947 */ /* 0x000fea0003800000 */
.L_x_33448:
        /* <DEDUP_REMOVED lines=10> */
.L_x_33451:
[----:B------:R-:W2:Y:S02]  /*12b0*/  LDG.E.U16 R4, [R4.64] ;  /* 0x0000002404047981 */ /* 0x000ea4000c1e1500 */
[----:B--2---:R-:W-:-:S05]  /*12c0*/  HADD2.F32 R0, -RZ, R4.H0_H0 ;  /* 0x20000004ff007230 */ /* 0x004fca0000004100 */
[----:B------:R-:W-:-:S04]  /*12d0*/  FMUL.FTZ R0, R0, 1 ;  /* 0x3f80000000007820 */ /* 0x000fc80000410000 */
[----:B------:R0:W1:Y:S01]  /*12e0*/  F2F.F64.F32 R2, R0 ;  /* 0x0000000000027310 */ /* 0x0000620000201800 */
[----:B------:R-:W-:Y:S05]  /*12f0*/  BRA `(.L_x_33445) ;  /* 0x00000b2000007947 */ /* 0x000fea0003800000 */
.L_x_33450:
[----:B------:R0:W5:Y:S01]  /*1300*/  LDG.E.64 R2, [R4.64] ;  /* 0x0000002404027981 */ /* 0x000162000c1e1b00 */
[----:B------:R-:W-:Y:S05]  /*1310*/  BRA `(.L_x_33445) ;  /* 0x00000b0000007947 */ /* 0x000fea0003800000 */
.L_x_33440:
        /* <DEDUP_REMOVED lines=13> */
.L_x_33454:
[----:B------:R0:W5:Y:S01]  /*13f0*/  LDG.E.64 R2, [R4.64] ;  /* 0x0000002404027981 */ /* 0x000162000c1e1b00 */
[----:B------:R-:W-:Y:S05]  /*1400*/  BRA `(.L_x_33445) ;  /* 0x00000a1000007947 */ /* 0x000fea0003800000 */
.L_x_33453:
        /* <DEDUP_REMOVED lines=28> */
.L_x_33456:
        /* <DEDUP_REMOVED lines=15> */
.L_x_33455:
[----:B------:R-:W2:Y:S02]  /*16c0*/  LDG.E.U16 R0, [R4.64] ;  /* 0x0000002404007981 */ /* 0x000ea4000c1e1500 */
[----:B--2---:R-:W-:-:S05]  /*16d0*/  PRMT R0, RZ, 0x5410, R0 ;  /* 0x00005410ff007816 */ /* 0x004fca0000000000 */
[----:B------:R-:W-:-:S04]  /*16e0*/  FMUL.FTZ R0, R0, 1 ;  /* 0x3f80000000007820 */ /* 0x000fc80000410000 */
[----:B------:R0:W1:Y:S01]  /*16f0*/  F2F.F64.F32 R2, R0 ;  /* 0x0000000000027310 */ /* 0x0000620000201800 */
[----:B------:R-:W-:Y:S05]  /*1700*/  BRA `(.L_x_33445) ;  /* 0x0000071000007947 */ /* 0x000fea0003800000 */
.L_x_33452:
        /* <DEDUP_REMOVED lines=11> */
.L_x_33459:
        /* <DEDUP_REMOVED lines=21> */
.L_x_33463:
[----:B------:R-:W-:Y:S05]  /*1910*/  BSYNC B1 ;  /* 0x0000000000017941 */ /* 0x000fea0003800000 */
.L_x_33462:
[----:B------:R-:W-:Y:S01]  /*1920*/  LEA R3, R0, 0x3b800000, 0x17 ;  /* 0x3b80000000037811 */ /* 0x000fe200078eb8ff */
[----:B------:R-:W-:-:S05]  /*1930*/  IMAD.SHL.U32 R0, R2, 0x100000, RZ ;  /* 0x0010000002007824 */ /* 0x000fca00078e00ff */
[----:B------:R-:W-:Y:S02]  /*1940*/  LOP3.LUT R0, R3, R0, R4, 0xfe, !PT ;  /* 0x0000000003007212 */ /* 0x000fe400078efe04 */
.L_x_33461:
[----:B------:R-:W-:Y:S05]  /*1950*/  BSYNC B0 ;  /* 0x0000000000007941 */ /* 0x000fea0003800000 */
.L_x_33460:
[----:B------:R-:W-:-:S04]  /*1960*/  FMUL.FTZ R0, R0, 1 ;  /* 0x3f80000000007820 */ /* 0x000fc80000410000 */
[----:B------:R0:W1:Y:S01]  /*1970*/  F2F.F64.F32 R2, R0 ;  /* 0x0000000000027310 */ /* 0x0000620000201800 */
[----:B------:R-:W-:Y:S05]  /*1980*/  BRA `(.L_x_33445) ;  /* 0x0000049000007947 */ /* 0x000fea0003800000 */
.L_x_33458:
        /* <DEDUP_REMOVED lines=21> */
.L_x_33467:
[----:B------:R-:W-:Y:S05]  /*1ae0*/  BSYNC B1 ;  /* 0x0000000000017941 */ /* 0x000fea0003800000 */
.L_x_33466:
[----:B------:R-:W-:Y:S01]  /*1af0*/  LEA R3, R0, 0x37800000, 0x17 ;  /* 0x3780000000037811 */ /* 0x000fe200078eb8ff */
[----:B------:R-:W-:-:S05]  /*1b00*/  IMAD.SHL.U32 R0, R2, 0x200000, RZ ;  /* 0x0020000002007824 */ /* 0x000fca00078e00ff */
[----:B------:R-:W-:Y:S02]  /*1b10*/  LOP3.LUT R0, R3, R0, R4, 0xfe, !PT ;  /* 0x0000000003007212 */ /* 0x000fe400078efe04 */
.L_x_33465:
[----:B------:R-:W-:Y:S05]  /*1b20*/  BSYNC B0 ;  /* 0x0000000000007941 */ /* 0x000fea0003800000 */
.L_x_33464:
[----:B------:R-:W-:-:S04]  /*1b30*/  FMUL.FTZ R0, R0, 1 ;  /* 0x3f80000000007820 */ /* 0x000fc80000410000 */
[----:B------:R0:W1:Y:S01]  /*1b40*/  F2F.F64.F32 R2, R0 ;  /* 0x0000000000027310 */ /* 0x0000620000201800 */
[----:B------:R-:W-:Y:S05]  /*1b50*/  BRA `(.L_x_33445) ;  /* 0x000002c000007947 */ /* 0x000fea0003800000 */
.L_x_33457:
        /* <DEDUP_REMOVED lines=14> */
.L_x_33471:
[----:B------:R-:W-:Y:S05]  /*1c40*/  BSYNC B0 ;  /* 0x0000000000007941 */ /* 0x000fea0003800000 */
.L_x_33470:
[----:B------:R-:W-:-:S04]  /*1c50*/  FMUL.FTZ R0, R0, 1 ;  /* 0x3f80000000007820 */ /* 0x000fc80000410000 */
[----:B------:R0:W1:Y:S01]  /*1c60*/  F2F.F64.F32 R2, R0 ;  /* 0x0000000000027310 */ /* 0x0000620000201800 */
[----:B------:R-:W-:Y:S05]  /*1c70*/  BRA `(.L_x_33445) ;  /* 0x000001a000007947 */ /* 0x000fea0003800000 */
.L_x_33444:
        /* <DEDUP_REMOVED lines=21> */
.L_x_33469:
[----:B------:R-:W2:Y:S02]  /*1dd0*/  LDG.E.64 R2, [R4.64] ;  /* 0x0000002404027981 */ /* 0x000ea4000c1e1b00 */
[----:B--2---:R-:W0:Y:S01]  /*1de0*/  I2F.F64.U64 R2, R2 ;  /* 0x0000000200027312 */ /* 0x004e220000301800 */
[----:B------:R-:W-:Y:S05]  /*1df0*/  BRA `(.L_x_33445) ;  /* 0x0000002000007947 */ /* 0x000fea0003800000 */
.L_x_33468:
[----:B------:R-:W2:Y:S02]  /*1e00*/  LDG.E R2, [R4.64] ;  /* 0x0000002404027981 */ /* 0x000ea4000c1e1900 */
[----:B--2---:R-:W0:Y:S02]  /*1e10*/  I2F.F64.U32 R2, R2 ;  /* 0x0000000200027312 */ /* 0x004e240000201800 */
.L_x_33445:
[----:B0-----:R-:W0:Y:S01]  /*1e20*/  LDC.U8 R4, c[0x0][0x380] ;  /* 0x0000e000ff047b82 */ /* 0x001e220000000000 */
[----:B------:R-:W2:-:S06]  /*1e30*/  DSETP.NEU.AND P0, PT, RZ, c[0x0][0x378], PT ;  /* 0x0000de00ff00762a */ /* 0x000e8c0003f0d000 */
[----:B-12--5:R-:W1:-:S06]  /*1e40*/  DSETP.NEU.AND P0, PT, R2, RZ, P0 ;  /* 0x000000ff0200722a */ /* 0x026e4c000070d000 */
        /* <DEDUP_REMOVED lines=14> */
.L_x_33475:
[----:B------:R0:W-:Y:S01]  /*1f30*/  STG.E.U8 [R16.64], R2 ;  /* 0x0000000210007986 */ /* 0x0001e2000c101124 */
[----:B------:R-:W-:Y:S05]  /*1f40*/  BRA `(.L_x_33477) ;  /* 0x00000d5000007947 */ /* 0x000fea0003800000 */
.L_x_33474:
        /* <DEDUP_REMOVED lines=9> */
.L_x_33479:
[----:B------:R0:W-:Y:S01]  /*1fe0*/  STG.E [R16.64], R2 ;  /* 0x0000000210007986 */ /* 0x0001e2000c101924 */
[----:B------:R-:W-:Y:S05]  /*1ff0*/  BRA `(.L_x_33477) ;  /* 0x00000ca000007947 */ /* 0x000fea0003800000 */
.L_x_33478:
[----:B------:R0:W-:Y:S01]  /*2000*/  STG.E.U16 [R16.64], R2 ;  /* 0x0000000210007986 */ /* 0x0001e2000c101524 */
[----:B------:R-:W-:Y:S05]  /*2010*/  BRA `(.L_x_33477) ;  /* 0x00000c8000007947 */ /* 0x000fea0003800000 */
.L_x_33473:
        /* <DEDUP_REMOVED lines=9> */
.L_x_33481:
[----:B------:R-:W0:Y:S02]  /*20b0*/  I2F.U32 R0, R2 ;  /* 0x0000000200007306 */ /* 0x000e240000201000 */
[----:B0-----:R-:W-:-:S05]  /*20c0*/  F2FP.PACK_AB R0, RZ, R0 ;  /* 0x00000000ff00723e */ /* 0x001fca00000000ff */
[----:B------:R0:W-:Y:S01]  /*20d0*/  STG.E.U16 [R16.64], R0 ;  /* 0x0000000010007986 */ /* 0x0001e2000c101524 */
[----:B------:R-:W-:Y:S05]  /*20e0*/  BRA `(.L_x_33477) ;  /* 0x00000bb000007947 */ /* 0x000fea0003800000 */
.L_x_33480:
        /* <DEDUP_REMOVED lines=10> */
.L_x_33483:
[----:B------:R-:W0:Y:S02]  /*2190*/  I2F.U32 R2, R2 ;  /* 0x0000000200027306 */ /* 0x000e240000201000 */
[----:B0-----:R-:W-:-:S04]  /*21a0*/  F2FP.PACK_AB R3, RZ, R2 ;  /* 0x00000002ff03723e */ /* 0x001fc800000000ff */
[----:B------:R-:W-:-:S05]  /*21b0*/  PRMT R3, R3, 0x5410, RZ ;  /* 0x0000541003037816 */ /* 0x000fca00000000ff */
[----:B------:R0:W-:Y:S01]  /*21c0*/  STG.E [R16.64], R3 ;  /* 0x0000000310007986 */ /* 0x0001e2000c101924 */
[----:B------:R-:W-:Y:S05]  /*21d0*/  BRA `(.L_x_33477) ;  /* 0x00000ac000007947 */ /* 0x000fea0003800000 */
.L_x_33482:
[----:B------:R-:W0:Y:S02]  /*21e0*/  I2F.F64.U32 R2, R2 ;  /* 0x0000000200027312 */ /* 0x000e240000201800 */
[----:B0-----:R0:W-:Y:S01]  /*21f0*/  STG.E.64 [R16.64], R2 ;  /* 0x0000000210007986 */ /* 0x0011e2000c101b24 */
[----:B------:R-:W-:Y:S05]  /*2200*/  BRA `(.L_x_33477) ;  /* 0x00000a9000007947 */ /* 0x000fea0003800000 */
.L_x_33472:
        /* <DEDUP_REMOVED lines=10> */
.L_x_33486:
[----:B------:R-:W0:Y:S01]  /*22b0*/  I2F.F64.U32 R4, R2 ;  /* 0x0000000200047312 */ /* 0x000e220000201800 */
[----:B------:R-:W-:-:S05]  /*22c0*/  CS2R R6, SRZ ;  /* 0x0000000000067805 */ /* 0x000fca000001ff00 */
[----:B0-----:R0:W-:Y:S01]  /*22d0*/  STG.E.128 [R16.64], R4 ;  /* 0x0000000410007986 */ /* 0x0011e2000c101d24 */
[----:B------:R-:W-:Y:S05]  /*22e0*/  BRA `(.L_x_33477) ;  /* 0x000009b000007947 */ /* 0x000fea0003800000 */
.L_x_33485:
        /* <DEDUP_REMOVED lines=21> */
.L_x_33490:
[----:B------:R-:W-:Y:S05]  /*2440*/  BSYNC B0 ;  /* 0x0000000000007941 */ /* 0x000fea0003800000 */
.L_x_33489:
[----:B------:R-:W-:-:S05]  /*2450*/  LOP3.LUT R3, R0, R3, RZ, 0xfc, !PT ;  /* 0x0000000300037212 */ /* 0x000fca00078efcff */
[----:B------:R0:W-:Y:S01]  /*2460*/  STG.E.U8 [R16.64], R3 ;  /* 0x0000000310007986 */ /* 0x0001e2000c101124 */
[----:B------:R-:W-:Y:S05]  /*2470*/  BRA `(.L_x_33477) ;  /* 0x0000082000007947 */ /* 0x000fea0003800000 */
.L_x_33488:
        /* <DEDUP_REMOVED lines=13> */
.L_x_33492:
[----:B------:R-:W-:Y:S01]  /*2550*/  IMAD.MOV.U32 R0, RZ, RZ, 0x7f ;  /* 0x0000007fff007424 */ /* 0x000fe200078e00ff */
[----:B------:R-:W-:-:S04]  /*2560*/  ISETP.GT.U32.AND P0, PT, R3, 0x7f800000, PT ;  /* 0x7f8000000300780c */ /* 0x000fc80003f04070 */
[----:B------:R-:W-:-:S04]  /*2570*/  SEL R0, R0, 0x7c, P0 ;  /* 0x0000007c00007807 */ /* 0x000fc80000000000 */
.L_x_33493:
[----:B------:R-:W-:Y:S05]  /*2580*/  BSYNC B0 ;  /* 0x0000000000007941 */ /* 0x000fea0003800000 */
.L_x_33491:
[----:B------:R-:W-:-:S04]  /*2590*/  LOP3.LUT R2, R5, 0x80000000, RZ, 0xc0, !PT ;  /* 0x8000000005027812 */ /* 0x000fc800078ec0ff */
[----:B------:R-:W-:-:S04]  /*25a0*/  SHF.R.U32.HI R3, RZ, 0x18, R2 ;  /* 0x00000018ff037819 */ /* 0x000fc80000011602 */
[----:B------:R-:W-:-:S05]  /*25b0*/  LOP3.LUT R3, R0, R3, RZ, 0xfc, !PT ;  /* 0x0000000300037212 */ /* 0x000fca00078efcff */
[----:B------:R0:W-:Y:S01]  /*25c0*/  STG.E.U8 [R16.64], R3 ;  /* 0x0000000310007986 */ /* 0x0001e2000c101124 */
[----:B------:R-:W-:Y:S05]  /*25d0*/  BRA `(.L_x_33477) ;  /* 0x000006c000007947 */ /* 0x000fea0003800000 */
.L_x_33487:
[----:B------:R-:W0:Y:S02]  /*25e0*/  I2F.U32 R0, R2 ;  /* 0x0000000200007306 */ /* 0x000e240000201000 */
[----:B0-----:R-:W-:-:S05]  /*25f0*/  F2FP.BF16.PACK_AB R0, RZ, R0 ;  /* 0x00000000ff00723e */ /* 0x001fca00000010ff */
[----:B------:R0:W-:Y:S01]  /*2600*/  STG.E.U16 [R16.64], R0 ;  /* 0x0000000010007986 */ /* 0x0001e2000c101524 */
[----:B------:R-:W-:Y:S05]  /*2610*/  BRA `(.L_x_33477) ;  /* 0x0000068000007947 */ /* 0x000fea0003800000 */
.L_x_33484:
        /* <DEDUP_REMOVED lines=10> */
.L_x_33496:
        /* <DEDUP_REMOVED lines=17> */
.L_x_33499:
[----:B------:R-:W-:-:S04]  /*27d0*/  LOP3.LUT R2, R5, 0x80000000, RZ, 0xc0, !PT ;  /* 0x8000000005027812 */ /* 0x000fc800078ec0ff */
[----:B------:R-:W-:-:S04]  /*27e0*/  SHF.R.U32.HI R3, RZ, 0x18, R2 ;  /* 0x00000018ff037819 */ /* 0x000fc80000011602 */
[----:B------:R-:W-:-:S04]  /*27f0*/  LOP3.LUT R0, R0, R3, RZ, 0xfc, !PT ;  /* 0x0000000300007212 */ /* 0x000fc800078efcff */
[----:B------:R-:W-:Y:S02]  /*2800*/  PRMT R8, R0, 0x7610, R8 ;  /* 0x0000761000087816 */ /* 0x000fe40000000008 */
.L_x_33498:
[----:B------:R-:W-:Y:S05]  /*2810*/  BSYNC B0 ;  /* 0x0000000000007941 */ /* 0x000fea0003800000 */
.L_x_33497:
[----:B------:R0:W-:Y:S01]  /*2820*/  STG.E.U8 [R16.64], R8 ;  /* 0x0000000810007986 */ /* 0x0001e2000c101124 */
[----:B------:R-:W-:Y:S05]  /*2830*/  BRA `(.L_x_33477) ;  /* 0x0000046000007947 */ /* 0x000fea0003800000 */
.L_x_33495:
        /* <DEDUP_REMOVED lines=17> */
.L_x_33502:
[----:B------:R-:W-:-:S04]  /*2950*/  LOP3.LUT R2, R5, 0x80000000, RZ, 0xc0, !PT ;  /* 0x8000000005027812 */ /* 0x000fc800078ec0ff */
[----:B------:R-:W-:-:S04]  /*2960*/  SHF.R.U32.HI R3, RZ, 0x18, R2 ;  /* 0x00000018ff037819 */ /* 0x000fc80000011602 */
[----:B------:R-:W-:-:S04]  /*2970*/  LOP3.LUT R0, R0, R3, RZ, 0xfc, !PT ;  /* 0x0000000300007212 */ /* 0x000fc800078efcff */
[----:B------:R-:W-:Y:S02]  /*2980*/  PRMT R8, R0, 0x7610, R8 ;  /* 0x0000761000087816 */ /* 0x000fe40000000008 */
.L_x_33501:
[----:B------:R-:W-:Y:S05]  /*2990*/  BSYNC B0 ;  /* 0x0000000000007941 */ /* 0x000fea0003800000 */
.L_x_33500:
[----:B------:R0:W-:Y:S01]  /*29a0*/  STG.E.U8 [R16.64], R8 ;  /* 0x0000000810007986 */ /* 0x0001e2000c101124 */
[----:B------:R-:W-:Y:S05]  /*29b0*/  BRA `(.L_x_33477) ;  /* 0x000002e000007947 */ /* 0x000fea0003800000 */
.L_x_33494:
        /* <DEDUP_REMOVED lines=22> */
.L_x_33476:
        /* <DEDUP_REMOVED lines=20> */
.L_x_33504:
[----:B------:R-:W-:-:S05]  /*2c60*/  IMAD.MOV.U32 R3, RZ, RZ, RZ ;  /* 0x000000ffff037224 */ /* 0x000fca00078e00ff */
[----:B------:R0:W-:Y:S01]  /*2c70*/  STG.E.64 [R16.64], R2 ;  /* 0x0000000210007986 */ /* 0x0001e2000c101b24 */
[----:B------:R-:W-:Y:S05]  /*2c80*/  BRA `(.L_x_33477) ;  /* 0x0000001000007947 */ /* 0x000fea0003800000 */
.L_x_33503:
[----:B------:R0:W-:Y:S02]  /*2c90*/  STG.E [R16.64], R2 ;  /* 0x0000000210007986 */ /* 0x0001e4000c101924 */
.L_x_33477:
[----:B------:R-:W-:-:S05]  /*2ca0*/  IMAD R18, R18, 0x200, R23 ;  /* 0x0000020012127824 */ /* 0x000fca00078e0217 */
[----:B------:R-:W-:Y:S02]  /*2cb0*/  IADD3 R19, R18, 0x80, RZ ;  /* 0x0000008012137810 */ /* 0x000fe40007ffe0ff */
.L_x_33438:
[----:B------:R-:W-:Y:S05]  /*2cc0*/  BSYNC B6 ;  /* 0x0000000000067941 */ /* 0x000fea0003800000 */
.L_x_33437:
        /* <DEDUP_REMOVED lines=231> */
.L_x_33507:
        /* <DEDUP_REMOVED lines=19> */
.L_x_33511:
[----:B------:R-:W2:Y:S02]  /*3c70*/  LDG.E.U8 R2, [R4.64] ;  /* 0x0000002404027981 */ /* 0x000ea4000c1e1100 */
[----:B--2---:R-:W0:Y:S01]  /*3c80*/  I2F.F64.U16 R2, R2 ;  /* 0x0000000200027312 */ /* 0x004e220000101800 */
[----:B------:R-:W-:Y:S05]  /*3c90*/  BRA `(.L_x_33513) ;  /* 0x00000df000007947 */ /* 0x000fea0003800000 */
.L_x_33510:
        /* <DEDUP_REMOVED lines=9> */
.L_x_33515:
[----:B------:R-:W2:Y:S02]  /*3d30*/  LDG.E R2, [R4.64] ;  /* 0x0000002404027981 */ /* 0x000ea4000c1e1900 */
[----:B--2---:R-:W0:Y:S01]  /*3d40*/  I2F.F64 R2, R2 ;  /* 0x0000000200027312 */ /* 0x004e220000201c00 */
[----:B------:R-:W-:Y:S05]  /*3d50*/  BRA `(.L_x_33513) ;  /* 0x00000d3000007947 */ /* 0x000fea0003800000 */
.L_x_33514:
[----:B------:R-:W2:Y:S02]  /*3d60*/  LDG.E.U16 R2, [R4.64] ;  /* 0x0000002404027981 */ /* 0x000ea4000c1e1500 */
[----:B--2---:R-:W0:Y:S01]  /*3d70*/  I2F.F64.S16 R2, R2 ;  /* 0x0000000200027312 */ /* 0x004e220000101c00 */
[----:B------:R-:W-:Y:S05]  /*3d80*/  BRA `(.L_x_33513) ;  /* 0x00000d0000007947 */ /* 0x000fea0003800000 */
.L_x_33509:
        /* <DEDUP_REMOVED lines=10> */
.L_x_33517:
[----:B------:R-:W2:Y:S02]  /*3e30*/  LDG.E.U16 R0, [R4.64] ;  /* 0x0000002404007981 */ /* 0x000ea4000c1e1500 */
[----:B--2---:R-:W-:-:S05]  /*3e40*/  HADD2.F32 R0, -RZ, R0.H0_H0 ;  /* 0x20000000ff007230 */ /* 0x004fca0000004100 */
[----:B------:R-:W-:-:S04]  /*3e50*/  FMUL.FTZ R0, R0, 1 ;  /* 0x3f80000000007820 */ /* 0x000fc80000410000 */
[----:B------:R0:W1:Y:S01]  /*3e60*/  F2F.F64.F32 R2, R0 ;  /* 0x0000000000027310 */ /* 0x0000620000201800 */
[----:B------:R-:W-:Y:S05]  /*3e70*/  BRA `(.L_x_33513) ;  /* 0x00000c1000007947 */ /* 0x000fea0003800000 */
.L_x_33516:
        /* <DEDUP_REMOVED lines=10> */
.L_x_33519:
[----:B------:R-:W2:Y:S02]  /*3f20*/  LDG.E.U16 R4, [R4.64] ;  /* 0x0000002404047981 */ /* 0x000ea4000c1e1500 */
[----:B--2---:R-:W-:-:S05]  /*3f30*/  HADD2.F32 R0, -RZ, R4.H0_H0 ;  /* 0x20000004ff007230 */ /* 0x004fca0000004100 */
[----:B------:R-:W-:-:S04]  /*3f40*/  FMUL.FTZ R0, R0, 1 ;  /* 0x3f80000000007820 */ /* 0x000fc80000410000 */
[----:B------:R0:W1:Y:S01]  /*3f50*/  F2F.F64.F32 R2, R0 ;  /* 0x0000000000027310 */ /* 0x0000620000201800 */
[----:B------:R-:W-:Y:S05]  /*3f60*/  BRA `(.L_x_33513) ;  /* 0x00000b2000007947 */ /* 0x000fea0003800000 */
.L_x_33518:
[----:B------:R0:W5:Y:S01]  /*3f70*/  LDG.E.64 R2, [R4.64] ;  /* 0x0000002404027981 */ /* 0x000162000c1e1b00 */
[----:B------:R-:W-:Y:S05]  /*3f80*/  BRA `(.L_x_33513) ;  /* 0x00000b0000007947 */ /* 0x000fea0003800000 */
.L_x_33508:
        /* <DEDUP_REMOVED lines=13> */
.L_x_33522:
[----:B------:R0:W5:Y:S01]  /*4060*/  LDG.E.64 R2, [R4.64] ;  /* 0x0000002404027981 */ /* 0x000162000c1e1b00 */
[----:B------:R-:W-:Y:S05]  /*4070*/  BRA `(.L_x_33513) ;  /* 0x00000a1000007947 */ /* 0x000fea0003800000 */
.L_x_33521:
        /* <DEDUP_REMOVED lines=28> */
.L_x_33524:
        /* <DEDUP_REMOVED lines=15> */
.L_x_33523:
[----:B------:R-:W2:Y:S02]  /*4330*/  LDG.E.U16 R0, [R4.64] ;  /* 0x0000002404007981 */ /* 0x000ea4000c1e1500 */
[----:B--2---:R-:W-:-:S05]  /*4340*/  PRMT R0, RZ, 0x5410, R0 ;  /* 0x00005410ff007816 */ /* 0x004fca0000000000 */
[----:B------:R-:W-:-:S04]  /*4350*/  FMUL.FTZ R0, R0, 1 ;  /* 0x3f80000000007820 */ /* 0x000fc80000410000 */
[----:B------:R0:W1:Y:S01]  /*4360*/  F2F.F64.F32 R2, R0 ;  /* 0x0000000000027310 */ /* 0x0000620000201800 */
[----:B------:R-:W-:Y:S05]  /*4370*/  BRA `(.L_x_33513) ;  /* 0x0000071000007947 */ /* 0x000fea0003800000 */
.L_x_33520:
        /* <DEDUP_REMOVED lines=11> */
.L_x_33527:
        /* <DEDUP_REMOVED lines=21> */
.L_x_33531:
[----:B------:R-:W-:Y:S05]  /*4580*/  BSYNC B1 ;  /* 0x0000000000017941 */ /* 0x000fea0003800000 */
.L_x_33530:
[----:B------:R-:W-:Y:S01]  /*4590*/  LEA R3, R0, 0x3b800000, 0x17 ;  /* 0x3b80000000037811 */ /* 0x000fe200078eb8ff */
[----:B------:R-:W-:-:S05]  /*45a0*/  IMAD.SHL.U32 R0, R2, 0x100000, RZ ;  /* 0x0010000002007824 */ /* 0x000fca00078e00ff */
[----:B------:R-:W-:Y:S02]  /*45b0*/  LOP3.LUT R0, R3, R0, R4, 0xfe, !PT ;  /* 0x0000000003007212 */ /* 0x000fe400078efe04 */
.L_x_33529:
[----:B------:R-:W-:Y:S05]  /*45c0*/  BSYNC B0 ;  /* 0x0000000000007941 */ /* 0x000fea0003800000 */
.L_x_33528:
[----:B------:R-:W-:-:S04]  /*45d0*/  FMUL.FTZ R0, R0, 1 ;  /* 0x3f80000000007820 */ /* 0x000fc80000410000 */
[----:B------:R0:W1:Y:S01]  /*45e0*/  F2F.F64.F32 R2, R0 ;  /* 0x0000000000027310 */ /* 0x0000620000201800 */
[----:B------:R-:W-:Y:S05]  /*45f0*/  BRA `(.L_x_33513) ;  /* 0x0000049000007947 */ /* 0x000fea0003800000 */
.L_x_33526:
        /* <DEDUP_REMOVED lines=21> */
.L_x_33535:
[----:B------:R-:W-:Y:S05]  /*4750*/  BSYNC B1 ;  /* 0x0000000000017941 */ /* 0x000fea0003800000 */
.L_x_33534:
[----:B------:R-:W-:Y:S01]  /*4760*/  LEA R3, R0, 0x37800000, 0x17 ;  /* 0x3780000000037811 */ /* 0x000fe200078eb8ff */
[----:B------:R-:W-:-:S05]  /*4770*/  IMAD.SHL.U32 R0, R2, 0x200000, RZ ;  /* 0x0020000002007824 */ /* 0x000fca00078e00ff */
[----:B------:R-:W-:Y:S02]  /*4780*/  LOP3.LUT R0, R3, R0, R4, 0xfe, !PT ;  /* 0x0000000003007212 */ /* 0x000fe400078efe04 */
.L_x_33533:
[----:B------:R-:W-:Y:S05]  /*4790*/  BSYNC B0 ;  /* 0x0000000000007941 */ /* 0x000fea0003800000 */
.L_x_33532:
[----:B------:R-:W-:-:S04]  /*47a0*/  FMUL.FTZ R0, R0, 1 ;  /* 0x3f80000000007820 */ /* 0x000fc80000410000 */
[----:B------:R0:W1:Y:S01]  /*47b0*/  F2F.F64.F32 R2, R0 ;  /* 0x0000000000027310 */ /* 0x0000620000201800 */
[----:B------:R-:W-:Y:S05]  /*47c0*/  BRA `(.L_x_33513) ;  /* 0x000002c000007947 */ /* 0x000fea0003800000 */
.L_x_33525:
        /* <DEDUP_REMOVED lines=14> */
.L_x_33539:
[----:B------:R-:W-:Y:S05]  /*48b0*/  BSYNC B0 ;  /* 0x0000000000007941 */ /* 0x000fea0003800000 */
.L_x_33538:
[----:B------:R-:W-:-:S04]  /*48c0*/  FMUL.FTZ R0, R0, 1 ;  /* 0x3f80000000007820 */ /* 0x000fc80000410000 */
[----:B------:R0:W1:Y:S01]  /*48d0*/  F2F.F64.F32 R2, R0 ;  /* 0x0000000000027310 */ /* 0x0000620000201800 */
[----:B------:R-:W-:Y:S05]  /*48e0*/  BRA `(.L_x_33513) ;  /* 0x000001a000007947 */ /* 0x000fea0003800000 */
.L_x_33512:
        /* <DEDUP_REMOVED lines=21> */
.L_x_33537:
[----:B------:R-:W2:Y:S02]  /*4a40*/  LDG.E.64 R2, [R4.64] ;  /* 0x0000002404027981 */ /* 0x000ea4000c1e1b00 */
[----:B--2---:R-:W0:Y:S01]  /*4a50*/  I2F.F64.U64 R2, R2 ;  /* 0x0000000200027312 */ /* 0x004e220000301800 */
[----:B------:R-:W-:Y:S05]  /*4a60*/  BRA `(.L_x_33513) ;  /* 0x0000002000007947 */ /* 0x000fea0003800000 */
.L_x_33536:
[----:B------:R-:W2:Y:S02]  /*4a70*/  LDG.E R2, [R4.64] ;  /* 0x0000002404027981 */ /* 0x000ea4000c1e1900 */
[----:B--2---:R-:W0:Y:S02]  /*4a80*/  I2F.F64.U32 R2, R2 ;  /* 0x0000000200027312 */ /* 0x004e240000201800 */
.L_x_33513:
        /* <DEDUP_REMOVED lines=17> */
.L_x_33543:
[----:B------:R0:W-:Y:S01]  /*4ba0*/  STG.E.U8 [R16.64], R2 ;  /* 0x0000000210007986 */ /* 0x0001e2000c101124 */
[----:B------:R-:W-:Y:S05]  /*4bb0*/  BRA `(.L_x_33545) ;  /* 0x00000d5000007947 */ /* 0x000fea0003800000 */
.L_x_33542:
        /* <DEDUP_REMOVED lines=9> */
.L_x_33547:
[----:B------:R0:W-:Y:S01]  /*4c50*/  STG.E [R16.64], R2 ;  /* 0x0000000210007986 */ /* 0x0001e2000c101924 */
[----:B------:R-:W-:Y:S05]  /*4c60*/  BRA `(.L_x_33545) ;  /* 0x00000ca000007947 */ /* 0x000fea0003800000 */
.L_x_33546:
[----:B------:R0:W-:Y:S01]  /*4c70*/  STG.E.U16 [R16.64], R2 ;  /* 0x0000000210007986 */ /* 0x0001e2000c101524 */
[----:B------:R-:W-:Y:S05]  /*4c80*/  BRA `(.L_x_33545) ;  /* 0x00000c8000007947 */ /* 0x000fea0003800000 */
.L_x_33541:
        /* <DEDUP_REMOVED lines=9> */
.L_x_33549:
[----:B------:R-:W0:Y:S02]  /*4d20*/  I2F.U32 R0, R2 ;  /* 0x0000000200007306 */ /* 0x000e240000201000 */
[----:B0-----:R-:W-:-:S05]  /*4d30*/  F2FP.PACK_AB R0, RZ, R0 ;  /* 0x00000000ff00723e */ /* 0x001fca00000000ff */
[----:B------:R0:W-:Y:S01]  /*4d40*/  STG.E.U16 [R16.64], R0 ;  /* 0x0000000010007986 */ /* 0x0001e2000c101524 */
[----:B------:R-:W-:Y:S05]  /*4d50*/  BRA `(.L_x_33545) ;  /* 0x00000bb000007947 */ /* 0x000fea0003800000 */
.L_x_33548:
        /* <DEDUP_REMOVED lines=10> */
.L_x_33551:
[----:B------:R-:W0:Y:S02]  /*4e00*/  I2F.U32 R2, R2 ;  /* 0x0000000200027306 */ /* 0x000e240000201000 */
[----:B0-----:R-:W-:-:S04]  /*4e10*/  F2FP.PACK_AB R3, RZ, R2 ;  /* 0x00000002ff03723e */ /* 0x001fc800000000ff */
[----:B------:R-:W-:-:S05]  /*4e20*/  PRMT R3, R3, 0x5410, RZ ;  /* 0x0000541003037816 */ /* 0x000fca00000000ff */
[----:B------:R0:W-:Y:S01]  /*4e30*/  STG.E [R16.64], R3 ;  /* 0x0000000310007986 */ /* 0x0001e2000c101924 */
[----:B------:R-:W-:Y:S05]  /*4e40*/  BRA `(.L_x_33545) ;  /* 0x00000ac000007947 */ /* 0x000fea0003800000 */
.L_x_33550:
[----:B------:R-:W0:Y:S02]  /*4e50*/  I2F.F64.U32 R2, R2 ;  /* 0x0000000200027312 */ /* 0x000e240000201800 */
[----:B0-----:R0:W-:Y:S01]  /*4e60*/  STG.E.64 [R16.64], R2 ;  /* 0x0000000210007986 */ /* 0x0011e2000c101b24 */
[----:B------:R-:W-:Y:S05]  /*4e70*/  BRA `(.L_x_33545) ;  /* 0x00000a9000007947 */ /* 0x000fea0003800000 */
.L_x_33540:
        /* <DEDUP_REMOVED lines=10> */
.L_x_33554:
[----:B------:R-:W0:Y:S01]  /*4f20*/  I2F.F64.U32 R4, R2 ;  /* 0x0000000200047312 */ /* 0x000e220000201800 */
[----:B------:R-:W-:-:S05]  /*4f30*/  CS2R R6, SRZ ;  /* 0x0000000000067805 */ /* 0x000fca000001ff00 */
[----:B0-----:R0:W-:Y:S01]  /*4f40*/  STG.E.128 [R16.64], R4 ;  /* 0x0000000410007986 */ /* 0x0011e2000c101d24 */
[----:B------:R-:W-:Y:S05]  /*4f50*/  BRA `(.L_x_33545) ;  /* 0x000009b000007947 */ /* 0x000fea0003800000 */
.L_x_33553:
        /* <DEDUP_REMOVED lines=21> */
.L_x_33558:
[----:B------:R-:W-:Y:S05]  /*50b0*/  BSYNC B0 ;  /* 0x0000000000007941 */ /* 0x000fea0003800000 */
.L_x_33557:
[----:B------:R-:W-:-:S05]  /*50c0*/  LOP3.LUT R3, R0, R3, RZ, 0xfc, !PT ;  /* 0x0000000300037212 */ /* 0x000fca00078efcff */
[----:B------:R0:W-:Y:S01]  /*50d0*/  STG.E.U8 [R16.64], R3 ;  /* 0x0000000310007986 */ /* 0x0001e2000c101124 */
[----:B------:R-:W-:Y:S05]  /*50e0*/  BRA `(.L_x_33545) ;  /* 0x0000082000007947 */ /* 0x000fea0003800000 */
.L_x_33556:
        /* <DEDUP_REMOVED lines=13> */
.L_x_33560:
[----:B------:R-:W-:Y:S01]  /*51c0*/  IMAD.MOV.U32 R0, RZ, RZ, 0x7f ;  /* 0x0000007fff007424 */ /* 0x000fe200078e00ff */
[----:B------:R-:W-:-:S04]  /*51d0*/  ISETP.GT.U32.AND P0, PT, R3, 0x7f800000, PT ;  /* 0x7f8000000300780c */ /* 0x000fc80003f04070 */
[----:B------:R-:W-:-:S04]  /*51e0*/  SEL R0, R0, 0x7c, P0 ;  /* 0x0000007c00007807 */ /* 0x000fc80000000000 */
.L_x_33561:
[----:B------:R-:W-:Y:S05]  /*51f0*/  BSYNC B0 ;  /* 0x0000000000007941 */ /* 0x000fea0003800000 */
.L_x_33559:
[----:B------:R-:W-:-:S04]  /*5200*/  LOP3.LUT R2, R5, 0x80000000, RZ, 0xc0, !PT ;  /* 0x8000000005027812 */ /* 0x000fc800078ec0ff */
[----:B------:R-:W-:-:S04]  /*5210*/  SHF.R.U32.HI R3, RZ, 0x18, R2 ;  /* 0x00000018ff037819 */ /* 0x000fc80000011602 */
[----:B------:R-:W-:-:S05]  /*5220*/  LOP3.LUT R3, R0, R3, RZ, 0xfc, !PT ;  /* 0x0000000300037212 */ /* 0x000fca00078efcff */
[----:B------:R0:W-:Y:S01]  /*5230*/  STG.E.U8 [R16.64], R3 ;  /* 0x0000000310007986 */ /* 0x0001e2000c101124 */
[----:B------:R-:W-:Y:S05]  /*5240*/  BRA `(.L_x_33545) ;  /* 0x000006c000007947 */ /* 0x000fea0003800000 */
.L_x_33555:
[----:B------:R-:W0:Y:S02]  /*5250*/  I2F.U32 R0, R2 ;  /* 0x0000000200007306 */ /* 0x000e240000201000 */
[----:B0-----:R-:W-:-:S05]  /*5260*/  F2FP.BF16.PACK_AB R0, RZ, R0 ;  /* 0x00000000ff00723e */ /* 0x001fca00000010ff */
[----:B------:R0:W-:Y:S01]  /*5270*/  STG.E.U16 [R16.64], R0 ;  /* 0x0000000010007986 */ /* 0x0001e2000c101524 */
[----:B------:R-:W-:Y:S05]  /*5280*/  BRA `(.L_x_33545) ;  /* 0x0000068000007947 */ /* 0x000fea0003800000 */
.L_x_33552:
        /* <DEDUP_REMOVED lines=10> */
.L_x_33564:
        /* <DEDUP_REMOVED lines=17> */
.L_x_33567:
[----:B------:R-:W-:-:S04]  /*5440*/  LOP3.LUT R2, R5, 0x80000000, RZ, 0xc0, !PT ;  /* 0x8000000005027812 */ /* 0x000fc800078ec0ff */
[----:B------:R-:W-:-:S04]  /*5450*/  SHF.R.U32.HI R3, RZ, 0x18, R2 ;  /* 0x00000018ff037819 */ /* 0x000fc80000011602 */
[----:B------:R-:W-:-:S04]  /*5460*/  LOP3.LUT R0, R0, R3, RZ, 0xfc, !PT ;  /* 0x0000000300007212 */ /* 0x000fc800078efcff */
[----:B------:R-:W-:Y:S02]  /*5470*/  PRMT R8, R0, 0x7610, R8 ;  /* 0x0000761000087816 */ /* 0x000fe40000000008 */
.L_x_33566:
[----:B------:R-:W-:Y:S05]  /*5480*/  BSYNC B0 ;  /* 0x0000000000007941 */ /* 0x000fea0003800000 */
.L_x_33565:
[----:B------:R0:W-:Y:S01]  /*5490*/  STG.E.U8 [R16.64], R8 ;  /* 0x0000000810007986 */ /* 0x0001e2000c101124 */
[----:B------:R-:W-:Y:S05]  /*54a0*/  BRA `(.L_x_33545) ;  /* 0x0000046000007947 */ /* 0x000fea0003800000 */
.L_x_33563:
        /* <DEDUP_REMOVED lines=17> */
.L_x_33570:
[----:B------:R-:W-:-:S04]  /*55c0*/  LOP3.LUT R2, R5, 0x80000000, RZ, 0xc0, !PT ;  /* 0x8000000005027812 */ /* 0x000fc800078ec0ff */
[----:B------:R-:W-:-:S04]  /*55d0*/  SHF.R.U32.HI R3, RZ, 0x18, R2 ;  /* 0x00000018ff037819 */ /* 0x000fc80000011602 */
[----:B------:R-:W-:-:S04]  /*55e0*/  LOP3.LUT R0, R0, R3, RZ, 0xfc, !PT ;  /* 0x0000000300007212 */ /* 0x000fc800078efcff */
[----:B------:R-:W-:Y:S02]  /*55f0*/  PRMT R8, R0, 0x7610, R8 ;  /* 0x0000761000087816 */ /* 0x000fe40000000008 */
.L_x_33569:
[----:B------:R-:W-:Y:S05]  /*5600*/  BSYNC B0 ;  /* 0x0000000000007941 */ /* 0x000fea0003800000 */
.L_x_33568:
[----:B------:R0:W-:Y:S01]  /*5610*/  STG.E.U8 [R16.64], R8 ;  /* 0x0000000810007986 */ /* 0x0001e2000c101124 */
[----:B------:R-:W-:Y:S05]  /*5620*/  BRA `(.L_x_33545) ;  /* 0x000002e000007947 */ /* 0x000fea0003800000 */
.L_x_33562:
        /* <DEDUP_REMOVED lines=22> */
.L_x_33544:
        /* <DEDUP_REMOVED lines=20> */
.L_x_33572:
[----:B------:R-:W-:-:S05]  /*58d0*/  IMAD.MOV.U32 R3, RZ, RZ, RZ ;  /* 0x000000ffff037224 */ /* 0x000fca00078e00ff */
[----:B------:R0:W-:Y:S01]  /*58e0*/  STG.E.64 [R16.64], R2 ;  /* 0x0000000210007986 */ /* 0x0001e2000c101b24 */
[----:B------:R-:W-:Y:S05]  /*58f0*/  BRA `(.L_x_33545) ;  /* 0x0000001000007947 */ /* 0x000fea0003800000 */
.L_x_33571:
[----:B------:R0:W-:Y:S02]  /*5900*/  STG.E [R16.64], R2 ;  /* 0x0000000210007986 */ /* 0x0001e4000c101924 */
.L_x_33545:
        /* <DEDUP_REMOVED lines=231> */
.L_x_33573:
        /* <DEDUP_REMOVED lines=19> */
.L_x_33577:
[----:B------:R-:W2:Y:S02]  /*68b0*/  LDG.E.U8 R2, [R4.64] ;  /* 0x0000002404027981 */ /* 0x000ea4000c1e1100 */
[----:B--2---:R-:W0:Y:S01]  /*68c0*/  I2F.F64.U16 R2, R2 ;  /* 0x0000000200027312 */ /* 0x004e220000101800 */
[----:B------:R-:W-:Y:S05]  /*68d0*/  BRA `(.L_x_33579) ;  /* 0x00000df000007947 */ /* 0x000fea0003800000 */
.L_x_33576:
        /* <DEDUP_REMOVED lines=9> */
.L_x_33581:
[----:B------:R-:W2:Y:S02]  /*6970*/  LDG.E R2, [R4.64] ;  /* 0x0000002404027981 */ /* 0x000ea4000c1e1900 */
[----:B--2---:R-:W0:Y:S01]  /*6980*/  I2F.F64 R2, R2 ;  /* 0x0000000200027312 */ /* 0x004e220000201c00 */
[----:B------:R-:W-:Y:S05]  /*6990*/  BRA `(.L_x_33579) ;  /* 0x00000d3000007947 */ /* 0x000fea0003800000 */
.L_x_33580:
[----:B------:R-:W2:Y:S02]  /*69a0*/  LDG.E.U16 R2, [R4.64] ;  /* 0x0000002404027981 */ /* 0x000ea4000c1e1500 */
[----:B--2---:R-:W0:Y:S01]  /*69b0*/  I2F.F64.S16 R2, R2 ;  /* 0x0000000200027312 */ /* 0x004e220000101c00 */
[----:B------:R-:W-:Y:S05]  /*69c0*/  BRA `(.L_x_33579) ;  /* 0x00000d0000007947 */ /* 0x000fea0003800000 */
.L_x_33575:
        /* <DEDUP_REMOVED lines=10> */
.L_x_33583:
[----:B------:R-:W2:Y:S02]  /*6a70*/  LDG.E.U16 R0, [R4.64] ;  /* 0x0000002404007981 */ /* 0x000ea4000c1e1500 */
[----:B--2---:R-:W-:-:S05]  /*6a80*/  HADD2.F32 R0, -RZ, R0.H0_H0 ;  /* 0x20000000ff007230 */ /* 0x004fca0000004100 */
[----:B------:R-:W-:-:S04]  /*6a90*/  FMUL.FTZ R0, R0, 1 ;  /* 0x3f80000000007820 */ /* 0x000fc80000410000 */
[----:B------:R0:W1:Y:S01]  /*6aa0*/  F2F.F64.F32 R2, R0 ;  /* 0x0000000000027310 */ /* 0x0000620000201800 */
[----:B------:R-:W-:Y:S05]  /*6ab0*/  BRA `(.L_x_33579) ;  /* 0x00000c1000007947 */ /* 0x000fea0003800000 */
.L_x_33582:
        /* <DEDUP_REMOVED lines=10> */
.L_x_33585:
[----:B------:R-:W2:Y:S02]  /*6b60*/  LDG.E.U16 R4, [R4.64] ;  /* 0x0000002404047981 */ /* 0x000ea4000c1e1500 */
[----:B--2---:R-:W-:-:S05]  /*6b70*/  HADD2.F32 R0, -RZ, R4.H0_H0 ;  /* 0x20000004ff007230 */ /* 0x004fca0000004100 */
[----:B------:R-:W-:-:S04]  /*6b80*/  FMUL.FTZ R0, R0, 1 ;  /* 0x3f80000000007820 */ /* 0x000fc80000410000 */
[----:B------:R0:W1:Y:S01]  /*6b90*/  F2F.F64.F32 R2, R0 ;  /* 0x0000000000027310 */ /* 0x0000620000201800 */
[----:B------:R-:W-:Y:S05]  /*6ba0*/  BRA `(.L_x_33579) ;  /* 0x00000b2000007947 */ /* 0x000fea0003800000 */
.L_x_33584:
[----:B------:R0:W5:Y:S01]  /*6bb0*/  LDG.E.64 R2, [R4.64] ;  /* 0x0000002404027981 */ /* 0x000162000c1e1b00 */
[----:B------:R-:W-:Y:S05]  /*6bc0*/  BRA `(.L_x_33579) ;  /* 0x00000b0000007947 */ /* 0x000fea0003800000 */
.L_x_33574:
        /* <DEDUP_REMOVED lines=13> */
.L_x_33588:
[----:B------:R0:W5:Y:S01]  /*6ca0*/  LDG.E.64 R2, [R4.64] ;  /* 0x0000002404027981 */ /* 0x000162000c1e1b00 */
[----:B------:R-:W-:Y:S05]  /*6cb0*/  BRA `(.L_x_33579) ;  /* 0x00000a1000007947 */ /* 0x000fea0003800000 */
.L_x_33587:
        /* <DEDUP_REMOVED lines=28> */
.L_x_33590:
        /* <DEDUP_REMOVED lines=15> */
.L_x_33589:
[----:B------:R-:W2:Y:S02]  /*6f70*/  LDG.E.U16 R0, [R4.64] ;  /* 0x0000002404007981 */ /* 0x000ea4000c1e1500 */
[----:B--2---:R-:W-:-:S05]  /*6f80*/  PRMT R0, RZ, 0x5410, R0 ;  /* 0x00005410ff007816 */ /* 0x004fca0000000000 */
[----:B------:R-:W-:-:S04]  /*6f90*/  FMUL.FTZ R0, R0, 1 ;  /* 0x3f80000000007820 */ /* 0x000fc80000410000 */
[----:B------:R0:W1:Y:S01]  /*6fa0*/  F2F.F64.F32 R2, R0 ;  /* 0x0000000000027310 */ /* 0x0000620000201800 */
[----:B------:R-:W-:Y:S05]  /*6fb0*/  BRA `(.L_x_33579) ;  /* 0x0000071000007947 */ /* 0x000fea0003800000 */
.L_x_33586:
        /* <DEDUP_REMOVED lines=11> */
.L_x_33593:
        /* <DEDUP_REMOVED lines=21> */
.L_x_33597:
[----:B------:R-:W-:Y:S05]  /*71c0*/  BSYNC B1 ;  /* 0x0000000000017941 */ /* 0x000fea0003800000 */
.L_x_33596:
[----:B------:R-:W-:Y:S01]  /*71d0*/  LEA R3, R0, 0x3b800000, 0x17 ;  /* 0x3b80000000037811 */ /* 0x000fe200078eb8ff */
[----:B------:R-:W-:-:S05]  /*71e0*/  IMAD.SHL.U32 R0, R2, 0x100000, RZ ;  /* 0x0010000002007824 */ /* 0x000fca00078e00ff */
[----:B------:R-:W-:Y:S02]  /*71f0*/  LOP3.LUT R0, R3, R0, R4, 0xfe, !PT ;  /* 0x0000000003007212 */ /* 0x000fe400078efe04 */
.L_x_33595:
[----:B------:R-:W-:Y:S05]  /*7200*/  BSYNC B0 ;  /* 0x0000000000007941 */ /* 0x000fea0003800000 */
.L_x_33594:
[----:B------:R-:W-:-:S04]  /*7210*/  FMUL.FTZ R0, R0, 1 ;  /* 0x3f80000000007820 */ /* 0x000fc80000410000 */
[----:B------:R0:W1:Y:S01]  /*7220*/  F2F.F64.F32 R2, R0 ;  /* 0x0000000000027310 */ /* 0x0000620000201800 */
[----:B------:R-:W-:Y:S05]  /*7230*/  BRA `(.L_x_33579) ;  /* 0x0000049000007947 */ /* 0x000fea0003800000 */
.L_x_33592:
        /* <DEDUP_REMOVED lines=21> */
.L_x_33601:
[----:B------:R-:W-:Y:S05]  /*7390*/  BSYNC B1 ;  /* 0x0000000000017941 */ /* 0x000fea0003800000 */
.L_x_33600:
[----:B------:R-:W-:Y:S01]  /*73a0*/  LEA R3, R0, 0x37800000, 0x17 ;  /* 0x3780000000037811 */ /* 0x000fe200078eb8ff */
[----:B------:R-:W-:-:S05]  /*73b0*/  IMAD.SHL.U32 R0, R2, 0x200000, RZ ;  /* 0x0020000002007824 */ /* 0x000fca00078e00ff */
[----:B------:R-:W-:Y:S02]  /*73c0*/  LOP3.LUT R0, R3, R0, R4, 0xfe, !PT ;  /* 0x0000000003007212 */ /* 0x000fe400078efe04 */
.L_x_33599:
[----:B------:R-:W-:Y:S05]  /*73d0*/  BSYNC B0 ;  /* 0x0000000000007941 */ /* 0x000fea0003800000 */
.L_x_33598:
[----:B------:R-:W-:-:S04]  /*73e0*/  FMUL.FTZ R0, R0, 1 ;  /* 0x3f80000000007820 */ /* 0x000fc80000410000 */
[----:B------:R0:W1:Y:S01]  /*73f0*/  F2F.F64.F32 R2, R0 ;  /* 0x0000000000027310 */ /* 0x0000620000201800 */
[----:B------:R-:W-:Y:S05]  /*7400*/  BRA `(.L_x_33579) ;  /* 0x000002c000007947 */ /* 0x000fea0003800000 */
.L_x_33591:
        /* <DEDUP_REMOVED lines=14> */
.L_x_33605:
[----:B------:R-:W-:Y:S05]  /*74f0*/  BSYNC B0 ;  /* 0x0000000000007941 */ /* 0x000fea0003800000 */
.L_x_33604:
[----:B------:R-:W-:-:S04]  /*7500*/  FMUL.FTZ R0, R0, 1 ;  /* 0x3f80000000007820 */ /* 0x000fc80000410000 */
[----:B------:R0:W1:Y:S01]  /*7510*/  F2F.F64.F32 R2, R0 ;  /* 0x0000000000027310 */ /* 0x0000620000201800 */
[----:B------:R-:W-:Y:S05]  /*7520*/  BRA `(.L_x_33579) ;  /* 0x000001a000007947 */ /* 0x000fea0003800000 */
.L_x_33578:
        /* <DEDUP_REMOVED lines=21> */
.L_x_33603:
[----:B------:R-:W2:Y:S02]  /*7680*/  LDG.E.64 R2, [R4.64] ;  /* 0x0000002404027981 */ /* 0x000ea4000c1e1b00 */
[----:B--2---:R-:W0:Y:S01]  /*7690*/  I2F.F64.U64 R2, R2 ;  /* 0x0000000200027312 */ /* 0x004e220000301800 */
[----:B------:R-:W-:Y:S05]  /*76a0*/  BRA `(.L_x_33579) ;  /* 0x0000002000007947 */ /* 0x000fea0003800000 */
.L_x_33602:
[----:B------:R-:W2:Y:S02]  /*76b0*/  LDG.E R2, [R4.64] ;  /* 0x0000002404027981 */ /* 0x000ea4000c1e1900 */
[----:B--2---:R-:W0:Y:S02]  /*76c0*/  I2F.F64.U32 R2, R2 ;  /* 0x0000000200027312 */ /* 0x004e240000201800 */
.L_x_33579:
        /* <DEDUP_REMOVED lines=17> */
.L_x_33609:
[----:B------:R0:W-:Y:S01]  /*77e0*/  STG.E.U8 [R16.64], R2 ;  /* 0x0000000210007986 */ /* 0x0001e2000c101124 */
[----:B------:R-:W-:Y:S05]  /*77f0*/  BRA `(.L_x_33611) ;  /* 0x00000d5000007947 */ /* 0x000fea0003800000 */
.L_x_33608:
        /* <DEDUP_REMOVED lines=9> */
.L_x_33613:
[----:B------:R0:W-:Y:S01]  /*7890*/  STG.E [R16.64], R2 ;  /* 0x0000000210007986 */ /* 0x0001e2000c101924 */
[----:B------:R-:W-:Y:S05]  /*78a0*/  BRA `(.L_x_33611) ;  /* 0x00000ca000007947 */ /* 0x000fea0003800000 */
.L_x_33612:
[----:B------:R0:W-:Y:S01]  /*78b0*/  STG.E.U16 [R16.64], R2 ;  /* 0x0000000210007986 */ /* 0x0001e2000c101524 */
[----:B------:R-:W-:Y:S05]  /*78c0*/  BRA `(.L_x_33611) ;  /* 0x00000c8000007947 */ /* 0x000fea0003800000 */
.L_x_33607:
        /* <DEDUP_REMOVED lines=9> */
.L_x_33615:
[----:B------:R-:W0:Y:S02]  /*7960*/  I2F.U32 R0, R2 ;  /* 0x0000000200007306 */ /* 0x000e240000201000 */
[----:B0-----:R-:W-:-:S05]  /*7970*/  F2FP.PACK_AB R0, RZ, R0 ;  /* 0x00000000ff00723e */ /* 0x001fca00000000ff */
[----:B------:R0:W-:Y:S01]  /*7980*/  STG.E.U16 [R16.64], R0 ;  /* 0x0000000010007986 */ /* 0x0001e2000c101524 */
[----:B------:R-:W-:Y:S05]  /*7990*/  BRA `(.L_x_33611) ;  /* 0x00000bb000007947 */ /* 0x000fea0003800000 */
.L_x_33614:
        /* <DEDUP_REMOVED lines=10> */
.L_x_33617:
[----:B------:R-:W0:Y:S02]  /*7a40*/  I2F.U32 R2, R2 ;  /* 0x0000000200027306 */ /* 0x000e240000201000 */
[----:B0-----:R-:W-:-:S04]  /*7a50*/  F2FP.PACK_AB R3, RZ, R2 ;  /* 0x00000002ff03723e */ /* 0x001fc800000000ff */
[----:B------:R-:W-:-:S05]  /*7a60*/  PRMT R3, R3, 0x5410, RZ ;  /* 0x0000541003037816 */ /* 0x000fca00000000ff */
[----:B------:R0:W-:Y:S01]  /*7a70*/  STG.E [R16.64], R3 ;  /* 0x0000000310007986 */ /* 0x0001e2000c101924 */
[----:B------:R-:W-:Y:S05]  /*7a80*/  BRA `(.L_x_33611) ;  /* 0x00000ac000007947 */ /* 0x000fea0003800000 */
.L_x_33616:
[----:B------:R-:W0:Y:S02]  /*7a90*/  I2F.F64.U32 R2, R2 ;  /* 0x0000000200027312 */ /* 0x000e240000201800 */
[----:B0-----:R0:W-:Y:S01]  /*7aa0*/  STG.E.64 [R16.64], R2 ;  /* 0x0000000210007986 */ /* 0x0011e2000c101b24 */
[----:B------:R-:W-:Y:S05]  /*7ab0*/  BRA `(.L_x_33611) ;  /* 0x00000a9000007947 */ /* 0x000fea0003800000 */
.L_x_33606:
        /* <DEDUP_REMOVED lines=10> */
.L_x_33620:
[----:B------:R-:W0:Y:S01]  /*7b60*/  I2F.F64.U32 R4, R2 ;  /* 0x0000000200047312 */ /* 0x000e220000201800 */
[----:B------:R-:W-:-:S05]  /*7b70*/  CS2R R6, SRZ ;  /* 0x0000000000067805 */ /* 0x000fca000001ff00 */
[----:B0-----:R0:W-:Y:S01]  /*7b80*/  STG.E.128 [R16.64], R4 ;  /* 0x0000000410007986 */ /* 0x0011e2000c101d24 */
[----:B------:R-:W-:Y:S05]  /*7b90*/  BRA `(.L_x_33611) ;  /* 0x000009b000007947 */ /* 0x000fea0003800000 */
.L_x_33619:
        /* <DEDUP_REMOVED lines=21> */
.L_x_33624:
[----:B------:R-:W-:Y:S05]  /*7cf0*/  BSYNC B0 ;  /* 0x0000000000007941 */ /* 0x000fea0003800000 */
.L_x_33623:
[----:B------:R-:W-:-:S05]  /*7d00*/  LOP3.LUT R3, R0, R3, RZ, 0xfc, !PT ;  /* 0x0000000300037212 */ /* 0x000fca00078efcff */
[----:B------:R0:W-:Y:S01]  /*7d10*/  STG.E.U8 [R16.64], R3 ;  /* 0x0000000310007986 */ /* 0x0001e2000c101124 */
[----:B------:R-:W-:Y:S05]  /*7d20*/  BRA `(.L_x_33611) ;  /* 0x0000082000007947 */ /* 0x000fea0003800000 */
.L_x_33622:
        /* <DEDUP_REMOVED lines=13> */
.L_x_33626:
[----:B------:R-:W-:Y:S01]  /*7e00*/  IMAD.MOV.U32 R0, RZ, RZ, 0x7f ;  /* 0x0000007fff007424 */ /* 0x000fe200078e00ff */
[----:B------:R-:W-:-:S04]  /*7e10*/  ISETP.GT.U32.AND P0, PT, R3, 0x7f800000, PT ;  /* 0x7f8000000300780c */ /* 0x000fc80003f04070 */
[----:B------:R-:W-:-:S04]  /*7e20*/  SEL R0, R0, 0x7c, P0 ;  /* 0x0000007c00007807 */ /* 0x000fc80000000000 */
.L_x_33627:
[----:B------:R-:W-:Y:S05]  /*7e30*/  BSYNC B0 ;  /* 0x0000000000007941 */ /* 0x000fea0003800000 */
.L_x_33625:
[----:B------:R-:W-:-:S04]  /*7e40*/  LOP3.LUT R2, R5, 0x80000000, RZ, 0xc0, !PT ;  /* 0x8000000005027812 */ /* 0x000fc800078ec0ff */
[----:B------:R-:W-:-:S04]  /*7e50*/  SHF.R.U32.HI R3, RZ, 0x18, R2 ;  /* 0x00000018ff037819 */ /* 0x000fc80000011602 */
[----:B------:R-:W-:-:S05]  /*7e60*/  LOP3.LUT R3, R0, R3, RZ, 0xfc, !PT ;  /* 0x0000000300037212 */ /* 0x000fca00078efcff */
[----:B------:R0:W-:Y:S01]  /*7e70*/  STG.E.U8 [R16.64], R3 ;  /* 0x0000000310007986 */ /* 0x0001e2000c101124 */
[----:B------:R-:W-:Y:S05]  /*7e80*/  BRA `(.L_x_33611) ;  /* 0x000006c000007947 */ /* 0x000fea0003800000 */
.L_x_33621:
[----:B------:R-:W0:Y:S02]  /*7e90*/  I2F.U32 R0, R2 ;  /* 0x0000000200007306 */ /* 0x000e240000201000 */
[----:B0-----:R-:W-:-:S05]  /*7ea0*/  F2FP.BF16.PACK_AB R0, RZ, R0 ;  /* 0x00000000ff00723e */ /* 0x001fca00000010ff */
[----:B------:R0:W-:Y:S01]  /*7eb0*/  STG.E.U16 [R16.64], R0 ;  /* 0x0000000010007986 */ /* 0x0001e2000c101524 */
[----:B------:R-:W-:Y:S05]  /*7ec0*/  BRA `(.L_x_33611) ;  /* 0x0000068000007947 */ /* 0x000fea0003800000 */
.L_x_33618:
        /* <DEDUP_REMOVED lines=10> */
.L_x_33630:
        /* <DEDUP_REMOVED lines=17> */
.L_x_33633:
[----:B------:R-:W-:-:S04]  /*8080*/  LOP3.LUT R2, R5, 0x80000000, RZ, 0xc0, !PT ;  /* 0x8000000005027812 */ /* 0x000fc800078ec0ff */
[----:B------:R-:W-:-:S04]  /*8090*/  SHF.R.U32.HI R3, RZ, 0x18, R2 ;  /* 0x00000018ff037819 */ /* 0x000fc80000011602 */
[----:B------:R-:W-:-:S04]  /*80a0*/  LOP3.LUT R0, R0, R3, RZ, 0xfc, !PT ;  /* 0x0000000300007212 */ /* 0x000fc800078efcff */
[----:B------:R-:W-:Y:S02]  /*80b0*/  PRMT R8, R0, 0x7610, R8 ;  /* 0x0000761000087816 */ /* 0x000fe40000000008 */
.L_x_33632:
[----:B------:R-:W-:Y:S05]  /*80c0*/  BSYNC B0 ;  /* 0x0000000000007941 */ /* 0x000fea0003800000 */
.L_x_33631:
[----:B------:R0:W-:Y:S01]  /*80d0*/  STG.E.U8 [R16.64], R8 ;  /* 0x0000000810007986 */ /* 0x0001e2000c101124 */
[----:B------:R-:W-:Y:S05]  /*80e0*/  BRA `(.L_x_33611) ;  /* 0x0000046000007947 */ /* 0x000fea0003800000 */
.L_x_33629:
        /* <DEDUP_REMOVED lines=17> */
.L_x_33636:
[----:B------:R-:W-:-:S04]  /*8200*/  LOP3.LUT R2, R5, 0x80000000, RZ, 0xc0, !PT ;  /* 0x8000000005027812 */ /* 0x000fc800078ec0ff */
[----:B------:R-:W-:-:S04]  /*8210*/  SHF.R.U32.HI R3, RZ, 0x18, R2 ;  /* 0x00000018ff037819 */ /* 0x000fc80000011602 */
[----:B------:R-:W-:-:S04]  /*8220*/  LOP3.LUT R0, R0, R3, RZ, 0xfc, !PT ;  /* 0x0000000300007212 */ /* 0x000fc800078efcff */
[----:B------:R-:W-:Y:S02]  /*8230*/  PRMT R8, R0, 0x7610, R8 ;  /* 0x0000761000087816 */ /* 0x000fe40000000008 */
.L_x_33635:
[----:B------:R-:W-:Y:S05]  /*8240*/  BSYNC B0 ;  /* 0x0000000000007941 */ /* 0x000fea0003800000 */
.L_x_33634:
[----:B------:R0:W-:Y:S01]  /*8250*/  STG.E.U8 [R16.64], R8 ;  /* 0x0000000810007986 */ /* 0x0001e2000c101124 */
[----:B------:R-:W-:Y:S05]  /*8260*/  BRA `(.L_x_33611) ;  /* 0x000002e000007947 */ /* 0x000fea0003800000 */
.L_x_33628:
        /* <DEDUP_REMOVED lines=22> */
.L_x_33610:
        /* <DEDUP_REMOVED lines=20> */
.L_x_33638:
[----:B------:R-:W-:-:S05]  /*8510*/  IMAD.MOV.U32 R3, RZ, RZ, RZ ;  /* 0x000000ffff037224 */ /* 0x000fca00078e00ff */
[----:B------:R0:W-:Y:S01]  /*8520*/  STG.E.64 [R16.64], R2 ;  /* 0x0000000210007986 */ /* 0x0001e2000c101b24 */
[----:B------:R-:W-:Y:S05]  /*8530*/  BRA `(.L_x_33611) ;  /* 0x0000001000007947 */ /* 0x000fea0003800000 */
.L_x_33637:
[----:B------:R0:W-:Y:S02]  /*8540*/  STG.E [R16.64], R2 ;  /* 0x0000000210007986 */ /* 0x0001e4000c101924 */
.L_x_33611:
[----:B------:R-:W-:Y:S02]  /*8550*/  IADD3 R19, R19, 0x80, RZ ;  /* 0x0000008013137810 */ /* 0x000fe40007ffe0ff */
.L_x_33506:
[----:B------:R-:W-:Y:S05]  /*8560*/  BSYNC B6 ;  /* 0x0000000000067941 */ /* 0x000fea0003800000 */
.L_x_33505:
        /* <DEDUP_REMOVED lines=230> */
.L_x_33639:
        /* <DEDUP_REMOVED lines=19> */
.L_x_33643:
[----:B------:R-:W2:Y:S02]  /*9500*/  LDG.E.U8 R2, [R4.64] ;  /* 0x0000002404027981 */ /* 0x000ea4000c1e1100 */
[----:B--2---:R-:W0:Y:S01]  /*9510*/  I2F.F64.U16 R2, R2 ;  /* 0x0000000200027312 */ /* 0x004e220000101800 */
[----:B------:R-:W-:Y:S05]  /*9520*/  BRA `(.L_x_33645) ;  /* 0x00000df000007947 */ /* 0x000fea0003800000 */
.L_x_33642:
        /* <DEDUP_REMOVED lines=9> */
.L_x_33647:
[----:B------:R-:W2:Y:S02]  /*95c0*/  LDG.E R2, [R4.64] ;  /* 0x0000002404027981 */ /* 0x000ea4000c1e1900 */
[----:B--2---:R-:W0:Y:S01]  /*95d0*/  I2F.F64 R2, R2 ;  /* 0x0000000200027312 */ /* 0x004e220000201c00 */
[----:B------:R-:W-:Y:S05]  /*95e0*/  BRA `(.L_x_33645) ;  /* 0x00000d3000007947 */ /* 0x000fea0003800000 */
.L_x_33646:
[----:B------:R-:W2:Y:S02]  /*95f0*/  LDG.E.U16 R2, [R4.64] ;  /* 0x0000002404027981 */ /* 0x000ea4000c1e1500 */
[----:B--2---:R-:W0:Y:S01]  /*9600*/  I2F.F64.S16 R2, R2 ;  /* 0x0000000200027312 */ /* 0x004e220000101c00 */
[----:B------:R-:W-:Y:S05]  /*9610*/  BRA `(.L_x_33645) ;  /* 0x00000d0000007947 */ /* 0x000fea0003800000 */
.L_x_33641:
        /* <DEDUP_REMOVED lines=10> */
.L_x_33649:
[----:B------:R-:W2:Y:S02]  /*96c0*/  LDG.E.U16 R0, [R4.64] ;  /* 0x0000002404007981 */ /* 0x000ea4000c1e1500 */
[----:B--2---:R-:W-:-:S05]  /*96d0*/  HADD2.F32 R0, -RZ, R0.H0_H0 ;  /* 0x20000000ff007230 */ /* 0x004fca0000004100 */
[----:B------:R-:W-:-:S04]  /*96e0*/  FMUL.FTZ R0, R0, 1 ;  /* 0x3f80000000007820 */ /* 0x000fc80000410000 */
[----:B------:R0:W1:Y:S01]  /*96f0*/  F2F.F64.F32 R2, R0 ;  /* 0x0000000000027310 */ /* 0x0000620000201800 */
[----:B------:R-:W-:Y:S05]  /*9700*/  BRA `(.L_x_33645) ;  /* 0x00000c1000007947 */ /* 0x000fea0003800000 */
.L_x_33648:
        /* <DEDUP_REMOVED lines=10> */
.L_x_33651:
[----:B------:R-:W2:Y:S02]  /*97b0*/  LDG.E.U16 R4, [R4.64] ;  /* 0x0000002404047981 */ /* 0x000ea4000c1e1500 */
[----:B--2---:R-:W-:-:S05]  /*97c0*/  HADD2.F32 R0, -RZ, R4.H0_H0 ;  /* 0x20000004ff007230 */ /* 0x004fca0000004100 */
[----:B------:R-:W-:-:S04]  /*97d0*/  FMUL.FTZ R0, R0, 1 ;  /* 0x3f80000000007820 */ /* 0x000fc80000410000 */
[----:B------:R0:W1:Y:S01]  /*97e0*/  F2F.F64.F32 R2, R0 ;  /* 0x0000000000027310 */ /* 0x0000620000201800 */
[----:B------:R-:W-:Y:S05]  /*97f0*/  BRA `(.L_x_33645) ;  /* 0x00000b2000007947 */ /* 0x000fea0003800000 */
.L_x_33650:
[----:B------:R0:W5:Y:S01]  /*9800*/  LDG.E.64 R2, [R4.64] ;  /* 0x0000002404027981 */ /* 0x000162000c1e1b00 */
[----:B------:R-:W-:Y:S05]  /*9810*/  BRA `(.L_x_33645) ;  /* 0x00000b0000007947 */ /* 0x000fea0003800000 */
.L_x_33640:
        /* <DEDUP_REMOVED lines=13> */
.L_x_33654:
[----:B------:R0:W5:Y:S01]  /*98f0*/  LDG.E.64 R2, [R4.64] ;  /* 0x0000002404027981 */ /* 0x000162000c1e1b00 */
[----:B------:R-:W-:Y:S05]  /*9900*/  BRA `(.L_x_33645) ;  /* 0x00000a1000007947 */ /* 0x000fea0003800000 */
.L_x_33653:
        /* <DEDUP_REMOVED lines=28> */
.L_x_33656:
        /* <DEDUP_REMOVED lines=15> */
.L_x_33655:
[----:B------:R-:W2:Y:S02]  /*9bc0*/  LDG.E.U16 R0, [R4.64] ;  /* 0x0000002404007981 */ /* 0x000ea4000c1e1500 */
[----:B--2---:R-:W-:-:S05]  /*9bd0*/  PRMT R0, RZ, 0x5410, R0 ;  /* 0x00005410ff007816 */ /* 0x004fca0000000000 */
[----:B------:R-:W-:-:S04]  /*9be0*/  FMUL.FTZ R0, R0, 1 ;  /* 0x3f80000000007820 */ /* 0x000fc80000410000 */
[----:B------:R0:W1:Y:S01]  /*9bf0*/  F2F.F64.F32 R2, R0 ;  /* 0x0000000000027310 */ /* 0x0000620000201800 */
[----:B------:R-:W-:Y:S05]  /*9c00*/  BRA `(.L_x_33645) ;  /* 0x0000071000007947 */ /* 0x000fea0003800000 */
.L_x_33652:
        /* <DEDUP_REMOVED lines=11> */
.L_x_33659:
        /* <DEDUP_REMOVED lines=21> */
.L_x_33663:
[----:B------:R-:W-:Y:S05]  /*9e10*/  BSYNC B1 ;  /* 0x0000000000017941 */ /* 0x000fea0003800000 */
.L_x_33662:
[----:B------:R-:W-:Y:S01]  /*9e20*/  LEA R3, R0, 0x3b800000, 0x17 ;  /* 0x3b80000000037811 */ /* 0x000fe200078eb8ff */
[----:B------:R-:W-:-:S05]  /*9e30*/  IMAD.SHL.U32 R0, R2, 0x100000, RZ ;  /* 0x0010000002007824 */ /* 0x000fca00078e00ff */
[----:B------:R-:W-:Y:S02]  /*9e40*/  LOP3.LUT R0, R3, R0, R4, 0xfe, !PT ;  /* 0x0000000003007212 */ /* 0x000fe400078efe04 */
.L_x_33661:
[----:B------:R-:W-:Y:S05]  /*9e50*/  BSYNC B0 ;  /* 0x0000000000007941 */ /* 0x000fea0003800000 */
.L_x_33660:
[----:B------:R-:W-:-:S04]  /*9e60*/  FMUL.FTZ R0, R0, 1 ;  /* 0x3f80000000007820 */ /* 0x000fc80000410000 */
[----:B------:R0:W1:Y:S01]  /*9e70*/  F2F.F64.F32 R2, R0 ;  /* 0x0000000000027310 */ /* 0x0000620000201800 */
[----:B------:R-:W-:Y:S05]  /*9e80*/  BRA `(.L_x_33645) ;  /* 0x0000049000007947 */ /* 0x000fea0003800000 */
.L_x_33658:
        /* <DEDUP_REMOVED lines=21> */
.L_x_33667:
[----:B------:R-:W-:Y:S05]  /*9fe0*/  BSYNC B1 ;  /* 0x0000000000017941 */ /* 0x000fea0003800000 */
.L_x_33666:
[----:B------:R-:W-:Y:S01]  /*9ff0*/  LEA R3, R0, 0x37800000, 0x17 ;  /* 0x3780000000037811 */ /* 0x000fe200078eb8ff */
[----:B------:R-:W-:-:S05]  /*a000*/  IMAD.SHL.U32 R0, R2, 0x200000, RZ ;  /* 0x0020000002007824 */ /* 0x000fca00078e00ff */
[----:B------:R-:W-:Y:S02]  /*a010*/  LOP3.LUT R0, R3, R0, R4, 0xfe, !PT ;  /* 0x0000000003007212 */ /* 0x000fe400078efe04 */
.L_x_33665:
[----:B------:R-:W-:Y:S05]  /*a020*/  BSYNC B0 ;  /* 0x0000000000007941 */ /* 0x000fea0003800000 */
.L_x_33664:
[----:B------:R-:W-:-:S04]  /*a030*/  FMUL.FTZ R0, R0, 1 ;  /* 0x3f80000000007820 */ /* 0x000fc80000410000 */
[----:B------:R0:W1:Y:S01]  /*a040*/  F2F.F64.F32 R2, R0 ;  /* 0x0000000000027310 */ /* 0x0000620000201800 */
[----:B------:R-:W-:Y:S05]  /*a050*/  BRA `(.L_x_33645) ;  /* 0x000002c000007947 */ /* 0x000fea0003800000 */
.L_x_33657:
        /* <DEDUP_REMOVED lines=14> */
.L_x_33671:
[----:B------:R-:W-:Y:S05]  /*a140*/  BSYNC B0 ;  /* 0x0000000000007941 */ /* 0x000fea0003800000 */
.L_x_33670:
[----:B------:R-:W-:-:S04]  /*a150*/  FMUL.FTZ R0, R0, 1 ;  /* 0x3f80000000007820 */ /* 0x000fc80000410000 */
[----:B------:R0:W1:Y:S01]  /*a160*/  F2F.F64.F32 R2, R0 ;  /* 0x0000000000027310 */ /* 0x0000620000201800 */
[----:B------:R-:W-:Y:S05]  /*a170*/  BRA `(.L_x_33645) ;  /* 0x000001a000007947 */ /* 0x000fea0003800000 */
.L_x_33644:
        /* <DEDUP_REMOVED lines=21> */
.L_x_33669:
[----:B------:R-:W2:Y:S02]  /*a2d0*/  LDG.E.64 R2, [R4.64] ;  /* 0x0000002404027981 */ /* 0x000ea4000c1e1b00 */
[----:B--2---:R-:W0:Y:S01]  /*a2e0*/  I2F.F64.U64 R2, R2 ;  /* 0x0000000200027312 */ /* 0x004e220000301800 */
[----:B------:R-:W-:Y:S05]  /*a2f0*/  BRA `(.L_x_33645) ;  /* 0x0000002000007947 */ /* 0x000fea0003800000 */
.L_x_33668:
[----:B------:R-:W2:Y:S02]  /*a300*/  LDG.E R2, [R4.64] ;  /* 0x0000002404027981 */ /* 0x000ea4000c1e1900 */
[----:B--2---:R-:W0:Y:S02]  /*a310*/  I2F.F64.U32 R2, R2 ;  /* 0x0000000200027312 */ /* 0x004e240000201800 */
.L_x_33645:
        /* <DEDUP_REMOVED lines=17> */
.L_x_33675:
[----:B------:R-:W-:Y:S01]  /*a430*/  STG.E.U8 [R16.64], R2 ;  /* 0x0000000210007986 */ /* 0x000fe2000c101124 */
[----:B------:R-:W-:Y:S05]  /*a440*/  EXIT ;  /* 0x000000000000794d */ /* 0x000fea0003800000 */
.L_x_33674:
        /* <DEDUP_REMOVED lines=9> */
.L_x_33678:
[----:B------:R-:W-:Y:S01]  /*a4e0*/  STG.E [R16.64], R2 ;  /* 0x0000000210007986 */ /* 0x000fe2000c101924 */
[----:B------:R-:W-:Y:S05]  /*a4f0*/  EXIT ;  /* 0x000000000000794d */ /* 0x000fea0003800000 */
.L_x_33677:
[----:B------:R-:W-:Y:S01]  /*a500*/  STG.E.U16 [R16.64], R2 ;  /* 0x0000000210007986 */ /* 0x000fe2000c101524 */
[----:B------:R-:W-:Y:S05]  /*a510*/  EXIT ;  /* 0x000000000000794d */ /* 0x000fea0003800000 */
.L_x_33673:
        /* <DEDUP_REMOVED lines=9> */
.L_x_33680:
[----:B------:R-:W0:Y:S02]  /*a5b0*/  I2F.U32 R0, R2 ;  /* 0x0000000200007306 */ /* 0x000e240000201000 */
[----:B0-----:R-:W-:-:S05]  /*a5c0*/  F2FP.PACK_AB R0, RZ, R0 ;  /* 0x00000000ff00723e */ /* 0x001fca00000000ff */
[----:B------:R-:W-:Y:S01]  /*a5d0*/  STG.E.U16 [R16.64], R0 ;  /* 0x0000000010007986 */ /* 0x000fe2000c101524 */
[----:B------:R-:W-:Y:S05]  /*a5e0*/  EXIT ;  /* 0x000000000000794d */ /* 0x000fea0003800000 */
.L_x_33679:
        /* <DEDUP_REMOVED lines=10> */
.L_x_33682:
[----:B------:R-:W0:Y:S02]  /*a690*/  I2F.U32 R2, R2 ;  /* 0x0000000200027306 */ /* 0x000e240000201000 */
[----:B0-----:R-:W-:-:S04]  /*a6a0*/  F2FP.PACK_AB R3, RZ, R2 ;  /* 0x00000002ff03723e */ /* 0x001fc800000000ff */
[----:B------:R-:W-:-:S05]  /*a6b0*/  PRMT R3, R3, 0x5410, RZ ;  /* 0x0000541003037816 */ /* 0x000fca00000000ff */
[----:B------:R-:W-:Y:S01]  /*a6c0*/  STG.E [R16.64], R3 ;  /* 0x0000000310007986 */ /* 0x000fe2000c101924 */
[----:B------:R-:W-:Y:S05]  /*a6d0*/  EXIT ;  /* 0x000000000000794d */ /* 0x000fea0003800000 */
.L_x_33681:
[----:B------:R-:W0:Y:S02]  /*a6e0*/  I2F.F64.U32 R2, R2 ;  /* 0x0000000200027312 */ /* 0x000e240000201800 */
[----:B0-----:R-:W-:Y:S01]  /*a6f0*/  STG.E.64 [R16.64], R2 ;  /* 0x0000000210007986 */ /* 0x001fe2000c101b24 */
[----:B------:R-:W-:Y:S05]  /*a700*/  EXIT ;  /* 0x000000000000794d */ /* 0x000fea0003800000 */
.L_x_33672:
        /* <DEDUP_REMOVED lines=10> */
.L_x_33685:
[----:B------:R-:W0:Y:S01]  /*a7b0*/  I2F.F64.U32 R4, R2 ;  /* 0x0000000200047312 */ /* 0x000e220000201800 */
[----:B------:R-:W-:-:S05]  /*a7c0*/  CS2R R6, SRZ ;  /* 0x0000000000067805 */ /* 0x000fca000001ff00 */
[----:B0-----:R-:W-:Y:S01]  /*a7d0*/  STG.E.128 [R16.64], R4 ;  /* 0x0000000410007986 */ /* 0x001fe2000c101d24 */
[----:B------:R-:W-:Y:S05]  /*a7e0*/  EXIT ;  /* 0x000000000000794d */ /* 0x000fea0003800000 */
.L_x_33684:
        /* <DEDUP_REMOVED lines=21> */
.L_x_33689:
[----:B------:R-:W-:Y:S05]  /*a940*/  BSYNC B0 ;  /* 0x0000000000007941 */ /* 0x000fea0003800000 */
.L_x_33688:
[----:B------:R-:W-:-:S05]  /*a950*/  LOP3.LUT R3, R0, R3, RZ, 0xfc, !PT ;  /* 0x0000000300037212 */ /* 0x000fca00078efcff */
[----:B------:R-:W-:Y:S01]  /*a960*/  STG.E.U8 [R16.64], R3 ;  /* 0x0000000310007986 */ /* 0x000fe2000c101124 */
[----:B------:R-:W-:Y:S05]  /*a970*/  EXIT ;  /* 0x000000000000794d */ /* 0x000fea0003800000 */
.L_x_33687:
        /* <DEDUP_REMOVED lines=13> */
.L_x_33691:
[----:B------:R-:W-:Y:S01]  /*aa50*/  IMAD.MOV.U32 R0, RZ, RZ, 0x7f ;  /* 0x0000007fff007424 */ /* 0x000fe200078e00ff */
[----:B------:R-:W-:-:S04]  /*aa60*/  ISETP.GT.U32.AND P0, PT, R3, 0x7f800000, PT ;  /* 0x7f8000000300780c */ /* 0x000fc80003f04070 */
[----:B------:R-:W-:-:S04]  /*aa70*/  SEL R0, R0, 0x7c, P0 ;  /* 0x0000007c00007807 */ /* 0x000fc80000000000 */
.L_x_33692:
[----:B------:R-:W-:Y:S05]  /*aa80*/  BSYNC B0 ;  /* 0x0000000000007941 */ /* 0x000fea0003800000 */
.L_x_33690:
[----:B------:R-:W-:-:S04]  /*aa90*/  LOP3.LUT R2, R5, 0x80000000, RZ, 0xc0, !PT ;  /* 0x8000000005027812 */ /* 0x000fc800078ec0ff */
[----:B------:R-:W-:-:S04]  /*aaa0*/  SHF.R.U32.HI R3, RZ, 0x18, R2 ;  /* 0x00000018ff037819 */ /* 0x000fc80000011602 */
[----:B------:R-:W-:-:S05]  /*aab0*/  LOP3.LUT R3, R0, R3, RZ, 0xfc, !PT ;  /* 0x0000000300037212 */ /* 0x000fca00078efcff */
[----:B------:R-:W-:Y:S01]  /*aac0*/  STG.E.U8 [R16.64], R3 ;  /* 0x0000000310007986 */ /* 0x000fe2000c101124 */
[----:B------:R-:W-:Y:S05]  /*aad0*/  EXIT ;  /* 0x000000000000794d */ /* 0x000fea0003800000 */
.L_x_33686:
[----:B------:R-:W0:Y:S02]  /*aae0*/  I2F.U32 R0, R2 ;  /* 0x0000000200007306 */ /* 0x000e240000201000 */
[----:B0-----:R-:W-:-:S05]  /*aaf0*/  F2FP.BF16.PACK_AB R0, RZ, R0 ;  /* 0x00000000ff00723e */ /* 0x001fca00000010ff */
[----:B------:R-:W-:Y:S01]  /*ab00*/  STG.E.U16 [R16.64], R0 ;  /* 0x0000000010007986 */ /* 0x000fe2000c101524 */
[----:B------:R-:W-:Y:S05]  /*ab10*/  EXIT ;  /* 0x000000000000794d */ /* 0x000fea0003800000 */
.L_x_33683:
        /* <DEDUP_REMOVED lines=10> */
.L_x_33695:
        /* <DEDUP_REMOVED lines=17> */
.L_x_33698:
[----:B------:R-:W-:-:S04]  /*acd0*/  LOP3.LUT R2, R5, 0x80000000, RZ, 0xc0, !PT ;  /* 0x8000000005027812 */ /* 0x000fc800078ec0ff */
[----:B------:R-:W-:-:S04]  /*ace0*/  SHF.R.U32.HI R3, RZ, 0x18, R2 ;  /* 0x00000018ff037819 */ /* 0x000fc80000011602 */
[----:B------:R-:W-:-:S04]  /*acf0*/  LOP3.LUT R0, R0, R3, RZ, 0xfc, !PT ;  /* 0x0000000300007212 */ /* 0x000fc800078efcff */
[----:B------:R-:W-:Y:S02]  /*ad00*/  PRMT R8, R0, 0x7610, R8 ;  /* 0x0000761000087816 */ /* 0x000fe40000000008 */
.L_x_33697:
[----:B------:R-:W-:Y:S05]  /*ad10*/  BSYNC B0 ;  /* 0x0000000000007941 */ /* 0x000fea0003800000 */
.L_x_33696:
[----:B------:R-:W-:Y:S01]  /*ad20*/  STG.E.U8 [R16.64], R8 ;  /* 0x0000000810007986 */ /* 0x000fe2000c101124 */
[----:B------:R-:W-:Y:S05]  /*ad30*/  EXIT ;  /* 0x000000000000794d */ /* 0x000fea0003800000 */
.L_x_33694:
        /* <DEDUP_REMOVED lines=17> */
.L_x_33701:
[----:B------:R-:W-:-:S04]  /*ae50*/  LOP3.LUT R2, R5, 0x80000000, RZ, 0xc0, !PT ;  /* 0x8000000005027812 */ /* 0x000fc800078ec0ff */
[----:B------:R-:W-:-:S04]  /*ae60*/  SHF.R.U32.HI R3, RZ, 0x18, R2 ;  /* 0x00000018ff037819 */ /* 0x000fc80000011602 */
[----:B------:R-:W-:-:S04]  /*ae70*/  LOP3.LUT R0, R0, R3, RZ, 0xfc, !PT ;  /* 0x0000000300007212 */ /* 0x000fc800078efcff */
[----:B------:R-:W-:Y:S02]  /*ae80*/  PRMT R8, R0, 0x7610, R8 ;  /* 0x0000761000087816 */ /* 0x000fe40000000008 */
.L_x_33700:
[----:B------:R-:W-:Y:S05]  /*ae90*/  BSYNC B0 ;  /* 0x0000000000007941 */ /* 0x000fea0003800000 */
.L_x_33699:
[----:B------:R-:W-:Y:S01]  /*aea0*/  STG.E.U8 [R16.64], R8 ;  /* 0x0000000810007986 */ /* 0x000fe2000c101124 */
[----:B------:R-:W-:Y:S05]  /*aeb0*/  EXIT ;  /* 0x000000000000794d */ /* 0x000fea0003800000 */
.L_x_33693:
        /* <DEDUP_REMOVED lines=22> */
.L_x_33676:
        /* <DEDUP_REMOVED lines=20> */
.L_x_33703:
[----:B------:R-:W-:-:S05]  /*b160*/  IMAD.MOV.U32 R3, RZ, RZ, RZ ;  /* 0x000000ffff037224 */ /* 0x000fca00078e00ff */
[----:B------:R-:W-:Y:S01]  /*b170*/  STG.E.64 [R16.64], R2 ;  /* 0x0000000210007986 */ /* 0x000fe2000c101b24 */
[----:B------:R-:W-:Y:S05]  /*b180*/  EXIT ;  /* 0x000000000000794d */ /* 0x000fea0003800000 */
.L_x_33702:
[----:B------:R-:W-:Y:S01]  /*b190*/  STG.E [R16.64], R2 ;  /* 0x0000000210007986 */ /* 0x000fe2000c101924 */
[----:B------:R-:W-:Y:S05]  /*b1a0*/  EXIT ;  /* 0x000000000000794d */ /* 0x000fea0003800000 */
.L_x_33704:
        /* <DEDUP_REMOVED lines=13> */
.L_x_42137:


//--------------------- .text._ZN2at6native27unrolled_elementwise_kernelINS0_13AUnaryFunctorIddbZZZNS0_23logical_and_kernel_cudaERNS_14TensorIteratorEENKUlvE0_clEvENKUlvE4_clEvEUlddE_EESt5arrayIPcLm2EELi4E23TrivialOffsetCalculatorILi1EjESD_NS0_6memory12LoadWithCastILi1EEENSE_13StoreWithCastILi1EEEEEviT_T0_T2_T3_T4_T5_ --------------------------
	.section	.text._ZN2at6native27unrolled_elementwise_kernelINS0_13AUnaryFunctorIddbZZZNS0_23logical_and_kernel_cudaERNS_14TensorIteratorEENKUlvE0_clEvENKUlvE4_clEvEUlddE_EESt5arrayIPcLm2EELi4E23TrivialOffsetCalculatorILi1EjESD_NS0_6memory12LoadWithCastILi1EEENSE_13StoreWithCastILi1EEEEEviT_T0_T2_T3_T4_T5_,"ax",@progbits
	.sectioninfo	@"SHI_REGISTERS=31"
	.align	128
        .global         _ZN2at6native27unrolled_elementwise_kernelINS0_13AUnaryFunctorIddbZZZNS0_23logical_and_kernel_cudaERNS_14TensorIteratorEENKUlvE0_clEvENKUlvE4_clEvEUlddE_EESt5arrayIPcLm2EELi4E23TrivialOffsetCalculatorILi1EjESD_NS0_6memory12LoadWithCastILi1EEENSE_13StoreWithCastILi1EEEEEviT_T0_T2_T3_T4_T5_
        .type           _ZN2at6native27unrolled_elementwise_kernelINS0_13AUnaryFunctorIddbZZZNS0_23logical_and_kernel_cudaERNS_14TensorIteratorEENKUlvE0_clEvENKUlvE4_clEvEUlddE_EESt5arrayIPcLm2EELi4E23TrivialOffsetCalculatorILi1EjESD_NS0_6memory12LoadWithCastILi1EEENSE_13StoreWithCastILi1EEEEEviT_T0_T2_T3_T4_T5_,@function
        .size           _ZN2at6native27unrolled_elementwise_kernelINS0_13AUnaryFunctorIddbZZZNS0_23logical_and_kernel_cudaERNS_14TensorIteratorEENKUlvE0_clEvENKUlvE4_clEvEUlddE_EESt5arrayIPcLm2EELi4E23TrivialOffsetCalculatorILi1EjESD_NS0_6memory12LoadWithCastILi1EEENSE_13StoreWithCastILi1EEEEEviT_T0_T2_T3_T4_T5_,(.L_x_42138 - _ZN2at6native27unrolled_elementwise_kernelINS0_13AUnaryFunctorIddbZZZNS0_23logical_and_kernel_cudaERNS_14TensorIteratorEENKUlvE0_clEvENKUlvE4_clEvEUlddE_EESt5arrayIPcLm2EELi4E23TrivialOffsetCalculatorILi1EjESD_NS0_6memory12LoadWithCastILi1EEENSE_13StoreWithCastILi1EEEEEviT_T0_T2_T3_T4_T5_)
        .other          _ZN2at6native27unrolled_elementwise_kernelINS0_13AUnaryFunctorIddbZZZNS0_23logical_and_kernel_cudaERNS_14TensorIteratorEENKUlvE0_clEvENKUlvE4_clEvEUlddE_EESt5arrayIPcLm2EELi4E23TrivialOffsetCalculatorILi1EjESD_NS0_6memory12LoadWithCastILi1EEENSE_13StoreWithCastILi1EEEEEviT_T0_T2_T3_T4_T5_,@"STO_CUDA_ENTRY STV_DEFAULT"
_ZN2at6native27unrolled_elementwise_kernelINS0_13AUnaryFunctorIddbZZZNS0_23logical_and_kernel_cudaERNS_14TensorIteratorEENKUlvE0_clEvENKUlvE4_clEvEUlddE_EESt5arrayIPcLm2EELi4E23TrivialOffsetCalculatorILi1EjESD_NS0_6memory12LoadWithCastILi1EEENSE_13StoreWithCastILi1EEEEEviT_T0_T2_T3_T4_T5_:
.text._ZN2at6native27unrolled_elementwise_kernelINS0_13AUnaryFunctorIddbZZZNS0_23logical_and_kernel_cudaERNS_14TensorIteratorEENKUlvE0_clEvENKUlvE4_clEvEUlddE_EESt5arrayIPcLm2EELi4E23TrivialOffsetCalculatorILi1EjESD_NS0_6memory12LoadWithCastILi1EEENSE_13StoreWithCastILi1EEEEEviT_T0_T2_T3_T4_T5_:
        /* <DEDUP_REMOVED lines=30> */
.L_x_33710:
[----:B------:R-:W2:Y:S02]  /*01e0*/  LDG.E.U8 R4, [R4.64] ;  /* 0x0000002404047981 */ /* 0x000ea4000c1e1100 */
[----:B--2---:R0:W1:Y:S01]  /*01f0*/  I2F.F64.U16 R22, R4 ;  /* 0x0000000400167312 */ /* 0x0040620000101800 */
[----:B------:R-:W-:Y:S05]  /*0200*/  BRA `(.L_x_33712) ;  /* 0x00000e0000007947 */ /* 0x000fea0003800000 */
.L_x_33709:
        /* <DEDUP_REMOVED lines=9> */
.L_x_33714:
[----:B------:R-:W2:Y:S02]  /*02a0*/  LDG.E R4, [R4.64] ;  /* 0x0000002404047981 */ /* 0x000ea4000c1e1900 */
[----:B--2---:R0:W1:Y:S01]  /*02b0*/  I2F.F64 R22, R4 ;  /* 0x0000000400167312 */ /* 0x0040620000201c00 */
[----:B------:R-:W-:Y:S05]  /*02c0*/  BRA `(.L_x_33712) ;  /* 0x00000d4000007947 */ /* 0x000fea0003800000 */
.L_x_33713:
[----:B------:R-:W2:Y:S02]  /*02d0*/  LDG.E.U16 R4, [R4.64] ;  /* 0x0000002404047981 */ /* 0x000ea4000c1e1500 */
[----:B--2---:R0:W1:Y:S01]  /*02e0*/  I2F.F64.S16 R22, R4 ;  /* 0x0000000400167312 */ /* 0x0040620000101c00 */
[----:B------:R-:W-:Y:S05]  /*02f0*/  BRA `(.L_x_33712) ;  /* 0x00000d1000007947 */ /* 0x000fea0003800000 */
.L_x_33708:
        /* <DEDUP_REMOVED lines=10> */
.L_x_33716:
[----:B------:R-:W2:Y:S02]  /*03a0*/  LDG.E.U16 R0, [R4.64] ;  /* 0x0000002404007981 */ /* 0x000ea4000c1e1500 */
[----:B--2---:R-:W-:-:S05]  /*03b0*/  HADD2.F32 R0, -RZ, R0.H0_H0 ;  /* 0x20000000ff007230 */ /* 0x004fca0000004100 */
[----:B------:R-:W-:-:S04]  /*03c0*/  FMUL.FTZ R0, R0, 1 ;  /* 0x3f80000000007820 */ /* 0x000fc80000410000 */
[----:B------:R0:W1:Y:S01]  /*03d0*/  F2F.F64.F32 R22, R0 ;  /* 0x0000000000167310 */ /* 0x0000620000201800 */
[----:B------:R-:W-:Y:S05]  /*03e0*/  BRA `(.L_x_33712) ;  /* 0x00000c2000007947 */ /* 0x000fea0003800000 */
.L_x_33715:
        /* <DEDUP_REMOVED lines=10> */
.L_x_33718:
[----:B------:R-:W2:Y:S02]  /*0490*/  LDG.E.U16 R4, [R4.64] ;  /* 0x0000002404047981 */ /* 0x000ea4000c1e1500 */
[----:B--2---:R-:W-:-:S05]  /*04a0*/  HADD2.F32 R0, -RZ, R4.H0_H0 ;  /* 0x20000004ff007230 */ /* 0x004fca0000004100 */
[----:B------:R-:W-:-:S04]  /*04b0*/  FMUL.FTZ R0, R0, 1 ;  /* 0x3f80000000007820 */ /* 0x000fc80000410000 */
[----:B------:R0:W1:Y:S01]  /*04c0*/  F2F.F64.F32 R22, R0 ;  /* 0x0000000000167310 */ /* 0x0000620000201800 */
[----:B------:R-:W-:Y:S05]  /*04d0*/  BRA `(.L_x_33712) ;  /* 0x00000b3000007947 */ /* 0x000fea0003800000 */
.L_x_33717:
[----:B------:R0:W5:Y:S01]  /*04e0*/  LDG.E.64 R22, [R4.64] ;  /* 0x0000002404167981 */ /* 0x000162000c1e1b00 */
[----:B------:R-:W-:Y:S05]  /*04f0*/  BRA `(.L_x_33712) ;  /* 0x00000b1000007947 */ /* 0x000fea0003800000 */
.L_x_33707:
        /* <DEDUP_REMOVED lines=13> */
.L_x_33721:
[----:B------:R0:W5:Y:S01]  /*05d0*/  LDG.E.64 R22, [R4.64] ;  /* 0x0000002404167981 */ /* 0x000162000c1e1b00 */
[----:B------:R-:W-:Y:S05]  /*05e0*/  BRA `(.L_x_33712) ;  /* 0x00000a2000007947 */ /* 0x000fea0003800000 */
.L_x_33720:
        /* <DEDUP_REMOVED lines=28> */
.L_x_33723:
        /* <DEDUP_REMOVED lines=16> */
.L_x_33722:
[----:B------:R-:W2:Y:S02]  /*08b0*/  LDG.E.U16 R0, [R4.64] ;  /* 0x0000002404007981 */ /* 0x000ea4000c1e1500 */
[----:B--2---:R-:W-:-:S05]  /*08c0*/  PRMT R0, RZ, 0x5410, R0 ;  /* 0x00005410ff007816 */ /* 0x004fca0000000000 */
[----:B------:R-:W-:-:S04]  /*08d0*/  FMUL.FTZ R0, R0, 1 ;  /* 0x3f80000000007820 */ /* 0x000fc80000410000 */
[----:B------:R0:W1:Y:S01]  /*08e0*/  F2F.F64.F32 R22, R0 ;  /* 0x0000000000167310 */ /* 0x0000620000201800 */
[----:B------:R-:W-:Y:S05]  /*08f0*/  BRA `(.L_x_33712) ;  /* 0x0000071000007947 */ /* 0x000fea0003800000 */
.L_x_33719:
        /* <DEDUP_REMOVED lines=11> */
.L_x_33726:
        /* <DEDUP_REMOVED lines=21> */
.L_x_33730:
[----:B------:R-:W-:Y:S05]  /*0b00*/  BSYNC B1 ;  /* 0x0000000000017941 */ /* 0x000fea0003800000 */
.L_x_33729:
[----:B------:R-:W-:Y:S01]  /*0b10*/  LEA R5, R0, 0x3b800000, 0x17 ;  /* 0x3b80000000057811 */ /* 0x000fe200078eb8ff */
[----:B------:R-:W-:-:S05]  /*0b20*/  IMAD.SHL.U32 R0, R3, 0x100000, RZ ;  /* 0x0010000003007824 */ /* 0x000fca00078e00ff */
[----:B------:R-:W-:Y:S02]  /*0b30*/  LOP3.LUT R0, R5, R0, R6, 0xfe, !PT ;  /* 0x0000000005007212 */ /* 0x000fe400078efe06 */
.L_x_33728:
[----:B------:R-:W-:Y:S05]  /*0b40*/  BSYNC B0 ;  /* 0x0000000000007941 */ /* 0x000fea0003800000 */
.L_x_33727:
[----:B------:R-:W-:-:S04]  /*0b50*/  FMUL.FTZ R0, R0, 1 ;  /* 0x3f80000000007820 */ /* 0x000fc80000410000 */
[----:B------:R0:W1:Y:S01]  /*0b60*/  F2F.F64.F32 R22, R0 ;  /* 0x0000000000167310 */ /* 0x0000620000201800 */
[----:B------:R-:W-:Y:S05]  /*0b70*/  BRA `(.L_x_33712) ;  /* 0x0000049000007947 */ /* 0x000fea0003800000 */
.L_x_33725:
        /* <DEDUP_REMOVED lines=21> */
.L_x_33734:
[----:B------:R-:W-:Y:S05]  /*0cd0*/  BSYNC B1 ;  /* 0x0000000000017941 */ /* 0x000fea0003800000 */
.L_x_33733:
[----:B------:R-:W-:Y:S01]  /*0ce0*/  LEA R5, R0, 0x37800000, 0x17 ;  /* 0x3780000000057811 */ /* 0x000fe200078eb8ff */
[----:B------:R-:W-:-:S05]  /*0cf0*/  IMAD.SHL.U32 R0, R3, 0x200000, RZ ;  /* 0x0020000003007824 */ /* 0x000fca00078e00ff */
[----:B------:R-:W-:Y:S02]  /*0d00*/  LOP3.LUT R0, R5, R0, R6, 0xfe, !PT ;  /* 0x0000000005007212 */ /* 0x000fe400078efe06 */
.L_x_33732:
[----:B------:R-:W-:Y:S05]  /*0d10*/  BSYNC B0 ;  /* 0x0000000000007941 */ /* 0x000fea0003800000 */
.L_x_33731:
[----:B------:R-:W-:-:S04]  /*0d20*/  FMUL.FTZ R0, R0, 1 ;  /* 0x3f80000000007820 */ /* 0x000fc80000410000 */
[----:B------:R0:W1:Y:S01]  /*0d30*/  F2F.F64.F32 R22, R0 ;  /* 0x0000000000167310 */ /* 0x0000620000201800 */
[----:B------:R-:W-:Y:S05]  /*0d40*/  BRA `(.L_x_33712) ;  /* 0x000002c000007947 */ /* 0x000fea0003800000 */
.L_x_33724:
        /* <DEDUP_REMOVED lines=14> */
.L_x_33738:
[----:B------:R-:W-:Y:S05]  /*0e30*/  BSYNC B0 ;  /* 0x0000000000007941 */ /* 0x000fea0003800000 */
.L_x_33737:
[----:B------:R-:W-:-:S04]  /*0e40*/  FMUL.FTZ R0, R0, 1 ;  /* 0x3f80000000007820 */ /* 0x000fc80000410000 */
[----:B------:R0:W1:Y:S01]  /*0e50*/  F2F.F64.F32 R22, R0 ;  /* 0x0000000000167310 */ /* 0x0000620000201800 */
[----:B------:R-:W-:Y:S05]  /*0e60*/  BRA `(.L_x_33712) ;  /* 0x000001a000007947 */ /* 0x000fea0003800000 */
.L_x_33711:
        /* <DEDUP_REMOVED lines=21> */
.L_x_33736:
[----:B------:R-:W2:Y:S02]  /*0fc0*/  LDG.E.64 R22, [R4.64] ;  /* 0x0000002404167981 */ /* 0x000ea4000c1e1b00 */
[----:B--2---:R-:W0:Y:S01]  /*0fd0*/  I2F.F64.U64 R22, R22 ;  /* 0x0000001600167312 */ /* 0x004e220000301800 */
[----:B------:R-:W-:Y:S05]  /*0fe0*/  BRA `(.L_x_33712) ;  /* 0x0000002000007947 */ /* 0x000fea0003800000 */
.L_x_33735:
[----:B------:R-:W2:Y:S02]  /*0ff0*/  LDG.E R4, [R4.64] ;  /* 0x0000002404047981 */ /* 0x000ea4000c1e1900 */
[----:B--2---:R0:W1:Y:S02]  /*1000*/  I2F.F64.U32 R22, R4 ;  /* 0x0000000400167312 */ /* 0x0040640000201800 */
.L_x_33712:
[----:B------:R-:W2:Y:S02]  /*1010*/  S2R R28, SR_TID.X ;  /* 0x00000000001c7919 */ /* 0x000ea40000002100 */
[----:B--2---:R-:W-:Y:S02]  /*1020*/  IADD3 R28, R28, 0x80, RZ ;  /* 0x000000801c1c7810 */ /* 0x004fe40007ffe0ff */
.L_x_33706:
[----:B-1----:R-:W-:Y:S05]  /*1030*/  BSYNC B6 ;  /* 0x0000000000067941 */ /* 0x002fea0003800000 */
.L_x_33705:
        /* <DEDUP_REMOVED lines=22> */
.L_x_33744:
[----:B------:R-:W2:Y:S02]  /*11a0*/  LDG.E.U8 R4, [R4.64] ;  /* 0x0000002404047981 */ /* 0x000ea4000c1e1100 */
[----:B--2---:R0:W1:Y:S01]  /*11b0*/  I2F.F64.U16 R24, R4 ;  /* 0x0000000400187312 */ /* 0x0040620000101800 */
[----:B------:R-:W-:Y:S05]  /*11c0*/  BRA `(.L_x_33746) ;  /* 0x00000df000007947 */ /* 0x000fea0003800000 */
.L_x_33743:
        /* <DEDUP_REMOVED lines=9> */
.L_x_33748:
[----:B------:R-:W2:Y:S02]  /*1260*/  LDG.E R4, [R4.64] ;  /* 0x0000002404047981 */ /* 0x000ea4000c1e1900 */
[----:B--2---:R0:W1:Y:S01]  /*1270*/  I2F.F64 R24, R4 ;  /* 0x0000000400187312 */ /* 0x0040620000201c00 */
[----:B------:R-:W-:Y:S05]  /*1280*/  BRA `(.L_x_33746) ;  /* 0x00000d3000007947 */ /* 0x000fea0003800000 */
.L_x_33747:
[----:B------:R-:W2:Y:S02]  /*1290*/  LDG.E.U16 R4, [R4.64] ;  /* 0x0000002404047981 */ /* 0x000ea4000c1e1500 */
[----:B--2---:R0:W1:Y:S01]  /*12a0*/  I2F.F64.S16 R24, R4 ;  /* 0x0000000400187312 */ /* 0x0040620000101c00 */
[----:B------:R-:W-:Y:S05]  /*12b0*/  BRA `(.L_x_33746) ;  /* 0x00000d0000007947 */ /* 0x000fea0003800000 */
.L_x_33742:
        /* <DEDUP_REMOVED lines=10> */
.L_x_33750:
[----:B------:R-:W2:Y:S02]  /*1360*/  LDG.E.U16 R0, [R4.64] ;  /* 0x0000002404007981 */ /* 0x000ea4000c1e1500 */
[----:B--2---:R-:W-:-:S05]  /*1370*/  HADD2.F32 R0, -RZ, R0.H0_H0 ;  /* 0x20000000ff007230 */ /* 0x004fca0000004100 */
[----:B------:R-:W-:-:S04]  /*1380*/  FMUL.FTZ R0, R0, 1 ;  /* 0x3f80000000007820 */ /* 0x000fc80000410000 */
[----:B------:R0:W1:Y:S01]  /*1390*/  F2F.F64.F32 R24, R0 ;  /* 0x0000000000187310 */ /* 0x0000620000201800 */
[----:B------:R-:W-:Y:S05]  /*13a0*/  BRA `(.L_x_33746) ;  /* 0x00000c1000007947 */ /* 0x000fea0003800000 */
.L_x_33749:
        /* <DEDUP_REMOVED lines=10> */
.L_x_33752:
[----:B------:R-:W2:Y:S02]  /*1450*/  LDG.E.U16 R4, [R4.64] ;  /* 0x0000002404047981 */ /* 0x000ea4000c1e1500 */
[----:B--2---:R-:W-:-:S05]  /*1460*/  HADD2.F32 R0, -RZ, R4.H0_H0 ;  /* 0x20000004ff007230 */ /* 0x004fca0000004100 */
[----:B------:R-:W-:-:S04]  /*1470*/  FMUL.FTZ R0, R0, 1 ;  /* 0x3f80000000007820 */ /* 0x000fc80000410000 */
[----:B------:R0:W1:Y:S01]  /*1480*/  F2F.F64.F32 R24, R0 ;  /* 0x0000000000187310 */ /* 0x0000620000201800 */
[----:B------:R-:W-:Y:S05]  /*1490*/  BRA `(.L_x_33746) ;  /* 0x00000b2000007947 */ /* 0x000fea0003800000 */
.L_x_33751:
[----:B------:R0:W5:Y:S01]  /*14a0*/  LDG.E.64 R24, [R4.64] ;  /* 0x0000002404187981 */ /* 0x000162000c1e1b00 */
[----:B------:R-:W-:Y:S05]  /*14b0*/  BRA `(.L_x_33746) ;  /* 0x00000b0000007947 */ /* 0x000fea0003800000 */
.L_x_33741:
        /* <DEDUP_REMOVED lines=13> */
.L_x_33755:
[----:B------:R0:W5:Y:S01]  /*1590*/  LDG.E.64 R24, [R4.64] ;  /* 0x0000002404187981 */ /* 0x000162000c1e1b00 */
[----:B------:R-:W-:Y:S05]  /*15a0*/  BRA `(.L_x_33746) ;  /* 0x00000a1000007947 */ /* 0x000fea0003800000 */
.L_x_33754:
        /* <DEDUP_REMOVED lines=28> */
.L_x_33757:
        /* <DEDUP_REMOVED lines=15> */
.L_x_33756:
[----:B------:R-:W2:Y:S02]  /*1860*/  LDG.E.U16 R0, [R4.64] ;  /* 0x0000002404007981 */ /* 0x000ea4000c1e1500 */
[----:B--2---:R-:W-:-:S05]  /*1870*/  PRMT R0, RZ, 0x5410, R0 ;  /* 0x00005410ff007816 */ /* 0x004fca0000000000 */
[----:B------:R-:W-:-:S04]  /*1880*/  FMUL.FTZ R0, R0, 1 ;  /* 0x3f80000000007820 */ /* 0x000fc80000410000 */
[----:B------:R0:W1:Y:S01]  /*1890*/  F2F.F64.F32 R24, R0 ;  /* 0x0000000000187310 */ /* 0x0000620000201800 */
[----:B------:R-:W-:Y:S05]  /*18a0*/  BRA `(.L_x_33746) ;  /* 0x0000071000007947 */ /* 0x000fea0003800000 */
.L_x_33753:
        /* <DEDUP_REMOVED lines=11> */
.L_x_33760:
        /* <DEDUP_REMOVED lines=21> */
.L_x_33764:
[----:B------:R-:W-:Y:S05]  /*1ab0*/  BSYNC B1 ;  /* 0x0000000000017941 */ /* 0x000fea0003800000 */
.L_x_33763:
[----:B------:R-:W-:Y:S01]  /*1ac0*/  LEA R5, R0, 0x3b800000, 0x17 ;  /* 0x3b80000000057811 */ /* 0x000fe200078eb8ff */
[----:B------:R-:W-:-:S05]  /*1ad0*/  IMAD.SHL.U32 R0, R3, 0x100000, RZ ;  /* 0x0010000003007824 */ /* 0x000fca00078e00ff */
[----:B------:R-:W-:Y:S02]  /*1ae0*/  LOP3.LUT R0, R5, R0, R6, 0xfe, !PT ;  /* 0x0000000005007212 */ /* 0x000fe400078efe06 */
.L_x_33762:
[----:B------:R-:W-:Y:S05]  /*1af0*/  BSYNC B0 ;  /* 0x0000000000007941 */ /* 0x000fea0003800000 */
.L_x_33761:
[----:B------:R-:W-:-:S04]  /*1b00*/  FMUL.FTZ R0, R0, 1 ;  /* 0x3f80000000007820 */ /* 0x000fc80000410000 */
[----:B------:R0:W1:Y:S01]  /*1b10*/  F2F.F64.F32 R24, R0 ;  /* 0x0000000000187310 */ /* 0x0000620000201800 */
[----:B------:R-:W-:Y:S05]  /*1b20*/  BRA `(.L_x_33746) ;  /* 0x0000049000007947 */ /* 0x000fea0003800000 */
.L_x_33759:
        /* <DEDUP_REMOVED lines=21> */
.L_x_33768:
[----:B------:R-:W-:Y:S05]  /*1c80*/  BSYNC B1 ;  /* 0x0000000000017941 */ /* 0x000fea0003800000 */
.L_x_33767:
[----:B------:R-:W-:Y:S01]  /*1c90*/  LEA R5, R0, 0x37800000, 0x17 ;  /* 0x3780000000057811 */ /* 0x000fe200078eb8ff */
[----:B------:R-:W-:-:S05]  /*1ca0*/  IMAD.SHL.U32 R0, R3, 0x200000, RZ ;  /* 0x0020000003007824 */ /* 0x000fca00078e00ff */
[----:B------:R-:W-:Y:S02]  /*1cb0*/  LOP3.LUT R0, R5, R0, R6, 0xfe, !PT ;  /* 0x0000000005007212 */ /* 0x000fe400078efe06 */
.L_x_33766:
[----:B------:R-:W-:Y:S05]  /*1cc0*/  BSYNC B0 ;  /* 0x0000000000007941 */ /* 0x000fea0003800000 */
.L_x_33765:
[----:B------:R-:W-:-:S04]  /*1cd0*/  FMUL.FTZ R0, R0, 1 ;  /* 0x3f80000000007820 */ /* 0x000fc80000410000 */
[----:B------:R0:W1:Y:S01]  /*1ce0*/  F2F.F64.F32 R24, R0 ;  /* 0x0000000000187310 */ /* 0x0000620000201800 */
[----:B------:R-:W-:Y:S05]  /*1cf0*/  BRA `(.L_x_33746) ;  /* 0x000002c000007947 */ /* 0x000fea0003800000 */
.L_x_33758:
        /* <DEDUP_REMOVED lines=14> */
.L_x_33772:
[----:B------:R-:W-:Y:S05]  /*1de0*/  BSYNC B0 ;  /* 0x0000000000007941 */ /* 0x000fea0003800000 */
.L_x_33771:
[----:B------:R-:W-:-:S04]  /*1df0*/  FMUL.FTZ R0, R0, 1 ;  /* 0x3f80000000007820 */ /* 0x000fc80000410000 */
[----:B------:R0:W1:Y:S01]  /*1e00*/  F2F.F64.F32 R24, R0 ;  /* 0x0000000000187310 */ /* 0x0000620000201800 */
[----:B------:R-:W-:Y:S05]  /*1e10*/  BRA `(.L_x_33746) ;  /* 0x000001a000007947 */ /* 0x000fea0003800000 */
.L_x_33745:
        /* <DEDUP_REMOVED lines=21> */
.L_x_33770:
[----:B------:R-:W2:Y:S02]  /*1f70*/  LDG.E.64 R24, [R4.64] ;  /* 0x0000002404187981 */ /* 0x000ea4000c1e1b00 */
[----:B--2---:R-:W0:Y:S01]  /*1f80*/  I2F.F64.U64 R24, R24 ;  /* 0x0000001800187312 */ /* 0x004e220000301800 */
[----:B------:R-:W-:Y:S05]  /*1f90*/  BRA `(.L_x_33746) ;  /* 0x0000002000007947 */ /* 0x000fea0003800000 */
.L_x_33769:
[----:B------:R-:W2:Y:S02]  /*1fa0*/  LDG.E R4, [R4.64] ;  /* 0x0000002404047981 */ /* 0x000ea4000c1e1900 */
[----:B--2---:R0:W1:Y:S02]  /*1fb0*/  I2F.F64.U32 R24, R4 ;  /* 0x0000000400187312 */ /* 0x0040640000201800 */
.L_x_33746:
[----:B------:R-:W-:-:S03]  /*1fc0*/  IADD3 R28, R28, 0x80, RZ ;  /* 0x000000801c1c7810 */ /* 0x000fc60007ffe0ff */
.L_x_33740:
[----:B------:R-:W-:Y:S05]  /*1fd0*/  BSYNC B6 ;  /* 0x0000000000067941 */ /* 0x000fea0003800000 */
.L_x_33739:
        /* <DEDUP_REMOVED lines=24> */
.L_x_33778:
[----:B------:R-:W2:Y:S02]  /*2160*/  LDG.E.U8 R4, [R4.64] ;  /* 0x0000002404047981 */ /* 0x000ea4000c1e1100 */
[----:B--2---:R0:W2:Y:S01]  /*2170*/  I2F.F64.U16 R16, R4 ;  /* 0x0000000400107312 */ /* 0x0040a20000101800 */
[----:B------:R-:W-:Y:S05]  /*2180*/  BRA `(.L_x_33780) ;  /* 0x00000df000007947 */ /* 0x000fea0003800000 */
.L_x_33777:
        /* <DEDUP_REMOVED lines=9> */
.L_x_33782:
[----:B------:R-:W2:Y:S02]  /*2220*/  LDG.E R4, [R4.64] ;  /* 0x0000002404047981 */ /* 0x000ea4000c1e1900 */
[----:B--2---:R0:W2:Y:S01]  /*2230*/  I2F.F64 R16, R4 ;  /* 0x0000000400107312 */ /* 0x0040a20000201c00 */
[----:B------:R-:W-:Y:S05]  /*2240*/  BRA `(.L_x_33780) ;  /* 0x00000d3000007947 */ /* 0x000fea0003800000 */
.L_x_33781:
[----:B------:R-:W2:Y:S02]  /*2250*/  LDG.E.U16 R4, [R4.64] ;  /* 0x0000002404047981 */ /* 0x000ea4000c1e1500 */
[----:B--2---:R0:W2:Y:S01]  /*2260*/  I2F.F64.S16 R16, R4 ;  /* 0x0000000400107312 */ /* 0x0040a20000101c00 */
[----:B------:R-:W-:Y:S05]  /*2270*/  BRA `(.L_x_33780) ;  /* 0x00000d0000007947 */ /* 0x000fea0003800000 */
.L_x_33776:
        /* <DEDUP_REMOVED lines=10> */
.L_x_33784:
[----:B------:R-:W2:Y:S02]  /*2320*/  LDG.E.U16 R0, [R4.64] ;  /* 0x0000002404007981 */ /* 0x000ea4000c1e1500 */
[----:B--2---:R-:W-:-:S05]  /*2330*/  HADD2.F32 R0, -RZ, R0.H0_H0 ;  /* 0x20000000ff007230 */ /* 0x004fca0000004100 */
[----:B------:R-:W-:-:S04]  /*2340*/  FMUL.FTZ R0, R0, 1 ;  /* 0x3f80000000007820 */ /* 0x000fc80000410000 */
[----:B------:R0:W2:Y:S01]  /*2350*/  F2F.F64.F32 R16, R0 ;  /* 0x0000000000107310 */ /* 0x0000a20000201800 */
[----:B------:R-:W-:Y:S05]  /*2360*/  BRA `(.L_x_33780) ;  /* 0x00000c1000007947 */ /* 0x000fea0003800000 */
.L_x_33783:
        /* <DEDUP_REMOVED lines=10> */
.L_x_33786:
[----:B------:R-:W2:Y:S02]  /*2410*/  LDG.E.U16 R4, [R4.64] ;  /* 0x0000002404047981 */ /* 0x000ea4000c1e1500 */
[----:B--2---:R-:W-:-:S05]  /*2420*/  HADD2.F32 R0, -RZ, R4.H0_H0 ;  /* 0x20000004ff007230 */ /* 0x004fca0000004100 */
[----:B------:R-:W-:-:S04]  /*2430*/  FMUL.FTZ R0, R0, 1 ;  /* 0x3f80000000007820 */ /* 0x000fc80000410000 */
[----:B------:R0:W2:Y:S01]  /*2440*/  F2F.F64.F32 R16, R0 ;  /* 0x0000000000107310 */ /* 0x0000a20000201800 */
[----:B------:R-:W-:Y:S05]  /*2450*/  BRA `(.L_x_33780) ;  /* 0x00000b2000007947 */ /* 0x000fea0003800000 */
.L_x_33785:
[----:B------:R0:W5:Y:S01]  /*2460*/  LDG.E.64 R16, [R4.64] ;  /* 0x0000002404107981 */ /* 0x000162000c1e1b00 */
[----:B------:R-:W-:Y:S05]  /*2470*/  BRA `(.L_x_33780) ;  /* 0x00000b0000007947 */ /* 0x000fea0003800000 */
.L_x_33775:
        /* <DEDUP_REMOVED lines=13> */
.L_x_33789:
[----:B------:R0:W5:Y:S01]  /*2550*/  LDG.E.64 R16, [R4.64] ;  /* 0x0000002404107981 */ /* 0x000162000c1e1b00 */
[----:B------:R-:W-:Y:S05]  /*2560*/  BRA `(.L_x_33780) ;  /* 0x00000a1000007947 */ /* 0x000fea0003800000 */
.L_x_33788:
        /* <DEDUP_REMOVED lines=28> */
.L_x_33791:
        /* <DEDUP_REMOVED lines=15> */
.L_x_33790:
[----:B------:R-:W2:Y:S02]  /*2820*/  LDG.E.U16 R0, [R4.64] ;  /* 0x0000002404007981 */ /* 0x000ea4000c1e1500 */
[----:B--2---:R-:W-:-:S05]  /*2830*/  PRMT R0, RZ, 0x5410, R0 ;  /* 0x00005410ff007816 */ /* 0x004fca0000000000 */
[----:B------:R-:W-:-:S04]  /*2840*/  FMUL.FTZ R0, R0, 1 ;  /* 0x3f80000000007820 */ /* 0x000fc80000410000 */
[----:B------:R0:W2:Y:S01]  /*2850*/  F2F.F64.F32 R16, R0 ;  /* 0x0000000000107310 */ /* 0x0000a20000201800 */
[----:B------:R-:W-:Y:S05]  /*2860*/  BRA `(.L_x_33780) ;  /* 0x0000071000007947 */ /* 0x000fea0003800000 */
.L_x_33787:
        /* <DEDUP_REMOVED lines=11> */
.L_x_33794:
        /* <DEDUP_REMOVED lines=21> */
.L_x_33798:
[----:B------:R-:W-:Y:S05]  /*2a70*/  BSYNC B1 ;  /* 0x0000000000017941 */ /* 0x000fea0003800000 */
.L_x_33797:
[----:B------:R-:W-:Y:S01]  /*2a80*/  LEA R5, R0, 0x3b800000, 0x17 ;  /* 0x3b80000000057811 */ /* 0x000fe200078eb8ff */
[----:B------:R-:W-:-:S05]  /*2a90*/  IMAD.SHL.U32 R0, R3, 0x100000, RZ ;  /* 0x0010000003007824 */ /* 0x000fca00078e00ff */
[----:B------:R-:W-:Y:S02]  /*2aa0*/  LOP3.LUT R0, R5, R0, R6, 0xfe, !PT ;  /* 0x0000000005007212 */ /* 0x000fe400078efe06 */
.L_x_33796:
[----:B------:R-:W-:Y:S05]  /*2ab0*/  BSYNC B0 ;  /* 0x0000000000007941 */ /* 0x000fea0003800000 */
.L_x_33795:
[----:B------:R-:W-:-:S04]  /*2ac0*/  FMUL.FTZ R0, R0, 1 ;  /* 0x3f80000000007820 */ /* 0x000fc80000410000 */
[----:B------:R0:W2:Y:S01]  /*2ad0*/  F2F.F64.F32 R16, R0 ;  /* 0x0000000000107310 */ /* 0x0000a20000201800 */
[----:B------:R-:W-:Y:S05]  /*2ae0*/  BRA `(.L_x_33780) ;  /* 0x0000049000007947 */ /* 0x000fea0003800000 */
.L_x_33793:
        /* <DEDUP_REMOVED lines=21> */
.L_x_33802:
[----:B------:R-:W-:Y:S05]  /*2c40*/  BSYNC B1 ;  /* 0x0000000000017941 */ /* 0x000fea0003800000 */
.L_x_33801:
[----:B------:R-:W-:Y:S01]  /*2c50*/  LEA R5, R0, 0x37800000, 0x17 ;  /* 0x3780000000057811 */ /* 0x000fe200078eb8ff */
[----:B------:R-:W-:-:S05]  /*2c60*/  IMAD.SHL.U32 R0, R3, 0x200000, RZ ;  /* 0x0020000003007824 */ /* 0x000fca00078e00ff */
[----:B------:R-:W-:Y:S02]  /*2c70*/  LOP3.LUT R0, R5, R0, R6, 0xfe, !PT ;  /* 0x0000000005007212 */ /* 0x000fe400078efe06 */
.L_x_33800:
[----:B------:R-:W-:Y:S05]  /*2c80*/  BSYNC B0 ;  /* 0x0000000000007941 */ /* 0x000fea0003800000 */
.L_x_33799:
[----:B------:R-:W-:-:S04]  /*2c90*/  FMUL.FTZ R0, R0, 1 ;  /* 0x3f80000000007820 */ /* 0x000fc80000410000 */
[----:B------:R0:W2:Y:S01]  /*2ca0*/  F2F.F64.F32 R16, R0 ;  /* 0x0000000000107310 */ /* 0x0000a20000201800 */
[----:B------:R-:W-:Y:S05]  /*2cb0*/  BRA `(.L_x_33780) ;  /* 0x000002c000007947 */ /* 0x000fea0003800000 */
.L_x_33792:
        /* <DEDUP_REMOVED lines=14> */
.L_x_33806:
[----:B------:R-:W-:Y:S05]  /*2da0*/  BSYNC B0 ;  /* 0x0000000000007941 */ /* 0x000fea0003800000 */
.L_x_33805:
[----:B------:R-:W-:-:S04]  /*2db0*/  FMUL.FTZ R0, R0, 1 ;  /* 0x3f80000000007820 */ /* 0x000fc80000410000 */
[----:B------:R0:W2:Y:S01]  /*2dc0*/  F2F.F64.F32 R16, R0 ;  /* 0x0000000000107310 */ /* 0x0000a20000201800 */
[----:B------:R-:W-:Y:S05]  /*2dd0*/  BRA `(.L_x_33780) ;  /* 0x000001a000007947 */ /* 0x000fea0003800000 */
.L_x_33779:
        /* <DEDUP_REMOVED lines=21> */
.L_x_33804:
[----:B------:R-:W2:Y:S02]  /*2f30*/  LDG.E.64 R16, [R4.64] ;  /* 0x0000002404107981 */ /* 0x000ea4000c1e1b00 */
[----:B--2---:R-:W0:Y:S01]  /*2f40*/  I2F.F64.U64 R16, R16 ;  /* 0x0000001000107312 */ /* 0x004e220000301800 */
[----:B------:R-:W-:Y:S05]  /*2f50*/  BRA `(.L_x_33780) ;  /* 0x0000002000007947 */ /* 0x000fea0003800000 */
.L_x_33803:
[----:B------:R-:W2:Y:S02]  /*2f60*/  LDG.E R4, [R4.64] ;  /* 0x0000002404047981 */ /* 0x000ea4000c1e1900 */
[----:B--2---:R0:W2:Y:S02]  /*2f70*/  I2F.F64.U32 R16, R4 ;  /* 0x0000000400107312 */ /* 0x0040a40000201800 */
.L_x_33780:
[----:B------:R-:W-:-:S03]  /*2f80*/  IADD3 R28, R28, 0x80, RZ ;  /* 0x000000801c1c7810 */ /* 0x000fc60007ffe0ff */
.L_x_33774:
[----:B------:R-:W-:Y:S05]  /*2f90*/  BSYNC B6 ;  /* 0x0000000000067941 */ /* 0x000fea0003800000 */
.L_x_33773:
        /* <DEDUP_REMOVED lines=21> */
.L_x_33812:
[----:B------:R-:W3:Y:S02]  /*30f0*/  LDG.E.U8 R4, [R4.64] ;  /* 0x0000002404047981 */ /* 0x000ee4000c1e1100 */
[----:B---3--:R0:W3:Y:S01]  /*3100*/  I2F.F64.U16 R18, R4 ;  /* 0x0000000400127312 */ /* 0x0080e20000101800 */
[----:B------:R-:W-:Y:S05]  /*3110*/  BRA `(.L_x_33808) ;  /* 0x00000de000007947 */ /* 0x000fea0003800000 */
.L_x_33811:
        /* <DEDUP_REMOVED lines=9> */
.L_x_33815:
[----:B------:R-:W3:Y:S02]  /*31b0*/  LDG.E R4, [R4.64] ;  /* 0x0000002404047981 */ /* 0x000ee4000c1e1900 */
[----:B---3--:R0:W3:Y:S01]  /*31c0*/  I2F.F64 R18, R4 ;  /* 0x0000000400127312 */ /* 0x0080e20000201c00 */
[----:B------:R-:W-:Y:S05]  /*31d0*/  BRA `(.L_x_33808) ;  /* 0x00000d2000007947 */ /* 0x000fea0003800000 */
.L_x_33814:
[----:B------:R-:W3:Y:S02]  /*31e0*/  LDG.E.U16 R4, [R4.64] ;  /* 0x0000002404047981 */ /* 0x000ee4000c1e1500 */
[----:B---3--:R0:W3:Y:S01]  /*31f0*/  I2F.F64.S16 R18, R4 ;  /* 0x0000000400127312 */ /* 0x0080e20000101c00 */
[----:B------:R-:W-:Y:S05]  /*3200*/  BRA `(.L_x_33808) ;  /* 0x00000cf000007947 */ /* 0x000fea0003800000 */
.L_x_33810:
        /* <DEDUP_REMOVED lines=10> */
.L_x_33817:
[----:B------:R-:W3:Y:S02]  /*32b0*/  LDG.E.U16 R0, [R4.64] ;  /* 0x0000002404007981 */ /* 0x000ee4000c1e1500 */
[----:B---3--:R-:W-:-:S05]  /*32c0*/  HADD2.F32 R0, -RZ, R0.H0_H0 ;  /* 0x20000000ff007230 */ /* 0x008fca0000004100 */
[----:B------:R-:W-:-:S04]  /*32d0*/  FMUL.FTZ R0, R0, 1 ;  /* 0x3f80000000007820 */ /* 0x000fc80000410000 */
[----:B------:R0:W3:Y:S01]  /*32e0*/  F2F.F64.F32 R18, R0 ;  /* 0x0000000000127310 */ /* 0x0000e20000201800 */
[----:B------:R-:W-:Y:S05]  /*32f0*/  BRA `(.L_x_33808) ;  /* 0x00000c0000007947 */ /* 0x000fea0003800000 */
.L_x_33816:
        /* <DEDUP_REMOVED lines=10> */
.L_x_33819:
[----:B------:R-:W3:Y:S02]  /*33a0*/  LDG.E.U16 R4, [R4.64] ;  /* 0x0000002404047981 */ /* 0x000ee4000c1e1500 */
[----:B---3--:R-:W-:-:S05]  /*33b0*/  HADD2.F32 R0, -RZ, R4.H0_H0 ;  /* 0x20000004ff007230 */ /* 0x008fca0000004100 */
[----:B------:R-:W-:-:S04]  /*33c0*/  FMUL.FTZ R0, R0, 1 ;  /* 0x3f80000000007820 */ /* 0x000fc80000410000 */
[----:B------:R0:W3:Y:S01]  /*33d0*/  F2F.F64.F32 R18, R0 ;  /* 0x0000000000127310 */ /* 0x0000e20000201800 */
[----:B------:R-:W-:Y:S05]  /*33e0*/  BRA `(.L_x_33808) ;  /* 0x00000b1000007947 */ /* 0x000fea0003800000 */
.L_x_33818:
[----:B------:R0:W5:Y:S01]  /*33f0*/  LDG.E.64 R18, [R4.64] ;  /* 0x0000002404127981 */ /* 0x000162000c1e1b00 */
[----:B------:R-:W-:Y:S05]  /*3400*/  BRA `(.L_x_33808) ;  /* 0x00000af000007947 */ /* 0x000fea0003800000 */
.L_x_33809:
        /* <DEDUP_REMOVED lines=13> */
.L_x_33822:
[----:B------:R0:W5:Y:S01]  /*34e0*/  LDG.E.64 R18, [R4.64] ;  /* 0x0000002404127981 */ /* 0x000162000c1e1b00 */
[----:B------:R-:W-:Y:S05]  /*34f0*/  BRA `(.L_x_33808) ;  /* 0x00000a0000007947 */ /* 0x000fea0003800000 */
.L_x_33821:
        /* <DEDUP_REMOVED lines=28> */
.L_x_33824:
        /* <DEDUP_REMOVED lines=15> */
.L_x_33823:
[----:B------:R-:W3:Y:S02]  /*37b0*/  LDG.E.U16 R0, [R4.64] ;  /* 0x0000002404007981 */ /* 0x000ee4000c1e1500 */
[----:B---3--:R-:W-:-:S05]  /*37c0*/  PRMT R0, RZ, 0x5410, R0 ;  /* 0x00005410ff007816 */ /* 0x008fca0000000000 */
[----:B------:R-:W-:-:S04]  /*37d0*/  FMUL.FTZ R0, R0, 1 ;  /* 0x3f80000000007820 */ /* 0x000fc80000410000 */
[----:B------:R0:W3:Y:S01]  /*37e0*/  F2F.F64.F32 R18, R0 ;  /* 0x0000000000127310 */ /* 0x0000e20000201800 */
[----:B------:R-:W-:Y:S05]  /*37f0*/  BRA `(.L_x_33808) ;  /* 0x0000070000007947 */ /* 0x000fea0003800000 */
.L_x_33820:
        /* <DEDUP_REMOVED lines=11> */
.L_x_33827:
        /* <DEDUP_REMOVED lines=21> */
.L_x_33831:
[----:B------:R-:W-:Y:S05]  /*3a00*/  BSYNC B1 ;  /* 0x0000000000017941 */ /* 0x000fea0003800000 */
.L_x_33830:
[----:B------:R-:W-:Y:S01]  /*3a10*/  LEA R3, R0, 0x3b800000, 0x17 ;  /* 0x3b80000000037811 */ /* 0x000fe200078eb8ff */
[----:B------:R-:W-:-:S05]  /*3a20*/  IMAD.SHL.U32 R0, R2, 0x100000, RZ ;  /* 0x0010000002007824 */ /* 0x000fca00078e00ff */
[----:B------:R-:W-:Y:S02]  /*3a30*/  LOP3.LUT R0, R3, R0, R4, 0xfe, !PT ;  /* 0x0000000003007212 */ /* 0x000fe400078efe04 */
.L_x_33829:
[----:B------:R-:W-:Y:S05]  /*3a40*/  BSYNC B0 ;  /* 0x0000000000007941 */ /* 0x000fea0003800000 */
.L_x_33828:
[----:B------:R-:W-:-:S04]  /*3a50*/  FMUL.FTZ R0, R0, 1 ;  /* 0x3f80000000007820 */ /* 0x000fc80000410000 */
[----:B------:R0:W3:Y:S01]  /*3a60*/  F2F.F64.F32 R18, R0 ;  /* 0x0000000000127310 */ /* 0x0000e20000201800 */
[----:B------:R-:W-:Y:S05]  /*3a70*/  BRA `(.L_x_33808) ;  /* 0x0000048000007947 */ /* 0x000fea0003800000 */
.L_x_33826:
        /* <DEDUP_REMOVED lines=21> */
.L_x_33835:
[----:B------:R-:W-:Y:S05]  /*3bd0*/  BSYNC B1 ;  /* 0x0000000000017941 */ /* 0x000fea0003800000 */
.L_x_33834:
[----:B------:R-:W-:Y:S01]  /*3be0*/  LEA R3, R0, 0x37800000, 0x17 ;  /* 0x3780000000037811 */ /* 0x000fe200078eb8ff */
[----:B------:R-:W-:-:S05]  /*3bf0*/  IMAD.SHL.U32 R0, R2, 0x200000, RZ ;  /* 0x0020000002007824 */ /* 0x000fca00078e00ff */
[----:B------:R-:W-:Y:S02]  /*3c00*/  LOP3.LUT R0, R3, R0, R4, 0xfe, !PT ;  /* 0x0000000003007212 */ /* 0x000fe400078efe04 */
.L_x_33833:
[----:B------:R-:W-:Y:S05]  /*3c10*/  BSYNC B0 ;  /* 0x0000000000007941 */ /* 0x000fea0003800000 */
.L_x_33832:
[----:B------:R-:W-:-:S04]  /*3c20*/  FMUL.FTZ R0, R0, 1 ;  /* 0x3f80000000007820 */ /* 0x000fc80000410000 */
[----:B------:R0:W3:Y:S01]  /*3c30*/  F2F.F64.F32 R18, R0 ;  /* 0x0000000000127310 */ /* 0x0000e20000201800 */
[----:B------:R-:W-:Y:S05]  /*3c40*/  BRA `(.L_x_33808) ;  /* 0x000002b000007947 */ /* 0x000fea0003800000 */
.L_x_33825:
        /* <DEDUP_REMOVED lines=14> */
.L_x_33839:
[----:B------:R-:W-:Y:S05]  /*3d30*/  BSYNC B0 ;  /* 0x0000000000007941 */ /* 0x000fea0003800000 */
.L_x_33838:
[----:B------:R-:W-:-:S04]  /*3d40*/  FMUL.FTZ R0, R0, 1 ;  /* 0x3f80000000007820 */ /* 0x000fc80000410000 */
[----:B------:R0:W3:Y:S01]  /*3d50*/  F2F.F64.F32 R18, R0 ;  /* 0x0000000000127310 */ /* 0x0000e20000201800 */
[----:B------:R-:W-:Y:S05]  /*3d60*/  BRA `(.L_x_33808) ;  /* 0x0000019000007947 */ /* 0x000fea0003800000 */
.L_x_33813:
        /* <DEDUP_REMOVED lines=20> */
.L_x_33837:
[----:B------:R-:W3:Y:S02]  /*3eb0*/  LDG.E.64 R18, [R4.64] ;  /* 0x0000002404127981 */ /* 0x000ee4000c1e1b00 */
[----:B---3--:R-:W0:Y:S01]  /*3ec0*/  I2F.F64.U64 R18, R18 ;  /* 0x0000001200127312 */ /* 0x008e220000301800 */
[----:B------:R-:W-:Y:S05]  /*3ed0*/  BRA `(.L_x_33808) ;  /* 0x0000002000007947 */ /* 0x000fea0003800000 */
.L_x_33836:
[----:B------:R-:W3:Y:S02]  /*3ee0*/  LDG.E R4, [R4.64] ;  /* 0x0000002404047981 */ /* 0x000ee4000c1e1900 */
[----:B---3--:R0:W3:Y:S02]  /*3ef0*/  I2F.F64.U32 R18, R4 ;  /* 0x0000000400127312 */ /* 0x0080e40000201800 */
.L_x_33808:
[----:B------:R-:W-:Y:S05]  /*3f00*/  BSYNC B6 ;  /* 0x0000000000067941 */ /* 0x000fea0003800000 */
.L_x_33807:
[----:B0-----:R-:W0:Y:S01]  /*3f10*/  S2R R2, SR_TID.X ;  /* 0x0000000000027919 */ /* 0x001e220000002100 */
[----:B------:R-:W4:Y:S01]  /*3f20*/  LDC.U8 R28, c[0x0][0x194] ;  /* 0x00006500ff1c7b82 */ /* 0x000f220000000000 */
[----:B------:R-:W3:Y:S01]  /*3f30*/  DSETP.NEU.AND P0, PT, RZ, c[0x0][0x170], PT ;  /* 0x00005c00ff00762a */ /* 0x000ee20003f0d000 */
[----:B------:R-:W-:Y:S05]  /*3f40*/  BSSY B6, `(.L_x_33840) ;  /* 0x000010d000067945 */ /* 0x000fea0003800000 */
[----:B---3-5:R-:W3:-:S04]  /*3f50*/  DSETP.NEU.AND P3, PT, R22, RZ, P0 ;  /* 0x000000ff1600722a */ /* 0x028ec8000076d000 */
[----:B-1----:R-:W1:Y:S02]  /*3f60*/  DSETP.NEU.AND P2, PT, R24, RZ, P0 ;  /* 0x000000ff1800722a */ /* 0x002e64000074d000 */
[----:B---3--:R-:W-:Y:S02]  /*3f70*/  SEL R11, RZ, 0x1, !P3 ;  /* 0x00000001ff0b7807 */ /* 0x008fe40005800000 */
[----:B--2---:R-:W2:Y:S02]  /*3f80*/  DSETP.NEU.AND P1, PT, R16, RZ, P0 ;  /* 0x000000ff1000722a */ /* 0x004ea4000072d000 */
[----:B-1----:R-:W-:Y:S02]  /*3f90*/  SEL R22, RZ, 0x1, !P2 ;  /* 0x00000001ff167807 */ /* 0x002fe40005000000 */
[----:B------:R2:W1:Y:S02]  /*3fa0*/  DSETP.NEU.AND P0, PT, R18, RZ, P0 ;  /* 0x000000ff1200722a */ /* 0x000464000070d000 */
        /* <DEDUP_REMOVED lines=24> */
.L_x_33845:
[----:B------:R0:W-:Y:S01]  /*4130*/  STG.E.U8 [R8.64], R11 ;  /* 0x0000000b08007986 */ /* 0x0001e2000c101124 */
[----:B------:R-:W-:Y:S01]  /*4140*/  IMAD.MOV.U32 R2, RZ, RZ, R17 ;  /* 0x000000ffff027224 */ /* 0x000fe200078e0011 */
[----:B------:R-:W-:Y:S05]  /*4150*/  BRA `(.L_x_33841) ;  /* 0x00000eb000007947 */ /* 0x000fea0003800000 */
.L_x_33844:
        /* <DEDUP_REMOVED lines=11> */
.L_x_33848:
[----:B------:R0:W-:Y:S01]  /*4210*/  STG.E [R8.64], R11 ;  /* 0x0000000b08007986 */ /* 0x0001e2000c101924 */
[----:B------:R-:W-:Y:S01]  /*4220*/  IMAD.MOV.U32 R2, RZ, RZ, R17 ;  /* 0x000000ffff027224 */ /* 0x000fe200078e0011 */
[----:B------:R-:W-:Y:S05]  /*4230*/  BRA `(.L_x_33841) ;  /* 0x00000dd000007947 */ /* 0x000fea0003800000 */
.L_x_33847:
[----:B------:R0:W-:Y:S01]  /*4240*/  STG.E.U16 [R8.64], R11 ;  /* 0x0000000b08007986 */ /* 0x0001e2000c101524 */
[----:B------:R-:W-:Y:S01]  /*4250*/  IMAD.MOV.U32 R2, RZ, RZ, R17 ;  /* 0x000000ffff027224 */ /* 0x000fe200078e0011 */
[----:B------:R-:W-:Y:S05]  /*4260*/  BRA `(.L_x_33841) ;  /* 0x00000da000007947 */ /* 0x000fea0003800000 */
.L_x_33843:
        /* <DEDUP_REMOVED lines=10> */
.L_x_33850:
[----:B------:R-:W0:Y:S01]  /*4310*/  I2F.S16 R0, R11 ;  /* 0x0000000b00007306 */ /* 0x000e220000101400 */
[----:B------:R-:W-:Y:S01]  /*4320*/  IMAD.MOV.U32 R2, RZ, RZ, R17 ;  /* 0x000000ffff027224 */ /* 0x000fe200078e0011 */
[----:B0-----:R-:W-:-:S05]  /*4330*/  F2FP.PACK_AB R0, RZ, R0 ;  /* 0x00000000ff00723e */ /* 0x001fca00000000ff */
[----:B------:R0:W-:Y:S01]  /*4340*/  STG.E.U16 [R8.64], R0 ;  /* 0x0000000008007986 */ /* 0x0001e2000c101524 */
[----:B------:R-:W-:Y:S05]  /*4350*/  BRA `(.L_x_33841) ;  /* 0x00000cb000007947 */ /* 0x000fea0003800000 */
.L_x_33849:
        /* <DEDUP_REMOVED lines=11> */
.L_x_33852:
[----:B------:R-:W0:Y:S01]  /*4410*/  I2F.S16 R11, R11 ;  /* 0x0000000b000b7306 */ /* 0x000e220000101400 */
[----:B------:R-:W-:Y:S01]  /*4420*/  IMAD.MOV.U32 R2, RZ, RZ, R17 ;  /* 0x000000ffff027224 */ /* 0x000fe200078e0011 */
[----:B0-----:R-:W-:-:S04]  /*4430*/  F2FP.PACK_AB R3, RZ, R11 ;  /* 0x0000000bff03723e */ /* 0x001fc800000000ff */
[----:B------:R-:W-:-:S05]  /*4440*/  PRMT R3, R3, 0x5410, RZ ;  /* 0x0000541003037816 */ /* 0x000fca00000000ff */
[----:B------:R0:W-:Y:S01]  /*4450*/  STG.E [R8.64], R3 ;  /* 0x0000000308007986 */ /* 0x0001e2000c101924 */
[----:B------:R-:W-:Y:S05]  /*4460*/  BRA `(.L_x_33841) ;  /* 0x00000ba000007947 */ /* 0x000fea0003800000 */
.L_x_33851:
[----:B------:R-:W0:Y:S01]  /*4470*/  I2F.F64.S16 R4, R11 ;  /* 0x0000000b00047312 */ /* 0x000e220000101c00 */
[----:B------:R-:W-:Y:S01]  /*4480*/  IMAD.MOV.U32 R2, RZ, RZ, R17 ;  /* 0x000000ffff027224 */ /* 0x000fe200078e0011 */
[----:B0-----:R0:W-:Y:S01]  /*4490*/  STG.E.64 [R8.64], R4 ;  /* 0x0000000408007986 */ /* 0x0011e2000c101b24 */
[----:B------:R-:W-:Y:S05]  /*44a0*/  BRA `(.L_x_33841) ;  /* 0x00000b6000007947 */ /* 0x000fea0003800000 */
.L_x_33842:
        /* <DEDUP_REMOVED lines=11> */
.L_x_33855:
[----:B------:R-:W0:Y:S01]  /*4560*/  I2F.F64.S16 R4, R11 ;  /* 0x0000000b00047312 */ /* 0x000e220000101c00 */
[----:B------:R-:W-:Y:S01]  /*4570*/  CS2R R6, SRZ ;  /* 0x0000000000067805 */ /* 0x000fe2000001ff00 */
[----:B------:R-:W-:-:S04]  /*4580*/  IMAD.MOV.U32 R2, RZ, RZ, R17 ;  /* 0x000000ffff027224 */ /* 0x000fc800078e0011 */
[----:B0-----:R0:W-:Y:S01]  /*4590*/  STG.E.128 [R8.64], R4 ;  /* 0x0000000408007986 */ /* 0x0011e2000c101d24 */
[----:B------:R-:W-:Y:S05]  /*45a0*/  BRA `(.L_x_33841) ;  /* 0x00000a6000007947 */ /* 0x000fea0003800000 */
.L_x_33854:
        /* <DEDUP_REMOVED lines=21> */
.L_x_33859:
[----:B------:R-:W-:Y:S05]  /*4700*/  BSYNC B0 ;  /* 0x0000000000007941 */ /* 0x000fea0003800000 */
.L_x_33858:
[----:B------:R-:W-:Y:S01]  /*4710*/  LOP3.LUT R3, R0, R3, RZ, 0xfc, !PT ;  /* 0x0000000300037212 */ /* 0x000fe200078efcff */
[----:B------:R-:W-:-:S04]  /*4720*/  IMAD.MOV.U32 R2, RZ, RZ, R17 ;  /* 0x000000ffff027224 */ /* 0x000fc800078e0011 */
[----:B------:R0:W-:Y:S01]  /*4730*/  STG.E.U8 [R8.64], R3 ;  /* 0x0000000308007986 */ /* 0x0001e2000c101124 */
[----:B------:R-:W-:Y:S05]  /*4740*/  BRA `(.L_x_33841) ;  /* 0x000008c000007947 */ /* 0x000fea0003800000 */
.L_x_33857:
        /* <DEDUP_REMOVED lines=13> */
.L_x_33861:
[----:B------:R-:W-:Y:S01]  /*4820*/  IMAD.MOV.U32 R0, RZ, RZ, 0x7f ;  /* 0x0000007fff007424 */ /* 0x000fe200078e00ff */
[----:B------:R-:W-:-:S04]  /*4830*/  ISETP.GT.U32.AND P0, PT, R2, 0x7f800000, PT ;  /* 0x7f8000000200780c */ /* 0x000fc80003f04070 */
[----:B------:R-:W-:-:S04]  /*4840*/  SEL R0, R0, 0x7c, P0 ;  /* 0x0000007c00007807 */ /* 0x000fc80000000000 */
.L_x_33862:
[----:B------:R-:W-:Y:S05]  /*4850*/  BSYNC B0 ;  /* 0x0000000000007941 */ /* 0x000fea0003800000 */
.L_x_33860:
[----:B------:R-:W-:-:S04]  /*4860*/  LOP3.LUT R2, R11, 0x80000000, RZ, 0xc0, !PT ;  /* 0x800000000b027812 */ /* 0x000fc800078ec0ff */
[----:B------:R-:W-:Y:S01]  /*4870*/  SHF.R.U32.HI R3, RZ, 0x18, R2 ;  /* 0x00000018ff037819 */ /* 0x000fe20000011602 */
[----:B------:R-:W-:-:S03]  /*4880*/  IMAD.MOV.U32 R2, RZ, RZ, R17 ;  /* 0x000000ffff027224 */ /* 0x000fc600078e0011 */
[----:B------:R-:W-:-:S05]  /*4890*/  LOP3.LUT R3, R0, R3, RZ, 0xfc, !PT ;  /* 0x0000000300037212 */ /* 0x000fca00078efcff */
[----:B------:R0:W-:Y:S01]  /*48a0*/  STG.E.U8 [R8.64], R3 ;  /* 0x0000000308007986 */ /* 0x0001e2000c101124 */
[----:B------:R-:W-:Y:S05]  /*48b0*/  BRA `(.L_x_33841) ;  /* 0x0000075000007947 */ /* 0x000fea0003800000 */
.L_x_33856:
[----:B------:R-:W0:Y:S01]  /*48c0*/  I2F.S16 R0, R11 ;  /* 0x0000000b00007306 */ /* 0x000e220000101400 */
[----:B------:R-:W-:Y:S01]  /*48d0*/  IMAD.MOV.U32 R2, RZ, RZ, R17 ;  /* 0x000000ffff027224 */ /* 0x000fe200078e0011 */
[----:B0-----:R-:W-:-:S05]  /*48e0*/  F2FP.BF16.PACK_AB R0, RZ, R0 ;  /* 0x00000000ff00723e */ /* 0x001fca00000010ff */
[----:B------:R0:W-:Y:S01]  /*48f0*/  STG.E.U16 [R8.64], R0 ;  /* 0x0000000008007986 */ /* 0x0001e2000c101524 */
[----:B------:R-:W-:Y:S05]  /*4900*/  BRA `(.L_x_33841) ;  /* 0x0000070000007947 */ /* 0x000fea0003800000 */
.L_x_33853:
        /* <DEDUP_REMOVED lines=11> */
.L_x_33865:
        /* <DEDUP_REMOVED lines=17> */
.L_x_33868:
[----:B------:R-:W-:-:S04]  /*4ad0*/  LOP3.LUT R2, R11, 0x80000000, RZ, 0xc0, !PT ;  /* 0x800000000b027812 */ /* 0x000fc800078ec0ff */
[----:B------:R-:W-:-:S04]  /*4ae0*/  SHF.R.U32.HI R3, RZ, 0x18, R2 ;  /* 0x00000018ff037819 */ /* 0x000fc80000011602 */
[----:B------:R-:W-:-:S04]  /*4af0*/  LOP3.LUT R0, R0, R3, RZ, 0xfc, !PT ;  /* 0x0000000300007212 */ /* 0x000fc800078efcff */
[----:B------:R-:W-:Y:S02]  /*4b00*/  PRMT R4, R0, 0x7610, R4 ;  /* 0x0000761000047816 */ /* 0x000fe40000000004 */
.L_x_33867:
[----:B------:R-:W-:Y:S05]  /*4b10*/  BSYNC B0 ;  /* 0x0000000000007941 */ /* 0x000fea0003800000 */
.L_x_33866:
[----:B------:R0:W-:Y:S01]  /*4b20*/  STG.E.U8 [R8.64], R4 ;  /* 0x0000000408007986 */ /* 0x0001e2000c101124 */
[----:B------:R-:W-:Y:S01]  /*4b30*/  IMAD.MOV.U32 R2, RZ, RZ, R17 ;  /* 0x000000ffff027224 */ /* 0x000fe200078e0011 */
[----:B------:R-:W-:Y:S05]  /*4b40*/  BRA `(.L_x_33841) ;  /* 0x000004c000007947 */ /* 0x000fea0003800000 */
.L_x_33864:
        /* <DEDUP_REMOVED lines=17> */
.L_x_33871:
[----:B------:R-:W-:-:S04]  /*4c60*/  LOP3.LUT R2, R11, 0x80000000, RZ, 0xc0, !PT ;  /* 0x800000000b027812 */ /* 0x000fc800078ec0ff */
[----:B------:R-:W-:-:S04]  /*4c70*/  SHF.R.U32.HI R3, RZ, 0x18, R2 ;  /* 0x00000018ff037819 */ /* 0x000fc80000011602 */
[----:B------:R-:W-:-:S04]  /*4c80*/  LOP3.LUT R0, R0, R3, RZ, 0xfc, !PT ;  /* 0x0000000300007212 */ /* 0x000fc800078efcff */
[----:B------:R-:W-:Y:S02]  /*4c90*/  PRMT R4, R0, 0x7610, R4 ;  /* 0x0000761000047816 */ /* 0x000fe40000000004 */
.L_x_33870:
[----:B------:R-:W-:Y:S05]  /*4ca0*/  BSYNC B0 ;  /* 0x0000000000007941 */ /* 0x000fea0003800000 */
.L_x_33869:
[----:B------:R0:W-:Y:S01]  /*4cb0*/  STG.E.U8 [R8.64], R4 ;  /* 0x0000000408007986 */ /* 0x0001e2000c101124 */
[----:B------:R-:W-:Y:S01]  /*4cc0*/  IMAD.MOV.U32 R2, RZ, RZ, R17 ;  /* 0x000000ffff027224 */ /* 0x000fe200078e0011 */
[----:B------:R-:W-:Y:S05]  /*4cd0*/  BRA `(.L_x_33841) ;  /* 0x0000033000007947 */ /* 0x000fea0003800000 */
.L_x_33863:
        /* <DEDUP_REMOVED lines=23> */
.L_x_33846:
        /* <DEDUP_REMOVED lines=21> */
.L_x_33873:
[----:B------:R-:W-:Y:S02]  /*4fa0*/  IMAD.MOV.U32 R4, RZ, RZ, R11 ;  /* 0x000000ffff047224 */ /* 0x000fe400078e000b */
[----:B------:R-:W-:Y:S02]  /*4fb0*/  IMAD.MOV.U32 R5, RZ, RZ, RZ ;  /* 0x000000ffff057224 */ /* 0x000fe400078e00ff */
[----:B------:R-:W-:-:S03]  /*4fc0*/  IMAD.MOV.U32 R2, RZ, RZ, R17 ;  /* 0x000000ffff027224 */ /* 0x000fc600078e0011 */
[----:B------:R0:W-:Y:S01]  /*4fd0*/  STG.E.64 [R8.64], R4 ;  /* 0x0000000408007986 */ /* 0x0001e2000c101b24 */
[----:B------:R-:W-:Y:S05]  /*4fe0*/  BRA `(.L_x_33841) ;  /* 0x0000002000007947 */ /* 0x000fea0003800000 */
.L_x_33872:
[----:B------:R0:W-:Y:S01]  /*4ff0*/  STG.E [R8.64], R11 ;  /* 0x0000000b08007986 */ /* 0x0001e2000c101924 */
[----:B------:R-:W-:-:S03]  /*5000*/  IMAD.MOV.U32 R2, RZ, RZ, R17 ;  /* 0x000000ffff027224 */ /* 0x000fc600078e0011 */
.L_x_33841:
[----:B----4-:R-:W-:Y:S05]  /*5010*/  BSYNC B6 ;  /* 0x0000000000067941 */ /* 0x010fea0003800000 */
.L_x_33840:
        /* <DEDUP_REMOVED lines=21> */
.L_x_33879:
[----:B------:R0:W-:Y:S01]  /*5170*/  STG.E.U8 [R8.64], R22 ;  /* 0x0000001608007986 */ /* 0x0001e2000c101124 */
[----:B------:R-:W-:Y:S05]  /*5180*/  BRA `(.L_x_33881) ;  /* 0x00000d5000007947 */ /* 0x000fea0003800000 */
.L_x_33878:
        /* <DEDUP_REMOVED lines=9> */
.L_x_33883:
[----:B------:R0:W-:Y:S01]  /*5220*/  STG.E [R8.64], R22 ;  /* 0x0000001608007986 */ /* 0x0001e2000c101924 */
[----:B------:R-:W-:Y:S05]  /*5230*/  BRA `(.L_x_33881) ;  /* 0x00000ca000007947 */ /* 0x000fea0003800000 */
.L_x_33882:
[----:B------:R0:W-:Y:S01]  /*5240*/  STG.E.U16 [R8.64], R22 ;  /* 0x0000001608007986 */ /* 0x0001e2000c101524 */
[----:B------:R-:W-:Y:S05]  /*5250*/  BRA `(.L_x_33881) ;  /* 0x00000c8000007947 */ /* 0x000fea0003800000 */
.L_x_33877:
        /* <DEDUP_REMOVED lines=9> */
.L_x_33885:
[----:B------:R-:W0:Y:S02]  /*52f0*/  I2F.S16 R0, R22 ;  /* 0x0000001600007306 */ /* 0x000e240000101400 */
[----:B0-----:R-:W-:-:S05]  /*5300*/  F2FP.PACK_AB R0, RZ, R0 ;  /* 0x00000000ff00723e */ /* 0x001fca00000000ff */
[----:B------:R0:W-:Y:S01]  /*5310*/  STG.E.U16 [R8.64], R0 ;  /* 0x0000000008007986 */ /* 0x0001e2000c101524 */
[----:B------:R-:W-:Y:S05]  /*5320*/  BRA `(.L_x_33881) ;  /* 0x00000bb000007947 */ /* 0x000fea0003800000 */
.L_x_33884:
        /* <DEDUP_REMOVED lines=10> */
.L_x_33887:
[----:B------:R-:W0:Y:S02]  /*53d0*/  I2F.S16 R22, R22 ;  /* 0x0000001600167306 */ /* 0x000e240000101400 */
[----:B0-----:R-:W-:-:S04]  /*53e0*/  F2FP.PACK_AB R3, RZ, R22 ;  /* 0x00000016ff03723e */ /* 0x001fc800000000ff */
[----:B------:R-:W-:-:S05]  /*53f0*/  PRMT R3, R3, 0x5410, RZ ;  /* 0x0000541003037816 */ /* 0x000fca00000000ff */
[----:B------:R0:W-:Y:S01]  /*5400*/  STG.E [R8.64], R3 ;  /* 0x0000000308007986 */ /* 0x0001e2000c101924 */
[----:B------:R-:W-:Y:S05]  /*5410*/  BRA `(.L_x_33881) ;  /* 0x00000ac000007947 */ /* 0x000fea0003800000 */
.L_x_33886:
[----:B------:R-:W0:Y:S02]  /*5420*/  I2F.F64.S16 R22, R22 ;  /* 0x0000001600167312 */ /* 0x000e240000101c00 */
[----:B0-----:R0:W-:Y:S01]  /*5430*/  STG.E.64 [R8.64], R22 ;  /* 0x0000001608007986 */ /* 0x0011e2000c101b24 */
[----:B------:R-:W-:Y:S05]  /*5440*/  BRA `(.L_x_33881) ;  /* 0x00000a9000007947 */ /* 0x000fea0003800000 */
.L_x_33876:
        /* <DEDUP_REMOVED lines=10> */
.L_x_33890:
[----:B------:R-:W0:Y:S01]  /*54f0*/  I2F.F64.S16 R4, R22 ;  /* 0x0000001600047312 */ /* 0x000e220000101c00 */
[----:B------:R-:W-:-:S05]  /*5500*/  CS2R R6, SRZ ;  /* 0x0000000000067805 */ /* 0x000fca000001ff00 */
[----:B0-----:R0:W-:Y:S01]  /*5510*/  STG.E.128 [R8.64], R4 ;  /* 0x0000000408007986 */ /* 0x0011e2000c101d24 */
[----:B------:R-:W-:Y:S05]  /*5520*/  BRA `(.L_x_33881) ;  /* 0x000009b000007947 */ /* 0x000fea0003800000 */
.L_x_33889:
        /* <DEDUP_REMOVED lines=21> */
.L_x_33894:
[----:B------:R-:W-:Y:S05]  /*5680*/  BSYNC B0 ;  /* 0x0000000000007941 */ /* 0x000fea0003800000 */
.L_x_33893:
[----:B------:R-:W-:-:S05]  /*5690*/  LOP3.LUT R5, R0, R5, RZ, 0xfc, !PT ;  /* 0x0000000500057212 */ /* 0x000fca00078efcff */
[----:B------:R0:W-:Y:S01]  /*56a0*/  STG.E.U8 [R8.64], R5 ;  /* 0x0000000508007986 */ /* 0x0001e2000c101124 */
[----:B------:R-:W-:Y:S05]  /*56b0*/  BRA `(.L_x_33881) ;  /* 0x0000082000007947 */ /* 0x000fea0003800000 */
.L_x_33892:
        /* <DEDUP_REMOVED lines=13> */
.L_x_33896:
[----:B------:R-:W-:Y:S01]  /*5790*/  IMAD.MOV.U32 R0, RZ, RZ, 0x7f ;  /* 0x0000007fff007424 */ /* 0x000fe200078e00ff */
[----:B------:R-:W-:-:S04]  /*57a0*/  ISETP.GT.U32.AND P0, PT, R3, 0x7f800000, PT ;  /* 0x7f8000000300780c */ /* 0x000fc80003f04070 */
[----:B------:R-:W-:-:S04]  /*57b0*/  SEL R0, R0, 0x7c, P0 ;  /* 0x0000007c00007807 */ /* 0x000fc80000000000 */
.L_x_33897:
[----:B------:R-:W-:Y:S05]  /*57c0*/  BSYNC B0 ;  /* 0x0000000000007941 */ /* 0x000fea0003800000 */
.L_x_33895:
[----:B------:R-:W-:-:S04]  /*57d0*/  LOP3.LUT R3, R5, 0x80000000, RZ, 0xc0, !PT ;  /* 0x8000000005037812 */ /* 0x000fc800078ec0ff */
[----:B------:R-:W-:-:S04]  /*57e0*/  SHF.R.U32.HI R3, RZ, 0x18, R3 ;  /* 0x00000018ff037819 */ /* 0x000fc80000011603 */
[----:B------:R-:W-:-:S05]  /*57f0*/  LOP3.LUT R3, R0, R3, RZ, 0xfc, !PT ;  /* 0x0000000300037212 */ /* 0x000fca00078efcff */
[----:B------:R0:W-:Y:S01]  /*5800*/  STG.E.U8 [R8.64], R3 ;  /* 0x0000000308007986 */ /* 0x0001e2000c101124 */
[----:B------:R-:W-:Y:S05]  /*5810*/  BRA `(.L_x_33881) ;  /* 0x000006c000007947 */ /* 0x000fea0003800000 */
.L_x_33891:
[----:B------:R-:W0:Y:S02]  /*5820*/  I2F.S16 R0, R22 ;  /* 0x0000001600007306 */ /* 0x000e240000101400 */
[----:B0-----:R-:W-:-:S05]  /*5830*/  F2FP.BF16.PACK_AB R0, RZ, R0 ;  /* 0x00000000ff00723e */ /* 0x001fca00000010ff */
[----:B------:R0:W-:Y:S01]  /*5840*/  STG.E.U16 [R8.64], R0 ;  /* 0x0000000008007986 */ /* 0x0001e2000c101524 */
[----:B------:R-:W-:Y:S05]  /*5850*/  BRA `(.L_x_33881) ;  /* 0x0000068000007947 */ /* 0x000fea0003800000 */
.L_x_33888:
        /* <DEDUP_REMOVED lines=10> */
.L_x_33900:
        /* <DEDUP_REMOVED lines=17> */
.L_x_33903:
[----:B------:R-:W-:-:S04]  /*5a10*/  LOP3.LUT R3, R5, 0x80000000, RZ, 0xc0, !PT ;  /* 0x8000000005037812 */ /* 0x000fc800078ec0ff */
[----:B------:R-:W-:-:S04]  /*5a20*/  SHF.R.U32.HI R3, RZ, 0x18, R3 ;  /* 0x00000018ff037819 */ /* 0x000fc80000011603 */
[----:B------:R-:W-:-:S04]  /*5a30*/  LOP3.LUT R0, R0, R3, RZ, 0xfc, !PT ;  /* 0x0000000300007212 */ /* 0x000fc800078efcff */
[----:B------:R-:W-:Y:S02]  /*5a40*/  PRMT R4, R0, 0x7610, R4 ;  /* 0x0000761000047816 */ /* 0x000fe40000000004 */
.L_x_33902:
[----:B------:R-:W-:Y:S05]  /*5a50*/  BSYNC B0 ;  /* 0x0000000000007941 */ /* 0x000fea0003800000 */
.L_x_33901:
[----:B------:R0:W-:Y:S01]  /*5a60*/  STG.E.U8 [R8.64], R4 ;  /* 0x0000000408007986 */ /* 0x0001e2000c101124 */
[----:B------:R-:W-:Y:S05]  /*5a70*/  BRA `(.L_x_33881) ;  /* 0x0000046000007947 */ /* 0x000fea0003800000 */
.L_x_33899:
        /* <DEDUP_REMOVED lines=17> */
.L_x_33906:
[----:B------:R-:W-:-:S04]  /*5b90*/  LOP3.LUT R3, R5, 0x80000000, RZ, 0xc0, !PT ;  /* 0x8000000005037812 */ /* 0x000fc800078ec0ff */
[----:B------:R-:W-:-:S04]  /*5ba0*/  SHF.R.U32.HI R3, RZ, 0x18, R3 ;  /* 0x00000018ff037819 */ /* 0x000fc80000011603 */
[----:B------:R-:W-:-:S04]  /*5bb0*/  LOP3.LUT R0, R0, R3, RZ, 0xfc, !PT ;  /* 0x0000000300007212 */ /* 0x000fc800078efcff */
[----:B------:R-:W-:Y:S02]  /*5bc0*/  PRMT R4, R0, 0x7610, R4 ;  /* 0x0000761000047816 */ /* 0x000fe40000000004 */
.L_x_33905:
[----:B------:R-:W-:Y:S05]  /*5bd0*/  BSYNC B0 ;  /* 0x0000000000007941 */ /* 0x000fea0003800000 */
.L_x_33904:
[----:B------:R0:W-:Y:S01]  /*5be0*/  STG.E.U8 [R8.64], R4 ;  /* 0x0000000408007986 */ /* 0x0001e2000c101124 */
[----:B------:R-:W-:Y:S05]  /*5bf0*/  BRA `(.L_x_33881) ;  /* 0x000002e000007947 */ /* 0x000fea0003800000 */
.L_x_33898:
        /* <DEDUP_REMOVED lines=22> */
.L_x_33880:
        /* <DEDUP_REMOVED lines=20> */
.L_x_33908:
[----:B------:R-:W-:-:S05]  /*5ea0*/  IMAD.MOV.U32 R23, RZ, RZ, RZ ;  /* 0x000000ffff177224 */ /* 0x000fca00078e00ff */
[----:B------:R0:W-:Y:S01]  /*5eb0*/  STG.E.64 [R8.64], R22 ;  /* 0x0000001608007986 */ /* 0x0001e2000c101b24 */
[----:B------:R-:W-:Y:S05]  /*5ec0*/  BRA `(.L_x_33881) ;  /* 0x0000001000007947 */ /* 0x000fea0003800000 */
.L_x_33907:
[----:B------:R0:W-:Y:S02]  /*5ed0*/  STG.E [R8.64], R22 ;  /* 0x0000001608007986 */ /* 0x0001e4000c101924 */
.L_x_33881:
        /* <DEDUP_REMOVED lines=21> */
.L_x_33912:
[----:B------:R0:W-:Y:S01]  /*6030*/  STG.E.U8 [R8.64], R18 ;  /* 0x0000001208007986 */ /* 0x0001e2000c101124 */
[----:B------:R-:W-:Y:S05]  /*6040*/  BRA `(.L_x_33914) ;  /* 0x00000d5000007947 */ /* 0x000fea0003800000 */
.L_x_33911:
        /* <DEDUP_REMOVED lines=9> */
.L_x_33916:
[----:B------:R0:W-:Y:S01]  /*60e0*/  STG.E [R8.64], R18 ;  /* 0x0000001208007986 */ /* 0x0001e2000c101924 */
[----:B------:R-:W-:Y:S05]  /*60f0*/  BRA `(.L_x_33914) ;  /* 0x00000ca000007947 */ /* 0x000fea0003800000 */
.L_x_33915:
[----:B------:R0:W-:Y:S01]  /*6100*/  STG.E.U16 [R8.64], R18 ;  /* 0x0000001208007986 */ /* 0x0001e2000c101524 */
[----:B------:R-:W-:Y:S05]  /*6110*/  BRA `(.L_x_33914) ;  /* 0x00000c8000007947 */ /* 0x000fea0003800000 */
.L_x_33910:
        /* <DEDUP_REMOVED lines=9> */
.L_x_33918:
[----:B------:R-:W0:Y:S02]  /*61b0*/  I2F.S16 R0, R18 ;  /* 0x0000001200007306 */ /* 0x000e240000101400 */
[----:B0-----:R-:W-:-:S05]  /*61c0*/  F2FP.PACK_AB R0, RZ, R0 ;  /* 0x00000000ff00723e */ /* 0x001fca00000000ff */
[----:B------:R0:W-:Y:S01]  /*61d0*/  STG.E.U16 [R8.64], R0 ;  /* 0x0000000008007986 */ /* 0x0001e2000c101524 */
[----:B------:R-:W-:Y:S05]  /*61e0*/  BRA `(.L_x_33914) ;  /* 0x00000bb000007947 */ /* 0x000fea0003800000 */
.L_x_33917:
        /* <DEDUP_REMOVED lines=10> */
.L_x_33920:
[----:B------:R-:W0:Y:S02]  /*6290*/  I2F.S16 R18, R18 ;  /* 0x0000001200127306 */ /* 0x000e240000101400 */
[----:B0-----:R-:W-:-:S04]  /*62a0*/  F2FP.PACK_AB R3, RZ, R18 ;  /* 0x00000012ff03723e */ /* 0x001fc800000000ff */
[----:B------:R-:W-:-:S05]  /*62b0*/  PRMT R3, R3, 0x5410, RZ ;  /* 0x0000541003037816 */ /* 0x000fca00000000ff */
[----:B------:R0:W-:Y:S01]  /*62c0*/  STG.E [R8.64], R3 ;  /* 0x0000000308007986 */ /* 0x0001e2000c101924 */
[----:B------:R-:W-:Y:S05]  /*62d0*/  BRA `(.L_x_33914) ;  /* 0x00000ac000007947 */ /* 0x000fea0003800000 */
.L_x_33919:
[----:B------:R-:W0:Y:S02]  /*62e0*/  I2F.F64.S16 R18, R18 ;  /* 0x0000001200127312 */ /* 0x000e240000101c00 */
[----:B0-----:R0:W-:Y:S01]  /*62f0*/  STG.E.64 [R8.64], R18 ;  /* 0x0000001208007986 */ /* 0x0011e2000c101b24 */
[----:B------:R-:W-:Y:S05]  /*6300*/  BRA `(.L_x_33914) ;  /* 0x00000a9000007947 */ /* 0x000fea0003800000 */
.L_x_33909:
        /* <DEDUP_REMOVED lines=10> */
.L_x_33923:
[----:B------:R-:W0:Y:S01]  /*63b0*/  I2F.F64.S16 R4, R18 ;  /* 0x0000001200047312 */ /* 0x000e220000101c00 */
[----:B------:R-:W-:-:S05]  /*63c0*/  CS2R R6, SRZ ;  /* 0x0000000000067805 */ /* 0x000fca000001ff00 */
[----:B0-----:R0:W-:Y:S01]  /*63d0*/  STG.E.128 [R8.64], R4 ;  /* 0x0000000408007986 */ /* 0x0011e2000c101d24 */
[----:B------:R-:W-:Y:S05]  /*63e0*/  BRA `(.L_x_33914) ;  /* 0x000009b000007947 */ /* 0x000fea0003800000 */
.L_x_33922:
        /* <DEDUP_REMOVED lines=21> */
.L_x_33927:
[----:B------:R-:W-:Y:S05]  /*6540*/  BSYNC B0 ;  /* 0x0000000000007941 */ /* 0x000fea0003800000 */
.L_x_33926:
[----:B------:R-:W-:-:S05]  /*6550*/  LOP3.LUT R5, R0, R5, RZ, 0xfc, !PT ;  /* 0x0000000500057212 */ /* 0x000fca00078efcff */
[----:B------:R0:W-:Y:S01]  /*6560*/  STG.E.U8 [R8.64], R5 ;  /* 0x0000000508007986 */ /* 0x0001e2000c101124 */
[----:B------:R-:W-:Y:S05]  /*6570*/  BRA `(.L_x_33914) ;  /* 0x0000082000007947 */ /* 0x000fea0003800000 */
.L_x_33925:
        /* <DEDUP_REMOVED lines=13> */
.L_x_33929:
[----:B------:R-:W-:Y:S01]  /*6650*/  IMAD.MOV.U32 R0, RZ, RZ, 0x7f ;  /* 0x0000007fff007424 */ /* 0x000fe200078e00ff */
[----:B------:R-:W-:-:S04]  /*6660*/  ISETP.GT.U32.AND P0, PT, R3, 0x7f800000, PT ;  /* 0x7f8000000300780c */ /* 0x000fc80003f04070 */
[----:B------:R-:W-:-:S04]  /*6670*/  SEL R0, R0, 0x7c, P0 ;  /* 0x0000007c00007807 */ /* 0x000fc80000000000 */
.L_x_33930:
[----:B------:R-:W-:Y:S05]  /*6680*/  BSYNC B0 ;  /* 0x0000000000007941 */ /* 0x000fea0003800000 */
.L_x_33928:
[----:B------:R-:W-:-:S04]  /*6690*/  LOP3.LUT R3, R5, 0x80000000, RZ, 0xc0, !PT ;  /* 0x8000000005037812 */ /* 0x000fc800078ec0ff */
[----:B------:R-:W-:-:S04]  /*66a0*/  SHF.R.U32.HI R3, RZ, 0x18, R3 ;  /* 0x00000018ff037819 */ /* 0x000fc80000011603 */
[----:B------:R-:W-:-:S05]  /*66b0*/  LOP3.LUT R3, R0, R3, RZ, 0xfc, !PT ;  /* 0x0000000300037212 */ /* 0x000fca00078efcff */
[----:B------:R0:W-:Y:S01]  /*66c0*/  STG.E.U8 [R8.64], R3 ;  /* 0x0000000308007986 */ /* 0x0001e2000c101124 */
[----:B------:R-:W-:Y:S05]  /*66d0*/  BRA `(.L_x_33914) ;  /* 0x000006c000007947 */ /* 0x000fea0003800000 */
.L_x_33924:
[----:B------:R-:W0:Y:S02]  /*66e0*/  I2F.S16 R0, R18 ;  /* 0x0000001200007306 */ /* 0x000e240000101400 */
[----:B0-----:R-:W-:-:S05]  /*66f0*/  F2FP.BF16.PACK_AB R0, RZ, R0 ;  /* 0x00000000ff00723e */ /* 0x001fca00000010ff */
[----:B------:R0:W-:Y:S01]  /*6700*/  STG.E.U16 [R8.64], R0 ;  /* 0x0000000008007986 */ /* 0x0001e2000c101524 */
[----:B------:R-:W-:Y:S05]  /*6710*/  BRA `(.L_x_33914) ;  /* 0x0000068000007947 */ /* 0x000fea0003800000 */
.L_x_33921:
        /* <DEDUP_REMOVED lines=10> */
.L_x_33933:
        /* <DEDUP_REMOVED lines=17> */
.L_x_33936:
[----:B------:R-:W-:-:S04]  /*68d0*/  LOP3.LUT R3, R5, 0x80000000, RZ, 0xc0, !PT ;  /* 0x8000000005037812 */ /* 0x000fc800078ec0ff */
[----:B------:R-:W-:-:S04]  /*68e0*/  SHF.R.U32.HI R3, RZ, 0x18, R3 ;  /* 0x00000018ff037819 */ /* 0x000fc80000011603 */
[----:B------:R-:W-:-:S04]  /*68f0*/  LOP3.LUT R0, R0, R3, RZ, 0xfc, !PT ;  /* 0x0000000300007212 */ /* 0x000fc800078efcff */
[----:B------:R-:W-:Y:S02]  /*6900*/  PRMT R4, R0, 0x7610, R4 ;  /* 0x0000761000047816 */ /* 0x000fe40000000004 */
.L_x_33935:
[----:B------:R-:W-:Y:S05]  /*6910*/  BSYNC B0 ;  /* 0x0000000000007941 */ /* 0x000fea0003800000 */
.L_x_33934:
[----:B------:R0:W-:Y:S01]  /*6920*/  STG.E.U8 [R8.64], R4 ;  /* 0x0000000408007986 */ /* 0x0001e2000c101124 */
[----:B------:R-:W-:Y:S05]  /*6930*/  BRA `(.L_x_33914) ;  /* 0x0000046000007947 */ /* 0x000fea0003800000 */
.L_x_33932:
        /* <DEDUP_REMOVED lines=17> */
.L_x_33939:
[----:B------:R-:W-:-:S04]  /*6a50*/  LOP3.LUT R3, R5, 0x80000000, RZ, 0xc0, !PT ;  /* 0x8000000005037812 */ /* 0x000fc800078ec0ff */
[----:B------:R-:W-:-:S04]  /*6a60*/  SHF.R.U32.HI R3, RZ, 0x18, R3 ;  /* 0x00000018ff037819 */ /* 0x000fc80000011603 */
[----:B------:R-:W-:-:S04]  /*6a70*/  LOP3.LUT R0, R0, R3, RZ, 0xfc, !PT ;  /* 0x0000000300007212 */ /* 0x000fc800078efcff */
[----:B------:R-:W-:Y:S02]  /*6a80*/  PRMT R4, R0, 0x7610, R4 ;  /* 0x0000761000047816 */ /* 0x000fe40000000004 */
.L_x_33938:
[----:B------:R-:W-:Y:S05]  /*6a90*/  BSYNC B0 ;  /* 0x0000000000007941 */ /* 0x000fea0003800000 */
.L_x_33937:
[----:B------:R0:W-:Y:S01]  /*6aa0*/  STG.E.U8 [R8.64], R4 ;  /* 0x0000000408007986 */ /* 0x0001e2000c101124 */
[----:B------:R-:W-:Y:S05]  /*6ab0*/  BRA `(.L_x_33914) ;  /* 0x000002e000007947 */ /* 0x000fea0003800000 */
.L_x_33931:
        /* <DEDUP_REMOVED lines=22> */
.L_x_33913:
        /* <DEDUP_REMOVED lines=20> */
.L_x_33941:
[----:B------:R-:W-:-:S05]  /*6d60*/  IMAD.MOV.U32 R19, RZ, RZ, RZ ;  /* 0x000000ffff137224 */ /* 0x000fca00078e00ff */
[----:B------:R0:W-:Y:S01]  /*6d70*/  STG.E.64 [R8.64], R18 ;  /* 0x0000001208007986 */ /* 0x0001e2000c101b24 */
[----:B------:R-:W-:Y:S05]  /*6d80*/  BRA `(.L_x_33914) ;  /* 0x0000001000007947 */ /* 0x000fea0003800000 */
.L_x_33940:
[----:B------:R0:W-:Y:S02]  /*6d90*/  STG.E [R8.64], R18 ;  /* 0x0000001208007986 */ /* 0x0001e4000c101924 */
.L_x_33914:
[----:B------:R-:W-:Y:S02]  /*6da0*/  IADD3 R2, R2, 0x80, RZ ;  /* 0x0000008002027810 */ /* 0x000fe40007ffe0ff */
.L_x_33875:
[----:B------:R-:W-:Y:S05]  /*6db0*/  BSYNC B6 ;  /* 0x0000000000067941 */ /* 0x000fea0003800000 */
.L_x_33874:
        /* <DEDUP_REMOVED lines=19> */
.L_x_33945:
[----:B------:R-:W-:Y:S01]  /*6ef0*/  STG.E.U8 [R2.64], R16 ;  /* 0x0000001002007986 */ /* 0x000fe2000c101124 */
[----:B------:R-:W-:Y:S05]  /*6f00*/  EXIT ;  /* 0x000000000000794d */ /* 0x000fea0003800000 */
.L_x_33944:
        /* <DEDUP_REMOVED lines=9> */
.L_x_33948:
[----:B------:R-:W-:Y:S01]  /*6fa0*/  STG.E [R2.64], R16 ;  /* 0x0000001002007986 */ /* 0x000fe2000c101924 */
[----:B------:R-:W-:Y:S05]  /*6fb0*/  EXIT ;  /* 0x000000000000794d */ /* 0x000fea0003800000 */
.L_x_33947:
[----:B------:R-:W-:Y:S01]  /*6fc0*/  STG.E.U16 [R2.64], R16 ;  /* 0x0000001002007986 */ /* 0x000fe2000c101524 */
[----:B------:R-:W-:Y:S05]  /*6fd0*/  EXIT ;  /* 0x000000000000794d */ /* 0x000fea0003800000 */
.L_x_33943:
        /* <DEDUP_REMOVED lines=9> */
.L_x_33950:
[----:B------:R-:W0:Y:S02]  /*7070*/  I2F.S16 R0, R16 ;  /* 0x0000001000007306 */ /* 0x000e240000101400 */
[----:B0-----:R-:W-:-:S05]  /*7080*/  F2FP.PACK_AB R0, RZ, R0 ;  /* 0x00000000ff00723e */ /* 0x001fca00000000ff */
[----:B------:R-:W-:Y:S01]  /*7090*/  STG.E.U16 [R2.64], R0 ;  /* 0x0000000002007986 */ /* 0x000fe2000c101524 */
[----:B------:R-:W-:Y:S05]  /*70a0*/  EXIT ;  /* 0x000000000000794d */ /* 0x000fea0003800000 */
.L_x_33949:
        /* <DEDUP_REMOVED lines=10> */
.L_x_33952:
[----:B------:R-:W0:Y:S02]  /*7150*/  I2F.S16 R16, R16 ;  /* 0x0000001000107306 */ /* 0x000e240000101400 */
[----:B0-----:R-:W-:-:S04]  /*7160*/  F2FP.PACK_AB R5, RZ, R16 ;  /* 0x00000010ff05723e */ /* 0x001fc800000000ff */
[----:B------:R-:W-:-:S05]  /*7170*/  PRMT R5, R5, 0x5410, RZ ;  /* 0x0000541005057816 */ /* 0x000fca00000000ff */
[----:B------:R-:W-:Y:S01]  /*7180*/  STG.E [R2.64], R5 ;  /* 0x0000000502007986 */ /* 0x000fe2000c101924 */
[----:B------:R-:W-:Y:S05]  /*7190*/  EXIT ;  /* 0x000000000000794d */ /* 0x000fea0003800000 */
.L_x_33951:
[----:B------:R-:W0:Y:S02]  /*71a0*/  I2F.F64.S16 R16, R16 ;  /* 0x0000001000107312 */ /* 0x000e240000101c00 */
[----:B0-----:R-:W-:Y:S01]  /*71b0*/  STG.E.64 [R2.64], R16 ;  /* 0x0000001002007986 */ /* 0x001fe2000c101b24 */
[----:B------:R-:W-:Y:S05]  /*71c0*/  EXIT ;  /* 0x000000000000794d */ /* 0x000fea0003800000 */
.L_x_33942:
        /* <DEDUP_REMOVED lines=10> */
.L_x_33955:
[----:B------:R-:W0:Y:S01]  /*7270*/  I2F.F64.S16 R16, R16 ;  /* 0x0000001000107312 */ /* 0x000e220000101c00 */
[----:B------:R-:W-:-:S05]  /*7280*/  CS2R R18, SRZ ;  /* 0x0000000000127805 */ /* 0x000fca000001ff00 */
[----:B0-----:R-:W-:Y:S01]  /*7290*/  STG.E.128 [R2.64], R16 ;  /* 0x0000001002007986 */ /* 0x001fe2000c101d24 */
[----:B------:R-:W-:Y:S05]  /*72a0*/  EXIT ;  /* 0x000000000000794d */ /* 0x000fea0003800000 */
.L_x_33954:
        /* <DEDUP_REMOVED lines=21> */
.L_x_33959:
[----:B------:R-:W-:Y:S05]  /*7400*/  BSYNC B0 ;  /* 0x0000000000007941 */ /* 0x000fea0003800000 */
.L_x_33958:
[----:B------:R-:W-:-:S05]  /*7410*/  LOP3.LUT R5, R0, R5, RZ, 0xfc, !PT ;  /* 0x0000000500057212 */ /* 0x000fca00078efcff */
[----:B------:R-:W-:Y:S01]  /*7420*/  STG.E.U8 [R2.64], R5 ;  /* 0x0000000502007986 */ /* 0x000fe2000c101124 */
[----:B------:R-:W-:Y:S05]  /*7430*/  EXIT ;  /* 0x000000000000794d */ /* 0x000fea0003800000 */
.L_x_33957:
        /* <DEDUP_REMOVED lines=13> */
.L_x_33961:
[----:B------:R-:W-:Y:S01]  /*7510*/  IMAD.MOV.U32 R0, RZ, RZ, 0x7f ;  /* 0x0000007fff007424 */ /* 0x000fe200078e00ff */
[----:B------:R-:W-:-:S04]  /*7520*/  ISETP.GT.U32.AND P0, PT, R4, 0x7f800000, PT ;  /* 0x7f8000000400780c */ /* 0x000fc80003f04070 */
[----:B------:R-:W-:-:S04]  /*7530*/  SEL R0, R0, 0x7c, P0 ;  /* 0x0000007c00007807 */ /* 0x000fc80000000000 */
.L_x_33962:
[----:B------:R-:W-:Y:S05]  /*7540*/  BSYNC B0 ;  /* 0x0000000000007941 */ /* 0x000fea0003800000 */
.L_x_33960:
[----:B------:R-:W-:-:S04]  /*7550*/  LOP3.LUT R4, R5, 0x80000000, RZ, 0xc0, !PT ;  /* 0x8000000005047812 */ /* 0x000fc800078ec0ff */
[----:B------:R-:W-:-:S04]  /*7560*/  SHF.R.U32.HI R5, RZ, 0x18, R4 ;  /* 0x00000018ff057819 */ /* 0x000fc80000011604 */
[----:B------:R-:W-:-:S05]  /*7570*/  LOP3.LUT R5, R0, R5, RZ, 0xfc, !PT ;  /* 0x0000000500057212 */ /* 0x000fca00078efcff */
[----:B------:R-:W-:Y:S01]  /*7580*/  STG.E.U8 [R2.64], R5 ;  /* 0x0000000502007986 */ /* 0x000fe2000c101124 */
[----:B------:R-:W-:Y:S05]  /*7590*/  EXIT ;  /* 0x000000000000794d */ /* 0x000fea0003800000 */
.L_x_33956:
[----:B------:R-:W0:Y:S02]  /*75a0*/  I2F.S16 R0, R16 ;  /* 0x0000001000007306 */ /* 0x000e240000101400 */
[----:B0-----:R-:W-:-:S05]  /*75b0*/  F2FP.BF16.PACK_AB R0, RZ, R0 ;  /* 0x00000000ff00723e */ /* 0x001fca00000010ff */
[----:B------:R-:W-:Y:S01]  /*75c0*/  STG.E.U16 [R2.64], R0 ;  /* 0x0000000002007986 */ /* 0x000fe2000c101524 */
[----:B------:R-:W-:Y:S05]  /*75d0*/  EXIT ;  /* 0x000000000000794d */ /* 0x000fea0003800000 */
.L_x_33953:
        /* <DEDUP_REMOVED lines=10> */
.L_x_33965:
        /* <DEDUP_REMOVED lines=17> */
.L_x_33968:
[----:B------:R-:W-:-:S04]  /*7790*/  LOP3.LUT R0, R7, 0x80000000, RZ, 0xc0, !PT ;  /* 0x8000000007007812 */ /* 0x000fc800078ec0ff */
[----:B------:R-:W-:-:S04]  /*77a0*/  SHF.R.U32.HI R5, RZ, 0x18, R0 ;  /* 0x00000018ff057819 */ /* 0x000fc80000011600 */
[----:B------:R-:W-:-:S04]  /*77b0*/  LOP3.LUT R4, R4, R5, RZ, 0xfc, !PT ;  /* 0x0000000504047212 */ /* 0x000fc800078efcff */
[----:B------:R-:W-:Y:S02]  /*77c0*/  PRMT R0, R4, 0x7610, R0 ;  /* 0x0000761004007816 */ /* 0x000fe40000000000 */
.L_x_33967:
[----:B------:R-:W-:Y:S05]  /*77d0*/  BSYNC B0 ;  /* 0x0000000000007941 */ /* 0x000fea0003800000 */
.L_x_33966:
[----:B------:R-:W-:Y:S01]  /*77e0*/  STG.E.U8 [R2.64], R0 ;  /* 0x0000000002007986 */ /* 0x000fe2000c101124 */
[----:B------:R-:W-:Y:S05]  /*77f0*/  EXIT ;  /* 0x000000000000794d */ /* 0x000fea0003800000 */
.L_x_33964:
        /* <DEDUP_REMOVED lines=17> */
.L_x_33971:
[----:B------:R-:W-:-:S04]  /*7910*/  LOP3.LUT R0, R7, 0x80000000, RZ, 0xc0, !PT ;  /* 0x8000000007007812 */ /* 0x000fc800078ec0ff */
[----:B------:R-:W-:-:S04]  /*7920*/  SHF.R.U32.HI R5, RZ, 0x18, R0 ;  /* 0x00000018ff057819 */ /* 0x000fc80000011600 */
[----:B------:R-:W-:-:S04]  /*7930*/  LOP3.LUT R4, R4, R5, RZ, 0xfc, !PT ;  /* 0x0000000504047212 */ /* 0x000fc800078efcff */
[----:B------:R-:W-:Y:S02]  /*7940*/  PRMT R0, R4, 0x7610, R0 ;  /* 0x0000761004007816 */ /* 0x000fe40000000000 */
.L_x_33970:
[----:B------:R-:W-:Y:S05]  /*7950*/  BSYNC B0 ;  /* 0x0000000000007941 */ /* 0x000fea0003800000 */
.L_x_33969:
[----:B------:R-:W-:Y:S01]  /*7960*/  STG.E.U8 [R2.64], R0 ;  /* 0x0000000002007986 */ /* 0x000fe2000c101124 */
[----:B------:R-:W-:Y:S05]  /*7970*/  EXIT ;  /* 0x000000000000794d */ /* 0x000fea0003800000 */
.L_x_33963:
        /* <DEDUP_REMOVED lines=22> */
.L_x_33946:
        /* <DEDUP_REMOVED lines=20> */
.L_x_33973:
[----:B------:R-:W-:-:S05]  /*7c20*/  IMAD.MOV.U32 R17, RZ, RZ, RZ ;  /* 0x000000ffff117224 */ /* 0x000fca00078e00ff */
[----:B------:R-:W-:Y:S01]  /*7c30*/  STG.E.64 [R2.64], R16 ;  /* 0x0000001002007986 */ /* 0x000fe2000c101b24 */
[----:B------:R-:W-:Y:S05]  /*7c40*/  EXIT ;  /* 0x000000000000794d */ /* 0x000fea0003800000 */
.L_x_33972:
[----:B------:R-:W-:Y:S01]  /*7c50*/  STG.E [R2.64], R16 ;  /* 0x0000001002007986 */ /* 0x000fe2000c101924 */
[----:B------:R-:W-:Y:S05]  /*7c60*/  EXIT ;  /* 0x000000000000794d */ /* 0x000fea0003800000 */
.L_x_33974:
        /* <DEDUP_REMOVED lines=9> */
.L_x_42138:


//--------------------- .text._ZN2at6native18elementwise_kernelILi128ELi4EZNS0_22gpu_kernel_impl_nocastINS0_13AUnaryFunctorIddbZZZNS0_23logical_and_kernel_cudaERNS_14TensorIteratorEENKUlvE0_clEvENKUlvE4_clEvEUlddE_EEEEvRNS_18TensorIteratorBaseERKT_EUliE_EEviT1_ --------------------------
	.section	.text._ZN2at6native18elementwise_kernelILi128ELi4EZNS0_22gpu_kernel_impl_nocastINS0_13AUnaryFunctorIddbZZZNS0_23logical_and_kernel_cudaERNS_14TensorIteratorEENKUlvE0_clEvENKUlvE4_clEvEUlddE_EEEEvRNS_18TensorIteratorBaseERKT_EUliE_EEviT1_,"ax",@progbits
	.sectioninfo	@"SHI_REGISTERS=12"
	.align	128
        .global         _ZN2at6native18elementwise_kernelILi128ELi4EZNS0_22gpu_kernel_impl_nocastINS0_13AUnaryFunctorIddbZZZNS0_23logical_and_kernel_cudaERNS_14TensorIteratorEENKUlvE0_clEvENKUlvE4_clEvEUlddE_EEEEvRNS_18TensorIteratorBaseERKT_EUliE_EEviT1_
        .type           _ZN2at6native18elementwise_kernelILi128ELi4EZNS0_22gpu_kernel_impl_nocastINS0_13AUnaryFunctorIddbZZZNS0_23logical_and_kernel_cudaERNS_14TensorIteratorEENKUlvE0_clEvENKUlvE4_clEvEUlddE_EEEEvRNS_18TensorIteratorBaseERKT_EUliE_EEviT1_,@function
        .size           _ZN2at6native18elementwise_kernelILi128ELi4EZNS0_22gpu_kernel_impl_nocastINS0_13AUnaryFunctorIddbZZZNS0_23logical_and_kernel_cudaERNS_14TensorIteratorEENKUlvE0_clEvENKUlvE4_clEvEUlddE_EEEEvRNS_18TensorIteratorBaseERKT_EUliE_EEviT1_,(.L_x_42139 - _ZN2at6native18elementwise_kernelILi128ELi4EZNS0_22gpu_kernel_impl_nocastINS0_13AUnaryFunctorIddbZZZNS0_23logical_and_kernel_cudaERNS_14TensorIteratorEENKUlvE0_clEvENKUlvE4_clEvEUlddE_EEEEvRNS_18TensorIteratorBaseERKT_EUliE_EEviT1_)
        .other          _ZN2at6native18elementwise_kernelILi128ELi4EZNS0_22gpu_kernel_impl_nocastINS0_13AUnaryFunctorIddbZZZNS0_23logical_and_kernel_cudaERNS_14TensorIteratorEENKUlvE0_clEvENKUlvE4_clEvEUlddE_EEEEvRNS_18TensorIteratorBaseERKT_EUliE_EEviT1_,@"STO_CUDA_ENTRY STV_DEFAULT"
_ZN2at6native18elementwise_kernelILi128ELi4EZNS0_22gpu_kernel_impl_nocastINS0_13AUnaryFunctorIddbZZZNS0_23logical_and_kernel_cudaERNS_14TensorIteratorEENKUlvE0_clEvENKUlvE4_clEvEUlddE_EEEEvRNS_18TensorIteratorBaseERKT_EUliE_EEviT1_:
.text._ZN2at6native18elementwise_kernelILi128ELi4EZNS0_22gpu_kernel_impl_nocastINS0_13AUnaryFunctorIddbZZZNS0_23logical_and_kernel_cudaERNS_14TensorIteratorEENKUlvE0_clEvENKUlvE4_clEvEUlddE_EEEEvRNS_18TensorIteratorBaseERKT_EUliE_EEviT1_:
        /* <DEDUP_REMOVED lines=235> */
.L_x_33977:
[----:B------:R-:W-:-:S04]  /*0eb0*/  IADD3 R4, P0, R3, c[0x0][0x368], RZ ;  /* 0x0000da0003047a10 */ /* 0x000fc80007f1e0ff */
[----:B------:R-:W-:-:S06]  /*0ec0*/  IADD3.X R5, RZ, c[0x0][0x36c], RZ, P0, !PT ;  /* 0x0000db00ff057a10 */ /* 0x000fcc00007fe4ff */
[----:B------:R-:W2:Y:S01]  /*0ed0*/  LDG.E.64 R4, [R4.64] ;  /* 0x0000000404047981 */ /* 0x000ea2000c1e1b00 */
[----:B------:R-:W2:Y:S01]  /*0ee0*/  DSETP.NEU.AND P0, PT, RZ, c[0x0][0x378], PT ;  /* 0x0000de00ff00762a */ /* 0x000ea20003f0d000 */
[----:B------:R-:W-:Y:S02]  /*0ef0*/  IADD3 R2, P1, R2, c[0x0][0x360], RZ ;  /* 0x0000d80002027a10 */ /* 0x000fe40007f3e0ff */
[----:B------:R-:W-:-:S03]  /*0f00*/  IADD3 R0, R0, 0x80, RZ ;  /* 0x0000008000007810 */ /* 0x000fc60007ffe0ff */
[----:B------:R-:W-:Y:S01]  /*0f10*/  IMAD.X R3, RZ, RZ, c[0x0][0x364], P1 ;  /* 0x0000d900ff037624 */ /* 0x000fe200008e06ff */
[----:B--2---:R-:W0:-:S06]  /*0f20*/  DSETP.NEU.AND P0, PT, R4, RZ, P0 ;  /* 0x000000ff0400722a */ /* 0x004e0c000070d000 */
[----:B0-----:R-:W-:-:S05]  /*0f30*/  SEL R7, RZ, 0x1, !P0 ;  /* 0x00000001ff077807 */ /* 0x001fca0004000000 */
[----:B------:R0:W-:Y:S03]  /*0f40*/  STG.E.U8 [R2.64], R7 ;  /* 0x0000000702007986 */ /* 0x0001e6000c101104 */
.L_x_33976:
[----:B------:R-:W-:Y:S05]  /*0f50*/  BSYNC B0 ;  /* 0x0000000000007941 */ /* 0x000fea0003800000 */
.L_x_33975:
        /* <DEDUP_REMOVED lines=230> */
.L_x_33980:
[----:B------:R-:W-:-:S04]  /*1dc0*/  IADD3 R4, P0, R3, c[0x0][0x368], RZ ;  /* 0x0000da0003047a10 */ /* 0x000fc80007f1e0ff */
[----:B------:R-:W-:-:S06]  /*1dd0*/  IADD3.X R5, RZ, c[0x0][0x36c], RZ, P0, !PT ;  /* 0x0000db00ff057a10 */ /* 0x000fcc00007fe4ff */
[----:B------:R-:W2:Y:S01]  /*1de0*/  LDG.E.64 R4, [R4.64] ;  /* 0x0000000404047981 */ /* 0x000ea2000c1e1b00 */
[----:B------:R-:W2:Y:S01]  /*1df0*/  DSETP.NEU.AND P0, PT, RZ, c[0x0][0x378], PT ;  /* 0x0000de00ff00762a */ /* 0x000ea20003f0d000 */
[----:B------:R-:W-:Y:S02]  /*1e00*/  IADD3 R2, P1, R2, c[0x0][0x360], RZ ;  /* 0x0000d80002027a10 */ /* 0x000fe40007f3e0ff */
[----:B------:R-:W-:Y:S02]  /*1e10*/  IADD3 R0, R0, 0x80, RZ ;  /* 0x0000008000007810 */ /* 0x000fe40007ffe0ff */
[----:B------:R-:W-:Y:S01]  /*1e20*/  IADD3.X R3, RZ, c[0x0][0x364], RZ, P1, !PT ;  /* 0x0000d900ff037a10 */ /* 0x000fe20000ffe4ff */
[----:B--2---:R-:W0:-:S06]  /*1e30*/  DSETP.NEU.AND P0, PT, R4, RZ, P0 ;  /* 0x000000ff0400722a */ /* 0x004e0c000070d000 */
        /* <DEDUP_REMOVED lines=231> */
.L_x_33981:
        /* <DEDUP_REMOVED lines=8> */
[----:B0-----:R-:W-:-:S05]  /*2d30*/  SEL R7, RZ, 0x1, !P0 ;  /* 0x00000001ff077807 */ /* 0x001fca0004000000 */
[----:B------:R0:W-:Y:S03]  /*2d40*/  STG.E.U8 [R2.64], R7 ;  /* 0x0000000702007986 */ /* 0x0001e6000c101104 */
.L_x_33979:
[----:B------:R-:W-:Y:S05]  /*2d50*/  BSYNC B0 ;  /* 0x0000000000007941 */ /* 0x000fea0003800000 */
.L_x_33978:
        /* <DEDUP_REMOVED lines=229> */
.L_x_33982:
[----:B------:R-:W-:-:S04]  /*3bb0*/  IADD3 R4, P0, R3, c[0x0][0x368], RZ ;  /* 0x0000da0003047a10 */ /* 0x000fc80007f1e0ff */
[----:B------:R-:W-:-:S06]  /*3bc0*/  IADD3.X R5, RZ, c[0x0][0x36c], RZ, P0, !PT ;  /* 0x0000db00ff057a10 */ /* 0x000fcc00007fe4ff */
[----:B------:R-:W2:Y:S01]  /*3bd0*/  LDG.E.64 R4, [R4.64] ;  /* 0x0000000404047981 */ /* 0x000ea2000c1e1b00 */
[----:B------:R-:W2:Y:S01]  /*3be0*/  DSETP.NEU.AND P0, PT, RZ, c[0x0][0x378], PT ;  /* 0x0000de00ff00762a */ /* 0x000ea20003f0d000 */
[----:B------:R-:W-:-:S04]  /*3bf0*/  IADD3 R2, P1, R2, c[0x0][0x360], RZ ;  /* 0x0000d80002027a10 */ /* 0x000fc80007f3e0ff */
[----:B------:R-:W-:Y:S01]  /*3c00*/  IADD3.X R3, RZ, c[0x0][0x364], RZ, P1, !PT ;  /* 0x0000d900ff037a10 */ /* 0x000fe20000ffe4ff */
[----:B--2---:R-:W0:-:S06]  /*3c10*/  DSETP.NEU.AND P0, PT, R4, RZ, P0 ;  /* 0x000000ff0400722a */ /* 0x004e0c000070d000 */
[----:B0-----:R-:W-:-:S05]  /*3c20*/  SEL R7, RZ, 0x1, !P0 ;  /* 0x00000001ff077807 */ /* 0x001fca0004000000 */
[----:B------:R-:W-:Y:S01]  /*3c30*/  STG.E.U8 [R2.64], R7 ;  /* 0x0000000702007986 */ /* 0x000fe2000c101104 */
[----:B------:R-:W-:Y:S05]  /*3c40*/  EXIT ;  /* 0x000000000000794d */ /* 0x000fea0003800000 */
.L_x_33983:
        /* <DEDUP_REMOVED lines=11> */
.L_x_42139:


//--------------------- .text._ZN2at6native27unrolled_elementwise_kernelINS0_13AUnaryFunctorIddbZZZNS0_23logical_and_kernel_cudaERNS_14TensorIteratorEENKUlvE0_clEvENKUlvE4_clEvEUlddE_EESt5arrayIPcLm2EELi4E23TrivialOffsetCalculatorILi1EjESD_NS0_6memory15LoadWithoutCastENSE_16StoreWithoutCastEEEviT_T0_T2_T3_T4_T5_ --------------------------
	.section	.text._ZN2at6native27unrolled_elementwise_kernelINS0_13AUnaryFunctorIddbZZZNS0_23logical_and_kernel_cudaERNS_14TensorIteratorEENKUlvE0_clEvENKUlvE4_clEvEUlddE_EESt5arrayIPcLm2EELi4E23TrivialOffsetCalculatorILi1EjESD_NS0_6memory15LoadWithoutCastENSE_16StoreWithoutCastEEEviT_T0_T2_T3_T4_T5_,"ax",@progbits
	.sectioninfo	@"SHI_REGISTERS=16"
	.align	128
        .global         _ZN2at6native27unrolled_elementwise_kernelINS0_13AUnaryFunctorIddbZZZNS0_23logical_and_kernel_cudaERNS_14TensorIteratorEENKUlvE0_clEvENKUlvE4_clEvEUlddE_EESt5arrayIPcLm2EELi4E23TrivialOffsetCalculatorILi1EjESD_NS0_6memory15LoadWithoutCastENSE_16StoreWithoutCastEEEviT_T0_T2_T3_T4_T5_
        .type           _ZN2at6native27unrolled_elementwise_kernelINS0_13AUnaryFunctorIddbZZZNS0_23logical_and_kernel_cudaERNS_14TensorIteratorEENKUlvE0_clEvENKUlvE4_clEvEUlddE_EESt5arrayIPcLm2EELi4E23TrivialOffsetCalculatorILi1EjESD_NS0_6memory15LoadWithoutCastENSE_16StoreWithoutCastEEEviT_T0_T2_T3_T4_T5_,@function
        .size           _ZN2at6native27unrolled_elementwise_kernelINS0_13AUnaryFunctorIddbZZZNS0_23logical_and_kernel_cudaERNS_14TensorIteratorEENKUlvE0_clEvENKUlvE4_clEvEUlddE_EESt5arrayIPcLm2EELi4E23TrivialOffsetCalculatorILi1EjESD_NS0_6memory15LoadWithoutCastENSE_16StoreWithoutCastEEEviT_T0_T2_T3_T4_T5_,(.L_x_42140 - _ZN2at6native27unrolled_elementwise_kernelINS0_13AUnaryFunctorIddbZZZNS0_23logical_and_kernel_cudaERNS_14TensorIteratorEENKUlvE0_clEvENKUlvE4_clEvEUlddE_EESt5arrayIPcLm2EELi4E23TrivialOffsetCalculatorILi1EjESD_NS0_6memory15LoadWithoutCastENSE_16StoreWithoutCastEEEviT_T0_T2_T3_T4_T5_)
        .other          _ZN2at6native27unrolled_elementwise_kernelINS0_13AUnaryFunctorIddbZZZNS0_23logical_and_kernel_cudaERNS_14TensorIteratorEENKUlvE0_clEvENKUlvE4_clEvEUlddE_EESt5arrayIPcLm2EELi4E23TrivialOffsetCalculatorILi1EjESD_NS0_6memory15LoadWithoutCastENSE_16StoreWithoutCastEEEviT_T0_T2_T3_T4_T5_,@"STO_CUDA_ENTRY STV_DEFAULT"
_ZN2at6native27unrolled_elementwise_kernelINS0_13AUnaryFunctorIddbZZZNS0_23logical_and_kernel_cudaERNS_14TensorIteratorEENKUlvE0_clEvENKUlvE4_clEvEUlddE_EESt5arrayIPcLm2EELi4E23TrivialOffsetCalculatorILi1EjESD_NS0_6memory15LoadWithoutCastENSE_16StoreWithoutCastEEEviT_T0_T2_T3_T4_T5_:
.text._ZN2at6native27unrolled_elementwise_kernelINS0_13AUnaryFunctorIddbZZZNS0_23logical_and_kernel_cudaERNS_14TensorIteratorEENKUlvE0_clEvENKUlvE4_clEvEUlddE_EESt5arrayIPcLm2EELi4E23TrivialOffsetCalculatorILi1EjESD_NS0_6memory15LoadWithoutCastENSE_16StoreWithoutCastEEEviT_T0_T2_T3_T4_T5_:
        /* <DEDUP_REMOVED lines=37> */
[----:B-1----:R-:W0:-:S04]  /*0250*/  DSETP.NEU.AND P1, PT, RZ, c[0x0][0x170], P1 ;  /* 0x00005c00ff00762a */ /* 0x002e080000f2d000 */
        /* <DEDUP_REMOVED lines=8> */
[----:B-1----:R-:W1:Y:S01]  /*02e0*/  DSETP.NEU.AND P2, PT, RZ, c[0x0][0x170], P2 ;  /* 0x00005c00ff00762a */ /* 0x002e62000174d000 */
[----:B------:R-:W-:-:S09]  /*02f0*/  PLOP3.LUT P1, PT, PT, PT, PT, 0x8, 0x0 ;  /* 0x000000000000781c */ /* 0x000fd20003f2e170 */
[----:B--2---:R-:W2:Y:S01]  /*0300*/  DSETP.NEU.AND P0, PT, RZ, c[0x0][0x170], P0 ;  /* 0x00005c00ff00762a */ /* 0x004ea2000070d000 */
        /* <DEDUP_REMOVED lines=14> */
.L_x_33985:
[----:B0-----:R-:W-:Y:S05]  /*03f0*/  BSYNC B0 ;  /* 0x0000000000007941 */ /* 0x001fea0003800000 */
.L_x_33984:
[----:B------:R-:W-:Y:S01]  /*0400*/  ISETP.GE.AND P0, PT, R3, R0, PT ;  /* 0x000000000300720c */ /* 0x000fe20003f06270 */
[----:B-----5:R0:W1:-:S12]  /*0410*/  @!P3 DSETP.NEU.AND P1, PT, R4, RZ, PT ;  /* 0x000000ff0400b22a */ /* 0x0200580003f2d000 */
[----:B------:R-:W-:Y:S05]  /*0420*/  @P0 EXIT ;  /* 0x000000000000094d */ /* 0x000fea0003800000 */
[----:B01----:R-:W-:Y:S01]  /*0430*/  IMAD R2, R2, 0x200, R3 ;  /* 0x0000020002027824 */ /* 0x003fe200078e0203 */
[----:B------:R-:W0:-:S04]  /*0440*/  DSETP.NEU.AND P1, PT, RZ, c[0x0][0x170], P1 ;  /* 0x00005c00ff00762a */ /* 0x000e080000f2d000 */
[----:B------:R-:W-:Y:S02]  /*0450*/  IADD3 R2, P0, R2, c[0x0][0x178], RZ ;  /* 0x00005e0002027a10 */ /* 0x000fe40007f1e0ff */
[----:B0-----:R-:W-:-:S03]  /*0460*/  SEL R5, RZ, 0x1, !P1 ;  /* 0x00000001ff057807 */ /* 0x001fc60004800000 */
[----:B------:R-:W-:-:S05]  /*0470*/  IMAD.X R3, RZ, RZ, c[0x0][0x17c], P0 ;  /* 0x00005f00ff037624 */ /* 0x000fca00000e06ff */
[----:B------:R-:W-:Y:S01]  /*0480*/  STG.E.U8 [R2.64], R5 ;  /* 0x0000000502007986 */ /* 0x000fe2000c101104 */
[----:B------:R-:W-:Y:S05]  /*0490*/  EXIT ;  /* 0x000000000000794d */ /* 0x000fea0003800000 */
.L_x_33986:
        /* <DEDUP_REMOVED lines=14> */
.L_x_42140:


//--------------------- .text._ZN2at6native29vectorized_elementwise_kernelILi2ENS0_13AUnaryFunctorIddbZZZNS0_23logical_and_kernel_cudaERNS_14TensorIteratorEENKUlvE0_clEvENKUlvE4_clEvEUlddE_EESt5arrayIPcLm2EEEEviT0_T1_ --------------------------
	.section	.text._ZN2at6native29vectorized_elementwise_kernelILi2ENS0_13AUnaryFunctorIddbZZZNS0_23logical_and_kernel_cudaERNS_14TensorIteratorEENKUlvE0_clEvENKUlvE4_clEvEUlddE_EESt5arrayIPcLm2EEEEviT0_T1_,"ax",@progbits
	.sectioninfo	@"SHI_REGISTERS=28"
	.align	128
        .global         _ZN2at6native29vectorized_elementwise_kernelILi2ENS0_13AUnaryFunctorIddbZZZNS0_23logical_and_kernel_cudaERNS_14TensorIteratorEENKUlvE0_clEvENKUlvE4_clEvEUlddE_EESt5arrayIPcLm2EEEEviT0_T1_
        .type           _ZN2at6native29vectorized_elementwise_kernelILi2ENS0_13AUnaryFunctorIddbZZZNS0_23logical_and_kernel_cudaERNS_14TensorIteratorEENKUlvE0_clEvENKUlvE4_clEvEUlddE_EESt5arrayIPcLm2EEEEviT0_T1_,@function
        .size           _ZN2at6native29vectorized_elementwise_kernelILi2ENS0_13AUnaryFunctorIddbZZZNS0_23logical_and_kernel_cudaERNS_14TensorIteratorEENKUlvE0_clEvENKUlvE4_clEvEUlddE_EESt5arrayIPcLm2EEEEviT0_T1_,(.L_x_42141 - _ZN2at6native29vectorized_elementwise_kernelILi2ENS0_13AUnaryFunctorIddbZZZNS0_23logical_and_kernel_cudaERNS_14TensorIteratorEENKUlvE0_clEvENKUlvE4_clEvEUlddE_EESt5arrayIPcLm2EEEEviT0_T1_)
        .other          _ZN2at6native29vectorized_elementwise_kernelILi2ENS0_13AUnaryFunctorIddbZZZNS0_23logical_and_kernel_cudaERNS_14TensorIteratorEENKUlvE0_clEvENKUlvE4_clEvEUlddE_EESt5arrayIPcLm2EEEEviT0_T1_,@"STO_CUDA_ENTRY STV_DEFAULT"
_ZN2at6native29vectorized_elementwise_kernelILi2ENS0_13AUnaryFunctorIddbZZZNS0_23logical_and_kernel_cudaERNS_14TensorIteratorEENKUlvE0_clEvENKUlvE4_clEvEUlddE_EESt5arrayIPcLm2EEEEviT0_T1_:
.text._ZN2at6native29vectorized_elementwise_kernelILi2ENS0_13AUnaryFunctorIddbZZZNS0_23logical_and_kernel_cudaERNS_14TensorIteratorEENKUlvE0_clEvENKUlvE4_clEvEUlddE_EESt5arrayIPcLm2EEEEviT0_T1_:
        /* <DEDUP_REMOVED lines=16> */
[----:B--2---:R0:W-:Y:S02]  /*0100*/  DSETP.NEU.AND P3, PT, R8, RZ, P0 ;  /* 0x000000ff0800722a */ /* 0x0041e4000076d000 */
[----:B0-----:R-:W-:Y:S02]  /*0110*/  IADD3 R8, P1, R0, c[0x0][0x178], RZ ;  /* 0x00005e0000087a10 */ /* 0x001fe40007f3e0ff */
[----:B---3--:R-:W0:-:S03]  /*0120*/  DSETP.NEU.AND P2, PT, R16, RZ, P0 ;  /* 0x000000ff1000722a */ /* 0x008e06000074d000 */
[----:B------:R-:W-:Y:S01]  /*0130*/  IMAD.X R9, RZ, RZ, c[0x0][0x17c], P1 ;  /* 0x00005f00ff097624 */ /* 0x000fe200008e06ff */
[----:B------:R-:W1:Y:S02]  /*0140*/  DSETP.NEU.AND P6, PT, R18, RZ, P0 ;  /* 0x000000ff1200722a */ /* 0x000e6400007cd000 */
[----:B0-----:R-:W-:Y:S02]  /*0150*/  SEL R0, RZ, 0x1, !P2 ;  /* 0x00000001ff007807 */ /* 0x001fe40005000000 */
[----:B----4-:R-:W0:-:S04]  /*0160*/  DSETP.NEU.AND P5, PT, R12, RZ, P0 ;  /* 0x000000ff0c00722a */ /* 0x010e0800007ad000 */
[----:B------:R-:W2:-:S04]  /*0170*/  DSETP.NEU.AND P4, PT, R14, RZ, P0 ;  /* 0x000000ff0e00722a */ /* 0x000e88000078d000 */
[----:B------:R-:W3:-:S04]  /*0180*/  DSETP.NEU.AND P2, PT, R10, RZ, P0 ;  /* 0x000000ff0a00722a */ /* 0x000ec8000074d000 */
[----:B-----5:R1:W4:-:S04]  /*0190*/  DSETP.NEU.AND P1, PT, R4, RZ, P0 ;  /* 0x000000ff0400722a */ /* 0x020308000072d000 */
[----:B------:R2:W5:Y:S01]  /*01a0*/  DSETP.NEU.AND P0, PT, R6, RZ, P0 ;  /* 0x000000ff0600722a */ /* 0x000562000070d000 */
        /* <DEDUP_REMOVED lines=17> */
.L_x_33987:
        /* <DEDUP_REMOVED lines=42> */
[----:B--2---:R-:W0:-:S06]  /*0560*/  DSETP.NEU.AND P2, PT, R4, RZ, P1 ;  /* 0x000000ff0400722a */ /* 0x004e0c0000f4d000 */
        /* <DEDUP_REMOVED lines=20> */
[----:B0-----:R-:W-:Y:S01]  /*06b0*/  DSETP.NEU.AND P0, PT, RZ, c[0x0][0x170], P0 ;  /* 0x00005c00ff00762a */ /* 0x001fe2000070d000 */
[----:B------:R-:W-:Y:S07]  /*06c0*/  BSSY B1, `(.L_x_33989) ;  /* 0x0000039000017945 */ /* 0x000fee0003800000 */
[----:B-1----:R-:W-:-:S04]  /*06d0*/  DSETP.NEU.AND P4, PT, RZ, c[0x0][0x170], P4 ;  /* 0x00005c00ff00762a */ /* 0x002fc8000278d000 */
[----:B--2---:R0:W-:Y:S01]  /*06e0*/  @!P2 DSETP.NEU.AND P3, PT, R4, RZ, PT ;  /* 0x000000ff0400a22a */ /* 0x0041e20003f6d000 */
[----:B------:R-:W-:Y:S01]  /*06f0*/  PLOP3.LUT P2, PT, PT, PT, PT, 0x8, 0x0 ;  /* 0x000000000000781c */ /* 0x000fe20003f4e170 */
[----:B0-----:R-:W-:-:S06]  /*0700*/  @!P5 IMAD.IADD R4, R0, 0x1, R15 ;  /* 0x000000010004d824 */ /* 0x001fcc00078e020f */
[----:B----4-:R-:W-:-:S04]  /*0710*/  @!P6 DSETP.NEU.AND P2, PT, R18, RZ, PT ;  /* 0x000000ff1200e22a */ /* 0x010fc80003f4d000 */
[----:B------:R-:W0:-:S06]  /*0720*/  DSETP.NEU.AND P6, PT, R12, RZ, P1 ;  /* 0x000000ff0c00722a */ /* 0x000e0c0000fcd000 */
[----:B0-----:R-:W-:Y:S02]  /*0730*/  @!P5 SEL R7, RZ, 0x1, !P6 ;  /* 0x00000001ff07d807 */ /* 0x001fe40007000000 */
[----:B------:R-:W-:Y:S01]  /*0740*/  @!P5 IADD3 R4, P6, R4, c[0x0][0x178], RZ ;  /* 0x00005e000404da10 */ /* 0x000fe20007fde0ff */
[----:B------:R-:W-:-:S04]  /*0750*/  @!P5 IMAD.MOV.U32 R15, RZ, RZ, R22 ;  /* 0x000000ffff0fd224 */ /* 0x000fc800078e0016 */
[----:B------:R-:W-:-:S05]  /*0760*/  @!P5 IMAD.X R5, RZ, RZ, c[0x0][0x17c], P6 ;  /* 0x00005f00ff05d624 */ /* 0x000fca00030e06ff */
[----:B------:R0:W-:Y:S01]  /*0770*/  @!P5 STG.E.U8 [R4.64], R7 ;  /* 0x000000070400d986 */ /* 0x0001e2000c101104 */
[----:B------:R-:W-:Y:S01]  /*0780*/  ISETP.GE.AND P5, PT, R15, R10, PT ;  /* 0x0000000a0f00720c */ /* 0x000fe20003fa6270 */
[----:B------:R-:W1:-:S04]  /*0790*/  DSETP.NEU.AND P6, PT, R2, RZ, P1 ;  /* 0x000000ff0200722a */ /* 0x000e480000fcd000 */
[----:B------:R-:W2:-:S04]  /*07a0*/  DSETP.NEU.AND P1, PT, R16, RZ, P1 ;  /* 0x000000ff1000722a */ /* 0x000e880000f2d000 */
[----:B------:R-:W0:Y:S01]  /*07b0*/  DSETP.NEU.AND P3, PT, RZ, c[0x0][0x170], P3 ;  /* 0x00005c00ff00762a */ /* 0x000e220001f6d000 */
[----:B-1----:R-:W-:-:S03]  /*07c0*/  SEL R9, RZ, 0x1, !P6 ;  /* 0x00000001ff097807 */ /* 0x002fc60007000000 */
[----:B------:R-:W1:Y:S01]  /*07d0*/  DSETP.NEU.AND P2, PT, RZ, c[0x0][0x170], P2 ;  /* 0x00005c00ff00762a */ /* 0x000e62000174d000 */
        /* <DEDUP_REMOVED lines=17> */
.L_x_33990:
[----:B-1----:R-:W-:-:S13]  /*08f0*/  ISETP.GE.AND P0, PT, R15, R10, PT ;  /* 0x0000000a0f00720c */ /* 0x002fda0003f06270 */
[----:B------:R-:W-:Y:S05]  /*0900*/  @P0 BRA `(.L_x_33992) ;  /* 0x000000c000000947 */ /* 0x000fea0003800000 */
[----:B0-----:R-:W-:Y:S01]  /*0910*/  IMAD.IADD R2, R0, 0x1, R15 ;  /* 0x0000000100027824 */ /* 0x001fe200078e020f */
[----:B------:R-:W-:-:S04]  /*0920*/  IADD3 R15, R15, 0x80, RZ ;  /* 0x000000800f0f7810 */ /* 0x000fc80007ffe0ff */
[----:B------:R-:W-:-:S05]  /*0930*/  IADD3 R2, P0, R2, c[0x0][0x178], RZ ;  /* 0x00005e0002027a10 */ /* 0x000fca0007f1e0ff */
[----:B------:R-:W-:-:S05]  /*0940*/  IMAD.X R3, RZ, RZ, c[0x0][0x17c], P0 ;  /* 0x00005f00ff037624 */ /* 0x000fca00000e06ff */
[----:B------:R0:W-:Y:S03]  /*0950*/  STG.E.U8 [R2.64], R13 ;  /* 0x0000000d02007986 */ /* 0x0001e6000c101104 */
.L_x_33991:
[----:B------:R-:W-:-:S13]  /*0960*/  ISETP.GE.AND P0, PT, R15, R10, PT ;  /* 0x0000000a0f00720c */ /* 0x000fda0003f06270 */
[----:B------:R-:W-:Y:S05]  /*0970*/  @P0 BRA `(.L_x_33993) ;  /* 0x000000d000000947 */ /* 0x000fea0003800000 */
[----:B0-----:R-:W-:Y:S01]  /*0980*/  IMAD.IADD R2, R0, 0x1, R15 ;  /* 0x0000000100027824 */ /* 0x001fe200078e020f */
[----:B------:R-:W-:-:S04]  /*0990*/  IADD3 R15, R15, 0x80, RZ ;  /* 0x000000800f0f7810 */ /* 0x000fc80007ffe0ff */
[----:B------:R-:W-:-:S05]  /*09a0*/  IADD3 R2, P0, R2, c[0x0][0x178], RZ ;  /* 0x00005e0002027a10 */ /* 0x000fca0007f1e0ff */
[----:B------:R-:W-:-:S05]  /*09b0*/  IMAD.X R3, RZ, RZ, c[0x0][0x17c], P0 ;  /* 0x00005f00ff037624 */ /* 0x000fca00000e06ff */
[----:B------:R0:W-:Y:S03]  /*09c0*/  STG.E.U8 [R2.64], R17 ;  /* 0x0000001102007986 */ /* 0x0001e6000c101104 */
.L_x_33992:
        /* <DEDUP_REMOVED lines=8> */
.L_x_33993:
[----:B------:R-:W-:Y:S05]  /*0a50*/  BSYNC B1 ;  /* 0x0000000000017941 */ /* 0x000fea0003800000 */
.L_x_33989:
[----:B------:R-:W-:-:S13]  /*0a60*/  ISETP.GE.AND P0, PT, R15, R10, PT ;  /* 0x0000000a0f00720c */ /* 0x000fda0003f06270 */
[----:B0-----:R-:W-:Y:S01]  /*0a70*/  @!P0 IMAD.IADD R2, R0, 0x1, R15 ;  /* 0x0000000100028824 */ /* 0x001fe200078e020f */
[----:B------:R-:W-:-:S04]  /*0a80*/  @!P0 IADD3 R15, R15, 0x80, RZ ;  /* 0x000000800f0f8810 */ /* 0x000fc80007ffe0ff */
[----:B------:R-:W-:-:S05]  /*0a90*/  @!P0 IADD3 R2, P1, R2, c[0x0][0x178], RZ ;  /* 0x00005e0002028a10 */ /* 0x000fca0007f3e0ff */
[----:B------:R-:W-:-:S05]  /*0aa0*/  @!P0 IMAD.X R3, RZ, RZ, c[0x0][0x17c], P1 ;  /* 0x00005f00ff038624 */ /* 0x000fca00008e06ff */
[----:B------:R0:W-:Y:S03]  /*0ab0*/  @!P0 STG.E.U8 [R2.64], R5 ;  /* 0x0000000502008986 */ /* 0x0001e6000c101104 */
.L_x_33994:
[----:B------:R-:W-:Y:S05]  /*0ac0*/  BSYNC B0 ;  /* 0x0000000000007941 */ /* 0x000fea0003800000 */
.L_x_33988:
        /* <DEDUP_REMOVED lines=9> */
.L_x_33995:
        /* <DEDUP_REMOVED lines=10> */
.L_x_42141:


//--------------------- .text._ZN2at6native29vectorized_elementwise_kernelILi4ENS0_13AUnaryFunctorIddbZZZNS0_23logical_and_kernel_cudaERNS_14TensorIteratorEENKUlvE0_clEvENKUlvE4_clEvEUlddE_EESt5arrayIPcLm2EEEEviT0_T1_ --------------------------
	.section	.text._ZN2at6native29vectorized_elementwise_kernelILi4ENS0_13AUnaryFunctorIddbZZZNS0_23logical_and_kernel_cudaERNS_14TensorIteratorEENKUlvE0_clEvENKUlvE4_clEvEUlddE_EESt5arrayIPcLm2EEEEviT0_T1_,"ax",@progbits
	.sectioninfo	@"SHI_REGISTERS=28"
	.align	128
        .global         _ZN2at6native29vectorized_elementwise_kernelILi4ENS0_13AUnaryFunctorIddbZZZNS0_23logical_and_kernel_cudaERNS_14TensorIteratorEENKUlvE0_clEvENKUlvE4_clEvEUlddE_EESt5arrayIPcLm2EEEEviT0_T1_
        .type           _ZN2at6native29vectorized_elementwise_kernelILi4ENS0_13AUnaryFunctorIddbZZZNS0_23logical_and_kernel_cudaERNS_14TensorIteratorEENKUlvE0_clEvENKUlvE4_clEvEUlddE_EESt5arrayIPcLm2EEEEviT0_T1_,@function
        .size           _ZN2at6native29vectorized_elementwise_kernelILi4ENS0_13AUnaryFunctorIddbZZZNS0_23logical_and_kernel_cudaERNS_14TensorIteratorEENKUlvE0_clEvENKUlvE4_clEvEUlddE_EESt5arrayIPcLm2EEEEviT0_T1_,(.L_x_42142 - _ZN2at6native29vectorized_elementwise_kernelILi4ENS0_13AUnaryFunctorIddbZZZNS0_23logical_and_kernel_cudaERNS_14TensorIteratorEENKUlvE0_clEvENKUlvE4_clEvEUlddE_EESt5arrayIPcLm2EEEEviT0_T1_)
        .other          _ZN2at6native29vectorized_elementwise_kernelILi4ENS0_13AUnaryFunctorIddbZZZNS0_23logical_and_kernel_cudaERNS_14TensorIteratorEENKUlvE0_clEvENKUlvE4_clEvEUlddE_EESt5arrayIPcLm2EEEEviT0_T1_,@"STO_CUDA_ENTRY STV_DEFAULT"
_ZN2at6native29vectorized_elementwise_kernelILi4ENS0_13AUnaryFunctorIddbZZZNS0_23logical_and_kernel_cudaERNS_14TensorIteratorEENKUlvE0_clEvENKUlvE4_clEvEUlddE_EESt5arrayIPcLm2EEEEviT0_T1_:
.text._ZN2at6native29vectorized_elementwise_kernelILi4ENS0_13AUnaryFunctorIddbZZZNS0_23logical_and_kernel_cudaERNS_14TensorIteratorEENKUlvE0_clEvENKUlvE4_clEvEUlddE_EESt5arrayIPcLm2EEEEviT0_T1_:
        /* <DEDUP_REMOVED lines=16> */
[----:B--2---:R-:W0:-:S04]  /*0100*/  DSETP.NEU.AND P3, PT, R16, RZ, P0 ;  /* 0x000000ff1000722a */ /* 0x004e08000076d000 */
[----:B------:R-:W1:-:S04]  /*0110*/  DSETP.NEU.AND P4, PT, R18, RZ, P0 ;  /* 0x000000ff1200722a */ /* 0x000e48000078d000 */
[----:B---3--:R-:W2:Y:S01]  /*0120*/  DSETP.NEU.AND P5, PT, R8, RZ, P0 ;  /* 0x000000ff0800722a */ /* 0x008ea200007ad000 */
[----:B0-----:R-:W-:-:S03]  /*0130*/  SEL R3, RZ, 0x1, !P3 ;  /* 0x00000001ff037807 */ /* 0x001fc60005800000 */
[----:B------:R-:W0:-:S04]  /*0140*/  DSETP.NEU.AND P6, PT, R10, RZ, P0 ;  /* 0x000000ff0a00722a */ /* 0x000e0800007cd000 */
[----:B----4-:R1:W3:Y:S02]  /*0150*/  DSETP.NEU.AND P1, PT, R4, RZ, P0 ;  /* 0x000000ff0400722a */ /* 0x0102e4000072d000 */
[----:B-1----:R-:W-:Y:S02]  /*0160*/  SEL R4, RZ, 0x1, !P4 ;  /* 0x00000001ff047807 */ /* 0x002fe40006000000 */
[----:B-----5:R-:W1:Y:S01]  /*0170*/  DSETP.NEU.AND P3, PT, R12, RZ, P0 ;  /* 0x000000ff0c00722a */ /* 0x020e62000076d000 */
[----:B--2---:R-:W-:-:S03]  /*0180*/  SEL R5, RZ, 0x1, !P5 ;  /* 0x00000001ff057807 */ /* 0x004fc60006800000 */
[----:B------:R0:W2:Y:S02]  /*0190*/  DSETP.NEU.AND P2, PT, R6, RZ, P0 ;  /* 0x000000ff0600722a */ /* 0x0000a4000074d000 */
[----:B0-----:R-:W-:Y:S02]  /*01a0*/  SEL R6, RZ, 0x1, !P6 ;  /* 0x00000001ff067807 */ /* 0x001fe40007000000 */
[----:B------:R-:W-:Y:S01]  /*01b0*/  PRMT R7, R4, 0x7604, R3 ;  /* 0x0000760404077816 */ /* 0x000fe20000000003 */
[----:B------:R-:W0:Y:S01]  /*01c0*/  DSETP.NEU.AND P0, PT, R14, RZ, P0 ;  /* 0x000000ff0e00722a */ /* 0x000e22000070d000 */
        /* <DEDUP_REMOVED lines=15> */
.L_x_33996:
        /* <DEDUP_REMOVED lines=99> */
.L_x_33999:
[----:B-1----:R-:W-:-:S13]  /*08f0*/  ISETP.GE.AND P0, PT, R15, R10, PT ;  /* 0x0000000a0f00720c */ /* 0x002fda0003f06270 */
[----:B------:R-:W-:Y:S05]  /*0900*/  @P0 BRA `(.L_x_34001) ;  /* 0x000000c000000947 */ /* 0x000fea0003800000 */
[----:B0-----:R-:W-:Y:S01]  /*0910*/  IMAD.IADD R2, R0, 0x1, R15 ;  /* 0x0000000100027824 */ /* 0x001fe200078e020f */
[----:B------:R-:W-:-:S04]  /*0920*/  IADD3 R15, R15, 0x80, RZ ;  /* 0x000000800f0f7810 */ /* 0x000fc80007ffe0ff */
[----:B------:R-:W-:-:S05]  /*0930*/  IADD3 R2, P0, R2, c[0x0][0x178], RZ ;  /* 0x00005e0002027a10 */ /* 0x000fca0007f1e0ff */
[----:B------:R-:W-:-:S05]  /*0940*/  IMAD.X R3, RZ, RZ, c[0x0][0x17c], P0 ;  /* 0x00005f00ff037624 */ /* 0x000fca00000e06ff */
[----:B------:R0:W-:Y:S03]  /*0950*/  STG.E.U8 [R2.64], R13 ;  /* 0x0000000d02007986 */ /* 0x0001e6000c101104 */
.L_x_34000:
[----:B------:R-:W-:-:S13]  /*0960*/  ISETP.GE.AND P0, PT, R15, R10, PT ;  /* 0x0000000a0f00720c */ /* 0x000fda0003f06270 */
[----:B------:R-:W-:Y:S05]  /*0970*/  @P0 BRA `(.L_x_34002) ;  /* 0x000000d000000947 */ /* 0x000fea0003800000 */
[----:B0-----:R-:W-:Y:S01]  /*0980*/  IMAD.IADD R2, R0, 0x1, R15 ;  /* 0x0000000100027824 */ /* 0x001fe200078e020f */
[----:B------:R-:W-:-:S04]  /*0990*/  IADD3 R15, R15, 0x80, RZ ;  /* 0x000000800f0f7810 */ /* 0x000fc80007ffe0ff */
[----:B------:R-:W-:-:S05]  /*09a0*/  IADD3 R2, P0, R2, c[0x0][0x178], RZ ;  /* 0x00005e0002027a10 */ /* 0x000fca0007f1e0ff */
[----:B------:R-:W-:-:S05]  /*09b0*/  IMAD.X R3, RZ, RZ, c[0x0][0x17c], P0 ;  /* 0x00005f00ff037624 */ /* 0x000fca00000e06ff */
[----:B------:R0:W-:Y:S03]  /*09c0*/  STG.E.U8 [R2.64], R17 ;  /* 0x0000001102007986 */ /* 0x0001e6000c101104 */
.L_x_34001:
        /* <DEDUP_REMOVED lines=8> */
.L_x_34002:
[----:B------:R-:W-:Y:S05]  /*0a50*/  BSYNC B1 ;  /* 0x0000000000017941 */ /* 0x000fea0003800000 */
.L_x_33998:
[----:B------:R-:W-:-:S13]  /*0a60*/  ISETP.GE.AND P0, PT, R15, R10, PT ;  /* 0x0000000a0f00720c */ /* 0x000fda0003f06270 */
[----:B0-----:R-:W-:Y:S01]  /*0a70*/  @!P0 IMAD.IADD R2, R0, 0x1, R15 ;  /* 0x0000000100028824 */ /* 0x001fe200078e020f */
[----:B------:R-:W-:-:S04]  /*0a80*/  @!P0 IADD3 R15, R15, 0x80, RZ ;  /* 0x000000800f0f8810 */ /* 0x000fc80007ffe0ff */
[----:B------:R-:W-:-:S05]  /*0a90*/  @!P0 IADD3 R2, P1, R2, c[0x0][0x178], RZ ;  /* 0x00005e0002028a10 */ /* 0x000fca0007f3e0ff */
[----:B------:R-:W-:-:S05]  /*0aa0*/  @!P0 IMAD.X R3, RZ, RZ, c[0x0][0x17c], P1 ;  /* 0x00005f00ff038624 */ /* 0x000fca00008e06ff */
[----:B------:R0:W-:Y:S03]  /*0ab0*/  @!P0 STG.E.U8 [R2.64], R5 ;  /* 0x0000000502008986 */ /* 0x0001e6000c101104 */
.L_x_34003:
[----:B------:R-:W-:Y:S05]  /*0ac0*/  BSYNC B0 ;  /* 0x0000000000007941 */ /* 0x000fea0003800000 */
.L_x_33997:
        /* <DEDUP_REMOVED lines=9> */
.L_x_34004:
        /* <DEDUP_REMOVED lines=10> */
.L_x_42142:


//--------------------- .text._ZN2at6native29vectorized_elementwise_kernelILi8ENS0_13AUnaryFunctorIddbZZZNS0_23logical_and_kernel_cudaERNS_14TensorIteratorEENKUlvE0_clEvENKUlvE4_clEvEUlddE_EESt5arrayIPcLm2EEEEviT0_T1_ --------------------------
	.section	.text._ZN2at6native29vectorized_elementwise_kernelILi8ENS0_13AUnaryFunctorIddbZZZNS0_23logical_and_kernel_cudaERNS_14TensorIteratorEENKUlvE0_clEvENKUlvE4_clEvEUlddE_EESt5arrayIPcLm2EEEEviT0_T1_,"ax",@progbits
	.sectioninfo	@"SHI_REGISTERS=4"
	.align	128
        .global         _ZN2at6native29vectorized_elementwise_kernelILi8ENS0_13AUnaryFunctorIddbZZZNS0_23logical_and_kernel_cudaERNS_14TensorIteratorEENKUlvE0_clEvENKUlvE4_clEvEUlddE_EESt5arrayIPcLm2EEEEviT0_T1_
        .type           _ZN2at6native29vectorized_elementwise_kernelILi8ENS0_13AUnaryFunctorIddbZZZNS0_23logical_and_kernel_cudaERNS_14TensorIteratorEENKUlvE0_clEvENKUlvE4_clEvEUlddE_EESt5arrayIPcLm2EEEEviT0_T1_,@function
        .size           _ZN2at6native29vectorized_elementwise_kernelILi8ENS0_13AUnaryFunctorIddbZZZNS0_23logical_and_kernel_cudaERNS_14TensorIteratorEENKUlvE0_clEvENKUlvE4_clEvEUlddE_EESt5arrayIPcLm2EEEEviT0_T1_,(.L_x_42143 - _ZN2at6native29vectorized_elementwise_kernelILi8ENS0_13AUnaryFunctorIddbZZZNS0_23logical_and_kernel_cudaERNS_14TensorIteratorEENKUlvE0_clEvENKUlvE4_clEvEUlddE_EESt5arrayIPcLm2EEEEviT0_T1_)
        .other          _ZN2at6native29vectorized_elementwise_kernelILi8ENS0_13AUnaryFunctorIddbZZZNS0_23logical_and_kernel_cudaERNS_14TensorIteratorEENKUlvE0_clEvENKUlvE4_clEvEUlddE_EESt5arrayIPcLm2EEEEviT0_T1_,@"STO_CUDA_ENTRY STV_DEFAULT"
_ZN2at6native29vectorized_elementwise_kernelILi8ENS0_13AUnaryFunctorIddbZZZNS0_23logical_and_kernel_cudaERNS_14TensorIteratorEENKUlvE0_clEvENKUlvE4_clEvEUlddE_EESt5arrayIPcLm2EEEEviT0_T1_:
.text._ZN2at6native29vectorized_elementwise_kernelILi8ENS0_13AUnaryFunctorIddbZZZNS0_23logical_and_kernel_cudaERNS_14TensorIteratorEENKUlvE0_clEvENKUlvE4_clEvEUlddE_EESt5arrayIPcLm2EEEEviT0_T1_:
[----:B------:R-:W-:Y:S02]  /*0000*/  MOV R1, c[0x0][0x28] ;  /* 0x00000a0000017a02 */ /* 0x000fe40000000f00 */
[----:B------:R-:W-:Y:S05]  /*0010*/  EXIT ;  /* 0x000000000000794d */ /* 0x000fea0003800000 */
.L_x_34005:
        /* <DEDUP_REMOVED lines=14> */
.L_x_42143:


//--------------------- .text._ZN2at6native18elementwise_kernelILi128ELi4EZNS0_15gpu_kernel_implINS0_13BinaryFunctorIddbZZZNS0_23logical_and_kernel_cudaERNS_14TensorIteratorEENKUlvE0_clEvENKUlvE4_clEvEUlddE_EEEEvRNS_18TensorIteratorBaseERKT_EUliE_EEviT1_ --------------------------
	.section	.text._ZN2at6native18elementwise_kernelILi128ELi4EZNS0_15gpu_kernel_implINS0_13BinaryFunctorIddbZZZNS0_23logical_and_kernel_cudaERNS_14TensorIteratorEENKUlvE0_clEvENKUlvE4_clEvEUlddE_EEEEvRNS_18TensorIteratorBaseERKT_EUliE_EEviT1_,"ax",@progbits
	.sectioninfo	@"SHI_REGISTERS=28"
	.align	128
        .global         _ZN2at6native18elementwise_kernelILi128ELi4EZNS0_15gpu_kernel_implINS0_13BinaryFunctorIddbZZZNS0_23logical_and_kernel_cudaERNS_14TensorIteratorEENKUlvE0_clEvENKUlvE4_clEvEUlddE_EEEEvRNS_18TensorIteratorBaseERKT_EUliE_EEviT1_
        .type           _ZN2at6native18elementwise_kernelILi128ELi4EZNS0_15gpu_kernel_implINS0_13BinaryFunctorIddbZZZNS0_23logical_and_kernel_cudaERNS_14TensorIteratorEENKUlvE0_clEvENKUlvE4_clEvEUlddE_EEEEvRNS_18TensorIteratorBaseERKT_EUliE_EEviT1_,@function
        .size           _ZN2at6native18elementwise_kernelILi128ELi4EZNS0_15gpu_kernel_implINS0_13BinaryFunctorIddbZZZNS0_23logical_and_kernel_cudaERNS_14TensorIteratorEENKUlvE0_clEvENKUlvE4_clEvEUlddE_EEEEvRNS_18TensorIteratorBaseERKT_EUliE_EEviT1_,(.L_x_42144 - _ZN2at6native18elementwise_kernelILi128ELi4EZNS0_15gpu_kernel_implINS0_13BinaryFunctorIddbZZZNS0_23logical_and_kernel_cudaERNS_14TensorIteratorEENKUlvE0_clEvENKUlvE4_clEvEUlddE_EEEEvRNS_18TensorIteratorBaseERKT_EUliE_EEviT1_)
        .other          _ZN2at6native18elementwise_kernelILi128ELi4EZNS0_15gpu_kernel_implINS0_13BinaryFunctorIddbZZZNS0_23logical_and_kernel_cudaERNS_14TensorIteratorEENKUlvE0_clEvENKUlvE4_clEvEUlddE_EEEEvRNS_18TensorIteratorBaseERKT_EUliE_EEviT1_,@"STO_CUDA_ENTRY STV_DEFAULT"
_ZN2at6native18elementwise_kernelILi128ELi4EZNS0_15gpu_kernel_implINS0_13BinaryFunctorIddbZZZNS0_23logical_and_kernel_cudaERNS_14TensorIteratorEENKUlvE0_clEvENKUlvE4_clEvEUlddE_EEEEvRNS_18TensorIteratorBaseERKT_EUliE_EEviT1_:
.text._ZN2at6native18elementwise_kernelILi128ELi4EZNS0_15gpu_kernel_implINS0_13BinaryFunctorIddbZZZNS0_23logical_and_kernel_cudaERNS_14TensorIteratorEENKUlvE0_clEvENKUlvE4_clEvEUlddE_EEEEvRNS_18TensorIteratorBaseERKT_EUliE_EEviT1_:
        /* <DEDUP_REMOVED lines=264> */
.L_x_34008:
        /* <DEDUP_REMOVED lines=19> */
.L_x_34012:
[----:B------:R-:W2:Y:S02]  /*11b0*/  LDG.E.U8 R2, [R2.64] ;  /* 0x0000002402027981 */ /* 0x000ea4000c1e1100 */
[----:B--2---:R0:W1:Y:S01]  /*11c0*/  I2F.F64.U16 R18, R2 ;  /* 0x0000000200127312 */ /* 0x0040620000101800 */
[----:B------:R-:W-:Y:S05]  /*11d0*/  BRA `(.L_x_34014) ;  /* 0x00000df000007947 */ /* 0x000fea0003800000 */
.L_x_34011:
        /* <DEDUP_REMOVED lines=9> */
.L_x_34016:
[----:B------:R-:W2:Y:S02]  /*1270*/  LDG.E R2, [R2.64] ;  /* 0x0000002402027981 */ /* 0x000ea4000c1e1900 */
[----:B--2---:R0:W1:Y:S01]  /*1280*/  I2F.F64 R18, R2 ;  /* 0x0000000200127312 */ /* 0x0040620000201c00 */
[----:B------:R-:W-:Y:S05]  /*1290*/  BRA `(.L_x_34014) ;  /* 0x00000d3000007947 */ /* 0x000fea0003800000 */
.L_x_34015:
[----:B------:R-:W2:Y:S02]  /*12a0*/  LDG.E.U16 R2, [R2.64] ;  /* 0x0000002402027981 */ /* 0x000ea4000c1e1500 */
[----:B--2---:R0:W1:Y:S01]  /*12b0*/  I2F.F64.S16 R18, R2 ;  /* 0x0000000200127312 */ /* 0x0040620000101c00 */
[----:B------:R-:W-:Y:S05]  /*12c0*/  BRA `(.L_x_34014) ;  /* 0x00000d0000007947 */ /* 0x000fea0003800000 */
.L_x_34010:
        /* <DEDUP_REMOVED lines=10> */
.L_x_34018:
[----:B------:R-:W2:Y:S02]  /*1370*/  LDG.E.U16 R0, [R2.64] ;  /* 0x0000002402007981 */ /* 0x000ea4000c1e1500 */
[----:B--2---:R-:W-:-:S05]  /*1380*/  HADD2.F32 R0, -RZ, R0.H0_H0 ;  /* 0x20000000ff007230 */ /* 0x004fca0000004100 */
[----:B------:R-:W-:-:S04]  /*1390*/  FMUL.FTZ R0, R0, 1 ;  /* 0x3f80000000007820 */ /* 0x000fc80000410000 */
[----:B------:R0:W1:Y:S01]  /*13a0*/  F2F.F64.F32 R18, R0 ;  /* 0x0000000000127310 */ /* 0x0000620000201800 */
[----:B------:R-:W-:Y:S05]  /*13b0*/  BRA `(.L_x_34014) ;  /* 0x00000c1000007947 */ /* 0x000fea0003800000 */
.L_x_34017:
        /* <DEDUP_REMOVED lines=10> */
.L_x_34020:
[----:B------:R-:W2:Y:S02]  /*1460*/  LDG.E.U16 R2, [R2.64] ;  /* 0x0000002402027981 */ /* 0x000ea4000c1e1500 */
[----:B--2---:R-:W-:-:S05]  /*1470*/  HADD2.F32 R0, -RZ, R2.H0_H0 ;  /* 0x20000002ff007230 */ /* 0x004fca0000004100 */
[----:B------:R-:W-:-:S04]  /*1480*/  FMUL.FTZ R0, R0, 1 ;  /* 0x3f80000000007820 */ /* 0x000fc80000410000 */
[----:B------:R0:W1:Y:S01]  /*1490*/  F2F.F64.F32 R18, R0 ;  /* 0x0000000000127310 */ /* 0x0000620000201800 */
[----:B------:R-:W-:Y:S05]  /*14a0*/  BRA `(.L_x_34014) ;  /* 0x00000b2000007947 */ /* 0x000fea0003800000 */
.L_x_34019:
[----:B------:R0:W5:Y:S01]  /*14b0*/  LDG.E.64 R18, [R2.64] ;  /* 0x0000002402127981 */ /* 0x000162000c1e1b00 */
[----:B------:R-:W-:Y:S05]  /*14c0*/  BRA `(.L_x_34014) ;  /* 0x00000b0000007947 */ /* 0x000fea0003800000 */
.L_x_34009:
        /* <DEDUP_REMOVED lines=13> */
.L_x_34023:
[----:B------:R0:W5:Y:S01]  /*15a0*/  LDG.E.64 R18, [R2.64] ;  /* 0x0000002402127981 */ /* 0x000162000c1e1b00 */
[----:B------:R-:W-:Y:S05]  /*15b0*/  BRA `(.L_x_34014) ;  /* 0x00000a1000007947 */ /* 0x000fea0003800000 */
.L_x_34022:
        /* <DEDUP_REMOVED lines=28> */
.L_x_34025:
        /* <DEDUP_REMOVED lines=15> */
.L_x_34024:
[----:B------:R-:W2:Y:S02]  /*1870*/  LDG.E.U16 R0, [R2.64] ;  /* 0x0000002402007981 */ /* 0x000ea4000c1e1500 */
[----:B--2---:R-:W-:-:S05]  /*1880*/  PRMT R0, RZ, 0x5410, R0 ;  /* 0x00005410ff007816 */ /* 0x004fca0000000000 */
[----:B------:R-:W-:-:S04]  /*1890*/  FMUL.FTZ R0, R0, 1 ;  /* 0x3f80000000007820 */ /* 0x000fc80000410000 */
[----:B------:R0:W1:Y:S01]  /*18a0*/  F2F.F64.F32 R18, R0 ;  /* 0x0000000000127310 */ /* 0x0000620000201800 */
[----:B------:R-:W-:Y:S05]  /*18b0*/  BRA `(.L_x_34014) ;  /* 0x0000071000007947 */ /* 0x000fea0003800000 */
.L_x_34021:
        /* <DEDUP_REMOVED lines=11> */
.L_x_34028:
        /* <DEDUP_REMOVED lines=21> */
.L_x_34032:
[----:B------:R-:W-:Y:S05]  /*1ac0*/  BSYNC B1 ;  /* 0x0000000000017941 */ /* 0x000fea0003800000 */
.L_x_34031:
[----:B------:R-:W-:Y:S01]  /*1ad0*/  LEA R3, R0, 0x3b800000, 0x17 ;  /* 0x3b80000000037811 */ /* 0x000fe200078eb8ff */
[----:B------:R-:W-:-:S05]  /*1ae0*/  IMAD.SHL.U32 R0, R2, 0x100000, RZ ;  /* 0x0010000002007824 */ /* 0x000fca00078e00ff */
[----:B------:R-:W-:Y:S02]  /*1af0*/  LOP3.LUT R0, R3, R0, R4, 0xfe, !PT ;  /* 0x0000000003007212 */ /* 0x000fe400078efe04 */
.L_x_34030:
[----:B------:R-:W-:Y:S05]  /*1b00*/  BSYNC B0 ;  /* 0x0000000000007941 */ /* 0x000fea0003800000 */
.L_x_34029:
[----:B------:R-:W-:-:S04]  /*1b10*/  FMUL.FTZ R0, R0, 1 ;  /* 0x3f80000000007820 */ /* 0x000fc80000410000 */
[----:B------:R0:W1:Y:S01]  /*1b20*/  F2F.F64.F32 R18, R0 ;  /* 0x0000000000127310 */ /* 0x0000620000201800 */
[----:B------:R-:W-:Y:S05]  /*1b30*/  BRA `(.L_x_34014) ;  /* 0x0000049000007947 */ /* 0x000fea0003800000 */
.L_x_34027:
        /* <DEDUP_REMOVED lines=21> */
.L_x_34036:
[----:B------:R-:W-:Y:S05]  /*1c90*/  BSYNC B1 ;  /* 0x0000000000017941 */ /* 0x000fea0003800000 */
.L_x_34035:
[----:B------:R-:W-:Y:S01]  /*1ca0*/  LEA R3, R0, 0x37800000, 0x17 ;  /* 0x3780000000037811 */ /* 0x000fe200078eb8ff */
[----:B------:R-:W-:-:S05]  /*1cb0*/  IMAD.SHL.U32 R0, R2, 0x200000, RZ ;  /* 0x0020000002007824 */ /* 0x000fca00078e00ff */
[----:B------:R-:W-:Y:S02]  /*1cc0*/  LOP3.LUT R0, R3, R0, R4, 0xfe, !PT ;  /* 0x0000000003007212 */ /* 0x000fe400078efe04 */
.L_x_34034:
[----:B------:R-:W-:Y:S05]  /*1cd0*/  BSYNC B0 ;  /* 0x0000000000007941 */ /* 0x000fea0003800000 */
.L_x_34033:
[----:B------:R-:W-:-:S04]  /*1ce0*/  FMUL.FTZ R0, R0, 1 ;  /* 0x3f80000000007820 */ /* 0x000fc80000410000 */
[----:B------:R0:W1:Y:S01]  /*1cf0*/  F2F.F64.F32 R18, R0 ;  /* 0x0000000000127310 */ /* 0x0000620000201800 */
[----:B------:R-:W-:Y:S05]  /*1d00*/  BRA `(.L_x_34014) ;  /* 0x000002c000007947 */ /* 0x000fea0003800000 */
.L_x_34026:
        /* <DEDUP_REMOVED lines=14> */
.L_x_34040:
[----:B------:R-:W-:Y:S05]  /*1df0*/  BSYNC B0 ;  /* 0x0000000000007941 */ /* 0x000fea0003800000 */
.L_x_34039:
[----:B------:R-:W-:-:S04]  /*1e00*/  FMUL.FTZ R0, R0, 1 ;  /* 0x3f80000000007820 */ /* 0x000fc80000410000 */
[----:B------:R0:W1:Y:S01]  /*1e10*/  F2F.F64.F32 R18, R0 ;  /* 0x0000000000127310 */ /* 0x0000620000201800 */
[----:B------:R-:W-:Y:S05]  /*1e20*/  BRA `(.L_x_34014) ;  /* 0x000001a000007947 */ /* 0x000fea0003800000 */
.L_x_34013:
        /* <DEDUP_REMOVED lines=21> */
.L_x_34038:
[----:B------:R-:W2:Y:S02]  /*1f80*/  LDG.E.64 R18, [R2.64] ;  /* 0x0000002402127981 */ /* 0x000ea4000c1e1b00 */
[----:B--2---:R-:W0:Y:S01]  /*1f90*/  I2F.F64.U64 R18, R18 ;  /* 0x0000001200127312 */ /* 0x004e220000301800 */
[----:B------:R-:W-:Y:S05]  /*1fa0*/  BRA `(.L_x_34014) ;  /* 0x0000002000007947 */ /* 0x000fea0003800000 */
.L_x_34037:
[----:B------:R-:W2:Y:S02]  /*1fb0*/  LDG.E R2, [R2.64] ;  /* 0x0000002402027981 */ /* 0x000ea4000c1e1900 */
[----:B--2---:R0:W1:Y:S02]  /*1fc0*/  I2F.F64.U32 R18, R2 ;  /* 0x0000000200127312 */ /* 0x0040640000201800 */
.L_x_34014:
        /* <DEDUP_REMOVED lines=17> */
.L_x_34044:
[----:B------:R-:W2:Y:S02]  /*20e0*/  LDG.E.U8 R2, [R4.64] ;  /* 0x0000002404027981 */ /* 0x000ea4000c1e1100 */
[----:B--2---:R-:W0:Y:S01]  /*20f0*/  I2F.F64.U16 R2, R2 ;  /* 0x0000000200027312 */ /* 0x004e220000101800 */
[----:B------:R-:W-:Y:S05]  /*2100*/  BRA `(.L_x_34046) ;  /* 0x00000df000007947 */ /* 0x000fea0003800000 */
.L_x_34043:
        /* <DEDUP_REMOVED lines=9> */
.L_x_34048:
[----:B------:R-:W2:Y:S02]  /*21a0*/  LDG.E R2, [R4.64] ;  /* 0x0000002404027981 */ /* 0x000ea4000c1e1900 */
[----:B--2---:R-:W0:Y:S01]  /*21b0*/  I2F.F64 R2, R2 ;  /* 0x0000000200027312 */ /* 0x004e220000201c00 */
[----:B------:R-:W-:Y:S05]  /*21c0*/  BRA `(.L_x_34046) ;  /* 0x00000d3000007947 */ /* 0x000fea0003800000 */
.L_x_34047:
[----:B------:R-:W2:Y:S02]  /*21d0*/  LDG.E.U16 R2, [R4.64] ;  /* 0x0000002404027981 */ /* 0x000ea4000c1e1500 */
[----:B--2---:R-:W0:Y:S01]  /*21e0*/  I2F.F64.S16 R2, R2 ;  /* 0x0000000200027312 */ /* 0x004e220000101c00 */
[----:B------:R-:W-:Y:S05]  /*21f0*/  BRA `(.L_x_34046) ;  /* 0x00000d0000007947 */ /* 0x000fea0003800000 */
.L_x_34042:
        /* <DEDUP_REMOVED lines=10> */
.L_x_34050:
[----:B------:R-:W2:Y:S02]  /*22a0*/  LDG.E.U16 R0, [R4.64] ;  /* 0x0000002404007981 */ /* 0x000ea4000c1e1500 */
[----:B--2---:R-:W-:-:S05]  /*22b0*/  HADD2.F32 R0, -RZ, R0.H0_H0 ;  /* 0x20000000ff007230 */ /* 0x004fca0000004100 */
[----:B------:R-:W-:-:S04]  /*22c0*/  FMUL.FTZ R0, R0, 1 ;  /* 0x3f80000000007820 */ /* 0x000fc80000410000 */
[----:B------:R0:W2:Y:S01]  /*22d0*/  F2F.F64.F32 R2, R0 ;  /* 0x0000000000027310 */ /* 0x0000a20000201800 */
[----:B------:R-:W-:Y:S05]  /*22e0*/  BRA `(.L_x_34046) ;  /* 0x00000c1000007947 */ /* 0x000fea0003800000 */
.L_x_34049:
        /* <DEDUP_REMOVED lines=10> */
.L_x_34052:
[----:B------:R-:W2:Y:S02]  /*2390*/  LDG.E.U16 R4, [R4.64] ;  /* 0x0000002404047981 */ /* 0x000ea4000c1e1500 */
[----:B--2---:R-:W-:-:S05]  /*23a0*/  HADD2.F32 R0, -RZ, R4.H0_H0 ;  /* 0x20000004ff007230 */ /* 0x004fca0000004100 */
[----:B------:R-:W-:-:S04]  /*23b0*/  FMUL.FTZ R0, R0, 1 ;  /* 0x3f80000000007820 */ /* 0x000fc80000410000 */
[----:B------:R0:W2:Y:S01]  /*23c0*/  F2F.F64.F32 R2, R0 ;  /* 0x0000000000027310 */ /* 0x0000a20000201800 */
[----:B------:R-:W-:Y:S05]  /*23d0*/  BRA `(.L_x_34046) ;  /* 0x00000b2000007947 */ /* 0x000fea0003800000 */
.L_x_34051:
[----:B------:R0:W5:Y:S01]  /*23e0*/  LDG.E.64 R2, [R4.64] ;  /* 0x0000002404027981 */ /* 0x000162000c1e1b00 */
[----:B------:R-:W-:Y:S05]  /*23f0*/  BRA `(.L_x_34046) ;  /* 0x00000b0000007947 */ /* 0x000fea0003800000 */
.L_x_34041:
        /* <DEDUP_REMOVED lines=13> */
.L_x_34055:
[----:B------:R0:W5:Y:S01]  /*24d0*/  LDG.E.64 R2, [R4.64] ;  /* 0x0000002404027981 */ /* 0x000162000c1e1b00 */
[----:B------:R-:W-:Y:S05]  /*24e0*/  BRA `(.L_x_34046) ;  /* 0x00000a1000007947 */ /* 0x000fea0003800000 */
.L_x_34054:
        /* <DEDUP_REMOVED lines=28> */
.L_x_34057:
        /* <DEDUP_REMOVED lines=15> */
.L_x_34056:
[----:B------:R-:W2:Y:S02]  /*27a0*/  LDG.E.U16 R0, [R4.64] ;  /* 0x0000002404007981 */ /* 0x000ea4000c1e1500 */
[----:B--2---:R-:W-:-:S05]  /*27b0*/  PRMT R0, RZ, 0x5410, R0 ;  /* 0x00005410ff007816 */ /* 0x004fca0000000000 */
[----:B------:R-:W-:-:S04]  /*27c0*/  FMUL.FTZ R0, R0, 1 ;  /* 0x3f80000000007820 */ /* 0x000fc80000410000 */
[----:B------:R0:W2:Y:S01]  /*27d0*/  F2F.F64.F32 R2, R0 ;  /* 0x0000000000027310 */ /* 0x0000a20000201800 */
[----:B------:R-:W-:Y:S05]  /*27e0*/  BRA `(.L_x_34046) ;  /* 0x0000071000007947 */ /* 0x000fea0003800000 */
.L_x_34053:
        /* <DEDUP_REMOVED lines=11> */
.L_x_34060:
        /* <DEDUP_REMOVED lines=21> */
.L_x_34064:
[----:B------:R-:W-:Y:S05]  /*29f0*/  BSYNC B1 ;  /* 0x0000000000017941 */ /* 0x000fea0003800000 */
.L_x_34063:
[----:B------:R-:W-:Y:S01]  /*2a00*/  LEA R3, R0, 0x3b800000, 0x17 ;  /* 0x3b80000000037811 */ /* 0x000fe200078eb8ff */
[----:B------:R-:W-:-:S05]  /*2a10*/  IMAD.SHL.U32 R0, R2, 0x100000, RZ ;  /* 0x0010000002007824 */ /* 0x000fca00078e00ff */
[----:B------:R-:W-:Y:S02]  /*2a20*/  LOP3.LUT R0, R3, R0, R4, 0xfe, !PT ;  /* 0x0000000003007212 */ /* 0x000fe400078efe04 */
.L_x_34062:
[----:B------:R-:W-:Y:S05]  /*2a30*/  BSYNC B0 ;  /* 0x0000000000007941 */ /* 0x000fea0003800000 */
.L_x_34061:
[----:B------:R-:W-:-:S04]  /*2a40*/  FMUL.FTZ R0, R0, 1 ;  /* 0x3f80000000007820 */ /* 0x000fc80000410000 */
[----:B------:R0:W2:Y:S01]  /*2a50*/  F2F.F64.F32 R2, R0 ;  /* 0x0000000000027310 */ /* 0x0000a20000201800 */
[----:B------:R-:W-:Y:S05]  /*2a60*/  BRA `(.L_x_34046) ;  /* 0x0000049000007947 */ /* 0x000fea0003800000 */
.L_x_34059:
        /* <DEDUP_REMOVED lines=21> */
.L_x_34068:
[----:B------:R-:W-:Y:S05]  /*2bc0*/  BSYNC B1 ;  /* 0x0000000000017941 */ /* 0x000fea0003800000 */
.L_x_34067:
[----:B------:R-:W-:Y:S01]  /*2bd0*/  LEA R3, R0, 0x37800000, 0x17 ;  /* 0x3780000000037811 */ /* 0x000fe200078eb8ff */
[----:B------:R-:W-:-:S05]  /*2be0*/  IMAD.SHL.U32 R0, R2, 0x200000, RZ ;  /* 0x0020000002007824 */ /* 0x000fca00078e00ff */
[----:B------:R-:W-:Y:S02]  /*2bf0*/  LOP3.LUT R0, R3, R0, R4, 0xfe, !PT ;  /* 0x0000000003007212 */ /* 0x000fe400078efe04 */
.L_x_34066:
[----:B------:R-:W-:Y:S05]  /*2c00*/  BSYNC B0 ;  /* 0x0000000000007941 */ /* 0x000fea0003800000 */
.L_x_34065:
[----:B------:R-:W-:-:S04]  /*2c10*/  FMUL.FTZ R0, R0, 1 ;  /* 0x3f80000000007820 */ /* 0x000fc80000410000 */
[----:B------:R0:W2:Y:S01]  /*2c20*/  F2F.F64.F32 R2, R0 ;  /* 0x0000000000027310 */ /* 0x0000a20000201800 */
[----:B------:R-:W-:Y:S05]  /*2c30*/  BRA `(.L_x_34046) ;  /* 0x000002c000007947 */ /* 0x000fea0003800000 */
.L_x_34058:
        /* <DEDUP_REMOVED lines=14> */
.L_x_34072:
[----:B------:R-:W-:Y:S05]  /*2d20*/  BSYNC B0 ;  /* 0x0000000000007941 */ /* 0x000fea0003800000 */
.L_x_34071:
[----:B------:R-:W-:-:S04]  /*2d30*/  FMUL.FTZ R0, R0, 1 ;  /* 0x3f80000000007820 */ /* 0x000fc80000410000 */
[----:B------:R0:W2:Y:S01]  /*2d40*/  F2F.F64.F32 R2, R0 ;  /* 0x0000000000027310 */ /* 0x0000a20000201800 */
[----:B------:R-:W-:Y:S05]  /*2d50*/  BRA `(.L_x_34046) ;  /* 0x000001a000007947 */ /* 0x000fea0003800000 */
.L_x_34045:
        /* <DEDUP_REMOVED lines=21> */
.L_x_34070:
[----:B------:R-:W2:Y:S02]  /*2eb0*/  LDG.E.64 R2, [R4.64] ;  /* 0x0000002404027981 */ /* 0x000ea4000c1e1b00 */
[----:B--2---:R-:W0:Y:S01]  /*2ec0*/  I2F.F64.U64 R2, R2 ;  /* 0x0000000200027312 */ /* 0x004e220000301800 */
[----:B------:R-:W-:Y:S05]  /*2ed0*/  BRA `(.L_x_34046) ;  /* 0x0000002000007947 */ /* 0x000fea0003800000 */
.L_x_34069:
[----:B------:R-:W2:Y:S02]  /*2ee0*/  LDG.E R2, [R4.64] ;  /* 0x0000002404027981 */ /* 0x000ea4000c1e1900 */
[----:B--2---:R-:W0:Y:S02]  /*2ef0*/  I2F.F64.U32 R2, R2 ;  /* 0x0000000200027312 */ /* 0x004e240000201800 */
.L_x_34046:
[----:B0-----:R-:W0:Y:S01]  /*2f00*/  LDC.U8 R4, c[0x0][0x3e1] ;  /* 0x0000f840ff047b82 */ /* 0x001e220000000000 */
[----:B--2--5:R-:W2:-:S06]  /*2f10*/  DSETP.NEU.AND P0, PT, R2, RZ, PT ;  /* 0x000000ff0200722a */ /* 0x024e8c0003f0d000 */
[----:B-12---:R-:W1:-:S06]  /*2f20*/  DSETP.NEU.AND P0, PT, R18, RZ, P0 ;  /* 0x000000ff1200722a */ /* 0x006e4c000070d000 */
        /* <DEDUP_REMOVED lines=14> */
.L_x_34076:
[----:B------:R0:W-:Y:S01]  /*3010*/  STG.E.U8 [R16.64], R2 ;  /* 0x0000000210007986 */ /* 0x0001e2000c101124 */
[----:B------:R-:W-:Y:S05]  /*3020*/  BRA `(.L_x_34078) ;  /* 0x00000d5000007947 */ /* 0x000fea0003800000 */
.L_x_34075:
        /* <DEDUP_REMOVED lines=9> */
.L_x_34080:
[----:B------:R0:W-:Y:S01]  /*30c0*/  STG.E [R16.64], R2 ;  /* 0x0000000210007986 */ /* 0x0001e2000c101924 */
[----:B------:R-:W-:Y:S05]  /*30d0*/  BRA `(.L_x_34078) ;  /* 0x00000ca000007947 */ /* 0x000fea0003800000 */
.L_x_34079:
[----:B------:R0:W-:Y:S01]  /*30e0*/  STG.E.U16 [R16.64], R2 ;  /* 0x0000000210007986 */ /* 0x0001e2000c101524 */
[----:B------:R-:W-:Y:S05]  /*30f0*/  BRA `(.L_x_34078) ;  /* 0x00000c8000007947 */ /* 0x000fea0003800000 */
.L_x_34074:
        /* <DEDUP_REMOVED lines=9> */
.L_x_34082:
[----:B------:R-:W0:Y:S02]  /*3190*/  I2F.U32 R0, R2 ;  /* 0x0000000200007306 */ /* 0x000e240000201000 */
[----:B0-----:R-:W-:-:S05]  /*31a0*/  F2FP.PACK_AB R0, RZ, R0 ;  /* 0x00000000ff00723e */ /* 0x001fca00000000ff */
[----:B------:R0:W-:Y:S01]  /*31b0*/  STG.E.U16 [R16.64], R0 ;  /* 0x0000000010007986 */ /* 0x0001e2000c101524 */
[----:B------:R-:W-:Y:S05]  /*31c0*/  BRA `(.L_x_34078) ;  /* 0x00000bb000007947 */ /* 0x000fea0003800000 */
.L_x_34081:
        /* <DEDUP_REMOVED lines=10> */
.L_x_34084:
[----:B------:R-:W0:Y:S02]  /*3270*/  I2F.U32 R2, R2 ;  /* 0x0000000200027306 */ /* 0x000e240000201000 */
[----:B0-----:R-:W-:-:S04]  /*3280*/  F2FP.PACK_AB R3, RZ, R2 ;  /* 0x00000002ff03723e */ /* 0x001fc800000000ff */
[----:B------:R-:W-:-:S05]  /*3290*/  PRMT R3, R3, 0x5410, RZ ;  /* 0x0000541003037816 */ /* 0x000fca00000000ff */
[----:B------:R0:W-:Y:S01]  /*32a0*/  STG.E [R16.64], R3 ;  /* 0x0000000310007986 */ /* 0x0001e2000c101924 */
[----:B------:R-:W-:Y:S05]  /*32b0*/  BRA `(.L_x_34078) ;  /* 0x00000ac000007947 */ /* 0x000fea0003800000 */
.L_x_34083:
[----:B------:R-:W0:Y:S02]  /*32c0*/  I2F.F64.U32 R2, R2 ;  /* 0x0000000200027312 */ /* 0x000e240000201800 */
[----:B0-----:R0:W-:Y:S01]  /*32d0*/  STG.E.64 [R16.64], R2 ;  /* 0x0000000210007986 */ /* 0x0011e2000c101b24 */
[----:B------:R-:W-:Y:S05]  /*32e0*/  BRA `(.L_x_34078) ;  /* 0x00000a9000007947 */ /* 0x000fea0003800000 */
.L_x_34073:
        /* <DEDUP_REMOVED lines=10> */
.L_x_34087:
[----:B------:R-:W0:Y:S01]  /*3390*/  I2F.F64.U32 R4, R2 ;  /* 0x0000000200047312 */ /* 0x000e220000201800 */
[----:B------:R-:W-:-:S05]  /*33a0*/  CS2R R6, SRZ ;  /* 0x0000000000067805 */ /* 0x000fca000001ff00 */
[----:B0-----:R0:W-:Y:S01]  /*33b0*/  STG.E.128 [R16.64], R4 ;  /* 0x0000000410007986 */ /* 0x0011e2000c101d24 */
[----:B------:R-:W-:Y:S05]  /*33c0*/  BRA `(.L_x_34078) ;  /* 0x000009b000007947 */ /* 0x000fea0003800000 */
.L_x_34086:
        /* <DEDUP_REMOVED lines=21> */
.L_x_34091:
[----:B------:R-:W-:Y:S05]  /*3520*/  BSYNC B0 ;  /* 0x0000000000007941 */ /* 0x000fea0003800000 */
.L_x_34090:
[----:B------:R-:W-:-:S05]  /*3530*/  LOP3.LUT R3, R0, R3, RZ, 0xfc, !PT ;  /* 0x0000000300037212 */ /* 0x000fca00078efcff */
[----:B------:R0:W-:Y:S01]  /*3540*/  STG.E.U8 [R16.64], R3 ;  /* 0x0000000310007986 */ /* 0x0001e2000c101124 */
[----:B------:R-:W-:Y:S05]  /*3550*/  BRA `(.L_x_34078) ;  /* 0x0000082000007947 */ /* 0x000fea0003800000 */
.L_x_34089:
        /* <DEDUP_REMOVED lines=13> */
.L_x_34093:
[----:B------:R-:W-:Y:S01]  /*3630*/  IMAD.MOV.U32 R0, RZ, RZ, 0x7f ;  /* 0x0000007fff007424 */ /* 0x000fe200078e00ff */
[----:B------:R-:W-:-:S04]  /*3640*/  ISETP.GT.U32.AND P0, PT, R3, 0x7f800000, PT ;  /* 0x7f8000000300780c */ /* 0x000fc80003f04070 */
[----:B------:R-:W-:-:S04]  /*3650*/  SEL R0, R0, 0x7c, P0 ;  /* 0x0000007c00007807 */ /* 0x000fc80000000000 */
.L_x_34094:
[----:B------:R-:W-:Y:S05]  /*3660*/  BSYNC B0 ;  /* 0x0000000000007941 */ /* 0x000fea0003800000 */
.L_x_34092:
[----:B------:R-:W-:-:S04]  /*3670*/  LOP3.LUT R2, R5, 0x80000000, RZ, 0xc0, !PT ;  /* 0x8000000005027812 */ /* 0x000fc800078ec0ff */
[----:B------:R-:W-:-:S04]  /*3680*/  SHF.R.U32.HI R3, RZ, 0x18, R2 ;  /* 0x00000018ff037819 */ /* 0x000fc80000011602 */
[----:B------:R-:W-:-:S05]  /*3690*/  LOP3.LUT R3, R0, R3, RZ, 0xfc, !PT ;  /* 0x0000000300037212 */ /* 0x000fca00078efcff */
[----:B------:R0:W-:Y:S01]  /*36a0*/  STG.E.U8 [R16.64], R3 ;  /* 0x0000000310007986 */ /* 0x0001e2000c101124 */
[----:B------:R-:W-:Y:S05]  /*36b0*/  BRA `(.L_x_34078) ;  /* 0x000006c000007947 */ /* 0x000fea0003800000 */
.L_x_34088:
[----:B------:R-:W0:Y:S02]  /*36c0*/  I2F.U32 R0, R2 ;  /* 0x0000000200007306 */ /* 0x000e240000201000 */
[----:B0-----:R-:W-:-:S05]  /*36d0*/  F2FP.BF16.PACK_AB R0, RZ, R0 ;  /* 0x00000000ff00723e */ /* 0x001fca00000010ff */
[----:B------:R0:W-:Y:S01]  /*36e0*/  STG.E.U16 [R16.64], R0 ;  /* 0x0000000010007986 */ /* 0x0001e2000c101524 */
[----:B------:R-:W-:Y:S05]  /*36f0*/  BRA `(.L_x_34078) ;  /* 0x0000068000007947 */ /* 0x000fea0003800000 */
.L_x_34085:
        /* <DEDUP_REMOVED lines=10> */
.L_x_34097:
        /* <DEDUP_REMOVED lines=17> */
.L_x_34100:
[----:B------:R-:W-:-:S04]  /*38b0*/  LOP3.LUT R2, R5, 0x80000000, RZ, 0xc0, !PT ;  /* 0x8000000005027812 */ /* 0x000fc800078ec0ff */
[----:B------:R-:W-:-:S04]  /*38c0*/  SHF.R.U32.HI R3, RZ, 0x18, R2 ;  /* 0x00000018ff037819 */ /* 0x000fc80000011602 */
[----:B------:R-:W-:-:S04]  /*38d0*/  LOP3.LUT R0, R0, R3, RZ, 0xfc, !PT ;  /* 0x0000000300007212 */ /* 0x000fc800078efcff */
[----:B------:R-:W-:Y:S02]  /*38e0*/  PRMT R8, R0, 0x7610, R8 ;  /* 0x0000761000087816 */ /* 0x000fe40000000008 */
.L_x_34099:
[----:B------:R-:W-:Y:S05]  /*38f0*/  BSYNC B0 ;  /* 0x0000000000007941 */ /* 0x000fea0003800000 */
.L_x_34098:
[----:B------:R0:W-:Y:S01]  /*3900*/  STG.E.U8 [R16.64], R8 ;  /* 0x0000000810007986 */ /* 0x0001e2000c101124 */
[----:B------:R-:W-:Y:S05]  /*3910*/  BRA `(.L_x_34078) ;  /* 0x0000046000007947 */ /* 0x000fea0003800000 */
.L_x_34096:
        /* <DEDUP_REMOVED lines=17> */
.L_x_34103:
[----:B------:R-:W-:-:S04]  /*3a30*/  LOP3.LUT R2, R5, 0x80000000, RZ, 0xc0, !PT ;  /* 0x8000000005027812 */ /* 0x000fc800078ec0ff */
[----:B------:R-:W-:-:S04]  /*3a40*/  SHF.R.U32.HI R3, RZ, 0x18, R2 ;  /* 0x00000018ff037819 */ /* 0x000fc80000011602 */
[----:B------:R-:W-:-:S04]  /*3a50*/  LOP3.LUT R0, R0, R3, RZ, 0xfc, !PT ;  /* 0x0000000300007212 */ /* 0x000fc800078efcff */
[----:B------:R-:W-:Y:S02]  /*3a60*/  PRMT R8, R0, 0x7610, R8 ;  /* 0x0000761000087816 */ /* 0x000fe40000000008 */
.L_x_34102:
[----:B------:R-:W-:Y:S05]  /*3a70*/  BSYNC B0 ;  /* 0x0000000000007941 */ /* 0x000fea0003800000 */
.L_x_34101:
[----:B------:R0:W-:Y:S01]  /*3a80*/  STG.E.U8 [R16.64], R8 ;  /* 0x0000000810007986 */ /* 0x0001e2000c101124 */
[----:B------:R-:W-:Y:S05]  /*3a90*/  BRA `(.L_x_34078) ;  /* 0x000002e000007947 */ /* 0x000fea0003800000 */
.L_x_34095:
        /* <DEDUP_REMOVED lines=22> */
.L_x_34077:
        /* <DEDUP_REMOVED lines=20> */
.L_x_34105:
[----:B------:R-:W-:-:S05]  /*3d40*/  IMAD.MOV.U32 R3, RZ, RZ, RZ ;  /* 0x000000ffff037224 */ /* 0x000fca00078e00ff */
[----:B------:R0:W-:Y:S01]  /*3d50*/  STG.E.64 [R16.64], R2 ;  /* 0x0000000210007986 */ /* 0x0001e2000c101b24 */
[----:B------:R-:W-:Y:S05]  /*3d60*/  BRA `(.L_x_34078) ;  /* 0x0000001000007947 */ /* 0x000fea0003800000 */
.L_x_34104:
[----:B------:R0:W-:Y:S02]  /*3d70*/  STG.E [R16.64], R2 ;  /* 0x0000000210007986 */ /* 0x0001e4000c101924 */
.L_x_34078:
[----:B------:R-:W-:-:S05]  /*3d80*/  IMAD R22, R22, 0x200, R25 ;  /* 0x0000020016167824 */ /* 0x000fca00078e0219 */
[----:B------:R-:W-:Y:S02]  /*3d90*/  IADD3 R23, R22, 0x80, RZ ;  /* 0x0000008016177810 */ /* 0x000fe40007ffe0ff */
.L_x_34007:
[----:B------:R-:W-:Y:S05]  /*3da0*/  BSYNC B6 ;  /* 0x0000000000067941 */ /* 0x000fea0003800000 */
.L_x_34006:
        /* <DEDUP_REMOVED lines=258> */
.L_x_34108:
        /* <DEDUP_REMOVED lines=19> */
.L_x_34112:
[----:B------:R-:W2:Y:S02]  /*4f00*/  LDG.E.U8 R2, [R2.64] ;  /* 0x0000002402027981 */ /* 0x000ea4000c1e1100 */
[----:B--2---:R0:W1:Y:S01]  /*4f10*/  I2F.F64.U16 R18, R2 ;  /* 0x0000000200127312 */ /* 0x0040620000101800 */
[----:B------:R-:W-:Y:S05]  /*4f20*/  BRA `(.L_x_34114) ;  /* 0x00000df000007947 */ /* 0x000fea0003800000 */
.L_x_34111:
        /* <DEDUP_REMOVED lines=9> */
.L_x_34116:
[----:B------:R-:W2:Y:S02]  /*4fc0*/  LDG.E R2, [R2.64] ;  /* 0x0000002402027981 */ /* 0x000ea4000c1e1900 */
[----:B--2---:R0:W1:Y:S01]  /*4fd0*/  I2F.F64 R18, R2 ;  /* 0x0000000200127312 */ /* 0x0040620000201c00 */
[----:B------:R-:W-:Y:S05]  /*4fe0*/  BRA `(.L_x_34114) ;  /* 0x00000d3000007947 */ /* 0x000fea0003800000 */
.L_x_34115:
[----:B------:R-:W2:Y:S02]  /*4ff0*/  LDG.E.U16 R2, [R2.64] ;  /* 0x0000002402027981 */ /* 0x000ea4000c1e1500 */
[----:B--2---:R0:W1:Y:S01]  /*5000*/  I2F.F64.S16 R18, R2 ;  /* 0x0000000200127312 */ /* 0x0040620000101c00 */
[----:B------:R-:W-:Y:S05]  /*5010*/  BRA `(.L_x_34114) ;  /* 0x00000d0000007947 */ /* 0x000fea0003800000 */
.L_x_34110:
        /* <DEDUP_REMOVED lines=10> */
.L_x_34118:
[----:B------:R-:W2:Y:S02]  /*50c0*/  LDG.E.U16 R0, [R2.64] ;  /* 0x0000002402007981 */ /* 0x000ea4000c1e1500 */
[----:B--2---:R-:W-:-:S05]  /*50d0*/  HADD2.F32 R0, -RZ, R0.H0_H0 ;  /* 0x20000000ff007230 */ /* 0x004fca0000004100 */
[----:B------:R-:W-:-:S04]  /*50e0*/  FMUL.FTZ R0, R0, 1 ;  /* 0x3f80000000007820 */ /* 0x000fc80000410000 */
[----:B------:R0:W1:Y:S01]  /*50f0*/  F2F.F64.F32 R18, R0 ;  /* 0x0000000000127310 */ /* 0x0000620000201800 */
[----:B------:R-:W-:Y:S05]  /*5100*/  BRA `(.L_x_34114) ;  /* 0x00000c1000007947 */ /* 0x000fea0003800000 */
.L_x_34117:
        /* <DEDUP_REMOVED lines=10> */
.L_x_34120:
[----:B------:R-:W2:Y:S02]  /*51b0*/  LDG.E.U16 R2, [R2.64] ;  /* 0x0000002402027981 */ /* 0x000ea4000c1e1500 */
[----:B--2---:R-:W-:-:S05]  /*51c0*/  HADD2.F32 R0, -RZ, R2.H0_H0 ;  /* 0x20000002ff007230 */ /* 0x004fca0000004100 */
[----:B------:R-:W-:-:S04]  /*51d0*/  FMUL.FTZ R0, R0, 1 ;  /* 0x3f80000000007820 */ /* 0x000fc80000410000 */
[----:B------:R0:W1:Y:S01]  /*51e0*/  F2F.F64.F32 R18, R0 ;  /* 0x0000000000127310 */ /* 0x0000620000201800 */
[----:B------:R-:W-:Y:S05]  /*51f0*/  BRA `(.L_x_34114) ;  /* 0x00000b2000007947 */ /* 0x000fea0003800000 */
.L_x_34119:
[----:B------:R0:W5:Y:S01]  /*5200*/  LDG.E.64 R18, [R2.64] ;  /* 0x0000002402127981 */ /* 0x000162000c1e1b00 */
[----:B------:R-:W-:Y:S05]  /*5210*/  BRA `(.L_x_34114) ;  /* 0x00000b0000007947 */ /* 0x000fea0003800000 */
.L_x_34109:
        /* <DEDUP_REMOVED lines=13> */
.L_x_34123:
[----:B------:R0:W5:Y:S01]  /*52f0*/  LDG.E.64 R18, [R2.64] ;  /* 0x0000002402127981 */ /* 0x000162000c1e1b00 */
[----:B------:R-:W-:Y:S05]  /*5300*/  BRA `(.L_x_34114) ;  /* 0x00000a1000007947 */ /* 0x000fea0003800000 */
.L_x_34122:
        /* <DEDUP_REMOVED lines=28> */
.L_x_34125:
        /* <DEDUP_REMOVED lines=15> */
.L_x_34124:
[----:B------:R-:W2:Y:S02]  /*55c0*/  LDG.E.U16 R0, [R2.64] ;  /* 0x0000002402007981 */ /* 0x000ea4000c1e1500 */
[----:B--2---:R-:W-:-:S05]  /*55d0*/  PRMT R0, RZ, 0x5410, R0 ;  /* 0x00005410ff007816 */ /* 0x004fca0000000000 */
[----:B------:R-:W-:-:S04]  /*55e0*/  FMUL.FTZ R0, R0, 1 ;  /* 0x3f80000000007820 */ /* 0x000fc80000410000 */
[----:B------:R0:W1:Y:S01]  /*55f0*/  F2F.F64.F32 R18, R0 ;  /* 0x0000000000127310 */ /* 0x0000620000201800 */
[----:B------:R-:W-:Y:S05]  /*5600*/  BRA `(.L_x_34114) ;  /* 0x0000071000007947 */ /* 0x000fea0003800000 */
.L_x_34121:
        /* <DEDUP_REMOVED lines=11> */
.L_x_34128:
        /* <DEDUP_REMOVED lines=21> */
.L_x_34132:
[----:B------:R-:W-:Y:S05]  /*5810*/  BSYNC B1 ;  /* 0x0000000000017941 */ /* 0x000fea0003800000 */
.L_x_34131:
[----:B------:R-:W-:Y:S01]  /*5820*/  LEA R3, R0, 0x3b800000, 0x17 ;  /* 0x3b80000000037811 */ /* 0x000fe200078eb8ff */
[----:B------:R-:W-:-:S05]  /*5830*/  IMAD.SHL.U32 R0, R2, 0x100000, RZ ;  /* 0x0010000002007824 */ /* 0x000fca00078e00ff */
[----:B------:R-:W-:Y:S02]  /*5840*/  LOP3.LUT R0, R3, R0, R4, 0xfe, !PT ;  /* 0x0000000003007212 */ /* 0x000fe400078efe04 */
.L_x_34130:
[----:B------:R-:W-:Y:S05]  /*5850*/  BSYNC B0 ;  /* 0x0000000000007941 */ /* 0x000fea0003800000 */
.L_x_34129:
[----:B------:R-:W-:-:S04]  /*5860*/  FMUL.FTZ R0, R0, 1 ;  /* 0x3f80000000007820 */ /* 0x000fc80000410000 */
[----:B------:R0:W1:Y:S01]  /*5870*/  F2F.F64.F32 R18, R0 ;  /* 0x0000000000127310 */ /* 0x0000620000201800 */
[----:B------:R-:W-:Y:S05]  /*5880*/  BRA `(.L_x_34114) ;  /* 0x0000049000007947 */ /* 0x000fea0003800000 */
.L_x_34127:
        /* <DEDUP_REMOVED lines=21> */
.L_x_34136:
[----:B------:R-:W-:Y:S05]  /*59e0*/  BSYNC B1 ;  /* 0x0000000000017941 */ /* 0x000fea0003800000 */
.L_x_34135:
[----:B------:R-:W-:Y:S01]  /*59f0*/  LEA R3, R0, 0x37800000, 0x17 ;  /* 0x3780000000037811 */ /* 0x000fe200078eb8ff */
[----:B------:R-:W-:-:S05]  /*5a00*/  IMAD.SHL.U32 R0, R2, 0x200000, RZ ;  /* 0x0020000002007824 */ /* 0x000fca00078e00ff */
[----:B------:R-:W-:Y:S02]  /*5a10*/  LOP3.LUT R0, R3, R0, R4, 0xfe, !PT ;  /* 0x0000000003007212 */ /* 0x000fe400078efe04 */
.L_x_34134:
[----:B------:R-:W-:Y:S05]  /*5a20*/  BSYNC B0 ;  /* 0x0000000000007941 */ /* 0x000fea0003800000 */
.L_x_34133:
[----:B------:R-:W-:-:S04]  /*5a30*/  FMUL.FTZ R0, R0, 1 ;  /* 0x3f80000000007820 */ /* 0x000fc80000410000 */
[----:B------:R0:W1:Y:S01]  /*5a40*/  F2F.F64.F32 R18, R0 ;  /* 0x0000000000127310 */ /* 0x0000620000201800 */
[----:B------:R-:W-:Y:S05]  /*5a50*/  BRA `(.L_x_34114) ;  /* 0x000002c000007947 */ /* 0x000fea0003800000 */
.L_x_34126:
        /* <DEDUP_REMOVED lines=14> */
.L_x_34140:
[----:B------:R-:W-:Y:S05]  /*5b40*/  BSYNC B0 ;  /* 0x0000000000007941 */ /* 0x000fea0003800000 */
.L_x_34139:
[----:B------:R-:W-:-:S04]  /*5b50*/  FMUL.FTZ R0, R0, 1 ;  /* 0x3f80000000007820 */ /* 0x000fc80000410000 */
[----:B------:R0:W1:Y:S01]  /*5b60*/  F2F.F64.F32 R18, R0 ;  /* 0x0000000000127310 */ /* 0x0000620000201800 */
[----:B------:R-:W-:Y:S05]  /*5b70*/  BRA `(.L_x_34114) ;  /* 0x000001a000007947 */ /* 0x000fea0003800000 */
.L_x_34113:
        /* <DEDUP_REMOVED lines=21> */
.L_x_34138:
[----:B------:R-:W2:Y:S02]  /*5cd0*/  LDG.E.64 R18, [R2.64] ;  /* 0x0000002402127981 */ /* 0x000ea4000c1e1b00 */
[----:B--2---:R-:W0:Y:S01]  /*5ce0*/  I2F.F64.U64 R18, R18 ;  /* 0x0000001200127312 */ /* 0x004e220000301800 */
[----:B------:R-:W-:Y:S05]  /*5cf0*/  BRA `(.L_x_34114) ;  /* 0x0000002000007947 */ /* 0x000fea0003800000 */
.L_x_34137:
[----:B------:R-:W2:Y:S02]  /*5d00*/  LDG.E R2, [R2.64] ;  /* 0x0000002402027981 */ /* 0x000ea4000c1e1900 */
[----:B--2---:R0:W1:Y:S02]  /*5d10*/  I2F.F64.U32 R18, R2 ;  /* 0x0000000200127312 */ /* 0x0040640000201800 */
.L_x_34114:
        /* <DEDUP_REMOVED lines=17> */
.L_x_34144:
[----:B------:R-:W2:Y:S02]  /*5e30*/  LDG.E.U8 R2, [R4.64] ;  /* 0x0000002404027981 */ /* 0x000ea4000c1e1100 */
[----:B--2---:R-:W0:Y:S01]  /*5e40*/  I2F.F64.U16 R2, R2 ;  /* 0x0000000200027312 */ /* 0x004e220000101800 */
[----:B------:R-:W-:Y:S05]  /*5e50*/  BRA `(.L_x_34146) ;  /* 0x00000df000007947 */ /* 0x000fea0003800000 */
.L_x_34143:
        /* <DEDUP_REMOVED lines=9> */
.L_x_34148:
[----:B------:R-:W2:Y:S02]  /*5ef0*/  LDG.E R2, [R4.64] ;  /* 0x0000002404027981 */ /* 0x000ea4000c1e1900 */
[----:B--2---:R-:W0:Y:S01]  /*5f00*/  I2F.F64 R2, R2 ;  /* 0x0000000200027312 */ /* 0x004e220000201c00 */
[----:B------:R-:W-:Y:S05]  /*5f10*/  BRA `(.L_x_34146) ;  /* 0x00000d3000007947 */ /* 0x000fea0003800000 */
.L_x_34147:
[----:B------:R-:W2:Y:S02]  /*5f20*/  LDG.E.U16 R2, [R4.64] ;  /* 0x0000002404027981 */ /* 0x000ea4000c1e1500 */
[----:B--2---:R-:W0:Y:S01]  /*5f30*/  I2F.F64.S16 R2, R2 ;  /* 0x0000000200027312 */ /* 0x004e220000101c00 */
[----:B------:R-:W-:Y:S05]  /*5f40*/  BRA `(.L_x_34146) ;  /* 0x00000d0000007947 */ /* 0x000fea0003800000 */
.L_x_34142:
        /* <DEDUP_REMOVED lines=10> */
.L_x_34150:
[----:B------:R-:W2:Y:S02]  /*5ff0*/  LDG.E.U16 R0, [R4.64] ;  /* 0x0000002404007981 */ /* 0x000ea4000c1e1500 */
[----:B--2---:R-:W-:-:S05]  /*6000*/  HADD2.F32 R0, -RZ, R0.H0_H0 ;  /* 0x20000000ff007230 */ /* 0x004fca0000004100 */
[----:B------:R-:W-:-:S04]  /*6010*/  FMUL.FTZ R0, R0, 1 ;  /* 0x3f80000000007820 */ /* 0x000fc80000410000 */
[----:B------:R0:W2:Y:S01]  /*6020*/  F2F.F64.F32 R2, R0 ;  /* 0x0000000000027310 */ /* 0x0000a20000201800 */
[----:B------:R-:W-:Y:S05]  /*6030*/  BRA `(.L_x_34146) ;  /* 0x00000c1000007947 */ /* 0x000fea0003800000 */
.L_x_34149:
        /* <DEDUP_REMOVED lines=10> */
.L_x_34152:
[----:B------:R-:W2:Y:S02]  /*60e0*/  LDG.E.U16 R4, [R4.64] ;  /* 0x0000002404047981 */ /* 0x000ea4000c1e1500 */
[----:B--2---:R-:W-:-:S05]  /*60f0*/  HADD2.F32 R0, -RZ, R4.H0_H0 ;  /* 0x20000004ff007230 */ /* 0x004fca0000004100 */
[----:B------:R-:W-:-:S04]  /*6100*/  FMUL.FTZ R0, R0, 1 ;  /* 0x3f80000000007820 */ /* 0x000fc80000410000 */
[----:B------:R0:W2:Y:S01]  /*6110*/  F2F.F64.F32 R2, R0 ;  /* 0x0000000000027310 */ /* 0x0000a20000201800 */
[----:B------:R-:W-:Y:S05]  /*6120*/  BRA `(.L_x_34146) ;  /* 0x00000b2000007947 */ /* 0x000fea0003800000 */
.L_x_34151:
[----:B------:R0:W5:Y:S01]  /*6130*/  LDG.E.64 R2, [R4.64] ;  /* 0x0000002404027981 */ /* 0x000162000c1e1b00 */
[----:B------:R-:W-:Y:S05]  /*6140*/  BRA `(.L_x_34146) ;  /* 0x00000b0000007947 */ /* 0x000fea0003800000 */
.L_x_34141:
        /* <DEDUP_REMOVED lines=13> */
.L_x_34155:
[----:B------:R0:W5:Y:S01]  /*6220*/  LDG.E.64 R2, [R4.64] ;  /* 0x0000002404027981 */ /* 0x000162000c1e1b00 */
[----:B------:R-:W-:Y:S05]  /*6230*/  BRA `(.L_x_34146) ;  /* 0x00000a1000007947 */ /* 0x000fea0003800000 */
.L_x_34154:
        /* <DEDUP_REMOVED lines=28> */
.L_x_34157:
        /* <DEDUP_REMOVED lines=15> */
.L_x_34156:
[----:B------:R-:W2:Y:S02]  /*64f0*/  LDG.E.U16 R0, [R4.64] ;  /* 0x0000002404007981 */ /* 0x000ea4000c1e1500 */
[----:B--2---:R-:W-:-:S05]  /*6500*/  PRMT R0, RZ, 0x5410, R0 ;  /* 0x00005410ff007816 */ /* 0x004fca0000000000 */
[----:B------:R-:W-:-:S04]  /*6510*/  FMUL.FTZ R0, R0, 1 ;  /* 0x3f80000000007820 */ /* 0x000fc80000410000 */
[----:B------:R0:W2:Y:S01]  /*6520*/  F2F.F64.F32 R2, R0 ;  /* 0x0000000000027310 */ /* 0x0000a20000201800 */
[----:B------:R-:W-:Y:S05]  /*6530*/  BRA `(.L_x_34146) ;  /* 0x0000071000007947 */ /* 0x000fea0003800000 */
.L_x_34153:
        /* <DEDUP_REMOVED lines=11> */
.L_x_34160:
        /* <DEDUP_REMOVED lines=21> */
.L_x_34164:
[----:B------:R-:W-:Y:S05]  /*6740*/  BSYNC B1 ;  /* 0x0000000000017941 */ /* 0x000fea0003800000 */
.L_x_34163:
[----:B------:R-:W-:Y:S01]  /*6750*/  LEA R3, R0, 0x3b800000, 0x17 ;  /* 0x3b80000000037811 */ /* 0x000fe200078eb8ff */
[----:B------:R-:W-:-:S05]  /*6760*/  IMAD.SHL.U32 R0, R2, 0x100000, RZ ;  /* 0x0010000002007824 */ /* 0x000fca00078e00ff */
[----:B------:R-:W-:Y:S02]  /*6770*/  LOP3.LUT R0, R3, R0, R4, 0xfe, !PT ;  /* 0x0000000003007212 */ /* 0x000fe400078efe04 */
.L_x_34162:
[----:B------:R-:W-:Y:S05]  /*6780*/  BSYNC B0 ;  /* 0x0000000000007941 */ /* 0x000fea0003800000 */
.L_x_34161:
[----:B------:R-:W-:-:S04]  /*6790*/  FMUL.FTZ R0, R0, 1 ;  /* 0x3f80000000007820 */ /* 0x000fc80000410000 */
[----:B------:R0:W2:Y:S01]  /*67a0*/  F2F.F64.F32 R2, R0 ;  /* 0x0000000000027310 */ /* 0x0000a20000201800 */
[----:B------:R-:W-:Y:S05]  /*67b0*/  BRA `(.L_x_34146) ;  /* 0x0000049000007947 */ /* 0x000fea0003800000 */
.L_x_34159:
        /* <DEDUP_REMOVED lines=21> */
.L_x_34168:
[----:B------:R-:W-:Y:S05]  /*6910*/  BSYNC B1 ;  /* 0x0000000000017941 */ /* 0x000fea0003800000 */
.L_x_34167:
[----:B------:R-:W-:Y:S01]  /*6920*/  LEA R3, R0, 0x37800000, 0x17 ;  /* 0x3780000000037811 */ /* 0x000fe200078eb8ff */
[----:B------:R-:W-:-:S05]  /*6930*/  IMAD.SHL.U32 R0, R2, 0x200000, RZ ;  /* 0x0020000002007824 */ /* 0x000fca00078e00ff */
[----:B------:R-:W-:Y:S02]  /*6940*/  LOP3.LUT R0, R3, R0, R4, 0xfe, !PT ;  /* 0x0000000003007212 */ /* 0x000fe400078efe04 */
.L_x_34166:
[----:B------:R-:W-:Y:S05]  /*6950*/  BSYNC B0 ;  /* 0x0000000000007941 */ /* 0x000fea0003800000 */
.L_x_34165:
[----:B------:R-:W-:-:S04]  /*6960*/  FMUL.FTZ R0, R0, 1 ;  /* 0x3f80000000007820 */ /* 0x000fc80000410000 */
[----:B------:R0:W2:Y:S01]  /*6970*/  F2F.F64.F32 R2, R0 ;  /* 0x0000000000027310 */ /* 0x0000a20000201800 */
[----:B------:R-:W-:Y:S05]  /*6980*/  BRA `(.L_x_34146) ;  /* 0x000002c000007947 */ /* 0x000fea0003800000 */
.L_x_34158:
        /* <DEDUP_REMOVED lines=14> */
.L_x_34172:
[----:B------:R-:W-:Y:S05]  /*6a70*/  BSYNC B0 ;  /* 0x0000000000007941 */ /* 0x000fea0003800000 */
.L_x_34171:
[----:B------:R-:W-:-:S04]  /*6a80*/  FMUL.FTZ R0, R0, 1 ;  /* 0x3f80000000007820 */ /* 0x000fc80000410000 */
[----:B------:R0:W2:Y:S01]  /*6a90*/  F2F.F64.F32 R2, R0 ;  /* 0x0000000000027310 */ /* 0x0000a20000201800 */
[----:B------:R-:W-:Y:S05]  /*6aa0*/  BRA `(.L_x_34146) ;  /* 0x000001a000007947 */ /* 0x000fea0003800000 */
.L_x_34145:
        /* <DEDUP_REMOVED lines=21> */
.L_x_34170:
[----:B------:R-:W2:Y:S02]  /*6c00*/  LDG.E.64 R2, [R4.64] ;  /* 0x0000002404027981 */ /* 0x000ea4000c1e1b00 */
[----:B--2---:R-:W0:Y:S01]  /*6c10*/  I2F.F64.U64 R2, R2 ;  /* 0x0000000200027312 */ /* 0x004e220000301800 */
[----:B------:R-:W-:Y:S05]  /*6c20*/  BRA `(.L_x_34146) ;  /* 0x0000002000007947 */ /* 0x000fea0003800000 */
.L_x_34169:
[----:B------:R-:W2:Y:S02]  /*6c30*/  LDG.E R2, [R4.64] ;  /* 0x0000002404027981 */ /* 0x000ea4000c1e1900 */
[----:B--2---:R-:W0:Y:S02]  /*6c40*/  I2F.F64.U32 R2, R2 ;  /* 0x0000000200027312 */ /* 0x004e240000201800 */
.L_x_34146:
        /* <DEDUP_REMOVED lines=17> */
.L_x_34176:
[----:B------:R0:W-:Y:S01]  /*6d60*/  STG.E.U8 [R16.64], R2 ;  /* 0x0000000210007986 */ /* 0x0001e2000c101124 */
[----:B------:R-:W-:Y:S05]  /*6d70*/  BRA `(.L_x_34178) ;  /* 0x00000d5000007947 */ /* 0x000fea0003800000 */
.L_x_34175:
        /* <DEDUP_REMOVED lines=9> */
.L_x_34180:
[----:B------:R0:W-:Y:S01]  /*6e10*/  STG.E [R16.64], R2 ;  /* 0x0000000210007986 */ /* 0x0001e2000c101924 */
[----:B------:R-:W-:Y:S05]  /*6e20*/  BRA `(.L_x_34178) ;  /* 0x00000ca000007947 */ /* 0x000fea0003800000 */
.L_x_34179:
[----:B------:R0:W-:Y:S01]  /*6e30*/  STG.E.U16 [R16.64], R2 ;  /* 0x0000000210007986 */ /* 0x0001e2000c101524 */
[----:B------:R-:W-:Y:S05]  /*6e40*/  BRA `(.L_x_34178) ;  /* 0x00000c8000007947 */ /* 0x000fea0003800000 */
.L_x_34174:
        /* <DEDUP_REMOVED lines=9> */
.L_x_34182:
[----:B------:R-:W0:Y:S02]  /*6ee0*/  I2F.U32 R0, R2 ;  /* 0x0000000200007306 */ /* 0x000e240000201000 */
[----:B0-----:R-:W-:-:S05]  /*6ef0*/  F2FP.PACK_AB R0, RZ, R0 ;  /* 0x00000000ff00723e */ /* 0x001fca00000000ff */
[----:B------:R0:W-:Y:S01]  /*6f00*/  STG.E.U16 [R16.64], R0 ;  /* 0x0000000010007986 */ /* 0x0001e2000c101524 */
[----:B------:R-:W-:Y:S05]  /*6f10*/  BRA `(.L_x_34178) ;  /* 0x00000bb000007947 */ /* 0x000fea0003800000 */
.L_x_34181:
        /* <DEDUP_REMOVED lines=10> */
.L_x_34184:
[----:B------:R-:W0:Y:S02]  /*6fc0*/  I2F.U32 R2, R2 ;  /* 0x0000000200027306 */ /* 0x000e240000201000 */
[----:B0-----:R-:W-:-:S04]  /*6fd0*/  F2FP.PACK_AB R3, RZ, R2 ;  /* 0x00000002ff03723e */ /* 0x001fc800000000ff */
[----:B------:R-:W-:-:S05]  /*6fe0*/  PRMT R3, R3, 0x5410, RZ ;  /* 0x0000541003037816 */ /* 0x000fca00000000ff */
[----:B------:R0:W-:Y:S01]  /*6ff0*/  STG.E [R16.64], R3 ;  /* 0x0000000310007986 */ /* 0x0001e2000c101924 */
[----:B------:R-:W-:Y:S05]  /*7000*/  BRA `(.L_x_34178) ;  /* 0x00000ac000007947 */ /* 0x000fea0003800000 */
.L_x_34183:
[----:B------:R-:W0:Y:S02]  /*7010*/  I2F.F64.U32 R2, R2 ;  /* 0x0000000200027312 */ /* 0x000e240000201800 */
[----:B0-----:R0:W-:Y:S01]  /*7020*/  STG.E.64 [R16.64], R2 ;  /* 0x0000000210007986 */ /* 0x0011e2000c101b24 */
[----:B------:R-:W-:Y:S05]  /*7030*/  BRA `(.L_x_34178) ;  /* 0x00000a9000007947 */ /* 0x000fea0003800000 */
.L_x_34173:
        /* <DEDUP_REMOVED lines=10> */
.L_x_34187:
[----:B------:R-:W0:Y:S01]  /*70e0*/  I2F.F64.U32 R4, R2 ;  /* 0x0000000200047312 */ /* 0x000e220000201800 */
[----:B------:R-:W-:-:S05]  /*70f0*/  CS2R R6, SRZ ;  /* 0x0000000000067805 */ /* 0x000fca000001ff00 */
[----:B0-----:R0:W-:Y:S01]  /*7100*/  STG.E.128 [R16.64], R4 ;  /* 0x0000000410007986 */ /* 0x0011e2000c101d24 */
[----:B------:R-:W-:Y:S05]  /*7110*/  BRA `(.L_x_34178) ;  /* 0x000009b000007947 */ /* 0x000fea0003800000 */
.L_x_34186:
        /* <DEDUP_REMOVED lines=21> */
.L_x_34191:
[----:B------:R-:W-:Y:S05]  /*7270*/  BSYNC B0 ;  /* 0x0000000000007941 */ /* 0x000fea0003800000 */
.L_x_34190:
[----:B------:R-:W-:-:S05]  /*7280*/  LOP3.LUT R3, R0, R3, RZ, 0xfc, !PT ;  /* 0x0000000300037212 */ /* 0x000fca00078efcff */
[----:B------:R0:W-:Y:S01]  /*7290*/  STG.E.U8 [R16.64], R3 ;  /* 0x0000000310007986 */ /* 0x0001e2000c101124 */
[----:B------:R-:W-:Y:S05]  /*72a0*/  BRA `(.L_x_34178) ;  /* 0x0000082000007947 */ /* 0x000fea0003800000 */
.L_x_34189:
        /* <DEDUP_REMOVED lines=13> */
.L_x_34193:
[----:B------:R-:W-:Y:S01]  /*7380*/  IMAD.MOV.U32 R0, RZ, RZ, 0x7f ;  /* 0x0000007fff007424 */ /* 0x000fe200078e00ff */
[----:B------:R-:W-:-:S04]  /*7390*/  ISETP.GT.U32.AND P0, PT, R3, 0x7f800000, PT ;  /* 0x7f8000000300780c */ /* 0x000fc80003f04070 */
[----:B------:R-:W-:-:S04]  /*73a0*/  SEL R0, R0, 0x7c, P0 ;  /* 0x0000007c00007807 */ /* 0x000fc80000000000 */
.L_x_34194:
[----:B------:R-:W-:Y:S05]  /*73b0*/  BSYNC B0 ;  /* 0x0000000000007941 */ /* 0x000fea0003800000 */
.L_x_34192:
[----:B------:R-:W-:-:S04]  /*73c0*/  LOP3.LUT R2, R5, 0x80000000, RZ, 0xc0, !PT ;  /* 0x8000000005027812 */ /* 0x000fc800078ec0ff */
[----:B------:R-:W-:-:S04]  /*73d0*/  SHF.R.U32.HI R3, RZ, 0x18, R2 ;  /* 0x00000018ff037819 */ /* 0x000fc80000011602 */
[----:B------:R-:W-:-:S05]  /*73e0*/  LOP3.LUT R3, R0, R3, RZ, 0xfc, !PT ;  /* 0x0000000300037212 */ /* 0x000fca00078efcff */
[----:B------:R0:W-:Y:S01]  /*73f0*/  STG.E.U8 [R16.64], R3 ;  /* 0x0000000310007986 */ /* 0x0001e2000c101124 */
[----:B------:R-:W-:Y:S05]  /*7400*/  BRA `(.L_x_34178) ;  /* 0x000006c000007947 */ /* 0x000fea0003800000 */
.L_x_34188:
[----:B------:R-:W0:Y:S02]  /*7410*/  I2F.U32 R0, R2 ;  /* 0x0000000200007306 */ /* 0x000e240000201000 */
[----:B0-----:R-:W-:-:S05]  /*7420*/  F2FP.BF16.PACK_AB R0, RZ, R0 ;  /* 0x00000000ff00723e */ /* 0x001fca00000010ff */
[----:B------:R0:W-:Y:S01]  /*7430*/  STG.E.U16 [R16.64], R0 ;  /* 0x0000000010007986 */ /* 0x0001e2000c101524 */
[----:B------:R-:W-:Y:S05]  /*7440*/  BRA `(.L_x_34178) ;  /* 0x0000068000007947 */ /* 0x000fea0003800000 */
.L_x_34185:
        /* <DEDUP_REMOVED lines=10> */
.L_x_34197:
        /* <DEDUP_REMOVED lines=17> */
.L_x_34200:
[----:B------:R-:W-:-:S04]  /*7600*/  LOP3.LUT R2, R5, 0x80000000, RZ, 0xc0, !PT ;  /* 0x8000000005027812 */ /* 0x000fc800078ec0ff */
[----:B------:R-:W-:-:S04]  /*7610*/  SHF.R.U32.HI R3, RZ, 0x18, R2 ;  /* 0x00000018ff037819 */ /* 0x000fc80000011602 */
[----:B------:R-:W-:-:S04]  /*7620*/  LOP3.LUT R0, R0, R3, RZ, 0xfc, !PT ;  /* 0x0000000300007212 */ /* 0x000fc800078efcff */
[----:B------:R-:W-:Y:S02]  /*7630*/  PRMT R8, R0, 0x7610, R8 ;  /* 0x0000761000087816 */ /* 0x000fe40000000008 */
.L_x_34199:
[----:B------:R-:W-:Y:S05]  /*7640*/  BSYNC B0 ;  /* 0x0000000000007941 */ /* 0x000fea0003800000 */
.L_x_34198:
[----:B------:R0:W-:Y:S01]  /*7650*/  STG.E.U8 [R16.64], R8 ;  /* 0x0000000810007986 */ /* 0x0001e2000c101124 */
[----:B------:R-:W-:Y:S05]  /*7660*/  BRA `(.L_x_34178) ;  /* 0x0000046000007947 */ /* 0x000fea0003800000 */
.L_x_34196:
        /* <DEDUP_REMOVED lines=17> */
.L_x_34203:
[----:B------:R-:W-:-:S04]  /*7780*/  LOP3.LUT R2, R5, 0x80000000, RZ, 0xc0, !PT ;  /* 0x8000000005027812 */ /* 0x000fc800078ec0ff */
[----:B------:R-:W-:-:S04]  /*7790*/  SHF.R.U32.HI R3, RZ, 0x18, R2 ;  /* 0x00000018ff037819 */ /* 0x000fc80000011602 */
[----:B------:R-:W-:-:S04]  /*77a0*/  LOP3.LUT R0, R0, R3, RZ, 0xfc, !PT ;  /* 0x0000000300007212 */ /* 0x000fc800078efcff */
[----:B------:R-:W-:Y:S02]  /*77b0*/  PRMT R8, R0, 0x7610, R8 ;  /* 0x0000761000087816 */ /* 0x000fe40000000008 */
.L_x_34202:
[----:B------:R-:W-:Y:S05]  /*77c0*/  BSYNC B0 ;  /* 0x0000000000007941 */ /* 0x000fea0003800000 */
.L_x_34201:
[----:B------:R0:W-:Y:S01]  /*77d0*/  STG.E.U8 [R16.64], R8 ;  /* 0x0000000810007986 */ /* 0x0001e2000c101124 */
[----:B------:R-:W-:Y:S05]  /*77e0*/  BRA `(.L_x_34178) ;  /* 0x000002e000007947 */ /* 0x000fea0003800000 */
.L_x_34195:
        /* <DEDUP_REMOVED lines=22> */
.L_x_34177:
        /* <DEDUP_REMOVED lines=20> */
.L_x_34205:
[----:B------:R-:W-:-:S05]  /*7a90*/  IMAD.MOV.U32 R3, RZ, RZ, RZ ;  /* 0x000000ffff037224 */ /* 0x000fca00078e00ff */
[----:B------:R0:W-:Y:S01]  /*7aa0*/  STG.E.64 [R16.64], R2 ;  /* 0x0000000210007986 */ /* 0x0001e2000c101b24 */
[----:B------:R-:W-:Y:S05]  /*7ab0*/  BRA `(.L_x_34178) ;  /* 0x0000001000007947 */ /* 0x000fea0003800000 */
.L_x_34204:
[----:B------:R0:W-:Y:S02]  /*7ac0*/  STG.E [R16.64], R2 ;  /* 0x0000000210007986 */ /* 0x0001e4000c101924 */
.L_x_34178:
        /* <DEDUP_REMOVED lines=258> */
.L_x_34206:
        /* <DEDUP_REMOVED lines=19> */
.L_x_34210:
[----:B------:R-:W2:Y:S02]  /*8c20*/  LDG.E.U8 R2, [R2.64] ;  /* 0x0000002402027981 */ /* 0x000ea4000c1e1100 */
[----:B--2---:R0:W1:Y:S01]  /*8c30*/  I2F.F64.U16 R18, R2 ;  /* 0x0000000200127312 */ /* 0x0040620000101800 */
[----:B------:R-:W-:Y:S05]  /*8c40*/  BRA `(.L_x_34212) ;  /* 0x00000df000007947 */ /* 0x000fea0003800000 */
.L_x_34209:
        /* <DEDUP_REMOVED lines=9> */
.L_x_34214:
[----:B------:R-:W2:Y:S02]  /*8ce0*/  LDG.E R2, [R2.64] ;  /* 0x0000002402027981 */ /* 0x000ea4000c1e1900 */
[----:B--2---:R0:W1:Y:S01]  /*8cf0*/  I2F.F64 R18, R2 ;  /* 0x0000000200127312 */ /* 0x0040620000201c00 */
[----:B------:R-:W-:Y:S05]  /*8d00*/  BRA `(.L_x_34212) ;  /* 0x00000d3000007947 */ /* 0x000fea0003800000 */
.L_x_34213:
[----:B------:R-:W2:Y:S02]  /*8d10*/  LDG.E.U16 R2, [R2.64] ;  /* 0x0000002402027981 */ /* 0x000ea4000c1e1500 */
[----:B--2---:R0:W1:Y:S01]  /*8d20*/  I2F.F64.S16 R18, R2 ;  /* 0x0000000200127312 */ /* 0x0040620000101c00 */
[----:B------:R-:W-:Y:S05]  /*8d30*/  BRA `(.L_x_34212) ;  /* 0x00000d0000007947 */ /* 0x000fea0003800000 */
.L_x_34208:
        /* <DEDUP_REMOVED lines=10> */
.L_x_34216:
[----:B------:R-:W2:Y:S02]  /*8de0*/  LDG.E.U16 R0, [R2.64] ;  /* 0x0000002402007981 */ /* 0x000ea4000c1e1500 */
[----:B--2---:R-:W-:-:S05]  /*8df0*/  HADD2.F32 R0, -RZ, R0.H0_H0 ;  /* 0x20000000ff007230 */ /* 0x004fca0000004100 */
[----:B------:R-:W-:-:S04]  /*8e00*/  FMUL.FTZ R0, R0, 1 ;  /* 0x3f80000000007820 */ /* 0x000fc80000410000 */
[----:B------:R0:W1:Y:S01]  /*8e10*/  F2F.F64.F32 R18, R0 ;  /* 0x0000000000127310 */ /* 0x0000620000201800 */
[----:B------:R-:W-:Y:S05]  /*8e20*/  BRA `(.L_x_34212) ;  /* 0x00000c1000007947 */ /* 0x000fea0003800000 */
.L_x_34215:
        /* <DEDUP_REMOVED lines=10> */
.L_x_34218:
[----:B------:R-:W2:Y:S02]  /*8ed0*/  LDG.E.U16 R2, [R2.64] ;  /* 0x0000002402027981 */ /* 0x000ea4000c1e1500 */
[----:B--2---:R-:W-:-:S05]  /*8ee0*/  HADD2.F32 R0, -RZ, R2.H0_H0 ;  /* 0x20000002ff007230 */ /* 0x004fca0000004100 */
[----:B------:R-:W-:-:S04]  /*8ef0*/  FMUL.FTZ R0, R0, 1 ;  /* 0x3f80000000007820 */ /* 0x000fc80000410000 */
[----:B------:R0:W1:Y:S01]  /*8f00*/  F2F.F64.F32 R18, R0 ;  /* 0x0000000000127310 */ /* 0x0000620000201800 */
[----:B------:R-:W-:Y:S05]  /*8f10*/  BRA `(.L_x_34212) ;  /* 0x00000b2000007947 */ /* 0x000fea0003800000 */
.L_x_34217:
[----:B------:R0:W5:Y:S01]  /*8f20*/  LDG.E.64 R18, [R2.64] ;  /* 0x0000002402127981 */ /* 0x000162000c1e1b00 */
[----:B------:R-:W-:Y:S05]  /*8f30*/  BRA `(.L_x_34212) ;  /* 0x00000b0000007947 */ /* 0x000fea0003800000 */
.L_x_34207:
        /* <DEDUP_REMOVED lines=13> */
.L_x_34221:
[----:B------:R0:W5:Y:S01]  /*9010*/  LDG.E.64 R18, [R2.64] ;  /* 0x0000002402127981 */ /* 0x000162000c1e1b00 */
[----:B------:R-:W-:Y:S05]  /*9020*/  BRA `(.L_x_34212) ;  /* 0x00000a1000007947 */ /* 0x000fea0003800000 */
.L_x_34220:
        /* <DEDUP_REMOVED lines=28> */
.L_x_34223:
        /* <DEDUP_REMOVED lines=15> */
.L_x_34222:
[----:B------:R-:W2:Y:S02]  /*92e0*/  LDG.E.U16 R0, [R2.64] ;  /* 0x0000002402007981 */ /* 0x000ea4000c1e1500 */
[----:B--2---:R-:W-:-:S05]  /*92f0*/  PRMT R0, RZ, 0x5410, R0 ;  /* 0x00005410ff007816 */ /* 0x004fca0000000000 */
[----:B------:R-:W-:-:S04]  /*9300*/  FMUL.FTZ R0, R0, 1 ;  /* 0x3f80000000007820 */ /* 0x000fc80000410000 */
[----:B------:R0:W1:Y:S01]  /*9310*/  F2F.F64.F32 R18, R0 ;  /* 0x0000000000127310 */ /* 0x0000620000201800 */
[----:B------:R-:W-:Y:S05]  /*9320*/  BRA `(.L_x_34212) ;  /* 0x0000071000007947 */ /* 0x000fea0003800000 */
.L_x_34219:
        /* <DEDUP_REMOVED lines=11> */
.L_x_34226:
        /* <DEDUP_REMOVED lines=21> */
.L_x_34230:
[----:B------:R-:W-:Y:S05]  /*9530*/  BSYNC B1 ;  /* 0x0000000000017941 */ /* 0x000fea0003800000 */
.L_x_34229:
[----:B------:R-:W-:Y:S01]  /*9540*/  LEA R3, R0, 0x3b800000, 0x17 ;  /* 0x3b80000000037811 */ /* 0x000fe200078eb8ff */
[----:B------:R-:W-:-:S05]  /*9550*/  IMAD.SHL.U32 R0, R2, 0x100000, RZ ;  /* 0x0010000002007824 */ /* 0x000fca00078e00ff */
[----:B------:R-:W-:Y:S02]  /*9560*/  LOP3.LUT R0, R3, R0, R4, 0xfe, !PT ;  /* 0x0000000003007212 */ /* 0x000fe400078efe04 */
.L_x_34228:
[----:B------:R-:W-:Y:S05]  /*9570*/  BSYNC B0 ;  /* 0x0000000000007941 */ /* 0x000fea0003800000 */
.L_x_34227:
[----:B------:R-:W-:-:S04]  /*9580*/  FMUL.FTZ R0, R0, 1 ;  /* 0x3f80000000007820 */ /* 0x000fc80000410000 */
[----:B------:R0:W1:Y:S01]  /*9590*/  F2F.F64.F32 R18, R0 ;  /* 0x0000000000127310 */ /* 0x0000620000201800 */
[----:B------:R-:W-:Y:S05]  /*95a0*/  BRA `(.L_x_34212) ;  /* 0x0000049000007947 */ /* 0x000fea0003800000 */
.L_x_34225:
        /* <DEDUP_REMOVED lines=21> */
.L_x_34234:
[----:B------:R-:W-:Y:S05]  /*9700*/  BSYNC B1 ;  /* 0x0000000000017941 */ /* 0x000fea0003800000 */
.L_x_34233:
[----:B------:R-:W-:Y:S01]  /*9710*/  LEA R3, R0, 0x37800000, 0x17 ;  /* 0x3780000000037811 */ /* 0x000fe200078eb8ff */
[----:B------:R-:W-:-:S05]  /*9720*/  IMAD.SHL.U32 R0, R2, 0x200000, RZ ;  /* 0x0020000002007824 */ /* 0x000fca00078e00ff */
[----:B------:R-:W-:Y:S02]  /*9730*/  LOP3.LUT R0, R3, R0, R4, 0xfe, !PT ;  /* 0x0000000003007212 */ /* 0x000fe400078efe04 */
.L_x_34232:
[----:B------:R-:W-:Y:S05]  /*9740*/  BSYNC B0 ;  /* 0x0000000000007941 */ /* 0x000fea0003800000 */
.L_x_34231:
[----:B------:R-:W-:-:S04]  /*9750*/  FMUL.FTZ R0, R0, 1 ;  /* 0x3f80000000007820 */ /* 0x000fc80000410000 */
[----:B------:R0:W1:Y:S01]  /*9760*/  F2F.F64.F32 R18, R0 ;  /* 0x0000000000127310 */ /* 0x0000620000201800 */
[----:B------:R-:W-:Y:S05]  /*9770*/  BRA `(.L_x_34212) ;  /* 0x000002c000007947 */ /* 0x000fea0003800000 */
.L_x_34224:
        /* <DEDUP_REMOVED lines=14> */
.L_x_34238:
[----:B------:R-:W-:Y:S05]  /*9860*/  BSYNC B0 ;  /* 0x0000000000007941 */ /* 0x000fea0003800000 */
.L_x_34237:
[----:B------:R-:W-:-:S04]  /*9870*/  FMUL.FTZ R0, R0, 1 ;  /* 0x3f80000000007820 */ /* 0x000fc80000410000 */
[----:B------:R0:W1:Y:S01]  /*9880*/  F2F.F64.F32 R18, R0 ;  /* 0x0000000000127310 */ /* 0x0000620000201800 */
[----:B------:R-:W-:Y:S05]  /*9890*/  BRA `(.L_x_34212) ;  /* 0x000001a000007947 */ /* 0x000fea0003800000 */
.L_x_34211:
        /* <DEDUP_REMOVED lines=21> */
.L_x_34236:
[----:B------:R-:W2:Y:S02]  /*99f0*/  LDG.E.64 R18, [R2.64] ;  /* 0x0000002402127981 */ /* 0x000ea4000c1e1b00 */
[----:B--2---:R-:W0:Y:S01]  /*9a00*/  I2F.F64.U64 R18, R18 ;  /* 0x0000001200127312 */ /* 0x004e220000301800 */
[----:B------:R-:W-:Y:S05]  /*9a10*/  BRA `(.L_x_34212) ;  /* 0x0000002000007947 */ /* 0x000fea0003800000 */
.L_x_34235:
[----:B------:R-:W2:Y:S02]  /*9a20*/  LDG.E R2, [R2.64] ;  /* 0x0000002402027981 */ /* 0x000ea4000c1e1900 */
[----:B--2---:R0:W1:Y:S02]  /*9a30*/  I2F.F64.U32 R18, R2 ;  /* 0x0000000200127312 */ /* 0x0040640000201800 */
.L_x_34212:
        /* <DEDUP_REMOVED lines=17> */
.L_x_34242:
[----:B------:R-:W2:Y:S02]  /*9b50*/  LDG.E.U8 R2, [R4.64] ;  /* 0x0000002404027981 */ /* 0x000ea4000c1e1100 */
[----:B--2---:R-:W0:Y:S01]  /*9b60*/  I2F.F64.U16 R2, R2 ;  /* 0x0000000200027312 */ /* 0x004e220000101800 */
[----:B------:R-:W-:Y:S05]  /*9b70*/  BRA `(.L_x_34244) ;  /* 0x00000df000007947 */ /* 0x000fea0003800000 */
.L_x_34241:
        /* <DEDUP_REMOVED lines=9> */
.L_x_34246:
[----:B------:R-:W2:Y:S02]  /*9c10*/  LDG.E R2, [R4.64] ;  /* 0x0000002404027981 */ /* 0x000ea4000c1e1900 */
[----:B--2---:R-:W0:Y:S01]  /*9c20*/  I2F.F64 R2, R2 ;  /* 0x0000000200027312 */ /* 0x004e220000201c00 */
[----:B------:R-:W-:Y:S05]  /*9c30*/  BRA `(.L_x_34244) ;  /* 0x00000d3000007947 */ /* 0x000fea0003800000 */
.L_x_34245:
[----:B------:R-:W2:Y:S02]  /*9c40*/  LDG.E.U16 R2, [R4.64] ;  /* 0x0000002404027981 */ /* 0x000ea4000c1e1500 */
[----:B--2---:R-:W0:Y:S01]  /*9c50*/  I2F.F64.S16 R2, R2 ;  /* 0x0000000200027312 */ /* 0x004e220000101c00 */
[----:B------:R-:W-:Y:S05]  /*9c60*/  BRA `(.L_x_34244) ;  /* 0x00000d0000007947 */ /* 0x000fea0003800000 */
.L_x_34240:
        /* <DEDUP_REMOVED lines=10> */
.L_x_34248:
[----:B------:R-:W2:Y:S02]  /*9d10*/  LDG.E.U16 R0, [R4.64] ;  /* 0x0000002404007981 */ /* 0x000ea4000c1e1500 */
[----:B--2---:R-:W-:-:S05]  /*9d20*/  HADD2.F32 R0, -RZ, R0.H0_H0 ;  /* 0x20000000ff007230 */ /* 0x004fca0000004100 */
[----:B------:R-:W-:-:S04]  /*9d30*/  FMUL.FTZ R0, R0, 1 ;  /* 0x3f80000000007820 */ /* 0x000fc80000410000 */
[----:B------:R0:W2:Y:S01]  /*9d40*/  F2F.F64.F32 R2, R0 ;  /* 0x0000000000027310 */ /* 0x0000a20000201800 */
[----:B------:R-:W-:Y:S05]  /*9d50*/  BRA `(.L_x_34244) ;  /* 0x00000c1000007947 */ /* 0x000fea0003800000 */
.L_x_34247:
        /* <DEDUP_REMOVED lines=10> */
.L_x_34250:
[----:B------:R-:W2:Y:S02]  /*9e00*/  LDG.E.U16 R4, [R4.64] ;  /* 0x0000002404047981 */ /* 0x000ea4000c1e1500 */
[----:B--2---:R-:W-:-:S05]  /*9e10*/  HADD2.F32 R0, -RZ, R4.H0_H0 ;  /* 0x20000004ff007230 */ /* 0x004fca0000004100 */
[----:B------:R-:W-:-:S04]  /*9e20*/  FMUL.FTZ R0, R0, 1 ;  /* 0x3f80000000007820 */ /* 0x000fc80000410000 */
[----:B------:R0:W2:Y:S01]  /*9e30*/  F2F.F64.F32 R2, R0 ;  /* 0x0000000000027310 */ /* 0x0000a20000201800 */
[----:B------:R-:W-:Y:S05]  /*9e40*/  BRA `(.L_x_34244) ;  /* 0x00000b2000007947 */ /* 0x000fea0003800000 */
.L_x_34249:
[----:B------:R0:W5:Y:S01]  /*9e50*/  LDG.E.64 R2, [R4.64] ;  /* 0x0000002404027981 */ /* 0x000162000c1e1b00 */
[----:B------:R-:W-:Y:S05]  /*9e60*/  BRA `(.L_x_34244) ;  /* 0x00000b0000007947 */ /* 0x000fea0003800000 */
.L_x_34239:
        /* <DEDUP_REMOVED lines=13> */
.L_x_34253:
[----:B------:R0:W5:Y:S01]  /*9f40*/  LDG.E.64 R2, [R4.64] ;  /* 0x0000002404027981 */ /* 0x000162000c1e1b00 */
[----:B------:R-:W-:Y:S05]  /*9f50*/  BRA `(.L_x_34244) ;  /* 0x00000a1000007947 */ /* 0x000fea0003800000 */
.L_x_34252:
        /* <DEDUP_REMOVED lines=28> */
.L_x_34255:
        /* <DEDUP_REMOVED lines=15> */
.L_x_34254:
[----:B------:R-:W2:Y:S02]  /*a210*/  LDG.E.U16 R0, [R4.64] ;  /* 0x0000002404007981 */ /* 0x000ea4000c1e1500 */
[----:B--2---:R-:W-:-:S05]  /*a220*/  PRMT R0, RZ, 0x5410, R0 ;  /* 0x00005410ff007816 */ /* 0x004fca0000000000 */
[----:B------:R-:W-:-:S04]  /*a230*/  FMUL.FTZ R0, R0, 1 ;  /* 0x3f80000000007820 */ /* 0x000fc80000410000 */
[----:B------:R0:W2:Y:S01]  /*a240*/  F2F.F64.F32 R2, R0 ;  /* 0x0000000000027310 */ /* 0x0000a20000201800 */
[----:B------:R-:W-:Y:S05]  /*a250*/  BRA `(.L_x_34244) ;  /* 0x0000071000007947 */ /* 0x000fea0003800000 */
.L_x_34251:
        /* <DEDUP_REMOVED lines=11> */
.L_x_34258:
        /* <DEDUP_REMOVED lines=21> */
.L_x_34262:
[----:B------:R-:W-:Y:S05]  /*a460*/  BSYNC B1 ;  /* 0x0000000000017941 */ /* 0x000fea0003800000 */
.L_x_34261:
[----:B------:R-:W-:Y:S01]  /*a470*/  LEA R3, R0, 0x3b800000, 0x17 ;  /* 0x3b80000000037811 */ /* 0x000fe200078eb8ff */
[----:B------:R-:W-:-:S05]  /*a480*/  IMAD.SHL.U32 R0, R2, 0x100000, RZ ;  /* 0x0010000002007824 */ /* 0x000fca00078e00ff */
[----:B------:R-:W-:Y:S02]  /*a490*/  LOP3.LUT R0, R3, R0, R4, 0xfe, !PT ;  /* 0x0000000003007212 */ /* 0x000fe400078efe04 */
.L_x_34260:
[----:B------:R-:W-:Y:S05]  /*a4a0*/  BSYNC B0 ;  /* 0x0000000000007941 */ /* 0x000fea0003800000 */
.L_x_34259:
[----:B------:R-:W-:-:S04]  /*a4b0*/  FMUL.FTZ R0, R0, 1 ;  /* 0x3f80000000007820 */ /* 0x000fc80000410000 */
[----:B------:R0:W2:Y:S01]  /*a4c0*/  F2F.F64.F32 R2, R0 ;  /* 0x0000000000027310 */ /* 0x0000a20000201800 */
[----:B------:R-:W-:Y:S05]  /*a4d0*/  BRA `(.L_x_34244) ;  /* 0x0000049000007947 */ /* 0x000fea0003800000 */
.L_x_34257:
        /* <DEDUP_REMOVED lines=21> */
.L_x_34266:
[----:B------:R-:W-:Y:S05]  /*a630*/  BSYNC B1 ;  /* 0x0000000000017941 */ /* 0x000fea0003800000 */
.L_x_34265:
[----:B------:R-:W-:Y:S01]  /*a640*/  LEA R3, R0, 0x37800000, 0x17 ;  /* 0x3780000000037811 */ /* 0x000fe200078eb8ff */
[----:B------:R-:W-:-:S05]  /*a650*/  IMAD.SHL.U32 R0, R2, 0x200000, RZ ;  /* 0x0020000002007824 */ /* 0x000fca00078e00ff */
[----:B------:R-:W-:Y:S02]  /*a660*/  LOP3.LUT R0, R3, R0, R4, 0xfe, !PT ;  /* 0x0000000003007212 */ /* 0x000fe400078efe04 */
.L_x_34264:
[----:B------:R-:W-:Y:S05]  /*a670*/  BSYNC B0 ;  /* 0x0000000000007941 */ /* 0x000fea0003800000 */
.L_x_34263:
[----:B------:R-:W-:-:S04]  /*a680*/  FMUL.FTZ R0, R0, 1 ;  /* 0x3f80000000007820 */ /* 0x000fc80000410000 */
[----:B------:R0:W2:Y:S01]  /*a690*/  F2F.F64.F32 R2, R0 ;  /* 0x0000000000027310 */ /* 0x0000a20000201800 */
[----:B------:R-:W-:Y:S05]  /*a6a0*/  BRA `(.L_x_34244) ;  /* 0x000002c000007947 */ /* 0x000fea0003800000 */
.L_x_34256:
        /* <DEDUP_REMOVED lines=14> */
.L_x_34270:
[----:B------:R-:W-:Y:S05]  /*a790*/  BSYNC B0 ;  /* 0x0000000000007941 */ /* 0x000fea0003800000 */
.L_x_34269:
[----:B------:R-:W-:-:S04]  /*a7a0*/  FMUL.FTZ R0, R0, 1 ;  /* 0x3f80000000007820 */ /* 0x000fc80000410000 */
[----:B------:R0:W2:Y:S01]  /*a7b0*/  F2F.F64.F32 R2, R0 ;  /* 0x0000000000027310 */ /* 0x0000a20000201800 */
[----:B------:R-:W-:Y:S05]  /*a7c0*/  BRA `(.L_x_34244) ;  /* 0x000001a000007947 */ /* 0x000fea0003800000 */
.L_x_34243:
        /* <DEDUP_REMOVED lines=21> */
.L_x_34268:
[----:B------:R-:W2:Y:S02]  /*a920*/  LDG.E.64 R2, [R4.64] ;  /* 0x0000002404027981 */ /* 0x000ea4000c1e1b00 */
[----:B--2---:R-:W0:Y:S01]  /*a930*/  I2F.F64.U64 R2, R2 ;  /* 0x0000000200027312 */ /* 0x004e220000301800 */
[----:B------:R-:W-:Y:S05]  /*a940*/  BRA `(.L_x_34244) ;  /* 0x0000002000007947 */ /* 0x000fea0003800000 */
.L_x_34267:
[----:B------:R-:W2:Y:S02]  /*a950*/  LDG.E R2, [R4.64] ;  /* 0x0000002404027981 */ /* 0x000ea4000c1e1900 */
[----:B--2---:R-:W0:Y:S02]  /*a960*/  I2F.F64.U32 R2, R2 ;  /* 0x0000000200027312 */ /* 0x004e240000201800 */
.L_x_34244:
        /* <DEDUP_REMOVED lines=17> */
.L_x_34274:
[----:B------:R0:W-:Y:S01]  /*aa80*/  STG.E.U8 [R16.64], R2 ;  /* 0x0000000210007986 */ /* 0x0001e2000c101124 */
[----:B------:R-:W-:Y:S05]  /*aa90*/  BRA `(.L_x_34276) ;  /* 0x00000d5000007947 */ /* 0x000fea0003800000 */
.L_x_34273:
        /* <DEDUP_REMOVED lines=9> */
.L_x_34278:
[----:B------:R0:W-:Y:S01]  /*ab30*/  STG.E [R16.64], R2 ;  /* 0x0000000210007986 */ /* 0x0001e2000c101924 */
[----:B------:R-:W-:Y:S05]  /*ab40*/  BRA `(.L_x_34276) ;  /* 0x00000ca000007947 */ /* 0x000fea0003800000 */
.L_x_34277:
[----:B------:R0:W-:Y:S01]  /*ab50*/  STG.E.U16 [R16.64], R2 ;  /* 0x0000000210007986 */ /* 0x0001e2000c101524 */
[----:B------:R-:W-:Y:S05]  /*ab60*/  BRA `(.L_x_34276) ;  /* 0x00000c8000007947 */ /* 0x000fea0003800000 */
.L_x_34272:
        /* <DEDUP_REMOVED lines=9> */
.L_x_34280:
[----:B------:R-:W0:Y:S02]  /*ac00*/  I2F.U32 R0, R2 ;  /* 0x0000000200007306 */ /* 0x000e240000201000 */
[----:B0-----:R-:W-:-:S05]  /*ac10*/  F2FP.PACK_AB R0, RZ, R0 ;  /* 0x00000000ff00723e */ /* 0x001fca00000000ff */
[----:B------:R0:W-:Y:S01]  /*ac20*/  STG.E.U16 [R16.64], R0 ;  /* 0x0000000010007986 */ /* 0x0001e2000c101524 */
[----:B------:R-:W-:Y:S05]  /*ac30*/  BRA `(.L_x_34276) ;  /* 0x00000bb000007947 */ /* 0x000fea0003800000 */
.L_x_34279:
        /* <DEDUP_REMOVED lines=10> */
.L_x_34282:
[----:B------:R-:W0:Y:S02]  /*ace0*/  I2F.U32 R2, R2 ;  /* 0x0000000200027306 */ /* 0x000e240000201000 */
[----:B0-----:R-:W-:-:S04]  /*acf0*/  F2FP.PACK_AB R3, RZ, R2 ;  /* 0x00000002ff03723e */ /* 0x001fc800000000ff */
[----:B------:R-:W-:-:S05]  /*ad00*/  PRMT R3, R3, 0x5410, RZ ;  /* 0x0000541003037816 */ /* 0x000fca00000000ff */
[----:B------:R0:W-:Y:S01]  /*ad10*/  STG.E [R16.64], R3 ;  /* 0x0000000310007986 */ /* 0x0001e2000c101924 */
[----:B------:R-:W-:Y:S05]  /*ad20*/  BRA `(.L_x_34276) ;  /* 0x00000ac000007947 */ /* 0x000fea0003800000 */
.L_x_34281:
[----:B------:R-:W0:Y:S02]  /*ad30*/  I2F.F64.U32 R2, R2 ;  /* 0x0000000200027312 */ /* 0x000e240000201800 */
[----:B0-----:R0:W-:Y:S01]  /*ad40*/  STG.E.64 [R16.64], R2 ;  /* 0x0000000210007986 */ /* 0x0011e2000c101b24 */
[----:B------:R-:W-:Y:S05]  /*ad50*/  BRA `(.L_x_34276) ;  /* 0x00000a9000007947 */ /* 0x000fea0003800000 */
.L_x_34271:
        /* <DEDUP_REMOVED lines=10> */
.L_x_34285:
[----:B------:R-:W0:Y:S01]  /*ae00*/  I2F.F64.U32 R4, R2 ;  /* 0x0000000200047312 */ /* 0x000e220000201800 */
[----:B------:R-:W-:-:S05]  /*ae10*/  CS2R R6, SRZ ;  /* 0x0000000000067805 */ /* 0x000fca000001ff00 */
[----:B0-----:R0:W-:Y:S01]  /*ae20*/  STG.E.128 [R16.64], R4 ;  /* 0x0000000410007986 */ /* 0x0011e2000c101d24 */
[----:B------:R-:W-:Y:S05]  /*ae30*/  BRA `(.L_x_34276) ;  /* 0x000009b000007947 */ /* 0x000fea0003800000 */
.L_x_34284:
        /* <DEDUP_REMOVED lines=21> */
.L_x_34289:
[----:B------:R-:W-:Y:S05]  /*af90*/  BSYNC B0 ;  /* 0x0000000000007941 */ /* 0x000fea0003800000 */
.L_x_34288:
[----:B------:R-:W-:-:S05]  /*afa0*/  LOP3.LUT R3, R0, R3, RZ, 0xfc, !PT ;  /* 0x0000000300037212 */ /* 0x000fca00078efcff */
[----:B------:R0:W-:Y:S01]  /*afb0*/  STG.E.U8 [R16.64], R3 ;  /* 0x0000000310007986 */ /* 0x0001e2000c101124 */
[----:B------:R-:W-:Y:S05]  /*afc0*/  BRA `(.L_x_34276) ;  /* 0x0000082000007947 */ /* 0x000fea0003800000 */
.L_x_34287:
        /* <DEDUP_REMOVED lines=13> */
.L_x_34291:
[----:B------:R-:W-:Y:S01]  /*b0a0*/  IMAD.MOV.U32 R0, RZ, RZ, 0x7f ;  /* 0x0000007fff007424 */ /* 0x000fe200078e00ff */
[----:B------:R-:W-:-:S04]  /*b0b0*/  ISETP.GT.U32.AND P0, PT, R3, 0x7f800000, PT ;  /* 0x7f8000000300780c */ /* 0x000fc80003f04070 */
[----:B------:R-:W-:-:S04]  /*b0c0*/  SEL R0, R0, 0x7c, P0 ;  /* 0x0000007c00007807 */ /* 0x000fc80000000000 */
.L_x_34292:
[----:B------:R-:W-:Y:S05]  /*b0d0*/  BSYNC B0 ;  /* 0x0000000000007941 */ /* 0x000fea0003800000 */
.L_x_34290:
[----:B------:R-:W-:-:S04]  /*b0e0*/  LOP3.LUT R2, R5, 0x80000000, RZ, 0xc0, !PT ;  /* 0x8000000005027812 */ /* 0x000fc800078ec0ff */
[----:B------:R-:W-:-:S04]  /*b0f0*/  SHF.R.U32.HI R3, RZ, 0x18, R2 ;  /* 0x00000018ff037819 */ /* 0x000fc80000011602 */
[----:B------:R-:W-:-:S05]  /*b100*/  LOP3.LUT R3, R0, R3, RZ, 0xfc, !PT ;  /* 0x0000000300037212 */ /* 0x000fca00078efcff */
[----:B------:R0:W-:Y:S01]  /*b110*/  STG.E.U8 [R16.64], R3 ;  /* 0x0000000310007986 */ /* 0x0001e2000c101124 */
[----:B------:R-:W-:Y:S05]  /*b120*/  BRA `(.L_x_34276) ;  /* 0x000006c000007947 */ /* 0x000fea0003800000 */
.L_x_34286:
[----:B------:R-:W0:Y:S02]  /*b130*/  I2F.U32 R0, R2 ;  /* 0x0000000200007306 */ /* 0x000e240000201000 */
[----:B0-----:R-:W-:-:S05]  /*b140*/  F2FP.BF16.PACK_AB R0, RZ, R0 ;  /* 0x00000000ff00723e */ /* 0x001fca00000010ff */
[----:B------:R0:W-:Y:S01]  /*b150*/  STG.E.U16 [R16.64], R0 ;  /* 0x0000000010007986 */ /* 0x0001e2000c101524 */
[----:B------:R-:W-:Y:S05]  /*b160*/  BRA `(.L_x_34276) ;  /* 0x0000068000007947 */ /* 0x000fea0003800000 */
.L_x_34283:
        /* <DEDUP_REMOVED lines=10> */
.L_x_34295:
        /* <DEDUP_REMOVED lines=17> */
.L_x_34298:
[----:B------:R-:W-:-:S04]  /*b320*/  LOP3.LUT R2, R5, 0x80000000, RZ, 0xc0, !PT ;  /* 0x8000000005027812 */ /* 0x000fc800078ec0ff */
[----:B------:R-:W-:-:S04]  /*b330*/  SHF.R.U32.HI R3, RZ, 0x18, R2 ;  /* 0x00000018ff037819 */ /* 0x000fc80000011602 */
[----:B------:R-:W-:-:S04]  /*b340*/  LOP3.LUT R0, R0, R3, RZ, 0xfc, !PT ;  /* 0x0000000300007212 */ /* 0x000fc800078efcff */
[----:B------:R-:W-:Y:S02]  /*b350*/  PRMT R8, R0, 0x7610, R8 ;  /* 0x0000761000087816 */ /* 0x000fe40000000008 */
.L_x_34297:
[----:B------:R-:W-:Y:S05]  /*b360*/  BSYNC B0 ;  /* 0x0000000000007941 */ /* 0x000fea0003800000 */
.L_x_34296:
[----:B------:R0:W-:Y:S01]  /*b370*/  STG.E.U8 [R16.64], R8 ;  /* 0x0000000810007986 */ /* 0x0001e2000c101124 */
[----:B------:R-:W-:Y:S05]  /*b380*/  BRA `(.L_x_34276) ;  /* 0x0000046000007947 */ /* 0x000fea0003800000 */
.L_x_34294:
        /* <DEDUP_REMOVED lines=17> */
.L_x_34301:
[----:B------:R-:W-:-:S04]  /*b4a0*/  LOP3.LUT R2, R5, 0x80000000, RZ, 0xc0, !PT ;  /* 0x8000000005027812 */ /* 0x000fc800078ec0ff */
[----:B------:R-:W-:-:S04]  /*b4b0*/  SHF.R.U32.HI R3, RZ, 0x18, R2 ;  /* 0x00000018ff037819 */ /* 0x000fc80000011602 */
[----:B------:R-:W-:-:S04]  /*b4c0*/  LOP3.LUT R0, R0, R3, RZ, 0xfc, !PT ;  /* 0x0000000300007212 */ /* 0x000fc800078efcff */
[----:B------:R-:W-:Y:S02]  /*b4d0*/  PRMT R8, R0, 0x7610, R8 ;  /* 0x0000761000087816 */ /* 0x000fe40000000008 */
.L_x_34300:
[----:B------:R-:W-:Y:S05]  /*b4e0*/  BSYNC B0 ;  /* 0x0000000000007941 */ /* 0x000fea0003800000 */
.L_x_34299:
[----:B------:R0:W-:Y:S01]  /*b4f0*/  STG.E.U8 [R16.64], R8 ;  /* 0x0000000810007986 */ /* 0x0001e2000c101124 */
[----:B------:R-:W-:Y:S05]  /*b500*/  BRA `(.L_x_34276) ;  /* 0x000002e000007947 */ /* 0x000fea0003800000 */
.L_x_34293:
        /* <DEDUP_REMOVED lines=22> */
.L_x_34275:
        /* <DEDUP_REMOVED lines=20> */
.L_x_34303:
[----:B------:R-:W-:-:S05]  /*b7b0*/  IMAD.MOV.U32 R3, RZ, RZ, RZ ;  /* 0x000000ffff037224 */ /* 0x000fca00078e00ff */
[----:B------:R0:W-:Y:S01]  /*b7c0*/  STG.E.64 [R16.64], R2 ;  /* 0x0000000210007986 */ /* 0x0001e2000c101b24 */
[----:B------:R-:W-:Y:S05]  /*b7d0*/  BRA `(.L_x_34276) ;  /* 0x0000001000007947 */ /* 0x000fea0003800000 */
.L_x_34302:
[----:B------:R0:W-:Y:S02]  /*b7e0*/  STG.E [R16.64], R2 ;  /* 0x0000000210007986 */ /* 0x0001e4000c101924 */
.L_x_34276:
[----:B------:R-:W-:Y:S02]  /*b7f0*/  IADD3 R23, R23, 0x80, RZ ;  /* 0x0000008017177810 */ /* 0x000fe40007ffe0ff */
.L_x_34107:
[----:B------:R-:W-:Y:S05]  /*b800*/  BSYNC B6 ;  /* 0x0000000000067941 */ /* 0x000fea0003800000 */
.L_x_34106:
        /* <DEDUP_REMOVED lines=257> */
.L_x_34304:
        /* <DEDUP_REMOVED lines=19> */
.L_x_34308:
[----:B------:R-:W2:Y:S02]  /*c950*/  LDG.E.U8 R2, [R2.64] ;  /* 0x0000002402027981 */ /* 0x000ea4000c1e1100 */
[----:B--2---:R0:W1:Y:S01]  /*c960*/  I2F.F64.U16 R18, R2 ;  /* 0x0000000200127312 */ /* 0x0040620000101800 */
[----:B------:R-:W-:Y:S05]  /*c970*/  BRA `(.L_x_34310) ;  /* 0x00000df000007947 */ /* 0x000fea0003800000 */
.L_x_34307:
        /* <DEDUP_REMOVED lines=9> */
.L_x_34312:
[----:B------:R-:W2:Y:S02]  /*ca10*/  LDG.E R2, [R2.64] ;  /* 0x0000002402027981 */ /* 0x000ea4000c1e1900 */
[----:B--2---:R0:W1:Y:S01]  /*ca20*/  I2F.F64 R18, R2 ;  /* 0x0000000200127312 */ /* 0x0040620000201c00 */
[----:B------:R-:W-:Y:S05]  /*ca30*/  BRA `(.L_x_34310) ;  /* 0x00000d3000007947 */ /* 0x000fea0003800000 */
.L_x_34311:
[----:B------:R-:W2:Y:S02]  /*ca40*/  LDG.E.U16 R2, [R2.64] ;  /* 0x0000002402027981 */ /* 0x000ea4000c1e1500 */
[----:B--2---:R0:W1:Y:S01]  /*ca50*/  I2F.F64.S16 R18, R2 ;  /* 0x0000000200127312 */ /* 0x0040620000101c00 */
[----:B------:R-:W-:Y:S05]  /*ca60*/  BRA `(.L_x_34310) ;  /* 0x00000d0000007947 */ /* 0x000fea0003800000 */
.L_x_34306:
        /* <DEDUP_REMOVED lines=10> */
.L_x_34314:
[----:B------:R-:W2:Y:S02]  /*cb10*/  LDG.E.U16 R0, [R2.64] ;  /* 0x0000002402007981 */ /* 0x000ea4000c1e1500 */
[----:B--2---:R-:W-:-:S05]  /*cb20*/  HADD2.F32 R0, -RZ, R0.H0_H0 ;  /* 0x20000000ff007230 */ /* 0x004fca0000004100 */
[----:B------:R-:W-:-:S04]  /*cb30*/  FMUL.FTZ R0, R0, 1 ;  /* 0x3f80000000007820 */ /* 0x000fc80000410000 */
[----:B------:R0:W1:Y:S01]  /*cb40*/  F2F.F64.F32 R18, R0 ;  /* 0x0000000000127310 */ /* 0x0000620000201800 */
[----:B------:R-:W-:Y:S05]  /*cb50*/  BRA `(.L_x_34310) ;  /* 0x00000c1000007947 */ /* 0x000fea0003800000 */
.L_x_34313:
        /* <DEDUP_REMOVED lines=10> */
.L_x_34316:
[----:B------:R-:W2:Y:S02]  /*cc00*/  LDG.E.U16 R2, [R2.64] ;  /* 0x0000002402027981 */ /* 0x000ea4000c1e1500 */
[----:B--2---:R-:W-:-:S05]  /*cc10*/  HADD2.F32 R0, -RZ, R2.H0_H0 ;  /* 0x20000002ff007230 */ /* 0x004fca0000004100 */
[----:B------:R-:W-:-:S04]  /*cc20*/  FMUL.FTZ R0, R0, 1 ;  /* 0x3f80000000007820 */ /* 0x000fc80000410000 */
[----:B------:R0:W1:Y:S01]  /*cc30*/  F2F.F64.F32 R18, R0 ;  /* 0x0000000000127310 */ /* 0x0000620000201800 */
[----:B------:R-:W-:Y:S05]  /*cc40*/  BRA `(.L_x_34310) ;  /* 0x00000b2000007947 */ /* 0x000fea0003800000 */
.L_x_34315:
[----:B------:R0:W5:Y:S01]  /*cc50*/  LDG.E.64 R18, [R2.64] ;  /* 0x0000002402127981 */ /* 0x000162000c1e1b00 */
[----:B------:R-:W-:Y:S05]  /*cc60*/  BRA `(.L_x_34310) ;  /* 0x00000b0000007947 */ /* 0x000fea0003800000 */
.L_x_34305:
        /* <DEDUP_REMOVED lines=13> */
.L_x_34319:
[----:B------:R0:W5:Y:S01]  /*cd40*/  LDG.E.64 R18, [R2.64] ;  /* 0x0000002402127981 */ /* 0x000162000c1e1b00 */
[----:B------:R-:W-:Y:S05]  /*cd50*/  BRA `(.L_x_34310) ;  /* 0x00000a1000007947 */ /* 0x000fea0003800000 */
.L_x_34318:
        /* <DEDUP_REMOVED lines=28> */
.L_x_34321:
        /* <DEDUP_REMOVED lines=15> */
.L_x_34320:
[----:B------:R-:W2:Y:S02]  /*d010*/  LDG.E.U16 R0, [R2.64] ;  /* 0x0000002402007981 */ /* 0x000ea4000c1e1500 */
[----:B--2---:R-:W-:-:S05]  /*d020*/  PRMT R0, RZ, 0x5410, R0 ;  /* 0x00005410ff007816 */ /* 0x004fca0000000000 */
[----:B------:R-:W-:-:S04]  /*d030*/  FMUL.FTZ R0, R0, 1 ;  /* 0x3f80000000007820 */ /* 0x000fc80000410000 */
[----:B------:R0:W1:Y:S01]  /*d040*/  F2F.F64.F32 R18, R0 ;  /* 0x0000000000127310 */ /* 0x0000620000201800 */
[----:B------:R-:W-:Y:S05]  /*d050*/  BRA `(.L_x_34310) ;  /* 0x0000071000007947 */ /* 0x000fea0003800000 */
.L_x_34317:
        /* <DEDUP_REMOVED lines=11> */
.L_x_34324:
        /* <DEDUP_REMOVED lines=21> */
.L_x_34328:
[----:B------:R-:W-:Y:S05]  /*d260*/  BSYNC B1 ;  /* 0x0000000000017941 */ /* 0x000fea0003800000 */
.L_x_34327:
[----:B------:R-:W-:Y:S01]  /*d270*/  LEA R3, R0, 0x3b800000, 0x17 ;  /* 0x3b80000000037811 */ /* 0x000fe200078eb8ff */
[----:B------:R-:W-:-:S05]  /*d280*/  IMAD.SHL.U32 R0, R2, 0x100000, RZ ;  /* 0x0010000002007824 */ /* 0x000fca00078e00ff */
[----:B------:R-:W-:Y:S02]  /*d290*/  LOP3.LUT R0, R3, R0, R4, 0xfe, !PT ;  /* 0x0000000003007212 */ /* 0x000fe400078efe04 */
.L_x_34326:
[----:B------:R-:W-:Y:S05]  /*d2a0*/  BSYNC B0 ;  /* 0x0000000000007941 */ /* 0x000fea0003800000 */
.L_x_34325:
[----:B------:R-:W-:-:S04]  /*d2b0*/  FMUL.FTZ R0, R0, 1 ;  /* 0x3f80000000007820 */ /* 0x000fc80000410000 */
[----:B------:R0:W1:Y:S01]  /*d2c0*/  F2F.F64.F32 R18, R0 ;  /* 0x0000000000127310 */ /* 0x0000620000201800 */
[----:B------:R-:W-:Y:S05]  /*d2d0*/  BRA `(.L_x_34310) ;  /* 0x0000049000007947 */ /* 0x000fea0003800000 */
.L_x_34323:
        /* <DEDUP_REMOVED lines=21> */
.L_x_34332:
[----:B------:R-:W-:Y:S05]  /*d430*/  BSYNC B1 ;  /* 0x0000000000017941 */ /* 0x000fea0003800000 */
.L_x_34331:
[----:B------:R-:W-:Y:S01]  /*d440*/  LEA R3, R0, 0x37800000, 0x17 ;  /* 0x3780000000037811 */ /* 0x000fe200078eb8ff */
[----:B------:R-:W-:-:S05]  /*d450*/  IMAD.SHL.U32 R0, R2, 0x200000, RZ ;  /* 0x0020000002007824 */ /* 0x000fca00078e00ff */
[----:B------:R-:W-:Y:S02]  /*d460*/  LOP3.LUT R0, R3, R0, R4, 0xfe, !PT ;  /* 0x0000000003007212 */ /* 0x000fe400078efe04 */
.L_x_34330:
[----:B------:R-:W-:Y:S05]  /*d470*/  BSYNC B0 ;  /* 0x0000000000007941 */ /* 0x000fea0003800000 */
.L_x_34329:
[----:B------:R-:W-:-:S04]  /*d480*/  FMUL.FTZ R0, R0, 1 ;  /* 0x3f80000000007820 */ /* 0x000fc80000410000 */
[----:B------:R0:W1:Y:S01]  /*d490*/  F2F.F64.F32 R18, R0 ;  /* 0x0000000000127310 */ /* 0x0000620000201800 */
[----:B------:R-:W-:Y:S05]  /*d4a0*/  BRA `(.L_x_34310) ;  /* 0x000002c000007947 */ /* 0x000fea0003800000 */
.L_x_34322:
        /* <DEDUP_REMOVED lines=14> */
.L_x_34336:
[----:B------:R-:W-:Y:S05]  /*d590*/  BSYNC B0 ;  /* 0x0000000000007941 */ /* 0x000fea0003800000 */
.L_x_34335:
[----:B------:R-:W-:-:S04]  /*d5a0*/  FMUL.FTZ R0, R0, 1 ;  /* 0x3f80000000007820 */ /* 0x000fc80000410000 */
[----:B------:R0:W1:Y:S01]  /*d5b0*/  F2F.F64.F32 R18, R0 ;  /* 0x0000000000127310 */ /* 0x0000620000201800 */
[----:B------:R-:W-:Y:S05]  /*d5c0*/  BRA `(.L_x_34310) ;  /* 0x000001a000007947 */ /* 0x000fea0003800000 */
.L_x_34309:
        /* <DEDUP_REMOVED lines=21> */
.L_x_34334:
[----:B------:R-:W2:Y:S02]  /*d720*/  LDG.E.64 R18, [R2.64] ;  /* 0x0000002402127981 */ /* 0x000ea4000c1e1b00 */
[----:B--2---:R-:W0:Y:S01]  /*d730*/  I2F.F64.U64 R18, R18 ;  /* 0x0000001200127312 */ /* 0x004e220000301800 */
[----:B------:R-:W-:Y:S05]  /*d740*/  BRA `(.L_x_34310) ;  /* 0x0000002000007947 */ /* 0x000fea0003800000 */
.L_x_34333:
[----:B------:R-:W2:Y:S02]  /*d750*/  LDG.E R2, [R2.64] ;  /* 0x0000002402027981 */ /* 0x000ea4000c1e1900 */
[----:B--2---:R0:W1:Y:S02]  /*d760*/  I2F.F64.U32 R18, R2 ;  /* 0x0000000200127312 */ /* 0x0040640000201800 */
.L_x_34310:
        /* <DEDUP_REMOVED lines=17> */
.L_x_34340:
[----:B------:R-:W2:Y:S02]  /*d880*/  LDG.E.U8 R2, [R22.64] ;  /* 0x0000002416027981 */ /* 0x000ea4000c1e1100 */
[----:B--2---:R-:W0:Y:S01]  /*d890*/  I2F.F64.U16 R2, R2 ;  /* 0x0000000200027312 */ /* 0x004e220000101800 */
[----:B------:R-:W-:Y:S05]  /*d8a0*/  BRA `(.L_x_34342) ;  /* 0x00000df000007947 */ /* 0x000fea0003800000 */
.L_x_34339:
        /* <DEDUP_REMOVED lines=9> */
.L_x_34344:
[----:B------:R-:W2:Y:S02]  /*d940*/  LDG.E R2, [R22.64] ;  /* 0x0000002416027981 */ /* 0x000ea4000c1e1900 */
[----:B--2---:R-:W0:Y:S01]  /*d950*/  I2F.F64 R2, R2 ;  /* 0x0000000200027312 */ /* 0x004e220000201c00 */
[----:B------:R-:W-:Y:S05]  /*d960*/  BRA `(.L_x_34342) ;  /* 0x00000d3000007947 */ /* 0x000fea0003800000 */
.L_x_34343:
[----:B------:R-:W2:Y:S02]  /*d970*/  LDG.E.U16 R2, [R22.64] ;  /* 0x0000002416027981 */ /* 0x000ea4000c1e1500 */
[----:B--2---:R-:W0:Y:S01]  /*d980*/  I2F.F64.S16 R2, R2 ;  /* 0x0000000200027312 */ /* 0x004e220000101c00 */
[----:B------:R-:W-:Y:S05]  /*d990*/  BRA `(.L_x_34342) ;  /* 0x00000d0000007947 */ /* 0x000fea0003800000 */
.L_x_34338:
        /* <DEDUP_REMOVED lines=10> */
.L_x_34346:
[----:B------:R-:W2:Y:S02]  /*da40*/  LDG.E.U16 R0, [R22.64] ;  /* 0x0000002416007981 */ /* 0x000ea4000c1e1500 */
[----:B--2---:R-:W-:-:S05]  /*da50*/  HADD2.F32 R0, -RZ, R0.H0_H0 ;  /* 0x20000000ff007230 */ /* 0x004fca0000004100 */
[----:B------:R-:W-:-:S04]  /*da60*/  FMUL.FTZ R0, R0, 1 ;  /* 0x3f80000000007820 */ /* 0x000fc80000410000 */
[----:B------:R0:W2:Y:S01]  /*da70*/  F2F.F64.F32 R2, R0 ;  /* 0x0000000000027310 */ /* 0x0000a20000201800 */
[----:B------:R-:W-:Y:S05]  /*da80*/  BRA `(.L_x_34342) ;  /* 0x00000c1000007947 */ /* 0x000fea0003800000 */
.L_x_34345:
        /* <DEDUP_REMOVED lines=10> */
.L_x_34348:
[----:B------:R-:W2:Y:S02]  /*db30*/  LDG.E.U16 R22, [R22.64] ;  /* 0x0000002416167981 */ /* 0x000ea4000c1e1500 */
[----:B--2---:R-:W-:-:S05]  /*db40*/  HADD2.F32 R0, -RZ, R22.H0_H0 ;  /* 0x20000016ff007230 */ /* 0x004fca0000004100 */
[----:B------:R-:W-:-:S04]  /*db50*/  FMUL.FTZ R0, R0, 1 ;  /* 0x3f80000000007820 */ /* 0x000fc80000410000 */
[----:B------:R0:W2:Y:S01]  /*db60*/  F2F.F64.F32 R2, R0 ;  /* 0x0000000000027310 */ /* 0x0000a20000201800 */
[----:B------:R-:W-:Y:S05]  /*db70*/  BRA `(.L_x_34342) ;  /* 0x00000b2000007947 */ /* 0x000fea0003800000 */
.L_x_34347:
[----:B------:R0:W5:Y:S01]  /*db80*/  LDG.E.64 R2, [R22.64] ;  /* 0x0000002416027981 */ /* 0x000162000c1e1b00 */
[----:B------:R-:W-:Y:S05]  /*db90*/  BRA `(.L_x_34342) ;  /* 0x00000b0000007947 */ /* 0x000fea0003800000 */
.L_x_34337:
        /* <DEDUP_REMOVED lines=13> */
.L_x_34351:
[----:B------:R0:W5:Y:S01]  /*dc70*/  LDG.E.64 R2, [R22.64] ;  /* 0x0000002416027981 */ /* 0x000162000c1e1b00 */
[----:B------:R-:W-:Y:S05]  /*dc80*/  BRA `(.L_x_34342) ;  /* 0x00000a1000007947 */ /* 0x000fea0003800000 */
.L_x_34350:
        /* <DEDUP_REMOVED lines=28> */
.L_x_34353:
        /* <DEDUP_REMOVED lines=15> */
.L_x_34352:
[----:B------:R-:W2:Y:S02]  /*df40*/  LDG.E.U16 R0, [R22.64] ;  /* 0x0000002416007981 */ /* 0x000ea4000c1e1500 */
[----:B--2---:R-:W-:-:S05]  /*df50*/  PRMT R0, RZ, 0x5410, R0 ;  /* 0x00005410ff007816 */ /* 0x004fca0000000000 */
[----:B------:R-:W-:-:S04]  /*df60*/  FMUL.FTZ R0, R0, 1 ;  /* 0x3f80000000007820 */ /* 0x000fc80000410000 */
[----:B------:R0:W2:Y:S01]  /*df70*/  F2F.F64.F32 R2, R0 ;  /* 0x0000000000027310 */ /* 0x0000a20000201800 */
[----:B------:R-:W-:Y:S05]  /*df80*/  BRA `(.L_x_34342) ;  /* 0x0000071000007947 */ /* 0x000fea0003800000 */
.L_x_34349:
        /* <DEDUP_REMOVED lines=11> */
.L_x_34356:
        /* <DEDUP_REMOVED lines=21> */
.L_x_34360:
[----:B------:R-:W-:Y:S05]  /*e190*/  BSYNC B1 ;  /* 0x0000000000017941 */ /* 0x000fea0003800000 */
.L_x_34359:
[----:B------:R-:W-:Y:S01]  /*e1a0*/  LEA R3, R0, 0x3b800000, 0x17 ;  /* 0x3b80000000037811 */ /* 0x000fe200078eb8ff */
[----:B------:R-:W-:-:S05]  /*e1b0*/  IMAD.SHL.U32 R0, R2, 0x100000, RZ ;  /* 0x0010000002007824 */ /* 0x000fca00078e00ff */
[----:B------:R-:W-:Y:S02]  /*e1c0*/  LOP3.LUT R0, R3, R0, R4, 0xfe, !PT ;  /* 0x0000000003007212 */ /* 0x000fe400078efe04 */
.L_x_34358:
[----:B------:R-:W-:Y:S05]  /*e1d0*/  BSYNC B0 ;  /* 0x0000000000007941 */ /* 0x000fea0003800000 */
.L_x_34357:
[----:B------:R-:W-:-:S04]  /*e1e0*/  FMUL.FTZ R0, R0, 1 ;  /* 0x3f80000000007820 */ /* 0x000fc80000410000 */
[----:B------:R0:W2:Y:S01]  /*e1f0*/  F2F.F64.F32 R2, R0 ;  /* 0x0000000000027310 */ /* 0x0000a20000201800 */
[----:B------:R-:W-:Y:S05]  /*e200*/  BRA `(.L_x_34342) ;  /* 0x0000049000007947 */ /* 0x000fea0003800000 */
.L_x_34355:
        /* <DEDUP_REMOVED lines=21> */
.L_x_34364:
[----:B------:R-:W-:Y:S05]  /*e360*/  BSYNC B1 ;  /* 0x0000000000017941 */ /* 0x000fea0003800000 */
.L_x_34363:
[----:B------:R-:W-:Y:S01]  /*e370*/  LEA R3, R0, 0x37800000, 0x17 ;  /* 0x3780000000037811 */ /* 0x000fe200078eb8ff */
[----:B------:R-:W-:-:S05]  /*e380*/  IMAD.SHL.U32 R0, R2, 0x200000, RZ ;  /* 0x0020000002007824 */ /* 0x000fca00078e00ff */
[----:B------:R-:W-:Y:S02]  /*e390*/  LOP3.LUT R0, R3, R0, R4, 0xfe, !PT ;  /* 0x0000000003007212 */ /* 0x000fe400078efe04 */
.L_x_34362:
[----:B------:R-:W-:Y:S05]  /*e3a0*/  BSYNC B0 ;  /* 0x0000000000007941 */ /* 0x000fea0003800000 */
.L_x_34361:
[----:B------:R-:W-:-:S04]  /*e3b0*/  FMUL.FTZ R0, R0, 1 ;  /* 0x3f80000000007820 */ /* 0x000fc80000410000 */
[----:B------:R0:W2:Y:S01]  /*e3c0*/  F2F.F64.F32 R2, R0 ;  /* 0x0000000000027310 */ /* 0x0000a20000201800 */
[----:B------:R-:W-:Y:S05]  /*e3d0*/  BRA `(.L_x_34342) ;  /* 0x000002c000007947 */ /* 0x000fea0003800000 */
.L_x_34354:
        /* <DEDUP_REMOVED lines=14> */
.L_x_34368:
[----:B------:R-:W-:Y:S05]  /*e4c0*/  BSYNC B0 ;  /* 0x0000000000007941 */ /* 0x000fea0003800000 */
.L_x_34367:
[----:B------:R-:W-:-:S04]  /*e4d0*/  FMUL.FTZ R0, R0, 1 ;  /* 0x3f80000000007820 */ /* 0x000fc80000410000 */
[----:B------:R0:W2:Y:S01]  /*e4e0*/  F2F.F64.F32 R2, R0 ;  /* 0x0000000000027310 */ /* 0x0000a20000201800 */
[----:B------:R-:W-:Y:S05]  /*e4f0*/  BRA `(.L_x_34342) ;  /* 0x000001a000007947 */ /* 0x000fea0003800000 */
.L_x_34341:
        /* <DEDUP_REMOVED lines=21> */
.L_x_34366:
[----:B------:R-:W2:Y:S02]  /*e650*/  LDG.E.64 R2, [R22.64] ;  /* 0x0000002416027981 */ /* 0x000ea4000c1e1b00 */
[----:B--2---:R-:W0:Y:S01]  /*e660*/  I2F.F64.U64 R2, R2 ;  /* 0x0000000200027312 */ /* 0x004e220000301800 */
[----:B------:R-:W-:Y:S05]  /*e670*/  BRA `(.L_x_34342) ;  /* 0x0000002000007947 */ /* 0x000fea0003800000 */
.L_x_34365:
[----:B------:R-:W2:Y:S02]  /*e680*/  LDG.E R2, [R22.64] ;  /* 0x0000002416027981 */ /* 0x000ea4000c1e1900 */
[----:B--2---:R-:W0:Y:S02]  /*e690*/  I2F.F64.U32 R2, R2 ;  /* 0x0000000200027312 */ /* 0x004e240000201800 */
.L_x_34342:
[----:B------:R-:W3:Y:S01]  /*e6a0*/  LDC.U8 R4, c[0x0][0x3e1] ;  /* 0x0000f840ff047b82 */ /* 0x000ee20000000000 */
[----:B0-2--5:R-:W0:-:S06]  /*e6b0*/  DSETP.NEU.AND P0, PT, R2, RZ, PT ;  /* 0x000000ff0200722a */ /* 0x025e0c0003f0d000 */
[----:B01----:R-:W0:-:S06]  /*e6c0*/  DSETP.NEU.AND P0, PT, R18, RZ, P0 ;  /* 0x000000ff1200722a */ /* 0x003e0c000070d000 */
        /* <DEDUP_REMOVED lines=14> */
.L_x_34372:
[----:B------:R-:W-:Y:S01]  /*e7b0*/  STG.E.U8 [R16.64], R2 ;  /* 0x0000000210007986 */ /* 0x000fe2000c101124 */
[----:B------:R-:W-:Y:S05]  /*e7c0*/  EXIT ;  /* 0x000000000000794d */ /* 0x000fea0003800000 */
.L_x_34371:
        /* <DEDUP_REMOVED lines=9> */
.L_x_34375:
[----:B------:R-:W-:Y:S01]  /*e860*/  STG.E [R16.64], R2 ;  /* 0x0000000210007986 */ /* 0x000fe2000c101924 */
[----:B------:R-:W-:Y:S05]  /*e870*/  EXIT ;  /* 0x000000000000794d */ /* 0x000fea0003800000 */
.L_x_34374:
[----:B------:R-:W-:Y:S01]  /*e880*/  STG.E.U16 [R16.64], R2 ;  /* 0x0000000210007986 */ /* 0x000fe2000c101524 */
[----:B------:R-:W-:Y:S05]  /*e890*/  EXIT ;  /* 0x000000000000794d */ /* 0x000fea0003800000 */
.L_x_34370:
        /* <DEDUP_REMOVED lines=9> */
.L_x_34377:
[----:B------:R-:W0:Y:S02]  /*e930*/  I2F.U32 R0, R2 ;  /* 0x0000000200007306 */ /* 0x000e240000201000 */
[----:B0-----:R-:W-:-:S05]  /*e940*/  F2FP.PACK_AB R0, RZ, R0 ;  /* 0x00000000ff00723e */ /* 0x001fca00000000ff */
[----:B------:R-:W-:Y:S01]  /*e950*/  STG.E.U16 [R16.64], R0 ;  /* 0x0000000010007986 */ /* 0x000fe2000c101524 */
[----:B------:R-:W-:Y:S05]  /*e960*/  EXIT ;  /* 0x000000000000794d */ /* 0x000fea0003800000 */
.L_x_34376:
        /* <DEDUP_REMOVED lines=10> */
.L_x_34379:
[----:B------:R-:W0:Y:S02]  /*ea10*/  I2F.U32 R2, R2 ;  /* 0x0000000200027306 */ /* 0x000e240000201000 */
[----:B0-----:R-:W-:-:S04]  /*ea20*/  F2FP.PACK_AB R3, RZ, R2 ;  /* 0x00000002ff03723e */ /* 0x001fc800000000ff */
[----:B------:R-:W-:-:S05]  /*ea30*/  PRMT R3, R3, 0x5410, RZ ;  /* 0x0000541003037816 */ /* 0x000fca00000000ff */
[----:B------:R-:W-:Y:S01]  /*ea40*/  STG.E [R16.64], R3 ;  /* 0x0000000310007986 */ /* 0x000fe2000c101924 */
[----:B------:R-:W-:Y:S05]  /*ea50*/  EXIT ;  /* 0x000000000000794d */ /* 0x000fea0003800000 */
.L_x_34378:
[----:B------:R-:W0:Y:S02]  /*ea60*/  I2F.F64.U32 R2, R2 ;  /* 0x0000000200027312 */ /* 0x000e240000201800 */
[----:B0-----:R-:W-:Y:S01]  /*ea70*/  STG.E.64 [R16.64], R2 ;  /* 0x0000000210007986 */ /* 0x001fe2000c101b24 */
[----:B------:R-:W-:Y:S05]  /*ea80*/  EXIT ;  /* 0x000000000000794d */ /* 0x000fea0003800000 */
.L_x_34369:
        /* <DEDUP_REMOVED lines=10> */
.L_x_34382:
[----:B------:R-:W0:Y:S01]  /*eb30*/  I2F.F64.U32 R4, R2 ;  /* 0x0000000200047312 */ /* 0x000e220000201800 */
[----:B------:R-:W-:-:S05]  /*eb40*/  CS2R R6, SRZ ;  /* 0x0000000000067805 */ /* 0x000fca000001ff00 */
[----:B0-----:R-:W-:Y:S01]  /*eb50*/  STG.E.128 [R16.64], R4 ;  /* 0x0000000410007986 */ /* 0x001fe2000c101d24 */
[----:B------:R-:W-:Y:S05]  /*eb60*/  EXIT ;  /* 0x000000000000794d */ /* 0x000fea0003800000 */
.L_x_34381:
        /* <DEDUP_REMOVED lines=21> */
.L_x_34386:
[----:B------:R-:W-:Y:S05]  /*ecc0*/  BSYNC B0 ;  /* 0x0000000000007941 */ /* 0x000fea0003800000 */
.L_x_34385:
[----:B------:R-:W-:-:S05]  /*ecd0*/  LOP3.LUT R3, R0, R3, RZ, 0xfc, !PT ;  /* 0x0000000300037212 */ /* 0x000fca00078efcff */
[----:B------:R-:W-:Y:S01]  /*ece0*/  STG.E.U8 [R16.64], R3 ;  /* 0x0000000310007986 */ /* 0x000fe2000c101124 */
[----:B------:R-:W-:Y:S05]  /*ecf0*/  EXIT ;  /* 0x000000000000794d */ /* 0x000fea0003800000 */
.L_x_34384:
        /* <DEDUP_REMOVED lines=13> */
.L_x_34388:
[----:B------:R-:W-:Y:S01]  /*edd0*/  IMAD.MOV.U32 R0, RZ, RZ, 0x7f ;  /* 0x0000007fff007424 */ /* 0x000fe200078e00ff */
[----:B------:R-:W-:-:S04]  /*ede0*/  ISETP.GT.U32.AND P0, PT, R3, 0x7f800000, PT ;  /* 0x7f8000000300780c */ /* 0x000fc80003f04070 */
[----:B------:R-:W-:-:S04]  /*edf0*/  SEL R0, R0, 0x7c, P0 ;  /* 0x0000007c00007807 */ /* 0x000fc80000000000 */
.L_x_34389:
[----:B------:R-:W-:Y:S05]  /*ee00*/  BSYNC B0 ;  /* 0x0000000000007941 */ /* 0x000fea0003800000 */
.L_x_34387:
[----:B------:R-:W-:-:S04]  /*ee10*/  LOP3.LUT R2, R5, 0x80000000, RZ, 0xc0, !PT ;  /* 0x8000000005027812 */ /* 0x000fc800078ec0ff */
[----:B------:R-:W-:-:S04]  /*ee20*/  SHF.R.U32.HI R3, RZ, 0x18, R2 ;  /* 0x00000018ff037819 */ /* 0x000fc80000011602 */
[----:B------:R-:W-:-:S05]  /*ee30*/  LOP3.LUT R3, R0, R3, RZ, 0xfc, !PT ;  /* 0x0000000300037212 */ /* 0x000fca00078efcff */
[----:B------:R-:W-:Y:S01]  /*ee40*/  STG.E.U8 [R16.64], R3 ;  /* 0x0000000310007986 */ /* 0x000fe2000c101124 */
[----:B------:R-:W-:Y:S05]  /*ee50*/  EXIT ;  /* 0x000000000000794d */ /* 0x000fea0003800000 */
.L_x_34383:
[----:B------:R-:W0:Y:S02]  /*ee60*/  I2F.U32 R0, R2 ;  /* 0x0000000200007306 */ /* 0x000e240000201000 */
[----:B0-----:R-:W-:-:S05]  /*ee70*/  F2FP.BF16.PACK_AB R0, RZ, R0 ;  /* 0x00000000ff00723e */ /* 0x001fca00000010ff */
[----:B------:R-:W-:Y:S01]  /*ee80*/  STG.E.U16 [R16.64], R0 ;  /* 0x0000000010007986 */ /* 0x000fe2000c101524 */
[----:B------:R-:W-:Y:S05]  /*ee90*/  EXIT ;  /* 0x000000000000794d */ /* 0x000fea0003800000 */
.L_x_34380:
        /* <DEDUP_REMOVED lines=10> */
.L_x_34392:
        /* <DEDUP_REMOVED lines=17> */
.L_x_34395:
[----:B------:R-:W-:-:S04]  /*f050*/  LOP3.LUT R2, R5, 0x80000000, RZ, 0xc0, !PT ;  /* 0x8000000005027812 */ /* 0x000fc800078ec0ff */
[----:B------:R-:W-:-:S04]  /*f060*/  SHF.R.U32.HI R3, RZ, 0x18, R2 ;  /* 0x00000018ff037819 */ /* 0x000fc80000011602 */
[----:B------:R-:W-:-:S04]  /*f070*/  LOP3.LUT R0, R0, R3, RZ, 0xfc, !PT ;  /* 0x0000000300007212 */ /* 0x000fc800078efcff */
[----:B------:R-:W-:Y:S02]  /*f080*/  PRMT R8, R0, 0x7610, R8 ;  /* 0x0000761000087816 */ /* 0x000fe40000000008 */
.L_x_34394:
[----:B------:R-:W-:Y:S05]  /*f090*/  BSYNC B0 ;  /* 0x0000000000007941 */ /* 0x000fea0003800000 */
.L_x_34393:
[----:B------:R-:W-:Y:S01]  /*f0a0*/  STG.E.U8 [R16.64], R8 ;  /* 0x0000000810007986 */ /* 0x000fe2000c101124 */
[----:B------:R-:W-:Y:S05]  /*f0b0*/  EXIT ;  /* 0x000000000000794d */ /* 0x000fea0003800000 */
.L_x_34391:
        /* <DEDUP_REMOVED lines=17> */
.L_x_34398:
[----:B------:R-:W-:-:S04]  /*f1d0*/  LOP3.LUT R2, R5, 0x80000000, RZ, 0xc0, !PT ;  /* 0x8000000005027812 */ /* 0x000fc800078ec0ff */
[----:B------:R-:W-:-:S04]  /*f1e0*/  SHF.R.U32.HI R3, RZ, 0x18, R2 ;  /* 0x00000018ff037819 */ /* 0x000fc80000011602 */
[----:B------:R-:W-:-:S04]  /*f1f0*/  LOP3.LUT R0, R0, R3, RZ, 0xfc, !PT ;  /* 0x0000000300007212 */ /* 0x000fc800078efcff */
[----:B------:R-:W-:Y:S02]  /*f200*/  PRMT R8, R0, 0x7610, R8 ;  /* 0x0000761000087816 */ /* 0x000fe40000000008 */
.L_x_34397:
[----:B------:R-:W-:Y:S05]  /*f210*/  BSYNC B0 ;  /* 0x0000000000007941 */ /* 0x000fea0003800000 */
.L_x_34396:
[----:B------:R-:W-:Y:S01]  /*f220*/  STG.E.U8 [R16.64], R8 ;  /* 0x0000000810007986 */ /* 0x000fe2000c101124 */
[----:B------:R-:W-:Y:S05]  /*f230*/  EXIT ;  /* 0x000000000000794d */ /* 0x000fea0003800000 */
.L_x_34390:
        /* <DEDUP_REMOVED lines=22> */
.L_x_34373:
        /* <DEDUP_REMOVED lines=20> */
.L_x_34400:
[----:B------:R-:W-:-:S05]  /*f4e0*/  IMAD.MOV.U32 R3, RZ, RZ, RZ ;  /* 0x000000ffff037224 */ /* 0x000fca00078e00ff */
[----:B------:R-:W-:Y:S01]  /*f4f0*/  STG.E.64 [R16.64], R2 ;  /* 0x0000000210007986 */ /* 0x000fe2000c101b24 */
[----:B------:R-:W-:Y:S05]  /*f500*/  EXIT ;  /* 0x000000000000794d */ /* 0x000fea0003800000 */
.L_x_34399:
[----:B------:R-:W-:Y:S01]  /*f510*/  STG.E [R16.64], R2 ;  /* 0x0000000210007986 */ /* 0x000fe2000c101924 */
[----:B------:R-:W-:Y:S05]  /*f520*/  EXIT ;  /* 0x000000000000794d */ /* 0x000fea0003800000 */
.L_x_34401:
        /* <DEDUP_REMOVED lines=13> */
.L_x_42144:


//--------------------- .text._ZN2at6native27unrolled_elementwise_kernelINS0_13BinaryFunctorIddbZZZNS0_23logical_and_kernel_cudaERNS_14TensorIteratorEENKUlvE0_clEvENKUlvE4_clEvEUlddE_EESt5arrayIPcLm3EELi4E23TrivialOffsetCalculatorILi2EjESC_ILi1EjENS0_6memory12LoadWithCastILi2EEENSF_13StoreWithCastILi1EEEEEviT_T0_T2_T3_T4_T5_ --------------------------
	.section	.text._ZN2at6native27unrolled_elementwise_kernelINS0_13BinaryFunctorIddbZZZNS0_23logical_and_kernel_cudaERNS_14TensorIteratorEENKUlvE0_clEvENKUlvE4_clEvEUlddE_EESt5arrayIPcLm3EELi4E23TrivialOffsetCalculatorILi2EjESC_ILi1EjENS0_6memory12LoadWithCastILi2EEENSF_13StoreWithCastILi1EEEEEviT_T0_T2_T3_T4_T5_,"ax",@progbits
	.sectioninfo	@"SHI_REGISTERS=40"
	.align	128
        .global         _ZN2at6native27unrolled_elementwise_kernelINS0_13BinaryFunctorIddbZZZNS0_23logical_and_kernel_cudaERNS_14TensorIteratorEENKUlvE0_clEvENKUlvE4_clEvEUlddE_EESt5arrayIPcLm3EELi4E23TrivialOffsetCalculatorILi2EjESC_ILi1EjENS0_6memory12LoadWithCastILi2EEENSF_13StoreWithCastILi1EEEEEviT_T0_T2_T3_T4_T5_
        .type           _ZN2at6native27unrolled_elementwise_kernelINS0_13BinaryFunctorIddbZZZNS0_23logical_and_kernel_cudaERNS_14TensorIteratorEENKUlvE0_clEvENKUlvE4_clEvEUlddE_EESt5arrayIPcLm3EELi4E23TrivialOffsetCalculatorILi2EjESC_ILi1EjENS0_6memory12LoadWithCastILi2EEENSF_13StoreWithCastILi1EEEEEviT_T0_T2_T3_T4_T5_,@function
        .size           _ZN2at6native27unrolled_elementwise_kernelINS0_13BinaryFunctorIddbZZZNS0_23logical_and_kernel_cudaERNS_14TensorIteratorEENKUlvE0_clEvENKUlvE4_clEvEUlddE_EESt5arrayIPcLm3EELi4E23TrivialOffsetCalculatorILi2EjESC_ILi1EjENS0_6memory12LoadWithCastILi2EEENSF_13StoreWithCastILi1EEEEEviT_T0_T2_T3_T4_T5_,(.L_x_42145 - _ZN2at6native27unrolled_elementwise_kernelINS0_13BinaryFunctorIddbZZZNS0_23logical_and_kernel_cudaERNS_14TensorIteratorEENKUlvE0_clEvENKUlvE4_clEvEUlddE_EESt5arrayIPcLm3EELi4E23TrivialOffsetCalculatorILi2EjESC_ILi1EjENS0_6memory12LoadWithCastILi2EEENSF_13StoreWithCastILi1EEEEEviT_T0_T2_T3_T4_T5_)
        .other          _ZN2at6native27unrolled_elementwise_kernelINS0_13BinaryFunctorIddbZZZNS0_23logical_and_kernel_cudaERNS_14TensorIteratorEENKUlvE0_clEvENKUlvE4_clEvEUlddE_EESt5arrayIPcLm3EELi4E23TrivialOffsetCalculatorILi2EjESC_ILi1EjENS0_6memory12LoadWithCastILi2EEENSF_13StoreWithCastILi1EEEEEviT_T0_T2_T3_T4_T5_,@"STO_CUDA_ENTRY STV_DEFAULT"
_ZN2at6native27unrolled_elementwise_kernelINS0_13BinaryFunctorIddbZZZNS0_23logical_and_kernel_cudaERNS_14TensorIteratorEENKUlvE0_clEvENKUlvE4_clEvEUlddE_EESt5arrayIPcLm3EELi4E23TrivialOffsetCalculatorILi2EjESC_ILi1EjENS0_6memory12LoadWithCastILi2EEENSF_13StoreWithCastILi1EEEEEviT_T0_T2_T3_T4_T5_:
.text._ZN2at6native27unrolled_elementwise_kernelINS0_13BinaryFunctorIddbZZZNS0_23logical_and_kernel_cudaERNS_14TensorIteratorEENKUlvE0_clEvENKUlvE4_clEvEUlddE_EESt5arrayIPcLm3EELi4E23TrivialOffsetCalculatorILi2EjESC_ILi1EjENS0_6memory12LoadWithCastILi2EEENSF_13StoreWithCastILi1EEEEEviT_T0_T2_T3_T4_T5_:
        /* <DEDUP_REMOVED lines=32> */
.L_x_34407:
[----:B------:R-:W2:Y:S02]  /*0200*/  LDG.E.U8 R2, [R2.64] ;  /* 0x0000002402027981 */ /* 0x000ea4000c1e1100 */
[----:B--2---:R0:W1:Y:S01]  /*0210*/  I2F.F64.U16 R30, R2 ;  /* 0x00000002001e7312 */ /* 0x0040620000101800 */
[----:B------:R-:W-:Y:S05]  /*0220*/  BRA `(.L_x_34409) ;  /* 0x00000e0000007947 */ /* 0x000fea0003800000 */
.L_x_34406:
        /* <DEDUP_REMOVED lines=9> */
.L_x_34411:
[----:B------:R-:W2:Y:S02]  /*02c0*/  LDG.E R2, [R2.64] ;  /* 0x0000002402027981 */ /* 0x000ea4000c1e1900 */
[----:B--2---:R0:W1:Y:S01]  /*02d0*/  I2F.F64 R30, R2 ;  /* 0x00000002001e7312 */ /* 0x0040620000201c00 */
[----:B------:R-:W-:Y:S05]  /*02e0*/  BRA `(.L_x_34409) ;  /* 0x00000d4000007947 */ /* 0x000fea0003800000 */
.L_x_34410:
[----:B------:R-:W2:Y:S02]  /*02f0*/  LDG.E.U16 R2, [R2.64] ;  /* 0x0000002402027981 */ /* 0x000ea4000c1e1500 */
[----:B--2---:R0:W1:Y:S01]  /*0300*/  I2F.F64.S16 R30, R2 ;  /* 0x00000002001e7312 */ /* 0x0040620000101c00 */
[----:B------:R-:W-:Y:S05]  /*0310*/  BRA `(.L_x_34409) ;  /* 0x00000d1000007947 */ /* 0x000fea0003800000 */
.L_x_34405:
        /* <DEDUP_REMOVED lines=10> */
.L_x_34413:
[----:B------:R-:W2:Y:S02]  /*03c0*/  LDG.E.U16 R0, [R2.64] ;  /* 0x0000002402007981 */ /* 0x000ea4000c1e1500 */
[----:B--2---:R-:W-:-:S05]  /*03d0*/  HADD2.F32 R0, -RZ, R0.H0_H0 ;  /* 0x20000000ff007230 */ /* 0x004fca0000004100 */
[----:B------:R-:W-:-:S04]  /*03e0*/  FMUL.FTZ R0, R0, 1 ;  /* 0x3f80000000007820 */ /* 0x000fc80000410000 */
[----:B------:R0:W1:Y:S01]  /*03f0*/  F2F.F64.F32 R30, R0 ;  /* 0x00000000001e7310 */ /* 0x0000620000201800 */
[----:B------:R-:W-:Y:S05]  /*0400*/  BRA `(.L_x_34409) ;  /* 0x00000c2000007947 */ /* 0x000fea0003800000 */
.L_x_34412:
        /* <DEDUP_REMOVED lines=10> */
.L_x_34415:
[----:B------:R-:W2:Y:S02]  /*04b0*/  LDG.E.U16 R2, [R2.64] ;  /* 0x0000002402027981 */ /* 0x000ea4000c1e1500 */
[----:B--2---:R-:W-:-:S05]  /*04c0*/  HADD2.F32 R0, -RZ, R2.H0_H0 ;  /* 0x20000002ff007230 */ /* 0x004fca0000004100 */
[----:B------:R-:W-:-:S04]  /*04d0*/  FMUL.FTZ R0, R0, 1 ;  /* 0x3f80000000007820 */ /* 0x000fc80000410000 */
[----:B------:R0:W1:Y:S01]  /*04e0*/  F2F.F64.F32 R30, R0 ;  /* 0x00000000001e7310 */ /* 0x0000620000201800 */
[----:B------:R-:W-:Y:S05]  /*04f0*/  BRA `(.L_x_34409) ;  /* 0x00000b3000007947 */ /* 0x000fea0003800000 */
.L_x_34414:
[----:B------:R0:W5:Y:S01]  /*0500*/  LDG.E.64 R30, [R2.64] ;  /* 0x00000024021e7981 */ /* 0x000162000c1e1b00 */
[----:B------:R-:W-:Y:S05]  /*0510*/  BRA `(.L_x_34409) ;  /* 0x00000b1000007947 */ /* 0x000fea0003800000 */
.L_x_34404:
        /* <DEDUP_REMOVED lines=13> */
.L_x_34418:
[----:B------:R0:W5:Y:S01]  /*05f0*/  LDG.E.64 R30, [R2.64] ;  /* 0x00000024021e7981 */ /* 0x000162000c1e1b00 */
[----:B------:R-:W-:Y:S05]  /*0600*/  BRA `(.L_x_34409) ;  /* 0x00000a2000007947 */ /* 0x000fea0003800000 */
.L_x_34417:
        /* <DEDUP_REMOVED lines=28> */
.L_x_34420:
        /* <DEDUP_REMOVED lines=16> */
.L_x_34419:
[----:B------:R-:W2:Y:S02]  /*08d0*/  LDG.E.U16 R0, [R2.64] ;  /* 0x0000002402007981 */ /* 0x000ea4000c1e1500 */
[----:B--2---:R-:W-:-:S05]  /*08e0*/  PRMT R0, RZ, 0x5410, R0 ;  /* 0x00005410ff007816 */ /* 0x004fca0000000000 */
[----:B------:R-:W-:-:S04]  /*08f0*/  FMUL.FTZ R0, R0, 1 ;  /* 0x3f80000000007820 */ /* 0x000fc80000410000 */
[----:B------:R0:W1:Y:S01]  /*0900*/  F2F.F64.F32 R30, R0 ;  /* 0x00000000001e7310 */ /* 0x0000620000201800 */
[----:B------:R-:W-:Y:S05]  /*0910*/  BRA `(.L_x_34409) ;  /* 0x0000071000007947 */ /* 0x000fea0003800000 */
.L_x_34416:
        /* <DEDUP_REMOVED lines=11> */
.L_x_34423:
        /* <DEDUP_REMOVED lines=21> */
.L_x_34427:
[----:B------:R-:W-:Y:S05]  /*0b20*/  BSYNC B1 ;  /* 0x0000000000017941 */ /* 0x000fea0003800000 */
.L_x_34426:
[----:B------:R-:W-:Y:S01]  /*0b30*/  LEA R3, R0, 0x3b800000, 0x17 ;  /* 0x3b80000000037811 */ /* 0x000fe200078eb8ff */
[----:B------:R-:W-:-:S05]  /*0b40*/  IMAD.SHL.U32 R0, R2, 0x100000, RZ ;  /* 0x0010000002007824 */ /* 0x000fca00078e00ff */
[----:B------:R-:W-:Y:S02]  /*0b50*/  LOP3.LUT R0, R3, R0, R4, 0xfe, !PT ;  /* 0x0000000003007212 */ /* 0x000fe400078efe04 */
.L_x_34425:
[----:B------:R-:W-:Y:S05]  /*0b60*/  BSYNC B0 ;  /* 0x0000000000007941 */ /* 0x000fea0003800000 */
.L_x_34424:
[----:B------:R-:W-:-:S04]  /*0b70*/  FMUL.FTZ R0, R0, 1 ;  /* 0x3f80000000007820 */ /* 0x000fc80000410000 */
[----:B------:R0:W1:Y:S01]  /*0b80*/  F2F.F64.F32 R30, R0 ;  /* 0x00000000001e7310 */ /* 0x0000620000201800 */
[----:B------:R-:W-:Y:S05]  /*0b90*/  BRA `(.L_x_34409) ;  /* 0x0000049000007947 */ /* 0x000fea0003800000 */
.L_x_34422:
        /* <DEDUP_REMOVED lines=21> */
.L_x_34431:
[----:B------:R-:W-:Y:S05]  /*0cf0*/  BSYNC B1 ;  /* 0x0000000000017941 */ /* 0x000fea0003800000 */
.L_x_34430:
[----:B------:R-:W-:Y:S01]  /*0d00*/  LEA R3, R0, 0x37800000, 0x17 ;  /* 0x3780000000037811 */ /* 0x000fe200078eb8ff */
[----:B------:R-:W-:-:S05]  /*0d10*/  IMAD.SHL.U32 R0, R2, 0x200000, RZ ;  /* 0x0020000002007824 */ /* 0x000fca00078e00ff */
[----:B------:R-:W-:Y:S02]  /*0d20*/  LOP3.LUT R0, R3, R0, R4, 0xfe, !PT ;  /* 0x0000000003007212 */ /* 0x000fe400078efe04 */
.L_x_34429:
[----:B------:R-:W-:Y:S05]  /*0d30*/  BSYNC B0 ;  /* 0x0000000000007941 */ /* 0x000fea0003800000 */
.L_x_34428:
[----:B------:R-:W-:-:S04]  /*0d40*/  FMUL.FTZ R0, R0, 1 ;  /* 0x3f80000000007820 */ /* 0x000fc80000410000 */
[----:B------:R0:W1:Y:S01]  /*0d50*/  F2F.F64.F32 R30, R0 ;  /* 0x00000000001e7310 */ /* 0x0000620000201800 */
[----:B------:R-:W-:Y:S05]  /*0d60*/  BRA `(.L_x_34409) ;  /* 0x000002c000007947 */ /* 0x000fea0003800000 */
.L_x_34421:
        /* <DEDUP_REMOVED lines=14> */
.L_x_34435:
[----:B------:R-:W-:Y:S05]  /*0e50*/  BSYNC B0 ;  /* 0x0000000000007941 */ /* 0x000fea0003800000 */
.L_x_34434:
[----:B------:R-:W-:-:S04]  /*0e60*/  FMUL.FTZ R0, R0, 1 ;  /* 0x3f80000000007820 */ /* 0x000fc80000410000 */
[----:B------:R0:W1:Y:S01]  /*0e70*/  F2F.F64.F32 R30, R0 ;  /* 0x00000000001e7310 */ /* 0x0000620000201800 */
[----:B------:R-:W-:Y:S05]  /*0e80*/  BRA `(.L_x_34409) ;  /* 0x000001a000007947 */ /* 0x000fea0003800000 */
.L_x_34408:
        /* <DEDUP_REMOVED lines=21> */
.L_x_34433:
[----:B------:R-:W2:Y:S02]  /*0fe0*/  LDG.E.64 R30, [R2.64] ;  /* 0x00000024021e7981 */ /* 0x000ea4000c1e1b00 */
[----:B--2---:R-:W0:Y:S01]  /*0ff0*/  I2F.F64.U64 R30, R30 ;  /* 0x0000001e001e7312 */ /* 0x004e220000301800 */
[----:B------:R-:W-:Y:S05]  /*1000*/  BRA `(.L_x_34409) ;  /* 0x0000002000007947 */ /* 0x000fea0003800000 */
.L_x_34432:
[----:B------:R-:W2:Y:S02]  /*1010*/  LDG.E R2, [R2.64] ;  /* 0x0000002402027981 */ /* 0x000ea4000c1e1900 */
[----:B--2---:R0:W1:Y:S02]  /*1020*/  I2F.F64.U32 R30, R2 ;  /* 0x00000002001e7312 */ /* 0x0040640000201800 */
.L_x_34409:
        /* <DEDUP_REMOVED lines=17> */
.L_x_34439:
[----:B------:R-:W2:Y:S02]  /*1140*/  LDG.E.U8 R2, [R2.64] ;  /* 0x0000002402027981 */ /* 0x000ea4000c1e1100 */
[----:B--2---:R0:W2:Y:S01]  /*1150*/  I2F.F64.U16 R28, R2 ;  /* 0x00000002001c7312 */ /* 0x0040a20000101800 */
[----:B------:R-:W-:Y:S05]  /*1160*/  BRA `(.L_x_34441) ;  /* 0x00000df000007947 */ /* 0x000fea0003800000 */
.L_x_34438:
        /* <DEDUP_REMOVED lines=9> */
.L_x_34443:
[----:B------:R-:W2:Y:S02]  /*1200*/  LDG.E R2, [R2.64] ;  /* 0x0000002402027981 */ /* 0x000ea4000c1e1900 */
[----:B--2---:R0:W2:Y:S01]  /*1210*/  I2F.F64 R28, R2 ;  /* 0x00000002001c7312 */ /* 0x0040a20000201c00 */
[----:B------:R-:W-:Y:S05]  /*1220*/  BRA `(.L_x_34441) ;  /* 0x00000d3000007947 */ /* 0x000fea0003800000 */
.L_x_34442:
[----:B------:R-:W2:Y:S02]  /*1230*/  LDG.E.U16 R2, [R2.64] ;  /* 0x0000002402027981 */ /* 0x000ea4000c1e1500 */
[----:B--2---:R0:W2:Y:S01]  /*1240*/  I2F.F64.S16 R28, R2 ;  /* 0x00000002001c7312 */ /* 0x0040a20000101c00 */
[----:B------:R-:W-:Y:S05]  /*1250*/  BRA `(.L_x_34441) ;  /* 0x00000d0000007947 */ /* 0x000fea0003800000 */
.L_x_34437:
        /* <DEDUP_REMOVED lines=10> */
.L_x_34445:
[----:B------:R-:W2:Y:S02]  /*1300*/  LDG.E.U16 R0, [R2.64] ;  /* 0x0000002402007981 */ /* 0x000ea4000c1e1500 */
[----:B--2---:R-:W-:-:S05]  /*1310*/  HADD2.F32 R0, -RZ, R0.H0_H0 ;  /* 0x20000000ff007230 */ /* 0x004fca0000004100 */
[----:B------:R-:W-:-:S04]  /*1320*/  FMUL.FTZ R0, R0, 1 ;  /* 0x3f80000000007820 */ /* 0x000fc80000410000 */
[----:B------:R0:W2:Y:S01]  /*1330*/  F2F.F64.F32 R28, R0 ;  /* 0x00000000001c7310 */ /* 0x0000a20000201800 */
[----:B------:R-:W-:Y:S05]  /*1340*/  BRA `(.L_x_34441) ;  /* 0x00000c1000007947 */ /* 0x000fea0003800000 */
.L_x_34444:
        /* <DEDUP_REMOVED lines=10> */
.L_x_34447:
[----:B------:R-:W2:Y:S02]  /*13f0*/  LDG.E.U16 R2, [R2.64] ;  /* 0x0000002402027981 */ /* 0x000ea4000c1e1500 */
[----:B--2---:R-:W-:-:S05]  /*1400*/  HADD2.F32 R0, -RZ, R2.H0_H0 ;  /* 0x20000002ff007230 */ /* 0x004fca0000004100 */
[----:B------:R-:W-:-:S04]  /*1410*/  FMUL.FTZ R0, R0, 1 ;  /* 0x3f80000000007820 */ /* 0x000fc80000410000 */
[----:B------:R0:W2:Y:S01]  /*1420*/  F2F.F64.F32 R28, R0 ;  /* 0x00000000001c7310 */ /* 0x0000a20000201800 */
[----:B------:R-:W-:Y:S05]  /*1430*/  BRA `(.L_x_34441) ;  /* 0x00000b2000007947 */ /* 0x000fea0003800000 */
.L_x_34446:
[----:B------:R0:W5:Y:S01]  /*1440*/  LDG.E.64 R28, [R2.64] ;  /* 0x00000024021c7981 */ /* 0x000162000c1e1b00 */
[----:B------:R-:W-:Y:S05]  /*1450*/  BRA `(.L_x_34441) ;  /* 0x00000b0000007947 */ /* 0x000fea0003800000 */
.L_x_34436:
        /* <DEDUP_REMOVED lines=13> */
.L_x_34450:
[----:B------:R0:W5:Y:S01]  /*1530*/  LDG.E.64 R28, [R2.64] ;  /* 0x00000024021c7981 */ /* 0x000162000c1e1b00 */
[----:B------:R-:W-:Y:S05]  /*1540*/  BRA `(.L_x_34441) ;  /* 0x00000a1000007947 */ /* 0x000fea0003800000 */
.L_x_34449:
        /* <DEDUP_REMOVED lines=28> */
.L_x_34452:
        /* <DEDUP_REMOVED lines=15> */
.L_x_34451:
[----:B------:R-:W2:Y:S02]  /*1800*/  LDG.E.U16 R0, [R2.64] ;  /* 0x0000002402007981 */ /* 0x000ea4000c1e1500 */
[----:B--2---:R-:W-:-:S05]  /*1810*/  PRMT R0, RZ, 0x5410, R0 ;  /* 0x00005410ff007816 */ /* 0x004fca0000000000 */
[----:B------:R-:W-:-:S04]  /*1820*/  FMUL.FTZ R0, R0, 1 ;  /* 0x3f80000000007820 */ /* 0x000fc80000410000 */
[----:B------:R0:W2:Y:S01]  /*1830*/  F2F.F64.F32 R28, R0 ;  /* 0x00000000001c7310 */ /* 0x0000a20000201800 */
[----:B------:R-:W-:Y:S05]  /*1840*/  BRA `(.L_x_34441) ;  /* 0x0000071000007947 */ /* 0x000fea0003800000 */
.L_x_34448:
        /* <DEDUP_REMOVED lines=11> */
.L_x_34455:
        /* <DEDUP_REMOVED lines=21> */
.L_x_34459:
[----:B------:R-:W-:Y:S05]  /*1a50*/  BSYNC B1 ;  /* 0x0000000000017941 */ /* 0x000fea0003800000 */
.L_x_34458:
[----:B------:R-:W-:Y:S01]  /*1a60*/  LEA R3, R0, 0x3b800000, 0x17 ;  /* 0x3b80000000037811 */ /* 0x000fe200078eb8ff */
[----:B------:R-:W-:-:S05]  /*1a70*/  IMAD.SHL.U32 R0, R2, 0x100000, RZ ;  /* 0x0010000002007824 */ /* 0x000fca00078e00ff */
[----:B------:R-:W-:Y:S02]  /*1a80*/  LOP3.LUT R0, R3, R0, R4, 0xfe, !PT ;  /* 0x0000000003007212 */ /* 0x000fe400078efe04 */
.L_x_34457:
[----:B------:R-:W-:Y:S05]  /*1a90*/  BSYNC B0 ;  /* 0x0000000000007941 */ /* 0x000fea0003800000 */
.L_x_34456:
[----:B------:R-:W-:-:S04]  /*1aa0*/  FMUL.FTZ R0, R0, 1 ;  /* 0x3f80000000007820 */ /* 0x000fc80000410000 */
[----:B------:R0:W2:Y:S01]  /*1ab0*/  F2F.F64.F32 R28, R0 ;  /* 0x00000000001c7310 */ /* 0x0000a20000201800 */
[----:B------:R-:W-:Y:S05]  /*1ac0*/  BRA `(.L_x_34441) ;  /* 0x0000049000007947 */ /* 0x000fea0003800000 */
.L_x_34454:
        /* <DEDUP_REMOVED lines=21> */
.L_x_34463:
[----:B------:R-:W-:Y:S05]  /*1c20*/  BSYNC B1 ;  /* 0x0000000000017941 */ /* 0x000fea0003800000 */
.L_x_34462:
[----:B------:R-:W-:Y:S01]  /*1c30*/  LEA R3, R0, 0x37800000, 0x17 ;  /* 0x3780000000037811 */ /* 0x000fe200078eb8ff */
[----:B------:R-:W-:-:S05]  /*1c40*/  IMAD.SHL.U32 R0, R2, 0x200000, RZ ;  /* 0x0020000002007824 */ /* 0x000fca00078e00ff */
[----:B------:R-:W-:Y:S02]  /*1c50*/  LOP3.LUT R0, R3, R0, R4, 0xfe, !PT ;  /* 0x0000000003007212 */ /* 0x000fe400078efe04 */
.L_x_34461:
[----:B------:R-:W-:Y:S05]  /*1c60*/  BSYNC B0 ;  /* 0x0000000000007941 */ /* 0x000fea0003800000 */
.L_x_34460:
[----:B------:R-:W-:-:S04]  /*1c70*/  FMUL.FTZ R0, R0, 1 ;  /* 0x3f80000000007820 */ /* 0x000fc80000410000 */
[----:B------:R0:W2:Y:S01]  /*1c80*/  F2F.F64.F32 R28, R0 ;  /* 0x00000000001c7310 */ /* 0x0000a20000201800 */
[----:B------:R-:W-:Y:S05]  /*1c90*/  BRA `(.L_x_34441) ;  /* 0x000002c000007947 */ /* 0x000fea0003800000 */
.L_x_34453:
        /* <DEDUP_REMOVED lines=14> */
.L_x_34467:
[----:B------:R-:W-:Y:S05]  /*1d80*/  BSYNC B0 ;  /* 0x0000000000007941 */ /* 0x000fea0003800000 */
.L_x_34466:
[----:B------:R-:W-:-:S04]  /*1d90*/  FMUL.FTZ R0, R0, 1 ;  /* 0x3f80000000007820 */ /* 0x000fc80000410000 */
[----:B------:R0:W2:Y:S01]  /*1da0*/  F2F.F64.F32 R28, R0 ;  /* 0x00000000001c7310 */ /* 0x0000a20000201800 */
[----:B------:R-:W-:Y:S05]  /*1db0*/  BRA `(.L_x_34441) ;  /* 0x000001a000007947 */ /* 0x000fea0003800000 */
.L_x_34440:
        /* <DEDUP_REMOVED lines=21> */
.L_x_34465:
[----:B------:R-:W2:Y:S02]  /*1f10*/  LDG.E.64 R28, [R2.64] ;  /* 0x00000024021c7981 */ /* 0x000ea4000c1e1b00 */
[----:B--2---:R-:W0:Y:S01]  /*1f20*/  I2F.F64.U64 R28, R28 ;  /* 0x0000001c001c7312 */ /* 0x004e220000301800 */
[----:B------:R-:W-:Y:S05]  /*1f30*/  BRA `(.L_x_34441) ;  /* 0x0000002000007947 */ /* 0x000fea0003800000 */
.L_x_34464:
[----:B------:R-:W2:Y:S02]  /*1f40*/  LDG.E R2, [R2.64] ;  /* 0x0000002402027981 */ /* 0x000ea4000c1e1900 */
[----:B--2---:R0:W2:Y:S02]  /*1f50*/  I2F.F64.U32 R28, R2 ;  /* 0x00000002001c7312 */ /* 0x0040a40000201800 */
.L_x_34441:
[----:B0-----:R-:W0:Y:S02]  /*1f60*/  S2R R2, SR_TID.X ;  /* 0x0000000000027919 */ /* 0x001e240000002100 */
[----:B0-----:R-:W-:Y:S02]  /*1f70*/  IADD3 R2, R2, 0x80, RZ ;  /* 0x0000008002027810 */ /* 0x001fe40007ffe0ff */
.L_x_34403:
[----:B-1-3--:R-:W-:Y:S05]  /*1f80*/  BSYNC B6 ;  /* 0x0000000000067941 */ /* 0x00afea0003800000 */
.L_x_34402:
        /* <DEDUP_REMOVED lines=22> */
.L_x_34473:
[----:B------:R-:W3:Y:S02]  /*20f0*/  LDG.E.U8 R4, [R4.64] ;  /* 0x0000002404047981 */ /* 0x000ee4000c1e1100 */
[----:B---3--:R0:W1:Y:S01]  /*2100*/  I2F.F64.U16 R32, R4 ;  /* 0x0000000400207312 */ /* 0x0080620000101800 */
[----:B------:R-:W-:Y:S05]  /*2110*/  BRA `(.L_x_34475) ;  /* 0x00000df000007947 */ /* 0x000fea0003800000 */
.L_x_34472:
        /* <DEDUP_REMOVED lines=9> */
.L_x_34477:
[----:B------:R-:W3:Y:S02]  /*21b0*/  LDG.E R4, [R4.64] ;  /* 0x0000002404047981 */ /* 0x000ee4000c1e1900 */
[----:B---3--:R0:W1:Y:S01]  /*21c0*/  I2F.F64 R32, R4 ;  /* 0x0000000400207312 */ /* 0x0080620000201c00 */
[----:B------:R-:W-:Y:S05]  /*21d0*/  BRA `(.L_x_34475) ;  /* 0x00000d3000007947 */ /* 0x000fea0003800000 */
.L_x_34476:
[----:B------:R-:W3:Y:S02]  /*21e0*/  LDG.E.U16 R4, [R4.64] ;  /* 0x0000002404047981 */ /* 0x000ee4000c1e1500 */
[----:B---3--:R0:W1:Y:S01]  /*21f0*/  I2F.F64.S16 R32, R4 ;  /* 0x0000000400207312 */ /* 0x0080620000101c00 */
[----:B------:R-:W-:Y:S05]  /*2200*/  BRA `(.L_x_34475) ;  /* 0x00000d0000007947 */ /* 0x000fea0003800000 */
.L_x_34471:
        /* <DEDUP_REMOVED lines=10> */
.L_x_34479:
[----:B------:R-:W3:Y:S02]  /*22b0*/  LDG.E.U16 R0, [R4.64] ;  /* 0x0000002404007981 */ /* 0x000ee4000c1e1500 */
[----:B---3--:R-:W-:-:S05]  /*22c0*/  HADD2.F32 R0, -RZ, R0.H0_H0 ;  /* 0x20000000ff007230 */ /* 0x008fca0000004100 */
[----:B------:R-:W-:-:S04]  /*22d0*/  FMUL.FTZ R0, R0, 1 ;  /* 0x3f80000000007820 */ /* 0x000fc80000410000 */
[----:B------:R0:W1:Y:S01]  /*22e0*/  F2F.F64.F32 R32, R0 ;  /* 0x0000000000207310 */ /* 0x0000620000201800 */
[----:B------:R-:W-:Y:S05]  /*22f0*/  BRA `(.L_x_34475) ;  /* 0x00000c1000007947 */ /* 0x000fea0003800000 */
.L_x_34478:
        /* <DEDUP_REMOVED lines=10> */
.L_x_34481:
[----:B------:R-:W3:Y:S02]  /*23a0*/  LDG.E.U16 R4, [R4.64] ;  /* 0x0000002404047981 */ /* 0x000ee4000c1e1500 */
[----:B---3--:R-:W-:-:S05]  /*23b0*/  HADD2.F32 R0, -RZ, R4.H0_H0 ;  /* 0x20000004ff007230 */ /* 0x008fca0000004100 */
[----:B------:R-:W-:-:S04]  /*23c0*/  FMUL.FTZ R0, R0, 1 ;  /* 0x3f80000000007820 */ /* 0x000fc80000410000 */
[----:B------:R0:W1:Y:S01]  /*23d0*/  F2F.F64.F32 R32, R0 ;  /* 0x0000000000207310 */ /* 0x0000620000201800 */
[----:B------:R-:W-:Y:S05]  /*23e0*/  BRA `(.L_x_34475) ;  /* 0x00000b2000007947 */ /* 0x000fea0003800000 */
.L_x_34480:
[----:B------:R0:W5:Y:S01]  /*23f0*/  LDG.E.64 R32, [R4.64] ;  /* 0x0000002404207981 */ /* 0x000162000c1e1b00 */
[----:B------:R-:W-:Y:S05]  /*2400*/  BRA `(.L_x_34475) ;  /* 0x00000b0000007947 */ /* 0x000fea0003800000 */
.L_x_34470:
        /* <DEDUP_REMOVED lines=13> */
.L_x_34484:
[----:B------:R0:W5:Y:S01]  /*24e0*/  LDG.E.64 R32, [R4.64] ;  /* 0x0000002404207981 */ /* 0x000162000c1e1b00 */
[----:B------:R-:W-:Y:S05]  /*24f0*/  BRA `(.L_x_34475) ;  /* 0x00000a1000007947 */ /* 0x000fea0003800000 */
.L_x_34483:
        /* <DEDUP_REMOVED lines=28> */
.L_x_34486:
        /* <DEDUP_REMOVED lines=15> */
.L_x_34485:
[----:B------:R-:W3:Y:S02]  /*27b0*/  LDG.E.U16 R0, [R4.64] ;  /* 0x0000002404007981 */ /* 0x000ee4000c1e1500 */
[----:B---3--:R-:W-:-:S05]  /*27c0*/  PRMT R0, RZ, 0x5410, R0 ;  /* 0x00005410ff007816 */ /* 0x008fca0000000000 */
[----:B------:R-:W-:-:S04]  /*27d0*/  FMUL.FTZ R0, R0, 1 ;  /* 0x3f80000000007820 */ /* 0x000fc80000410000 */
[----:B------:R0:W1:Y:S01]  /*27e0*/  F2F.F64.F32 R32, R0 ;  /* 0x0000000000207310 */ /* 0x0000620000201800 */
[----:B------:R-:W-:Y:S05]  /*27f0*/  BRA `(.L_x_34475) ;  /* 0x0000071000007947 */ /* 0x000fea0003800000 */
.L_x_34482:
        /* <DEDUP_REMOVED lines=11> */
.L_x_34489:
        /* <DEDUP_REMOVED lines=21> */
.L_x_34493:
[----:B------:R-:W-:Y:S05]  /*2a00*/  BSYNC B1 ;  /* 0x0000000000017941 */ /* 0x000fea0003800000 */
.L_x_34492:
[----:B------:R-:W-:Y:S01]  /*2a10*/  LEA R5, R0, 0x3b800000, 0x17 ;  /* 0x3b80000000057811 */ /* 0x000fe200078eb8ff */
[----:B------:R-:W-:-:S05]  /*2a20*/  IMAD.SHL.U32 R0, R3, 0x100000, RZ ;  /* 0x0010000003007824 */ /* 0x000fca00078e00ff */
[----:B------:R-:W-:Y:S02]  /*2a30*/  LOP3.LUT R0, R5, R0, R6, 0xfe, !PT ;  /* 0x0000000005007212 */ /* 0x000fe400078efe06 */
.L_x_34491:
[----:B------:R-:W-:Y:S05]  /*2a40*/  BSYNC B0 ;  /* 0x0000000000007941 */ /* 0x000fea0003800000 */
.L_x_34490:
[----:B------:R-:W-:-:S04]  /*2a50*/  FMUL.FTZ R0, R0, 1 ;  /* 0x3f80000000007820 */ /* 0x000fc80000410000 */
[----:B------:R0:W1:Y:S01]  /*2a60*/  F2F.F64.F32 R32, R0 ;  /* 0x0000000000207310 */ /* 0x0000620000201800 */
[----:B------:R-:W-:Y:S05]  /*2a70*/  BRA `(.L_x_34475) ;  /* 0x0000049000007947 */ /* 0x000fea0003800000 */
.L_x_34488:
        /* <DEDUP_REMOVED lines=21> */
.L_x_34497:
[----:B------:R-:W-:Y:S05]  /*2bd0*/  BSYNC B1 ;  /* 0x0000000000017941 */ /* 0x000fea0003800000 */
.L_x_34496:
[----:B------:R-:W-:Y:S01]  /*2be0*/  LEA R5, R0, 0x37800000, 0x17 ;  /* 0x3780000000057811 */ /* 0x000fe200078eb8ff */
[----:B------:R-:W-:-:S05]  /*2bf0*/  IMAD.SHL.U32 R0, R3, 0x200000, RZ ;  /* 0x0020000003007824 */ /* 0x000fca00078e00ff */
[----:B------:R-:W-:Y:S02]  /*2c00*/  LOP3.LUT R0, R5, R0, R6, 0xfe, !PT ;  /* 0x0000000005007212 */ /* 0x000fe400078efe06 */
.L_x_34495:
[----:B------:R-:W-:Y:S05]  /*2c10*/  BSYNC B0 ;  /* 0x0000000000007941 */ /* 0x000fea0003800000 */
.L_x_34494:
[----:B------:R-:W-:-:S04]  /*2c20*/  FMUL.FTZ R0, R0, 1 ;  /* 0x3f80000000007820 */ /* 0x000fc80000410000 */
[----:B------:R0:W1:Y:S01]  /*2c30*/  F2F.F64.F32 R32, R0 ;  /* 0x0000000000207310 */ /* 0x0000620000201800 */
[----:B------:R-:W-:Y:S05]  /*2c40*/  BRA `(.L_x_34475) ;  /* 0x000002c000007947 */ /* 0x000fea0003800000 */
.L_x_34487:
        /* <DEDUP_REMOVED lines=14> */
.L_x_34501:
[----:B------:R-:W-:Y:S05]  /*2d30*/  BSYNC B0 ;  /* 0x0000000000007941 */ /* 0x000fea0003800000 */
.L_x_34500:
[----:B------:R-:W-:-:S04]  /*2d40*/  FMUL.FTZ R0, R0, 1 ;  /* 0x3f80000000007820 */ /* 0x000fc80000410000 */
[----:B------:R0:W1:Y:S01]  /*2d50*/  F2F.F64.F32 R32, R0 ;  /* 0x0000000000207310 */ /* 0x0000620000201800 */
[----:B------:R-:W-:Y:S05]  /*2d60*/  BRA `(.L_x_34475) ;  /* 0x000001a000007947 */ /* 0x000fea0003800000 */
.L_x_34474:
        /* <DEDUP_REMOVED lines=21> */
.L_x_34499:
[----:B------:R-:W3:Y:S02]  /*2ec0*/  LDG.E.64 R32, [R4.64] ;  /* 0x0000002404207981 */ /* 0x000ee4000c1e1b00 */
[----:B---3--:R-:W0:Y:S01]  /*2ed0*/  I2F.F64.U64 R32, R32 ;  /* 0x0000002000207312 */ /* 0x008e220000301800 */
[----:B------:R-:W-:Y:S05]  /*2ee0*/  BRA `(.L_x_34475) ;  /* 0x0000002000007947 */ /* 0x000fea0003800000 */
.L_x_34498:
[----:B------:R-:W3:Y:S02]  /*2ef0*/  LDG.E R4, [R4.64] ;  /* 0x0000002404047981 */ /* 0x000ee4000c1e1900 */
[----:B---3--:R0:W1:Y:S02]  /*2f00*/  I2F.F64.U32 R32, R4 ;  /* 0x0000000400207312 */ /* 0x0080640000201800 */
.L_x_34475:
        /* <DEDUP_REMOVED lines=17> */
.L_x_34505:
[----:B------:R-:W3:Y:S02]  /*3020*/  LDG.E.U8 R4, [R4.64] ;  /* 0x0000002404047981 */ /* 0x000ee4000c1e1100 */
[----:B---3--:R0:W3:Y:S01]  /*3030*/  I2F.F64.U16 R26, R4 ;  /* 0x00000004001a7312 */ /* 0x0080e20000101800 */
[----:B------:R-:W-:Y:S05]  /*3040*/  BRA `(.L_x_34507) ;  /* 0x00000df000007947 */ /* 0x000fea0003800000 */
.L_x_34504:
        /* <DEDUP_REMOVED lines=9> */
.L_x_34509:
[----:B------:R-:W3:Y:S02]  /*30e0*/  LDG.E R4, [R4.64] ;  /* 0x0000002404047981 */ /* 0x000ee4000c1e1900 */
[----:B---3--:R0:W3:Y:S01]  /*30f0*/  I2F.F64 R26, R4 ;  /* 0x00000004001a7312 */ /* 0x0080e20000201c00 */
[----:B------:R-:W-:Y:S05]  /*3100*/  BRA `(.L_x_34507) ;  /* 0x00000d3000007947 */ /* 0x000fea0003800000 */
.L_x_34508:
[----:B------:R-:W3:Y:S02]  /*3110*/  LDG.E.U16 R4, [R4.64] ;  /* 0x0000002404047981 */ /* 0x000ee4000c1e1500 */
[----:B---3--:R0:W3:Y:S01]  /*3120*/  I2F.F64.S16 R26, R4 ;  /* 0x00000004001a7312 */ /* 0x0080e20000101c00 */
[----:B------:R-:W-:Y:S05]  /*3130*/  BRA `(.L_x_34507) ;  /* 0x00000d0000007947 */ /* 0x000fea0003800000 */
.L_x_34503:
        /* <DEDUP_REMOVED lines=10> */
.L_x_34511:
[----:B------:R-:W3:Y:S02]  /*31e0*/  LDG.E.U16 R0, [R4.64] ;  /* 0x0000002404007981 */ /* 0x000ee4000c1e1500 */
[----:B---3--:R-:W-:-:S05]  /*31f0*/  HADD2.F32 R0, -RZ, R0.H0_H0 ;  /* 0x20000000ff007230 */ /* 0x008fca0000004100 */
[----:B------:R-:W-:-:S04]  /*3200*/  FMUL.FTZ R0, R0, 1 ;  /* 0x3f80000000007820 */ /* 0x000fc80000410000 */
[----:B------:R0:W3:Y:S01]  /*3210*/  F2F.F64.F32 R26, R0 ;  /* 0x00000000001a7310 */ /* 0x0000e20000201800 */
[----:B------:R-:W-:Y:S05]  /*3220*/  BRA `(.L_x_34507) ;  /* 0x00000c1000007947 */ /* 0x000fea0003800000 */
.L_x_34510:
        /* <DEDUP_REMOVED lines=10> */
.L_x_34513:
[----:B------:R-:W3:Y:S02]  /*32d0*/  LDG.E.U16 R4, [R4.64] ;  /* 0x0000002404047981 */ /* 0x000ee4000c1e1500 */
[----:B---3--:R-:W-:-:S05]  /*32e0*/  HADD2.F32 R0, -RZ, R4.H0_H0 ;  /* 0x20000004ff007230 */ /* 0x008fca0000004100 */
[----:B------:R-:W-:-:S04]  /*32f0*/  FMUL.FTZ R0, R0, 1 ;  /* 0x3f80000000007820 */ /* 0x000fc80000410000 */
[----:B------:R0:W3:Y:S01]  /*3300*/  F2F.F64.F32 R26, R0 ;  /* 0x00000000001a7310 */ /* 0x0000e20000201800 */
[----:B------:R-:W-:Y:S05]  /*3310*/  BRA `(.L_x_34507) ;  /* 0x00000b2000007947 */ /* 0x000fea0003800000 */
.L_x_34512:
[----:B------:R0:W5:Y:S01]  /*3320*/  LDG.E.64 R26, [R4.64] ;  /* 0x00000024041a7981 */ /* 0x000162000c1e1b00 */
[----:B------:R-:W-:Y:S05]  /*3330*/  BRA `(.L_x_34507) ;  /* 0x00000b0000007947 */ /* 0x000fea0003800000 */
.L_x_34502:
        /* <DEDUP_REMOVED lines=13> */
.L_x_34516:
[----:B------:R0:W5:Y:S01]  /*3410*/  LDG.E.64 R26, [R4.64] ;  /* 0x00000024041a7981 */ /* 0x000162000c1e1b00 */
[----:B------:R-:W-:Y:S05]  /*3420*/  BRA `(.L_x_34507) ;  /* 0x00000a1000007947 */ /* 0x000fea0003800000 */
.L_x_34515:
        /* <DEDUP_REMOVED lines=28> */
.L_x_34518:
        /* <DEDUP_REMOVED lines=15> */
.L_x_34517:
[----:B------:R-:W3:Y:S02]  /*36e0*/  LDG.E.U16 R0, [R4.64] ;  /* 0x0000002404007981 */ /* 0x000ee4000c1e1500 */
[----:B---3--:R-:W-:-:S05]  /*36f0*/  PRMT R0, RZ, 0x5410, R0 ;  /* 0x00005410ff007816 */ /* 0x008fca0000000000 */
[----:B------:R-:W-:-:S04]  /*3700*/  FMUL.FTZ R0, R0, 1 ;  /* 0x3f80000000007820 */ /* 0x000fc80000410000 */
[----:B------:R0:W3:Y:S01]  /*3710*/  F2F.F64.F32 R26, R0 ;  /* 0x00000000001a7310 */ /* 0x0000e20000201800 */
[----:B------:R-:W-:Y:S05]  /*3720*/  BRA `(.L_x_34507) ;  /* 0x0000071000007947 */ /* 0x000fea0003800000 */
.L_x_34514:
        /* <DEDUP_REMOVED lines=11> */
.L_x_34521:
        /* <DEDUP_REMOVED lines=21> */
.L_x_34525:
[----:B------:R-:W-:Y:S05]  /*3930*/  BSYNC B1 ;  /* 0x0000000000017941 */ /* 0x000fea0003800000 */
.L_x_34524:
[----:B------:R-:W-:Y:S01]  /*3940*/  LEA R5, R0, 0x3b800000, 0x17 ;  /* 0x3b80000000057811 */ /* 0x000fe200078eb8ff */
[----:B------:R-:W-:-:S05]  /*3950*/  IMAD.SHL.U32 R0, R3, 0x100000, RZ ;  /* 0x0010000003007824 */ /* 0x000fca00078e00ff */
[----:B------:R-:W-:Y:S02]  /*3960*/  LOP3.LUT R0, R5, R0, R6, 0xfe, !PT ;  /* 0x0000000005007212 */ /* 0x000fe400078efe06 */
.L_x_34523:
[----:B------:R-:W-:Y:S05]  /*3970*/  BSYNC B0 ;  /* 0x0000000000007941 */ /* 0x000fea0003800000 */
.L_x_34522:
[----:B------:R-:W-:-:S04]  /*3980*/  FMUL.FTZ R0, R0, 1 ;  /* 0x3f80000000007820 */ /* 0x000fc80000410000 */
[----:B------:R0:W3:Y:S01]  /*3990*/  F2F.F64.F32 R26, R0 ;  /* 0x00000000001a7310 */ /* 0x0000e20000201800 */
[----:B------:R-:W-:Y:S05]  /*39a0*/  BRA `(.L_x_34507) ;  /* 0x0000049000007947 */ /* 0x000fea0003800000 */
.L_x_34520:
        /* <DEDUP_REMOVED lines=21> */
.L_x_34529:
[----:B------:R-:W-:Y:S05]  /*3b00*/  BSYNC B1 ;  /* 0x0000000000017941 */ /* 0x000fea0003800000 */
.L_x_34528:
[----:B------:R-:W-:Y:S01]  /*3b10*/  LEA R5, R0, 0x37800000, 0x17 ;  /* 0x3780000000057811 */ /* 0x000fe200078eb8ff */
[----:B------:R-:W-:-:S05]  /*3b20*/  IMAD.SHL.U32 R0, R3, 0x200000, RZ ;  /* 0x0020000003007824 */ /* 0x000fca00078e00ff */
[----:B------:R-:W-:Y:S02]  /*3b30*/  LOP3.LUT R0, R5, R0, R6, 0xfe, !PT ;  /* 0x0000000005007212 */ /* 0x000fe400078efe06 */
.L_x_34527:
[----:B------:R-:W-:Y:S05]  /*3b40*/  BSYNC B0 ;  /* 0x0000000000007941 */ /* 0x000fea0003800000 */
.L_x_34526:
[----:B------:R-:W-:-:S04]  /*3b50*/  FMUL.FTZ R0, R0, 1 ;  /* 0x3f80000000007820 */ /* 0x000fc80000410000 */
[----:B------:R0:W3:Y:S01]  /*3b60*/  F2F.F64.F32 R26, R0 ;  /* 0x00000000001a7310 */ /* 0x0000e20000201800 */
[----:B------:R-:W-:Y:S05]  /*3b70*/  BRA `(.L_x_34507) ;  /* 0x000002c000007947 */ /* 0x000fea0003800000 */
.L_x_34519:
        /* <DEDUP_REMOVED lines=14> */
.L_x_34533:
[----:B------:R-:W-:Y:S05]  /*3c60*/  BSYNC B0 ;  /* 0x0000000000007941 */ /* 0x000fea0003800000 */
.L_x_34532:
[----:B------:R-:W-:-:S04]  /*3c70*/  FMUL.FTZ R0, R0, 1 ;  /* 0x3f80000000007820 */ /* 0x000fc80000410000 */
[----:B------:R0:W3:Y:S01]  /*3c80*/  F2F.F64.F32 R26, R0 ;  /* 0x00000000001a7310 */ /* 0x0000e20000201800 */
[----:B------:R-:W-:Y:S05]  /*3c90*/  BRA `(.L_x_34507) ;  /* 0x000001a000007947 */ /* 0x000fea0003800000 */
.L_x_34506:
        /* <DEDUP_REMOVED lines=21> */
.L_x_34531:
[----:B------:R-:W3:Y:S02]  /*3df0*/  LDG.E.64 R26, [R4.64] ;  /* 0x00000024041a7981 */ /* 0x000ee4000c1e1b00 */
[----:B---3--:R-:W0:Y:S01]  /*3e00*/  I2F.F64.U64 R26, R26 ;  /* 0x0000001a001a7312 */ /* 0x008e220000301800 */
[----:B------:R-:W-:Y:S05]  /*3e10*/  BRA `(.L_x_34507) ;  /* 0x0000002000007947 */ /* 0x000fea0003800000 */
.L_x_34530:
[----:B------:R-:W3:Y:S02]  /*3e20*/  LDG.E R4, [R4.64] ;  /* 0x0000002404047981 */ /* 0x000ee4000c1e1900 */
[----:B---3--:R0:W3:Y:S02]  /*3e30*/  I2F.F64.U32 R26, R4 ;  /* 0x00000004001a7312 */ /* 0x0080e40000201800 */
.L_x_34507:
[----:B------:R-:W-:-:S03]  /*3e40*/  IADD3 R2, R2, 0x80, RZ ;  /* 0x0000008002027810 */ /* 0x000fc60007ffe0ff */
.L_x_34469:
[----:B------:R-:W-:Y:S05]  /*3e50*/  BSYNC B6 ;  /* 0x0000000000067941 */ /* 0x000fea0003800000 */
.L_x_34468:
        /* <DEDUP_REMOVED lines=24> */
.L_x_34539:
[----:B------:R-:W4:Y:S02]  /*3fe0*/  LDG.E.U8 R4, [R4.64] ;  /* 0x0000002404047981 */ /* 0x000f24000c1e1100 */
[----:B----4-:R0:W4:Y:S01]  /*3ff0*/  I2F.F64.U16 R22, R4 ;  /* 0x0000000400167312 */ /* 0x0101220000101800 */
[----:B------:R-:W-:Y:S05]  /*4000*/  BRA `(.L_x_34541) ;  /* 0x00000df000007947 */ /* 0x000fea0003800000 */
.L_x_34538:
        /* <DEDUP_REMOVED lines=9> */
.L_x_34543:
[----:B------:R-:W4:Y:S02]  /*40a0*/  LDG.E R4, [R4.64] ;  /* 0x0000002404047981 */ /* 0x000f24000c1e1900 */
[----:B----4-:R0:W4:Y:S01]  /*40b0*/  I2F.F64 R22, R4 ;  /* 0x0000000400167312 */ /* 0x0101220000201c00 */
[----:B------:R-:W-:Y:S05]  /*40c0*/  BRA `(.L_x_34541) ;  /* 0x00000d3000007947 */ /* 0x000fea0003800000 */
.L_x_34542:
[----:B------:R-:W4:Y:S02]  /*40d0*/  LDG.E.U16 R4, [R4.64] ;  /* 0x0000002404047981 */ /* 0x000f24000c1e1500 */
[----:B----4-:R0:W4:Y:S01]  /*40e0*/  I2F.F64.S16 R22, R4 ;  /* 0x0000000400167312 */ /* 0x0101220000101c00 */
[----:B------:R-:W-:Y:S05]  /*40f0*/  BRA `(.L_x_34541) ;  /* 0x00000d0000007947 */ /* 0x000fea0003800000 */
.L_x_34537:
        /* <DEDUP_REMOVED lines=10> */
.L_x_34545:
[----:B------:R-:W4:Y:S02]  /*41a0*/  LDG.E.U16 R0, [R4.64] ;  /* 0x0000002404007981 */ /* 0x000f24000c1e1500 */
[----:B----4-:R-:W-:-:S05]  /*41b0*/  HADD2.F32 R0, -RZ, R0.H0_H0 ;  /* 0x20000000ff007230 */ /* 0x010fca0000004100 */
[----:B------:R-:W-:-:S04]  /*41c0*/  FMUL.FTZ R0, R0, 1 ;  /* 0x3f80000000007820 */ /* 0x000fc80000410000 */
[----:B------:R0:W4:Y:S01]  /*41d0*/  F2F.F64.F32 R22, R0 ;  /* 0x0000000000167310 */ /* 0x0001220000201800 */
[----:B------:R-:W-:Y:S05]  /*41e0*/  BRA `(.L_x_34541) ;  /* 0x00000c1000007947 */ /* 0x000fea0003800000 */
.L_x_34544:
        /* <DEDUP_REMOVED lines=10> */
.L_x_34547:
[----:B------:R-:W4:Y:S02]  /*4290*/  LDG.E.U16 R4, [R4.64] ;  /* 0x0000002404047981 */ /* 0x000f24000c1e1500 */
[----:B----4-:R-:W-:-:S05]  /*42a0*/  HADD2.F32 R0, -RZ, R4.H0_H0 ;  /* 0x20000004ff007230 */ /* 0x010fca0000004100 */
[----:B------:R-:W-:-:S04]  /*42b0*/  FMUL.FTZ R0, R0, 1 ;  /* 0x3f80000000007820 */ /* 0x000fc80000410000 */
[----:B------:R0:W4:Y:S01]  /*42c0*/  F2F.F64.F32 R22, R0 ;  /* 0x0000000000167310 */ /* 0x0001220000201800 */
[----:B------:R-:W-:Y:S05]  /*42d0*/  BRA `(.L_x_34541) ;  /* 0x00000b2000007947 */ /* 0x000fea0003800000 */
.L_x_34546:
[----:B------:R0:W5:Y:S01]  /*42e0*/  LDG.E.64 R22, [R4.64] ;  /* 0x0000002404167981 */ /* 0x000162000c1e1b00 */
[----:B------:R-:W-:Y:S05]  /*42f0*/  BRA `(.L_x_34541) ;  /* 0x00000b0000007947 */ /* 0x000fea0003800000 */
.L_x_34536:
        /* <DEDUP_REMOVED lines=13> */
.L_x_34550:
[----:B------:R0:W5:Y:S01]  /*43d0*/  LDG.E.64 R22, [R4.64] ;  /* 0x0000002404167981 */ /* 0x000162000c1e1b00 */
[----:B------:R-:W-:Y:S05]  /*43e0*/  BRA `(.L_x_34541) ;  /* 0x00000a1000007947 */ /* 0x000fea0003800000 */
.L_x_34549:
        /* <DEDUP_REMOVED lines=28> */
.L_x_34552:
        /* <DEDUP_REMOVED lines=15> */
.L_x_34551:
[----:B------:R-:W4:Y:S02]  /*46a0*/  LDG.E.U16 R0, [R4.64] ;  /* 0x0000002404007981 */ /* 0x000f24000c1e1500 */
[----:B----4-:R-:W-:-:S05]  /*46b0*/  PRMT R0, RZ, 0x5410, R0 ;  /* 0x00005410ff007816 */ /* 0x010fca0000000000 */
[----:B------:R-:W-:-:S04]  /*46c0*/  FMUL.FTZ R0, R0, 1 ;  /* 0x3f80000000007820 */ /* 0x000fc80000410000 */
[----:B------:R0:W4:Y:S01]  /*46d0*/  F2F.F64.F32 R22, R0 ;  /* 0x0000000000167310 */ /* 0x0001220000201800 */
[----:B------:R-:W-:Y:S05]  /*46e0*/  BRA `(.L_x_34541) ;  /* 0x0000071000007947 */ /* 0x000fea0003800000 */
.L_x_34548:
        /* <DEDUP_REMOVED lines=11> */
.L_x_34555:
        /* <DEDUP_REMOVED lines=21> */
.L_x_34559:
[----:B------:R-:W-:Y:S05]  /*48f0*/  BSYNC B1 ;  /* 0x0000000000017941 */ /* 0x000fea0003800000 */
.L_x_34558:
[----:B------:R-:W-:Y:S01]  /*4900*/  LEA R5, R0, 0x3b800000, 0x17 ;  /* 0x3b80000000057811 */ /* 0x000fe200078eb8ff */
[----:B------:R-:W-:-:S05]  /*4910*/  IMAD.SHL.U32 R0, R3, 0x100000, RZ ;  /* 0x0010000003007824 */ /* 0x000fca00078e00ff */
[----:B------:R-:W-:Y:S02]  /*4920*/  LOP3.LUT R0, R5, R0, R6, 0xfe, !PT ;  /* 0x0000000005007212 */ /* 0x000fe400078efe06 */
.L_x_34557:
[----:B------:R-:W-:Y:S05]  /*4930*/  BSYNC B0 ;  /* 0x0000000000007941 */ /* 0x000fea0003800000 */
.L_x_34556:
[----:B------:R-:W-:-:S04]  /*4940*/  FMUL.FTZ R0, R0, 1 ;  /* 0x3f80000000007820 */ /* 0x000fc80000410000 */
[----:B------:R0:W4:Y:S01]  /*4950*/  F2F.F64.F32 R22, R0 ;  /* 0x0000000000167310 */ /* 0x0001220000201800 */
[----:B------:R-:W-:Y:S05]  /*4960*/  BRA `(.L_x_34541) ;  /* 0x0000049000007947 */ /* 0x000fea0003800000 */
.L_x_34554:
        /* <DEDUP_REMOVED lines=21> */
.L_x_34563:
[----:B------:R-:W-:Y:S05]  /*4ac0*/  BSYNC B1 ;  /* 0x0000000000017941 */ /* 0x000fea0003800000 */
.L_x_34562:
[----:B------:R-:W-:Y:S01]  /*4ad0*/  LEA R5, R0, 0x37800000, 0x17 ;  /* 0x3780000000057811 */ /* 0x000fe200078eb8ff */
[----:B------:R-:W-:-:S05]  /*4ae0*/  IMAD.SHL.U32 R0, R3, 0x200000, RZ ;  /* 0x0020000003007824 */ /* 0x000fca00078e00ff */
[----:B------:R-:W-:Y:S02]  /*4af0*/  LOP3.LUT R0, R5, R0, R6, 0xfe, !PT ;  /* 0x0000000005007212 */ /* 0x000fe400078efe06 */
.L_x_34561:
[----:B------:R-:W-:Y:S05]  /*4b00*/  BSYNC B0 ;  /* 0x0000000000007941 */ /* 0x000fea0003800000 */
.L_x_34560:
[----:B------:R-:W-:-:S04]  /*4b10*/  FMUL.FTZ R0, R0, 1 ;  /* 0x3f80000000007820 */ /* 0x000fc80000410000 */
[----:B------:R0:W4:Y:S01]  /*4b20*/  F2F.F64.F32 R22, R0 ;  /* 0x0000000000167310 */ /* 0x0001220000201800 */
[----:B------:R-:W-:Y:S05]  /*4b30*/  BRA `(.L_x_34541) ;  /* 0x000002c000007947 */ /* 0x000fea0003800000 */
.L_x_34553:
        /* <DEDUP_REMOVED lines=14> */
.L_x_34567:
[----:B------:R-:W-:Y:S05]  /*4c20*/  BSYNC B0 ;  /* 0x0000000000007941 */ /* 0x000fea0003800000 */
.L_x_34566:
[----:B------:R-:W-:-:S04]  /*4c30*/  FMUL.FTZ R0, R0, 1 ;  /* 0x3f80000000007820 */ /* 0x000fc80000410000 */
[----:B------:R0:W4:Y:S01]  /*4c40*/  F2F.F64.F32 R22, R0 ;  /* 0x0000000000167310 */ /* 0x0001220000201800 */
[----:B------:R-:W-:Y:S05]  /*4c50*/  BRA `(.L_x_34541) ;  /* 0x000001a000007947 */ /* 0x000fea0003800000 */
.L_x_34540:
        /* <DEDUP_REMOVED lines=21> */
.L_x_34565:
[----:B------:R-:W4:Y:S02]  /*4db0*/  LDG.E.64 R22, [R4.64] ;  /* 0x0000002404167981 */ /* 0x000f24000c1e1b00 */
[----:B----4-:R-:W0:Y:S01]  /*4dc0*/  I2F.F64.U64 R22, R22 ;  /* 0x0000001600167312 */ /* 0x010e220000301800 */
[----:B------:R-:W-:Y:S05]  /*4dd0*/  BRA `(.L_x_34541) ;  /* 0x0000002000007947 */ /* 0x000fea0003800000 */
.L_x_34564:
[----:B------:R-:W4:Y:S02]  /*4de0*/  LDG.E R4, [R4.64] ;  /* 0x0000002404047981 */ /* 0x000f24000c1e1900 */
[----:B----4-:R0:W4:Y:S02]  /*4df0*/  I2F.F64.U32 R22, R4 ;  /* 0x0000000400167312 */ /* 0x0101240000201800 */
.L_x_34541:
        /* <DEDUP_REMOVED lines=17> */
.L_x_34571:
[----:B----4-:R-:W4:Y:S02]  /*4f10*/  LDG.E.U8 R4, [R4.64] ;  /* 0x0000002404047981 */ /* 0x010f24000c1e1100 */
[----:B----4-:R0:W4:Y:S01]  /*4f20*/  I2F.F64.U16 R16, R4 ;  /* 0x0000000400107312 */ /* 0x0101220000101800 */
[----:B------:R-:W-:Y:S05]  /*4f30*/  BRA `(.L_x_34573) ;  /* 0x00000df000007947 */ /* 0x000fea0003800000 */
.L_x_34570:
        /* <DEDUP_REMOVED lines=9> */
.L_x_34575:
[----:B----4-:R-:W4:Y:S02]  /*4fd0*/  LDG.E R4, [R4.64] ;  /* 0x0000002404047981 */ /* 0x010f24000c1e1900 */
[----:B----4-:R0:W4:Y:S01]  /*4fe0*/  I2F.F64 R16, R4 ;  /* 0x0000000400107312 */ /* 0x0101220000201c00 */
[----:B------:R-:W-:Y:S05]  /*4ff0*/  BRA `(.L_x_34573) ;  /* 0x00000d3000007947 */ /* 0x000fea0003800000 */
.L_x_34574:
[----:B----4-:R-:W4:Y:S02]  /*5000*/  LDG.E.U16 R4, [R4.64] ;  /* 0x0000002404047981 */ /* 0x010f24000c1e1500 */
[----:B----4-:R0:W4:Y:S01]  /*5010*/  I2F.F64.S16 R16, R4 ;  /* 0x0000000400107312 */ /* 0x0101220000101c00 */
[----:B------:R-:W-:Y:S05]  /*5020*/  BRA `(.L_x_34573) ;  /* 0x00000d0000007947 */ /* 0x000fea0003800000 */
.L_x_34569:
        /* <DEDUP_REMOVED lines=10> */
.L_x_34577:
[----:B----4-:R-:W4:Y:S02]  /*50d0*/  LDG.E.U16 R0, [R4.64] ;  /* 0x0000002404007981 */ /* 0x010f24000c1e1500 */
[----:B----4-:R-:W-:-:S05]  /*50e0*/  HADD2.F32 R0, -RZ, R0.H0_H0 ;  /* 0x20000000ff007230 */ /* 0x010fca0000004100 */
[----:B------:R-:W-:-:S04]  /*50f0*/  FMUL.FTZ R0, R0, 1 ;  /* 0x3f80000000007820 */ /* 0x000fc80000410000 */
[----:B------:R0:W4:Y:S01]  /*5100*/  F2F.F64.F32 R16, R0 ;  /* 0x0000000000107310 */ /* 0x0001220000201800 */
[----:B------:R-:W-:Y:S05]  /*5110*/  BRA `(.L_x_34573) ;  /* 0x00000c1000007947 */ /* 0x000fea0003800000 */
.L_x_34576:
        /* <DEDUP_REMOVED lines=10> */
.L_x_34579:
[----:B----4-:R-:W4:Y:S02]  /*51c0*/  LDG.E.U16 R4, [R4.64] ;  /* 0x0000002404047981 */ /* 0x010f24000c1e1500 */
[----:B----4-:R-:W-:-:S05]  /*51d0*/  HADD2.F32 R0, -RZ, R4.H0_H0 ;  /* 0x20000004ff007230 */ /* 0x010fca0000004100 */
[----:B------:R-:W-:-:S04]  /*51e0*/  FMUL.FTZ R0, R0, 1 ;  /* 0x3f80000000007820 */ /* 0x000fc80000410000 */
[----:B------:R0:W4:Y:S01]  /*51f0*/  F2F.F64.F32 R16, R0 ;  /* 0x0000000000107310 */ /* 0x0001220000201800 */
[----:B------:R-:W-:Y:S05]  /*5200*/  BRA `(.L_x_34573) ;  /* 0x00000b2000007947 */ /* 0x000fea0003800000 */
.L_x_34578:
[----:B------:R0:W5:Y:S01]  /*5210*/  LDG.E.64 R16, [R4.64] ;  /* 0x0000002404107981 */ /* 0x000162000c1e1b00 */
[----:B------:R-:W-:Y:S05]  /*5220*/  BRA `(.L_x_34573) ;  /* 0x00000b0000007947 */ /* 0x000fea0003800000 */
.L_x_34568:
        /* <DEDUP_REMOVED lines=13> */
.L_x_34582:
[----:B------:R0:W5:Y:S01]  /*5300*/  LDG.E.64 R16, [R4.64] ;  /* 0x0000002404107981 */ /* 0x000162000c1e1b00 */
[----:B------:R-:W-:Y:S05]  /*5310*/  BRA `(.L_x_34573) ;  /* 0x00000a1000007947 */ /* 0x000fea0003800000 */
.L_x_34581:
        /* <DEDUP_REMOVED lines=28> */
.L_x_34584:
        /* <DEDUP_REMOVED lines=15> */
.L_x_34583:
[----:B----4-:R-:W4:Y:S02]  /*55d0*/  LDG.E.U16 R0, [R4.64] ;  /* 0x0000002404007981 */ /* 0x010f24000c1e1500 */
[----:B----4-:R-:W-:-:S05]  /*55e0*/  PRMT R0, RZ, 0x5410, R0 ;  /* 0x00005410ff007816 */ /* 0x010fca0000000000 */
[----:B------:R-:W-:-:S04]  /*55f0*/  FMUL.FTZ R0, R0, 1 ;  /* 0x3f80000000007820 */ /* 0x000fc80000410000 */
[----:B------:R0:W4:Y:S01]  /*5600*/  F2F.F64.F32 R16, R0 ;  /* 0x0000000000107310 */ /* 0x0001220000201800 */
[----:B------:R-:W-:Y:S05]  /*5610*/  BRA `(.L_x_34573) ;  /* 0x0000071000007947 */ /* 0x000fea0003800000 */
.L_x_34580:
        /* <DEDUP_REMOVED lines=11> */
.L_x_34587:
        /* <DEDUP_REMOVED lines=21> */
.L_x_34591:
[----:B------:R-:W-:Y:S05]  /*5820*/  BSYNC B1 ;  /* 0x0000000000017941 */ /* 0x000fea0003800000 */
.L_x_34590:
[----:B------:R-:W-:Y:S01]  /*5830*/  LEA R5, R0, 0x3b800000, 0x17 ;  /* 0x3b80000000057811 */ /* 0x000fe200078eb8ff */
[----:B------:R-:W-:-:S05]  /*5840*/  IMAD.SHL.U32 R0, R3, 0x100000, RZ ;  /* 0x0010000003007824 */ /* 0x000fca00078e00ff */
[----:B------:R-:W-:Y:S02]  /*5850*/  LOP3.LUT R0, R5, R0, R6, 0xfe, !PT ;  /* 0x0000000005007212 */ /* 0x000fe400078efe06 */
.L_x_34589:
[----:B------:R-:W-:Y:S05]  /*5860*/  BSYNC B0 ;  /* 0x0000000000007941 */ /* 0x000fea0003800000 */
.L_x_34588:
[----:B------:R-:W-:-:S04]  /*5870*/  FMUL.FTZ R0, R0, 1 ;  /* 0x3f80000000007820 */ /* 0x000fc80000410000 */
[----:B------:R0:W4:Y:S01]  /*5880*/  F2F.F64.F32 R16, R0 ;  /* 0x0000000000107310 */ /* 0x0001220000201800 */
[----:B------:R-:W-:Y:S05]  /*5890*/  BRA `(.L_x_34573) ;  /* 0x0000049000007947 */ /* 0x000fea0003800000 */
.L_x_34586:
        /* <DEDUP_REMOVED lines=21> */
.L_x_34595:
[----:B------:R-:W-:Y:S05]  /*59f0*/  BSYNC B1 ;  /* 0x0000000000017941 */ /* 0x000fea0003800000 */
.L_x_34594:
[----:B------:R-:W-:Y:S01]  /*5a00*/  LEA R5, R0, 0x37800000, 0x17 ;  /* 0x3780000000057811 */ /* 0x000fe200078eb8ff */
[----:B------:R-:W-:-:S05]  /*5a10*/  IMAD.SHL.U32 R0, R3, 0x200000, RZ ;  /* 0x0020000003007824 */ /* 0x000fca00078e00ff */
[----:B------:R-:W-:Y:S02]  /*5a20*/  LOP3.LUT R0, R5, R0, R6, 0xfe, !PT ;  /* 0x0000000005007212 */ /* 0x000fe400078efe06 */
.L_x_34593:
[----:B------:R-:W-:Y:S05]  /*5a30*/  BSYNC B0 ;  /* 0x0000000000007941 */ /* 0x000fea0003800000 */
.L_x_34592:
[----:B------:R-:W-:-:S04]  /*5a40*/  FMUL.FTZ R0, R0, 1 ;  /* 0x3f80000000007820 */ /* 0x000fc80000410000 */
[----:B------:R0:W4:Y:S01]  /*5a50*/  F2F.F64.F32 R16, R0 ;  /* 0x0000000000107310 */ /* 0x0001220000201800 */
[----:B------:R-:W-:Y:S05]  /*5a60*/  BRA `(.L_x_34573) ;  /* 0x000002c000007947 */ /* 0x000fea0003800000 */
.L_x_34585:
        /* <DEDUP_REMOVED lines=14> */
.L_x_34599:
[----:B------:R-:W-:Y:S05]  /*5b50*/  BSYNC B0 ;  /* 0x0000000000007941 */ /* 0x000fea0003800000 */
.L_x_34598:
[----:B------:R-:W-:-:S04]  /*5b60*/  FMUL.FTZ R0, R0, 1 ;  /* 0x3f80000000007820 */ /* 0x000fc80000410000 */
[----:B------:R0:W4:Y:S01]  /*5b70*/  F2F.F64.F32 R16, R0 ;  /* 0x0000000000107310 */ /* 0x0001220000201800 */
[----:B------:R-:W-:Y:S05]  /*5b80*/  BRA `(.L_x_34573) ;  /* 0x000001a000007947 */ /* 0x000fea0003800000 */
.L_x_34572:
        /* <DEDUP_REMOVED lines=21> */
.L_x_34597:
[----:B----4-:R-:W4:Y:S02]  /*5ce0*/  LDG.E.64 R16, [R4.64] ;  /* 0x0000002404107981 */ /* 0x010f24000c1e1b00 */
[----:B----4-:R-:W0:Y:S01]  /*5cf0*/  I2F.F64.U64 R16, R16 ;  /* 0x0000001000107312 */ /* 0x010e220000301800 */
[----:B------:R-:W-:Y:S05]  /*5d00*/  BRA `(.L_x_34573) ;  /* 0x0000002000007947 */ /* 0x000fea0003800000 */
.L_x_34596:
[----:B----4-:R-:W4:Y:S02]  /*5d10*/  LDG.E R4, [R4.64] ;  /* 0x0000002404047981 */ /* 0x010f24000c1e1900 */
[----:B----4-:R0:W4:Y:S02]  /*5d20*/  I2F.F64.U32 R16, R4 ;  /* 0x0000000400107312 */ /* 0x0101240000201800 */
.L_x_34573:
[----:B------:R-:W-:-:S03]  /*5d30*/  IADD3 R2, R2, 0x80, RZ ;  /* 0x0000008002027810 */ /* 0x000fc60007ffe0ff */
.L_x_34535:
[----:B------:R-:W-:Y:S05]  /*5d40*/  BSYNC B6 ;  /* 0x0000000000067941 */ /* 0x000fea0003800000 */
.L_x_34534:
        /* <DEDUP_REMOVED lines=22> */
.L_x_34605:
[----:B----4-:R-:W4:Y:S02]  /*5eb0*/  LDG.E.U8 R4, [R4.64] ;  /* 0x0000002404047981 */ /* 0x010f24000c1e1100 */
[----:B----4-:R0:W4:Y:S01]  /*5ec0*/  I2F.F64.U16 R18, R4 ;  /* 0x0000000400127312 */ /* 0x0101220000101800 */
[----:B------:R-:W-:Y:S05]  /*5ed0*/  BRA `(.L_x_34607) ;  /* 0x00000df000007947 */ /* 0x000fea0003800000 */
.L_x_34604:
        /* <DEDUP_REMOVED lines=9> */
.L_x_34609:
[----:B----4-:R-:W4:Y:S02]  /*5f70*/  LDG.E R4, [R4.64] ;  /* 0x0000002404047981 */ /* 0x010f24000c1e1900 */
[----:B----4-:R0:W4:Y:S01]  /*5f80*/  I2F.F64 R18, R4 ;  /* 0x0000000400127312 */ /* 0x0101220000201c00 */
[----:B------:R-:W-:Y:S05]  /*5f90*/  BRA `(.L_x_34607) ;  /* 0x00000d3000007947 */ /* 0x000fea0003800000 */
.L_x_34608:
[----:B----4-:R-:W4:Y:S02]  /*5fa0*/  LDG.E.U16 R4, [R4.64] ;  /* 0x0000002404047981 */ /* 0x010f24000c1e1500 */
[----:B----4-:R0:W4:Y:S01]  /*5fb0*/  I2F.F64.S16 R18, R4 ;  /* 0x0000000400127312 */ /* 0x0101220000101c00 */
[----:B------:R-:W-:Y:S05]  /*5fc0*/  BRA `(.L_x_34607) ;  /* 0x00000d0000007947 */ /* 0x000fea0003800000 */
.L_x_34603:
        /* <DEDUP_REMOVED lines=10> */
.L_x_34611:
[----:B----4-:R-:W4:Y:S02]  /*6070*/  LDG.E.U16 R0, [R4.64] ;  /* 0x0000002404007981 */ /* 0x010f24000c1e1500 */
[----:B----4-:R-:W-:-:S05]  /*6080*/  HADD2.F32 R0, -RZ, R0.H0_H0 ;  /* 0x20000000ff007230 */ /* 0x010fca0000004100 */
[----:B------:R-:W-:-:S04]  /*6090*/  FMUL.FTZ R0, R0, 1 ;  /* 0x3f80000000007820 */ /* 0x000fc80000410000 */
[----:B------:R0:W4:Y:S01]  /*60a0*/  F2F.F64.F32 R18, R0 ;  /* 0x0000000000127310 */ /* 0x0001220000201800 */
[----:B------:R-:W-:Y:S05]  /*60b0*/  BRA `(.L_x_34607) ;  /* 0x00000c1000007947 */ /* 0x000fea0003800000 */
.L_x_34610:
        /* <DEDUP_REMOVED lines=10> */
.L_x_34613:
[----:B----4-:R-:W4:Y:S02]  /*6160*/  LDG.E.U16 R4, [R4.64] ;  /* 0x0000002404047981 */ /* 0x010f24000c1e1500 */
[----:B----4-:R-:W-:-:S05]  /*6170*/  HADD2.F32 R0, -RZ, R4.H0_H0 ;  /* 0x20000004ff007230 */ /* 0x010fca0000004100 */
[----:B------:R-:W-:-:S04]  /*6180*/  FMUL.FTZ R0, R0, 1 ;  /* 0x3f80000000007820 */ /* 0x000fc80000410000 */
[----:B------:R0:W4:Y:S01]  /*6190*/  F2F.F64.F32 R18, R0 ;  /* 0x0000000000127310 */ /* 0x0001220000201800 */
[----:B------:R-:W-:Y:S05]  /*61a0*/  BRA `(.L_x_34607) ;  /* 0x00000b2000007947 */ /* 0x000fea0003800000 */
.L_x_34612:
[----:B------:R0:W5:Y:S01]  /*61b0*/  LDG.E.64 R18, [R4.64] ;  /* 0x0000002404127981 */ /* 0x000162000c1e1b00 */
[----:B------:R-:W-:Y:S05]  /*61c0*/  BRA `(.L_x_34607) ;  /* 0x00000b0000007947 */ /* 0x000fea0003800000 */
.L_x_34602:
        /* <DEDUP_REMOVED lines=13> */
.L_x_34616:
[----:B------:R0:W5:Y:S01]  /*62a0*/  LDG.E.64 R18, [R4.64] ;  /* 0x0000002404127981 */ /* 0x000162000c1e1b00 */
[----:B------:R-:W-:Y:S05]  /*62b0*/  BRA `(.L_x_34607) ;  /* 0x00000a1000007947 */ /* 0x000fea0003800000 */
.L_x_34615:
        /* <DEDUP_REMOVED lines=28> */
.L_x_34618:
        /* <DEDUP_REMOVED lines=15> */
.L_x_34617:
[----:B----4-:R-:W4:Y:S02]  /*6570*/  LDG.E.U16 R0, [R4.64] ;  /* 0x0000002404007981 */ /* 0x010f24000c1e1500 */
[----:B----4-:R-:W-:-:S05]  /*6580*/  PRMT R0, RZ, 0x5410, R0 ;  /* 0x00005410ff007816 */ /* 0x010fca0000000000 */
[----:B------:R-:W-:-:S04]  /*6590*/  FMUL.FTZ R0, R0, 1 ;  /* 0x3f80000000007820 */ /* 0x000fc80000410000 */
[----:B------:R0:W4:Y:S01]  /*65a0*/  F2F.F64.F32 R18, R0 ;  /* 0x0000000000127310 */ /* 0x0001220000201800 */
[----:B------:R-:W-:Y:S05]  /*65b0*/  BRA `(.L_x_34607) ;  /* 0x0000071000007947 */ /* 0x000fea0003800000 */
.L_x_34614:
        /* <DEDUP_REMOVED lines=11> */
.L_x_34621:
        /* <DEDUP_REMOVED lines=21> */
.L_x_34625:
[----:B------:R-:W-:Y:S05]  /*67c0*/  BSYNC B1 ;  /* 0x0000000000017941 */ /* 0x000fea0003800000 */
.L_x_34624:
[----:B------:R-:W-:Y:S01]  /*67d0*/  LEA R5, R0, 0x3b800000, 0x17 ;  /* 0x3b80000000057811 */ /* 0x000fe200078eb8ff */
[----:B------:R-:W-:-:S05]  /*67e0*/  IMAD.SHL.U32 R0, R3, 0x100000, RZ ;  /* 0x0010000003007824 */ /* 0x000fca00078e00ff */
[----:B------:R-:W-:Y:S02]  /*67f0*/  LOP3.LUT R0, R5, R0, R6, 0xfe, !PT ;  /* 0x0000000005007212 */ /* 0x000fe400078efe06 */
.L_x_34623:
[----:B------:R-:W-:Y:S05]  /*6800*/  BSYNC B0 ;  /* 0x0000000000007941 */ /* 0x000fea0003800000 */
.L_x_34622:
[----:B------:R-:W-:-:S04]  /*6810*/  FMUL.FTZ R0, R0, 1 ;  /* 0x3f80000000007820 */ /* 0x000fc80000410000 */
[----:B------:R0:W4:Y:S01]  /*6820*/  F2F.F64.F32 R18, R0 ;  /* 0x0000000000127310 */ /* 0x0001220000201800 */
[----:B------:R-:W-:Y:S05]  /*6830*/  BRA `(.L_x_34607) ;  /* 0x0000049000007947 */ /* 0x000fea0003800000 */
.L_x_34620:
        /* <DEDUP_REMOVED lines=21> */
.L_x_34629:
[----:B------:R-:W-:Y:S05]  /*6990*/  BSYNC B1 ;  /* 0x0000000000017941 */ /* 0x000fea0003800000 */
.L_x_34628:
[----:B------:R-:W-:Y:S01]  /*69a0*/  LEA R5, R0, 0x37800000, 0x17 ;  /* 0x3780000000057811 */ /* 0x000fe200078eb8ff */
[----:B------:R-:W-:-:S05]  /*69b0*/  IMAD.SHL.U32 R0, R3, 0x200000, RZ ;  /* 0x0020000003007824 */ /* 0x000fca00078e00ff */
[----:B------:R-:W-:Y:S02]  /*69c0*/  LOP3.LUT R0, R5, R0, R6, 0xfe, !PT ;  /* 0x0000000005007212 */ /* 0x000fe400078efe06 */
.L_x_34627:
[----:B------:R-:W-:Y:S05]  /*69d0*/  BSYNC B0 ;  /* 0x0000000000007941 */ /* 0x000fea0003800000 */
.L_x_34626:
[----:B------:R-:W-:-:S04]  /*69e0*/  FMUL.FTZ R0, R0, 1 ;  /* 0x3f80000000007820 */ /* 0x000fc80000410000 */
[----:B------:R0:W4:Y:S01]  /*69f0*/  F2F.F64.F32 R18, R0 ;  /* 0x0000000000127310 */ /* 0x0001220000201800 */
[----:B------:R-:W-:Y:S05]  /*6a00*/  BRA `(.L_x_34607) ;  /* 0x000002c000007947 */ /* 0x000fea0003800000 */
.L_x_34619:
        /* <DEDUP_REMOVED lines=14> */
.L_x_34633:
[----:B------:R-:W-:Y:S05]  /*6af0*/  BSYNC B0 ;  /* 0x0000000000007941 */ /* 0x000fea0003800000 */
.L_x_34632:
[----:B------:R-:W-:-:S04]  /*6b00*/  FMUL.FTZ R0, R0, 1 ;  /* 0x3f80000000007820 */ /* 0x000fc80000410000 */
[----:B------:R0:W4:Y:S01]  /*6b10*/  F2F.F64.F32 R18, R0 ;  /* 0x0000000000127310 */ /* 0x0001220000201800 */
[----:B------:R-:W-:Y:S05]  /*6b20*/  BRA `(.L_x_34607) ;  /* 0x000001a000007947 */ /* 0x000fea0003800000 */
.L_x_34606:
        /* <DEDUP_REMOVED lines=21> */
.L_x_34631:
[----:B----4-:R-:W4:Y:S02]  /*6c80*/  LDG.E.64 R18, [R4.64] ;  /* 0x0000002404127981 */ /* 0x010f24000c1e1b00 */
[----:B----4-:R-:W0:Y:S01]  /*6c90*/  I2F.F64.U64 R18, R18 ;  /* 0x0000001200127312 */ /* 0x010e220000301800 */
[----:B------:R-:W-:Y:S05]  /*6ca0*/  BRA `(.L_x_34607) ;  /* 0x0000002000007947 */ /* 0x000fea0003800000 */
.L_x_34630:
[----:B----4-:R-:W4:Y:S02]  /*6cb0*/  LDG.E R4, [R4.64] ;  /* 0x0000002404047981 */ /* 0x010f24000c1e1900 */
[----:B----4-:R0:W4:Y:S02]  /*6cc0*/  I2F.F64.U32 R18, R4 ;  /* 0x0000000400127312 */ /* 0x0101240000201800 */
.L_x_34607:
        /* <DEDUP_REMOVED lines=17> */
.L_x_34637:
[----:B----4-:R-:W4:Y:S02]  /*6de0*/  LDG.E.U8 R2, [R2.64] ;  /* 0x0000002402027981 */ /* 0x010f24000c1e1100 */
[----:B----4-:R0:W4:Y:S01]  /*6df0*/  I2F.F64.U16 R24, R2 ;  /* 0x0000000200187312 */ /* 0x0101220000101800 */
[----:B------:R-:W-:Y:S05]  /*6e00*/  BRA `(.L_x_34601) ;  /* 0x00000de000007947 */ /* 0x000fea0003800000 */
.L_x_34636:
        /* <DEDUP_REMOVED lines=9> */
.L_x_34640:
[----:B----4-:R-:W4:Y:S02]  /*6ea0*/  LDG.E R2, [R2.64] ;  /* 0x0000002402027981 */ /* 0x010f24000c1e1900 */
[----:B----4-:R0:W4:Y:S01]  /*6eb0*/  I2F.F64 R24, R2 ;  /* 0x0000000200187312 */ /* 0x0101220000201c00 */
[----:B------:R-:W-:Y:S05]  /*6ec0*/  BRA `(.L_x_34601) ;  /* 0x00000d2000007947 */ /* 0x000fea0003800000 */
.L_x_34639:
[----:B----4-:R-:W4:Y:S02]  /*6ed0*/  LDG.E.U16 R2, [R2.64] ;  /* 0x0000002402027981 */ /* 0x010f24000c1e1500 */
[----:B----4-:R0:W4:Y:S01]  /*6ee0*/  I2F.F64.S16 R24, R2 ;  /* 0x0000000200187312 */ /* 0x0101220000101c00 */
[----:B------:R-:W-:Y:S05]  /*6ef0*/  BRA `(.L_x_34601) ;  /* 0x00000cf000007947 */ /* 0x000fea0003800000 */
.L_x_34635:
        /* <DEDUP_REMOVED lines=10> */
.L_x_34642:
[----:B----4-:R-:W4:Y:S02]  /*6fa0*/  LDG.E.U16 R0, [R2.64] ;  /* 0x0000002402007981 */ /* 0x010f24000c1e1500 */
[----:B----4-:R-:W-:-:S05]  /*6fb0*/  HADD2.F32 R0, -RZ, R0.H0_H0 ;  /* 0x20000000ff007230 */ /* 0x010fca0000004100 */
[----:B------:R-:W-:-:S04]  /*6fc0*/  FMUL.FTZ R0, R0, 1 ;  /* 0x3f80000000007820 */ /* 0x000fc80000410000 */
[----:B------:R0:W4:Y:S01]  /*6fd0*/  F2F.F64.F32 R24, R0 ;  /* 0x0000000000187310 */ /* 0x0001220000201800 */
[----:B------:R-:W-:Y:S05]  /*6fe0*/  BRA `(.L_x_34601) ;  /* 0x00000c0000007947 */ /* 0x000fea0003800000 */
.L_x_34641:
        /* <DEDUP_REMOVED lines=10> */
.L_x_34644:
[----:B----4-:R-:W4:Y:S02]  /*7090*/  LDG.E.U16 R2, [R2.64] ;  /* 0x0000002402027981 */ /* 0x010f24000c1e1500 */
[----:B----4-:R-:W-:-:S05]  /*70a0*/  HADD2.F32 R0, -RZ, R2.H0_H0 ;  /* 0x20000002ff007230 */ /* 0x010fca0000004100 */
[----:B------:R-:W-:-:S04]  /*70b0*/  FMUL.FTZ R0, R0, 1 ;  /* 0x3f80000000007820 */ /* 0x000fc80000410000 */
[----:B------:R0:W4:Y:S01]  /*70c0*/  F2F.F64.F32 R24, R0 ;  /* 0x0000000000187310 */ /* 0x0001220000201800 */
[----:B------:R-:W-:Y:S05]  /*70d0*/  BRA `(.L_x_34601) ;  /* 0x00000b1000007947 */ /* 0x000fea0003800000 */
.L_x_34643:
[----:B------:R0:W5:Y:S01]  /*70e0*/  LDG.E.64 R24, [R2.64] ;  /* 0x0000002402187981 */ /* 0x000162000c1e1b00 */
[----:B------:R-:W-:Y:S05]  /*70f0*/  BRA `(.L_x_34601) ;  /* 0x00000af000007947 */ /* 0x000fea0003800000 */
.L_x_34634:
        /* <DEDUP_REMOVED lines=13> */
.L_x_34647:
[----:B------:R0:W5:Y:S01]  /*71d0*/  LDG.E.64 R24, [R2.64] ;  /* 0x0000002402187981 */ /* 0x000162000c1e1b00 */
[----:B------:R-:W-:Y:S05]  /*71e0*/  BRA `(.L_x_34601) ;  /* 0x00000a0000007947 */ /* 0x000fea0003800000 */
.L_x_34646:
        /* <DEDUP_REMOVED lines=28> */
.L_x_34649:
        /* <DEDUP_REMOVED lines=15> */
.L_x_34648:
[----:B----4-:R-:W4:Y:S02]  /*74a0*/  LDG.E.U16 R0, [R2.64] ;  /* 0x0000002402007981 */ /* 0x010f24000c1e1500 */
[----:B----4-:R-:W-:-:S05]  /*74b0*/  PRMT R0, RZ, 0x5410, R0 ;  /* 0x00005410ff007816 */ /* 0x010fca0000000000 */
[----:B------:R-:W-:-:S04]  /*74c0*/  FMUL.FTZ R0, R0, 1 ;  /* 0x3f80000000007820 */ /* 0x000fc80000410000 */
[----:B------:R0:W4:Y:S01]  /*74d0*/  F2F.F64.F32 R24, R0 ;  /* 0x0000000000187310 */ /* 0x0001220000201800 */
[----:B------:R-:W-:Y:S05]  /*74e0*/  BRA `(.L_x_34601) ;  /* 0x0000070000007947 */ /* 0x000fea0003800000 */
.L_x_34645:
        /* <DEDUP_REMOVED lines=11> */
.L_x_34652:
        /* <DEDUP_REMOVED lines=21> */
.L_x_34656:
[----:B------:R-:W-:Y:S05]  /*76f0*/  BSYNC B1 ;  /* 0x0000000000017941 */ /* 0x000fea0003800000 */
.L_x_34655:
[----:B------:R-:W-:Y:S01]  /*7700*/  LEA R3, R0, 0x3b800000, 0x17 ;  /* 0x3b80000000037811 */ /* 0x000fe200078eb8ff */
[----:B------:R-:W-:-:S05]  /*7710*/  IMAD.SHL.U32 R0, R2, 0x100000, RZ ;  /* 0x0010000002007824 */ /* 0x000fca00078e00ff */
[----:B------:R-:W-:Y:S02]  /*7720*/  LOP3.LUT R0, R3, R0, R4, 0xfe, !PT ;  /* 0x0000000003007212 */ /* 0x000fe400078efe04 */
.L_x_34654:
[----:B------:R-:W-:Y:S05]  /*7730*/  BSYNC B0 ;  /* 0x0000000000007941 */ /* 0x000fea0003800000 */
.L_x_34653:
[----:B------:R-:W-:-:S04]  /*7740*/  FMUL.FTZ R0, R0, 1 ;  /* 0x3f80000000007820 */ /* 0x000fc80000410000 */
[----:B------:R0:W4:Y:S01]  /*7750*/  F2F.F64.F32 R24, R0 ;  /* 0x0000000000187310 */ /* 0x0001220000201800 */
[----:B------:R-:W-:Y:S05]  /*7760*/  BRA `(.L_x_34601) ;  /* 0x0000048000007947 */ /* 0x000fea0003800000 */
.L_x_34651:
        /* <DEDUP_REMOVED lines=21> */
.L_x_34660:
[----:B------:R-:W-:Y:S05]  /*78c0*/  BSYNC B1 ;  /* 0x0000000000017941 */ /* 0x000fea0003800000 */
.L_x_34659:
[----:B------:R-:W-:Y:S01]  /*78d0*/  LEA R3, R0, 0x37800000, 0x17 ;  /* 0x3780000000037811 */ /* 0x000fe200078eb8ff */
[----:B------:R-:W-:-:S05]  /*78e0*/  IMAD.SHL.U32 R0, R2, 0x200000, RZ ;  /* 0x0020000002007824 */ /* 0x000fca00078e00ff */
[----:B------:R-:W-:Y:S02]  /*78f0*/  LOP3.LUT R0, R3, R0, R4, 0xfe, !PT ;  /* 0x0000000003007212 */ /* 0x000fe400078efe04 */
.L_x_34658:
[----:B------:R-:W-:Y:S05]  /*7900*/  BSYNC B0 ;  /* 0x0000000000007941 */ /* 0x000fea0003800000 */
.L_x_34657:
[----:B------:R-:W-:-:S04]  /*7910*/  FMUL.FTZ R0, R0, 1 ;  /* 0x3f80000000007820 */ /* 0x000fc80000410000 */
[----:B------:R0:W4:Y:S01]  /*7920*/  F2F.F64.F32 R24, R0 ;  /* 0x0000000000187310 */ /* 0x0001220000201800 */
[----:B------:R-:W-:Y:S05]  /*7930*/  BRA `(.L_x_34601) ;  /* 0x000002b000007947 */ /* 0x000fea0003800000 */
.L_x_34650:
        /* <DEDUP_REMOVED lines=14> */
.L_x_34664:
[----:B------:R-:W-:Y:S05]  /*7a20*/  BSYNC B0 ;  /* 0x0000000000007941 */ /* 0x000fea0003800000 */
.L_x_34663:
[----:B------:R-:W-:-:S04]  /*7a30*/  FMUL.FTZ R0, R0, 1 ;  /* 0x3f80000000007820 */ /* 0x000fc80000410000 */
[----:B------:R0:W4:Y:S01]  /*7a40*/  F2F.F64.F32 R24, R0 ;  /* 0x0000000000187310 */ /* 0x0001220000201800 */
[----:B------:R-:W-:Y:S05]  /*7a50*/  BRA `(.L_x_34601) ;  /* 0x0000019000007947 */ /* 0x000fea0003800000 */
.L_x_34638:
        /* <DEDUP_REMOVED lines=20> */
.L_x_34662:
[----:B----4-:R-:W4:Y:S02]  /*7ba0*/  LDG.E.64 R24, [R2.64] ;  /* 0x0000002402187981 */ /* 0x010f24000c1e1b00 */
[----:B----4-:R-:W0:Y:S01]  /*7bb0*/  I2F.F64.U64 R24, R24 ;  /* 0x0000001800187312 */ /* 0x010e220000301800 */
[----:B------:R-:W-:Y:S05]  /*7bc0*/  BRA `(.L_x_34601) ;  /* 0x0000002000007947 */ /* 0x000fea0003800000 */
.L_x_34661:
[----:B----4-:R-:W4:Y:S02]  /*7bd0*/  LDG.E R2, [R2.64] ;  /* 0x0000002402027981 */ /* 0x010f24000c1e1900 */
[----:B----4-:R0:W4:Y:S02]  /*7be0*/  I2F.F64.U32 R24, R2 ;  /* 0x0000000200187312 */ /* 0x0101240000201800 */
.L_x_34601:
[----:B------:R-:W-:Y:S05]  /*7bf0*/  BSYNC B6 ;  /* 0x0000000000067941 */ /* 0x000fea0003800000 */
.L_x_34600:
[----:B------:R-:W4:Y:S02]  /*7c00*/  S2R R35, SR_TID.X ;  /* 0x0000000000237919 */ /* 0x000f240000002100 */
[----:B0---45:R0:W-:Y:S01]  /*7c10*/  DSETP.NEU.AND P1, PT, R16, RZ, PT ;  /* 0x000000ff1000722a */ /* 0x0311e20003f2d000 */
[----:B------:R-:W-:Y:S01]  /*7c20*/  BSSY B6, `(.L_x_34665) ;  /* 0x00000f9000067945 */ /* 0x000fe20003800000 */
[----:B0-----:R-:W0:Y:S02]  /*7c30*/  LDC.U8 R16, c[0x0][0x190] ;  /* 0x00006400ff107b82 */ /* 0x001e240000000000 */
[----:B--2---:R-:W2:-:S04]  /*7c40*/  DSETP.NEU.AND P2, PT, R28, RZ, PT ;  /* 0x000000ff1c00722a */ /* 0x004e880003f4d000 */
[----:B---3--:R-:W3:-:S04]  /*7c50*/  DSETP.NEU.AND P3, PT, R26, RZ, PT ;  /* 0x000000ff1a00722a */ /* 0x008ec80003f6d000 */
[----:B------:R-:W-:-:S04]  /*7c60*/  DSETP.NEU.AND P0, PT, R24, RZ, PT ;  /* 0x000000ff1800722a */ /* 0x000fc80003f0d000 */
[----:B--2---:R-:W2:-:S04]  /*7c70*/  DSETP.NEU.AND P2, PT, R30, RZ, P2 ;  /* 0x000000ff1e00722a */ /* 0x004e88000174d000 */
[----:B-1-3--:R-:W1:Y:S02]  /*7c80*/  DSETP.NEU.AND P3, PT, R32, RZ, P3 ;  /* 0x000000ff2000722a */ /* 0x00ae640001f6d000 */
[----:B--2---:R-:W-:Y:S02]  /*7c90*/  SEL R4, RZ, 0x1, !P2 ;  /* 0x00000001ff047807 */ /* 0x004fe40005000000 */
[----:B------:R-:W-:Y:S01]  /*7ca0*/  ISETP.GE.AND P4, PT, R35, R34, PT ;  /* 0x000000222300720c */ /* 0x000fe20003f86270 */
[----:B------:R-:W2:Y:S01]  /*7cb0*/  DSETP.NEU.AND P1, PT, R22, RZ, P1 ;  /* 0x000000ff1600722a */ /* 0x000ea20000f2d000 */
[----:B-1----:R-:W-:-:S03]  /*7cc0*/  SEL R24, RZ, 0x1, !P3 ;  /* 0x00000001ff187807 */ /* 0x002fc60005800000 */
[----:B------:R-:W1:Y:S02]  /*7cd0*/  DSETP.NEU.AND P0, PT, R18, RZ, P0 ;  /* 0x000000ff1200722a */ /* 0x000e64000070d000 */
        /* <DEDUP_REMOVED lines=22> */
.L_x_34670:
[----:B------:R0:W-:Y:S01]  /*7e40*/  STG.E.U8 [R2.64], R4 ;  /* 0x0000000402007986 */ /* 0x0001e2000c101124 */
[----:B------:R-:W-:Y:S05]  /*7e50*/  BRA `(.L_x_34666) ;  /* 0x00000d5000007947 */ /* 0x000fea0003800000 */
.L_x_34669:
        /* <DEDUP_REMOVED lines=9> */
.L_x_34673:
[----:B------:R0:W-:Y:S01]  /*7ef0*/  STG.E [R2.64], R4 ;  /* 0x0000000402007986 */ /* 0x0001e2000c101924 */
[----:B------:R-:W-:Y:S05]  /*7f00*/  BRA `(.L_x_34666) ;  /* 0x00000ca000007947 */ /* 0x000fea0003800000 */
.L_x_34672:
[----:B------:R0:W-:Y:S01]  /*7f10*/  STG.E.U16 [R2.64], R4 ;  /* 0x0000000402007986 */ /* 0x0001e2000c101524 */
[----:B------:R-:W-:Y:S05]  /*7f20*/  BRA `(.L_x_34666) ;  /* 0x00000c8000007947 */ /* 0x000fea0003800000 */
.L_x_34668:
        /* <DEDUP_REMOVED lines=9> */
.L_x_34675:
[----:B------:R-:W0:Y:S02]  /*7fc0*/  I2F.S16 R0, R4 ;  /* 0x0000000400007306 */ /* 0x000e240000101400 */
[----:B0-----:R-:W-:-:S05]  /*7fd0*/  F2FP.PACK_AB R0, RZ, R0 ;  /* 0x00000000ff00723e */ /* 0x001fca00000000ff */
[----:B------:R0:W-:Y:S01]  /*7fe0*/  STG.E.U16 [R2.64], R0 ;  /* 0x0000000002007986 */ /* 0x0001e2000c101524 */
[----:B------:R-:W-:Y:S05]  /*7ff0*/  BRA `(.L_x_34666) ;  /* 0x00000bb000007947 */ /* 0x000fea0003800000 */
.L_x_34674:
        /* <DEDUP_REMOVED lines=10> */
.L_x_34677:
[----:B------:R-:W0:Y:S02]  /*80a0*/  I2F.S16 R4, R4 ;  /* 0x0000000400047306 */ /* 0x000e240000101400 */
[----:B0-----:R-:W-:-:S04]  /*80b0*/  F2FP.PACK_AB R5, RZ, R4 ;  /* 0x00000004ff05723e */ /* 0x001fc800000000ff */
[----:B------:R-:W-:-:S05]  /*80c0*/  PRMT R5, R5, 0x5410, RZ ;  /* 0x0000541005057816 */ /* 0x000fca00000000ff */
[----:B------:R0:W-:Y:S01]  /*80d0*/  STG.E [R2.64], R5 ;  /* 0x0000000502007986 */ /* 0x0001e2000c101924 */
[----:B------:R-:W-:Y:S05]  /*80e0*/  BRA `(.L_x_34666) ;  /* 0x00000ac000007947 */ /* 0x000fea0003800000 */
.L_x_34676:
[----:B------:R-:W0:Y:S02]  /*80f0*/  I2F.F64.S16 R4, R4 ;  /* 0x0000000400047312 */ /* 0x000e240000101c00 */
[----:B0-----:R0:W-:Y:S01]  /*8100*/  STG.E.64 [R2.64], R4 ;  /* 0x0000000402007986 */ /* 0x0011e2000c101b24 */
[----:B------:R-:W-:Y:S05]  /*8110*/  BRA `(.L_x_34666) ;  /* 0x00000a9000007947 */ /* 0x000fea0003800000 */
.L_x_34667:
        /* <DEDUP_REMOVED lines=10> */
.L_x_34680:
[----:B------:R-:W0:Y:S01]  /*81c0*/  I2F.F64.S16 R4, R4 ;  /* 0x0000000400047312 */ /* 0x000e220000101c00 */
[----:B------:R-:W-:-:S05]  /*81d0*/  CS2R R6, SRZ ;  /* 0x0000000000067805 */ /* 0x000fca000001ff00 */
[----:B0-----:R0:W-:Y:S01]  /*81e0*/  STG.E.128 [R2.64], R4 ;  /* 0x0000000402007986 */ /* 0x0011e2000c101d24 */
[----:B------:R-:W-:Y:S05]  /*81f0*/  BRA `(.L_x_34666) ;  /* 0x000009b000007947 */ /* 0x000fea0003800000 */
.L_x_34679:
        /* <DEDUP_REMOVED lines=21> */
.L_x_34684:
[----:B------:R-:W-:Y:S05]  /*8350*/  BSYNC B0 ;  /* 0x0000000000007941 */ /* 0x000fea0003800000 */
.L_x_34683:
[----:B------:R-:W-:-:S05]  /*8360*/  LOP3.LUT R5, R0, R5, RZ, 0xfc, !PT ;  /* 0x0000000500057212 */ /* 0x000fca00078efcff */
[----:B------:R0:W-:Y:S01]  /*8370*/  STG.E.U8 [R2.64], R5 ;  /* 0x0000000502007986 */ /* 0x0001e2000c101124 */
[----:B------:R-:W-:Y:S05]  /*8380*/  BRA `(.L_x_34666) ;  /* 0x0000082000007947 */ /* 0x000fea0003800000 */
.L_x_34682:
        /* <DEDUP_REMOVED lines=13> */
.L_x_34686:
[----:B------:R-:W-:Y:S01]  /*8460*/  IMAD.MOV.U32 R0, RZ, RZ, 0x7f ;  /* 0x0000007fff007424 */ /* 0x000fe200078e00ff */
[----:B------:R-:W-:-:S04]  /*8470*/  ISETP.GT.U32.AND P0, PT, R5, 0x7f800000, PT ;  /* 0x7f8000000500780c */ /* 0x000fc80003f04070 */
[----:B------:R-:W-:-:S04]  /*8480*/  SEL R0, R0, 0x7c, P0 ;  /* 0x0000007c00007807 */ /* 0x000fc80000000000 */
.L_x_34687:
[----:B------:R-:W-:Y:S05]  /*8490*/  BSYNC B0 ;  /* 0x0000000000007941 */ /* 0x000fea0003800000 */
.L_x_34685:
[----:B------:R-:W-:-:S04]  /*84a0*/  LOP3.LUT R4, R7, 0x80000000, RZ, 0xc0, !PT ;  /* 0x8000000007047812 */ /* 0x000fc800078ec0ff */
[----:B------:R-:W-:-:S04]  /*84b0*/  SHF.R.U32.HI R5, RZ, 0x18, R4 ;  /* 0x00000018ff057819 */ /* 0x000fc80000011604 */
[----:B------:R-:W-:-:S05]  /*84c0*/  LOP3.LUT R5, R0, R5, RZ, 0xfc, !PT ;  /* 0x0000000500057212 */ /* 0x000fca00078efcff */
[----:B------:R0:W-:Y:S01]  /*84d0*/  STG.E.U8 [R2.64], R5 ;  /* 0x0000000502007986 */ /* 0x0001e2000c101124 */
[----:B------:R-:W-:Y:S05]  /*84e0*/  BRA `(.L_x_34666) ;  /* 0x000006c000007947 */ /* 0x000fea0003800000 */
.L_x_34681:
[----:B------:R-:W0:Y:S02]  /*84f0*/  I2F.S16 R0, R4 ;  /* 0x0000000400007306 */ /* 0x000e240000101400 */
[----:B0-----:R-:W-:-:S05]  /*8500*/  F2FP.BF16.PACK_AB R0, RZ, R0 ;  /* 0x00000000ff00723e */ /* 0x001fca00000010ff */
[----:B------:R0:W-:Y:S01]  /*8510*/  STG.E.U16 [R2.64], R0 ;  /* 0x0000000002007986 */ /* 0x0001e2000c101524 */
[----:B------:R-:W-:Y:S05]  /*8520*/  BRA `(.L_x_34666) ;  /* 0x0000068000007947 */ /* 0x000fea0003800000 */
.L_x_34678:
        /* <DEDUP_REMOVED lines=10> */
.L_x_34690:
        /* <DEDUP_REMOVED lines=17> */
.L_x_34693:
[----:B------:R-:W-:-:S04]  /*86e0*/  LOP3.LUT R0, R7, 0x80000000, RZ, 0xc0, !PT ;  /* 0x8000000007007812 */ /* 0x000fc800078ec0ff */
[----:B------:R-:W-:-:S04]  /*86f0*/  SHF.R.U32.HI R5, RZ, 0x18, R0 ;  /* 0x00000018ff057819 */ /* 0x000fc80000011600 */
[----:B------:R-:W-:-:S04]  /*8700*/  LOP3.LUT R4, R4, R5, RZ, 0xfc, !PT ;  /* 0x0000000504047212 */ /* 0x000fc800078efcff */
[----:B------:R-:W-:Y:S02]  /*8710*/  PRMT R0, R4, 0x7610, R0 ;  /* 0x0000761004007816 */ /* 0x000fe40000000000 */
.L_x_34692:
[----:B------:R-:W-:Y:S05]  /*8720*/  BSYNC B0 ;  /* 0x0000000000007941 */ /* 0x000fea0003800000 */
.L_x_34691:
[----:B------:R0:W-:Y:S01]  /*8730*/  STG.E.U8 [R2.64], R0 ;  /* 0x0000000002007986 */ /* 0x0001e2000c101124 */
[----:B------:R-:W-:Y:S05]  /*8740*/  BRA `(.L_x_34666) ;  /* 0x0000046000007947 */ /* 0x000fea0003800000 */
.L_x_34689:
        /* <DEDUP_REMOVED lines=17> */
.L_x_34696:
[----:B------:R-:W-:-:S04]  /*8860*/  LOP3.LUT R0, R7, 0x80000000, RZ, 0xc0, !PT ;  /* 0x8000000007007812 */ /* 0x000fc800078ec0ff */
[----:B------:R-:W-:-:S04]  /*8870*/  SHF.R.U32.HI R5, RZ, 0x18, R0 ;  /* 0x00000018ff057819 */ /* 0x000fc80000011600 */
[----:B------:R-:W-:-:S04]  /*8880*/  LOP3.LUT R4, R4, R5, RZ, 0xfc, !PT ;  /* 0x0000000504047212 */ /* 0x000fc800078efcff */
[----:B------:R-:W-:Y:S02]  /*8890*/  PRMT R0, R4, 0x7610, R0 ;  /* 0x0000761004007816 */ /* 0x000fe40000000000 */
.L_x_34695:
[----:B------:R-:W-:Y:S05]  /*88a0*/  BSYNC B0 ;  /* 0x0000000000007941 */ /* 0x000fea0003800000 */
.L_x_34694:
[----:B------:R0:W-:Y:S01]  /*88b0*/  STG.E.U8 [R2.64], R0 ;  /* 0x0000000002007986 */ /* 0x0001e2000c101124 */
[----:B------:R-:W-:Y:S05]  /*88c0*/  BRA `(.L_x_34666) ;  /* 0x000002e000007947 */ /* 0x000fea0003800000 */
.L_x_34688:
        /* <DEDUP_REMOVED lines=22> */
.L_x_34671:
        /* <DEDUP_REMOVED lines=20> */
.L_x_34698:
[----:B------:R-:W-:-:S05]  /*8b70*/  IMAD.MOV.U32 R5, RZ, RZ, RZ ;  /* 0x000000ffff057224 */ /* 0x000fca00078e00ff */
[----:B------:R0:W-:Y:S01]  /*8b80*/  STG.E.64 [R2.64], R4 ;  /* 0x0000000402007986 */ /* 0x0001e2000c101b24 */
[----:B------:R-:W-:Y:S05]  /*8b90*/  BRA `(.L_x_34666) ;  /* 0x0000001000007947 */ /* 0x000fea0003800000 */
.L_x_34697:
[----:B------:R0:W-:Y:S02]  /*8ba0*/  STG.E [R2.64], R4 ;  /* 0x0000000402007986 */ /* 0x0001e4000c101924 */
.L_x_34666:
[----:B0-----:R-:W-:Y:S05]  /*8bb0*/  BSYNC B6 ;  /* 0x0000000000067941 */ /* 0x001fea0003800000 */
.L_x_34665:
        /* <DEDUP_REMOVED lines=21> */
.L_x_34704:
[----:B------:R0:W-:Y:S01]  /*8d10*/  STG.E.U8 [R2.64], R24 ;  /* 0x0000001802007986 */ /* 0x0001e2000c101124 */
[----:B------:R-:W-:Y:S05]  /*8d20*/  BRA `(.L_x_34706) ;  /* 0x00000d5000007947 */ /* 0x000fea0003800000 */
.L_x_34703:
        /* <DEDUP_REMOVED lines=9> */
.L_x_34708:
[----:B------:R0:W-:Y:S01]  /*8dc0*/  STG.E [R2.64], R24 ;  /* 0x0000001802007986 */ /* 0x0001e2000c101924 */
[----:B------:R-:W-:Y:S05]  /*8dd0*/  BRA `(.L_x_34706) ;  /* 0x00000ca000007947 */ /* 0x000fea0003800000 */
.L_x_34707:
[----:B------:R0:W-:Y:S01]  /*8de0*/  STG.E.U16 [R2.64], R24 ;  /* 0x0000001802007986 */ /* 0x0001e2000c101524 */
[----:B------:R-:W-:Y:S05]  /*8df0*/  BRA `(.L_x_34706) ;  /* 0x00000c8000007947 */ /* 0x000fea0003800000 */
.L_x_34702:
        /* <DEDUP_REMOVED lines=9> */
.L_x_34710:
[----:B------:R-:W0:Y:S02]  /*8e90*/  I2F.S16 R0, R24 ;  /* 0x0000001800007306 */ /* 0x000e240000101400 */
[----:B0-----:R-:W-:-:S05]  /*8ea0*/  F2FP.PACK_AB R0, RZ, R0 ;  /* 0x00000000ff00723e */ /* 0x001fca00000000ff */
[----:B------:R0:W-:Y:S01]  /*8eb0*/  STG.E.U16 [R2.64], R0 ;  /* 0x0000000002007986 */ /* 0x0001e2000c101524 */
[----:B------:R-:W-:Y:S05]  /*8ec0*/  BRA `(.L_x_34706) ;  /* 0x00000bb000007947 */ /* 0x000fea0003800000 */
.L_x_34709:
        /* <DEDUP_REMOVED lines=10> */
.L_x_34712:
[----:B------:R-:W0:Y:S02]  /*8f70*/  I2F.S16 R24, R24 ;  /* 0x0000001800187306 */ /* 0x000e240000101400 */
[----:B0-----:R-:W-:-:S04]  /*8f80*/  F2FP.PACK_AB R5, RZ, R24 ;  /* 0x00000018ff05723e */ /* 0x001fc800000000ff */
[----:B------:R-:W-:-:S05]  /*8f90*/  PRMT R5, R5, 0x5410, RZ ;  /* 0x0000541005057816 */ /* 0x000fca00000000ff */
[----:B------:R0:W-:Y:S01]  /*8fa0*/  STG.E [R2.64], R5 ;  /* 0x0000000502007986 */ /* 0x0001e2000c101924 */
[----:B------:R-:W-:Y:S05]  /*8fb0*/  BRA `(.L_x_34706) ;  /* 0x00000ac000007947 */ /* 0x000fea0003800000 */
.L_x_34711:
[----:B------:R-:W0:Y:S02]  /*8fc0*/  I2F.F64.S16 R24, R24 ;  /* 0x0000001800187312 */ /* 0x000e240000101c00 */
[----:B0-----:R0:W-:Y:S01]  /*8fd0*/  STG.E.64 [R2.64], R24 ;  /* 0x0000001802007986 */ /* 0x0011e2000c101b24 */
[----:B------:R-:W-:Y:S05]  /*8fe0*/  BRA `(.L_x_34706) ;  /* 0x00000a9000007947 */ /* 0x000fea0003800000 */
.L_x_34701:
        /* <DEDUP_REMOVED lines=10> */
.L_x_34715:
[----:B------:R-:W0:Y:S01]  /*9090*/  I2F.F64.S16 R24, R24 ;  /* 0x0000001800187312 */ /* 0x000e220000101c00 */
[----:B------:R-:W-:-:S05]  /*90a0*/  CS2R R26, SRZ ;  /* 0x00000000001a7805 */ /* 0x000fca000001ff00 */
[----:B0-----:R0:W-:Y:S01]  /*90b0*/  STG.E.128 [R2.64], R24 ;  /* 0x0000001802007986 */ /* 0x0011e2000c101d24 */
[----:B------:R-:W-:Y:S05]  /*90c0*/  BRA `(.L_x_34706) ;  /* 0x000009b000007947 */ /* 0x000fea0003800000 */
.L_x_34714:
        /* <DEDUP_REMOVED lines=21> */
.L_x_34719:
[----:B------:R-:W-:Y:S05]  /*9220*/  BSYNC B0 ;  /* 0x0000000000007941 */ /* 0x000fea0003800000 */
.L_x_34718:
[----:B------:R-:W-:-:S05]  /*9230*/  LOP3.LUT R5, R0, R5, RZ, 0xfc, !PT ;  /* 0x0000000500057212 */ /* 0x000fca00078efcff */
[----:B------:R0:W-:Y:S01]  /*9240*/  STG.E.U8 [R2.64], R5 ;  /* 0x0000000502007986 */ /* 0x0001e2000c101124 */
[----:B------:R-:W-:Y:S05]  /*9250*/  BRA `(.L_x_34706) ;  /* 0x0000082000007947 */ /* 0x000fea0003800000 */
.L_x_34717:
        /* <DEDUP_REMOVED lines=13> */
.L_x_34721:
[----:B------:R-:W-:Y:S01]  /*9330*/  IMAD.MOV.U32 R0, RZ, RZ, 0x7f ;  /* 0x0000007fff007424 */ /* 0x000fe200078e00ff */
[----:B------:R-:W-:-:S04]  /*9340*/  ISETP.GT.U32.AND P0, PT, R4, 0x7f800000, PT ;  /* 0x7f8000000400780c */ /* 0x000fc80003f04070 */
[----:B------:R-:W-:-:S04]  /*9350*/  SEL R0, R0, 0x7c, P0 ;  /* 0x0000007c00007807 */ /* 0x000fc80000000000 */
.L_x_34722:
[----:B------:R-:W-:Y:S05]  /*9360*/  BSYNC B0 ;  /* 0x0000000000007941 */ /* 0x000fea0003800000 */
.L_x_34720:
[----:B------:R-:W-:-:S04]  /*9370*/  LOP3.LUT R4, R5, 0x80000000, RZ, 0xc0, !PT ;  /* 0x8000000005047812 */ /* 0x000fc800078ec0ff */
[----:B------:R-:W-:-:S04]  /*9380*/  SHF.R.U32.HI R5, RZ, 0x18, R4 ;  /* 0x00000018ff057819 */ /* 0x000fc80000011604 */
[----:B------:R-:W-:-:S05]  /*9390*/  LOP3.LUT R5, R0, R5, RZ, 0xfc, !PT ;  /* 0x0000000500057212 */ /* 0x000fca00078efcff */
[----:B------:R0:W-:Y:S01]  /*93a0*/  STG.E.U8 [R2.64], R5 ;  /* 0x0000000502007986 */ /* 0x0001e2000c101124 */
[----:B------:R-:W-:Y:S05]  /*93b0*/  BRA `(.L_x_34706) ;  /* 0x000006c000007947 */ /* 0x000fea0003800000 */
.L_x_34716:
[----:B------:R-:W0:Y:S02]  /*93c0*/  I2F.S16 R0, R24 ;  /* 0x0000001800007306 */ /* 0x000e240000101400 */
[----:B0-----:R-:W-:-:S05]  /*93d0*/  F2FP.BF16.PACK_AB R0, RZ, R0 ;  /* 0x00000000ff00723e */ /* 0x001fca00000010ff */
[----:B------:R0:W-:Y:S01]  /*93e0*/  STG.E.U16 [R2.64], R0 ;  /* 0x0000000002007986 */ /* 0x0001e2000c101524 */
[----:B------:R-:W-:Y:S05]  /*93f0*/  BRA `(.L_x_34706) ;  /* 0x0000068000007947 */ /* 0x000fea0003800000 */
.L_x_34713:
        /* <DEDUP_REMOVED lines=10> */
.L_x_34725:
        /* <DEDUP_REMOVED lines=17> */
.L_x_34728:
[----:B------:R-:W-:-:S04]  /*95b0*/  LOP3.LUT R0, R7, 0x80000000, RZ, 0xc0, !PT ;  /* 0x8000000007007812 */ /* 0x000fc800078ec0ff */
[----:B------:R-:W-:-:S04]  /*95c0*/  SHF.R.U32.HI R5, RZ, 0x18, R0 ;  /* 0x00000018ff057819 */ /* 0x000fc80000011600 */
[----:B------:R-:W-:-:S04]  /*95d0*/  LOP3.LUT R4, R4, R5, RZ, 0xfc, !PT ;  /* 0x0000000504047212 */ /* 0x000fc800078efcff */
[----:B------:R-:W-:Y:S02]  /*95e0*/  PRMT R0, R4, 0x7610, R0 ;  /* 0x0000761004007816 */ /* 0x000fe40000000000 */
.L_x_34727:
[----:B------:R-:W-:Y:S05]  /*95f0*/  BSYNC B0 ;  /* 0x0000000000007941 */ /* 0x000fea0003800000 */
.L_x_34726:
[----:B------:R0:W-:Y:S01]  /*9600*/  STG.E.U8 [R2.64], R0 ;  /* 0x0000000002007986 */ /* 0x0001e2000c101124 */
[----:B------:R-:W-:Y:S05]  /*9610*/  BRA `(.L_x_34706) ;  /* 0x0000046000007947 */ /* 0x000fea0003800000 */
.L_x_34724:
        /* <DEDUP_REMOVED lines=17> */
.L_x_34731:
[----:B------:R-:W-:-:S04]  /*9730*/  LOP3.LUT R0, R7, 0x80000000, RZ, 0xc0, !PT ;  /* 0x8000000007007812 */ /* 0x000fc800078ec0ff */
[----:B------:R-:W-:-:S04]  /*9740*/  SHF.R.U32.HI R5, RZ, 0x18, R0 ;  /* 0x00000018ff057819 */ /* 0x000fc80000011600 */
[----:B------:R-:W-:-:S04]  /*9750*/  LOP3.LUT R4, R4, R5, RZ, 0xfc, !PT ;  /* 0x0000000504047212 */ /* 0x000fc800078efcff */
[----:B------:R-:W-:Y:S02]  /*9760*/  PRMT R0, R4, 0x7610, R0 ;  /* 0x0000761004007816 */ /* 0x000fe40000000000 */
.L_x_34730:
[----:B------:R-:W-:Y:S05]  /*9770*/  BSYNC B0 ;  /* 0x0000000000007941 */ /* 0x000fea0003800000 */
.L_x_34729:
[----:B------:R0:W-:Y:S01]  /*9780*/  STG.E.U8 [R2.64], R0 ;  /* 0x0000000002007986 */ /* 0x0001e2000c101124 */
[----:B------:R-:W-:Y:S05]  /*9790*/  BRA `(.L_x_34706) ;  /* 0x000002e000007947 */ /* 0x000fea0003800000 */
.L_x_34723:
        /* <DEDUP_REMOVED lines=22> */
.L_x_34705:
        /* <DEDUP_REMOVED lines=20> */
.L_x_34733:
[----:B------:R-:W-:-:S05]  /*9a40*/  IMAD.MOV.U32 R25, RZ, RZ, RZ ;  /* 0x000000ffff197224 */ /* 0x000fca00078e00ff */
[----:B------:R0:W-:Y:S01]  /*9a50*/  STG.E.64 [R2.64], R24 ;  /* 0x0000001802007986 */ /* 0x0001e2000c101b24 */
[----:B------:R-:W-:Y:S05]  /*9a60*/  BRA `(.L_x_34706) ;  /* 0x0000001000007947 */ /* 0x000fea0003800000 */
.L_x_34732:
[----:B------:R0:W-:Y:S02]  /*9a70*/  STG.E [R2.64], R24 ;  /* 0x0000001802007986 */ /* 0x0001e4000c101924 */
.L_x_34706:
        /* <DEDUP_REMOVED lines=21> */
.L_x_34737:
[----:B------:R0:W-:Y:S01]  /*9bd0*/  STG.E.U8 [R2.64], R22 ;  /* 0x0000001602007986 */ /* 0x0001e2000c101124 */
[----:B------:R-:W-:Y:S05]  /*9be0*/  BRA `(.L_x_34739) ;  /* 0x00000d5000007947 */ /* 0x000fea0003800000 */
.L_x_34736:
        /* <DEDUP_REMOVED lines=9> */
.L_x_34741:
[----:B------:R0:W-:Y:S01]  /*9c80*/  STG.E [R2.64], R22 ;  /* 0x0000001602007986 */ /* 0x0001e2000c101924 */
[----:B------:R-:W-:Y:S05]  /*9c90*/  BRA `(.L_x_34739) ;  /* 0x00000ca000007947 */ /* 0x000fea0003800000 */
.L_x_34740:
[----:B------:R0:W-:Y:S01]  /*9ca0*/  STG.E.U16 [R2.64], R22 ;  /* 0x0000001602007986 */ /* 0x0001e2000c101524 */
[----:B------:R-:W-:Y:S05]  /*9cb0*/  BRA `(.L_x_34739) ;  /* 0x00000c8000007947 */ /* 0x000fea0003800000 */
.L_x_34735:
        /* <DEDUP_REMOVED lines=9> */
.L_x_34743:
[----:B------:R-:W0:Y:S02]  /*9d50*/  I2F.S16 R0, R22 ;  /* 0x0000001600007306 */ /* 0x000e240000101400 */
[----:B0-----:R-:W-:-:S05]  /*9d60*/  F2FP.PACK_AB R0, RZ, R0 ;  /* 0x00000000ff00723e */ /* 0x001fca00000000ff */
[----:B------:R0:W-:Y:S01]  /*9d70*/  STG.E.U16 [R2.64], R0 ;  /* 0x0000000002007986 */ /* 0x0001e2000c101524 */
[----:B------:R-:W-:Y:S05]  /*9d80*/  BRA `(.L_x_34739) ;  /* 0x00000bb000007947 */ /* 0x000fea0003800000 */
.L_x_34742:
        /* <DEDUP_REMOVED lines=10> */
.L_x_34745:
[----:B------:R-:W0:Y:S02]  /*9e30*/  I2F.S16 R22, R22 ;  /* 0x0000001600167306 */ /* 0x000e240000101400 */
[----:B0-----:R-:W-:-:S04]  /*9e40*/  F2FP.PACK_AB R5, RZ, R22 ;  /* 0x00000016ff05723e */ /* 0x001fc800000000ff */
[----:B------:R-:W-:-:S05]  /*9e50*/  PRMT R5, R5, 0x5410, RZ ;  /* 0x0000541005057816 */ /* 0x000fca00000000ff */
[----:B------:R0:W-:Y:S01]  /*9e60*/  STG.E [R2.64], R5 ;  /* 0x0000000502007986 */ /* 0x0001e2000c101924 */
[----:B------:R-:W-:Y:S05]  /*9e70*/  BRA `(.L_x_34739) ;  /* 0x00000ac000007947 */ /* 0x000fea0003800000 */
.L_x_34744:
[----:B------:R-:W0:Y:S02]  /*9e80*/  I2F.F64.S16 R22, R22 ;  /* 0x0000001600167312 */ /* 0x000e240000101c00 */
[----:B0-----:R0:W-:Y:S01]  /*9e90*/  STG.E.64 [R2.64], R22 ;  /* 0x0000001602007986 */ /* 0x0011e2000c101b24 */
[----:B------:R-:W-:Y:S05]  /*9ea0*/  BRA `(.L_x_34739) ;  /* 0x00000a9000007947 */ /* 0x000fea0003800000 */
.L_x_34734:
        /* <DEDUP_REMOVED lines=10> */
.L_x_34748:
[----:B------:R-:W0:Y:S01]  /*9f50*/  I2F.F64.S16 R4, R22 ;  /* 0x0000001600047312 */ /* 0x000e220000101c00 */
[----:B------:R-:W-:-:S05]  /*9f60*/  CS2R R6, SRZ ;  /* 0x0000000000067805 */ /* 0x000fca000001ff00 */
[----:B0-----:R0:W-:Y:S01]  /*9f70*/  STG.E.128 [R2.64], R4 ;  /* 0x0000000402007986 */ /* 0x0011e2000c101d24 */
[----:B------:R-:W-:Y:S05]  /*9f80*/  BRA `(.L_x_34739) ;  /* 0x000009b000007947 */ /* 0x000fea0003800000 */
.L_x_34747:
        /* <DEDUP_REMOVED lines=21> */
.L_x_34752:
[----:B------:R-:W-:Y:S05]  /*a0e0*/  BSYNC B0 ;  /* 0x0000000000007941 */ /* 0x000fea0003800000 */
.L_x_34751:
[----:B------:R-:W-:-:S05]  /*a0f0*/  LOP3.LUT R5, R0, R5, RZ, 0xfc, !PT ;  /* 0x0000000500057212 */ /* 0x000fca00078efcff */
[----:B------:R0:W-:Y:S01]  /*a100*/  STG.E.U8 [R2.64], R5 ;  /* 0x0000000502007986 */ /* 0x0001e2000c101124 */
[----:B------:R-:W-:Y:S05]  /*a110*/  BRA `(.L_x_34739) ;  /* 0x0000082000007947 */ /* 0x000fea0003800000 */
.L_x_34750:
        /* <DEDUP_REMOVED lines=13> */
.L_x_34754:
[----:B------:R-:W-:Y:S01]  /*a1f0*/  IMAD.MOV.U32 R0, RZ, RZ, 0x7f ;  /* 0x0000007fff007424 */ /* 0x000fe200078e00ff */
[----:B------:R-:W-:-:S04]  /*a200*/  ISETP.GT.U32.AND P0, PT, R4, 0x7f800000, PT ;  /* 0x7f8000000400780c */ /* 0x000fc80003f04070 */
[----:B------:R-:W-:-:S04]  /*a210*/  SEL R0, R0, 0x7c, P0 ;  /* 0x0000007c00007807 */ /* 0x000fc80000000000 */
.L_x_34755:
[----:B------:R-:W-:Y:S05]  /*a220*/  BSYNC B0 ;  /* 0x0000000000007941 */ /* 0x000fea0003800000 */
.L_x_34753:
[----:B------:R-:W-:-:S04]  /*a230*/  LOP3.LUT R4, R5, 0x80000000, RZ, 0xc0, !PT ;  /* 0x8000000005047812 */ /* 0x000fc800078ec0ff */
[----:B------:R-:W-:-:S04]  /*a240*/  SHF.R.U32.HI R5, RZ, 0x18, R4 ;  /* 0x00000018ff057819 */ /* 0x000fc80000011604 */
[----:B------:R-:W-:-:S05]  /*a250*/  LOP3.LUT R5, R0, R5, RZ, 0xfc, !PT ;  /* 0x0000000500057212 */ /* 0x000fca00078efcff */
[----:B------:R0:W-:Y:S01]  /*a260*/  STG.E.U8 [R2.64], R5 ;  /* 0x0000000502007986 */ /* 0x0001e2000c101124 */
[----:B------:R-:W-:Y:S05]  /*a270*/  BRA `(.L_x_34739) ;  /* 0x000006c000007947 */ /* 0x000fea0003800000 */
.L_x_34749:
[----:B------:R-:W0:Y:S02]  /*a280*/  I2F.S16 R0, R22 ;  /* 0x0000001600007306 */ /* 0x000e240000101400 */
[----:B0-----:R-:W-:-:S05]  /*a290*/  F2FP.BF16.PACK_AB R0, RZ, R0 ;  /* 0x00000000ff00723e */ /* 0x001fca00000010ff */
[----:B------:R0:W-:Y:S01]  /*a2a0*/  STG.E.U16 [R2.64], R0 ;  /* 0x0000000002007986 */ /* 0x0001e2000c101524 */
[----:B------:R-:W-:Y:S05]  /*a2b0*/  BRA `(.L_x_34739) ;  /* 0x0000068000007947 */ /* 0x000fea0003800000 */
.L_x_34746:
        /* <DEDUP_REMOVED lines=10> */
.L_x_34758:
        /* <DEDUP_REMOVED lines=17> */
.L_x_34761:
[----:B------:R-:W-:-:S04]  /*a470*/  LOP3.LUT R0, R7, 0x80000000, RZ, 0xc0, !PT ;  /* 0x8000000007007812 */ /* 0x000fc800078ec0ff */
[----:B------:R-:W-:-:S04]  /*a480*/  SHF.R.U32.HI R5, RZ, 0x18, R0 ;  /* 0x00000018ff057819 */ /* 0x000fc80000011600 */
[----:B------:R-:W-:-:S04]  /*a490*/  LOP3.LUT R4, R4, R5, RZ, 0xfc, !PT ;  /* 0x0000000504047212 */ /* 0x000fc800078efcff */
[----:B------:R-:W-:Y:S02]  /*a4a0*/  PRMT R0, R4, 0x7610, R0 ;  /* 0x0000761004007816 */ /* 0x000fe40000000000 */
.L_x_34760:
[----:B------:R-:W-:Y:S05]  /*a4b0*/  BSYNC B0 ;  /* 0x0000000000007941 */ /* 0x000fea0003800000 */
.L_x_34759:
[----:B------:R0:W-:Y:S01]  /*a4c0*/  STG.E.U8 [R2.64], R0 ;  /* 0x0000000002007986 */ /* 0x0001e2000c101124 */
[----:B------:R-:W-:Y:S05]  /*a4d0*/  BRA `(.L_x_34739) ;  /* 0x0000046000007947 */ /* 0x000fea0003800000 */
.L_x_34757:
        /* <DEDUP_REMOVED lines=17> */
.L_x_34764:
[----:B------:R-:W-:-:S04]  /*a5f0*/  LOP3.LUT R0, R7, 0x80000000, RZ, 0xc0, !PT ;  /* 0x8000000007007812 */ /* 0x000fc800078ec0ff */
[----:B------:R-:W-:-:S04]  /*a600*/  SHF.R.U32.HI R5, RZ, 0x18, R0 ;  /* 0x00000018ff057819 */ /* 0x000fc80000011600 */
[----:B------:R-:W-:-:S04]  /*a610*/  LOP3.LUT R4, R4, R5, RZ, 0xfc, !PT ;  /* 0x0000000504047212 */ /* 0x000fc800078efcff */
[----:B------:R-:W-:Y:S02]  /*a620*/  PRMT R0, R4, 0x7610, R0 ;  /* 0x0000761004007816 */ /* 0x000fe40000000000 */
.L_x_34763:
[----:B------:R-:W-:Y:S05]  /*a630*/  BSYNC B0 ;  /* 0x0000000000007941 */ /* 0x000fea0003800000 */
.L_x_34762:
[----:B------:R0:W-:Y:S01]  /*a640*/  STG.E.U8 [R2.64], R0 ;  /* 0x0000000002007986 */ /* 0x0001e2000c101124 */
[----:B------:R-:W-:Y:S05]  /*a650*/  BRA `(.L_x_34739) ;  /* 0x000002e000007947 */ /* 0x000fea0003800000 */
.L_x_34756:
        /* <DEDUP_REMOVED lines=22> */
.L_x_34738:
        /* <DEDUP_REMOVED lines=20> */
.L_x_34766:
[----:B------:R-:W-:-:S05]  /*a900*/  IMAD.MOV.U32 R23, RZ, RZ, RZ ;  /* 0x000000ffff177224 */ /* 0x000fca00078e00ff */
[----:B------:R0:W-:Y:S01]  /*a910*/  STG.E.64 [R2.64], R22 ;  /* 0x0000001602007986 */ /* 0x0001e2000c101b24 */
[----:B------:R-:W-:Y:S05]  /*a920*/  BRA `(.L_x_34739) ;  /* 0x0000001000007947 */ /* 0x000fea0003800000 */
.L_x_34765:
[----:B------:R0:W-:Y:S02]  /*a930*/  STG.E [R2.64], R22 ;  /* 0x0000001602007986 */ /* 0x0001e4000c101924 */
.L_x_34739:
[----:B------:R-:W-:Y:S02]  /*a940*/  IADD3 R35, R35, 0x80, RZ ;  /* 0x0000008023237810 */ /* 0x000fe40007ffe0ff */
.L_x_34700:
[----:B------:R-:W-:Y:S05]  /*a950*/  BSYNC B6 ;  /* 0x0000000000067941 */ /* 0x000fea0003800000 */
.L_x_34699:
        /* <DEDUP_REMOVED lines=19> */
.L_x_34770:
[----:B------:R-:W-:Y:S01]  /*aa90*/  STG.E.U8 [R2.64], R18 ;  /* 0x0000001202007986 */ /* 0x000fe2000c101124 */
[----:B------:R-:W-:Y:S05]  /*aaa0*/  EXIT ;  /* 0x000000000000794d */ /* 0x000fea0003800000 */
.L_x_34769:
        /* <DEDUP_REMOVED lines=9> */
.L_x_34773:
[----:B------:R-:W-:Y:S01]  /*ab40*/  STG.E [R2.64], R18 ;  /* 0x0000001202007986 */ /* 0x000fe2000c101924 */
[----:B------:R-:W-:Y:S05]  /*ab50*/  EXIT ;  /* 0x000000000000794d */ /* 0x000fea0003800000 */
.L_x_34772:
[----:B------:R-:W-:Y:S01]  /*ab60*/  STG.E.U16 [R2.64], R18 ;  /* 0x0000001202007986 */ /* 0x000fe2000c101524 */
[----:B------:R-:W-:Y:S05]  /*ab70*/  EXIT ;  /* 0x000000000000794d */ /* 0x000fea0003800000 */
.L_x_34768:
        /* <DEDUP_REMOVED lines=9> */
.L_x_34775:
[----:B------:R-:W0:Y:S02]  /*ac10*/  I2F.S16 R0, R18 ;  /* 0x0000001200007306 */ /* 0x000e240000101400 */
[----:B0-----:R-:W-:-:S05]  /*ac20*/  F2FP.PACK_AB R0, RZ, R0 ;  /* 0x00000000ff00723e */ /* 0x001fca00000000ff */
[----:B------:R-:W-:Y:S01]  /*ac30*/  STG.E.U16 [R2.64], R0 ;  /* 0x0000000002007986 */ /* 0x000fe2000c101524 */
[----:B------:R-:W-:Y:S05]  /*ac40*/  EXIT ;  /* 0x000000000000794d */ /* 0x000fea0003800000 */
.L_x_34774:
        /* <DEDUP_REMOVED lines=10> */
.L_x_34777:
[----:B------:R-:W0:Y:S02]  /*acf0*/  I2F.S16 R18, R18 ;  /* 0x0000001200127306 */ /* 0x000e240000101400 */
[----:B0-----:R-:W-:-:S04]  /*ad00*/  F2FP.PACK_AB R5, RZ, R18 ;  /* 0x00000012ff05723e */ /* 0x001fc800000000ff */
[----:B------:R-:W-:-:S05]  /*ad10*/  PRMT R5, R5, 0x5410, RZ ;  /* 0x0000541005057816 */ /* 0x000fca00000000ff */
[----:B------:R-:W-:Y:S01]  /*ad20*/  STG.E [R2.64], R5 ;  /* 0x0000000502007986 */ /* 0x000fe2000c101924 */
[----:B------:R-:W-:Y:S05]  /*ad30*/  EXIT ;  /* 0x000000000000794d */ /* 0x000fea0003800000 */
.L_x_34776:
[----:B------:R-:W0:Y:S02]  /*ad40*/  I2F.F64.S16 R18, R18 ;  /* 0x0000001200127312 */ /* 0x000e240000101c00 */
[----:B0-----:R-:W-:Y:S01]  /*ad50*/  STG.E.64 [R2.64], R18 ;  /* 0x0000001202007986 */ /* 0x001fe2000c101b24 */
[----:B------:R-:W-:Y:S05]  /*ad60*/  EXIT ;  /* 0x000000000000794d */ /* 0x000fea0003800000 */
.L_x_34767:
        /* <DEDUP_REMOVED lines=10> */
.L_x_34780:
[----:B------:R-:W0:Y:S01]  /*ae10*/  I2F.F64.S16 R4, R18 ;  /* 0x0000001200047312 */ /* 0x000e220000101c00 */
[----:B------:R-:W-:-:S05]  /*ae20*/  CS2R R6, SRZ ;  /* 0x0000000000067805 */ /* 0x000fca000001ff00 */
[----:B0-----:R-:W-:Y:S01]  /*ae30*/  STG.E.128 [R2.64], R4 ;  /* 0x0000000402007986 */ /* 0x001fe2000c101d24 */
[----:B------:R-:W-:Y:S05]  /*ae40*/  EXIT ;  /* 0x000000000000794d */ /* 0x000fea0003800000 */
.L_x_34779:
        /* <DEDUP_REMOVED lines=21> */
.L_x_34784:
[----:B------:R-:W-:Y:S05]  /*afa0*/  BSYNC B0 ;  /* 0x0000000000007941 */ /* 0x000fea0003800000 */
.L_x_34783:
[----:B------:R-:W-:-:S05]  /*afb0*/  LOP3.LUT R5, R0, R5, RZ, 0xfc, !PT ;  /* 0x0000000500057212 */ /* 0x000fca00078efcff */
[----:B------:R-:W-:Y:S01]  /*afc0*/  STG.E.U8 [R2.64], R5 ;  /* 0x0000000502007986 */ /* 0x000fe2000c101124 */
[----:B------:R-:W-:Y:S05]  /*afd0*/  EXIT ;  /* 0x000000000000794d */ /* 0x000fea0003800000 */
.L_x_34782:
        /* <DEDUP_REMOVED lines=13> */
.L_x_34786:
[----:B------:R-:W-:Y:S01]  /*b0b0*/  IMAD.MOV.U32 R0, RZ, RZ, 0x7f ;  /* 0x0000007fff007424 */ /* 0x000fe200078e00ff */
[----:B------:R-:W-:-:S04]  /*b0c0*/  ISETP.GT.U32.AND P0, PT, R4, 0x7f800000, PT ;  /* 0x7f8000000400780c */ /* 0x000fc80003f04070 */
[----:B------:R-:W-:-:S04]  /*b0d0*/  SEL R0, R0, 0x7c, P0 ;  /* 0x0000007c00007807 */ /* 0x000fc80000000000 */
.L_x_34787:
[----:B------:R-:W-:Y:S05]  /*b0e0*/  BSYNC B0 ;  /* 0x0000000000007941 */ /* 0x000fea0003800000 */
.L_x_34785:
[----:B------:R-:W-:-:S04]  /*b0f0*/  LOP3.LUT R4, R5, 0x80000000, RZ, 0xc0, !PT ;  /* 0x8000000005047812 */ /* 0x000fc800078ec0ff */
[----:B------:R-:W-:-:S04]  /*b100*/  SHF.R.U32.HI R5, RZ, 0x18, R4 ;  /* 0x00000018ff057819 */ /* 0x000fc80000011604 */
[----:B------:R-:W-:-:S05]  /*b110*/  LOP3.LUT R5, R0, R5, RZ, 0xfc, !PT ;  /* 0x0000000500057212 */ /* 0x000fca00078efcff */
[----:B------:R-:W-:Y:S01]  /*b120*/  STG.E.U8 [R2.64], R5 ;  /* 0x0000000502007986 */ /* 0x000fe2000c101124 */
[----:B------:R-:W-:Y:S05]  /*b130*/  EXIT ;  /* 0x000000000000794d */ /* 0x000fea0003800000 */
.L_x_34781:
[----:B------:R-:W0:Y:S02]  /*b140*/  I2F.S16 R0, R18 ;  /* 0x0000001200007306 */ /* 0x000e240000101400 */
[----:B0-----:R-:W-:-:S05]  /*b150*/  F2FP.BF16.PACK_AB R0, RZ, R0 ;  /* 0x00000000ff00723e */ /* 0x001fca00000010ff */
[----:B------:R-:W-:Y:S01]  /*b160*/  STG.E.U16 [R2.64], R0 ;  /* 0x0000000002007986 */ /* 0x000fe2000c101524 */
[----:B------:R-:W-:Y:S05]  /*b170*/  EXIT ;  /* 0x000000000000794d */ /* 0x000fea0003800000 */
.L_x_34778:
        /* <DEDUP_REMOVED lines=10> */
.L_x_34790:
        /* <DEDUP_REMOVED lines=17> */
.L_x_34793:
[----:B------:R-:W-:-:S04]  /*b330*/  LOP3.LUT R0, R7, 0x80000000, RZ, 0xc0, !PT ;  /* 0x8000000007007812 */ /* 0x000fc800078ec0ff */
[----:B------:R-:W-:-:S04]  /*b340*/  SHF.R.U32.HI R5, RZ, 0x18, R0 ;  /* 0x00000018ff057819 */ /* 0x000fc80000011600 */
[----:B------:R-:W-:-:S04]  /*b350*/  LOP3.LUT R4, R4, R5, RZ, 0xfc, !PT ;  /* 0x0000000504047212 */ /* 0x000fc800078efcff */
[----:B------:R-:W-:Y:S02]  /*b360*/  PRMT R0, R4, 0x7610, R0 ;  /* 0x0000761004007816 */ /* 0x000fe40000000000 */
.L_x_34792:
[----:B------:R-:W-:Y:S05]  /*b370*/  BSYNC B0 ;  /* 0x0000000000007941 */ /* 0x000fea0003800000 */
.L_x_34791:
[----:B------:R-:W-:Y:S01]  /*b380*/  STG.E.U8 [R2.64], R0 ;  /* 0x0000000002007986 */ /* 0x000fe2000c101124 */
[----:B------:R-:W-:Y:S05]  /*b390*/  EXIT ;  /* 0x000000000000794d */ /* 0x000fea0003800000 */
.L_x_34789:
        /* <DEDUP_REMOVED lines=17> */
.L_x_34796:
[----:B------:R-:W-:-:S04]  /*b4b0*/  LOP3.LUT R0, R7, 0x80000000, RZ, 0xc0, !PT ;  /* 0x8000000007007812 */ /* 0x000fc800078ec0ff */
[----:B------:R-:W-:-:S04]  /*b4c0*/  SHF.R.U32.HI R5, RZ, 0x18, R0 ;  /* 0x00000018ff057819 */ /* 0x000fc80000011600 */
[----:B------:R-:W-:-:S04]  /*b4d0*/  LOP3.LUT R4, R4, R5, RZ, 0xfc, !PT ;  /* 0x0000000504047212 */ /* 0x000fc800078efcff */
[----:B------:R-:W-:Y:S02]  /*b4e0*/  PRMT R0, R4, 0x7610, R0 ;  /* 0x0000761004007816 */ /* 0x000fe40000000000 */
.L_x_34795:
[----:B------:R-:W-:Y:S05]  /*b4f0*/  BSYNC B0 ;  /* 0x0000000000007941 */ /* 0x000fea0003800000 */
.L_x_34794:
[----:B------:R-:W-:Y:S01]  /*b500*/  STG.E.U8 [R2.64], R0 ;  /* 0x0000000002007986 */ /* 0x000fe2000c101124 */
[----:B------:R-:W-:Y:S05]  /*b510*/  EXIT ;  /* 0x000000000000794d */ /* 0x000fea0003800000 */
.L_x_34788:
        /* <DEDUP_REMOVED lines=22> */
.L_x_34771:
        /* <DEDUP_REMOVED lines=20> */
.L_x_34798:
[----:B------:R-:W-:-:S05]  /*b7c0*/  IMAD.MOV.U32 R19, RZ, RZ, RZ ;  /* 0x000000ffff137224 */ /* 0x000fca00078e00ff */
[----:B------:R-:W-:Y:S01]  /*b7d0*/  STG.E.64 [R2.64], R18 ;  /* 0x0000001202007986 */ /* 0x000fe2000c101b24 */
[----:B------:R-:W-:Y:S05]  /*b7e0*/  EXIT ;  /* 0x000000000000794d */ /* 0x000fea0003800000 */
.L_x_34797:
[----:B------:R-:W-:Y:S01]  /*b7f0*/  STG.E [R2.64], R18 ;  /* 0x0000001202007986 */ /* 0x000fe2000c101924 */
[----:B------:R-:W-:Y:S05]  /*b800*/  EXIT ;  /* 0x000000000000794d */ /* 0x000fea0003800000 */
.L_x_34799:
        /* <DEDUP_REMOVED lines=15> */
.L_x_42145:


//--------------------- .text._ZN2at6native18elementwise_kernelILi128ELi4EZNS0_22gpu_kernel_impl_nocastINS0_13BinaryFunctorIddbZZZNS0_23logical_and_kernel_cudaERNS_14TensorIteratorEENKUlvE0_clEvENKUlvE4_clEvEUlddE_EEEEvRNS_18TensorIteratorBaseERKT_EUliE_EEviT1_ --------------------------
	.section	.text._ZN2at6native18elementwise_kernelILi128ELi4EZNS0_22gpu_kernel_impl_nocastINS0_13BinaryFunctorIddbZZZNS0_23logical_and_kernel_cudaERNS_14TensorIteratorEENKUlvE0_clEvENKUlvE4_clEvEUlddE_EEEEvRNS_18TensorIteratorBaseERKT_EUliE_EEviT1_,"ax",@progbits
	.sectioninfo	@"SHI_REGISTERS=14"
	.align	128
        .global         _ZN2at6native18elementwise_kernelILi128ELi4EZNS0_22gpu_kernel_impl_nocastINS0_13BinaryFunctorIddbZZZNS0_23logical_and_kernel_cudaERNS_14TensorIteratorEENKUlvE0_clEvENKUlvE4_clEvEUlddE_EEEEvRNS_18TensorIteratorBaseERKT_EUliE_EEviT1_
        .type           _ZN2at6native18elementwise_kernelILi128ELi4EZNS0_22gpu_kernel_impl_nocastINS0_13BinaryFunctorIddbZZZNS0_23logical_and_kernel_cudaERNS_14TensorIteratorEENKUlvE0_clEvENKUlvE4_clEvEUlddE_EEEEvRNS_18TensorIteratorBaseERKT_EUliE_EEviT1_,@function
        .size           _ZN2at6native18elementwise_kernelILi128ELi4EZNS0_22gpu_kernel_impl_nocastINS0_13BinaryFunctorIddbZZZNS0_23logical_and_kernel_cudaERNS_14TensorIteratorEENKUlvE0_clEvENKUlvE4_clEvEUlddE_EEEEvRNS_18TensorIteratorBaseERKT_EUliE_EEviT1_,(.L_x_42146 - _ZN2at6native18elementwise_kernelILi128ELi4EZNS0_22gpu_kernel_impl_nocastINS0_13BinaryFunctorIddbZZZNS0_23logical_and_kernel_cudaERNS_14TensorIteratorEENKUlvE0_clEvENKUlvE4_clEvEUlddE_EEEEvRNS_18TensorIteratorBaseERKT_EUliE_EEviT1_)
        .other          _ZN2at6native18elementwise_kernelILi128ELi4EZNS0_22gpu_kernel_impl_nocastINS0_13BinaryFunctorIddbZZZNS0_23logical_and_kernel_cudaERNS_14TensorIteratorEENKUlvE0_clEvENKUlvE4_clEvEUlddE_EEEEvRNS_18TensorIteratorBaseERKT_EUliE_EEviT1_,@"STO_CUDA_ENTRY STV_DEFAULT"
_ZN2at6native18elementwise_kernelILi128ELi4EZNS0_22gpu_kernel_impl_nocastINS0_13BinaryFunctorIddbZZZNS0_23logical_and_kernel_cudaERNS_14TensorIteratorEENKUlvE0_clEvENKUlvE4_clEvEUlddE_EEEEvRNS_18TensorIteratorBaseERKT_EUliE_EEviT1_:
.text._ZN2at6native18elementwise_kernelILi128ELi4EZNS0_22gpu_kernel_impl_nocastINS0_13BinaryFunctorIddbZZZNS0_23logical_and_kernel_cudaERNS_14TensorIteratorEENKUlvE0_clEvENKUlvE4_clEvEUlddE_EEEEvRNS_18TensorIteratorBaseERKT_EUliE_EEviT1_:
        /* <DEDUP_REMOVED lines=262> */
.L_x_34802:
        /* <DEDUP_REMOVED lines=10> */
[----:B---3--:R-:W0:-:S06]  /*1100*/  DSETP.NEU.AND P0, PT, R4, RZ, P0 ;  /* 0x000000ff0400722a */ /* 0x008e0c000070d000 */
[----:B0-----:R-:W-:-:S05]  /*1110*/  SEL R11, RZ, 0x1, !P0 ;  /* 0x00000001ff0b7807 */ /* 0x001fca0004000000 */
[----:B------:R0:W-:Y:S03]  /*1120*/  STG.E.U8 [R8.64], R11 ;  /* 0x0000000b08007986 */ /* 0x0001e6000c101104 */
.L_x_34801:
[----:B------:R-:W-:Y:S05]  /*1130*/  BSYNC B0 ;  /* 0x0000000000007941 */ /* 0x000fea0003800000 */
.L_x_34800:
        /* <DEDUP_REMOVED lines=256> */
.L_x_34805:
        /* <DEDUP_REMOVED lines=10> */
[----:B---3--:R-:W0:-:S06]  /*21e0*/  DSETP.NEU.AND P0, PT, R4, RZ, P0 ;  /* 0x000000ff0400722a */ /* 0x008e0c000070d000 */
        /* <DEDUP_REMOVED lines=257> */
.L_x_34806:
        /* <DEDUP_REMOVED lines=11> */
[----:B0-----:R-:W-:-:S05]  /*32b0*/  SEL R11, RZ, 0x1, !P0 ;  /* 0x00000001ff0b7807 */ /* 0x001fca0004000000 */
[----:B------:R0:W-:Y:S03]  /*32c0*/  STG.E.U8 [R8.64], R11 ;  /* 0x0000000b08007986 */ /* 0x0001e6000c101104 */
.L_x_34804:
[----:B------:R-:W-:Y:S05]  /*32d0*/  BSYNC B0 ;  /* 0x0000000000007941 */ /* 0x000fea0003800000 */
.L_x_34803:
        /* <DEDUP_REMOVED lines=255> */
.L_x_34807:
        /* <DEDUP_REMOVED lines=9> */
[----:B---3--:R-:W1:-:S06]  /*4360*/  DSETP.NEU.AND P0, PT, R2, RZ, P0 ;  /* 0x000000ff0200722a */ /* 0x008e4c000070d000 */
[----:B01----:R-:W-:-:S05]  /*4370*/  SEL R9, RZ, 0x1, !P0 ;  /* 0x00000001ff097807 */ /* 0x003fca0004000000 */
[----:B------:R-:W-:Y:S01]  /*4380*/  STG.E.U8 [R6.64], R9 ;  /* 0x0000000906007986 */ /* 0x000fe2000c101104 */
[----:B------:R-:W-:Y:S05]  /*4390*/  EXIT ;  /* 0x000000000000794d */ /* 0x000fea0003800000 */
.L_x_34808:
        /* <DEDUP_REMOVED lines=14> */
.L_x_42146:


//--------------------- .text._ZN2at6native27unrolled_elementwise_kernelINS0_13BinaryFunctorIddbZZZNS0_23logical_and_kernel_cudaERNS_14TensorIteratorEENKUlvE0_clEvENKUlvE4_clEvEUlddE_EESt5arrayIPcLm3EELi4E23TrivialOffsetCalculatorILi2EjESC_ILi1EjENS0_6memory15LoadWithoutCastENSF_16StoreWithoutCastEEEviT_T0_T2_T3_T4_T5_ --------------------------
	.section	.text._ZN2at6native27unrolled_elementwise_kernelINS0_13BinaryFunctorIddbZZZNS0_23logical_and_kernel_cudaERNS_14TensorIteratorEENKUlvE0_clEvENKUlvE4_clEvEUlddE_EESt5arrayIPcLm3EELi4E23TrivialOffsetCalculatorILi2EjESC_ILi1EjENS0_6memory15LoadWithoutCastENSF_16StoreWithoutCastEEEviT_T0_T2_T3_T4_T5_,"ax",@progbits
	.sectioninfo	@"SHI_REGISTERS=22"
	.align	128
        .global         _ZN2at6native27unrolled_elementwise_kernelINS0_13BinaryFunctorIddbZZZNS0_23logical_and_kernel_cudaERNS_14TensorIteratorEENKUlvE0_clEvENKUlvE4_clEvEUlddE_EESt5arrayIPcLm3EELi4E23TrivialOffsetCalculatorILi2EjESC_ILi1EjENS0_6memory15LoadWithoutCastENSF_16StoreWithoutCastEEEviT_T0_T2_T3_T4_T5_
        .type           _ZN2at6native27unrolled_elementwise_kernelINS0_13BinaryFunctorIddbZZZNS0_23logical_and_kernel_cudaERNS_14TensorIteratorEENKUlvE0_clEvENKUlvE4_clEvEUlddE_EESt5arrayIPcLm3EELi4E23TrivialOffsetCalculatorILi2EjESC_ILi1EjENS0_6memory15LoadWithoutCastENSF_16StoreWithoutCastEEEviT_T0_T2_T3_T4_T5_,@function
        .size           _ZN2at6native27unrolled_elementwise_kernelINS0_13BinaryFunctorIddbZZZNS0_23logical_and_kernel_cudaERNS_14TensorIteratorEENKUlvE0_clEvENKUlvE4_clEvEUlddE_EESt5arrayIPcLm3EELi4E23TrivialOffsetCalculatorILi2EjESC_ILi1EjENS0_6memory15LoadWithoutCastENSF_16StoreWithoutCastEEEviT_T0_T2_T3_T4_T5_,(.L_x_42147 - _ZN2at6native27unrolled_elementwise_kernelINS0_13BinaryFunctorIddbZZZNS0_23logical_and_kernel_cudaERNS_14TensorIteratorEENKUlvE0_clEvENKUlvE4_clEvEUlddE_EESt5arrayIPcLm3EELi4E23TrivialOffsetCalculatorILi2EjESC_ILi1EjENS0_6memory15LoadWithoutCastENSF_16StoreWithoutCastEEEviT_T0_T2_T3_T4_T5_)
        .other          _ZN2at6native27unrolled_elementwise_kernelINS0_13BinaryFunctorIddbZZZNS0_23logical_and_kernel_cudaERNS_14TensorIteratorEENKUlvE0_clEvENKUlvE4_clEvEUlddE_EESt5arrayIPcLm3EELi4E23TrivialOffsetCalculatorILi2EjESC_ILi1EjENS0_6memory15LoadWithoutCastENSF_16StoreWithoutCastEEEviT_T0_T2_T3_T4_T5_,@"STO_CUDA_ENTRY STV_DEFAULT"
_ZN2at6native27unrolled_elementwise_kernelINS0_13BinaryFunctorIddbZZZNS0_23logical_and_kernel_cudaERNS_14TensorIteratorEENKUlvE0_clEvENKUlvE4_clEvEUlddE_EESt5arrayIPcLm3EELi4E23TrivialOffsetCalculatorILi2EjESC_ILi1EjENS0_6memory15LoadWithoutCastENSF_16StoreWithoutCastEEEviT_T0_T2_T3_T4_T5_:
.text._ZN2at6native27unrolled_elementwise_kernelINS0_13BinaryFunctorIddbZZZNS0_23logical_and_kernel_cudaERNS_14TensorIteratorEENKUlvE0_clEvENKUlvE4_clEvEUlddE_EESt5arrayIPcLm3EELi4E23TrivialOffsetCalculatorILi2EjESC_ILi1EjENS0_6memory15LoadWithoutCastENSF_16StoreWithoutCastEEEviT_T0_T2_T3_T4_T5_:
        /* <DEDUP_REMOVED lines=78> */
.L_x_34810:
[----:B------:R-:W-:Y:S05]  /*04e0*/  BSYNC B0 ;  /* 0x0000000000007941 */ /* 0x000fea0003800000 */
.L_x_34809:
        /* <DEDUP_REMOVED lines=11> */
.L_x_34811:
        /* <DEDUP_REMOVED lines=14> */
.L_x_42147:


//--------------------- .text._ZN2at6native29vectorized_elementwise_kernelILi2ENS0_13BinaryFunctorIddbZZZNS0_23logical_and_kernel_cudaERNS_14TensorIteratorEENKUlvE0_clEvENKUlvE4_clEvEUlddE_EESt5arrayIPcLm3EEEEviT0_T1_ --------------------------
	.section	.text._ZN2at6native29vectorized_elementwise_kernelILi2ENS0_13BinaryFunctorIddbZZZNS0_23logical_and_kernel_cudaERNS_14TensorIteratorEENKUlvE0_clEvENKUlvE4_clEvEUlddE_EESt5arrayIPcLm3EEEEviT0_T1_,"ax",@progbits
	.sectioninfo	@"SHI_REGISTERS=38"
	.align	128
        .global         _ZN2at6native29vectorized_elementwise_kernelILi2ENS0_13BinaryFunctorIddbZZZNS0_23logical_and_kernel_cudaERNS_14TensorIteratorEENKUlvE0_clEvENKUlvE4_clEvEUlddE_EESt5arrayIPcLm3EEEEviT0_T1_
        .type           _ZN2at6native29vectorized_elementwise_kernelILi2ENS0_13BinaryFunctorIddbZZZNS0_23logical_and_kernel_cudaERNS_14TensorIteratorEENKUlvE0_clEvENKUlvE4_clEvEUlddE_EESt5arrayIPcLm3EEEEviT0_T1_,@function
        .size           _ZN2at6native29vectorized_elementwise_kernelILi2ENS0_13BinaryFunctorIddbZZZNS0_23logical_and_kernel_cudaERNS_14TensorIteratorEENKUlvE0_clEvENKUlvE4_clEvEUlddE_EESt5arrayIPcLm3EEEEviT0_T1_,(.L_x_42148 - _ZN2at6native29vectorized_elementwise_kernelILi2ENS0_13BinaryFunctorIddbZZZNS0_23logical_and_kernel_cudaERNS_14TensorIteratorEENKUlvE0_clEvENKUlvE4_clEvEUlddE_EESt5arrayIPcLm3EEEEviT0_T1_)
        .other          _ZN2at6native29vectorized_elementwise_kernelILi2ENS0_13BinaryFunctorIddbZZZNS0_23logical_and_kernel_cudaERNS_14TensorIteratorEENKUlvE0_clEvENKUlvE4_clEvEUlddE_EESt5arrayIPcLm3EEEEviT0_T1_,@"STO_CUDA_ENTRY STV_DEFAULT"
_ZN2at6native29vectorized_elementwise_kernelILi2ENS0_13BinaryFunctorIddbZZZNS0_23logical_and_kernel_cudaERNS_14TensorIteratorEENKUlvE0_clEvENKUlvE4_clEvEUlddE_EESt5arrayIPcLm3EEEEviT0_T1_:
.text._ZN2at6native29vectorized_elementwise_kernelILi2ENS0_13BinaryFunctorIddbZZZNS0_23logical_and_kernel_cudaERNS_14TensorIteratorEENKUlvE0_clEvENKUlvE4_clEvEUlddE_EESt5arrayIPcLm3EEEEviT0_T1_:
        /* <DEDUP_REMOVED lines=24> */
[----:B----4-:R-:W0:-:S04]  /*0180*/  DSETP.NEU.AND P5, PT, R28, RZ, P5 ;  /* 0x000000ff1c00722a */ /* 0x010e080002fad000 */
[----:B---3--:R0:W1:Y:S01]  /*0190*/  DSETP.NEU.AND P1, PT, R12, RZ, PT ;  /* 0x000000ff0c00722a */ /* 0x0080620003f2d000 */
[----:B------:R-:W-:Y:S01]  /*01a0*/  IMAD.X R3, RZ, RZ, c[0x0][0x16c], P6 ;  /* 0x00005b00ff037624 */ /* 0x000fe200030e06ff */
[----:B0-----:R-:W-:Y:S02]  /*01b0*/  SEL R12, RZ, 0x1, !P5 ;  /* 0x00000001ff0c7807 */ /* 0x001fe40006800000 */
[----:B------:R-:W0:-:S04]  /*01c0*/  DSETP.NEU.AND P2, PT, R14, RZ, PT ;  /* 0x000000ff0e00722a */ /* 0x000e080003f4d000 */
[----:B-----5:R-:W3:-:S04]  /*01d0*/  DSETP.NEU.AND P3, PT, R20, RZ, PT ;  /* 0x000000ff1400722a */ /* 0x020ec80003f6d000 */
[----:B------:R-:W4:-:S04]  /*01e0*/  DSETP.NEU.AND P4, PT, R22, RZ, PT ;  /* 0x000000ff1600722a */ /* 0x000f080003f8d000 */
[----:B------:R-:W-:-:S04]  /*01f0*/  DSETP.NEU.AND P0, PT, R30, RZ, P0 ;  /* 0x000000ff1e00722a */ /* 0x000fc8000070d000 */
[----:B-1----:R-:W1:-:S04]  /*0200*/  DSETP.NEU.AND P1, PT, R16, RZ, P1 ;  /* 0x000000ff1000722a */ /* 0x002e480000f2d000 */
[----:B0-----:R-:W-:-:S04]  /*0210*/  DSETP.NEU.AND P2, PT, R18, RZ, P2 ;  /* 0x000000ff1200722a */ /* 0x001fc8000174d000 */
[----:B---3--:R-:W-:-:S04]  /*0220*/  DSETP.NEU.AND P3, PT, R24, RZ, P3 ;  /* 0x000000ff1800722a */ /* 0x008fc80001f6d000 */
[----:B----4-:R-:W-:Y:S01]  /*0230*/  DSETP.NEU.AND P4, PT, R26, RZ, P4 ;  /* 0x000000ff1a00722a */ /* 0x010fe2000278d000 */
[----:B------:R-:W-:Y:S01]  /*0240*/  IMAD.WIDE R2, R0, 0x2, R2 ;  /* 0x0000000200027825 */ /* 0x000fe200078e0202 */
[----:B-1----:R-:W-:Y:S02]  /*0250*/  SEL R0, RZ, 0x1, !P1 ;  /* 0x00000001ff007807 */ /* 0x002fe40004800000 */
[----:B--2---:R-:W0:-:S04]  /*0260*/  DSETP.NEU.AND P5, PT, R4, RZ, PT ;  /* 0x000000ff0400722a */ /* 0x004e080003fad000 */
[----:B------:R-:W1:-:S04]  /*0270*/  DSETP.NEU.AND P6, PT, R6, RZ, PT ;  /* 0x000000ff0600722a */ /* 0x000e480003fcd000 */
[----:B0-----:R0:W2:-:S04]  /*0280*/  DSETP.NEU.AND P5, PT, R8, RZ, P5 ;  /* 0x000000ff0800722a */ /* 0x0010880002fad000 */
[----:B-1----:R-:W1:Y:S01]  /*0290*/  DSETP.NEU.AND P6, PT, R10, RZ, P6 ;  /* 0x000000ff0a00722a */ /* 0x002e6200037cd000 */
        /* <DEDUP_REMOVED lines=15> */
.L_x_34812:
        /* <DEDUP_REMOVED lines=103> */
[----:B----4-:R-:W0:-:S06]  /*0a00*/  DSETP.NEU.AND P6, PT, R26, RZ, P6 ;  /* 0x000000ff1a00722a */ /* 0x010e0c00037cd000 */
[----:B0-----:R-:W-:Y:S01]  /*0a10*/  @!P2 SEL R25, RZ, 0x1, !P6 ;  /* 0x00000001ff19a807 */ /* 0x001fe20007000000 */
[----:B------:R-:W0:-:S06]  /*0a20*/  DSETP.NEU.AND P6, PT, R12, RZ, PT ;  /* 0x000000ff0c00722a */ /* 0x000e0c0003fcd000 */
[----:B0-----:R-:W0:-:S06]  /*0a30*/  DSETP.NEU.AND P6, PT, R18, RZ, P6 ;  /* 0x000000ff1200722a */ /* 0x001e0c00037cd000 */
[----:B0-----:R-:W-:Y:S01]  /*0a40*/  SEL R13, RZ, 0x1, !P6 ;  /* 0x00000001ff0d7807 */ /* 0x001fe20007000000 */
[----:B------:R-:W0:-:S06]  /*0a50*/  DSETP.NEU.AND P6, PT, R6, RZ, PT ;  /* 0x000000ff0600722a */ /* 0x000e0c0003fcd000 */
[----:B0-----:R-:W0:-:S06]  /*0a60*/  DSETP.NEU.AND P6, PT, R16, RZ, P6 ;  /* 0x000000ff1000722a */ /* 0x001e0c00037cd000 */
        /* <DEDUP_REMOVED lines=12> */
[----:B0-----:R0:W2:Y:S01]  /*0b30*/  DSETP.NEU.AND P2, PT, R8, RZ, P5 ;  /* 0x000000ff0800722a */ /* 0x0010a20002f4d000 */
        /* <DEDUP_REMOVED lines=17> */
.L_x_34815:
[----:B------:R-:W-:-:S13]  /*0c50*/  ISETP.GE.AND P0, PT, R5, R0, PT ;  /* 0x000000000500720c */ /* 0x000fda0003f06270 */
[----:B------:R-:W-:Y:S05]  /*0c60*/  @P0 BRA `(.L_x_34817) ;  /* 0x000000c000000947 */ /* 0x000fea0003800000 */
[----:B0-----:R-:W-:Y:S01]  /*0c70*/  IMAD.IADD R6, R2, 0x1, R5 ;  /* 0x0000000102067824 */ /* 0x001fe200078e0205 */
[----:B------:R-:W-:-:S04]  /*0c80*/  IADD3 R5, R5, 0x80, RZ ;  /* 0x0000008005057810 */ /* 0x000fc80007ffe0ff */
[----:B------:R-:W-:-:S05]  /*0c90*/  IADD3 R6, P0, R6, c[0x0][0x168], RZ ;  /* 0x00005a0006067a10 */ /* 0x000fca0007f1e0ff */
[----:B------:R-:W-:-:S05]  /*0ca0*/  IMAD.X R7, RZ, RZ, c[0x0][0x16c], P0 ;  /* 0x00005b00ff077624 */ /* 0x000fca00000e06ff */
[----:B------:R0:W-:Y:S03]  /*0cb0*/  STG.E.U8 [R6.64], R3 ;  /* 0x0000000306007986 */ /* 0x0001e6000c101104 */
.L_x_34816:
[----:B------:R-:W-:-:S13]  /*0cc0*/  ISETP.GE.AND P0, PT, R5, R0, PT ;  /* 0x000000000500720c */ /* 0x000fda0003f06270 */
[----:B------:R-:W-:Y:S05]  /*0cd0*/  @P0 BRA `(.L_x_34818) ;  /* 0x000000d000000947 */ /* 0x000fea0003800000 */
[----:B0-----:R-:W-:Y:S01]  /*0ce0*/  IMAD.IADD R6, R2, 0x1, R5 ;  /* 0x0000000102067824 */ /* 0x001fe200078e0205 */
[----:B------:R-:W-:-:S04]  /*0cf0*/  IADD3 R5, R5, 0x80, RZ ;  /* 0x0000008005057810 */ /* 0x000fc80007ffe0ff */
[----:B------:R-:W-:-:S05]  /*0d00*/  IADD3 R6, P0, R6, c[0x0][0x168], RZ ;  /* 0x00005a0006067a10 */ /* 0x000fca0007f1e0ff */
[----:B------:R-:W-:-:S05]  /*0d10*/  IMAD.X R7, RZ, RZ, c[0x0][0x16c], P0 ;  /* 0x00005b00ff077624 */ /* 0x000fca00000e06ff */
[----:B------:R0:W-:Y:S03]  /*0d20*/  STG.E.U8 [R6.64], R9 ;  /* 0x0000000906007986 */ /* 0x0001e6000c101104 */
.L_x_34817:
        /* <DEDUP_REMOVED lines=8> */
.L_x_34818:
[----:B------:R-:W-:Y:S05]  /*0db0*/  BSYNC B1 ;  /* 0x0000000000017941 */ /* 0x000fea0003800000 */
.L_x_34814:
[----:B------:R-:W-:-:S13]  /*0dc0*/  ISETP.GE.AND P0, PT, R5, R0, PT ;  /* 0x000000000500720c */ /* 0x000fda0003f06270 */
[----:B0-----:R-:W-:Y:S01]  /*0dd0*/  @!P0 IMAD.IADD R6, R2, 0x1, R5 ;  /* 0x0000000102068824 */ /* 0x001fe200078e0205 */
[----:B------:R-:W-:-:S04]  /*0de0*/  @!P0 IADD3 R5, R5, 0x80, RZ ;  /* 0x0000008005058810 */ /* 0x000fc80007ffe0ff */
[----:B------:R-:W-:-:S05]  /*0df0*/  @!P0 IADD3 R6, P2, R6, c[0x0][0x168], RZ ;  /* 0x00005a0006068a10 */ /* 0x000fca0007f5e0ff */
[----:B------:R-:W-:-:S05]  /*0e00*/  @!P0 IMAD.X R7, RZ, RZ, c[0x0][0x16c], P2 ;  /* 0x00005b00ff078624 */ /* 0x000fca00010e06ff */
[----:B------:R0:W-:Y:S03]  /*0e10*/  @!P0 STG.E.U8 [R6.64], R15 ;  /* 0x0000000f06008986 */ /* 0x0001e6000c101104 */
.L_x_34819:
[----:B------:R-:W-:Y:S05]  /*0e20*/  BSYNC B0 ;  /* 0x0000000000007941 */ /* 0x000fea0003800000 */
.L_x_34813:
        /* <DEDUP_REMOVED lines=9> */
.L_x_34820:
        /* <DEDUP_REMOVED lines=12> */
.L_x_42148:


//--------------------- .text._ZN2at6native29vectorized_elementwise_kernelILi4ENS0_13BinaryFunctorIddbZZZNS0_23logical_and_kernel_cudaERNS_14TensorIteratorEENKUlvE0_clEvENKUlvE4_clEvEUlddE_EESt5arrayIPcLm3EEEEviT0_T1_ --------------------------
	.section	.text._ZN2at6native29vectorized_elementwise_kernelILi4ENS0_13BinaryFunctorIddbZZZNS0_23logical_and_kernel_cudaERNS_14TensorIteratorEENKUlvE0_clEvENKUlvE4_clEvEUlddE_EESt5arrayIPcLm3EEEEviT0_T1_,"ax",@progbits
	.sectioninfo	@"SHI_REGISTERS=38"
	.align	128
        .global         _ZN2at6native29vectorized_elementwise_kernelILi4ENS0_13BinaryFunctorIddbZZZNS0_23logical_and_kernel_cudaERNS_14TensorIteratorEENKUlvE0_clEvENKUlvE4_clEvEUlddE_EESt5arrayIPcLm3EEEEviT0_T1_
        .type           _ZN2at6native29vectorized_elementwise_kernelILi4ENS0_13BinaryFunctorIddbZZZNS0_23logical_and_kernel_cudaERNS_14TensorIteratorEENKUlvE0_clEvENKUlvE4_clEvEUlddE_EESt5arrayIPcLm3EEEEviT0_T1_,@function
        .size           _ZN2at6native29vectorized_elementwise_kernelILi4ENS0_13BinaryFunctorIddbZZZNS0_23logical_and_kernel_cudaERNS_14TensorIteratorEENKUlvE0_clEvENKUlvE4_clEvEUlddE_EESt5arrayIPcLm3EEEEviT0_T1_,(.L_x_42149 - _ZN2at6native29vectorized_elementwise_kernelILi4ENS0_13BinaryFunctorIddbZZZNS0_23logical_and_kernel_cudaERNS_14TensorIteratorEENKUlvE0_clEvENKUlvE4_clEvEUlddE_EESt5arrayIPcLm3EEEEviT0_T1_)
        .other          _ZN2at6native29vectorized_elementwise_kernelILi4ENS0_13BinaryFunctorIddbZZZNS0_23logical_and_kernel_cudaERNS_14TensorIteratorEENKUlvE0_clEvENKUlvE4_clEvEUlddE_EESt5arrayIPcLm3EEEEviT0_T1_,@"STO_CUDA_ENTRY STV_DEFAULT"
_ZN2at6native29vectorized_elementwise_kernelILi4ENS0_13BinaryFunctorIddbZZZNS0_23logical_and_kernel_cudaERNS_14TensorIteratorEENKUlvE0_clEvENKUlvE4_clEvEUlddE_EESt5arrayIPcLm3EEEEviT0_T1_:
.text._ZN2at6native29vectorized_elementwise_kernelILi4ENS0_13BinaryFunctorIddbZZZNS0_23logical_and_kernel_cudaERNS_14TensorIteratorEENKUlvE0_clEvENKUlvE4_clEvEUlddE_EESt5arrayIPcLm3EEEEviT0_T1_:
        /* <DEDUP_REMOVED lines=25> */
[----:B----4-:R-:W0:-:S04]  /*0190*/  DSETP.NEU.AND P2, PT, R28, RZ, P2 ;  /* 0x000000ff1c00722a */ /* 0x010e08000174d000 */
[----:B-----5:R-:W1:-:S04]  /*01a0*/  DSETP.NEU.AND P1, PT, R16, RZ, PT ;  /* 0x000000ff1000722a */ /* 0x020e480003f2d000 */
[----:B------:R-:W3:Y:S01]  /*01b0*/  DSETP.NEU.AND P5, PT, R8, RZ, PT ;  /* 0x000000ff0800722a */ /* 0x000ee20003fad000 */
[----:B0-----:R-:W-:-:S03]  /*01c0*/  SEL R3, RZ, 0x1, !P2 ;  /* 0x00000001ff037807 */ /* 0x001fc60005000000 */
[----:B------:R-:W-:-:S04]  /*01d0*/  DSETP.NEU.AND P0, PT, R30, RZ, P0 ;  /* 0x000000ff1e00722a */ /* 0x000fc8000070d000 */
[----:B------:R-:W0:-:S04]  /*01e0*/  DSETP.NEU.AND P3, PT, R18, RZ, PT ;  /* 0x000000ff1200722a */ /* 0x000e080003f6d000 */
[----:B------:R-:W4:-:S04]  /*01f0*/  DSETP.NEU.AND P2, PT, R10, RZ, PT ;  /* 0x000000ff0a00722a */ /* 0x000f080003f4d000 */
[----:B-1----:R-:W-:-:S04]  /*0200*/  DSETP.NEU.AND P1, PT, R20, RZ, P1 ;  /* 0x000000ff1400722a */ /* 0x002fc80000f2d000 */
[----:B---3--:R-:W-:-:S04]  /*0210*/  DSETP.NEU.AND P5, PT, R12, RZ, P5 ;  /* 0x000000ff0c00722a */ /* 0x008fc80002fad000 */
[----:B0-----:R-:W-:-:S04]  /*0220*/  DSETP.NEU.AND P3, PT, R22, RZ, P3 ;  /* 0x000000ff1600722a */ /* 0x001fc80001f6d000 */
[----:B----4-:R-:W-:-:S04]  /*0230*/  DSETP.NEU.AND P2, PT, R14, RZ, P2 ;  /* 0x000000ff0e00722a */ /* 0x010fc8000174d000 */
[----:B--2---:R0:W1:-:S04]  /*0240*/  DSETP.NEU.AND P4, PT, R4, RZ, P4 ;  /* 0x000000ff0400722a */ /* 0x004048000278d000 */
[----:B------:R-:W2:Y:S01]  /*0250*/  DSETP.NEU.AND P6, PT, R6, RZ, P6 ;  /* 0x000000ff0600722a */ /* 0x000ea200037cd000 */
        /* <DEDUP_REMOVED lines=19> */
.L_x_34821:
        /* <DEDUP_REMOVED lines=140> */
.L_x_34824:
[----:B------:R-:W-:-:S13]  /*0c50*/  ISETP.GE.AND P0, PT, R5, R0, PT ;  /* 0x000000000500720c */ /* 0x000fda0003f06270 */
[----:B------:R-:W-:Y:S05]  /*0c60*/  @P0 BRA `(.L_x_34826) ;  /* 0x000000c000000947 */ /* 0x000fea0003800000 */
[----:B0-----:R-:W-:Y:S01]  /*0c70*/  IMAD.IADD R6, R2, 0x1, R5 ;  /* 0x0000000102067824 */ /* 0x001fe200078e0205 */
[----:B------:R-:W-:-:S04]  /*0c80*/  IADD3 R5, R5, 0x80, RZ ;  /* 0x0000008005057810 */ /* 0x000fc80007ffe0ff */
[----:B------:R-:W-:-:S05]  /*0c90*/  IADD3 R6, P0, R6, c[0x0][0x168], RZ ;  /* 0x00005a0006067a10 */ /* 0x000fca0007f1e0ff */
[----:B------:R-:W-:-:S05]  /*0ca0*/  IMAD.X R7, RZ, RZ, c[0x0][0x16c], P0 ;  /* 0x00005b00ff077624 */ /* 0x000fca00000e06ff */
[----:B------:R0:W-:Y:S03]  /*0cb0*/  STG.E.U8 [R6.64], R3 ;  /* 0x0000000306007986 */ /* 0x0001e6000c101104 */
.L_x_34825:
[----:B------:R-:W-:-:S13]  /*0cc0*/  ISETP.GE.AND P0, PT, R5, R0, PT ;  /* 0x000000000500720c */ /* 0x000fda0003f06270 */
[----:B------:R-:W-:Y:S05]  /*0cd0*/  @P0 BRA `(.L_x_34827) ;  /* 0x000000d000000947 */ /* 0x000fea0003800000 */
[----:B0-----:R-:W-:Y:S01]  /*0ce0*/  IMAD.IADD R6, R2, 0x1, R5 ;  /* 0x0000000102067824 */ /* 0x001fe200078e0205 */
[----:B------:R-:W-:-:S04]  /*0cf0*/  IADD3 R5, R5, 0x80, RZ ;  /* 0x0000008005057810 */ /* 0x000fc80007ffe0ff */
[----:B------:R-:W-:-:S05]  /*0d00*/  IADD3 R6, P0, R6, c[0x0][0x168], RZ ;  /* 0x00005a0006067a10 */ /* 0x000fca0007f1e0ff */
[----:B------:R-:W-:-:S05]  /*0d10*/  IMAD.X R7, RZ, RZ, c[0x0][0x16c], P0 ;  /* 0x00005b00ff077624 */ /* 0x000fca00000e06ff */
[----:B------:R0:W-:Y:S03]  /*0d20*/  STG.E.U8 [R6.64], R9 ;  /* 0x0000000906007986 */ /* 0x0001e6000c101104 */
.L_x_34826:
        /* <DEDUP_REMOVED lines=8> */
.L_x_34827:
[----:B------:R-:W-:Y:S05]  /*0db0*/  BSYNC B1 ;  /* 0x0000000000017941 */ /* 0x000fea0003800000 */
.L_x_34823:
[----:B------:R-:W-:-:S13]  /*0dc0*/  ISETP.GE.AND P0, PT, R5, R0, PT ;  /* 0x000000000500720c */ /* 0x000fda0003f06270 */
[----:B0-----:R-:W-:Y:S01]  /*0dd0*/  @!P0 IMAD.IADD R6, R2, 0x1, R5 ;  /* 0x0000000102068824 */ /* 0x001fe200078e0205 */
[----:B------:R-:W-:-:S04]  /*0de0*/  @!P0 IADD3 R5, R5, 0x80, RZ ;  /* 0x0000008005058810 */ /* 0x000fc80007ffe0ff */
[----:B------:R-:W-:-:S05]  /*0df0*/  @!P0 IADD3 R6, P2, R6, c[0x0][0x168], RZ ;  /* 0x00005a0006068a10 */ /* 0x000fca0007f5e0ff */
[----:B------:R-:W-:-:S05]  /*0e00*/  @!P0 IMAD.X R7, RZ, RZ, c[0x0][0x16c], P2 ;  /* 0x00005b00ff078624 */ /* 0x000fca00010e06ff */
[----:B------:R0:W-:Y:S03]  /*0e10*/  @!P0 STG.E.U8 [R6.64], R15 ;  /* 0x0000000f06008986 */ /* 0x0001e6000c101104 */
.L_x_34828:
[----:B------:R-:W-:Y:S05]  /*0e20*/  BSYNC B0 ;  /* 0x0000000000007941 */ /* 0x000fea0003800000 */
.L_x_34822:
        /* <DEDUP_REMOVED lines=9> */
.L_x_34829:
        /* <DEDUP_REMOVED lines=12> */
.L_x_42149:


//--------------------- .text._ZN2at6native29vectorized_elementwise_kernelILi8ENS0_13BinaryFunctorIddbZZZNS0_23logical_and_kernel_cudaERNS_14TensorIteratorEENKUlvE0_clEvENKUlvE4_clEvEUlddE_EESt5arrayIPcLm3EEEEviT0_T1_ --------------------------
	.section	.text._ZN2at6native29vectorized_elementwise_kernelILi8ENS0_13BinaryFunctorIddbZZZNS0_23logical_and_kernel_cudaERNS_14TensorIteratorEENKUlvE0_clEvENKUlvE4_clEvEUlddE_EESt5arrayIPcLm3EEEEviT0_T1_,"ax",@progbits
	.sectioninfo	@"SHI_REGISTERS=4"
	.align	128
        .global         _ZN2at6native29vectorized_elementwise_kernelILi8ENS0_13BinaryFunctorIddbZZZNS0_23logical_and_kernel_cudaERNS_14TensorIteratorEENKUlvE0_clEvENKUlvE4_clEvEUlddE_EESt5arrayIPcLm3EEEEviT0_T1_
        .type           _ZN2at6native29vectorized_elementwise_kernelILi8ENS0_13BinaryFunctorIddbZZZNS0_23logical_and_kernel_cudaERNS_14TensorIteratorEENKUlvE0_clEvENKUlvE4_clEvEUlddE_EESt5arrayIPcLm3EEEEviT0_T1_,@function
        .size           _ZN2at6native29vectorized_elementwise_kernelILi8ENS0_13BinaryFunctorIddbZZZNS0_23logical_and_kernel_cudaERNS_14TensorIteratorEENKUlvE0_clEvENKUlvE4_clEvEUlddE_EESt5arrayIPcLm3EEEEviT0_T1_,(.L_x_42150 - _ZN2at6native29vectorized_elementwise_kernelILi8ENS0_13BinaryFunctorIddbZZZNS0_23logical_and_kernel_cudaERNS_14TensorIteratorEENKUlvE0_clEvENKUlvE4_clEvEUlddE_EESt5arrayIPcLm3EEEEviT0_T1_)
        .other          _ZN2at6native29vectorized_elementwise_kernelILi8ENS0_13BinaryFunctorIddbZZZNS0_23logical_and_kernel_cudaERNS_14TensorIteratorEENKUlvE0_clEvENKUlvE4_clEvEUlddE_EESt5arrayIPcLm3EEEEviT0_T1_,@"STO_CUDA_ENTRY STV_DEFAULT"
_ZN2at6native29vectorized_elementwise_kernelILi8ENS0_13BinaryFunctorIddbZZZNS0_23logical_and_kernel_cudaERNS_14TensorIteratorEENKUlvE0_clEvENKUlvE4_clEvEUlddE_EESt5arrayIPcLm3EEEEviT0_T1_:
.text._ZN2at6native29vectorized_elementwise_kernelILi8ENS0_13BinaryFunctorIddbZZZNS0_23logical_and_kernel_cudaERNS_14TensorIteratorEENKUlvE0_clEvENKUlvE4_clEvEUlddE_EESt5arrayIPcLm3EEEEviT0_T1_:
[----:B------:R-:W-:Y:S02]  /*0000*/  MOV R1, c[0x0][0x28] ;  /* 0x00000a0000017a02 */ /* 0x000fe40000000f00 */
[----:B------:R-:W-:Y:S05]  /*0010*/  EXIT ;  /* 0x000000000000794d */ /* 0x000fea0003800000 */
.L_x_34830:
        /* <DEDUP_REMOVED lines=14> */
.L_x_42150:


//--------------------- .text._ZN2at6native18elementwise_kernelILi128ELi4EZNS0_15gpu_kernel_implINS0_13AUnaryFunctorIssbZZZNS0_23logical_and_kernel_cudaERNS_14TensorIteratorEENKUlvE0_clEvENKUlvE3_clEvEUlssE_EEEEvRNS_18TensorIteratorBaseERKT_EUliE_EEviT1_ --------------------------
	.section	.text._ZN2at6native18elementwise_kernelILi128ELi4EZNS0_15gpu_kernel_implINS0_13AUnaryFunctorIssbZZZNS0_23logical_and_kernel_cudaERNS_14TensorIteratorEENKUlvE0_clEvENKUlvE3_clEvEUlssE_EEEEvRNS_18TensorIteratorBaseERKT_EUliE_EEviT1_,"ax",@progbits
	.sectioninfo	@"SHI_REGISTERS=26"
	.align	128
        .global         _ZN2at6native18elementwise_kernelILi128ELi4EZNS0_15gpu_kernel_implINS0_13AUnaryFunctorIssbZZZNS0_23logical_and_kernel_cudaERNS_14TensorIteratorEENKUlvE0_clEvENKUlvE3_clEvEUlssE_EEEEvRNS_18TensorIteratorBaseERKT_EUliE_EEviT1_
        .type           _ZN2at6native18elementwise_kernelILi128ELi4EZNS0_15gpu_kernel_implINS0_13AUnaryFunctorIssbZZZNS0_23logical_and_kernel_cudaERNS_14TensorIteratorEENKUlvE0_clEvENKUlvE3_clEvEUlssE_EEEEvRNS_18TensorIteratorBaseERKT_EUliE_EEviT1_,@function
        .size           _ZN2at6native18elementwise_kernelILi128ELi4EZNS0_15gpu_kernel_implINS0_13AUnaryFunctorIssbZZZNS0_23logical_and_kernel_cudaERNS_14TensorIteratorEENKUlvE0_clEvENKUlvE3_clEvEUlssE_EEEEvRNS_18TensorIteratorBaseERKT_EUliE_EEviT1_,(.L_x_42151 - _ZN2at6native18elementwise_kernelILi128ELi4EZNS0_15gpu_kernel_implINS0_13AUnaryFunctorIssbZZZNS0_23logical_and_kernel_cudaERNS_14TensorIteratorEENKUlvE0_clEvENKUlvE3_clEvEUlssE_EEEEvRNS_18TensorIteratorBaseERKT_EUliE_EEviT1_)
        .other          _ZN2at6native18elementwise_kernelILi128ELi4EZNS0_15gpu_kernel_implINS0_13AUnaryFunctorIssbZZZNS0_23logical_and_kernel_cudaERNS_14TensorIteratorEENKUlvE0_clEvENKUlvE3_clEvEUlssE_EEEEvRNS_18TensorIteratorBaseERKT_EUliE_EEviT1_,@"STO_CUDA_ENTRY STV_DEFAULT"
_ZN2at6native18elementwise_kernelILi128ELi4EZNS0_15gpu_kernel_implINS0_13AUnaryFunctorIssbZZZNS0_23logical_and_kernel_cudaERNS_14TensorIteratorEENKUlvE0_clEvENKUlvE3_clEvEUlssE_EEEEvRNS_18TensorIteratorBaseERKT_EUliE_EEviT1_:
.text._ZN2at6native18elementwise_kernelILi128ELi4EZNS0_15gpu_kernel_implINS0_13AUnaryFunctorIssbZZZNS0_23logical_and_kernel_cudaERNS_14TensorIteratorEENKUlvE0_clEvENKUlvE3_clEvEUlssE_EEEEvRNS_18TensorIteratorBaseERKT_EUliE_EEviT1_:
        /* <DEDUP_REMOVED lines=237> */
.L_x_34833:
        /* <DEDUP_REMOVED lines=18> */
.L_x_34837:
[----:B------:R0:W5:Y:S01]  /*0ff0*/  LDG.E.U8 R0, [R2.64] ;  /* 0x0000002402007981 */ /* 0x000162000c1e1100 */
[----:B------:R-:W-:Y:S05]  /*1000*/  BRA `(.L_x_34839) ;  /* 0x00000d7000007947 */ /* 0x000fea0003800000 */
.L_x_34836:
        /* <DEDUP_REMOVED lines=8> */
.L_x_34841:
[----:B------:R0:W5:Y:S01]  /*1090*/  LDG.E.U16 R0, [R2.64] ;  /* 0x0000002402007981 */ /* 0x000162000c1e1500 */
[----:B------:R-:W-:Y:S05]  /*10a0*/  BRA `(.L_x_34839) ;  /* 0x00000cd000007947 */ /* 0x000fea0003800000 */
.L_x_34840:
[----:B------:R0:W5:Y:S01]  /*10b0*/  LDG.E.U16 R0, [R2.64] ;  /* 0x0000002402007981 */ /* 0x000162000c1e1500 */
[----:B------:R-:W-:Y:S05]  /*10c0*/  BRA `(.L_x_34839) ;  /* 0x00000cb000007947 */ /* 0x000fea0003800000 */
.L_x_34835:
        /* <DEDUP_REMOVED lines=9> */
.L_x_34843:
[----:B------:R-:W2:Y:S02]  /*1160*/  LDG.E.U16 R4, [R2.64] ;  /* 0x0000002402047981 */ /* 0x000ea4000c1e1500 */
[----:B--2---:R-:W-:-:S06]  /*1170*/  HADD2.F32 R4, -RZ, R4.H0_H0 ;  /* 0x20000004ff047230 */ /* 0x004fcc0000004100 */
[----:B------:R-:W0:Y:S02]  /*1180*/  F2I.FTZ.TRUNC.NTZ R4, R4 ;  /* 0x0000000400047305 */ /* 0x000e24000021f100 */
[----:B0-----:R-:W-:Y:S01]  /*1190*/  PRMT R0, R4, 0x7610, R0 ;  /* 0x0000761004007816 */ /* 0x001fe20000000000 */
[----:B------:R-:W-:Y:S05]  /*11a0*/  BRA `(.L_x_34839) ;  /* 0x00000bd000007947 */ /* 0x000fea0003800000 */
.L_x_34842:
        /* <DEDUP_REMOVED lines=9> */
.L_x_34845:
[----:B------:R-:W2:Y:S02]  /*1240*/  LDG.E.U16 R2, [R2.64] ;  /* 0x0000002402027981 */ /* 0x000ea4000c1e1500 */
[----:B--2---:R-:W-:-:S06]  /*1250*/  HADD2.F32 R4, -RZ, R2.H0_H0 ;  /* 0x20000002ff047230 */ /* 0x004fcc0000004100 */
[----:B------:R-:W0:Y:S02]  /*1260*/  F2I.FTZ.TRUNC.NTZ R4, R4 ;  /* 0x0000000400047305 */ /* 0x000e24000021f100 */
[----:B0-----:R-:W-:Y:S01]  /*1270*/  PRMT R0, R4, 0x7610, R0 ;  /* 0x0000761004007816 */ /* 0x001fe20000000000 */
[----:B------:R-:W-:Y:S05]  /*1280*/  BRA `(.L_x_34839) ;  /* 0x00000af000007947 */ /* 0x000fea0003800000 */
.L_x_34844:
[----:B------:R-:W2:Y:S02]  /*1290*/  LDG.E.64 R2, [R2.64] ;  /* 0x0000002402027981 */ /* 0x000ea4000c1e1b00 */
[----:B--2---:R0:W1:Y:S01]  /*12a0*/  F2I.F64.TRUNC R0, R2 ;  /* 0x0000000200007311 */ /* 0x004062000030d100 */
[----:B------:R-:W-:Y:S05]  /*12b0*/  BRA `(.L_x_34839) ;  /* 0x00000ac000007947 */ /* 0x000fea0003800000 */
.L_x_34834:
        /* <DEDUP_REMOVED lines=12> */
.L_x_34848:
[----:B------:R-:W2:Y:S02]  /*1380*/  LDG.E.64 R2, [R2.64] ;  /* 0x0000002402027981 */ /* 0x000ea4000c1e1b00 */
[----:B--2---:R0:W1:Y:S01]  /*1390*/  F2I.F64.TRUNC R0, R2 ;  /* 0x0000000200007311 */ /* 0x004062000030d100 */
[----:B------:R-:W-:Y:S05]  /*13a0*/  BRA `(.L_x_34839) ;  /* 0x000009d000007947 */ /* 0x000fea0003800000 */
.L_x_34847:
        /* <DEDUP_REMOVED lines=28> */
.L_x_34850:
        /* <DEDUP_REMOVED lines=15> */
.L_x_34849:
[----:B------:R-:W2:Y:S02]  /*1660*/  LDG.E.U16 R2, [R2.64] ;  /* 0x0000002402027981 */ /* 0x000ea4000c1e1500 */
[----:B--2---:R-:W-:-:S04]  /*1670*/  PRMT R2, RZ, 0x5410, R2 ;  /* 0x00005410ff027816 */ /* 0x004fc80000000002 */
[----:B------:R0:W1:Y:S01]  /*1680*/  F2I.FTZ.TRUNC.NTZ R0, R2 ;  /* 0x0000000200007305 */ /* 0x000062000021f100 */
[----:B------:R-:W-:Y:S05]  /*1690*/  BRA `(.L_x_34839) ;  /* 0x000006e000007947 */ /* 0x000fea0003800000 */
.L_x_34846:
        /* <DEDUP_REMOVED lines=10> */
.L_x_34853:
        /* <DEDUP_REMOVED lines=21> */
.L_x_34857:
[----:B------:R-:W-:Y:S05]  /*1890*/  BSYNC B1 ;  /* 0x0000000000017941 */ /* 0x000fea0003800000 */
.L_x_34856:
[----:B------:R-:W-:Y:S01]  /*18a0*/  IMAD.SHL.U32 R2, R2, 0x100000, RZ ;  /* 0x0010000002027824 */ /* 0x000fe200078e00ff */
[----:B------:R-:W-:-:S04]  /*18b0*/  LEA R3, R0, 0x3b800000, 0x17 ;  /* 0x3b80000000037811 */ /* 0x000fc800078eb8ff */
[----:B------:R-:W-:Y:S02]  /*18c0*/  LOP3.LUT R4, R3, R2, R4, 0xfe, !PT ;  /* 0x0000000203047212 */ /* 0x000fe400078efe04 */
.L_x_34855:
[----:B------:R-:W-:Y:S05]  /*18d0*/  BSYNC B0 ;  /* 0x0000000000007941 */ /* 0x000fea0003800000 */
.L_x_34854:
[----:B------:R-:W0:Y:S02]  /*18e0*/  F2I.FTZ.TRUNC.NTZ R4, R4 ;  /* 0x0000000400047305 */ /* 0x000e24000021f100 */
[----:B0-----:R-:W-:Y:S01]  /*18f0*/  PRMT R0, R4, 0x7610, R0 ;  /* 0x0000761004007816 */ /* 0x001fe20000000000 */
[----:B------:R-:W-:Y:S05]  /*1900*/  BRA `(.L_x_34839) ;  /* 0x0000047000007947 */ /* 0x000fea0003800000 */
.L_x_34852:
        /* <DEDUP_REMOVED lines=21> */
.L_x_34861:
[----:B------:R-:W-:Y:S05]  /*1a60*/  BSYNC B1 ;  /* 0x0000000000017941 */ /* 0x000fea0003800000 */
.L_x_34860:
[----:B------:R-:W-:Y:S01]  /*1a70*/  IMAD.SHL.U32 R2, R2, 0x200000, RZ ;  /* 0x0020000002027824 */ /* 0x000fe200078e00ff */
[----:B------:R-:W-:-:S04]  /*1a80*/  LEA R3, R0, 0x37800000, 0x17 ;  /* 0x3780000000037811 */ /* 0x000fc800078eb8ff */
[----:B------:R-:W-:Y:S02]  /*1a90*/  LOP3.LUT R4, R3, R2, R4, 0xfe, !PT ;  /* 0x0000000203047212 */ /* 0x000fe400078efe04 */
.L_x_34859:
[----:B------:R-:W-:Y:S05]  /*1aa0*/  BSYNC B0 ;  /* 0x0000000000007941 */ /* 0x000fea0003800000 */
.L_x_34858:
[----:B------:R-:W0:Y:S02]  /*1ab0*/  F2I.FTZ.TRUNC.NTZ R4, R4 ;  /* 0x0000000400047305 */ /* 0x000e24000021f100 */
[----:B0-----:R-:W-:Y:S01]  /*1ac0*/  PRMT R0, R4, 0x7610, R0 ;  /* 0x0000761004007816 */ /* 0x001fe20000000000 */
[----:B------:R-:W-:Y:S05]  /*1ad0*/  BRA `(.L_x_34839) ;  /* 0x000002a000007947 */ /* 0x000fea0003800000 */
.L_x_34851:
        /* <DEDUP_REMOVED lines=14> */
.L_x_34865:
[----:B------:R-:W-:Y:S05]  /*1bc0*/  BSYNC B0 ;  /* 0x0000000000007941 */ /* 0x000fea0003800000 */
.L_x_34864:
[----:B------:R-:W0:Y:S02]  /*1bd0*/  F2I.FTZ.TRUNC.NTZ R4, R4 ;  /* 0x0000000400047305 */ /* 0x000e24000021f100 */
[----:B0-----:R-:W-:Y:S01]  /*1be0*/  PRMT R0, R4, 0x7610, R0 ;  /* 0x0000761004007816 */ /* 0x001fe20000000000 */
[----:B------:R-:W-:Y:S05]  /*1bf0*/  BRA `(.L_x_34839) ;  /* 0x0000018000007947 */ /* 0x000fea0003800000 */
.L_x_34838:
        /* <DEDUP_REMOVED lines=21> */
.L_x_34863:
[----:B------:R0:W5:Y:S01]  /*1d50*/  LDG.E.U16 R0, [R2.64] ;  /* 0x0000002402007981 */ /* 0x000162000c1e1500 */
[----:B------:R-:W-:Y:S05]  /*1d60*/  BRA `(.L_x_34839) ;  /* 0x0000001000007947 */ /* 0x000fea0003800000 */
.L_x_34862:
[----:B------:R0:W5:Y:S02]  /*1d70*/  LDG.E.U16 R0, [R2.64] ;  /* 0x0000002402007981 */ /* 0x000164000c1e1500 */
.L_x_34839:
[----:B0-----:R-:W0:Y:S01]  /*1d80*/  LDC.U8 R3, c[0x0][0x374] ;  /* 0x0000dd00ff037b82 */ /* 0x001e220000000000 */
[----:B------:R-:W-:Y:S01]  /*1d90*/  ULDC.U16 UR4, c[0x0][0x372] ;  /* 0x0000dc8000047ab9 */ /* 0x000fe20000000400 */
[----:B-1---5:R-:W-:Y:S01]  /*1da0*/  PRMT R0, R0, 0x9910, RZ ;  /* 0x0000991000007816 */ /* 0x022fe200000000ff */
[----:B------:R-:W-:-:S06]  /*1db0*/  UPRMT UR4, UR4, 0x9910, URZ ;  /* 0x0000991004047896 */ /* 0x000fcc000800003f */
[----:B------:R-:W-:-:S04]  /*1dc0*/  ISETP.NE.AND P0, PT, RZ, UR4, PT ;  /* 0x00000004ff007c0c */ /* 0x000fc8000bf05270 */
[----:B------:R-:W-:-:S04]  /*1dd0*/  ISETP.NE.AND P0, PT, R0, RZ, P0 ;  /* 0x000000ff0000720c */ /* 0x000fc80000705270 */
        /* <DEDUP_REMOVED lines=14> */
.L_x_34869:
[----:B------:R0:W-:Y:S01]  /*1ec0*/  STG.E.U8 [R16.64], R5 ;  /* 0x0000000510007986 */ /* 0x0001e2000c101124 */
[----:B------:R-:W-:Y:S05]  /*1ed0*/  BRA `(.L_x_34871) ;  /* 0x00000d7000007947 */ /* 0x000fea0003800000 */
.L_x_34868:
        /* <DEDUP_REMOVED lines=10> */
.L_x_34873:
[----:B------:R0:W-:Y:S01]  /*1f80*/  STG.E [R16.64], R5 ;  /* 0x0000000510007986 */ /* 0x0001e2000c101924 */
[----:B------:R-:W-:Y:S05]  /*1f90*/  BRA `(.L_x_34871) ;  /* 0x00000cb000007947 */ /* 0x000fea0003800000 */
.L_x_34872:
[----:B------:R0:W-:Y:S01]  /*1fa0*/  STG.E.U16 [R16.64], R5 ;  /* 0x0000000510007986 */ /* 0x0001e2000c101524 */
[----:B------:R-:W-:Y:S05]  /*1fb0*/  BRA `(.L_x_34871) ;  /* 0x00000c9000007947 */ /* 0x000fea0003800000 */
.L_x_34867:
        /* <DEDUP_REMOVED lines=9> */
.L_x_34875:
[----:B------:R-:W0:Y:S02]  /*2050*/  I2F.U32 R0, R5 ;  /* 0x0000000500007306 */ /* 0x000e240000201000 */
[----:B0-----:R-:W-:-:S05]  /*2060*/  F2FP.PACK_AB R0, RZ, R0 ;  /* 0x00000000ff00723e */ /* 0x001fca00000000ff */
[----:B------:R0:W-:Y:S01]  /*2070*/  STG.E.U16 [R16.64], R0 ;  /* 0x0000000010007986 */ /* 0x0001e2000c101524 */
[----:B------:R-:W-:Y:S05]  /*2080*/  BRA `(.L_x_34871) ;  /* 0x00000bc000007947 */ /* 0x000fea0003800000 */
.L_x_34874:
        /* <DEDUP_REMOVED lines=10> */
.L_x_34877:
[----:B------:R-:W0:Y:S02]  /*2130*/  I2F.U32 R5, R5 ;  /* 0x0000000500057306 */ /* 0x000e240000201000 */
[----:B0-----:R-:W-:-:S04]  /*2140*/  F2FP.PACK_AB R3, RZ, R5 ;  /* 0x00000005ff03723e */ /* 0x001fc800000000ff */
[----:B------:R-:W-:-:S05]  /*2150*/  PRMT R3, R3, 0x5410, RZ ;  /* 0x0000541003037816 */ /* 0x000fca00000000ff */
[----:B------:R0:W-:Y:S01]  /*2160*/  STG.E [R16.64], R3 ;  /* 0x0000000310007986 */ /* 0x0001e2000c101924 */
[----:B------:R-:W-:Y:S05]  /*2170*/  BRA `(.L_x_34871) ;  /* 0x00000ad000007947 */ /* 0x000fea0003800000 */
.L_x_34876:
[----:B------:R-:W0:Y:S02]  /*2180*/  I2F.F64.U32 R2, R5 ;  /* 0x0000000500027312 */ /* 0x000e240000201800 */
[----:B0-----:R0:W-:Y:S01]  /*2190*/  STG.E.64 [R16.64], R2 ;  /* 0x0000000210007986 */ /* 0x0011e2000c101b24 */
[----:B------:R-:W-:Y:S05]  /*21a0*/  BRA `(.L_x_34871) ;  /* 0x00000aa000007947 */ /* 0x000fea0003800000 */
.L_x_34866:
        /* <DEDUP_REMOVED lines=10> */
.L_x_34880:
[----:B------:R-:W0:Y:S01]  /*2250*/  I2F.F64.U32 R4, R5 ;  /* 0x0000000500047312 */ /* 0x000e220000201800 */
[----:B------:R-:W-:-:S05]  /*2260*/  CS2R R6, SRZ ;  /* 0x0000000000067805 */ /* 0x000fca000001ff00 */
[----:B0-----:R0:W-:Y:S01]  /*2270*/  STG.E.128 [R16.64], R4 ;  /* 0x0000000410007986 */ /* 0x0011e2000c101d24 */
[----:B------:R-:W-:Y:S05]  /*2280*/  BRA `(.L_x_34871) ;  /* 0x000009c000007947 */ /* 0x000fea0003800000 */
.L_x_34879:
        /* <DEDUP_REMOVED lines=21> */
.L_x_34884:
[----:B------:R-:W-:Y:S05]  /*23e0*/  BSYNC B0 ;  /* 0x0000000000007941 */ /* 0x000fea0003800000 */
.L_x_34883:
[----:B------:R-:W-:-:S05]  /*23f0*/  LOP3.LUT R3, R0, R3, RZ, 0xfc, !PT ;  /* 0x0000000300037212 */ /* 0x000fca00078efcff */
[----:B------:R0:W-:Y:S01]  /*2400*/  STG.E.U8 [R16.64], R3 ;  /* 0x0000000310007986 */ /* 0x0001e2000c101124 */
[----:B------:R-:W-:Y:S05]  /*2410*/  BRA `(.L_x_34871) ;  /* 0x0000083000007947 */ /* 0x000fea0003800000 */
.L_x_34882:
        /* <DEDUP_REMOVED lines=13> */
.L_x_34886:
[----:B------:R-:W-:Y:S01]  /*24f0*/  IMAD.MOV.U32 R0, RZ, RZ, 0x7f ;  /* 0x0000007fff007424 */ /* 0x000fe200078e00ff */
[----:B------:R-:W-:-:S04]  /*2500*/  ISETP.GT.U32.AND P0, PT, R2, 0x7f800000, PT ;  /* 0x7f8000000200780c */ /* 0x000fc80003f04070 */
[----:B------:R-:W-:-:S04]  /*2510*/  SEL R0, R0, 0x7c, P0 ;  /* 0x0000007c00007807 */ /* 0x000fc80000000000 */
.L_x_34887:
[----:B------:R-:W-:Y:S05]  /*2520*/  BSYNC B0 ;  /* 0x0000000000007941 */ /* 0x000fea0003800000 */
.L_x_34885:
[----:B------:R-:W-:-:S04]  /*2530*/  LOP3.LUT R2, R5, 0x80000000, RZ, 0xc0, !PT ;  /* 0x8000000005027812 */ /* 0x000fc800078ec0ff */
[----:B------:R-:W-:-:S04]  /*2540*/  SHF.R.U32.HI R3, RZ, 0x18, R2 ;  /* 0x00000018ff037819 */ /* 0x000fc80000011602 */
[----:B------:R-:W-:-:S05]  /*2550*/  LOP3.LUT R3, R0, R3, RZ, 0xfc, !PT ;  /* 0x0000000300037212 */ /* 0x000fca00078efcff */
[----:B------:R0:W-:Y:S01]  /*2560*/  STG.E.U8 [R16.64], R3 ;  /* 0x0000000310007986 */ /* 0x0001e2000c101124 */
[----:B------:R-:W-:Y:S05]  /*2570*/  BRA `(.L_x_34871) ;  /* 0x000006d000007947 */ /* 0x000fea0003800000 */
.L_x_34881:
[----:B------:R-:W0:Y:S02]  /*2580*/  I2F.U32 R0, R5 ;  /* 0x0000000500007306 */ /* 0x000e240000201000 */
[----:B0-----:R-:W-:-:S05]  /*2590*/  F2FP.BF16.PACK_AB R0, RZ, R0 ;  /* 0x00000000ff00723e */ /* 0x001fca00000010ff */
[----:B------:R0:W-:Y:S01]  /*25a0*/  STG.E.U16 [R16.64], R0 ;  /* 0x0000000010007986 */ /* 0x0001e2000c101524 */
[----:B------:R-:W-:Y:S05]  /*25b0*/  BRA `(.L_x_34871) ;  /* 0x0000069000007947 */ /* 0x000fea0003800000 */
.L_x_34878:
        /* <DEDUP_REMOVED lines=10> */
.L_x_34890:
        /* <DEDUP_REMOVED lines=17> */
.L_x_34893:
[----:B------:R-:W-:-:S04]  /*2770*/  LOP3.LUT R2, R5, 0x80000000, RZ, 0xc0, !PT ;  /* 0x8000000005027812 */ /* 0x000fc800078ec0ff */
[----:B------:R-:W-:-:S04]  /*2780*/  SHF.R.U32.HI R3, RZ, 0x18, R2 ;  /* 0x00000018ff037819 */ /* 0x000fc80000011602 */
[----:B------:R-:W-:-:S04]  /*2790*/  LOP3.LUT R0, R0, R3, RZ, 0xfc, !PT ;  /* 0x0000000300007212 */ /* 0x000fc800078efcff */
[----:B------:R-:W-:Y:S02]  /*27a0*/  PRMT R8, R0, 0x7610, R8 ;  /* 0x0000761000087816 */ /* 0x000fe40000000008 */
.L_x_34892:
[----:B------:R-:W-:Y:S05]  /*27b0*/  BSYNC B0 ;  /* 0x0000000000007941 */ /* 0x000fea0003800000 */
.L_x_34891:
[----:B------:R0:W-:Y:S01]  /*27c0*/  STG.E.U8 [R16.64], R8 ;  /* 0x0000000810007986 */ /* 0x0001e2000c101124 */
[----:B------:R-:W-:Y:S05]  /*27d0*/  BRA `(.L_x_34871) ;  /* 0x0000047000007947 */ /* 0x000fea0003800000 */
.L_x_34889:
        /* <DEDUP_REMOVED lines=17> */
.L_x_34896:
[----:B------:R-:W-:-:S04]  /*28f0*/  LOP3.LUT R2, R5, 0x80000000, RZ, 0xc0, !PT ;  /* 0x8000000005027812 */ /* 0x000fc800078ec0ff */
[----:B------:R-:W-:-:S04]  /*2900*/  SHF.R.U32.HI R3, RZ, 0x18, R2 ;  /* 0x00000018ff037819 */ /* 0x000fc80000011602 */
[----:B------:R-:W-:-:S04]  /*2910*/  LOP3.LUT R0, R0, R3, RZ, 0xfc, !PT ;  /* 0x0000000300007212 */ /* 0x000fc800078efcff */
[----:B------:R-:W-:Y:S02]  /*2920*/  PRMT R8, R0, 0x7610, R8 ;  /* 0x0000761000087816 */ /* 0x000fe40000000008 */
.L_x_34895:
[----:B------:R-:W-:Y:S05]  /*2930*/  BSYNC B0 ;  /* 0x0000000000007941 */ /* 0x000fea0003800000 */
.L_x_34894:
[----:B------:R0:W-:Y:S01]  /*2940*/  STG.E.U8 [R16.64], R8 ;  /* 0x0000000810007986 */ /* 0x0001e2000c101124 */
[----:B------:R-:W-:Y:S05]  /*2950*/  BRA `(.L_x_34871) ;  /* 0x000002f000007947 */ /* 0x000fea0003800000 */
.L_x_34888:
        /* <DEDUP_REMOVED lines=22> */
.L_x_34870:
        /* <DEDUP_REMOVED lines=20> */
.L_x_34898:
[----:B------:R-:W-:Y:S02]  /*2c00*/  IMAD.MOV.U32 R2, RZ, RZ, R5 ;  /* 0x000000ffff027224 */ /* 0x000fe400078e0005 */
[----:B------:R-:W-:-:S05]  /*2c10*/  IMAD.MOV.U32 R3, RZ, RZ, RZ ;  /* 0x000000ffff037224 */ /* 0x000fca00078e00ff */
[----:B------:R0:W-:Y:S01]  /*2c20*/  STG.E.64 [R16.64], R2 ;  /* 0x0000000210007986 */ /* 0x0001e2000c101b24 */
[----:B------:R-:W-:Y:S05]  /*2c30*/  BRA `(.L_x_34871) ;  /* 0x0000001000007947 */ /* 0x000fea0003800000 */
.L_x_34897:
[----:B------:R0:W-:Y:S02]  /*2c40*/  STG.E [R16.64], R5 ;  /* 0x0000000510007986 */ /* 0x0001e4000c101924 */
.L_x_34871:
[----:B------:R-:W-:-:S05]  /*2c50*/  IMAD R18, R18, 0x200, R23 ;  /* 0x0000020012127824 */ /* 0x000fca00078e0217 */
[----:B------:R-:W-:Y:S02]  /*2c60*/  IADD3 R19, R18, 0x80, RZ ;  /* 0x0000008012137810 */ /* 0x000fe40007ffe0ff */
.L_x_34832:
[----:B------:R-:W-:Y:S05]  /*2c70*/  BSYNC B6 ;  /* 0x0000000000067941 */ /* 0x000fea0003800000 */
.L_x_34831:
        /* <DEDUP_REMOVED lines=231> */
.L_x_34901:
        /* <DEDUP_REMOVED lines=18> */
.L_x_34905:
[----:B------:R0:W5:Y:S01]  /*3c10*/  LDG.E.U8 R0, [R2.64] ;  /* 0x0000002402007981 */ /* 0x000162000c1e1100 */
[----:B------:R-:W-:Y:S05]  /*3c20*/  BRA `(.L_x_34907) ;  /* 0x00000d7000007947 */ /* 0x000fea0003800000 */
.L_x_34904:
        /* <DEDUP_REMOVED lines=8> */
.L_x_34909:
[----:B------:R0:W5:Y:S01]  /*3cb0*/  LDG.E.U16 R0, [R2.64] ;  /* 0x0000002402007981 */ /* 0x000162000c1e1500 */
[----:B------:R-:W-:Y:S05]  /*3cc0*/  BRA `(.L_x_34907) ;  /* 0x00000cd000007947 */ /* 0x000fea0003800000 */
.L_x_34908:
[----:B------:R0:W5:Y:S01]  /*3cd0*/  LDG.E.U16 R0, [R2.64] ;  /* 0x0000002402007981 */ /* 0x000162000c1e1500 */
[----:B------:R-:W-:Y:S05]  /*3ce0*/  BRA `(.L_x_34907) ;  /* 0x00000cb000007947 */ /* 0x000fea0003800000 */
.L_x_34903:
        /* <DEDUP_REMOVED lines=9> */
.L_x_34911:
[----:B------:R-:W2:Y:S02]  /*3d80*/  LDG.E.U16 R4, [R2.64] ;  /* 0x0000002402047981 */ /* 0x000ea4000c1e1500 */
[----:B--2---:R-:W-:-:S06]  /*3d90*/  HADD2.F32 R4, -RZ, R4.H0_H0 ;  /* 0x20000004ff047230 */ /* 0x004fcc0000004100 */
[----:B------:R-:W0:Y:S02]  /*3da0*/  F2I.FTZ.TRUNC.NTZ R4, R4 ;  /* 0x0000000400047305 */ /* 0x000e24000021f100 */
[----:B0-----:R-:W-:Y:S01]  /*3db0*/  PRMT R0, R4, 0x7610, R0 ;  /* 0x0000761004007816 */ /* 0x001fe20000000000 */
[----:B------:R-:W-:Y:S05]  /*3dc0*/  BRA `(.L_x_34907) ;  /* 0x00000bd000007947 */ /* 0x000fea0003800000 */
.L_x_34910:
        /* <DEDUP_REMOVED lines=9> */
.L_x_34913:
[----:B------:R-:W2:Y:S02]  /*3e60*/  LDG.E.U16 R2, [R2.64] ;  /* 0x0000002402027981 */ /* 0x000ea4000c1e1500 */
[----:B--2---:R-:W-:-:S06]  /*3e70*/  HADD2.F32 R4, -RZ, R2.H0_H0 ;  /* 0x20000002ff047230 */ /* 0x004fcc0000004100 */
[----:B------:R-:W0:Y:S02]  /*3e80*/  F2I.FTZ.TRUNC.NTZ R4, R4 ;  /* 0x0000000400047305 */ /* 0x000e24000021f100 */
[----:B0-----:R-:W-:Y:S01]  /*3e90*/  PRMT R0, R4, 0x7610, R0 ;  /* 0x0000761004007816 */ /* 0x001fe20000000000 */
[----:B------:R-:W-:Y:S05]  /*3ea0*/  BRA `(.L_x_34907) ;  /* 0x00000af000007947 */ /* 0x000fea0003800000 */
.L_x_34912:
[----:B------:R-:W2:Y:S02]  /*3eb0*/  LDG.E.64 R2, [R2.64] ;  /* 0x0000002402027981 */ /* 0x000ea4000c1e1b00 */
[----:B--2---:R0:W1:Y:S01]  /*3ec0*/  F2I.F64.TRUNC R0, R2 ;  /* 0x0000000200007311 */ /* 0x004062000030d100 */
[----:B------:R-:W-:Y:S05]  /*3ed0*/  BRA `(.L_x_34907) ;  /* 0x00000ac000007947 */ /* 0x000fea0003800000 */
.L_x_34902:
        /* <DEDUP_REMOVED lines=12> */
.L_x_34916:
[----:B------:R-:W2:Y:S02]  /*3fa0*/  LDG.E.64 R2, [R2.64] ;  /* 0x0000002402027981 */ /* 0x000ea4000c1e1b00 */
[----:B--2---:R0:W1:Y:S01]  /*3fb0*/  F2I.F64.TRUNC R0, R2 ;  /* 0x0000000200007311 */ /* 0x004062000030d100 */
[----:B------:R-:W-:Y:S05]  /*3fc0*/  BRA `(.L_x_34907) ;  /* 0x000009d000007947 */ /* 0x000fea0003800000 */
.L_x_34915:
        /* <DEDUP_REMOVED lines=28> */
.L_x_34918:
        /* <DEDUP_REMOVED lines=15> */
.L_x_34917:
[----:B------:R-:W2:Y:S02]  /*4280*/  LDG.E.U16 R2, [R2.64] ;  /* 0x0000002402027981 */ /* 0x000ea4000c1e1500 */
[----:B--2---:R-:W-:-:S04]  /*4290*/  PRMT R2, RZ, 0x5410, R2 ;  /* 0x00005410ff027816 */ /* 0x004fc80000000002 */
[----:B------:R0:W1:Y:S01]  /*42a0*/  F2I.FTZ.TRUNC.NTZ R0, R2 ;  /* 0x0000000200007305 */ /* 0x000062000021f100 */
[----:B------:R-:W-:Y:S05]  /*42b0*/  BRA `(.L_x_34907) ;  /* 0x000006e000007947 */ /* 0x000fea0003800000 */
.L_x_34914:
        /* <DEDUP_REMOVED lines=10> */
.L_x_34921:
        /* <DEDUP_REMOVED lines=21> */
.L_x_34925:
[----:B------:R-:W-:Y:S05]  /*44b0*/  BSYNC B1 ;  /* 0x0000000000017941 */ /* 0x000fea0003800000 */
.L_x_34924:
[----:B------:R-:W-:Y:S01]  /*44c0*/  IMAD.SHL.U32 R2, R2, 0x100000, RZ ;  /* 0x0010000002027824 */ /* 0x000fe200078e00ff */
[----:B------:R-:W-:-:S04]  /*44d0*/  LEA R3, R0, 0x3b800000, 0x17 ;  /* 0x3b80000000037811 */ /* 0x000fc800078eb8ff */
[----:B------:R-:W-:Y:S02]  /*44e0*/  LOP3.LUT R4, R3, R2, R4, 0xfe, !PT ;  /* 0x0000000203047212 */ /* 0x000fe400078efe04 */
.L_x_34923:
[----:B------:R-:W-:Y:S05]  /*44f0*/  BSYNC B0 ;  /* 0x0000000000007941 */ /* 0x000fea0003800000 */
.L_x_34922:
[----:B------:R-:W0:Y:S02]  /*4500*/  F2I.FTZ.TRUNC.NTZ R4, R4 ;  /* 0x0000000400047305 */ /* 0x000e24000021f100 */
[----:B0-----:R-:W-:Y:S01]  /*4510*/  PRMT R0, R4, 0x7610, R0 ;  /* 0x0000761004007816 */ /* 0x001fe20000000000 */
[----:B------:R-:W-:Y:S05]  /*4520*/  BRA `(.L_x_34907) ;  /* 0x0000047000007947 */ /* 0x000fea0003800000 */
.L_x_34920:
        /* <DEDUP_REMOVED lines=21> */
.L_x_34929:
[----:B------:R-:W-:Y:S05]  /*4680*/  BSYNC B1 ;  /* 0x0000000000017941 */ /* 0x000fea0003800000 */
.L_x_34928:
[----:B------:R-:W-:Y:S01]  /*4690*/  IMAD.SHL.U32 R2, R2, 0x200000, RZ ;  /* 0x0020000002027824 */ /* 0x000fe200078e00ff */
[----:B------:R-:W-:-:S04]  /*46a0*/  LEA R3, R0, 0x37800000, 0x17 ;  /* 0x3780000000037811 */ /* 0x000fc800078eb8ff */
[----:B------:R-:W-:Y:S02]  /*46b0*/  LOP3.LUT R4, R3, R2, R4, 0xfe, !PT ;  /* 0x0000000203047212 */ /* 0x000fe400078efe04 */
.L_x_34927:
[----:B------:R-:W-:Y:S05]  /*46c0*/  BSYNC B0 ;  /* 0x0000000000007941 */ /* 0x000fea0003800000 */
.L_x_34926:
[----:B------:R-:W0:Y:S02]  /*46d0*/  F2I.FTZ.TRUNC.NTZ R4, R4 ;  /* 0x0000000400047305 */ /* 0x000e24000021f100 */
[----:B0-----:R-:W-:Y:S01]  /*46e0*/  PRMT R0, R4, 0x7610, R0 ;  /* 0x0000761004007816 */ /* 0x001fe20000000000 */
[----:B------:R-:W-:Y:S05]  /*46f0*/  BRA `(.L_x_34907) ;  /* 0x000002a000007947 */ /* 0x000fea0003800000 */
.L_x_34919:
        /* <DEDUP_REMOVED lines=14> */
.L_x_34933:
[----:B------:R-:W-:Y:S05]  /*47e0*/  BSYNC B0 ;  /* 0x0000000000007941 */ /* 0x000fea0003800000 */
.L_x_34932:
[----:B------:R-:W0:Y:S02]  /*47f0*/  F2I.FTZ.TRUNC.NTZ R4, R4 ;  /* 0x0000000400047305 */ /* 0x000e24000021f100 */
[----:B0-----:R-:W-:Y:S01]  /*4800*/  PRMT R0, R4, 0x7610, R0 ;  /* 0x0000761004007816 */ /* 0x001fe20000000000 */
[----:B------:R-:W-:Y:S05]  /*4810*/  BRA `(.L_x_34907) ;  /* 0x0000018000007947 */ /* 0x000fea0003800000 */
.L_x_34906:
        /* <DEDUP_REMOVED lines=21> */
.L_x_34931:
[----:B------:R0:W5:Y:S01]  /*4970*/  LDG.E.U16 R0, [R2.64] ;  /* 0x0000002402007981 */ /* 0x000162000c1e1500 */
[----:B------:R-:W-:Y:S05]  /*4980*/  BRA `(.L_x_34907) ;  /* 0x0000001000007947 */ /* 0x000fea0003800000 */
.L_x_34930:
[----:B------:R0:W5:Y:S02]  /*4990*/  LDG.E.U16 R0, [R2.64] ;  /* 0x0000002402007981 */ /* 0x000164000c1e1500 */
.L_x_34907:
[----:B------:R-:W2:Y:S01]  /*49a0*/  LDC.U8 R4, c[0x0][0x374] ;  /* 0x0000dd00ff047b82 */ /* 0x000ea20000000000 */
[----:B------:R-:W-:Y:S01]  /*49b0*/  ULDC.U16 UR4, c[0x0][0x372] ;  /* 0x0000dc8000047ab9 */ /* 0x000fe20000000400 */
[----:B-1---5:R-:W-:Y:S01]  /*49c0*/  PRMT R0, R0, 0x9910, RZ ;  /* 0x0000991000007816 */ /* 0x022fe200000000ff */
[----:B------:R-:W-:-:S06]  /*49d0*/  UPRMT UR4, UR4, 0x9910, URZ ;  /* 0x0000991004047896 */ /* 0x000fcc000800003f */
[----:B------:R-:W-:-:S04]  /*49e0*/  ISETP.NE.AND P0, PT, RZ, UR4, PT ;  /* 0x00000004ff007c0c */ /* 0x000fc8000bf05270 */
[----:B------:R-:W-:-:S04]  /*49f0*/  ISETP.NE.AND P0, PT, R0, RZ, P0 ;  /* 0x000000ff0000720c */ /* 0x000fc80000705270 */
        /* <DEDUP_REMOVED lines=14> */
.L_x_34937:
[----:B------:R0:W-:Y:S01]  /*4ae0*/  STG.E.U8 [R16.64], R2 ;  /* 0x0000000210007986 */ /* 0x0001e2000c101124 */
[----:B------:R-:W-:Y:S05]  /*4af0*/  BRA `(.L_x_34939) ;  /* 0x00000d5000007947 */ /* 0x000fea0003800000 */
.L_x_34936:
        /* <DEDUP_REMOVED lines=9> */
.L_x_34941:
[----:B------:R0:W-:Y:S01]  /*4b90*/  STG.E [R16.64], R2 ;  /* 0x0000000210007986 */ /* 0x0001e2000c101924 */
[----:B------:R-:W-:Y:S05]  /*4ba0*/  BRA `(.L_x_34939) ;  /* 0x00000ca000007947 */ /* 0x000fea0003800000 */
.L_x_34940:
[----:B------:R0:W-:Y:S01]  /*4bb0*/  STG.E.U16 [R16.64], R2 ;  /* 0x0000000210007986 */ /* 0x0001e2000c101524 */
[----:B------:R-:W-:Y:S05]  /*4bc0*/  BRA `(.L_x_34939) ;  /* 0x00000c8000007947 */ /* 0x000fea0003800000 */
.L_x_34935:
        /* <DEDUP_REMOVED lines=9> */
.L_x_34943:
[----:B------:R-:W0:Y:S02]  /*4c60*/  I2F.U32 R0, R2 ;  /* 0x0000000200007306 */ /* 0x000e240000201000 */
[----:B0-----:R-:W-:-:S05]  /*4c70*/  F2FP.PACK_AB R0, RZ, R0 ;  /* 0x00000000ff00723e */ /* 0x001fca00000000ff */
[----:B------:R0:W-:Y:S01]  /*4c80*/  STG.E.U16 [R16.64], R0 ;  /* 0x0000000010007986 */ /* 0x0001e2000c101524 */
[----:B------:R-:W-:Y:S05]  /*4c90*/  BRA `(.L_x_34939) ;  /* 0x00000bb000007947 */ /* 0x000fea0003800000 */
.L_x_34942:
        /* <DEDUP_REMOVED lines=10> */
.L_x_34945:
[----:B------:R-:W0:Y:S02]  /*4d40*/  I2F.U32 R2, R2 ;  /* 0x0000000200027306 */ /* 0x000e240000201000 */
[----:B0-----:R-:W-:-:S04]  /*4d50*/  F2FP.PACK_AB R3, RZ, R2 ;  /* 0x00000002ff03723e */ /* 0x001fc800000000ff */
[----:B------:R-:W-:-:S05]  /*4d60*/  PRMT R3, R3, 0x5410, RZ ;  /* 0x0000541003037816 */ /* 0x000fca00000000ff */
[----:B------:R0:W-:Y:S01]  /*4d70*/  STG.E [R16.64], R3 ;  /* 0x0000000310007986 */ /* 0x0001e2000c101924 */
[----:B------:R-:W-:Y:S05]  /*4d80*/  BRA `(.L_x_34939) ;  /* 0x00000ac000007947 */ /* 0x000fea0003800000 */
.L_x_34944:
[----:B------:R-:W0:Y:S02]  /*4d90*/  I2F.F64.U32 R2, R2 ;  /* 0x0000000200027312 */ /* 0x000e240000201800 */
[----:B0-----:R0:W-:Y:S01]  /*4da0*/  STG.E.64 [R16.64], R2 ;  /* 0x0000000210007986 */ /* 0x0011e2000c101b24 */
[----:B------:R-:W-:Y:S05]  /*4db0*/  BRA `(.L_x_34939) ;  /* 0x00000a9000007947 */ /* 0x000fea0003800000 */
.L_x_34934:
        /* <DEDUP_REMOVED lines=10> */
.L_x_34948:
[----:B------:R-:W0:Y:S01]  /*4e60*/  I2F.F64.U32 R4, R2 ;  /* 0x0000000200047312 */ /* 0x000e220000201800 */
[----:B------:R-:W-:-:S05]  /*4e70*/  CS2R R6, SRZ ;  /* 0x0000000000067805 */ /* 0x000fca000001ff00 */
[----:B0-----:R0:W-:Y:S01]  /*4e80*/  STG.E.128 [R16.64], R4 ;  /* 0x0000000410007986 */ /* 0x0011e2000c101d24 */
[----:B------:R-:W-:Y:S05]  /*4e90*/  BRA `(.L_x_34939) ;  /* 0x000009b000007947 */ /* 0x000fea0003800000 */
.L_x_34947:
        /* <DEDUP_REMOVED lines=21> */
.L_x_34952:
[----:B------:R-:W-:Y:S05]  /*4ff0*/  BSYNC B0 ;  /* 0x0000000000007941 */ /* 0x000fea0003800000 */
.L_x_34951:
[----:B------:R-:W-:-:S05]  /*5000*/  LOP3.LUT R3, R0, R3, RZ, 0xfc, !PT ;  /* 0x0000000300037212 */ /* 0x000fca00078efcff */
[----:B------:R0:W-:Y:S01]  /*5010*/  STG.E.U8 [R16.64], R3 ;  /* 0x0000000310007986 */ /* 0x0001e2000c101124 */
[----:B------:R-:W-:Y:S05]  /*5020*/  BRA `(.L_x_34939) ;  /* 0x0000082000007947 */ /* 0x000fea0003800000 */
.L_x_34950:
        /* <DEDUP_REMOVED lines=13> */
.L_x_34954:
[----:B------:R-:W-:Y:S01]  /*5100*/  IMAD.MOV.U32 R0, RZ, RZ, 0x7f ;  /* 0x0000007fff007424 */ /* 0x000fe200078e00ff */
[----:B------:R-:W-:-:S04]  /*5110*/  ISETP.GT.U32.AND P0, PT, R3, 0x7f800000, PT ;  /* 0x7f8000000300780c */ /* 0x000fc80003f04070 */
[----:B------:R-:W-:-:S04]  /*5120*/  SEL R0, R0, 0x7c, P0 ;  /* 0x0000007c00007807 */ /* 0x000fc80000000000 */
.L_x_34955:
[----:B------:R-:W-:Y:S05]  /*5130*/  BSYNC B0 ;  /* 0x0000000000007941 */ /* 0x000fea0003800000 */
.L_x_34953:
[----:B------:R-:W-:-:S04]  /*5140*/  LOP3.LUT R2, R5, 0x80000000, RZ, 0xc0, !PT ;  /* 0x8000000005027812 */ /* 0x000fc800078ec0ff */
[----:B------:R-:W-:-:S04]  /*5150*/  SHF.R.U32.HI R3, RZ, 0x18, R2 ;  /* 0x00000018ff037819 */ /* 0x000fc80000011602 */
[----:B------:R-:W-:-:S05]  /*5160*/  LOP3.LUT R3, R0, R3, RZ, 0xfc, !PT ;  /* 0x0000000300037212 */ /* 0x000fca00078efcff */
[----:B------:R0:W-:Y:S01]  /*5170*/  STG.E.U8 [R16.64], R3 ;  /* 0x0000000310007986 */ /* 0x0001e2000c101124 */
[----:B------:R-:W-:Y:S05]  /*5180*/  BRA `(.L_x_34939) ;  /* 0x000006c000007947 */ /* 0x000fea0003800000 */
.L_x_34949:
[----:B------:R-:W0:Y:S02]  /*5190*/  I2F.U32 R0, R2 ;  /* 0x0000000200007306 */ /* 0x000e240000201000 */
[----:B0-----:R-:W-:-:S05]  /*51a0*/  F2FP.BF16.PACK_AB R0, RZ, R0 ;  /* 0x00000000ff00723e */ /* 0x001fca00000010ff */
[----:B------:R0:W-:Y:S01]  /*51b0*/  STG.E.U16 [R16.64], R0 ;  /* 0x0000000010007986 */ /* 0x0001e2000c101524 */
[----:B------:R-:W-:Y:S05]  /*51c0*/  BRA `(.L_x_34939) ;  /* 0x0000068000007947 */ /* 0x000fea0003800000 */
.L_x_34946:
        /* <DEDUP_REMOVED lines=10> */
.L_x_34958:
        /* <DEDUP_REMOVED lines=17> */
.L_x_34961:
[----:B------:R-:W-:-:S04]  /*5380*/  LOP3.LUT R2, R5, 0x80000000, RZ, 0xc0, !PT ;  /* 0x8000000005027812 */ /* 0x000fc800078ec0ff */
[----:B------:R-:W-:-:S04]  /*5390*/  SHF.R.U32.HI R3, RZ, 0x18, R2 ;  /* 0x00000018ff037819 */ /* 0x000fc80000011602 */
[----:B------:R-:W-:-:S04]  /*53a0*/  LOP3.LUT R0, R0, R3, RZ, 0xfc, !PT ;  /* 0x0000000300007212 */ /* 0x000fc800078efcff */
[----:B------:R-:W-:Y:S02]  /*53b0*/  PRMT R8, R0, 0x7610, R8 ;  /* 0x0000761000087816 */ /* 0x000fe40000000008 */
.L_x_34960:
[----:B------:R-:W-:Y:S05]  /*53c0*/  BSYNC B0 ;  /* 0x0000000000007941 */ /* 0x000fea0003800000 */
.L_x_34959:
[----:B------:R0:W-:Y:S01]  /*53d0*/  STG.E.U8 [R16.64], R8 ;  /* 0x0000000810007986 */ /* 0x0001e2000c101124 */
[----:B------:R-:W-:Y:S05]  /*53e0*/  BRA `(.L_x_34939) ;  /* 0x0000046000007947 */ /* 0x000fea0003800000 */
.L_x_34957:
        /* <DEDUP_REMOVED lines=17> */
.L_x_34964:
[----:B------:R-:W-:-:S04]  /*5500*/  LOP3.LUT R2, R5, 0x80000000, RZ, 0xc0, !PT ;  /* 0x8000000005027812 */ /* 0x000fc800078ec0ff */
[----:B------:R-:W-:-:S04]  /*5510*/  SHF.R.U32.HI R3, RZ, 0x18, R2 ;  /* 0x00000018ff037819 */ /* 0x000fc80000011602 */
[----:B------:R-:W-:-:S04]  /*5520*/  LOP3.LUT R0, R0, R3, RZ, 0xfc, !PT ;  /* 0x0000000300007212 */ /* 0x000fc800078efcff */
[----:B------:R-:W-:Y:S02]  /*5530*/  PRMT R8, R0, 0x7610, R8 ;  /* 0x0000761000087816 */ /* 0x000fe40000000008 */
.L_x_34963:
[----:B------:R-:W-:Y:S05]  /*5540*/  BSYNC B0 ;  /* 0x0000000000007941 */ /* 0x000fea0003800000 */
.L_x_34962:
[----:B------:R0:W-:Y:S01]  /*5550*/  STG.E.U8 [R16.64], R8 ;  /* 0x0000000810007986 */ /* 0x0001e2000c101124 */
[----:B------:R-:W-:Y:S05]  /*5560*/  BRA `(.L_x_34939) ;  /* 0x000002e000007947 */ /* 0x000fea0003800000 */
.L_x_34956:
        /* <DEDUP_REMOVED lines=22> */
.L_x_34938:
        /* <DEDUP_REMOVED lines=20> */
.L_x_34966:
[----:B------:R-:W-:-:S05]  /*5810*/  IMAD.MOV.U32 R3, RZ, RZ, RZ ;  /* 0x000000ffff037224 */ /* 0x000fca00078e00ff */
[----:B------:R0:W-:Y:S01]  /*5820*/  STG.E.64 [R16.64], R2 ;  /* 0x0000000210007986 */ /* 0x0001e2000c101b24 */
[----:B------:R-:W-:Y:S05]  /*5830*/  BRA `(.L_x_34939) ;  /* 0x0000001000007947 */ /* 0x000fea0003800000 */
.L_x_34965:
[----:B------:R0:W-:Y:S02]  /*5840*/  STG.E [R16.64], R2 ;  /* 0x0000000210007986 */ /* 0x0001e4000c101924 */
.L_x_34939:
        /* <DEDUP_REMOVED lines=231> */
.L_x_34967:
        /* <DEDUP_REMOVED lines=18> */
.L_x_34971:
[----:B------:R0:W5:Y:S01]  /*67e0*/  LDG.E.U8 R0, [R2.64] ;  /* 0x0000002402007981 */ /* 0x000162000c1e1100 */
[----:B------:R-:W-:Y:S05]  /*67f0*/  BRA `(.L_x_34973) ;  /* 0x00000d7000007947 */ /* 0x000fea0003800000 */
.L_x_34970:
        /* <DEDUP_REMOVED lines=8> */
.L_x_34975:
[----:B------:R0:W5:Y:S01]  /*6880*/  LDG.E.U16 R0, [R2.64] ;  /* 0x0000002402007981 */ /* 0x000162000c1e1500 */
[----:B------:R-:W-:Y:S05]  /*6890*/  BRA `(.L_x_34973) ;  /* 0x00000cd000007947 */ /* 0x000fea0003800000 */
.L_x_34974:
[----:B------:R0:W5:Y:S01]  /*68a0*/  LDG.E.U16 R0, [R2.64] ;  /* 0x0000002402007981 */ /* 0x000162000c1e1500 */
[----:B------:R-:W-:Y:S05]  /*68b0*/  BRA `(.L_x_34973) ;  /* 0x00000cb000007947 */ /* 0x000fea0003800000 */
.L_x_34969:
        /* <DEDUP_REMOVED lines=9> */
.L_x_34977:
[----:B------:R-:W2:Y:S02]  /*6950*/  LDG.E.U16 R4, [R2.64] ;  /* 0x0000002402047981 */ /* 0x000ea4000c1e1500 */
[----:B--2---:R-:W-:-:S06]  /*6960*/  HADD2.F32 R4, -RZ, R4.H0_H0 ;  /* 0x20000004ff047230 */ /* 0x004fcc0000004100 */
[----:B------:R-:W0:Y:S02]  /*6970*/  F2I.FTZ.TRUNC.NTZ R4, R4 ;  /* 0x0000000400047305 */ /* 0x000e24000021f100 */
[----:B0-----:R-:W-:Y:S01]  /*6980*/  PRMT R0, R4, 0x7610, R0 ;  /* 0x0000761004007816 */ /* 0x001fe20000000000 */
[----:B------:R-:W-:Y:S05]  /*6990*/  BRA `(.L_x_34973) ;  /* 0x00000bd000007947 */ /* 0x000fea0003800000 */
.L_x_34976:
        /* <DEDUP_REMOVED lines=9> */
.L_x_34979:
[----:B------:R-:W2:Y:S02]  /*6a30*/  LDG.E.U16 R2, [R2.64] ;  /* 0x0000002402027981 */ /* 0x000ea4000c1e1500 */
[----:B--2---:R-:W-:-:S06]  /*6a40*/  HADD2.F32 R4, -RZ, R2.H0_H0 ;  /* 0x20000002ff047230 */ /* 0x004fcc0000004100 */
[----:B------:R-:W0:Y:S02]  /*6a50*/  F2I.FTZ.TRUNC.NTZ R4, R4 ;  /* 0x0000000400047305 */ /* 0x000e24000021f100 */
[----:B0-----:R-:W-:Y:S01]  /*6a60*/  PRMT R0, R4, 0x7610, R0 ;  /* 0x0000761004007816 */ /* 0x001fe20000000000 */
[----:B------:R-:W-:Y:S05]  /*6a70*/  BRA `(.L_x_34973) ;  /* 0x00000af000007947 */ /* 0x000fea0003800000 */
.L_x_34978:
[----:B------:R-:W2:Y:S02]  /*6a80*/  LDG.E.64 R2, [R2.64] ;  /* 0x0000002402027981 */ /* 0x000ea4000c1e1b00 */
[----:B--2---:R0:W1:Y:S01]  /*6a90*/  F2I.F64.TRUNC R0, R2 ;  /* 0x0000000200007311 */ /* 0x004062000030d100 */
[----:B------:R-:W-:Y:S05]  /*6aa0*/  BRA `(.L_x_34973) ;  /* 0x00000ac000007947 */ /* 0x000fea0003800000 */
.L_x_34968:
        /* <DEDUP_REMOVED lines=12> */
.L_x_34982:
[----:B------:R-:W2:Y:S02]  /*6b70*/  LDG.E.64 R2, [R2.64] ;  /* 0x0000002402027981 */ /* 0x000ea4000c1e1b00 */
[----:B--2---:R0:W1:Y:S01]  /*6b80*/  F2I.F64.TRUNC R0, R2 ;  /* 0x0000000200007311 */ /* 0x004062000030d100 */
[----:B------:R-:W-:Y:S05]  /*6b90*/  BRA `(.L_x_34973) ;  /* 0x000009d000007947 */ /* 0x000fea0003800000 */
.L_x_34981:
        /* <DEDUP_REMOVED lines=28> */
.L_x_34984:
        /* <DEDUP_REMOVED lines=15> */
.L_x_34983:
[----:B------:R-:W2:Y:S02]  /*6e50*/  LDG.E.U16 R2, [R2.64] ;  /* 0x0000002402027981 */ /* 0x000ea4000c1e1500 */
[----:B--2---:R-:W-:-:S04]  /*6e60*/  PRMT R2, RZ, 0x5410, R2 ;  /* 0x00005410ff027816 */ /* 0x004fc80000000002 */
[----:B------:R0:W1:Y:S01]  /*6e70*/  F2I.FTZ.TRUNC.NTZ R0, R2 ;  /* 0x0000000200007305 */ /* 0x000062000021f100 */
[----:B------:R-:W-:Y:S05]  /*6e80*/  BRA `(.L_x_34973) ;  /* 0x000006e000007947 */ /* 0x000fea0003800000 */
.L_x_34980:
        /* <DEDUP_REMOVED lines=10> */
.L_x_34987:
        /* <DEDUP_REMOVED lines=21> */
.L_x_34991:
[----:B------:R-:W-:Y:S05]  /*7080*/  BSYNC B1 ;  /* 0x0000000000017941 */ /* 0x000fea0003800000 */
.L_x_34990:
[----:B------:R-:W-:Y:S01]  /*7090*/  IMAD.SHL.U32 R2, R2, 0x100000, RZ ;  /* 0x0010000002027824 */ /* 0x000fe200078e00ff */
[----:B------:R-:W-:-:S04]  /*70a0*/  LEA R3, R0, 0x3b800000, 0x17 ;  /* 0x3b80000000037811 */ /* 0x000fc800078eb8ff */
[----:B------:R-:W-:Y:S02]  /*70b0*/  LOP3.LUT R4, R3, R2, R4, 0xfe, !PT ;  /* 0x0000000203047212 */ /* 0x000fe400078efe04 */
.L_x_34989:
[----:B------:R-:W-:Y:S05]  /*70c0*/  BSYNC B0 ;  /* 0x0000000000007941 */ /* 0x000fea0003800000 */
.L_x_34988:
[----:B------:R-:W0:Y:S02]  /*70d0*/  F2I.FTZ.TRUNC.NTZ R4, R4 ;  /* 0x0000000400047305 */ /* 0x000e24000021f100 */
[----:B0-----:R-:W-:Y:S01]  /*70e0*/  PRMT R0, R4, 0x7610, R0 ;  /* 0x0000761004007816 */ /* 0x001fe20000000000 */
[----:B------:R-:W-:Y:S05]  /*70f0*/  BRA `(.L_x_34973) ;  /* 0x0000047000007947 */ /* 0x000fea0003800000 */
.L_x_34986:
        /* <DEDUP_REMOVED lines=21> */
.L_x_34995:
[----:B------:R-:W-:Y:S05]  /*7250*/  BSYNC B1 ;  /* 0x0000000000017941 */ /* 0x000fea0003800000 */
.L_x_34994:
[----:B------:R-:W-:Y:S01]  /*7260*/  IMAD.SHL.U32 R2, R2, 0x200000, RZ ;  /* 0x0020000002027824 */ /* 0x000fe200078e00ff */
[----:B------:R-:W-:-:S04]  /*7270*/  LEA R3, R0, 0x37800000, 0x17 ;  /* 0x3780000000037811 */ /* 0x000fc800078eb8ff */
[----:B------:R-:W-:Y:S02]  /*7280*/  LOP3.LUT R4, R3, R2, R4, 0xfe, !PT ;  /* 0x0000000203047212 */ /* 0x000fe400078efe04 */
.L_x_34993:
[----:B------:R-:W-:Y:S05]  /*7290*/  BSYNC B0 ;  /* 0x0000000000007941 */ /* 0x000fea0003800000 */
.L_x_34992:
[----:B------:R-:W0:Y:S02]  /*72a0*/  F2I.FTZ.TRUNC.NTZ R4, R4 ;  /* 0x0000000400047305 */ /* 0x000e24000021f100 */
[----:B0-----:R-:W-:Y:S01]  /*72b0*/  PRMT R0, R4, 0x7610, R0 ;  /* 0x0000761004007816 */ /* 0x001fe20000000000 */
[----:B------:R-:W-:Y:S05]  /*72c0*/  BRA `(.L_x_34973) ;  /* 0x000002a000007947 */ /* 0x000fea0003800000 */
.L_x_34985:
        /* <DEDUP_REMOVED lines=14> */
.L_x_34999:
[----:B------:R-:W-:Y:S05]  /*73b0*/  BSYNC B0 ;  /* 0x0000000000007941 */ /* 0x000fea0003800000 */
.L_x_34998:
[----:B------:R-:W0:Y:S02]  /*73c0*/  F2I.FTZ.TRUNC.NTZ R4, R4 ;  /* 0x0000000400047305 */ /* 0x000e24000021f100 */
[----:B0-----:R-:W-:Y:S01]  /*73d0*/  PRMT R0, R4, 0x7610, R0 ;  /* 0x0000761004007816 */ /* 0x001fe20000000000 */
[----:B------:R-:W-:Y:S05]  /*73e0*/  BRA `(.L_x_34973) ;  /* 0x0000018000007947 */ /* 0x000fea0003800000 */
.L_x_34972:
        /* <DEDUP_REMOVED lines=21> */
.L_x_34997:
[----:B------:R0:W5:Y:S01]  /*7540*/  LDG.E.U16 R0, [R2.64] ;  /* 0x0000002402007981 */ /* 0x000162000c1e1500 */
[----:B------:R-:W-:Y:S05]  /*7550*/  BRA `(.L_x_34973) ;  /* 0x0000001000007947 */ /* 0x000fea0003800000 */
.L_x_34996:
[----:B------:R0:W5:Y:S02]  /*7560*/  LDG.E.U16 R0, [R2.64] ;  /* 0x0000002402007981 */ /* 0x000164000c1e1500 */
.L_x_34973:
        /* <DEDUP_REMOVED lines=20> */
.L_x_35003:
[----:B------:R0:W-:Y:S01]  /*76b0*/  STG.E.U8 [R16.64], R2 ;  /* 0x0000000210007986 */ /* 0x0001e2000c101124 */
[----:B------:R-:W-:Y:S05]  /*76c0*/  BRA `(.L_x_35005) ;  /* 0x00000d5000007947 */ /* 0x000fea0003800000 */
.L_x_35002:
        /* <DEDUP_REMOVED lines=9> */
.L_x_35007:
[----:B------:R0:W-:Y:S01]  /*7760*/  STG.E [R16.64], R2 ;  /* 0x0000000210007986 */ /* 0x0001e2000c101924 */
[----:B------:R-:W-:Y:S05]  /*7770*/  BRA `(.L_x_35005) ;  /* 0x00000ca000007947 */ /* 0x000fea0003800000 */
.L_x_35006:
[----:B------:R0:W-:Y:S01]  /*7780*/  STG.E.U16 [R16.64], R2 ;  /* 0x0000000210007986 */ /* 0x0001e2000c101524 */
[----:B------:R-:W-:Y:S05]  /*7790*/  BRA `(.L_x_35005) ;  /* 0x00000c8000007947 */ /* 0x000fea0003800000 */
.L_x_35001:
        /* <DEDUP_REMOVED lines=9> */
.L_x_35009:
[----:B------:R-:W0:Y:S02]  /*7830*/  I2F.U32 R0, R2 ;  /* 0x0000000200007306 */ /* 0x000e240000201000 */
[----:B0-----:R-:W-:-:S05]  /*7840*/  F2FP.PACK_AB R0, RZ, R0 ;  /* 0x00000000ff00723e */ /* 0x001fca00000000ff */
[----:B------:R0:W-:Y:S01]  /*7850*/  STG.E.U16 [R16.64], R0 ;  /* 0x0000000010007986 */ /* 0x0001e2000c101524 */
[----:B------:R-:W-:Y:S05]  /*7860*/  BRA `(.L_x_35005) ;  /* 0x00000bb000007947 */ /* 0x000fea0003800000 */
.L_x_35008:
        /* <DEDUP_REMOVED lines=10> */
.L_x_35011:
[----:B------:R-:W0:Y:S02]  /*7910*/  I2F.U32 R2, R2 ;  /* 0x0000000200027306 */ /* 0x000e240000201000 */
[----:B0-----:R-:W-:-:S04]  /*7920*/  F2FP.PACK_AB R3, RZ, R2 ;  /* 0x00000002ff03723e */ /* 0x001fc800000000ff */
[----:B------:R-:W-:-:S05]  /*7930*/  PRMT R3, R3, 0x5410, RZ ;  /* 0x0000541003037816 */ /* 0x000fca00000000ff */
[----:B------:R0:W-:Y:S01]  /*7940*/  STG.E [R16.64], R3 ;  /* 0x0000000310007986 */ /* 0x0001e2000c101924 */
[----:B------:R-:W-:Y:S05]  /*7950*/  BRA `(.L_x_35005) ;  /* 0x00000ac000007947 */ /* 0x000fea0003800000 */
.L_x_35010:
[----:B------:R-:W0:Y:S02]  /*7960*/  I2F.F64.U32 R2, R2 ;  /* 0x0000000200027312 */ /* 0x000e240000201800 */
[----:B0-----:R0:W-:Y:S01]  /*7970*/  STG.E.64 [R16.64], R2 ;  /* 0x0000000210007986 */ /* 0x0011e2000c101b24 */
[----:B------:R-:W-:Y:S05]  /*7980*/  BRA `(.L_x_35005) ;  /* 0x00000a9000007947 */ /* 0x000fea0003800000 */
.L_x_35000:
        /* <DEDUP_REMOVED lines=10> */
.L_x_35014:
[----:B------:R-:W0:Y:S01]  /*7a30*/  I2F.F64.U32 R4, R2 ;  /* 0x0000000200047312 */ /* 0x000e220000201800 */
[----:B------:R-:W-:-:S05]  /*7a40*/  CS2R R6, SRZ ;  /* 0x0000000000067805 */ /* 0x000fca000001ff00 */
[----:B0-----:R0:W-:Y:S01]  /*7a50*/  STG.E.128 [R16.64], R4 ;  /* 0x0000000410007986 */ /* 0x0011e2000c101d24 */
[----:B------:R-:W-:Y:S05]  /*7a60*/  BRA `(.L_x_35005) ;  /* 0x000009b000007947 */ /* 0x000fea0003800000 */
.L_x_35013:
        /* <DEDUP_REMOVED lines=21> */
.L_x_35018:
[----:B------:R-:W-:Y:S05]  /*7bc0*/  BSYNC B0 ;  /* 0x0000000000007941 */ /* 0x000fea0003800000 */
.L_x_35017:
[----:B------:R-:W-:-:S05]  /*7bd0*/  LOP3.LUT R3, R0, R3, RZ, 0xfc, !PT ;  /* 0x0000000300037212 */ /* 0x000fca00078efcff */
[----:B------:R0:W-:Y:S01]  /*7be0*/  STG.E.U8 [R16.64], R3 ;  /* 0x0000000310007986 */ /* 0x0001e2000c101124 */
[----:B------:R-:W-:Y:S05]  /*7bf0*/  BRA `(.L_x_35005) ;  /* 0x0000082000007947 */ /* 0x000fea0003800000 */
.L_x_35016:
        /* <DEDUP_REMOVED lines=13> */
.L_x_35020:
[----:B------:R-:W-:Y:S01]  /*7cd0*/  IMAD.MOV.U32 R0, RZ, RZ, 0x7f ;  /* 0x0000007fff007424 */ /* 0x000fe200078e00ff */
[----:B------:R-:W-:-:S04]  /*7ce0*/  ISETP.GT.U32.AND P0, PT, R3, 0x7f800000, PT ;  /* 0x7f8000000300780c */ /* 0x000fc80003f04070 */
[----:B------:R-:W-:-:S04]  /*7cf0*/  SEL R0, R0, 0x7c, P0 ;  /* 0x0000007c00007807 */ /* 0x000fc80000000000 */
.L_x_35021:
[----:B------:R-:W-:Y:S05]  /*7d00*/  BSYNC B0 ;  /* 0x0000000000007941 */ /* 0x000fea0003800000 */
.L_x_35019:
[----:B------:R-:W-:-:S04]  /*7d10*/  LOP3.LUT R2, R5, 0x80000000, RZ, 0xc0, !PT ;  /* 0x8000000005027812 */ /* 0x000fc800078ec0ff */
[----:B------:R-:W-:-:S04]  /*7d20*/  SHF.R.U32.HI R3, RZ, 0x18, R2 ;  /* 0x00000018ff037819 */ /* 0x000fc80000011602 */
[----:B------:R-:W-:-:S05]  /*7d30*/  LOP3.LUT R3, R0, R3, RZ, 0xfc, !PT ;  /* 0x0000000300037212 */ /* 0x000fca00078efcff */
[----:B------:R0:W-:Y:S01]  /*7d40*/  STG.E.U8 [R16.64], R3 ;  /* 0x0000000310007986 */ /* 0x0001e2000c101124 */
[----:B------:R-:W-:Y:S05]  /*7d50*/  BRA `(.L_x_35005) ;  /* 0x000006c000007947 */ /* 0x000fea0003800000 */
.L_x_35015:
[----:B------:R-:W0:Y:S02]  /*7d60*/  I2F.U32 R0, R2 ;  /* 0x0000000200007306 */ /* 0x000e240000201000 */
[----:B0-----:R-:W-:-:S05]  /*7d70*/  F2FP.BF16.PACK_AB R0, RZ, R0 ;  /* 0x00000000ff00723e */ /* 0x001fca00000010ff */
[----:B------:R0:W-:Y:S01]  /*7d80*/  STG.E.U16 [R16.64], R0 ;  /* 0x0000000010007986 */ /* 0x0001e2000c101524 */
[----:B------:R-:W-:Y:S05]  /*7d90*/  BRA `(.L_x_35005) ;  /* 0x0000068000007947 */ /* 0x000fea0003800000 */
.L_x_35012:
        /* <DEDUP_REMOVED lines=10> */
.L_x_35024:
        /* <DEDUP_REMOVED lines=17> */
.L_x_35027:
[----:B------:R-:W-:-:S04]  /*7f50*/  LOP3.LUT R2, R5, 0x80000000, RZ, 0xc0, !PT ;  /* 0x8000000005027812 */ /* 0x000fc800078ec0ff */
[----:B------:R-:W-:-:S04]  /*7f60*/  SHF.R.U32.HI R3, RZ, 0x18, R2 ;  /* 0x00000018ff037819 */ /* 0x000fc80000011602 */
[----:B------:R-:W-:-:S04]  /*7f70*/  LOP3.LUT R0, R0, R3, RZ, 0xfc, !PT ;  /* 0x0000000300007212 */ /* 0x000fc800078efcff */
[----:B------:R-:W-:Y:S02]  /*7f80*/  PRMT R8, R0, 0x7610, R8 ;  /* 0x0000761000087816 */ /* 0x000fe40000000008 */
.L_x_35026:
[----:B------:R-:W-:Y:S05]  /*7f90*/  BSYNC B0 ;  /* 0x0000000000007941 */ /* 0x000fea0003800000 */
.L_x_35025:
[----:B------:R0:W-:Y:S01]  /*7fa0*/  STG.E.U8 [R16.64], R8 ;  /* 0x0000000810007986 */ /* 0x0001e2000c101124 */
[----:B------:R-:W-:Y:S05]  /*7fb0*/  BRA `(.L_x_35005) ;  /* 0x0000046000007947 */ /* 0x000fea0003800000 */
.L_x_35023:
        /* <DEDUP_REMOVED lines=17> */
.L_x_35030:
[----:B------:R-:W-:-:S04]  /*80d0*/  LOP3.LUT R2, R5, 0x80000000, RZ, 0xc0, !PT ;  /* 0x8000000005027812 */ /* 0x000fc800078ec0ff */
[----:B------:R-:W-:-:S04]  /*80e0*/  SHF.R.U32.HI R3, RZ, 0x18, R2 ;  /* 0x00000018ff037819 */ /* 0x000fc80000011602 */
[----:B------:R-:W-:-:S04]  /*80f0*/  LOP3.LUT R0, R0, R3, RZ, 0xfc, !PT ;  /* 0x0000000300007212 */ /* 0x000fc800078efcff */
[----:B------:R-:W-:Y:S02]  /*8100*/  PRMT R8, R0, 0x7610, R8 ;  /* 0x0000761000087816 */ /* 0x000fe40000000008 */
.L_x_35029:
[----:B------:R-:W-:Y:S05]  /*8110*/  BSYNC B0 ;  /* 0x0000000000007941 */ /* 0x000fea0003800000 */
.L_x_35028:
[----:B------:R0:W-:Y:S01]  /*8120*/  STG.E.U8 [R16.64], R8 ;  /* 0x0000000810007986 */ /* 0x0001e2000c101124 */
[----:B------:R-:W-:Y:S05]  /*8130*/  BRA `(.L_x_35005) ;  /* 0x000002e000007947 */ /* 0x000fea0003800000 */
.L_x_35022:
        /* <DEDUP_REMOVED lines=22> */
.L_x_35004:
        /* <DEDUP_REMOVED lines=20> */
.L_x_35032:
[----:B------:R-:W-:-:S05]  /*83e0*/  IMAD.MOV.U32 R3, RZ, RZ, RZ ;  /* 0x000000ffff037224 */ /* 0x000fca00078e00ff */
[----:B------:R0:W-:Y:S01]  /*83f0*/  STG.E.64 [R16.64], R2 ;  /* 0x0000000210007986 */ /* 0x0001e2000c101b24 */
[----:B------:R-:W-:Y:S05]  /*8400*/  BRA `(.L_x_35005) ;  /* 0x0000001000007947 */ /* 0x000fea0003800000 */
.L_x_35031:
[----:B------:R0:W-:Y:S02]  /*8410*/  STG.E [R16.64], R2 ;  /* 0x0000000210007986 */ /* 0x0001e4000c101924 */
.L_x_35005:
[----:B------:R-:W-:Y:S02]  /*8420*/  IADD3 R19, R19, 0x80, RZ ;  /* 0x0000008013137810 */ /* 0x000fe40007ffe0ff */
.L_x_34900:
[----:B------:R-:W-:Y:S05]  /*8430*/  BSYNC B6 ;  /* 0x0000000000067941 */ /* 0x000fea0003800000 */
.L_x_34899:
        /* <DEDUP_REMOVED lines=230> */
.L_x_35033:
        /* <DEDUP_REMOVED lines=18> */
.L_x_35037:
[----:B------:R0:W5:Y:S01]  /*93c0*/  LDG.E.U8 R0, [R2.64] ;  /* 0x0000002402007981 */ /* 0x000162000c1e1100 */
[----:B------:R-:W-:Y:S05]  /*93d0*/  BRA `(.L_x_35039) ;  /* 0x00000d7000007947 */ /* 0x000fea0003800000 */
.L_x_35036:
        /* <DEDUP_REMOVED lines=8> */
.L_x_35041:
[----:B------:R0:W5:Y:S01]  /*9460*/  LDG.E.U16 R0, [R2.64] ;  /* 0x0000002402007981 */ /* 0x000162000c1e1500 */
[----:B------:R-:W-:Y:S05]  /*9470*/  BRA `(.L_x_35039) ;  /* 0x00000cd000007947 */ /* 0x000fea0003800000 */
.L_x_35040:
[----:B------:R0:W5:Y:S01]  /*9480*/  LDG.E.U16 R0, [R2.64] ;  /* 0x0000002402007981 */ /* 0x000162000c1e1500 */
[----:B------:R-:W-:Y:S05]  /*9490*/  BRA `(.L_x_35039) ;  /* 0x00000cb000007947 */ /* 0x000fea0003800000 */
.L_x_35035:
        /* <DEDUP_REMOVED lines=9> */
.L_x_35043:
[----:B------:R-:W2:Y:S02]  /*9530*/  LDG.E.U16 R4, [R2.64] ;  /* 0x0000002402047981 */ /* 0x000ea4000c1e1500 */
[----:B--2---:R-:W-:-:S06]  /*9540*/  HADD2.F32 R4, -RZ, R4.H0_H0 ;  /* 0x20000004ff047230 */ /* 0x004fcc0000004100 */
[----:B------:R-:W0:Y:S02]  /*9550*/  F2I.FTZ.TRUNC.NTZ R4, R4 ;  /* 0x0000000400047305 */ /* 0x000e24000021f100 */
[----:B0-----:R-:W-:Y:S01]  /*9560*/  PRMT R0, R4, 0x7610, R0 ;  /* 0x0000761004007816 */ /* 0x001fe20000000000 */
[----:B------:R-:W-:Y:S05]  /*9570*/  BRA `(.L_x_35039) ;  /* 0x00000bd000007947 */ /* 0x000fea0003800000 */
.L_x_35042:
        /* <DEDUP_REMOVED lines=9> */
.L_x_35045:
[----:B------:R-:W2:Y:S02]  /*9610*/  LDG.E.U16 R2, [R2.64] ;  /* 0x0000002402027981 */ /* 0x000ea4000c1e1500 */
[----:B--2---:R-:W-:-:S06]  /*9620*/  HADD2.F32 R4, -RZ, R2.H0_H0 ;  /* 0x20000002ff047230 */ /* 0x004fcc0000004100 */
[----:B------:R-:W0:Y:S02]  /*9630*/  F2I.FTZ.TRUNC.NTZ R4, R4 ;  /* 0x0000000400047305 */ /* 0x000e24000021f100 */
[----:B0-----:R-:W-:Y:S01]  /*9640*/  PRMT R0, R4, 0x7610, R0 ;  /* 0x0000761004007816 */ /* 0x001fe20000000000 */
[----:B------:R-:W-:Y:S05]  /*9650*/  BRA `(.L_x_35039) ;  /* 0x00000af000007947 */ /* 0x000fea0003800000 */
.L_x_35044:
[----:B------:R-:W2:Y:S02]  /*9660*/  LDG.E.64 R2, [R2.64] ;  /* 0x0000002402027981 */ /* 0x000ea4000c1e1b00 */
[----:B--2---:R0:W1:Y:S01]  /*9670*/  F2I.F64.TRUNC R0, R2 ;  /* 0x0000000200007311 */ /* 0x004062000030d100 */
[----:B------:R-:W-:Y:S05]  /*9680*/  BRA `(.L_x_35039) ;  /* 0x00000ac000007947 */ /* 0x000fea0003800000 */
.L_x_35034:
        /* <DEDUP_REMOVED lines=12> */
.L_x_35048:
[----:B------:R-:W2:Y:S02]  /*9750*/  LDG.E.64 R2, [R2.64] ;  /* 0x0000002402027981 */ /* 0x000ea4000c1e1b00 */
[----:B--2---:R0:W1:Y:S01]  /*9760*/  F2I.F64.TRUNC R0, R2 ;  /* 0x0000000200007311 */ /* 0x004062000030d100 */
[----:B------:R-:W-:Y:S05]  /*9770*/  BRA `(.L_x_35039) ;  /* 0x000009d000007947 */ /* 0x000fea0003800000 */
.L_x_35047:
        /* <DEDUP_REMOVED lines=28> */
.L_x_35050:
        /* <DEDUP_REMOVED lines=15> */
.L_x_35049:
[----:B------:R-:W2:Y:S02]  /*9a30*/  LDG.E.U16 R2, [R2.64] ;  /* 0x0000002402027981 */ /* 0x000ea4000c1e1500 */
[----:B--2---:R-:W-:-:S04]  /*9a40*/  PRMT R2, RZ, 0x5410, R2 ;  /* 0x00005410ff027816 */ /* 0x004fc80000000002 */
[----:B------:R0:W1:Y:S01]  /*9a50*/  F2I.FTZ.TRUNC.NTZ R0, R2 ;  /* 0x0000000200007305 */ /* 0x000062000021f100 */
[----:B------:R-:W-:Y:S05]  /*9a60*/  BRA `(.L_x_35039) ;  /* 0x000006e000007947 */ /* 0x000fea0003800000 */
.L_x_35046:
        /* <DEDUP_REMOVED lines=10> */
.L_x_35053:
        /* <DEDUP_REMOVED lines=21> */
.L_x_35057:
[----:B------:R-:W-:Y:S05]  /*9c60*/  BSYNC B1 ;  /* 0x0000000000017941 */ /* 0x000fea0003800000 */
.L_x_35056:
[----:B------:R-:W-:Y:S01]  /*9c70*/  IMAD.SHL.U32 R2, R2, 0x100000, RZ ;  /* 0x0010000002027824 */ /* 0x000fe200078e00ff */
[----:B------:R-:W-:-:S04]  /*9c80*/  LEA R3, R0, 0x3b800000, 0x17 ;  /* 0x3b80000000037811 */ /* 0x000fc800078eb8ff */
[----:B------:R-:W-:Y:S02]  /*9c90*/  LOP3.LUT R4, R3, R2, R4, 0xfe, !PT ;  /* 0x0000000203047212 */ /* 0x000fe400078efe04 */
.L_x_35055:
[----:B------:R-:W-:Y:S05]  /*9ca0*/  BSYNC B0 ;  /* 0x0000000000007941 */ /* 0x000fea0003800000 */
.L_x_35054:
[----:B------:R-:W0:Y:S02]  /*9cb0*/  F2I.FTZ.TRUNC.NTZ R4, R4 ;  /* 0x0000000400047305 */ /* 0x000e24000021f100 */
[----:B0-----:R-:W-:Y:S01]  /*9cc0*/  PRMT R0, R4, 0x7610, R0 ;  /* 0x0000761004007816 */ /* 0x001fe20000000000 */
[----:B------:R-:W-:Y:S05]  /*9cd0*/  BRA `(.L_x_35039) ;  /* 0x0000047000007947 */ /* 0x000fea0003800000 */
.L_x_35052:
        /* <DEDUP_REMOVED lines=21> */
.L_x_35061:
[----:B------:R-:W-:Y:S05]  /*9e30*/  BSYNC B1 ;  /* 0x0000000000017941 */ /* 0x000fea0003800000 */
.L_x_35060:
[----:B------:R-:W-:Y:S01]  /*9e40*/  IMAD.SHL.U32 R2, R2, 0x200000, RZ ;  /* 0x0020000002027824 */ /* 0x000fe200078e00ff */
[----:B------:R-:W-:-:S04]  /*9e50*/  LEA R3, R0, 0x37800000, 0x17 ;  /* 0x3780000000037811 */ /* 0x000fc800078eb8ff */
[----:B------:R-:W-:Y:S02]  /*9e60*/  LOP3.LUT R4, R3, R2, R4, 0xfe, !PT ;  /* 0x0000000203047212 */ /* 0x000fe400078efe04 */
.L_x_35059:
[----:B------:R-:W-:Y:S05]  /*9e70*/  BSYNC B0 ;  /* 0x0000000000007941 */ /* 0x000fea0003800000 */
.L_x_35058:
[----:B------:R-:W0:Y:S02]  /*9e80*/  F2I.FTZ.TRUNC.NTZ R4, R4 ;  /* 0x0000000400047305 */ /* 0x000e24000021f100 */
[----:B0-----:R-:W-:Y:S01]  /*9e90*/  PRMT R0, R4, 0x7610, R0 ;  /* 0x0000761004007816 */ /* 0x001fe20000000000 */
[----:B------:R-:W-:Y:S05]  /*9ea0*/  BRA `(.L_x_35039) ;  /* 0x000002a000007947 */ /* 0x000fea0003800000 */
.L_x_35051:
        /* <DEDUP_REMOVED lines=14> */
.L_x_35065:
[----:B------:R-:W-:Y:S05]  /*9f90*/  BSYNC B0 ;  /* 0x0000000000007941 */ /* 0x000fea0003800000 */
.L_x_35064:
[----:B------:R-:W0:Y:S02]  /*9fa0*/  F2I.FTZ.TRUNC.NTZ R4, R4 ;  /* 0x0000000400047305 */ /* 0x000e24000021f100 */
[----:B0-----:R-:W-:Y:S01]  /*9fb0*/  PRMT R0, R4, 0x7610, R0 ;  /* 0x0000761004007816 */ /* 0x001fe20000000000 */
[----:B------:R-:W-:Y:S05]  /*9fc0*/  BRA `(.L_x_35039) ;  /* 0x0000018000007947 */ /* 0x000fea0003800000 */
.L_x_35038:
        /* <DEDUP_REMOVED lines=21> */
.L_x_35063:
[----:B------:R0:W5:Y:S01]  /*a120*/  LDG.E.U16 R0, [R2.64] ;  /* 0x0000002402007981 */ /* 0x000162000c1e1500 */
[----:B------:R-:W-:Y:S05]  /*a130*/  BRA `(.L_x_35039) ;  /* 0x0000001000007947 */ /* 0x000fea0003800000 */
.L_x_35062:
[----:B------:R0:W5:Y:S02]  /*a140*/  LDG.E.U16 R0, [R2.64] ;  /* 0x0000002402007981 */ /* 0x000164000c1e1500 */
.L_x_35039:
        /* <DEDUP_REMOVED lines=20> */
.L_x_35069:
[----:B------:R-:W-:Y:S01]  /*a290*/  STG.E.U8 [R16.64], R2 ;  /* 0x0000000210007986 */ /* 0x000fe2000c101124 */
[----:B------:R-:W-:Y:S05]  /*a2a0*/  EXIT ;  /* 0x000000000000794d */ /* 0x000fea0003800000 */
.L_x_35068:
        /* <DEDUP_REMOVED lines=9> */
.L_x_35072:
[----:B------:R-:W-:Y:S01]  /*a340*/  STG.E [R16.64], R2 ;  /* 0x0000000210007986 */ /* 0x000fe2000c101924 */
[----:B------:R-:W-:Y:S05]  /*a350*/  EXIT ;  /* 0x000000000000794d */ /* 0x000fea0003800000 */
.L_x_35071:
[----:B------:R-:W-:Y:S01]  /*a360*/  STG.E.U16 [R16.64], R2 ;  /* 0x0000000210007986 */ /* 0x000fe2000c101524 */
[----:B------:R-:W-:Y:S05]  /*a370*/  EXIT ;  /* 0x000000000000794d */ /* 0x000fea0003800000 */
.L_x_35067:
        /* <DEDUP_REMOVED lines=9> */
.L_x_35074:
[----:B------:R-:W0:Y:S02]  /*a410*/  I2F.U32 R0, R2 ;  /* 0x0000000200007306 */ /* 0x000e240000201000 */
[----:B0-----:R-:W-:-:S05]  /*a420*/  F2FP.PACK_AB R0, RZ, R0 ;  /* 0x00000000ff00723e */ /* 0x001fca00000000ff */
[----:B------:R-:W-:Y:S01]  /*a430*/  STG.E.U16 [R16.64], R0 ;  /* 0x0000000010007986 */ /* 0x000fe2000c101524 */
[----:B------:R-:W-:Y:S05]  /*a440*/  EXIT ;  /* 0x000000000000794d */ /* 0x000fea0003800000 */
.L_x_35073:
        /* <DEDUP_REMOVED lines=10> */
.L_x_35076:
[----:B------:R-:W0:Y:S02]  /*a4f0*/  I2F.U32 R2, R2 ;  /* 0x0000000200027306 */ /* 0x000e240000201000 */
[----:B0-----:R-:W-:-:S04]  /*a500*/  F2FP.PACK_AB R3, RZ, R2 ;  /* 0x00000002ff03723e */ /* 0x001fc800000000ff */
[----:B------:R-:W-:-:S05]  /*a510*/  PRMT R3, R3, 0x5410, RZ ;  /* 0x0000541003037816 */ /* 0x000fca00000000ff */
[----:B------:R-:W-:Y:S01]  /*a520*/  STG.E [R16.64], R3 ;  /* 0x0000000310007986 */ /* 0x000fe2000c101924 */
[----:B------:R-:W-:Y:S05]  /*a530*/  EXIT ;  /* 0x000000000000794d */ /* 0x000fea0003800000 */
.L_x_35075:
[----:B------:R-:W0:Y:S02]  /*a540*/  I2F.F64.U32 R2, R2 ;  /* 0x0000000200027312 */ /* 0x000e240000201800 */
[----:B0-----:R-:W-:Y:S01]  /*a550*/  STG.E.64 [R16.64], R2 ;  /* 0x0000000210007986 */ /* 0x001fe2000c101b24 */
[----:B------:R-:W-:Y:S05]  /*a560*/  EXIT ;  /* 0x000000000000794d */ /* 0x000fea0003800000 */
.L_x_35066:
        /* <DEDUP_REMOVED lines=10> */
.L_x_35079:
[----:B------:R-:W0:Y:S01]  /*a610*/  I2F.F64.U32 R4, R2 ;  /* 0x0000000200047312 */ /* 0x000e220000201800 */
[----:B------:R-:W-:-:S05]  /*a620*/  CS2R R6, SRZ ;  /* 0x0000000000067805 */ /* 0x000fca000001ff00 */
[----:B0-----:R-:W-:Y:S01]  /*a630*/  STG.E.128 [R16.64], R4 ;  /* 0x0000000410007986 */ /* 0x001fe2000c101d24 */
[----:B------:R-:W-:Y:S05]  /*a640*/  EXIT ;  /* 0x000000000000794d */ /* 0x000fea0003800000 */
.L_x_35078:
        /* <DEDUP_REMOVED lines=21> */
.L_x_35083:
[----:B------:R-:W-:Y:S05]  /*a7a0*/  BSYNC B0 ;  /* 0x0000000000007941 */ /* 0x000fea0003800000 */
.L_x_35082:
[----:B------:R-:W-:-:S05]  /*a7b0*/  LOP3.LUT R3, R0, R3, RZ, 0xfc, !PT ;  /* 0x0000000300037212 */ /* 0x000fca00078efcff */
[----:B------:R-:W-:Y:S01]  /*a7c0*/  STG.E.U8 [R16.64], R3 ;  /* 0x0000000310007986 */ /* 0x000fe2000c101124 */
[----:B------:R-:W-:Y:S05]  /*a7d0*/  EXIT ;  /* 0x000000000000794d */ /* 0x000fea0003800000 */
.L_x_35081:
        /* <DEDUP_REMOVED lines=13> */
.L_x_35085:
[----:B------:R-:W-:Y:S01]  /*a8b0*/  IMAD.MOV.U32 R0, RZ, RZ, 0x7f ;  /* 0x0000007fff007424 */ /* 0x000fe200078e00ff */
[----:B------:R-:W-:-:S04]  /*a8c0*/  ISETP.GT.U32.AND P0, PT, R3, 0x7f800000, PT ;  /* 0x7f8000000300780c */ /* 0x000fc80003f04070 */
[----:B------:R-:W-:-:S04]  /*a8d0*/  SEL R0, R0, 0x7c, P0 ;  /* 0x0000007c00007807 */ /* 0x000fc80000000000 */
.L_x_35086:
[----:B------:R-:W-:Y:S05]  /*a8e0*/  BSYNC B0 ;  /* 0x0000000000007941 */ /* 0x000fea0003800000 */
.L_x_35084:
[----:B------:R-:W-:-:S04]  /*a8f0*/  LOP3.LUT R2, R5, 0x80000000, RZ, 0xc0, !PT ;  /* 0x8000000005027812 */ /* 0x000fc800078ec0ff */
[----:B------:R-:W-:-:S04]  /*a900*/  SHF.R.U32.HI R3, RZ, 0x18, R2 ;  /* 0x00000018ff037819 */ /* 0x000fc80000011602 */
[----:B------:R-:W-:-:S05]  /*a910*/  LOP3.LUT R3, R0, R3, RZ, 0xfc, !PT ;  /* 0x0000000300037212 */ /* 0x000fca00078efcff */
[----:B------:R-:W-:Y:S01]  /*a920*/  STG.E.U8 [R16.64], R3 ;  /* 0x0000000310007986 */ /* 0x000fe2000c101124 */
[----:B------:R-:W-:Y:S05]  /*a930*/  EXIT ;  /* 0x000000000000794d */ /* 0x000fea0003800000 */
.L_x_35080:
[----:B------:R-:W0:Y:S02]  /*a940*/  I2F.U32 R0, R2 ;  /* 0x0000000200007306 */ /* 0x000e240000201000 */
[----:B0-----:R-:W-:-:S05]  /*a950*/  F2FP.BF16.PACK_AB R0, RZ, R0 ;  /* 0x00000000ff00723e */ /* 0x001fca00000010ff */
[----:B------:R-:W-:Y:S01]  /*a960*/  STG.E.U16 [R16.64], R0 ;  /* 0x0000000010007986 */ /* 0x000fe2000c101524 */
[----:B------:R-:W-:Y:S05]  /*a970*/  EXIT ;  /* 0x000000000000794d */ /* 0x000fea0003800000 */
.L_x_35077:
        /* <DEDUP_REMOVED lines=10> */
.L_x_35089:
        /* <DEDUP_REMOVED lines=17> */
.L_x_35092:
[----:B------:R-:W-:-:S04]  /*ab30*/  LOP3.LUT R2, R5, 0x80000000, RZ, 0xc0, !PT ;  /* 0x8000000005027812 */ /* 0x000fc800078ec0ff */
[----:B------:R-:W-:-:S04]  /*ab40*/  SHF.R.U32.HI R3, RZ, 0x18, R2 ;  /* 0x00000018ff037819 */ /* 0x000fc80000011602 */
[----:B------:R-:W-:-:S04]  /*ab50*/  LOP3.LUT R0, R0, R3, RZ, 0xfc, !PT ;  /* 0x0000000300007212 */ /* 0x000fc800078efcff */
[----:B------:R-:W-:Y:S02]  /*ab60*/  PRMT R8, R0, 0x7610, R8 ;  /* 0x0000761000087816 */ /* 0x000fe40000000008 */
.L_x_35091:
[----:B------:R-:W-:Y:S05]  /*ab70*/  BSYNC B0 ;  /* 0x0000000000007941 */ /* 0x000fea0003800000 */
.L_x_35090:
[----:B------:R-:W-:Y:S01]  /*ab80*/  STG.E.U8 [R16.64], R8 ;  /* 0x0000000810007986 */ /* 0x000fe2000c101124 */
[----:B------:R-:W-:Y:S05]  /*ab90*/  EXIT ;  /* 0x000000000000794d */ /* 0x000fea0003800000 */
.L_x_35088:
        /* <DEDUP_REMOVED lines=17> */
.L_x_35095:
[----:B------:R-:W-:-:S04]  /*acb0*/  LOP3.LUT R2, R5, 0x80000000, RZ, 0xc0, !PT ;  /* 0x8000000005027812 */ /* 0x000fc800078ec0ff */
[----:B------:R-:W-:-:S04]  /*acc0*/  SHF.R.U32.HI R3, RZ, 0x18, R2 ;  /* 0x00000018ff037819 */ /* 0x000fc80000011602 */
[----:B------:R-:W-:-:S04]  /*acd0*/  LOP3.LUT R0, R0, R3, RZ, 0xfc, !PT ;  /* 0x0000000300007212 */ /* 0x000fc800078efcff */
[----:B------:R-:W-:Y:S02]  /*ace0*/  PRMT R8, R0, 0x7610, R8 ;  /* 0x0000761000087816 */ /* 0x000fe40000000008 */
.L_x_35094:
[----:B------:R-:W-:Y:S05]  /*acf0*/  BSYNC B0 ;  /* 0x0000000000007941 */ /* 0x000fea0003800000 */
.L_x_35093:
[----:B------:R-:W-:Y:S01]  /*ad00*/  STG.E.U8 [R16.64], R8 ;  /* 0x0000000810007986 */ /* 0x000fe2000c101124 */
[----:B------:R-:W-:Y:S05]  /*ad10*/  EXIT ;  /* 0x000000000000794d */ /* 0x000fea0003800000 */
.L_x_35087:
        /* <DEDUP_REMOVED lines=22> */
.L_x_35070:
        /* <DEDUP_REMOVED lines=20> */
.L_x_35097:
[----:B------:R-:W-:-:S05]  /*afc0*/  IMAD.MOV.U32 R3, RZ, RZ, RZ ;  /* 0x000000ffff037224 */ /* 0x000fca00078e00ff */
[----:B------:R-:W-:Y:S01]  /*afd0*/  STG.E.64 [R16.64], R2 ;  /* 0x0000000210007986 */ /* 0x000fe2000c101b24 */
[----:B------:R-:W-:Y:S05]  /*afe0*/  EXIT ;  /* 0x000000000000794d */ /* 0x000fea0003800000 */
.L_x_35096:
[----:B------:R-:W-:Y:S01]  /*aff0*/  STG.E [R16.64], R2 ;  /* 0x0000000210007986 */ /* 0x000fe2000c101924 */
[----:B------:R-:W-:Y:S05]  /*b000*/  EXIT ;  /* 0x000000000000794d */ /* 0x000fea0003800000 */
.L_x_35098:
        /* <DEDUP_REMOVED lines=15> */
.L_x_42151:


//--------------------- .text._ZN2at6native27unrolled_elementwise_kernelINS0_13AUnaryFunctorIssbZZZNS0_23logical_and_kernel_cudaERNS_14TensorIteratorEENKUlvE0_clEvENKUlvE3_clEvEUlssE_EESt5arrayIPcLm2EELi4E23TrivialOffsetCalculatorILi1EjESD_NS0_6memory12LoadWithCastILi1EEENSE_13StoreWithCastILi1EEEEEviT_T0_T2_T3_T4_T5_ --------------------------
	.section	.text._ZN2at6native27unrolled_elementwise_kernelINS0_13AUnaryFunctorIssbZZZNS0_23logical_and_kernel_cudaERNS_14TensorIteratorEENKUlvE0_clEvENKUlvE3_clEvEUlssE_EESt5arrayIPcLm2EELi4E23TrivialOffsetCalculatorILi1EjESD_NS0_6memory12LoadWithCastILi1EEENSE_13StoreWithCastILi1EEEEEviT_T0_T2_T3_T4_T5_,"ax",@progbits
	.sectioninfo	@"SHI_REGISTERS=30"
	.align	128
        .global         _ZN2at6native27unrolled_elementwise_kernelINS0_13AUnaryFunctorIssbZZZNS0_23logical_and_kernel_cudaERNS_14TensorIteratorEENKUlvE0_clEvENKUlvE3_clEvEUlssE_EESt5arrayIPcLm2EELi4E23TrivialOffsetCalculatorILi1EjESD_NS0_6memory12LoadWithCastILi1EEENSE_13StoreWithCastILi1EEEEEviT_T0_T2_T3_T4_T5_
        .type           _ZN2at6native27unrolled_elementwise_kernelINS0_13AUnaryFunctorIssbZZZNS0_23logical_and_kernel_cudaERNS_14TensorIteratorEENKUlvE0_clEvENKUlvE3_clEvEUlssE_EESt5arrayIPcLm2EELi4E23TrivialOffsetCalculatorILi1EjESD_NS0_6memory12LoadWithCastILi1EEENSE_13StoreWithCastILi1EEEEEviT_T0_T2_T3_T4_T5_,@function
        .size           _ZN2at6native27unrolled_elementwise_kernelINS0_13AUnaryFunctorIssbZZZNS0_23logical_and_kernel_cudaERNS_14TensorIteratorEENKUlvE0_clEvENKUlvE3_clEvEUlssE_EESt5arrayIPcLm2EELi4E23TrivialOffsetCalculatorILi1EjESD_NS0_6memory12LoadWithCastILi1EEENSE_13StoreWithCastILi1EEEEEviT_T0_T2_T3_T4_T5_,(.L_x_42152 - _ZN2at6native27unrolled_elementwise_kernelINS0_13AUnaryFunctorIssbZZZNS0_23logical_and_kernel_cudaERNS_14TensorIteratorEENKUlvE0_clEvENKUlvE3_clEvEUlssE_EESt5arrayIPcLm2EELi4E23TrivialOffsetCalculatorILi1EjESD_NS0_6memory12LoadWithCastILi1EEENSE_13StoreWithCastILi1EEEEEviT_T0_T2_T3_T4_T5_)
        .other          _ZN2at6native27unrolled_elementwise_kernelINS0_13AUnaryFunctorIssbZZZNS0_23logical_and_kernel_cudaERNS_14TensorIteratorEENKUlvE0_clEvENKUlvE3_clEvEUlssE_EESt5arrayIPcLm2EELi4E23TrivialOffsetCalculatorILi1EjESD_NS0_6memory12LoadWithCastILi1EEENSE_13StoreWithCastILi1EEEEEviT_T0_T2_T3_T4_T5_,@"STO_CUDA_ENTRY STV_DEFAULT"
_ZN2at6native27unrolled_elementwise_kernelINS0_13AUnaryFunctorIssbZZZNS0_23logical_and_kernel_cudaERNS_14TensorIteratorEENKUlvE0_clEvENKUlvE3_clEvEUlssE_EESt5arrayIPcLm2EELi4E23TrivialOffsetCalculatorILi1EjESD_NS0_6memory12LoadWithCastILi1EEENSE_13StoreWithCastILi1EEEEEviT_T0_T2_T3_T4_T5_:
.text._ZN2at6native27unrolled_elementwise_kernelINS0_13AUnaryFunctorIssbZZZNS0_23logical_and_kernel_cudaERNS_14TensorIteratorEENKUlvE0_clEvENKUlvE3_clEvEUlssE_EESt5arrayIPcLm2EELi4E23TrivialOffsetCalculatorILi1EjESD_NS0_6memory12LoadWithCastILi1EEENSE_13StoreWithCastILi1EEEEEviT_T0_T2_T3_T4_T5_:
        /* <DEDUP_REMOVED lines=29> */
.L_x_35104:
[----:B------:R0:W5:Y:S01]  /*01d0*/  LDG.E.U8 R22, [R2.64] ;  /* 0x0000002402167981 */ /* 0x000162000c1e1100 */
[----:B------:R-:W-:Y:S05]  /*01e0*/  BRA `(.L_x_35106) ;  /* 0x00000d9000007947 */ /* 0x000fea0003800000 */
.L_x_35103:
        /* <DEDUP_REMOVED lines=8> */
.L_x_35108:
[----:B------:R0:W5:Y:S01]  /*0270*/  LDG.E.U16 R22, [R2.64] ;  /* 0x0000002402167981 */ /* 0x000162000c1e1500 */
[----:B------:R-:W-:Y:S05]  /*0280*/  BRA `(.L_x_35106) ;  /* 0x00000cf000007947 */ /* 0x000fea0003800000 */
.L_x_35107:
[----:B------:R0:W5:Y:S01]  /*0290*/  LDG.E.U16 R22, [R2.64] ;  /* 0x0000002402167981 */ /* 0x000162000c1e1500 */
[----:B------:R-:W-:Y:S05]  /*02a0*/  BRA `(.L_x_35106) ;  /* 0x00000cd000007947 */ /* 0x000fea0003800000 */
.L_x_35102:
        /* <DEDUP_REMOVED lines=9> */
.L_x_35110:
[----:B------:R-:W2:Y:S02]  /*0340*/  LDG.E.U16 R0, [R2.64] ;  /* 0x0000002402007981 */ /* 0x000ea4000c1e1500 */
[----:B--2---:R-:W-:-:S06]  /*0350*/  HADD2.F32 R0, -RZ, R0.H0_H0 ;  /* 0x20000000ff007230 */ /* 0x004fcc0000004100 */
[----:B------:R-:W0:Y:S02]  /*0360*/  F2I.FTZ.TRUNC.NTZ R0, R0 ;  /* 0x0000000000007305 */ /* 0x000e24000021f100 */
[----:B0-----:R-:W-:Y:S01]  /*0370*/  PRMT R22, R0, 0x7610, R22 ;  /* 0x0000761000167816 */ /* 0x001fe20000000016 */
[----:B------:R-:W-:Y:S05]  /*0380*/  BRA `(.L_x_35106) ;  /* 0x00000bf000007947 */ /* 0x000fea0003800000 */
.L_x_35109:
        /* <DEDUP_REMOVED lines=9> */
.L_x_35112:
[----:B------:R-:W2:Y:S02]  /*0420*/  LDG.E.U16 R2, [R2.64] ;  /* 0x0000002402027981 */ /* 0x000ea4000c1e1500 */
[----:B--2---:R-:W-:-:S06]  /*0430*/  HADD2.F32 R0, -RZ, R2.H0_H0 ;  /* 0x20000002ff007230 */ /* 0x004fcc0000004100 */
[----:B------:R-:W0:Y:S02]  /*0440*/  F2I.FTZ.TRUNC.NTZ R0, R0 ;  /* 0x0000000000007305 */ /* 0x000e24000021f100 */
[----:B0-----:R-:W-:Y:S01]  /*0450*/  PRMT R22, R0, 0x7610, R22 ;  /* 0x0000761000167816 */ /* 0x001fe20000000016 */
[----:B------:R-:W-:Y:S05]  /*0460*/  BRA `(.L_x_35106) ;  /* 0x00000b1000007947 */ /* 0x000fea0003800000 */
.L_x_35111:
[----:B------:R-:W2:Y:S02]  /*0470*/  LDG.E.64 R2, [R2.64] ;  /* 0x0000002402027981 */ /* 0x000ea4000c1e1b00 */
[----:B--2---:R0:W1:Y:S01]  /*0480*/  F2I.F64.TRUNC R22, R2 ;  /* 0x0000000200167311 */ /* 0x004062000030d100 */
[----:B------:R-:W-:Y:S05]  /*0490*/  BRA `(.L_x_35106) ;  /* 0x00000ae000007947 */ /* 0x000fea0003800000 */
.L_x_35101:
        /* <DEDUP_REMOVED lines=12> */
.L_x_35115:
[----:B------:R-:W2:Y:S02]  /*0560*/  LDG.E.64 R2, [R2.64] ;  /* 0x0000002402027981 */ /* 0x000ea4000c1e1b00 */
[----:B--2---:R0:W1:Y:S01]  /*0570*/  F2I.F64.TRUNC R22, R2 ;  /* 0x0000000200167311 */ /* 0x004062000030d100 */
[----:B------:R-:W-:Y:S05]  /*0580*/  BRA `(.L_x_35106) ;  /* 0x000009f000007947 */ /* 0x000fea0003800000 */
.L_x_35114:
        /* <DEDUP_REMOVED lines=28> */
.L_x_35117:
        /* <DEDUP_REMOVED lines=16> */
.L_x_35116:
[----:B------:R-:W2:Y:S02]  /*0850*/  LDG.E.U16 R0, [R2.64] ;  /* 0x0000002402007981 */ /* 0x000ea4000c1e1500 */
[----:B--2---:R-:W-:-:S06]  /*0860*/  PRMT R0, RZ, 0x5410, R0 ;  /* 0x00005410ff007816 */ /* 0x004fcc0000000000 */
[----:B------:R-:W0:Y:S02]  /*0870*/  F2I.FTZ.TRUNC.NTZ R0, R0 ;  /* 0x0000000000007305 */ /* 0x000e24000021f100 */
[----:B0-----:R-:W-:Y:S01]  /*0880*/  PRMT R22, R0, 0x7610, R22 ;  /* 0x0000761000167816 */ /* 0x001fe20000000016 */
[----:B------:R-:W-:Y:S05]  /*0890*/  BRA `(.L_x_35106) ;  /* 0x000006e000007947 */ /* 0x000fea0003800000 */
.L_x_35113:
        /* <DEDUP_REMOVED lines=10> */
.L_x_35120:
        /* <DEDUP_REMOVED lines=21> */
.L_x_35124:
[----:B------:R-:W-:Y:S05]  /*0a90*/  BSYNC B1 ;  /* 0x0000000000017941 */ /* 0x000fea0003800000 */
.L_x_35123:
[----:B------:R-:W-:Y:S01]  /*0aa0*/  LEA R3, R0, 0x3b800000, 0x17 ;  /* 0x3b80000000037811 */ /* 0x000fe200078eb8ff */
[----:B------:R-:W-:-:S05]  /*0ab0*/  IMAD.SHL.U32 R0, R2, 0x100000, RZ ;  /* 0x0010000002007824 */ /* 0x000fca00078e00ff */
[----:B------:R-:W-:Y:S02]  /*0ac0*/  LOP3.LUT R0, R3, R0, R4, 0xfe, !PT ;  /* 0x0000000003007212 */ /* 0x000fe400078efe04 */
.L_x_35122:
[----:B------:R-:W-:Y:S05]  /*0ad0*/  BSYNC B0 ;  /* 0x0000000000007941 */ /* 0x000fea0003800000 */
.L_x_35121:
[----:B------:R-:W0:Y:S02]  /*0ae0*/  F2I.FTZ.TRUNC.NTZ R0, R0 ;  /* 0x0000000000007305 */ /* 0x000e24000021f100 */
[----:B0-----:R-:W-:Y:S01]  /*0af0*/  PRMT R22, R0, 0x7610, R22 ;  /* 0x0000761000167816 */ /* 0x001fe20000000016 */
[----:B------:R-:W-:Y:S05]  /*0b00*/  BRA `(.L_x_35106) ;  /* 0x0000047000007947 */ /* 0x000fea0003800000 */
.L_x_35119:
        /* <DEDUP_REMOVED lines=21> */
.L_x_35128:
[----:B------:R-:W-:Y:S05]  /*0c60*/  BSYNC B1 ;  /* 0x0000000000017941 */ /* 0x000fea0003800000 */
.L_x_35127:
[----:B------:R-:W-:Y:S01]  /*0c70*/  LEA R3, R0, 0x37800000, 0x17 ;  /* 0x3780000000037811 */ /* 0x000fe200078eb8ff */
[----:B------:R-:W-:-:S05]  /*0c80*/  IMAD.SHL.U32 R0, R2, 0x200000, RZ ;  /* 0x0020000002007824 */ /* 0x000fca00078e00ff */
[----:B------:R-:W-:Y:S02]  /*0c90*/  LOP3.LUT R0, R3, R0, R4, 0xfe, !PT ;  /* 0x0000000003007212 */ /* 0x000fe400078efe04 */
.L_x_35126:
[----:B------:R-:W-:Y:S05]  /*0ca0*/  BSYNC B0 ;  /* 0x0000000000007941 */ /* 0x000fea0003800000 */
.L_x_35125:
[----:B------:R-:W0:Y:S02]  /*0cb0*/  F2I.FTZ.TRUNC.NTZ R0, R0 ;  /* 0x0000000000007305 */ /* 0x000e24000021f100 */
[----:B0-----:R-:W-:Y:S01]  /*0cc0*/  PRMT R22, R0, 0x7610, R22 ;  /* 0x0000761000167816 */ /* 0x001fe20000000016 */
[----:B------:R-:W-:Y:S05]  /*0cd0*/  BRA `(.L_x_35106) ;  /* 0x000002a000007947 */ /* 0x000fea0003800000 */
.L_x_35118:
        /* <DEDUP_REMOVED lines=14> */
.L_x_35132:
[----:B------:R-:W-:Y:S05]  /*0dc0*/  BSYNC B0 ;  /* 0x0000000000007941 */ /* 0x000fea0003800000 */
.L_x_35131:
[----:B------:R-:W0:Y:S02]  /*0dd0*/  F2I.FTZ.TRUNC.NTZ R0, R0 ;  /* 0x0000000000007305 */ /* 0x000e24000021f100 */
[----:B0-----:R-:W-:Y:S01]  /*0de0*/  PRMT R22, R0, 0x7610, R22 ;  /* 0x0000761000167816 */ /* 0x001fe20000000016 */
[----:B------:R-:W-:Y:S05]  /*0df0*/  BRA `(.L_x_35106) ;  /* 0x0000018000007947 */ /* 0x000fea0003800000 */
.L_x_35105:
        /* <DEDUP_REMOVED lines=21> */
.L_x_35130:
[----:B------:R0:W5:Y:S01]  /*0f50*/  LDG.E.U16 R22, [R2.64] ;  /* 0x0000002402167981 */ /* 0x000162000c1e1500 */
[----:B------:R-:W-:Y:S05]  /*0f60*/  BRA `(.L_x_35106) ;  /* 0x0000001000007947 */ /* 0x000fea0003800000 */
.L_x_35129:
[----:B------:R0:W5:Y:S02]  /*0f70*/  LDG.E.U16 R22, [R2.64] ;  /* 0x0000002402167981 */ /* 0x000164000c1e1500 */
.L_x_35106:
[----:B------:R-:W2:Y:S02]  /*0f80*/  S2R R24, SR_TID.X ;  /* 0x0000000000187919 */ /* 0x000ea40000002100 */
[----:B--2---:R-:W-:Y:S02]  /*0f90*/  IADD3 R24, R24, 0x80, RZ ;  /* 0x0000008018187810 */ /* 0x004fe40007ffe0ff */
.L_x_35100:
[----:B-1----:R-:W-:Y:S05]  /*0fa0*/  BSYNC B6 ;  /* 0x0000000000067941 */ /* 0x002fea0003800000 */
.L_x_35099:
        /* <DEDUP_REMOVED lines=21> */
.L_x_35138:
[----:B------:R0:W5:Y:S01]  /*1100*/  LDG.E.U8 R18, [R2.64] ;  /* 0x0000002402127981 */ /* 0x000162000c1e1100 */
[----:B------:R-:W-:Y:S05]  /*1110*/  BRA `(.L_x_35140) ;  /* 0x00000d8000007947 */ /* 0x000fea0003800000 */
.L_x_35137:
        /* <DEDUP_REMOVED lines=8> */
.L_x_35142:
[----:B------:R0:W5:Y:S01]  /*11a0*/  LDG.E.U16 R18, [R2.64] ;  /* 0x0000002402127981 */ /* 0x000162000c1e1500 */
[----:B------:R-:W-:Y:S05]  /*11b0*/  BRA `(.L_x_35140) ;  /* 0x00000ce000007947 */ /* 0x000fea0003800000 */
.L_x_35141:
[----:B------:R0:W5:Y:S01]  /*11c0*/  LDG.E.U16 R18, [R2.64] ;  /* 0x0000002402127981 */ /* 0x000162000c1e1500 */
[----:B------:R-:W-:Y:S05]  /*11d0*/  BRA `(.L_x_35140) ;  /* 0x00000cc000007947 */ /* 0x000fea0003800000 */
.L_x_35136:
        /* <DEDUP_REMOVED lines=9> */
.L_x_35144:
[----:B------:R-:W2:Y:S02]  /*1270*/  LDG.E.U16 R0, [R2.64] ;  /* 0x0000002402007981 */ /* 0x000ea4000c1e1500 */
[----:B--2---:R-:W-:-:S06]  /*1280*/  HADD2.F32 R0, -RZ, R0.H0_H0 ;  /* 0x20000000ff007230 */ /* 0x004fcc0000004100 */
[----:B------:R-:W0:Y:S02]  /*1290*/  F2I.FTZ.TRUNC.NTZ R0, R0 ;  /* 0x0000000000007305 */ /* 0x000e24000021f100 */
[----:B0-----:R-:W-:Y:S01]  /*12a0*/  PRMT R18, R0, 0x7610, R18 ;  /* 0x0000761000127816 */ /* 0x001fe20000000012 */
[----:B------:R-:W-:Y:S05]  /*12b0*/  BRA `(.L_x_35140) ;  /* 0x00000be000007947 */ /* 0x000fea0003800000 */
.L_x_35143:
        /* <DEDUP_REMOVED lines=9> */
.L_x_35146:
[----:B------:R-:W2:Y:S02]  /*1350*/  LDG.E.U16 R2, [R2.64] ;  /* 0x0000002402027981 */ /* 0x000ea4000c1e1500 */
[----:B--2---:R-:W-:-:S06]  /*1360*/  HADD2.F32 R0, -RZ, R2.H0_H0 ;  /* 0x20000002ff007230 */ /* 0x004fcc0000004100 */
[----:B------:R-:W0:Y:S02]  /*1370*/  F2I.FTZ.TRUNC.NTZ R0, R0 ;  /* 0x0000000000007305 */ /* 0x000e24000021f100 */
[----:B0-----:R-:W-:Y:S01]  /*1380*/  PRMT R18, R0, 0x7610, R18 ;  /* 0x0000761000127816 */ /* 0x001fe20000000012 */
[----:B------:R-:W-:Y:S05]  /*1390*/  BRA `(.L_x_35140) ;  /* 0x00000b0000007947 */ /* 0x000fea0003800000 */
.L_x_35145:
[----:B------:R-:W2:Y:S02]  /*13a0*/  LDG.E.64 R2, [R2.64] ;  /* 0x0000002402027981 */ /* 0x000ea4000c1e1b00 */
[----:B--2---:R0:W1:Y:S01]  /*13b0*/  F2I.F64.TRUNC R18, R2 ;  /* 0x0000000200127311 */ /* 0x004062000030d100 */
[----:B------:R-:W-:Y:S05]  /*13c0*/  BRA `(.L_x_35140) ;  /* 0x00000ad000007947 */ /* 0x000fea0003800000 */
.L_x_35135:
        /* <DEDUP_REMOVED lines=12> */
.L_x_35149:
[----:B------:R-:W2:Y:S02]  /*1490*/  LDG.E.64 R2, [R2.64] ;  /* 0x0000002402027981 */ /* 0x000ea4000c1e1b00 */
[----:B--2---:R0:W1:Y:S01]  /*14a0*/  F2I.F64.TRUNC R18, R2 ;  /* 0x0000000200127311 */ /* 0x004062000030d100 */
[----:B------:R-:W-:Y:S05]  /*14b0*/  BRA `(.L_x_35140) ;  /* 0x000009e000007947 */ /* 0x000fea0003800000 */
.L_x_35148:
        /* <DEDUP_REMOVED lines=28> */
.L_x_35151:
        /* <DEDUP_REMOVED lines=15> */
.L_x_35150:
[----:B------:R-:W2:Y:S02]  /*1770*/  LDG.E.U16 R0, [R2.64] ;  /* 0x0000002402007981 */ /* 0x000ea4000c1e1500 */
[----:B--2---:R-:W-:-:S06]  /*1780*/  PRMT R0, RZ, 0x5410, R0 ;  /* 0x00005410ff007816 */ /* 0x004fcc0000000000 */
[----:B------:R-:W0:Y:S02]  /*1790*/  F2I.FTZ.TRUNC.NTZ R0, R0 ;  /* 0x0000000000007305 */ /* 0x000e24000021f100 */
[----:B0-----:R-:W-:Y:S01]  /*17a0*/  PRMT R18, R0, 0x7610, R18 ;  /* 0x0000761000127816 */ /* 0x001fe20000000012 */
[----:B------:R-:W-:Y:S05]  /*17b0*/  BRA `(.L_x_35140) ;  /* 0x000006e000007947 */ /* 0x000fea0003800000 */
.L_x_35147:
        /* <DEDUP_REMOVED lines=10> */
.L_x_35154:
        /* <DEDUP_REMOVED lines=21> */
.L_x_35158:
[----:B------:R-:W-:Y:S05]  /*19b0*/  BSYNC B1 ;  /* 0x0000000000017941 */ /* 0x000fea0003800000 */
.L_x_35157:
[----:B------:R-:W-:Y:S01]  /*19c0*/  LEA R3, R0, 0x3b800000, 0x17 ;  /* 0x3b80000000037811 */ /* 0x000fe200078eb8ff */
[----:B------:R-:W-:-:S05]  /*19d0*/  IMAD.SHL.U32 R0, R2, 0x100000, RZ ;  /* 0x0010000002007824 */ /* 0x000fca00078e00ff */
[----:B------:R-:W-:Y:S02]  /*19e0*/  LOP3.LUT R0, R3, R0, R4, 0xfe, !PT ;  /* 0x0000000003007212 */ /* 0x000fe400078efe04 */
.L_x_35156:
[----:B------:R-:W-:Y:S05]  /*19f0*/  BSYNC B0 ;  /* 0x0000000000007941 */ /* 0x000fea0003800000 */
.L_x_35155:
[----:B------:R-:W0:Y:S02]  /*1a00*/  F2I.FTZ.TRUNC.NTZ R0, R0 ;  /* 0x0000000000007305 */ /* 0x000e24000021f100 */
[----:B0-----:R-:W-:Y:S01]  /*1a10*/  PRMT R18, R0, 0x7610, R18 ;  /* 0x0000761000127816 */ /* 0x001fe20000000012 */
[----:B------:R-:W-:Y:S05]  /*1a20*/  BRA `(.L_x_35140) ;  /* 0x0000047000007947 */ /* 0x000fea0003800000 */
.L_x_35153:
        /* <DEDUP_REMOVED lines=21> */
.L_x_35162:
[----:B------:R-:W-:Y:S05]  /*1b80*/  BSYNC B1 ;  /* 0x0000000000017941 */ /* 0x000fea0003800000 */
.L_x_35161:
[----:B------:R-:W-:Y:S01]  /*1b90*/  LEA R3, R0, 0x37800000, 0x17 ;  /* 0x3780000000037811 */ /* 0x000fe200078eb8ff */
[----:B------:R-:W-:-:S05]  /*1ba0*/  IMAD.SHL.U32 R0, R2, 0x200000, RZ ;  /* 0x0020000002007824 */ /* 0x000fca00078e00ff */
[----:B------:R-:W-:Y:S02]  /*1bb0*/  LOP3.LUT R0, R3, R0, R4, 0xfe, !PT ;  /* 0x0000000003007212 */ /* 0x000fe400078efe04 */
.L_x_35160:
[----:B------:R-:W-:Y:S05]  /*1bc0*/  BSYNC B0 ;  /* 0x0000000000007941 */ /* 0x000fea0003800000 */
.L_x_35159:
[----:B------:R-:W0:Y:S02]  /*1bd0*/  F2I.FTZ.TRUNC.NTZ R0, R0 ;  /* 0x0000000000007305 */ /* 0x000e24000021f100 */
[----:B0-----:R-:W-:Y:S01]  /*1be0*/  PRMT R18, R0, 0x7610, R18 ;  /* 0x0000761000127816 */ /* 0x001fe20000000012 */
[----:B------:R-:W-:Y:S05]  /*1bf0*/  BRA `(.L_x_35140) ;  /* 0x000002a000007947 */ /* 0x000fea0003800000 */
.L_x_35152:
        /* <DEDUP_REMOVED lines=14> */
.L_x_35166:
[----:B------:R-:W-:Y:S05]  /*1ce0*/  BSYNC B0 ;  /* 0x0000000000007941 */ /* 0x000fea0003800000 */
.L_x_35165:
[----:B------:R-:W0:Y:S02]  /*1cf0*/  F2I.FTZ.TRUNC.NTZ R0, R0 ;  /* 0x0000000000007305 */ /* 0x000e24000021f100 */
[----:B0-----:R-:W-:Y:S01]  /*1d00*/  PRMT R18, R0, 0x7610, R18 ;  /* 0x0000761000127816 */ /* 0x001fe20000000012 */
[----:B------:R-:W-:Y:S05]  /*1d10*/  BRA `(.L_x_35140) ;  /* 0x0000018000007947 */ /* 0x000fea0003800000 */
.L_x_35139:
        /* <DEDUP_REMOVED lines=21> */
.L_x_35164:
[----:B------:R0:W5:Y:S01]  /*1e70*/  LDG.E.U16 R18, [R2.64] ;  /* 0x0000002402127981 */ /* 0x000162000c1e1500 */
[----:B------:R-:W-:Y:S05]  /*1e80*/  BRA `(.L_x_35140) ;  /* 0x0000001000007947 */ /* 0x000fea0003800000 */
.L_x_35163:
[----:B------:R0:W5:Y:S02]  /*1e90*/  LDG.E.U16 R18, [R2.64] ;  /* 0x0000002402127981 */ /* 0x000164000c1e1500 */
.L_x_35140:
[----:B------:R-:W-:-:S03]  /*1ea0*/  IADD3 R24, R24, 0x80, RZ ;  /* 0x0000008018187810 */ /* 0x000fc60007ffe0ff */
.L_x_35134:
[----:B------:R-:W-:Y:S05]  /*1eb0*/  BSYNC B6 ;  /* 0x0000000000067941 */ /* 0x000fea0003800000 */
.L_x_35133:
        /* <DEDUP_REMOVED lines=23> */
.L_x_35172:
[----:B------:R0:W5:Y:S01]  /*2030*/  LDG.E.U8 R25, [R2.64] ;  /* 0x0000002402197981 */ /* 0x000162000c1e1100 */
[----:B------:R-:W-:Y:S05]  /*2040*/  BRA `(.L_x_35174) ;  /* 0x00000d8000007947 */ /* 0x000fea0003800000 */
.L_x_35171:
        /* <DEDUP_REMOVED lines=8> */
.L_x_35176:
[----:B------:R0:W5:Y:S01]  /*20d0*/  LDG.E.U16 R25, [R2.64] ;  /* 0x0000002402197981 */ /* 0x000162000c1e1500 */
[----:B------:R-:W-:Y:S05]  /*20e0*/  BRA `(.L_x_35174) ;  /* 0x00000ce000007947 */ /* 0x000fea0003800000 */
.L_x_35175:
[----:B------:R0:W5:Y:S01]  /*20f0*/  LDG.E.U16 R25, [R2.64] ;  /* 0x0000002402197981 */ /* 0x000162000c1e1500 */
[----:B------:R-:W-:Y:S05]  /*2100*/  BRA `(.L_x_35174) ;  /* 0x00000cc000007947 */ /* 0x000fea0003800000 */
.L_x_35170:
        /* <DEDUP_REMOVED lines=9> */
.L_x_35178:
[----:B------:R-:W2:Y:S02]  /*21a0*/  LDG.E.U16 R0, [R2.64] ;  /* 0x0000002402007981 */ /* 0x000ea4000c1e1500 */
[----:B--2---:R-:W-:-:S06]  /*21b0*/  HADD2.F32 R0, -RZ, R0.H0_H0 ;  /* 0x20000000ff007230 */ /* 0x004fcc0000004100 */
[----:B------:R-:W0:Y:S02]  /*21c0*/  F2I.FTZ.TRUNC.NTZ R0, R0 ;  /* 0x0000000000007305 */ /* 0x000e24000021f100 */
[----:B0-----:R-:W-:Y:S01]  /*21d0*/  PRMT R25, R0, 0x7610, R25 ;  /* 0x0000761000197816 */ /* 0x001fe20000000019 */
[----:B------:R-:W-:Y:S05]  /*21e0*/  BRA `(.L_x_35174) ;  /* 0x00000be000007947 */ /* 0x000fea0003800000 */
.L_x_35177:
        /* <DEDUP_REMOVED lines=9> */
.L_x_35180:
[----:B------:R-:W2:Y:S02]  /*2280*/  LDG.E.U16 R2, [R2.64] ;  /* 0x0000002402027981 */ /* 0x000ea4000c1e1500 */
[----:B--2---:R-:W-:-:S06]  /*2290*/  HADD2.F32 R0, -RZ, R2.H0_H0 ;  /* 0x20000002ff007230 */ /* 0x004fcc0000004100 */
[----:B------:R-:W0:Y:S02]  /*22a0*/  F2I.FTZ.TRUNC.NTZ R0, R0 ;  /* 0x0000000000007305 */ /* 0x000e24000021f100 */
[----:B0-----:R-:W-:Y:S01]  /*22b0*/  PRMT R25, R0, 0x7610, R25 ;  /* 0x0000761000197816 */ /* 0x001fe20000000019 */
[----:B------:R-:W-:Y:S05]  /*22c0*/  BRA `(.L_x_35174) ;  /* 0x00000b0000007947 */ /* 0x000fea0003800000 */
.L_x_35179:
[----:B------:R-:W2:Y:S02]  /*22d0*/  LDG.E.64 R2, [R2.64] ;  /* 0x0000002402027981 */ /* 0x000ea4000c1e1b00 */
[----:B--2---:R0:W2:Y:S01]  /*22e0*/  F2I.F64.TRUNC R25, R2 ;  /* 0x0000000200197311 */ /* 0x0040a2000030d100 */
[----:B------:R-:W-:Y:S05]  /*22f0*/  BRA `(.L_x_35174) ;  /* 0x00000ad000007947 */ /* 0x000fea0003800000 */
.L_x_35169:
        /* <DEDUP_REMOVED lines=12> */
.L_x_35183:
[----:B------:R-:W2:Y:S02]  /*23c0*/  LDG.E.64 R2, [R2.64] ;  /* 0x0000002402027981 */ /* 0x000ea4000c1e1b00 */
[----:B--2---:R0:W2:Y:S01]  /*23d0*/  F2I.F64.TRUNC R25, R2 ;  /* 0x0000000200197311 */ /* 0x0040a2000030d100 */
[----:B------:R-:W-:Y:S05]  /*23e0*/  BRA `(.L_x_35174) ;  /* 0x000009e000007947 */ /* 0x000fea0003800000 */
.L_x_35182:
        /* <DEDUP_REMOVED lines=28> */
.L_x_35185:
        /* <DEDUP_REMOVED lines=15> */
.L_x_35184:
[----:B------:R-:W2:Y:S02]  /*26a0*/  LDG.E.U16 R0, [R2.64] ;  /* 0x0000002402007981 */ /* 0x000ea4000c1e1500 */
[----:B--2---:R-:W-:-:S06]  /*26b0*/  PRMT R0, RZ, 0x5410, R0 ;  /* 0x00005410ff007816 */ /* 0x004fcc0000000000 */
[----:B------:R-:W0:Y:S02]  /*26c0*/  F2I.FTZ.TRUNC.NTZ R0, R0 ;  /* 0x0000000000007305 */ /* 0x000e24000021f100 */
[----:B0-----:R-:W-:Y:S01]  /*26d0*/  PRMT R25, R0, 0x7610, R25 ;  /* 0x0000761000197816 */ /* 0x001fe20000000019 */
[----:B------:R-:W-:Y:S05]  /*26e0*/  BRA `(.L_x_35174) ;  /* 0x000006e000007947 */ /* 0x000fea0003800000 */
.L_x_35181:
        /* <DEDUP_REMOVED lines=10> */
.L_x_35188:
        /* <DEDUP_REMOVED lines=21> */
.L_x_35192:
[----:B------:R-:W-:Y:S05]  /*28e0*/  BSYNC B1 ;  /* 0x0000000000017941 */ /* 0x000fea0003800000 */
.L_x_35191:
[----:B------:R-:W-:Y:S01]  /*28f0*/  LEA R3, R0, 0x3b800000, 0x17 ;  /* 0x3b80000000037811 */ /* 0x000fe200078eb8ff */
[----:B------:R-:W-:-:S05]  /*2900*/  IMAD.SHL.U32 R0, R2, 0x100000, RZ ;  /* 0x0010000002007824 */ /* 0x000fca00078e00ff */
[----:B------:R-:W-:Y:S02]  /*2910*/  LOP3.LUT R0, R3, R0, R4, 0xfe, !PT ;  /* 0x0000000003007212 */ /* 0x000fe400078efe04 */
.L_x_35190:
[----:B------:R-:W-:Y:S05]  /*2920*/  BSYNC B0 ;  /* 0x0000000000007941 */ /* 0x000fea0003800000 */
.L_x_35189:
[----:B------:R-:W0:Y:S02]  /*2930*/  F2I.FTZ.TRUNC.NTZ R0, R0 ;  /* 0x0000000000007305 */ /* 0x000e24000021f100 */
[----:B0-----:R-:W-:Y:S01]  /*2940*/  PRMT R25, R0, 0x7610, R25 ;  /* 0x0000761000197816 */ /* 0x001fe20000000019 */
[----:B------:R-:W-:Y:S05]  /*2950*/  BRA `(.L_x_35174) ;  /* 0x0000047000007947 */ /* 0x000fea0003800000 */
.L_x_35187:
        /* <DEDUP_REMOVED lines=21> */
.L_x_35196:
[----:B------:R-:W-:Y:S05]  /*2ab0*/  BSYNC B1 ;  /* 0x0000000000017941 */ /* 0x000fea0003800000 */
.L_x_35195:
[----:B------:R-:W-:Y:S01]  /*2ac0*/  LEA R3, R0, 0x37800000, 0x17 ;  /* 0x3780000000037811 */ /* 0x000fe200078eb8ff */
[----:B------:R-:W-:-:S05]  /*2ad0*/  IMAD.SHL.U32 R0, R2, 0x200000, RZ ;  /* 0x0020000002007824 */ /* 0x000fca00078e00ff */
[----:B------:R-:W-:Y:S02]  /*2ae0*/  LOP3.LUT R0, R3, R0, R4, 0xfe, !PT ;  /* 0x0000000003007212 */ /* 0x000fe400078efe04 */
.L_x_35194:
[----:B------:R-:W-:Y:S05]  /*2af0*/  BSYNC B0 ;  /* 0x0000000000007941 */ /* 0x000fea0003800000 */
.L_x_35193:
[----:B------:R-:W0:Y:S02]  /*2b00*/  F2I.FTZ.TRUNC.NTZ R0, R0 ;  /* 0x0000000000007305 */ /* 0x000e24000021f100 */
[----:B0-----:R-:W-:Y:S01]  /*2b10*/  PRMT R25, R0, 0x7610, R25 ;  /* 0x0000761000197816 */ /* 0x001fe20000000019 */
[----:B------:R-:W-:Y:S05]  /*2b20*/  BRA `(.L_x_35174) ;  /* 0x000002a000007947 */ /* 0x000fea0003800000 */
.L_x_35186:
        /* <DEDUP_REMOVED lines=14> */
.L_x_35200:
[----:B------:R-:W-:Y:S05]  /*2c10*/  BSYNC B0 ;  /* 0x0000000000007941 */ /* 0x000fea0003800000 */
.L_x_35199:
[----:B------:R-:W0:Y:S02]  /*2c20*/  F2I.FTZ.TRUNC.NTZ R0, R0 ;  /* 0x0000000000007305 */ /* 0x000e24000021f100 */
[----:B0-----:R-:W-:Y:S01]  /*2c30*/  PRMT R25, R0, 0x7610, R25 ;  /* 0x0000761000197816 */ /* 0x001fe20000000019 */
[----:B------:R-:W-:Y:S05]  /*2c40*/  BRA `(.L_x_35174) ;  /* 0x0000018000007947 */ /* 0x000fea0003800000 */
.L_x_35173:
        /* <DEDUP_REMOVED lines=21> */
.L_x_35198:
[----:B------:R0:W5:Y:S01]  /*2da0*/  LDG.E.U16 R25, [R2.64] ;  /* 0x0000002402197981 */ /* 0x000162000c1e1500 */
[----:B------:R-:W-:Y:S05]  /*2db0*/  BRA `(.L_x_35174) ;  /* 0x0000001000007947 */ /* 0x000fea0003800000 */
.L_x_35197:
[----:B------:R0:W5:Y:S02]  /*2dc0*/  LDG.E.U16 R25, [R2.64] ;  /* 0x0000002402197981 */ /* 0x000164000c1e1500 */
.L_x_35174:
[----:B------:R-:W-:-:S03]  /*2dd0*/  IADD3 R24, R24, 0x80, RZ ;  /* 0x0000008018187810 */ /* 0x000fc60007ffe0ff */
.L_x_35168:
[----:B------:R-:W-:Y:S05]  /*2de0*/  BSYNC B6 ;  /* 0x0000000000067941 */ /* 0x000fea0003800000 */
.L_x_35167:
        /* <DEDUP_REMOVED lines=20> */
.L_x_35206:
[----:B------:R0:W5:Y:S01]  /*2f30*/  LDG.E.U8 R23, [R2.64] ;  /* 0x0000002402177981 */ /* 0x000162000c1e1100 */
[----:B------:R-:W-:Y:S05]  /*2f40*/  BRA `(.L_x_35202) ;  /* 0x00000d7000007947 */ /* 0x000fea0003800000 */
.L_x_35205:
        /* <DEDUP_REMOVED lines=8> */
.L_x_35209:
[----:B------:R0:W5:Y:S01]  /*2fd0*/  LDG.E.U16 R23, [R2.64] ;  /* 0x0000002402177981 */ /* 0x000162000c1e1500 */
[----:B------:R-:W-:Y:S05]  /*2fe0*/  BRA `(.L_x_35202) ;  /* 0x00000cd000007947 */ /* 0x000fea0003800000 */
.L_x_35208:
[----:B------:R0:W5:Y:S01]  /*2ff0*/  LDG.E.U16 R23, [R2.64] ;  /* 0x0000002402177981 */ /* 0x000162000c1e1500 */
[----:B------:R-:W-:Y:S05]  /*3000*/  BRA `(.L_x_35202) ;  /* 0x00000cb000007947 */ /* 0x000fea0003800000 */
.L_x_35204:
        /* <DEDUP_REMOVED lines=9> */
.L_x_35211:
[----:B------:R-:W3:Y:S02]  /*30a0*/  LDG.E.U16 R0, [R2.64] ;  /* 0x0000002402007981 */ /* 0x000ee4000c1e1500 */
[----:B---3--:R-:W-:-:S06]  /*30b0*/  HADD2.F32 R0, -RZ, R0.H0_H0 ;  /* 0x20000000ff007230 */ /* 0x008fcc0000004100 */
[----:B------:R-:W0:Y:S02]  /*30c0*/  F2I.FTZ.TRUNC.NTZ R0, R0 ;  /* 0x0000000000007305 */ /* 0x000e24000021f100 */
[----:B0-----:R-:W-:Y:S01]  /*30d0*/  PRMT R23, R0, 0x7610, R23 ;  /* 0x0000761000177816 */ /* 0x001fe20000000017 */
[----:B------:R-:W-:Y:S05]  /*30e0*/  BRA `(.L_x_35202) ;  /* 0x00000bd000007947 */ /* 0x000fea0003800000 */
.L_x_35210:
        /* <DEDUP_REMOVED lines=9> */
.L_x_35213:
[----:B------:R-:W3:Y:S02]  /*3180*/  LDG.E.U16 R2, [R2.64] ;  /* 0x0000002402027981 */ /* 0x000ee4000c1e1500 */
[----:B---3--:R-:W-:-:S06]  /*3190*/  HADD2.F32 R0, -RZ, R2.H0_H0 ;  /* 0x20000002ff007230 */ /* 0x008fcc0000004100 */
[----:B------:R-:W0:Y:S02]  /*31a0*/  F2I.FTZ.TRUNC.NTZ R0, R0 ;  /* 0x0000000000007305 */ /* 0x000e24000021f100 */
[----:B0-----:R-:W-:Y:S01]  /*31b0*/  PRMT R23, R0, 0x7610, R23 ;  /* 0x0000761000177816 */ /* 0x001fe20000000017 */
[----:B------:R-:W-:Y:S05]  /*31c0*/  BRA `(.L_x_35202) ;  /* 0x00000af000007947 */ /* 0x000fea0003800000 */
.L_x_35212:
[----:B------:R-:W3:Y:S02]  /*31d0*/  LDG.E.64 R2, [R2.64] ;  /* 0x0000002402027981 */ /* 0x000ee4000c1e1b00 */
[----:B---3--:R0:W3:Y:S01]  /*31e0*/  F2I.F64.TRUNC R23, R2 ;  /* 0x0000000200177311 */ /* 0x0080e2000030d100 */
[----:B------:R-:W-:Y:S05]  /*31f0*/  BRA `(.L_x_35202) ;  /* 0x00000ac000007947 */ /* 0x000fea0003800000 */
.L_x_35203:
        /* <DEDUP_REMOVED lines=12> */
.L_x_35216:
[----:B------:R-:W3:Y:S02]  /*32c0*/  LDG.E.64 R2, [R2.64] ;  /* 0x0000002402027981 */ /* 0x000ee4000c1e1b00 */
[----:B---3--:R0:W3:Y:S01]  /*32d0*/  F2I.F64.TRUNC R23, R2 ;  /* 0x0000000200177311 */ /* 0x0080e2000030d100 */
[----:B------:R-:W-:Y:S05]  /*32e0*/  BRA `(.L_x_35202) ;  /* 0x000009d000007947 */ /* 0x000fea0003800000 */
.L_x_35215:
        /* <DEDUP_REMOVED lines=28> */
.L_x_35218:
        /* <DEDUP_REMOVED lines=15> */
.L_x_35217:
[----:B------:R-:W3:Y:S02]  /*35a0*/  LDG.E.U16 R0, [R2.64] ;  /* 0x0000002402007981 */ /* 0x000ee4000c1e1500 */
[----:B---3--:R-:W-:-:S06]  /*35b0*/  PRMT R0, RZ, 0x5410, R0 ;  /* 0x00005410ff007816 */ /* 0x008fcc0000000000 */
[----:B------:R-:W0:Y:S02]  /*35c0*/  F2I.FTZ.TRUNC.NTZ R0, R0 ;  /* 0x0000000000007305 */ /* 0x000e24000021f100 */
[----:B0-----:R-:W-:Y:S01]  /*35d0*/  PRMT R23, R0, 0x7610, R23 ;  /* 0x0000761000177816 */ /* 0x001fe20000000017 */
[----:B------:R-:W-:Y:S05]  /*35e0*/  BRA `(.L_x_35202) ;  /* 0x000006d000007947 */ /* 0x000fea0003800000 */
.L_x_35214:
        /* <DEDUP_REMOVED lines=10> */
.L_x_35221:
        /* <DEDUP_REMOVED lines=21> */
.L_x_35225:
[----:B------:R-:W-:Y:S05]  /*37e0*/  BSYNC B1 ;  /* 0x0000000000017941 */ /* 0x000fea0003800000 */
.L_x_35224:
[----:B------:R-:W-:Y:S01]  /*37f0*/  LEA R3, R0, 0x3b800000, 0x17 ;  /* 0x3b80000000037811 */ /* 0x000fe200078eb8ff */
[----:B------:R-:W-:-:S05]  /*3800*/  IMAD.SHL.U32 R0, R2, 0x100000, RZ ;  /* 0x0010000002007824 */ /* 0x000fca00078e00ff */
[----:B------:R-:W-:Y:S02]  /*3810*/  LOP3.LUT R0, R3, R0, R4, 0xfe, !PT ;  /* 0x0000000003007212 */ /* 0x000fe400078efe04 */
.L_x_35223:
[----:B------:R-:W-:Y:S05]  /*3820*/  BSYNC B0 ;  /* 0x0000000000007941 */ /* 0x000fea0003800000 */
.L_x_35222:
[----:B------:R-:W0:Y:S02]  /*3830*/  F2I.FTZ.TRUNC.NTZ R0, R0 ;  /* 0x0000000000007305 */ /* 0x000e24000021f100 */
[----:B0-----:R-:W-:Y:S01]  /*3840*/  PRMT R23, R0, 0x7610, R23 ;  /* 0x0000761000177816 */ /* 0x001fe20000000017 */
[----:B------:R-:W-:Y:S05]  /*3850*/  BRA `(.L_x_35202) ;  /* 0x0000046000007947 */ /* 0x000fea0003800000 */
.L_x_35220:
        /* <DEDUP_REMOVED lines=21> */
.L_x_35229:
[----:B------:R-:W-:Y:S05]  /*39b0*/  BSYNC B1 ;  /* 0x0000000000017941 */ /* 0x000fea0003800000 */
.L_x_35228:
[----:B------:R-:W-:Y:S01]  /*39c0*/  LEA R3, R0, 0x37800000, 0x17 ;  /* 0x3780000000037811 */ /* 0x000fe200078eb8ff */
[----:B------:R-:W-:-:S05]  /*39d0*/  IMAD.SHL.U32 R0, R2, 0x200000, RZ ;  /* 0x0020000002007824 */ /* 0x000fca00078e00ff */
[----:B------:R-:W-:Y:S02]  /*39e0*/  LOP3.LUT R0, R3, R0, R4, 0xfe, !PT ;  /* 0x0000000003007212 */ /* 0x000fe400078efe04 */
.L_x_35227:
[----:B------:R-:W-:Y:S05]  /*39f0*/  BSYNC B0 ;  /* 0x0000000000007941 */ /* 0x000fea0003800000 */
.L_x_35226:
[----:B------:R-:W0:Y:S02]  /*3a00*/  F2I.FTZ.TRUNC.NTZ R0, R0 ;  /* 0x0000000000007305 */ /* 0x000e24000021f100 */
[----:B0-----:R-:W-:Y:S01]  /*3a10*/  PRMT R23, R0, 0x7610, R23 ;  /* 0x0000761000177816 */ /* 0x001fe20000000017 */
[----:B------:R-:W-:Y:S05]  /*3a20*/  BRA `(.L_x_35202) ;  /* 0x0000029000007947 */ /* 0x000fea0003800000 */
.L_x_35219:
        /* <DEDUP_REMOVED lines=14> */
.L_x_35233:
[----:B------:R-:W-:Y:S05]  /*3b10*/  BSYNC B0 ;  /* 0x0000000000007941 */ /* 0x000fea0003800000 */
.L_x_35232:
[----:B------:R-:W0:Y:S02]  /*3b20*/  F2I.FTZ.TRUNC.NTZ R0, R0 ;  /* 0x0000000000007305 */ /* 0x000e24000021f100 */
[----:B0-----:R-:W-:Y:S01]  /*3b30*/  PRMT R23, R0, 0x7610, R23 ;  /* 0x0000761000177816 */ /* 0x001fe20000000017 */
[----:B------:R-:W-:Y:S05]  /*3b40*/  BRA `(.L_x_35202) ;  /* 0x0000017000007947 */ /* 0x000fea0003800000 */
.L_x_35207:
        /* <DEDUP_REMOVED lines=20> */
.L_x_35231:
[----:B------:R0:W5:Y:S01]  /*3c90*/  LDG.E.U16 R23, [R2.64] ;  /* 0x0000002402177981 */ /* 0x000162000c1e1500 */
[----:B------:R-:W-:Y:S05]  /*3ca0*/  BRA `(.L_x_35202) ;  /* 0x0000001000007947 */ /* 0x000fea0003800000 */
.L_x_35230:
[----:B------:R0:W5:Y:S02]  /*3cb0*/  LDG.E.U16 R23, [R2.64] ;  /* 0x0000002402177981 */ /* 0x000164000c1e1500 */
.L_x_35202:
[----:B------:R-:W-:Y:S05]  /*3cc0*/  BSYNC B6 ;  /* 0x0000000000067941 */ /* 0x000fea0003800000 */
.L_x_35201:
        /* <DEDUP_REMOVED lines=10> */
[----:B------:R-:W-:Y:S02]  /*3d70*/  ISETP.NE.AND P3, PT, R0, RZ, P0 ;  /* 0x000000ff0000720c */ /* 0x000fe40000765270 */
[----:B------:R-:W-:Y:S02]  /*3d80*/  ISETP.NE.AND P2, PT, R2, RZ, P0 ;  /* 0x000000ff0200720c */ /* 0x000fe40000745270 */
[----:B------:R-:W-:Y:S02]  /*3d90*/  ISETP.NE.AND P1, PT, R3, RZ, P0 ;  /* 0x000000ff0300720c */ /* 0x000fe40000725270 */
[----:B------:R-:W-:Y:S02]  /*3da0*/  ISETP.NE.AND P0, PT, R4, RZ, P0 ;  /* 0x000000ff0400720c */ /* 0x000fe40000705270 */
        /* <DEDUP_REMOVED lines=25> */
.L_x_35239:
[----:B------:R0:W-:Y:S01]  /*3f40*/  STG.E.U8 [R2.64], R4 ;  /* 0x0000000402007986 */ /* 0x0001e2000c101124 */
[----:B------:R-:W-:Y:S05]  /*3f50*/  BRA `(.L_x_35235) ;  /* 0x00000d5000007947 */ /* 0x000fea0003800000 */
.L_x_35238:
        /* <DEDUP_REMOVED lines=9> */
.L_x_35242:
[----:B------:R0:W-:Y:S01]  /*3ff0*/  STG.E [R2.64], R4 ;  /* 0x0000000402007986 */ /* 0x0001e2000c101924 */
[----:B------:R-:W-:Y:S05]  /*4000*/  BRA `(.L_x_35235) ;  /* 0x00000ca000007947 */ /* 0x000fea0003800000 */
.L_x_35241:
[----:B------:R0:W-:Y:S01]  /*4010*/  STG.E.U16 [R2.64], R4 ;  /* 0x0000000402007986 */ /* 0x0001e2000c101524 */
[----:B------:R-:W-:Y:S05]  /*4020*/  BRA `(.L_x_35235) ;  /* 0x00000c8000007947 */ /* 0x000fea0003800000 */
.L_x_35237:
        /* <DEDUP_REMOVED lines=9> */
.L_x_35244:
[----:B------:R-:W0:Y:S02]  /*40c0*/  I2F.S16 R0, R4 ;  /* 0x0000000400007306 */ /* 0x000e240000101400 */
[----:B0-----:R-:W-:-:S05]  /*40d0*/  F2FP.PACK_AB R0, RZ, R0 ;  /* 0x00000000ff00723e */ /* 0x001fca00000000ff */
[----:B------:R0:W-:Y:S01]  /*40e0*/  STG.E.U16 [R2.64], R0 ;  /* 0x0000000002007986 */ /* 0x0001e2000c101524 */
[----:B------:R-:W-:Y:S05]  /*40f0*/  BRA `(.L_x_35235) ;  /* 0x00000bb000007947 */ /* 0x000fea0003800000 */
.L_x_35243:
        /* <DEDUP_REMOVED lines=10> */
.L_x_35246:
[----:B------:R-:W0:Y:S02]  /*41a0*/  I2F.S16 R4, R4 ;  /* 0x0000000400047306 */ /* 0x000e240000101400 */
[----:B0-----:R-:W-:-:S04]  /*41b0*/  F2FP.PACK_AB R5, RZ, R4 ;  /* 0x00000004ff05723e */ /* 0x001fc800000000ff */
[----:B------:R-:W-:-:S05]  /*41c0*/  PRMT R5, R5, 0x5410, RZ ;  /* 0x0000541005057816 */ /* 0x000fca00000000ff */
[----:B------:R0:W-:Y:S01]  /*41d0*/  STG.E [R2.64], R5 ;  /* 0x0000000502007986 */ /* 0x0001e2000c101924 */
[----:B------:R-:W-:Y:S05]  /*41e0*/  BRA `(.L_x_35235) ;  /* 0x00000ac000007947 */ /* 0x000fea0003800000 */
.L_x_35245:
[----:B------:R-:W0:Y:S02]  /*41f0*/  I2F.F64.S16 R4, R4 ;  /* 0x0000000400047312 */ /* 0x000e240000101c00 */
[----:B0-----:R0:W-:Y:S01]  /*4200*/  STG.E.64 [R2.64], R4 ;  /* 0x0000000402007986 */ /* 0x0011e2000c101b24 */
[----:B------:R-:W-:Y:S05]  /*4210*/  BRA `(.L_x_35235) ;  /* 0x00000a9000007947 */ /* 0x000fea0003800000 */
.L_x_35236:
        /* <DEDUP_REMOVED lines=10> */
.L_x_35249:
[----:B------:R-:W0:Y:S01]  /*42c0*/  I2F.F64.S16 R4, R4 ;  /* 0x0000000400047312 */ /* 0x000e220000101c00 */
[----:B------:R-:W-:-:S05]  /*42d0*/  CS2R R6, SRZ ;  /* 0x0000000000067805 */ /* 0x000fca000001ff00 */
[----:B0-----:R0:W-:Y:S01]  /*42e0*/  STG.E.128 [R2.64], R4 ;  /* 0x0000000402007986 */ /* 0x0011e2000c101d24 */
[----:B------:R-:W-:Y:S05]  /*42f0*/  BRA `(.L_x_35235) ;  /* 0x000009b000007947 */ /* 0x000fea0003800000 */
.L_x_35248:
        /* <DEDUP_REMOVED lines=21> */
.L_x_35253:
[----:B------:R-:W-:Y:S05]  /*4450*/  BSYNC B0 ;  /* 0x0000000000007941 */ /* 0x000fea0003800000 */
.L_x_35252:
[----:B------:R-:W-:-:S05]  /*4460*/  LOP3.LUT R5, R0, R5, RZ, 0xfc, !PT ;  /* 0x0000000500057212 */ /* 0x000fca00078efcff */
[----:B------:R0:W-:Y:S01]  /*4470*/  STG.E.U8 [R2.64], R5 ;  /* 0x0000000502007986 */ /* 0x0001e2000c101124 */
[----:B------:R-:W-:Y:S05]  /*4480*/  BRA `(.L_x_35235) ;  /* 0x0000082000007947 */ /* 0x000fea0003800000 */
.L_x_35251:
        /* <DEDUP_REMOVED lines=13> */
.L_x_35255:
[----:B------:R-:W-:Y:S01]  /*4560*/  IMAD.MOV.U32 R0, RZ, RZ, 0x7f ;  /* 0x0000007fff007424 */ /* 0x000fe200078e00ff */
[----:B------:R-:W-:-:S04]  /*4570*/  ISETP.GT.U32.AND P0, PT, R5, 0x7f800000, PT ;  /* 0x7f8000000500780c */ /* 0x000fc80003f04070 */
[----:B------:R-:W-:-:S04]  /*4580*/  SEL R0, R0, 0x7c, P0 ;  /* 0x0000007c00007807 */ /* 0x000fc80000000000 */
.L_x_35256:
[----:B------:R-:W-:Y:S05]  /*4590*/  BSYNC B0 ;  /* 0x0000000000007941 */ /* 0x000fea0003800000 */
.L_x_35254:
[----:B------:R-:W-:-:S04]  /*45a0*/  LOP3.LUT R4, R7, 0x80000000, RZ, 0xc0, !PT ;  /* 0x8000000007047812 */ /* 0x000fc800078ec0ff */
[----:B------:R-:W-:-:S04]  /*45b0*/  SHF.R.U32.HI R5, RZ, 0x18, R4 ;  /* 0x00000018ff057819 */ /* 0x000fc80000011604 */
[----:B------:R-:W-:-:S05]  /*45c0*/  LOP3.LUT R5, R0, R5, RZ, 0xfc, !PT ;  /* 0x0000000500057212 */ /* 0x000fca00078efcff */
[----:B------:R0:W-:Y:S01]  /*45d0*/  STG.E.U8 [R2.64], R5 ;  /* 0x0000000502007986 */ /* 0x0001e2000c101124 */
[----:B------:R-:W-:Y:S05]  /*45e0*/  BRA `(.L_x_35235) ;  /* 0x000006c000007947 */ /* 0x000fea0003800000 */
.L_x_35250:
[----:B------:R-:W0:Y:S02]  /*45f0*/  I2F.S16 R0, R4 ;  /* 0x0000000400007306 */ /* 0x000e240000101400 */
[----:B0-----:R-:W-:-:S05]  /*4600*/  F2FP.BF16.PACK_AB R0, RZ, R0 ;  /* 0x00000000ff00723e */ /* 0x001fca00000010ff */
[----:B------:R0:W-:Y:S01]  /*4610*/  STG.E.U16 [R2.64], R0 ;  /* 0x0000000002007986 */ /* 0x0001e2000c101524 */
[----:B------:R-:W-:Y:S05]  /*4620*/  BRA `(.L_x_35235) ;  /* 0x0000068000007947 */ /* 0x000fea0003800000 */
.L_x_35247:
        /* <DEDUP_REMOVED lines=10> */
.L_x_35259:
        /* <DEDUP_REMOVED lines=17> */
.L_x_35262:
[----:B------:R-:W-:-:S04]  /*47e0*/  LOP3.LUT R0, R7, 0x80000000, RZ, 0xc0, !PT ;  /* 0x8000000007007812 */ /* 0x000fc800078ec0ff */
[----:B------:R-:W-:-:S04]  /*47f0*/  SHF.R.U32.HI R5, RZ, 0x18, R0 ;  /* 0x00000018ff057819 */ /* 0x000fc80000011600 */
[----:B------:R-:W-:-:S04]  /*4800*/  LOP3.LUT R4, R4, R5, RZ, 0xfc, !PT ;  /* 0x0000000504047212 */ /* 0x000fc800078efcff */
[----:B------:R-:W-:Y:S02]  /*4810*/  PRMT R0, R4, 0x7610, R0 ;  /* 0x0000761004007816 */ /* 0x000fe40000000000 */
.L_x_35261:
[----:B------:R-:W-:Y:S05]  /*4820*/  BSYNC B0 ;  /* 0x0000000000007941 */ /* 0x000fea0003800000 */
.L_x_35260:
[----:B------:R0:W-:Y:S01]  /*4830*/  STG.E.U8 [R2.64], R0 ;  /* 0x0000000002007986 */ /* 0x0001e2000c101124 */
[----:B------:R-:W-:Y:S05]  /*4840*/  BRA `(.L_x_35235) ;  /* 0x0000046000007947 */ /* 0x000fea0003800000 */
.L_x_35258:
        /* <DEDUP_REMOVED lines=17> */
.L_x_35265:
[----:B------:R-:W-:-:S04]  /*4960*/  LOP3.LUT R0, R7, 0x80000000, RZ, 0xc0, !PT ;  /* 0x8000000007007812 */ /* 0x000fc800078ec0ff */
[----:B------:R-:W-:-:S04]  /*4970*/  SHF.R.U32.HI R5, RZ, 0x18, R0 ;  /* 0x00000018ff057819 */ /* 0x000fc80000011600 */
[----:B------:R-:W-:-:S04]  /*4980*/  LOP3.LUT R4, R4, R5, RZ, 0xfc, !PT ;  /* 0x0000000504047212 */ /* 0x000fc800078efcff */
[----:B------:R-:W-:Y:S02]  /*4990*/  PRMT R0, R4, 0x7610, R0 ;  /* 0x0000761004007816 */ /* 0x000fe40000000000 */
.L_x_35264:
[----:B------:R-:W-:Y:S05]  /*49a0*/  BSYNC B0 ;  /* 0x0000000000007941 */ /* 0x000fea0003800000 */
.L_x_35263:
[----:B------:R0:W-:Y:S01]  /*49b0*/  STG.E.U8 [R2.64], R0 ;  /* 0x0000000002007986 */ /* 0x0001e2000c101124 */
[----:B------:R-:W-:Y:S05]  /*49c0*/  BRA `(.L_x_35235) ;  /* 0x000002e000007947 */ /* 0x000fea0003800000 */
.L_x_35257:
        /* <DEDUP_REMOVED lines=22> */
.L_x_35240:
        /* <DEDUP_REMOVED lines=20> */
.L_x_35267:
[----:B------:R-:W-:-:S05]  /*4c70*/  IMAD.MOV.U32 R5, RZ, RZ, RZ ;  /* 0x000000ffff057224 */ /* 0x000fca00078e00ff */
[----:B------:R0:W-:Y:S01]  /*4c80*/  STG.E.64 [R2.64], R4 ;  /* 0x0000000402007986 */ /* 0x0001e2000c101b24 */
[----:B------:R-:W-:Y:S05]  /*4c90*/  BRA `(.L_x_35235) ;  /* 0x0000001000007947 */ /* 0x000fea0003800000 */
.L_x_35266:
[----:B------:R0:W-:Y:S02]  /*4ca0*/  STG.E [R2.64], R4 ;  /* 0x0000000402007986 */ /* 0x0001e4000c101924 */
.L_x_35235:
[----:B0-----:R-:W-:Y:S05]  /*4cb0*/  BSYNC B6 ;  /* 0x0000000000067941 */ /* 0x001fea0003800000 */
.L_x_35234:
        /* <DEDUP_REMOVED lines=21> */
.L_x_35273:
[----:B------:R0:W-:Y:S01]  /*4e10*/  STG.E.U8 [R2.64], R22 ;  /* 0x0000001602007986 */ /* 0x0001e2000c101124 */
[----:B------:R-:W-:Y:S05]  /*4e20*/  BRA `(.L_x_35275) ;  /* 0x00000d5000007947 */ /* 0x000fea0003800000 */
.L_x_35272:
        /* <DEDUP_REMOVED lines=9> */
.L_x_35277:
[----:B------:R0:W-:Y:S01]  /*4ec0*/  STG.E [R2.64], R22 ;  /* 0x0000001602007986 */ /* 0x0001e2000c101924 */
[----:B------:R-:W-:Y:S05]  /*4ed0*/  BRA `(.L_x_35275) ;  /* 0x00000ca000007947 */ /* 0x000fea0003800000 */
.L_x_35276:
[----:B------:R0:W-:Y:S01]  /*4ee0*/  STG.E.U16 [R2.64], R22 ;  /* 0x0000001602007986 */ /* 0x0001e2000c101524 */
[----:B------:R-:W-:Y:S05]  /*4ef0*/  BRA `(.L_x_35275) ;  /* 0x00000c8000007947 */ /* 0x000fea0003800000 */
.L_x_35271:
        /* <DEDUP_REMOVED lines=9> */
.L_x_35279:
[----:B------:R-:W0:Y:S02]  /*4f90*/  I2F.S16 R0, R22 ;  /* 0x0000001600007306 */ /* 0x000e240000101400 */
[----:B0-----:R-:W-:-:S05]  /*4fa0*/  F2FP.PACK_AB R0, RZ, R0 ;  /* 0x00000000ff00723e */ /* 0x001fca00000000ff */
[----:B------:R0:W-:Y:S01]  /*4fb0*/  STG.E.U16 [R2.64], R0 ;  /* 0x0000000002007986 */ /* 0x0001e2000c101524 */
[----:B------:R-:W-:Y:S05]  /*4fc0*/  BRA `(.L_x_35275) ;  /* 0x00000bb000007947 */ /* 0x000fea0003800000 */
.L_x_35278:
        /* <DEDUP_REMOVED lines=10> */
.L_x_35281:
[----:B------:R-:W0:Y:S02]  /*5070*/  I2F.S16 R22, R22 ;  /* 0x0000001600167306 */ /* 0x000e240000101400 */
[----:B0-----:R-:W-:-:S04]  /*5080*/  F2FP.PACK_AB R5, RZ, R22 ;  /* 0x00000016ff05723e */ /* 0x001fc800000000ff */
[----:B------:R-:W-:-:S05]  /*5090*/  PRMT R5, R5, 0x5410, RZ ;  /* 0x0000541005057816 */ /* 0x000fca00000000ff */
[----:B------:R0:W-:Y:S01]  /*50a0*/  STG.E [R2.64], R5 ;  /* 0x0000000502007986 */ /* 0x0001e2000c101924 */
[----:B------:R-:W-:Y:S05]  /*50b0*/  BRA `(.L_x_35275) ;  /* 0x00000ac000007947 */ /* 0x000fea0003800000 */
.L_x_35280:
[----:B------:R-:W0:Y:S02]  /*50c0*/  I2F.F64.S16 R22, R22 ;  /* 0x0000001600167312 */ /* 0x000e240000101c00 */
[----:B0-----:R0:W-:Y:S01]  /*50d0*/  STG.E.64 [R2.64], R22 ;  /* 0x0000001602007986 */ /* 0x0011e2000c101b24 */
[----:B------:R-:W-:Y:S05]  /*50e0*/  BRA `(.L_x_35275) ;  /* 0x00000a9000007947 */ /* 0x000fea0003800000 */
.L_x_35270:
        /* <DEDUP_REMOVED lines=10> */
.L_x_35284:
[----:B------:R-:W0:Y:S01]  /*5190*/  I2F.F64.S16 R4, R22 ;  /* 0x0000001600047312 */ /* 0x000e220000101c00 */
[----:B------:R-:W-:-:S05]  /*51a0*/  CS2R R6, SRZ ;  /* 0x0000000000067805 */ /* 0x000fca000001ff00 */
[----:B0-----:R0:W-:Y:S01]  /*51b0*/  STG.E.128 [R2.64], R4 ;  /* 0x0000000402007986 */ /* 0x0011e2000c101d24 */
[----:B------:R-:W-:Y:S05]  /*51c0*/  BRA `(.L_x_35275) ;  /* 0x000009b000007947 */ /* 0x000fea0003800000 */
.L_x_35283:
        /* <DEDUP_REMOVED lines=21> */
.L_x_35288:
[----:B------:R-:W-:Y:S05]  /*5320*/  BSYNC B0 ;  /* 0x0000000000007941 */ /* 0x000fea0003800000 */
.L_x_35287:
[----:B------:R-:W-:-:S05]  /*5330*/  LOP3.LUT R5, R0, R5, RZ, 0xfc, !PT ;  /* 0x0000000500057212 */ /* 0x000fca00078efcff */
[----:B------:R0:W-:Y:S01]  /*5340*/  STG.E.U8 [R2.64], R5 ;  /* 0x0000000502007986 */ /* 0x0001e2000c101124 */
[----:B------:R-:W-:Y:S05]  /*5350*/  BRA `(.L_x_35275) ;  /* 0x0000082000007947 */ /* 0x000fea0003800000 */
.L_x_35286:
        /* <DEDUP_REMOVED lines=13> */
.L_x_35290:
[----:B------:R-:W-:Y:S01]  /*5430*/  IMAD.MOV.U32 R0, RZ, RZ, 0x7f ;  /* 0x0000007fff007424 */ /* 0x000fe200078e00ff */
[----:B------:R-:W-:-:S04]  /*5440*/  ISETP.GT.U32.AND P0, PT, R4, 0x7f800000, PT ;  /* 0x7f8000000400780c */ /* 0x000fc80003f04070 */
[----:B------:R-:W-:-:S04]  /*5450*/  SEL R0, R0, 0x7c, P0 ;  /* 0x0000007c00007807 */ /* 0x000fc80000000000 */
.L_x_35291:
[----:B------:R-:W-:Y:S05]  /*5460*/  BSYNC B0 ;  /* 0x0000000000007941 */ /* 0x000fea0003800000 */
.L_x_35289:
[----:B------:R-:W-:-:S04]  /*5470*/  LOP3.LUT R4, R5, 0x80000000, RZ, 0xc0, !PT ;  /* 0x8000000005047812 */ /* 0x000fc800078ec0ff */
[----:B------:R-:W-:-:S04]  /*5480*/  SHF.R.U32.HI R5, RZ, 0x18, R4 ;  /* 0x00000018ff057819 */ /* 0x000fc80000011604 */
[----:B------:R-:W-:-:S05]  /*5490*/  LOP3.LUT R5, R0, R5, RZ, 0xfc, !PT ;  /* 0x0000000500057212 */ /* 0x000fca00078efcff */
[----:B------:R0:W-:Y:S01]  /*54a0*/  STG.E.U8 [R2.64], R5 ;  /* 0x0000000502007986 */ /* 0x0001e2000c101124 */
[----:B------:R-:W-:Y:S05]  /*54b0*/  BRA `(.L_x_35275) ;  /* 0x000006c000007947 */ /* 0x000fea0003800000 */
.L_x_35285:
[----:B------:R-:W0:Y:S02]  /*54c0*/  I2F.S16 R0, R22 ;  /* 0x0000001600007306 */ /* 0x000e240000101400 */
[----:B0-----:R-:W-:-:S05]  /*54d0*/  F2FP.BF16.PACK_AB R0, RZ, R0 ;  /* 0x00000000ff00723e */ /* 0x001fca00000010ff */
[----:B------:R0:W-:Y:S01]  /*54e0*/  STG.E.U16 [R2.64], R0 ;  /* 0x0000000002007986 */ /* 0x0001e2000c101524 */
[----:B------:R-:W-:Y:S05]  /*54f0*/  BRA `(.L_x_35275) ;  /* 0x0000068000007947 */ /* 0x000fea0003800000 */
.L_x_35282:
        /* <DEDUP_REMOVED lines=10> */
.L_x_35294:
        /* <DEDUP_REMOVED lines=17> */
.L_x_35297:
[----:B------:R-:W-:-:S04]  /*56b0*/  LOP3.LUT R0, R7, 0x80000000, RZ, 0xc0, !PT ;  /* 0x8000000007007812 */ /* 0x000fc800078ec0ff */
[----:B------:R-:W-:-:S04]  /*56c0*/  SHF.R.U32.HI R5, RZ, 0x18, R0 ;  /* 0x00000018ff057819 */ /* 0x000fc80000011600 */
[----:B------:R-:W-:-:S04]  /*56d0*/  LOP3.LUT R4, R4, R5, RZ, 0xfc, !PT ;  /* 0x0000000504047212 */ /* 0x000fc800078efcff */
[----:B------:R-:W-:Y:S02]  /*56e0*/  PRMT R0, R4, 0x7610, R0 ;  /* 0x0000761004007816 */ /* 0x000fe40000000000 */
.L_x_35296:
[----:B------:R-:W-:Y:S05]  /*56f0*/  BSYNC B0 ;  /* 0x0000000000007941 */ /* 0x000fea0003800000 */
.L_x_35295:
[----:B------:R0:W-:Y:S01]  /*5700*/  STG.E.U8 [R2.64], R0 ;  /* 0x0000000002007986 */ /* 0x0001e2000c101124 */
[----:B------:R-:W-:Y:S05]  /*5710*/  BRA `(.L_x_35275) ;  /* 0x0000046000007947 */ /* 0x000fea0003800000 */
.L_x_35293:
        /* <DEDUP_REMOVED lines=17> */
.L_x_35300:
[----:B------:R-:W-:-:S04]  /*5830*/  LOP3.LUT R0, R7, 0x80000000, RZ, 0xc0, !PT ;  /* 0x8000000007007812 */ /* 0x000fc800078ec0ff */
[----:B------:R-:W-:-:S04]  /*5840*/  SHF.R.U32.HI R5, RZ, 0x18, R0 ;  /* 0x00000018ff057819 */ /* 0x000fc80000011600 */
[----:B------:R-:W-:-:S04]  /*5850*/  LOP3.LUT R4, R4, R5, RZ, 0xfc, !PT ;  /* 0x0000000504047212 */ /* 0x000fc800078efcff */
[----:B------:R-:W-:Y:S02]  /*5860*/  PRMT R0, R4, 0x7610, R0 ;  /* 0x0000761004007816 */ /* 0x000fe40000000000 */
.L_x_35299:
[----:B------:R-:W-:Y:S05]  /*5870*/  BSYNC B0 ;  /* 0x0000000000007941 */ /* 0x000fea0003800000 */
.L_x_35298:
[----:B------:R0:W-:Y:S01]  /*5880*/  STG.E.U8 [R2.64], R0 ;  /* 0x0000000002007986 */ /* 0x0001e2000c101124 */
[----:B------:R-:W-:Y:S05]  /*5890*/  BRA `(.L_x_35275) ;  /* 0x000002e000007947 */ /* 0x000fea0003800000 */
.L_x_35292:
        /* <DEDUP_REMOVED lines=22> */
.L_x_35274:
        /* <DEDUP_REMOVED lines=20> */
.L_x_35302:
[----:B------:R-:W-:-:S05]  /*5b40*/  IMAD.MOV.U32 R23, RZ, RZ, RZ ;  /* 0x000000ffff177224 */ /* 0x000fca00078e00ff */
[----:B------:R0:W-:Y:S01]  /*5b50*/  STG.E.64 [R2.64], R22 ;  /* 0x0000001602007986 */ /* 0x0001e2000c101b24 */
[----:B------:R-:W-:Y:S05]  /*5b60*/  BRA `(.L_x_35275) ;  /* 0x0000001000007947 */ /* 0x000fea0003800000 */
.L_x_35301:
[----:B------:R0:W-:Y:S02]  /*5b70*/  STG.E [R2.64], R22 ;  /* 0x0000001602007986 */ /* 0x0001e4000c101924 */
.L_x_35275:
        /* <DEDUP_REMOVED lines=21> */
.L_x_35306:
[----:B------:R0:W-:Y:S01]  /*5cd0*/  STG.E.U8 [R2.64], R24 ;  /* 0x0000001802007986 */ /* 0x0001e2000c101124 */
[----:B------:R-:W-:Y:S05]  /*5ce0*/  BRA `(.L_x_35308) ;  /* 0x00000d5000007947 */ /* 0x000fea0003800000 */
.L_x_35305:
        /* <DEDUP_REMOVED lines=9> */
.L_x_35310:
[----:B------:R0:W-:Y:S01]  /*5d80*/  STG.E [R2.64], R24 ;  /* 0x0000001802007986 */ /* 0x0001e2000c101924 */
[----:B------:R-:W-:Y:S05]  /*5d90*/  BRA `(.L_x_35308) ;  /* 0x00000ca000007947 */ /* 0x000fea0003800000 */
.L_x_35309:
[----:B------:R0:W-:Y:S01]  /*5da0*/  STG.E.U16 [R2.64], R24 ;  /* 0x0000001802007986 */ /* 0x0001e2000c101524 */
[----:B------:R-:W-:Y:S05]  /*5db0*/  BRA `(.L_x_35308) ;  /* 0x00000c8000007947 */ /* 0x000fea0003800000 */
.L_x_35304:
        /* <DEDUP_REMOVED lines=9> */
.L_x_35312:
[----:B------:R-:W0:Y:S02]  /*5e50*/  I2F.S16 R0, R24 ;  /* 0x0000001800007306 */ /* 0x000e240000101400 */
[----:B0-----:R-:W-:-:S05]  /*5e60*/  F2FP.PACK_AB R0, RZ, R0 ;  /* 0x00000000ff00723e */ /* 0x001fca00000000ff */
[----:B------:R0:W-:Y:S01]  /*5e70*/  STG.E.U16 [R2.64], R0 ;  /* 0x0000000002007986 */ /* 0x0001e2000c101524 */
[----:B------:R-:W-:Y:S05]  /*5e80*/  BRA `(.L_x_35308) ;  /* 0x00000bb000007947 */ /* 0x000fea0003800000 */
.L_x_35311:
        /* <DEDUP_REMOVED lines=10> */
.L_x_35314:
[----:B------:R-:W0:Y:S02]  /*5f30*/  I2F.S16 R24, R24 ;  /* 0x0000001800187306 */ /* 0x000e240000101400 */
[----:B0-----:R-:W-:-:S04]  /*5f40*/  F2FP.PACK_AB R5, RZ, R24 ;  /* 0x00000018ff05723e */ /* 0x001fc800000000ff */
[----:B------:R-:W-:-:S05]  /*5f50*/  PRMT R5, R5, 0x5410, RZ ;  /* 0x0000541005057816 */ /* 0x000fca00000000ff */
[----:B------:R0:W-:Y:S01]  /*5f60*/  STG.E [R2.64], R5 ;  /* 0x0000000502007986 */ /* 0x0001e2000c101924 */
[----:B------:R-:W-:Y:S05]  /*5f70*/  BRA `(.L_x_35308) ;  /* 0x00000ac000007947 */ /* 0x000fea0003800000 */
.L_x_35313:
[----:B------:R-:W0:Y:S02]  /*5f80*/  I2F.F64.S16 R24, R24 ;  /* 0x0000001800187312 */ /* 0x000e240000101c00 */
[----:B0-----:R0:W-:Y:S01]  /*5f90*/  STG.E.64 [R2.64], R24 ;  /* 0x0000001802007986 */ /* 0x0011e2000c101b24 */
[----:B------:R-:W-:Y:S05]  /*5fa0*/  BRA `(.L_x_35308) ;  /* 0x00000a9000007947 */ /* 0x000fea0003800000 */
.L_x_35303:
        /* <DEDUP_REMOVED lines=10> */
.L_x_35317:
[----:B------:R-:W0:Y:S01]  /*6050*/  I2F.F64.S16 R4, R24 ;  /* 0x0000001800047312 */ /* 0x000e220000101c00 */
[----:B------:R-:W-:-:S05]  /*6060*/  CS2R R6, SRZ ;  /* 0x0000000000067805 */ /* 0x000fca000001ff00 */
[----:B0-----:R0:W-:Y:S01]  /*6070*/  STG.E.128 [R2.64], R4 ;  /* 0x0000000402007986 */ /* 0x0011e2000c101d24 */
[----:B------:R-:W-:Y:S05]  /*6080*/  BRA `(.L_x_35308) ;  /* 0x000009b000007947 */ /* 0x000fea0003800000 */
.L_x_35316:
        /* <DEDUP_REMOVED lines=21> */
.L_x_35321:
[----:B------:R-:W-:Y:S05]  /*61e0*/  BSYNC B0 ;  /* 0x0000000000007941 */ /* 0x000fea0003800000 */
.L_x_35320:
[----:B------:R-:W-:-:S05]  /*61f0*/  LOP3.LUT R5, R0, R5, RZ, 0xfc, !PT ;  /* 0x0000000500057212 */ /* 0x000fca00078efcff */
[----:B------:R0:W-:Y:S01]  /*6200*/  STG.E.U8 [R2.64], R5 ;  /* 0x0000000502007986 */ /* 0x0001e2000c101124 */
[----:B------:R-:W-:Y:S05]  /*6210*/  BRA `(.L_x_35308) ;  /* 0x0000082000007947 */ /* 0x000fea0003800000 */
.L_x_35319:
        /* <DEDUP_REMOVED lines=13> */
.L_x_35323:
[----:B------:R-:W-:Y:S01]  /*62f0*/  IMAD.MOV.U32 R0, RZ, RZ, 0x7f ;  /* 0x0000007fff007424 */ /* 0x000fe200078e00ff */
[----:B------:R-:W-:-:S04]  /*6300*/  ISETP.GT.U32.AND P0, PT, R4, 0x7f800000, PT ;  /* 0x7f8000000400780c */ /* 0x000fc80003f04070 */
[----:B------:R-:W-:-:S04]  /*6310*/  SEL R0, R0, 0x7c, P0 ;  /* 0x0000007c00007807 */ /* 0x000fc80000000000 */
.L_x_35324:
[----:B------:R-:W-:Y:S05]  /*6320*/  BSYNC B0 ;  /* 0x0000000000007941 */ /* 0x000fea0003800000 */
.L_x_35322:
[----:B------:R-:W-:-:S04]  /*6330*/  LOP3.LUT R4, R5, 0x80000000, RZ, 0xc0, !PT ;  /* 0x8000000005047812 */ /* 0x000fc800078ec0ff */
[----:B------:R-:W-:-:S04]  /*6340*/  SHF.R.U32.HI R5, RZ, 0x18, R4 ;  /* 0x00000018ff057819 */ /* 0x000fc80000011604 */
[----:B------:R-:W-:-:S05]  /*6350*/  LOP3.LUT R5, R0, R5, RZ, 0xfc, !PT ;  /* 0x0000000500057212 */ /* 0x000fca00078efcff */
[----:B------:R0:W-:Y:S01]  /*6360*/  STG.E.U8 [R2.64], R5 ;  /* 0x0000000502007986 */ /* 0x0001e2000c101124 */
[----:B------:R-:W-:Y:S05]  /*6370*/  BRA `(.L_x_35308) ;  /* 0x000006c000007947 */ /* 0x000fea0003800000 */
.L_x_35318:
[----:B------:R-:W0:Y:S02]  /*6380*/  I2F.S16 R0, R24 ;  /* 0x0000001800007306 */ /* 0x000e240000101400 */
[----:B0-----:R-:W-:-:S05]  /*6390*/  F2FP.BF16.PACK_AB R0, RZ, R0 ;  /* 0x00000000ff00723e */ /* 0x001fca00000010ff */
[----:B------:R0:W-:Y:S01]  /*63a0*/  STG.E.U16 [R2.64], R0 ;  /* 0x0000000002007986 */ /* 0x0001e2000c101524 */
[----:B------:R-:W-:Y:S05]  /*63b0*/  BRA `(.L_x_35308) ;  /* 0x0000068000007947 */ /* 0x000fea0003800000 */
.L_x_35315:
        /* <DEDUP_REMOVED lines=10> */
.L_x_35327:
        /* <DEDUP_REMOVED lines=17> */
.L_x_35330:
[----:B------:R-:W-:-:S04]  /*6570*/  LOP3.LUT R0, R7, 0x80000000, RZ, 0xc0, !PT ;  /* 0x8000000007007812 */ /* 0x000fc800078ec0ff */
[----:B------:R-:W-:-:S04]  /*6580*/  SHF.R.U32.HI R5, RZ, 0x18, R0 ;  /* 0x00000018ff057819 */ /* 0x000fc80000011600 */
[----:B------:R-:W-:-:S04]  /*6590*/  LOP3.LUT R4, R4, R5, RZ, 0xfc, !PT ;  /* 0x0000000504047212 */ /* 0x000fc800078efcff */
[----:B------:R-:W-:Y:S02]  /*65a0*/  PRMT R0, R4, 0x7610, R0 ;  /* 0x0000761004007816 */ /* 0x000fe40000000000 */
.L_x_35329:
[----:B------:R-:W-:Y:S05]  /*65b0*/  BSYNC B0 ;  /* 0x0000000000007941 */ /* 0x000fea0003800000 */
.L_x_35328:
[----:B------:R0:W-:Y:S01]  /*65c0*/  STG.E.U8 [R2.64], R0 ;  /* 0x0000000002007986 */ /* 0x0001e2000c101124 */
[----:B------:R-:W-:Y:S05]  /*65d0*/  BRA `(.L_x_35308) ;  /* 0x0000046000007947 */ /* 0x000fea0003800000 */
.L_x_35326:
        /* <DEDUP_REMOVED lines=17> */
.L_x_35333:
[----:B------:R-:W-:-:S04]  /*66f0*/  LOP3.LUT R0, R7, 0x80000000, RZ, 0xc0, !PT ;  /* 0x8000000007007812 */ /* 0x000fc800078ec0ff */
[----:B------:R-:W-:-:S04]  /*6700*/  SHF.R.U32.HI R5, RZ, 0x18, R0 ;  /* 0x00000018ff057819 */ /* 0x000fc80000011600 */
[----:B------:R-:W-:-:S04]  /*6710*/  LOP3.LUT R4, R4, R5, RZ, 0xfc, !PT ;  /* 0x0000000504047212 */ /* 0x000fc800078efcff */
[----:B------:R-:W-:Y:S02]  /*6720*/  PRMT R0, R4, 0x7610, R0 ;  /* 0x0000761004007816 */ /* 0x000fe40000000000 */
.L_x_35332:
[----:B------:R-:W-:Y:S05]  /*6730*/  BSYNC B0 ;  /* 0x0000000000007941 */ /* 0x000fea0003800000 */
.L_x_35331:
[----:B------:R0:W-:Y:S01]  /*6740*/  STG.E.U8 [R2.64], R0 ;  /* 0x0000000002007986 */ /* 0x0001e2000c101124 */
[----:B------:R-:W-:Y:S05]  /*6750*/  BRA `(.L_x_35308) ;  /* 0x000002e000007947 */ /* 0x000fea0003800000 */
.L_x_35325:
        /* <DEDUP_REMOVED lines=22> */
.L_x_35307:
        /* <DEDUP_REMOVED lines=20> */
.L_x_35335:
[----:B------:R-:W-:-:S05]  /*6a00*/  IMAD.MOV.U32 R25, RZ, RZ, RZ ;  /* 0x000000ffff197224 */ /* 0x000fca00078e00ff */
[----:B------:R0:W-:Y:S01]  /*6a10*/  STG.E.64 [R2.64], R24 ;  /* 0x0000001802007986 */ /* 0x0001e2000c101b24 */
[----:B------:R-:W-:Y:S05]  /*6a20*/  BRA `(.L_x_35308) ;  /* 0x0000001000007947 */ /* 0x000fea0003800000 */
.L_x_35334:
[----:B------:R0:W-:Y:S02]  /*6a30*/  STG.E [R2.64], R24 ;  /* 0x0000001802007986 */ /* 0x0001e4000c101924 */
.L_x_35308:
[----:B------:R-:W-:Y:S02]  /*6a40*/  IADD3 R19, R19, 0x80, RZ ;  /* 0x0000008013137810 */ /* 0x000fe40007ffe0ff */
.L_x_35269:
[----:B------:R-:W-:Y:S05]  /*6a50*/  BSYNC B6 ;  /* 0x0000000000067941 */ /* 0x000fea0003800000 */
.L_x_35268:
        /* <DEDUP_REMOVED lines=19> */
.L_x_35339:
[----:B------:R-:W-:Y:S01]  /*6b90*/  STG.E.U8 [R2.64], R26 ;  /* 0x0000001a02007986 */ /* 0x000fe2000c101124 */
[----:B------:R-:W-:Y:S05]  /*6ba0*/  EXIT ;  /* 0x000000000000794d */ /* 0x000fea0003800000 */
.L_x_35338:
        /* <DEDUP_REMOVED lines=9> */
.L_x_35342:
[----:B------:R-:W-:Y:S01]  /*6c40*/  STG.E [R2.64], R26 ;  /* 0x0000001a02007986 */ /* 0x000fe2000c101924 */
[----:B------:R-:W-:Y:S05]  /*6c50*/  EXIT ;  /* 0x000000000000794d */ /* 0x000fea0003800000 */
.L_x_35341:
[----:B------:R-:W-:Y:S01]  /*6c60*/  STG.E.U16 [R2.64], R26 ;  /* 0x0000001a02007986 */ /* 0x000fe2000c101524 */
[----:B------:R-:W-:Y:S05]  /*6c70*/  EXIT ;  /* 0x000000000000794d */ /* 0x000fea0003800000 */
.L_x_35337:
        /* <DEDUP_REMOVED lines=9> */
.L_x_35344:
[----:B------:R-:W0:Y:S02]  /*6d10*/  I2F.S16 R0, R26 ;  /* 0x0000001a00007306 */ /* 0x000e240000101400 */
[----:B0-----:R-:W-:-:S05]  /*6d20*/  F2FP.PACK_AB R0, RZ, R0 ;  /* 0x00000000ff00723e */ /* 0x001fca00000000ff */
[----:B------:R-:W-:Y:S01]  /*6d30*/  STG.E.U16 [R2.64], R0 ;  /* 0x0000000002007986 */ /* 0x000fe2000c101524 */
[----:B------:R-:W-:Y:S05]  /*6d40*/  EXIT ;  /* 0x000000000000794d */ /* 0x000fea0003800000 */
.L_x_35343:
        /* <DEDUP_REMOVED lines=10> */
.L_x_35346:
[----:B------:R-:W0:Y:S02]  /*6df0*/  I2F.S16 R26, R26 ;  /* 0x0000001a001a7306 */ /* 0x000e240000101400 */
[----:B0-----:R-:W-:-:S04]  /*6e00*/  F2FP.PACK_AB R5, RZ, R26 ;  /* 0x0000001aff05723e */ /* 0x001fc800000000ff */
[----:B------:R-:W-:-:S05]  /*6e10*/  PRMT R5, R5, 0x5410, RZ ;  /* 0x0000541005057816 */ /* 0x000fca00000000ff */
[----:B------:R-:W-:Y:S01]  /*6e20*/  STG.E [R2.64], R5 ;  /* 0x0000000502007986 */ /* 0x000fe2000c101924 */
[----:B------:R-:W-:Y:S05]  /*6e30*/  EXIT ;  /* 0x000000000000794d */ /* 0x000fea0003800000 */
.L_x_35345:
[----:B------:R-:W0:Y:S02]  /*6e40*/  I2F.F64.S16 R26, R26 ;  /* 0x0000001a001a7312 */ /* 0x000e240000101c00 */
[----:B0-----:R-:W-:Y:S01]  /*6e50*/  STG.E.64 [R2.64], R26 ;  /* 0x0000001a02007986 */ /* 0x001fe2000c101b24 */
[----:B------:R-:W-:Y:S05]  /*6e60*/  EXIT ;  /* 0x000000000000794d */ /* 0x000fea0003800000 */
.L_x_35336:
        /* <DEDUP_REMOVED lines=10> */
.L_x_35349:
[----:B------:R-:W0:Y:S01]  /*6f10*/  I2F.F64.S16 R4, R26 ;  /* 0x0000001a00047312 */ /* 0x000e220000101c00 */
[----:B------:R-:W-:-:S05]  /*6f20*/  CS2R R6, SRZ ;  /* 0x0000000000067805 */ /* 0x000fca000001ff00 */
[----:B0-----:R-:W-:Y:S01]  /*6f30*/  STG.E.128 [R2.64], R4 ;  /* 0x0000000402007986 */ /* 0x001fe2000c101d24 */
[----:B------:R-:W-:Y:S05]  /*6f40*/  EXIT ;  /* 0x000000000000794d */ /* 0x000fea0003800000 */
.L_x_35348:
        /* <DEDUP_REMOVED lines=21> */
.L_x_35353:
[----:B------:R-:W-:Y:S05]  /*70a0*/  BSYNC B0 ;  /* 0x0000000000007941 */ /* 0x000fea0003800000 */
.L_x_35352:
[----:B------:R-:W-:-:S05]  /*70b0*/  LOP3.LUT R5, R0, R5, RZ, 0xfc, !PT ;  /* 0x0000000500057212 */ /* 0x000fca00078efcff */
[----:B------:R-:W-:Y:S01]  /*70c0*/  STG.E.U8 [R2.64], R5 ;  /* 0x0000000502007986 */ /* 0x000fe2000c101124 */
[----:B------:R-:W-:Y:S05]  /*70d0*/  EXIT ;  /* 0x000000000000794d */ /* 0x000fea0003800000 */
.L_x_35351:
        /* <DEDUP_REMOVED lines=13> */
.L_x_35355:
[----:B------:R-:W-:Y:S01]  /*71b0*/  IMAD.MOV.U32 R0, RZ, RZ, 0x7f ;  /* 0x0000007fff007424 */ /* 0x000fe200078e00ff */
[----:B------:R-:W-:-:S04]  /*71c0*/  ISETP.GT.U32.AND P0, PT, R4, 0x7f800000, PT ;  /* 0x7f8000000400780c */ /* 0x000fc80003f04070 */
[----:B------:R-:W-:-:S04]  /*71d0*/  SEL R0, R0, 0x7c, P0 ;  /* 0x0000007c00007807 */ /* 0x000fc80000000000 */
.L_x_35356:
[----:B------:R-:W-:Y:S05]  /*71e0*/  BSYNC B0 ;  /* 0x0000000000007941 */ /* 0x000fea0003800000 */
.L_x_35354:
[----:B------:R-:W-:-:S04]  /*71f0*/  LOP3.LUT R4, R5, 0x80000000, RZ, 0xc0, !PT ;  /* 0x8000000005047812 */ /* 0x000fc800078ec0ff */
[----:B------:R-:W-:-:S04]  /*7200*/  SHF.R.U32.HI R5, RZ, 0x18, R4 ;  /* 0x00000018ff057819 */ /* 0x000fc80000011604 */
[----:B------:R-:W-:-:S05]  /*7210*/  LOP3.LUT R5, R0, R5, RZ, 0xfc, !PT ;  /* 0x0000000500057212 */ /* 0x000fca00078efcff */
[----:B------:R-:W-:Y:S01]  /*7220*/  STG.E.U8 [R2.64], R5 ;  /* 0x0000000502007986 */ /* 0x000fe2000c101124 */
[----:B------:R-:W-:Y:S05]  /*7230*/  EXIT ;  /* 0x000000000000794d */ /* 0x000fea0003800000 */
.L_x_35350:
[----:B------:R-:W0:Y:S02]  /*7240*/  I2F.S16 R0, R26 ;  /* 0x0000001a00007306 */ /* 0x000e240000101400 */
[----:B0-----:R-:W-:-:S05]  /*7250*/  F2FP.BF16.PACK_AB R0, RZ, R0 ;  /* 0x00000000ff00723e */ /* 0x001fca00000010ff */
[----:B------:R-:W-:Y:S01]  /*7260*/  STG.E.U16 [R2.64], R0 ;  /* 0x0000000002007986 */ /* 0x000fe2000c101524 */
[----:B------:R-:W-:Y:S05]  /*7270*/  EXIT ;  /* 0x000000000000794d */ /* 0x000fea0003800000 */
.L_x_35347:
        /* <DEDUP_REMOVED lines=10> */
.L_x_35359:
        /* <DEDUP_REMOVED lines=17> */
.L_x_35362:
[----:B------:R-:W-:-:S04]  /*7430*/  LOP3.LUT R0, R7, 0x80000000, RZ, 0xc0, !PT ;  /* 0x8000000007007812 */ /* 0x000fc800078ec0ff */
[----:B------:R-:W-:-:S04]  /*7440*/  SHF.R.U32.HI R5, RZ, 0x18, R0 ;  /* 0x00000018ff057819 */ /* 0x000fc80000011600 */
[----:B------:R-:W-:-:S04]  /*7450*/  LOP3.LUT R4, R4, R5, RZ, 0xfc, !PT ;  /* 0x0000000504047212 */ /* 0x000fc800078efcff */
[----:B------:R-:W-:Y:S02]  /*7460*/  PRMT R0, R4, 0x7610, R0 ;  /* 0x0000761004007816 */ /* 0x000fe40000000000 */
.L_x_35361:
[----:B------:R-:W-:Y:S05]  /*7470*/  BSYNC B0 ;  /* 0x0000000000007941 */ /* 0x000fea0003800000 */
.L_x_35360:
[----:B------:R-:W-:Y:S01]  /*7480*/  STG.E.U8 [R2.64], R0 ;  /* 0x0000000002007986 */ /* 0x000fe2000c101124 */
[----:B------:R-:W-:Y:S05]  /*7490*/  EXIT ;  /* 0x000000000000794d */ /* 0x000fea0003800000 */
.L_x_35358:
        /* <DEDUP_REMOVED lines=17> */
.L_x_35365:
[----:B------:R-:W-:-:S04]  /*75b0*/  LOP3.LUT R0, R7, 0x80000000, RZ, 0xc0, !PT ;  /* 0x8000000007007812 */ /* 0x000fc800078ec0ff */
[----:B------:R-:W-:-:S04]  /*75c0*/  SHF.R.U32.HI R5, RZ, 0x18, R0 ;  /* 0x00000018ff057819 */ /* 0x000fc80000011600 */
[----:B------:R-:W-:-:S04]  /*75d0*/  LOP3.LUT R4, R4, R5, RZ, 0xfc, !PT ;  /* 0x0000000504047212 */ /* 0x000fc800078efcff */
[----:B------:R-:W-:Y:S02]  /*75e0*/  PRMT R0, R4, 0x7610, R0 ;  /* 0x0000761004007816 */ /* 0x000fe40000000000 */
.L_x_35364:
[----:B------:R-:W-:Y:S05]  /*75f0*/  BSYNC B0 ;  /* 0x0000000000007941 */ /* 0x000fea0003800000 */
.L_x_35363:
[----:B------:R-:W-:Y:S01]  /*7600*/  STG.E.U8 [R2.64], R0 ;  /* 0x0000000002007986 */ /* 0x000fe2000c101124 */
[----:B------:R-:W-:Y:S05]  /*7610*/  EXIT ;  /* 0x000000000000794d */ /* 0x000fea0003800000 */
.L_x_35357:
        /* <DEDUP_REMOVED lines=22> */
.L_x_35340:
        /* <DEDUP_REMOVED lines=20> */
.L_x_35367:
[----:B------:R-:W-:-:S05]  /*78c0*/  IMAD.MOV.U32 R27, RZ, RZ, RZ ;  /* 0x000000ffff1b7224 */ /* 0x000fca00078e00ff */
[----:B------:R-:W-:Y:S01]  /*78d0*/  STG.E.64 [R2.64], R26 ;  /* 0x0000001a02007986 */ /* 0x000fe2000c101b24 */
[----:B------:R-:W-:Y:S05]  /*78e0*/  EXIT ;  /* 0x000000000000794d */ /* 0x000fea0003800000 */
.L_x_35366:
[----:B------:R-:W-:Y:S01]  /*78f0*/  STG.E [R2.64], R26 ;  /* 0x0000001a02007986 */ /* 0x000fe2000c101924 */
[----:B------:R-:W-:Y:S05]  /*7900*/  EXIT ;  /* 0x000000000000794d */ /* 0x000fea0003800000 */
.L_x_35368:
        /* <DEDUP_REMOVED lines=15> */
.L_x_42152:


//--------------------- .text._ZN2at6native18elementwise_kernelILi128ELi4EZNS0_22gpu_kernel_impl_nocastINS0_13AUnaryFunctorIssbZZZNS0_23logical_and_kernel_cudaERNS_14TensorIteratorEENKUlvE0_clEvENKUlvE3_clEvEUlssE_EEEEvRNS_18TensorIteratorBaseERKT_EUliE_EEviT1_ --------------------------
	.section	.text._ZN2at6native18elementwise_kernelILi128ELi4EZNS0_22gpu_kernel_impl_nocastINS0_13AUnaryFunctorIssbZZZNS0_23logical_and_kernel_cudaERNS_14TensorIteratorEENKUlvE0_clEvENKUlvE3_clEvEUlssE_EEEEvRNS_18TensorIteratorBaseERKT_EUliE_EEviT1_,"ax",@progbits
	.sectioninfo	@"SHI_REGISTERS=12"
	.align	128
        .global         _ZN2at6native18elementwise_kernelILi128ELi4EZNS0_22gpu_kernel_impl_nocastINS0_13AUnaryFunctorIssbZZZNS0_23logical_and_kernel_cudaERNS_14TensorIteratorEENKUlvE0_clEvENKUlvE3_clEvEUlssE_EEEEvRNS_18TensorIteratorBaseERKT_EUliE_EEviT1_
        .type           _ZN2at6native18elementwise_kernelILi128ELi4EZNS0_22gpu_kernel_impl_nocastINS0_13AUnaryFunctorIssbZZZNS0_23logical_and_kernel_cudaERNS_14TensorIteratorEENKUlvE0_clEvENKUlvE3_clEvEUlssE_EEEEvRNS_18TensorIteratorBaseERKT_EUliE_EEviT1_,@function
        .size           _ZN2at6native18elementwise_kernelILi128ELi4EZNS0_22gpu_kernel_impl_nocastINS0_13AUnaryFunctorIssbZZZNS0_23logical_and_kernel_cudaERNS_14TensorIteratorEENKUlvE0_clEvENKUlvE3_clEvEUlssE_EEEEvRNS_18TensorIteratorBaseERKT_EUliE_EEviT1_,(.L_x_42153 - _ZN2at6native18elementwise_kernelILi128ELi4EZNS0_22gpu_kernel_impl_nocastINS0_13AUnaryFunctorIssbZZZNS0_23logical_and_kernel_cudaERNS_14TensorIteratorEENKUlvE0_clEvENKUlvE3_clEvEUlssE_EEEEvRNS_18TensorIteratorBaseERKT_EUliE_EEviT1_)
        .other          _ZN2at6native18elementwise_kernelILi128ELi4EZNS0_22gpu_kernel_impl_nocastINS0_13AUnaryFunctorIssbZZZNS0_23logical_and_kernel_cudaERNS_14TensorIteratorEENKUlvE0_clEvENKUlvE3_clEvEUlssE_EEEEvRNS_18TensorIteratorBaseERKT_EUliE_EEviT1_,@"STO_CUDA_ENTRY STV_DEFAULT"
_ZN2at6native18elementwise_kernelILi128ELi4EZNS0_22gpu_kernel_impl_nocastINS0_13AUnaryFunctorIssbZZZNS0_23logical_and_kernel_cudaERNS_14TensorIteratorEENKUlvE0_clEvENKUlvE3_clEvEUlssE_EEEEvRNS_18TensorIteratorBaseERKT_EUliE_EEviT1_:
.text._ZN2at6native18elementwise_kernelILi128ELi4EZNS0_22gpu_kernel_impl_nocastINS0_13AUnaryFunctorIssbZZZNS0_23logical_and_kernel_cudaERNS_14TensorIteratorEENKUlvE0_clEvENKUlvE3_clEvEUlssE_EEEEvRNS_18TensorIteratorBaseERKT_EUliE_EEviT1_:
        /* <DEDUP_REMOVED lines=235> */
.L_x_35371:
        /* <DEDUP_REMOVED lines=9> */
[----:B--2---:R-:W-:-:S04]  /*0f40*/  ISETP.NE.AND P0, PT, R4, RZ, P0 ;  /* 0x000000ff0400720c */ /* 0x004fc80000705270 */
[----:B------:R-:W-:-:S05]  /*0f50*/  SEL R7, RZ, 0x1, !P0 ;  /* 0x00000001ff077807 */ /* 0x000fca0004000000 */
[----:B------:R0:W-:Y:S04]  /*0f60*/  STG.E.U8 [R2.64], R7 ;  /* 0x0000000702007986 */ /* 0x0001e8000c101106 */
.L_x_35370:
[----:B------:R-:W-:Y:S05]  /*0f70*/  BSYNC B0 ;  /* 0x0000000000007941 */ /* 0x000fea0003800000 */
.L_x_35369:
        /* <DEDUP_REMOVED lines=230> */
.L_x_35374:
        /* <DEDUP_REMOVED lines=241> */
.L_x_35375:
        /* <DEDUP_REMOVED lines=12> */
.L_x_35373:
[----:B------:R-:W-:Y:S05]  /*2db0*/  BSYNC B0 ;  /* 0x0000000000007941 */ /* 0x000fea0003800000 */
.L_x_35372:
        /* <DEDUP_REMOVED lines=229> */
.L_x_35376:
        /* <DEDUP_REMOVED lines=8> */
[----:B--2---:R-:W-:-:S04]  /*3c90*/  ISETP.NE.AND P0, PT, R4, RZ, P0 ;  /* 0x000000ff0400720c */ /* 0x004fc80000705270 */
[----:B------:R-:W-:-:S05]  /*3ca0*/  SEL R7, RZ, 0x1, !P0 ;  /* 0x00000001ff077807 */ /* 0x000fca0004000000 */
[----:B------:R-:W-:Y:S01]  /*3cb0*/  STG.E.U8 [R2.64], R7 ;  /* 0x0000000702007986 */ /* 0x000fe2000c101106 */
[----:B------:R-:W-:Y:S05]  /*3cc0*/  EXIT ;  /* 0x000000000000794d */ /* 0x000fea0003800000 */
.L_x_35377:
        /* <DEDUP_REMOVED lines=11> */
.L_x_42153:


//--------------------- .text._ZN2at6native27unrolled_elementwise_kernelINS0_13AUnaryFunctorIssbZZZNS0_23logical_and_kernel_cudaERNS_14TensorIteratorEENKUlvE0_clEvENKUlvE3_clEvEUlssE_EESt5arrayIPcLm2EELi4E23TrivialOffsetCalculatorILi1EjESD_NS0_6memory15LoadWithoutCastENSE_16StoreWithoutCastEEEviT_T0_T2_T3_T4_T5_ --------------------------
	.section	.text._ZN2at6native27unrolled_elementwise_kernelINS0_13AUnaryFunctorIssbZZZNS0_23logical_and_kernel_cudaERNS_14TensorIteratorEENKUlvE0_clEvENKUlvE3_clEvEUlssE_EESt5arrayIPcLm2EELi4E23TrivialOffsetCalculatorILi1EjESD_NS0_6memory15LoadWithoutCastENSE_16StoreWithoutCastEEEviT_T0_T2_T3_T4_T5_,"ax",@progbits
	.sectioninfo	@"SHI_REGISTERS=19"
	.align	128
        .global         _ZN2at6native27unrolled_elementwise_kernelINS0_13AUnaryFunctorIssbZZZNS0_23logical_and_kernel_cudaERNS_14TensorIteratorEENKUlvE0_clEvENKUlvE3_clEvEUlssE_EESt5arrayIPcLm2EELi4E23TrivialOffsetCalculatorILi1EjESD_NS0_6memory15LoadWithoutCastENSE_16StoreWithoutCastEEEviT_T0_T2_T3_T4_T5_
        .type           _ZN2at6native27unrolled_elementwise_kernelINS0_13AUnaryFunctorIssbZZZNS0_23logical_and_kernel_cudaERNS_14TensorIteratorEENKUlvE0_clEvENKUlvE3_clEvEUlssE_EESt5arrayIPcLm2EELi4E23TrivialOffsetCalculatorILi1EjESD_NS0_6memory15LoadWithoutCastENSE_16StoreWithoutCastEEEviT_T0_T2_T3_T4_T5_,@function
        .size           _ZN2at6native27unrolled_elementwise_kernelINS0_13AUnaryFunctorIssbZZZNS0_23logical_and_kernel_cudaERNS_14TensorIteratorEENKUlvE0_clEvENKUlvE3_clEvEUlssE_EESt5arrayIPcLm2EELi4E23TrivialOffsetCalculatorILi1EjESD_NS0_6memory15LoadWithoutCastENSE_16StoreWithoutCastEEEviT_T0_T2_T3_T4_T5_,(.L_x_42154 - _ZN2at6native27unrolled_elementwise_kernelINS0_13AUnaryFunctorIssbZZZNS0_23logical_and_kernel_cudaERNS_14TensorIteratorEENKUlvE0_clEvENKUlvE3_clEvEUlssE_EESt5arrayIPcLm2EELi4E23TrivialOffsetCalculatorILi1EjESD_NS0_6memory15LoadWithoutCastENSE_16StoreWithoutCastEEEviT_T0_T2_T3_T4_T5_)
        .other          _ZN2at6native27unrolled_elementwise_kernelINS0_13AUnaryFunctorIssbZZZNS0_23logical_and_kernel_cudaERNS_14TensorIteratorEENKUlvE0_clEvENKUlvE3_clEvEUlssE_EESt5arrayIPcLm2EELi4E23TrivialOffsetCalculatorILi1EjESD_NS0_6memory15LoadWithoutCastENSE_16StoreWithoutCastEEEviT_T0_T2_T3_T4_T5_,@"STO_CUDA_ENTRY STV_DEFAULT"
_ZN2at6native27unrolled_elementwise_kernelINS0_13AUnaryFunctorIssbZZZNS0_23logical_and_kernel_cudaERNS_14TensorIteratorEENKUlvE0_clEvENKUlvE3_clEvEUlssE_EESt5arrayIPcLm2EELi4E23TrivialOffsetCalculatorILi1EjESD_NS0_6memory15LoadWithoutCastENSE_16StoreWithoutCastEEEviT_T0_T2_T3_T4_T5_:
.text._ZN2at6native27unrolled_elementwise_kernelINS0_13AUnaryFunctorIssbZZZNS0_23logical_and_kernel_cudaERNS_14TensorIteratorEENKUlvE0_clEvENKUlvE3_clEvEUlssE_EESt5arrayIPcLm2EELi4E23TrivialOffsetCalculatorILi1EjESD_NS0_6memory15LoadWithoutCastENSE_16StoreWithoutCastEEEviT_T0_T2_T3_T4_T5_:
        /* <DEDUP_REMOVED lines=43> */
[----:B------:R-:W-:Y:S02]  /*02b0*/  ISETP.NE.AND P5, PT, R4, RZ, P1 ;  /* 0x000000ff0400720c */ /* 0x000fe40000fa5270 */
[----:B------:R-:W-:Y:S02]  /*02c0*/  @!P3 IADD3 R4, P4, R5, c[0x0][0x168], RZ ;  /* 0x00005a000504ba10 */ /* 0x000fe40007f9e0ff */
[----:B-1----:R-:W-:-:S03]  /*02d0*/  @!P3 SEL R7, RZ, 0x1, !P5 ;  /* 0x00000001ff07b807 */ /* 0x002fc60006800000 */
[----:B------:R-:W-:-:S05]  /*02e0*/  @!P3 IMAD.X R5, RZ, RZ, c[0x0][0x16c], P4 ;  /* 0x00005b00ff05b624 */ /* 0x000fca00020e06ff */
[----:B------:R0:W-:Y:S01]  /*02f0*/  @!P3 STG.E.U8 [R4.64], R7 ;  /* 0x000000070400b986 */ /* 0x0001e2000c101106 */
[----:B---3--:R-:W-:Y:S02]  /*0300*/  PRMT R6, R12, 0x9910, RZ ;  /* 0x000099100c067816 */ /* 0x008fe400000000ff */
[----:B----4-:R-:W-:Y:S02]  /*0310*/  PRMT R9, R14, 0x9910, RZ ;  /* 0x000099100e097816 */ /* 0x010fe400000000ff */
[----:B------:R-:W-:Y:S02]  /*0320*/  ISETP.NE.AND P4, PT, R6, RZ, P1 ;  /* 0x000000ff0600720c */ /* 0x000fe40000f85270 */
[----:B------:R-:W-:Y:S02]  /*0330*/  ISETP.NE.AND P1, PT, R9, RZ, P1 ;  /* 0x000000ff0900720c */ /* 0x000fe40000f25270 */
[----:B------:R-:W-:Y:S02]  /*0340*/  SEL R9, RZ, 0x1, !P4 ;  /* 0x00000001ff097807 */ /* 0x000fe40006000000 */
[----:B-----5:R-:W-:-:S04]  /*0350*/  ISETP.NE.AND P0, PT, R8, RZ, !P0 ;  /* 0x000000ff0800720c */ /* 0x020fc80004705270 */
[----:B------:R-:W-:Y:S02]  /*0360*/  ISETP.NE.AND P0, PT, RZ, UR4, P0 ;  /* 0x00000004ff007c0c */ /* 0x000fe40008705270 */
        /* <DEDUP_REMOVED lines=13> */
.L_x_35379:
[----:B0-----:R-:W-:Y:S05]  /*0440*/  BSYNC B0 ;  /* 0x0000000000007941 */ /* 0x001fea0003800000 */
.L_x_35378:
        /* <DEDUP_REMOVED lines=8> */
.L_x_35380:
        /* <DEDUP_REMOVED lines=11> */
.L_x_42154:


//--------------------- .text._ZN2at6native29vectorized_elementwise_kernelILi2ENS0_13AUnaryFunctorIssbZZZNS0_23logical_and_kernel_cudaERNS_14TensorIteratorEENKUlvE0_clEvENKUlvE3_clEvEUlssE_EESt5arrayIPcLm2EEEEviT0_T1_ --------------------------
	.section	.text._ZN2at6native29vectorized_elementwise_kernelILi2ENS0_13AUnaryFunctorIssbZZZNS0_23logical_and_kernel_cudaERNS_14TensorIteratorEENKUlvE0_clEvENKUlvE3_clEvEUlssE_EESt5arrayIPcLm2EEEEviT0_T1_,"ax",@progbits
	.sectioninfo	@"SHI_REGISTERS=26"
	.align	128
        .global         _ZN2at6native29vectorized_elementwise_kernelILi2ENS0_13AUnaryFunctorIssbZZZNS0_23logical_and_kernel_cudaERNS_14TensorIteratorEENKUlvE0_clEvENKUlvE3_clEvEUlssE_EESt5arrayIPcLm2EEEEviT0_T1_
        .type           _ZN2at6native29vectorized_elementwise_kernelILi2ENS0_13AUnaryFunctorIssbZZZNS0_23logical_and_kernel_cudaERNS_14TensorIteratorEENKUlvE0_clEvENKUlvE3_clEvEUlssE_EESt5arrayIPcLm2EEEEviT0_T1_,@function
        .size           _ZN2at6native29vectorized_elementwise_kernelILi2ENS0_13AUnaryFunctorIssbZZZNS0_23logical_and_kernel_cudaERNS_14TensorIteratorEENKUlvE0_clEvENKUlvE3_clEvEUlssE_EESt5arrayIPcLm2EEEEviT0_T1_,(.L_x_42155 - _ZN2at6native29vectorized_elementwise_kernelILi2ENS0_13AUnaryFunctorIssbZZZNS0_23logical_and_kernel_cudaERNS_14TensorIteratorEENKUlvE0_clEvENKUlvE3_clEvEUlssE_EESt5arrayIPcLm2EEEEviT0_T1_)
        .other          _ZN2at6native29vectorized_elementwise_kernelILi2ENS0_13AUnaryFunctorIssbZZZNS0_23logical_and_kernel_cudaERNS_14TensorIteratorEENKUlvE0_clEvENKUlvE3_clEvEUlssE_EESt5arrayIPcLm2EEEEviT0_T1_,@"STO_CUDA_ENTRY STV_DEFAULT"
_ZN2at6native29vectorized_elementwise_kernelILi2ENS0_13AUnaryFunctorIssbZZZNS0_23logical_and_kernel_cudaERNS_14TensorIteratorEENKUlvE0_clEvENKUlvE3_clEvEUlssE_EESt5arrayIPcLm2EEEEviT0_T1_:
.text._ZN2at6native29vectorized_elementwise_kernelILi2ENS0_13AUnaryFunctorIssbZZZNS0_23logical_and_kernel_cudaERNS_14TensorIteratorEENKUlvE0_clEvENKUlvE3_clEvEUlssE_EESt5arrayIPcLm2EEEEviT0_T1_:
        /* <DEDUP_REMOVED lines=26> */
[----:B------:R-:W-:Y:S01]  /*01a0*/  ISETP.NE.AND P1, PT, R0, RZ, P0 ;  /* 0x000000ff0000720c */ /* 0x000fe20000725270 */
[----:B------:R-:W-:-:S02]  /*01b0*/  IMAD.MOV.U32 R0, RZ, RZ, R5 ;  /* 0x000000ffff007224 */ /* 0x000fc400078e0005 */
[----:B------:R-:W-:Y:S01]  /*01c0*/  IMAD.MOV.U32 R5, RZ, RZ, R7 ;  /* 0x000000ffff057224 */ /* 0x000fe200078e0007 */
[----:B------:R-:W-:Y:S02]  /*01d0*/  ISETP.NE.AND P6, PT, R4, RZ, P0 ;  /* 0x000000ff0400720c */ /* 0x000fe400007c5270 */
[C---:B----4-:R-:W-:Y:S02]  /*01e0*/  PRMT R4, R8.reuse, 0x9910, RZ ;  /* 0x0000991008047816 */ /* 0x050fe400000000ff */
[----:B------:R-:W-:Y:S02]  /*01f0*/  PRMT R8, R8, 0xbb32, RZ ;  /* 0x0000bb3208087816 */ /* 0x000fe400000000ff */
[----:B------:R-:W-:Y:S01]  /*0200*/  ISETP.NE.AND P5, PT, R0, RZ, P0 ;  /* 0x000000ff0000720c */ /* 0x000fe200007a5270 */
[----:B------:R-:W-:Y:S01]  /*0210*/  IMAD.MOV.U32 R0, RZ, RZ, R4 ;  /* 0x000000ffff007224 */ /* 0x000fe200078e0004 */
[----:B------:R-:W-:Y:S01]  /*0220*/  ISETP.NE.AND P4, PT, R5, RZ, P0 ;  /* 0x000000ff0500720c */ /* 0x000fe20000785270 */
[----:B------:R-:W-:Y:S01]  /*0230*/  IMAD.MOV.U32 R4, RZ, RZ, R8 ;  /* 0x000000ffff047224 */ /* 0x000fe200078e0008 */
[----:B-----5:R-:W-:-:S02]  /*0240*/  PRMT R5, R9, 0x9910, RZ ;  /* 0x0000991009057816 */ /* 0x020fc400000000ff */
[----:B------:R-:W-:Y:S02]  /*0250*/  PRMT R6, R9, 0xbb32, RZ ;  /* 0x0000bb3209067816 */ /* 0x000fe400000000ff */
[----:B------:R-:W-:Y:S02]  /*0260*/  ISETP.NE.AND P3, PT, R0, RZ, P0 ;  /* 0x000000ff0000720c */ /* 0x000fe40000765270 */
[----:B------:R-:W-:Y:S02]  /*0270*/  SEL R0, RZ, 0x1, !P1 ;  /* 0x00000001ff007807 */ /* 0x000fe40004800000 */
[----:B------:R-:W-:Y:S02]  /*0280*/  ISETP.NE.AND P2, PT, R4, RZ, P0 ;  /* 0x000000ff0400720c */ /* 0x000fe40000745270 */
[----:B------:R-:W-:Y:S02]  /*0290*/  ISETP.NE.AND P1, PT, R5, RZ, P0 ;  /* 0x000000ff0500720c */ /* 0x000fe40000725270 */
[----:B------:R-:W-:-:S02]  /*02a0*/  ISETP.NE.AND P0, PT, R6, RZ, P0 ;  /* 0x000000ff0600720c */ /* 0x000fc40000705270 */
        /* <DEDUP_REMOVED lines=16> */
.L_x_35381:
        /* <DEDUP_REMOVED lines=65> */
[----:B------:R-:W-:Y:S02]  /*07c0*/  ISETP.NE.AND P4, PT, R6, RZ, P1 ;  /* 0x000000ff0600720c */ /* 0x000fe40000f85270 */
[----:B------:R-:W-:Y:S02]  /*07d0*/  @!P3 IADD3 R6, P2, R7, c[0x0][0x168], RZ ;  /* 0x00005a000706ba10 */ /* 0x000fe40007f5e0ff */
[----:B---3--:R-:W-:-:S03]  /*07e0*/  PRMT R3, R3, 0x9910, RZ ;  /* 0x0000991003037816 */ /* 0x008fc600000000ff */
[----:B------:R-:W-:Y:S01]  /*07f0*/  @!P3 IMAD.X R7, RZ, RZ, c[0x0][0x16c], P2 ;  /* 0x00005b00ff07b624 */ /* 0x000fe200010e06ff */
[----:B----4-:R-:W-:Y:S01]  /*0800*/  PRMT R8, R4, 0x9910, RZ ;  /* 0x0000991004087816 */ /* 0x010fe200000000ff */
[----:B------:R-:W-:Y:S01]  /*0810*/  IMAD.MOV.U32 R4, RZ, RZ, R3 ;  /* 0x000000ffff047224 */ /* 0x000fe200078e0003 */
[----:B------:R-:W-:-:S04]  /*0820*/  @!P3 SEL R3, RZ, 0x1, !P4 ;  /* 0x00000001ff03b807 */ /* 0x000fc80006000000 */
[----:B------:R-:W-:Y:S01]  /*0830*/  ISETP.NE.AND P6, PT, R4, RZ, P1 ;  /* 0x000000ff0400720c */ /* 0x000fe20000fc5270 */
[----:B------:R0:W-:Y:S01]  /*0840*/  @!P3 STG.E.U8 [R6.64], R3 ;  /* 0x000000030600b986 */ /* 0x0001e2000c101106 */
[----:B------:R-:W-:Y:S02]  /*0850*/  ISETP.NE.AND P2, PT, R8, RZ, P1 ;  /* 0x000000ff0800720c */ /* 0x000fe40000f45270 */
[----:B0-----:R-:W-:Y:S02]  /*0860*/  SEL R3, RZ, 0x1, !P6 ;  /* 0x00000001ff037807 */ /* 0x001fe40007000000 */
[----:B------:R-:W-:Y:S02]  /*0870*/  ISETP.GE.AND P6, PT, R5, R2, PT ;  /* 0x000000020500720c */ /* 0x000fe40003fc6270 */
[----:B-----5:R-:W-:Y:S02]  /*0880*/  PRMT R4, R13, 0x9910, RZ ;  /* 0x000099100d047816 */ /* 0x020fe400000000ff */
[----:B------:R-:W-:-:S02]  /*0890*/  PRMT R14, R14, 0x9910, RZ ;  /* 0x000099100e0e7816 */ /* 0x000fc400000000ff */
[----:B------:R-:W-:-:S03]  /*08a0*/  ISETP.NE.AND P5, PT, R4, RZ, P1 ;  /* 0x000000ff0400720c */ /* 0x000fc60000fa5270 */
[----:B------:R-:W-:Y:S01]  /*08b0*/  IMAD.MOV.U32 R4, RZ, RZ, R14 ;  /* 0x000000ffff047224 */ /* 0x000fe200078e000e */
[----:B------:R-:W-:Y:S02]  /*08c0*/  PRMT R8, R12, 0x9910, RZ ;  /* 0x000099100c087816 */ /* 0x000fe400000000ff */
[----:B------:R-:W-:Y:S02]  /*08d0*/  PRMT R9, R15, 0x9910, RZ ;  /* 0x000099100f097816 */ /* 0x000fe400000000ff */
[----:B------:R-:W-:Y:S02]  /*08e0*/  ISETP.NE.AND P4, PT, R8, RZ, P1 ;  /* 0x000000ff0800720c */ /* 0x000fe40000f85270 */
[----:B------:R-:W-:Y:S02]  /*08f0*/  ISETP.NE.AND P0, PT, R16, RZ, !P0 ;  /* 0x000000ff1000720c */ /* 0x000fe40004705270 */
[----:B------:R-:W-:Y:S02]  /*0900*/  ISETP.NE.AND P3, PT, R9, RZ, P1 ;  /* 0x000000ff0900720c */ /* 0x000fe40000f65270 */
[----:B------:R-:W-:-:S02]  /*0910*/  ISETP.NE.AND P1, PT, R4, RZ, P1 ;  /* 0x000000ff0400720c */ /* 0x000fc40000f25270 */
[----:B------:R-:W-:Y:S02]  /*0920*/  ISETP.NE.AND P0, PT, RZ, UR4, P0 ;  /* 0x00000004ff007c0c */ /* 0x000fe40008705270 */
        /* <DEDUP_REMOVED lines=18> */
.L_x_35384:
[----:B------:R-:W-:-:S13]  /*0a50*/  ISETP.GE.AND P1, PT, R5, R2, PT ;  /* 0x000000020500720c */ /* 0x000fda0003f26270 */
[----:B------:R-:W-:Y:S05]  /*0a60*/  @P1 BRA `(.L_x_35386) ;  /* 0x000000c000001947 */ /* 0x000fea0003800000 */
[----:B0-----:R-:W-:Y:S01]  /*0a70*/  IMAD.IADD R6, R0, 0x1, R5 ;  /* 0x0000000100067824 */ /* 0x001fe200078e0205 */
[----:B------:R-:W-:-:S04]  /*0a80*/  IADD3 R5, R5, 0x80, RZ ;  /* 0x0000008005057810 */ /* 0x000fc80007ffe0ff */
[----:B------:R-:W-:-:S05]  /*0a90*/  IADD3 R6, P1, R6, c[0x0][0x168], RZ ;  /* 0x00005a0006067a10 */ /* 0x000fca0007f3e0ff */
[----:B------:R-:W-:-:S05]  /*0aa0*/  IMAD.X R7, RZ, RZ, c[0x0][0x16c], P1 ;  /* 0x00005b00ff077624 */ /* 0x000fca00008e06ff */
[----:B------:R0:W-:Y:S03]  /*0ab0*/  STG.E.U8 [R6.64], R11 ;  /* 0x0000000b06007986 */ /* 0x0001e6000c101106 */
.L_x_35385:
[----:B------:R-:W-:-:S13]  /*0ac0*/  ISETP.GE.AND P1, PT, R5, R2, PT ;  /* 0x000000020500720c */ /* 0x000fda0003f26270 */
[----:B------:R-:W-:Y:S05]  /*0ad0*/  @P1 BRA `(.L_x_35387) ;  /* 0x000000d000001947 */ /* 0x000fea0003800000 */
[----:B0-----:R-:W-:Y:S01]  /*0ae0*/  IMAD.IADD R6, R0, 0x1, R5 ;  /* 0x0000000100067824 */ /* 0x001fe200078e0205 */
[----:B------:R-:W-:-:S04]  /*0af0*/  IADD3 R5, R5, 0x80, RZ ;  /* 0x0000008005057810 */ /* 0x000fc80007ffe0ff */
[----:B------:R-:W-:-:S05]  /*0b00*/  IADD3 R6, P1, R6, c[0x0][0x168], RZ ;  /* 0x00005a0006067a10 */ /* 0x000fca0007f3e0ff */
[----:B------:R-:W-:-:S05]  /*0b10*/  IMAD.X R7, RZ, RZ, c[0x0][0x16c], P1 ;  /* 0x00005b00ff077624 */ /* 0x000fca00008e06ff */
[----:B------:R0:W-:Y:S03]  /*0b20*/  STG.E.U8 [R6.64], R13 ;  /* 0x0000000d06007986 */ /* 0x0001e6000c101106 */
.L_x_35386:
        /* <DEDUP_REMOVED lines=8> */
.L_x_35387:
[----:B------:R-:W-:Y:S05]  /*0bb0*/  BSYNC B1 ;  /* 0x0000000000017941 */ /* 0x000fea0003800000 */
.L_x_35383:
[----:B------:R-:W-:-:S13]  /*0bc0*/  ISETP.GE.AND P1, PT, R5, R2, PT ;  /* 0x000000020500720c */ /* 0x000fda0003f26270 */
[----:B0-----:R-:W-:Y:S01]  /*0bd0*/  @!P1 IMAD.IADD R6, R0, 0x1, R5 ;  /* 0x0000000100069824 */ /* 0x001fe200078e0205 */
[----:B------:R-:W-:-:S04]  /*0be0*/  @!P1 IADD3 R5, R5, 0x80, RZ ;  /* 0x0000008005059810 */ /* 0x000fc80007ffe0ff */
[----:B------:R-:W-:-:S05]  /*0bf0*/  @!P1 IADD3 R6, P2, R6, c[0x0][0x168], RZ ;  /* 0x00005a0006069a10 */ /* 0x000fca0007f5e0ff */
[----:B------:R-:W-:-:S05]  /*0c00*/  @!P1 IMAD.X R7, RZ, RZ, c[0x0][0x16c], P2 ;  /* 0x00005b00ff079624 */ /* 0x000fca00010e06ff */
[----:B------:R0:W-:Y:S03]  /*0c10*/  @!P1 STG.E.U8 [R6.64], R17 ;  /* 0x0000001106009986 */ /* 0x0001e6000c101106 */
.L_x_35388:
[----:B------:R-:W-:Y:S05]  /*0c20*/  BSYNC B0 ;  /* 0x0000000000007941 */ /* 0x000fea0003800000 */
.L_x_35382:
        /* <DEDUP_REMOVED lines=9> */
.L_x_35389:
        /* <DEDUP_REMOVED lines=12> */
.L_x_42155:


//--------------------- .text._ZN2at6native29vectorized_elementwise_kernelILi4ENS0_13AUnaryFunctorIssbZZZNS0_23logical_and_kernel_cudaERNS_14TensorIteratorEENKUlvE0_clEvENKUlvE3_clEvEUlssE_EESt5arrayIPcLm2EEEEviT0_T1_ --------------------------
	.section	.text._ZN2at6native29vectorized_elementwise_kernelILi4ENS0_13AUnaryFunctorIssbZZZNS0_23logical_and_kernel_cudaERNS_14TensorIteratorEENKUlvE0_clEvENKUlvE3_clEvEUlssE_EESt5arrayIPcLm2EEEEviT0_T1_,"ax",@progbits
	.sectioninfo	@"SHI_REGISTERS=26"
	.align	128
        .global         _ZN2at6native29vectorized_elementwise_kernelILi4ENS0_13AUnaryFunctorIssbZZZNS0_23logical_and_kernel_cudaERNS_14TensorIteratorEENKUlvE0_clEvENKUlvE3_clEvEUlssE_EESt5arrayIPcLm2EEEEviT0_T1_
        .type           _ZN2at6native29vectorized_elementwise_kernelILi4ENS0_13AUnaryFunctorIssbZZZNS0_23logical_and_kernel_cudaERNS_14TensorIteratorEENKUlvE0_clEvENKUlvE3_clEvEUlssE_EESt5arrayIPcLm2EEEEviT0_T1_,@function
        .size           _ZN2at6native29vectorized_elementwise_kernelILi4ENS0_13AUnaryFunctorIssbZZZNS0_23logical_and_kernel_cudaERNS_14TensorIteratorEENKUlvE0_clEvENKUlvE3_clEvEUlssE_EESt5arrayIPcLm2EEEEviT0_T1_,(.L_x_42156 - _ZN2at6native29vectorized_elementwise_kernelILi4ENS0_13AUnaryFunctorIssbZZZNS0_23logical_and_kernel_cudaERNS_14TensorIteratorEENKUlvE0_clEvENKUlvE3_clEvEUlssE_EESt5arrayIPcLm2EEEEviT0_T1_)
        .other          _ZN2at6native29vectorized_elementwise_kernelILi4ENS0_13AUnaryFunctorIssbZZZNS0_23logical_and_kernel_cudaERNS_14TensorIteratorEENKUlvE0_clEvENKUlvE3_clEvEUlssE_EESt5arrayIPcLm2EEEEviT0_T1_,@"STO_CUDA_ENTRY STV_DEFAULT"
_ZN2at6native29vectorized_elementwise_kernelILi4ENS0_13AUnaryFunctorIssbZZZNS0_23logical_and_kernel_cudaERNS_14TensorIteratorEENKUlvE0_clEvENKUlvE3_clEvEUlssE_EESt5arrayIPcLm2EEEEviT0_T1_:
.text._ZN2at6native29vectorized_elementwise_kernelILi4ENS0_13AUnaryFunctorIssbZZZNS0_23logical_and_kernel_cudaERNS_14TensorIteratorEENKUlvE0_clEvENKUlvE3_clEvEUlssE_EESt5arrayIPcLm2EEEEviT0_T1_:
        /* <DEDUP_REMOVED lines=18> */
[----:B------:R-:W-:Y:S02]  /*0120*/  ISETP.NE.AND P3, PT, R5, RZ, P0 ;  /* 0x000000ff0500720c */ /* 0x000fe40000765270 */
[C---:B---3--:R-:W-:Y:S01]  /*0130*/  PRMT R6, R2.reuse, 0x9910, RZ ;  /* 0x0000991002067816 */ /* 0x048fe200000000ff */
[----:B------:R-:W-:Y:S01]  /*0140*/  IMAD.MOV.U32 R5, RZ, RZ, R10 ;  /* 0x000000ffff057224 */ /* 0x000fe200078e000a */
[----:B------:R-:W-:-:S02]  /*0150*/  PRMT R7, R2, 0xbb32, RZ ;  /* 0x0000bb3202077816 */ /* 0x000fc400000000ff */
[----:B------:R-:W-:Y:S02]  /*0160*/  PRMT R9, R9, 0xbb32, RZ ;  /* 0x0000bb3209097816 */ /* 0x000fe400000000ff */
[----:B------:R-:W-:Y:S01]  /*0170*/  ISETP.NE.AND P2, PT, R5, RZ, P0 ;  /* 0x000000ff0500720c */ /* 0x000fe20000745270 */
[----:B------:R-:W-:Y:S01]  /*0180*/  IMAD.MOV.U32 R5, RZ, RZ, R6 ;  /* 0x000000ffff057224 */ /* 0x000fe200078e0006 */
[----:B------:R-:W-:Y:S01]  /*0190*/  PRMT R8, R8, 0xbb32, RZ ;  /* 0x0000bb3208087816 */ /* 0x000fe200000000ff */
[----:B------:R-:W-:Y:S02]  /*01a0*/  IMAD.MOV.U32 R6, RZ, RZ, R7 ;  /* 0x000000ffff067224 */ /* 0x000fe400078e0007 */
[----:B------:R-:W-:Y:S01]  /*01b0*/  IMAD.MOV.U32 R2, RZ, RZ, R9 ;  /* 0x000000ffff027224 */ /* 0x000fe200078e0009 */
[----:B------:R-:W-:Y:S02]  /*01c0*/  ISETP.NE.AND P4, PT, R8, RZ, P0 ;  /* 0x000000ff0800720c */ /* 0x000fe40000785270 */
[----:B------:R-:W-:-:S02]  /*01d0*/  PRMT R8, R3, 0x9910, RZ ;  /* 0x0000991003087816 */ /* 0x000fc400000000ff */
[----:B------:R-:W-:Y:S02]  /*01e0*/  ISETP.NE.AND P5, PT, R5, RZ, P0 ;  /* 0x000000ff0500720c */ /* 0x000fe400007a5270 */
[----:B------:R-:W-:Y:S02]  /*01f0*/  ISETP.NE.AND P6, PT, R6, RZ, P0 ;  /* 0x000000ff0600720c */ /* 0x000fe400007c5270 */
[----:B------:R-:W-:Y:S02]  /*0200*/  ISETP.NE.AND P1, PT, R2, RZ, P0 ;  /* 0x000000ff0200720c */ /* 0x000fe40000725270 */
[----:B------:R-:W-:Y:S02]  /*0210*/  SEL R2, RZ, 0x1, !P3 ;  /* 0x00000001ff027807 */ /* 0x000fe40005800000 */
[----:B------:R-:W-:Y:S02]  /*0220*/  SEL R5, RZ, 0x1, !P4 ;  /* 0x00000001ff057807 */ /* 0x000fe40006000000 */
[----:B------:R-:W-:-:S02]  /*0230*/  SEL R6, RZ, 0x1, !P5 ;  /* 0x00000001ff067807 */ /* 0x000fc40006800000 */
[----:B------:R-:W-:Y:S02]  /*0240*/  SEL R7, RZ, 0x1, !P6 ;  /* 0x00000001ff077807 */ /* 0x000fe40007000000 */
[----:B------:R-:W-:Y:S02]  /*0250*/  ISETP.NE.AND P3, PT, R8, RZ, P0 ;  /* 0x000000ff0800720c */ /* 0x000fe40000765270 */
[----:B------:R-:W-:Y:S02]  /*0260*/  PRMT R3, R3, 0xbb32, RZ ;  /* 0x0000bb3203037816 */ /* 0x000fe400000000ff */
[----:B------:R-:W-:Y:S02]  /*0270*/  PRMT R9, R5, 0x7604, R2 ;  /* 0x0000760405097816 */ /* 0x000fe40000000002 */
[----:B------:R-:W-:Y:S02]  /*0280*/  IADD3 R2, P4, R0, c[0x0][0x168], RZ ;  /* 0x00005a0000027a10 */ /* 0x000fe40007f9e0ff */
[----:B------:R-:W-:-:S02]  /*0290*/  PRMT R6, R7, 0x7604, R6 ;  /* 0x0000760407067816 */ /* 0x000fc40000000006 */
[----:B------:R-:W-:Y:S02]  /*02a0*/  SEL R0, RZ, 0x1, !P2 ;  /* 0x00000001ff007807 */ /* 0x000fe40005000000 */
[----:B------:R-:W-:Y:S02]  /*02b0*/  SEL R5, RZ, 0x1, !P3 ;  /* 0x00000001ff057807 */ /* 0x000fe40005800000 */
[----:B------:R-:W-:Y:S01]  /*02c0*/  ISETP.NE.AND P0, PT, R3, RZ, P0 ;  /* 0x000000ff0300720c */ /* 0x000fe20000705270 */
        /* <DEDUP_REMOVED lines=11> */
.L_x_35390:
        /* <DEDUP_REMOVED lines=106> */
.L_x_35393:
[----:B------:R-:W-:-:S13]  /*0a20*/  ISETP.GE.AND P1, PT, R5, R2, PT ;  /* 0x000000020500720c */ /* 0x000fda0003f26270 */
[----:B------:R-:W-:Y:S05]  /*0a30*/  @P1 BRA `(.L_x_35395) ;  /* 0x000000c000001947 */ /* 0x000fea0003800000 */
[----:B0-----:R-:W-:Y:S01]  /*0a40*/  IMAD.IADD R6, R0, 0x1, R5 ;  /* 0x0000000100067824 */ /* 0x001fe200078e0205 */
[----:B------:R-:W-:-:S04]  /*0a50*/  IADD3 R5, R5, 0x80, RZ ;  /* 0x0000008005057810 */ /* 0x000fc80007ffe0ff */
[----:B------:R-:W-:-:S05]  /*0a60*/  IADD3 R6, P1, R6, c[0x0][0x168], RZ ;  /* 0x00005a0006067a10 */ /* 0x000fca0007f3e0ff */
[----:B------:R-:W-:-:S05]  /*0a70*/  IMAD.X R7, RZ, RZ, c[0x0][0x16c], P1 ;  /* 0x00005b00ff077624 */ /* 0x000fca00008e06ff */
[----:B------:R0:W-:Y:S03]  /*0a80*/  STG.E.U8 [R6.64], R11 ;  /* 0x0000000b06007986 */ /* 0x0001e6000c101106 */
.L_x_35394:
[----:B------:R-:W-:-:S13]  /*0a90*/  ISETP.GE.AND P1, PT, R5, R2, PT ;  /* 0x000000020500720c */ /* 0x000fda0003f26270 */
[----:B------:R-:W-:Y:S05]  /*0aa0*/  @P1 BRA `(.L_x_35396) ;  /* 0x000000d000001947 */ /* 0x000fea0003800000 */
[----:B0-----:R-:W-:Y:S01]  /*0ab0*/  IMAD.IADD R6, R0, 0x1, R5 ;  /* 0x0000000100067824 */ /* 0x001fe200078e0205 */
[----:B------:R-:W-:-:S04]  /*0ac0*/  IADD3 R5, R5, 0x80, RZ ;  /* 0x0000008005057810 */ /* 0x000fc80007ffe0ff */
[----:B------:R-:W-:-:S05]  /*0ad0*/  IADD3 R6, P1, R6, c[0x0][0x168], RZ ;  /* 0x00005a0006067a10 */ /* 0x000fca0007f3e0ff */
[----:B------:R-:W-:-:S05]  /*0ae0*/  IMAD.X R7, RZ, RZ, c[0x0][0x16c], P1 ;  /* 0x00005b00ff077624 */ /* 0x000fca00008e06ff */
[----:B------:R0:W-:Y:S03]  /*0af0*/  STG.E.U8 [R6.64], R13 ;  /* 0x0000000d06007986 */ /* 0x0001e6000c101106 */
.L_x_35395:
        /* <DEDUP_REMOVED lines=8> */
.L_x_35396:
[----:B------:R-:W-:Y:S05]  /*0b80*/  BSYNC B1 ;  /* 0x0000000000017941 */ /* 0x000fea0003800000 */
.L_x_35392:
[----:B------:R-:W-:-:S13]  /*0b90*/  ISETP.GE.AND P1, PT, R5, R2, PT ;  /* 0x000000020500720c */ /* 0x000fda0003f26270 */
[----:B0-----:R-:W-:Y:S01]  /*0ba0*/  @!P1 IMAD.IADD R6, R0, 0x1, R5 ;  /* 0x0000000100069824 */ /* 0x001fe200078e0205 */
[----:B------:R-:W-:-:S04]  /*0bb0*/  @!P1 IADD3 R5, R5, 0x80, RZ ;  /* 0x0000008005059810 */ /* 0x000fc80007ffe0ff */
[----:B------:R-:W-:-:S05]  /*0bc0*/  @!P1 IADD3 R6, P2, R6, c[0x0][0x168], RZ ;  /* 0x00005a0006069a10 */ /* 0x000fca0007f5e0ff */
[----:B------:R-:W-:-:S05]  /*0bd0*/  @!P1 IMAD.X R7, RZ, RZ, c[0x0][0x16c], P2 ;  /* 0x00005b00ff079624 */ /* 0x000fca00010e06ff */
[----:B------:R0:W-:Y:S03]  /*0be0*/  @!P1 STG.E.U8 [R6.64], R17 ;  /* 0x0000001106009986 */ /* 0x0001e6000c101106 */
.L_x_35397:
[----:B------:R-:W-:Y:S05]  /*0bf0*/  BSYNC B0 ;  /* 0x0000000000007941 */ /* 0x000fea0003800000 */
.L_x_35391:
        /* <DEDUP_REMOVED lines=9> */
.L_x_35398:
        /* <DEDUP_REMOVED lines=15> */
.L_x_42156:


//--------------------- .text._ZN2at6native29vectorized_elementwise_kernelILi8ENS0_13AUnaryFunctorIssbZZZNS0_23logical_and_kernel_cudaERNS_14TensorIteratorEENKUlvE0_clEvENKUlvE3_clEvEUlssE_EESt5arrayIPcLm2EEEEviT0_T1_ --------------------------
	.section	.text._ZN2at6native29vectorized_elementwise_kernelILi8ENS0_13AUnaryFunctorIssbZZZNS0_23logical_and_kernel_cudaERNS_14TensorIteratorEENKUlvE0_clEvENKUlvE3_clEvEUlssE_EESt5arrayIPcLm2EEEEviT0_T1_,"ax",@progbits
	.sectioninfo	@"SHI_REGISTERS=4"
	.align	128
        .global         _ZN2at6native29vectorized_elementwise_kernelILi8ENS0_13AUnaryFunctorIssbZZZNS0_23logical_and_kernel_cudaERNS_14TensorIteratorEENKUlvE0_clEvENKUlvE3_clEvEUlssE_EESt5arrayIPcLm2EEEEviT0_T1_
        .type           _ZN2at6native29vectorized_elementwise_kernelILi8ENS0_13AUnaryFunctorIssbZZZNS0_23logical_and_kernel_cudaERNS_14TensorIteratorEENKUlvE0_clEvENKUlvE3_clEvEUlssE_EESt5arrayIPcLm2EEEEviT0_T1_,@function
        .size           _ZN2at6native29vectorized_elementwise_kernelILi8ENS0_13AUnaryFunctorIssbZZZNS0_23logical_and_kernel_cudaERNS_14TensorIteratorEENKUlvE0_clEvENKUlvE3_clEvEUlssE_EESt5arrayIPcLm2EEEEviT0_T1_,(.L_x_42157 - _ZN2at6native29vectorized_elementwise_kernelILi8ENS0_13AUnaryFunctorIssbZZZNS0_23logical_and_kernel_cudaERNS_14TensorIteratorEENKUlvE0_clEvENKUlvE3_clEvEUlssE_EESt5arrayIPcLm2EEEEviT0_T1_)
        .other          _ZN2at6native29vectorized_elementwise_kernelILi8ENS0_13AUnaryFunctorIssbZZZNS0_23logical_and_kernel_cudaERNS_14TensorIteratorEENKUlvE0_clEvENKUlvE3_clEvEUlssE_EESt5arrayIPcLm2EEEEviT0_T1_,@"STO_CUDA_ENTRY STV_DEFAULT"
_ZN2at6native29vectorized_elementwise_kernelILi8ENS0_13AUnaryFunctorIssbZZZNS0_23logical_and_kernel_cudaERNS_14TensorIteratorEENKUlvE0_clEvENKUlvE3_clEvEUlssE_EESt5arrayIPcLm2EEEEviT0_T1_:
.text._ZN2at6native29vectorized_elementwise_kernelILi8ENS0_13AUnaryFunctorIssbZZZNS0_23logical_and_kernel_cudaERNS_14TensorIteratorEENKUlvE0_clEvENKUlvE3_clEvEUlssE_EESt5arrayIPcLm2EEEEviT0_T1_:
[----:B------:R-:W-:Y:S02]  /*0000*/  MOV R1, c[0x0][0x28] ;  /* 0x00000a0000017a02 */ /* 0x000fe40000000f00 */
[----:B------:R-:W-:Y:S05]  /*0010*/  EXIT ;  /* 0x000000000000794d */ /* 0x000fea0003800000 */
.L_x_35399:
        /* <DEDUP_REMOVED lines=14> */
.L_x_42157:


//--------------------- .text._ZN2at6native18elementwise_kernelILi128ELi4EZNS0_15gpu_kernel_implINS0_13BinaryFunctorIssbZZZNS0_23logical_and_kernel_cudaERNS_14TensorIteratorEENKUlvE0_clEvENKUlvE3_clEvEUlssE_EEEEvRNS_18TensorIteratorBaseERKT_EUliE_EEviT1_ --------------------------
	.section	.text._ZN2at6native18elementwise_kernelILi128ELi4EZNS0_15gpu_kernel_implINS0_13BinaryFunctorIssbZZZNS0_23logical_and_kernel_cudaERNS_14TensorIteratorEENKUlvE0_clEvENKUlvE3_clEvEUlssE_EEEEvRNS_18TensorIteratorBaseERKT_EUliE_EEviT1_,"ax",@progbits
	.sectioninfo	@"SHI_REGISTERS=26"
	.align	128
        .global         _ZN2at6native18elementwise_kernelILi128ELi4EZNS0_15gpu_kernel_implINS0_13BinaryFunctorIssbZZZNS0_23logical_and_kernel_cudaERNS_14TensorIteratorEENKUlvE0_clEvENKUlvE3_clEvEUlssE_EEEEvRNS_18TensorIteratorBaseERKT_EUliE_EEviT1_
        .type           _ZN2at6native18elementwise_kernelILi128ELi4EZNS0_15gpu_kernel_implINS0_13BinaryFunctorIssbZZZNS0_23logical_and_kernel_cudaERNS_14TensorIteratorEENKUlvE0_clEvENKUlvE3_clEvEUlssE_EEEEvRNS_18TensorIteratorBaseERKT_EUliE_EEviT1_,@function
        .size           _ZN2at6native18elementwise_kernelILi128ELi4EZNS0_15gpu_kernel_implINS0_13BinaryFunctorIssbZZZNS0_23logical_and_kernel_cudaERNS_14TensorIteratorEENKUlvE0_clEvENKUlvE3_clEvEUlssE_EEEEvRNS_18TensorIteratorBaseERKT_EUliE_EEviT1_,(.L_x_42158 - _ZN2at6native18elementwise_kernelILi128ELi4EZNS0_15gpu_kernel_implINS0_13BinaryFunctorIssbZZZNS0_23logical_and_kernel_cudaERNS_14TensorIteratorEENKUlvE0_clEvENKUlvE3_clEvEUlssE_EEEEvRNS_18TensorIteratorBaseERKT_EUliE_EEviT1_)
        .other          _ZN2at6native18elementwise_kernelILi128ELi4EZNS0_15gpu_kernel_implINS0_13BinaryFunctorIssbZZZNS0_23logical_and_kernel_cudaERNS_14TensorIteratorEENKUlvE0_clEvENKUlvE3_clEvEUlssE_EEEEvRNS_18TensorIteratorBaseERKT_EUliE_EEviT1_,@"STO_CUDA_ENTRY STV_DEFAULT"
_ZN2at6native18elementwise_kernelILi128ELi4EZNS0_15gpu_kernel_implINS0_13BinaryFunctorIssbZZZNS0_23logical_and_kernel_cudaERNS_14TensorIteratorEENKUlvE0_clEvENKUlvE3_clEvEUlssE_EEEEvRNS_18TensorIteratorBaseERKT_EUliE_EEviT1_:
.text._ZN2at6native18elementwise_kernelILi128ELi4EZNS0_15gpu_kernel_implINS0_13BinaryFunctorIssbZZZNS0_23logical_and_kernel_cudaERNS_14TensorIteratorEENKUlvE0_clEvENKUlvE3_clEvEUlssE_EEEEvRNS_18TensorIteratorBaseERKT_EUliE_EEviT1_:
        /* <DEDUP_REMOVED lines=263> */
.L_x_35402:
        /* <DEDUP_REMOVED lines=18> */
.L_x_35406:
[----:B------:R0:W5:Y:S01]  /*1190*/  LDG.E.U8 R23, [R2.64] ;  /* 0x0000002402177981 */ /* 0x000162000c1e1100 */
[----:B------:R-:W-:Y:S05]  /*11a0*/  BRA `(.L_x_35408) ;  /* 0x00000d8000007947 */ /* 0x000fea0003800000 */
.L_x_35405:
        /* <DEDUP_REMOVED lines=8> */
.L_x_35410:
[----:B------:R0:W5:Y:S01]  /*1230*/  LDG.E.U16 R23, [R2.64] ;  /* 0x0000002402177981 */ /* 0x000162000c1e1500 */
[----:B------:R-:W-:Y:S05]  /*1240*/  BRA `(.L_x_35408) ;  /* 0x00000ce000007947 */ /* 0x000fea0003800000 */
.L_x_35409:
[----:B------:R0:W5:Y:S01]  /*1250*/  LDG.E.U16 R23, [R2.64] ;  /* 0x0000002402177981 */ /* 0x000162000c1e1500 */
[----:B------:R-:W-:Y:S05]  /*1260*/  BRA `(.L_x_35408) ;  /* 0x00000cc000007947 */ /* 0x000fea0003800000 */
.L_x_35404:
        /* <DEDUP_REMOVED lines=9> */
.L_x_35412:
[----:B------:R-:W2:Y:S02]  /*1300*/  LDG.E.U16 R0, [R2.64] ;  /* 0x0000002402007981 */ /* 0x000ea4000c1e1500 */
[----:B--2---:R-:W-:-:S06]  /*1310*/  HADD2.F32 R0, -RZ, R0.H0_H0 ;  /* 0x20000000ff007230 */ /* 0x004fcc0000004100 */
[----:B------:R-:W0:Y:S02]  /*1320*/  F2I.FTZ.TRUNC.NTZ R0, R0 ;  /* 0x0000000000007305 */ /* 0x000e24000021f100 */
[----:B0-----:R-:W-:Y:S01]  /*1330*/  PRMT R23, R0, 0x7610, R23 ;  /* 0x0000761000177816 */ /* 0x001fe20000000017 */
[----:B------:R-:W-:Y:S05]  /*1340*/  BRA `(.L_x_35408) ;  /* 0x00000be000007947 */ /* 0x000fea0003800000 */
.L_x_35411:
        /* <DEDUP_REMOVED lines=9> */
.L_x_35414:
[----:B------:R-:W2:Y:S02]  /*13e0*/  LDG.E.U16 R2, [R2.64] ;  /* 0x0000002402027981 */ /* 0x000ea4000c1e1500 */
[----:B--2---:R-:W-:-:S06]  /*13f0*/  HADD2.F32 R0, -RZ, R2.H0_H0 ;  /* 0x20000002ff007230 */ /* 0x004fcc0000004100 */
[----:B------:R-:W0:Y:S02]  /*1400*/  F2I.FTZ.TRUNC.NTZ R0, R0 ;  /* 0x0000000000007305 */ /* 0x000e24000021f100 */
[----:B0-----:R-:W-:Y:S01]  /*1410*/  PRMT R23, R0, 0x7610, R23 ;  /* 0x0000761000177816 */ /* 0x001fe20000000017 */
[----:B------:R-:W-:Y:S05]  /*1420*/  BRA `(.L_x_35408) ;  /* 0x00000b0000007947 */ /* 0x000fea0003800000 */
.L_x_35413:
[----:B------:R-:W2:Y:S02]  /*1430*/  LDG.E.64 R2, [R2.64] ;  /* 0x0000002402027981 */ /* 0x000ea4000c1e1b00 */
[----:B--2---:R0:W1:Y:S01]  /*1440*/  F2I.F64.TRUNC R23, R2 ;  /* 0x0000000200177311 */ /* 0x004062000030d100 */
[----:B------:R-:W-:Y:S05]  /*1450*/  BRA `(.L_x_35408) ;  /* 0x00000ad000007947 */ /* 0x000fea0003800000 */
.L_x_35403:
        /* <DEDUP_REMOVED lines=12> */
.L_x_35417:
[----:B------:R-:W2:Y:S02]  /*1520*/  LDG.E.64 R2, [R2.64] ;  /* 0x0000002402027981 */ /* 0x000ea4000c1e1b00 */
[----:B--2---:R0:W1:Y:S01]  /*1530*/  F2I.F64.TRUNC R23, R2 ;  /* 0x0000000200177311 */ /* 0x004062000030d100 */
[----:B------:R-:W-:Y:S05]  /*1540*/  BRA `(.L_x_35408) ;  /* 0x000009e000007947 */ /* 0x000fea0003800000 */
.L_x_35416:
        /* <DEDUP_REMOVED lines=28> */
.L_x_35419:
        /* <DEDUP_REMOVED lines=15> */
.L_x_35418:
[----:B------:R-:W2:Y:S02]  /*1800*/  LDG.E.U16 R0, [R2.64] ;  /* 0x0000002402007981 */ /* 0x000ea4000c1e1500 */
[----:B--2---:R-:W-:-:S06]  /*1810*/  PRMT R0, RZ, 0x5410, R0 ;  /* 0x00005410ff007816 */ /* 0x004fcc0000000000 */
[----:B------:R-:W0:Y:S02]  /*1820*/  F2I.FTZ.TRUNC.NTZ R0, R0 ;  /* 0x0000000000007305 */ /* 0x000e24000021f100 */
[----:B0-----:R-:W-:Y:S01]  /*1830*/  PRMT R23, R0, 0x7610, R23 ;  /* 0x0000761000177816 */ /* 0x001fe20000000017 */
[----:B------:R-:W-:Y:S05]  /*1840*/  BRA `(.L_x_35408) ;  /* 0x000006e000007947 */ /* 0x000fea0003800000 */
.L_x_35415:
        /* <DEDUP_REMOVED lines=10> */
.L_x_35422:
        /* <DEDUP_REMOVED lines=21> */
.L_x_35426:
[----:B------:R-:W-:Y:S05]  /*1a40*/  BSYNC B1 ;  /* 0x0000000000017941 */ /* 0x000fea0003800000 */
.L_x_35425:
[----:B------:R-:W-:Y:S01]  /*1a50*/  LEA R3, R0, 0x3b800000, 0x17 ;  /* 0x3b80000000037811 */ /* 0x000fe200078eb8ff */
[----:B------:R-:W-:-:S05]  /*1a60*/  IMAD.SHL.U32 R0, R2, 0x100000, RZ ;  /* 0x0010000002007824 */ /* 0x000fca00078e00ff */
[----:B------:R-:W-:Y:S02]  /*1a70*/  LOP3.LUT R0, R3, R0, R4, 0xfe, !PT ;  /* 0x0000000003007212 */ /* 0x000fe400078efe04 */
.L_x_35424:
[----:B------:R-:W-:Y:S05]  /*1a80*/  BSYNC B0 ;  /* 0x0000000000007941 */ /* 0x000fea0003800000 */
.L_x_35423:
[----:B------:R-:W0:Y:S02]  /*1a90*/  F2I.FTZ.TRUNC.NTZ R0, R0 ;  /* 0x0000000000007305 */ /* 0x000e24000021f100 */
[----:B0-----:R-:W-:Y:S01]  /*1aa0*/  PRMT R23, R0, 0x7610, R23 ;  /* 0x0000761000177816 */ /* 0x001fe20000000017 */
[----:B------:R-:W-:Y:S05]  /*1ab0*/  BRA `(.L_x_35408) ;  /* 0x0000047000007947 */ /* 0x000fea0003800000 */
.L_x_35421:
        /* <DEDUP_REMOVED lines=21> */
.L_x_35430:
[----:B------:R-:W-:Y:S05]  /*1c10*/  BSYNC B1 ;  /* 0x0000000000017941 */ /* 0x000fea0003800000 */
.L_x_35429:
[----:B------:R-:W-:Y:S01]  /*1c20*/  LEA R3, R0, 0x37800000, 0x17 ;  /* 0x3780000000037811 */ /* 0x000fe200078eb8ff */
[----:B------:R-:W-:-:S05]  /*1c30*/  IMAD.SHL.U32 R0, R2, 0x200000, RZ ;  /* 0x0020000002007824 */ /* 0x000fca00078e00ff */
[----:B------:R-:W-:Y:S02]  /*1c40*/  LOP3.LUT R0, R3, R0, R4, 0xfe, !PT ;  /* 0x0000000003007212 */ /* 0x000fe400078efe04 */
.L_x_35428:
[----:B------:R-:W-:Y:S05]  /*1c50*/  BSYNC B0 ;  /* 0x0000000000007941 */ /* 0x000fea0003800000 */
.L_x_35427:
[----:B------:R-:W0:Y:S02]  /*1c60*/  F2I.FTZ.TRUNC.NTZ R0, R0 ;  /* 0x0000000000007305 */ /* 0x000e24000021f100 */
[----:B0-----:R-:W-:Y:S01]  /*1c70*/  PRMT R23, R0, 0x7610, R23 ;  /* 0x0000761000177816 */ /* 0x001fe20000000017 */
[----:B------:R-:W-:Y:S05]  /*1c80*/  BRA `(.L_x_35408) ;  /* 0x000002a000007947 */ /* 0x000fea0003800000 */
.L_x_35420:
        /* <DEDUP_REMOVED lines=14> */
.L_x_35434:
[----:B------:R-:W-:Y:S05]  /*1d70*/  BSYNC B0 ;  /* 0x0000000000007941 */ /* 0x000fea0003800000 */
.L_x_35433:
[----:B------:R-:W0:Y:S02]  /*1d80*/  F2I.FTZ.TRUNC.NTZ R0, R0 ;  /* 0x0000000000007305 */ /* 0x000e24000021f100 */
[----:B0-----:R-:W-:Y:S01]  /*1d90*/  PRMT R23, R0, 0x7610, R23 ;  /* 0x0000761000177816 */ /* 0x001fe20000000017 */
[----:B------:R-:W-:Y:S05]  /*1da0*/  BRA `(.L_x_35408) ;  /* 0x0000018000007947 */ /* 0x000fea0003800000 */
.L_x_35407:
        /* <DEDUP_REMOVED lines=21> */
.L_x_35432:
[----:B------:R0:W5:Y:S01]  /*1f00*/  LDG.E.U16 R23, [R2.64] ;  /* 0x0000002402177981 */ /* 0x000162000c1e1500 */
[----:B------:R-:W-:Y:S05]  /*1f10*/  BRA `(.L_x_35408) ;  /* 0x0000001000007947 */ /* 0x000fea0003800000 */
.L_x_35431:
[----:B------:R0:W5:Y:S02]  /*1f20*/  LDG.E.U16 R23, [R2.64] ;  /* 0x0000002402177981 */ /* 0x000164000c1e1500 */
.L_x_35408:
        /* <DEDUP_REMOVED lines=16> */
.L_x_35438:
[----:B------:R0:W5:Y:S01]  /*2030*/  LDG.E.U8 R0, [R2.64] ;  /* 0x0000002402007981 */ /* 0x000162000c1e1100 */
[----:B------:R-:W-:Y:S05]  /*2040*/  BRA `(.L_x_35440) ;  /* 0x00000d7000007947 */ /* 0x000fea0003800000 */
.L_x_35437:
        /* <DEDUP_REMOVED lines=8> */
.L_x_35442:
[----:B------:R0:W5:Y:S01]  /*20d0*/  LDG.E.U16 R0, [R2.64] ;  /* 0x0000002402007981 */ /* 0x000162000c1e1500 */
[----:B------:R-:W-:Y:S05]  /*20e0*/  BRA `(.L_x_35440) ;  /* 0x00000cd000007947 */ /* 0x000fea0003800000 */
.L_x_35441:
[----:B------:R0:W5:Y:S01]  /*20f0*/  LDG.E.U16 R0, [R2.64] ;  /* 0x0000002402007981 */ /* 0x000162000c1e1500 */
[----:B------:R-:W-:Y:S05]  /*2100*/  BRA `(.L_x_35440) ;  /* 0x00000cb000007947 */ /* 0x000fea0003800000 */
.L_x_35436:
        /* <DEDUP_REMOVED lines=9> */
.L_x_35444:
[----:B------:R-:W2:Y:S02]  /*21a0*/  LDG.E.U16 R4, [R2.64] ;  /* 0x0000002402047981 */ /* 0x000ea4000c1e1500 */
[----:B--2---:R-:W-:-:S06]  /*21b0*/  HADD2.F32 R4, -RZ, R4.H0_H0 ;  /* 0x20000004ff047230 */ /* 0x004fcc0000004100 */
[----:B------:R-:W0:Y:S02]  /*21c0*/  F2I.FTZ.TRUNC.NTZ R4, R4 ;  /* 0x0000000400047305 */ /* 0x000e24000021f100 */
[----:B0-----:R-:W-:Y:S01]  /*21d0*/  PRMT R0, R4, 0x7610, R0 ;  /* 0x0000761004007816 */ /* 0x001fe20000000000 */
[----:B------:R-:W-:Y:S05]  /*21e0*/  BRA `(.L_x_35440) ;  /* 0x00000bd000007947 */ /* 0x000fea0003800000 */
.L_x_35443:
        /* <DEDUP_REMOVED lines=9> */
.L_x_35446:
[----:B------:R-:W2:Y:S02]  /*2280*/  LDG.E.U16 R2, [R2.64] ;  /* 0x0000002402027981 */ /* 0x000ea4000c1e1500 */
[----:B--2---:R-:W-:-:S06]  /*2290*/  HADD2.F32 R4, -RZ, R2.H0_H0 ;  /* 0x20000002ff047230 */ /* 0x004fcc0000004100 */
[----:B------:R-:W0:Y:S02]  /*22a0*/  F2I.FTZ.TRUNC.NTZ R4, R4 ;  /* 0x0000000400047305 */ /* 0x000e24000021f100 */
[----:B0-----:R-:W-:Y:S01]  /*22b0*/  PRMT R0, R4, 0x7610, R0 ;  /* 0x0000761004007816 */ /* 0x001fe20000000000 */
[----:B------:R-:W-:Y:S05]  /*22c0*/  BRA `(.L_x_35440) ;  /* 0x00000af000007947 */ /* 0x000fea0003800000 */
.L_x_35445:
[----:B------:R-:W2:Y:S02]  /*22d0*/  LDG.E.64 R2, [R2.64] ;  /* 0x0000002402027981 */ /* 0x000ea4000c1e1b00 */
[----:B--2---:R0:W2:Y:S01]  /*22e0*/  F2I.F64.TRUNC R0, R2 ;  /* 0x0000000200007311 */ /* 0x0040a2000030d100 */
[----:B------:R-:W-:Y:S05]  /*22f0*/  BRA `(.L_x_35440) ;  /* 0x00000ac000007947 */ /* 0x000fea0003800000 */
.L_x_35435:
        /* <DEDUP_REMOVED lines=12> */
.L_x_35449:
[----:B------:R-:W2:Y:S02]  /*23c0*/  LDG.E.64 R2, [R2.64] ;  /* 0x0000002402027981 */ /* 0x000ea4000c1e1b00 */
[----:B--2---:R0:W2:Y:S01]  /*23d0*/  F2I.F64.TRUNC R0, R2 ;  /* 0x0000000200007311 */ /* 0x0040a2000030d100 */
[----:B------:R-:W-:Y:S05]  /*23e0*/  BRA `(.L_x_35440) ;  /* 0x000009d000007947 */ /* 0x000fea0003800000 */
.L_x_35448:
        /* <DEDUP_REMOVED lines=28> */
.L_x_35451:
        /* <DEDUP_REMOVED lines=15> */
.L_x_35450:
[----:B------:R-:W2:Y:S02]  /*26a0*/  LDG.E.U16 R2, [R2.64] ;  /* 0x0000002402027981 */ /* 0x000ea4000c1e1500 */
[----:B--2---:R-:W-:-:S04]  /*26b0*/  PRMT R2, RZ, 0x5410, R2 ;  /* 0x00005410ff027816 */ /* 0x004fc80000000002 */
[----:B------:R0:W2:Y:S01]  /*26c0*/  F2I.FTZ.TRUNC.NTZ R0, R2 ;  /* 0x0000000200007305 */ /* 0x0000a2000021f100 */
[----:B------:R-:W-:Y:S05]  /*26d0*/  BRA `(.L_x_35440) ;  /* 0x000006e000007947 */ /* 0x000fea0003800000 */
.L_x_35447:
        /* <DEDUP_REMOVED lines=10> */
.L_x_35454:
        /* <DEDUP_REMOVED lines=21> */
.L_x_35458:
[----:B------:R-:W-:Y:S05]  /*28d0*/  BSYNC B1 ;  /* 0x0000000000017941 */ /* 0x000fea0003800000 */
.L_x_35457:
[----:B------:R-:W-:Y:S01]  /*28e0*/  IMAD.SHL.U32 R2, R2, 0x100000, RZ ;  /* 0x0010000002027824 */ /* 0x000fe200078e00ff */
[----:B------:R-:W-:-:S04]  /*28f0*/  LEA R3, R0, 0x3b800000, 0x17 ;  /* 0x3b80000000037811 */ /* 0x000fc800078eb8ff */
[----:B------:R-:W-:Y:S02]  /*2900*/  LOP3.LUT R4, R3, R2, R4, 0xfe, !PT ;  /* 0x0000000203047212 */ /* 0x000fe400078efe04 */
.L_x_35456:
[----:B------:R-:W-:Y:S05]  /*2910*/  BSYNC B0 ;  /* 0x0000000000007941 */ /* 0x000fea0003800000 */
.L_x_35455:
[----:B------:R-:W0:Y:S02]  /*2920*/  F2I.FTZ.TRUNC.NTZ R4, R4 ;  /* 0x0000000400047305 */ /* 0x000e24000021f100 */
[----:B0-----:R-:W-:Y:S01]  /*2930*/  PRMT R0, R4, 0x7610, R0 ;  /* 0x0000761004007816 */ /* 0x001fe20000000000 */
[----:B------:R-:W-:Y:S05]  /*2940*/  BRA `(.L_x_35440) ;  /* 0x0000047000007947 */ /* 0x000fea0003800000 */
.L_x_35453:
        /* <DEDUP_REMOVED lines=21> */
.L_x_35462:
[----:B------:R-:W-:Y:S05]  /*2aa0*/  BSYNC B1 ;  /* 0x0000000000017941 */ /* 0x000fea0003800000 */
.L_x_35461:
[----:B------:R-:W-:Y:S01]  /*2ab0*/  IMAD.SHL.U32 R2, R2, 0x200000, RZ ;  /* 0x0020000002027824 */ /* 0x000fe200078e00ff */
[----:B------:R-:W-:-:S04]  /*2ac0*/  LEA R3, R0, 0x37800000, 0x17 ;  /* 0x3780000000037811 */ /* 0x000fc800078eb8ff */
[----:B------:R-:W-:Y:S02]  /*2ad0*/  LOP3.LUT R4, R3, R2, R4, 0xfe, !PT ;  /* 0x0000000203047212 */ /* 0x000fe400078efe04 */
.L_x_35460:
[----:B------:R-:W-:Y:S05]  /*2ae0*/  BSYNC B0 ;  /* 0x0000000000007941 */ /* 0x000fea0003800000 */
.L_x_35459:
[----:B------:R-:W0:Y:S02]  /*2af0*/  F2I.FTZ.TRUNC.NTZ R4, R4 ;  /* 0x0000000400047305 */ /* 0x000e24000021f100 */
[----:B0-----:R-:W-:Y:S01]  /*2b00*/  PRMT R0, R4, 0x7610, R0 ;  /* 0x0000761004007816 */ /* 0x001fe20000000000 */
[----:B------:R-:W-:Y:S05]  /*2b10*/  BRA `(.L_x_35440) ;  /* 0x000002a000007947 */ /* 0x000fea0003800000 */
.L_x_35452:
        /* <DEDUP_REMOVED lines=14> */
.L_x_35466:
[----:B------:R-:W-:Y:S05]  /*2c00*/  BSYNC B0 ;  /* 0x0000000000007941 */ /* 0x000fea0003800000 */
.L_x_35465:
[----:B------:R-:W0:Y:S02]  /*2c10*/  F2I.FTZ.TRUNC.NTZ R4, R4 ;  /* 0x0000000400047305 */ /* 0x000e24000021f100 */
[----:B0-----:R-:W-:Y:S01]  /*2c20*/  PRMT R0, R4, 0x7610, R0 ;  /* 0x0000761004007816 */ /* 0x001fe20000000000 */
[----:B------:R-:W-:Y:S05]  /*2c30*/  BRA `(.L_x_35440) ;  /* 0x0000018000007947 */ /* 0x000fea0003800000 */
.L_x_35439:
        /* <DEDUP_REMOVED lines=21> */
.L_x_35464:
[----:B------:R0:W5:Y:S01]  /*2d90*/  LDG.E.U16 R0, [R2.64] ;  /* 0x0000002402007981 */ /* 0x000162000c1e1500 */
[----:B------:R-:W-:Y:S05]  /*2da0*/  BRA `(.L_x_35440) ;  /* 0x0000001000007947 */ /* 0x000fea0003800000 */
.L_x_35463:
[----:B------:R0:W5:Y:S02]  /*2db0*/  LDG.E.U16 R0, [R2.64] ;  /* 0x0000002402007981 */ /* 0x000164000c1e1500 */
.L_x_35440:
[----:B------:R-:W3:Y:S01]  /*2dc0*/  LDC.U8 R4, c[0x0][0x3e1] ;  /* 0x0000f840ff047b82 */ /* 0x000ee20000000000 */
[----:B--2--5:R-:W-:Y:S02]  /*2dd0*/  PRMT R0, R0, 0x9910, RZ ;  /* 0x0000991000007816 */ /* 0x024fe400000000ff */
[----:B01----:R-:W-:Y:S02]  /*2de0*/  PRMT R2, R23, 0x9910, RZ ;  /* 0x0000991017027816 */ /* 0x003fe400000000ff */
[----:B------:R-:W-:-:S04]  /*2df0*/  ISETP.NE.AND P0, PT, R0, RZ, PT ;  /* 0x000000ff0000720c */ /* 0x000fc80003f05270 */
[----:B------:R-:W-:-:S04]  /*2e00*/  ISETP.NE.AND P0, PT, R2, RZ, P0 ;  /* 0x000000ff0200720c */ /* 0x000fc80000705270 */
        /* <DEDUP_REMOVED lines=15> */
.L_x_35470:
[----:B------:R0:W-:Y:S01]  /*2f00*/  STG.E.U8 [R16.64], R2 ;  /* 0x0000000210007986 */ /* 0x0001e2000c101124 */
[----:B------:R-:W-:Y:S05]  /*2f10*/  BRA `(.L_x_35472) ;  /* 0x00000d5000007947 */ /* 0x000fea0003800000 */
.L_x_35469:
        /* <DEDUP_REMOVED lines=9> */
.L_x_35474:
[----:B------:R0:W-:Y:S01]  /*2fb0*/  STG.E [R16.64], R2 ;  /* 0x0000000210007986 */ /* 0x0001e2000c101924 */
[----:B------:R-:W-:Y:S05]  /*2fc0*/  BRA `(.L_x_35472) ;  /* 0x00000ca000007947 */ /* 0x000fea0003800000 */
.L_x_35473:
[----:B------:R0:W-:Y:S01]  /*2fd0*/  STG.E.U16 [R16.64], R2 ;  /* 0x0000000210007986 */ /* 0x0001e2000c101524 */
[----:B------:R-:W-:Y:S05]  /*2fe0*/  BRA `(.L_x_35472) ;  /* 0x00000c8000007947 */ /* 0x000fea0003800000 */
.L_x_35468:
        /* <DEDUP_REMOVED lines=9> */
.L_x_35476:
[----:B------:R-:W0:Y:S02]  /*3080*/  I2F.U32 R0, R2 ;  /* 0x0000000200007306 */ /* 0x000e240000201000 */
[----:B0-----:R-:W-:-:S05]  /*3090*/  F2FP.PACK_AB R0, RZ, R0 ;  /* 0x00000000ff00723e */ /* 0x001fca00000000ff */
[----:B------:R0:W-:Y:S01]  /*30a0*/  STG.E.U16 [R16.64], R0 ;  /* 0x0000000010007986 */ /* 0x0001e2000c101524 */
[----:B------:R-:W-:Y:S05]  /*30b0*/  BRA `(.L_x_35472) ;  /* 0x00000bb000007947 */ /* 0x000fea0003800000 */
.L_x_35475:
        /* <DEDUP_REMOVED lines=10> */
.L_x_35478:
[----:B------:R-:W0:Y:S02]  /*3160*/  I2F.U32 R2, R2 ;  /* 0x0000000200027306 */ /* 0x000e240000201000 */
[----:B0-----:R-:W-:-:S04]  /*3170*/  F2FP.PACK_AB R3, RZ, R2 ;  /* 0x00000002ff03723e */ /* 0x001fc800000000ff */
[----:B------:R-:W-:-:S05]  /*3180*/  PRMT R3, R3, 0x5410, RZ ;  /* 0x0000541003037816 */ /* 0x000fca00000000ff */
[----:B------:R0:W-:Y:S01]  /*3190*/  STG.E [R16.64], R3 ;  /* 0x0000000310007986 */ /* 0x0001e2000c101924 */
[----:B------:R-:W-:Y:S05]  /*31a0*/  BRA `(.L_x_35472) ;  /* 0x00000ac000007947 */ /* 0x000fea0003800000 */
.L_x_35477:
[----:B------:R-:W0:Y:S02]  /*31b0*/  I2F.F64.U32 R2, R2 ;  /* 0x0000000200027312 */ /* 0x000e240000201800 */
[----:B0-----:R0:W-:Y:S01]  /*31c0*/  STG.E.64 [R16.64], R2 ;  /* 0x0000000210007986 */ /* 0x0011e2000c101b24 */
[----:B------:R-:W-:Y:S05]  /*31d0*/  BRA `(.L_x_35472) ;  /* 0x00000a9000007947 */ /* 0x000fea0003800000 */
.L_x_35467:
        /* <DEDUP_REMOVED lines=10> */
.L_x_35481:
[----:B------:R-:W0:Y:S01]  /*3280*/  I2F.F64.U32 R4, R2 ;  /* 0x0000000200047312 */ /* 0x000e220000201800 */
[----:B------:R-:W-:-:S05]  /*3290*/  CS2R R6, SRZ ;  /* 0x0000000000067805 */ /* 0x000fca000001ff00 */
[----:B0-----:R0:W-:Y:S01]  /*32a0*/  STG.E.128 [R16.64], R4 ;  /* 0x0000000410007986 */ /* 0x0011e2000c101d24 */
[----:B------:R-:W-:Y:S05]  /*32b0*/  BRA `(.L_x_35472) ;  /* 0x000009b000007947 */ /* 0x000fea0003800000 */
.L_x_35480:
        /* <DEDUP_REMOVED lines=21> */
.L_x_35485:
[----:B------:R-:W-:Y:S05]  /*3410*/  BSYNC B0 ;  /* 0x0000000000007941 */ /* 0x000fea0003800000 */
.L_x_35484:
[----:B------:R-:W-:-:S05]  /*3420*/  LOP3.LUT R3, R0, R3, RZ, 0xfc, !PT ;  /* 0x0000000300037212 */ /* 0x000fca00078efcff */
[----:B------:R0:W-:Y:S01]  /*3430*/  STG.E.U8 [R16.64], R3 ;  /* 0x0000000310007986 */ /* 0x0001e2000c101124 */
[----:B------:R-:W-:Y:S05]  /*3440*/  BRA `(.L_x_35472) ;  /* 0x0000082000007947 */ /* 0x000fea0003800000 */
.L_x_35483:
        /* <DEDUP_REMOVED lines=13> */
.L_x_35487:
[----:B------:R-:W-:Y:S01]  /*3520*/  IMAD.MOV.U32 R0, RZ, RZ, 0x7f ;  /* 0x0000007fff007424 */ /* 0x000fe200078e00ff */
[----:B------:R-:W-:-:S04]  /*3530*/  ISETP.GT.U32.AND P0, PT, R3, 0x7f800000, PT ;  /* 0x7f8000000300780c */ /* 0x000fc80003f04070 */
[----:B------:R-:W-:-:S04]  /*3540*/  SEL R0, R0, 0x7c, P0 ;  /* 0x0000007c00007807 */ /* 0x000fc80000000000 */
.L_x_35488:
[----:B------:R-:W-:Y:S05]  /*3550*/  BSYNC B0 ;  /* 0x0000000000007941 */ /* 0x000fea0003800000 */
.L_x_35486:
[----:B------:R-:W-:-:S04]  /*3560*/  LOP3.LUT R2, R5, 0x80000000, RZ, 0xc0, !PT ;  /* 0x8000000005027812 */ /* 0x000fc800078ec0ff */
[----:B------:R-:W-:-:S04]  /*3570*/  SHF.R.U32.HI R3, RZ, 0x18, R2 ;  /* 0x00000018ff037819 */ /* 0x000fc80000011602 */
[----:B------:R-:W-:-:S05]  /*3580*/  LOP3.LUT R3, R0, R3, RZ, 0xfc, !PT ;  /* 0x0000000300037212 */ /* 0x000fca00078efcff */
[----:B------:R0:W-:Y:S01]  /*3590*/  STG.E.U8 [R16.64], R3 ;  /* 0x0000000310007986 */ /* 0x0001e2000c101124 */
[----:B------:R-:W-:Y:S05]  /*35a0*/  BRA `(.L_x_35472) ;  /* 0x000006c000007947 */ /* 0x000fea0003800000 */
.L_x_35482:
[----:B------:R-:W0:Y:S02]  /*35b0*/  I2F.U32 R0, R2 ;  /* 0x0000000200007306 */ /* 0x000e240000201000 */
[----:B0-----:R-:W-:-:S05]  /*35c0*/  F2FP.BF16.PACK_AB R0, RZ, R0 ;  /* 0x00000000ff00723e */ /* 0x001fca00000010ff */
[----:B------:R0:W-:Y:S01]  /*35d0*/  STG.E.U16 [R16.64], R0 ;  /* 0x0000000010007986 */ /* 0x0001e2000c101524 */
[----:B------:R-:W-:Y:S05]  /*35e0*/  BRA `(.L_x_35472) ;  /* 0x0000068000007947 */ /* 0x000fea0003800000 */
.L_x_35479:
        /* <DEDUP_REMOVED lines=10> */
.L_x_35491:
        /* <DEDUP_REMOVED lines=17> */
.L_x_35494:
[----:B------:R-:W-:-:S04]  /*37a0*/  LOP3.LUT R2, R5, 0x80000000, RZ, 0xc0, !PT ;  /* 0x8000000005027812 */ /* 0x000fc800078ec0ff */
[----:B------:R-:W-:-:S04]  /*37b0*/  SHF.R.U32.HI R3, RZ, 0x18, R2 ;  /* 0x00000018ff037819 */ /* 0x000fc80000011602 */
[----:B------:R-:W-:-:S04]  /*37c0*/  LOP3.LUT R0, R0, R3, RZ, 0xfc, !PT ;  /* 0x0000000300007212 */ /* 0x000fc800078efcff */
[----:B------:R-:W-:Y:S02]  /*37d0*/  PRMT R8, R0, 0x7610, R8 ;  /* 0x0000761000087816 */ /* 0x000fe40000000008 */
.L_x_35493:
[----:B------:R-:W-:Y:S05]  /*37e0*/  BSYNC B0 ;  /* 0x0000000000007941 */ /* 0x000fea0003800000 */
.L_x_35492:
[----:B------:R0:W-:Y:S01]  /*37f0*/  STG.E.U8 [R16.64], R8 ;  /* 0x0000000810007986 */ /* 0x0001e2000c101124 */
[----:B------:R-:W-:Y:S05]  /*3800*/  BRA `(.L_x_35472) ;  /* 0x0000046000007947 */ /* 0x000fea0003800000 */
.L_x_35490:
        /* <DEDUP_REMOVED lines=17> */
.L_x_35497:
[----:B------:R-:W-:-:S04]  /*3920*/  LOP3.LUT R2, R5, 0x80000000, RZ, 0xc0, !PT ;  /* 0x8000000005027812 */ /* 0x000fc800078ec0ff */
[----:B------:R-:W-:-:S04]  /*3930*/  SHF.R.U32.HI R3, RZ, 0x18, R2 ;  /* 0x00000018ff037819 */ /* 0x000fc80000011602 */
[----:B------:R-:W-:-:S04]  /*3940*/  LOP3.LUT R0, R0, R3, RZ, 0xfc, !PT ;  /* 0x0000000300007212 */ /* 0x000fc800078efcff */
[----:B------:R-:W-:Y:S02]  /*3950*/  PRMT R8, R0, 0x7610, R8 ;  /* 0x0000761000087816 */ /* 0x000fe40000000008 */
.L_x_35496:
[----:B------:R-:W-:Y:S05]  /*3960*/  BSYNC B0 ;  /* 0x0000000000007941 */ /* 0x000fea0003800000 */
.L_x_35495:
[----:B------:R0:W-:Y:S01]  /*3970*/  STG.E.U8 [R16.64], R8 ;  /* 0x0000000810007986 */ /* 0x0001e2000c101124 */
[----:B------:R-:W-:Y:S05]  /*3980*/  BRA `(.L_x_35472) ;  /* 0x000002e000007947 */ /* 0x000fea0003800000 */
.L_x_35489:
        /* <DEDUP_REMOVED lines=22> */
.L_x_35471:
        /* <DEDUP_REMOVED lines=20> */
.L_x_35499:
[----:B------:R-:W-:-:S05]  /*3c30*/  IMAD.MOV.U32 R3, RZ, RZ, RZ ;  /* 0x000000ffff037224 */ /* 0x000fca00078e00ff */
[----:B------:R0:W-:Y:S01]  /*3c40*/  STG.E.64 [R16.64], R2 ;  /* 0x0000000210007986 */ /* 0x0001e2000c101b24 */
[----:B------:R-:W-:Y:S05]  /*3c50*/  BRA `(.L_x_35472) ;  /* 0x0000001000007947 */ /* 0x000fea0003800000 */
.L_x_35498:
[----:B------:R0:W-:Y:S02]  /*3c60*/  STG.E [R16.64], R2 ;  /* 0x0000000210007986 */ /* 0x0001e4000c101924 */
.L_x_35472:
[----:B------:R-:W-:-:S05]  /*3c70*/  IMAD R18, R19, 0x200, R18 ;  /* 0x0000020013127824 */ /* 0x000fca00078e0212 */
[----:B------:R-:W-:Y:S02]  /*3c80*/  IADD3 R23, R18, 0x80, RZ ;  /* 0x0000008012177810 */ /* 0x000fe40007ffe0ff */
.L_x_35401:
[----:B------:R-:W-:Y:S05]  /*3c90*/  BSYNC B6 ;  /* 0x0000000000067941 */ /* 0x000fea0003800000 */
.L_x_35400:
        /* <DEDUP_REMOVED lines=258> */
.L_x_35502:
        /* <DEDUP_REMOVED lines=18> */
.L_x_35506:
[----:B------:R0:W5:Y:S01]  /*4de0*/  LDG.E.U8 R19, [R2.64] ;  /* 0x0000002402137981 */ /* 0x000162000c1e1100 */
[----:B------:R-:W-:Y:S05]  /*4df0*/  BRA `(.L_x_35508) ;  /* 0x00000d8000007947 */ /* 0x000fea0003800000 */
.L_x_35505:
        /* <DEDUP_REMOVED lines=8> */
.L_x_35510:
[----:B------:R0:W5:Y:S01]  /*4e80*/  LDG.E.U16 R19, [R2.64] ;  /* 0x0000002402137981 */ /* 0x000162000c1e1500 */
[----:B------:R-:W-:Y:S05]  /*4e90*/  BRA `(.L_x_35508) ;  /* 0x00000ce000007947 */ /* 0x000fea0003800000 */
.L_x_35509:
[----:B------:R0:W5:Y:S01]  /*4ea0*/  LDG.E.U16 R19, [R2.64] ;  /* 0x0000002402137981 */ /* 0x000162000c1e1500 */
[----:B------:R-:W-:Y:S05]  /*4eb0*/  BRA `(.L_x_35508) ;  /* 0x00000cc000007947 */ /* 0x000fea0003800000 */
.L_x_35504:
        /* <DEDUP_REMOVED lines=9> */
.L_x_35512:
[----:B------:R-:W2:Y:S02]  /*4f50*/  LDG.E.U16 R0, [R2.64] ;  /* 0x0000002402007981 */ /* 0x000ea4000c1e1500 */
[----:B--2---:R-:W-:-:S06]  /*4f60*/  HADD2.F32 R0, -RZ, R0.H0_H0 ;  /* 0x20000000ff007230 */ /* 0x004fcc0000004100 */
[----:B------:R-:W0:Y:S02]  /*4f70*/  F2I.FTZ.TRUNC.NTZ R0, R0 ;  /* 0x0000000000007305 */ /* 0x000e24000021f100 */
[----:B0-----:R-:W-:Y:S01]  /*4f80*/  PRMT R19, R0, 0x7610, R19 ;  /* 0x0000761000137816 */ /* 0x001fe20000000013 */
[----:B------:R-:W-:Y:S05]  /*4f90*/  BRA `(.L_x_35508) ;  /* 0x00000be000007947 */ /* 0x000fea0003800000 */
.L_x_35511:
        /* <DEDUP_REMOVED lines=9> */
.L_x_35514:
[----:B------:R-:W2:Y:S02]  /*5030*/  LDG.E.U16 R2, [R2.64] ;  /* 0x0000002402027981 */ /* 0x000ea4000c1e1500 */
[----:B--2---:R-:W-:-:S06]  /*5040*/  HADD2.F32 R0, -RZ, R2.H0_H0 ;  /* 0x20000002ff007230 */ /* 0x004fcc0000004100 */
[----:B------:R-:W0:Y:S02]  /*5050*/  F2I.FTZ.TRUNC.NTZ R0, R0 ;  /* 0x0000000000007305 */ /* 0x000e24000021f100 */
[----:B0-----:R-:W-:Y:S01]  /*5060*/  PRMT R19, R0, 0x7610, R19 ;  /* 0x0000761000137816 */ /* 0x001fe20000000013 */
[----:B------:R-:W-:Y:S05]  /*5070*/  BRA `(.L_x_35508) ;  /* 0x00000b0000007947 */ /* 0x000fea0003800000 */
.L_x_35513:
[----:B------:R-:W2:Y:S02]  /*5080*/  LDG.E.64 R2, [R2.64] ;  /* 0x0000002402027981 */ /* 0x000ea4000c1e1b00 */
[----:B--2---:R0:W1:Y:S01]  /*5090*/  F2I.F64.TRUNC R19, R2 ;  /* 0x0000000200137311 */ /* 0x004062000030d100 */
[----:B------:R-:W-:Y:S05]  /*50a0*/  BRA `(.L_x_35508) ;  /* 0x00000ad000007947 */ /* 0x000fea0003800000 */
.L_x_35503:
        /* <DEDUP_REMOVED lines=12> */
.L_x_35517:
[----:B------:R-:W2:Y:S02]  /*5170*/  LDG.E.64 R2, [R2.64] ;  /* 0x0000002402027981 */ /* 0x000ea4000c1e1b00 */
[----:B--2---:R0:W1:Y:S01]  /*5180*/  F2I.F64.TRUNC R19, R2 ;  /* 0x0000000200137311 */ /* 0x004062000030d100 */
[----:B------:R-:W-:Y:S05]  /*5190*/  BRA `(.L_x_35508) ;  /* 0x000009e000007947 */ /* 0x000fea0003800000 */
.L_x_35516:
        /* <DEDUP_REMOVED lines=28> */
.L_x_35519:
        /* <DEDUP_REMOVED lines=15> */
.L_x_35518:
[----:B------:R-:W2:Y:S02]  /*5450*/  LDG.E.U16 R0, [R2.64] ;  /* 0x0000002402007981 */ /* 0x000ea4000c1e1500 */
[----:B--2---:R-:W-:-:S06]  /*5460*/  PRMT R0, RZ, 0x5410, R0 ;  /* 0x00005410ff007816 */ /* 0x004fcc0000000000 */
[----:B------:R-:W0:Y:S02]  /*5470*/  F2I.FTZ.TRUNC.NTZ R0, R0 ;  /* 0x0000000000007305 */ /* 0x000e24000021f100 */
[----:B0-----:R-:W-:Y:S01]  /*5480*/  PRMT R19, R0, 0x7610, R19 ;  /* 0x0000761000137816 */ /* 0x001fe20000000013 */
[----:B------:R-:W-:Y:S05]  /*5490*/  BRA `(.L_x_35508) ;  /* 0x000006e000007947 */ /* 0x000fea0003800000 */
.L_x_35515:
        /* <DEDUP_REMOVED lines=10> */
.L_x_35522:
        /* <DEDUP_REMOVED lines=21> */
.L_x_35526:
[----:B------:R-:W-:Y:S05]  /*5690*/  BSYNC B1 ;  /* 0x0000000000017941 */ /* 0x000fea0003800000 */
.L_x_35525:
[----:B------:R-:W-:Y:S01]  /*56a0*/  LEA R3, R0, 0x3b800000, 0x17 ;  /* 0x3b80000000037811 */ /* 0x000fe200078eb8ff */
[----:B------:R-:W-:-:S05]  /*56b0*/  IMAD.SHL.U32 R0, R2, 0x100000, RZ ;  /* 0x0010000002007824 */ /* 0x000fca00078e00ff */
[----:B------:R-:W-:Y:S02]  /*56c0*/  LOP3.LUT R0, R3, R0, R4, 0xfe, !PT ;  /* 0x0000000003007212 */ /* 0x000fe400078efe04 */
.L_x_35524:
[----:B------:R-:W-:Y:S05]  /*56d0*/  BSYNC B0 ;  /* 0x0000000000007941 */ /* 0x000fea0003800000 */
.L_x_35523:
[----:B------:R-:W0:Y:S02]  /*56e0*/  F2I.FTZ.TRUNC.NTZ R0, R0 ;  /* 0x0000000000007305 */ /* 0x000e24000021f100 */
[----:B0-----:R-:W-:Y:S01]  /*56f0*/  PRMT R19, R0, 0x7610, R19 ;  /* 0x0000761000137816 */ /* 0x001fe20000000013 */
[----:B------:R-:W-:Y:S05]  /*5700*/  BRA `(.L_x_35508) ;  /* 0x0000047000007947 */ /* 0x000fea0003800000 */
.L_x_35521:
        /* <DEDUP_REMOVED lines=21> */
.L_x_35530:
[----:B------:R-:W-:Y:S05]  /*5860*/  BSYNC B1 ;  /* 0x0000000000017941 */ /* 0x000fea0003800000 */
.L_x_35529:
[----:B------:R-:W-:Y:S01]  /*5870*/  LEA R3, R0, 0x37800000, 0x17 ;  /* 0x3780000000037811 */ /* 0x000fe200078eb8ff */
[----:B------:R-:W-:-:S05]  /*5880*/  IMAD.SHL.U32 R0, R2, 0x200000, RZ ;  /* 0x0020000002007824 */ /* 0x000fca00078e00ff */
[----:B------:R-:W-:Y:S02]  /*5890*/  LOP3.LUT R0, R3, R0, R4, 0xfe, !PT ;  /* 0x0000000003007212 */ /* 0x000fe400078efe04 */
.L_x_35528:
[----:B------:R-:W-:Y:S05]  /*58a0*/  BSYNC B0 ;  /* 0x0000000000007941 */ /* 0x000fea0003800000 */
.L_x_35527:
[----:B------:R-:W0:Y:S02]  /*58b0*/  F2I.FTZ.TRUNC.NTZ R0, R0 ;  /* 0x0000000000007305 */ /* 0x000e24000021f100 */
[----:B0-----:R-:W-:Y:S01]  /*58c0*/  PRMT R19, R0, 0x7610, R19 ;  /* 0x0000761000137816 */ /* 0x001fe20000000013 */
[----:B------:R-:W-:Y:S05]  /*58d0*/  BRA `(.L_x_35508) ;  /* 0x000002a000007947 */ /* 0x000fea0003800000 */
.L_x_35520:
        /* <DEDUP_REMOVED lines=14> */
.L_x_35534:
[----:B------:R-:W-:Y:S05]  /*59c0*/  BSYNC B0 ;  /* 0x0000000000007941 */ /* 0x000fea0003800000 */
.L_x_35533:
[----:B------:R-:W0:Y:S02]  /*59d0*/  F2I.FTZ.TRUNC.NTZ R0, R0 ;  /* 0x0000000000007305 */ /* 0x000e24000021f100 */
[----:B0-----:R-:W-:Y:S01]  /*59e0*/  PRMT R19, R0, 0x7610, R19 ;  /* 0x0000761000137816 */ /* 0x001fe20000000013 */
[----:B------:R-:W-:Y:S05]  /*59f0*/  BRA `(.L_x_35508) ;  /* 0x0000018000007947 */ /* 0x000fea0003800000 */
.L_x_35507:
        /* <DEDUP_REMOVED lines=21> */
.L_x_35532:
[----:B------:R0:W5:Y:S01]  /*5b50*/  LDG.E.U16 R19, [R2.64] ;  /* 0x0000002402137981 */ /* 0x000162000c1e1500 */
[----:B------:R-:W-:Y:S05]  /*5b60*/  BRA `(.L_x_35508) ;  /* 0x0000001000007947 */ /* 0x000fea0003800000 */
.L_x_35531:
[----:B------:R0:W5:Y:S02]  /*5b70*/  LDG.E.U16 R19, [R2.64] ;  /* 0x0000002402137981 */ /* 0x000164000c1e1500 */
.L_x_35508:
        /* <DEDUP_REMOVED lines=16> */
.L_x_35538:
[----:B------:R0:W5:Y:S01]  /*5c80*/  LDG.E.U8 R0, [R2.64] ;  /* 0x0000002402007981 */ /* 0x000162000c1e1100 */
[----:B------:R-:W-:Y:S05]  /*5c90*/  BRA `(.L_x_35540) ;  /* 0x00000d7000007947 */ /* 0x000fea0003800000 */
.L_x_35537:
        /* <DEDUP_REMOVED lines=8> */
.L_x_35542:
[----:B------:R0:W5:Y:S01]  /*5d20*/  LDG.E.U16 R0, [R2.64] ;  /* 0x0000002402007981 */ /* 0x000162000c1e1500 */
[----:B------:R-:W-:Y:S05]  /*5d30*/  BRA `(.L_x_35540) ;  /* 0x00000cd000007947 */ /* 0x000fea0003800000 */
.L_x_35541:
[----:B------:R0:W5:Y:S01]  /*5d40*/  LDG.E.U16 R0, [R2.64] ;  /* 0x0000002402007981 */ /* 0x000162000c1e1500 */
[----:B------:R-:W-:Y:S05]  /*5d50*/  BRA `(.L_x_35540) ;  /* 0x00000cb000007947 */ /* 0x000fea0003800000 */
.L_x_35536:
        /* <DEDUP_REMOVED lines=9> */
.L_x_35544:
[----:B------:R-:W2:Y:S02]  /*5df0*/  LDG.E.U16 R4, [R2.64] ;  /* 0x0000002402047981 */ /* 0x000ea4000c1e1500 */
[----:B--2---:R-:W-:-:S06]  /*5e00*/  HADD2.F32 R4, -RZ, R4.H0_H0 ;  /* 0x20000004ff047230 */ /* 0x004fcc0000004100 */
[----:B------:R-:W0:Y:S02]  /*5e10*/  F2I.FTZ.TRUNC.NTZ R4, R4 ;  /* 0x0000000400047305 */ /* 0x000e24000021f100 */
[----:B0-----:R-:W-:Y:S01]  /*5e20*/  PRMT R0, R4, 0x7610, R0 ;  /* 0x0000761004007816 */ /* 0x001fe20000000000 */
[----:B------:R-:W-:Y:S05]  /*5e30*/  BRA `(.L_x_35540) ;  /* 0x00000bd000007947 */ /* 0x000fea0003800000 */
.L_x_35543:
        /* <DEDUP_REMOVED lines=9> */
.L_x_35546:
[----:B------:R-:W2:Y:S02]  /*5ed0*/  LDG.E.U16 R2, [R2.64] ;  /* 0x0000002402027981 */ /* 0x000ea4000c1e1500 */
[----:B--2---:R-:W-:-:S06]  /*5ee0*/  HADD2.F32 R4, -RZ, R2.H0_H0 ;  /* 0x20000002ff047230 */ /* 0x004fcc0000004100 */
[----:B------:R-:W0:Y:S02]  /*5ef0*/  F2I.FTZ.TRUNC.NTZ R4, R4 ;  /* 0x0000000400047305 */ /* 0x000e24000021f100 */
[----:B0-----:R-:W-:Y:S01]  /*5f00*/  PRMT R0, R4, 0x7610, R0 ;  /* 0x0000761004007816 */ /* 0x001fe20000000000 */
[----:B------:R-:W-:Y:S05]  /*5f10*/  BRA `(.L_x_35540) ;  /* 0x00000af000007947 */ /* 0x000fea0003800000 */
.L_x_35545:
[----:B------:R-:W2:Y:S02]  /*5f20*/  LDG.E.64 R2, [R2.64] ;  /* 0x0000002402027981 */ /* 0x000ea4000c1e1b00 */
[----:B--2---:R0:W2:Y:S01]  /*5f30*/  F2I.F64.TRUNC R0, R2 ;  /* 0x0000000200007311 */ /* 0x0040a2000030d100 */
[----:B------:R-:W-:Y:S05]  /*5f40*/  BRA `(.L_x_35540) ;  /* 0x00000ac000007947 */ /* 0x000fea0003800000 */
.L_x_35535:
        /* <DEDUP_REMOVED lines=12> */
.L_x_35549:
[----:B------:R-:W2:Y:S02]  /*6010*/  LDG.E.64 R2, [R2.64] ;  /* 0x0000002402027981 */ /* 0x000ea4000c1e1b00 */
[----:B--2---:R0:W2:Y:S01]  /*6020*/  F2I.F64.TRUNC R0, R2 ;  /* 0x0000000200007311 */ /* 0x0040a2000030d100 */
[----:B------:R-:W-:Y:S05]  /*6030*/  BRA `(.L_x_35540) ;  /* 0x000009d000007947 */ /* 0x000fea0003800000 */
.L_x_35548:
        /* <DEDUP_REMOVED lines=28> */
.L_x_35551:
        /* <DEDUP_REMOVED lines=15> */
.L_x_35550:
[----:B------:R-:W2:Y:S02]  /*62f0*/  LDG.E.U16 R2, [R2.64] ;  /* 0x0000002402027981 */ /* 0x000ea4000c1e1500 */
[----:B--2---:R-:W-:-:S04]  /*6300*/  PRMT R2, RZ, 0x5410, R2 ;  /* 0x00005410ff027816 */ /* 0x004fc80000000002 */
[----:B------:R0:W2:Y:S01]  /*6310*/  F2I.FTZ.TRUNC.NTZ R0, R2 ;  /* 0x0000000200007305 */ /* 0x0000a2000021f100 */
[----:B------:R-:W-:Y:S05]  /*6320*/  BRA `(.L_x_35540) ;  /* 0x000006e000007947 */ /* 0x000fea0003800000 */
.L_x_35547:
        /* <DEDUP_REMOVED lines=10> */
.L_x_35554:
        /* <DEDUP_REMOVED lines=21> */
.L_x_35558:
[----:B------:R-:W-:Y:S05]  /*6520*/  BSYNC B1 ;  /* 0x0000000000017941 */ /* 0x000fea0003800000 */
.L_x_35557:
[----:B------:R-:W-:Y:S01]  /*6530*/  IMAD.SHL.U32 R2, R2, 0x100000, RZ ;  /* 0x0010000002027824 */ /* 0x000fe200078e00ff */
[----:B------:R-:W-:-:S04]  /*6540*/  LEA R3, R0, 0x3b800000, 0x17 ;  /* 0x3b80000000037811 */ /* 0x000fc800078eb8ff */
[----:B------:R-:W-:Y:S02]  /*6550*/  LOP3.LUT R4, R3, R2, R4, 0xfe, !PT ;  /* 0x0000000203047212 */ /* 0x000fe400078efe04 */
.L_x_35556:
[----:B------:R-:W-:Y:S05]  /*6560*/  BSYNC B0 ;  /* 0x0000000000007941 */ /* 0x000fea0003800000 */
.L_x_35555:
[----:B------:R-:W0:Y:S02]  /*6570*/  F2I.FTZ.TRUNC.NTZ R4, R4 ;  /* 0x0000000400047305 */ /* 0x000e24000021f100 */
[----:B0-----:R-:W-:Y:S01]  /*6580*/  PRMT R0, R4, 0x7610, R0 ;  /* 0x0000761004007816 */ /* 0x001fe20000000000 */
[----:B------:R-:W-:Y:S05]  /*6590*/  BRA `(.L_x_35540) ;  /* 0x0000047000007947 */ /* 0x000fea0003800000 */
.L_x_35553:
        /* <DEDUP_REMOVED lines=21> */
.L_x_35562:
[----:B------:R-:W-:Y:S05]  /*66f0*/  BSYNC B1 ;  /* 0x0000000000017941 */ /* 0x000fea0003800000 */
.L_x_35561:
[----:B------:R-:W-:Y:S01]  /*6700*/  IMAD.SHL.U32 R2, R2, 0x200000, RZ ;  /* 0x0020000002027824 */ /* 0x000fe200078e00ff */
[----:B------:R-:W-:-:S04]  /*6710*/  LEA R3, R0, 0x37800000, 0x17 ;  /* 0x3780000000037811 */ /* 0x000fc800078eb8ff */
[----:B------:R-:W-:Y:S02]  /*6720*/  LOP3.LUT R4, R3, R2, R4, 0xfe, !PT ;  /* 0x0000000203047212 */ /* 0x000fe400078efe04 */
.L_x_35560:
[----:B------:R-:W-:Y:S05]  /*6730*/  BSYNC B0 ;  /* 0x0000000000007941 */ /* 0x000fea0003800000 */
.L_x_35559:
[----:B------:R-:W0:Y:S02]  /*6740*/  F2I.FTZ.TRUNC.NTZ R4, R4 ;  /* 0x0000000400047305 */ /* 0x000e24000021f100 */
[----:B0-----:R-:W-:Y:S01]  /*6750*/  PRMT R0, R4, 0x7610, R0 ;  /* 0x0000761004007816 */ /* 0x001fe20000000000 */
[----:B------:R-:W-:Y:S05]  /*6760*/  BRA `(.L_x_35540) ;  /* 0x000002a000007947 */ /* 0x000fea0003800000 */
.L_x_35552:
        /* <DEDUP_REMOVED lines=14> */
.L_x_35566:
[----:B------:R-:W-:Y:S05]  /*6850*/  BSYNC B0 ;  /* 0x0000000000007941 */ /* 0x000fea0003800000 */
.L_x_35565:
[----:B------:R-:W0:Y:S02]  /*6860*/  F2I.FTZ.TRUNC.NTZ R4, R4 ;  /* 0x0000000400047305 */ /* 0x000e24000021f100 */
[----:B0-----:R-:W-:Y:S01]  /*6870*/  PRMT R0, R4, 0x7610, R0 ;  /* 0x0000761004007816 */ /* 0x001fe20000000000 */
[----:B------:R-:W-:Y:S05]  /*6880*/  BRA `(.L_x_35540) ;  /* 0x0000018000007947 */ /* 0x000fea0003800000 */
.L_x_35539:
        /* <DEDUP_REMOVED lines=21> */
.L_x_35564:
[----:B------:R0:W5:Y:S01]  /*69e0*/  LDG.E.U16 R0, [R2.64] ;  /* 0x0000002402007981 */ /* 0x000162000c1e1500 */
[----:B------:R-:W-:Y:S05]  /*69f0*/  BRA `(.L_x_35540) ;  /* 0x0000001000007947 */ /* 0x000fea0003800000 */
.L_x_35563:
[----:B------:R0:W5:Y:S02]  /*6a00*/  LDG.E.U16 R0, [R2.64] ;  /* 0x0000002402007981 */ /* 0x000164000c1e1500 */
.L_x_35540:
        /* <DEDUP_REMOVED lines=20> */
.L_x_35570:
[----:B------:R0:W-:Y:S01]  /*6b50*/  STG.E.U8 [R16.64], R2 ;  /* 0x0000000210007986 */ /* 0x0001e2000c101124 */
[----:B------:R-:W-:Y:S05]  /*6b60*/  BRA `(.L_x_35572) ;  /* 0x00000d5000007947 */ /* 0x000fea0003800000 */
.L_x_35569:
        /* <DEDUP_REMOVED lines=9> */
.L_x_35574:
[----:B------:R0:W-:Y:S01]  /*6c00*/  STG.E [R16.64], R2 ;  /* 0x0000000210007986 */ /* 0x0001e2000c101924 */
[----:B------:R-:W-:Y:S05]  /*6c10*/  BRA `(.L_x_35572) ;  /* 0x00000ca000007947 */ /* 0x000fea0003800000 */
.L_x_35573:
[----:B------:R0:W-:Y:S01]  /*6c20*/  STG.E.U16 [R16.64], R2 ;  /* 0x0000000210007986 */ /* 0x0001e2000c101524 */
[----:B------:R-:W-:Y:S05]  /*6c30*/  BRA `(.L_x_35572) ;  /* 0x00000c8000007947 */ /* 0x000fea0003800000 */
.L_x_35568:
        /* <DEDUP_REMOVED lines=9> */
.L_x_35576:
[----:B------:R-:W0:Y:S02]  /*6cd0*/  I2F.U32 R0, R2 ;  /* 0x0000000200007306 */ /* 0x000e240000201000 */
[----:B0-----:R-:W-:-:S05]  /*6ce0*/  F2FP.PACK_AB R0, RZ, R0 ;  /* 0x00000000ff00723e */ /* 0x001fca00000000ff */
[----:B------:R0:W-:Y:S01]  /*6cf0*/  STG.E.U16 [R16.64], R0 ;  /* 0x0000000010007986 */ /* 0x0001e2000c101524 */
[----:B------:R-:W-:Y:S05]  /*6d00*/  BRA `(.L_x_35572) ;  /* 0x00000bb000007947 */ /* 0x000fea0003800000 */
.L_x_35575:
        /* <DEDUP_REMOVED lines=10> */
.L_x_35578:
[----:B------:R-:W0:Y:S02]  /*6db0*/  I2F.U32 R2, R2 ;  /* 0x0000000200027306 */ /* 0x000e240000201000 */
[----:B0-----:R-:W-:-:S04]  /*6dc0*/  F2FP.PACK_AB R3, RZ, R2 ;  /* 0x00000002ff03723e */ /* 0x001fc800000000ff */
[----:B------:R-:W-:-:S05]  /*6dd0*/  PRMT R3, R3, 0x5410, RZ ;  /* 0x0000541003037816 */ /* 0x000fca00000000ff */
[----:B------:R0:W-:Y:S01]  /*6de0*/  STG.E [R16.64], R3 ;  /* 0x0000000310007986 */ /* 0x0001e2000c101924 */
[----:B------:R-:W-:Y:S05]  /*6df0*/  BRA `(.L_x_35572) ;  /* 0x00000ac000007947 */ /* 0x000fea0003800000 */
.L_x_35577:
[----:B------:R-:W0:Y:S02]  /*6e00*/  I2F.F64.U32 R2, R2 ;  /* 0x0000000200027312 */ /* 0x000e240000201800 */
[----:B0-----:R0:W-:Y:S01]  /*6e10*/  STG.E.64 [R16.64], R2 ;  /* 0x0000000210007986 */ /* 0x0011e2000c101b24 */
[----:B------:R-:W-:Y:S05]  /*6e20*/  BRA `(.L_x_35572) ;  /* 0x00000a9000007947 */ /* 0x000fea0003800000 */
.L_x_35567:
        /* <DEDUP_REMOVED lines=10> */
.L_x_35581:
[----:B------:R-:W0:Y:S01]  /*6ed0*/  I2F.F64.U32 R4, R2 ;  /* 0x0000000200047312 */ /* 0x000e220000201800 */
[----:B------:R-:W-:-:S05]  /*6ee0*/  CS2R R6, SRZ ;  /* 0x0000000000067805 */ /* 0x000fca000001ff00 */
[----:B0-----:R0:W-:Y:S01]  /*6ef0*/  STG.E.128 [R16.64], R4 ;  /* 0x0000000410007986 */ /* 0x0011e2000c101d24 */
[----:B------:R-:W-:Y:S05]  /*6f00*/  BRA `(.L_x_35572) ;  /* 0x000009b000007947 */ /* 0x000fea0003800000 */
.L_x_35580:
        /* <DEDUP_REMOVED lines=21> */
.L_x_35585:
[----:B------:R-:W-:Y:S05]  /*7060*/  BSYNC B0 ;  /* 0x0000000000007941 */ /* 0x000fea0003800000 */
.L_x_35584:
[----:B------:R-:W-:-:S05]  /*7070*/  LOP3.LUT R3, R0, R3, RZ, 0xfc, !PT ;  /* 0x0000000300037212 */ /* 0x000fca00078efcff */
[----:B------:R0:W-:Y:S01]  /*7080*/  STG.E.U8 [R16.64], R3 ;  /* 0x0000000310007986 */ /* 0x0001e2000c101124 */
[----:B------:R-:W-:Y:S05]  /*7090*/  BRA `(.L_x_35572) ;  /* 0x0000082000007947 */ /* 0x000fea0003800000 */
.L_x_35583:
        /* <DEDUP_REMOVED lines=13> */
.L_x_35587:
[----:B------:R-:W-:Y:S01]  /*7170*/  IMAD.MOV.U32 R0, RZ, RZ, 0x7f ;  /* 0x0000007fff007424 */ /* 0x000fe200078e00ff */
[----:B------:R-:W-:-:S04]  /*7180*/  ISETP.GT.U32.AND P0, PT, R3, 0x7f800000, PT ;  /* 0x7f8000000300780c */ /* 0x000fc80003f04070 */
[----:B------:R-:W-:-:S04]  /*7190*/  SEL R0, R0, 0x7c, P0 ;  /* 0x0000007c00007807 */ /* 0x000fc80000000000 */
.L_x_35588:
[----:B------:R-:W-:Y:S05]  /*71a0*/  BSYNC B0 ;  /* 0x0000000000007941 */ /* 0x000fea0003800000 */
.L_x_35586:
[----:B------:R-:W-:-:S04]  /*71b0*/  LOP3.LUT R2, R5, 0x80000000, RZ, 0xc0, !PT ;  /* 0x8000000005027812 */ /* 0x000fc800078ec0ff */
[----:B------:R-:W-:-:S04]  /*71c0*/  SHF.R.U32.HI R3, RZ, 0x18, R2 ;  /* 0x00000018ff037819 */ /* 0x000fc80000011602 */
[----:B------:R-:W-:-:S05]  /*71d0*/  LOP3.LUT R3, R0, R3, RZ, 0xfc, !PT ;  /* 0x0000000300037212 */ /* 0x000fca00078efcff */
[----:B------:R0:W-:Y:S01]  /*71e0*/  STG.E.U8 [R16.64], R3 ;  /* 0x0000000310007986 */ /* 0x0001e2000c101124 */
[----:B------:R-:W-:Y:S05]  /*71f0*/  BRA `(.L_x_35572) ;  /* 0x000006c000007947 */ /* 0x000fea0003800000 */
.L_x_35582:
[----:B------:R-:W0:Y:S02]  /*7200*/  I2F.U32 R0, R2 ;  /* 0x0000000200007306 */ /* 0x000e240000201000 */
[----:B0-----:R-:W-:-:S05]  /*7210*/  F2FP.BF16.PACK_AB R0, RZ, R0 ;  /* 0x00000000ff00723e */ /* 0x001fca00000010ff */
[----:B------:R0:W-:Y:S01]  /*7220*/  STG.E.U16 [R16.64], R0 ;  /* 0x0000000010007986 */ /* 0x0001e2000c101524 */
[----:B------:R-:W-:Y:S05]  /*7230*/  BRA `(.L_x_35572) ;  /* 0x0000068000007947 */ /* 0x000fea0003800000 */
.L_x_35579:
        /* <DEDUP_REMOVED lines=10> */
.L_x_35591:
        /* <DEDUP_REMOVED lines=17> */
.L_x_35594:
[----:B------:R-:W-:-:S04]  /*73f0*/  LOP3.LUT R2, R5, 0x80000000, RZ, 0xc0, !PT ;  /* 0x8000000005027812 */ /* 0x000fc800078ec0ff */
[----:B------:R-:W-:-:S04]  /*7400*/  SHF.R.U32.HI R3, RZ, 0x18, R2 ;  /* 0x00000018ff037819 */ /* 0x000fc80000011602 */
[----:B------:R-:W-:-:S04]  /*7410*/  LOP3.LUT R0, R0, R3, RZ, 0xfc, !PT ;  /* 0x0000000300007212 */ /* 0x000fc800078efcff */
[----:B------:R-:W-:Y:S02]  /*7420*/  PRMT R8, R0, 0x7610, R8 ;  /* 0x0000761000087816 */ /* 0x000fe40000000008 */
.L_x_35593:
[----:B------:R-:W-:Y:S05]  /*7430*/  BSYNC B0 ;  /* 0x0000000000007941 */ /* 0x000fea0003800000 */
.L_x_35592:
[----:B------:R0:W-:Y:S01]  /*7440*/  STG.E.U8 [R16.64], R8 ;  /* 0x0000000810007986 */ /* 0x0001e2000c101124 */
[----:B------:R-:W-:Y:S05]  /*7450*/  BRA `(.L_x_35572) ;  /* 0x0000046000007947 */ /* 0x000fea0003800000 */
.L_x_35590:
        /* <DEDUP_REMOVED lines=17> */
.L_x_35597:
[----:B------:R-:W-:-:S04]  /*7570*/  LOP3.LUT R2, R5, 0x80000000, RZ, 0xc0, !PT ;  /* 0x8000000005027812 */ /* 0x000fc800078ec0ff */
[----:B------:R-:W-:-:S04]  /*7580*/  SHF.R.U32.HI R3, RZ, 0x18, R2 ;  /* 0x00000018ff037819 */ /* 0x000fc80000011602 */
[----:B------:R-:W-:-:S04]  /*7590*/  LOP3.LUT R0, R0, R3, RZ, 0xfc, !PT ;  /* 0x0000000300007212 */ /* 0x000fc800078efcff */
[----:B------:R-:W-:Y:S02]  /*75a0*/  PRMT R8, R0, 0x7610, R8 ;  /* 0x0000761000087816 */ /* 0x000fe40000000008 */
.L_x_35596:
[----:B------:R-:W-:Y:S05]  /*75b0*/  BSYNC B0 ;  /* 0x0000000000007941 */ /* 0x000fea0003800000 */
.L_x_35595:
[----:B------:R0:W-:Y:S01]  /*75c0*/  STG.E.U8 [R16.64], R8 ;  /* 0x0000000810007986 */ /* 0x0001e2000c101124 */
[----:B------:R-:W-:Y:S05]  /*75d0*/  BRA `(.L_x_35572) ;  /* 0x000002e000007947 */ /* 0x000fea0003800000 */
.L_x_35589:
        /* <DEDUP_REMOVED lines=22> */
.L_x_35571:
        /* <DEDUP_REMOVED lines=20> */
.L_x_35599:
[----:B------:R-:W-:-:S05]  /*7880*/  IMAD.MOV.U32 R3, RZ, RZ, RZ ;  /* 0x000000ffff037224 */ /* 0x000fca00078e00ff */
[----:B------:R0:W-:Y:S01]  /*7890*/  STG.E.64 [R16.64], R2 ;  /* 0x0000000210007986 */ /* 0x0001e2000c101b24 */
[----:B------:R-:W-:Y:S05]  /*78a0*/  BRA `(.L_x_35572) ;  /* 0x0000001000007947 */ /* 0x000fea0003800000 */
.L_x_35598:
[----:B------:R0:W-:Y:S02]  /*78b0*/  STG.E [R16.64], R2 ;  /* 0x0000000210007986 */ /* 0x0001e4000c101924 */
.L_x_35572:
        /* <DEDUP_REMOVED lines=258> */
.L_x_35600:
        /* <DEDUP_REMOVED lines=18> */
.L_x_35604:
[----:B------:R0:W5:Y:S01]  /*8a00*/  LDG.E.U8 R19, [R2.64] ;  /* 0x0000002402137981 */ /* 0x000162000c1e1100 */
[----:B------:R-:W-:Y:S05]  /*8a10*/  BRA `(.L_x_35606) ;  /* 0x00000d8000007947 */ /* 0x000fea0003800000 */
.L_x_35603:
        /* <DEDUP_REMOVED lines=8> */
.L_x_35608:
[----:B------:R0:W5:Y:S01]  /*8aa0*/  LDG.E.U16 R19, [R2.64] ;  /* 0x0000002402137981 */ /* 0x000162000c1e1500 */
[----:B------:R-:W-:Y:S05]  /*8ab0*/  BRA `(.L_x_35606) ;  /* 0x00000ce000007947 */ /* 0x000fea0003800000 */
.L_x_35607:
[----:B------:R0:W5:Y:S01]  /*8ac0*/  LDG.E.U16 R19, [R2.64] ;  /* 0x0000002402137981 */ /* 0x000162000c1e1500 */
[----:B------:R-:W-:Y:S05]  /*8ad0*/  BRA `(.L_x_35606) ;  /* 0x00000cc000007947 */ /* 0x000fea0003800000 */
.L_x_35602:
        /* <DEDUP_REMOVED lines=9> */
.L_x_35610:
[----:B------:R-:W2:Y:S02]  /*8b70*/  LDG.E.U16 R0, [R2.64] ;  /* 0x0000002402007981 */ /* 0x000ea4000c1e1500 */
[----:B--2---:R-:W-:-:S06]  /*8b80*/  HADD2.F32 R0, -RZ, R0.H0_H0 ;  /* 0x20000000ff007230 */ /* 0x004fcc0000004100 */
[----:B------:R-:W0:Y:S02]  /*8b90*/  F2I.FTZ.TRUNC.NTZ R0, R0 ;  /* 0x0000000000007305 */ /* 0x000e24000021f100 */
[----:B0-----:R-:W-:Y:S01]  /*8ba0*/  PRMT R19, R0, 0x7610, R19 ;  /* 0x0000761000137816 */ /* 0x001fe20000000013 */
[----:B------:R-:W-:Y:S05]  /*8bb0*/  BRA `(.L_x_35606) ;  /* 0x00000be000007947 */ /* 0x000fea0003800000 */
.L_x_35609:
        /* <DEDUP_REMOVED lines=9> */
.L_x_35612:
[----:B------:R-:W2:Y:S02]  /*8c50*/  LDG.E.U16 R2, [R2.64] ;  /* 0x0000002402027981 */ /* 0x000ea4000c1e1500 */
[----:B--2---:R-:W-:-:S06]  /*8c60*/  HADD2.F32 R0, -RZ, R2.H0_H0 ;  /* 0x20000002ff007230 */ /* 0x004fcc0000004100 */
[----:B------:R-:W0:Y:S02]  /*8c70*/  F2I.FTZ.TRUNC.NTZ R0, R0 ;  /* 0x0000000000007305 */ /* 0x000e24000021f100 */
[----:B0-----:R-:W-:Y:S01]  /*8c80*/  PRMT R19, R0, 0x7610, R19 ;  /* 0x0000761000137816 */ /* 0x001fe20000000013 */
[----:B------:R-:W-:Y:S05]  /*8c90*/  BRA `(.L_x_35606) ;  /* 0x00000b0000007947 */ /* 0x000fea0003800000 */
.L_x_35611:
[----:B------:R-:W2:Y:S02]  /*8ca0*/  LDG.E.64 R2, [R2.64] ;  /* 0x0000002402027981 */ /* 0x000ea4000c1e1b00 */
[----:B--2---:R0:W1:Y:S01]  /*8cb0*/  F2I.F64.TRUNC R19, R2 ;  /* 0x0000000200137311 */ /* 0x004062000030d100 */
[----:B------:R-:W-:Y:S05]  /*8cc0*/  BRA `(.L_x_35606) ;  /* 0x00000ad000007947 */ /* 0x000fea0003800000 */
.L_x_35601:
        /* <DEDUP_REMOVED lines=12> */
.L_x_35615:
[----:B------:R-:W2:Y:S02]  /*8d90*/  LDG.E.64 R2, [R2.64] ;  /* 0x0000002402027981 */ /* 0x000ea4000c1e1b00 */
[----:B--2---:R0:W1:Y:S01]  /*8da0*/  F2I.F64.TRUNC R19, R2 ;  /* 0x0000000200137311 */ /* 0x004062000030d100 */
[----:B------:R-:W-:Y:S05]  /*8db0*/  BRA `(.L_x_35606) ;  /* 0x000009e000007947 */ /* 0x000fea0003800000 */
.L_x_35614:
        /* <DEDUP_REMOVED lines=28> */
.L_x_35617:
        /* <DEDUP_REMOVED lines=15> */
.L_x_35616:
[----:B------:R-:W2:Y:S02]  /*9070*/  LDG.E.U16 R0, [R2.64] ;  /* 0x0000002402007981 */ /* 0x000ea4000c1e1500 */
[----:B--2---:R-:W-:-:S06]  /*9080*/  PRMT R0, RZ, 0x5410, R0 ;  /* 0x00005410ff007816 */ /* 0x004fcc0000000000 */
[----:B------:R-:W0:Y:S02]  /*9090*/  F2I.FTZ.TRUNC.NTZ R0, R0 ;  /* 0x0000000000007305 */ /* 0x000e24000021f100 */
[----:B0-----:R-:W-:Y:S01]  /*90a0*/  PRMT R19, R0, 0x7610, R19 ;  /* 0x0000761000137816 */ /* 0x001fe20000000013 */
[----:B------:R-:W-:Y:S05]  /*90b0*/  BRA `(.L_x_35606) ;  /* 0x000006e000007947 */ /* 0x000fea0003800000 */
.L_x_35613:
        /* <DEDUP_REMOVED lines=10> */
.L_x_35620:
        /* <DEDUP_REMOVED lines=21> */
.L_x_35624:
[----:B------:R-:W-:Y:S05]  /*92b0*/  BSYNC B1 ;  /* 0x0000000000017941 */ /* 0x000fea0003800000 */
.L_x_35623:
[----:B------:R-:W-:Y:S01]  /*92c0*/  LEA R3, R0, 0x3b800000, 0x17 ;  /* 0x3b80000000037811 */ /* 0x000fe200078eb8ff */
[----:B------:R-:W-:-:S05]  /*92d0*/  IMAD.SHL.U32 R0, R2, 0x100000, RZ ;  /* 0x0010000002007824 */ /* 0x000fca00078e00ff */
[----:B------:R-:W-:Y:S02]  /*92e0*/  LOP3.LUT R0, R3, R0, R4, 0xfe, !PT ;  /* 0x0000000003007212 */ /* 0x000fe400078efe04 */
.L_x_35622:
[----:B------:R-:W-:Y:S05]  /*92f0*/  BSYNC B0 ;  /* 0x0000000000007941 */ /* 0x000fea0003800000 */
.L_x_35621:
[----:B------:R-:W0:Y:S02]  /*9300*/  F2I.FTZ.TRUNC.NTZ R0, R0 ;  /* 0x0000000000007305 */ /* 0x000e24000021f100 */
[----:B0-----:R-:W-:Y:S01]  /*9310*/  PRMT R19, R0, 0x7610, R19 ;  /* 0x0000761000137816 */ /* 0x001fe20000000013 */
[----:B------:R-:W-:Y:S05]  /*9320*/  BRA `(.L_x_35606) ;  /* 0x0000047000007947 */ /* 0x000fea0003800000 */
.L_x_35619:
        /* <DEDUP_REMOVED lines=21> */
.L_x_35628:
[----:B------:R-:W-:Y:S05]  /*9480*/  BSYNC B1 ;  /* 0x0000000000017941 */ /* 0x000fea0003800000 */
.L_x_35627:
[----:B------:R-:W-:Y:S01]  /*9490*/  LEA R3, R0, 0x37800000, 0x17 ;  /* 0x3780000000037811 */ /* 0x000fe200078eb8ff */
[----:B------:R-:W-:-:S05]  /*94a0*/  IMAD.SHL.U32 R0, R2, 0x200000, RZ ;  /* 0x0020000002007824 */ /* 0x000fca00078e00ff */
[----:B------:R-:W-:Y:S02]  /*94b0*/  LOP3.LUT R0, R3, R0, R4, 0xfe, !PT ;  /* 0x0000000003007212 */ /* 0x000fe400078efe04 */
.L_x_35626:
[----:B------:R-:W-:Y:S05]  /*94c0*/  BSYNC B0 ;  /* 0x0000000000007941 */ /* 0x000fea0003800000 */
.L_x_35625:
[----:B------:R-:W0:Y:S02]  /*94d0*/  F2I.FTZ.TRUNC.NTZ R0, R0 ;  /* 0x0000000000007305 */ /* 0x000e24000021f100 */
[----:B0-----:R-:W-:Y:S01]  /*94e0*/  PRMT R19, R0, 0x7610, R19 ;  /* 0x0000761000137816 */ /* 0x001fe20000000013 */
[----:B------:R-:W-:Y:S05]  /*94f0*/  BRA `(.L_x_35606) ;  /* 0x000002a000007947 */ /* 0x000fea0003800000 */
.L_x_35618:
        /* <DEDUP_REMOVED lines=14> */
.L_x_35632:
[----:B------:R-:W-:Y:S05]  /*95e0*/  BSYNC B0 ;  /* 0x0000000000007941 */ /* 0x000fea0003800000 */
.L_x_35631:
[----:B------:R-:W0:Y:S02]  /*95f0*/  F2I.FTZ.TRUNC.NTZ R0, R0 ;  /* 0x0000000000007305 */ /* 0x000e24000021f100 */
[----:B0-----:R-:W-:Y:S01]  /*9600*/  PRMT R19, R0, 0x7610, R19 ;  /* 0x0000761000137816 */ /* 0x001fe20000000013 */
[----:B------:R-:W-:Y:S05]  /*9610*/  BRA `(.L_x_35606) ;  /* 0x0000018000007947 */ /* 0x000fea0003800000 */
.L_x_35605:
        /* <DEDUP_REMOVED lines=21> */
.L_x_35630:
[----:B------:R0:W5:Y:S01]  /*9770*/  LDG.E.U16 R19, [R2.64] ;  /* 0x0000002402137981 */ /* 0x000162000c1e1500 */
[----:B------:R-:W-:Y:S05]  /*9780*/  BRA `(.L_x_35606) ;  /* 0x0000001000007947 */ /* 0x000fea0003800000 */
.L_x_35629:
[----:B------:R0:W5:Y:S02]  /*9790*/  LDG.E.U16 R19, [R2.64] ;  /* 0x0000002402137981 */ /* 0x000164000c1e1500 */
.L_x_35606:
        /* <DEDUP_REMOVED lines=16> */
.L_x_35636:
[----:B------:R0:W5:Y:S01]  /*98a0*/  LDG.E.U8 R0, [R2.64] ;  /* 0x0000002402007981 */ /* 0x000162000c1e1100 */
[----:B------:R-:W-:Y:S05]  /*98b0*/  BRA `(.L_x_35638) ;  /* 0x00000d7000007947 */ /* 0x000fea0003800000 */
.L_x_35635:
        /* <DEDUP_REMOVED lines=8> */
.L_x_35640:
[----:B------:R0:W5:Y:S01]  /*9940*/  LDG.E.U16 R0, [R2.64] ;  /* 0x0000002402007981 */ /* 0x000162000c1e1500 */
[----:B------:R-:W-:Y:S05]  /*9950*/  BRA `(.L_x_35638) ;  /* 0x00000cd000007947 */ /* 0x000fea0003800000 */
.L_x_35639:
[----:B------:R0:W5:Y:S01]  /*9960*/  LDG.E.U16 R0, [R2.64] ;  /* 0x0000002402007981 */ /* 0x000162000c1e1500 */
[----:B------:R-:W-:Y:S05]  /*9970*/  BRA `(.L_x_35638) ;  /* 0x00000cb000007947 */ /* 0x000fea0003800000 */
.L_x_35634:
        /* <DEDUP_REMOVED lines=9> */
.L_x_35642:
[----:B------:R-:W2:Y:S02]  /*9a10*/  LDG.E.U16 R4, [R2.64] ;  /* 0x0000002402047981 */ /* 0x000ea4000c1e1500 */
[----:B--2---:R-:W-:-:S06]  /*9a20*/  HADD2.F32 R4, -RZ, R4.H0_H0 ;  /* 0x20000004ff047230 */ /* 0x004fcc0000004100 */
[----:B------:R-:W0:Y:S02]  /*9a30*/  F2I.FTZ.TRUNC.NTZ R4, R4 ;  /* 0x0000000400047305 */ /* 0x000e24000021f100 */
[----:B0-----:R-:W-:Y:S01]  /*9a40*/  PRMT R0, R4, 0x7610, R0 ;  /* 0x0000761004007816 */ /* 0x001fe20000000000 */
[----:B------:R-:W-:Y:S05]  /*9a50*/  BRA `(.L_x_35638) ;  /* 0x00000bd000007947 */ /* 0x000fea0003800000 */
.L_x_35641:
        /* <DEDUP_REMOVED lines=9> */
.L_x_35644:
[----:B------:R-:W2:Y:S02]  /*9af0*/  LDG.E.U16 R2, [R2.64] ;  /* 0x0000002402027981 */ /* 0x000ea4000c1e1500 */
[----:B--2---:R-:W-:-:S06]  /*9b00*/  HADD2.F32 R4, -RZ, R2.H0_H0 ;  /* 0x20000002ff047230 */ /* 0x004fcc0000004100 */
[----:B------:R-:W0:Y:S02]  /*9b10*/  F2I.FTZ.TRUNC.NTZ R4, R4 ;  /* 0x0000000400047305 */ /* 0x000e24000021f100 */
[----:B0-----:R-:W-:Y:S01]  /*9b20*/  PRMT R0, R4, 0x7610, R0 ;  /* 0x0000761004007816 */ /* 0x001fe20000000000 */
[----:B------:R-:W-:Y:S05]  /*9b30*/  BRA `(.L_x_35638) ;  /* 0x00000af000007947 */ /* 0x000fea0003800000 */
.L_x_35643:
[----:B------:R-:W2:Y:S02]  /*9b40*/  LDG.E.64 R2, [R2.64] ;  /* 0x0000002402027981 */ /* 0x000ea4000c1e1b00 */
[----:B--2---:R0:W2:Y:S01]  /*9b50*/  F2I.F64.TRUNC R0, R2 ;  /* 0x0000000200007311 */ /* 0x0040a2000030d100 */
[----:B------:R-:W-:Y:S05]  /*9b60*/  BRA `(.L_x_35638) ;  /* 0x00000ac000007947 */ /* 0x000fea0003800000 */
.L_x_35633:
        /* <DEDUP_REMOVED lines=12> */
.L_x_35647:
[----:B------:R-:W2:Y:S02]  /*9c30*/  LDG.E.64 R2, [R2.64] ;  /* 0x0000002402027981 */ /* 0x000ea4000c1e1b00 */
[----:B--2---:R0:W2:Y:S01]  /*9c40*/  F2I.F64.TRUNC R0, R2 ;  /* 0x0000000200007311 */ /* 0x0040a2000030d100 */
[----:B------:R-:W-:Y:S05]  /*9c50*/  BRA `(.L_x_35638) ;  /* 0x000009d000007947 */ /* 0x000fea0003800000 */
.L_x_35646:
        /* <DEDUP_REMOVED lines=28> */
.L_x_35649:
        /* <DEDUP_REMOVED lines=15> */
.L_x_35648:
[----:B------:R-:W2:Y:S02]  /*9f10*/  LDG.E.U16 R2, [R2.64] ;  /* 0x0000002402027981 */ /* 0x000ea4000c1e1500 */
[----:B--2---:R-:W-:-:S04]  /*9f20*/  PRMT R2, RZ, 0x5410, R2 ;  /* 0x00005410ff027816 */ /* 0x004fc80000000002 */
[----:B------:R0:W2:Y:S01]  /*9f30*/  F2I.FTZ.TRUNC.NTZ R0, R2 ;  /* 0x0000000200007305 */ /* 0x0000a2000021f100 */
[----:B------:R-:W-:Y:S05]  /*9f40*/  BRA `(.L_x_35638) ;  /* 0x000006e000007947 */ /* 0x000fea0003800000 */
.L_x_35645:
        /* <DEDUP_REMOVED lines=10> */
.L_x_35652:
        /* <DEDUP_REMOVED lines=21> */
.L_x_35656:
[----:B------:R-:W-:Y:S05]  /*a140*/  BSYNC B1 ;  /* 0x0000000000017941 */ /* 0x000fea0003800000 */
.L_x_35655:
[----:B------:R-:W-:Y:S01]  /*a150*/  IMAD.SHL.U32 R2, R2, 0x100000, RZ ;  /* 0x0010000002027824 */ /* 0x000fe200078e00ff */
[----:B------:R-:W-:-:S04]  /*a160*/  LEA R3, R0, 0x3b800000, 0x17 ;  /* 0x3b80000000037811 */ /* 0x000fc800078eb8ff */
[----:B------:R-:W-:Y:S02]  /*a170*/  LOP3.LUT R4, R3, R2, R4, 0xfe, !PT ;  /* 0x0000000203047212 */ /* 0x000fe400078efe04 */
.L_x_35654:
[----:B------:R-:W-:Y:S05]  /*a180*/  BSYNC B0 ;  /* 0x0000000000007941 */ /* 0x000fea0003800000 */
.L_x_35653:
[----:B------:R-:W0:Y:S02]  /*a190*/  F2I.FTZ.TRUNC.NTZ R4, R4 ;  /* 0x0000000400047305 */ /* 0x000e24000021f100 */
[----:B0-----:R-:W-:Y:S01]  /*a1a0*/  PRMT R0, R4, 0x7610, R0 ;  /* 0x0000761004007816 */ /* 0x001fe20000000000 */
[----:B------:R-:W-:Y:S05]  /*a1b0*/  BRA `(.L_x_35638) ;  /* 0x0000047000007947 */ /* 0x000fea0003800000 */
.L_x_35651:
        /* <DEDUP_REMOVED lines=21> */
.L_x_35660:
[----:B------:R-:W-:Y:S05]  /*a310*/  BSYNC B1 ;  /* 0x0000000000017941 */ /* 0x000fea0003800000 */
.L_x_35659:
[----:B------:R-:W-:Y:S01]  /*a320*/  IMAD.SHL.U32 R2, R2, 0x200000, RZ ;  /* 0x0020000002027824 */ /* 0x000fe200078e00ff */
[----:B------:R-:W-:-:S04]  /*a330*/  LEA R3, R0, 0x37800000, 0x17 ;  /* 0x3780000000037811 */ /* 0x000fc800078eb8ff */
[----:B------:R-:W-:Y:S02]  /*a340*/  LOP3.LUT R4, R3, R2, R4, 0xfe, !PT ;  /* 0x0000000203047212 */ /* 0x000fe400078efe04 */
.L_x_35658:
[----:B------:R-:W-:Y:S05]  /*a350*/  BSYNC B0 ;  /* 0x0000000000007941 */ /* 0x000fea0003800000 */
.L_x_35657:
[----:B------:R-:W0:Y:S02]  /*a360*/  F2I.FTZ.TRUNC.NTZ R4, R4 ;  /* 0x0000000400047305 */ /* 0x000e24000021f100 */
[----:B0-----:R-:W-:Y:S01]  /*a370*/  PRMT R0, R4, 0x7610, R0 ;  /* 0x0000761004007816 */ /* 0x001fe20000000000 */
[----:B------:R-:W-:Y:S05]  /*a380*/  BRA `(.L_x_35638) ;  /* 0x000002a000007947 */ /* 0x000fea0003800000 */
.L_x_35650:
        /* <DEDUP_REMOVED lines=14> */
.L_x_35664:
[----:B------:R-:W-:Y:S05]  /*a470*/  BSYNC B0 ;  /* 0x0000000000007941 */ /* 0x000fea0003800000 */
.L_x_35663:
[----:B------:R-:W0:Y:S02]  /*a480*/  F2I.FTZ.TRUNC.NTZ R4, R4 ;  /* 0x0000000400047305 */ /* 0x000e24000021f100 */
[----:B0-----:R-:W-:Y:S01]  /*a490*/  PRMT R0, R4, 0x7610, R0 ;  /* 0x0000761004007816 */ /* 0x001fe20000000000 */
[----:B------:R-:W-:Y:S05]  /*a4a0*/  BRA `(.L_x_35638) ;  /* 0x0000018000007947 */ /* 0x000fea0003800000 */
.L_x_35637:
        /* <DEDUP_REMOVED lines=21> */
.L_x_35662:
[----:B------:R0:W5:Y:S01]  /*a600*/  LDG.E.U16 R0, [R2.64] ;  /* 0x0000002402007981 */ /* 0x000162000c1e1500 */
[----:B------:R-:W-:Y:S05]  /*a610*/  BRA `(.L_x_35638) ;  /* 0x0000001000007947 */ /* 0x000fea0003800000 */
.L_x_35661:
[----:B------:R0:W5:Y:S02]  /*a620*/  LDG.E.U16 R0, [R2.64] ;  /* 0x0000002402007981 */ /* 0x000164000c1e1500 */
.L_x_35638:
        /* <DEDUP_REMOVED lines=20> */
.L_x_35668:
[----:B------:R0:W-:Y:S01]  /*a770*/  STG.E.U8 [R16.64], R2 ;  /* 0x0000000210007986 */ /* 0x0001e2000c101124 */
[----:B------:R-:W-:Y:S05]  /*a780*/  BRA `(.L_x_35670) ;  /* 0x00000d5000007947 */ /* 0x000fea0003800000 */
.L_x_35667:
        /* <DEDUP_REMOVED lines=9> */
.L_x_35672:
[----:B------:R0:W-:Y:S01]  /*a820*/  STG.E [R16.64], R2 ;  /* 0x0000000210007986 */ /* 0x0001e2000c101924 */
[----:B------:R-:W-:Y:S05]  /*a830*/  BRA `(.L_x_35670) ;  /* 0x00000ca000007947 */ /* 0x000fea0003800000 */
.L_x_35671:
[----:B------:R0:W-:Y:S01]  /*a840*/  STG.E.U16 [R16.64], R2 ;  /* 0x0000000210007986 */ /* 0x0001e2000c101524 */
[----:B------:R-:W-:Y:S05]  /*a850*/  BRA `(.L_x_35670) ;  /* 0x00000c8000007947 */ /* 0x000fea0003800000 */
.L_x_35666:
        /* <DEDUP_REMOVED lines=9> */
.L_x_35674:
[----:B------:R-:W0:Y:S02]  /*a8f0*/  I2F.U32 R0, R2 ;  /* 0x0000000200007306 */ /* 0x000e240000201000 */
[----:B0-----:R-:W-:-:S05]  /*a900*/  F2FP.PACK_AB R0, RZ, R0 ;  /* 0x00000000ff00723e */ /* 0x001fca00000000ff */
[----:B------:R0:W-:Y:S01]  /*a910*/  STG.E.U16 [R16.64], R0 ;  /* 0x0000000010007986 */ /* 0x0001e2000c101524 */
[----:B------:R-:W-:Y:S05]  /*a920*/  BRA `(.L_x_35670) ;  /* 0x00000bb000007947 */ /* 0x000fea0003800000 */
.L_x_35673:
        /* <DEDUP_REMOVED lines=10> */
.L_x_35676:
[----:B------:R-:W0:Y:S02]  /*a9d0*/  I2F.U32 R2, R2 ;  /* 0x0000000200027306 */ /* 0x000e240000201000 */
[----:B0-----:R-:W-:-:S04]  /*a9e0*/  F2FP.PACK_AB R3, RZ, R2 ;  /* 0x00000002ff03723e */ /* 0x001fc800000000ff */
[----:B------:R-:W-:-:S05]  /*a9f0*/  PRMT R3, R3, 0x5410, RZ ;  /* 0x0000541003037816 */ /* 0x000fca00000000ff */
[----:B------:R0:W-:Y:S01]  /*aa00*/  STG.E [R16.64], R3 ;  /* 0x0000000310007986 */ /* 0x0001e2000c101924 */
[----:B------:R-:W-:Y:S05]  /*aa10*/  BRA `(.L_x_35670) ;  /* 0x00000ac000007947 */ /* 0x000fea0003800000 */
.L_x_35675:
[----:B------:R-:W0:Y:S02]  /*aa20*/  I2F.F64.U32 R2, R2 ;  /* 0x0000000200027312 */ /* 0x000e240000201800 */
[----:B0-----:R0:W-:Y:S01]  /*aa30*/  STG.E.64 [R16.64], R2 ;  /* 0x0000000210007986 */ /* 0x0011e2000c101b24 */
[----:B------:R-:W-:Y:S05]  /*aa40*/  BRA `(.L_x_35670) ;  /* 0x00000a9000007947 */ /* 0x000fea0003800000 */
.L_x_35665:
        /* <DEDUP_REMOVED lines=10> */
.L_x_35679:
[----:B------:R-:W0:Y:S01]  /*aaf0*/  I2F.F64.U32 R4, R2 ;  /* 0x0000000200047312 */ /* 0x000e220000201800 */
[----:B------:R-:W-:-:S05]  /*ab00*/  CS2R R6, SRZ ;  /* 0x0000000000067805 */ /* 0x000fca000001ff00 */
[----:B0-----:R0:W-:Y:S01]  /*ab10*/  STG.E.128 [R16.64], R4 ;  /* 0x0000000410007986 */ /* 0x0011e2000c101d24 */
[----:B------:R-:W-:Y:S05]  /*ab20*/  BRA `(.L_x_35670) ;  /* 0x000009b000007947 */ /* 0x000fea0003800000 */
.L_x_35678:
        /* <DEDUP_REMOVED lines=21> */
.L_x_35683:
[----:B------:R-:W-:Y:S05]  /*ac80*/  BSYNC B0 ;  /* 0x0000000000007941 */ /* 0x000fea0003800000 */
.L_x_35682:
[----:B------:R-:W-:-:S05]  /*ac90*/  LOP3.LUT R3, R0, R3, RZ, 0xfc, !PT ;  /* 0x0000000300037212 */ /* 0x000fca00078efcff */
[----:B------:R0:W-:Y:S01]  /*aca0*/  STG.E.U8 [R16.64], R3 ;  /* 0x0000000310007986 */ /* 0x0001e2000c101124 */
[----:B------:R-:W-:Y:S05]  /*acb0*/  BRA `(.L_x_35670) ;  /* 0x0000082000007947 */ /* 0x000fea0003800000 */
.L_x_35681:
        /* <DEDUP_REMOVED lines=13> */
.L_x_35685:
[----:B------:R-:W-:Y:S01]  /*ad90*/  IMAD.MOV.U32 R0, RZ, RZ, 0x7f ;  /* 0x0000007fff007424 */ /* 0x000fe200078e00ff */
[----:B------:R-:W-:-:S04]  /*ada0*/  ISETP.GT.U32.AND P0, PT, R3, 0x7f800000, PT ;  /* 0x7f8000000300780c */ /* 0x000fc80003f04070 */
[----:B------:R-:W-:-:S04]  /*adb0*/  SEL R0, R0, 0x7c, P0 ;  /* 0x0000007c00007807 */ /* 0x000fc80000000000 */
.L_x_35686:
[----:B------:R-:W-:Y:S05]  /*adc0*/  BSYNC B0 ;  /* 0x0000000000007941 */ /* 0x000fea0003800000 */
.L_x_35684:
[----:B------:R-:W-:-:S04]  /*add0*/  LOP3.LUT R2, R5, 0x80000000, RZ, 0xc0, !PT ;  /* 0x8000000005027812 */ /* 0x000fc800078ec0ff */
[----:B------:R-:W-:-:S04]  /*ade0*/  SHF.R.U32.HI R3, RZ, 0x18, R2 ;  /* 0x00000018ff037819 */ /* 0x000fc80000011602 */
[----:B------:R-:W-:-:S05]  /*adf0*/  LOP3.LUT R3, R0, R3, RZ, 0xfc, !PT ;  /* 0x0000000300037212 */ /* 0x000fca00078efcff */
[----:B------:R0:W-:Y:S01]  /*ae00*/  STG.E.U8 [R16.64], R3 ;  /* 0x0000000310007986 */ /* 0x0001e2000c101124 */
[----:B------:R-:W-:Y:S05]  /*ae10*/  BRA `(.L_x_35670) ;  /* 0x000006c000007947 */ /* 0x000fea0003800000 */
.L_x_35680:
[----:B------:R-:W0:Y:S02]  /*ae20*/  I2F.U32 R0, R2 ;  /* 0x0000000200007306 */ /* 0x000e240000201000 */
[----:B0-----:R-:W-:-:S05]  /*ae30*/  F2FP.BF16.PACK_AB R0, RZ, R0 ;  /* 0x00000000ff00723e */ /* 0x001fca00000010ff */
[----:B------:R0:W-:Y:S01]  /*ae40*/  STG.E.U16 [R16.64], R0 ;  /* 0x0000000010007986 */ /* 0x0001e2000c101524 */
[----:B------:R-:W-:Y:S05]  /*ae50*/  BRA `(.L_x_35670) ;  /* 0x0000068000007947 */ /* 0x000fea0003800000 */
.L_x_35677:
        /* <DEDUP_REMOVED lines=10> */
.L_x_35689:
        /* <DEDUP_REMOVED lines=17> */
.L_x_35692:
[----:B------:R-:W-:-:S04]  /*b010*/  LOP3.LUT R2, R5, 0x80000000, RZ, 0xc0, !PT ;  /* 0x8000000005027812 */ /* 0x000fc800078ec0ff */
[----:B------:R-:W-:-:S04]  /*b020*/  SHF.R.U32.HI R3, RZ, 0x18, R2 ;  /* 0x00000018ff037819 */ /* 0x000fc80000011602 */
[----:B------:R-:W-:-:S04]  /*b030*/  LOP3.LUT R0, R0, R3, RZ, 0xfc, !PT ;  /* 0x0000000300007212 */ /* 0x000fc800078efcff */
[----:B------:R-:W-:Y:S02]  /*b040*/  PRMT R8, R0, 0x7610, R8 ;  /* 0x0000761000087816 */ /* 0x000fe40000000008 */
.L_x_35691:
[----:B------:R-:W-:Y:S05]  /*b050*/  BSYNC B0 ;  /* 0x0000000000007941 */ /* 0x000fea0003800000 */
.L_x_35690:
[----:B------:R0:W-:Y:S01]  /*b060*/  STG.E.U8 [R16.64], R8 ;  /* 0x0000000810007986 */ /* 0x0001e2000c101124 */
[----:B------:R-:W-:Y:S05]  /*b070*/  BRA `(.L_x_35670) ;  /* 0x0000046000007947 */ /* 0x000fea0003800000 */
.L_x_35688:
        /* <DEDUP_REMOVED lines=17> */
.L_x_35695:
[----:B------:R-:W-:-:S04]  /*b190*/  LOP3.LUT R2, R5, 0x80000000, RZ, 0xc0, !PT ;  /* 0x8000000005027812 */ /* 0x000fc800078ec0ff */
[----:B------:R-:W-:-:S04]  /*b1a0*/  SHF.R.U32.HI R3, RZ, 0x18, R2 ;  /* 0x00000018ff037819 */ /* 0x000fc80000011602 */
[----:B------:R-:W-:-:S04]  /*b1b0*/  LOP3.LUT R0, R0, R3, RZ, 0xfc, !PT ;  /* 0x0000000300007212 */ /* 0x000fc800078efcff */
[----:B------:R-:W-:Y:S02]  /*b1c0*/  PRMT R8, R0, 0x7610, R8 ;  /* 0x0000761000087816 */ /* 0x000fe40000000008 */
.L_x_35694:
[----:B------:R-:W-:Y:S05]  /*b1d0*/  BSYNC B0 ;  /* 0x0000000000007941 */ /* 0x000fea0003800000 */
.L_x_35693:
[----:B------:R0:W-:Y:S01]  /*b1e0*/  STG.E.U8 [R16.64], R8 ;  /* 0x0000000810007986 */ /* 0x0001e2000c101124 */
[----:B------:R-:W-:Y:S05]  /*b1f0*/  BRA `(.L_x_35670) ;  /* 0x000002e000007947 */ /* 0x000fea0003800000 */
.L_x_35687:
        /* <DEDUP_REMOVED lines=22> */
.L_x_35669:
        /* <DEDUP_REMOVED lines=20> */
.L_x_35697:
[----:B------:R-:W-:-:S05]  /*b4a0*/  IMAD.MOV.U32 R3, RZ, RZ, RZ ;  /* 0x000000ffff037224 */ /* 0x000fca00078e00ff */
[----:B------:R0:W-:Y:S01]  /*b4b0*/  STG.E.64 [R16.64], R2 ;  /* 0x0000000210007986 */ /* 0x0001e2000c101b24 */
[----:B------:R-:W-:Y:S05]  /*b4c0*/  BRA `(.L_x_35670) ;  /* 0x0000001000007947 */ /* 0x000fea0003800000 */
.L_x_35696:
[----:B------:R0:W-:Y:S02]  /*b4d0*/  STG.E [R16.64], R2 ;  /* 0x0000000210007986 */ /* 0x0001e4000c101924 */
.L_x_35670:
[----:B------:R-:W-:Y:S02]  /*b4e0*/  IADD3 R23, R23, 0x80, RZ ;  /* 0x0000008017177810 */ /* 0x000fe40007ffe0ff */
.L_x_35501:
[----:B------:R-:W-:Y:S05]  /*b4f0*/  BSYNC B6 ;  /* 0x0000000000067941 */ /* 0x000fea0003800000 */
.L_x_35500:
        /* <DEDUP_REMOVED lines=257> */
.L_x_35698:
        /* <DEDUP_REMOVED lines=18> */
.L_x_35702:
[----:B------:R0:W5:Y:S01]  /*c630*/  LDG.E.U8 R19, [R2.64] ;  /* 0x0000002402137981 */ /* 0x000162000c1e1100 */
[----:B------:R-:W-:Y:S05]  /*c640*/  BRA `(.L_x_35704) ;  /* 0x00000d8000007947 */ /* 0x000fea0003800000 */
.L_x_35701:
        /* <DEDUP_REMOVED lines=8> */
.L_x_35706:
[----:B------:R0:W5:Y:S01]  /*c6d0*/  LDG.E.U16 R19, [R2.64] ;  /* 0x0000002402137981 */ /* 0x000162000c1e1500 */
[----:B------:R-:W-:Y:S05]  /*c6e0*/  BRA `(.L_x_35704) ;  /* 0x00000ce000007947 */ /* 0x000fea0003800000 */
.L_x_35705:
[----:B------:R0:W5:Y:S01]  /*c6f0*/  LDG.E.U16 R19, [R2.64] ;  /* 0x0000002402137981 */ /* 0x000162000c1e1500 */
[----:B------:R-:W-:Y:S05]  /*c700*/  BRA `(.L_x_35704) ;  /* 0x00000cc000007947 */ /* 0x000fea0003800000 */
.L_x_35700:
        /* <DEDUP_REMOVED lines=9> */
.L_x_35708:
[----:B------:R-:W2:Y:S02]  /*c7a0*/  LDG.E.U16 R0, [R2.64] ;  /* 0x0000002402007981 */ /* 0x000ea4000c1e1500 */
[----:B--2---:R-:W-:-:S06]  /*c7b0*/  HADD2.F32 R0, -RZ, R0.H0_H0 ;  /* 0x20000000ff007230 */ /* 0x004fcc0000004100 */
[----:B------:R-:W0:Y:S02]  /*c7c0*/  F2I.FTZ.TRUNC.NTZ R0, R0 ;  /* 0x0000000000007305 */ /* 0x000e24000021f100 */
[----:B0-----:R-:W-:Y:S01]  /*c7d0*/  PRMT R19, R0, 0x7610, R19 ;  /* 0x0000761000137816 */ /* 0x001fe20000000013 */
[----:B------:R-:W-:Y:S05]  /*c7e0*/  BRA `(.L_x_35704) ;  /* 0x00000be000007947 */ /* 0x000fea0003800000 */
.L_x_35707:
        /* <DEDUP_REMOVED lines=9> */
.L_x_35710:
[----:B------:R-:W2:Y:S02]  /*c880*/  LDG.E.U16 R2, [R2.64] ;  /* 0x0000002402027981 */ /* 0x000ea4000c1e1500 */
[----:B--2---:R-:W-:-:S06]  /*c890*/  HADD2.F32 R0, -RZ, R2.H0_H0 ;  /* 0x20000002ff007230 */ /* 0x004fcc0000004100 */
[----:B------:R-:W0:Y:S02]  /*c8a0*/  F2I.FTZ.TRUNC.NTZ R0, R0 ;  /* 0x0000000000007305 */ /* 0x000e24000021f100 */
[----:B0-----:R-:W-:Y:S01]  /*c8b0*/  PRMT R19, R0, 0x7610, R19 ;  /* 0x0000761000137816 */ /* 0x001fe20000000013 */
[----:B------:R-:W-:Y:S05]  /*c8c0*/  BRA `(.L_x_35704) ;  /* 0x00000b0000007947 */ /* 0x000fea0003800000 */
.L_x_35709:
[----:B------:R-:W2:Y:S02]  /*c8d0*/  LDG.E.64 R2, [R2.64] ;  /* 0x0000002402027981 */ /* 0x000ea4000c1e1b00 */
[----:B--2---:R0:W1:Y:S01]  /*c8e0*/  F2I.F64.TRUNC R19, R2 ;  /* 0x0000000200137311 */ /* 0x004062000030d100 */
[----:B------:R-:W-:Y:S05]  /*c8f0*/  BRA `(.L_x_35704) ;  /* 0x00000ad000007947 */ /* 0x000fea0003800000 */
.L_x_35699:
        /* <DEDUP_REMOVED lines=12> */
.L_x_35713:
[----:B------:R-:W2:Y:S02]  /*c9c0*/  LDG.E.64 R2, [R2.64] ;  /* 0x0000002402027981 */ /* 0x000ea4000c1e1b00 */
[----:B--2---:R0:W1:Y:S01]  /*c9d0*/  F2I.F64.TRUNC R19, R2 ;  /* 0x0000000200137311 */ /* 0x004062000030d100 */
[----:B------:R-:W-:Y:S05]  /*c9e0*/  BRA `(.L_x_35704) ;  /* 0x000009e000007947 */ /* 0x000fea0003800000 */
.L_x_35712:
        /* <DEDUP_REMOVED lines=28> */
.L_x_35715:
        /* <DEDUP_REMOVED lines=15> */
.L_x_35714:
[----:B------:R-:W2:Y:S02]  /*cca0*/  LDG.E.U16 R0, [R2.64] ;  /* 0x0000002402007981 */ /* 0x000ea4000c1e1500 */
[----:B--2---:R-:W-:-:S06]  /*ccb0*/  PRMT R0, RZ, 0x5410, R0 ;  /* 0x00005410ff007816 */ /* 0x004fcc0000000000 */
[----:B------:R-:W0:Y:S02]  /*ccc0*/  F2I.FTZ.TRUNC.NTZ R0, R0 ;  /* 0x0000000000007305 */ /* 0x000e24000021f100 */
[----:B0-----:R-:W-:Y:S01]  /*ccd0*/  PRMT R19, R0, 0x7610, R19 ;  /* 0x0000761000137816 */ /* 0x001fe20000000013 */
[----:B------:R-:W-:Y:S05]  /*cce0*/  BRA `(.L_x_35704) ;  /* 0x000006e000007947 */ /* 0x000fea0003800000 */
.L_x_35711:
        /* <DEDUP_REMOVED lines=10> */
.L_x_35718:
        /* <DEDUP_REMOVED lines=21> */
.L_x_35722:
[----:B------:R-:W-:Y:S05]  /*cee0*/  BSYNC B1 ;  /* 0x0000000000017941 */ /* 0x000fea0003800000 */
.L_x_35721:
[----:B------:R-:W-:Y:S01]  /*cef0*/  LEA R3, R0, 0x3b800000, 0x17 ;  /* 0x3b80000000037811 */ /* 0x000fe200078eb8ff */
[----:B------:R-:W-:-:S05]  /*cf00*/  IMAD.SHL.U32 R0, R2, 0x100000, RZ ;  /* 0x0010000002007824 */ /* 0x000fca00078e00ff */
[----:B------:R-:W-:Y:S02]  /*cf10*/  LOP3.LUT R0, R3, R0, R4, 0xfe, !PT ;  /* 0x0000000003007212 */ /* 0x000fe400078efe04 */
.L_x_35720:
[----:B------:R-:W-:Y:S05]  /*cf20*/  BSYNC B0 ;  /* 0x0000000000007941 */ /* 0x000fea0003800000 */
.L_x_35719:
[----:B------:R-:W0:Y:S02]  /*cf30*/  F2I.FTZ.TRUNC.NTZ R0, R0 ;  /* 0x0000000000007305 */ /* 0x000e24000021f100 */
[----:B0-----:R-:W-:Y:S01]  /*cf40*/  PRMT R19, R0, 0x7610, R19 ;  /* 0x0000761000137816 */ /* 0x001fe20000000013 */
[----:B------:R-:W-:Y:S05]  /*cf50*/  BRA `(.L_x_35704) ;  /* 0x0000047000007947 */ /* 0x000fea0003800000 */
.L_x_35717:
        /* <DEDUP_REMOVED lines=21> */
.L_x_35726:
[----:B------:R-:W-:Y:S05]  /*d0b0*/  BSYNC B1 ;  /* 0x0000000000017941 */ /* 0x000fea0003800000 */
.L_x_35725:
[----:B------:R-:W-:Y:S01]  /*d0c0*/  LEA R3, R0, 0x37800000, 0x17 ;  /* 0x3780000000037811 */ /* 0x000fe200078eb8ff */
[----:B------:R-:W-:-:S05]  /*d0d0*/  IMAD.SHL.U32 R0, R2, 0x200000, RZ ;  /* 0x0020000002007824 */ /* 0x000fca00078e00ff */
[----:B------:R-:W-:Y:S02]  /*d0e0*/  LOP3.LUT R0, R3, R0, R4, 0xfe, !PT ;  /* 0x0000000003007212 */ /* 0x000fe400078efe04 */
.L_x_35724:
[----:B------:R-:W-:Y:S05]  /*d0f0*/  BSYNC B0 ;  /* 0x0000000000007941 */ /* 0x000fea0003800000 */
.L_x_35723:
[----:B------:R-:W0:Y:S02]  /*d100*/  F2I.FTZ.TRUNC.NTZ R0, R0 ;  /* 0x0000000000007305 */ /* 0x000e24000021f100 */
[----:B0-----:R-:W-:Y:S01]  /*d110*/  PRMT R19, R0, 0x7610, R19 ;  /* 0x0000761000137816 */ /* 0x001fe20000000013 */
[----:B------:R-:W-:Y:S05]  /*d120*/  BRA `(.L_x_35704) ;  /* 0x000002a000007947 */ /* 0x000fea0003800000 */
.L_x_35716:
        /* <DEDUP_REMOVED lines=14> */
.L_x_35730:
[----:B------:R-:W-:Y:S05]  /*d210*/  BSYNC B0 ;  /* 0x0000000000007941 */ /* 0x000fea0003800000 */
.L_x_35729:
[----:B------:R-:W0:Y:S02]  /*d220*/  F2I.FTZ.TRUNC.NTZ R0, R0 ;  /* 0x0000000000007305 */ /* 0x000e24000021f100 */
[----:B0-----:R-:W-:Y:S01]  /*d230*/  PRMT R19, R0, 0x7610, R19 ;  /* 0x0000761000137816 */ /* 0x001fe20000000013 */
[----:B------:R-:W-:Y:S05]  /*d240*/  BRA `(.L_x_35704) ;  /* 0x0000018000007947 */ /* 0x000fea0003800000 */
.L_x_35703:
        /* <DEDUP_REMOVED lines=21> */
.L_x_35728:
[----:B------:R0:W5:Y:S01]  /*d3a0*/  LDG.E.U16 R19, [R2.64] ;  /* 0x0000002402137981 */ /* 0x000162000c1e1500 */
[----:B------:R-:W-:Y:S05]  /*d3b0*/  BRA `(.L_x_35704) ;  /* 0x0000001000007947 */ /* 0x000fea0003800000 */
.L_x_35727:
[----:B------:R0:W5:Y:S02]  /*d3c0*/  LDG.E.U16 R19, [R2.64] ;  /* 0x0000002402137981 */ /* 0x000164000c1e1500 */
.L_x_35704:
        /* <DEDUP_REMOVED lines=16> */
.L_x_35734:
[----:B------:R0:W5:Y:S01]  /*d4d0*/  LDG.E.U8 R0, [R2.64] ;  /* 0x0000002402007981 */ /* 0x000162000c1e1100 */
[----:B------:R-:W-:Y:S05]  /*d4e0*/  BRA `(.L_x_35736) ;  /* 0x00000d7000007947 */ /* 0x000fea0003800000 */
.L_x_35733:
        /* <DEDUP_REMOVED lines=8> */
.L_x_35738:
[----:B------:R0:W5:Y:S01]  /*d570*/  LDG.E.U16 R0, [R2.64] ;  /* 0x0000002402007981 */ /* 0x000162000c1e1500 */
[----:B------:R-:W-:Y:S05]  /*d580*/  BRA `(.L_x_35736) ;  /* 0x00000cd000007947 */ /* 0x000fea0003800000 */
.L_x_35737:
[----:B------:R0:W5:Y:S01]  /*d590*/  LDG.E.U16 R0, [R2.64] ;  /* 0x0000002402007981 */ /* 0x000162000c1e1500 */
[----:B------:R-:W-:Y:S05]  /*d5a0*/  BRA `(.L_x_35736) ;  /* 0x00000cb000007947 */ /* 0x000fea0003800000 */
.L_x_35732:
        /* <DEDUP_REMOVED lines=9> */
.L_x_35740:
[----:B------:R-:W2:Y:S02]  /*d640*/  LDG.E.U16 R4, [R2.64] ;  /* 0x0000002402047981 */ /* 0x000ea4000c1e1500 */
[----:B--2---:R-:W-:-:S06]  /*d650*/  HADD2.F32 R4, -RZ, R4.H0_H0 ;  /* 0x20000004ff047230 */ /* 0x004fcc0000004100 */
[----:B------:R-:W0:Y:S02]  /*d660*/  F2I.FTZ.TRUNC.NTZ R4, R4 ;  /* 0x0000000400047305 */ /* 0x000e24000021f100 */
[----:B0-----:R-:W-:Y:S01]  /*d670*/  PRMT R0, R4, 0x7610, R0 ;  /* 0x0000761004007816 */ /* 0x001fe20000000000 */
[----:B------:R-:W-:Y:S05]  /*d680*/  BRA `(.L_x_35736) ;  /* 0x00000bd000007947 */ /* 0x000fea0003800000 */
.L_x_35739:
        /* <DEDUP_REMOVED lines=9> */
.L_x_35742:
[----:B------:R-:W2:Y:S02]  /*d720*/  LDG.E.U16 R2, [R2.64] ;  /* 0x0000002402027981 */ /* 0x000ea4000c1e1500 */
[----:B--2---:R-:W-:-:S06]  /*d730*/  HADD2.F32 R4, -RZ, R2.H0_H0 ;  /* 0x20000002ff047230 */ /* 0x004fcc0000004100 */
[----:B------:R-:W0:Y:S02]  /*d740*/  F2I.FTZ.TRUNC.NTZ R4, R4 ;  /* 0x0000000400047305 */ /* 0x000e24000021f100 */
[----:B0-----:R-:W-:Y:S01]  /*d750*/  PRMT R0, R4, 0x7610, R0 ;  /* 0x0000761004007816 */ /* 0x001fe20000000000 */
[----:B------:R-:W-:Y:S05]  /*d760*/  BRA `(.L_x_35736) ;  /* 0x00000af000007947 */ /* 0x000fea0003800000 */
.L_x_35741:
[----:B------:R-:W2:Y:S02]  /*d770*/  LDG.E.64 R2, [R2.64] ;  /* 0x0000002402027981 */ /* 0x000ea4000c1e1b00 */
[----:B--2---:R0:W2:Y:S01]  /*d780*/  F2I.F64.TRUNC R0, R2 ;  /* 0x0000000200007311 */ /* 0x0040a2000030d100 */
[----:B------:R-:W-:Y:S05]  /*d790*/  BRA `(.L_x_35736) ;  /* 0x00000ac000007947 */ /* 0x000fea0003800000 */
.L_x_35731:
        /* <DEDUP_REMOVED lines=12> */
.L_x_35745:
[----:B------:R-:W2:Y:S02]  /*d860*/  LDG.E.64 R2, [R2.64] ;  /* 0x0000002402027981 */ /* 0x000ea4000c1e1b00 */
[----:B--2---:R0:W2:Y:S01]  /*d870*/  F2I.F64.TRUNC R0, R2 ;  /* 0x0000000200007311 */ /* 0x0040a2000030d100 */
[----:B------:R-:W-:Y:S05]  /*d880*/  BRA `(.L_x_35736) ;  /* 0x000009d000007947 */ /* 0x000fea0003800000 */
.L_x_35744:
        /* <DEDUP_REMOVED lines=28> */
.L_x_35747:
        /* <DEDUP_REMOVED lines=15> */
.L_x_35746:
[----:B------:R-:W2:Y:S02]  /*db40*/  LDG.E.U16 R2, [R2.64] ;  /* 0x0000002402027981 */ /* 0x000ea4000c1e1500 */
[----:B--2---:R-:W-:-:S04]  /*db50*/  PRMT R2, RZ, 0x5410, R2 ;  /* 0x00005410ff027816 */ /* 0x004fc80000000002 */
[----:B------:R0:W2:Y:S01]  /*db60*/  F2I.FTZ.TRUNC.NTZ R0, R2 ;  /* 0x0000000200007305 */ /* 0x0000a2000021f100 */
[----:B------:R-:W-:Y:S05]  /*db70*/  BRA `(.L_x_35736) ;  /* 0x000006e000007947 */ /* 0x000fea0003800000 */
.L_x_35743:
        /* <DEDUP_REMOVED lines=10> */
.L_x_35750:
        /* <DEDUP_REMOVED lines=21> */
.L_x_35754:
[----:B------:R-:W-:Y:S05]  /*dd70*/  BSYNC B1 ;  /* 0x0000000000017941 */ /* 0x000fea0003800000 */
.L_x_35753:
[----:B------:R-:W-:Y:S01]  /*dd80*/  IMAD.SHL.U32 R2, R2, 0x100000, RZ ;  /* 0x0010000002027824 */ /* 0x000fe200078e00ff */
[----:B------:R-:W-:-:S04]  /*dd90*/  LEA R3, R0, 0x3b800000, 0x17 ;  /* 0x3b80000000037811 */ /* 0x000fc800078eb8ff */
[----:B------:R-:W-:Y:S02]  /*dda0*/  LOP3.LUT R4, R3, R2, R4, 0xfe, !PT ;  /* 0x0000000203047212 */ /* 0x000fe400078efe04 */
.L_x_35752:
[----:B------:R-:W-:Y:S05]  /*ddb0*/  BSYNC B0 ;  /* 0x0000000000007941 */ /* 0x000fea0003800000 */
.L_x_35751:
[----:B------:R-:W0:Y:S02]  /*ddc0*/  F2I.FTZ.TRUNC.NTZ R4, R4 ;  /* 0x0000000400047305 */ /* 0x000e24000021f100 */
[----:B0-----:R-:W-:Y:S01]  /*ddd0*/  PRMT R0, R4, 0x7610, R0 ;  /* 0x0000761004007816 */ /* 0x001fe20000000000 */
[----:B------:R-:W-:Y:S05]  /*dde0*/  BRA `(.L_x_35736) ;  /* 0x0000047000007947 */ /* 0x000fea0003800000 */
.L_x_35749:
        /* <DEDUP_REMOVED lines=21> */
.L_x_35758:
[----:B------:R-:W-:Y:S05]  /*df40*/  BSYNC B1 ;  /* 0x0000000000017941 */ /* 0x000fea0003800000 */
.L_x_35757:
[----:B------:R-:W-:Y:S01]  /*df50*/  IMAD.SHL.U32 R2, R2, 0x200000, RZ ;  /* 0x0020000002027824 */ /* 0x000fe200078e00ff */
[----:B------:R-:W-:-:S04]  /*df60*/  LEA R3, R0, 0x37800000, 0x17 ;  /* 0x3780000000037811 */ /* 0x000fc800078eb8ff */
[----:B------:R-:W-:Y:S02]  /*df70*/  LOP3.LUT R4, R3, R2, R4, 0xfe, !PT ;  /* 0x0000000203047212 */ /* 0x000fe400078efe04 */
.L_x_35756:
[----:B------:R-:W-:Y:S05]  /*df80*/  BSYNC B0 ;  /* 0x0000000000007941 */ /* 0x000fea0003800000 */
.L_x_35755:
[----:B------:R-:W0:Y:S02]  /*df90*/  F2I.FTZ.TRUNC.NTZ R4, R4 ;  /* 0x0000000400047305 */ /* 0x000e24000021f100 */
[----:B0-----:R-:W-:Y:S01]  /*dfa0*/  PRMT R0, R4, 0x7610, R0 ;  /* 0x0000761004007816 */ /* 0x001fe20000000000 */
[----:B------:R-:W-:Y:S05]  /*dfb0*/  BRA `(.L_x_35736) ;  /* 0x000002a000007947 */ /* 0x000fea0003800000 */
.L_x_35748:
        /* <DEDUP_REMOVED lines=14> */
.L_x_35762:
[----:B------:R-:W-:Y:S05]  /*e0a0*/  BSYNC B0 ;  /* 0x0000000000007941 */ /* 0x000fea0003800000 */
.L_x_35761:
[----:B------:R-:W0:Y:S02]  /*e0b0*/  F2I.FTZ.TRUNC.NTZ R4, R4 ;  /* 0x0000000400047305 */ /* 0x000e24000021f100 */
[----:B0-----:R-:W-:Y:S01]  /*e0c0*/  PRMT R0, R4, 0x7610, R0 ;  /* 0x0000761004007816 */ /* 0x001fe20000000000 */
[----:B------:R-:W-:Y:S05]  /*e0d0*/  BRA `(.L_x_35736) ;  /* 0x0000018000007947 */ /* 0x000fea0003800000 */
.L_x_35735:
        /* <DEDUP_REMOVED lines=21> */
.L_x_35760:
[----:B------:R0:W5:Y:S01]  /*e230*/  LDG.E.U16 R0, [R2.64] ;  /* 0x0000002402007981 */ /* 0x000162000c1e1500 */
[----:B------:R-:W-:Y:S05]  /*e240*/  BRA `(.L_x_35736) ;  /* 0x0000001000007947 */ /* 0x000fea0003800000 */
.L_x_35759:
[----:B------:R0:W5:Y:S02]  /*e250*/  LDG.E.U16 R0, [R2.64] ;  /* 0x0000002402007981 */ /* 0x000164000c1e1500 */
.L_x_35736:
        /* <DEDUP_REMOVED lines=20> */
.L_x_35766:
[----:B------:R-:W-:Y:S01]  /*e3a0*/  STG.E.U8 [R16.64], R2 ;  /* 0x0000000210007986 */ /* 0x000fe2000c101124 */
[----:B------:R-:W-:Y:S05]  /*e3b0*/  EXIT ;  /* 0x000000000000794d */ /* 0x000fea0003800000 */
.L_x_35765:
        /* <DEDUP_REMOVED lines=9> */
.L_x_35769:
[----:B------:R-:W-:Y:S01]  /*e450*/  STG.E [R16.64], R2 ;  /* 0x0000000210007986 */ /* 0x000fe2000c101924 */
[----:B------:R-:W-:Y:S05]  /*e460*/  EXIT ;  /* 0x000000000000794d */ /* 0x000fea0003800000 */
.L_x_35768:
[----:B------:R-:W-:Y:S01]  /*e470*/  STG.E.U16 [R16.64], R2 ;  /* 0x0000000210007986 */ /* 0x000fe2000c101524 */
[----:B------:R-:W-:Y:S05]  /*e480*/  EXIT ;  /* 0x000000000000794d */ /* 0x000fea0003800000 */
.L_x_35764:
        /* <DEDUP_REMOVED lines=9> */
.L_x_35771:
[----:B------:R-:W0:Y:S02]  /*e520*/  I2F.U32 R0, R2 ;  /* 0x0000000200007306 */ /* 0x000e240000201000 */
[----:B0-----:R-:W-:-:S05]  /*e530*/  F2FP.PACK_AB R0, RZ, R0 ;  /* 0x00000000ff00723e */ /* 0x001fca00000000ff */
[----:B------:R-:W-:Y:S01]  /*e540*/  STG.E.U16 [R16.64], R0 ;  /* 0x0000000010007986 */ /* 0x000fe2000c101524 */
[----:B------:R-:W-:Y:S05]  /*e550*/  EXIT ;  /* 0x000000000000794d */ /* 0x000fea0003800000 */
.L_x_35770:
        /* <DEDUP_REMOVED lines=10> */
.L_x_35773:
[----:B------:R-:W0:Y:S02]  /*e600*/  I2F.U32 R2, R2 ;  /* 0x0000000200027306 */ /* 0x000e240000201000 */
[----:B0-----:R-:W-:-:S04]  /*e610*/  F2FP.PACK_AB R3, RZ, R2 ;  /* 0x00000002ff03723e */ /* 0x001fc800000000ff */
[----:B------:R-:W-:-:S05]  /*e620*/  PRMT R3, R3, 0x5410, RZ ;  /* 0x0000541003037816 */ /* 0x000fca00000000ff */
[----:B------:R-:W-:Y:S01]  /*e630*/  STG.E [R16.64], R3 ;  /* 0x0000000310007986 */ /* 0x000fe2000c101924 */
[----:B------:R-:W-:Y:S05]  /*e640*/  EXIT ;  /* 0x000000000000794d */ /* 0x000fea0003800000 */
.L_x_35772:
[----:B------:R-:W0:Y:S02]  /*e650*/  I2F.F64.U32 R2, R2 ;  /* 0x0000000200027312 */ /* 0x000e240000201800 */
[----:B0-----:R-:W-:Y:S01]  /*e660*/  STG.E.64 [R16.64], R2 ;  /* 0x0000000210007986 */ /* 0x001fe2000c101b24 */
[----:B------:R-:W-:Y:S05]  /*e670*/  EXIT ;  /* 0x000000000000794d */ /* 0x000fea0003800000 */
.L_x_35763:
        /* <DEDUP_REMOVED lines=10> */
.L_x_35776:
[----:B------:R-:W0:Y:S01]  /*e720*/  I2F.F64.U32 R4, R2 ;  /* 0x0000000200047312 */ /* 0x000e220000201800 */
[----:B------:R-:W-:-:S05]  /*e730*/  CS2R R6, SRZ ;  /* 0x0000000000067805 */ /* 0x000fca000001ff00 */
[----:B0-----:R-:W-:Y:S01]  /*e740*/  STG.E.128 [R16.64], R4 ;  /* 0x0000000410007986 */ /* 0x001fe2000c101d24 */
[----:B------:R-:W-:Y:S05]  /*e750*/  EXIT ;  /* 0x000000000000794d */ /* 0x000fea0003800000 */
.L_x_35775:
        /* <DEDUP_REMOVED lines=21> */
.L_x_35780:
[----:B------:R-:W-:Y:S05]  /*e8b0*/  BSYNC B0 ;  /* 0x0000000000007941 */ /* 0x000fea0003800000 */
.L_x_35779:
[----:B------:R-:W-:-:S05]  /*e8c0*/  LOP3.LUT R3, R0, R3, RZ, 0xfc, !PT ;  /* 0x0000000300037212 */ /* 0x000fca00078efcff */
[----:B------:R-:W-:Y:S01]  /*e8d0*/  STG.E.U8 [R16.64], R3 ;  /* 0x0000000310007986 */ /* 0x000fe2000c101124 */
[----:B------:R-:W-:Y:S05]  /*e8e0*/  EXIT ;  /* 0x000000000000794d */ /* 0x000fea0003800000 */
.L_x_35778:
        /* <DEDUP_REMOVED lines=13> */
.L_x_35782:
[----:B------:R-:W-:Y:S01]  /*e9c0*/  IMAD.MOV.U32 R0, RZ, RZ, 0x7f ;  /* 0x0000007fff007424 */ /* 0x000fe200078e00ff */
[----:B------:R-:W-:-:S04]  /*e9d0*/  ISETP.GT.U32.AND P0, PT, R3, 0x7f800000, PT ;  /* 0x7f8000000300780c */ /* 0x000fc80003f04070 */
[----:B------:R-:W-:-:S04]  /*e9e0*/  SEL R0, R0, 0x7c, P0 ;  /* 0x0000007c00007807 */ /* 0x000fc80000000000 */
.L_x_35783:
[----:B------:R-:W-:Y:S05]  /*e9f0*/  BSYNC B0 ;  /* 0x0000000000007941 */ /* 0x000fea0003800000 */
.L_x_35781:
[----:B------:R-:W-:-:S04]  /*ea00*/  LOP3.LUT R2, R5, 0x80000000, RZ, 0xc0, !PT ;  /* 0x8000000005027812 */ /* 0x000fc800078ec0ff */
[----:B------:R-:W-:-:S04]  /*ea10*/  SHF.R.U32.HI R3, RZ, 0x18, R2 ;  /* 0x00000018ff037819 */ /* 0x000fc80000011602 */
[----:B------:R-:W-:-:S05]  /*ea20*/  LOP3.LUT R3, R0, R3, RZ, 0xfc, !PT ;  /* 0x0000000300037212 */ /* 0x000fca00078efcff */
[----:B------:R-:W-:Y:S01]  /*ea30*/  STG.E.U8 [R16.64], R3 ;  /* 0x0000000310007986 */ /* 0x000fe2000c101124 */
[----:B------:R-:W-:Y:S05]  /*ea40*/  EXIT ;  /* 0x000000000000794d */ /* 0x000fea0003800000 */
.L_x_35777:
[----:B------:R-:W0:Y:S02]  /*ea50*/  I2F.U32 R0, R2 ;  /* 0x0000000200007306 */ /* 0x000e240000201000 */
[----:B0-----:R-:W-:-:S05]  /*ea60*/  F2FP.BF16.PACK_AB R0, RZ, R0 ;  /* 0x00000000ff00723e */ /* 0x001fca00000010ff */
[----:B------:R-:W-:Y:S01]  /*ea70*/  STG.E.U16 [R16.64], R0 ;  /* 0x0000000010007986 */ /* 0x000fe2000c101524 */
[----:B------:R-:W-:Y:S05]  /*ea80*/  EXIT ;  /* 0x000000000000794d */ /* 0x000fea0003800000 */
.L_x_35774:
        /* <DEDUP_REMOVED lines=10> */
.L_x_35786:
        /* <DEDUP_REMOVED lines=17> */
.L_x_35789:
[----:B------:R-:W-:-:S04]  /*ec40*/  LOP3.LUT R2, R5, 0x80000000, RZ, 0xc0, !PT ;  /* 0x8000000005027812 */ /* 0x000fc800078ec0ff */
[----:B------:R-:W-:-:S04]  /*ec50*/  SHF.R.U32.HI R3, RZ, 0x18, R2 ;  /* 0x00000018ff037819 */ /* 0x000fc80000011602 */
[----:B------:R-:W-:-:S04]  /*ec60*/  LOP3.LUT R0, R0, R3, RZ, 0xfc, !PT ;  /* 0x0000000300007212 */ /* 0x000fc800078efcff */
[----:B------:R-:W-:Y:S02]  /*ec70*/  PRMT R8, R0, 0x7610, R8 ;  /* 0x0000761000087816 */ /* 0x000fe40000000008 */
.L_x_35788:
[----:B------:R-:W-:Y:S05]  /*ec80*/  BSYNC B0 ;  /* 0x0000000000007941 */ /* 0x000fea0003800000 */
.L_x_35787:
[----:B------:R-:W-:Y:S01]  /*ec90*/  STG.E.U8 [R16.64], R8 ;  /* 0x0000000810007986 */ /* 0x000fe2000c101124 */
[----:B------:R-:W-:Y:S05]  /*eca0*/  EXIT ;  /* 0x000000000000794d */ /* 0x000fea0003800000 */
.L_x_35785:
        /* <DEDUP_REMOVED lines=17> */
.L_x_35792:
[----:B------:R-:W-:-:S04]  /*edc0*/  LOP3.LUT R2, R5, 0x80000000, RZ, 0xc0, !PT ;  /* 0x8000000005027812 */ /* 0x000fc800078ec0ff */
[----:B------:R-:W-:-:S04]  /*edd0*/  SHF.R.U32.HI R3, RZ, 0x18, R2 ;  /* 0x00000018ff037819 */ /* 0x000fc80000011602 */
[----:B------:R-:W-:-:S04]  /*ede0*/  LOP3.LUT R0, R0, R3, RZ, 0xfc, !PT ;  /* 0x0000000300007212 */ /* 0x000fc800078efcff */
[----:B------:R-:W-:Y:S02]  /*edf0*/  PRMT R8, R0, 0x7610, R8 ;  /* 0x0000761000087816 */ /* 0x000fe40000000008 */
.L_x_35791:
[----:B------:R-:W-:Y:S05]  /*ee00*/  BSYNC B0 ;  /* 0x0000000000007941 */ /* 0x000fea0003800000 */
.L_x_35790:
[----:B------:R-:W-:Y:S01]  /*ee10*/  STG.E.U8 [R16.64], R8 ;  /* 0x0000000810007986 */ /* 0x000fe2000c101124 */
[----:B------:R-:W-:Y:S05]  /*ee20*/  EXIT ;  /* 0x000000000000794d */ /* 0x000fea0003800000 */
.L_x_35784:
        /* <DEDUP_REMOVED lines=22> */
.L_x_35767:
        /* <DEDUP_REMOVED lines=20> */
.L_x_35794:
[----:B------:R-:W-:-:S05]  /*f0d0*/  IMAD.MOV.U32 R3, RZ, RZ, RZ ;  /* 0x000000ffff037224 */ /* 0x000fca00078e00ff */
[----:B------:R-:W-:Y:S01]  /*f0e0*/  STG.E.64 [R16.64], R2 ;  /* 0x0000000210007986 */ /* 0x000fe2000c101b24 */
[----:B------:R-:W-:Y:S05]  /*f0f0*/  EXIT ;  /* 0x000000000000794d */ /* 0x000fea0003800000 */
.L_x_35793:
[----:B------:R-:W-:Y:S01]  /*f100*/  STG.E [R16.64], R2 ;  /* 0x0000000210007986 */ /* 0x000fe2000c101924 */
[----:B------:R-:W-:Y:S05]  /*f110*/  EXIT ;  /* 0x000000000000794d */ /* 0x000fea0003800000 */
.L_x_35795:
        /* <DEDUP_REMOVED lines=14> */
.L_x_42158:


//--------------------- .text._ZN2at6native27unrolled_elementwise_kernelINS0_13BinaryFunctorIssbZZZNS0_23logical_and_kernel_cudaERNS_14TensorIteratorEENKUlvE0_clEvENKUlvE3_clEvEUlssE_EESt5arrayIPcLm3EELi4E23TrivialOffsetCalculatorILi2EjESC_ILi1EjENS0_6memory12LoadWithCastILi2EEENSF_13StoreWithCastILi1EEEEEviT_T0_T2_T3_T4_T5_ --------------------------
	.section	.text._ZN2at6native27unrolled_elementwise_kernelINS0_13BinaryFunctorIssbZZZNS0_23logical_and_kernel_cudaERNS_14TensorIteratorEENKUlvE0_clEvENKUlvE3_clEvEUlssE_EESt5arrayIPcLm3EELi4E23TrivialOffsetCalculatorILi2EjESC_ILi1EjENS0_6memory12LoadWithCastILi2EEENSF_13StoreWithCastILi1EEEEEviT_T0_T2_T3_T4_T5_,"ax",@progbits
	.sectioninfo	@"SHI_REGISTERS=32"
	.align	128
        .global         _ZN2at6native27unrolled_elementwise_kernelINS0_13BinaryFunctorIssbZZZNS0_23logical_and_kernel_cudaERNS_14TensorIteratorEENKUlvE0_clEvENKUlvE3_clEvEUlssE_EESt5arrayIPcLm3EELi4E23TrivialOffsetCalculatorILi2EjESC_ILi1EjENS0_6memory12LoadWithCastILi2EEENSF_13StoreWithCastILi1EEEEEviT_T0_T2_T3_T4_T5_
        .type           _ZN2at6native27unrolled_elementwise_kernelINS0_13BinaryFunctorIssbZZZNS0_23logical_and_kernel_cudaERNS_14TensorIteratorEENKUlvE0_clEvENKUlvE3_clEvEUlssE_EESt5arrayIPcLm3EELi4E23TrivialOffsetCalculatorILi2EjESC_ILi1EjENS0_6memory12LoadWithCastILi2EEENSF_13StoreWithCastILi1EEEEEviT_T0_T2_T3_T4_T5_,@function
        .size           _ZN2at6native27unrolled_elementwise_kernelINS0_13BinaryFunctorIssbZZZNS0_23logical_and_kernel_cudaERNS_14TensorIteratorEENKUlvE0_clEvENKUlvE3_clEvEUlssE_EESt5arrayIPcLm3EELi4E23TrivialOffsetCalculatorILi2EjESC_ILi1EjENS0_6memory12LoadWithCastILi2EEENSF_13StoreWithCastILi1EEEEEviT_T0_T2_T3_T4_T5_,(.L_x_42159 - _ZN2at6native27unrolled_elementwise_kernelINS0_13BinaryFunctorIssbZZZNS0_23logical_and_kernel_cudaERNS_14TensorIteratorEENKUlvE0_clEvENKUlvE3_clEvEUlssE_EESt5arrayIPcLm3EELi4E23TrivialOffsetCalculatorILi2EjESC_ILi1EjENS0_6memory12LoadWithCastILi2EEENSF_13StoreWithCastILi1EEEEEviT_T0_T2_T3_T4_T5_)
        .other          _ZN2at6native27unrolled_elementwise_kernelINS0_13BinaryFunctorIssbZZZNS0_23logical_and_kernel_cudaERNS_14TensorIteratorEENKUlvE0_clEvENKUlvE3_clEvEUlssE_EESt5arrayIPcLm3EELi4E23TrivialOffsetCalculatorILi2EjESC_ILi1EjENS0_6memory12LoadWithCastILi2EEENSF_13StoreWithCastILi1EEEEEviT_T0_T2_T3_T4_T5_,@"STO_CUDA_ENTRY STV_DEFAULT"
_ZN2at6native27unrolled_elementwise_kernelINS0_13BinaryFunctorIssbZZZNS0_23logical_and_kernel_cudaERNS_14TensorIteratorEENKUlvE0_clEvENKUlvE3_clEvEUlssE_EESt5arrayIPcLm3EELi4E23TrivialOffsetCalculatorILi2EjESC_ILi1EjENS0_6memory12LoadWithCastILi2EEENSF_13StoreWithCastILi1EEEEEviT_T0_T2_T3_T4_T5_:
.text._ZN2at6native27unrolled_elementwise_kernelINS0_13BinaryFunctorIssbZZZNS0_23logical_and_kernel_cudaERNS_14TensorIteratorEENKUlvE0_clEvENKUlvE3_clEvEUlssE_EESt5arrayIPcLm3EELi4E23TrivialOffsetCalculatorILi2EjESC_ILi1EjENS0_6memory12LoadWithCastILi2EEENSF_13StoreWithCastILi1EEEEEviT_T0_T2_T3_T4_T5_:
        /* <DEDUP_REMOVED lines=31> */
.L_x_35801:
[----:B------:R0:W5:Y:S01]  /*01f0*/  LDG.E.U8 R22, [R4.64] ;  /* 0x0000002404167981 */ /* 0x000162000c1e1100 */
[----:B------:R-:W-:Y:S05]  /*0200*/  BRA `(.L_x_35803) ;  /* 0x00000d9000007947 */ /* 0x000fea0003800000 */
.L_x_35800:
        /* <DEDUP_REMOVED lines=8> */
.L_x_35805:
[----:B------:R0:W5:Y:S01]  /*0290*/  LDG.E.U16 R22, [R4.64] ;  /* 0x0000002404167981 */ /* 0x000162000c1e1500 */
[----:B------:R-:W-:Y:S05]  /*02a0*/  BRA `(.L_x_35803) ;  /* 0x00000cf000007947 */ /* 0x000fea0003800000 */
.L_x_35804:
[----:B------:R0:W5:Y:S01]  /*02b0*/  LDG.E.U16 R22, [R4.64] ;  /* 0x0000002404167981 */ /* 0x000162000c1e1500 */
[----:B------:R-:W-:Y:S05]  /*02c0*/  BRA `(.L_x_35803) ;  /* 0x00000cd000007947 */ /* 0x000fea0003800000 */
.L_x_35799:
        /* <DEDUP_REMOVED lines=9> */
.L_x_35807:
[----:B------:R-:W2:Y:S02]  /*0360*/  LDG.E.U16 R0, [R4.64] ;  /* 0x0000002404007981 */ /* 0x000ea4000c1e1500 */
[----:B--2---:R-:W-:-:S06]  /*0370*/  HADD2.F32 R0, -RZ, R0.H0_H0 ;  /* 0x20000000ff007230 */ /* 0x004fcc0000004100 */
[----:B------:R-:W0:Y:S02]  /*0380*/  F2I.FTZ.TRUNC.NTZ R0, R0 ;  /* 0x0000000000007305 */ /* 0x000e24000021f100 */
[----:B0-----:R-:W-:Y:S01]  /*0390*/  PRMT R22, R0, 0x7610, R22 ;  /* 0x0000761000167816 */ /* 0x001fe20000000016 */
[----:B------:R-:W-:Y:S05]  /*03a0*/  BRA `(.L_x_35803) ;  /* 0x00000bf000007947 */ /* 0x000fea0003800000 */
.L_x_35806:
        /* <DEDUP_REMOVED lines=9> */
.L_x_35809:
[----:B------:R-:W2:Y:S02]  /*0440*/  LDG.E.U16 R4, [R4.64] ;  /* 0x0000002404047981 */ /* 0x000ea4000c1e1500 */
[----:B--2---:R-:W-:-:S06]  /*0450*/  HADD2.F32 R0, -RZ, R4.H0_H0 ;  /* 0x20000004ff007230 */ /* 0x004fcc0000004100 */
[----:B------:R-:W0:Y:S02]  /*0460*/  F2I.FTZ.TRUNC.NTZ R0, R0 ;  /* 0x0000000000007305 */ /* 0x000e24000021f100 */
[----:B0-----:R-:W-:Y:S01]  /*0470*/  PRMT R22, R0, 0x7610, R22 ;  /* 0x0000761000167816 */ /* 0x001fe20000000016 */
[----:B------:R-:W-:Y:S05]  /*0480*/  BRA `(.L_x_35803) ;  /* 0x00000b1000007947 */ /* 0x000fea0003800000 */
.L_x_35808:
[----:B------:R-:W2:Y:S02]  /*0490*/  LDG.E.64 R4, [R4.64] ;  /* 0x0000002404047981 */ /* 0x000ea4000c1e1b00 */
[----:B--2---:R0:W1:Y:S01]  /*04a0*/  F2I.F64.TRUNC R22, R4 ;  /* 0x0000000400167311 */ /* 0x004062000030d100 */
[----:B------:R-:W-:Y:S05]  /*04b0*/  BRA `(.L_x_35803) ;  /* 0x00000ae000007947 */ /* 0x000fea0003800000 */
.L_x_35798:
        /* <DEDUP_REMOVED lines=12> */
.L_x_35812:
[----:B------:R-:W2:Y:S02]  /*0580*/  LDG.E.64 R4, [R4.64] ;  /* 0x0000002404047981 */ /* 0x000ea4000c1e1b00 */
[----:B--2---:R0:W1:Y:S01]  /*0590*/  F2I.F64.TRUNC R22, R4 ;  /* 0x0000000400167311 */ /* 0x004062000030d100 */
[----:B------:R-:W-:Y:S05]  /*05a0*/  BRA `(.L_x_35803) ;  /* 0x000009f000007947 */ /* 0x000fea0003800000 */
.L_x_35811:
        /* <DEDUP_REMOVED lines=28> */
.L_x_35814:
        /* <DEDUP_REMOVED lines=16> */
.L_x_35813:
[----:B------:R-:W2:Y:S02]  /*0870*/  LDG.E.U16 R0, [R4.64] ;  /* 0x0000002404007981 */ /* 0x000ea4000c1e1500 */
[----:B--2---:R-:W-:-:S06]  /*0880*/  PRMT R0, RZ, 0x5410, R0 ;  /* 0x00005410ff007816 */ /* 0x004fcc0000000000 */
[----:B------:R-:W0:Y:S02]  /*0890*/  F2I.FTZ.TRUNC.NTZ R0, R0 ;  /* 0x0000000000007305 */ /* 0x000e24000021f100 */
[----:B0-----:R-:W-:Y:S01]  /*08a0*/  PRMT R22, R0, 0x7610, R22 ;  /* 0x0000761000167816 */ /* 0x001fe20000000016 */
[----:B------:R-:W-:Y:S05]  /*08b0*/  BRA `(.L_x_35803) ;  /* 0x000006e000007947 */ /* 0x000fea0003800000 */
.L_x_35810:
        /* <DEDUP_REMOVED lines=10> */
.L_x_35817:
        /* <DEDUP_REMOVED lines=21> */
.L_x_35821:
[----:B------:R-:W-:Y:S05]  /*0ab0*/  BSYNC B1 ;  /* 0x0000000000017941 */ /* 0x000fea0003800000 */
.L_x_35820:
[----:B------:R-:W-:Y:S01]  /*0ac0*/  LEA R5, R0, 0x3b800000, 0x17 ;  /* 0x3b80000000057811 */ /* 0x000fe200078eb8ff */
[----:B------:R-:W-:-:S05]  /*0ad0*/  IMAD.SHL.U32 R0, R3, 0x100000, RZ ;  /* 0x0010000003007824 */ /* 0x000fca00078e00ff */
[----:B------:R-:W-:Y:S02]  /*0ae0*/  LOP3.LUT R0, R5, R0, R6, 0xfe, !PT ;  /* 0x0000000005007212 */ /* 0x000fe400078efe06 */
.L_x_35819:
[----:B------:R-:W-:Y:S05]  /*0af0*/  BSYNC B0 ;  /* 0x0000000000007941 */ /* 0x000fea0003800000 */
.L_x_35818:
[----:B------:R-:W0:Y:S02]  /*0b00*/  F2I.FTZ.TRUNC.NTZ R0, R0 ;  /* 0x0000000000007305 */ /* 0x000e24000021f100 */
[----:B0-----:R-:W-:Y:S01]  /*0b10*/  PRMT R22, R0, 0x7610, R22 ;  /* 0x0000761000167816 */ /* 0x001fe20000000016 */
[----:B------:R-:W-:Y:S05]  /*0b20*/  BRA `(.L_x_35803) ;  /* 0x0000047000007947 */ /* 0x000fea0003800000 */
.L_x_35816:
        /* <DEDUP_REMOVED lines=21> */
.L_x_35825:
[----:B------:R-:W-:Y:S05]  /*0c80*/  BSYNC B1 ;  /* 0x0000000000017941 */ /* 0x000fea0003800000 */
.L_x_35824:
[----:B------:R-:W-:Y:S01]  /*0c90*/  LEA R5, R0, 0x37800000, 0x17 ;  /* 0x3780000000057811 */ /* 0x000fe200078eb8ff */
[----:B------:R-:W-:-:S05]  /*0ca0*/  IMAD.SHL.U32 R0, R3, 0x200000, RZ ;  /* 0x0020000003007824 */ /* 0x000fca00078e00ff */
[----:B------:R-:W-:Y:S02]  /*0cb0*/  LOP3.LUT R0, R5, R0, R6, 0xfe, !PT ;  /* 0x0000000005007212 */ /* 0x000fe400078efe06 */
.L_x_35823:
[----:B------:R-:W-:Y:S05]  /*0cc0*/  BSYNC B0 ;  /* 0x0000000000007941 */ /* 0x000fea0003800000 */
.L_x_35822:
[----:B------:R-:W0:Y:S02]  /*0cd0*/  F2I.FTZ.TRUNC.NTZ R0, R0 ;  /* 0x0000000000007305 */ /* 0x000e24000021f100 */
[----:B0-----:R-:W-:Y:S01]  /*0ce0*/  PRMT R22, R0, 0x7610, R22 ;  /* 0x0000761000167816 */ /* 0x001fe20000000016 */
[----:B------:R-:W-:Y:S05]  /*0cf0*/  BRA `(.L_x_35803) ;  /* 0x000002a000007947 */ /* 0x000fea0003800000 */
.L_x_35815:
        /* <DEDUP_REMOVED lines=14> */
.L_x_35829:
[----:B------:R-:W-:Y:S05]  /*0de0*/  BSYNC B0 ;  /* 0x0000000000007941 */ /* 0x000fea0003800000 */
.L_x_35828:
[----:B------:R-:W0:Y:S02]  /*0df0*/  F2I.FTZ.TRUNC.NTZ R0, R0 ;  /* 0x0000000000007305 */ /* 0x000e24000021f100 */
[----:B0-----:R-:W-:Y:S01]  /*0e00*/  PRMT R22, R0, 0x7610, R22 ;  /* 0x0000761000167816 */ /* 0x001fe20000000016 */
[----:B------:R-:W-:Y:S05]  /*0e10*/  BRA `(.L_x_35803) ;  /* 0x0000018000007947 */ /* 0x000fea0003800000 */
.L_x_35802:
        /* <DEDUP_REMOVED lines=21> */
.L_x_35827:
[----:B------:R0:W5:Y:S01]  /*0f70*/  LDG.E.U16 R22, [R4.64] ;  /* 0x0000002404167981 */ /* 0x000162000c1e1500 */
[----:B------:R-:W-:Y:S05]  /*0f80*/  BRA `(.L_x_35803) ;  /* 0x0000001000007947 */ /* 0x000fea0003800000 */
.L_x_35826:
[----:B------:R0:W5:Y:S02]  /*0f90*/  LDG.E.U16 R22, [R4.64] ;  /* 0x0000002404167981 */ /* 0x000164000c1e1500 */
.L_x_35803:
        /* <DEDUP_REMOVED lines=16> */
.L_x_35833:
[----:B------:R0:W5:Y:S01]  /*10a0*/  LDG.E.U8 R23, [R4.64] ;  /* 0x0000002404177981 */ /* 0x000162000c1e1100 */
[----:B------:R-:W-:Y:S05]  /*10b0*/  BRA `(.L_x_35835) ;  /* 0x00000d8000007947 */ /* 0x000fea0003800000 */
.L_x_35832:
        /* <DEDUP_REMOVED lines=8> */
.L_x_35837:
[----:B------:R0:W5:Y:S01]  /*1140*/  LDG.E.U16 R23, [R4.64] ;  /* 0x0000002404177981 */ /* 0x000162000c1e1500 */
[----:B------:R-:W-:Y:S05]  /*1150*/  BRA `(.L_x_35835) ;  /* 0x00000ce000007947 */ /* 0x000fea0003800000 */
.L_x_35836:
[----:B------:R0:W5:Y:S01]  /*1160*/  LDG.E.U16 R23, [R4.64] ;  /* 0x0000002404177981 */ /* 0x000162000c1e1500 */
[----:B------:R-:W-:Y:S05]  /*1170*/  BRA `(.L_x_35835) ;  /* 0x00000cc000007947 */ /* 0x000fea0003800000 */
.L_x_35831:
        /* <DEDUP_REMOVED lines=9> */
.L_x_35839:
[----:B------:R-:W2:Y:S02]  /*1210*/  LDG.E.U16 R0, [R4.64] ;  /* 0x0000002404007981 */ /* 0x000ea4000c1e1500 */
[----:B--2---:R-:W-:-:S06]  /*1220*/  HADD2.F32 R0, -RZ, R0.H0_H0 ;  /* 0x20000000ff007230 */ /* 0x004fcc0000004100 */
[----:B------:R-:W0:Y:S02]  /*1230*/  F2I.FTZ.TRUNC.NTZ R0, R0 ;  /* 0x0000000000007305 */ /* 0x000e24000021f100 */
[----:B0-----:R-:W-:Y:S01]  /*1240*/  PRMT R23, R0, 0x7610, R23 ;  /* 0x0000761000177816 */ /* 0x001fe20000000017 */
[----:B------:R-:W-:Y:S05]  /*1250*/  BRA `(.L_x_35835) ;  /* 0x00000be000007947 */ /* 0x000fea0003800000 */
.L_x_35838:
        /* <DEDUP_REMOVED lines=9> */
.L_x_35841:
[----:B------:R-:W2:Y:S02]  /*12f0*/  LDG.E.U16 R4, [R4.64] ;  /* 0x0000002404047981 */ /* 0x000ea4000c1e1500 */
[----:B--2---:R-:W-:-:S06]  /*1300*/  HADD2.F32 R0, -RZ, R4.H0_H0 ;  /* 0x20000004ff007230 */ /* 0x004fcc0000004100 */
[----:B------:R-:W0:Y:S02]  /*1310*/  F2I.FTZ.TRUNC.NTZ R0, R0 ;  /* 0x0000000000007305 */ /* 0x000e24000021f100 */
[----:B0-----:R-:W-:Y:S01]  /*1320*/  PRMT R23, R0, 0x7610, R23 ;  /* 0x0000761000177816 */ /* 0x001fe20000000017 */
[----:B------:R-:W-:Y:S05]  /*1330*/  BRA `(.L_x_35835) ;  /* 0x00000b0000007947 */ /* 0x000fea0003800000 */
.L_x_35840:
[----:B------:R-:W2:Y:S02]  /*1340*/  LDG.E.64 R4, [R4.64] ;  /* 0x0000002404047981 */ /* 0x000ea4000c1e1b00 */
[----:B--2---:R0:W2:Y:S01]  /*1350*/  F2I.F64.TRUNC R23, R4 ;  /* 0x0000000400177311 */ /* 0x0040a2000030d100 */
[----:B------:R-:W-:Y:S05]  /*1360*/  BRA `(.L_x_35835) ;  /* 0x00000ad000007947 */ /* 0x000fea0003800000 */
.L_x_35830:
        /* <DEDUP_REMOVED lines=12> */
.L_x_35844:
[----:B------:R-:W2:Y:S02]  /*1430*/  LDG.E.64 R4, [R4.64] ;  /* 0x0000002404047981 */ /* 0x000ea4000c1e1b00 */
[----:B--2---:R0:W2:Y:S01]  /*1440*/  F2I.F64.TRUNC R23, R4 ;  /* 0x0000000400177311 */ /* 0x0040a2000030d100 */
[----:B------:R-:W-:Y:S05]  /*1450*/  BRA `(.L_x_35835) ;  /* 0x000009e000007947 */ /* 0x000fea0003800000 */
.L_x_35843:
        /* <DEDUP_REMOVED lines=28> */
.L_x_35846:
        /* <DEDUP_REMOVED lines=15> */
.L_x_35845:
[----:B------:R-:W2:Y:S02]  /*1710*/  LDG.E.U16 R0, [R4.64] ;  /* 0x0000002404007981 */ /* 0x000ea4000c1e1500 */
[----:B--2---:R-:W-:-:S06]  /*1720*/  PRMT R0, RZ, 0x5410, R0 ;  /* 0x00005410ff007816 */ /* 0x004fcc0000000000 */
[----:B------:R-:W0:Y:S02]  /*1730*/  F2I.FTZ.TRUNC.NTZ R0, R0 ;  /* 0x0000000000007305 */ /* 0x000e24000021f100 */
[----:B0-----:R-:W-:Y:S01]  /*1740*/  PRMT R23, R0, 0x7610, R23 ;  /* 0x0000761000177816 */ /* 0x001fe20000000017 */
[----:B------:R-:W-:Y:S05]  /*1750*/  BRA `(.L_x_35835) ;  /* 0x000006e000007947 */ /* 0x000fea0003800000 */
.L_x_35842:
        /* <DEDUP_REMOVED lines=10> */
.L_x_35849:
        /* <DEDUP_REMOVED lines=21> */
.L_x_35853:
[----:B------:R-:W-:Y:S05]  /*1950*/  BSYNC B1 ;  /* 0x0000000000017941 */ /* 0x000fea0003800000 */
.L_x_35852:
[----:B------:R-:W-:Y:S01]  /*1960*/  LEA R5, R0, 0x3b800000, 0x17 ;  /* 0x3b80000000057811 */ /* 0x000fe200078eb8ff */
[----:B------:R-:W-:-:S05]  /*1970*/  IMAD.SHL.U32 R0, R3, 0x100000, RZ ;  /* 0x0010000003007824 */ /* 0x000fca00078e00ff */
[----:B------:R-:W-:Y:S02]  /*1980*/  LOP3.LUT R0, R5, R0, R6, 0xfe, !PT ;  /* 0x0000000005007212 */ /* 0x000fe400078efe06 */
.L_x_35851:
[----:B------:R-:W-:Y:S05]  /*1990*/  BSYNC B0 ;  /* 0x0000000000007941 */ /* 0x000fea0003800000 */
.L_x_35850:
[----:B------:R-:W0:Y:S02]  /*19a0*/  F2I.FTZ.TRUNC.NTZ R0, R0 ;  /* 0x0000000000007305 */ /* 0x000e24000021f100 */
[----:B0-----:R-:W-:Y:S01]  /*19b0*/  PRMT R23, R0, 0x7610, R23 ;  /* 0x0000761000177816 */ /* 0x001fe20000000017 */
[----:B------:R-:W-:Y:S05]  /*19c0*/  BRA `(.L_x_35835) ;  /* 0x0000047000007947 */ /* 0x000fea0003800000 */
.L_x_35848:
        /* <DEDUP_REMOVED lines=21> */
.L_x_35857:
[----:B------:R-:W-:Y:S05]  /*1b20*/  BSYNC B1 ;  /* 0x0000000000017941 */ /* 0x000fea0003800000 */
.L_x_35856:
[----:B------:R-:W-:Y:S01]  /*1b30*/  LEA R5, R0, 0x37800000, 0x17 ;  /* 0x3780000000057811 */ /* 0x000fe200078eb8ff */
[----:B------:R-:W-:-:S05]  /*1b40*/  IMAD.SHL.U32 R0, R3, 0x200000, RZ ;  /* 0x0020000003007824 */ /* 0x000fca00078e00ff */
[----:B------:R-:W-:Y:S02]  /*1b50*/  LOP3.LUT R0, R5, R0, R6, 0xfe, !PT ;  /* 0x0000000005007212 */ /* 0x000fe400078efe06 */
.L_x_35855:
[----:B------:R-:W-:Y:S05]  /*1b60*/  BSYNC B0 ;  /* 0x0000000000007941 */ /* 0x000fea0003800000 */
.L_x_35854:
[----:B------:R-:W0:Y:S02]  /*1b70*/  F2I.FTZ.TRUNC.NTZ R0, R0 ;  /* 0x0000000000007305 */ /* 0x000e24000021f100 */
[----:B0-----:R-:W-:Y:S01]  /*1b80*/  PRMT R23, R0, 0x7610, R23 ;  /* 0x0000761000177816 */ /* 0x001fe20000000017 */
[----:B------:R-:W-:Y:S05]  /*1b90*/  BRA `(.L_x_35835) ;  /* 0x000002a000007947 */ /* 0x000fea0003800000 */
.L_x_35847:
        /* <DEDUP_REMOVED lines=14> */
.L_x_35861:
[----:B------:R-:W-:Y:S05]  /*1c80*/  BSYNC B0 ;  /* 0x0000000000007941 */ /* 0x000fea0003800000 */
.L_x_35860:
[----:B------:R-:W0:Y:S02]  /*1c90*/  F2I.FTZ.TRUNC.NTZ R0, R0 ;  /* 0x0000000000007305 */ /* 0x000e24000021f100 */
[----:B0-----:R-:W-:Y:S01]  /*1ca0*/  PRMT R23, R0, 0x7610, R23 ;  /* 0x0000761000177816 */ /* 0x001fe20000000017 */
[----:B------:R-:W-:Y:S05]  /*1cb0*/  BRA `(.L_x_35835) ;  /* 0x0000018000007947 */ /* 0x000fea0003800000 */
.L_x_35834:
        /* <DEDUP_REMOVED lines=21> */
.L_x_35859:
[----:B------:R0:W5:Y:S01]  /*1e10*/  LDG.E.U16 R23, [R4.64] ;  /* 0x0000002404177981 */ /* 0x000162000c1e1500 */
[----:B------:R-:W-:Y:S05]  /*1e20*/  BRA `(.L_x_35835) ;  /* 0x0000001000007947 */ /* 0x000fea0003800000 */
.L_x_35858:
[----:B------:R0:W5:Y:S02]  /*1e30*/  LDG.E.U16 R23, [R4.64] ;  /* 0x0000002404177981 */ /* 0x000164000c1e1500 */
.L_x_35835:
[----:B------:R-:W3:Y:S02]  /*1e40*/  S2R R28, SR_TID.X ;  /* 0x00000000001c7919 */ /* 0x000ee40000002100 */
[----:B---3--:R-:W-:Y:S02]  /*1e50*/  IADD3 R28, R28, 0x80, RZ ;  /* 0x000000801c1c7810 */ /* 0x008fe40007ffe0ff */
.L_x_35797:
[----:B-1-3--:R-:W-:Y:S05]  /*1e60*/  BSYNC B6 ;  /* 0x0000000000067941 */ /* 0x00afea0003800000 */
.L_x_35796:
        /* <DEDUP_REMOVED lines=21> */
.L_x_35867:
[----:B------:R0:W5:Y:S01]  /*1fc0*/  LDG.E.U8 R19, [R4.64] ;  /* 0x0000002404137981 */ /* 0x000162000c1e1100 */
[----:B------:R-:W-:Y:S05]  /*1fd0*/  BRA `(.L_x_35869) ;  /* 0x00000d8000007947 */ /* 0x000fea0003800000 */
.L_x_35866:
        /* <DEDUP_REMOVED lines=8> */
.L_x_35871:
[----:B------:R0:W5:Y:S01]  /*2060*/  LDG.E.U16 R19, [R4.64] ;  /* 0x0000002404137981 */ /* 0x000162000c1e1500 */
[----:B------:R-:W-:Y:S05]  /*2070*/  BRA `(.L_x_35869) ;  /* 0x00000ce000007947 */ /* 0x000fea0003800000 */
.L_x_35870:
[----:B------:R0:W5:Y:S01]  /*2080*/  LDG.E.U16 R19, [R4.64] ;  /* 0x0000002404137981 */ /* 0x000162000c1e1500 */
[----:B------:R-:W-:Y:S05]  /*2090*/  BRA `(.L_x_35869) ;  /* 0x00000cc000007947 */ /* 0x000fea0003800000 */
.L_x_35865:
        /* <DEDUP_REMOVED lines=9> */
.L_x_35873:
[----:B------:R-:W3:Y:S02]  /*2130*/  LDG.E.U16 R0, [R4.64] ;  /* 0x0000002404007981 */ /* 0x000ee4000c1e1500 */
[----:B---3--:R-:W-:-:S06]  /*2140*/  HADD2.F32 R0, -RZ, R0.H0_H0 ;  /* 0x20000000ff007230 */ /* 0x008fcc0000004100 */
[----:B------:R-:W0:Y:S02]  /*2150*/  F2I.FTZ.TRUNC.NTZ R0, R0 ;  /* 0x0000000000007305 */ /* 0x000e24000021f100 */
[----:B0-----:R-:W-:Y:S01]  /*2160*/  PRMT R19, R0, 0x7610, R19 ;  /* 0x0000761000137816 */ /* 0x001fe20000000013 */
[----:B------:R-:W-:Y:S05]  /*2170*/  BRA `(.L_x_35869) ;  /* 0x00000be000007947 */ /* 0x000fea0003800000 */
.L_x_35872:
        /* <DEDUP_REMOVED lines=9> */
.L_x_35875:
[----:B------:R-:W3:Y:S02]  /*2210*/  LDG.E.U16 R4, [R4.64] ;  /* 0x0000002404047981 */ /* 0x000ee4000c1e1500 */
[----:B---3--:R-:W-:-:S06]  /*2220*/  HADD2.F32 R0, -RZ, R4.H0_H0 ;  /* 0x20000004ff007230 */ /* 0x008fcc0000004100 */
[----:B------:R-:W0:Y:S02]  /*2230*/  F2I.FTZ.TRUNC.NTZ R0, R0 ;  /* 0x0000000000007305 */ /* 0x000e24000021f100 */
[----:B0-----:R-:W-:Y:S01]  /*2240*/  PRMT R19, R0, 0x7610, R19 ;  /* 0x0000761000137816 */ /* 0x001fe20000000013 */
[----:B------:R-:W-:Y:S05]  /*2250*/  BRA `(.L_x_35869) ;  /* 0x00000b0000007947 */ /* 0x000fea0003800000 */
.L_x_35874:
[----:B------:R-:W3:Y:S02]  /*2260*/  LDG.E.64 R4, [R4.64] ;  /* 0x0000002404047981 */ /* 0x000ee4000c1e1b00 */
[----:B---3--:R0:W1:Y:S01]  /*2270*/  F2I.F64.TRUNC R19, R4 ;  /* 0x0000000400137311 */ /* 0x008062000030d100 */
[----:B------:R-:W-:Y:S05]  /*2280*/  BRA `(.L_x_35869) ;  /* 0x00000ad000007947 */ /* 0x000fea0003800000 */
.L_x_35864:
        /* <DEDUP_REMOVED lines=12> */
.L_x_35878:
[----:B------:R-:W3:Y:S02]  /*2350*/  LDG.E.64 R4, [R4.64] ;  /* 0x0000002404047981 */ /* 0x000ee4000c1e1b00 */
[----:B---3--:R0:W1:Y:S01]  /*2360*/  F2I.F64.TRUNC R19, R4 ;  /* 0x0000000400137311 */ /* 0x008062000030d100 */
[----:B------:R-:W-:Y:S05]  /*2370*/  BRA `(.L_x_35869) ;  /* 0x000009e000007947 */ /* 0x000fea0003800000 */
.L_x_35877:
        /* <DEDUP_REMOVED lines=28> */
.L_x_35880:
        /* <DEDUP_REMOVED lines=15> */
.L_x_35879:
[----:B------:R-:W3:Y:S02]  /*2630*/  LDG.E.U16 R0, [R4.64] ;  /* 0x0000002404007981 */ /* 0x000ee4000c1e1500 */
[----:B---3--:R-:W-:-:S06]  /*2640*/  PRMT R0, RZ, 0x5410, R0 ;  /* 0x00005410ff007816 */ /* 0x008fcc0000000000 */
[----:B------:R-:W0:Y:S02]  /*2650*/  F2I.FTZ.TRUNC.NTZ R0, R0 ;  /* 0x0000000000007305 */ /* 0x000e24000021f100 */
[----:B0-----:R-:W-:Y:S01]  /*2660*/  PRMT R19, R0, 0x7610, R19 ;  /* 0x0000761000137816 */ /* 0x001fe20000000013 */
[----:B------:R-:W-:Y:S05]  /*2670*/  BRA `(.L_x_35869) ;  /* 0x000006e000007947 */ /* 0x000fea0003800000 */
.L_x_35876:
        /* <DEDUP_REMOVED lines=10> */
.L_x_35883:
        /* <DEDUP_REMOVED lines=21> */
.L_x_35887:
[----:B------:R-:W-:Y:S05]  /*2870*/  BSYNC B1 ;  /* 0x0000000000017941 */ /* 0x000fea0003800000 */
.L_x_35886:
[----:B------:R-:W-:Y:S01]  /*2880*/  LEA R5, R0, 0x3b800000, 0x17 ;  /* 0x3b80000000057811 */ /* 0x000fe200078eb8ff */
[----:B------:R-:W-:-:S05]  /*2890*/  IMAD.SHL.U32 R0, R3, 0x100000, RZ ;  /* 0x0010000003007824 */ /* 0x000fca00078e00ff */
[----:B------:R-:W-:Y:S02]  /*28a0*/  LOP3.LUT R0, R5, R0, R6, 0xfe, !PT ;  /* 0x0000000005007212 */ /* 0x000fe400078efe06 */
.L_x_35885:
[----:B------:R-:W-:Y:S05]  /*28b0*/  BSYNC B0 ;  /* 0x0000000000007941 */ /* 0x000fea0003800000 */
.L_x_35884:
[----:B------:R-:W0:Y:S02]  /*28c0*/  F2I.FTZ.TRUNC.NTZ R0, R0 ;  /* 0x0000000000007305 */ /* 0x000e24000021f100 */
[----:B0-----:R-:W-:Y:S01]  /*28d0*/  PRMT R19, R0, 0x7610, R19 ;  /* 0x0000761000137816 */ /* 0x001fe20000000013 */
[----:B------:R-:W-:Y:S05]  /*28e0*/  BRA `(.L_x_35869) ;  /* 0x0000047000007947 */ /* 0x000fea0003800000 */
.L_x_35882:
        /* <DEDUP_REMOVED lines=21> */
.L_x_35891:
[----:B------:R-:W-:Y:S05]  /*2a40*/  BSYNC B1 ;  /* 0x0000000000017941 */ /* 0x000fea0003800000 */
.L_x_35890:
[----:B------:R-:W-:Y:S01]  /*2a50*/  LEA R5, R0, 0x37800000, 0x17 ;  /* 0x3780000000057811 */ /* 0x000fe200078eb8ff */
[----:B------:R-:W-:-:S05]  /*2a60*/  IMAD.SHL.U32 R0, R3, 0x200000, RZ ;  /* 0x0020000003007824 */ /* 0x000fca00078e00ff */
[----:B------:R-:W-:Y:S02]  /*2a70*/  LOP3.LUT R0, R5, R0, R6, 0xfe, !PT ;  /* 0x0000000005007212 */ /* 0x000fe400078efe06 */
.L_x_35889:
[----:B------:R-:W-:Y:S05]  /*2a80*/  BSYNC B0 ;  /* 0x0000000000007941 */ /* 0x000fea0003800000 */
.L_x_35888:
[----:B------:R-:W0:Y:S02]  /*2a90*/  F2I.FTZ.TRUNC.NTZ R0, R0 ;  /* 0x0000000000007305 */ /* 0x000e24000021f100 */
[----:B0-----:R-:W-:Y:S01]  /*2aa0*/  PRMT R19, R0, 0x7610, R19 ;  /* 0x0000761000137816 */ /* 0x001fe20000000013 */
[----:B------:R-:W-:Y:S05]  /*2ab0*/  BRA `(.L_x_35869) ;  /* 0x000002a000007947 */ /* 0x000fea0003800000 */
.L_x_35881:
        /* <DEDUP_REMOVED lines=14> */
.L_x_35895:
[----:B------:R-:W-:Y:S05]  /*2ba0*/  BSYNC B0 ;  /* 0x0000000000007941 */ /* 0x000fea0003800000 */
.L_x_35894:
[----:B------:R-:W0:Y:S02]  /*2bb0*/  F2I.FTZ.TRUNC.NTZ R0, R0 ;  /* 0x0000000000007305 */ /* 0x000e24000021f100 */
[----:B0-----:R-:W-:Y:S01]  /*2bc0*/  PRMT R19, R0, 0x7610, R19 ;  /* 0x0000761000137816 */ /* 0x001fe20000000013 */
[----:B------:R-:W-:Y:S05]  /*2bd0*/  BRA `(.L_x_35869) ;  /* 0x0000018000007947 */ /* 0x000fea0003800000 */
.L_x_35868:
        /* <DEDUP_REMOVED lines=21> */
.L_x_35893:
[----:B------:R0:W5:Y:S01]  /*2d30*/  LDG.E.U16 R19, [R4.64] ;  /* 0x0000002404137981 */ /* 0x000162000c1e1500 */
[----:B------:R-:W-:Y:S05]  /*2d40*/  BRA `(.L_x_35869) ;  /* 0x0000001000007947 */ /* 0x000fea0003800000 */
.L_x_35892:
[----:B------:R0:W5:Y:S02]  /*2d50*/  LDG.E.U16 R19, [R4.64] ;  /* 0x0000002404137981 */ /* 0x000164000c1e1500 */
.L_x_35869:
        /* <DEDUP_REMOVED lines=16> */
.L_x_35899:
[----:B------:R0:W5:Y:S01]  /*2e60*/  LDG.E.U8 R24, [R4.64] ;  /* 0x0000002404187981 */ /* 0x000162000c1e1100 */
[----:B------:R-:W-:Y:S05]  /*2e70*/  BRA `(.L_x_35901) ;  /* 0x00000d8000007947 */ /* 0x000fea0003800000 */
.L_x_35898:
        /* <DEDUP_REMOVED lines=8> */
.L_x_35903:
[----:B------:R0:W5:Y:S01]  /*2f00*/  LDG.E.U16 R24, [R4.64] ;  /* 0x0000002404187981 */ /* 0x000162000c1e1500 */
[----:B------:R-:W-:Y:S05]  /*2f10*/  BRA `(.L_x_35901) ;  /* 0x00000ce000007947 */ /* 0x000fea0003800000 */
.L_x_35902:
[----:B------:R0:W5:Y:S01]  /*2f20*/  LDG.E.U16 R24, [R4.64] ;  /* 0x0000002404187981 */ /* 0x000162000c1e1500 */
[----:B------:R-:W-:Y:S05]  /*2f30*/  BRA `(.L_x_35901) ;  /* 0x00000cc000007947 */ /* 0x000fea0003800000 */
.L_x_35897:
        /* <DEDUP_REMOVED lines=9> */
.L_x_35905:
[----:B------:R-:W3:Y:S02]  /*2fd0*/  LDG.E.U16 R0, [R4.64] ;  /* 0x0000002404007981 */ /* 0x000ee4000c1e1500 */
[----:B---3--:R-:W-:-:S06]  /*2fe0*/  HADD2.F32 R0, -RZ, R0.H0_H0 ;  /* 0x20000000ff007230 */ /* 0x008fcc0000004100 */
[----:B------:R-:W0:Y:S02]  /*2ff0*/  F2I.FTZ.TRUNC.NTZ R0, R0 ;  /* 0x0000000000007305 */ /* 0x000e24000021f100 */
[----:B0-----:R-:W-:Y:S01]  /*3000*/  PRMT R24, R0, 0x7610, R24 ;  /* 0x0000761000187816 */ /* 0x001fe20000000018 */
[----:B------:R-:W-:Y:S05]  /*3010*/  BRA `(.L_x_35901) ;  /* 0x00000be000007947 */ /* 0x000fea0003800000 */
.L_x_35904:
        /* <DEDUP_REMOVED lines=9> */
.L_x_35907:
[----:B------:R-:W3:Y:S02]  /*30b0*/  LDG.E.U16 R4, [R4.64] ;  /* 0x0000002404047981 */ /* 0x000ee4000c1e1500 */
[----:B---3--:R-:W-:-:S06]  /*30c0*/  HADD2.F32 R0, -RZ, R4.H0_H0 ;  /* 0x20000004ff007230 */ /* 0x008fcc0000004100 */
[----:B------:R-:W0:Y:S02]  /*30d0*/  F2I.FTZ.TRUNC.NTZ R0, R0 ;  /* 0x0000000000007305 */ /* 0x000e24000021f100 */
[----:B0-----:R-:W-:Y:S01]  /*30e0*/  PRMT R24, R0, 0x7610, R24 ;  /* 0x0000761000187816 */ /* 0x001fe20000000018 */
[----:B------:R-:W-:Y:S05]  /*30f0*/  BRA `(.L_x_35901) ;  /* 0x00000b0000007947 */ /* 0x000fea0003800000 */
.L_x_35906:
[----:B------:R-:W3:Y:S02]  /*3100*/  LDG.E.64 R4, [R4.64] ;  /* 0x0000002404047981 */ /* 0x000ee4000c1e1b00 */
[----:B---3--:R0:W3:Y:S01]  /*3110*/  F2I.F64.TRUNC R24, R4 ;  /* 0x0000000400187311 */ /* 0x0080e2000030d100 */
[----:B------:R-:W-:Y:S05]  /*3120*/  BRA `(.L_x_35901) ;  /* 0x00000ad000007947 */ /* 0x000fea0003800000 */
.L_x_35896:
        /* <DEDUP_REMOVED lines=12> */
.L_x_35910:
[----:B------:R-:W3:Y:S02]  /*31f0*/  LDG.E.64 R4, [R4.64] ;  /* 0x0000002404047981 */ /* 0x000ee4000c1e1b00 */
[----:B---3--:R0:W3:Y:S01]  /*3200*/  F2I.F64.TRUNC R24, R4 ;  /* 0x0000000400187311 */ /* 0x0080e2000030d100 */
[----:B------:R-:W-:Y:S05]  /*3210*/  BRA `(.L_x_35901) ;  /* 0x000009e000007947 */ /* 0x000fea0003800000 */
.L_x_35909:
        /* <DEDUP_REMOVED lines=28> */
.L_x_35912:
        /* <DEDUP_REMOVED lines=15> */
.L_x_35911:
[----:B------:R-:W3:Y:S02]  /*34d0*/  LDG.E.U16 R0, [R4.64] ;  /* 0x0000002404007981 */ /* 0x000ee4000c1e1500 */
[----:B---3--:R-:W-:-:S06]  /*34e0*/  PRMT R0, RZ, 0x5410, R0 ;  /* 0x00005410ff007816 */ /* 0x008fcc0000000000 */
[----:B------:R-:W0:Y:S02]  /*34f0*/  F2I.FTZ.TRUNC.NTZ R0, R0 ;  /* 0x0000000000007305 */ /* 0x000e24000021f100 */
[----:B0-----:R-:W-:Y:S01]  /*3500*/  PRMT R24, R0, 0x7610, R24 ;  /* 0x0000761000187816 */ /* 0x001fe20000000018 */
[----:B------:R-:W-:Y:S05]  /*3510*/  BRA `(.L_x_35901) ;  /* 0x000006e000007947 */ /* 0x000fea0003800000 */
.L_x_35908:
        /* <DEDUP_REMOVED lines=10> */
.L_x_35915:
        /* <DEDUP_REMOVED lines=21> */
.L_x_35919:
[----:B------:R-:W-:Y:S05]  /*3710*/  BSYNC B1 ;  /* 0x0000000000017941 */ /* 0x000fea0003800000 */
.L_x_35918:
[----:B------:R-:W-:Y:S01]  /*3720*/  LEA R5, R0, 0x3b800000, 0x17 ;  /* 0x3b80000000057811 */ /* 0x000fe200078eb8ff */
[----:B------:R-:W-:-:S05]  /*3730*/  IMAD.SHL.U32 R0, R3, 0x100000, RZ ;  /* 0x0010000003007824 */ /* 0x000fca00078e00ff */
[----:B------:R-:W-:Y:S02]  /*3740*/  LOP3.LUT R0, R5, R0, R6, 0xfe, !PT ;  /* 0x0000000005007212 */ /* 0x000fe400078efe06 */
.L_x_35917:
[----:B------:R-:W-:Y:S05]  /*3750*/  BSYNC B0 ;  /* 0x0000000000007941 */ /* 0x000fea0003800000 */
.L_x_35916:
[----:B------:R-:W0:Y:S02]  /*3760*/  F2I.FTZ.TRUNC.NTZ R0, R0 ;  /* 0x0000000000007305 */ /* 0x000e24000021f100 */
[----:B0-----:R-:W-:Y:S01]  /*3770*/  PRMT R24, R0, 0x7610, R24 ;  /* 0x0000761000187816 */ /* 0x001fe20000000018 */
[----:B------:R-:W-:Y:S05]  /*3780*/  BRA `(.L_x_35901) ;  /* 0x0000047000007947 */ /* 0x000fea0003800000 */
.L_x_35914:
        /* <DEDUP_REMOVED lines=21> */
.L_x_35923:
[----:B------:R-:W-:Y:S05]  /*38e0*/  BSYNC B1 ;  /* 0x0000000000017941 */ /* 0x000fea0003800000 */
.L_x_35922:
[----:B------:R-:W-:Y:S01]  /*38f0*/  LEA R5, R0, 0x37800000, 0x17 ;  /* 0x3780000000057811 */ /* 0x000fe200078eb8ff */
[----:B------:R-:W-:-:S05]  /*3900*/  IMAD.SHL.U32 R0, R3, 0x200000, RZ ;  /* 0x0020000003007824 */ /* 0x000fca00078e00ff */
[----:B------:R-:W-:Y:S02]  /*3910*/  LOP3.LUT R0, R5, R0, R6, 0xfe, !PT ;  /* 0x0000000005007212 */ /* 0x000fe400078efe06 */
.L_x_35921:
[----:B------:R-:W-:Y:S05]  /*3920*/  BSYNC B0 ;  /* 0x0000000000007941 */ /* 0x000fea0003800000 */
.L_x_35920:
[----:B------:R-:W0:Y:S02]  /*3930*/  F2I.FTZ.TRUNC.NTZ R0, R0 ;  /* 0x0000000000007305 */ /* 0x000e24000021f100 */
[----:B0-----:R-:W-:Y:S01]  /*3940*/  PRMT R24, R0, 0x7610, R24 ;  /* 0x0000761000187816 */ /* 0x001fe20000000018 */
[----:B------:R-:W-:Y:S05]  /*3950*/  BRA `(.L_x_35901) ;  /* 0x000002a000007947 */ /* 0x000fea0003800000 */
.L_x_35913:
        /* <DEDUP_REMOVED lines=14> */
.L_x_35927:
[----:B------:R-:W-:Y:S05]  /*3a40*/  BSYNC B0 ;  /* 0x0000000000007941 */ /* 0x000fea0003800000 */
.L_x_35926:
[----:B------:R-:W0:Y:S02]  /*3a50*/  F2I.FTZ.TRUNC.NTZ R0, R0 ;  /* 0x0000000000007305 */ /* 0x000e24000021f100 */
[----:B0-----:R-:W-:Y:S01]  /*3a60*/  PRMT R24, R0, 0x7610, R24 ;  /* 0x0000761000187816 */ /* 0x001fe20000000018 */
[----:B------:R-:W-:Y:S05]  /*3a70*/  BRA `(.L_x_35901) ;  /* 0x0000018000007947 */ /* 0x000fea0003800000 */
.L_x_35900:
        /* <DEDUP_REMOVED lines=21> */
.L_x_35925:
[----:B------:R0:W5:Y:S01]  /*3bd0*/  LDG.E.U16 R24, [R4.64] ;  /* 0x0000002404187981 */ /* 0x000162000c1e1500 */
[----:B------:R-:W-:Y:S05]  /*3be0*/  BRA `(.L_x_35901) ;  /* 0x0000001000007947 */ /* 0x000fea0003800000 */
.L_x_35924:
[----:B------:R0:W5:Y:S02]  /*3bf0*/  LDG.E.U16 R24, [R4.64] ;  /* 0x0000002404187981 */ /* 0x000164000c1e1500 */
.L_x_35901:
[----:B------:R-:W-:-:S03]  /*3c00*/  IADD3 R28, R28, 0x80, RZ ;  /* 0x000000801c1c7810 */ /* 0x000fc60007ffe0ff */
.L_x_35863:
[----:B------:R-:W-:Y:S05]  /*3c10*/  BSYNC B6 ;  /* 0x0000000000067941 */ /* 0x000fea0003800000 */
.L_x_35862:
        /* <DEDUP_REMOVED lines=23> */
.L_x_35933:
[----:B------:R0:W5:Y:S01]  /*3d90*/  LDG.E.U8 R26, [R4.64] ;  /* 0x00000024041a7981 */ /* 0x000162000c1e1100 */
[----:B------:R-:W-:Y:S05]  /*3da0*/  BRA `(.L_x_35935) ;  /* 0x00000d8000007947 */ /* 0x000fea0003800000 */
.L_x_35932:
        /* <DEDUP_REMOVED lines=8> */
.L_x_35937:
[----:B------:R0:W5:Y:S01]  /*3e30*/  LDG.E.U16 R26, [R4.64] ;  /* 0x00000024041a7981 */ /* 0x000162000c1e1500 */
[----:B------:R-:W-:Y:S05]  /*3e40*/  BRA `(.L_x_35935) ;  /* 0x00000ce000007947 */ /* 0x000fea0003800000 */
.L_x_35936:
[----:B------:R0:W5:Y:S01]  /*3e50*/  LDG.E.U16 R26, [R4.64] ;  /* 0x00000024041a7981 */ /* 0x000162000c1e1500 */
[----:B------:R-:W-:Y:S05]  /*3e60*/  BRA `(.L_x_35935) ;  /* 0x00000cc000007947 */ /* 0x000fea0003800000 */
.L_x_35931:
        /* <DEDUP_REMOVED lines=9> */
.L_x_35939:
[----:B------:R-:W4:Y:S02]  /*3f00*/  LDG.E.U16 R0, [R4.64] ;  /* 0x0000002404007981 */ /* 0x000f24000c1e1500 */
[----:B----4-:R-:W-:-:S06]  /*3f10*/  HADD2.F32 R0, -RZ, R0.H0_H0 ;  /* 0x20000000ff007230 */ /* 0x010fcc0000004100 */
[----:B------:R-:W0:Y:S02]  /*3f20*/  F2I.FTZ.TRUNC.NTZ R0, R0 ;  /* 0x0000000000007305 */ /* 0x000e24000021f100 */
[----:B0-----:R-:W-:Y:S01]  /*3f30*/  PRMT R26, R0, 0x7610, R26 ;  /* 0x00007610001a7816 */ /* 0x001fe2000000001a */
[----:B------:R-:W-:Y:S05]  /*3f40*/  BRA `(.L_x_35935) ;  /* 0x00000be000007947 */ /* 0x000fea0003800000 */
.L_x_35938:
        /* <DEDUP_REMOVED lines=9> */
.L_x_35941:
[----:B------:R-:W4:Y:S02]  /*3fe0*/  LDG.E.U16 R4, [R4.64] ;  /* 0x0000002404047981 */ /* 0x000f24000c1e1500 */
[----:B----4-:R-:W-:-:S06]  /*3ff0*/  HADD2.F32 R0, -RZ, R4.H0_H0 ;  /* 0x20000004ff007230 */ /* 0x010fcc0000004100 */
[----:B------:R-:W0:Y:S02]  /*4000*/  F2I.FTZ.TRUNC.NTZ R0, R0 ;  /* 0x0000000000007305 */ /* 0x000e24000021f100 */
[----:B0-----:R-:W-:Y:S01]  /*4010*/  PRMT R26, R0, 0x7610, R26 ;  /* 0x00007610001a7816 */ /* 0x001fe2000000001a */
[----:B------:R-:W-:Y:S05]  /*4020*/  BRA `(.L_x_35935) ;  /* 0x00000b0000007947 */ /* 0x000fea0003800000 */
.L_x_35940:
[----:B------:R-:W4:Y:S02]  /*4030*/  LDG.E.64 R4, [R4.64] ;  /* 0x0000002404047981 */ /* 0x000f24000c1e1b00 */
[----:B----4-:R0:W4:Y:S01]  /*4040*/  F2I.F64.TRUNC R26, R4 ;  /* 0x00000004001a7311 */ /* 0x010122000030d100 */
[----:B------:R-:W-:Y:S05]  /*4050*/  BRA `(.L_x_35935) ;  /* 0x00000ad000007947 */ /* 0x000fea0003800000 */
.L_x_35930:
        /* <DEDUP_REMOVED lines=12> */
.L_x_35944:
[----:B------:R-:W4:Y:S02]  /*4120*/  LDG.E.64 R4, [R4.64] ;  /* 0x0000002404047981 */ /* 0x000f24000c1e1b00 */
[----:B----4-:R0:W4:Y:S01]  /*4130*/  F2I.F64.TRUNC R26, R4 ;  /* 0x00000004001a7311 */ /* 0x010122000030d100 */
[----:B------:R-:W-:Y:S05]  /*4140*/  BRA `(.L_x_35935) ;  /* 0x000009e000007947 */ /* 0x000fea0003800000 */
.L_x_35943:
        /* <DEDUP_REMOVED lines=28> */
.L_x_35946:
        /* <DEDUP_REMOVED lines=15> */
.L_x_35945:
[----:B------:R-:W4:Y:S02]  /*4400*/  LDG.E.U16 R0, [R4.64] ;  /* 0x0000002404007981 */ /* 0x000f24000c1e1500 */
[----:B----4-:R-:W-:-:S06]  /*4410*/  PRMT R0, RZ, 0x5410, R0 ;  /* 0x00005410ff007816 */ /* 0x010fcc0000000000 */
[----:B------:R-:W0:Y:S02]  /*4420*/  F2I.FTZ.TRUNC.NTZ R0, R0 ;  /* 0x0000000000007305 */ /* 0x000e24000021f100 */
[----:B0-----:R-:W-:Y:S01]  /*4430*/  PRMT R26, R0, 0x7610, R26 ;  /* 0x00007610001a7816 */ /* 0x001fe2000000001a */
[----:B------:R-:W-:Y:S05]  /*4440*/  BRA `(.L_x_35935) ;  /* 0x000006e000007947 */ /* 0x000fea0003800000 */
.L_x_35942:
        /* <DEDUP_REMOVED lines=10> */
.L_x_35949:
        /* <DEDUP_REMOVED lines=21> */
.L_x_35953:
[----:B------:R-:W-:Y:S05]  /*4640*/  BSYNC B1 ;  /* 0x0000000000017941 */ /* 0x000fea0003800000 */
.L_x_35952:
[----:B------:R-:W-:Y:S01]  /*4650*/  LEA R5, R0, 0x3b800000, 0x17 ;  /* 0x3b80000000057811 */ /* 0x000fe200078eb8ff */
[----:B------:R-:W-:-:S05]  /*4660*/  IMAD.SHL.U32 R0, R3, 0x100000, RZ ;  /* 0x0010000003007824 */ /* 0x000fca00078e00ff */
[----:B------:R-:W-:Y:S02]  /*4670*/  LOP3.LUT R0, R5, R0, R6, 0xfe, !PT ;  /* 0x0000000005007212 */ /* 0x000fe400078efe06 */
.L_x_35951:
[----:B------:R-:W-:Y:S05]  /*4680*/  BSYNC B0 ;  /* 0x0000000000007941 */ /* 0x000fea0003800000 */
.L_x_35950:
[----:B------:R-:W0:Y:S02]  /*4690*/  F2I.FTZ.TRUNC.NTZ R0, R0 ;  /* 0x0000000000007305 */ /* 0x000e24000021f100 */
[----:B0-----:R-:W-:Y:S01]  /*46a0*/  PRMT R26, R0, 0x7610, R26 ;  /* 0x00007610001a7816 */ /* 0x001fe2000000001a */
[----:B------:R-:W-:Y:S05]  /*46b0*/  BRA `(.L_x_35935) ;  /* 0x0000047000007947 */ /* 0x000fea0003800000 */
.L_x_35948:
        /* <DEDUP_REMOVED lines=21> */
.L_x_35957:
[----:B------:R-:W-:Y:S05]  /*4810*/  BSYNC B1 ;  /* 0x0000000000017941 */ /* 0x000fea0003800000 */
.L_x_35956:
[----:B------:R-:W-:Y:S01]  /*4820*/  LEA R5, R0, 0x37800000, 0x17 ;  /* 0x3780000000057811 */ /* 0x000fe200078eb8ff */
[----:B------:R-:W-:-:S05]  /*4830*/  IMAD.SHL.U32 R0, R3, 0x200000, RZ ;  /* 0x0020000003007824 */ /* 0x000fca00078e00ff */
[----:B------:R-:W-:Y:S02]  /*4840*/  LOP3.LUT R0, R5, R0, R6, 0xfe, !PT ;  /* 0x0000000005007212 */ /* 0x000fe400078efe06 */
.L_x_35955:
[----:B------:R-:W-:Y:S05]  /*4850*/  BSYNC B0 ;  /* 0x0000000000007941 */ /* 0x000fea0003800000 */
.L_x_35954:
[----:B------:R-:W0:Y:S02]  /*4860*/  F2I.FTZ.TRUNC.NTZ R0, R0 ;  /* 0x0000000000007305 */ /* 0x000e24000021f100 */
[----:B0-----:R-:W-:Y:S01]  /*4870*/  PRMT R26, R0, 0x7610, R26 ;  /* 0x00007610001a7816 */ /* 0x001fe2000000001a */
[----:B------:R-:W-:Y:S05]  /*4880*/  BRA `(.L_x_35935) ;  /* 0x000002a000007947 */ /* 0x000fea0003800000 */
.L_x_35947:
        /* <DEDUP_REMOVED lines=14> */
.L_x_35961:
[----:B------:R-:W-:Y:S05]  /*4970*/  BSYNC B0 ;  /* 0x0000000000007941 */ /* 0x000fea0003800000 */
.L_x_35960:
[----:B------:R-:W0:Y:S02]  /*4980*/  F2I.FTZ.TRUNC.NTZ R0, R0 ;  /* 0x0000000000007305 */ /* 0x000e24000021f100 */
[----:B0-----:R-:W-:Y:S01]  /*4990*/  PRMT R26, R0, 0x7610, R26 ;  /* 0x00007610001a7816 */ /* 0x001fe2000000001a */
[----:B------:R-:W-:Y:S05]  /*49a0*/  BRA `(.L_x_35935) ;  /* 0x0000018000007947 */ /* 0x000fea0003800000 */
.L_x_35934:
        /* <DEDUP_REMOVED lines=21> */
.L_x_35959:
[----:B------:R0:W5:Y:S01]  /*4b00*/  LDG.E.U16 R26, [R4.64] ;  /* 0x00000024041a7981 */ /* 0x000162000c1e1500 */
[----:B------:R-:W-:Y:S05]  /*4b10*/  BRA `(.L_x_35935) ;  /* 0x0000001000007947 */ /* 0x000fea0003800000 */
.L_x_35958:
[----:B------:R0:W5:Y:S02]  /*4b20*/  LDG.E.U16 R26, [R4.64] ;  /* 0x00000024041a7981 */ /* 0x000164000c1e1500 */
.L_x_35935:
        /* <DEDUP_REMOVED lines=16> */
.L_x_35965:
[----:B------:R0:W5:Y:S01]  /*4c30*/  LDG.E.U8 R27, [R4.64] ;  /* 0x00000024041b7981 */ /* 0x000162000c1e1100 */
[----:B------:R-:W-:Y:S05]  /*4c40*/  BRA `(.L_x_35967) ;  /* 0x00000d8000007947 */ /* 0x000fea0003800000 */
.L_x_35964:
        /* <DEDUP_REMOVED lines=8> */
.L_x_35969:
[----:B------:R0:W5:Y:S01]  /*4cd0*/  LDG.E.U16 R27, [R4.64] ;  /* 0x00000024041b7981 */ /* 0x000162000c1e1500 */
[----:B------:R-:W-:Y:S05]  /*4ce0*/  BRA `(.L_x_35967) ;  /* 0x00000ce000007947 */ /* 0x000fea0003800000 */
.L_x_35968:
[----:B------:R0:W5:Y:S01]  /*4cf0*/  LDG.E.U16 R27, [R4.64] ;  /* 0x00000024041b7981 */ /* 0x000162000c1e1500 */
[----:B------:R-:W-:Y:S05]  /*4d00*/  BRA `(.L_x_35967) ;  /* 0x00000cc000007947 */ /* 0x000fea0003800000 */
.L_x_35963:
        /* <DEDUP_REMOVED lines=9> */
.L_x_35971:
[----:B----4-:R-:W4:Y:S02]  /*4da0*/  LDG.E.U16 R0, [R4.64] ;  /* 0x0000002404007981 */ /* 0x010f24000c1e1500 */
[----:B----4-:R-:W-:-:S06]  /*4db0*/  HADD2.F32 R0, -RZ, R0.H0_H0 ;  /* 0x20000000ff007230 */ /* 0x010fcc0000004100 */
[----:B------:R-:W0:Y:S02]  /*4dc0*/  F2I.FTZ.TRUNC.NTZ R0, R0 ;  /* 0x0000000000007305 */ /* 0x000e24000021f100 */
[----:B0-----:R-:W-:Y:S01]  /*4dd0*/  PRMT R27, R0, 0x7610, R27 ;  /* 0x00007610001b7816 */ /* 0x001fe2000000001b */
[----:B------:R-:W-:Y:S05]  /*4de0*/  BRA `(.L_x_35967) ;  /* 0x00000be000007947 */ /* 0x000fea0003800000 */
.L_x_35970:
        /* <DEDUP_REMOVED lines=9> */
.L_x_35973:
[----:B----4-:R-:W4:Y:S02]  /*4e80*/  LDG.E.U16 R4, [R4.64] ;  /* 0x0000002404047981 */ /* 0x010f24000c1e1500 */
[----:B----4-:R-:W-:-:S06]  /*4e90*/  HADD2.F32 R0, -RZ, R4.H0_H0 ;  /* 0x20000004ff007230 */ /* 0x010fcc0000004100 */
[----:B------:R-:W0:Y:S02]  /*4ea0*/  F2I.FTZ.TRUNC.NTZ R0, R0 ;  /* 0x0000000000007305 */ /* 0x000e24000021f100 */
[----:B0-----:R-:W-:Y:S01]  /*4eb0*/  PRMT R27, R0, 0x7610, R27 ;  /* 0x00007610001b7816 */ /* 0x001fe2000000001b */
[----:B------:R-:W-:Y:S05]  /*4ec0*/  BRA `(.L_x_35967) ;  /* 0x00000b0000007947 */ /* 0x000fea0003800000 */
.L_x_35972:
[----:B----4-:R-:W4:Y:S02]  /*4ed0*/  LDG.E.64 R4, [R4.64] ;  /* 0x0000002404047981 */ /* 0x010f24000c1e1b00 */
[----:B----4-:R0:W4:Y:S01]  /*4ee0*/  F2I.F64.TRUNC R27, R4 ;  /* 0x00000004001b7311 */ /* 0x010122000030d100 */
[----:B------:R-:W-:Y:S05]  /*4ef0*/  BRA `(.L_x_35967) ;  /* 0x00000ad000007947 */ /* 0x000fea0003800000 */
.L_x_35962:
        /* <DEDUP_REMOVED lines=12> */
.L_x_35976:
[----:B----4-:R-:W4:Y:S02]  /*4fc0*/  LDG.E.64 R4, [R4.64] ;  /* 0x0000002404047981 */ /* 0x010f24000c1e1b00 */
[----:B----4-:R0:W4:Y:S01]  /*4fd0*/  F2I.F64.TRUNC R27, R4 ;  /* 0x00000004001b7311 */ /* 0x010122000030d100 */
[----:B------:R-:W-:Y:S05]  /*4fe0*/  BRA `(.L_x_35967) ;  /* 0x000009e000007947 */ /* 0x000fea0003800000 */
.L_x_35975:
        /* <DEDUP_REMOVED lines=28> */
.L_x_35978:
        /* <DEDUP_REMOVED lines=15> */
.L_x_35977:
[----:B----4-:R-:W4:Y:S02]  /*52a0*/  LDG.E.U16 R0, [R4.64] ;  /* 0x0000002404007981 */ /* 0x010f24000c1e1500 */
[----:B----4-:R-:W-:-:S06]  /*52b0*/  PRMT R0, RZ, 0x5410, R0 ;  /* 0x00005410ff007816 */ /* 0x010fcc0000000000 */
[----:B------:R-:W0:Y:S02]  /*52c0*/  F2I.FTZ.TRUNC.NTZ R0, R0 ;  /* 0x0000000000007305 */ /* 0x000e24000021f100 */
[----:B0-----:R-:W-:Y:S01]  /*52d0*/  PRMT R27, R0, 0x7610, R27 ;  /* 0x00007610001b7816 */ /* 0x001fe2000000001b */
[----:B------:R-:W-:Y:S05]  /*52e0*/  BRA `(.L_x_35967) ;  /* 0x000006e000007947 */ /* 0x000fea0003800000 */
.L_x_35974:
        /* <DEDUP_REMOVED lines=10> */
.L_x_35981:
        /* <DEDUP_REMOVED lines=21> */
.L_x_35985:
[----:B------:R-:W-:Y:S05]  /*54e0*/  BSYNC B1 ;  /* 0x0000000000017941 */ /* 0x000fea0003800000 */
.L_x_35984:
[----:B------:R-:W-:Y:S01]  /*54f0*/  LEA R5, R0, 0x3b800000, 0x17 ;  /* 0x3b80000000057811 */ /* 0x000fe200078eb8ff */
[----:B------:R-:W-:-:S05]  /*5500*/  IMAD.SHL.U32 R0, R3, 0x100000, RZ ;  /* 0x0010000003007824 */ /* 0x000fca00078e00ff */
[----:B------:R-:W-:Y:S02]  /*5510*/  LOP3.LUT R0, R5, R0, R6, 0xfe, !PT ;  /* 0x0000000005007212 */ /* 0x000fe400078efe06 */
.L_x_35983:
[----:B------:R-:W-:Y:S05]  /*5520*/  BSYNC B0 ;  /* 0x0000000000007941 */ /* 0x000fea0003800000 */
.L_x_35982:
[----:B------:R-:W0:Y:S02]  /*5530*/  F2I.FTZ.TRUNC.NTZ R0, R0 ;  /* 0x0000000000007305 */ /* 0x000e24000021f100 */
[----:B0-----:R-:W-:Y:S01]  /*5540*/  PRMT R27, R0, 0x7610, R27 ;  /* 0x00007610001b7816 */ /* 0x001fe2000000001b */
[----:B------:R-:W-:Y:S05]  /*5550*/  BRA `(.L_x_35967) ;  /* 0x0000047000007947 */ /* 0x000fea0003800000 */
.L_x_35980:
        /* <DEDUP_REMOVED lines=21> */
.L_x_35989:
[----:B------:R-:W-:Y:S05]  /*56b0*/  BSYNC B1 ;  /* 0x0000000000017941 */ /* 0x000fea0003800000 */
.L_x_35988:
[----:B------:R-:W-:Y:S01]  /*56c0*/  LEA R5, R0, 0x37800000, 0x17 ;  /* 0x3780000000057811 */ /* 0x000fe200078eb8ff */
[----:B------:R-:W-:-:S05]  /*56d0*/  IMAD.SHL.U32 R0, R3, 0x200000, RZ ;  /* 0x0020000003007824 */ /* 0x000fca00078e00ff */
[----:B------:R-:W-:Y:S02]  /*56e0*/  LOP3.LUT R0, R5, R0, R6, 0xfe, !PT ;  /* 0x0000000005007212 */ /* 0x000fe400078efe06 */
.L_x_35987:
[----:B------:R-:W-:Y:S05]  /*56f0*/  BSYNC B0 ;  /* 0x0000000000007941 */ /* 0x000fea0003800000 */
.L_x_35986:
[----:B------:R-:W0:Y:S02]  /*5700*/  F2I.FTZ.TRUNC.NTZ R0, R0 ;  /* 0x0000000000007305 */ /* 0x000e24000021f100 */
[----:B0-----:R-:W-:Y:S01]  /*5710*/  PRMT R27, R0, 0x7610, R27 ;  /* 0x00007610001b7816 */ /* 0x001fe2000000001b */
[----:B------:R-:W-:Y:S05]  /*5720*/  BRA `(.L_x_35967) ;  /* 0x000002a000007947 */ /* 0x000fea0003800000 */
.L_x_35979:
        /* <DEDUP_REMOVED lines=14> */
.L_x_35993:
[----:B------:R-:W-:Y:S05]  /*5810*/  BSYNC B0 ;  /* 0x0000000000007941 */ /* 0x000fea0003800000 */
.L_x_35992:
[----:B------:R-:W0:Y:S02]  /*5820*/  F2I.FTZ.TRUNC.NTZ R0, R0 ;  /* 0x0000000000007305 */ /* 0x000e24000021f100 */
[----:B0-----:R-:W-:Y:S01]  /*5830*/  PRMT R27, R0, 0x7610, R27 ;  /* 0x00007610001b7816 */ /* 0x001fe2000000001b */
[----:B------:R-:W-:Y:S05]  /*5840*/  BRA `(.L_x_35967) ;  /* 0x0000018000007947 */ /* 0x000fea0003800000 */
.L_x_35966:
        /* <DEDUP_REMOVED lines=21> */
.L_x_35991:
[----:B------:R0:W5:Y:S01]  /*59a0*/  LDG.E.U16 R27, [R4.64] ;  /* 0x00000024041b7981 */ /* 0x000162000c1e1500 */
[----:B------:R-:W-:Y:S05]  /*59b0*/  BRA `(.L_x_35967) ;  /* 0x0000001000007947 */ /* 0x000fea0003800000 */
.L_x_35990:
[----:B------:R0:W5:Y:S02]  /*59c0*/  LDG.E.U16 R27, [R4.64] ;  /* 0x00000024041b7981 */ /* 0x000164000c1e1500 */
.L_x_35967:
[----:B------:R-:W-:-:S03]  /*59d0*/  IADD3 R28, R28, 0x80, RZ ;  /* 0x000000801c1c7810 */ /* 0x000fc60007ffe0ff */
.L_x_35929:
[----:B------:R-:W-:Y:S05]  /*59e0*/  BSYNC B6 ;  /* 0x0000000000067941 */ /* 0x000fea0003800000 */
.L_x_35928:
        /* <DEDUP_REMOVED lines=21> */
.L_x_35999:
[----:B------:R0:W5:Y:S01]  /*5b40*/  LDG.E.U8 R29, [R4.64] ;  /* 0x00000024041d7981 */ /* 0x000162000c1e1100 */
[----:B------:R-:W-:Y:S05]  /*5b50*/  BRA `(.L_x_36001) ;  /* 0x00000d9000007947 */ /* 0x000fea0003800000 */
.L_x_35998:
        /* <DEDUP_REMOVED lines=8> */
.L_x_36003:
[----:B------:R0:W5:Y:S01]  /*5be0*/  LDG.E.U16 R29, [R4.64] ;  /* 0x00000024041d7981 */ /* 0x000162000c1e1500 */
[----:B------:R-:W-:Y:S05]  /*5bf0*/  BRA `(.L_x_36001) ;  /* 0x00000cf000007947 */ /* 0x000fea0003800000 */
.L_x_36002:
[----:B------:R0:W5:Y:S01]  /*5c00*/  LDG.E.U16 R29, [R4.64] ;  /* 0x00000024041d7981 */ /* 0x000162000c1e1500 */
[----:B------:R-:W-:Y:S05]  /*5c10*/  BRA `(.L_x_36001) ;  /* 0x00000cd000007947 */ /* 0x000fea0003800000 */
.L_x_35997:
        /* <DEDUP_REMOVED lines=9> */
.L_x_36005:
[----:B----4-:R-:W4:Y:S02]  /*5cb0*/  LDG.E.U16 R0, [R4.64] ;  /* 0x0000002404007981 */ /* 0x010f24000c1e1500 */
[----:B----4-:R-:W-:-:S06]  /*5cc0*/  HADD2.F32 R0, -RZ, R0.H0_H0 ;  /* 0x20000000ff007230 */ /* 0x010fcc0000004100 */
[----:B------:R-:W0:Y:S02]  /*5cd0*/  F2I.FTZ.TRUNC.NTZ R0, R0 ;  /* 0x0000000000007305 */ /* 0x000e24000021f100 */
[----:B0-----:R-:W-:Y:S01]  /*5ce0*/  PRMT R29, R0, 0x7610, R29 ;  /* 0x00007610001d7816 */ /* 0x001fe2000000001d */
[----:B------:R-:W-:Y:S05]  /*5cf0*/  BRA `(.L_x_36001) ;  /* 0x00000bf000007947 */ /* 0x000fea0003800000 */
.L_x_36004:
        /* <DEDUP_REMOVED lines=9> */
.L_x_36007:
[----:B----4-:R-:W4:Y:S02]  /*5d90*/  LDG.E.U16 R4, [R4.64] ;  /* 0x0000002404047981 */ /* 0x010f24000c1e1500 */
[----:B----4-:R-:W-:-:S06]  /*5da0*/  HADD2.F32 R0, -RZ, R4.H0_H0 ;  /* 0x20000004ff007230 */ /* 0x010fcc0000004100 */
[----:B------:R-:W0:Y:S02]  /*5db0*/  F2I.FTZ.TRUNC.NTZ R0, R0 ;  /* 0x0000000000007305 */ /* 0x000e24000021f100 */
[----:B0-----:R-:W-:Y:S01]  /*5dc0*/  PRMT R29, R0, 0x7610, R29 ;  /* 0x00007610001d7816 */ /* 0x001fe2000000001d */
[----:B------:R-:W-:Y:S05]  /*5dd0*/  BRA `(.L_x_36001) ;  /* 0x00000b1000007947 */ /* 0x000fea0003800000 */
.L_x_36006:
[----:B----4-:R-:W4:Y:S02]  /*5de0*/  LDG.E.64 R2, [R4.64] ;  /* 0x0000002404027981 */ /* 0x010f24000c1e1b00 */
[----:B----4-:R-:W0:Y:S02]  /*5df0*/  F2I.F64.TRUNC R2, R2 ;  /* 0x0000000200027311 */ /* 0x010e24000030d100 */
[----:B0-----:R-:W-:Y:S01]  /*5e00*/  PRMT R29, R2, 0x7610, R29 ;  /* 0x00007610021d7816 */ /* 0x001fe2000000001d */
[----:B------:R-:W-:Y:S05]  /*5e10*/  BRA `(.L_x_36001) ;  /* 0x00000ad000007947 */ /* 0x000fea0003800000 */
.L_x_35996:
        /* <DEDUP_REMOVED lines=12> */
.L_x_36010:
[----:B----4-:R-:W4:Y:S02]  /*5ee0*/  LDG.E.64 R4, [R4.64] ;  /* 0x0000002404047981 */ /* 0x010f24000c1e1b00 */
[----:B----4-:R0:W4:Y:S01]  /*5ef0*/  F2I.F64.TRUNC R29, R4 ;  /* 0x00000004001d7311 */ /* 0x010122000030d100 */
[----:B------:R-:W-:Y:S05]  /*5f00*/  BRA `(.L_x_36001) ;  /* 0x000009e000007947 */ /* 0x000fea0003800000 */
.L_x_36009:
        /* <DEDUP_REMOVED lines=28> */
.L_x_36012:
        /* <DEDUP_REMOVED lines=15> */
.L_x_36011:
[----:B----4-:R-:W4:Y:S02]  /*61c0*/  LDG.E.U16 R0, [R4.64] ;  /* 0x0000002404007981 */ /* 0x010f24000c1e1500 */
[----:B----4-:R-:W-:-:S06]  /*61d0*/  PRMT R0, RZ, 0x5410, R0 ;  /* 0x00005410ff007816 */ /* 0x010fcc0000000000 */
[----:B------:R-:W0:Y:S02]  /*61e0*/  F2I.FTZ.TRUNC.NTZ R0, R0 ;  /* 0x0000000000007305 */ /* 0x000e24000021f100 */
[----:B0-----:R-:W-:Y:S01]  /*61f0*/  PRMT R29, R0, 0x7610, R29 ;  /* 0x00007610001d7816 */ /* 0x001fe2000000001d */
[----:B------:R-:W-:Y:S05]  /*6200*/  BRA `(.L_x_36001) ;  /* 0x000006e000007947 */ /* 0x000fea0003800000 */
.L_x_36008:
        /* <DEDUP_REMOVED lines=10> */
.L_x_36015:
        /* <DEDUP_REMOVED lines=21> */
.L_x_36019:
[----:B------:R-:W-:Y:S05]  /*6400*/  BSYNC B1 ;  /* 0x0000000000017941 */ /* 0x000fea0003800000 */
.L_x_36018:
[----:B------:R-:W-:Y:S01]  /*6410*/  LEA R3, R0, 0x3b800000, 0x17 ;  /* 0x3b80000000037811 */ /* 0x000fe200078eb8ff */
[----:B------:R-:W-:-:S05]  /*6420*/  IMAD.SHL.U32 R0, R2, 0x100000, RZ ;  /* 0x0010000002007824 */ /* 0x000fca00078e00ff */
[----:B------:R-:W-:Y:S02]  /*6430*/  LOP3.LUT R0, R3, R0, R4, 0xfe, !PT ;  /* 0x0000000003007212 */ /* 0x000fe400078efe04 */
.L_x_36017:
[----:B------:R-:W-:Y:S05]  /*6440*/  BSYNC B0 ;  /* 0x0000000000007941 */ /* 0x000fea0003800000 */
.L_x_36016:
[----:B------:R-:W0:Y:S02]  /*6450*/  F2I.FTZ.TRUNC.NTZ R0, R0 ;  /* 0x0000000000007305 */ /* 0x000e24000021f100 */
[----:B0-----:R-:W-:Y:S01]  /*6460*/  PRMT R29, R0, 0x7610, R29 ;  /* 0x00007610001d7816 */ /* 0x001fe2000000001d */
[----:B------:R-:W-:Y:S05]  /*6470*/  BRA `(.L_x_36001) ;  /* 0x0000047000007947 */ /* 0x000fea0003800000 */
.L_x_36014:
        /* <DEDUP_REMOVED lines=21> */
.L_x_36023:
[----:B------:R-:W-:Y:S05]  /*65d0*/  BSYNC B1 ;  /* 0x0000000000017941 */ /* 0x000fea0003800000 */
.L_x_36022:
[----:B------:R-:W-:Y:S01]  /*65e0*/  LEA R3, R0, 0x37800000, 0x17 ;  /* 0x3780000000037811 */ /* 0x000fe200078eb8ff */
[----:B------:R-:W-:-:S05]  /*65f0*/  IMAD.SHL.U32 R0, R2, 0x200000, RZ ;  /* 0x0020000002007824 */ /* 0x000fca00078e00ff */
[----:B------:R-:W-:Y:S02]  /*6600*/  LOP3.LUT R0, R3, R0, R4, 0xfe, !PT ;  /* 0x0000000003007212 */ /* 0x000fe400078efe04 */
.L_x_36021:
[----:B------:R-:W-:Y:S05]  /*6610*/  BSYNC B0 ;  /* 0x0000000000007941 */ /* 0x000fea0003800000 */
.L_x_36020:
[----:B------:R-:W0:Y:S02]  /*6620*/  F2I.FTZ.TRUNC.NTZ R0, R0 ;  /* 0x0000000000007305 */ /* 0x000e24000021f100 */
[----:B0-----:R-:W-:Y:S01]  /*6630*/  PRMT R29, R0, 0x7610, R29 ;  /* 0x00007610001d7816 */ /* 0x001fe2000000001d */
[----:B------:R-:W-:Y:S05]  /*6640*/  BRA `(.L_x_36001) ;  /* 0x000002a000007947 */ /* 0x000fea0003800000 */
.L_x_36013:
        /* <DEDUP_REMOVED lines=14> */
.L_x_36027:
[----:B------:R-:W-:Y:S05]  /*6730*/  BSYNC B0 ;  /* 0x0000000000007941 */ /* 0x000fea0003800000 */
.L_x_36026:
[----:B------:R-:W0:Y:S02]  /*6740*/  F2I.FTZ.TRUNC.NTZ R0, R0 ;  /* 0x0000000000007305 */ /* 0x000e24000021f100 */
[----:B0-----:R-:W-:Y:S01]  /*6750*/  PRMT R29, R0, 0x7610, R29 ;  /* 0x00007610001d7816 */ /* 0x001fe2000000001d */
[----:B------:R-:W-:Y:S05]  /*6760*/  BRA `(.L_x_36001) ;  /* 0x0000018000007947 */ /* 0x000fea0003800000 */
.L_x_36000:
        /* <DEDUP_REMOVED lines=21> */
.L_x_36025:
[----:B------:R0:W5:Y:S01]  /*68c0*/  LDG.E.U16 R29, [R4.64] ;  /* 0x00000024041d7981 */ /* 0x000162000c1e1500 */
[----:B------:R-:W-:Y:S05]  /*68d0*/  BRA `(.L_x_36001) ;  /* 0x0000001000007947 */ /* 0x000fea0003800000 */
.L_x_36024:
[----:B------:R0:W5:Y:S02]  /*68e0*/  LDG.E.U16 R29, [R4.64] ;  /* 0x00000024041d7981 */ /* 0x000164000c1e1500 */
.L_x_36001:
        /* <DEDUP_REMOVED lines=16> */
.L_x_36031:
[----:B------:R0:W5:Y:S01]  /*69f0*/  LDG.E.U8 R25, [R2.64] ;  /* 0x0000002402197981 */ /* 0x000162000c1e1100 */
[----:B------:R-:W-:Y:S05]  /*6a00*/  BRA `(.L_x_35995) ;  /* 0x00000d7000007947 */ /* 0x000fea0003800000 */
.L_x_36030:
        /* <DEDUP_REMOVED lines=8> */
.L_x_36034:
[----:B------:R0:W5:Y:S01]  /*6a90*/  LDG.E.U16 R25, [R2.64] ;  /* 0x0000002402197981 */ /* 0x000162000c1e1500 */
[----:B------:R-:W-:Y:S05]  /*6aa0*/  BRA `(.L_x_35995) ;  /* 0x00000cd000007947 */ /* 0x000fea0003800000 */
.L_x_36033:
[----:B------:R0:W5:Y:S01]  /*6ab0*/  LDG.E.U16 R25, [R2.64] ;  /* 0x0000002402197981 */ /* 0x000162000c1e1500 */
[----:B------:R-:W-:Y:S05]  /*6ac0*/  BRA `(.L_x_35995) ;  /* 0x00000cb000007947 */ /* 0x000fea0003800000 */
.L_x_36029:
        /* <DEDUP_REMOVED lines=9> */
.L_x_36036:
[----:B----4-:R-:W4:Y:S02]  /*6b60*/  LDG.E.U16 R0, [R2.64] ;  /* 0x0000002402007981 */ /* 0x010f24000c1e1500 */
[----:B----4-:R-:W-:-:S06]  /*6b70*/  HADD2.F32 R0, -RZ, R0.H0_H0 ;  /* 0x20000000ff007230 */ /* 0x010fcc0000004100 */
[----:B------:R-:W4:Y:S02]  /*6b80*/  F2I.FTZ.TRUNC.NTZ R0, R0 ;  /* 0x0000000000007305 */ /* 0x000f24000021f100 */
[----:B----4-:R-:W-:Y:S01]  /*6b90*/  PRMT R25, R0, 0x7610, R25 ;  /* 0x0000761000197816 */ /* 0x010fe20000000019 */
[----:B------:R-:W-:Y:S05]  /*6ba0*/  BRA `(.L_x_35995) ;  /* 0x00000bd000007947 */ /* 0x000fea0003800000 */
.L_x_36035:
        /* <DEDUP_REMOVED lines=9> */
.L_x_36038:
[----:B----4-:R-:W4:Y:S02]  /*6c40*/  LDG.E.U16 R2, [R2.64] ;  /* 0x0000002402027981 */ /* 0x010f24000c1e1500 */
[----:B----4-:R-:W-:-:S06]  /*6c50*/  HADD2.F32 R0, -RZ, R2.H0_H0 ;  /* 0x20000002ff007230 */ /* 0x010fcc0000004100 */
[----:B------:R-:W4:Y:S02]  /*6c60*/  F2I.FTZ.TRUNC.NTZ R0, R0 ;  /* 0x0000000000007305 */ /* 0x000f24000021f100 */
[----:B----4-:R-:W-:Y:S01]  /*6c70*/  PRMT R25, R0, 0x7610, R25 ;  /* 0x0000761000197816 */ /* 0x010fe20000000019 */
[----:B------:R-:W-:Y:S05]  /*6c80*/  BRA `(.L_x_35995) ;  /* 0x00000af000007947 */ /* 0x000fea0003800000 */
.L_x_36037:
[----:B----4-:R-:W4:Y:S02]  /*6c90*/  LDG.E.64 R2, [R2.64] ;  /* 0x0000002402027981 */ /* 0x010f24000c1e1b00 */
[----:B----4-:R4:W0:Y:S01]  /*6ca0*/  F2I.F64.TRUNC R25, R2 ;  /* 0x0000000200197311 */ /* 0x010822000030d100 */
[----:B------:R-:W-:Y:S05]  /*6cb0*/  BRA `(.L_x_35995) ;  /* 0x00000ac000007947 */ /* 0x000fea0003800000 */
.L_x_36028:
        /* <DEDUP_REMOVED lines=12> */
.L_x_36041:
[----:B----4-:R-:W4:Y:S02]  /*6d80*/  LDG.E.64 R2, [R2.64] ;  /* 0x0000002402027981 */ /* 0x010f24000c1e1b00 */
[----:B----4-:R4:W0:Y:S01]  /*6d90*/  F2I.F64.TRUNC R25, R2 ;  /* 0x0000000200197311 */ /* 0x010822000030d100 */
[----:B------:R-:W-:Y:S05]  /*6da0*/  BRA `(.L_x_35995) ;  /* 0x000009d000007947 */ /* 0x000fea0003800000 */
.L_x_36040:
        /* <DEDUP_REMOVED lines=28> */
.L_x_36043:
        /* <DEDUP_REMOVED lines=15> */
.L_x_36042:
[----:B----4-:R-:W4:Y:S02]  /*7060*/  LDG.E.U16 R0, [R2.64] ;  /* 0x0000002402007981 */ /* 0x010f24000c1e1500 */
[----:B----4-:R-:W-:-:S06]  /*7070*/  PRMT R0, RZ, 0x5410, R0 ;  /* 0x00005410ff007816 */ /* 0x010fcc0000000000 */
[----:B------:R-:W4:Y:S02]  /*7080*/  F2I.FTZ.TRUNC.NTZ R0, R0 ;  /* 0x0000000000007305 */ /* 0x000f24000021f100 */
[----:B----4-:R-:W-:Y:S01]  /*7090*/  PRMT R25, R0, 0x7610, R25 ;  /* 0x0000761000197816 */ /* 0x010fe20000000019 */
[----:B------:R-:W-:Y:S05]  /*70a0*/  BRA `(.L_x_35995) ;  /* 0x000006d000007947 */ /* 0x000fea0003800000 */
.L_x_36039:
        /* <DEDUP_REMOVED lines=10> */
.L_x_36046:
        /* <DEDUP_REMOVED lines=21> */
.L_x_36050:
[----:B------:R-:W-:Y:S05]  /*72a0*/  BSYNC B1 ;  /* 0x0000000000017941 */ /* 0x000fea0003800000 */
.L_x_36049:
[----:B------:R-:W-:Y:S01]  /*72b0*/  LEA R3, R0, 0x3b800000, 0x17 ;  /* 0x3b80000000037811 */ /* 0x000fe200078eb8ff */
[----:B------:R-:W-:-:S05]  /*72c0*/  IMAD.SHL.U32 R0, R2, 0x100000, RZ ;  /* 0x0010000002007824 */ /* 0x000fca00078e00ff */
[----:B------:R-:W-:Y:S02]  /*72d0*/  LOP3.LUT R0, R3, R0, R4, 0xfe, !PT ;  /* 0x0000000003007212 */ /* 0x000fe400078efe04 */
.L_x_36048:
[----:B------:R-:W-:Y:S05]  /*72e0*/  BSYNC B0 ;  /* 0x0000000000007941 */ /* 0x000fea0003800000 */
.L_x_36047:
[----:B------:R-:W4:Y:S02]  /*72f0*/  F2I.FTZ.TRUNC.NTZ R0, R0 ;  /* 0x0000000000007305 */ /* 0x000f24000021f100 */
[----:B----4-:R-:W-:Y:S01]  /*7300*/  PRMT R25, R0, 0x7610, R25 ;  /* 0x0000761000197816 */ /* 0x010fe20000000019 */
[----:B------:R-:W-:Y:S05]  /*7310*/  BRA `(.L_x_35995) ;  /* 0x0000046000007947 */ /* 0x000fea0003800000 */
.L_x_36045:
        /* <DEDUP_REMOVED lines=21> */
.L_x_36054:
[----:B------:R-:W-:Y:S05]  /*7470*/  BSYNC B1 ;  /* 0x0000000000017941 */ /* 0x000fea0003800000 */
.L_x_36053:
[----:B------:R-:W-:Y:S01]  /*7480*/  LEA R3, R0, 0x37800000, 0x17 ;  /* 0x3780000000037811 */ /* 0x000fe200078eb8ff */
[----:B------:R-:W-:-:S05]  /*7490*/  IMAD.SHL.U32 R0, R2, 0x200000, RZ ;  /* 0x0020000002007824 */ /* 0x000fca00078e00ff */
[----:B------:R-:W-:Y:S02]  /*74a0*/  LOP3.LUT R0, R3, R0, R4, 0xfe, !PT ;  /* 0x0000000003007212 */ /* 0x000fe400078efe04 */
.L_x_36052:
[----:B------:R-:W-:Y:S05]  /*74b0*/  BSYNC B0 ;  /* 0x0000000000007941 */ /* 0x000fea0003800000 */
.L_x_36051:
[----:B------:R-:W4:Y:S02]  /*74c0*/  F2I.FTZ.TRUNC.NTZ R0, R0 ;  /* 0x0000000000007305 */ /* 0x000f24000021f100 */
[----:B----4-:R-:W-:Y:S01]  /*74d0*/  PRMT R25, R0, 0x7610, R25 ;  /* 0x0000761000197816 */ /* 0x010fe20000000019 */
[----:B------:R-:W-:Y:S05]  /*74e0*/  BRA `(.L_x_35995) ;  /* 0x0000029000007947 */ /* 0x000fea0003800000 */
.L_x_36044:
        /* <DEDUP_REMOVED lines=14> */
.L_x_36058:
[----:B------:R-:W-:Y:S05]  /*75d0*/  BSYNC B0 ;  /* 0x0000000000007941 */ /* 0x000fea0003800000 */
.L_x_36057:
[----:B------:R-:W4:Y:S02]  /*75e0*/  F2I.FTZ.TRUNC.NTZ R0, R0 ;  /* 0x0000000000007305 */ /* 0x000f24000021f100 */
[----:B----4-:R-:W-:Y:S01]  /*75f0*/  PRMT R25, R0, 0x7610, R25 ;  /* 0x0000761000197816 */ /* 0x010fe20000000019 */
[----:B------:R-:W-:Y:S05]  /*7600*/  BRA `(.L_x_35995) ;  /* 0x0000017000007947 */ /* 0x000fea0003800000 */
.L_x_36032:
        /* <DEDUP_REMOVED lines=20> */
.L_x_36056:
[----:B------:R0:W5:Y:S01]  /*7750*/  LDG.E.U16 R25, [R2.64] ;  /* 0x0000002402197981 */ /* 0x000162000c1e1500 */
[----:B------:R-:W-:Y:S05]  /*7760*/  BRA `(.L_x_35995) ;  /* 0x0000001000007947 */ /* 0x000fea0003800000 */
.L_x_36055:
[----:B------:R0:W5:Y:S02]  /*7770*/  LDG.E.U16 R25, [R2.64] ;  /* 0x0000002402197981 */ /* 0x000164000c1e1500 */
.L_x_35995:
[----:B------:R-:W-:Y:S05]  /*7780*/  BSYNC B6 ;  /* 0x0000000000067941 */ /* 0x000fea0003800000 */
.L_x_35994:
        /* <DEDUP_REMOVED lines=16> */
[----:B------:R-:W-:Y:S02]  /*7890*/  ISETP.NE.AND P2, PT, R0, RZ, P2 ;  /* 0x000000ff0000720c */ /* 0x000fe40001745270 */
[----:B------:R-:W-:Y:S02]  /*78a0*/  ISETP.NE.AND P3, PT, R2, RZ, P3 ;  /* 0x000000ff0200720c */ /* 0x000fe40001f65270 */
[----:B------:R-:W-:Y:S02]  /*78b0*/  ISETP.NE.AND P1, PT, R3, RZ, P1 ;  /* 0x000000ff0300720c */ /* 0x000fe40000f25270 */
[----:B------:R-:W-:-:S02]  /*78c0*/  ISETP.NE.AND P0, PT, R4, RZ, P0 ;  /* 0x000000ff0400720c */ /* 0x000fc40000705270 */
        /* <DEDUP_REMOVED lines=24> */
.L_x_36064:
[----:B------:R0:W-:Y:S01]  /*7a50*/  STG.E.U8 [R2.64], R4 ;  /* 0x0000000402007986 */ /* 0x0001e2000c101124 */
[----:B------:R-:W-:Y:S05]  /*7a60*/  BRA `(.L_x_36060) ;  /* 0x00000d5000007947 */ /* 0x000fea0003800000 */
.L_x_36063:
        /* <DEDUP_REMOVED lines=9> */
.L_x_36067:
[----:B------:R0:W-:Y:S01]  /*7b00*/  STG.E [R2.64], R4 ;  /* 0x0000000402007986 */ /* 0x0001e2000c101924 */
[----:B------:R-:W-:Y:S05]  /*7b10*/  BRA `(.L_x_36060) ;  /* 0x00000ca000007947 */ /* 0x000fea0003800000 */
.L_x_36066:
[----:B------:R0:W-:Y:S01]  /*7b20*/  STG.E.U16 [R2.64], R4 ;  /* 0x0000000402007986 */ /* 0x0001e2000c101524 */
[----:B------:R-:W-:Y:S05]  /*7b30*/  BRA `(.L_x_36060) ;  /* 0x00000c8000007947 */ /* 0x000fea0003800000 */
.L_x_36062:
        /* <DEDUP_REMOVED lines=9> */
.L_x_36069:
[----:B------:R-:W0:Y:S02]  /*7bd0*/  I2F.S16 R0, R4 ;  /* 0x0000000400007306 */ /* 0x000e240000101400 */
[----:B0-----:R-:W-:-:S05]  /*7be0*/  F2FP.PACK_AB R0, RZ, R0 ;  /* 0x00000000ff00723e */ /* 0x001fca00000000ff */
[----:B------:R0:W-:Y:S01]  /*7bf0*/  STG.E.U16 [R2.64], R0 ;  /* 0x0000000002007986 */ /* 0x0001e2000c101524 */
[----:B------:R-:W-:Y:S05]  /*7c00*/  BRA `(.L_x_36060) ;  /* 0x00000bb000007947 */ /* 0x000fea0003800000 */
.L_x_36068:
        /* <DEDUP_REMOVED lines=10> */
.L_x_36071:
[----:B------:R-:W0:Y:S02]  /*7cb0*/  I2F.S16 R4, R4 ;  /* 0x0000000400047306 */ /* 0x000e240000101400 */
[----:B0-----:R-:W-:-:S04]  /*7cc0*/  F2FP.PACK_AB R5, RZ, R4 ;  /* 0x00000004ff05723e */ /* 0x001fc800000000ff */
[----:B------:R-:W-:-:S05]  /*7cd0*/  PRMT R5, R5, 0x5410, RZ ;  /* 0x0000541005057816 */ /* 0x000fca00000000ff */
[----:B------:R0:W-:Y:S01]  /*7ce0*/  STG.E [R2.64], R5 ;  /* 0x0000000502007986 */ /* 0x0001e2000c101924 */
[----:B------:R-:W-:Y:S05]  /*7cf0*/  BRA `(.L_x_36060) ;  /* 0x00000ac000007947 */ /* 0x000fea0003800000 */
.L_x_36070:
[----:B------:R-:W0:Y:S02]  /*7d00*/  I2F.F64.S16 R4, R4 ;  /* 0x0000000400047312 */ /* 0x000e240000101c00 */
[----:B0-----:R0:W-:Y:S01]  /*7d10*/  STG.E.64 [R2.64], R4 ;  /* 0x0000000402007986 */ /* 0x0011e2000c101b24 */
[----:B------:R-:W-:Y:S05]  /*7d20*/  BRA `(.L_x_36060) ;  /* 0x00000a9000007947 */ /* 0x000fea0003800000 */
.L_x_36061:
        /* <DEDUP_REMOVED lines=10> */
.L_x_36074:
[----:B------:R-:W0:Y:S01]  /*7dd0*/  I2F.F64.S16 R4, R4 ;  /* 0x0000000400047312 */ /* 0x000e220000101c00 */
[----:B------:R-:W-:-:S05]  /*7de0*/  CS2R R6, SRZ ;  /* 0x0000000000067805 */ /* 0x000fca000001ff00 */
[----:B0-----:R0:W-:Y:S01]  /*7df0*/  STG.E.128 [R2.64], R4 ;  /* 0x0000000402007986 */ /* 0x0011e2000c101d24 */
[----:B------:R-:W-:Y:S05]  /*7e00*/  BRA `(.L_x_36060) ;  /* 0x000009b000007947 */ /* 0x000fea0003800000 */
.L_x_36073:
        /* <DEDUP_REMOVED lines=21> */
.L_x_36078:
[----:B------:R-:W-:Y:S05]  /*7f60*/  BSYNC B0 ;  /* 0x0000000000007941 */ /* 0x000fea0003800000 */
.L_x_36077:
[----:B------:R-:W-:-:S05]  /*7f70*/  LOP3.LUT R5, R0, R5, RZ, 0xfc, !PT ;  /* 0x0000000500057212 */ /* 0x000fca00078efcff */
[----:B------:R0:W-:Y:S01]  /*7f80*/  STG.E.U8 [R2.64], R5 ;  /* 0x0000000502007986 */ /* 0x0001e2000c101124 */
[----:B------:R-:W-:Y:S05]  /*7f90*/  BRA `(.L_x_36060) ;  /* 0x0000082000007947 */ /* 0x000fea0003800000 */
.L_x_36076:
        /* <DEDUP_REMOVED lines=13> */
.L_x_36080:
[----:B------:R-:W-:Y:S01]  /*8070*/  IMAD.MOV.U32 R0, RZ, RZ, 0x7f ;  /* 0x0000007fff007424 */ /* 0x000fe200078e00ff */
[----:B------:R-:W-:-:S04]  /*8080*/  ISETP.GT.U32.AND P0, PT, R5, 0x7f800000, PT ;  /* 0x7f8000000500780c */ /* 0x000fc80003f04070 */
[----:B------:R-:W-:-:S04]  /*8090*/  SEL R0, R0, 0x7c, P0 ;  /* 0x0000007c00007807 */ /* 0x000fc80000000000 */
.L_x_36081:
[----:B------:R-:W-:Y:S05]  /*80a0*/  BSYNC B0 ;  /* 0x0000000000007941 */ /* 0x000fea0003800000 */
.L_x_36079:
[----:B------:R-:W-:-:S04]  /*80b0*/  LOP3.LUT R4, R7, 0x80000000, RZ, 0xc0, !PT ;  /* 0x8000000007047812 */ /* 0x000fc800078ec0ff */
[----:B------:R-:W-:-:S04]  /*80c0*/  SHF.R.U32.HI R5, RZ, 0x18, R4 ;  /* 0x00000018ff057819 */ /* 0x000fc80000011604 */
[----:B------:R-:W-:-:S05]  /*80d0*/  LOP3.LUT R5, R0, R5, RZ, 0xfc, !PT ;  /* 0x0000000500057212 */ /* 0x000fca00078efcff */
[----:B------:R0:W-:Y:S01]  /*80e0*/  STG.E.U8 [R2.64], R5 ;  /* 0x0000000502007986 */ /* 0x0001e2000c101124 */
[----:B------:R-:W-:Y:S05]  /*80f0*/  BRA `(.L_x_36060) ;  /* 0x000006c000007947 */ /* 0x000fea0003800000 */
.L_x_36075:
[----:B------:R-:W0:Y:S02]  /*8100*/  I2F.S16 R0, R4 ;  /* 0x0000000400007306 */ /* 0x000e240000101400 */
[----:B0-----:R-:W-:-:S05]  /*8110*/  F2FP.BF16.PACK_AB R0, RZ, R0 ;  /* 0x00000000ff00723e */ /* 0x001fca00000010ff */
[----:B------:R0:W-:Y:S01]  /*8120*/  STG.E.U16 [R2.64], R0 ;  /* 0x0000000002007986 */ /* 0x0001e2000c101524 */
[----:B------:R-:W-:Y:S05]  /*8130*/  BRA `(.L_x_36060) ;  /* 0x0000068000007947 */ /* 0x000fea0003800000 */
.L_x_36072:
        /* <DEDUP_REMOVED lines=10> */
.L_x_36084:
        /* <DEDUP_REMOVED lines=17> */
.L_x_36087:
[----:B------:R-:W-:-:S04]  /*82f0*/  LOP3.LUT R0, R7, 0x80000000, RZ, 0xc0, !PT ;  /* 0x8000000007007812 */ /* 0x000fc800078ec0ff */
[----:B------:R-:W-:-:S04]  /*8300*/  SHF.R.U32.HI R5, RZ, 0x18, R0 ;  /* 0x00000018ff057819 */ /* 0x000fc80000011600 */
[----:B------:R-:W-:-:S04]  /*8310*/  LOP3.LUT R4, R4, R5, RZ, 0xfc, !PT ;  /* 0x0000000504047212 */ /* 0x000fc800078efcff */
[----:B------:R-:W-:Y:S02]  /*8320*/  PRMT R0, R4, 0x7610, R0 ;  /* 0x0000761004007816 */ /* 0x000fe40000000000 */
.L_x_36086:
[----:B------:R-:W-:Y:S05]  /*8330*/  BSYNC B0 ;  /* 0x0000000000007941 */ /* 0x000fea0003800000 */
.L_x_36085:
[----:B------:R0:W-:Y:S01]  /*8340*/  STG.E.U8 [R2.64], R0 ;  /* 0x0000000002007986 */ /* 0x0001e2000c101124 */
[----:B------:R-:W-:Y:S05]  /*8350*/  BRA `(.L_x_36060) ;  /* 0x0000046000007947 */ /* 0x000fea0003800000 */
.L_x_36083:
        /* <DEDUP_REMOVED lines=17> */
.L_x_36090:
[----:B------:R-:W-:-:S04]  /*8470*/  LOP3.LUT R0, R7, 0x80000000, RZ, 0xc0, !PT ;  /* 0x8000000007007812 */ /* 0x000fc800078ec0ff */
[----:B------:R-:W-:-:S04]  /*8480*/  SHF.R.U32.HI R5, RZ, 0x18, R0 ;  /* 0x00000018ff057819 */ /* 0x000fc80000011600 */
[----:B------:R-:W-:-:S04]  /*8490*/  LOP3.LUT R4, R4, R5, RZ, 0xfc, !PT ;  /* 0x0000000504047212 */ /* 0x000fc800078efcff */
[----:B------:R-:W-:Y:S02]  /*84a0*/  PRMT R0, R4, 0x7610, R0 ;  /* 0x0000761004007816 */ /* 0x000fe40000000000 */
.L_x_36089:
[----:B------:R-:W-:Y:S05]  /*84b0*/  BSYNC B0 ;  /* 0x0000000000007941 */ /* 0x000fea0003800000 */
.L_x_36088:
[----:B------:R0:W-:Y:S01]  /*84c0*/  STG.E.U8 [R2.64], R0 ;  /* 0x0000000002007986 */ /* 0x0001e2000c101124 */
[----:B------:R-:W-:Y:S05]  /*84d0*/  BRA `(.L_x_36060) ;  /* 0x000002e000007947 */ /* 0x000fea0003800000 */
.L_x_36082:
        /* <DEDUP_REMOVED lines=22> */
.L_x_36065:
        /* <DEDUP_REMOVED lines=20> */
.L_x_36092:
[----:B------:R-:W-:-:S05]  /*8780*/  IMAD.MOV.U32 R5, RZ, RZ, RZ ;  /* 0x000000ffff057224 */ /* 0x000fca00078e00ff */
[----:B------:R0:W-:Y:S01]  /*8790*/  STG.E.64 [R2.64], R4 ;  /* 0x0000000402007986 */ /* 0x0001e2000c101b24 */
[----:B------:R-:W-:Y:S05]  /*87a0*/  BRA `(.L_x_36060) ;  /* 0x0000001000007947 */ /* 0x000fea0003800000 */
.L_x_36091:
[----:B------:R0:W-:Y:S02]  /*87b0*/  STG.E [R2.64], R4 ;  /* 0x0000000402007986 */ /* 0x0001e4000c101924 */
.L_x_36060:
[----:B0-----:R-:W-:Y:S05]  /*87c0*/  BSYNC B6 ;  /* 0x0000000000067941 */ /* 0x001fea0003800000 */
.L_x_36059:
        /* <DEDUP_REMOVED lines=21> */
.L_x_36098:
[----:B------:R0:W-:Y:S01]  /*8920*/  STG.E.U8 [R2.64], R26 ;  /* 0x0000001a02007986 */ /* 0x0001e2000c101124 */
[----:B------:R-:W-:Y:S05]  /*8930*/  BRA `(.L_x_36100) ;  /* 0x00000d5000007947 */ /* 0x000fea0003800000 */
.L_x_36097:
        /* <DEDUP_REMOVED lines=9> */
.L_x_36102:
[----:B------:R0:W-:Y:S01]  /*89d0*/  STG.E [R2.64], R26 ;  /* 0x0000001a02007986 */ /* 0x0001e2000c101924 */
[----:B------:R-:W-:Y:S05]  /*89e0*/  BRA `(.L_x_36100) ;  /* 0x00000ca000007947 */ /* 0x000fea0003800000 */
.L_x_36101:
[----:B------:R0:W-:Y:S01]  /*89f0*/  STG.E.U16 [R2.64], R26 ;  /* 0x0000001a02007986 */ /* 0x0001e2000c101524 */
[----:B------:R-:W-:Y:S05]  /*8a00*/  BRA `(.L_x_36100) ;  /* 0x00000c8000007947 */ /* 0x000fea0003800000 */
.L_x_36096:
        /* <DEDUP_REMOVED lines=9> */
.L_x_36104:
[----:B------:R-:W0:Y:S02]  /*8aa0*/  I2F.S16 R0, R26 ;  /* 0x0000001a00007306 */ /* 0x000e240000101400 */
[----:B0-----:R-:W-:-:S05]  /*8ab0*/  F2FP.PACK_AB R0, RZ, R0 ;  /* 0x00000000ff00723e */ /* 0x001fca00000000ff */
[----:B------:R0:W-:Y:S01]  /*8ac0*/  STG.E.U16 [R2.64], R0 ;  /* 0x0000000002007986 */ /* 0x0001e2000c101524 */
[----:B------:R-:W-:Y:S05]  /*8ad0*/  BRA `(.L_x_36100) ;  /* 0x00000bb000007947 */ /* 0x000fea0003800000 */
.L_x_36103:
        /* <DEDUP_REMOVED lines=10> */
.L_x_36106:
[----:B------:R-:W0:Y:S02]  /*8b80*/  I2F.S16 R26, R26 ;  /* 0x0000001a001a7306 */ /* 0x000e240000101400 */
[----:B0-----:R-:W-:-:S04]  /*8b90*/  F2FP.PACK_AB R5, RZ, R26 ;  /* 0x0000001aff05723e */ /* 0x001fc800000000ff */
[----:B------:R-:W-:-:S05]  /*8ba0*/  PRMT R5, R5, 0x5410, RZ ;  /* 0x0000541005057816 */ /* 0x000fca00000000ff */
[----:B------:R0:W-:Y:S01]  /*8bb0*/  STG.E [R2.64], R5 ;  /* 0x0000000502007986 */ /* 0x0001e2000c101924 */
[----:B------:R-:W-:Y:S05]  /*8bc0*/  BRA `(.L_x_36100) ;  /* 0x00000ac000007947 */ /* 0x000fea0003800000 */
.L_x_36105:
[----:B------:R-:W0:Y:S02]  /*8bd0*/  I2F.F64.S16 R26, R26 ;  /* 0x0000001a001a7312 */ /* 0x000e240000101c00 */
[----:B0-----:R0:W-:Y:S01]  /*8be0*/  STG.E.64 [R2.64], R26 ;  /* 0x0000001a02007986 */ /* 0x0011e2000c101b24 */
[----:B------:R-:W-:Y:S05]  /*8bf0*/  BRA `(.L_x_36100) ;  /* 0x00000a9000007947 */ /* 0x000fea0003800000 */
.L_x_36095:
        /* <DEDUP_REMOVED lines=10> */
.L_x_36109:
[----:B------:R-:W0:Y:S01]  /*8ca0*/  I2F.F64.S16 R4, R26 ;  /* 0x0000001a00047312 */ /* 0x000e220000101c00 */
[----:B------:R-:W-:-:S05]  /*8cb0*/  CS2R R6, SRZ ;  /* 0x0000000000067805 */ /* 0x000fca000001ff00 */
[----:B0-----:R0:W-:Y:S01]  /*8cc0*/  STG.E.128 [R2.64], R4 ;  /* 0x0000000402007986 */ /* 0x0011e2000c101d24 */
[----:B------:R-:W-:Y:S05]  /*8cd0*/  BRA `(.L_x_36100) ;  /* 0x000009b000007947 */ /* 0x000fea0003800000 */
.L_x_36108:
        /* <DEDUP_REMOVED lines=21> */
.L_x_36113:
[----:B------:R-:W-:Y:S05]  /*8e30*/  BSYNC B0 ;  /* 0x0000000000007941 */ /* 0x000fea0003800000 */
.L_x_36112:
[----:B------:R-:W-:-:S05]  /*8e40*/  LOP3.LUT R5, R0, R5, RZ, 0xfc, !PT ;  /* 0x0000000500057212 */ /* 0x000fca00078efcff */
[----:B------:R0:W-:Y:S01]  /*8e50*/  STG.E.U8 [R2.64], R5 ;  /* 0x0000000502007986 */ /* 0x0001e2000c101124 */
[----:B------:R-:W-:Y:S05]  /*8e60*/  BRA `(.L_x_36100) ;  /* 0x0000082000007947 */ /* 0x000fea0003800000 */
.L_x_36111:
        /* <DEDUP_REMOVED lines=13> */
.L_x_36115:
[----:B------:R-:W-:Y:S01]  /*8f40*/  IMAD.MOV.U32 R0, RZ, RZ, 0x7f ;  /* 0x0000007fff007424 */ /* 0x000fe200078e00ff */
[----:B------:R-:W-:-:S04]  /*8f50*/  ISETP.GT.U32.AND P0, PT, R4, 0x7f800000, PT ;  /* 0x7f8000000400780c */ /* 0x000fc80003f04070 */
[----:B------:R-:W-:-:S04]  /*8f60*/  SEL R0, R0, 0x7c, P0 ;  /* 0x0000007c00007807 */ /* 0x000fc80000000000 */
.L_x_36116:
[----:B------:R-:W-:Y:S05]  /*8f70*/  BSYNC B0 ;  /* 0x0000000000007941 */ /* 0x000fea0003800000 */
.L_x_36114:
[----:B------:R-:W-:-:S04]  /*8f80*/  LOP3.LUT R4, R5, 0x80000000, RZ, 0xc0, !PT ;  /* 0x8000000005047812 */ /* 0x000fc800078ec0ff */
[----:B------:R-:W-:-:S04]  /*8f90*/  SHF.R.U32.HI R5, RZ, 0x18, R4 ;  /* 0x00000018ff057819 */ /* 0x000fc80000011604 */
[----:B------:R-:W-:-:S05]  /*8fa0*/  LOP3.LUT R5, R0, R5, RZ, 0xfc, !PT ;  /* 0x0000000500057212 */ /* 0x000fca00078efcff */
[----:B------:R0:W-:Y:S01]  /*8fb0*/  STG.E.U8 [R2.64], R5 ;  /* 0x0000000502007986 */ /* 0x0001e2000c101124 */
[----:B------:R-:W-:Y:S05]  /*8fc0*/  BRA `(.L_x_36100) ;  /* 0x000006c000007947 */ /* 0x000fea0003800000 */
.L_x_36110:
[----:B------:R-:W0:Y:S02]  /*8fd0*/  I2F.S16 R0, R26 ;  /* 0x0000001a00007306 */ /* 0x000e240000101400 */
[----:B0-----:R-:W-:-:S05]  /*8fe0*/  F2FP.BF16.PACK_AB R0, RZ, R0 ;  /* 0x00000000ff00723e */ /* 0x001fca00000010ff */
[----:B------:R0:W-:Y:S01]  /*8ff0*/  STG.E.U16 [R2.64], R0 ;  /* 0x0000000002007986 */ /* 0x0001e2000c101524 */
[----:B------:R-:W-:Y:S05]  /*9000*/  BRA `(.L_x_36100) ;  /* 0x0000068000007947 */ /* 0x000fea0003800000 */
.L_x_36107:
        /* <DEDUP_REMOVED lines=10> */
.L_x_36119:
        /* <DEDUP_REMOVED lines=17> */
.L_x_36122:
[----:B------:R-:W-:-:S04]  /*91c0*/  LOP3.LUT R0, R7, 0x80000000, RZ, 0xc0, !PT ;  /* 0x8000000007007812 */ /* 0x000fc800078ec0ff */
[----:B------:R-:W-:-:S04]  /*91d0*/  SHF.R.U32.HI R5, RZ, 0x18, R0 ;  /* 0x00000018ff057819 */ /* 0x000fc80000011600 */
[----:B------:R-:W-:-:S04]  /*91e0*/  LOP3.LUT R4, R4, R5, RZ, 0xfc, !PT ;  /* 0x0000000504047212 */ /* 0x000fc800078efcff */
[----:B------:R-:W-:Y:S02]  /*91f0*/  PRMT R0, R4, 0x7610, R0 ;  /* 0x0000761004007816 */ /* 0x000fe40000000000 */
.L_x_36121:
[----:B------:R-:W-:Y:S05]  /*9200*/  BSYNC B0 ;  /* 0x0000000000007941 */ /* 0x000fea0003800000 */
.L_x_36120:
[----:B------:R0:W-:Y:S01]  /*9210*/  STG.E.U8 [R2.64], R0 ;  /* 0x0000000002007986 */ /* 0x0001e2000c101124 */
[----:B------:R-:W-:Y:S05]  /*9220*/  BRA `(.L_x_36100) ;  /* 0x0000046000007947 */ /* 0x000fea0003800000 */
.L_x_36118:
        /* <DEDUP_REMOVED lines=17> */
.L_x_36125:
[----:B------:R-:W-:-:S04]  /*9340*/  LOP3.LUT R0, R7, 0x80000000, RZ, 0xc0, !PT ;  /* 0x8000000007007812 */ /* 0x000fc800078ec0ff */
[----:B------:R-:W-:-:S04]  /*9350*/  SHF.R.U32.HI R5, RZ, 0x18, R0 ;  /* 0x00000018ff057819 */ /* 0x000fc80000011600 */
[----:B------:R-:W-:-:S04]  /*9360*/  LOP3.LUT R4, R4, R5, RZ, 0xfc, !PT ;  /* 0x0000000504047212 */ /* 0x000fc800078efcff */
[----:B------:R-:W-:Y:S02]  /*9370*/  PRMT R0, R4, 0x7610, R0 ;  /* 0x0000761004007816 */ /* 0x000fe40000000000 */
.L_x_36124:
[----:B------:R-:W-:Y:S05]  /*9380*/  BSYNC B0 ;  /* 0x0000000000007941 */ /* 0x000fea0003800000 */
.L_x_36123:
[----:B------:R0:W-:Y:S01]  /*9390*/  STG.E.U8 [R2.64], R0 ;  /* 0x0000000002007986 */ /* 0x0001e2000c101124 */
[----:B------:R-:W-:Y:S05]  /*93a0*/  BRA `(.L_x_36100) ;  /* 0x000002e000007947 */ /* 0x000fea0003800000 */
.L_x_36117:
        /* <DEDUP_REMOVED lines=22> */
.L_x_36099:
        /* <DEDUP_REMOVED lines=20> */
.L_x_36127:
[----:B------:R-:W-:-:S05]  /*9650*/  IMAD.MOV.U32 R27, RZ, RZ, RZ ;  /* 0x000000ffff1b7224 */ /* 0x000fca00078e00ff */
[----:B------:R0:W-:Y:S01]  /*9660*/  STG.E.64 [R2.64], R26 ;  /* 0x0000001a02007986 */ /* 0x0001e2000c101b24 */
[----:B------:R-:W-:Y:S05]  /*9670*/  BRA `(.L_x_36100) ;  /* 0x0000001000007947 */ /* 0x000fea0003800000 */
.L_x_36126:
[----:B------:R0:W-:Y:S02]  /*9680*/  STG.E [R2.64], R26 ;  /* 0x0000001a02007986 */ /* 0x0001e4000c101924 */
.L_x_36100:
        /* <DEDUP_REMOVED lines=21> */
.L_x_36131:
[----:B------:R0:W-:Y:S01]  /*97e0*/  STG.E.U8 [R2.64], R24 ;  /* 0x0000001802007986 */ /* 0x0001e2000c101124 */
[----:B------:R-:W-:Y:S05]  /*97f0*/  BRA `(.L_x_36133) ;  /* 0x00000d5000007947 */ /* 0x000fea0003800000 */
.L_x_36130:
        /* <DEDUP_REMOVED lines=9> */
.L_x_36135:
[----:B------:R0:W-:Y:S01]  /*9890*/  STG.E [R2.64], R24 ;  /* 0x0000001802007986 */ /* 0x0001e2000c101924 */
[----:B------:R-:W-:Y:S05]  /*98a0*/  BRA `(.L_x_36133) ;  /* 0x00000ca000007947 */ /* 0x000fea0003800000 */
.L_x_36134:
[----:B------:R0:W-:Y:S01]  /*98b0*/  STG.E.U16 [R2.64], R24 ;  /* 0x0000001802007986 */ /* 0x0001e2000c101524 */
[----:B------:R-:W-:Y:S05]  /*98c0*/  BRA `(.L_x_36133) ;  /* 0x00000c8000007947 */ /* 0x000fea0003800000 */
.L_x_36129:
        /* <DEDUP_REMOVED lines=9> */
.L_x_36137:
[----:B------:R-:W0:Y:S02]  /*9960*/  I2F.S16 R0, R24 ;  /* 0x0000001800007306 */ /* 0x000e240000101400 */
[----:B0-----:R-:W-:-:S05]  /*9970*/  F2FP.PACK_AB R0, RZ, R0 ;  /* 0x00000000ff00723e */ /* 0x001fca00000000ff */
[----:B------:R0:W-:Y:S01]  /*9980*/  STG.E.U16 [R2.64], R0 ;  /* 0x0000000002007986 */ /* 0x0001e2000c101524 */
[----:B------:R-:W-:Y:S05]  /*9990*/  BRA `(.L_x_36133) ;  /* 0x00000bb000007947 */ /* 0x000fea0003800000 */
.L_x_36136:
        /* <DEDUP_REMOVED lines=10> */
.L_x_36139:
[----:B------:R-:W0:Y:S02]  /*9a40*/  I2F.S16 R24, R24 ;  /* 0x0000001800187306 */ /* 0x000e240000101400 */
[----:B0-----:R-:W-:-:S04]  /*9a50*/  F2FP.PACK_AB R5, RZ, R24 ;  /* 0x00000018ff05723e */ /* 0x001fc800000000ff */
[----:B------:R-:W-:-:S05]  /*9a60*/  PRMT R5, R5, 0x5410, RZ ;  /* 0x0000541005057816 */ /* 0x000fca00000000ff */
[----:B------:R0:W-:Y:S01]  /*9a70*/  STG.E [R2.64], R5 ;  /* 0x0000000502007986 */ /* 0x0001e2000c101924 */
[----:B------:R-:W-:Y:S05]  /*9a80*/  BRA `(.L_x_36133) ;  /* 0x00000ac000007947 */ /* 0x000fea0003800000 */
.L_x_36138:
[----:B------:R-:W0:Y:S02]  /*9a90*/  I2F.F64.S16 R24, R24 ;  /* 0x0000001800187312 */ /* 0x000e240000101c00 */
[----:B0-----:R0:W-:Y:S01]  /*9aa0*/  STG.E.64 [R2.64], R24 ;  /* 0x0000001802007986 */ /* 0x0011e2000c101b24 */
[----:B------:R-:W-:Y:S05]  /*9ab0*/  BRA `(.L_x_36133) ;  /* 0x00000a9000007947 */ /* 0x000fea0003800000 */
.L_x_36128:
        /* <DEDUP_REMOVED lines=10> */
.L_x_36142:
[----:B------:R-:W0:Y:S01]  /*9b60*/  I2F.F64.S16 R24, R24 ;  /* 0x0000001800187312 */ /* 0x000e220000101c00 */
[----:B------:R-:W-:-:S05]  /*9b70*/  CS2R R26, SRZ ;  /* 0x00000000001a7805 */ /* 0x000fca000001ff00 */
[----:B0-----:R0:W-:Y:S01]  /*9b80*/  STG.E.128 [R2.64], R24 ;  /* 0x0000001802007986 */ /* 0x0011e2000c101d24 */
[----:B------:R-:W-:Y:S05]  /*9b90*/  BRA `(.L_x_36133) ;  /* 0x000009b000007947 */ /* 0x000fea0003800000 */
.L_x_36141:
        /* <DEDUP_REMOVED lines=21> */
.L_x_36146:
[----:B------:R-:W-:Y:S05]  /*9cf0*/  BSYNC B0 ;  /* 0x0000000000007941 */ /* 0x000fea0003800000 */
.L_x_36145:
[----:B------:R-:W-:-:S05]  /*9d00*/  LOP3.LUT R5, R0, R5, RZ, 0xfc, !PT ;  /* 0x0000000500057212 */ /* 0x000fca00078efcff */
[----:B------:R0:W-:Y:S01]  /*9d10*/  STG.E.U8 [R2.64], R5 ;  /* 0x0000000502007986 */ /* 0x0001e2000c101124 */
[----:B------:R-:W-:Y:S05]  /*9d20*/  BRA `(.L_x_36133) ;  /* 0x0000082000007947 */ /* 0x000fea0003800000 */
.L_x_36144:
        /* <DEDUP_REMOVED lines=13> */
.L_x_36148:
[----:B------:R-:W-:Y:S01]  /*9e00*/  IMAD.MOV.U32 R0, RZ, RZ, 0x7f ;  /* 0x0000007fff007424 */ /* 0x000fe200078e00ff */
[----:B------:R-:W-:-:S04]  /*9e10*/  ISETP.GT.U32.AND P0, PT, R4, 0x7f800000, PT ;  /* 0x7f8000000400780c */ /* 0x000fc80003f04070 */
[----:B------:R-:W-:-:S04]  /*9e20*/  SEL R0, R0, 0x7c, P0 ;  /* 0x0000007c00007807 */ /* 0x000fc80000000000 */
.L_x_36149:
[----:B------:R-:W-:Y:S05]  /*9e30*/  BSYNC B0 ;  /* 0x0000000000007941 */ /* 0x000fea0003800000 */
.L_x_36147:
[----:B------:R-:W-:-:S04]  /*9e40*/  LOP3.LUT R4, R5, 0x80000000, RZ, 0xc0, !PT ;  /* 0x8000000005047812 */ /* 0x000fc800078ec0ff */
[----:B------:R-:W-:-:S04]  /*9e50*/  SHF.R.U32.HI R5, RZ, 0x18, R4 ;  /* 0x00000018ff057819 */ /* 0x000fc80000011604 */
[----:B------:R-:W-:-:S05]  /*9e60*/  LOP3.LUT R5, R0, R5, RZ, 0xfc, !PT ;  /* 0x0000000500057212 */ /* 0x000fca00078efcff */
[----:B------:R0:W-:Y:S01]  /*9e70*/  STG.E.U8 [R2.64], R5 ;  /* 0x0000000502007986 */ /* 0x0001e2000c101124 */
[----:B------:R-:W-:Y:S05]  /*9e80*/  BRA `(.L_x_36133) ;  /* 0x000006c000007947 */ /* 0x000fea0003800000 */
.L_x_36143:
[----:B------:R-:W0:Y:S02]  /*9e90*/  I2F.S16 R0, R24 ;  /* 0x0000001800007306 */ /* 0x000e240000101400 */
[----:B0-----:R-:W-:-:S05]  /*9ea0*/  F2FP.BF16.PACK_AB R0, RZ, R0 ;  /* 0x00000000ff00723e */ /* 0x001fca00000010ff */
[----:B------:R0:W-:Y:S01]  /*9eb0*/  STG.E.U16 [R2.64], R0 ;  /* 0x0000000002007986 */ /* 0x0001e2000c101524 */
[----:B------:R-:W-:Y:S05]  /*9ec0*/  BRA `(.L_x_36133) ;  /* 0x0000068000007947 */ /* 0x000fea0003800000 */
.L_x_36140:
        /* <DEDUP_REMOVED lines=10> */
.L_x_36152:
        /* <DEDUP_REMOVED lines=17> */
.L_x_36155:
[----:B------:R-:W-:-:S04]  /*a080*/  LOP3.LUT R0, R7, 0x80000000, RZ, 0xc0, !PT ;  /* 0x8000000007007812 */ /* 0x000fc800078ec0ff */
[----:B------:R-:W-:-:S04]  /*a090*/  SHF.R.U32.HI R5, RZ, 0x18, R0 ;  /* 0x00000018ff057819 */ /* 0x000fc80000011600 */
[----:B------:R-:W-:-:S04]  /*a0a0*/  LOP3.LUT R4, R4, R5, RZ, 0xfc, !PT ;  /* 0x0000000504047212 */ /* 0x000fc800078efcff */
[----:B------:R-:W-:Y:S02]  /*a0b0*/  PRMT R0, R4, 0x7610, R0 ;  /* 0x0000761004007816 */ /* 0x000fe40000000000 */
.L_x_36154:
[----:B------:R-:W-:Y:S05]  /*a0c0*/  BSYNC B0 ;  /* 0x0000000000007941 */ /* 0x000fea0003800000 */
.L_x_36153:
[----:B------:R0:W-:Y:S01]  /*a0d0*/  STG.E.U8 [R2.64], R0 ;  /* 0x0000000002007986 */ /* 0x0001e2000c101124 */
[----:B------:R-:W-:Y:S05]  /*a0e0*/  BRA `(.L_x_36133) ;  /* 0x0000046000007947 */ /* 0x000fea0003800000 */
.L_x_36151:
        /* <DEDUP_REMOVED lines=17> */
.L_x_36158:
[----:B------:R-:W-:-:S04]  /*a200*/  LOP3.LUT R0, R7, 0x80000000, RZ, 0xc0, !PT ;  /* 0x8000000007007812 */ /* 0x000fc800078ec0ff */
[----:B------:R-:W-:-:S04]  /*a210*/  SHF.R.U32.HI R5, RZ, 0x18, R0 ;  /* 0x00000018ff057819 */ /* 0x000fc80000011600 */
[----:B------:R-:W-:-:S04]  /*a220*/  LOP3.LUT R4, R4, R5, RZ, 0xfc, !PT ;  /* 0x0000000504047212 */ /* 0x000fc800078efcff */
[----:B------:R-:W-:Y:S02]  /*a230*/  PRMT R0, R4, 0x7610, R0 ;  /* 0x0000761004007816 */ /* 0x000fe40000000000 */
.L_x_36157:
[----:B------:R-:W-:Y:S05]  /*a240*/  BSYNC B0 ;  /* 0x0000000000007941 */ /* 0x000fea0003800000 */
.L_x_36156:
[----:B------:R0:W-:Y:S01]  /*a250*/  STG.E.U8 [R2.64], R0 ;  /* 0x0000000002007986 */ /* 0x0001e2000c101124 */
[----:B------:R-:W-:Y:S05]  /*a260*/  BRA `(.L_x_36133) ;  /* 0x000002e000007947 */ /* 0x000fea0003800000 */
.L_x_36150:
        /* <DEDUP_REMOVED lines=22> */
.L_x_36132:
        /* <DEDUP_REMOVED lines=20> */
.L_x_36160:
[----:B------:R-:W-:-:S05]  /*a510*/  IMAD.MOV.U32 R25, RZ, RZ, RZ ;  /* 0x000000ffff197224 */ /* 0x000fca00078e00ff */
[----:B------:R0:W-:Y:S01]  /*a520*/  STG.E.64 [R2.64], R24 ;  /* 0x0000001802007986 */ /* 0x0001e2000c101b24 */
[----:B------:R-:W-:Y:S05]  /*a530*/  BRA `(.L_x_36133) ;  /* 0x0000001000007947 */ /* 0x000fea0003800000 */
.L_x_36159:
[----:B------:R0:W-:Y:S02]  /*a540*/  STG.E [R2.64], R24 ;  /* 0x0000001802007986 */ /* 0x0001e4000c101924 */
.L_x_36133:
[----:B------:R-:W-:Y:S02]  /*a550*/  IADD3 R17, R17, 0x80, RZ ;  /* 0x0000008011117810 */ /* 0x000fe40007ffe0ff */
.L_x_36094:
[----:B------:R-:W-:Y:S05]  /*a560*/  BSYNC B6 ;  /* 0x0000000000067941 */ /* 0x000fea0003800000 */
.L_x_36093:
        /* <DEDUP_REMOVED lines=19> */
.L_x_36164:
[----:B------:R-:W-:Y:S01]  /*a6a0*/  STG.E.U8 [R2.64], R22 ;  /* 0x0000001602007986 */ /* 0x000fe2000c101124 */
[----:B------:R-:W-:Y:S05]  /*a6b0*/  EXIT ;  /* 0x000000000000794d */ /* 0x000fea0003800000 */
.L_x_36163:
        /* <DEDUP_REMOVED lines=9> */
.L_x_36167:
[----:B------:R-:W-:Y:S01]  /*a750*/  STG.E [R2.64], R22 ;  /* 0x0000001602007986 */ /* 0x000fe2000c101924 */
[----:B------:R-:W-:Y:S05]  /*a760*/  EXIT ;  /* 0x000000000000794d */ /* 0x000fea0003800000 */
.L_x_36166:
[----:B------:R-:W-:Y:S01]  /*a770*/  STG.E.U16 [R2.64], R22 ;  /* 0x0000001602007986 */ /* 0x000fe2000c101524 */
[----:B------:R-:W-:Y:S05]  /*a780*/  EXIT ;  /* 0x000000000000794d */ /* 0x000fea0003800000 */
.L_x_36162:
        /* <DEDUP_REMOVED lines=9> */
.L_x_36169:
[----:B------:R-:W0:Y:S02]  /*a820*/  I2F.S16 R0, R22 ;  /* 0x0000001600007306 */ /* 0x000e240000101400 */
[----:B0-----:R-:W-:-:S05]  /*a830*/  F2FP.PACK_AB R0, RZ, R0 ;  /* 0x00000000ff00723e */ /* 0x001fca00000000ff */
[----:B------:R-:W-:Y:S01]  /*a840*/  STG.E.U16 [R2.64], R0 ;  /* 0x0000000002007986 */ /* 0x000fe2000c101524 */
[----:B------:R-:W-:Y:S05]  /*a850*/  EXIT ;  /* 0x000000000000794d */ /* 0x000fea0003800000 */
.L_x_36168:
        /* <DEDUP_REMOVED lines=10> */
.L_x_36171:
[----:B------:R-:W0:Y:S02]  /*a900*/  I2F.S16 R22, R22 ;  /* 0x0000001600167306 */ /* 0x000e240000101400 */
[----:B0-----:R-:W-:-:S04]  /*a910*/  F2FP.PACK_AB R5, RZ, R22 ;  /* 0x00000016ff05723e */ /* 0x001fc800000000ff */
[----:B------:R-:W-:-:S05]  /*a920*/  PRMT R5, R5, 0x5410, RZ ;  /* 0x0000541005057816 */ /* 0x000fca00000000ff */
[----:B------:R-:W-:Y:S01]  /*a930*/  STG.E [R2.64], R5 ;  /* 0x0000000502007986 */ /* 0x000fe2000c101924 */
[----:B------:R-:W-:Y:S05]  /*a940*/  EXIT ;  /* 0x000000000000794d */ /* 0x000fea0003800000 */
.L_x_36170:
[----:B------:R-:W0:Y:S02]  /*a950*/  I2F.F64.S16 R22, R22 ;  /* 0x0000001600167312 */ /* 0x000e240000101c00 */
[----:B0-----:R-:W-:Y:S01]  /*a960*/  STG.E.64 [R2.64], R22 ;  /* 0x0000001602007986 */ /* 0x001fe2000c101b24 */
[----:B------:R-:W-:Y:S05]  /*a970*/  EXIT ;  /* 0x000000000000794d */ /* 0x000fea0003800000 */
.L_x_36161:
        /* <DEDUP_REMOVED lines=10> */
.L_x_36174:
[----:B------:R-:W0:Y:S01]  /*aa20*/  I2F.F64.S16 R4, R22 ;  /* 0x0000001600047312 */ /* 0x000e220000101c00 */
[----:B------:R-:W-:-:S05]  /*aa30*/  CS2R R6, SRZ ;  /* 0x0000000000067805 */ /* 0x000fca000001ff00 */
[----:B0-----:R-:W-:Y:S01]  /*aa40*/  STG.E.128 [R2.64], R4 ;  /* 0x0000000402007986 */ /* 0x001fe2000c101d24 */
[----:B------:R-:W-:Y:S05]  /*aa50*/  EXIT ;  /* 0x000000000000794d */ /* 0x000fea0003800000 */
.L_x_36173:
        /* <DEDUP_REMOVED lines=21> */
.L_x_36178:
[----:B------:R-:W-:Y:S05]  /*abb0*/  BSYNC B0 ;  /* 0x0000000000007941 */ /* 0x000fea0003800000 */
.L_x_36177:
[----:B------:R-:W-:-:S05]  /*abc0*/  LOP3.LUT R5, R0, R5, RZ, 0xfc, !PT ;  /* 0x0000000500057212 */ /* 0x000fca00078efcff */
[----:B------:R-:W-:Y:S01]  /*abd0*/  STG.E.U8 [R2.64], R5 ;  /* 0x0000000502007986 */ /* 0x000fe2000c101124 */
[----:B------:R-:W-:Y:S05]  /*abe0*/  EXIT ;  /* 0x000000000000794d */ /* 0x000fea0003800000 */
.L_x_36176:
        /* <DEDUP_REMOVED lines=13> */
.L_x_36180:
[----:B------:R-:W-:Y:S01]  /*acc0*/  IMAD.MOV.U32 R0, RZ, RZ, 0x7f ;  /* 0x0000007fff007424 */ /* 0x000fe200078e00ff */
[----:B------:R-:W-:-:S04]  /*acd0*/  ISETP.GT.U32.AND P0, PT, R4, 0x7f800000, PT ;  /* 0x7f8000000400780c */ /* 0x000fc80003f04070 */
[----:B------:R-:W-:-:S04]  /*ace0*/  SEL R0, R0, 0x7c, P0 ;  /* 0x0000007c00007807 */ /* 0x000fc80000000000 */
.L_x_36181:
[----:B------:R-:W-:Y:S05]  /*acf0*/  BSYNC B0 ;  /* 0x0000000000007941 */ /* 0x000fea0003800000 */
.L_x_36179:
[----:B------:R-:W-:-:S04]  /*ad00*/  LOP3.LUT R4, R5, 0x80000000, RZ, 0xc0, !PT ;  /* 0x8000000005047812 */ /* 0x000fc800078ec0ff */
[----:B------:R-:W-:-:S04]  /*ad10*/  SHF.R.U32.HI R5, RZ, 0x18, R4 ;  /* 0x00000018ff057819 */ /* 0x000fc80000011604 */
[----:B------:R-:W-:-:S05]  /*ad20*/  LOP3.LUT R5, R0, R5, RZ, 0xfc, !PT ;  /* 0x0000000500057212 */ /* 0x000fca00078efcff */
[----:B------:R-:W-:Y:S01]  /*ad30*/  STG.E.U8 [R2.64], R5 ;  /* 0x0000000502007986 */ /* 0x000fe2000c101124 */
[----:B------:R-:W-:Y:S05]  /*ad40*/  EXIT ;  /* 0x000000000000794d */ /* 0x000fea0003800000 */
.L_x_36175:
[----:B------:R-:W0:Y:S02]  /*ad50*/  I2F.S16 R0, R22 ;  /* 0x0000001600007306 */ /* 0x000e240000101400 */
[----:B0-----:R-:W-:-:S05]  /*ad60*/  F2FP.BF16.PACK_AB R0, RZ, R0 ;  /* 0x00000000ff00723e */ /* 0x001fca00000010ff */
[----:B------:R-:W-:Y:S01]  /*ad70*/  STG.E.U16 [R2.64], R0 ;  /* 0x0000000002007986 */ /* 0x000fe2000c101524 */
[----:B------:R-:W-:Y:S05]  /*ad80*/  EXIT ;  /* 0x000000000000794d */ /* 0x000fea0003800000 */
.L_x_36172:
        /* <DEDUP_REMOVED lines=10> */
.L_x_36184:
        /* <DEDUP_REMOVED lines=17> */
.L_x_36187:
[----:B------:R-:W-:-:S04]  /*af40*/  LOP3.LUT R0, R7, 0x80000000, RZ, 0xc0, !PT ;  /* 0x8000000007007812 */ /* 0x000fc800078ec0ff */
[----:B------:R-:W-:-:S04]  /*af50*/  SHF.R.U32.HI R5, RZ, 0x18, R0 ;  /* 0x00000018ff057819 */ /* 0x000fc80000011600 */
[----:B------:R-:W-:-:S04]  /*af60*/  LOP3.LUT R4, R4, R5, RZ, 0xfc, !PT ;  /* 0x0000000504047212 */ /* 0x000fc800078efcff */
[----:B------:R-:W-:Y:S02]  /*af70*/  PRMT R0, R4, 0x7610, R0 ;  /* 0x0000761004007816 */ /* 0x000fe40000000000 */
.L_x_36186:
[----:B------:R-:W-:Y:S05]  /*af80*/  BSYNC B0 ;  /* 0x0000000000007941 */ /* 0x000fea0003800000 */
.L_x_36185:
[----:B------:R-:W-:Y:S01]  /*af90*/  STG.E.U8 [R2.64], R0 ;  /* 0x0000000002007986 */ /* 0x000fe2000c101124 */
[----:B------:R-:W-:Y:S05]  /*afa0*/  EXIT ;  /* 0x000000000000794d */ /* 0x000fea0003800000 */
.L_x_36183:
        /* <DEDUP_REMOVED lines=17> */
.L_x_36190:
[----:B------:R-:W-:-:S04]  /*b0c0*/  LOP3.LUT R0, R7, 0x80000000, RZ, 0xc0, !PT ;  /* 0x8000000007007812 */ /* 0x000fc800078ec0ff */
[----:B------:R-:W-:-:S04]  /*b0d0*/  SHF.R.U32.HI R5, RZ, 0x18, R0 ;  /* 0x00000018ff057819 */ /* 0x000fc80000011600 */
[----:B------:R-:W-:-:S04]  /*b0e0*/  LOP3.LUT R4, R4, R5, RZ, 0xfc, !PT ;  /* 0x0000000504047212 */ /* 0x000fc800078efcff */
[----:B------:R-:W-:Y:S02]  /*b0f0*/  PRMT R0, R4, 0x7610, R0 ;  /* 0x0000761004007816 */ /* 0x000fe40000000000 */
.L_x_36189:
[----:B------:R-:W-:Y:S05]  /*b100*/  BSYNC B0 ;  /* 0x0000000000007941 */ /* 0x000fea0003800000 */
.L_x_36188:
[----:B------:R-:W-:Y:S01]  /*b110*/  STG.E.U8 [R2.64], R0 ;  /* 0x0000000002007986 */ /* 0x000fe2000c101124 */
[----:B------:R-:W-:Y:S05]  /*b120*/  EXIT ;  /* 0x000000000000794d */ /* 0x000fea0003800000 */
.L_x_36182:
        /* <DEDUP_REMOVED lines=22> */
.L_x_36165:
        /* <DEDUP_REMOVED lines=20> */
.L_x_36192:
[----:B------:R-:W-:-:S05]  /*b3d0*/  IMAD.MOV.U32 R23, RZ, RZ, RZ ;  /* 0x000000ffff177224 */ /* 0x000fca00078e00ff */
[----:B------:R-:W-:Y:S01]  /*b3e0*/  STG.E.64 [R2.64], R22 ;  /* 0x0000001602007986 */ /* 0x000fe2000c101b24 */
[----:B------:R-:W-:Y:S05]  /*b3f0*/  EXIT ;  /* 0x000000000000794d */ /* 0x000fea0003800000 */
.L_x_36191:
[----:B------:R-:W-:Y:S01]  /*b400*/  STG.E [R2.64], R22 ;  /* 0x0000001602007986 */ /* 0x000fe2000c101924 */
[----:B------:R-:W-:Y:S05]  /*b410*/  EXIT ;  /* 0x000000000000794d */ /* 0x000fea0003800000 */
.L_x_36193:
        /* <DEDUP_REMOVED lines=14> */
.L_x_42159:


//--------------------- .text._ZN2at6native18elementwise_kernelILi128ELi4EZNS0_22gpu_kernel_impl_nocastINS0_13BinaryFunctorIssbZZZNS0_23logical_and_kernel_cudaERNS_14TensorIteratorEENKUlvE0_clEvENKUlvE3_clEvEUlssE_EEEEvRNS_18TensorIteratorBaseERKT_EUliE_EEviT1_ --------------------------
	.section	.text._ZN2at6native18elementwise_kernelILi128ELi4EZNS0_22gpu_kernel_impl_nocastINS0_13BinaryFunctorIssbZZZNS0_23logical_and_kernel_cudaERNS_14TensorIteratorEENKUlvE0_clEvENKUlvE3_clEvEUlssE_EEEEvRNS_18TensorIteratorBaseERKT_EUliE_EEviT1_,"ax",@progbits
	.sectioninfo	@"SHI_REGISTERS=12"
	.align	128
        .global         _ZN2at6native18elementwise_kernelILi128ELi4EZNS0_22gpu_kernel_impl_nocastINS0_13BinaryFunctorIssbZZZNS0_23logical_and_kernel_cudaERNS_14TensorIteratorEENKUlvE0_clEvENKUlvE3_clEvEUlssE_EEEEvRNS_18TensorIteratorBaseERKT_EUliE_EEviT1_
        .type           _ZN2at6native18elementwise_kernelILi128ELi4EZNS0_22gpu_kernel_impl_nocastINS0_13BinaryFunctorIssbZZZNS0_23logical_and_kernel_cudaERNS_14TensorIteratorEENKUlvE0_clEvENKUlvE3_clEvEUlssE_EEEEvRNS_18TensorIteratorBaseERKT_EUliE_EEviT1_,@function
        .size           _ZN2at6native18elementwise_kernelILi128ELi4EZNS0_22gpu_kernel_impl_nocastINS0_13BinaryFunctorIssbZZZNS0_23logical_and_kernel_cudaERNS_14TensorIteratorEENKUlvE0_clEvENKUlvE3_clEvEUlssE_EEEEvRNS_18TensorIteratorBaseERKT_EUliE_EEviT1_,(.L_x_42160 - _ZN2at6native18elementwise_kernelILi128ELi4EZNS0_22gpu_kernel_impl_nocastINS0_13BinaryFunctorIssbZZZNS0_23logical_and_kernel_cudaERNS_14TensorIteratorEENKUlvE0_clEvENKUlvE3_clEvEUlssE_EEEEvRNS_18TensorIteratorBaseERKT_EUliE_EEviT1_)
        .other          _ZN2at6native18elementwise_kernelILi128ELi4EZNS0_22gpu_kernel_impl_nocastINS0_13BinaryFunctorIssbZZZNS0_23logical_and_kernel_cudaERNS_14TensorIteratorEENKUlvE0_clEvENKUlvE3_clEvEUlssE_EEEEvRNS_18TensorIteratorBaseERKT_EUliE_EEviT1_,@"STO_CUDA_ENTRY STV_DEFAULT"
_ZN2at6native18elementwise_kernelILi128ELi4EZNS0_22gpu_kernel_impl_nocastINS0_13BinaryFunctorIssbZZZNS0_23logical_and_kernel_cudaERNS_14TensorIteratorEENKUlvE0_clEvENKUlvE3_clEvEUlssE_EEEEvRNS_18TensorIteratorBaseERKT_EUliE_EEviT1_:
.text._ZN2at6native18elementwise_kernelILi128ELi4EZNS0_22gpu_kernel_impl_nocastINS0_13BinaryFunctorIssbZZZNS0_23logical_and_kernel_cudaERNS_14TensorIteratorEENKUlvE0_clEvENKUlvE3_clEvEUlssE_EEEEvRNS_18TensorIteratorBaseERKT_EUliE_EEviT1_:
        /* <DEDUP_REMOVED lines=261> */
.L_x_36196:
        /* <DEDUP_REMOVED lines=10> */
[----:B---3--:R-:W-:-:S04]  /*10f0*/  ISETP.NE.AND P0, PT, R4, RZ, P0 ;  /* 0x000000ff0400720c */ /* 0x008fc80000705270 */
[----:B------:R-:W-:-:S05]  /*1100*/  SEL R9, RZ, 0x1, !P0 ;  /* 0x00000001ff097807 */ /* 0x000fca0004000000 */
[----:B------:R0:W-:Y:S04]  /*1110*/  STG.E.U8 [R2.64], R9 ;  /* 0x0000000902007986 */ /* 0x0001e8000c101104 */
.L_x_36195:
[----:B------:R-:W-:Y:S05]  /*1120*/  BSYNC B0 ;  /* 0x0000000000007941 */ /* 0x000fea0003800000 */
.L_x_36194:
        /* <DEDUP_REMOVED lines=256> */
.L_x_36199:
        /* <DEDUP_REMOVED lines=268> */
.L_x_36200:
        /* <DEDUP_REMOVED lines=13> */
.L_x_36198:
[----:B------:R-:W-:Y:S05]  /*32c0*/  BSYNC B0 ;  /* 0x0000000000007941 */ /* 0x000fea0003800000 */
.L_x_36197:
        /* <DEDUP_REMOVED lines=255> */
.L_x_36201:
        /* <DEDUP_REMOVED lines=9> */
[----:B---3--:R-:W-:-:S04]  /*4350*/  ISETP.NE.AND P0, PT, R4, RZ, P0 ;  /* 0x000000ff0400720c */ /* 0x008fc80000705270 */
[----:B------:R-:W-:-:S05]  /*4360*/  SEL R9, RZ, 0x1, !P0 ;  /* 0x00000001ff097807 */ /* 0x000fca0004000000 */
[----:B------:R-:W-:Y:S01]  /*4370*/  STG.E.U8 [R2.64], R9 ;  /* 0x0000000902007986 */ /* 0x000fe2000c101104 */
[----:B------:R-:W-:Y:S05]  /*4380*/  EXIT ;  /* 0x000000000000794d */ /* 0x000fea0003800000 */
.L_x_36202:
        /* <DEDUP_REMOVED lines=15> */
.L_x_42160:


//--------------------- .text._ZN2at6native27unrolled_elementwise_kernelINS0_13BinaryFunctorIssbZZZNS0_23logical_and_kernel_cudaERNS_14TensorIteratorEENKUlvE0_clEvENKUlvE3_clEvEUlssE_EESt5arrayIPcLm3EELi4E23TrivialOffsetCalculatorILi2EjESC_ILi1EjENS0_6memory15LoadWithoutCastENSF_16StoreWithoutCastEEEviT_T0_T2_T3_T4_T5_ --------------------------
	.section	.text._ZN2at6native27unrolled_elementwise_kernelINS0_13BinaryFunctorIssbZZZNS0_23logical_and_kernel_cudaERNS_14TensorIteratorEENKUlvE0_clEvENKUlvE3_clEvEUlssE_EESt5arrayIPcLm3EELi4E23TrivialOffsetCalculatorILi2EjESC_ILi1EjENS0_6memory15LoadWithoutCastENSF_16StoreWithoutCastEEEviT_T0_T2_T3_T4_T5_,"ax",@progbits
	.sectioninfo	@"SHI_REGISTERS=24"
	.align	128
        .global         _ZN2at6native27unrolled_elementwise_kernelINS0_13BinaryFunctorIssbZZZNS0_23logical_and_kernel_cudaERNS_14TensorIteratorEENKUlvE0_clEvENKUlvE3_clEvEUlssE_EESt5arrayIPcLm3EELi4E23TrivialOffsetCalculatorILi2EjESC_ILi1EjENS0_6memory15LoadWithoutCastENSF_16StoreWithoutCastEEEviT_T0_T2_T3_T4_T5_
        .type           _ZN2at6native27unrolled_elementwise_kernelINS0_13BinaryFunctorIssbZZZNS0_23logical_and_kernel_cudaERNS_14TensorIteratorEENKUlvE0_clEvENKUlvE3_clEvEUlssE_EESt5arrayIPcLm3EELi4E23TrivialOffsetCalculatorILi2EjESC_ILi1EjENS0_6memory15LoadWithoutCastENSF_16StoreWithoutCastEEEviT_T0_T2_T3_T4_T5_,@function
        .size           _ZN2at6native27unrolled_elementwise_kernelINS0_13BinaryFunctorIssbZZZNS0_23logical_and_kernel_cudaERNS_14TensorIteratorEENKUlvE0_clEvENKUlvE3_clEvEUlssE_EESt5arrayIPcLm3EELi4E23TrivialOffsetCalculatorILi2EjESC_ILi1EjENS0_6memory15LoadWithoutCastENSF_16StoreWithoutCastEEEviT_T0_T2_T3_T4_T5_,(.L_x_42161 - _ZN2at6native27unrolled_elementwise_kernelINS0_13BinaryFunctorIssbZZZNS0_23logical_and_kernel_cudaERNS_14TensorIteratorEENKUlvE0_clEvENKUlvE3_clEvEUlssE_EESt5arrayIPcLm3EELi4E23TrivialOffsetCalculatorILi2EjESC_ILi1EjENS0_6memory15LoadWithoutCastENSF_16StoreWithoutCastEEEviT_T0_T2_T3_T4_T5_)
        .other          _ZN2at6native27unrolled_elementwise_kernelINS0_13BinaryFunctorIssbZZZNS0_23logical_and_kernel_cudaERNS_14TensorIteratorEENKUlvE0_clEvENKUlvE3_clEvEUlssE_EESt5arrayIPcLm3EELi4E23TrivialOffsetCalculatorILi2EjESC_ILi1EjENS0_6memory15LoadWithoutCastENSF_16StoreWithoutCastEEEviT_T0_T2_T3_T4_T5_,@"STO_CUDA_ENTRY STV_DEFAULT"
_ZN2at6native27unrolled_elementwise_kernelINS0_13BinaryFunctorIssbZZZNS0_23logical_and_kernel_cudaERNS_14TensorIteratorEENKUlvE0_clEvENKUlvE3_clEvEUlssE_EESt5arrayIPcLm3EELi4E23TrivialOffsetCalculatorILi2EjESC_ILi1EjENS0_6memory15LoadWithoutCastENSF_16StoreWithoutCastEEEviT_T0_T2_T3_T4_T5_:
.text._ZN2at6native27unrolled_elementwise_kernelINS0_13BinaryFunctorIssbZZZNS0_23logical_and_kernel_cudaERNS_14TensorIteratorEENKUlvE0_clEvENKUlvE3_clEvEUlssE_EESt5arrayIPcLm3EELi4E23TrivialOffsetCalculatorILi2EjESC_ILi1EjENS0_6memory15LoadWithoutCastENSF_16StoreWithoutCastEEEviT_T0_T2_T3_T4_T5_:
        /* <DEDUP_REMOVED lines=54> */
[----:B------:R-:W-:Y:S01]  /*0360*/  ISETP.NE.AND P5, PT, R5, RZ, P1 ;  /* 0x000000ff0500720c */ /* 0x000fe20000fa5270 */
        /* <DEDUP_REMOVED lines=11> */
[----:B------:R-:W-:Y:S02]  /*0420*/  ISETP.NE.AND P2, PT, R6, RZ, P2 ;  /* 0x000000ff0600720c */ /* 0x000fe40001745270 */
[----:B------:R-:W-:-:S02]  /*0430*/  ISETP.NE.AND P1, PT, R7, RZ, P1 ;  /* 0x000000ff0700720c */ /* 0x000fc40000f25270 */
        /* <DEDUP_REMOVED lines=14> */
.L_x_36204:
[----:B-1----:R-:W-:Y:S05]  /*0520*/  BSYNC B0 ;  /* 0x0000000000007941 */ /* 0x002fea0003800000 */
.L_x_36203:
        /* <DEDUP_REMOVED lines=11> */
.L_x_36205:
        /* <DEDUP_REMOVED lines=10> */
.L_x_42161:


//--------------------- .text._ZN2at6native29vectorized_elementwise_kernelILi2ENS0_13BinaryFunctorIssbZZZNS0_23logical_and_kernel_cudaERNS_14TensorIteratorEENKUlvE0_clEvENKUlvE3_clEvEUlssE_EESt5arrayIPcLm3EEEEviT0_T1_ --------------------------
	.section	.text._ZN2at6native29vectorized_elementwise_kernelILi2ENS0_13BinaryFunctorIssbZZZNS0_23logical_and_kernel_cudaERNS_14TensorIteratorEENKUlvE0_clEvENKUlvE3_clEvEUlssE_EESt5arrayIPcLm3EEEEviT0_T1_,"ax",@progbits
	.sectioninfo	@"SHI_REGISTERS=32"
	.align	128
        .global         _ZN2at6native29vectorized_elementwise_kernelILi2ENS0_13BinaryFunctorIssbZZZNS0_23logical_and_kernel_cudaERNS_14TensorIteratorEENKUlvE0_clEvENKUlvE3_clEvEUlssE_EESt5arrayIPcLm3EEEEviT0_T1_
        .type           _ZN2at6native29vectorized_elementwise_kernelILi2ENS0_13BinaryFunctorIssbZZZNS0_23logical_and_kernel_cudaERNS_14TensorIteratorEENKUlvE0_clEvENKUlvE3_clEvEUlssE_EESt5arrayIPcLm3EEEEviT0_T1_,@function
        .size           _ZN2at6native29vectorized_elementwise_kernelILi2ENS0_13BinaryFunctorIssbZZZNS0_23logical_and_kernel_cudaERNS_14TensorIteratorEENKUlvE0_clEvENKUlvE3_clEvEUlssE_EESt5arrayIPcLm3EEEEviT0_T1_,(.L_x_42162 - _ZN2at6native29vectorized_elementwise_kernelILi2ENS0_13BinaryFunctorIssbZZZNS0_23logical_and_kernel_cudaERNS_14TensorIteratorEENKUlvE0_clEvENKUlvE3_clEvEUlssE_EESt5arrayIPcLm3EEEEviT0_T1_)
        .other          _ZN2at6native29vectorized_elementwise_kernelILi2ENS0_13BinaryFunctorIssbZZZNS0_23logical_and_kernel_cudaERNS_14TensorIteratorEENKUlvE0_clEvENKUlvE3_clEvEUlssE_EESt5arrayIPcLm3EEEEviT0_T1_,@"STO_CUDA_ENTRY STV_DEFAULT"
_ZN2at6native29vectorized_elementwise_kernelILi2ENS0_13BinaryFunctorIssbZZZNS0_23logical_and_kernel_cudaERNS_14TensorIteratorEENKUlvE0_clEvENKUlvE3_clEvEUlssE_EESt5arrayIPcLm3EEEEviT0_T1_:
.text._ZN2at6native29vectorized_elementwise_kernelILi2ENS0_13BinaryFunctorIssbZZZNS0_23logical_and_kernel_cudaERNS_14TensorIteratorEENKUlvE0_clEvENKUlvE3_clEvEUlssE_EESt5arrayIPcLm3EEEEviT0_T1_:
        /* <DEDUP_REMOVED lines=34> */
[----:B------:R-:W-:Y:S02]  /*0220*/  ISETP.NE.AND P5, PT, R10, RZ, P5 ;  /* 0x000000ff0a00720c */ /* 0x000fe40002fa5270 */
[----:B----4-:R-:W-:Y:S02]  /*0230*/  PRMT R10, R7, 0xbb32, RZ ;  /* 0x0000bb32070a7816 */ /* 0x010fe400000000ff */
[----:B------:R-:W-:-:S02]  /*0240*/  ISETP.NE.AND P1, PT, R8, RZ, PT ;  /* 0x000000ff0800720c */ /* 0x000fc40003f25270 */
[----:B------:R-:W-:Y:S01]  /*0250*/  PRMT R8, R7, 0x9910, RZ ;  /* 0x0000991007087816 */ /* 0x000fe200000000ff */
[----:B------:R-:W-:Y:S01]  /*0260*/  IMAD.MOV.U32 R7, RZ, RZ, R12 ;  /* 0x000000ffff077224 */ /* 0x000fe200078e000c */
[----:B------:R-:W-:Y:S01]  /*0270*/  ISETP.NE.AND P2, PT, R9, RZ, PT ;  /* 0x000000ff0900720c */ /* 0x000fe20003f45270 */
[----:B------:R-:W-:Y:S01]  /*0280*/  IMAD.MOV.U32 R9, RZ, RZ, R10 ;  /* 0x000000ffff097224 */ /* 0x000fe200078e000a */
[----:B------:R-:W-:Y:S02]  /*0290*/  ISETP.NE.AND P0, PT, R11, RZ, PT ;  /* 0x000000ff0b00720c */ /* 0x000fe40003f05270 */
[----:B------:R-:W-:Y:S02]  /*02a0*/  ISETP.NE.AND P1, PT, R8, RZ, P1 ;  /* 0x000000ff0800720c */ /* 0x000fe40000f25270 */
[----:B------:R-:W-:Y:S02]  /*02b0*/  ISETP.NE.AND P0, PT, R7, RZ, P0 ;  /* 0x000000ff0700720c */ /* 0x000fe40000705270 */
[----:B------:R-:W-:-:S02]  /*02c0*/  PRMT R7, R5, 0x9910, RZ ;  /* 0x0000991005077816 */ /* 0x000fc400000000ff */
[----:B------:R-:W-:Y:S02]  /*02d0*/  ISETP.NE.AND P2, PT, R9, RZ, P2 ;  /* 0x000000ff0900720c */ /* 0x000fe40001745270 */
        /* <DEDUP_REMOVED lines=40> */
.L_x_36206:
        /* <DEDUP_REMOVED lines=85> */
[----:B------:R-:W-:Y:S01]  /*0ab0*/  ISETP.NE.AND P0, PT, R2, RZ, P0 ;  /* 0x000000ff0200720c */ /* 0x000fe20000705270 */
[----:B------:R-:W-:Y:S01]  /*0ac0*/  IMAD.MOV.U32 R6, RZ, RZ, R4 ;  /* 0x000000ffff067224 */ /* 0x000fe200078e0004 */
[----:B-----5:R-:W-:-:S04]  /*0ad0*/  PRMT R8, R8, 0x9910, RZ ;  /* 0x0000991008087816 */ /* 0x020fc800000000ff */
[----:B------:R-:W-:Y:S01]  /*0ae0*/  ISETP.NE.AND P2, PT, R8, RZ, PT ;  /* 0x000000ff0800720c */ /* 0x000fe20003f45270 */
[----:B------:R-:W-:Y:S01]  /*0af0*/  @!P6 IMAD.MOV.U32 R6, RZ, RZ, R10 ;  /* 0x000000ffff06e224 */ /* 0x000fe200078e000a */
[----:B------:R-:W-:-:S04]  /*0b00*/  PRMT R7, R7, 0x9910, RZ ;  /* 0x0000991007077816 */ /* 0x000fc800000000ff */
[----:B------:R-:W-:Y:S02]  /*0b10*/  ISETP.NE.AND P2, PT, R7, RZ, P2 ;  /* 0x000000ff0700720c */ /* 0x000fe40001745270 */
        /* <DEDUP_REMOVED lines=11> */
[----:B------:R-:W-:Y:S02]  /*0bd0*/  ISETP.NE.AND P5, PT, R2, RZ, P5 ;  /* 0x000000ff0200720c */ /* 0x000fe40002fa5270 */
[----:B------:R-:W-:Y:S01]  /*0be0*/  PRMT R22, R22, 0x9910, RZ ;  /* 0x0000991016167816 */ /* 0x000fe200000000ff */
[----:B------:R-:W-:Y:S01]  /*0bf0*/  IMAD.MOV.U32 R4, RZ, RZ, R21 ;  /* 0x000000ffff047224 */ /* 0x000fe200078e0015 */
[----:B0-----:R-:W-:Y:S02]  /*0c00*/  SEL R13, RZ, 0x1, !P5 ;  /* 0x00000001ff0d7807 */ /* 0x001fe40006800000 */
[----:B------:R-:W-:Y:S01]  /*0c10*/  @!P6 IADD3 R8, P3, R8, c[0x0][0x168], RZ ;  /* 0x00005a000808ea10 */ /* 0x000fe20007f7e0ff */
[----:B------:R-:W-:Y:S01]  /*0c20*/  IMAD.MOV.U32 R2, RZ, RZ, R22 ;  /* 0x000000ffff027224 */ /* 0x000fe200078e0016 */
[----:B------:R-:W-:-:S02]  /*0c30*/  PRMT R27, R27, 0x9910, RZ ;  /* 0x000099101b1b7816 */ /* 0x000fc400000000ff */
[----:B------:R-:W-:Y:S01]  /*0c40*/  ISETP.NE.AND P1, PT, R4, RZ, P1 ;  /* 0x000000ff0400720c */ /* 0x000fe20000f25270 */
        /* <DEDUP_REMOVED lines=15> */
[----:B------:R-:W-:Y:S02]  /*0d40*/  ISETP.NE.AND P2, PT, R4, RZ, P2 ;  /* 0x000000ff0400720c */ /* 0x000fe40001745270 */
[----:B------:R-:W-:Y:S02]  /*0d50*/  ISETP.NE.AND P3, PT, R0, RZ, P3 ;  /* 0x000000ff0000720c */ /* 0x000fe40001f65270 */
[----:B------:R-:W-:Y:S01]  /*0d60*/  ISETP.NE.AND P0, PT, R2, RZ, P0 ;  /* 0x000000ff0200720c */ /* 0x000fe20000705270 */
        /* <DEDUP_REMOVED lines=18> */
.L_x_36209:
[----:B------:R-:W-:-:S13]  /*0e90*/  ISETP.GE.AND P0, PT, R6, R5, PT ;  /* 0x000000050600720c */ /* 0x000fda0003f06270 */
[----:B------:R-:W-:Y:S05]  /*0ea0*/  @P0 BRA `(.L_x_36211) ;  /* 0x000000c000000947 */ /* 0x000fea0003800000 */
[----:B0-----:R-:W-:Y:S01]  /*0eb0*/  IMAD.IADD R8, R3, 0x1, R6 ;  /* 0x0000000103087824 */ /* 0x001fe200078e0206 */
[----:B------:R-:W-:-:S04]  /*0ec0*/  IADD3 R6, R6, 0x80, RZ ;  /* 0x0000008006067810 */ /* 0x000fc80007ffe0ff */
[----:B------:R-:W-:-:S05]  /*0ed0*/  IADD3 R8, P0, R8, c[0x0][0x168], RZ ;  /* 0x00005a0008087a10 */ /* 0x000fca0007f1e0ff */
[----:B------:R-:W-:-:S05]  /*0ee0*/  IMAD.X R9, RZ, RZ, c[0x0][0x16c], P0 ;  /* 0x00005b00ff097624 */ /* 0x000fca00000e06ff */
[----:B------:R0:W-:Y:S03]  /*0ef0*/  STG.E.U8 [R8.64], R7 ;  /* 0x0000000708007986 */ /* 0x0001e6000c101104 */
.L_x_36210:
[----:B------:R-:W-:-:S13]  /*0f00*/  ISETP.GE.AND P0, PT, R6, R5, PT ;  /* 0x000000050600720c */ /* 0x000fda0003f06270 */
[----:B------:R-:W-:Y:S05]  /*0f10*/  @P0 BRA `(.L_x_36212) ;  /* 0x000000d000000947 */ /* 0x000fea0003800000 */
[----:B0-----:R-:W-:Y:S01]  /*0f20*/  IMAD.IADD R8, R3, 0x1, R6 ;  /* 0x0000000103087824 */ /* 0x001fe200078e0206 */
[----:B------:R-:W-:-:S04]  /*0f30*/  IADD3 R6, R6, 0x80, RZ ;  /* 0x0000008006067810 */ /* 0x000fc80007ffe0ff */
[----:B------:R-:W-:-:S05]  /*0f40*/  IADD3 R8, P0, R8, c[0x0][0x168], RZ ;  /* 0x00005a0008087a10 */ /* 0x000fca0007f1e0ff */
[----:B------:R-:W-:-:S05]  /*0f50*/  IMAD.X R9, RZ, RZ, c[0x0][0x16c], P0 ;  /* 0x00005b00ff097624 */ /* 0x000fca00000e06ff */
[----:B------:R0:W-:Y:S03]  /*0f60*/  STG.E.U8 [R8.64], R15 ;  /* 0x0000000f08007986 */ /* 0x0001e6000c101104 */
.L_x_36211:
        /* <DEDUP_REMOVED lines=8> */
.L_x_36212:
[----:B------:R-:W-:Y:S05]  /*0ff0*/  BSYNC B1 ;  /* 0x0000000000017941 */ /* 0x000fea0003800000 */
.L_x_36208:
[----:B------:R-:W-:-:S13]  /*1000*/  ISETP.GE.AND P0, PT, R6, R5, PT ;  /* 0x000000050600720c */ /* 0x000fda0003f06270 */
[----:B0-----:R-:W-:Y:S01]  /*1010*/  @!P0 IMAD.IADD R8, R3, 0x1, R6 ;  /* 0x0000000103088824 */ /* 0x001fe200078e0206 */
[----:B------:R-:W-:-:S04]  /*1020*/  @!P0 IADD3 R6, R6, 0x80, RZ ;  /* 0x0000008006068810 */ /* 0x000fc80007ffe0ff */
[----:B------:R-:W-:-:S05]  /*1030*/  @!P0 IADD3 R8, P1, R8, c[0x0][0x168], RZ ;  /* 0x00005a0008088a10 */ /* 0x000fca0007f3e0ff */
[----:B------:R-:W-:-:S05]  /*1040*/  @!P0 IMAD.X R9, RZ, RZ, c[0x0][0x16c], P1 ;  /* 0x00005b00ff098624 */ /* 0x000fca00008e06ff */
[----:B------:R0:W-:Y:S03]  /*1050*/  @!P0 STG.E.U8 [R8.64], R19 ;  /* 0x0000001308008986 */ /* 0x0001e6000c101104 */
.L_x_36213:
[----:B------:R-:W-:Y:S05]  /*1060*/  BSYNC B0 ;  /* 0x0000000000007941 */ /* 0x000fea0003800000 */
.L_x_36207:
        /* <DEDUP_REMOVED lines=9> */
.L_x_36214:
        /* <DEDUP_REMOVED lines=16> */
.L_x_42162:


//--------------------- .text._ZN2at6native29vectorized_elementwise_kernelILi4ENS0_13BinaryFunctorIssbZZZNS0_23logical_and_kernel_cudaERNS_14TensorIteratorEENKUlvE0_clEvENKUlvE3_clEvEUlssE_EESt5arrayIPcLm3EEEEviT0_T1_ --------------------------
	.section	.text._ZN2at6native29vectorized_elementwise_kernelILi4ENS0_13BinaryFunctorIssbZZZNS0_23logical_and_kernel_cudaERNS_14TensorIteratorEENKUlvE0_clEvENKUlvE3_clEvEUlssE_EESt5arrayIPcLm3EEEEviT0_T1_,"ax",@progbits
	.sectioninfo	@"SHI_REGISTERS=32"
	.align	128
        .global         _ZN2at6native29vectorized_elementwise_kernelILi4ENS0_13BinaryFunctorIssbZZZNS0_23logical_and_kernel_cudaERNS_14TensorIteratorEENKUlvE0_clEvENKUlvE3_clEvEUlssE_EESt5arrayIPcLm3EEEEviT0_T1_
        .type           _ZN2at6native29vectorized_elementwise_kernelILi4ENS0_13BinaryFunctorIssbZZZNS0_23logical_and_kernel_cudaERNS_14TensorIteratorEENKUlvE0_clEvENKUlvE3_clEvEUlssE_EESt5arrayIPcLm3EEEEviT0_T1_,@function
        .size           _ZN2at6native29vectorized_elementwise_kernelILi4ENS0_13BinaryFunctorIssbZZZNS0_23logical_and_kernel_cudaERNS_14TensorIteratorEENKUlvE0_clEvENKUlvE3_clEvEUlssE_EESt5arrayIPcLm3EEEEviT0_T1_,(.L_x_42163 - _ZN2at6native29vectorized_elementwise_kernelILi4ENS0_13BinaryFunctorIssbZZZNS0_23logical_and_kernel_cudaERNS_14TensorIteratorEENKUlvE0_clEvENKUlvE3_clEvEUlssE_EESt5arrayIPcLm3EEEEviT0_T1_)
        .other          _ZN2at6native29vectorized_elementwise_kernelILi4ENS0_13BinaryFunctorIssbZZZNS0_23logical_and_kernel_cudaERNS_14TensorIteratorEENKUlvE0_clEvENKUlvE3_clEvEUlssE_EESt5arrayIPcLm3EEEEviT0_T1_,@"STO_CUDA_ENTRY STV_DEFAULT"
_ZN2at6native29vectorized_elementwise_kernelILi4ENS0_13BinaryFunctorIssbZZZNS0_23logical_and_kernel_cudaERNS_14TensorIteratorEENKUlvE0_clEvENKUlvE3_clEvEUlssE_EESt5arrayIPcLm3EEEEviT0_T1_:
.text._ZN2at6native29vectorized_elementwise_kernelILi4ENS0_13BinaryFunctorIssbZZZNS0_23logical_and_kernel_cudaERNS_14TensorIteratorEENKUlvE0_clEvENKUlvE3_clEvEUlssE_EESt5arrayIPcLm3EEEEviT0_T1_:
        /* <DEDUP_REMOVED lines=32> */
[----:B------:R-:W-:Y:S01]  /*0200*/  ISETP.NE.AND P2, PT, R2, RZ, P0 ;  /* 0x000000ff0200720c */ /* 0x000fe20000745270 */
[----:B------:R-:W-:Y:S01]  /*0210*/  IMAD.MOV.U32 R2, RZ, RZ, R10 ;  /* 0x000000ffff027224 */ /* 0x000fe200078e000a */
[----:B------:R-:W-:Y:S02]  /*0220*/  ISETP.NE.AND P4, PT, R15, RZ, PT ;  /* 0x000000ff0f00720c */ /* 0x000fe40003f85270 */
[----:B------:R-:W-:Y:S02]  /*0230*/  ISETP.NE.AND P3, PT, R8, RZ, P1 ;  /* 0x000000ff0800720c */ /* 0x000fe40000f65270 */
[----:B------:R-:W-:-:S02]  /*0240*/  ISETP.NE.AND P0, PT, R9, RZ, P4 ;  /* 0x000000ff0900720c */ /* 0x000fc40002705270 */
[----:B---3--:R-:W-:Y:S02]  /*0250*/  PRMT R8, R6, 0x9910, RZ ;  /* 0x0000991006087816 */ /* 0x008fe400000000ff */
[----:B------:R-:W-:Y:S02]  /*0260*/  ISETP.NE.AND P1, PT, R2, RZ, P5 ;  /* 0x000000ff0200720c */ /* 0x000fe40002f25270 */
        /* <DEDUP_REMOVED lines=15> */
[----:B------:R-:W-:Y:S01]  /*0360*/  ISETP.NE.AND P4, PT, R4, RZ, P4 ;  /* 0x000000ff0400720c */ /* 0x000fe20002785270 */
[----:B------:R-:W-:Y:S01]  /*0370*/  IMAD.MOV.U32 R4, RZ, RZ, R6 ;  /* 0x000000ffff047224 */ /* 0x000fe200078e0006 */
[----:B------:R-:W-:Y:S01]  /*0380*/  ISETP.NE.AND P3, PT, R2, RZ, P3 ;  /* 0x000000ff0200720c */ /* 0x000fe20001f65270 */
[----:B------:R-:W-:Y:S01]  /*0390*/  IMAD.MOV.U32 R6, RZ, RZ, R7 ;  /* 0x000000ffff067224 */ /* 0x000fe200078e0007 */
[----:B------:R-:W-:Y:S02]  /*03a0*/  PRMT R5, R5, 0xbb32, RZ ;  /* 0x0000bb3205057816 */ /* 0x000fe400000000ff */
[----:B------:R-:W-:Y:S02]  /*03b0*/  SEL R2, RZ, 0x1, !P3 ;  /* 0x00000001ff027807 */ /* 0x000fe40005800000 */
[----:B------:R-:W-:-:S02]  /*03c0*/  SEL R7, RZ, 0x1, !P4 ;  /* 0x00000001ff077807 */ /* 0x000fc40006000000 */
[----:B------:R-:W-:Y:S01]  /*03d0*/  ISETP.NE.AND P3, PT, R6, RZ, PT ;  /* 0x000000ff0600720c */ /* 0x000fe20003f65270 */
[----:B------:R-:W-:Y:S01]  /*03e0*/  IMAD.MOV.U32 R6, RZ, RZ, R5 ;  /* 0x000000ffff067224 */ /* 0x000fe200078e0005 */
[----:B------:R-:W-:Y:S02]  /*03f0*/  ISETP.NE.AND P2, PT, R4, RZ, P2 ;  /* 0x000000ff0400720c */ /* 0x000fe40001745270 */
[----:B------:R-:W-:Y:S02]  /*0400*/  PRMT R8, R7, 0x7604, R2 ;  /* 0x0000760407087816 */ /* 0x000fe40000000002 */
[----:B------:R-:W-:Y:S02]  /*0410*/  IADD3 R2, P4, R3, c[0x0][0x168], RZ ;  /* 0x00005a0003027a10 */ /* 0x000fe40007f9e0ff */
[----:B------:R-:W-:Y:S02]  /*0420*/  SEL R4, RZ, 0x1, !P0 ;  /* 0x00000001ff047807 */ /* 0x000fe40004000000 */
[----:B------:R-:W-:-:S02]  /*0430*/  SEL R5, RZ, 0x1, !P2 ;  /* 0x00000001ff057807 */ /* 0x000fc40005000000 */
[----:B------:R-:W-:Y:S01]  /*0440*/  ISETP.NE.AND P3, PT, R6, RZ, P3 ;  /* 0x000000ff0600720c */ /* 0x000fe20001f65270 */
        /* <DEDUP_REMOVED lines=11> */
.L_x_36215:
        /* <DEDUP_REMOVED lines=147> */
.L_x_36218:
[----:B------:R-:W-:-:S13]  /*0e30*/  ISETP.GE.AND P0, PT, R6, R5, PT ;  /* 0x000000050600720c */ /* 0x000fda0003f06270 */
[----:B------:R-:W-:Y:S05]  /*0e40*/  @P0 BRA `(.L_x_36220) ;  /* 0x000000c000000947 */ /* 0x000fea0003800000 */
[----:B0-----:R-:W-:Y:S01]  /*0e50*/  IMAD.IADD R8, R3, 0x1, R6 ;  /* 0x0000000103087824 */ /* 0x001fe200078e0206 */
[----:B------:R-:W-:-:S04]  /*0e60*/  IADD3 R6, R6, 0x80, RZ ;  /* 0x0000008006067810 */ /* 0x000fc80007ffe0ff */
[----:B------:R-:W-:-:S05]  /*0e70*/  IADD3 R8, P0, R8, c[0x0][0x168], RZ ;  /* 0x00005a0008087a10 */ /* 0x000fca0007f1e0ff */
[----:B------:R-:W-:-:S05]  /*0e80*/  IMAD.X R9, RZ, RZ, c[0x0][0x16c], P0 ;  /* 0x00005b00ff097624 */ /* 0x000fca00000e06ff */
[----:B------:R0:W-:Y:S03]  /*0e90*/  STG.E.U8 [R8.64], R7 ;  /* 0x0000000708007986 */ /* 0x0001e6000c101104 */
.L_x_36219:
[----:B------:R-:W-:-:S13]  /*0ea0*/  ISETP.GE.AND P0, PT, R6, R5, PT ;  /* 0x000000050600720c */ /* 0x000fda0003f06270 */
[----:B------:R-:W-:Y:S05]  /*0eb0*/  @P0 BRA `(.L_x_36221) ;  /* 0x000000d000000947 */ /* 0x000fea0003800000 */
[----:B0-----:R-:W-:Y:S01]  /*0ec0*/  IMAD.IADD R8, R3, 0x1, R6 ;  /* 0x0000000103087824 */ /* 0x001fe200078e0206 */
[----:B------:R-:W-:-:S04]  /*0ed0*/  IADD3 R6, R6, 0x80, RZ ;  /* 0x0000008006067810 */ /* 0x000fc80007ffe0ff */
[----:B------:R-:W-:-:S05]  /*0ee0*/  IADD3 R8, P0, R8, c[0x0][0x168], RZ ;  /* 0x00005a0008087a10 */ /* 0x000fca0007f1e0ff */
[----:B------:R-:W-:-:S05]  /*0ef0*/  IMAD.X R9, RZ, RZ, c[0x0][0x16c], P0 ;  /* 0x00005b00ff097624 */ /* 0x000fca00000e06ff */
[----:B------:R0:W-:Y:S03]  /*0f00*/  STG.E.U8 [R8.64], R15 ;  /* 0x0000000f08007986 */ /* 0x0001e6000c101104 */
.L_x_36220:
        /* <DEDUP_REMOVED lines=8> */
.L_x_36221:
[----:B------:R-:W-:Y:S05]  /*0f90*/  BSYNC B1 ;  /* 0x0000000000017941 */ /* 0x000fea0003800000 */
.L_x_36217:
[----:B------:R-:W-:-:S13]  /*0fa0*/  ISETP.GE.AND P0, PT, R6, R5, PT ;  /* 0x000000050600720c */ /* 0x000fda0003f06270 */
[----:B0-----:R-:W-:Y:S01]  /*0fb0*/  @!P0 IMAD.IADD R8, R3, 0x1, R6 ;  /* 0x0000000103088824 */ /* 0x001fe200078e0206 */
[----:B------:R-:W-:-:S04]  /*0fc0*/  @!P0 IADD3 R6, R6, 0x80, RZ ;  /* 0x0000008006068810 */ /* 0x000fc80007ffe0ff */
[----:B------:R-:W-:-:S05]  /*0fd0*/  @!P0 IADD3 R8, P1, R8, c[0x0][0x168], RZ ;  /* 0x00005a0008088a10 */ /* 0x000fca0007f3e0ff */
[----:B------:R-:W-:-:S05]  /*0fe0*/  @!P0 IMAD.X R9, RZ, RZ, c[0x0][0x16c], P1 ;  /* 0x00005b00ff098624 */ /* 0x000fca00008e06ff */
[----:B------:R0:W-:Y:S03]  /*0ff0*/  @!P0 STG.E.U8 [R8.64], R19 ;  /* 0x0000001308008986 */ /* 0x0001e6000c101104 */
.L_x_36222:
[----:B------:R-:W-:Y:S05]  /*1000*/  BSYNC B0 ;  /* 0x0000000000007941 */ /* 0x000fea0003800000 */
.L_x_36216:
        /* <DEDUP_REMOVED lines=9> */
.L_x_36223:
        /* <DEDUP_REMOVED lines=14> */
.L_x_42163:


//--------------------- .text._ZN2at6native29vectorized_elementwise_kernelILi8ENS0_13BinaryFunctorIssbZZZNS0_23logical_and_kernel_cudaERNS_14TensorIteratorEENKUlvE0_clEvENKUlvE3_clEvEUlssE_EESt5arrayIPcLm3EEEEviT0_T1_ --------------------------
	.section	.text._ZN2at6native29vectorized_elementwise_kernelILi8ENS0_13BinaryFunctorIssbZZZNS0_23logical_and_kernel_cudaERNS_14TensorIteratorEENKUlvE0_clEvENKUlvE3_clEvEUlssE_EESt5arrayIPcLm3EEEEviT0_T1_,"ax",@progbits
	.sectioninfo	@"SHI_REGISTERS=4"
	.align	128
        .global         _ZN2at6native29vectorized_elementwise_kernelILi8ENS0_13BinaryFunctorIssbZZZNS0_23logical_and_kernel_cudaERNS_14TensorIteratorEENKUlvE0_clEvENKUlvE3_clEvEUlssE_EESt5arrayIPcLm3EEEEviT0_T1_
        .type           _ZN2at6native29vectorized_elementwise_kernelILi8ENS0_13BinaryFunctorIssbZZZNS0_23logical_and_kernel_cudaERNS_14TensorIteratorEENKUlvE0_clEvENKUlvE3_clEvEUlssE_EESt5arrayIPcLm3EEEEviT0_T1_,@function
        .size           _ZN2at6native29vectorized_elementwise_kernelILi8ENS0_13BinaryFunctorIssbZZZNS0_23logical_and_kernel_cudaERNS_14TensorIteratorEENKUlvE0_clEvENKUlvE3_clEvEUlssE_EESt5arrayIPcLm3EEEEviT0_T1_,(.L_x_42164 - _ZN2at6native29vectorized_elementwise_kernelILi8ENS0_13BinaryFunctorIssbZZZNS0_23logical_and_kernel_cudaERNS_14TensorIteratorEENKUlvE0_clEvENKUlvE3_clEvEUlssE_EESt5arrayIPcLm3EEEEviT0_T1_)
        .other          _ZN2at6native29vectorized_elementwise_kernelILi8ENS0_13BinaryFunctorIssbZZZNS0_23logical_and_kernel_cudaERNS_14TensorIteratorEENKUlvE0_clEvENKUlvE3_clEvEUlssE_EESt5arrayIPcLm3EEEEviT0_T1_,@"STO_CUDA_ENTRY STV_DEFAULT"
_ZN2at6native29vectorized_elementwise_kernelILi8ENS0_13BinaryFunctorIssbZZZNS0_23logical_and_kernel_cudaERNS_14TensorIteratorEENKUlvE0_clEvENKUlvE3_clEvEUlssE_EESt5arrayIPcLm3EEEEviT0_T1_:
.text._ZN2at6native29vectorized_elementwise_kernelILi8ENS0_13BinaryFunctorIssbZZZNS0_23logical_and_kernel_cudaERNS_14TensorIteratorEENKUlvE0_clEvENKUlvE3_clEvEUlssE_EESt5arrayIPcLm3EEEEviT0_T1_:
[----:B------:R-:W-:Y:S02]  /*0000*/  MOV R1, c[0x0][0x28] ;  /* 0x00000a0000017a02 */ /* 0x000fe40000000f00 */
[----:B------:R-:W-:Y:S05]  /*0010*/  EXIT ;  /* 0x000000000000794d */ /* 0x000fea0003800000 */
.L_x_36224:
        /* <DEDUP_REMOVED lines=14> */
.L_x_42164:


//--------------------- .text._ZN2at6native18elementwise_kernelILi128ELi4EZNS0_15gpu_kernel_implINS0_13AUnaryFunctorIllbZZZNS0_23logical_and_kernel_cudaERNS_14TensorIteratorEENKUlvE0_clEvENKUlvE2_clEvEUlllE_EEEEvRNS_18TensorIteratorBaseERKT_EUliE_EEviT1_ --------------------------
	.section	.text._ZN2at6native18elementwise_kernelILi128ELi4EZNS0_15gpu_kernel_implINS0_13AUnaryFunctorIllbZZZNS0_23logical_and_kernel_cudaERNS_14TensorIteratorEENKUlvE0_clEvENKUlvE2_clEvEUlllE_EEEEvRNS_18TensorIteratorBaseERKT_EUliE_EEviT1_,"ax",@progbits
	.sectioninfo	@"SHI_REGISTERS=26"
	.align	128
        .global         _ZN2at6native18elementwise_kernelILi128ELi4EZNS0_15gpu_kernel_implINS0_13AUnaryFunctorIllbZZZNS0_23logical_and_kernel_cudaERNS_14TensorIteratorEENKUlvE0_clEvENKUlvE2_clEvEUlllE_EEEEvRNS_18TensorIteratorBaseERKT_EUliE_EEviT1_
        .type           _ZN2at6native18elementwise_kernelILi128ELi4EZNS0_15gpu_kernel_implINS0_13AUnaryFunctorIllbZZZNS0_23logical_and_kernel_cudaERNS_14TensorIteratorEENKUlvE0_clEvENKUlvE2_clEvEUlllE_EEEEvRNS_18TensorIteratorBaseERKT_EUliE_EEviT1_,@function
        .size           _ZN2at6native18elementwise_kernelILi128ELi4EZNS0_15gpu_kernel_implINS0_13AUnaryFunctorIllbZZZNS0_23logical_and_kernel_cudaERNS_14TensorIteratorEENKUlvE0_clEvENKUlvE2_clEvEUlllE_EEEEvRNS_18TensorIteratorBaseERKT_EUliE_EEviT1_,(.L_x_42165 - _ZN2at6native18elementwise_kernelILi128ELi4EZNS0_15gpu_kernel_implINS0_13AUnaryFunctorIllbZZZNS0_23logical_and_kernel_cudaERNS_14TensorIteratorEENKUlvE0_clEvENKUlvE2_clEvEUlllE_EEEEvRNS_18TensorIteratorBaseERKT_EUliE_EEviT1_)
        .other          _ZN2at6native18elementwise_kernelILi128ELi4EZNS0_15gpu_kernel_implINS0_13AUnaryFunctorIllbZZZNS0_23logical_and_kernel_cudaERNS_14TensorIteratorEENKUlvE0_clEvENKUlvE2_clEvEUlllE_EEEEvRNS_18TensorIteratorBaseERKT_EUliE_EEviT1_,@"STO_CUDA_ENTRY STV_DEFAULT"
_ZN2at6native18elementwise_kernelILi128ELi4EZNS0_15gpu_kernel_implINS0_13AUnaryFunctorIllbZZZNS0_23logical_and_kernel_cudaERNS_14TensorIteratorEENKUlvE0_clEvENKUlvE2_clEvEUlllE_EEEEvRNS_18TensorIteratorBaseERKT_EUliE_EEviT1_:
.text._ZN2at6native18elementwise_kernelILi128ELi4EZNS0_15gpu_kernel_implINS0_13AUnaryFunctorIllbZZZNS0_23logical_and_kernel_cudaERNS_14TensorIteratorEENKUlvE0_clEvENKUlvE2_clEvEUlllE_EEEEvRNS_18TensorIteratorBaseERKT_EUliE_EEviT1_:
        /* <DEDUP_REMOVED lines=237> */
.L_x_36227:
        /* <DEDUP_REMOVED lines=19> */
.L_x_36231:
[----:B------:R0:W5:Y:S01]  /*1000*/  LDG.E.U8 R2, [R4.64] ;  /* 0x0000002404027981 */ /* 0x000162000c1e1100 */
[----:B------:R-:W-:Y:S01]  /*1010*/  IMAD.MOV.U32 R3, RZ, RZ, RZ ;  /* 0x000000ffff037224 */ /* 0x000fe200078e00ff */
[----:B------:R-:W-:Y:S05]  /*1020*/  BRA `(.L_x_36233) ;  /* 0x00000d5000007947 */ /* 0x000fea0003800000 */
.L_x_36230:
        /* <DEDUP_REMOVED lines=8> */
.L_x_36235:
[----:B------:R-:W2:Y:S02]  /*10b0*/  LDG.E R2, [R4.64] ;  /* 0x0000002404027981 */ /* 0x000ea4000c1e1900 */
[----:B--2---:R-:W-:Y:S01]  /*10c0*/  SHF.R.S32.HI R3, RZ, 0x1f, R2 ;  /* 0x0000001fff037819 */ /* 0x004fe20000011402 */
[----:B------:R-:W-:Y:S05]  /*10d0*/  BRA `(.L_x_36233) ;  /* 0x00000ca000007947 */ /* 0x000fea0003800000 */
.L_x_36234:
[----:B------:R-:W2:Y:S02]  /*10e0*/  LDG.E.S16 R2, [R4.64] ;  /* 0x0000002404027981 */ /* 0x000ea4000c1e1700 */
[----:B--2---:R-:W-:Y:S01]  /*10f0*/  SHF.R.S32.HI R3, RZ, 0x1f, R2 ;  /* 0x0000001fff037819 */ /* 0x004fe20000011402 */
[----:B------:R-:W-:Y:S05]  /*1100*/  BRA `(.L_x_36233) ;  /* 0x00000c7000007947 */ /* 0x000fea0003800000 */
.L_x_36229:
        /* <DEDUP_REMOVED lines=9> */
.L_x_36237:
[----:B------:R-:W2:Y:S02]  /*11a0*/  LDG.E.U16 R4, [R4.64] ;  /* 0x0000002404047981 */ /* 0x000ea4000c1e1500 */
[----:B--2---:R-:W-:-:S06]  /*11b0*/  HADD2.F32 R2, -RZ, R4.H0_H0 ;  /* 0x20000004ff027230 */ /* 0x004fcc0000004100 */
[----:B------:R-:W0:Y:S01]  /*11c0*/  F2I.S64.TRUNC R2, R2 ;  /* 0x0000000200027311 */ /* 0x000e22000020d900 */
[----:B------:R-:W-:Y:S05]  /*11d0*/  BRA `(.L_x_36233) ;  /* 0x00000ba000007947 */ /* 0x000fea0003800000 */
.L_x_36236:
        /* <DEDUP_REMOVED lines=9> */
.L_x_36239:
[----:B------:R-:W2:Y:S02]  /*1270*/  LDG.E.U16 R4, [R4.64] ;  /* 0x0000002404047981 */ /* 0x000ea4000c1e1500 */
[----:B--2---:R-:W-:-:S06]  /*1280*/  HADD2.F32 R2, -RZ, R4.H0_H0 ;  /* 0x20000004ff027230 */ /* 0x004fcc0000004100 */
[----:B------:R-:W0:Y:S01]  /*1290*/  F2I.S64.TRUNC R2, R2 ;  /* 0x0000000200027311 */ /* 0x000e22000020d900 */
[----:B------:R-:W-:Y:S05]  /*12a0*/  BRA `(.L_x_36233) ;  /* 0x00000ad000007947 */ /* 0x000fea0003800000 */
.L_x_36238:
[----:B------:R-:W2:Y:S02]  /*12b0*/  LDG.E.64 R2, [R4.64] ;  /* 0x0000002404027981 */ /* 0x000ea4000c1e1b00 */
[----:B--2---:R-:W0:Y:S01]  /*12c0*/  F2I.S64.F64.TRUNC R2, R2 ;  /* 0x0000000200027311 */ /* 0x004e22000030d900 */
[----:B------:R-:W-:Y:S05]  /*12d0*/  BRA `(.L_x_36233) ;  /* 0x00000aa000007947 */ /* 0x000fea0003800000 */
.L_x_36228:
        /* <DEDUP_REMOVED lines=13> */
.L_x_36242:
[----:B------:R-:W2:Y:S02]  /*13b0*/  LDG.E.64 R2, [R4.64] ;  /* 0x0000002404027981 */ /* 0x000ea4000c1e1b00 */
[----:B--2---:R-:W0:Y:S01]  /*13c0*/  F2I.S64.F64.TRUNC R2, R2 ;  /* 0x0000000200027311 */ /* 0x004e22000030d900 */
[----:B------:R-:W-:Y:S05]  /*13d0*/  BRA `(.L_x_36233) ;  /* 0x000009a000007947 */ /* 0x000fea0003800000 */
.L_x_36241:
        /* <DEDUP_REMOVED lines=27> */
.L_x_36244:
        /* <DEDUP_REMOVED lines=14> */
.L_x_36243:
[----:B------:R-:W2:Y:S02]  /*1670*/  LDG.E.U16 R2, [R4.64] ;  /* 0x0000002404027981 */ /* 0x000ea4000c1e1500 */
[----:B--2---:R-:W-:-:S06]  /*1680*/  PRMT R2, RZ, 0x5410, R2 ;  /* 0x00005410ff027816 */ /* 0x004fcc0000000002 */
[----:B------:R-:W0:Y:S01]  /*1690*/  F2I.S64.TRUNC R2, R2 ;  /* 0x0000000200027311 */ /* 0x000e22000020d900 */
[----:B------:R-:W-:Y:S05]  /*16a0*/  BRA `(.L_x_36233) ;  /* 0x000006d000007947 */ /* 0x000fea0003800000 */
.L_x_36240:
        /* <DEDUP_REMOVED lines=11> */
.L_x_36247:
        /* <DEDUP_REMOVED lines=21> */
.L_x_36251:
[----:B------:R-:W-:Y:S05]  /*18b0*/  BSYNC B1 ;  /* 0x0000000000017941 */ /* 0x000fea0003800000 */
.L_x_36250:
[----:B------:R-:W-:Y:S01]  /*18c0*/  IMAD.SHL.U32 R2, R2, 0x100000, RZ ;  /* 0x0010000002027824 */ /* 0x000fe200078e00ff */
[----:B------:R-:W-:-:S04]  /*18d0*/  LEA R3, R0, 0x3b800000, 0x17 ;  /* 0x3b80000000037811 */ /* 0x000fc800078eb8ff */
[----:B------:R-:W-:Y:S02]  /*18e0*/  LOP3.LUT R2, R3, R2, R4, 0xfe, !PT ;  /* 0x0000000203027212 */ /* 0x000fe400078efe04 */
.L_x_36249:
[----:B------:R-:W-:Y:S05]  /*18f0*/  BSYNC B0 ;  /* 0x0000000000007941 */ /* 0x000fea0003800000 */
.L_x_36248:
[----:B------:R-:W0:Y:S01]  /*1900*/  F2I.S64.TRUNC R2, R2 ;  /* 0x0000000200027311 */ /* 0x000e22000020d900 */
[----:B------:R-:W-:Y:S05]  /*1910*/  BRA `(.L_x_36233) ;  /* 0x0000046000007947 */ /* 0x000fea0003800000 */
.L_x_36246:
        /* <DEDUP_REMOVED lines=21> */
.L_x_36255:
[----:B------:R-:W-:Y:S05]  /*1a70*/  BSYNC B1 ;  /* 0x0000000000017941 */ /* 0x000fea0003800000 */
.L_x_36254:
[----:B------:R-:W-:Y:S01]  /*1a80*/  IMAD.SHL.U32 R2, R2, 0x200000, RZ ;  /* 0x0020000002027824 */ /* 0x000fe200078e00ff */
[----:B------:R-:W-:-:S04]  /*1a90*/  LEA R3, R0, 0x37800000, 0x17 ;  /* 0x3780000000037811 */ /* 0x000fc800078eb8ff */
[----:B------:R-:W-:Y:S02]  /*1aa0*/  LOP3.LUT R2, R3, R2, R4, 0xfe, !PT ;  /* 0x0000000203027212 */ /* 0x000fe400078efe04 */
.L_x_36253:
[----:B------:R-:W-:Y:S05]  /*1ab0*/  BSYNC B0 ;  /* 0x0000000000007941 */ /* 0x000fea0003800000 */
.L_x_36252:
[----:B------:R-:W0:Y:S01]  /*1ac0*/  F2I.S64.TRUNC R2, R2 ;  /* 0x0000000200027311 */ /* 0x000e22000020d900 */
[----:B------:R-:W-:Y:S05]  /*1ad0*/  BRA `(.L_x_36233) ;  /* 0x000002a000007947 */ /* 0x000fea0003800000 */
.L_x_36245:
        /* <DEDUP_REMOVED lines=14> */
.L_x_36259:
[----:B------:R-:W-:Y:S05]  /*1bc0*/  BSYNC B0 ;  /* 0x0000000000007941 */ /* 0x000fea0003800000 */
.L_x_36258:
[----:B------:R-:W0:Y:S01]  /*1bd0*/  F2I.S64.TRUNC R2, R2 ;  /* 0x0000000200027311 */ /* 0x000e22000020d900 */
[----:B------:R-:W-:Y:S05]  /*1be0*/  BRA `(.L_x_36233) ;  /* 0x0000019000007947 */ /* 0x000fea0003800000 */
.L_x_36232:
        /* <DEDUP_REMOVED lines=21> */
.L_x_36257:
[----:B------:R0:W5:Y:S01]  /*1d40*/  LDG.E.64 R2, [R4.64] ;  /* 0x0000002404027981 */ /* 0x000162000c1e1b00 */
[----:B------:R-:W-:Y:S05]  /*1d50*/  BRA `(.L_x_36233) ;  /* 0x0000002000007947 */ /* 0x000fea0003800000 */
.L_x_36256:
[----:B------:R0:W5:Y:S01]  /*1d60*/  LDG.E R2, [R4.64] ;  /* 0x0000002404027981 */ /* 0x000162000c1e1900 */
[----:B------:R-:W-:-:S03]  /*1d70*/  IMAD.MOV.U32 R3, RZ, RZ, RZ ;  /* 0x000000ffff037224 */ /* 0x000fc600078e00ff */
.L_x_36233:
[----:B0-----:R-:W0:Y:S01]  /*1d80*/  LDC.U8 R4, c[0x0][0x380] ;  /* 0x0000e000ff047b82 */ /* 0x001e220000000000 */
[----:B------:R-:W-:Y:S02]  /*1d90*/  ISETP.NE.U32.AND P0, PT, RZ, c[0x0][0x378], PT ;  /* 0x0000de00ff007a0c */ /* 0x000fe40003f05070 */
[----:B-----5:R-:W-:Y:S02]  /*1da0*/  ISETP.NE.U32.AND P1, PT, R2, RZ, PT ;  /* 0x000000ff0200720c */ /* 0x020fe40003f25070 */
[----:B------:R-:W-:-:S04]  /*1db0*/  ISETP.NE.AND.EX P0, PT, RZ, c[0x0][0x37c], PT, P0 ;  /* 0x0000df00ff007a0c */ /* 0x000fc80003f05300 */
[----:B------:R-:W-:-:S04]  /*1dc0*/  ISETP.NE.AND.EX P0, PT, R3, RZ, P0, P1 ;  /* 0x000000ff0300720c */ /* 0x000fc80000705310 */
        /* <DEDUP_REMOVED lines=14> */
.L_x_36263:
[----:B------:R0:W-:Y:S01]  /*1eb0*/  STG.E.U8 [R16.64], R2 ;  /* 0x0000000210007986 */ /* 0x0001e2000c101124 */
[----:B------:R-:W-:Y:S05]  /*1ec0*/  BRA `(.L_x_36265) ;  /* 0x00000d5000007947 */ /* 0x000fea0003800000 */
.L_x_36262:
        /* <DEDUP_REMOVED lines=9> */
.L_x_36267:
[----:B------:R0:W-:Y:S01]  /*1f60*/  STG.E [R16.64], R2 ;  /* 0x0000000210007986 */ /* 0x0001e2000c101924 */
[----:B------:R-:W-:Y:S05]  /*1f70*/  BRA `(.L_x_36265) ;  /* 0x00000ca000007947 */ /* 0x000fea0003800000 */
.L_x_36266:
[----:B------:R0:W-:Y:S01]  /*1f80*/  STG.E.U16 [R16.64], R2 ;  /* 0x0000000210007986 */ /* 0x0001e2000c101524 */
[----:B------:R-:W-:Y:S05]  /*1f90*/  BRA `(.L_x_36265) ;  /* 0x00000c8000007947 */ /* 0x000fea0003800000 */
.L_x_36261:
        /* <DEDUP_REMOVED lines=9> */
.L_x_36269:
[----:B------:R-:W0:Y:S02]  /*2030*/  I2F.U32 R0, R2 ;  /* 0x0000000200007306 */ /* 0x000e240000201000 */
[----:B0-----:R-:W-:-:S05]  /*2040*/  F2FP.PACK_AB R0, RZ, R0 ;  /* 0x00000000ff00723e */ /* 0x001fca00000000ff */
[----:B------:R0:W-:Y:S01]  /*2050*/  STG.E.U16 [R16.64], R0 ;  /* 0x0000000010007986 */ /* 0x0001e2000c101524 */
[----:B------:R-:W-:Y:S05]  /*2060*/  BRA `(.L_x_36265) ;  /* 0x00000bb000007947 */ /* 0x000fea0003800000 */
.L_x_36268:
        /* <DEDUP_REMOVED lines=10> */
.L_x_36271:
[----:B------:R-:W0:Y:S02]  /*2110*/  I2F.U32 R2, R2 ;  /* 0x0000000200027306 */ /* 0x000e240000201000 */
[----:B0-----:R-:W-:-:S04]  /*2120*/  F2FP.PACK_AB R3, RZ, R2 ;  /* 0x00000002ff03723e */ /* 0x001fc800000000ff */
[----:B------:R-:W-:-:S05]  /*2130*/  PRMT R3, R3, 0x5410, RZ ;  /* 0x0000541003037816 */ /* 0x000fca00000000ff */
[----:B------:R0:W-:Y:S01]  /*2140*/  STG.E [R16.64], R3 ;  /* 0x0000000310007986 */ /* 0x0001e2000c101924 */
[----:B------:R-:W-:Y:S05]  /*2150*/  BRA `(.L_x_36265) ;  /* 0x00000ac000007947 */ /* 0x000fea0003800000 */
.L_x_36270:
[----:B------:R-:W0:Y:S02]  /*2160*/  I2F.F64.U32 R2, R2 ;  /* 0x0000000200027312 */ /* 0x000e240000201800 */
[----:B0-----:R0:W-:Y:S01]  /*2170*/  STG.E.64 [R16.64], R2 ;  /* 0x0000000210007986 */ /* 0x0011e2000c101b24 */
[----:B------:R-:W-:Y:S05]  /*2180*/  BRA `(.L_x_36265) ;  /* 0x00000a9000007947 */ /* 0x000fea0003800000 */
.L_x_36260:
        /* <DEDUP_REMOVED lines=10> */
.L_x_36274:
[----:B------:R-:W0:Y:S01]  /*2230*/  I2F.F64.U32 R4, R2 ;  /* 0x0000000200047312 */ /* 0x000e220000201800 */
[----:B------:R-:W-:-:S05]  /*2240*/  CS2R R6, SRZ ;  /* 0x0000000000067805 */ /* 0x000fca000001ff00 */
[----:B0-----:R0:W-:Y:S01]  /*2250*/  STG.E.128 [R16.64], R4 ;  /* 0x0000000410007986 */ /* 0x0011e2000c101d24 */
[----:B------:R-:W-:Y:S05]  /*2260*/  BRA `(.L_x_36265) ;  /* 0x000009b000007947 */ /* 0x000fea0003800000 */
.L_x_36273:
        /* <DEDUP_REMOVED lines=21> */
.L_x_36278:
[----:B------:R-:W-:Y:S05]  /*23c0*/  BSYNC B0 ;  /* 0x0000000000007941 */ /* 0x000fea0003800000 */
.L_x_36277:
[----:B------:R-:W-:-:S05]  /*23d0*/  LOP3.LUT R3, R0, R3, RZ, 0xfc, !PT ;  /* 0x0000000300037212 */ /* 0x000fca00078efcff */
[----:B------:R0:W-:Y:S01]  /*23e0*/  STG.E.U8 [R16.64], R3 ;  /* 0x0000000310007986 */ /* 0x0001e2000c101124 */
[----:B------:R-:W-:Y:S05]  /*23f0*/  BRA `(.L_x_36265) ;  /* 0x0000082000007947 */ /* 0x000fea0003800000 */
.L_x_36276:
        /* <DEDUP_REMOVED lines=13> */
.L_x_36280:
[----:B------:R-:W-:Y:S01]  /*24d0*/  IMAD.MOV.U32 R0, RZ, RZ, 0x7f ;  /* 0x0000007fff007424 */ /* 0x000fe200078e00ff */
[----:B------:R-:W-:-:S04]  /*24e0*/  ISETP.GT.U32.AND P0, PT, R3, 0x7f800000, PT ;  /* 0x7f8000000300780c */ /* 0x000fc80003f04070 */
[----:B------:R-:W-:-:S04]  /*24f0*/  SEL R0, R0, 0x7c, P0 ;  /* 0x0000007c00007807 */ /* 0x000fc80000000000 */
.L_x_36281:
[----:B------:R-:W-:Y:S05]  /*2500*/  BSYNC B0 ;  /* 0x0000000000007941 */ /* 0x000fea0003800000 */
.L_x_36279:
[----:B------:R-:W-:-:S04]  /*2510*/  LOP3.LUT R2, R5, 0x80000000, RZ, 0xc0, !PT ;  /* 0x8000000005027812 */ /* 0x000fc800078ec0ff */
[----:B------:R-:W-:-:S04]  /*2520*/  SHF.R.U32.HI R3, RZ, 0x18, R2 ;  /* 0x00000018ff037819 */ /* 0x000fc80000011602 */
[----:B------:R-:W-:-:S05]  /*2530*/  LOP3.LUT R3, R0, R3, RZ, 0xfc, !PT ;  /* 0x0000000300037212 */ /* 0x000fca00078efcff */
[----:B------:R0:W-:Y:S01]  /*2540*/  STG.E.U8 [R16.64], R3 ;  /* 0x0000000310007986 */ /* 0x0001e2000c101124 */
[----:B------:R-:W-:Y:S05]  /*2550*/  BRA `(.L_x_36265) ;  /* 0x000006c000007947 */ /* 0x000fea0003800000 */
.L_x_36275:
[----:B------:R-:W0:Y:S02]  /*2560*/  I2F.U32 R0, R2 ;  /* 0x0000000200007306 */ /* 0x000e240000201000 */
[----:B0-----:R-:W-:-:S05]  /*2570*/  F2FP.BF16.PACK_AB R0, RZ, R0 ;  /* 0x00000000ff00723e */ /* 0x001fca00000010ff */
[----:B------:R0:W-:Y:S01]  /*2580*/  STG.E.U16 [R16.64], R0 ;  /* 0x0000000010007986 */ /* 0x0001e2000c101524 */
[----:B------:R-:W-:Y:S05]  /*2590*/  BRA `(.L_x_36265) ;  /* 0x0000068000007947 */ /* 0x000fea0003800000 */
.L_x_36272:
        /* <DEDUP_REMOVED lines=10> */
.L_x_36284:
        /* <DEDUP_REMOVED lines=17> */
.L_x_36287:
[----:B------:R-:W-:-:S04]  /*2750*/  LOP3.LUT R2, R5, 0x80000000, RZ, 0xc0, !PT ;  /* 0x8000000005027812 */ /* 0x000fc800078ec0ff */
[----:B------:R-:W-:-:S04]  /*2760*/  SHF.R.U32.HI R3, RZ, 0x18, R2 ;  /* 0x00000018ff037819 */ /* 0x000fc80000011602 */
[----:B------:R-:W-:-:S04]  /*2770*/  LOP3.LUT R0, R0, R3, RZ, 0xfc, !PT ;  /* 0x0000000300007212 */ /* 0x000fc800078efcff */
[----:B------:R-:W-:Y:S02]  /*2780*/  PRMT R8, R0, 0x7610, R8 ;  /* 0x0000761000087816 */ /* 0x000fe40000000008 */
.L_x_36286:
[----:B------:R-:W-:Y:S05]  /*2790*/  BSYNC B0 ;  /* 0x0000000000007941 */ /* 0x000fea0003800000 */
.L_x_36285:
[----:B------:R0:W-:Y:S01]  /*27a0*/  STG.E.U8 [R16.64], R8 ;  /* 0x0000000810007986 */ /* 0x0001e2000c101124 */
[----:B------:R-:W-:Y:S05]  /*27b0*/  BRA `(.L_x_36265) ;  /* 0x0000046000007947 */ /* 0x000fea0003800000 */
.L_x_36283:
        /* <DEDUP_REMOVED lines=17> */
.L_x_36290:
[----:B------:R-:W-:-:S04]  /*28d0*/  LOP3.LUT R2, R5, 0x80000000, RZ, 0xc0, !PT ;  /* 0x8000000005027812 */ /* 0x000fc800078ec0ff */
[----:B------:R-:W-:-:S04]  /*28e0*/  SHF.R.U32.HI R3, RZ, 0x18, R2 ;  /* 0x00000018ff037819 */ /* 0x000fc80000011602 */
[----:B------:R-:W-:-:S04]  /*28f0*/  LOP3.LUT R0, R0, R3, RZ, 0xfc, !PT ;  /* 0x0000000300007212 */ /* 0x000fc800078efcff */
[----:B------:R-:W-:Y:S02]  /*2900*/  PRMT R8, R0, 0x7610, R8 ;  /* 0x0000761000087816 */ /* 0x000fe40000000008 */
.L_x_36289:
[----:B------:R-:W-:Y:S05]  /*2910*/  BSYNC B0 ;  /* 0x0000000000007941 */ /* 0x000fea0003800000 */
.L_x_36288:
[----:B------:R0:W-:Y:S01]  /*2920*/  STG.E.U8 [R16.64], R8 ;  /* 0x0000000810007986 */ /* 0x0001e2000c101124 */
[----:B------:R-:W-:Y:S05]  /*2930*/  BRA `(.L_x_36265) ;  /* 0x000002e000007947 */ /* 0x000fea0003800000 */
.L_x_36282:
        /* <DEDUP_REMOVED lines=22> */
.L_x_36264:
        /* <DEDUP_REMOVED lines=20> */
.L_x_36292:
[----:B------:R-:W-:-:S05]  /*2be0*/  IMAD.MOV.U32 R3, RZ, RZ, RZ ;  /* 0x000000ffff037224 */ /* 0x000fca00078e00ff */
[----:B------:R0:W-:Y:S01]  /*2bf0*/  STG.E.64 [R16.64], R2 ;  /* 0x0000000210007986 */ /* 0x0001e2000c101b24 */
[----:B------:R-:W-:Y:S05]  /*2c00*/  BRA `(.L_x_36265) ;  /* 0x0000001000007947 */ /* 0x000fea0003800000 */
.L_x_36291:
[----:B------:R0:W-:Y:S02]  /*2c10*/  STG.E [R16.64], R2 ;  /* 0x0000000210007986 */ /* 0x0001e4000c101924 */
.L_x_36265:
[----:B------:R-:W-:-:S05]  /*2c20*/  IMAD R18, R18, 0x200, R23 ;  /* 0x0000020012127824 */ /* 0x000fca00078e0217 */
[----:B------:R-:W-:Y:S02]  /*2c30*/  IADD3 R19, R18, 0x80, RZ ;  /* 0x0000008012137810 */ /* 0x000fe40007ffe0ff */
.L_x_36226:
[----:B------:R-:W-:Y:S05]  /*2c40*/  BSYNC B6 ;  /* 0x0000000000067941 */ /* 0x000fea0003800000 */
.L_x_36225:
        /* <DEDUP_REMOVED lines=231> */
.L_x_36295:
        /* <DEDUP_REMOVED lines=19> */
.L_x_36299:
[----:B------:R0:W5:Y:S01]  /*3bf0*/  LDG.E.U8 R2, [R4.64] ;  /* 0x0000002404027981 */ /* 0x000162000c1e1100 */
[----:B------:R-:W-:Y:S01]  /*3c00*/  IMAD.MOV.U32 R3, RZ, RZ, RZ ;  /* 0x000000ffff037224 */ /* 0x000fe200078e00ff */
[----:B------:R-:W-:Y:S05]  /*3c10*/  BRA `(.L_x_36301) ;  /* 0x00000d5000007947 */ /* 0x000fea0003800000 */
.L_x_36298:
        /* <DEDUP_REMOVED lines=8> */
.L_x_36303:
[----:B------:R-:W2:Y:S02]  /*3ca0*/  LDG.E R2, [R4.64] ;  /* 0x0000002404027981 */ /* 0x000ea4000c1e1900 */
[----:B--2---:R-:W-:Y:S01]  /*3cb0*/  SHF.R.S32.HI R3, RZ, 0x1f, R2 ;  /* 0x0000001fff037819 */ /* 0x004fe20000011402 */
[----:B------:R-:W-:Y:S05]  /*3cc0*/  BRA `(.L_x_36301) ;  /* 0x00000ca000007947 */ /* 0x000fea0003800000 */
.L_x_36302:
[----:B------:R-:W2:Y:S02]  /*3cd0*/  LDG.E.S16 R2, [R4.64] ;  /* 0x0000002404027981 */ /* 0x000ea4000c1e1700 */
[----:B--2---:R-:W-:Y:S01]  /*3ce0*/  SHF.R.S32.HI R3, RZ, 0x1f, R2 ;  /* 0x0000001fff037819 */ /* 0x004fe20000011402 */
[----:B------:R-:W-:Y:S05]  /*3cf0*/  BRA `(.L_x_36301) ;  /* 0x00000c7000007947 */ /* 0x000fea0003800000 */
.L_x_36297:
        /* <DEDUP_REMOVED lines=9> */
.L_x_36305:
[----:B------:R-:W2:Y:S02]  /*3d90*/  LDG.E.U16 R4, [R4.64] ;  /* 0x0000002404047981 */ /* 0x000ea4000c1e1500 */
[----:B--2---:R-:W-:-:S06]  /*3da0*/  HADD2.F32 R2, -RZ, R4.H0_H0 ;  /* 0x20000004ff027230 */ /* 0x004fcc0000004100 */
[----:B------:R-:W0:Y:S01]  /*3db0*/  F2I.S64.TRUNC R2, R2 ;  /* 0x0000000200027311 */ /* 0x000e22000020d900 */
[----:B------:R-:W-:Y:S05]  /*3dc0*/  BRA `(.L_x_36301) ;  /* 0x00000ba000007947 */ /* 0x000fea0003800000 */
.L_x_36304:
        /* <DEDUP_REMOVED lines=9> */
.L_x_36307:
[----:B------:R-:W2:Y:S02]  /*3e60*/  LDG.E.U16 R4, [R4.64] ;  /* 0x0000002404047981 */ /* 0x000ea4000c1e1500 */
[----:B--2---:R-:W-:-:S06]  /*3e70*/  HADD2.F32 R2, -RZ, R4.H0_H0 ;  /* 0x20000004ff027230 */ /* 0x004fcc0000004100 */
[----:B------:R-:W0:Y:S01]  /*3e80*/  F2I.S64.TRUNC R2, R2 ;  /* 0x0000000200027311 */ /* 0x000e22000020d900 */
[----:B------:R-:W-:Y:S05]  /*3e90*/  BRA `(.L_x_36301) ;  /* 0x00000ad000007947 */ /* 0x000fea0003800000 */
.L_x_36306:
[----:B------:R-:W2:Y:S02]  /*3ea0*/  LDG.E.64 R2, [R4.64] ;  /* 0x0000002404027981 */ /* 0x000ea4000c1e1b00 */
[----:B--2---:R-:W0:Y:S01]  /*3eb0*/  F2I.S64.F64.TRUNC R2, R2 ;  /* 0x0000000200027311 */ /* 0x004e22000030d900 */
[----:B------:R-:W-:Y:S05]  /*3ec0*/  BRA `(.L_x_36301) ;  /* 0x00000aa000007947 */ /* 0x000fea0003800000 */
.L_x_36296:
        /* <DEDUP_REMOVED lines=13> */
.L_x_36310:
[----:B------:R-:W2:Y:S02]  /*3fa0*/  LDG.E.64 R2, [R4.64] ;  /* 0x0000002404027981 */ /* 0x000ea4000c1e1b00 */
[----:B--2---:R-:W0:Y:S01]  /*3fb0*/  F2I.S64.F64.TRUNC R2, R2 ;  /* 0x0000000200027311 */ /* 0x004e22000030d900 */
[----:B------:R-:W-:Y:S05]  /*3fc0*/  BRA `(.L_x_36301) ;  /* 0x000009a000007947 */ /* 0x000fea0003800000 */
.L_x_36309:
        /* <DEDUP_REMOVED lines=27> */
.L_x_36312:
        /* <DEDUP_REMOVED lines=14> */
.L_x_36311:
[----:B------:R-:W2:Y:S02]  /*4260*/  LDG.E.U16 R2, [R4.64] ;  /* 0x0000002404027981 */ /* 0x000ea4000c1e1500 */
[----:B--2---:R-:W-:-:S06]  /*4270*/  PRMT R2, RZ, 0x5410, R2 ;  /* 0x00005410ff027816 */ /* 0x004fcc0000000002 */
[----:B------:R-:W0:Y:S01]  /*4280*/  F2I.S64.TRUNC R2, R2 ;  /* 0x0000000200027311 */ /* 0x000e22000020d900 */
[----:B------:R-:W-:Y:S05]  /*4290*/  BRA `(.L_x_36301) ;  /* 0x000006d000007947 */ /* 0x000fea0003800000 */
.L_x_36308:
        /* <DEDUP_REMOVED lines=11> */
.L_x_36315:
        /* <DEDUP_REMOVED lines=21> */
.L_x_36319:
[----:B------:R-:W-:Y:S05]  /*44a0*/  BSYNC B1 ;  /* 0x0000000000017941 */ /* 0x000fea0003800000 */
.L_x_36318:
[----:B------:R-:W-:Y:S01]  /*44b0*/  IMAD.SHL.U32 R2, R2, 0x100000, RZ ;  /* 0x0010000002027824 */ /* 0x000fe200078e00ff */
[----:B------:R-:W-:-:S04]  /*44c0*/  LEA R3, R0, 0x3b800000, 0x17 ;  /* 0x3b80000000037811 */ /* 0x000fc800078eb8ff */
[----:B------:R-:W-:Y:S02]  /*44d0*/  LOP3.LUT R2, R3, R2, R4, 0xfe, !PT ;  /* 0x0000000203027212 */ /* 0x000fe400078efe04 */
.L_x_36317:
[----:B------:R-:W-:Y:S05]  /*44e0*/  BSYNC B0 ;  /* 0x0000000000007941 */ /* 0x000fea0003800000 */
.L_x_36316:
[----:B------:R-:W0:Y:S01]  /*44f0*/  F2I.S64.TRUNC R2, R2 ;  /* 0x0000000200027311 */ /* 0x000e22000020d900 */
[----:B------:R-:W-:Y:S05]  /*4500*/  BRA `(.L_x_36301) ;  /* 0x0000046000007947 */ /* 0x000fea0003800000 */
.L_x_36314:
        /* <DEDUP_REMOVED lines=21> */
.L_x_36323:
[----:B------:R-:W-:Y:S05]  /*4660*/  BSYNC B1 ;  /* 0x0000000000017941 */ /* 0x000fea0003800000 */
.L_x_36322:
[----:B------:R-:W-:Y:S01]  /*4670*/  IMAD.SHL.U32 R2, R2, 0x200000, RZ ;  /* 0x0020000002027824 */ /* 0x000fe200078e00ff */
[----:B------:R-:W-:-:S04]  /*4680*/  LEA R3, R0, 0x37800000, 0x17 ;  /* 0x3780000000037811 */ /* 0x000fc800078eb8ff */
[----:B------:R-:W-:Y:S02]  /*4690*/  LOP3.LUT R2, R3, R2, R4, 0xfe, !PT ;  /* 0x0000000203027212 */ /* 0x000fe400078efe04 */
.L_x_36321:
[----:B------:R-:W-:Y:S05]  /*46a0*/  BSYNC B0 ;  /* 0x0000000000007941 */ /* 0x000fea0003800000 */
.L_x_36320:
[----:B------:R-:W0:Y:S01]  /*46b0*/  F2I.S64.TRUNC R2, R2 ;  /* 0x0000000200027311 */ /* 0x000e22000020d900 */
[----:B------:R-:W-:Y:S05]  /*46c0*/  BRA `(.L_x_36301) ;  /* 0x000002a000007947 */ /* 0x000fea0003800000 */
.L_x_36313:
        /* <DEDUP_REMOVED lines=14> */
.L_x_36327:
[----:B------:R-:W-:Y:S05]  /*47b0*/  BSYNC B0 ;  /* 0x0000000000007941 */ /* 0x000fea0003800000 */
.L_x_36326:
[----:B------:R-:W0:Y:S01]  /*47c0*/  F2I.S64.TRUNC R2, R2 ;  /* 0x0000000200027311 */ /* 0x000e22000020d900 */
[----:B------:R-:W-:Y:S05]  /*47d0*/  BRA `(.L_x_36301) ;  /* 0x0000019000007947 */ /* 0x000fea0003800000 */
.L_x_36300:
        /* <DEDUP_REMOVED lines=21> */
.L_x_36325:
[----:B------:R0:W5:Y:S01]  /*4930*/  LDG.E.64 R2, [R4.64] ;  /* 0x0000002404027981 */ /* 0x000162000c1e1b00 */
[----:B------:R-:W-:Y:S05]  /*4940*/  BRA `(.L_x_36301) ;  /* 0x0000002000007947 */ /* 0x000fea0003800000 */
.L_x_36324:
[----:B------:R0:W5:Y:S01]  /*4950*/  LDG.E R2, [R4.64] ;  /* 0x0000002404027981 */ /* 0x000162000c1e1900 */
[----:B------:R-:W-:-:S03]  /*4960*/  IMAD.MOV.U32 R3, RZ, RZ, RZ ;  /* 0x000000ffff037224 */ /* 0x000fc600078e00ff */
.L_x_36301:
        /* <DEDUP_REMOVED lines=19> */
.L_x_36331:
[----:B------:R0:W-:Y:S01]  /*4aa0*/  STG.E.U8 [R16.64], R2 ;  /* 0x0000000210007986 */ /* 0x0001e2000c101124 */
[----:B------:R-:W-:Y:S05]  /*4ab0*/  BRA `(.L_x_36333) ;  /* 0x00000d5000007947 */ /* 0x000fea0003800000 */
.L_x_36330:
        /* <DEDUP_REMOVED lines=9> */
.L_x_36335:
[----:B------:R0:W-:Y:S01]  /*4b50*/  STG.E [R16.64], R2 ;  /* 0x0000000210007986 */ /* 0x0001e2000c101924 */
[----:B------:R-:W-:Y:S05]  /*4b60*/  BRA `(.L_x_36333) ;  /* 0x00000ca000007947 */ /* 0x000fea0003800000 */
.L_x_36334:
[----:B------:R0:W-:Y:S01]  /*4b70*/  STG.E.U16 [R16.64], R2 ;  /* 0x0000000210007986 */ /* 0x0001e2000c101524 */
[----:B------:R-:W-:Y:S05]  /*4b80*/  BRA `(.L_x_36333) ;  /* 0x00000c8000007947 */ /* 0x000fea0003800000 */
.L_x_36329:
        /* <DEDUP_REMOVED lines=9> */
.L_x_36337:
[----:B------:R-:W0:Y:S02]  /*4c20*/  I2F.U32 R0, R2 ;  /* 0x0000000200007306 */ /* 0x000e240000201000 */
[----:B0-----:R-:W-:-:S05]  /*4c30*/  F2FP.PACK_AB R0, RZ, R0 ;  /* 0x00000000ff00723e */ /* 0x001fca00000000ff */
[----:B------:R0:W-:Y:S01]  /*4c40*/  STG.E.U16 [R16.64], R0 ;  /* 0x0000000010007986 */ /* 0x0001e2000c101524 */
[----:B------:R-:W-:Y:S05]  /*4c50*/  BRA `(.L_x_36333) ;  /* 0x00000bb000007947 */ /* 0x000fea0003800000 */
.L_x_36336:
        /* <DEDUP_REMOVED lines=10> */
.L_x_36339:
[----:B------:R-:W0:Y:S02]  /*4d00*/  I2F.U32 R2, R2 ;  /* 0x0000000200027306 */ /* 0x000e240000201000 */
[----:B0-----:R-:W-:-:S04]  /*4d10*/  F2FP.PACK_AB R3, RZ, R2 ;  /* 0x00000002ff03723e */ /* 0x001fc800000000ff */
[----:B------:R-:W-:-:S05]  /*4d20*/  PRMT R3, R3, 0x5410, RZ ;  /* 0x0000541003037816 */ /* 0x000fca00000000ff */
[----:B------:R0:W-:Y:S01]  /*4d30*/  STG.E [R16.64], R3 ;  /* 0x0000000310007986 */ /* 0x0001e2000c101924 */
[----:B------:R-:W-:Y:S05]  /*4d40*/  BRA `(.L_x_36333) ;  /* 0x00000ac000007947 */ /* 0x000fea0003800000 */
.L_x_36338:
[----:B------:R-:W0:Y:S02]  /*4d50*/  I2F.F64.U32 R2, R2 ;  /* 0x0000000200027312 */ /* 0x000e240000201800 */
[----:B0-----:R0:W-:Y:S01]  /*4d60*/  STG.E.64 [R16.64], R2 ;  /* 0x0000000210007986 */ /* 0x0011e2000c101b24 */
[----:B------:R-:W-:Y:S05]  /*4d70*/  BRA `(.L_x_36333) ;  /* 0x00000a9000007947 */ /* 0x000fea0003800000 */
.L_x_36328:
        /* <DEDUP_REMOVED lines=10> */
.L_x_36342:
[----:B------:R-:W0:Y:S01]  /*4e20*/  I2F.F64.U32 R4, R2 ;  /* 0x0000000200047312 */ /* 0x000e220000201800 */
[----:B------:R-:W-:-:S05]  /*4e30*/  CS2R R6, SRZ ;  /* 0x0000000000067805 */ /* 0x000fca000001ff00 */
[----:B0-----:R0:W-:Y:S01]  /*4e40*/  STG.E.128 [R16.64], R4 ;  /* 0x0000000410007986 */ /* 0x0011e2000c101d24 */
[----:B------:R-:W-:Y:S05]  /*4e50*/  BRA `(.L_x_36333) ;  /* 0x000009b000007947 */ /* 0x000fea0003800000 */
.L_x_36341:
        /* <DEDUP_REMOVED lines=21> */
.L_x_36346:
[----:B------:R-:W-:Y:S05]  /*4fb0*/  BSYNC B0 ;  /* 0x0000000000007941 */ /* 0x000fea0003800000 */
.L_x_36345:
[----:B------:R-:W-:-:S05]  /*4fc0*/  LOP3.LUT R3, R0, R3, RZ, 0xfc, !PT ;  /* 0x0000000300037212 */ /* 0x000fca00078efcff */
[----:B------:R0:W-:Y:S01]  /*4fd0*/  STG.E.U8 [R16.64], R3 ;  /* 0x0000000310007986 */ /* 0x0001e2000c101124 */
[----:B------:R-:W-:Y:S05]  /*4fe0*/  BRA `(.L_x_36333) ;  /* 0x0000082000007947 */ /* 0x000fea0003800000 */
.L_x_36344:
        /* <DEDUP_REMOVED lines=13> */
.L_x_36348:
[----:B------:R-:W-:Y:S01]  /*50c0*/  IMAD.MOV.U32 R0, RZ, RZ, 0x7f ;  /* 0x0000007fff007424 */ /* 0x000fe200078e00ff */
[----:B------:R-:W-:-:S04]  /*50d0*/  ISETP.GT.U32.AND P0, PT, R3, 0x7f800000, PT ;  /* 0x7f8000000300780c */ /* 0x000fc80003f04070 */
[----:B------:R-:W-:-:S04]  /*50e0*/  SEL R0, R0, 0x7c, P0 ;  /* 0x0000007c00007807 */ /* 0x000fc80000000000 */
.L_x_36349:
[----:B------:R-:W-:Y:S05]  /*50f0*/  BSYNC B0 ;  /* 0x0000000000007941 */ /* 0x000fea0003800000 */
.L_x_36347:
[----:B------:R-:W-:-:S04]  /*5100*/  LOP3.LUT R2, R5, 0x80000000, RZ, 0xc0, !PT ;  /* 0x8000000005027812 */ /* 0x000fc800078ec0ff */
[----:B------:R-:W-:-:S04]  /*5110*/  SHF.R.U32.HI R3, RZ, 0x18, R2 ;  /* 0x00000018ff037819 */ /* 0x000fc80000011602 */
[----:B------:R-:W-:-:S05]  /*5120*/  LOP3.LUT R3, R0, R3, RZ, 0xfc, !PT ;  /* 0x0000000300037212 */ /* 0x000fca00078efcff */
[----:B------:R0:W-:Y:S01]  /*5130*/  STG.E.U8 [R16.64], R3 ;  /* 0x0000000310007986 */ /* 0x0001e2000c101124 */
[----:B------:R-:W-:Y:S05]  /*5140*/  BRA `(.L_x_36333) ;  /* 0x000006c000007947 */ /* 0x000fea0003800000 */
.L_x_36343:
[----:B------:R-:W0:Y:S02]  /*5150*/  I2F.U32 R0, R2 ;  /* 0x0000000200007306 */ /* 0x000e240000201000 */
[----:B0-----:R-:W-:-:S05]  /*5160*/  F2FP.BF16.PACK_AB R0, RZ, R0 ;  /* 0x00000000ff00723e */ /* 0x001fca00000010ff */
[----:B------:R0:W-:Y:S01]  /*5170*/  STG.E.U16 [R16.64], R0 ;  /* 0x0000000010007986 */ /* 0x0001e2000c101524 */
[----:B------:R-:W-:Y:S05]  /*5180*/  BRA `(.L_x_36333) ;  /* 0x0000068000007947 */ /* 0x000fea0003800000 */
.L_x_36340:
        /* <DEDUP_REMOVED lines=10> */
.L_x_36352:
        /* <DEDUP_REMOVED lines=17> */
.L_x_36355:
[----:B------:R-:W-:-:S04]  /*5340*/  LOP3.LUT R2, R5, 0x80000000, RZ, 0xc0, !PT ;  /* 0x8000000005027812 */ /* 0x000fc800078ec0ff */
[----:B------:R-:W-:-:S04]  /*5350*/  SHF.R.U32.HI R3, RZ, 0x18, R2 ;  /* 0x00000018ff037819 */ /* 0x000fc80000011602 */
[----:B------:R-:W-:-:S04]  /*5360*/  LOP3.LUT R0, R0, R3, RZ, 0xfc, !PT ;  /* 0x0000000300007212 */ /* 0x000fc800078efcff */
[----:B------:R-:W-:Y:S02]  /*5370*/  PRMT R8, R0, 0x7610, R8 ;  /* 0x0000761000087816 */ /* 0x000fe40000000008 */
.L_x_36354:
[----:B------:R-:W-:Y:S05]  /*5380*/  BSYNC B0 ;  /* 0x0000000000007941 */ /* 0x000fea0003800000 */
.L_x_36353:
[----:B------:R0:W-:Y:S01]  /*5390*/  STG.E.U8 [R16.64], R8 ;  /* 0x0000000810007986 */ /* 0x0001e2000c101124 */
[----:B------:R-:W-:Y:S05]  /*53a0*/  BRA `(.L_x_36333) ;  /* 0x0000046000007947 */ /* 0x000fea0003800000 */
.L_x_36351:
        /* <DEDUP_REMOVED lines=17> */
.L_x_36358:
[----:B------:R-:W-:-:S04]  /*54c0*/  LOP3.LUT R2, R5, 0x80000000, RZ, 0xc0, !PT ;  /* 0x8000000005027812 */ /* 0x000fc800078ec0ff */
[----:B------:R-:W-:-:S04]  /*54d0*/  SHF.R.U32.HI R3, RZ, 0x18, R2 ;  /* 0x00000018ff037819 */ /* 0x000fc80000011602 */
[----:B------:R-:W-:-:S04]  /*54e0*/  LOP3.LUT R0, R0, R3, RZ, 0xfc, !PT ;  /* 0x0000000300007212 */ /* 0x000fc800078efcff */
[----:B------:R-:W-:Y:S02]  /*54f0*/  PRMT R8, R0, 0x7610, R8 ;  /* 0x0000761000087816 */ /* 0x000fe40000000008 */
.L_x_36357:
[----:B------:R-:W-:Y:S05]  /*5500*/  BSYNC B0 ;  /* 0x0000000000007941 */ /* 0x000fea0003800000 */
.L_x_36356:
[----:B------:R0:W-:Y:S01]  /*5510*/  STG.E.U8 [R16.64], R8 ;  /* 0x0000000810007986 */ /* 0x0001e2000c101124 */
[----:B------:R-:W-:Y:S05]  /*5520*/  BRA `(.L_x_36333) ;  /* 0x000002e000007947 */ /* 0x000fea0003800000 */
.L_x_36350:
        /* <DEDUP_REMOVED lines=22> */
.L_x_36332:
        /* <DEDUP_REMOVED lines=20> */
.L_x_36360:
[----:B------:R-:W-:-:S05]  /*57d0*/  IMAD.MOV.U32 R3, RZ, RZ, RZ ;  /* 0x000000ffff037224 */ /* 0x000fca00078e00ff */
[----:B------:R0:W-:Y:S01]  /*57e0*/  STG.E.64 [R16.64], R2 ;  /* 0x0000000210007986 */ /* 0x0001e2000c101b24 */
[----:B------:R-:W-:Y:S05]  /*57f0*/  BRA `(.L_x_36333) ;  /* 0x0000001000007947 */ /* 0x000fea0003800000 */
.L_x_36359:
[----:B------:R0:W-:Y:S02]  /*5800*/  STG.E [R16.64], R2 ;  /* 0x0000000210007986 */ /* 0x0001e4000c101924 */
.L_x_36333:
        /* <DEDUP_REMOVED lines=231> */
.L_x_36361:
        /* <DEDUP_REMOVED lines=19> */
.L_x_36365:
[----:B------:R0:W5:Y:S01]  /*67b0*/  LDG.E.U8 R2, [R4.64] ;  /* 0x0000002404027981 */ /* 0x000162000c1e1100 */
[----:B------:R-:W-:Y:S01]  /*67c0*/  IMAD.MOV.U32 R3, RZ, RZ, RZ ;  /* 0x000000ffff037224 */ /* 0x000fe200078e00ff */
[----:B------:R-:W-:Y:S05]  /*67d0*/  BRA `(.L_x_36367) ;  /* 0x00000d5000007947 */ /* 0x000fea0003800000 */
.L_x_36364:
        /* <DEDUP_REMOVED lines=8> */
.L_x_36369:
[----:B------:R-:W2:Y:S02]  /*6860*/  LDG.E R2, [R4.64] ;  /* 0x0000002404027981 */ /* 0x000ea4000c1e1900 */
[----:B--2---:R-:W-:Y:S01]  /*6870*/  SHF.R.S32.HI R3, RZ, 0x1f, R2 ;  /* 0x0000001fff037819 */ /* 0x004fe20000011402 */
[----:B------:R-:W-:Y:S05]  /*6880*/  BRA `(.L_x_36367) ;  /* 0x00000ca000007947 */ /* 0x000fea0003800000 */
.L_x_36368:
[----:B------:R-:W2:Y:S02]  /*6890*/  LDG.E.S16 R2, [R4.64] ;  /* 0x0000002404027981 */ /* 0x000ea4000c1e1700 */
[----:B--2---:R-:W-:Y:S01]  /*68a0*/  SHF.R.S32.HI R3, RZ, 0x1f, R2 ;  /* 0x0000001fff037819 */ /* 0x004fe20000011402 */
[----:B------:R-:W-:Y:S05]  /*68b0*/  BRA `(.L_x_36367) ;  /* 0x00000c7000007947 */ /* 0x000fea0003800000 */
.L_x_36363:
        /* <DEDUP_REMOVED lines=9> */
.L_x_36371:
[----:B------:R-:W2:Y:S02]  /*6950*/  LDG.E.U16 R4, [R4.64] ;  /* 0x0000002404047981 */ /* 0x000ea4000c1e1500 */
[----:B--2---:R-:W-:-:S06]  /*6960*/  HADD2.F32 R2, -RZ, R4.H0_H0 ;  /* 0x20000004ff027230 */ /* 0x004fcc0000004100 */
[----:B------:R-:W0:Y:S01]  /*6970*/  F2I.S64.TRUNC R2, R2 ;  /* 0x0000000200027311 */ /* 0x000e22000020d900 */
[----:B------:R-:W-:Y:S05]  /*6980*/  BRA `(.L_x_36367) ;  /* 0x00000ba000007947 */ /* 0x000fea0003800000 */
.L_x_36370:
        /* <DEDUP_REMOVED lines=9> */
.L_x_36373:
[----:B------:R-:W2:Y:S02]  /*6a20*/  LDG.E.U16 R4, [R4.64] ;  /* 0x0000002404047981 */ /* 0x000ea4000c1e1500 */
[----:B--2---:R-:W-:-:S06]  /*6a30*/  HADD2.F32 R2, -RZ, R4.H0_H0 ;  /* 0x20000004ff027230 */ /* 0x004fcc0000004100 */
[----:B------:R-:W0:Y:S01]  /*6a40*/  F2I.S64.TRUNC R2, R2 ;  /* 0x0000000200027311 */ /* 0x000e22000020d900 */
[----:B------:R-:W-:Y:S05]  /*6a50*/  BRA `(.L_x_36367) ;  /* 0x00000ad000007947 */ /* 0x000fea0003800000 */
.L_x_36372:
[----:B------:R-:W2:Y:S02]  /*6a60*/  LDG.E.64 R2, [R4.64] ;  /* 0x0000002404027981 */ /* 0x000ea4000c1e1b00 */
[----:B--2---:R-:W0:Y:S01]  /*6a70*/  F2I.S64.F64.TRUNC R2, R2 ;  /* 0x0000000200027311 */ /* 0x004e22000030d900 */
[----:B------:R-:W-:Y:S05]  /*6a80*/  BRA `(.L_x_36367) ;  /* 0x00000aa000007947 */ /* 0x000fea0003800000 */
.L_x_36362:
        /* <DEDUP_REMOVED lines=13> */
.L_x_36376:
[----:B------:R-:W2:Y:S02]  /*6b60*/  LDG.E.64 R2, [R4.64] ;  /* 0x0000002404027981 */ /* 0x000ea4000c1e1b00 */
[----:B--2---:R-:W0:Y:S01]  /*6b70*/  F2I.S64.F64.TRUNC R2, R2 ;  /* 0x0000000200027311 */ /* 0x004e22000030d900 */
[----:B------:R-:W-:Y:S05]  /*6b80*/  BRA `(.L_x_36367) ;  /* 0x000009a000007947 */ /* 0x000fea0003800000 */
.L_x_36375:
        /* <DEDUP_REMOVED lines=27> */
.L_x_36378:
        /* <DEDUP_REMOVED lines=14> */
.L_x_36377:
[----:B------:R-:W2:Y:S02]  /*6e20*/  LDG.E.U16 R2, [R4.64] ;  /* 0x0000002404027981 */ /* 0x000ea4000c1e1500 */
[----:B--2---:R-:W-:-:S06]  /*6e30*/  PRMT R2, RZ, 0x5410, R2 ;  /* 0x00005410ff027816 */ /* 0x004fcc0000000002 */
[----:B------:R-:W0:Y:S01]  /*6e40*/  F2I.S64.TRUNC R2, R2 ;  /* 0x0000000200027311 */ /* 0x000e22000020d900 */
[----:B------:R-:W-:Y:S05]  /*6e50*/  BRA `(.L_x_36367) ;  /* 0x000006d000007947 */ /* 0x000fea0003800000 */
.L_x_36374:
        /* <DEDUP_REMOVED lines=11> */
.L_x_36381:
        /* <DEDUP_REMOVED lines=21> */
.L_x_36385:
[----:B------:R-:W-:Y:S05]  /*7060*/  BSYNC B1 ;  /* 0x0000000000017941 */ /* 0x000fea0003800000 */
.L_x_36384:
[----:B------:R-:W-:Y:S01]  /*7070*/  IMAD.SHL.U32 R2, R2, 0x100000, RZ ;  /* 0x0010000002027824 */ /* 0x000fe200078e00ff */
[----:B------:R-:W-:-:S04]  /*7080*/  LEA R3, R0, 0x3b800000, 0x17 ;  /* 0x3b80000000037811 */ /* 0x000fc800078eb8ff */
[----:B------:R-:W-:Y:S02]  /*7090*/  LOP3.LUT R2, R3, R2, R4, 0xfe, !PT ;  /* 0x0000000203027212 */ /* 0x000fe400078efe04 */
.L_x_36383:
[----:B------:R-:W-:Y:S05]  /*70a0*/  BSYNC B0 ;  /* 0x0000000000007941 */ /* 0x000fea0003800000 */
.L_x_36382:
[----:B------:R-:W0:Y:S01]  /*70b0*/  F2I.S64.TRUNC R2, R2 ;  /* 0x0000000200027311 */ /* 0x000e22000020d900 */
[----:B------:R-:W-:Y:S05]  /*70c0*/  BRA `(.L_x_36367) ;  /* 0x0000046000007947 */ /* 0x000fea0003800000 */
.L_x_36380:
        /* <DEDUP_REMOVED lines=21> */
.L_x_36389:
[----:B------:R-:W-:Y:S05]  /*7220*/  BSYNC B1 ;  /* 0x0000000000017941 */ /* 0x000fea0003800000 */
.L_x_36388:
[----:B------:R-:W-:Y:S01]  /*7230*/  IMAD.SHL.U32 R2, R2, 0x200000, RZ ;  /* 0x0020000002027824 */ /* 0x000fe200078e00ff */
[----:B------:R-:W-:-:S04]  /*7240*/  LEA R3, R0, 0x37800000, 0x17 ;  /* 0x3780000000037811 */ /* 0x000fc800078eb8ff */
[----:B------:R-:W-:Y:S02]  /*7250*/  LOP3.LUT R2, R3, R2, R4, 0xfe, !PT ;  /* 0x0000000203027212 */ /* 0x000fe400078efe04 */
.L_x_36387:
[----:B------:R-:W-:Y:S05]  /*7260*/  BSYNC B0 ;  /* 0x0000000000007941 */ /* 0x000fea0003800000 */
.L_x_36386:
[----:B------:R-:W0:Y:S01]  /*7270*/  F2I.S64.TRUNC R2, R2 ;  /* 0x0000000200027311 */ /* 0x000e22000020d900 */
[----:B------:R-:W-:Y:S05]  /*7280*/  BRA `(.L_x_36367) ;  /* 0x000002a000007947 */ /* 0x000fea0003800000 */
.L_x_36379:
        /* <DEDUP_REMOVED lines=14> */
.L_x_36393:
[----:B------:R-:W-:Y:S05]  /*7370*/  BSYNC B0 ;  /* 0x0000000000007941 */ /* 0x000fea0003800000 */
.L_x_36392:
[----:B------:R-:W0:Y:S01]  /*7380*/  F2I.S64.TRUNC R2, R2 ;  /* 0x0000000200027311 */ /* 0x000e22000020d900 */
[----:B------:R-:W-:Y:S05]  /*7390*/  BRA `(.L_x_36367) ;  /* 0x0000019000007947 */ /* 0x000fea0003800000 */
.L_x_36366:
        /* <DEDUP_REMOVED lines=21> */
.L_x_36391:
[----:B------:R0:W5:Y:S01]  /*74f0*/  LDG.E.64 R2, [R4.64] ;  /* 0x0000002404027981 */ /* 0x000162000c1e1b00 */
[----:B------:R-:W-:Y:S05]  /*7500*/  BRA `(.L_x_36367) ;  /* 0x0000002000007947 */ /* 0x000fea0003800000 */
.L_x_36390:
[----:B------:R0:W5:Y:S01]  /*7510*/  LDG.E R2, [R4.64] ;  /* 0x0000002404027981 */ /* 0x000162000c1e1900 */
[----:B------:R-:W-:-:S03]  /*7520*/  IMAD.MOV.U32 R3, RZ, RZ, RZ ;  /* 0x000000ffff037224 */ /* 0x000fc600078e00ff */
.L_x_36367:
        /* <DEDUP_REMOVED lines=19> */
.L_x_36397:
[----:B------:R0:W-:Y:S01]  /*7660*/  STG.E.U8 [R16.64], R2 ;  /* 0x0000000210007986 */ /* 0x0001e2000c101124 */
[----:B------:R-:W-:Y:S05]  /*7670*/  BRA `(.L_x_36399) ;  /* 0x00000d5000007947 */ /* 0x000fea0003800000 */
.L_x_36396:
        /* <DEDUP_REMOVED lines=9> */
.L_x_36401:
[----:B------:R0:W-:Y:S01]  /*7710*/  STG.E [R16.64], R2 ;  /* 0x0000000210007986 */ /* 0x0001e2000c101924 */
[----:B------:R-:W-:Y:S05]  /*7720*/  BRA `(.L_x_36399) ;  /* 0x00000ca000007947 */ /* 0x000fea0003800000 */
.L_x_36400:
[----:B------:R0:W-:Y:S01]  /*7730*/  STG.E.U16 [R16.64], R2 ;  /* 0x0000000210007986 */ /* 0x0001e2000c101524 */
[----:B------:R-:W-:Y:S05]  /*7740*/  BRA `(.L_x_36399) ;  /* 0x00000c8000007947 */ /* 0x000fea0003800000 */
.L_x_36395:
        /* <DEDUP_REMOVED lines=9> */
.L_x_36403:
[----:B------:R-:W0:Y:S02]  /*77e0*/  I2F.U32 R0, R2 ;  /* 0x0000000200007306 */ /* 0x000e240000201000 */
[----:B0-----:R-:W-:-:S05]  /*77f0*/  F2FP.PACK_AB R0, RZ, R0 ;  /* 0x00000000ff00723e */ /* 0x001fca00000000ff */
[----:B------:R0:W-:Y:S01]  /*7800*/  STG.E.U16 [R16.64], R0 ;  /* 0x0000000010007986 */ /* 0x0001e2000c101524 */
[----:B------:R-:W-:Y:S05]  /*7810*/  BRA `(.L_x_36399) ;  /* 0x00000bb000007947 */ /* 0x000fea0003800000 */
.L_x_36402:
        /* <DEDUP_REMOVED lines=10> */
.L_x_36405:
[----:B------:R-:W0:Y:S02]  /*78c0*/  I2F.U32 R2, R2 ;  /* 0x0000000200027306 */ /* 0x000e240000201000 */
[----:B0-----:R-:W-:-:S04]  /*78d0*/  F2FP.PACK_AB R3, RZ, R2 ;  /* 0x00000002ff03723e */ /* 0x001fc800000000ff */
[----:B------:R-:W-:-:S05]  /*78e0*/  PRMT R3, R3, 0x5410, RZ ;  /* 0x0000541003037816 */ /* 0x000fca00000000ff */
[----:B------:R0:W-:Y:S01]  /*78f0*/  STG.E [R16.64], R3 ;  /* 0x0000000310007986 */ /* 0x0001e2000c101924 */
[----:B------:R-:W-:Y:S05]  /*7900*/  BRA `(.L_x_36399) ;  /* 0x00000ac000007947 */ /* 0x000fea0003800000 */
.L_x_36404:
[----:B------:R-:W0:Y:S02]  /*7910*/  I2F.F64.U32 R2, R2 ;  /* 0x0000000200027312 */ /* 0x000e240000201800 */
[----:B0-----:R0:W-:Y:S01]  /*7920*/  STG.E.64 [R16.64], R2 ;  /* 0x0000000210007986 */ /* 0x0011e2000c101b24 */
[----:B------:R-:W-:Y:S05]  /*7930*/  BRA `(.L_x_36399) ;  /* 0x00000a9000007947 */ /* 0x000fea0003800000 */
.L_x_36394:
        /* <DEDUP_REMOVED lines=10> */
.L_x_36408:
[----:B------:R-:W0:Y:S01]  /*79e0*/  I2F.F64.U32 R4, R2 ;  /* 0x0000000200047312 */ /* 0x000e220000201800 */
[----:B------:R-:W-:-:S05]  /*79f0*/  CS2R R6, SRZ ;  /* 0x0000000000067805 */ /* 0x000fca000001ff00 */
[----:B0-----:R0:W-:Y:S01]  /*7a00*/  STG.E.128 [R16.64], R4 ;  /* 0x0000000410007986 */ /* 0x0011e2000c101d24 */
[----:B------:R-:W-:Y:S05]  /*7a10*/  BRA `(.L_x_36399) ;  /* 0x000009b000007947 */ /* 0x000fea0003800000 */
.L_x_36407:
        /* <DEDUP_REMOVED lines=21> */
.L_x_36412:
[----:B------:R-:W-:Y:S05]  /*7b70*/  BSYNC B0 ;  /* 0x0000000000007941 */ /* 0x000fea0003800000 */
.L_x_36411:
[----:B------:R-:W-:-:S05]  /*7b80*/  LOP3.LUT R3, R0, R3, RZ, 0xfc, !PT ;  /* 0x0000000300037212 */ /* 0x000fca00078efcff */
[----:B------:R0:W-:Y:S01]  /*7b90*/  STG.E.U8 [R16.64], R3 ;  /* 0x0000000310007986 */ /* 0x0001e2000c101124 */
[----:B------:R-:W-:Y:S05]  /*7ba0*/  BRA `(.L_x_36399) ;  /* 0x0000082000007947 */ /* 0x000fea0003800000 */
.L_x_36410:
        /* <DEDUP_REMOVED lines=13> */
.L_x_36414:
[----:B------:R-:W-:Y:S01]  /*7c80*/  IMAD.MOV.U32 R0, RZ, RZ, 0x7f ;  /* 0x0000007fff007424 */ /* 0x000fe200078e00ff */
[----:B------:R-:W-:-:S04]  /*7c90*/  ISETP.GT.U32.AND P0, PT, R3, 0x7f800000, PT ;  /* 0x7f8000000300780c */ /* 0x000fc80003f04070 */
[----:B------:R-:W-:-:S04]  /*7ca0*/  SEL R0, R0, 0x7c, P0 ;  /* 0x0000007c00007807 */ /* 0x000fc80000000000 */
.L_x_36415:
[----:B------:R-:W-:Y:S05]  /*7cb0*/  BSYNC B0 ;  /* 0x0000000000007941 */ /* 0x000fea0003800000 */
.L_x_36413:
[----:B------:R-:W-:-:S04]  /*7cc0*/  LOP3.LUT R2, R5, 0x80000000, RZ, 0xc0, !PT ;  /* 0x8000000005027812 */ /* 0x000fc800078ec0ff */
[----:B------:R-:W-:-:S04]  /*7cd0*/  SHF.R.U32.HI R3, RZ, 0x18, R2 ;  /* 0x00000018ff037819 */ /* 0x000fc80000011602 */
[----:B------:R-:W-:-:S05]  /*7ce0*/  LOP3.LUT R3, R0, R3, RZ, 0xfc, !PT ;  /* 0x0000000300037212 */ /* 0x000fca00078efcff */
[----:B------:R0:W-:Y:S01]  /*7cf0*/  STG.E.U8 [R16.64], R3 ;  /* 0x0000000310007986 */ /* 0x0001e2000c101124 */
[----:B------:R-:W-:Y:S05]  /*7d00*/  BRA `(.L_x_36399) ;  /* 0x000006c000007947 */ /* 0x000fea0003800000 */
.L_x_36409:
[----:B------:R-:W0:Y:S02]  /*7d10*/  I2F.U32 R0, R2 ;  /* 0x0000000200007306 */ /* 0x000e240000201000 */
[----:B0-----:R-:W-:-:S05]  /*7d20*/  F2FP.BF16.PACK_AB R0, RZ, R0 ;  /* 0x00000000ff00723e */ /* 0x001fca00000010ff */
[----:B------:R0:W-:Y:S01]  /*7d30*/  STG.E.U16 [R16.64], R0 ;  /* 0x0000000010007986 */ /* 0x0001e2000c101524 */
[----:B------:R-:W-:Y:S05]  /*7d40*/  BRA `(.L_x_36399) ;  /* 0x0000068000007947 */ /* 0x000fea0003800000 */
.L_x_36406:
        /* <DEDUP_REMOVED lines=10> */
.L_x_36418:
        /* <DEDUP_REMOVED lines=17> */
.L_x_36421:
[----:B------:R-:W-:-:S04]  /*7f00*/  LOP3.LUT R2, R5, 0x80000000, RZ, 0xc0, !PT ;  /* 0x8000000005027812 */ /* 0x000fc800078ec0ff */
[----:B------:R-:W-:-:S04]  /*7f10*/  SHF.R.U32.HI R3, RZ, 0x18, R2 ;  /* 0x00000018ff037819 */ /* 0x000fc80000011602 */
[----:B------:R-:W-:-:S04]  /*7f20*/  LOP3.LUT R0, R0, R3, RZ, 0xfc, !PT ;  /* 0x0000000300007212 */ /* 0x000fc800078efcff */
[----:B------:R-:W-:Y:S02]  /*7f30*/  PRMT R8, R0, 0x7610, R8 ;  /* 0x0000761000087816 */ /* 0x000fe40000000008 */
.L_x_36420:
[----:B------:R-:W-:Y:S05]  /*7f40*/  BSYNC B0 ;  /* 0x0000000000007941 */ /* 0x000fea0003800000 */
.L_x_36419:
[----:B------:R0:W-:Y:S01]  /*7f50*/  STG.E.U8 [R16.64], R8 ;  /* 0x0000000810007986 */ /* 0x0001e2000c101124 */
[----:B------:R-:W-:Y:S05]  /*7f60*/  BRA `(.L_x_36399) ;  /* 0x0000046000007947 */ /* 0x000fea0003800000 */
.L_x_36417:
        /* <DEDUP_REMOVED lines=17> */
.L_x_36424:
[----:B------:R-:W-:-:S04]  /*8080*/  LOP3.LUT R2, R5, 0x80000000, RZ, 0xc0, !PT ;  /* 0x8000000005027812 */ /* 0x000fc800078ec0ff */
[----:B------:R-:W-:-:S04]  /*8090*/  SHF.R.U32.HI R3, RZ, 0x18, R2 ;  /* 0x00000018ff037819 */ /* 0x000fc80000011602 */
[----:B------:R-:W-:-:S04]  /*80a0*/  LOP3.LUT R0, R0, R3, RZ, 0xfc, !PT ;  /* 0x0000000300007212 */ /* 0x000fc800078efcff */
[----:B------:R-:W-:Y:S02]  /*80b0*/  PRMT R8, R0, 0x7610, R8 ;  /* 0x0000761000087816 */ /* 0x000fe40000000008 */
.L_x_36423:
[----:B------:R-:W-:Y:S05]  /*80c0*/  BSYNC B0 ;  /* 0x0000000000007941 */ /* 0x000fea0003800000 */
.L_x_36422:
[----:B------:R0:W-:Y:S01]  /*80d0*/  STG.E.U8 [R16.64], R8 ;  /* 0x0000000810007986 */ /* 0x0001e2000c101124 */
[----:B------:R-:W-:Y:S05]  /*80e0*/  BRA `(.L_x_36399) ;  /* 0x000002e000007947 */ /* 0x000fea0003800000 */
.L_x_36416:
        /* <DEDUP_REMOVED lines=22> */
.L_x_36398:
        /* <DEDUP_REMOVED lines=20> */
.L_x_36426:
[----:B------:R-:W-:-:S05]  /*8390*/  IMAD.MOV.U32 R3, RZ, RZ, RZ ;  /* 0x000000ffff037224 */ /* 0x000fca00078e00ff */
[----:B------:R0:W-:Y:S01]  /*83a0*/  STG.E.64 [R16.64], R2 ;  /* 0x0000000210007986 */ /* 0x0001e2000c101b24 */
[----:B------:R-:W-:Y:S05]  /*83b0*/  BRA `(.L_x_36399) ;  /* 0x0000001000007947 */ /* 0x000fea0003800000 */
.L_x_36425:
[----:B------:R0:W-:Y:S02]  /*83c0*/  STG.E [R16.64], R2 ;  /* 0x0000000210007986 */ /* 0x0001e4000c101924 */
.L_x_36399:
[----:B------:R-:W-:Y:S02]  /*83d0*/  IADD3 R19, R19, 0x80, RZ ;  /* 0x0000008013137810 */ /* 0x000fe40007ffe0ff */
.L_x_36294:
[----:B------:R-:W-:Y:S05]  /*83e0*/  BSYNC B6 ;  /* 0x0000000000067941 */ /* 0x000fea0003800000 */
.L_x_36293:
        /* <DEDUP_REMOVED lines=230> */
.L_x_36427:
        /* <DEDUP_REMOVED lines=19> */
.L_x_36431:
[----:B------:R0:W5:Y:S01]  /*9380*/  LDG.E.U8 R2, [R4.64] ;  /* 0x0000002404027981 */ /* 0x000162000c1e1100 */
[----:B------:R-:W-:Y:S01]  /*9390*/  IMAD.MOV.U32 R3, RZ, RZ, RZ ;  /* 0x000000ffff037224 */ /* 0x000fe200078e00ff */
[----:B------:R-:W-:Y:S05]  /*93a0*/  BRA `(.L_x_36433) ;  /* 0x00000d5000007947 */ /* 0x000fea0003800000 */
.L_x_36430:
        /* <DEDUP_REMOVED lines=8> */
.L_x_36435:
[----:B------:R-:W2:Y:S02]  /*9430*/  LDG.E R2, [R4.64] ;  /* 0x0000002404027981 */ /* 0x000ea4000c1e1900 */
[----:B--2---:R-:W-:Y:S01]  /*9440*/  SHF.R.S32.HI R3, RZ, 0x1f, R2 ;  /* 0x0000001fff037819 */ /* 0x004fe20000011402 */
[----:B------:R-:W-:Y:S05]  /*9450*/  BRA `(.L_x_36433) ;  /* 0x00000ca000007947 */ /* 0x000fea0003800000 */
.L_x_36434:
[----:B------:R-:W2:Y:S02]  /*9460*/  LDG.E.S16 R2, [R4.64] ;  /* 0x0000002404027981 */ /* 0x000ea4000c1e1700 */
[----:B--2---:R-:W-:Y:S01]  /*9470*/  SHF.R.S32.HI R3, RZ, 0x1f, R2 ;  /* 0x0000001fff037819 */ /* 0x004fe20000011402 */
[----:B------:R-:W-:Y:S05]  /*9480*/  BRA `(.L_x_36433) ;  /* 0x00000c7000007947 */ /* 0x000fea0003800000 */
.L_x_36429:
        /* <DEDUP_REMOVED lines=9> */
.L_x_36437:
[----:B------:R-:W2:Y:S02]  /*9520*/  LDG.E.U16 R4, [R4.64] ;  /* 0x0000002404047981 */ /* 0x000ea4000c1e1500 */
[----:B--2---:R-:W-:-:S06]  /*9530*/  HADD2.F32 R2, -RZ, R4.H0_H0 ;  /* 0x20000004ff027230 */ /* 0x004fcc0000004100 */
[----:B------:R-:W0:Y:S01]  /*9540*/  F2I.S64.TRUNC R2, R2 ;  /* 0x0000000200027311 */ /* 0x000e22000020d900 */
[----:B------:R-:W-:Y:S05]  /*9550*/  BRA `(.L_x_36433) ;  /* 0x00000ba000007947 */ /* 0x000fea0003800000 */
.L_x_36436:
        /* <DEDUP_REMOVED lines=9> */
.L_x_36439:
[----:B------:R-:W2:Y:S02]  /*95f0*/  LDG.E.U16 R4, [R4.64] ;  /* 0x0000002404047981 */ /* 0x000ea4000c1e1500 */
[----:B--2---:R-:W-:-:S06]  /*9600*/  HADD2.F32 R2, -RZ, R4.H0_H0 ;  /* 0x20000004ff027230 */ /* 0x004fcc0000004100 */
[----:B------:R-:W0:Y:S01]  /*9610*/  F2I.S64.TRUNC R2, R2 ;  /* 0x0000000200027311 */ /* 0x000e22000020d900 */
[----:B------:R-:W-:Y:S05]  /*9620*/  BRA `(.L_x_36433) ;  /* 0x00000ad000007947 */ /* 0x000fea0003800000 */
.L_x_36438:
[----:B------:R-:W2:Y:S02]  /*9630*/  LDG.E.64 R2, [R4.64] ;  /* 0x0000002404027981 */ /* 0x000ea4000c1e1b00 */
[----:B--2---:R-:W0:Y:S01]  /*9640*/  F2I.S64.F64.TRUNC R2, R2 ;  /* 0x0000000200027311 */ /* 0x004e22000030d900 */
[----:B------:R-:W-:Y:S05]  /*9650*/  BRA `(.L_x_36433) ;  /* 0x00000aa000007947 */ /* 0x000fea0003800000 */
.L_x_36428:
        /* <DEDUP_REMOVED lines=13> */
.L_x_36442:
[----:B------:R-:W2:Y:S02]  /*9730*/  LDG.E.64 R2, [R4.64] ;  /* 0x0000002404027981 */ /* 0x000ea4000c1e1b00 */
[----:B--2---:R-:W0:Y:S01]  /*9740*/  F2I.S64.F64.TRUNC R2, R2 ;  /* 0x0000000200027311 */ /* 0x004e22000030d900 */
[----:B------:R-:W-:Y:S05]  /*9750*/  BRA `(.L_x_36433) ;  /* 0x000009a000007947 */ /* 0x000fea0003800000 */
.L_x_36441:
        /* <DEDUP_REMOVED lines=27> */
.L_x_36444:
        /* <DEDUP_REMOVED lines=14> */
.L_x_36443:
[----:B------:R-:W2:Y:S02]  /*99f0*/  LDG.E.U16 R2, [R4.64] ;  /* 0x0000002404027981 */ /* 0x000ea4000c1e1500 */
[----:B--2---:R-:W-:-:S06]  /*9a00*/  PRMT R2, RZ, 0x5410, R2 ;  /* 0x00005410ff027816 */ /* 0x004fcc0000000002 */
[----:B------:R-:W0:Y:S01]  /*9a10*/  F2I.S64.TRUNC R2, R2 ;  /* 0x0000000200027311 */ /* 0x000e22000020d900 */
[----:B------:R-:W-:Y:S05]  /*9a20*/  BRA `(.L_x_36433) ;  /* 0x000006d000007947 */ /* 0x000fea0003800000 */
.L_x_36440:
        /* <DEDUP_REMOVED lines=11> */
.L_x_36447:
        /* <DEDUP_REMOVED lines=21> */
.L_x_36451:
[----:B------:R-:W-:Y:S05]  /*9c30*/  BSYNC B1 ;  /* 0x0000000000017941 */ /* 0x000fea0003800000 */
.L_x_36450:
[----:B------:R-:W-:Y:S01]  /*9c40*/  IMAD.SHL.U32 R2, R2, 0x100000, RZ ;  /* 0x0010000002027824 */ /* 0x000fe200078e00ff */
[----:B------:R-:W-:-:S04]  /*9c50*/  LEA R3, R0, 0x3b800000, 0x17 ;  /* 0x3b80000000037811 */ /* 0x000fc800078eb8ff */
[----:B------:R-:W-:Y:S02]  /*9c60*/  LOP3.LUT R2, R3, R2, R4, 0xfe, !PT ;  /* 0x0000000203027212 */ /* 0x000fe400078efe04 */
.L_x_36449:
[----:B------:R-:W-:Y:S05]  /*9c70*/  BSYNC B0 ;  /* 0x0000000000007941 */ /* 0x000fea0003800000 */
.L_x_36448:
[----:B------:R-:W0:Y:S01]  /*9c80*/  F2I.S64.TRUNC R2, R2 ;  /* 0x0000000200027311 */ /* 0x000e22000020d900 */
[----:B------:R-:W-:Y:S05]  /*9c90*/  BRA `(.L_x_36433) ;  /* 0x0000046000007947 */ /* 0x000fea0003800000 */
.L_x_36446:
        /* <DEDUP_REMOVED lines=21> */
.L_x_36455:
[----:B------:R-:W-:Y:S05]  /*9df0*/  BSYNC B1 ;  /* 0x0000000000017941 */ /* 0x000fea0003800000 */
.L_x_36454:
[----:B------:R-:W-:Y:S01]  /*9e00*/  IMAD.SHL.U32 R2, R2, 0x200000, RZ ;  /* 0x0020000002027824 */ /* 0x000fe200078e00ff */
[----:B------:R-:W-:-:S04]  /*9e10*/  LEA R3, R0, 0x37800000, 0x17 ;  /* 0x3780000000037811 */ /* 0x000fc800078eb8ff */
[----:B------:R-:W-:Y:S02]  /*9e20*/  LOP3.LUT R2, R3, R2, R4, 0xfe, !PT ;  /* 0x0000000203027212 */ /* 0x000fe400078efe04 */
.L_x_36453:
[----:B------:R-:W-:Y:S05]  /*9e30*/  BSYNC B0 ;  /* 0x0000000000007941 */ /* 0x000fea0003800000 */
.L_x_36452:
[----:B------:R-:W0:Y:S01]  /*9e40*/  F2I.S64.TRUNC R2, R2 ;  /* 0x0000000200027311 */ /* 0x000e22000020d900 */
[----:B------:R-:W-:Y:S05]  /*9e50*/  BRA `(.L_x_36433) ;  /* 0x000002a000007947 */ /* 0x000fea0003800000 */
.L_x_36445:
        /* <DEDUP_REMOVED lines=14> */
.L_x_36459:
[----:B------:R-:W-:Y:S05]  /*9f40*/  BSYNC B0 ;  /* 0x0000000000007941 */ /* 0x000fea0003800000 */
.L_x_36458:
[----:B------:R-:W0:Y:S01]  /*9f50*/  F2I.S64.TRUNC R2, R2 ;  /* 0x0000000200027311 */ /* 0x000e22000020d900 */
[----:B------:R-:W-:Y:S05]  /*9f60*/  BRA `(.L_x_36433) ;  /* 0x0000019000007947 */ /* 0x000fea0003800000 */
.L_x_36432:
        /* <DEDUP_REMOVED lines=21> */
.L_x_36457:
[----:B------:R0:W5:Y:S01]  /*a0c0*/  LDG.E.64 R2, [R4.64] ;  /* 0x0000002404027981 */ /* 0x000162000c1e1b00 */
[----:B------:R-:W-:Y:S05]  /*a0d0*/  BRA `(.L_x_36433) ;  /* 0x0000002000007947 */ /* 0x000fea0003800000 */
.L_x_36456:
[----:B------:R0:W5:Y:S01]  /*a0e0*/  LDG.E R2, [R4.64] ;  /* 0x0000002404027981 */ /* 0x000162000c1e1900 */
[----:B------:R-:W-:-:S03]  /*a0f0*/  IMAD.MOV.U32 R3, RZ, RZ, RZ ;  /* 0x000000ffff037224 */ /* 0x000fc600078e00ff */
.L_x_36433:
        /* <DEDUP_REMOVED lines=19> */
.L_x_36463:
[----:B------:R-:W-:Y:S01]  /*a230*/  STG.E.U8 [R16.64], R2 ;  /* 0x0000000210007986 */ /* 0x000fe2000c101124 */
[----:B------:R-:W-:Y:S05]  /*a240*/  EXIT ;  /* 0x000000000000794d */ /* 0x000fea0003800000 */
.L_x_36462:
        /* <DEDUP_REMOVED lines=9> */
.L_x_36466:
[----:B------:R-:W-:Y:S01]  /*a2e0*/  STG.E [R16.64], R2 ;  /* 0x0000000210007986 */ /* 0x000fe2000c101924 */
[----:B------:R-:W-:Y:S05]  /*a2f0*/  EXIT ;  /* 0x000000000000794d */ /* 0x000fea0003800000 */
.L_x_36465:
[----:B------:R-:W-:Y:S01]  /*a300*/  STG.E.U16 [R16.64], R2 ;  /* 0x0000000210007986 */ /* 0x000fe2000c101524 */
[----:B------:R-:W-:Y:S05]  /*a310*/  EXIT ;  /* 0x000000000000794d */ /* 0x000fea0003800000 */
.L_x_36461:
        /* <DEDUP_REMOVED lines=9> */
.L_x_36468:
[----:B------:R-:W0:Y:S02]  /*a3b0*/  I2F.U32 R0, R2 ;  /* 0x0000000200007306 */ /* 0x000e240000201000 */
[----:B0-----:R-:W-:-:S05]  /*a3c0*/  F2FP.PACK_AB R0, RZ, R0 ;  /* 0x00000000ff00723e */ /* 0x001fca00000000ff */
[----:B------:R-:W-:Y:S01]  /*a3d0*/  STG.E.U16 [R16.64], R0 ;  /* 0x0000000010007986 */ /* 0x000fe2000c101524 */
[----:B------:R-:W-:Y:S05]  /*a3e0*/  EXIT ;  /* 0x000000000000794d */ /* 0x000fea0003800000 */
.L_x_36467:
        /* <DEDUP_REMOVED lines=10> */
.L_x_36470:
[----:B------:R-:W0:Y:S02]  /*a490*/  I2F.U32 R2, R2 ;  /* 0x0000000200027306 */ /* 0x000e240000201000 */
[----:B0-----:R-:W-:-:S04]  /*a4a0*/  F2FP.PACK_AB R3, RZ, R2 ;  /* 0x00000002ff03723e */ /* 0x001fc800000000ff */
[----:B------:R-:W-:-:S05]  /*a4b0*/  PRMT R3, R3, 0x5410, RZ ;  /* 0x0000541003037816 */ /* 0x000fca00000000ff */
[----:B------:R-:W-:Y:S01]  /*a4c0*/  STG.E [R16.64], R3 ;  /* 0x0000000310007986 */ /* 0x000fe2000c101924 */
[----:B------:R-:W-:Y:S05]  /*a4d0*/  EXIT ;  /* 0x000000000000794d */ /* 0x000fea0003800000 */
.L_x_36469:
[----:B------:R-:W0:Y:S02]  /*a4e0*/  I2F.F64.U32 R2, R2 ;  /* 0x0000000200027312 */ /* 0x000e240000201800 */
[----:B0-----:R-:W-:Y:S01]  /*a4f0*/  STG.E.64 [R16.64], R2 ;  /* 0x0000000210007986 */ /* 0x001fe2000c101b24 */
[----:B------:R-:W-:Y:S05]  /*a500*/  EXIT ;  /* 0x000000000000794d */ /* 0x000fea0003800000 */
.L_x_36460:
        /* <DEDUP_REMOVED lines=10> */
.L_x_36473:
[----:B------:R-:W0:Y:S01]  /*a5b0*/  I2F.F64.U32 R4, R2 ;  /* 0x0000000200047312 */ /* 0x000e220000201800 */
[----:B------:R-:W-:-:S05]  /*a5c0*/  CS2R R6, SRZ ;  /* 0x0000000000067805 */ /* 0x000fca000001ff00 */
[----:B0-----:R-:W-:Y:S01]  /*a5d0*/  STG.E.128 [R16.64], R4 ;  /* 0x0000000410007986 */ /* 0x001fe2000c101d24 */
[----:B------:R-:W-:Y:S05]  /*a5e0*/  EXIT ;  /* 0x000000000000794d */ /* 0x000fea0003800000 */
.L_x_36472:
        /* <DEDUP_REMOVED lines=21> */
.L_x_36477:
[----:B------:R-:W-:Y:S05]  /*a740*/  BSYNC B0 ;  /* 0x0000000000007941 */ /* 0x000fea0003800000 */
.L_x_36476:
[----:B------:R-:W-:-:S05]  /*a750*/  LOP3.LUT R3, R0, R3, RZ, 0xfc, !PT ;  /* 0x0000000300037212 */ /* 0x000fca00078efcff */
[----:B------:R-:W-:Y:S01]  /*a760*/  STG.E.U8 [R16.64], R3 ;  /* 0x0000000310007986 */ /* 0x000fe2000c101124 */
[----:B------:R-:W-:Y:S05]  /*a770*/  EXIT ;  /* 0x000000000000794d */ /* 0x000fea0003800000 */
.L_x_36475:
        /* <DEDUP_REMOVED lines=13> */
.L_x_36479:
[----:B------:R-:W-:Y:S01]  /*a850*/  IMAD.MOV.U32 R0, RZ, RZ, 0x7f ;  /* 0x0000007fff007424 */ /* 0x000fe200078e00ff */
[----:B------:R-:W-:-:S04]  /*a860*/  ISETP.GT.U32.AND P0, PT, R3, 0x7f800000, PT ;  /* 0x7f8000000300780c */ /* 0x000fc80003f04070 */
[----:B------:R-:W-:-:S04]  /*a870*/  SEL R0, R0, 0x7c, P0 ;  /* 0x0000007c00007807 */ /* 0x000fc80000000000 */
.L_x_36480:
[----:B------:R-:W-:Y:S05]  /*a880*/  BSYNC B0 ;  /* 0x0000000000007941 */ /* 0x000fea0003800000 */
.L_x_36478:
[----:B------:R-:W-:-:S04]  /*a890*/  LOP3.LUT R2, R5, 0x80000000, RZ, 0xc0, !PT ;  /* 0x8000000005027812 */ /* 0x000fc800078ec0ff */
[----:B------:R-:W-:-:S04]  /*a8a0*/  SHF.R.U32.HI R3, RZ, 0x18, R2 ;  /* 0x00000018ff037819 */ /* 0x000fc80000011602 */
[----:B------:R-:W-:-:S05]  /*a8b0*/  LOP3.LUT R3, R0, R3, RZ, 0xfc, !PT ;  /* 0x0000000300037212 */ /* 0x000fca00078efcff */
[----:B------:R-:W-:Y:S01]  /*a8c0*/  STG.E.U8 [R16.64], R3 ;  /* 0x0000000310007986 */ /* 0x000fe2000c101124 */
[----:B------:R-:W-:Y:S05]  /*a8d0*/  EXIT ;  /* 0x000000000000794d */ /* 0x000fea0003800000 */
.L_x_36474:
[----:B------:R-:W0:Y:S02]  /*a8e0*/  I2F.U32 R0, R2 ;  /* 0x0000000200007306 */ /* 0x000e240000201000 */
[----:B0-----:R-:W-:-:S05]  /*a8f0*/  F2FP.BF16.PACK_AB R0, RZ, R0 ;  /* 0x00000000ff00723e */ /* 0x001fca00000010ff */
[----:B------:R-:W-:Y:S01]  /*a900*/  STG.E.U16 [R16.64], R0 ;  /* 0x0000000010007986 */ /* 0x000fe2000c101524 */
[----:B------:R-:W-:Y:S05]  /*a910*/  EXIT ;  /* 0x000000000000794d */ /* 0x000fea0003800000 */
.L_x_36471:
        /* <DEDUP_REMOVED lines=10> */
.L_x_36483:
        /* <DEDUP_REMOVED lines=17> */
.L_x_36486:
[----:B------:R-:W-:-:S04]  /*aad0*/  LOP3.LUT R2, R5, 0x80000000, RZ, 0xc0, !PT ;  /* 0x8000000005027812 */ /* 0x000fc800078ec0ff */
[----:B------:R-:W-:-:S04]  /*aae0*/  SHF.R.U32.HI R3, RZ, 0x18, R2 ;  /* 0x00000018ff037819 */ /* 0x000fc80000011602 */
[----:B------:R-:W-:-:S04]  /*aaf0*/  LOP3.LUT R0, R0, R3, RZ, 0xfc, !PT ;  /* 0x0000000300007212 */ /* 0x000fc800078efcff */
[----:B------:R-:W-:Y:S02]  /*ab00*/  PRMT R8, R0, 0x7610, R8 ;  /* 0x0000761000087816 */ /* 0x000fe40000000008 */
.L_x_36485:
[----:B------:R-:W-:Y:S05]  /*ab10*/  BSYNC B0 ;  /* 0x0000000000007941 */ /* 0x000fea0003800000 */
.L_x_36484:
[----:B------:R-:W-:Y:S01]  /*ab20*/  STG.E.U8 [R16.64], R8 ;  /* 0x0000000810007986 */ /* 0x000fe2000c101124 */
[----:B------:R-:W-:Y:S05]  /*ab30*/  EXIT ;  /* 0x000000000000794d */ /* 0x000fea0003800000 */
.L_x_36482:
        /* <DEDUP_REMOVED lines=17> */
.L_x_36489:
[----:B------:R-:W-:-:S04]  /*ac50*/  LOP3.LUT R2, R5, 0x80000000, RZ, 0xc0, !PT ;  /* 0x8000000005027812 */ /* 0x000fc800078ec0ff */
[----:B------:R-:W-:-:S04]  /*ac60*/  SHF.R.U32.HI R3, RZ, 0x18, R2 ;  /* 0x00000018ff037819 */ /* 0x000fc80000011602 */
[----:B------:R-:W-:-:S04]  /*ac70*/  LOP3.LUT R0, R0, R3, RZ, 0xfc, !PT ;  /* 0x0000000300007212 */ /* 0x000fc800078efcff */
[----:B------:R-:W-:Y:S02]  /*ac80*/  PRMT R8, R0, 0x7610, R8 ;  /* 0x0000761000087816 */ /* 0x000fe40000000008 */
.L_x_36488:
[----:B------:R-:W-:Y:S05]  /*ac90*/  BSYNC B0 ;  /* 0x0000000000007941 */ /* 0x000fea0003800000 */
.L_x_36487:
[----:B------:R-:W-:Y:S01]  /*aca0*/  STG.E.U8 [R16.64], R8 ;  /* 0x0000000810007986 */ /* 0x000fe2000c101124 */
[----:B------:R-:W-:Y:S05]  /*acb0*/  EXIT ;  /* 0x000000000000794d */ /* 0x000fea0003800000 */
.L_x_36481:
        /* <DEDUP_REMOVED lines=22> */
.L_x_36464:
        /* <DEDUP_REMOVED lines=20> */
.L_x_36491:
[----:B------:R-:W-:-:S05]  /*af60*/  IMAD.MOV.U32 R3, RZ, RZ, RZ ;  /* 0x000000ffff037224 */ /* 0x000fca00078e00ff */
[----:B------:R-:W-:Y:S01]  /*af70*/  STG.E.64 [R16.64], R2 ;  /* 0x0000000210007986 */ /* 0x000fe2000c101b24 */
[----:B------:R-:W-:Y:S05]  /*af80*/  EXIT ;  /* 0x000000000000794d */ /* 0x000fea0003800000 */
.L_x_36490:
[----:B------:R-:W-:Y:S01]  /*af90*/  STG.E [R16.64], R2 ;  /* 0x0000000210007986 */ /* 0x000fe2000c101924 */
[----:B------:R-:W-:Y:S05]  /*afa0*/  EXIT ;  /* 0x000000000000794d */ /* 0x000fea0003800000 */
.L_x_36492:
        /* <DEDUP_REMOVED lines=13> */
.L_x_42165:


//--------------------- .text._ZN2at6native27unrolled_elementwise_kernelINS0_13AUnaryFunctorIllbZZZNS0_23logical_and_kernel_cudaERNS_14TensorIteratorEENKUlvE0_clEvENKUlvE2_clEvEUlllE_EESt5arrayIPcLm2EELi4E23TrivialOffsetCalculatorILi1EjESD_NS0_6memory12LoadWithCastILi1EEENSE_13StoreWithCastILi1EEEEEviT_T0_T2_T3_T4_T5_ --------------------------
	.section	.text._ZN2at6native27unrolled_elementwise_kernelINS0_13AUnaryFunctorIllbZZZNS0_23logical_and_kernel_cudaERNS_14TensorIteratorEENKUlvE0_clEvENKUlvE2_clEvEUlllE_EESt5arrayIPcLm2EELi4E23TrivialOffsetCalculatorILi1EjESD_NS0_6memory12LoadWithCastILi1EEENSE_13StoreWithCastILi1EEEEEviT_T0_T2_T3_T4_T5_,"ax",@progbits
	.sectioninfo	@"SHI_REGISTERS=31"
	.align	128
        .global         _ZN2at6native27unrolled_elementwise_kernelINS0_13AUnaryFunctorIllbZZZNS0_23logical_and_kernel_cudaERNS_14TensorIteratorEENKUlvE0_clEvENKUlvE2_clEvEUlllE_EESt5arrayIPcLm2EELi4E23TrivialOffsetCalculatorILi1EjESD_NS0_6memory12LoadWithCastILi1EEENSE_13StoreWithCastILi1EEEEEviT_T0_T2_T3_T4_T5_
        .type           _ZN2at6native27unrolled_elementwise_kernelINS0_13AUnaryFunctorIllbZZZNS0_23logical_and_kernel_cudaERNS_14TensorIteratorEENKUlvE0_clEvENKUlvE2_clEvEUlllE_EESt5arrayIPcLm2EELi4E23TrivialOffsetCalculatorILi1EjESD_NS0_6memory12LoadWithCastILi1EEENSE_13StoreWithCastILi1EEEEEviT_T0_T2_T3_T4_T5_,@function
        .size           _ZN2at6native27unrolled_elementwise_kernelINS0_13AUnaryFunctorIllbZZZNS0_23logical_and_kernel_cudaERNS_14TensorIteratorEENKUlvE0_clEvENKUlvE2_clEvEUlllE_EESt5arrayIPcLm2EELi4E23TrivialOffsetCalculatorILi1EjESD_NS0_6memory12LoadWithCastILi1EEENSE_13StoreWithCastILi1EEEEEviT_T0_T2_T3_T4_T5_,(.L_x_42166 - _ZN2at6native27unrolled_elementwise_kernelINS0_13AUnaryFunctorIllbZZZNS0_23logical_and_kernel_cudaERNS_14TensorIteratorEENKUlvE0_clEvENKUlvE2_clEvEUlllE_EESt5arrayIPcLm2EELi4E23TrivialOffsetCalculatorILi1EjESD_NS0_6memory12LoadWithCastILi1EEENSE_13StoreWithCastILi1EEEEEviT_T0_T2_T3_T4_T5_)
        .other          _ZN2at6native27unrolled_elementwise_kernelINS0_13AUnaryFunctorIllbZZZNS0_23logical_and_kernel_cudaERNS_14TensorIteratorEENKUlvE0_clEvENKUlvE2_clEvEUlllE_EESt5arrayIPcLm2EELi4E23TrivialOffsetCalculatorILi1EjESD_NS0_6memory12LoadWithCastILi1EEENSE_13StoreWithCastILi1EEEEEviT_T0_T2_T3_T4_T5_,@"STO_CUDA_ENTRY STV_DEFAULT"
_ZN2at6native27unrolled_elementwise_kernelINS0_13AUnaryFunctorIllbZZZNS0_23logical_and_kernel_cudaERNS_14TensorIteratorEENKUlvE0_clEvENKUlvE2_clEvEUlllE_EESt5arrayIPcLm2EELi4E23TrivialOffsetCalculatorILi1EjESD_NS0_6memory12LoadWithCastILi1EEENSE_13StoreWithCastILi1EEEEEviT_T0_T2_T3_T4_T5_:
.text._ZN2at6native27unrolled_elementwise_kernelINS0_13AUnaryFunctorIllbZZZNS0_23logical_and_kernel_cudaERNS_14TensorIteratorEENKUlvE0_clEvENKUlvE2_clEvEUlllE_EESt5arrayIPcLm2EELi4E23TrivialOffsetCalculatorILi1EjESD_NS0_6memory12LoadWithCastILi1EEENSE_13StoreWithCastILi1EEEEEviT_T0_T2_T3_T4_T5_:
        /* <DEDUP_REMOVED lines=30> */
.L_x_36498:
[----:B------:R0:W5:Y:S01]  /*01e0*/  LDG.E.U8 R22, [R4.64] ;  /* 0x0000002404167981 */ /* 0x000162000c1e1100 */
[----:B------:R-:W-:Y:S01]  /*01f0*/  IMAD.MOV.U32 R23, RZ, RZ, RZ ;  /* 0x000000ffff177224 */ /* 0x000fe200078e00ff */
[----:B------:R-:W-:Y:S05]  /*0200*/  BRA `(.L_x_36500) ;  /* 0x00000d6000007947 */ /* 0x000fea0003800000 */
.L_x_36497:
        /* <DEDUP_REMOVED lines=8> */
.L_x_36502:
[----:B------:R-:W2:Y:S02]  /*0290*/  LDG.E R22, [R4.64] ;  /* 0x0000002404167981 */ /* 0x000ea4000c1e1900 */
[----:B--2---:R-:W-:Y:S01]  /*02a0*/  SHF.R.S32.HI R23, RZ, 0x1f, R22 ;  /* 0x0000001fff177819 */ /* 0x004fe20000011416 */
[----:B------:R-:W-:Y:S05]  /*02b0*/  BRA `(.L_x_36500) ;  /* 0x00000cb000007947 */ /* 0x000fea0003800000 */
.L_x_36501:
[----:B------:R-:W2:Y:S02]  /*02c0*/  LDG.E.S16 R22, [R4.64] ;  /* 0x0000002404167981 */ /* 0x000ea4000c1e1700 */
[----:B--2---:R-:W-:Y:S01]  /*02d0*/  SHF.R.S32.HI R23, RZ, 0x1f, R22 ;  /* 0x0000001fff177819 */ /* 0x004fe20000011416 */
[----:B------:R-:W-:Y:S05]  /*02e0*/  BRA `(.L_x_36500) ;  /* 0x00000c8000007947 */ /* 0x000fea0003800000 */
.L_x_36496:
        /* <DEDUP_REMOVED lines=9> */
.L_x_36504:
[----:B------:R-:W2:Y:S02]  /*0380*/  LDG.E.U16 R4, [R4.64] ;  /* 0x0000002404047981 */ /* 0x000ea4000c1e1500 */
[----:B--2---:R-:W-:-:S06]  /*0390*/  HADD2.F32 R22, -RZ, R4.H0_H0 ;  /* 0x20000004ff167230 */ /* 0x004fcc0000004100 */
[----:B------:R-:W0:Y:S01]  /*03a0*/  F2I.S64.TRUNC R22, R22 ;  /* 0x0000001600167311 */ /* 0x000e22000020d900 */
[----:B------:R-:W-:Y:S05]  /*03b0*/  BRA `(.L_x_36500) ;  /* 0x00000bb000007947 */ /* 0x000fea0003800000 */
.L_x_36503:
        /* <DEDUP_REMOVED lines=9> */
.L_x_36506:
[----:B------:R-:W2:Y:S02]  /*0450*/  LDG.E.U16 R4, [R4.64] ;  /* 0x0000002404047981 */ /* 0x000ea4000c1e1500 */
[----:B--2---:R-:W-:-:S06]  /*0460*/  HADD2.F32 R22, -RZ, R4.H0_H0 ;  /* 0x20000004ff167230 */ /* 0x004fcc0000004100 */
[----:B------:R-:W0:Y:S01]  /*0470*/  F2I.S64.TRUNC R22, R22 ;  /* 0x0000001600167311 */ /* 0x000e22000020d900 */
[----:B------:R-:W-:Y:S05]  /*0480*/  BRA `(.L_x_36500) ;  /* 0x00000ae000007947 */ /* 0x000fea0003800000 */
.L_x_36505:
[----:B------:R-:W2:Y:S02]  /*0490*/  LDG.E.64 R4, [R4.64] ;  /* 0x0000002404047981 */ /* 0x000ea4000c1e1b00 */
[----:B--2---:R0:W1:Y:S01]  /*04a0*/  F2I.S64.F64.TRUNC R22, R4 ;  /* 0x0000000400167311 */ /* 0x004062000030d900 */
[----:B------:R-:W-:Y:S05]  /*04b0*/  BRA `(.L_x_36500) ;  /* 0x00000ab000007947 */ /* 0x000fea0003800000 */
.L_x_36495:
        /* <DEDUP_REMOVED lines=13> */
.L_x_36509:
[----:B------:R-:W2:Y:S02]  /*0590*/  LDG.E.64 R4, [R4.64] ;  /* 0x0000002404047981 */ /* 0x000ea4000c1e1b00 */
[----:B--2---:R0:W1:Y:S01]  /*05a0*/  F2I.S64.F64.TRUNC R22, R4 ;  /* 0x0000000400167311 */ /* 0x004062000030d900 */
[----:B------:R-:W-:Y:S05]  /*05b0*/  BRA `(.L_x_36500) ;  /* 0x000009b000007947 */ /* 0x000fea0003800000 */
.L_x_36508:
        /* <DEDUP_REMOVED lines=27> */
.L_x_36511:
        /* <DEDUP_REMOVED lines=15> */
.L_x_36510:
[----:B------:R-:W2:Y:S02]  /*0860*/  LDG.E.U16 R22, [R4.64] ;  /* 0x0000002404167981 */ /* 0x000ea4000c1e1500 */
[----:B--2---:R-:W-:-:S06]  /*0870*/  PRMT R22, RZ, 0x5410, R22 ;  /* 0x00005410ff167816 */ /* 0x004fcc0000000016 */
[----:B------:R-:W0:Y:S01]  /*0880*/  F2I.S64.TRUNC R22, R22 ;  /* 0x0000001600167311 */ /* 0x000e22000020d900 */
[----:B------:R-:W-:Y:S05]  /*0890*/  BRA `(.L_x_36500) ;  /* 0x000006d000007947 */ /* 0x000fea0003800000 */
.L_x_36507:
        /* <DEDUP_REMOVED lines=11> */
.L_x_36514:
        /* <DEDUP_REMOVED lines=21> */
.L_x_36518:
[----:B------:R-:W-:Y:S05]  /*0aa0*/  BSYNC B1 ;  /* 0x0000000000017941 */ /* 0x000fea0003800000 */
.L_x_36517:
[----:B------:R-:W-:Y:S01]  /*0ab0*/  IMAD.SHL.U32 R3, R3, 0x100000, RZ ;  /* 0x0010000003037824 */ /* 0x000fe200078e00ff */
[----:B------:R-:W-:-:S04]  /*0ac0*/  LEA R5, R0, 0x3b800000, 0x17 ;  /* 0x3b80000000057811 */ /* 0x000fc800078eb8ff */
[----:B------:R-:W-:Y:S02]  /*0ad0*/  LOP3.LUT R22, R5, R3, R22, 0xfe, !PT ;  /* 0x0000000305167212 */ /* 0x000fe400078efe16 */
.L_x_36516:
[----:B------:R-:W-:Y:S05]  /*0ae0*/  BSYNC B0 ;  /* 0x0000000000007941 */ /* 0x000fea0003800000 */
.L_x_36515:
[----:B------:R-:W0:Y:S01]  /*0af0*/  F2I.S64.TRUNC R22, R22 ;  /* 0x0000001600167311 */ /* 0x000e22000020d900 */
[----:B------:R-:W-:Y:S05]  /*0b00*/  BRA `(.L_x_36500) ;  /* 0x0000046000007947 */ /* 0x000fea0003800000 */
.L_x_36513:
        /* <DEDUP_REMOVED lines=21> */
.L_x_36522:
[----:B------:R-:W-:Y:S05]  /*0c60*/  BSYNC B1 ;  /* 0x0000000000017941 */ /* 0x000fea0003800000 */
.L_x_36521:
[----:B------:R-:W-:Y:S01]  /*0c70*/  IMAD.SHL.U32 R3, R3, 0x200000, RZ ;  /* 0x0020000003037824 */ /* 0x000fe200078e00ff */
[----:B------:R-:W-:-:S04]  /*0c80*/  LEA R5, R0, 0x37800000, 0x17 ;  /* 0x3780000000057811 */ /* 0x000fc800078eb8ff */
[----:B------:R-:W-:Y:S02]  /*0c90*/  LOP3.LUT R22, R5, R3, R22, 0xfe, !PT ;  /* 0x0000000305167212 */ /* 0x000fe400078efe16 */
.L_x_36520:
[----:B------:R-:W-:Y:S05]  /*0ca0*/  BSYNC B0 ;  /* 0x0000000000007941 */ /* 0x000fea0003800000 */
.L_x_36519:
[----:B------:R-:W0:Y:S01]  /*0cb0*/  F2I.S64.TRUNC R22, R22 ;  /* 0x0000001600167311 */ /* 0x000e22000020d900 */
[----:B------:R-:W-:Y:S05]  /*0cc0*/  BRA `(.L_x_36500) ;  /* 0x000002a000007947 */ /* 0x000fea0003800000 */
.L_x_36512:
        /* <DEDUP_REMOVED lines=14> */
.L_x_36526:
[----:B------:R-:W-:Y:S05]  /*0db0*/  BSYNC B0 ;  /* 0x0000000000007941 */ /* 0x000fea0003800000 */
.L_x_36525:
[----:B------:R-:W0:Y:S01]  /*0dc0*/  F2I.S64.TRUNC R22, R22 ;  /* 0x0000001600167311 */ /* 0x000e22000020d900 */
[----:B------:R-:W-:Y:S05]  /*0dd0*/  BRA `(.L_x_36500) ;  /* 0x0000019000007947 */ /* 0x000fea0003800000 */
.L_x_36499:
        /* <DEDUP_REMOVED lines=21> */
.L_x_36524:
[----:B------:R0:W5:Y:S01]  /*0f30*/  LDG.E.64 R22, [R4.64] ;  /* 0x0000002404167981 */ /* 0x000162000c1e1b00 */
[----:B------:R-:W-:Y:S05]  /*0f40*/  BRA `(.L_x_36500) ;  /* 0x0000002000007947 */ /* 0x000fea0003800000 */
.L_x_36523:
[----:B------:R0:W5:Y:S01]  /*0f50*/  LDG.E R22, [R4.64] ;  /* 0x0000002404167981 */ /* 0x000162000c1e1900 */
[----:B------:R-:W-:-:S03]  /*0f60*/  IMAD.MOV.U32 R23, RZ, RZ, RZ ;  /* 0x000000ffff177224 */ /* 0x000fc600078e00ff */
.L_x_36500:
[----:B------:R-:W2:Y:S02]  /*0f70*/  S2R R28, SR_TID.X ;  /* 0x00000000001c7919 */ /* 0x000ea40000002100 */
[----:B--2---:R-:W-:Y:S02]  /*0f80*/  IADD3 R28, R28, 0x80, RZ ;  /* 0x000000801c1c7810 */ /* 0x004fe40007ffe0ff */
.L_x_36494:
[----:B-1----:R-:W-:Y:S05]  /*0f90*/  BSYNC B6 ;  /* 0x0000000000067941 */ /* 0x002fea0003800000 */
.L_x_36493:
        /* <DEDUP_REMOVED lines=22> */
.L_x_36532:
[----:B------:R0:W5:Y:S01]  /*1100*/  LDG.E.U8 R24, [R4.64] ;  /* 0x0000002404187981 */ /* 0x000162000c1e1100 */
[----:B------:R-:W-:Y:S01]  /*1110*/  IMAD.MOV.U32 R25, RZ, RZ, RZ ;  /* 0x000000ffff197224 */ /* 0x000fe200078e00ff */
[----:B------:R-:W-:Y:S05]  /*1120*/  BRA `(.L_x_36534) ;  /* 0x00000d5000007947 */ /* 0x000fea0003800000 */
.L_x_36531:
        /* <DEDUP_REMOVED lines=8> */
.L_x_36536:
[----:B------:R-:W2:Y:S02]  /*11b0*/  LDG.E R24, [R4.64] ;  /* 0x0000002404187981 */ /* 0x000ea4000c1e1900 */
[----:B--2---:R-:W-:Y:S01]  /*11c0*/  SHF.R.S32.HI R25, RZ, 0x1f, R24 ;  /* 0x0000001fff197819 */ /* 0x004fe20000011418 */
[----:B------:R-:W-:Y:S05]  /*11d0*/  BRA `(.L_x_36534) ;  /* 0x00000ca000007947 */ /* 0x000fea0003800000 */
.L_x_36535:
[----:B------:R-:W2:Y:S02]  /*11e0*/  LDG.E.S16 R24, [R4.64] ;  /* 0x0000002404187981 */ /* 0x000ea4000c1e1700 */
[----:B--2---:R-:W-:Y:S01]  /*11f0*/  SHF.R.S32.HI R25, RZ, 0x1f, R24 ;  /* 0x0000001fff197819 */ /* 0x004fe20000011418 */
[----:B------:R-:W-:Y:S05]  /*1200*/  BRA `(.L_x_36534) ;  /* 0x00000c7000007947 */ /* 0x000fea0003800000 */
.L_x_36530:
        /* <DEDUP_REMOVED lines=9> */
.L_x_36538:
[----:B------:R-:W2:Y:S02]  /*12a0*/  LDG.E.U16 R4, [R4.64] ;  /* 0x0000002404047981 */ /* 0x000ea4000c1e1500 */
[----:B--2---:R-:W-:-:S06]  /*12b0*/  HADD2.F32 R24, -RZ, R4.H0_H0 ;  /* 0x20000004ff187230 */ /* 0x004fcc0000004100 */
[----:B------:R-:W0:Y:S01]  /*12c0*/  F2I.S64.TRUNC R24, R24 ;  /* 0x0000001800187311 */ /* 0x000e22000020d900 */
[----:B------:R-:W-:Y:S05]  /*12d0*/  BRA `(.L_x_36534) ;  /* 0x00000ba000007947 */ /* 0x000fea0003800000 */
.L_x_36537:
        /* <DEDUP_REMOVED lines=9> */
.L_x_36540:
[----:B------:R-:W2:Y:S02]  /*1370*/  LDG.E.U16 R4, [R4.64] ;  /* 0x0000002404047981 */ /* 0x000ea4000c1e1500 */
[----:B--2---:R-:W-:-:S06]  /*1380*/  HADD2.F32 R24, -RZ, R4.H0_H0 ;  /* 0x20000004ff187230 */ /* 0x004fcc0000004100 */
[----:B------:R-:W0:Y:S01]  /*1390*/  F2I.S64.TRUNC R24, R24 ;  /* 0x0000001800187311 */ /* 0x000e22000020d900 */
[----:B------:R-:W-:Y:S05]  /*13a0*/  BRA `(.L_x_36534) ;  /* 0x00000ad000007947 */ /* 0x000fea0003800000 */
.L_x_36539:
[----:B------:R-:W2:Y:S02]  /*13b0*/  LDG.E.64 R4, [R4.64] ;  /* 0x0000002404047981 */ /* 0x000ea4000c1e1b00 */
[----:B--2---:R0:W1:Y:S01]  /*13c0*/  F2I.S64.F64.TRUNC R24, R4 ;  /* 0x0000000400187311 */ /* 0x004062000030d900 */
[----:B------:R-:W-:Y:S05]  /*13d0*/  BRA `(.L_x_36534) ;  /* 0x00000aa000007947 */ /* 0x000fea0003800000 */
.L_x_36529:
        /* <DEDUP_REMOVED lines=13> */
.L_x_36543:
[----:B------:R-:W2:Y:S02]  /*14b0*/  LDG.E.64 R4, [R4.64] ;  /* 0x0000002404047981 */ /* 0x000ea4000c1e1b00 */
[----:B--2---:R0:W1:Y:S01]  /*14c0*/  F2I.S64.F64.TRUNC R24, R4 ;  /* 0x0000000400187311 */ /* 0x004062000030d900 */
[----:B------:R-:W-:Y:S05]  /*14d0*/  BRA `(.L_x_36534) ;  /* 0x000009a000007947 */ /* 0x000fea0003800000 */
.L_x_36542:
        /* <DEDUP_REMOVED lines=27> */
.L_x_36545:
        /* <DEDUP_REMOVED lines=14> */
.L_x_36544:
[----:B------:R-:W2:Y:S02]  /*1770*/  LDG.E.U16 R24, [R4.64] ;  /* 0x0000002404187981 */ /* 0x000ea4000c1e1500 */
[----:B--2---:R-:W-:-:S06]  /*1780*/  PRMT R24, RZ, 0x5410, R24 ;  /* 0x00005410ff187816 */ /* 0x004fcc0000000018 */
[----:B------:R-:W0:Y:S01]  /*1790*/  F2I.S64.TRUNC R24, R24 ;  /* 0x0000001800187311 */ /* 0x000e22000020d900 */
[----:B------:R-:W-:Y:S05]  /*17a0*/  BRA `(.L_x_36534) ;  /* 0x000006d000007947 */ /* 0x000fea0003800000 */
.L_x_36541:
        /* <DEDUP_REMOVED lines=11> */
.L_x_36548:
        /* <DEDUP_REMOVED lines=21> */
.L_x_36552:
[----:B------:R-:W-:Y:S05]  /*19b0*/  BSYNC B1 ;  /* 0x0000000000017941 */ /* 0x000fea0003800000 */
.L_x_36551:
[----:B------:R-:W-:Y:S01]  /*19c0*/  IMAD.SHL.U32 R3, R3, 0x100000, RZ ;  /* 0x0010000003037824 */ /* 0x000fe200078e00ff */
[----:B------:R-:W-:-:S04]  /*19d0*/  LEA R5, R0, 0x3b800000, 0x17 ;  /* 0x3b80000000057811 */ /* 0x000fc800078eb8ff */
[----:B------:R-:W-:Y:S02]  /*19e0*/  LOP3.LUT R24, R5, R3, R24, 0xfe, !PT ;  /* 0x0000000305187212 */ /* 0x000fe400078efe18 */
.L_x_36550:
[----:B------:R-:W-:Y:S05]  /*19f0*/  BSYNC B0 ;  /* 0x0000000000007941 */ /* 0x000fea0003800000 */
.L_x_36549:
[----:B------:R-:W0:Y:S01]  /*1a00*/  F2I.S64.TRUNC R24, R24 ;  /* 0x0000001800187311 */ /* 0x000e22000020d900 */
[----:B------:R-:W-:Y:S05]  /*1a10*/  BRA `(.L_x_36534) ;  /* 0x0000046000007947 */ /* 0x000fea0003800000 */
.L_x_36547:
        /* <DEDUP_REMOVED lines=21> */
.L_x_36556:
[----:B------:R-:W-:Y:S05]  /*1b70*/  BSYNC B1 ;  /* 0x0000000000017941 */ /* 0x000fea0003800000 */
.L_x_36555:
[----:B------:R-:W-:Y:S01]  /*1b80*/  IMAD.SHL.U32 R3, R3, 0x200000, RZ ;  /* 0x0020000003037824 */ /* 0x000fe200078e00ff */
[----:B------:R-:W-:-:S04]  /*1b90*/  LEA R5, R0, 0x37800000, 0x17 ;  /* 0x3780000000057811 */ /* 0x000fc800078eb8ff */
[----:B------:R-:W-:Y:S02]  /*1ba0*/  LOP3.LUT R24, R5, R3, R24, 0xfe, !PT ;  /* 0x0000000305187212 */ /* 0x000fe400078efe18 */
.L_x_36554:
[----:B------:R-:W-:Y:S05]  /*1bb0*/  BSYNC B0 ;  /* 0x0000000000007941 */ /* 0x000fea0003800000 */
.L_x_36553:
[----:B------:R-:W0:Y:S01]  /*1bc0*/  F2I.S64.TRUNC R24, R24 ;  /* 0x0000001800187311 */ /* 0x000e22000020d900 */
[----:B------:R-:W-:Y:S05]  /*1bd0*/  BRA `(.L_x_36534) ;  /* 0x000002a000007947 */ /* 0x000fea0003800000 */
.L_x_36546:
        /* <DEDUP_REMOVED lines=14> */
.L_x_36560:
[----:B------:R-:W-:Y:S05]  /*1cc0*/  BSYNC B0 ;  /* 0x0000000000007941 */ /* 0x000fea0003800000 */
.L_x_36559:
[----:B------:R-:W0:Y:S01]  /*1cd0*/  F2I.S64.TRUNC R24, R24 ;  /* 0x0000001800187311 */ /* 0x000e22000020d900 */
[----:B------:R-:W-:Y:S05]  /*1ce0*/  BRA `(.L_x_36534) ;  /* 0x0000019000007947 */ /* 0x000fea0003800000 */
.L_x_36533:
        /* <DEDUP_REMOVED lines=21> */
.L_x_36558:
[----:B------:R0:W5:Y:S01]  /*1e40*/  LDG.E.64 R24, [R4.64] ;  /* 0x0000002404187981 */ /* 0x000162000c1e1b00 */
[----:B------:R-:W-:Y:S05]  /*1e50*/  BRA `(.L_x_36534) ;  /* 0x0000002000007947 */ /* 0x000fea0003800000 */
.L_x_36557:
[----:B------:R0:W5:Y:S01]  /*1e60*/  LDG.E R24, [R4.64] ;  /* 0x0000002404187981 */ /* 0x000162000c1e1900 */
[----:B------:R-:W-:-:S03]  /*1e70*/  IMAD.MOV.U32 R25, RZ, RZ, RZ ;  /* 0x000000ffff197224 */ /* 0x000fc600078e00ff */
.L_x_36534:
[----:B------:R-:W-:-:S04]  /*1e80*/  IADD3 R28, R28, 0x80, RZ ;  /* 0x000000801c1c7810 */ /* 0x000fc80007ffe0ff */
.L_x_36528:
[----:B------:R-:W-:Y:S05]  /*1e90*/  BSYNC B6 ;  /* 0x0000000000067941 */ /* 0x000fea0003800000 */
.L_x_36527:
        /* <DEDUP_REMOVED lines=24> */
.L_x_36566:
[----:B------:R0:W5:Y:S01]  /*2020*/  LDG.E.U8 R16, [R4.64] ;  /* 0x0000002404107981 */ /* 0x000162000c1e1100 */
[----:B------:R-:W-:Y:S01]  /*2030*/  IMAD.MOV.U32 R17, RZ, RZ, RZ ;  /* 0x000000ffff117224 */ /* 0x000fe200078e00ff */
[----:B------:R-:W-:Y:S05]  /*2040*/  BRA `(.L_x_36568) ;  /* 0x00000d5000007947 */ /* 0x000fea0003800000 */
.L_x_36565:
        /* <DEDUP_REMOVED lines=8> */
.L_x_36570:
[----:B------:R-:W2:Y:S02]  /*20d0*/  LDG.E R16, [R4.64] ;  /* 0x0000002404107981 */ /* 0x000ea4000c1e1900 */
[----:B--2---:R-:W-:Y:S01]  /*20e0*/  SHF.R.S32.HI R17, RZ, 0x1f, R16 ;  /* 0x0000001fff117819 */ /* 0x004fe20000011410 */
[----:B------:R-:W-:Y:S05]  /*20f0*/  BRA `(.L_x_36568) ;  /* 0x00000ca000007947 */ /* 0x000fea0003800000 */
.L_x_36569:
[----:B------:R-:W2:Y:S02]  /*2100*/  LDG.E.S16 R16, [R4.64] ;  /* 0x0000002404107981 */ /* 0x000ea4000c1e1700 */
[----:B--2---:R-:W-:Y:S01]  /*2110*/  SHF.R.S32.HI R17, RZ, 0x1f, R16 ;  /* 0x0000001fff117819 */ /* 0x004fe20000011410 */
[----:B------:R-:W-:Y:S05]  /*2120*/  BRA `(.L_x_36568) ;  /* 0x00000c7000007947 */ /* 0x000fea0003800000 */
.L_x_36564:
        /* <DEDUP_REMOVED lines=9> */
.L_x_36572:
[----:B------:R-:W2:Y:S02]  /*21c0*/  LDG.E.U16 R4, [R4.64] ;  /* 0x0000002404047981 */ /* 0x000ea4000c1e1500 */
[----:B--2---:R-:W-:-:S06]  /*21d0*/  HADD2.F32 R16, -RZ, R4.H0_H0 ;  /* 0x20000004ff107230 */ /* 0x004fcc0000004100 */
[----:B------:R-:W0:Y:S01]  /*21e0*/  F2I.S64.TRUNC R16, R16 ;  /* 0x0000001000107311 */ /* 0x000e22000020d900 */
[----:B------:R-:W-:Y:S05]  /*21f0*/  BRA `(.L_x_36568) ;  /* 0x00000ba000007947 */ /* 0x000fea0003800000 */
.L_x_36571:
        /* <DEDUP_REMOVED lines=9> */
.L_x_36574:
[----:B------:R-:W2:Y:S02]  /*2290*/  LDG.E.U16 R4, [R4.64] ;  /* 0x0000002404047981 */ /* 0x000ea4000c1e1500 */
[----:B--2---:R-:W-:-:S06]  /*22a0*/  HADD2.F32 R16, -RZ, R4.H0_H0 ;  /* 0x20000004ff107230 */ /* 0x004fcc0000004100 */
[----:B------:R-:W0:Y:S01]  /*22b0*/  F2I.S64.TRUNC R16, R16 ;  /* 0x0000001000107311 */ /* 0x000e22000020d900 */
[----:B------:R-:W-:Y:S05]  /*22c0*/  BRA `(.L_x_36568) ;  /* 0x00000ad000007947 */ /* 0x000fea0003800000 */
.L_x_36573:
[----:B------:R-:W2:Y:S02]  /*22d0*/  LDG.E.64 R4, [R4.64] ;  /* 0x0000002404047981 */ /* 0x000ea4000c1e1b00 */
[----:B--2---:R0:W2:Y:S01]  /*22e0*/  F2I.S64.F64.TRUNC R16, R4 ;  /* 0x0000000400107311 */ /* 0x0040a2000030d900 */
[----:B------:R-:W-:Y:S05]  /*22f0*/  BRA `(.L_x_36568) ;  /* 0x00000aa000007947 */ /* 0x000fea0003800000 */
.L_x_36563:
        /* <DEDUP_REMOVED lines=13> */
.L_x_36577:
[----:B------:R-:W2:Y:S02]  /*23d0*/  LDG.E.64 R4, [R4.64] ;  /* 0x0000002404047981 */ /* 0x000ea4000c1e1b00 */
[----:B--2---:R0:W2:Y:S01]  /*23e0*/  F2I.S64.F64.TRUNC R16, R4 ;  /* 0x0000000400107311 */ /* 0x0040a2000030d900 */
[----:B------:R-:W-:Y:S05]  /*23f0*/  BRA `(.L_x_36568) ;  /* 0x000009a000007947 */ /* 0x000fea0003800000 */
.L_x_36576:
        /* <DEDUP_REMOVED lines=27> */
.L_x_36579:
        /* <DEDUP_REMOVED lines=14> */
.L_x_36578:
[----:B------:R-:W2:Y:S02]  /*2690*/  LDG.E.U16 R16, [R4.64] ;  /* 0x0000002404107981 */ /* 0x000ea4000c1e1500 */
[----:B--2---:R-:W-:-:S06]  /*26a0*/  PRMT R16, RZ, 0x5410, R16 ;  /* 0x00005410ff107816 */ /* 0x004fcc0000000010 */
[----:B------:R-:W0:Y:S01]  /*26b0*/  F2I.S64.TRUNC R16, R16 ;  /* 0x0000001000107311 */ /* 0x000e22000020d900 */
[----:B------:R-:W-:Y:S05]  /*26c0*/  BRA `(.L_x_36568) ;  /* 0x000006d000007947 */ /* 0x000fea0003800000 */
.L_x_36575:
        /* <DEDUP_REMOVED lines=11> */
.L_x_36582:
        /* <DEDUP_REMOVED lines=21> */
.L_x_36586:
[----:B------:R-:W-:Y:S05]  /*28d0*/  BSYNC B1 ;  /* 0x0000000000017941 */ /* 0x000fea0003800000 */
.L_x_36585:
[----:B------:R-:W-:Y:S01]  /*28e0*/  IMAD.SHL.U32 R3, R3, 0x100000, RZ ;  /* 0x0010000003037824 */ /* 0x000fe200078e00ff */
[----:B------:R-:W-:-:S04]  /*28f0*/  LEA R5, R0, 0x3b800000, 0x17 ;  /* 0x3b80000000057811 */ /* 0x000fc800078eb8ff */
[----:B------:R-:W-:Y:S02]  /*2900*/  LOP3.LUT R16, R5, R3, R16, 0xfe, !PT ;  /* 0x0000000305107212 */ /* 0x000fe400078efe10 */
.L_x_36584:
[----:B------:R-:W-:Y:S05]  /*2910*/  BSYNC B0 ;  /* 0x0000000000007941 */ /* 0x000fea0003800000 */
.L_x_36583:
[----:B------:R-:W0:Y:S01]  /*2920*/  F2I.S64.TRUNC R16, R16 ;  /* 0x0000001000107311 */ /* 0x000e22000020d900 */
[----:B------:R-:W-:Y:S05]  /*2930*/  BRA `(.L_x_36568) ;  /* 0x0000046000007947 */ /* 0x000fea0003800000 */
.L_x_36581:
        /* <DEDUP_REMOVED lines=21> */
.L_x_36590:
[----:B------:R-:W-:Y:S05]  /*2a90*/  BSYNC B1 ;  /* 0x0000000000017941 */ /* 0x000fea0003800000 */
.L_x_36589:
[----:B------:R-:W-:Y:S01]  /*2aa0*/  IMAD.SHL.U32 R3, R3, 0x200000, RZ ;  /* 0x0020000003037824 */ /* 0x000fe200078e00ff */
[----:B------:R-:W-:-:S04]  /*2ab0*/  LEA R5, R0, 0x37800000, 0x17 ;  /* 0x3780000000057811 */ /* 0x000fc800078eb8ff */
[----:B------:R-:W-:Y:S02]  /*2ac0*/  LOP3.LUT R16, R5, R3, R16, 0xfe, !PT ;  /* 0x0000000305107212 */ /* 0x000fe400078efe10 */
.L_x_36588:
[----:B------:R-:W-:Y:S05]  /*2ad0*/  BSYNC B0 ;  /* 0x0000000000007941 */ /* 0x000fea0003800000 */
.L_x_36587:
[----:B------:R-:W0:Y:S01]  /*2ae0*/  F2I.S64.TRUNC R16, R16 ;  /* 0x0000001000107311 */ /* 0x000e22000020d900 */
[----:B------:R-:W-:Y:S05]  /*2af0*/  BRA `(.L_x_36568) ;  /* 0x000002a000007947 */ /* 0x000fea0003800000 */
.L_x_36580:
        /* <DEDUP_REMOVED lines=14> */
.L_x_36594:
[----:B------:R-:W-:Y:S05]  /*2be0*/  BSYNC B0 ;  /* 0x0000000000007941 */ /* 0x000fea0003800000 */
.L_x_36593:
[----:B------:R-:W0:Y:S01]  /*2bf0*/  F2I.S64.TRUNC R16, R16 ;  /* 0x0000001000107311 */ /* 0x000e22000020d900 */
[----:B------:R-:W-:Y:S05]  /*2c00*/  BRA `(.L_x_36568) ;  /* 0x0000019000007947 */ /* 0x000fea0003800000 */
.L_x_36567:
        /* <DEDUP_REMOVED lines=21> */
.L_x_36592:
[----:B------:R0:W5:Y:S01]  /*2d60*/  LDG.E.64 R16, [R4.64] ;  /* 0x0000002404107981 */ /* 0x000162000c1e1b00 */
[----:B------:R-:W-:Y:S05]  /*2d70*/  BRA `(.L_x_36568) ;  /* 0x0000002000007947 */ /* 0x000fea0003800000 */
.L_x_36591:
[----:B------:R0:W5:Y:S01]  /*2d80*/  LDG.E R16, [R4.64] ;  /* 0x0000002404107981 */ /* 0x000162000c1e1900 */
[----:B------:R-:W-:-:S03]  /*2d90*/  IMAD.MOV.U32 R17, RZ, RZ, RZ ;  /* 0x000000ffff117224 */ /* 0x000fc600078e00ff */
.L_x_36568:
[----:B------:R-:W-:-:S04]  /*2da0*/  IADD3 R28, R28, 0x80, RZ ;  /* 0x000000801c1c7810 */ /* 0x000fc80007ffe0ff */
.L_x_36562:
[----:B------:R-:W-:Y:S05]  /*2db0*/  BSYNC B6 ;  /* 0x0000000000067941 */ /* 0x000fea0003800000 */
.L_x_36561:
        /* <DEDUP_REMOVED lines=21> */
.L_x_36600:
[----:B------:R0:W5:Y:S01]  /*2f10*/  LDG.E.U8 R18, [R4.64] ;  /* 0x0000002404127981 */ /* 0x000162000c1e1100 */
[----:B------:R-:W-:Y:S01]  /*2f20*/  IMAD.MOV.U32 R19, RZ, RZ, RZ ;  /* 0x000000ffff137224 */ /* 0x000fe200078e00ff */
[----:B------:R-:W-:Y:S05]  /*2f30*/  BRA `(.L_x_36596) ;  /* 0x00000d4000007947 */ /* 0x000fea0003800000 */
.L_x_36599:
        /* <DEDUP_REMOVED lines=8> */
.L_x_36603:
[----:B------:R-:W3:Y:S02]  /*2fc0*/  LDG.E R18, [R4.64] ;  /* 0x0000002404127981 */ /* 0x000ee4000c1e1900 */
[----:B---3--:R-:W-:Y:S01]  /*2fd0*/  SHF.R.S32.HI R19, RZ, 0x1f, R18 ;  /* 0x0000001fff137819 */ /* 0x008fe20000011412 */
[----:B------:R-:W-:Y:S05]  /*2fe0*/  BRA `(.L_x_36596) ;  /* 0x00000c9000007947 */ /* 0x000fea0003800000 */
.L_x_36602:
[----:B------:R-:W3:Y:S02]  /*2ff0*/  LDG.E.S16 R18, [R4.64] ;  /* 0x0000002404127981 */ /* 0x000ee4000c1e1700 */
[----:B---3--:R-:W-:Y:S01]  /*3000*/  SHF.R.S32.HI R19, RZ, 0x1f, R18 ;  /* 0x0000001fff137819 */ /* 0x008fe20000011412 */
[----:B------:R-:W-:Y:S05]  /*3010*/  BRA `(.L_x_36596) ;  /* 0x00000c6000007947 */ /* 0x000fea0003800000 */
.L_x_36598:
        /* <DEDUP_REMOVED lines=9> */
.L_x_36605:
[----:B------:R-:W3:Y:S02]  /*30b0*/  LDG.E.U16 R4, [R4.64] ;  /* 0x0000002404047981 */ /* 0x000ee4000c1e1500 */
[----:B---3--:R-:W-:-:S06]  /*30c0*/  HADD2.F32 R18, -RZ, R4.H0_H0 ;  /* 0x20000004ff127230 */ /* 0x008fcc0000004100 */
[----:B------:R-:W0:Y:S01]  /*30d0*/  F2I.S64.TRUNC R18, R18 ;  /* 0x0000001200127311 */ /* 0x000e22000020d900 */
[----:B------:R-:W-:Y:S05]  /*30e0*/  BRA `(.L_x_36596) ;  /* 0x00000b9000007947 */ /* 0x000fea0003800000 */
.L_x_36604:
        /* <DEDUP_REMOVED lines=9> */
.L_x_36607:
[----:B------:R-:W3:Y:S02]  /*3180*/  LDG.E.U16 R4, [R4.64] ;  /* 0x0000002404047981 */ /* 0x000ee4000c1e1500 */
[----:B---3--:R-:W-:-:S06]  /*3190*/  HADD2.F32 R18, -RZ, R4.H0_H0 ;  /* 0x20000004ff127230 */ /* 0x008fcc0000004100 */
[----:B------:R-:W0:Y:S01]  /*31a0*/  F2I.S64.TRUNC R18, R18 ;  /* 0x0000001200127311 */ /* 0x000e22000020d900 */
[----:B------:R-:W-:Y:S05]  /*31b0*/  BRA `(.L_x_36596) ;  /* 0x00000ac000007947 */ /* 0x000fea0003800000 */
.L_x_36606:
[----:B------:R-:W3:Y:S02]  /*31c0*/  LDG.E.64 R4, [R4.64] ;  /* 0x0000002404047981 */ /* 0x000ee4000c1e1b00 */
[----:B---3--:R0:W3:Y:S01]  /*31d0*/  F2I.S64.F64.TRUNC R18, R4 ;  /* 0x0000000400127311 */ /* 0x0080e2000030d900 */
[----:B------:R-:W-:Y:S05]  /*31e0*/  BRA `(.L_x_36596) ;  /* 0x00000a9000007947 */ /* 0x000fea0003800000 */
.L_x_36597:
        /* <DEDUP_REMOVED lines=13> */
.L_x_36610:
[----:B------:R-:W3:Y:S02]  /*32c0*/  LDG.E.64 R4, [R4.64] ;  /* 0x0000002404047981 */ /* 0x000ee4000c1e1b00 */
[----:B---3--:R0:W3:Y:S01]  /*32d0*/  F2I.S64.F64.TRUNC R18, R4 ;  /* 0x0000000400127311 */ /* 0x0080e2000030d900 */
[----:B------:R-:W-:Y:S05]  /*32e0*/  BRA `(.L_x_36596) ;  /* 0x0000099000007947 */ /* 0x000fea0003800000 */
.L_x_36609:
        /* <DEDUP_REMOVED lines=27> */
.L_x_36612:
        /* <DEDUP_REMOVED lines=14> */
.L_x_36611:
[----:B------:R-:W3:Y:S02]  /*3580*/  LDG.E.U16 R18, [R4.64] ;  /* 0x0000002404127981 */ /* 0x000ee4000c1e1500 */
[----:B---3--:R-:W-:-:S06]  /*3590*/  PRMT R18, RZ, 0x5410, R18 ;  /* 0x00005410ff127816 */ /* 0x008fcc0000000012 */
[----:B------:R-:W0:Y:S01]  /*35a0*/  F2I.S64.TRUNC R18, R18 ;  /* 0x0000001200127311 */ /* 0x000e22000020d900 */
[----:B------:R-:W-:Y:S05]  /*35b0*/  BRA `(.L_x_36596) ;  /* 0x000006c000007947 */ /* 0x000fea0003800000 */
.L_x_36608:
        /* <DEDUP_REMOVED lines=11> */
.L_x_36615:
        /* <DEDUP_REMOVED lines=21> */
.L_x_36619:
[----:B------:R-:W-:Y:S05]  /*37c0*/  BSYNC B1 ;  /* 0x0000000000017941 */ /* 0x000fea0003800000 */
.L_x_36618:
[----:B------:R-:W-:Y:S01]  /*37d0*/  IMAD.SHL.U32 R2, R2, 0x100000, RZ ;  /* 0x0010000002027824 */ /* 0x000fe200078e00ff */
[----:B------:R-:W-:-:S04]  /*37e0*/  LEA R3, R0, 0x3b800000, 0x17 ;  /* 0x3b80000000037811 */ /* 0x000fc800078eb8ff */
[----:B------:R-:W-:Y:S02]  /*37f0*/  LOP3.LUT R18, R3, R2, R18, 0xfe, !PT ;  /* 0x0000000203127212 */ /* 0x000fe400078efe12 */
.L_x_36617:
[----:B------:R-:W-:Y:S05]  /*3800*/  BSYNC B0 ;  /* 0x0000000000007941 */ /* 0x000fea0003800000 */
.L_x_36616:
[----:B------:R-:W0:Y:S01]  /*3810*/  F2I.S64.TRUNC R18, R18 ;  /* 0x0000001200127311 */ /* 0x000e22000020d900 */
[----:B------:R-:W-:Y:S05]  /*3820*/  BRA `(.L_x_36596) ;  /* 0x0000045000007947 */ /* 0x000fea0003800000 */
.L_x_36614:
        /* <DEDUP_REMOVED lines=21> */
.L_x_36623:
[----:B------:R-:W-:Y:S05]  /*3980*/  BSYNC B1 ;  /* 0x0000000000017941 */ /* 0x000fea0003800000 */
.L_x_36622:
[----:B------:R-:W-:Y:S01]  /*3990*/  IMAD.SHL.U32 R2, R2, 0x200000, RZ ;  /* 0x0020000002027824 */ /* 0x000fe200078e00ff */
[----:B------:R-:W-:-:S04]  /*39a0*/  LEA R3, R0, 0x37800000, 0x17 ;  /* 0x3780000000037811 */ /* 0x000fc800078eb8ff */
[----:B------:R-:W-:Y:S02]  /*39b0*/  LOP3.LUT R18, R3, R2, R18, 0xfe, !PT ;  /* 0x0000000203127212 */ /* 0x000fe400078efe12 */
.L_x_36621:
[----:B------:R-:W-:Y:S05]  /*39c0*/  BSYNC B0 ;  /* 0x0000000000007941 */ /* 0x000fea0003800000 */
.L_x_36620:
[----:B------:R-:W0:Y:S01]  /*39d0*/  F2I.S64.TRUNC R18, R18 ;  /* 0x0000001200127311 */ /* 0x000e22000020d900 */
[----:B------:R-:W-:Y:S05]  /*39e0*/  BRA `(.L_x_36596) ;  /* 0x0000029000007947 */ /* 0x000fea0003800000 */
.L_x_36613:
        /* <DEDUP_REMOVED lines=14> */
.L_x_36627:
[----:B------:R-:W-:Y:S05]  /*3ad0*/  BSYNC B0 ;  /* 0x0000000000007941 */ /* 0x000fea0003800000 */
.L_x_36626:
[----:B------:R-:W0:Y:S01]  /*3ae0*/  F2I.S64.TRUNC R18, R18 ;  /* 0x0000001200127311 */ /* 0x000e22000020d900 */
[----:B------:R-:W-:Y:S05]  /*3af0*/  BRA `(.L_x_36596) ;  /* 0x0000018000007947 */ /* 0x000fea0003800000 */
.L_x_36601:
        /* <DEDUP_REMOVED lines=20> */
.L_x_36625:
[----:B------:R0:W5:Y:S01]  /*3c40*/  LDG.E.64 R18, [R4.64] ;  /* 0x0000002404127981 */ /* 0x000162000c1e1b00 */
[----:B------:R-:W-:Y:S05]  /*3c50*/  BRA `(.L_x_36596) ;  /* 0x0000002000007947 */ /* 0x000fea0003800000 */
.L_x_36624:
[----:B------:R0:W5:Y:S01]  /*3c60*/  LDG.E R18, [R4.64] ;  /* 0x0000002404127981 */ /* 0x000162000c1e1900 */
[----:B------:R-:W-:-:S03]  /*3c70*/  IMAD.MOV.U32 R19, RZ, RZ, RZ ;  /* 0x000000ffff137224 */ /* 0x000fc600078e00ff */
.L_x_36596:
[----:B------:R-:W-:Y:S05]  /*3c80*/  BSYNC B6 ;  /* 0x0000000000067941 */ /* 0x000fea0003800000 */
.L_x_36595:
        /* <DEDUP_REMOVED lines=9> */
[----:B------:R-:W-:Y:S02]  /*3d20*/  ISETP.NE.AND.EX P3, PT, R23, RZ, P0, P3 ;  /* 0x000000ff1700720c */ /* 0x000fe40000765330 */
[----:B------:R-:W-:Y:S02]  /*3d30*/  ISETP.NE.AND.EX P4, PT, R25, RZ, P0, P4 ;  /* 0x000000ff1900720c */ /* 0x000fe40000785340 */
[----:B------:R-:W-:Y:S02]  /*3d40*/  ISETP.NE.AND.EX P1, PT, R17, RZ, P0, P1 ;  /* 0x000000ff1100720c */ /* 0x000fe40000725310 */
[----:B------:R-:W-:Y:S02]  /*3d50*/  ISETP.NE.AND.EX P2, PT, R19, RZ, P0, P2 ;  /* 0x000000ff1300720c */ /* 0x000fe40000745320 */
        /* <DEDUP_REMOVED lines=26> */
.L_x_36633:
[----:B------:R0:W-:Y:S01]  /*3f00*/  STG.E.U8 [R8.64], R11 ;  /* 0x0000000b08007986 */ /* 0x0001e2000c101124 */
[----:B------:R-:W-:Y:S01]  /*3f10*/  IMAD.MOV.U32 R2, RZ, RZ, R17 ;  /* 0x000000ffff027224 */ /* 0x000fe200078e0011 */
[----:B------:R-:W-:Y:S05]  /*3f20*/  BRA `(.L_x_36629) ;  /* 0x00000eb000007947 */ /* 0x000fea0003800000 */
.L_x_36632:
        /* <DEDUP_REMOVED lines=11> */
.L_x_36636:
[----:B------:R0:W-:Y:S01]  /*3fe0*/  STG.E [R8.64], R11 ;  /* 0x0000000b08007986 */ /* 0x0001e2000c101924 */
[----:B------:R-:W-:Y:S01]  /*3ff0*/  IMAD.MOV.U32 R2, RZ, RZ, R17 ;  /* 0x000000ffff027224 */ /* 0x000fe200078e0011 */
[----:B------:R-:W-:Y:S05]  /*4000*/  BRA `(.L_x_36629) ;  /* 0x00000dd000007947 */ /* 0x000fea0003800000 */
.L_x_36635:
[----:B------:R0:W-:Y:S01]  /*4010*/  STG.E.U16 [R8.64], R11 ;  /* 0x0000000b08007986 */ /* 0x0001e2000c101524 */
[----:B------:R-:W-:Y:S01]  /*4020*/  IMAD.MOV.U32 R2, RZ, RZ, R17 ;  /* 0x000000ffff027224 */ /* 0x000fe200078e0011 */
[----:B------:R-:W-:Y:S05]  /*4030*/  BRA `(.L_x_36629) ;  /* 0x00000da000007947 */ /* 0x000fea0003800000 */
.L_x_36631:
        /* <DEDUP_REMOVED lines=10> */
.L_x_36638:
[----:B------:R-:W0:Y:S01]  /*40e0*/  I2F.S16 R0, R11 ;  /* 0x0000000b00007306 */ /* 0x000e220000101400 */
[----:B------:R-:W-:Y:S01]  /*40f0*/  IMAD.MOV.U32 R2, RZ, RZ, R17 ;  /* 0x000000ffff027224 */ /* 0x000fe200078e0011 */
[----:B0-----:R-:W-:-:S05]  /*4100*/  F2FP.PACK_AB R0, RZ, R0 ;  /* 0x00000000ff00723e */ /* 0x001fca00000000ff */
[----:B------:R0:W-:Y:S01]  /*4110*/  STG.E.U16 [R8.64], R0 ;  /* 0x0000000008007986 */ /* 0x0001e2000c101524 */
[----:B------:R-:W-:Y:S05]  /*4120*/  BRA `(.L_x_36629) ;  /* 0x00000cb000007947 */ /* 0x000fea0003800000 */
.L_x_36637:
        /* <DEDUP_REMOVED lines=11> */
.L_x_36640:
[----:B------:R-:W0:Y:S01]  /*41e0*/  I2F.S16 R11, R11 ;  /* 0x0000000b000b7306 */ /* 0x000e220000101400 */
[----:B------:R-:W-:Y:S01]  /*41f0*/  IMAD.MOV.U32 R2, RZ, RZ, R17 ;  /* 0x000000ffff027224 */ /* 0x000fe200078e0011 */
[----:B0-----:R-:W-:-:S04]  /*4200*/  F2FP.PACK_AB R3, RZ, R11 ;  /* 0x0000000bff03723e */ /* 0x001fc800000000ff */
[----:B------:R-:W-:-:S05]  /*4210*/  PRMT R3, R3, 0x5410, RZ ;  /* 0x0000541003037816 */ /* 0x000fca00000000ff */
[----:B------:R0:W-:Y:S01]  /*4220*/  STG.E [R8.64], R3 ;  /* 0x0000000308007986 */ /* 0x0001e2000c101924 */
[----:B------:R-:W-:Y:S05]  /*4230*/  BRA `(.L_x_36629) ;  /* 0x00000ba000007947 */ /* 0x000fea0003800000 */
.L_x_36639:
[----:B------:R-:W0:Y:S01]  /*4240*/  I2F.F64.S16 R4, R11 ;  /* 0x0000000b00047312 */ /* 0x000e220000101c00 */
[----:B------:R-:W-:Y:S01]  /*4250*/  IMAD.MOV.U32 R2, RZ, RZ, R17 ;  /* 0x000000ffff027224 */ /* 0x000fe200078e0011 */
[----:B0-----:R0:W-:Y:S01]  /*4260*/  STG.E.64 [R8.64], R4 ;  /* 0x0000000408007986 */ /* 0x0011e2000c101b24 */
[----:B------:R-:W-:Y:S05]  /*4270*/  BRA `(.L_x_36629) ;  /* 0x00000b6000007947 */ /* 0x000fea0003800000 */
.L_x_36630:
        /* <DEDUP_REMOVED lines=11> */
.L_x_36643:
[----:B------:R-:W0:Y:S01]  /*4330*/  I2F.F64.S16 R4, R11 ;  /* 0x0000000b00047312 */ /* 0x000e220000101c00 */
[----:B------:R-:W-:Y:S01]  /*4340*/  CS2R R6, SRZ ;  /* 0x0000000000067805 */ /* 0x000fe2000001ff00 */
[----:B------:R-:W-:-:S04]  /*4350*/  IMAD.MOV.U32 R2, RZ, RZ, R17 ;  /* 0x000000ffff027224 */ /* 0x000fc800078e0011 */
[----:B0-----:R0:W-:Y:S01]  /*4360*/  STG.E.128 [R8.64], R4 ;  /* 0x0000000408007986 */ /* 0x0011e2000c101d24 */
[----:B------:R-:W-:Y:S05]  /*4370*/  BRA `(.L_x_36629) ;  /* 0x00000a6000007947 */ /* 0x000fea0003800000 */
.L_x_36642:
        /* <DEDUP_REMOVED lines=21> */
.L_x_36647:
[----:B------:R-:W-:Y:S05]  /*44d0*/  BSYNC B0 ;  /* 0x0000000000007941 */ /* 0x000fea0003800000 */
.L_x_36646:
[----:B------:R-:W-:Y:S01]  /*44e0*/  LOP3.LUT R3, R0, R3, RZ, 0xfc, !PT ;  /* 0x0000000300037212 */ /* 0x000fe200078efcff */
[----:B------:R-:W-:-:S04]  /*44f0*/  IMAD.MOV.U32 R2, RZ, RZ, R17 ;  /* 0x000000ffff027224 */ /* 0x000fc800078e0011 */
[----:B------:R0:W-:Y:S01]  /*4500*/  STG.E.U8 [R8.64], R3 ;  /* 0x0000000308007986 */ /* 0x0001e2000c101124 */
[----:B------:R-:W-:Y:S05]  /*4510*/  BRA `(.L_x_36629) ;  /* 0x000008c000007947 */ /* 0x000fea0003800000 */
.L_x_36645:
        /* <DEDUP_REMOVED lines=13> */
.L_x_36649:
[----:B------:R-:W-:Y:S01]  /*45f0*/  IMAD.MOV.U32 R0, RZ, RZ, 0x7f ;  /* 0x0000007fff007424 */ /* 0x000fe200078e00ff */
[----:B------:R-:W-:-:S04]  /*4600*/  ISETP.GT.U32.AND P0, PT, R2, 0x7f800000, PT ;  /* 0x7f8000000200780c */ /* 0x000fc80003f04070 */
[----:B------:R-:W-:-:S04]  /*4610*/  SEL R0, R0, 0x7c, P0 ;  /* 0x0000007c00007807 */ /* 0x000fc80000000000 */
.L_x_36650:
[----:B------:R-:W-:Y:S05]  /*4620*/  BSYNC B0 ;  /* 0x0000000000007941 */ /* 0x000fea0003800000 */
.L_x_36648:
[----:B------:R-:W-:-:S04]  /*4630*/  LOP3.LUT R2, R11, 0x80000000, RZ, 0xc0, !PT ;  /* 0x800000000b027812 */ /* 0x000fc800078ec0ff */
[----:B------:R-:W-:Y:S01]  /*4640*/  SHF.R.U32.HI R3, RZ, 0x18, R2 ;  /* 0x00000018ff037819 */ /* 0x000fe20000011602 */
[----:B------:R-:W-:-:S03]  /*4650*/  IMAD.MOV.U32 R2, RZ, RZ, R17 ;  /* 0x000000ffff027224 */ /* 0x000fc600078e0011 */
[----:B------:R-:W-:-:S05]  /*4660*/  LOP3.LUT R3, R0, R3, RZ, 0xfc, !PT ;  /* 0x0000000300037212 */ /* 0x000fca00078efcff */
[----:B------:R0:W-:Y:S01]  /*4670*/  STG.E.U8 [R8.64], R3 ;  /* 0x0000000308007986 */ /* 0x0001e2000c101124 */
[----:B------:R-:W-:Y:S05]  /*4680*/  BRA `(.L_x_36629) ;  /* 0x0000075000007947 */ /* 0x000fea0003800000 */
.L_x_36644:
[----:B------:R-:W0:Y:S01]  /*4690*/  I2F.S16 R0, R11 ;  /* 0x0000000b00007306 */ /* 0x000e220000101400 */
[----:B------:R-:W-:Y:S01]  /*46a0*/  IMAD.MOV.U32 R2, RZ, RZ, R17 ;  /* 0x000000ffff027224 */ /* 0x000fe200078e0011 */
[----:B0-----:R-:W-:-:S05]  /*46b0*/  F2FP.BF16.PACK_AB R0, RZ, R0 ;  /* 0x00000000ff00723e */ /* 0x001fca00000010ff */
[----:B------:R0:W-:Y:S01]  /*46c0*/  STG.E.U16 [R8.64], R0 ;  /* 0x0000000008007986 */ /* 0x0001e2000c101524 */
[----:B------:R-:W-:Y:S05]  /*46d0*/  BRA `(.L_x_36629) ;  /* 0x0000070000007947 */ /* 0x000fea0003800000 */
.L_x_36641:
        /* <DEDUP_REMOVED lines=11> */
.L_x_36653:
        /* <DEDUP_REMOVED lines=17> */
.L_x_36656:
[----:B------:R-:W-:-:S04]  /*48a0*/  LOP3.LUT R2, R11, 0x80000000, RZ, 0xc0, !PT ;  /* 0x800000000b027812 */ /* 0x000fc800078ec0ff */
[----:B------:R-:W-:-:S04]  /*48b0*/  SHF.R.U32.HI R3, RZ, 0x18, R2 ;  /* 0x00000018ff037819 */ /* 0x000fc80000011602 */
[----:B------:R-:W-:-:S04]  /*48c0*/  LOP3.LUT R0, R0, R3, RZ, 0xfc, !PT ;  /* 0x0000000300007212 */ /* 0x000fc800078efcff */
[----:B------:R-:W-:Y:S02]  /*48d0*/  PRMT R4, R0, 0x7610, R4 ;  /* 0x0000761000047816 */ /* 0x000fe40000000004 */
.L_x_36655:
[----:B------:R-:W-:Y:S05]  /*48e0*/  BSYNC B0 ;  /* 0x0000000000007941 */ /* 0x000fea0003800000 */
.L_x_36654:
[----:B------:R0:W-:Y:S01]  /*48f0*/  STG.E.U8 [R8.64], R4 ;  /* 0x0000000408007986 */ /* 0x0001e2000c101124 */
[----:B------:R-:W-:Y:S01]  /*4900*/  IMAD.MOV.U32 R2, RZ, RZ, R17 ;  /* 0x000000ffff027224 */ /* 0x000fe200078e0011 */
[----:B------:R-:W-:Y:S05]  /*4910*/  BRA `(.L_x_36629) ;  /* 0x000004c000007947 */ /* 0x000fea0003800000 */
.L_x_36652:
        /* <DEDUP_REMOVED lines=17> */
.L_x_36659:
[----:B------:R-:W-:-:S04]  /*4a30*/  LOP3.LUT R2, R11, 0x80000000, RZ, 0xc0, !PT ;  /* 0x800000000b027812 */ /* 0x000fc800078ec0ff */
[----:B------:R-:W-:-:S04]  /*4a40*/  SHF.R.U32.HI R3, RZ, 0x18, R2 ;  /* 0x00000018ff037819 */ /* 0x000fc80000011602 */
[----:B------:R-:W-:-:S04]  /*4a50*/  LOP3.LUT R0, R0, R3, RZ, 0xfc, !PT ;  /* 0x0000000300007212 */ /* 0x000fc800078efcff */
[----:B------:R-:W-:Y:S02]  /*4a60*/  PRMT R4, R0, 0x7610, R4 ;  /* 0x0000761000047816 */ /* 0x000fe40000000004 */
.L_x_36658:
[----:B------:R-:W-:Y:S05]  /*4a70*/  BSYNC B0 ;  /* 0x0000000000007941 */ /* 0x000fea0003800000 */
.L_x_36657:
[----:B------:R0:W-:Y:S01]  /*4a80*/  STG.E.U8 [R8.64], R4 ;  /* 0x0000000408007986 */ /* 0x0001e2000c101124 */
[----:B------:R-:W-:Y:S01]  /*4a90*/  IMAD.MOV.U32 R2, RZ, RZ, R17 ;  /* 0x000000ffff027224 */ /* 0x000fe200078e0011 */
[----:B------:R-:W-:Y:S05]  /*4aa0*/  BRA `(.L_x_36629) ;  /* 0x0000033000007947 */ /* 0x000fea0003800000 */
.L_x_36651:
        /* <DEDUP_REMOVED lines=23> */
.L_x_36634:
        /* <DEDUP_REMOVED lines=21> */
.L_x_36661:
[----:B------:R-:W-:Y:S02]  /*4d70*/  IMAD.MOV.U32 R4, RZ, RZ, R11 ;  /* 0x000000ffff047224 */ /* 0x000fe400078e000b */
[----:B------:R-:W-:Y:S02]  /*4d80*/  IMAD.MOV.U32 R5, RZ, RZ, RZ ;  /* 0x000000ffff057224 */ /* 0x000fe400078e00ff */
[----:B------:R-:W-:-:S03]  /*4d90*/  IMAD.MOV.U32 R2, RZ, RZ, R17 ;  /* 0x000000ffff027224 */ /* 0x000fc600078e0011 */
[----:B------:R0:W-:Y:S01]  /*4da0*/  STG.E.64 [R8.64], R4 ;  /* 0x0000000408007986 */ /* 0x0001e2000c101b24 */
[----:B------:R-:W-:Y:S05]  /*4db0*/  BRA `(.L_x_36629) ;  /* 0x0000002000007947 */ /* 0x000fea0003800000 */
.L_x_36660:
[----:B------:R0:W-:Y:S01]  /*4dc0*/  STG.E [R8.64], R11 ;  /* 0x0000000b08007986 */ /* 0x0001e2000c101924 */
[----:B------:R-:W-:-:S03]  /*4dd0*/  IMAD.MOV.U32 R2, RZ, RZ, R17 ;  /* 0x000000ffff027224 */ /* 0x000fc600078e0011 */
.L_x_36629:
[----:B----4-:R-:W-:Y:S05]  /*4de0*/  BSYNC B6 ;  /* 0x0000000000067941 */ /* 0x010fea0003800000 */
.L_x_36628:
        /* <DEDUP_REMOVED lines=21> */
.L_x_36667:
[----:B------:R0:W-:Y:S01]  /*4f40*/  STG.E.U8 [R8.64], R22 ;  /* 0x0000001608007986 */ /* 0x0001e2000c101124 */
[----:B------:R-:W-:Y:S05]  /*4f50*/  BRA `(.L_x_36669) ;  /* 0x00000d5000007947 */ /* 0x000fea0003800000 */
.L_x_36666:
        /* <DEDUP_REMOVED lines=9> */
.L_x_36671:
[----:B------:R0:W-:Y:S01]  /*4ff0*/  STG.E [R8.64], R22 ;  /* 0x0000001608007986 */ /* 0x0001e2000c101924 */
[----:B------:R-:W-:Y:S05]  /*5000*/  BRA `(.L_x_36669) ;  /* 0x00000ca000007947 */ /* 0x000fea0003800000 */
.L_x_36670:
[----:B------:R0:W-:Y:S01]  /*5010*/  STG.E.U16 [R8.64], R22 ;  /* 0x0000001608007986 */ /* 0x0001e2000c101524 */
[----:B------:R-:W-:Y:S05]  /*5020*/  BRA `(.L_x_36669) ;  /* 0x00000c8000007947 */ /* 0x000fea0003800000 */
.L_x_36665:
        /* <DEDUP_REMOVED lines=9> */
.L_x_36673:
[----:B------:R-:W0:Y:S02]  /*50c0*/  I2F.S16 R0, R22 ;  /* 0x0000001600007306 */ /* 0x000e240000101400 */
[----:B0-----:R-:W-:-:S05]  /*50d0*/  F2FP.PACK_AB R0, RZ, R0 ;  /* 0x00000000ff00723e */ /* 0x001fca00000000ff */
[----:B------:R0:W-:Y:S01]  /*50e0*/  STG.E.U16 [R8.64], R0 ;  /* 0x0000000008007986 */ /* 0x0001e2000c101524 */
[----:B------:R-:W-:Y:S05]  /*50f0*/  BRA `(.L_x_36669) ;  /* 0x00000bb000007947 */ /* 0x000fea0003800000 */
.L_x_36672:
        /* <DEDUP_REMOVED lines=10> */
.L_x_36675:
[----:B------:R-:W0:Y:S02]  /*51a0*/  I2F.S16 R22, R22 ;  /* 0x0000001600167306 */ /* 0x000e240000101400 */
[----:B0-----:R-:W-:-:S04]  /*51b0*/  F2FP.PACK_AB R3, RZ, R22 ;  /* 0x00000016ff03723e */ /* 0x001fc800000000ff */
[----:B------:R-:W-:-:S05]  /*51c0*/  PRMT R3, R3, 0x5410, RZ ;  /* 0x0000541003037816 */ /* 0x000fca00000000ff */
[----:B------:R0:W-:Y:S01]  /*51d0*/  STG.E [R8.64], R3 ;  /* 0x0000000308007986 */ /* 0x0001e2000c101924 */
[----:B------:R-:W-:Y:S05]  /*51e0*/  BRA `(.L_x_36669) ;  /* 0x00000ac000007947 */ /* 0x000fea0003800000 */
.L_x_36674:
[----:B------:R-:W0:Y:S02]  /*51f0*/  I2F.F64.S16 R22, R22 ;  /* 0x0000001600167312 */ /* 0x000e240000101c00 */
[----:B0-----:R0:W-:Y:S01]  /*5200*/  STG.E.64 [R8.64], R22 ;  /* 0x0000001608007986 */ /* 0x0011e2000c101b24 */
[----:B------:R-:W-:Y:S05]  /*5210*/  BRA `(.L_x_36669) ;  /* 0x00000a9000007947 */ /* 0x000fea0003800000 */
.L_x_36664:
        /* <DEDUP_REMOVED lines=10> */
.L_x_36678:
[----:B------:R-:W0:Y:S01]  /*52c0*/  I2F.F64.S16 R4, R22 ;  /* 0x0000001600047312 */ /* 0x000e220000101c00 */
[----:B------:R-:W-:-:S05]  /*52d0*/  CS2R R6, SRZ ;  /* 0x0000000000067805 */ /* 0x000fca000001ff00 */
[----:B0-----:R0:W-:Y:S01]  /*52e0*/  STG.E.128 [R8.64], R4 ;  /* 0x0000000408007986 */ /* 0x0011e2000c101d24 */
[----:B------:R-:W-:Y:S05]  /*52f0*/  BRA `(.L_x_36669) ;  /* 0x000009b000007947 */ /* 0x000fea0003800000 */
.L_x_36677:
        /* <DEDUP_REMOVED lines=21> */
.L_x_36682:
[----:B------:R-:W-:Y:S05]  /*5450*/  BSYNC B0 ;  /* 0x0000000000007941 */ /* 0x000fea0003800000 */
.L_x_36681:
[----:B------:R-:W-:-:S05]  /*5460*/  LOP3.LUT R5, R0, R5, RZ, 0xfc, !PT ;  /* 0x0000000500057212 */ /* 0x000fca00078efcff */
[----:B------:R0:W-:Y:S01]  /*5470*/  STG.E.U8 [R8.64], R5 ;  /* 0x0000000508007986 */ /* 0x0001e2000c101124 */
[----:B------:R-:W-:Y:S05]  /*5480*/  BRA `(.L_x_36669) ;  /* 0x0000082000007947 */ /* 0x000fea0003800000 */
.L_x_36680:
        /* <DEDUP_REMOVED lines=13> */
.L_x_36684:
[----:B------:R-:W-:Y:S01]  /*5560*/  IMAD.MOV.U32 R0, RZ, RZ, 0x7f ;  /* 0x0000007fff007424 */ /* 0x000fe200078e00ff */
[----:B------:R-:W-:-:S04]  /*5570*/  ISETP.GT.U32.AND P0, PT, R3, 0x7f800000, PT ;  /* 0x7f8000000300780c */ /* 0x000fc80003f04070 */
[----:B------:R-:W-:-:S04]  /*5580*/  SEL R0, R0, 0x7c, P0 ;  /* 0x0000007c00007807 */ /* 0x000fc80000000000 */
.L_x_36685:
[----:B------:R-:W-:Y:S05]  /*5590*/  BSYNC B0 ;  /* 0x0000000000007941 */ /* 0x000fea0003800000 */
.L_x_36683:
[----:B------:R-:W-:-:S04]  /*55a0*/  LOP3.LUT R3, R5, 0x80000000, RZ, 0xc0, !PT ;  /* 0x8000000005037812 */ /* 0x000fc800078ec0ff */
[----:B------:R-:W-:-:S04]  /*55b0*/  SHF.R.U32.HI R3, RZ, 0x18, R3 ;  /* 0x00000018ff037819 */ /* 0x000fc80000011603 */
[----:B------:R-:W-:-:S05]  /*55c0*/  LOP3.LUT R3, R0, R3, RZ, 0xfc, !PT ;  /* 0x0000000300037212 */ /* 0x000fca00078efcff */
[----:B------:R0:W-:Y:S01]  /*55d0*/  STG.E.U8 [R8.64], R3 ;  /* 0x0000000308007986 */ /* 0x0001e2000c101124 */
[----:B------:R-:W-:Y:S05]  /*55e0*/  BRA `(.L_x_36669) ;  /* 0x000006c000007947 */ /* 0x000fea0003800000 */
.L_x_36679:
[----:B------:R-:W0:Y:S02]  /*55f0*/  I2F.S16 R0, R22 ;  /* 0x0000001600007306 */ /* 0x000e240000101400 */
[----:B0-----:R-:W-:-:S05]  /*5600*/  F2FP.BF16.PACK_AB R0, RZ, R0 ;  /* 0x00000000ff00723e */ /* 0x001fca00000010ff */
[----:B------:R0:W-:Y:S01]  /*5610*/  STG.E.U16 [R8.64], R0 ;  /* 0x0000000008007986 */ /* 0x0001e2000c101524 */
[----:B------:R-:W-:Y:S05]  /*5620*/  BRA `(.L_x_36669) ;  /* 0x0000068000007947 */ /* 0x000fea0003800000 */
.L_x_36676:
        /* <DEDUP_REMOVED lines=10> */
.L_x_36688:
        /* <DEDUP_REMOVED lines=17> */
.L_x_36691:
[----:B------:R-:W-:-:S04]  /*57e0*/  LOP3.LUT R3, R5, 0x80000000, RZ, 0xc0, !PT ;  /* 0x8000000005037812 */ /* 0x000fc800078ec0ff */
[----:B------:R-:W-:-:S04]  /*57f0*/  SHF.R.U32.HI R3, RZ, 0x18, R3 ;  /* 0x00000018ff037819 */ /* 0x000fc80000011603 */
[----:B------:R-:W-:-:S04]  /*5800*/  LOP3.LUT R0, R0, R3, RZ, 0xfc, !PT ;  /* 0x0000000300007212 */ /* 0x000fc800078efcff */
[----:B------:R-:W-:Y:S02]  /*5810*/  PRMT R4, R0, 0x7610, R4 ;  /* 0x0000761000047816 */ /* 0x000fe40000000004 */
.L_x_36690:
[----:B------:R-:W-:Y:S05]  /*5820*/  BSYNC B0 ;  /* 0x0000000000007941 */ /* 0x000fea0003800000 */
.L_x_36689:
[----:B------:R0:W-:Y:S01]  /*5830*/  STG.E.U8 [R8.64], R4 ;  /* 0x0000000408007986 */ /* 0x0001e2000c101124 */
[----:B------:R-:W-:Y:S05]  /*5840*/  BRA `(.L_x_36669) ;  /* 0x0000046000007947 */ /* 0x000fea0003800000 */
.L_x_36687:
        /* <DEDUP_REMOVED lines=17> */
.L_x_36694:
[----:B------:R-:W-:-:S04]  /*5960*/  LOP3.LUT R3, R5, 0x80000000, RZ, 0xc0, !PT ;  /* 0x8000000005037812 */ /* 0x000fc800078ec0ff */
[----:B------:R-:W-:-:S04]  /*5970*/  SHF.R.U32.HI R3, RZ, 0x18, R3 ;  /* 0x00000018ff037819 */ /* 0x000fc80000011603 */
[----:B------:R-:W-:-:S04]  /*5980*/  LOP3.LUT R0, R0, R3, RZ, 0xfc, !PT ;  /* 0x0000000300007212 */ /* 0x000fc800078efcff */
[----:B------:R-:W-:Y:S02]  /*5990*/  PRMT R4, R0, 0x7610, R4 ;  /* 0x0000761000047816 */ /* 0x000fe40000000004 */
.L_x_36693:
[----:B------:R-:W-:Y:S05]  /*59a0*/  BSYNC B0 ;  /* 0x0000000000007941 */ /* 0x000fea0003800000 */
.L_x_36692:
[----:B------:R0:W-:Y:S01]  /*59b0*/  STG.E.U8 [R8.64], R4 ;  /* 0x0000000408007986 */ /* 0x0001e2000c101124 */
[----:B------:R-:W-:Y:S05]  /*59c0*/  BRA `(.L_x_36669) ;  /* 0x000002e000007947 */ /* 0x000fea0003800000 */
.L_x_36686:
        /* <DEDUP_REMOVED lines=22> */
.L_x_36668:
        /* <DEDUP_REMOVED lines=20> */
.L_x_36696:
[----:B------:R-:W-:-:S05]  /*5c70*/  IMAD.MOV.U32 R23, RZ, RZ, RZ ;  /* 0x000000ffff177224 */ /* 0x000fca00078e00ff */
[----:B------:R0:W-:Y:S01]  /*5c80*/  STG.E.64 [R8.64], R22 ;  /* 0x0000001608007986 */ /* 0x0001e2000c101b24 */
[----:B------:R-:W-:Y:S05]  /*5c90*/  BRA `(.L_x_36669) ;  /* 0x0000001000007947 */ /* 0x000fea0003800000 */
.L_x_36695:
[----:B------:R0:W-:Y:S02]  /*5ca0*/  STG.E [R8.64], R22 ;  /* 0x0000001608007986 */ /* 0x0001e4000c101924 */
.L_x_36669:
        /* <DEDUP_REMOVED lines=21> */
.L_x_36700:
[----:B------:R0:W-:Y:S01]  /*5e00*/  STG.E.U8 [R8.64], R18 ;  /* 0x0000001208007986 */ /* 0x0001e2000c101124 */
[----:B------:R-:W-:Y:S05]  /*5e10*/  BRA `(.L_x_36702) ;  /* 0x00000d5000007947 */ /* 0x000fea0003800000 */
.L_x_36699:
        /* <DEDUP_REMOVED lines=9> */
.L_x_36704:
[----:B------:R0:W-:Y:S01]  /*5eb0*/  STG.E [R8.64], R18 ;  /* 0x0000001208007986 */ /* 0x0001e2000c101924 */
[----:B------:R-:W-:Y:S05]  /*5ec0*/  BRA `(.L_x_36702) ;  /* 0x00000ca000007947 */ /* 0x000fea0003800000 */
.L_x_36703:
[----:B------:R0:W-:Y:S01]  /*5ed0*/  STG.E.U16 [R8.64], R18 ;  /* 0x0000001208007986 */ /* 0x0001e2000c101524 */
[----:B------:R-:W-:Y:S05]  /*5ee0*/  BRA `(.L_x_36702) ;  /* 0x00000c8000007947 */ /* 0x000fea0003800000 */
.L_x_36698:
        /* <DEDUP_REMOVED lines=9> */
.L_x_36706:
[----:B------:R-:W0:Y:S02]  /*5f80*/  I2F.S16 R0, R18 ;  /* 0x0000001200007306 */ /* 0x000e240000101400 */
[----:B0-----:R-:W-:-:S05]  /*5f90*/  F2FP.PACK_AB R0, RZ, R0 ;  /* 0x00000000ff00723e */ /* 0x001fca00000000ff */
[----:B------:R0:W-:Y:S01]  /*5fa0*/  STG.E.U16 [R8.64], R0 ;  /* 0x0000000008007986 */ /* 0x0001e2000c101524 */
[----:B------:R-:W-:Y:S05]  /*5fb0*/  BRA `(.L_x_36702) ;  /* 0x00000bb000007947 */ /* 0x000fea0003800000 */
.L_x_36705:
        /* <DEDUP_REMOVED lines=10> */
.L_x_36708:
[----:B------:R-:W0:Y:S02]  /*6060*/  I2F.S16 R18, R18 ;  /* 0x0000001200127306 */ /* 0x000e240000101400 */
[----:B0-----:R-:W-:-:S04]  /*6070*/  F2FP.PACK_AB R3, RZ, R18 ;  /* 0x00000012ff03723e */ /* 0x001fc800000000ff */
[----:B------:R-:W-:-:S05]  /*6080*/  PRMT R3, R3, 0x5410, RZ ;  /* 0x0000541003037816 */ /* 0x000fca00000000ff */
[----:B------:R0:W-:Y:S01]  /*6090*/  STG.E [R8.64], R3 ;  /* 0x0000000308007986 */ /* 0x0001e2000c101924 */
[----:B------:R-:W-:Y:S05]  /*60a0*/  BRA `(.L_x_36702) ;  /* 0x00000ac000007947 */ /* 0x000fea0003800000 */
.L_x_36707:
[----:B------:R-:W0:Y:S02]  /*60b0*/  I2F.F64.S16 R18, R18 ;  /* 0x0000001200127312 */ /* 0x000e240000101c00 */
[----:B0-----:R0:W-:Y:S01]  /*60c0*/  STG.E.64 [R8.64], R18 ;  /* 0x0000001208007986 */ /* 0x0011e2000c101b24 */
[----:B------:R-:W-:Y:S05]  /*60d0*/  BRA `(.L_x_36702) ;  /* 0x00000a9000007947 */ /* 0x000fea0003800000 */
.L_x_36697:
        /* <DEDUP_REMOVED lines=10> */
.L_x_36711:
[----:B------:R-:W0:Y:S01]  /*6180*/  I2F.F64.S16 R4, R18 ;  /* 0x0000001200047312 */ /* 0x000e220000101c00 */
[----:B------:R-:W-:-:S05]  /*6190*/  CS2R R6, SRZ ;  /* 0x0000000000067805 */ /* 0x000fca000001ff00 */
[----:B0-----:R0:W-:Y:S01]  /*61a0*/  STG.E.128 [R8.64], R4 ;  /* 0x0000000408007986 */ /* 0x0011e2000c101d24 */
[----:B------:R-:W-:Y:S05]  /*61b0*/  BRA `(.L_x_36702) ;  /* 0x000009b000007947 */ /* 0x000fea0003800000 */
.L_x_36710:
        /* <DEDUP_REMOVED lines=21> */
.L_x_36715:
[----:B------:R-:W-:Y:S05]  /*6310*/  BSYNC B0 ;  /* 0x0000000000007941 */ /* 0x000fea0003800000 */
.L_x_36714:
[----:B------:R-:W-:-:S05]  /*6320*/  LOP3.LUT R5, R0, R5, RZ, 0xfc, !PT ;  /* 0x0000000500057212 */ /* 0x000fca00078efcff */
[----:B------:R0:W-:Y:S01]  /*6330*/  STG.E.U8 [R8.64], R5 ;  /* 0x0000000508007986 */ /* 0x0001e2000c101124 */
[----:B------:R-:W-:Y:S05]  /*6340*/  BRA `(.L_x_36702) ;  /* 0x0000082000007947 */ /* 0x000fea0003800000 */
.L_x_36713:
        /* <DEDUP_REMOVED lines=13> */
.L_x_36717:
[----:B------:R-:W-:Y:S01]  /*6420*/  IMAD.MOV.U32 R0, RZ, RZ, 0x7f ;  /* 0x0000007fff007424 */ /* 0x000fe200078e00ff */
[----:B------:R-:W-:-:S04]  /*6430*/  ISETP.GT.U32.AND P0, PT, R3, 0x7f800000, PT ;  /* 0x7f8000000300780c */ /* 0x000fc80003f04070 */
[----:B------:R-:W-:-:S04]  /*6440*/  SEL R0, R0, 0x7c, P0 ;  /* 0x0000007c00007807 */ /* 0x000fc80000000000 */
.L_x_36718:
[----:B------:R-:W-:Y:S05]  /*6450*/  BSYNC B0 ;  /* 0x0000000000007941 */ /* 0x000fea0003800000 */
.L_x_36716:
[----:B------:R-:W-:-:S04]  /*6460*/  LOP3.LUT R3, R5, 0x80000000, RZ, 0xc0, !PT ;  /* 0x8000000005037812 */ /* 0x000fc800078ec0ff */
[----:B------:R-:W-:-:S04]  /*6470*/  SHF.R.U32.HI R3, RZ, 0x18, R3 ;  /* 0x00000018ff037819 */ /* 0x000fc80000011603 */
[----:B------:R-:W-:-:S05]  /*6480*/  LOP3.LUT R3, R0, R3, RZ, 0xfc, !PT ;  /* 0x0000000300037212 */ /* 0x000fca00078efcff */
[----:B------:R0:W-:Y:S01]  /*6490*/  STG.E.U8 [R8.64], R3 ;  /* 0x0000000308007986 */ /* 0x0001e2000c101124 */
[----:B------:R-:W-:Y:S05]  /*64a0*/  BRA `(.L_x_36702) ;  /* 0x000006c000007947 */ /* 0x000fea0003800000 */
.L_x_36712:
[----:B------:R-:W0:Y:S02]  /*64b0*/  I2F.S16 R0, R18 ;  /* 0x0000001200007306 */ /* 0x000e240000101400 */
[----:B0-----:R-:W-:-:S05]  /*64c0*/  F2FP.BF16.PACK_AB R0, RZ, R0 ;  /* 0x00000000ff00723e */ /* 0x001fca00000010ff */
[----:B------:R0:W-:Y:S01]  /*64d0*/  STG.E.U16 [R8.64], R0 ;  /* 0x0000000008007986 */ /* 0x0001e2000c101524 */
[----:B------:R-:W-:Y:S05]  /*64e0*/  BRA `(.L_x_36702) ;  /* 0x0000068000007947 */ /* 0x000fea0003800000 */
.L_x_36709:
        /* <DEDUP_REMOVED lines=10> */
.L_x_36721:
        /* <DEDUP_REMOVED lines=17> */
.L_x_36724:
[----:B------:R-:W-:-:S04]  /*66a0*/  LOP3.LUT R3, R5, 0x80000000, RZ, 0xc0, !PT ;  /* 0x8000000005037812 */ /* 0x000fc800078ec0ff */
[----:B------:R-:W-:-:S04]  /*66b0*/  SHF.R.U32.HI R3, RZ, 0x18, R3 ;  /* 0x00000018ff037819 */ /* 0x000fc80000011603 */
[----:B------:R-:W-:-:S04]  /*66c0*/  LOP3.LUT R0, R0, R3, RZ, 0xfc, !PT ;  /* 0x0000000300007212 */ /* 0x000fc800078efcff */
[----:B------:R-:W-:Y:S02]  /*66d0*/  PRMT R4, R0, 0x7610, R4 ;  /* 0x0000761000047816 */ /* 0x000fe40000000004 */
.L_x_36723:
[----:B------:R-:W-:Y:S05]  /*66e0*/  BSYNC B0 ;  /* 0x0000000000007941 */ /* 0x000fea0003800000 */
.L_x_36722:
[----:B------:R0:W-:Y:S01]  /*66f0*/  STG.E.U8 [R8.64], R4 ;  /* 0x0000000408007986 */ /* 0x0001e2000c101124 */
[----:B------:R-:W-:Y:S05]  /*6700*/  BRA `(.L_x_36702) ;  /* 0x0000046000007947 */ /* 0x000fea0003800000 */
.L_x_36720:
        /* <DEDUP_REMOVED lines=17> */
.L_x_36727:
[----:B------:R-:W-:-:S04]  /*6820*/  LOP3.LUT R3, R5, 0x80000000, RZ, 0xc0, !PT ;  /* 0x8000000005037812 */ /* 0x000fc800078ec0ff */
[----:B------:R-:W-:-:S04]  /*6830*/  SHF.R.U32.HI R3, RZ, 0x18, R3 ;  /* 0x00000018ff037819 */ /* 0x000fc80000011603 */
[----:B------:R-:W-:-:S04]  /*6840*/  LOP3.LUT R0, R0, R3, RZ, 0xfc, !PT ;  /* 0x0000000300007212 */ /* 0x000fc800078efcff */
[----:B------:R-:W-:Y:S02]  /*6850*/  PRMT R4, R0, 0x7610, R4 ;  /* 0x0000761000047816 */ /* 0x000fe40000000004 */
.L_x_36726:
[----:B------:R-:W-:Y:S05]  /*6860*/  BSYNC B0 ;  /* 0x0000000000007941 */ /* 0x000fea0003800000 */
.L_x_36725:
[----:B------:R0:W-:Y:S01]  /*6870*/  STG.E.U8 [R8.64], R4 ;  /* 0x0000000408007986 */ /* 0x0001e2000c101124 */
[----:B------:R-:W-:Y:S05]  /*6880*/  BRA `(.L_x_36702) ;  /* 0x000002e000007947 */ /* 0x000fea0003800000 */
.L_x_36719:
        /* <DEDUP_REMOVED lines=22> */
.L_x_36701:
        /* <DEDUP_REMOVED lines=20> */
.L_x_36729:
[----:B------:R-:W-:-:S05]  /*6b30*/  IMAD.MOV.U32 R19, RZ, RZ, RZ ;  /* 0x000000ffff137224 */ /* 0x000fca00078e00ff */
[----:B------:R0:W-:Y:S01]  /*6b40*/  STG.E.64 [R8.64], R18 ;  /* 0x0000001208007986 */ /* 0x0001e2000c101b24 */
[----:B------:R-:W-:Y:S05]  /*6b50*/  BRA `(.L_x_36702) ;  /* 0x0000001000007947 */ /* 0x000fea0003800000 */
.L_x_36728:
[----:B------:R0:W-:Y:S02]  /*6b60*/  STG.E [R8.64], R18 ;  /* 0x0000001208007986 */ /* 0x0001e4000c101924 */
.L_x_36702:
[----:B------:R-:W-:Y:S02]  /*6b70*/  IADD3 R2, R2, 0x80, RZ ;  /* 0x0000008002027810 */ /* 0x000fe40007ffe0ff */
.L_x_36663:
[----:B------:R-:W-:Y:S05]  /*6b80*/  BSYNC B6 ;  /* 0x0000000000067941 */ /* 0x000fea0003800000 */
.L_x_36662:
        /* <DEDUP_REMOVED lines=19> */
.L_x_36733:
[----:B------:R-:W-:Y:S01]  /*6cc0*/  STG.E.U8 [R2.64], R16 ;  /* 0x0000001002007986 */ /* 0x000fe2000c101124 */
[----:B------:R-:W-:Y:S05]  /*6cd0*/  EXIT ;  /* 0x000000000000794d */ /* 0x000fea0003800000 */
.L_x_36732:
        /* <DEDUP_REMOVED lines=9> */
.L_x_36736:
[----:B------:R-:W-:Y:S01]  /*6d70*/  STG.E [R2.64], R16 ;  /* 0x0000001002007986 */ /* 0x000fe2000c101924 */
[----:B------:R-:W-:Y:S05]  /*6d80*/  EXIT ;  /* 0x000000000000794d */ /* 0x000fea0003800000 */
.L_x_36735:
[----:B------:R-:W-:Y:S01]  /*6d90*/  STG.E.U16 [R2.64], R16 ;  /* 0x0000001002007986 */ /* 0x000fe2000c101524 */
[----:B------:R-:W-:Y:S05]  /*6da0*/  EXIT ;  /* 0x000000000000794d */ /* 0x000fea0003800000 */
.L_x_36731:
        /* <DEDUP_REMOVED lines=9> */
.L_x_36738:
[----:B------:R-:W0:Y:S02]  /*6e40*/  I2F.S16 R0, R16 ;  /* 0x0000001000007306 */ /* 0x000e240000101400 */
[----:B0-----:R-:W-:-:S05]  /*6e50*/  F2FP.PACK_AB R0, RZ, R0 ;  /* 0x00000000ff00723e */ /* 0x001fca00000000ff */
[----:B------:R-:W-:Y:S01]  /*6e60*/  STG.E.U16 [R2.64], R0 ;  /* 0x0000000002007986 */ /* 0x000fe2000c101524 */
[----:B------:R-:W-:Y:S05]  /*6e70*/  EXIT ;  /* 0x000000000000794d */ /* 0x000fea0003800000 */
.L_x_36737:
        /* <DEDUP_REMOVED lines=10> */
.L_x_36740:
[----:B------:R-:W0:Y:S02]  /*6f20*/  I2F.S16 R16, R16 ;  /* 0x0000001000107306 */ /* 0x000e240000101400 */
[----:B0-----:R-:W-:-:S04]  /*6f30*/  F2FP.PACK_AB R5, RZ, R16 ;  /* 0x00000010ff05723e */ /* 0x001fc800000000ff */
[----:B------:R-:W-:-:S05]  /*6f40*/  PRMT R5, R5, 0x5410, RZ ;  /* 0x0000541005057816 */ /* 0x000fca00000000ff */
[----:B------:R-:W-:Y:S01]  /*6f50*/  STG.E [R2.64], R5 ;  /* 0x0000000502007986 */ /* 0x000fe2000c101924 */
[----:B------:R-:W-:Y:S05]  /*6f60*/  EXIT ;  /* 0x000000000000794d */ /* 0x000fea0003800000 */
.L_x_36739:
[----:B------:R-:W0:Y:S02]  /*6f70*/  I2F.F64.S16 R16, R16 ;  /* 0x0000001000107312 */ /* 0x000e240000101c00 */
[----:B0-----:R-:W-:Y:S01]  /*6f80*/  STG.E.64 [R2.64], R16 ;  /* 0x0000001002007986 */ /* 0x001fe2000c101b24 */
[----:B------:R-:W-:Y:S05]  /*6f90*/  EXIT ;  /* 0x000000000000794d */ /* 0x000fea0003800000 */
.L_x_36730:
        /* <DEDUP_REMOVED lines=10> */
.L_x_36743:
[----:B------:R-:W0:Y:S01]  /*7040*/  I2F.F64.S16 R16, R16 ;  /* 0x0000001000107312 */ /* 0x000e220000101c00 */
[----:B------:R-:W-:-:S05]  /*7050*/  CS2R R18, SRZ ;  /* 0x0000000000127805 */ /* 0x000fca000001ff00 */
[----:B0-----:R-:W-:Y:S01]  /*7060*/  STG.E.128 [R2.64], R16 ;  /* 0x0000001002007986 */ /* 0x001fe2000c101d24 */
[----:B------:R-:W-:Y:S05]  /*7070*/  EXIT ;  /* 0x000000000000794d */ /* 0x000fea0003800000 */
.L_x_36742:
        /* <DEDUP_REMOVED lines=21> */
.L_x_36747:
[----:B------:R-:W-:Y:S05]  /*71d0*/  BSYNC B0 ;  /* 0x0000000000007941 */ /* 0x000fea0003800000 */
.L_x_36746:
[----:B------:R-:W-:-:S05]  /*71e0*/  LOP3.LUT R5, R0, R5, RZ, 0xfc, !PT ;  /* 0x0000000500057212 */ /* 0x000fca00078efcff */
[----:B------:R-:W-:Y:S01]  /*71f0*/  STG.E.U8 [R2.64], R5 ;  /* 0x0000000502007986 */ /* 0x000fe2000c101124 */
[----:B------:R-:W-:Y:S05]  /*7200*/  EXIT ;  /* 0x000000000000794d */ /* 0x000fea0003800000 */
.L_x_36745:
        /* <DEDUP_REMOVED lines=13> */
.L_x_36749:
[----:B------:R-:W-:Y:S01]  /*72e0*/  IMAD.MOV.U32 R0, RZ, RZ, 0x7f ;  /* 0x0000007fff007424 */ /* 0x000fe200078e00ff */
[----:B------:R-:W-:-:S04]  /*72f0*/  ISETP.GT.U32.AND P0, PT, R4, 0x7f800000, PT ;  /* 0x7f8000000400780c */ /* 0x000fc80003f04070 */
[----:B------:R-:W-:-:S04]  /*7300*/  SEL R0, R0, 0x7c, P0 ;  /* 0x0000007c00007807 */ /* 0x000fc80000000000 */
.L_x_36750:
[----:B------:R-:W-:Y:S05]  /*7310*/  BSYNC B0 ;  /* 0x0000000000007941 */ /* 0x000fea0003800000 */
.L_x_36748:
[----:B------:R-:W-:-:S04]  /*7320*/  LOP3.LUT R4, R5, 0x80000000, RZ, 0xc0, !PT ;  /* 0x8000000005047812 */ /* 0x000fc800078ec0ff */
[----:B------:R-:W-:-:S04]  /*7330*/  SHF.R.U32.HI R5, RZ, 0x18, R4 ;  /* 0x00000018ff057819 */ /* 0x000fc80000011604 */
[----:B------:R-:W-:-:S05]  /*7340*/  LOP3.LUT R5, R0, R5, RZ, 0xfc, !PT ;  /* 0x0000000500057212 */ /* 0x000fca00078efcff */
[----:B------:R-:W-:Y:S01]  /*7350*/  STG.E.U8 [R2.64], R5 ;  /* 0x0000000502007986 */ /* 0x000fe2000c101124 */
[----:B------:R-:W-:Y:S05]  /*7360*/  EXIT ;  /* 0x000000000000794d */ /* 0x000fea0003800000 */
.L_x_36744:
[----:B------:R-:W0:Y:S02]  /*7370*/  I2F.S16 R0, R16 ;  /* 0x0000001000007306 */ /* 0x000e240000101400 */
[----:B0-----:R-:W-:-:S05]  /*7380*/  F2FP.BF16.PACK_AB R0, RZ, R0 ;  /* 0x00000000ff00723e */ /* 0x001fca00000010ff */
[----:B------:R-:W-:Y:S01]  /*7390*/  STG.E.U16 [R2.64], R0 ;  /* 0x0000000002007986 */ /* 0x000fe2000c101524 */
[----:B------:R-:W-:Y:S05]  /*73a0*/  EXIT ;  /* 0x000000000000794d */ /* 0x000fea0003800000 */
.L_x_36741:
        /* <DEDUP_REMOVED lines=10> */
.L_x_36753:
        /* <DEDUP_REMOVED lines=17> */
.L_x_36756:
[----:B------:R-:W-:-:S04]  /*7560*/  LOP3.LUT R0, R7, 0x80000000, RZ, 0xc0, !PT ;  /* 0x8000000007007812 */ /* 0x000fc800078ec0ff */
[----:B------:R-:W-:-:S04]  /*7570*/  SHF.R.U32.HI R5, RZ, 0x18, R0 ;  /* 0x00000018ff057819 */ /* 0x000fc80000011600 */
[----:B------:R-:W-:-:S04]  /*7580*/  LOP3.LUT R4, R4, R5, RZ, 0xfc, !PT ;  /* 0x0000000504047212 */ /* 0x000fc800078efcff */
[----:B------:R-:W-:Y:S02]  /*7590*/  PRMT R0, R4, 0x7610, R0 ;  /* 0x0000761004007816 */ /* 0x000fe40000000000 */
.L_x_36755:
[----:B------:R-:W-:Y:S05]  /*75a0*/  BSYNC B0 ;  /* 0x0000000000007941 */ /* 0x000fea0003800000 */
.L_x_36754:
[----:B------:R-:W-:Y:S01]  /*75b0*/  STG.E.U8 [R2.64], R0 ;  /* 0x0000000002007986 */ /* 0x000fe2000c101124 */
[----:B------:R-:W-:Y:S05]  /*75c0*/  EXIT ;  /* 0x000000000000794d */ /* 0x000fea0003800000 */
.L_x_36752:
        /* <DEDUP_REMOVED lines=17> */
.L_x_36759:
[----:B------:R-:W-:-:S04]  /*76e0*/  LOP3.LUT R0, R7, 0x80000000, RZ, 0xc0, !PT ;  /* 0x8000000007007812 */ /* 0x000fc800078ec0ff */
[----:B------:R-:W-:-:S04]  /*76f0*/  SHF.R.U32.HI R5, RZ, 0x18, R0 ;  /* 0x00000018ff057819 */ /* 0x000fc80000011600 */
[----:B------:R-:W-:-:S04]  /*7700*/  LOP3.LUT R4, R4, R5, RZ, 0xfc, !PT ;  /* 0x0000000504047212 */ /* 0x000fc800078efcff */
[----:B------:R-:W-:Y:S02]  /*7710*/  PRMT R0, R4, 0x7610, R0 ;  /* 0x0000761004007816 */ /* 0x000fe40000000000 */
.L_x_36758:
[----:B------:R-:W-:Y:S05]  /*7720*/  BSYNC B0 ;  /* 0x0000000000007941 */ /* 0x000fea0003800000 */
.L_x_36757:
[----:B------:R-:W-:Y:S01]  /*7730*/  STG.E.U8 [R2.64], R0 ;  /* 0x0000000002007986 */ /* 0x000fe2000c101124 */
[----:B------:R-:W-:Y:S05]  /*7740*/  EXIT ;  /* 0x000000000000794d */ /* 0x000fea0003800000 */
.L_x_36751:
        /* <DEDUP_REMOVED lines=22> */
.L_x_36734:
        /* <DEDUP_REMOVED lines=20> */
.L_x_36761:
[----:B------:R-:W-:-:S05]  /*79f0*/  IMAD.MOV.U32 R17, RZ, RZ, RZ ;  /* 0x000000ffff117224 */ /* 0x000fca00078e00ff */
[----:B------:R-:W-:Y:S01]  /*7a00*/  STG.E.64 [R2.64], R16 ;  /* 0x0000001002007986 */ /* 0x000fe2000c101b24 */
[----:B------:R-:W-:Y:S05]  /*7a10*/  EXIT ;  /* 0x000000000000794d */ /* 0x000fea0003800000 */
.L_x_36760:
[----:B------:R-:W-:Y:S01]  /*7a20*/  STG.E [R2.64], R16 ;  /* 0x0000001002007986 */ /* 0x000fe2000c101924 */
[----:B------:R-:W-:Y:S05]  /*7a30*/  EXIT ;  /* 0x000000000000794d */ /* 0x000fea0003800000 */
.L_x_36762:
        /* <DEDUP_REMOVED lines=12> */
.L_x_42166:


//--------------------- .text._ZN2at6native18elementwise_kernelILi128ELi4EZNS0_22gpu_kernel_impl_nocastINS0_13AUnaryFunctorIllbZZZNS0_23logical_and_kernel_cudaERNS_14TensorIteratorEENKUlvE0_clEvENKUlvE2_clEvEUlllE_EEEEvRNS_18TensorIteratorBaseERKT_EUliE_EEviT1_ --------------------------
	.section	.text._ZN2at6native18elementwise_kernelILi128ELi4EZNS0_22gpu_kernel_impl_nocastINS0_13AUnaryFunctorIllbZZZNS0_23logical_and_kernel_cudaERNS_14TensorIteratorEENKUlvE0_clEvENKUlvE2_clEvEUlllE_EEEEvRNS_18TensorIteratorBaseERKT_EUliE_EEviT1_,"ax",@progbits
	.sectioninfo	@"SHI_REGISTERS=12"
	.align	128
        .global         _ZN2at6native18elementwise_kernelILi128ELi4EZNS0_22gpu_kernel_impl_nocastINS0_13AUnaryFunctorIllbZZZNS0_23logical_and_kernel_cudaERNS_14TensorIteratorEENKUlvE0_clEvENKUlvE2_clEvEUlllE_EEEEvRNS_18TensorIteratorBaseERKT_EUliE_EEviT1_
        .type           _ZN2at6native18elementwise_kernelILi128ELi4EZNS0_22gpu_kernel_impl_nocastINS0_13AUnaryFunctorIllbZZZNS0_23logical_and_kernel_cudaERNS_14TensorIteratorEENKUlvE0_clEvENKUlvE2_clEvEUlllE_EEEEvRNS_18TensorIteratorBaseERKT_EUliE_EEviT1_,@function
        .size           _ZN2at6native18elementwise_kernelILi128ELi4EZNS0_22gpu_kernel_impl_nocastINS0_13AUnaryFunctorIllbZZZNS0_23logical_and_kernel_cudaERNS_14TensorIteratorEENKUlvE0_clEvENKUlvE2_clEvEUlllE_EEEEvRNS_18TensorIteratorBaseERKT_EUliE_EEviT1_,(.L_x_42167 - _ZN2at6native18elementwise_kernelILi128ELi4EZNS0_22gpu_kernel_impl_nocastINS0_13AUnaryFunctorIllbZZZNS0_23logical_and_kernel_cudaERNS_14TensorIteratorEENKUlvE0_clEvENKUlvE2_clEvEUlllE_EEEEvRNS_18TensorIteratorBaseERKT_EUliE_EEviT1_)
        .other          _ZN2at6native18elementwise_kernelILi128ELi4EZNS0_22gpu_kernel_impl_nocastINS0_13AUnaryFunctorIllbZZZNS0_23logical_and_kernel_cudaERNS_14TensorIteratorEENKUlvE0_clEvENKUlvE2_clEvEUlllE_EEEEvRNS_18TensorIteratorBaseERKT_EUliE_EEviT1_,@"STO_CUDA_ENTRY STV_DEFAULT"
_ZN2at6native18elementwise_kernelILi128ELi4EZNS0_22gpu_kernel_impl_nocastINS0_13AUnaryFunctorIllbZZZNS0_23logical_and_kernel_cudaERNS_14TensorIteratorEENKUlvE0_clEvENKUlvE2_clEvEUlllE_EEEEvRNS_18TensorIteratorBaseERKT_EUliE_EEviT1_:
.text._ZN2at6native18elementwise_kernelILi128ELi4EZNS0_22gpu_kernel_impl_nocastINS0_13AUnaryFunctorIllbZZZNS0_23logical_and_kernel_cudaERNS_14TensorIteratorEENKUlvE0_clEvENKUlvE2_clEvEUlllE_EEEEvRNS_18TensorIteratorBaseERKT_EUliE_EEviT1_:
        /* <DEDUP_REMOVED lines=235> */
.L_x_36765:
        /* <DEDUP_REMOVED lines=9> */
[----:B------:R-:W-:-:S04]  /*0f40*/  ISETP.NE.AND.EX P0, PT, R5, RZ, P0, P2 ;  /* 0x000000ff0500720c */ /* 0x000fc80000705320 */
[----:B------:R-:W-:-:S05]  /*0f50*/  SEL R7, RZ, 0x1, !P0 ;  /* 0x00000001ff077807 */ /* 0x000fca0004000000 */
[----:B------:R0:W-:Y:S04]  /*0f60*/  STG.E.U8 [R2.64], R7 ;  /* 0x0000000702007986 */ /* 0x0001e8000c101104 */
.L_x_36764:
[----:B------:R-:W-:Y:S05]  /*0f70*/  BSYNC B0 ;  /* 0x0000000000007941 */ /* 0x000fea0003800000 */
.L_x_36763:
        /* <DEDUP_REMOVED lines=230> */
.L_x_36768:
        /* <DEDUP_REMOVED lines=9> */
[----:B------:R-:W-:-:S04]  /*1e70*/  ISETP.NE.AND.EX P0, PT, R5, RZ, P2, P0 ;  /* 0x000000ff0500720c */ /* 0x000fc80001705300 */
        /* <DEDUP_REMOVED lines=231> */
.L_x_36769:
        /* <DEDUP_REMOVED lines=10> */
[----:B------:R-:W-:-:S05]  /*2d90*/  SEL R7, RZ, 0x1, !P0 ;  /* 0x00000001ff077807 */ /* 0x000fca0004000000 */
[----:B------:R0:W-:Y:S04]  /*2da0*/  STG.E.U8 [R2.64], R7 ;  /* 0x0000000702007986 */ /* 0x0001e8000c101104 */
.L_x_36767:
[----:B------:R-:W-:Y:S05]  /*2db0*/  BSYNC B0 ;  /* 0x0000000000007941 */ /* 0x000fea0003800000 */
.L_x_36766:
        /* <DEDUP_REMOVED lines=229> */
.L_x_36770:
        /* <DEDUP_REMOVED lines=8> */
[----:B------:R-:W-:-:S04]  /*3c90*/  ISETP.NE.AND.EX P0, PT, R5, RZ, P2, P0 ;  /* 0x000000ff0500720c */ /* 0x000fc80001705300 */
[----:B------:R-:W-:-:S05]  /*3ca0*/  SEL R7, RZ, 0x1, !P0 ;  /* 0x00000001ff077807 */ /* 0x000fca0004000000 */
[----:B------:R-:W-:Y:S01]  /*3cb0*/  STG.E.U8 [R2.64], R7 ;  /* 0x0000000702007986 */ /* 0x000fe2000c101104 */
[----:B------:R-:W-:Y:S05]  /*3cc0*/  EXIT ;  /* 0x000000000000794d */ /* 0x000fea0003800000 */
.L_x_36771:
        /* <DEDUP_REMOVED lines=11> */
.L_x_42167:


//--------------------- .text._ZN2at6native27unrolled_elementwise_kernelINS0_13AUnaryFunctorIllbZZZNS0_23logical_and_kernel_cudaERNS_14TensorIteratorEENKUlvE0_clEvENKUlvE2_clEvEUlllE_EESt5arrayIPcLm2EELi4E23TrivialOffsetCalculatorILi1EjESD_NS0_6memory15LoadWithoutCastENSE_16StoreWithoutCastEEEviT_T0_T2_T3_T4_T5_ --------------------------
	.section	.text._ZN2at6native27unrolled_elementwise_kernelINS0_13AUnaryFunctorIllbZZZNS0_23logical_and_kernel_cudaERNS_14TensorIteratorEENKUlvE0_clEvENKUlvE2_clEvEUlllE_EESt5arrayIPcLm2EELi4E23TrivialOffsetCalculatorILi1EjESD_NS0_6memory15LoadWithoutCastENSE_16StoreWithoutCastEEEviT_T0_T2_T3_T4_T5_,"ax",@progbits
	.sectioninfo	@"SHI_REGISTERS=16"
	.align	128
        .global         _ZN2at6native27unrolled_elementwise_kernelINS0_13AUnaryFunctorIllbZZZNS0_23logical_and_kernel_cudaERNS_14TensorIteratorEENKUlvE0_clEvENKUlvE2_clEvEUlllE_EESt5arrayIPcLm2EELi4E23TrivialOffsetCalculatorILi1EjESD_NS0_6memory15LoadWithoutCastENSE_16StoreWithoutCastEEEviT_T0_T2_T3_T4_T5_
        .type           _ZN2at6native27unrolled_elementwise_kernelINS0_13AUnaryFunctorIllbZZZNS0_23logical_and_kernel_cudaERNS_14TensorIteratorEENKUlvE0_clEvENKUlvE2_clEvEUlllE_EESt5arrayIPcLm2EELi4E23TrivialOffsetCalculatorILi1EjESD_NS0_6memory15LoadWithoutCastENSE_16StoreWithoutCastEEEviT_T0_T2_T3_T4_T5_,@function
        .size           _ZN2at6native27unrolled_elementwise_kernelINS0_13AUnaryFunctorIllbZZZNS0_23logical_and_kernel_cudaERNS_14TensorIteratorEENKUlvE0_clEvENKUlvE2_clEvEUlllE_EESt5arrayIPcLm2EELi4E23TrivialOffsetCalculatorILi1EjESD_NS0_6memory15LoadWithoutCastENSE_16StoreWithoutCastEEEviT_T0_T2_T3_T4_T5_,(.L_x_42168 - _ZN2at6native27unrolled_elementwise_kernelINS0_13AUnaryFunctorIllbZZZNS0_23logical_and_kernel_cudaERNS_14TensorIteratorEENKUlvE0_clEvENKUlvE2_clEvEUlllE_EESt5arrayIPcLm2EELi4E23TrivialOffsetCalculatorILi1EjESD_NS0_6memory15LoadWithoutCastENSE_16StoreWithoutCastEEEviT_T0_T2_T3_T4_T5_)
        .other          _ZN2at6native27unrolled_elementwise_kernelINS0_13AUnaryFunctorIllbZZZNS0_23logical_and_kernel_cudaERNS_14TensorIteratorEENKUlvE0_clEvENKUlvE2_clEvEUlllE_EESt5arrayIPcLm2EELi4E23TrivialOffsetCalculatorILi1EjESD_NS0_6memory15LoadWithoutCastENSE_16StoreWithoutCastEEEviT_T0_T2_T3_T4_T5_,@"STO_CUDA_ENTRY STV_DEFAULT"
_ZN2at6native27unrolled_elementwise_kernelINS0_13AUnaryFunctorIllbZZZNS0_23logical_and_kernel_cudaERNS_14TensorIteratorEENKUlvE0_clEvENKUlvE2_clEvEUlllE_EESt5arrayIPcLm2EELi4E23TrivialOffsetCalculatorILi1EjESD_NS0_6memory15LoadWithoutCastENSE_16StoreWithoutCastEEEviT_T0_T2_T3_T4_T5_:
.text._ZN2at6native27unrolled_elementwise_kernelINS0_13AUnaryFunctorIllbZZZNS0_23logical_and_kernel_cudaERNS_14TensorIteratorEENKUlvE0_clEvENKUlvE2_clEvEUlllE_EESt5arrayIPcLm2EELi4E23TrivialOffsetCalculatorILi1EjESD_NS0_6memory15LoadWithoutCastENSE_16StoreWithoutCastEEEviT_T0_T2_T3_T4_T5_:
        /* <DEDUP_REMOVED lines=44> */
[----:B------:R-:W-:-:S03]  /*02c0*/  ISETP.NE.AND.EX P3, PT, RZ, c[0x0][0x174], P3, P0 ;  /* 0x00005d00ff007a0c */ /* 0x000fc60001f65300 */
[----:B------:R-:W-:Y:S01]  /*02d0*/  @!P5 IMAD.X R7, RZ, RZ, c[0x0][0x17c], P6 ;  /* 0x00005f00ff07d624 */ /* 0x000fe200030e06ff */
[----:B------:R-:W-:Y:S01]  /*02e0*/  @!P5 SEL R9, RZ, 0x1, !P3 ;  /* 0x00000001ff09d807 */ /* 0x000fe20005800000 */
[----:B------:R-:W-:-:S04]  /*02f0*/  @!P5 IMAD.MOV.U32 R3, RZ, RZ, R12 ;  /* 0x000000ffff03d224 */ /* 0x000fc800078e000c */
[----:B------:R0:W-:Y:S01]  /*0300*/  @!P5 STG.E.U8 [R6.64], R9 ;  /* 0x000000090600d986 */ /* 0x0001e2000c101104 */
[----:B------:R-:W-:Y:S02]  /*0310*/  ISETP.GE.AND P3, PT, R3, R0, PT ;  /* 0x000000000300720c */ /* 0x000fe40003f66270 */
[----:B------:R-:W-:Y:S02]  /*0320*/  ISETP.NE.AND.EX P2, PT, RZ, c[0x0][0x174], P2, P0 ;  /* 0x00005d00ff007a0c */ /* 0x000fe40001745300 */
[----:B------:R-:W-:Y:S02]  /*0330*/  ISETP.NE.AND.EX P1, PT, RZ, c[0x0][0x174], P1, P0 ;  /* 0x00005d00ff007a0c */ /* 0x000fe40000f25300 */
        /* <DEDUP_REMOVED lines=14> */
.L_x_36773:
[----:B0-----:R-:W-:Y:S05]  /*0420*/  BSYNC B0 ;  /* 0x0000000000007941 */ /* 0x001fea0003800000 */
.L_x_36772:
[----:B------:R-:W-:Y:S02]  /*0430*/  ISETP.GE.AND P2, PT, R3, R0, PT ;  /* 0x000000000300720c */ /* 0x000fe40003f46270 */
[----:B-----5:R-:W-:Y:S02]  /*0440*/  @!P4 ISETP.NE.U32.AND P3, PT, R4, RZ, PT ;  /* 0x000000ff0400c20c */ /* 0x020fe40003f65070 */
[----:B------:R-:W-:Y:S02]  /*0450*/  PLOP3.LUT P1, PT, PT, PT, PT, 0x8, 0x0 ;  /* 0x000000000000781c */ /* 0x000fe40003f2e170 */
[----:B------:R-:W-:-:S07]  /*0460*/  @!P4 ISETP.NE.AND.EX P1, PT, R5, RZ, PT, P3 ;  /* 0x000000ff0500c20c */ /* 0x000fce0003f25330 */
[----:B------:R-:W-:Y:S06]  /*0470*/  @P2 EXIT ;  /* 0x000000000000294d */ /* 0x000fec0003800000 */
[----:B------:R-:W-:Y:S01]  /*0480*/  IMAD R2, R2, 0x200, R3 ;  /* 0x0000020002027824 */ /* 0x000fe200078e0203 */
[----:B------:R-:W-:-:S04]  /*0490*/  ISETP.NE.AND.EX P1, PT, RZ, c[0x0][0x174], P1, P0 ;  /* 0x00005d00ff007a0c */ /* 0x000fc80000f25300 */
[----:B------:R-:W-:Y:S02]  /*04a0*/  IADD3 R2, P2, R2, c[0x0][0x178], RZ ;  /* 0x00005e0002027a10 */ /* 0x000fe40007f5e0ff */
[----:B------:R-:W-:-:S03]  /*04b0*/  SEL R5, RZ, 0x1, !P1 ;  /* 0x00000001ff057807 */ /* 0x000fc60004800000 */
[----:B------:R-:W-:-:S05]  /*04c0*/  IMAD.X R3, RZ, RZ, c[0x0][0x17c], P2 ;  /* 0x00005f00ff037624 */ /* 0x000fca00010e06ff */
[----:B------:R-:W-:Y:S01]  /*04d0*/  STG.E.U8 [R2.64], R5 ;  /* 0x0000000502007986 */ /* 0x000fe2000c101104 */
[----:B------:R-:W-:Y:S05]  /*04e0*/  EXIT ;  /* 0x000000000000794d */ /* 0x000fea0003800000 */
.L_x_36774:
        /* <DEDUP_REMOVED lines=9> */
.L_x_42168:


//--------------------- .text._ZN2at6native29vectorized_elementwise_kernelILi2ENS0_13AUnaryFunctorIllbZZZNS0_23logical_and_kernel_cudaERNS_14TensorIteratorEENKUlvE0_clEvENKUlvE2_clEvEUlllE_EESt5arrayIPcLm2EEEEviT0_T1_ --------------------------
	.section	.text._ZN2at6native29vectorized_elementwise_kernelILi2ENS0_13AUnaryFunctorIllbZZZNS0_23logical_and_kernel_cudaERNS_14TensorIteratorEENKUlvE0_clEvENKUlvE2_clEvEUlllE_EESt5arrayIPcLm2EEEEviT0_T1_,"ax",@progbits
	.sectioninfo	@"SHI_REGISTERS=30"
	.align	128
        .global         _ZN2at6native29vectorized_elementwise_kernelILi2ENS0_13AUnaryFunctorIllbZZZNS0_23logical_and_kernel_cudaERNS_14TensorIteratorEENKUlvE0_clEvENKUlvE2_clEvEUlllE_EESt5arrayIPcLm2EEEEviT0_T1_
        .type           _ZN2at6native29vectorized_elementwise_kernelILi2ENS0_13AUnaryFunctorIllbZZZNS0_23logical_and_kernel_cudaERNS_14TensorIteratorEENKUlvE0_clEvENKUlvE2_clEvEUlllE_EESt5arrayIPcLm2EEEEviT0_T1_,@function
        .size           _ZN2at6native29vectorized_elementwise_kernelILi2ENS0_13AUnaryFunctorIllbZZZNS0_23logical_and_kernel_cudaERNS_14TensorIteratorEENKUlvE0_clEvENKUlvE2_clEvEUlllE_EESt5arrayIPcLm2EEEEviT0_T1_,(.L_x_42169 - _ZN2at6native29vectorized_elementwise_kernelILi2ENS0_13AUnaryFunctorIllbZZZNS0_23logical_and_kernel_cudaERNS_14TensorIteratorEENKUlvE0_clEvENKUlvE2_clEvEUlllE_EESt5arrayIPcLm2EEEEviT0_T1_)
        .other          _ZN2at6native29vectorized_elementwise_kernelILi2ENS0_13AUnaryFunctorIllbZZZNS0_23logical_and_kernel_cudaERNS_14TensorIteratorEENKUlvE0_clEvENKUlvE2_clEvEUlllE_EESt5arrayIPcLm2EEEEviT0_T1_,@"STO_CUDA_ENTRY STV_DEFAULT"
_ZN2at6native29vectorized_elementwise_kernelILi2ENS0_13AUnaryFunctorIllbZZZNS0_23logical_and_kernel_cudaERNS_14TensorIteratorEENKUlvE0_clEvENKUlvE2_clEvEUlllE_EESt5arrayIPcLm2EEEEviT0_T1_:
.text._ZN2at6native29vectorized_elementwise_kernelILi2ENS0_13AUnaryFunctorIllbZZZNS0_23logical_and_kernel_cudaERNS_14TensorIteratorEENKUlvE0_clEvENKUlvE2_clEvEUlllE_EESt5arrayIPcLm2EEEEviT0_T1_:
        /* <DEDUP_REMOVED lines=23> */
[----:B------:R-:W-:Y:S02]  /*0170*/  ISETP.NE.AND.EX P2, PT, R17, RZ, P4, P2 ;  /* 0x000000ff1100720c */ /* 0x000fe40002745320 */
[----:B------:R-:W-:Y:S02]  /*0180*/  ISETP.NE.AND.EX P1, PT, R19, RZ, P4, P1 ;  /* 0x000000ff1300720c */ /* 0x000fe40002725310 */
[----:B------:R-:W-:-:S02]  /*0190*/  ISETP.NE.AND.EX P0, PT, R5, RZ, P4, P0 ;  /* 0x000000ff0500720c */ /* 0x000fc40002705300 */
[----:B------:R-:W-:Y:S02]  /*01a0*/  SEL R0, RZ, 0x1, !P2 ;  /* 0x00000001ff007807 */ /* 0x000fe40005000000 */
[----:B------:R-:W-:Y:S02]  /*01b0*/  SEL R5, RZ, 0x1, !P1 ;  /* 0x00000001ff057807 */ /* 0x000fe40004800000 */
[----:B------:R-:W-:Y:S02]  /*01c0*/  ISETP.NE.U32.AND P3, PT, R6, RZ, PT ;  /* 0x000000ff0600720c */ /* 0x000fe40003f65070 */
[----:B----4-:R-:W-:Y:S02]  /*01d0*/  ISETP.NE.U32.AND P6, PT, R8, RZ, PT ;  /* 0x000000ff0800720c */ /* 0x010fe40003fc5070 */
[----:B------:R-:W-:Y:S02]  /*01e0*/  ISETP.NE.U32.AND P5, PT, R10, RZ, PT ;  /* 0x000000ff0a00720c */ /* 0x000fe40003fa5070 */
[----:B-----5:R-:W-:-:S02]  /*01f0*/  ISETP.NE.U32.AND P2, PT, R12, RZ, PT ;  /* 0x000000ff0c00720c */ /* 0x020fc40003f45070 */
[----:B------:R-:W-:Y:S02]  /*0200*/  ISETP.NE.U32.AND P1, PT, R14, RZ, PT ;  /* 0x000000ff0e00720c */ /* 0x000fe40003f25070 */
[----:B------:R-:W-:Y:S02]  /*0210*/  ISETP.NE.AND.EX P3, PT, R7, RZ, P4, P3 ;  /* 0x000000ff0700720c */ /* 0x000fe40002765330 */
[----:B------:R-:W-:Y:S02]  /*0220*/  ISETP.NE.AND.EX P6, PT, R9, RZ, P4, P6 ;  /* 0x000000ff0900720c */ /* 0x000fe400027c5360 */
[----:B------:R-:W-:Y:S02]  /*0230*/  ISETP.NE.AND.EX P5, PT, R11, RZ, P4, P5 ;  /* 0x000000ff0b00720c */ /* 0x000fe400027a5350 */
[----:B------:R-:W-:Y:S02]  /*0240*/  ISETP.NE.AND.EX P2, PT, R13, RZ, P4, P2 ;  /* 0x000000ff0d00720c */ /* 0x000fe40002745320 */
[----:B------:R-:W-:-:S02]  /*0250*/  ISETP.NE.AND.EX P1, PT, R15, RZ, P4, P1 ;  /* 0x000000ff0f00720c */ /* 0x000fc40002725310 */
        /* <DEDUP_REMOVED lines=15> */
.L_x_36775:
        /* <DEDUP_REMOVED lines=75> */
[----:B------:R-:W-:-:S04]  /*0800*/  ISETP.NE.AND.EX P6, PT, R11, RZ, P0, P6 ;  /* 0x000000ff0b00720c */ /* 0x000fc800007c5360 */
[----:B------:R-:W-:Y:S02]  /*0810*/  @!P5 SEL R5, RZ, 0x1, !P6 ;  /* 0x00000001ff05d807 */ /* 0x000fe40007000000 */
[----:B------:R-:W-:Y:S02]  /*0820*/  ISETP.NE.U32.AND P6, PT, R22, RZ, PT ;  /* 0x000000ff1600720c */ /* 0x000fe40003fc5070 */
[----:B0-----:R-:W-:Y:S02]  /*0830*/  P2R R16, PR, RZ, 0x10 ;  /* 0x00000010ff107803 */ /* 0x001fe40000000000 */
[----:B------:R-:W-:Y:S02]  /*0840*/  ISETP.NE.AND.EX P4, PT, R23, RZ, P0, P6 ;  /* 0x000000ff1700720c */ /* 0x000fe40000785360 */
[----:B------:R-:W-:-:S04]  /*0850*/  ISETP.NE.U32.AND P6, PT, R14, RZ, PT ;  /* 0x000000ff0e00720c */ /* 0x000fc80003fc5070 */
[----:B------:R-:W-:Y:S02]  /*0860*/  ISETP.NE.AND.EX P1, PT, R15, RZ, P0, P6 ;  /* 0x000000ff0f00720c */ /* 0x000fe40000725360 */
[----:B------:R-:W-:Y:S01]  /*0870*/  ISETP.NE.U32.AND P6, PT, R18, RZ, PT ;  /* 0x000000ff1200720c */ /* 0x000fe20003fc5070 */
[----:B------:R-:W-:Y:S01]  /*0880*/  @!P5 IMAD.MOV.U32 R13, RZ, RZ, R24 ;  /* 0x000000ffff0dd224 */ /* 0x000fe200078e0018 */
[----:B------:R-:W-:Y:S02]  /*0890*/  SEL R7, RZ, 0x1, !P4 ;  /* 0x00000001ff077807 */ /* 0x000fe40006000000 */
[----:B------:R-:W-:Y:S02]  /*08a0*/  ISETP.NE.AND.EX P6, PT, R19, RZ, P0, P6 ;  /* 0x000000ff1300720c */ /* 0x000fe400007c5360 */
[----:B------:R-:W-:Y:S02]  /*08b0*/  SEL R9, RZ, 0x1, !P1 ;  /* 0x00000001ff097807 */ /* 0x000fe40004800000 */
[----:B------:R-:W-:-:S02]  /*08c0*/  ISETP.NE.AND P0, PT, R6, RZ, PT ;  /* 0x000000ff0600720c */ /* 0x000fc40003f05270 */
[----:B------:R-:W-:Y:S02]  /*08d0*/  ISETP.NE.AND P4, PT, R16, RZ, PT ;  /* 0x000000ff1000720c */ /* 0x000fe40003f85270 */
[----:B------:R-:W-:-:S04]  /*08e0*/  ISETP.NE.U32.AND P1, PT, RZ, c[0x0][0x170], PT ;  /* 0x00005c00ff007a0c */ /* 0x000fc80003f25070 */
[----:B------:R-:W-:Y:S02]  /*08f0*/  ISETP.NE.AND.EX P4, PT, RZ, c[0x0][0x174], P4, P1 ;  /* 0x00005d00ff007a0c */ /* 0x000fe40002785310 */
[----:B------:R-:W-:Y:S02]  /*0900*/  ISETP.NE.AND.EX P0, PT, RZ, c[0x0][0x174], P0, P1 ;  /* 0x00005d00ff007a0c */ /* 0x000fe40000705310 */
[----:B------:R-:W-:Y:S02]  /*0910*/  ISETP.NE.AND.EX P2, PT, RZ, c[0x0][0x174], P2, P1 ;  /* 0x00005d00ff007a0c */ /* 0x000fe40001745310 */
[----:B------:R-:W-:Y:S02]  /*0920*/  ISETP.NE.AND.EX P3, PT, RZ, c[0x0][0x174], P3, P1 ;  /* 0x00005d00ff007a0c */ /* 0x000fe40001f65310 */
        /* <DEDUP_REMOVED lines=19> */
.L_x_36778:
[----:B------:R-:W-:-:S13]  /*0a60*/  ISETP.GE.AND P0, PT, R13, R12, PT ;  /* 0x0000000c0d00720c */ /* 0x000fda0003f06270 */
[----:B------:R-:W-:Y:S05]  /*0a70*/  @P0 BRA `(.L_x_36780) ;  /* 0x000000c000000947 */ /* 0x000fea0003800000 */
[----:B0-----:R-:W-:Y:S01]  /*0a80*/  IMAD.IADD R2, R0, 0x1, R13 ;  /* 0x0000000100027824 */ /* 0x001fe200078e020d */
[----:B------:R-:W-:-:S04]  /*0a90*/  IADD3 R13, R13, 0x80, RZ ;  /* 0x000000800d0d7810 */ /* 0x000fc80007ffe0ff */
[----:B------:R-:W-:-:S05]  /*0aa0*/  IADD3 R2, P0, R2, c[0x0][0x178], RZ ;  /* 0x00005e0002027a10 */ /* 0x000fca0007f1e0ff */
[----:B------:R-:W-:-:S05]  /*0ab0*/  IMAD.X R3, RZ, RZ, c[0x0][0x17c], P0 ;  /* 0x00005f00ff037624 */ /* 0x000fca00000e06ff */
[----:B------:R0:W-:Y:S03]  /*0ac0*/  STG.E.U8 [R2.64], R11 ;  /* 0x0000000b02007986 */ /* 0x0001e6000c101104 */
.L_x_36779:
[----:B------:R-:W-:-:S13]  /*0ad0*/  ISETP.GE.AND P0, PT, R13, R12, PT ;  /* 0x0000000c0d00720c */ /* 0x000fda0003f06270 */
[----:B------:R-:W-:Y:S05]  /*0ae0*/  @P0 BRA `(.L_x_36781) ;  /* 0x000000d000000947 */ /* 0x000fea0003800000 */
[----:B0-----:R-:W-:Y:S01]  /*0af0*/  IMAD.IADD R2, R0, 0x1, R13 ;  /* 0x0000000100027824 */ /* 0x001fe200078e020d */
[----:B------:R-:W-:-:S04]  /*0b00*/  IADD3 R13, R13, 0x80, RZ ;  /* 0x000000800d0d7810 */ /* 0x000fc80007ffe0ff */
[----:B------:R-:W-:-:S05]  /*0b10*/  IADD3 R2, P0, R2, c[0x0][0x178], RZ ;  /* 0x00005e0002027a10 */ /* 0x000fca0007f1e0ff */
[----:B------:R-:W-:-:S05]  /*0b20*/  IMAD.X R3, RZ, RZ, c[0x0][0x17c], P0 ;  /* 0x00005f00ff037624 */ /* 0x000fca00000e06ff */
[----:B------:R0:W-:Y:S03]  /*0b30*/  STG.E.U8 [R2.64], R15 ;  /* 0x0000000f02007986 */ /* 0x0001e6000c101104 */
.L_x_36780:
        /* <DEDUP_REMOVED lines=8> */
.L_x_36781:
[----:B------:R-:W-:Y:S05]  /*0bc0*/  BSYNC B1 ;  /* 0x0000000000017941 */ /* 0x000fea0003800000 */
.L_x_36777:
[----:B------:R-:W-:-:S13]  /*0bd0*/  ISETP.GE.AND P0, PT, R13, R12, PT ;  /* 0x0000000c0d00720c */ /* 0x000fda0003f06270 */
[----:B0-----:R-:W-:Y:S01]  /*0be0*/  @!P0 IMAD.IADD R2, R0, 0x1, R13 ;  /* 0x0000000100028824 */ /* 0x001fe200078e020d */
[----:B------:R-:W-:-:S04]  /*0bf0*/  @!P0 IADD3 R13, R13, 0x80, RZ ;  /* 0x000000800d0d8810 */ /* 0x000fc80007ffe0ff */
[----:B------:R-:W-:-:S05]  /*0c00*/  @!P0 IADD3 R2, P1, R2, c[0x0][0x178], RZ ;  /* 0x00005e0002028a10 */ /* 0x000fca0007f3e0ff */
[----:B------:R-:W-:-:S05]  /*0c10*/  @!P0 IMAD.X R3, RZ, RZ, c[0x0][0x17c], P1 ;  /* 0x00005f00ff038624 */ /* 0x000fca00008e06ff */
[----:B------:R0:W-:Y:S03]  /*0c20*/  @!P0 STG.E.U8 [R2.64], R5 ;  /* 0x0000000502008986 */ /* 0x0001e6000c101104 */
.L_x_36782:
[----:B------:R-:W-:Y:S05]  /*0c30*/  BSYNC B0 ;  /* 0x0000000000007941 */ /* 0x000fea0003800000 */
.L_x_36776:
        /* <DEDUP_REMOVED lines=9> */
.L_x_36783:
        /* <DEDUP_REMOVED lines=11> */
.L_x_42169:


//--------------------- .text._ZN2at6native29vectorized_elementwise_kernelILi4ENS0_13AUnaryFunctorIllbZZZNS0_23logical_and_kernel_cudaERNS_14TensorIteratorEENKUlvE0_clEvENKUlvE2_clEvEUlllE_EESt5arrayIPcLm2EEEEviT0_T1_ --------------------------
	.section	.text._ZN2at6native29vectorized_elementwise_kernelILi4ENS0_13AUnaryFunctorIllbZZZNS0_23logical_and_kernel_cudaERNS_14TensorIteratorEENKUlvE0_clEvENKUlvE2_clEvEUlllE_EESt5arrayIPcLm2EEEEviT0_T1_,"ax",@progbits
	.sectioninfo	@"SHI_REGISTERS=30"
	.align	128
        .global         _ZN2at6native29vectorized_elementwise_kernelILi4ENS0_13AUnaryFunctorIllbZZZNS0_23logical_and_kernel_cudaERNS_14TensorIteratorEENKUlvE0_clEvENKUlvE2_clEvEUlllE_EESt5arrayIPcLm2EEEEviT0_T1_
        .type           _ZN2at6native29vectorized_elementwise_kernelILi4ENS0_13AUnaryFunctorIllbZZZNS0_23logical_and_kernel_cudaERNS_14TensorIteratorEENKUlvE0_clEvENKUlvE2_clEvEUlllE_EESt5arrayIPcLm2EEEEviT0_T1_,@function
        .size           _ZN2at6native29vectorized_elementwise_kernelILi4ENS0_13AUnaryFunctorIllbZZZNS0_23logical_and_kernel_cudaERNS_14TensorIteratorEENKUlvE0_clEvENKUlvE2_clEvEUlllE_EESt5arrayIPcLm2EEEEviT0_T1_,(.L_x_42170 - _ZN2at6native29vectorized_elementwise_kernelILi4ENS0_13AUnaryFunctorIllbZZZNS0_23logical_and_kernel_cudaERNS_14TensorIteratorEENKUlvE0_clEvENKUlvE2_clEvEUlllE_EESt5arrayIPcLm2EEEEviT0_T1_)
        .other          _ZN2at6native29vectorized_elementwise_kernelILi4ENS0_13AUnaryFunctorIllbZZZNS0_23logical_and_kernel_cudaERNS_14TensorIteratorEENKUlvE0_clEvENKUlvE2_clEvEUlllE_EESt5arrayIPcLm2EEEEviT0_T1_,@"STO_CUDA_ENTRY STV_DEFAULT"
_ZN2at6native29vectorized_elementwise_kernelILi4ENS0_13AUnaryFunctorIllbZZZNS0_23logical_and_kernel_cudaERNS_14TensorIteratorEENKUlvE0_clEvENKUlvE2_clEvEUlllE_EESt5arrayIPcLm2EEEEviT0_T1_:
.text._ZN2at6native29vectorized_elementwise_kernelILi4ENS0_13AUnaryFunctorIllbZZZNS0_23logical_and_kernel_cudaERNS_14TensorIteratorEENKUlvE0_clEvENKUlvE2_clEvEUlllE_EESt5arrayIPcLm2EEEEviT0_T1_:
        /* <DEDUP_REMOVED lines=19> */
[----:B------:R-:W-:Y:S02]  /*0130*/  ISETP.NE.AND.EX P1, PT, R17, RZ, P0, P1 ;  /* 0x000000ff1100720c */ /* 0x000fe40000725310 */
[----:B------:R-:W-:Y:S02]  /*0140*/  ISETP.NE.AND.EX P2, PT, R19, RZ, P0, P2 ;  /* 0x000000ff1300720c */ /* 0x000fe40000745320 */
[----:B------:R-:W-:-:S02]  /*0150*/  SEL R3, RZ, 0x1, !P1 ;  /* 0x00000001ff037807 */ /* 0x000fc40004800000 */
[----:B------:R-:W-:Y:S02]  /*0160*/  SEL R16, RZ, 0x1, !P2 ;  /* 0x00000001ff107807 */ /* 0x000fe40005000000 */
[----:B---3--:R-:W-:Y:S02]  /*0170*/  ISETP.NE.U32.AND P1, PT, R4, RZ, PT ;  /* 0x000000ff0400720c */ /* 0x008fe40003f25070 */
[----:B------:R-:W-:Y:S02]  /*0180*/  ISETP.NE.U32.AND P2, PT, R6, RZ, PT ;  /* 0x000000ff0600720c */ /* 0x000fe40003f45070 */
[----:B------:R-:W-:Y:S02]  /*0190*/  ISETP.NE.AND.EX P1, PT, R5, RZ, P0, P1 ;  /* 0x000000ff0500720c */ /* 0x000fe40000725310 */
[----:B------:R-:W-:Y:S02]  /*01a0*/  ISETP.NE.AND.EX P2, PT, R7, RZ, P0, P2 ;  /* 0x000000ff0700720c */ /* 0x000fe40000745320 */
[----:B----4-:R-:W-:-:S02]  /*01b0*/  ISETP.NE.U32.AND P3, PT, R8, RZ, PT ;  /* 0x000000ff0800720c */ /* 0x010fc40003f65070 */
[----:B------:R-:W-:Y:S02]  /*01c0*/  ISETP.NE.U32.AND P4, PT, R10, RZ, PT ;  /* 0x000000ff0a00720c */ /* 0x000fe40003f85070 */
[----:B-----5:R-:W-:Y:S02]  /*01d0*/  ISETP.NE.U32.AND P5, PT, R12, RZ, PT ;  /* 0x000000ff0c00720c */ /* 0x020fe40003fa5070 */
[----:B------:R-:W-:Y:S02]  /*01e0*/  PRMT R17, R16, 0x7604, R3 ;  /* 0x0000760410117816 */ /* 0x000fe40000000003 */
[----:B------:R-:W-:Y:S02]  /*01f0*/  SEL R3, RZ, 0x1, !P1 ;  /* 0x00000001ff037807 */ /* 0x000fe40004800000 */
[----:B------:R-:W-:Y:S02]  /*0200*/  SEL R4, RZ, 0x1, !P2 ;  /* 0x00000001ff047807 */ /* 0x000fe40005000000 */
[----:B------:R-:W-:-:S02]  /*0210*/  ISETP.NE.AND.EX P2, PT, R9, RZ, P0, P3 ;  /* 0x000000ff0900720c */ /* 0x000fc40000745330 */
[----:B------:R-:W-:Y:S02]  /*0220*/  ISETP.NE.AND.EX P1, PT, R11, RZ, P0, P4 ;  /* 0x000000ff0b00720c */ /* 0x000fe40000725340 */
[----:B------:R-:W-:Y:S02]  /*0230*/  ISETP.NE.AND.EX P3, PT, R13, RZ, P0, P5 ;  /* 0x000000ff0d00720c */ /* 0x000fe40000765350 */
[----:B------:R-:W-:Y:S02]  /*0240*/  ISETP.NE.U32.AND P4, PT, R14, RZ, PT ;  /* 0x000000ff0e00720c */ /* 0x000fe40003f85070 */
[----:B------:R-:W-:Y:S02]  /*0250*/  PRMT R6, R4, 0x7604, R3 ;  /* 0x0000760404067816 */ /* 0x000fe40000000003 */
[----:B------:R-:W-:Y:S02]  /*0260*/  IADD3 R4, P5, R0, c[0x0][0x178], RZ ;  /* 0x00005e0000047a10 */ /* 0x000fe40007fbe0ff */
[----:B------:R-:W-:-:S02]  /*0270*/  SEL R0, RZ, 0x1, !P2 ;  /* 0x00000001ff007807 */ /* 0x000fc40005000000 */
[----:B------:R-:W-:Y:S01]  /*0280*/  SEL R3, RZ, 0x1, !P3 ;  /* 0x00000001ff037807 */ /* 0x000fe20005800000 */
[----:B------:R-:W-:Y:S01]  /*0290*/  IMAD.X R5, RZ, RZ, c[0x0][0x17c], P5 ;  /* 0x00005f00ff057624 */ /* 0x000fe200028e06ff */
[----:B------:R-:W-:Y:S02]  /*02a0*/  ISETP.NE.AND.EX P0, PT, R15, RZ, P0, P4 ;  /* 0x000000ff0f00720c */ /* 0x000fe40000705340 */
        /* <DEDUP_REMOVED lines=10> */
.L_x_36784:
        /* <DEDUP_REMOVED lines=113> */
.L_x_36787:
[----:B------:R-:W-:-:S13]  /*0a60*/  ISETP.GE.AND P0, PT, R13, R12, PT ;  /* 0x0000000c0d00720c */ /* 0x000fda0003f06270 */
[----:B------:R-:W-:Y:S05]  /*0a70*/  @P0 BRA `(.L_x_36789) ;  /* 0x000000c000000947 */ /* 0x000fea0003800000 */
[----:B0-----:R-:W-:Y:S01]  /*0a80*/  IMAD.IADD R2, R0, 0x1, R13 ;  /* 0x0000000100027824 */ /* 0x001fe200078e020d */
[----:B------:R-:W-:-:S04]  /*0a90*/  IADD3 R13, R13, 0x80, RZ ;  /* 0x000000800d0d7810 */ /* 0x000fc80007ffe0ff */
[----:B------:R-:W-:-:S05]  /*0aa0*/  IADD3 R2, P0, R2, c[0x0][0x178], RZ ;  /* 0x00005e0002027a10 */ /* 0x000fca0007f1e0ff */
[----:B------:R-:W-:-:S05]  /*0ab0*/  IMAD.X R3, RZ, RZ, c[0x0][0x17c], P0 ;  /* 0x00005f00ff037624 */ /* 0x000fca00000e06ff */
[----:B------:R0:W-:Y:S03]  /*0ac0*/  STG.E.U8 [R2.64], R11 ;  /* 0x0000000b02007986 */ /* 0x0001e6000c101104 */
.L_x_36788:
[----:B------:R-:W-:-:S13]  /*0ad0*/  ISETP.GE.AND P0, PT, R13, R12, PT ;  /* 0x0000000c0d00720c */ /* 0x000fda0003f06270 */
[----:B------:R-:W-:Y:S05]  /*0ae0*/  @P0 BRA `(.L_x_36790) ;  /* 0x000000d000000947 */ /* 0x000fea0003800000 */
[----:B0-----:R-:W-:Y:S01]  /*0af0*/  IMAD.IADD R2, R0, 0x1, R13 ;  /* 0x0000000100027824 */ /* 0x001fe200078e020d */
[----:B------:R-:W-:-:S04]  /*0b00*/  IADD3 R13, R13, 0x80, RZ ;  /* 0x000000800d0d7810 */ /* 0x000fc80007ffe0ff */
[----:B------:R-:W-:-:S05]  /*0b10*/  IADD3 R2, P0, R2, c[0x0][0x178], RZ ;  /* 0x00005e0002027a10 */ /* 0x000fca0007f1e0ff */
[----:B------:R-:W-:-:S05]  /*0b20*/  IMAD.X R3, RZ, RZ, c[0x0][0x17c], P0 ;  /* 0x00005f00ff037624 */ /* 0x000fca00000e06ff */
[----:B------:R0:W-:Y:S03]  /*0b30*/  STG.E.U8 [R2.64], R15 ;  /* 0x0000000f02007986 */ /* 0x0001e6000c101104 */
.L_x_36789:
        /* <DEDUP_REMOVED lines=8> */
.L_x_36790:
[----:B------:R-:W-:Y:S05]  /*0bc0*/  BSYNC B1 ;  /* 0x0000000000017941 */ /* 0x000fea0003800000 */
.L_x_36786:
[----:B------:R-:W-:-:S13]  /*0bd0*/  ISETP.GE.AND P0, PT, R13, R12, PT ;  /* 0x0000000c0d00720c */ /* 0x000fda0003f06270 */
[----:B0-----:R-:W-:Y:S01]  /*0be0*/  @!P0 IMAD.IADD R2, R0, 0x1, R13 ;  /* 0x0000000100028824 */ /* 0x001fe200078e020d */
[----:B------:R-:W-:-:S04]  /*0bf0*/  @!P0 IADD3 R13, R13, 0x80, RZ ;  /* 0x000000800d0d8810 */ /* 0x000fc80007ffe0ff */
[----:B------:R-:W-:-:S05]  /*0c00*/  @!P0 IADD3 R2, P1, R2, c[0x0][0x178], RZ ;  /* 0x00005e0002028a10 */ /* 0x000fca0007f3e0ff */
[----:B------:R-:W-:-:S05]  /*0c10*/  @!P0 IMAD.X R3, RZ, RZ, c[0x0][0x17c], P1 ;  /* 0x00005f00ff038624 */ /* 0x000fca00008e06ff */
[----:B------:R0:W-:Y:S03]  /*0c20*/  @!P0 STG.E.U8 [R2.64], R5 ;  /* 0x0000000502008986 */ /* 0x0001e6000c101104 */
.L_x_36791:
[----:B------:R-:W-:Y:S05]  /*0c30*/  BSYNC B0 ;  /* 0x0000000000007941 */ /* 0x000fea0003800000 */
.L_x_36785:
        /* <DEDUP_REMOVED lines=9> */
.L_x_36792:
        /* <DEDUP_REMOVED lines=11> */
.L_x_42170:


//--------------------- .text._ZN2at6native29vectorized_elementwise_kernelILi8ENS0_13AUnaryFunctorIllbZZZNS0_23logical_and_kernel_cudaERNS_14TensorIteratorEENKUlvE0_clEvENKUlvE2_clEvEUlllE_EESt5arrayIPcLm2EEEEviT0_T1_ --------------------------
	.section	.text._ZN2at6native29vectorized_elementwise_kernelILi8ENS0_13AUnaryFunctorIllbZZZNS0_23logical_and_kernel_cudaERNS_14TensorIteratorEENKUlvE0_clEvENKUlvE2_clEvEUlllE_EESt5arrayIPcLm2EEEEviT0_T1_,"ax",@progbits
	.sectioninfo	@"SHI_REGISTERS=4"
	.align	128
        .global         _ZN2at6native29vectorized_elementwise_kernelILi8ENS0_13AUnaryFunctorIllbZZZNS0_23logical_and_kernel_cudaERNS_14TensorIteratorEENKUlvE0_clEvENKUlvE2_clEvEUlllE_EESt5arrayIPcLm2EEEEviT0_T1_
        .type           _ZN2at6native29vectorized_elementwise_kernelILi8ENS0_13AUnaryFunctorIllbZZZNS0_23logical_and_kernel_cudaERNS_14TensorIteratorEENKUlvE0_clEvENKUlvE2_clEvEUlllE_EESt5arrayIPcLm2EEEEviT0_T1_,@function
        .size           _ZN2at6native29vectorized_elementwise_kernelILi8ENS0_13AUnaryFunctorIllbZZZNS0_23logical_and_kernel_cudaERNS_14TensorIteratorEENKUlvE0_clEvENKUlvE2_clEvEUlllE_EESt5arrayIPcLm2EEEEviT0_T1_,(.L_x_42171 - _ZN2at6native29vectorized_elementwise_kernelILi8ENS0_13AUnaryFunctorIllbZZZNS0_23logical_and_kernel_cudaERNS_14TensorIteratorEENKUlvE0_clEvENKUlvE2_clEvEUlllE_EESt5arrayIPcLm2EEEEviT0_T1_)
        .other          _ZN2at6native29vectorized_elementwise_kernelILi8ENS0_13AUnaryFunctorIllbZZZNS0_23logical_and_kernel_cudaERNS_14TensorIteratorEENKUlvE0_clEvENKUlvE2_clEvEUlllE_EESt5arrayIPcLm2EEEEviT0_T1_,@"STO_CUDA_ENTRY STV_DEFAULT"
_ZN2at6native29vectorized_elementwise_kernelILi8ENS0_13AUnaryFunctorIllbZZZNS0_23logical_and_kernel_cudaERNS_14TensorIteratorEENKUlvE0_clEvENKUlvE2_clEvEUlllE_EESt5arrayIPcLm2EEEEviT0_T1_:
.text._ZN2at6native29vectorized_elementwise_kernelILi8ENS0_13AUnaryFunctorIllbZZZNS0_23logical_and_kernel_cudaERNS_14TensorIteratorEENKUlvE0_clEvENKUlvE2_clEvEUlllE_EESt5arrayIPcLm2EEEEviT0_T1_:
[----:B------:R-:W-:Y:S02]  /*0000*/  MOV R1, c[0x0][0x28] ;  /* 0x00000a0000017a02 */ /* 0x000fe40000000f00 */
[----:B------:R-:W-:Y:S05]  /*0010*/  EXIT ;  /* 0x000000000000794d */ /* 0x000fea0003800000 */
.L_x_36793:
        /* <DEDUP_REMOVED lines=14> */
.L_x_42171:


//--------------------- .text._ZN2at6native18elementwise_kernelILi128ELi4EZNS0_15gpu_kernel_implINS0_13BinaryFunctorIllbZZZNS0_23logical_and_kernel_cudaERNS_14TensorIteratorEENKUlvE0_clEvENKUlvE2_clEvEUlllE_EEEEvRNS_18TensorIteratorBaseERKT_EUliE_EEviT1_ --------------------------
	.section	.text._ZN2at6native18elementwise_kernelILi128ELi4EZNS0_15gpu_kernel_implINS0_13BinaryFunctorIllbZZZNS0_23logical_and_kernel_cudaERNS_14TensorIteratorEENKUlvE0_clEvENKUlvE2_clEvEUlllE_EEEEvRNS_18TensorIteratorBaseERKT_EUliE_EEviT1_,"ax",@progbits
	.sectioninfo	@"SHI_REGISTERS=28"
	.align	128
        .global         _ZN2at6native18elementwise_kernelILi128ELi4EZNS0_15gpu_kernel_implINS0_13BinaryFunctorIllbZZZNS0_23logical_and_kernel_cudaERNS_14TensorIteratorEENKUlvE0_clEvENKUlvE2_clEvEUlllE_EEEEvRNS_18TensorIteratorBaseERKT_EUliE_EEviT1_
        .type           _ZN2at6native18elementwise_kernelILi128ELi4EZNS0_15gpu_kernel_implINS0_13BinaryFunctorIllbZZZNS0_23logical_and_kernel_cudaERNS_14TensorIteratorEENKUlvE0_clEvENKUlvE2_clEvEUlllE_EEEEvRNS_18TensorIteratorBaseERKT_EUliE_EEviT1_,@function
        .size           _ZN2at6native18elementwise_kernelILi128ELi4EZNS0_15gpu_kernel_implINS0_13BinaryFunctorIllbZZZNS0_23logical_and_kernel_cudaERNS_14TensorIteratorEENKUlvE0_clEvENKUlvE2_clEvEUlllE_EEEEvRNS_18TensorIteratorBaseERKT_EUliE_EEviT1_,(.L_x_42172 - _ZN2at6native18elementwise_kernelILi128ELi4EZNS0_15gpu_kernel_implINS0_13BinaryFunctorIllbZZZNS0_23logical_and_kernel_cudaERNS_14TensorIteratorEENKUlvE0_clEvENKUlvE2_clEvEUlllE_EEEEvRNS_18TensorIteratorBaseERKT_EUliE_EEviT1_)
        .other          _ZN2at6native18elementwise_kernelILi128ELi4EZNS0_15gpu_kernel_implINS0_13BinaryFunctorIllbZZZNS0_23logical_and_kernel_cudaERNS_14TensorIteratorEENKUlvE0_clEvENKUlvE2_clEvEUlllE_EEEEvRNS_18TensorIteratorBaseERKT_EUliE_EEviT1_,@"STO_CUDA_ENTRY STV_DEFAULT"
_ZN2at6native18elementwise_kernelILi128ELi4EZNS0_15gpu_kernel_implINS0_13BinaryFunctorIllbZZZNS0_23logical_and_kernel_cudaERNS_14TensorIteratorEENKUlvE0_clEvENKUlvE2_clEvEUlllE_EEEEvRNS_18TensorIteratorBaseERKT_EUliE_EEviT1_:
.text._ZN2at6native18elementwise_kernelILi128ELi4EZNS0_15gpu_kernel_implINS0_13BinaryFunctorIllbZZZNS0_23logical_and_kernel_cudaERNS_14TensorIteratorEENKUlvE0_clEvENKUlvE2_clEvEUlllE_EEEEvRNS_18TensorIteratorBaseERKT_EUliE_EEviT1_:
        /* <DEDUP_REMOVED lines=264> */
.L_x_36796:
        /* <DEDUP_REMOVED lines=19> */
.L_x_36800:
[----:B------:R0:W5:Y:S01]  /*11b0*/  LDG.E.U8 R18, [R2.64] ;  /* 0x0000002402127981 */ /* 0x000162000c1e1100 */
[----:B------:R-:W-:Y:S01]  /*11c0*/  IMAD.MOV.U32 R19, RZ, RZ, RZ ;  /* 0x000000ffff137224 */ /* 0x000fe200078e00ff */
[----:B------:R-:W-:Y:S05]  /*11d0*/  BRA `(.L_x_36802) ;  /* 0x00000d5000007947 */ /* 0x000fea0003800000 */
.L_x_36799:
        /* <DEDUP_REMOVED lines=8> */
.L_x_36804:
[----:B------:R-:W2:Y:S02]  /*1260*/  LDG.E R18, [R2.64] ;  /* 0x0000002402127981 */ /* 0x000ea4000c1e1900 */
[----:B--2---:R-:W-:Y:S01]  /*1270*/  SHF.R.S32.HI R19, RZ, 0x1f, R18 ;  /* 0x0000001fff137819 */ /* 0x004fe20000011412 */
[----:B------:R-:W-:Y:S05]  /*1280*/  BRA `(.L_x_36802) ;  /* 0x00000ca000007947 */ /* 0x000fea0003800000 */
.L_x_36803:
[----:B------:R-:W2:Y:S02]  /*1290*/  LDG.E.S16 R18, [R2.64] ;  /* 0x0000002402127981 */ /* 0x000ea4000c1e1700 */
[----:B--2---:R-:W-:Y:S01]  /*12a0*/  SHF.R.S32.HI R19, RZ, 0x1f, R18 ;  /* 0x0000001fff137819 */ /* 0x004fe20000011412 */
[----:B------:R-:W-:Y:S05]  /*12b0*/  BRA `(.L_x_36802) ;  /* 0x00000c7000007947 */ /* 0x000fea0003800000 */
.L_x_36798:
        /* <DEDUP_REMOVED lines=9> */
.L_x_36806:
[----:B------:R-:W2:Y:S02]  /*1350*/  LDG.E.U16 R2, [R2.64] ;  /* 0x0000002402027981 */ /* 0x000ea4000c1e1500 */
[----:B--2---:R-:W-:-:S06]  /*1360*/  HADD2.F32 R18, -RZ, R2.H0_H0 ;  /* 0x20000002ff127230 */ /* 0x004fcc0000004100 */
[----:B------:R-:W0:Y:S01]  /*1370*/  F2I.S64.TRUNC R18, R18 ;  /* 0x0000001200127311 */ /* 0x000e22000020d900 */
[----:B------:R-:W-:Y:S05]  /*1380*/  BRA `(.L_x_36802) ;  /* 0x00000ba000007947 */ /* 0x000fea0003800000 */
.L_x_36805:
        /* <DEDUP_REMOVED lines=9> */
.L_x_36808:
[----:B------:R-:W2:Y:S02]  /*1420*/  LDG.E.U16 R2, [R2.64] ;  /* 0x0000002402027981 */ /* 0x000ea4000c1e1500 */
[----:B--2---:R-:W-:-:S06]  /*1430*/  HADD2.F32 R18, -RZ, R2.H0_H0 ;  /* 0x20000002ff127230 */ /* 0x004fcc0000004100 */
[----:B------:R-:W0:Y:S01]  /*1440*/  F2I.S64.TRUNC R18, R18 ;  /* 0x0000001200127311 */ /* 0x000e22000020d900 */
[----:B------:R-:W-:Y:S05]  /*1450*/  BRA `(.L_x_36802) ;  /* 0x00000ad000007947 */ /* 0x000fea0003800000 */
.L_x_36807:
[----:B------:R-:W2:Y:S02]  /*1460*/  LDG.E.64 R2, [R2.64] ;  /* 0x0000002402027981 */ /* 0x000ea4000c1e1b00 */
[----:B--2---:R0:W1:Y:S01]  /*1470*/  F2I.S64.F64.TRUNC R18, R2 ;  /* 0x0000000200127311 */ /* 0x004062000030d900 */
[----:B------:R-:W-:Y:S05]  /*1480*/  BRA `(.L_x_36802) ;  /* 0x00000aa000007947 */ /* 0x000fea0003800000 */
.L_x_36797:
        /* <DEDUP_REMOVED lines=13> */
.L_x_36811:
[----:B------:R-:W2:Y:S02]  /*1560*/  LDG.E.64 R2, [R2.64] ;  /* 0x0000002402027981 */ /* 0x000ea4000c1e1b00 */
[----:B--2---:R0:W1:Y:S01]  /*1570*/  F2I.S64.F64.TRUNC R18, R2 ;  /* 0x0000000200127311 */ /* 0x004062000030d900 */
[----:B------:R-:W-:Y:S05]  /*1580*/  BRA `(.L_x_36802) ;  /* 0x000009a000007947 */ /* 0x000fea0003800000 */
.L_x_36810:
        /* <DEDUP_REMOVED lines=27> */
.L_x_36813:
        /* <DEDUP_REMOVED lines=14> */
.L_x_36812:
[----:B------:R-:W2:Y:S02]  /*1820*/  LDG.E.U16 R18, [R2.64] ;  /* 0x0000002402127981 */ /* 0x000ea4000c1e1500 */
[----:B--2---:R-:W-:-:S06]  /*1830*/  PRMT R18, RZ, 0x5410, R18 ;  /* 0x00005410ff127816 */ /* 0x004fcc0000000012 */
[----:B------:R-:W0:Y:S01]  /*1840*/  F2I.S64.TRUNC R18, R18 ;  /* 0x0000001200127311 */ /* 0x000e22000020d900 */
[----:B------:R-:W-:Y:S05]  /*1850*/  BRA `(.L_x_36802) ;  /* 0x000006d000007947 */ /* 0x000fea0003800000 */
.L_x_36809:
        /* <DEDUP_REMOVED lines=11> */
.L_x_36816:
        /* <DEDUP_REMOVED lines=21> */
.L_x_36820:
[----:B------:R-:W-:Y:S05]  /*1a60*/  BSYNC B1 ;  /* 0x0000000000017941 */ /* 0x000fea0003800000 */
.L_x_36819:
[----:B------:R-:W-:Y:S01]  /*1a70*/  IMAD.SHL.U32 R2, R2, 0x100000, RZ ;  /* 0x0010000002027824 */ /* 0x000fe200078e00ff */
[----:B------:R-:W-:-:S04]  /*1a80*/  LEA R3, R0, 0x3b800000, 0x17 ;  /* 0x3b80000000037811 */ /* 0x000fc800078eb8ff */
[----:B------:R-:W-:Y:S02]  /*1a90*/  LOP3.LUT R18, R3, R2, R18, 0xfe, !PT ;  /* 0x0000000203127212 */ /* 0x000fe400078efe12 */
.L_x_36818:
[----:B------:R-:W-:Y:S05]  /*1aa0*/  BSYNC B0 ;  /* 0x0000000000007941 */ /* 0x000fea0003800000 */
.L_x_36817:
[----:B------:R-:W0:Y:S01]  /*1ab0*/  F2I.S64.TRUNC R18, R18 ;  /* 0x0000001200127311 */ /* 0x000e22000020d900 */
[----:B------:R-:W-:Y:S05]  /*1ac0*/  BRA `(.L_x_36802) ;  /* 0x0000046000007947 */ /* 0x000fea0003800000 */
.L_x_36815:
        /* <DEDUP_REMOVED lines=21> */
.L_x_36824:
[----:B------:R-:W-:Y:S05]  /*1c20*/  BSYNC B1 ;  /* 0x0000000000017941 */ /* 0x000fea0003800000 */
.L_x_36823:
[----:B------:R-:W-:Y:S01]  /*1c30*/  IMAD.SHL.U32 R2, R2, 0x200000, RZ ;  /* 0x0020000002027824 */ /* 0x000fe200078e00ff */
[----:B------:R-:W-:-:S04]  /*1c40*/  LEA R3, R0, 0x37800000, 0x17 ;  /* 0x3780000000037811 */ /* 0x000fc800078eb8ff */
[----:B------:R-:W-:Y:S02]  /*1c50*/  LOP3.LUT R18, R3, R2, R18, 0xfe, !PT ;  /* 0x0000000203127212 */ /* 0x000fe400078efe12 */
.L_x_36822:
[----:B------:R-:W-:Y:S05]  /*1c60*/  BSYNC B0 ;  /* 0x0000000000007941 */ /* 0x000fea0003800000 */
.L_x_36821:
[----:B------:R-:W0:Y:S01]  /*1c70*/  F2I.S64.TRUNC R18, R18 ;  /* 0x0000001200127311 */ /* 0x000e22000020d900 */
[----:B------:R-:W-:Y:S05]  /*1c80*/  BRA `(.L_x_36802) ;  /* 0x000002a000007947 */ /* 0x000fea0003800000 */
.L_x_36814:
        /* <DEDUP_REMOVED lines=14> */
.L_x_36828:
[----:B------:R-:W-:Y:S05]  /*1d70*/  BSYNC B0 ;  /* 0x0000000000007941 */ /* 0x000fea0003800000 */
.L_x_36827:
[----:B------:R-:W0:Y:S01]  /*1d80*/  F2I.S64.TRUNC R18, R18 ;  /* 0x0000001200127311 */ /* 0x000e22000020d900 */
[----:B------:R-:W-:Y:S05]  /*1d90*/  BRA `(.L_x_36802) ;  /* 0x0000019000007947 */ /* 0x000fea0003800000 */
.L_x_36801:
        /* <DEDUP_REMOVED lines=21> */
.L_x_36826:
[----:B------:R0:W5:Y:S01]  /*1ef0*/  LDG.E.64 R18, [R2.64] ;  /* 0x0000002402127981 */ /* 0x000162000c1e1b00 */
[----:B------:R-:W-:Y:S05]  /*1f00*/  BRA `(.L_x_36802) ;  /* 0x0000002000007947 */ /* 0x000fea0003800000 */
.L_x_36825:
[----:B------:R0:W5:Y:S01]  /*1f10*/  LDG.E R18, [R2.64] ;  /* 0x0000002402127981 */ /* 0x000162000c1e1900 */
[----:B------:R-:W-:-:S03]  /*1f20*/  IMAD.MOV.U32 R19, RZ, RZ, RZ ;  /* 0x000000ffff137224 */ /* 0x000fc600078e00ff */
.L_x_36802:
        /* <DEDUP_REMOVED lines=17> */
.L_x_36832:
[----:B------:R0:W5:Y:S01]  /*2040*/  LDG.E.U8 R2, [R4.64] ;  /* 0x0000002404027981 */ /* 0x000162000c1e1100 */
[----:B------:R-:W-:Y:S01]  /*2050*/  IMAD.MOV.U32 R3, RZ, RZ, RZ ;  /* 0x000000ffff037224 */ /* 0x000fe200078e00ff */
[----:B------:R-:W-:Y:S05]  /*2060*/  BRA `(.L_x_36834) ;  /* 0x00000d5000007947 */ /* 0x000fea0003800000 */
.L_x_36831:
        /* <DEDUP_REMOVED lines=8> */
.L_x_36836:
[----:B------:R-:W2:Y:S02]  /*20f0*/  LDG.E R2, [R4.64] ;  /* 0x0000002404027981 */ /* 0x000ea4000c1e1900 */
[----:B--2---:R-:W-:Y:S01]  /*2100*/  SHF.R.S32.HI R3, RZ, 0x1f, R2 ;  /* 0x0000001fff037819 */ /* 0x004fe20000011402 */
[----:B------:R-:W-:Y:S05]  /*2110*/  BRA `(.L_x_36834) ;  /* 0x00000ca000007947 */ /* 0x000fea0003800000 */
.L_x_36835:
[----:B------:R-:W2:Y:S02]  /*2120*/  LDG.E.S16 R2, [R4.64] ;  /* 0x0000002404027981 */ /* 0x000ea4000c1e1700 */
[----:B--2---:R-:W-:Y:S01]  /*2130*/  SHF.R.S32.HI R3, RZ, 0x1f, R2 ;  /* 0x0000001fff037819 */ /* 0x004fe20000011402 */
[----:B------:R-:W-:Y:S05]  /*2140*/  BRA `(.L_x_36834) ;  /* 0x00000c7000007947 */ /* 0x000fea0003800000 */
.L_x_36830:
        /* <DEDUP_REMOVED lines=9> */
.L_x_36838:
[----:B------:R-:W2:Y:S02]  /*21e0*/  LDG.E.U16 R4, [R4.64] ;  /* 0x0000002404047981 */ /* 0x000ea4000c1e1500 */
[----:B--2---:R-:W-:-:S06]  /*21f0*/  HADD2.F32 R2, -RZ, R4.H0_H0 ;  /* 0x20000004ff027230 */ /* 0x004fcc0000004100 */
[----:B------:R-:W0:Y:S01]  /*2200*/  F2I.S64.TRUNC R2, R2 ;  /* 0x0000000200027311 */ /* 0x000e22000020d900 */
[----:B------:R-:W-:Y:S05]  /*2210*/  BRA `(.L_x_36834) ;  /* 0x00000ba000007947 */ /* 0x000fea0003800000 */
.L_x_36837:
        /* <DEDUP_REMOVED lines=9> */
.L_x_36840:
[----:B------:R-:W2:Y:S02]  /*22b0*/  LDG.E.U16 R4, [R4.64] ;  /* 0x0000002404047981 */ /* 0x000ea4000c1e1500 */
[----:B--2---:R-:W-:-:S06]  /*22c0*/  HADD2.F32 R2, -RZ, R4.H0_H0 ;  /* 0x20000004ff027230 */ /* 0x004fcc0000004100 */
[----:B------:R-:W0:Y:S01]  /*22d0*/  F2I.S64.TRUNC R2, R2 ;  /* 0x0000000200027311 */ /* 0x000e22000020d900 */
[----:B------:R-:W-:Y:S05]  /*22e0*/  BRA `(.L_x_36834) ;  /* 0x00000ad000007947 */ /* 0x000fea0003800000 */
.L_x_36839:
[----:B------:R-:W2:Y:S02]  /*22f0*/  LDG.E.64 R2, [R4.64] ;  /* 0x0000002404027981 */ /* 0x000ea4000c1e1b00 */
[----:B--2---:R-:W0:Y:S01]  /*2300*/  F2I.S64.F64.TRUNC R2, R2 ;  /* 0x0000000200027311 */ /* 0x004e22000030d900 */
[----:B------:R-:W-:Y:S05]  /*2310*/  BRA `(.L_x_36834) ;  /* 0x00000aa000007947 */ /* 0x000fea0003800000 */
.L_x_36829:
        /* <DEDUP_REMOVED lines=13> */
.L_x_36843:
[----:B------:R-:W2:Y:S02]  /*23f0*/  LDG.E.64 R2, [R4.64] ;  /* 0x0000002404027981 */ /* 0x000ea4000c1e1b00 */
[----:B--2---:R-:W0:Y:S01]  /*2400*/  F2I.S64.F64.TRUNC R2, R2 ;  /* 0x0000000200027311 */ /* 0x004e22000030d900 */
[----:B------:R-:W-:Y:S05]  /*2410*/  BRA `(.L_x_36834) ;  /* 0x000009a000007947 */ /* 0x000fea0003800000 */
.L_x_36842:
        /* <DEDUP_REMOVED lines=27> */
.L_x_36845:
        /* <DEDUP_REMOVED lines=14> */
.L_x_36844:
[----:B------:R-:W2:Y:S02]  /*26b0*/  LDG.E.U16 R2, [R4.64] ;  /* 0x0000002404027981 */ /* 0x000ea4000c1e1500 */
[----:B--2---:R-:W-:-:S06]  /*26c0*/  PRMT R2, RZ, 0x5410, R2 ;  /* 0x00005410ff027816 */ /* 0x004fcc0000000002 */
[----:B------:R-:W0:Y:S01]  /*26d0*/  F2I.S64.TRUNC R2, R2 ;  /* 0x0000000200027311 */ /* 0x000e22000020d900 */
[----:B------:R-:W-:Y:S05]  /*26e0*/  BRA `(.L_x_36834) ;  /* 0x000006d000007947 */ /* 0x000fea0003800000 */
.L_x_36841:
        /* <DEDUP_REMOVED lines=11> */
.L_x_36848:
        /* <DEDUP_REMOVED lines=21> */
.L_x_36852:
[----:B------:R-:W-:Y:S05]  /*28f0*/  BSYNC B1 ;  /* 0x0000000000017941 */ /* 0x000fea0003800000 */
.L_x_36851:
[----:B------:R-:W-:Y:S01]  /*2900*/  IMAD.SHL.U32 R2, R2, 0x100000, RZ ;  /* 0x0010000002027824 */ /* 0x000fe200078e00ff */
[----:B------:R-:W-:-:S04]  /*2910*/  LEA R3, R0, 0x3b800000, 0x17 ;  /* 0x3b80000000037811 */ /* 0x000fc800078eb8ff */
[----:B------:R-:W-:Y:S02]  /*2920*/  LOP3.LUT R2, R3, R2, R4, 0xfe, !PT ;  /* 0x0000000203027212 */ /* 0x000fe400078efe04 */
.L_x_36850:
[----:B------:R-:W-:Y:S05]  /*2930*/  BSYNC B0 ;  /* 0x0000000000007941 */ /* 0x000fea0003800000 */
.L_x_36849:
[----:B------:R-:W0:Y:S01]  /*2940*/  F2I.S64.TRUNC R2, R2 ;  /* 0x0000000200027311 */ /* 0x000e22000020d900 */
[----:B------:R-:W-:Y:S05]  /*2950*/  BRA `(.L_x_36834) ;  /* 0x0000046000007947 */ /* 0x000fea0003800000 */
.L_x_36847:
        /* <DEDUP_REMOVED lines=21> */
.L_x_36856:
[----:B------:R-:W-:Y:S05]  /*2ab0*/  BSYNC B1 ;  /* 0x0000000000017941 */ /* 0x000fea0003800000 */
.L_x_36855:
[----:B------:R-:W-:Y:S01]  /*2ac0*/  IMAD.SHL.U32 R2, R2, 0x200000, RZ ;  /* 0x0020000002027824 */ /* 0x000fe200078e00ff */
[----:B------:R-:W-:-:S04]  /*2ad0*/  LEA R3, R0, 0x37800000, 0x17 ;  /* 0x3780000000037811 */ /* 0x000fc800078eb8ff */
[----:B------:R-:W-:Y:S02]  /*2ae0*/  LOP3.LUT R2, R3, R2, R4, 0xfe, !PT ;  /* 0x0000000203027212 */ /* 0x000fe400078efe04 */
.L_x_36854:
[----:B------:R-:W-:Y:S05]  /*2af0*/  BSYNC B0 ;  /* 0x0000000000007941 */ /* 0x000fea0003800000 */
.L_x_36853:
[----:B------:R-:W0:Y:S01]  /*2b00*/  F2I.S64.TRUNC R2, R2 ;  /* 0x0000000200027311 */ /* 0x000e22000020d900 */
[----:B------:R-:W-:Y:S05]  /*2b10*/  BRA `(.L_x_36834) ;  /* 0x000002a000007947 */ /* 0x000fea0003800000 */
.L_x_36846:
        /* <DEDUP_REMOVED lines=14> */
.L_x_36860:
[----:B------:R-:W-:Y:S05]  /*2c00*/  BSYNC B0 ;  /* 0x0000000000007941 */ /* 0x000fea0003800000 */
.L_x_36859:
[----:B------:R-:W0:Y:S01]  /*2c10*/  F2I.S64.TRUNC R2, R2 ;  /* 0x0000000200027311 */ /* 0x000e22000020d900 */
[----:B------:R-:W-:Y:S05]  /*2c20*/  BRA `(.L_x_36834) ;  /* 0x0000019000007947 */ /* 0x000fea0003800000 */
.L_x_36833:
        /* <DEDUP_REMOVED lines=21> */
.L_x_36858:
[----:B------:R0:W5:Y:S01]  /*2d80*/  LDG.E.64 R2, [R4.64] ;  /* 0x0000002404027981 */ /* 0x000162000c1e1b00 */
[----:B------:R-:W-:Y:S05]  /*2d90*/  BRA `(.L_x_36834) ;  /* 0x0000002000007947 */ /* 0x000fea0003800000 */
.L_x_36857:
[----:B------:R0:W5:Y:S01]  /*2da0*/  LDG.E R2, [R4.64] ;  /* 0x0000002404027981 */ /* 0x000162000c1e1900 */
[----:B------:R-:W-:-:S03]  /*2db0*/  IMAD.MOV.U32 R3, RZ, RZ, RZ ;  /* 0x000000ffff037224 */ /* 0x000fc600078e00ff */
.L_x_36834:
[----:B0-----:R-:W0:Y:S01]  /*2dc0*/  LDC.U8 R4, c[0x0][0x3e1] ;  /* 0x0000f840ff047b82 */ /* 0x001e220000000000 */
[----:B-----5:R-:W-:Y:S02]  /*2dd0*/  ISETP.NE.U32.AND P0, PT, R2, RZ, PT ;  /* 0x000000ff0200720c */ /* 0x020fe40003f05070 */
[----:B-1----:R-:W-:Y:S02]  /*2de0*/  ISETP.NE.U32.AND P1, PT, R18, RZ, PT ;  /* 0x000000ff1200720c */ /* 0x002fe40003f25070 */
[----:B------:R-:W-:-:S04]  /*2df0*/  ISETP.NE.AND.EX P0, PT, R3, RZ, PT, P0 ;  /* 0x000000ff0300720c */ /* 0x000fc80003f05300 */
        /* <DEDUP_REMOVED lines=15> */
.L_x_36864:
[----:B------:R0:W-:Y:S01]  /*2ef0*/  STG.E.U8 [R16.64], R2 ;  /* 0x0000000210007986 */ /* 0x0001e2000c101124 */
[----:B------:R-:W-:Y:S05]  /*2f00*/  BRA `(.L_x_36866) ;  /* 0x00000d5000007947 */ /* 0x000fea0003800000 */
.L_x_36863:
        /* <DEDUP_REMOVED lines=9> */
.L_x_36868:
[----:B------:R0:W-:Y:S01]  /*2fa0*/  STG.E [R16.64], R2 ;  /* 0x0000000210007986 */ /* 0x0001e2000c101924 */
[----:B------:R-:W-:Y:S05]  /*2fb0*/  BRA `(.L_x_36866) ;  /* 0x00000ca000007947 */ /* 0x000fea0003800000 */
.L_x_36867:
[----:B------:R0:W-:Y:S01]  /*2fc0*/  STG.E.U16 [R16.64], R2 ;  /* 0x0000000210007986 */ /* 0x0001e2000c101524 */
[----:B------:R-:W-:Y:S05]  /*2fd0*/  BRA `(.L_x_36866) ;  /* 0x00000c8000007947 */ /* 0x000fea0003800000 */
.L_x_36862:
        /* <DEDUP_REMOVED lines=9> */
.L_x_36870:
[----:B------:R-:W0:Y:S02]  /*3070*/  I2F.U32 R0, R2 ;  /* 0x0000000200007306 */ /* 0x000e240000201000 */
[----:B0-----:R-:W-:-:S05]  /*3080*/  F2FP.PACK_AB R0, RZ, R0 ;  /* 0x00000000ff00723e */ /* 0x001fca00000000ff */
[----:B------:R0:W-:Y:S01]  /*3090*/  STG.E.U16 [R16.64], R0 ;  /* 0x0000000010007986 */ /* 0x0001e2000c101524 */
[----:B------:R-:W-:Y:S05]  /*30a0*/  BRA `(.L_x_36866) ;  /* 0x00000bb000007947 */ /* 0x000fea0003800000 */
.L_x_36869:
        /* <DEDUP_REMOVED lines=10> */
.L_x_36872:
[----:B------:R-:W0:Y:S02]  /*3150*/  I2F.U32 R2, R2 ;  /* 0x0000000200027306 */ /* 0x000e240000201000 */
[----:B0-----:R-:W-:-:S04]  /*3160*/  F2FP.PACK_AB R3, RZ, R2 ;  /* 0x00000002ff03723e */ /* 0x001fc800000000ff */
[----:B------:R-:W-:-:S05]  /*3170*/  PRMT R3, R3, 0x5410, RZ ;  /* 0x0000541003037816 */ /* 0x000fca00000000ff */
[----:B------:R0:W-:Y:S01]  /*3180*/  STG.E [R16.64], R3 ;  /* 0x0000000310007986 */ /* 0x0001e2000c101924 */
[----:B------:R-:W-:Y:S05]  /*3190*/  BRA `(.L_x_36866) ;  /* 0x00000ac000007947 */ /* 0x000fea0003800000 */
.L_x_36871:
[----:B------:R-:W0:Y:S02]  /*31a0*/  I2F.F64.U32 R2, R2 ;  /* 0x0000000200027312 */ /* 0x000e240000201800 */
[----:B0-----:R0:W-:Y:S01]  /*31b0*/  STG.E.64 [R16.64], R2 ;  /* 0x0000000210007986 */ /* 0x0011e2000c101b24 */
[----:B------:R-:W-:Y:S05]  /*31c0*/  BRA `(.L_x_36866) ;  /* 0x00000a9000007947 */ /* 0x000fea0003800000 */
.L_x_36861:
        /* <DEDUP_REMOVED lines=10> */
.L_x_36875:
[----:B------:R-:W0:Y:S01]  /*3270*/  I2F.F64.U32 R4, R2 ;  /* 0x0000000200047312 */ /* 0x000e220000201800 */
[----:B------:R-:W-:-:S05]  /*3280*/  CS2R R6, SRZ ;  /* 0x0000000000067805 */ /* 0x000fca000001ff00 */
[----:B0-----:R0:W-:Y:S01]  /*3290*/  STG.E.128 [R16.64], R4 ;  /* 0x0000000410007986 */ /* 0x0011e2000c101d24 */
[----:B------:R-:W-:Y:S05]  /*32a0*/  BRA `(.L_x_36866) ;  /* 0x000009b000007947 */ /* 0x000fea0003800000 */
.L_x_36874:
        /* <DEDUP_REMOVED lines=21> */
.L_x_36879:
[----:B------:R-:W-:Y:S05]  /*3400*/  BSYNC B0 ;  /* 0x0000000000007941 */ /* 0x000fea0003800000 */
.L_x_36878:
[----:B------:R-:W-:-:S05]  /*3410*/  LOP3.LUT R3, R0, R3, RZ, 0xfc, !PT ;  /* 0x0000000300037212 */ /* 0x000fca00078efcff */
[----:B------:R0:W-:Y:S01]  /*3420*/  STG.E.U8 [R16.64], R3 ;  /* 0x0000000310007986 */ /* 0x0001e2000c101124 */
[----:B------:R-:W-:Y:S05]  /*3430*/  BRA `(.L_x_36866) ;  /* 0x0000082000007947 */ /* 0x000fea0003800000 */
.L_x_36877:
        /* <DEDUP_REMOVED lines=13> */
.L_x_36881:
[----:B------:R-:W-:Y:S01]  /*3510*/  IMAD.MOV.U32 R0, RZ, RZ, 0x7f ;  /* 0x0000007fff007424 */ /* 0x000fe200078e00ff */
[----:B------:R-:W-:-:S04]  /*3520*/  ISETP.GT.U32.AND P0, PT, R3, 0x7f800000, PT ;  /* 0x7f8000000300780c */ /* 0x000fc80003f04070 */
[----:B------:R-:W-:-:S04]  /*3530*/  SEL R0, R0, 0x7c, P0 ;  /* 0x0000007c00007807 */ /* 0x000fc80000000000 */
.L_x_36882:
[----:B------:R-:W-:Y:S05]  /*3540*/  BSYNC B0 ;  /* 0x0000000000007941 */ /* 0x000fea0003800000 */
.L_x_36880:
[----:B------:R-:W-:-:S04]  /*3550*/  LOP3.LUT R2, R5, 0x80000000, RZ, 0xc0, !PT ;  /* 0x8000000005027812 */ /* 0x000fc800078ec0ff */
[----:B------:R-:W-:-:S04]  /*3560*/  SHF.R.U32.HI R3, RZ, 0x18, R2 ;  /* 0x00000018ff037819 */ /* 0x000fc80000011602 */
[----:B------:R-:W-:-:S05]  /*3570*/  LOP3.LUT R3, R0, R3, RZ, 0xfc, !PT ;  /* 0x0000000300037212 */ /* 0x000fca00078efcff */
[----:B------:R0:W-:Y:S01]  /*3580*/  STG.E.U8 [R16.64], R3 ;  /* 0x0000000310007986 */ /* 0x0001e2000c101124 */
[----:B------:R-:W-:Y:S05]  /*3590*/  BRA `(.L_x_36866) ;  /* 0x000006c000007947 */ /* 0x000fea0003800000 */
.L_x_36876:
[----:B------:R-:W0:Y:S02]  /*35a0*/  I2F.U32 R0, R2 ;  /* 0x0000000200007306 */ /* 0x000e240000201000 */
[----:B0-----:R-:W-:-:S05]  /*35b0*/  F2FP.BF16.PACK_AB R0, RZ, R0 ;  /* 0x00000000ff00723e */ /* 0x001fca00000010ff */
[----:B------:R0:W-:Y:S01]  /*35c0*/  STG.E.U16 [R16.64], R0 ;  /* 0x0000000010007986 */ /* 0x0001e2000c101524 */
[----:B------:R-:W-:Y:S05]  /*35d0*/  BRA `(.L_x_36866) ;  /* 0x0000068000007947 */ /* 0x000fea0003800000 */
.L_x_36873:
        /* <DEDUP_REMOVED lines=10> */
.L_x_36885:
        /* <DEDUP_REMOVED lines=17> */
.L_x_36888:
[----:B------:R-:W-:-:S04]  /*3790*/  LOP3.LUT R2, R5, 0x80000000, RZ, 0xc0, !PT ;  /* 0x8000000005027812 */ /* 0x000fc800078ec0ff */
[----:B------:R-:W-:-:S04]  /*37a0*/  SHF.R.U32.HI R3, RZ, 0x18, R2 ;  /* 0x00000018ff037819 */ /* 0x000fc80000011602 */
[----:B------:R-:W-:-:S04]  /*37b0*/  LOP3.LUT R0, R0, R3, RZ, 0xfc, !PT ;  /* 0x0000000300007212 */ /* 0x000fc800078efcff */
[----:B------:R-:W-:Y:S02]  /*37c0*/  PRMT R8, R0, 0x7610, R8 ;  /* 0x0000761000087816 */ /* 0x000fe40000000008 */
.L_x_36887:
[----:B------:R-:W-:Y:S05]  /*37d0*/  BSYNC B0 ;  /* 0x0000000000007941 */ /* 0x000fea0003800000 */
.L_x_36886:
[----:B------:R0:W-:Y:S01]  /*37e0*/  STG.E.U8 [R16.64], R8 ;  /* 0x0000000810007986 */ /* 0x0001e2000c101124 */
[----:B------:R-:W-:Y:S05]  /*37f0*/  BRA `(.L_x_36866) ;  /* 0x0000046000007947 */ /* 0x000fea0003800000 */
.L_x_36884:
        /* <DEDUP_REMOVED lines=17> */
.L_x_36891:
[----:B------:R-:W-:-:S04]  /*3910*/  LOP3.LUT R2, R5, 0x80000000, RZ, 0xc0, !PT ;  /* 0x8000000005027812 */ /* 0x000fc800078ec0ff */
[----:B------:R-:W-:-:S04]  /*3920*/  SHF.R.U32.HI R3, RZ, 0x18, R2 ;  /* 0x00000018ff037819 */ /* 0x000fc80000011602 */
[----:B------:R-:W-:-:S04]  /*3930*/  LOP3.LUT R0, R0, R3, RZ, 0xfc, !PT ;  /* 0x0000000300007212 */ /* 0x000fc800078efcff */
[----:B------:R-:W-:Y:S02]  /*3940*/  PRMT R8, R0, 0x7610, R8 ;  /* 0x0000761000087816 */ /* 0x000fe40000000008 */
.L_x_36890:
[----:B------:R-:W-:Y:S05]  /*3950*/  BSYNC B0 ;  /* 0x0000000000007941 */ /* 0x000fea0003800000 */
.L_x_36889:
[----:B------:R0:W-:Y:S01]  /*3960*/  STG.E.U8 [R16.64], R8 ;  /* 0x0000000810007986 */ /* 0x0001e2000c101124 */
[----:B------:R-:W-:Y:S05]  /*3970*/  BRA `(.L_x_36866) ;  /* 0x000002e000007947 */ /* 0x000fea0003800000 */
.L_x_36883:
        /* <DEDUP_REMOVED lines=22> */
.L_x_36865:
        /* <DEDUP_REMOVED lines=20> */
.L_x_36893:
[----:B------:R-:W-:-:S05]  /*3c20*/  IMAD.MOV.U32 R3, RZ, RZ, RZ ;  /* 0x000000ffff037224 */ /* 0x000fca00078e00ff */
[----:B------:R0:W-:Y:S01]  /*3c30*/  STG.E.64 [R16.64], R2 ;  /* 0x0000000210007986 */ /* 0x0001e2000c101b24 */
[----:B------:R-:W-:Y:S05]  /*3c40*/  BRA `(.L_x_36866) ;  /* 0x0000001000007947 */ /* 0x000fea0003800000 */
.L_x_36892:
[----:B------:R0:W-:Y:S02]  /*3c50*/  STG.E [R16.64], R2 ;  /* 0x0000000210007986 */ /* 0x0001e4000c101924 */
.L_x_36866:
[----:B------:R-:W-:-:S05]  /*3c60*/  IMAD R22, R22, 0x200, R25 ;  /* 0x0000020016167824 */ /* 0x000fca00078e0219 */
[----:B------:R-:W-:Y:S02]  /*3c70*/  IADD3 R23, R22, 0x80, RZ ;  /* 0x0000008016177810 */ /* 0x000fe40007ffe0ff */
.L_x_36795:
[----:B------:R-:W-:Y:S05]  /*3c80*/  BSYNC B6 ;  /* 0x0000000000067941 */ /* 0x000fea0003800000 */
.L_x_36794:
        /* <DEDUP_REMOVED lines=258> */
.L_x_36896:
        /* <DEDUP_REMOVED lines=19> */
.L_x_36900:
[----:B------:R0:W5:Y:S01]  /*4de0*/  LDG.E.U8 R18, [R2.64] ;  /* 0x0000002402127981 */ /* 0x000162000c1e1100 */
[----:B------:R-:W-:Y:S01]  /*4df0*/  IMAD.MOV.U32 R19, RZ, RZ, RZ ;  /* 0x000000ffff137224 */ /* 0x000fe200078e00ff */
[----:B------:R-:W-:Y:S05]  /*4e00*/  BRA `(.L_x_36902) ;  /* 0x00000d5000007947 */ /* 0x000fea0003800000 */
.L_x_36899:
        /* <DEDUP_REMOVED lines=8> */
.L_x_36904:
[----:B------:R-:W2:Y:S02]  /*4e90*/  LDG.E R18, [R2.64] ;  /* 0x0000002402127981 */ /* 0x000ea4000c1e1900 */
[----:B--2---:R-:W-:Y:S01]  /*4ea0*/  SHF.R.S32.HI R19, RZ, 0x1f, R18 ;  /* 0x0000001fff137819 */ /* 0x004fe20000011412 */
[----:B------:R-:W-:Y:S05]  /*4eb0*/  BRA `(.L_x_36902) ;  /* 0x00000ca000007947 */ /* 0x000fea0003800000 */
.L_x_36903:
[----:B------:R-:W2:Y:S02]  /*4ec0*/  LDG.E.S16 R18, [R2.64] ;  /* 0x0000002402127981 */ /* 0x000ea4000c1e1700 */
[----:B--2---:R-:W-:Y:S01]  /*4ed0*/  SHF.R.S32.HI R19, RZ, 0x1f, R18 ;  /* 0x0000001fff137819 */ /* 0x004fe20000011412 */
[----:B------:R-:W-:Y:S05]  /*4ee0*/  BRA `(.L_x_36902) ;  /* 0x00000c7000007947 */ /* 0x000fea0003800000 */
.L_x_36898:
        /* <DEDUP_REMOVED lines=9> */
.L_x_36906:
[----:B------:R-:W2:Y:S02]  /*4f80*/  LDG.E.U16 R2, [R2.64] ;  /* 0x0000002402027981 */ /* 0x000ea4000c1e1500 */
[----:B--2---:R-:W-:-:S06]  /*4f90*/  HADD2.F32 R18, -RZ, R2.H0_H0 ;  /* 0x20000002ff127230 */ /* 0x004fcc0000004100 */
[----:B------:R-:W0:Y:S01]  /*4fa0*/  F2I.S64.TRUNC R18, R18 ;  /* 0x0000001200127311 */ /* 0x000e22000020d900 */
[----:B------:R-:W-:Y:S05]  /*4fb0*/  BRA `(.L_x_36902) ;  /* 0x00000ba000007947 */ /* 0x000fea0003800000 */
.L_x_36905:
        /* <DEDUP_REMOVED lines=9> */
.L_x_36908:
[----:B------:R-:W2:Y:S02]  /*5050*/  LDG.E.U16 R2, [R2.64] ;  /* 0x0000002402027981 */ /* 0x000ea4000c1e1500 */
[----:B--2---:R-:W-:-:S06]  /*5060*/  HADD2.F32 R18, -RZ, R2.H0_H0 ;  /* 0x20000002ff127230 */ /* 0x004fcc0000004100 */
[----:B------:R-:W0:Y:S01]  /*5070*/  F2I.S64.TRUNC R18, R18 ;  /* 0x0000001200127311 */ /* 0x000e22000020d900 */
[----:B------:R-:W-:Y:S05]  /*5080*/  BRA `(.L_x_36902) ;  /* 0x00000ad000007947 */ /* 0x000fea0003800000 */
.L_x_36907:
[----:B------:R-:W2:Y:S02]  /*5090*/  LDG.E.64 R2, [R2.64] ;  /* 0x0000002402027981 */ /* 0x000ea4000c1e1b00 */
[----:B--2---:R0:W1:Y:S01]  /*50a0*/  F2I.S64.F64.TRUNC R18, R2 ;  /* 0x0000000200127311 */ /* 0x004062000030d900 */
[----:B------:R-:W-:Y:S05]  /*50b0*/  BRA `(.L_x_36902) ;  /* 0x00000aa000007947 */ /* 0x000fea0003800000 */
.L_x_36897:
        /* <DEDUP_REMOVED lines=13> */
.L_x_36911:
[----:B------:R-:W2:Y:S02]  /*5190*/  LDG.E.64 R2, [R2.64] ;  /* 0x0000002402027981 */ /* 0x000ea4000c1e1b00 */
[----:B--2---:R0:W1:Y:S01]  /*51a0*/  F2I.S64.F64.TRUNC R18, R2 ;  /* 0x0000000200127311 */ /* 0x004062000030d900 */
[----:B------:R-:W-:Y:S05]  /*51b0*/  BRA `(.L_x_36902) ;  /* 0x000009a000007947 */ /* 0x000fea0003800000 */
.L_x_36910:
        /* <DEDUP_REMOVED lines=27> */
.L_x_36913:
        /* <DEDUP_REMOVED lines=14> */
.L_x_36912:
[----:B------:R-:W2:Y:S02]  /*5450*/  LDG.E.U16 R18, [R2.64] ;  /* 0x0000002402127981 */ /* 0x000ea4000c1e1500 */
[----:B--2---:R-:W-:-:S06]  /*5460*/  PRMT R18, RZ, 0x5410, R18 ;  /* 0x00005410ff127816 */ /* 0x004fcc0000000012 */
[----:B------:R-:W0:Y:S01]  /*5470*/  F2I.S64.TRUNC R18, R18 ;  /* 0x0000001200127311 */ /* 0x000e22000020d900 */
[----:B------:R-:W-:Y:S05]  /*5480*/  BRA `(.L_x_36902) ;  /* 0x000006d000007947 */ /* 0x000fea0003800000 */
.L_x_36909:
        /* <DEDUP_REMOVED lines=11> */
.L_x_36916:
        /* <DEDUP_REMOVED lines=21> */
.L_x_36920:
[----:B------:R-:W-:Y:S05]  /*5690*/  BSYNC B1 ;  /* 0x0000000000017941 */ /* 0x000fea0003800000 */
.L_x_36919:
[----:B------:R-:W-:Y:S01]  /*56a0*/  IMAD.SHL.U32 R2, R2, 0x100000, RZ ;  /* 0x0010000002027824 */ /* 0x000fe200078e00ff */
[----:B------:R-:W-:-:S04]  /*56b0*/  LEA R3, R0, 0x3b800000, 0x17 ;  /* 0x3b80000000037811 */ /* 0x000fc800078eb8ff */
[----:B------:R-:W-:Y:S02]  /*56c0*/  LOP3.LUT R18, R3, R2, R18, 0xfe, !PT ;  /* 0x0000000203127212 */ /* 0x000fe400078efe12 */
.L_x_36918:
[----:B------:R-:W-:Y:S05]  /*56d0*/  BSYNC B0 ;  /* 0x0000000000007941 */ /* 0x000fea0003800000 */
.L_x_36917:
[----:B------:R-:W0:Y:S01]  /*56e0*/  F2I.S64.TRUNC R18, R18 ;  /* 0x0000001200127311 */ /* 0x000e22000020d900 */
[----:B------:R-:W-:Y:S05]  /*56f0*/  BRA `(.L_x_36902) ;  /* 0x0000046000007947 */ /* 0x000fea0003800000 */
.L_x_36915:
        /* <DEDUP_REMOVED lines=21> */
.L_x_36924:
[----:B------:R-:W-:Y:S05]  /*5850*/  BSYNC B1 ;  /* 0x0000000000017941 */ /* 0x000fea0003800000 */
.L_x_36923:
[----:B------:R-:W-:Y:S01]  /*5860*/  IMAD.SHL.U32 R2, R2, 0x200000, RZ ;  /* 0x0020000002027824 */ /* 0x000fe200078e00ff */
[----:B------:R-:W-:-:S04]  /*5870*/  LEA R3, R0, 0x37800000, 0x17 ;  /* 0x3780000000037811 */ /* 0x000fc800078eb8ff */
[----:B------:R-:W-:Y:S02]  /*5880*/  LOP3.LUT R18, R3, R2, R18, 0xfe, !PT ;  /* 0x0000000203127212 */ /* 0x000fe400078efe12 */
.L_x_36922:
[----:B------:R-:W-:Y:S05]  /*5890*/  BSYNC B0 ;  /* 0x0000000000007941 */ /* 0x000fea0003800000 */
.L_x_36921:
[----:B------:R-:W0:Y:S01]  /*58a0*/  F2I.S64.TRUNC R18, R18 ;  /* 0x0000001200127311 */ /* 0x000e22000020d900 */
[----:B------:R-:W-:Y:S05]  /*58b0*/  BRA `(.L_x_36902) ;  /* 0x000002a000007947 */ /* 0x000fea0003800000 */
.L_x_36914:
        /* <DEDUP_REMOVED lines=14> */
.L_x_36928:
[----:B------:R-:W-:Y:S05]  /*59a0*/  BSYNC B0 ;  /* 0x0000000000007941 */ /* 0x000fea0003800000 */
.L_x_36927:
[----:B------:R-:W0:Y:S01]  /*59b0*/  F2I.S64.TRUNC R18, R18 ;  /* 0x0000001200127311 */ /* 0x000e22000020d900 */
[----:B------:R-:W-:Y:S05]  /*59c0*/  BRA `(.L_x_36902) ;  /* 0x0000019000007947 */ /* 0x000fea0003800000 */
.L_x_36901:
        /* <DEDUP_REMOVED lines=21> */
.L_x_36926:
[----:B------:R0:W5:Y:S01]  /*5b20*/  LDG.E.64 R18, [R2.64] ;  /* 0x0000002402127981 */ /* 0x000162000c1e1b00 */
[----:B------:R-:W-:Y:S05]  /*5b30*/  BRA `(.L_x_36902) ;  /* 0x0000002000007947 */ /* 0x000fea0003800000 */
.L_x_36925:
[----:B------:R0:W5:Y:S01]  /*5b40*/  LDG.E R18, [R2.64] ;  /* 0x0000002402127981 */ /* 0x000162000c1e1900 */
[----:B------:R-:W-:-:S03]  /*5b50*/  IMAD.MOV.U32 R19, RZ, RZ, RZ ;  /* 0x000000ffff137224 */ /* 0x000fc600078e00ff */
.L_x_36902:
        /* <DEDUP_REMOVED lines=17> */
.L_x_36932:
[----:B------:R0:W5:Y:S01]  /*5c70*/  LDG.E.U8 R2, [R4.64] ;  /* 0x0000002404027981 */ /* 0x000162000c1e1100 */
[----:B------:R-:W-:Y:S01]  /*5c80*/  IMAD.MOV.U32 R3, RZ, RZ, RZ ;  /* 0x000000ffff037224 */ /* 0x000fe200078e00ff */
[----:B------:R-:W-:Y:S05]  /*5c90*/  BRA `(.L_x_36934) ;  /* 0x00000d5000007947 */ /* 0x000fea0003800000 */
.L_x_36931:
        /* <DEDUP_REMOVED lines=8> */
.L_x_36936:
[----:B------:R-:W2:Y:S02]  /*5d20*/  LDG.E R2, [R4.64] ;  /* 0x0000002404027981 */ /* 0x000ea4000c1e1900 */
[----:B--2---:R-:W-:Y:S01]  /*5d30*/  SHF.R.S32.HI R3, RZ, 0x1f, R2 ;  /* 0x0000001fff037819 */ /* 0x004fe20000011402 */
[----:B------:R-:W-:Y:S05]  /*5d40*/  BRA `(.L_x_36934) ;  /* 0x00000ca000007947 */ /* 0x000fea0003800000 */
.L_x_36935:
[----:B------:R-:W2:Y:S02]  /*5d50*/  LDG.E.S16 R2, [R4.64] ;  /* 0x0000002404027981 */ /* 0x000ea4000c1e1700 */
[----:B--2---:R-:W-:Y:S01]  /*5d60*/  SHF.R.S32.HI R3, RZ, 0x1f, R2 ;  /* 0x0000001fff037819 */ /* 0x004fe20000011402 */
[----:B------:R-:W-:Y:S05]  /*5d70*/  BRA `(.L_x_36934) ;  /* 0x00000c7000007947 */ /* 0x000fea0003800000 */
.L_x_36930:
        /* <DEDUP_REMOVED lines=9> */
.L_x_36938:
[----:B------:R-:W2:Y:S02]  /*5e10*/  LDG.E.U16 R4, [R4.64] ;  /* 0x0000002404047981 */ /* 0x000ea4000c1e1500 */
[----:B--2---:R-:W-:-:S06]  /*5e20*/  HADD2.F32 R2, -RZ, R4.H0_H0 ;  /* 0x20000004ff027230 */ /* 0x004fcc0000004100 */
[----:B------:R-:W0:Y:S01]  /*5e30*/  F2I.S64.TRUNC R2, R2 ;  /* 0x0000000200027311 */ /* 0x000e22000020d900 */
[----:B------:R-:W-:Y:S05]  /*5e40*/  BRA `(.L_x_36934) ;  /* 0x00000ba000007947 */ /* 0x000fea0003800000 */
.L_x_36937:
        /* <DEDUP_REMOVED lines=9> */
.L_x_36940:
[----:B------:R-:W2:Y:S02]  /*5ee0*/  LDG.E.U16 R4, [R4.64] ;  /* 0x0000002404047981 */ /* 0x000ea4000c1e1500 */
[----:B--2---:R-:W-:-:S06]  /*5ef0*/  HADD2.F32 R2, -RZ, R4.H0_H0 ;  /* 0x20000004ff027230 */ /* 0x004fcc0000004100 */
[----:B------:R-:W0:Y:S01]  /*5f00*/  F2I.S64.TRUNC R2, R2 ;  /* 0x0000000200027311 */ /* 0x000e22000020d900 */
[----:B------:R-:W-:Y:S05]  /*5f10*/  BRA `(.L_x_36934) ;  /* 0x00000ad000007947 */ /* 0x000fea0003800000 */
.L_x_36939:
[----:B------:R-:W2:Y:S02]  /*5f20*/  LDG.E.64 R2, [R4.64] ;  /* 0x0000002404027981 */ /* 0x000ea4000c1e1b00 */
[----:B--2---:R-:W0:Y:S01]  /*5f30*/  F2I.S64.F64.TRUNC R2, R2 ;  /* 0x0000000200027311 */ /* 0x004e22000030d900 */
[----:B------:R-:W-:Y:S05]  /*5f40*/  BRA `(.L_x_36934) ;  /* 0x00000aa000007947 */ /* 0x000fea0003800000 */
.L_x_36929:
        /* <DEDUP_REMOVED lines=13> */
.L_x_36943:
[----:B------:R-:W2:Y:S02]  /*6020*/  LDG.E.64 R2, [R4.64] ;  /* 0x0000002404027981 */ /* 0x000ea4000c1e1b00 */
[----:B--2---:R-:W0:Y:S01]  /*6030*/  F2I.S64.F64.TRUNC R2, R2 ;  /* 0x0000000200027311 */ /* 0x004e22000030d900 */
[----:B------:R-:W-:Y:S05]  /*6040*/  BRA `(.L_x_36934) ;  /* 0x000009a000007947 */ /* 0x000fea0003800000 */
.L_x_36942:
        /* <DEDUP_REMOVED lines=27> */
.L_x_36945:
        /* <DEDUP_REMOVED lines=14> */
.L_x_36944:
[----:B------:R-:W2:Y:S02]  /*62e0*/  LDG.E.U16 R2, [R4.64] ;  /* 0x0000002404027981 */ /* 0x000ea4000c1e1500 */
[----:B--2---:R-:W-:-:S06]  /*62f0*/  PRMT R2, RZ, 0x5410, R2 ;  /* 0x00005410ff027816 */ /* 0x004fcc0000000002 */
[----:B------:R-:W0:Y:S01]  /*6300*/  F2I.S64.TRUNC R2, R2 ;  /* 0x0000000200027311 */ /* 0x000e22000020d900 */
[----:B------:R-:W-:Y:S05]  /*6310*/  BRA `(.L_x_36934) ;  /* 0x000006d000007947 */ /* 0x000fea0003800000 */
.L_x_36941:
        /* <DEDUP_REMOVED lines=11> */
.L_x_36948:
        /* <DEDUP_REMOVED lines=21> */
.L_x_36952:
[----:B------:R-:W-:Y:S05]  /*6520*/  BSYNC B1 ;  /* 0x0000000000017941 */ /* 0x000fea0003800000 */
.L_x_36951:
[----:B------:R-:W-:Y:S01]  /*6530*/  IMAD.SHL.U32 R2, R2, 0x100000, RZ ;  /* 0x0010000002027824 */ /* 0x000fe200078e00ff */
[----:B------:R-:W-:-:S04]  /*6540*/  LEA R3, R0, 0x3b800000, 0x17 ;  /* 0x3b80000000037811 */ /* 0x000fc800078eb8ff */
[----:B------:R-:W-:Y:S02]  /*6550*/  LOP3.LUT R2, R3, R2, R4, 0xfe, !PT ;  /* 0x0000000203027212 */ /* 0x000fe400078efe04 */
.L_x_36950:
[----:B------:R-:W-:Y:S05]  /*6560*/  BSYNC B0 ;  /* 0x0000000000007941 */ /* 0x000fea0003800000 */
.L_x_36949:
[----:B------:R-:W0:Y:S01]  /*6570*/  F2I.S64.TRUNC R2, R2 ;  /* 0x0000000200027311 */ /* 0x000e22000020d900 */
[----:B------:R-:W-:Y:S05]  /*6580*/  BRA `(.L_x_36934) ;  /* 0x0000046000007947 */ /* 0x000fea0003800000 */
.L_x_36947:
        /* <DEDUP_REMOVED lines=21> */
.L_x_36956:
[----:B------:R-:W-:Y:S05]  /*66e0*/  BSYNC B1 ;  /* 0x0000000000017941 */ /* 0x000fea0003800000 */
.L_x_36955:
[----:B------:R-:W-:Y:S01]  /*66f0*/  IMAD.SHL.U32 R2, R2, 0x200000, RZ ;  /* 0x0020000002027824 */ /* 0x000fe200078e00ff */
[----:B------:R-:W-:-:S04]  /*6700*/  LEA R3, R0, 0x37800000, 0x17 ;  /* 0x3780000000037811 */ /* 0x000fc800078eb8ff */
[----:B------:R-:W-:Y:S02]  /*6710*/  LOP3.LUT R2, R3, R2, R4, 0xfe, !PT ;  /* 0x0000000203027212 */ /* 0x000fe400078efe04 */
.L_x_36954:
[----:B------:R-:W-:Y:S05]  /*6720*/  BSYNC B0 ;  /* 0x0000000000007941 */ /* 0x000fea0003800000 */
.L_x_36953:
[----:B------:R-:W0:Y:S01]  /*6730*/  F2I.S64.TRUNC R2, R2 ;  /* 0x0000000200027311 */ /* 0x000e22000020d900 */
[----:B------:R-:W-:Y:S05]  /*6740*/  BRA `(.L_x_36934) ;  /* 0x000002a000007947 */ /* 0x000fea0003800000 */
.L_x_36946:
        /* <DEDUP_REMOVED lines=14> */
.L_x_36960:
[----:B------:R-:W-:Y:S05]  /*6830*/  BSYNC B0 ;  /* 0x0000000000007941 */ /* 0x000fea0003800000 */
.L_x_36959:
[----:B------:R-:W0:Y:S01]  /*6840*/  F2I.S64.TRUNC R2, R2 ;  /* 0x0000000200027311 */ /* 0x000e22000020d900 */
[----:B------:R-:W-:Y:S05]  /*6850*/  BRA `(.L_x_36934) ;  /* 0x0000019000007947 */ /* 0x000fea0003800000 */
.L_x_36933:
        /* <DEDUP_REMOVED lines=21> */
.L_x_36958:
[----:B------:R0:W5:Y:S01]  /*69b0*/  LDG.E.64 R2, [R4.64] ;  /* 0x0000002404027981 */ /* 0x000162000c1e1b00 */
[----:B------:R-:W-:Y:S05]  /*69c0*/  BRA `(.L_x_36934) ;  /* 0x0000002000007947 */ /* 0x000fea0003800000 */
.L_x_36957:
[----:B------:R0:W5:Y:S01]  /*69d0*/  LDG.E R2, [R4.64] ;  /* 0x0000002404027981 */ /* 0x000162000c1e1900 */
[----:B------:R-:W-:-:S03]  /*69e0*/  IMAD.MOV.U32 R3, RZ, RZ, RZ ;  /* 0x000000ffff037224 */ /* 0x000fc600078e00ff */
.L_x_36934:
        /* <DEDUP_REMOVED lines=19> */
.L_x_36964:
[----:B------:R0:W-:Y:S01]  /*6b20*/  STG.E.U8 [R16.64], R2 ;  /* 0x0000000210007986 */ /* 0x0001e2000c101124 */
[----:B------:R-:W-:Y:S05]  /*6b30*/  BRA `(.L_x_36966) ;  /* 0x00000d5000007947 */ /* 0x000fea0003800000 */
.L_x_36963:
        /* <DEDUP_REMOVED lines=9> */
.L_x_36968:
[----:B------:R0:W-:Y:S01]  /*6bd0*/  STG.E [R16.64], R2 ;  /* 0x0000000210007986 */ /* 0x0001e2000c101924 */
[----:B------:R-:W-:Y:S05]  /*6be0*/  BRA `(.L_x_36966) ;  /* 0x00000ca000007947 */ /* 0x000fea0003800000 */
.L_x_36967:
[----:B------:R0:W-:Y:S01]  /*6bf0*/  STG.E.U16 [R16.64], R2 ;  /* 0x0000000210007986 */ /* 0x0001e2000c101524 */
[----:B------:R-:W-:Y:S05]  /*6c00*/  BRA `(.L_x_36966) ;  /* 0x00000c8000007947 */ /* 0x000fea0003800000 */
.L_x_36962:
        /* <DEDUP_REMOVED lines=9> */
.L_x_36970:
[----:B------:R-:W0:Y:S02]  /*6ca0*/  I2F.U32 R0, R2 ;  /* 0x0000000200007306 */ /* 0x000e240000201000 */
[----:B0-----:R-:W-:-:S05]  /*6cb0*/  F2FP.PACK_AB R0, RZ, R0 ;  /* 0x00000000ff00723e */ /* 0x001fca00000000ff */
[----:B------:R0:W-:Y:S01]  /*6cc0*/  STG.E.U16 [R16.64], R0 ;  /* 0x0000000010007986 */ /* 0x0001e2000c101524 */
[----:B------:R-:W-:Y:S05]  /*6cd0*/  BRA `(.L_x_36966) ;  /* 0x00000bb000007947 */ /* 0x000fea0003800000 */
.L_x_36969:
        /* <DEDUP_REMOVED lines=10> */
.L_x_36972:
[----:B------:R-:W0:Y:S02]  /*6d80*/  I2F.U32 R2, R2 ;  /* 0x0000000200027306 */ /* 0x000e240000201000 */
[----:B0-----:R-:W-:-:S04]  /*6d90*/  F2FP.PACK_AB R3, RZ, R2 ;  /* 0x00000002ff03723e */ /* 0x001fc800000000ff */
[----:B------:R-:W-:-:S05]  /*6da0*/  PRMT R3, R3, 0x5410, RZ ;  /* 0x0000541003037816 */ /* 0x000fca00000000ff */
[----:B------:R0:W-:Y:S01]  /*6db0*/  STG.E [R16.64], R3 ;  /* 0x0000000310007986 */ /* 0x0001e2000c101924 */
[----:B------:R-:W-:Y:S05]  /*6dc0*/  BRA `(.L_x_36966) ;  /* 0x00000ac000007947 */ /* 0x000fea0003800000 */
.L_x_36971:
[----:B------:R-:W0:Y:S02]  /*6dd0*/  I2F.F64.U32 R2, R2 ;  /* 0x0000000200027312 */ /* 0x000e240000201800 */
[----:B0-----:R0:W-:Y:S01]  /*6de0*/  STG.E.64 [R16.64], R2 ;  /* 0x0000000210007986 */ /* 0x0011e2000c101b24 */
[----:B------:R-:W-:Y:S05]  /*6df0*/  BRA `(.L_x_36966) ;  /* 0x00000a9000007947 */ /* 0x000fea0003800000 */
.L_x_36961:
        /* <DEDUP_REMOVED lines=10> */
.L_x_36975:
[----:B------:R-:W0:Y:S01]  /*6ea0*/  I2F.F64.U32 R4, R2 ;  /* 0x0000000200047312 */ /* 0x000e220000201800 */
[----:B------:R-:W-:-:S05]  /*6eb0*/  CS2R R6, SRZ ;  /* 0x0000000000067805 */ /* 0x000fca000001ff00 */
[----:B0-----:R0:W-:Y:S01]  /*6ec0*/  STG.E.128 [R16.64], R4 ;  /* 0x0000000410007986 */ /* 0x0011e2000c101d24 */
[----:B------:R-:W-:Y:S05]  /*6ed0*/  BRA `(.L_x_36966) ;  /* 0x000009b000007947 */ /* 0x000fea0003800000 */
.L_x_36974:
        /* <DEDUP_REMOVED lines=21> */
.L_x_36979:
[----:B------:R-:W-:Y:S05]  /*7030*/  BSYNC B0 ;  /* 0x0000000000007941 */ /* 0x000fea0003800000 */
.L_x_36978:
[----:B------:R-:W-:-:S05]  /*7040*/  LOP3.LUT R3, R0, R3, RZ, 0xfc, !PT ;  /* 0x0000000300037212 */ /* 0x000fca00078efcff */
[----:B------:R0:W-:Y:S01]  /*7050*/  STG.E.U8 [R16.64], R3 ;  /* 0x0000000310007986 */ /* 0x0001e2000c101124 */
[----:B------:R-:W-:Y:S05]  /*7060*/  BRA `(.L_x_36966) ;  /* 0x0000082000007947 */ /* 0x000fea0003800000 */
.L_x_36977:
        /* <DEDUP_REMOVED lines=13> */
.L_x_36981:
[----:B------:R-:W-:Y:S01]  /*7140*/  IMAD.MOV.U32 R0, RZ, RZ, 0x7f ;  /* 0x0000007fff007424 */ /* 0x000fe200078e00ff */
[----:B------:R-:W-:-:S04]  /*7150*/  ISETP.GT.U32.AND P0, PT, R3, 0x7f800000, PT ;  /* 0x7f8000000300780c */ /* 0x000fc80003f04070 */
[----:B------:R-:W-:-:S04]  /*7160*/  SEL R0, R0, 0x7c, P0 ;  /* 0x0000007c00007807 */ /* 0x000fc80000000000 */
.L_x_36982:
[----:B------:R-:W-:Y:S05]  /*7170*/  BSYNC B0 ;  /* 0x0000000000007941 */ /* 0x000fea0003800000 */
.L_x_36980:
[----:B------:R-:W-:-:S04]  /*7180*/  LOP3.LUT R2, R5, 0x80000000, RZ, 0xc0, !PT ;  /* 0x8000000005027812 */ /* 0x000fc800078ec0ff */
[----:B------:R-:W-:-:S04]  /*7190*/  SHF.R.U32.HI R3, RZ, 0x18, R2 ;  /* 0x00000018ff037819 */ /* 0x000fc80000011602 */
[----:B------:R-:W-:-:S05]  /*71a0*/  LOP3.LUT R3, R0, R3, RZ, 0xfc, !PT ;  /* 0x0000000300037212 */ /* 0x000fca00078efcff */
[----:B------:R0:W-:Y:S01]  /*71b0*/  STG.E.U8 [R16.64], R3 ;  /* 0x0000000310007986 */ /* 0x0001e2000c101124 */
[----:B------:R-:W-:Y:S05]  /*71c0*/  BRA `(.L_x_36966) ;  /* 0x000006c000007947 */ /* 0x000fea0003800000 */
.L_x_36976:
[----:B------:R-:W0:Y:S02]  /*71d0*/  I2F.U32 R0, R2 ;  /* 0x0000000200007306 */ /* 0x000e240000201000 */
[----:B0-----:R-:W-:-:S05]  /*71e0*/  F2FP.BF16.PACK_AB R0, RZ, R0 ;  /* 0x00000000ff00723e */ /* 0x001fca00000010ff */
[----:B------:R0:W-:Y:S01]  /*71f0*/  STG.E.U16 [R16.64], R0 ;  /* 0x0000000010007986 */ /* 0x0001e2000c101524 */
[----:B------:R-:W-:Y:S05]  /*7200*/  BRA `(.L_x_36966) ;  /* 0x0000068000007947 */ /* 0x000fea0003800000 */
.L_x_36973:
        /* <DEDUP_REMOVED lines=10> */
.L_x_36985:
        /* <DEDUP_REMOVED lines=17> */
.L_x_36988:
[----:B------:R-:W-:-:S04]  /*73c0*/  LOP3.LUT R2, R5, 0x80000000, RZ, 0xc0, !PT ;  /* 0x8000000005027812 */ /* 0x000fc800078ec0ff */
[----:B------:R-:W-:-:S04]  /*73d0*/  SHF.R.U32.HI R3, RZ, 0x18, R2 ;  /* 0x00000018ff037819 */ /* 0x000fc80000011602 */
[----:B------:R-:W-:-:S04]  /*73e0*/  LOP3.LUT R0, R0, R3, RZ, 0xfc, !PT ;  /* 0x0000000300007212 */ /* 0x000fc800078efcff */
[----:B------:R-:W-:Y:S02]  /*73f0*/  PRMT R8, R0, 0x7610, R8 ;  /* 0x0000761000087816 */ /* 0x000fe40000000008 */
.L_x_36987:
[----:B------:R-:W-:Y:S05]  /*7400*/  BSYNC B0 ;  /* 0x0000000000007941 */ /* 0x000fea0003800000 */
.L_x_36986:
[----:B------:R0:W-:Y:S01]  /*7410*/  STG.E.U8 [R16.64], R8 ;  /* 0x0000000810007986 */ /* 0x0001e2000c101124 */
[----:B------:R-:W-:Y:S05]  /*7420*/  BRA `(.L_x_36966) ;  /* 0x0000046000007947 */ /* 0x000fea0003800000 */
.L_x_36984:
        /* <DEDUP_REMOVED lines=17> */
.L_x_36991:
[----:B------:R-:W-:-:S04]  /*7540*/  LOP3.LUT R2, R5, 0x80000000, RZ, 0xc0, !PT ;  /* 0x8000000005027812 */ /* 0x000fc800078ec0ff */
[----:B------:R-:W-:-:S04]  /*7550*/  SHF.R.U32.HI R3, RZ, 0x18, R2 ;  /* 0x00000018ff037819 */ /* 0x000fc80000011602 */
[----:B------:R-:W-:-:S04]  /*7560*/  LOP3.LUT R0, R0, R3, RZ, 0xfc, !PT ;  /* 0x0000000300007212 */ /* 0x000fc800078efcff */
[----:B------:R-:W-:Y:S02]  /*7570*/  PRMT R8, R0, 0x7610, R8 ;  /* 0x0000761000087816 */ /* 0x000fe40000000008 */
.L_x_36990:
[----:B------:R-:W-:Y:S05]  /*7580*/  BSYNC B0 ;  /* 0x0000000000007941 */ /* 0x000fea0003800000 */
.L_x_36989:
[----:B------:R0:W-:Y:S01]  /*7590*/  STG.E.U8 [R16.64], R8 ;  /* 0x0000000810007986 */ /* 0x0001e2000c101124 */
[----:B------:R-:W-:Y:S05]  /*75a0*/  BRA `(.L_x_36966) ;  /* 0x000002e000007947 */ /* 0x000fea0003800000 */
.L_x_36983:
        /* <DEDUP_REMOVED lines=22> */
.L_x_36965:
        /* <DEDUP_REMOVED lines=20> */
.L_x_36993:
[----:B------:R-:W-:-:S05]  /*7850*/  IMAD.MOV.U32 R3, RZ, RZ, RZ ;  /* 0x000000ffff037224 */ /* 0x000fca00078e00ff */
[----:B------:R0:W-:Y:S01]  /*7860*/  STG.E.64 [R16.64], R2 ;  /* 0x0000000210007986 */ /* 0x0001e2000c101b24 */
[----:B------:R-:W-:Y:S05]  /*7870*/  BRA `(.L_x_36966) ;  /* 0x0000001000007947 */ /* 0x000fea0003800000 */
.L_x_36992:
[----:B------:R0:W-:Y:S02]  /*7880*/  STG.E [R16.64], R2 ;  /* 0x0000000210007986 */ /* 0x0001e4000c101924 */
.L_x_36966:
        /* <DEDUP_REMOVED lines=258> */
.L_x_36994:
        /* <DEDUP_REMOVED lines=19> */
.L_x_36998:
[----:B------:R0:W5:Y:S01]  /*89e0*/  LDG.E.U8 R18, [R2.64] ;  /* 0x0000002402127981 */ /* 0x000162000c1e1100 */
[----:B------:R-:W-:Y:S01]  /*89f0*/  IMAD.MOV.U32 R19, RZ, RZ, RZ ;  /* 0x000000ffff137224 */ /* 0x000fe200078e00ff */
[----:B------:R-:W-:Y:S05]  /*8a00*/  BRA `(.L_x_37000) ;  /* 0x00000d5000007947 */ /* 0x000fea0003800000 */
.L_x_36997:
        /* <DEDUP_REMOVED lines=8> */
.L_x_37002:
[----:B------:R-:W2:Y:S02]  /*8a90*/  LDG.E R18, [R2.64] ;  /* 0x0000002402127981 */ /* 0x000ea4000c1e1900 */
[----:B--2---:R-:W-:Y:S01]  /*8aa0*/  SHF.R.S32.HI R19, RZ, 0x1f, R18 ;  /* 0x0000001fff137819 */ /* 0x004fe20000011412 */
[----:B------:R-:W-:Y:S05]  /*8ab0*/  BRA `(.L_x_37000) ;  /* 0x00000ca000007947 */ /* 0x000fea0003800000 */
.L_x_37001:
[----:B------:R-:W2:Y:S02]  /*8ac0*/  LDG.E.S16 R18, [R2.64] ;  /* 0x0000002402127981 */ /* 0x000ea4000c1e1700 */
[----:B--2---:R-:W-:Y:S01]  /*8ad0*/  SHF.R.S32.HI R19, RZ, 0x1f, R18 ;  /* 0x0000001fff137819 */ /* 0x004fe20000011412 */
[----:B------:R-:W-:Y:S05]  /*8ae0*/  BRA `(.L_x_37000) ;  /* 0x00000c7000007947 */ /* 0x000fea0003800000 */
.L_x_36996:
        /* <DEDUP_REMOVED lines=9> */
.L_x_37004:
[----:B------:R-:W2:Y:S02]  /*8b80*/  LDG.E.U16 R2, [R2.64] ;  /* 0x0000002402027981 */ /* 0x000ea4000c1e1500 */
[----:B--2---:R-:W-:-:S06]  /*8b90*/  HADD2.F32 R18, -RZ, R2.H0_H0 ;  /* 0x20000002ff127230 */ /* 0x004fcc0000004100 */
[----:B------:R-:W0:Y:S01]  /*8ba0*/  F2I.S64.TRUNC R18, R18 ;  /* 0x0000001200127311 */ /* 0x000e22000020d900 */
[----:B------:R-:W-:Y:S05]  /*8bb0*/  BRA `(.L_x_37000) ;  /* 0x00000ba000007947 */ /* 0x000fea0003800000 */
.L_x_37003:
        /* <DEDUP_REMOVED lines=9> */
.L_x_37006:
[----:B------:R-:W2:Y:S02]  /*8c50*/  LDG.E.U16 R2, [R2.64] ;  /* 0x0000002402027981 */ /* 0x000ea4000c1e1500 */
[----:B--2---:R-:W-:-:S06]  /*8c60*/  HADD2.F32 R18, -RZ, R2.H0_H0 ;  /* 0x20000002ff127230 */ /* 0x004fcc0000004100 */
[----:B------:R-:W0:Y:S01]  /*8c70*/  F2I.S64.TRUNC R18, R18 ;  /* 0x0000001200127311 */ /* 0x000e22000020d900 */
[----:B------:R-:W-:Y:S05]  /*8c80*/  BRA `(.L_x_37000) ;  /* 0x00000ad000007947 */ /* 0x000fea0003800000 */
.L_x_37005:
[----:B------:R-:W2:Y:S02]  /*8c90*/  LDG.E.64 R2, [R2.64] ;  /* 0x0000002402027981 */ /* 0x000ea4000c1e1b00 */
[----:B--2---:R0:W1:Y:S01]  /*8ca0*/  F2I.S64.F64.TRUNC R18, R2 ;  /* 0x0000000200127311 */ /* 0x004062000030d900 */
[----:B------:R-:W-:Y:S05]  /*8cb0*/  BRA `(.L_x_37000) ;  /* 0x00000aa000007947 */ /* 0x000fea0003800000 */
.L_x_36995:
        /* <DEDUP_REMOVED lines=13> */
.L_x_37009:
[----:B------:R-:W2:Y:S02]  /*8d90*/  LDG.E.64 R2, [R2.64] ;  /* 0x0000002402027981 */ /* 0x000ea4000c1e1b00 */
[----:B--2---:R0:W1:Y:S01]  /*8da0*/  F2I.S64.F64.TRUNC R18, R2 ;  /* 0x0000000200127311 */ /* 0x004062000030d900 */
[----:B------:R-:W-:Y:S05]  /*8db0*/  BRA `(.L_x_37000) ;  /* 0x000009a000007947 */ /* 0x000fea0003800000 */
.L_x_37008:
        /* <DEDUP_REMOVED lines=27> */
.L_x_37011:
        /* <DEDUP_REMOVED lines=14> */
.L_x_37010:
[----:B------:R-:W2:Y:S02]  /*9050*/  LDG.E.U16 R18, [R2.64] ;  /* 0x0000002402127981 */ /* 0x000ea4000c1e1500 */
[----:B--2---:R-:W-:-:S06]  /*9060*/  PRMT R18, RZ, 0x5410, R18 ;  /* 0x00005410ff127816 */ /* 0x004fcc0000000012 */
[----:B------:R-:W0:Y:S01]  /*9070*/  F2I.S64.TRUNC R18, R18 ;  /* 0x0000001200127311 */ /* 0x000e22000020d900 */
[----:B------:R-:W-:Y:S05]  /*9080*/  BRA `(.L_x_37000) ;  /* 0x000006d000007947 */ /* 0x000fea0003800000 */
.L_x_37007:
        /* <DEDUP_REMOVED lines=11> */
.L_x_37014:
        /* <DEDUP_REMOVED lines=21> */
.L_x_37018:
[----:B------:R-:W-:Y:S05]  /*9290*/  BSYNC B1 ;  /* 0x0000000000017941 */ /* 0x000fea0003800000 */
.L_x_37017:
[----:B------:R-:W-:Y:S01]  /*92a0*/  IMAD.SHL.U32 R2, R2, 0x100000, RZ ;  /* 0x0010000002027824 */ /* 0x000fe200078e00ff */
[----:B------:R-:W-:-:S04]  /*92b0*/  LEA R3, R0, 0x3b800000, 0x17 ;  /* 0x3b80000000037811 */ /* 0x000fc800078eb8ff */
[----:B------:R-:W-:Y:S02]  /*92c0*/  LOP3.LUT R18, R3, R2, R18, 0xfe, !PT ;  /* 0x0000000203127212 */ /* 0x000fe400078efe12 */
.L_x_37016:
[----:B------:R-:W-:Y:S05]  /*92d0*/  BSYNC B0 ;  /* 0x0000000000007941 */ /* 0x000fea0003800000 */
.L_x_37015:
[----:B------:R-:W0:Y:S01]  /*92e0*/  F2I.S64.TRUNC R18, R18 ;  /* 0x0000001200127311 */ /* 0x000e22000020d900 */
[----:B------:R-:W-:Y:S05]  /*92f0*/  BRA `(.L_x_37000) ;  /* 0x0000046000007947 */ /* 0x000fea0003800000 */
.L_x_37013:
        /* <DEDUP_REMOVED lines=21> */
.L_x_37022:
[----:B------:R-:W-:Y:S05]  /*9450*/  BSYNC B1 ;  /* 0x0000000000017941 */ /* 0x000fea0003800000 */
.L_x_37021:
[----:B------:R-:W-:Y:S01]  /*9460*/  IMAD.SHL.U32 R2, R2, 0x200000, RZ ;  /* 0x0020000002027824 */ /* 0x000fe200078e00ff */
[----:B------:R-:W-:-:S04]  /*9470*/  LEA R3, R0, 0x37800000, 0x17 ;  /* 0x3780000000037811 */ /* 0x000fc800078eb8ff */
[----:B------:R-:W-:Y:S02]  /*9480*/  LOP3.LUT R18, R3, R2, R18, 0xfe, !PT ;  /* 0x0000000203127212 */ /* 0x000fe400078efe12 */
.L_x_37020:
[----:B------:R-:W-:Y:S05]  /*9490*/  BSYNC B0 ;  /* 0x0000000000007941 */ /* 0x000fea0003800000 */
.L_x_37019:
[----:B------:R-:W0:Y:S01]  /*94a0*/  F2I.S64.TRUNC R18, R18 ;  /* 0x0000001200127311 */ /* 0x000e22000020d900 */
[----:B------:R-:W-:Y:S05]  /*94b0*/  BRA `(.L_x_37000) ;  /* 0x000002a000007947 */ /* 0x000fea0003800000 */
.L_x_37012:
        /* <DEDUP_REMOVED lines=14> */
.L_x_37026:
[----:B------:R-:W-:Y:S05]  /*95a0*/  BSYNC B0 ;  /* 0x0000000000007941 */ /* 0x000fea0003800000 */
.L_x_37025:
[----:B------:R-:W0:Y:S01]  /*95b0*/  F2I.S64.TRUNC R18, R18 ;  /* 0x0000001200127311 */ /* 0x000e22000020d900 */
[----:B------:R-:W-:Y:S05]  /*95c0*/  BRA `(.L_x_37000) ;  /* 0x0000019000007947 */ /* 0x000fea0003800000 */
.L_x_36999:
        /* <DEDUP_REMOVED lines=21> */
.L_x_37024:
[----:B------:R0:W5:Y:S01]  /*9720*/  LDG.E.64 R18, [R2.64] ;  /* 0x0000002402127981 */ /* 0x000162000c1e1b00 */
[----:B------:R-:W-:Y:S05]  /*9730*/  BRA `(.L_x_37000) ;  /* 0x0000002000007947 */ /* 0x000fea0003800000 */
.L_x_37023:
[----:B------:R0:W5:Y:S01]  /*9740*/  LDG.E R18, [R2.64] ;  /* 0x0000002402127981 */ /* 0x000162000c1e1900 */
[----:B------:R-:W-:-:S03]  /*9750*/  IMAD.MOV.U32 R19, RZ, RZ, RZ ;  /* 0x000000ffff137224 */ /* 0x000fc600078e00ff */
.L_x_37000:
        /* <DEDUP_REMOVED lines=17> */
.L_x_37030:
[----:B------:R0:W5:Y:S01]  /*9870*/  LDG.E.U8 R2, [R4.64] ;  /* 0x0000002404027981 */ /* 0x000162000c1e1100 */
[----:B------:R-:W-:Y:S01]  /*9880*/  IMAD.MOV.U32 R3, RZ, RZ, RZ ;  /* 0x000000ffff037224 */ /* 0x000fe200078e00ff */
[----:B------:R-:W-:Y:S05]  /*9890*/  BRA `(.L_x_37032) ;  /* 0x00000d5000007947 */ /* 0x000fea0003800000 */
.L_x_37029:
        /* <DEDUP_REMOVED lines=8> */
.L_x_37034:
[----:B------:R-:W2:Y:S02]  /*9920*/  LDG.E R2, [R4.64] ;  /* 0x0000002404027981 */ /* 0x000ea4000c1e1900 */
[----:B--2---:R-:W-:Y:S01]  /*9930*/  SHF.R.S32.HI R3, RZ, 0x1f, R2 ;  /* 0x0000001fff037819 */ /* 0x004fe20000011402 */
[----:B------:R-:W-:Y:S05]  /*9940*/  BRA `(.L_x_37032) ;  /* 0x00000ca000007947 */ /* 0x000fea0003800000 */
.L_x_37033:
[----:B------:R-:W2:Y:S02]  /*9950*/  LDG.E.S16 R2, [R4.64] ;  /* 0x0000002404027981 */ /* 0x000ea4000c1e1700 */
[----:B--2---:R-:W-:Y:S01]  /*9960*/  SHF.R.S32.HI R3, RZ, 0x1f, R2 ;  /* 0x0000001fff037819 */ /* 0x004fe20000011402 */
[----:B------:R-:W-:Y:S05]  /*9970*/  BRA `(.L_x_37032) ;  /* 0x00000c7000007947 */ /* 0x000fea0003800000 */
.L_x_37028:
        /* <DEDUP_REMOVED lines=9> */
.L_x_37036:
[----:B------:R-:W2:Y:S02]  /*9a10*/  LDG.E.U16 R4, [R4.64] ;  /* 0x0000002404047981 */ /* 0x000ea4000c1e1500 */
[----:B--2---:R-:W-:-:S06]  /*9a20*/  HADD2.F32 R2, -RZ, R4.H0_H0 ;  /* 0x20000004ff027230 */ /* 0x004fcc0000004100 */
[----:B------:R-:W0:Y:S01]  /*9a30*/  F2I.S64.TRUNC R2, R2 ;  /* 0x0000000200027311 */ /* 0x000e22000020d900 */
[----:B------:R-:W-:Y:S05]  /*9a40*/  BRA `(.L_x_37032) ;  /* 0x00000ba000007947 */ /* 0x000fea0003800000 */
.L_x_37035:
        /* <DEDUP_REMOVED lines=9> */
.L_x_37038:
[----:B------:R-:W2:Y:S02]  /*9ae0*/  LDG.E.U16 R4, [R4.64] ;  /* 0x0000002404047981 */ /* 0x000ea4000c1e1500 */
[----:B--2---:R-:W-:-:S06]  /*9af0*/  HADD2.F32 R2, -RZ, R4.H0_H0 ;  /* 0x20000004ff027230 */ /* 0x004fcc0000004100 */
[----:B------:R-:W0:Y:S01]  /*9b00*/  F2I.S64.TRUNC R2, R2 ;  /* 0x0000000200027311 */ /* 0x000e22000020d900 */
[----:B------:R-:W-:Y:S05]  /*9b10*/  BRA `(.L_x_37032) ;  /* 0x00000ad000007947 */ /* 0x000fea0003800000 */
.L_x_37037:
[----:B------:R-:W2:Y:S02]  /*9b20*/  LDG.E.64 R2, [R4.64] ;  /* 0x0000002404027981 */ /* 0x000ea4000c1e1b00 */
[----:B--2---:R-:W0:Y:S01]  /*9b30*/  F2I.S64.F64.TRUNC R2, R2 ;  /* 0x0000000200027311 */ /* 0x004e22000030d900 */
[----:B------:R-:W-:Y:S05]  /*9b40*/  BRA `(.L_x_37032) ;  /* 0x00000aa000007947 */ /* 0x000fea0003800000 */
.L_x_37027:
        /* <DEDUP_REMOVED lines=13> */
.L_x_37041:
[----:B------:R-:W2:Y:S02]  /*9c20*/  LDG.E.64 R2, [R4.64] ;  /* 0x0000002404027981 */ /* 0x000ea4000c1e1b00 */
[----:B--2---:R-:W0:Y:S01]  /*9c30*/  F2I.S64.F64.TRUNC R2, R2 ;  /* 0x0000000200027311 */ /* 0x004e22000030d900 */
[----:B------:R-:W-:Y:S05]  /*9c40*/  BRA `(.L_x_37032) ;  /* 0x000009a000007947 */ /* 0x000fea0003800000 */
.L_x_37040:
        /* <DEDUP_REMOVED lines=27> */
.L_x_37043:
        /* <DEDUP_REMOVED lines=14> */
.L_x_37042:
[----:B------:R-:W2:Y:S02]  /*9ee0*/  LDG.E.U16 R2, [R4.64] ;  /* 0x0000002404027981 */ /* 0x000ea4000c1e1500 */
[----:B--2---:R-:W-:-:S06]  /*9ef0*/  PRMT R2, RZ, 0x5410, R2 ;  /* 0x00005410ff027816 */ /* 0x004fcc0000000002 */
[----:B------:R-:W0:Y:S01]  /*9f00*/  F2I.S64.TRUNC R2, R2 ;  /* 0x0000000200027311 */ /* 0x000e22000020d900 */
[----:B------:R-:W-:Y:S05]  /*9f10*/  BRA `(.L_x_37032) ;  /* 0x000006d000007947 */ /* 0x000fea0003800000 */
.L_x_37039:
        /* <DEDUP_REMOVED lines=11> */
.L_x_37046:
        /* <DEDUP_REMOVED lines=21> */
.L_x_37050:
[----:B------:R-:W-:Y:S05]  /*a120*/  BSYNC B1 ;  /* 0x0000000000017941 */ /* 0x000fea0003800000 */
.L_x_37049:
[----:B------:R-:W-:Y:S01]  /*a130*/  IMAD.SHL.U32 R2, R2, 0x100000, RZ ;  /* 0x0010000002027824 */ /* 0x000fe200078e00ff */
[----:B------:R-:W-:-:S04]  /*a140*/  LEA R3, R0, 0x3b800000, 0x17 ;  /* 0x3b80000000037811 */ /* 0x000fc800078eb8ff */
[----:B------:R-:W-:Y:S02]  /*a150*/  LOP3.LUT R2, R3, R2, R4, 0xfe, !PT ;  /* 0x0000000203027212 */ /* 0x000fe400078efe04 */
.L_x_37048:
[----:B------:R-:W-:Y:S05]  /*a160*/  BSYNC B0 ;  /* 0x0000000000007941 */ /* 0x000fea0003800000 */
.L_x_37047:
[----:B------:R-:W0:Y:S01]  /*a170*/  F2I.S64.TRUNC R2, R2 ;  /* 0x0000000200027311 */ /* 0x000e22000020d900 */
[----:B------:R-:W-:Y:S05]  /*a180*/  BRA `(.L_x_37032) ;  /* 0x0000046000007947 */ /* 0x000fea0003800000 */
.L_x_37045:
        /* <DEDUP_REMOVED lines=21> */
.L_x_37054:
[----:B------:R-:W-:Y:S05]  /*a2e0*/  BSYNC B1 ;  /* 0x0000000000017941 */ /* 0x000fea0003800000 */
.L_x_37053:
[----:B------:R-:W-:Y:S01]  /*a2f0*/  IMAD.SHL.U32 R2, R2, 0x200000, RZ ;  /* 0x0020000002027824 */ /* 0x000fe200078e00ff */
[----:B------:R-:W-:-:S04]  /*a300*/  LEA R3, R0, 0x37800000, 0x17 ;  /* 0x3780000000037811 */ /* 0x000fc800078eb8ff */
[----:B------:R-:W-:Y:S02]  /*a310*/  LOP3.LUT R2, R3, R2, R4, 0xfe, !PT ;  /* 0x0000000203027212 */ /* 0x000fe400078efe04 */
.L_x_37052:
[----:B------:R-:W-:Y:S05]  /*a320*/  BSYNC B0 ;  /* 0x0000000000007941 */ /* 0x000fea0003800000 */
.L_x_37051:
[----:B------:R-:W0:Y:S01]  /*a330*/  F2I.S64.TRUNC R2, R2 ;  /* 0x0000000200027311 */ /* 0x000e22000020d900 */
[----:B------:R-:W-:Y:S05]  /*a340*/  BRA `(.L_x_37032) ;  /* 0x000002a000007947 */ /* 0x000fea0003800000 */
.L_x_37044:
        /* <DEDUP_REMOVED lines=14> */
.L_x_37058:
[----:B------:R-:W-:Y:S05]  /*a430*/  BSYNC B0 ;  /* 0x0000000000007941 */ /* 0x000fea0003800000 */
.L_x_37057:
[----:B------:R-:W0:Y:S01]  /*a440*/  F2I.S64.TRUNC R2, R2 ;  /* 0x0000000200027311 */ /* 0x000e22000020d900 */
[----:B------:R-:W-:Y:S05]  /*a450*/  BRA `(.L_x_37032) ;  /* 0x0000019000007947 */ /* 0x000fea0003800000 */
.L_x_37031:
        /* <DEDUP_REMOVED lines=21> */
.L_x_37056:
[----:B------:R0:W5:Y:S01]  /*a5b0*/  LDG.E.64 R2, [R4.64] ;  /* 0x0000002404027981 */ /* 0x000162000c1e1b00 */
[----:B------:R-:W-:Y:S05]  /*a5c0*/  BRA `(.L_x_37032) ;  /* 0x0000002000007947 */ /* 0x000fea0003800000 */
.L_x_37055:
[----:B------:R0:W5:Y:S01]  /*a5d0*/  LDG.E R2, [R4.64] ;  /* 0x0000002404027981 */ /* 0x000162000c1e1900 */
[----:B------:R-:W-:-:S03]  /*a5e0*/  IMAD.MOV.U32 R3, RZ, RZ, RZ ;  /* 0x000000ffff037224 */ /* 0x000fc600078e00ff */
.L_x_37032:
        /* <DEDUP_REMOVED lines=19> */
.L_x_37062:
[----:B------:R0:W-:Y:S01]  /*a720*/  STG.E.U8 [R16.64], R2 ;  /* 0x0000000210007986 */ /* 0x0001e2000c101124 */
[----:B------:R-:W-:Y:S05]  /*a730*/  BRA `(.L_x_37064) ;  /* 0x00000d5000007947 */ /* 0x000fea0003800000 */
.L_x_37061:
        /* <DEDUP_REMOVED lines=9> */
.L_x_37066:
[----:B------:R0:W-:Y:S01]  /*a7d0*/  STG.E [R16.64], R2 ;  /* 0x0000000210007986 */ /* 0x0001e2000c101924 */
[----:B------:R-:W-:Y:S05]  /*a7e0*/  BRA `(.L_x_37064) ;  /* 0x00000ca000007947 */ /* 0x000fea0003800000 */
.L_x_37065:
[----:B------:R0:W-:Y:S01]  /*a7f0*/  STG.E.U16 [R16.64], R2 ;  /* 0x0000000210007986 */ /* 0x0001e2000c101524 */
[----:B------:R-:W-:Y:S05]  /*a800*/  BRA `(.L_x_37064) ;  /* 0x00000c8000007947 */ /* 0x000fea0003800000 */
.L_x_37060:
        /* <DEDUP_REMOVED lines=9> */
.L_x_37068:
[----:B------:R-:W0:Y:S02]  /*a8a0*/  I2F.U32 R0, R2 ;  /* 0x0000000200007306 */ /* 0x000e240000201000 */
[----:B0-----:R-:W-:-:S05]  /*a8b0*/  F2FP.PACK_AB R0, RZ, R0 ;  /* 0x00000000ff00723e */ /* 0x001fca00000000ff */
[----:B------:R0:W-:Y:S01]  /*a8c0*/  STG.E.U16 [R16.64], R0 ;  /* 0x0000000010007986 */ /* 0x0001e2000c101524 */
[----:B------:R-:W-:Y:S05]  /*a8d0*/  BRA `(.L_x_37064) ;  /* 0x00000bb000007947 */ /* 0x000fea0003800000 */
.L_x_37067:
        /* <DEDUP_REMOVED lines=10> */
.L_x_37070:
[----:B------:R-:W0:Y:S02]  /*a980*/  I2F.U32 R2, R2 ;  /* 0x0000000200027306 */ /* 0x000e240000201000 */
[----:B0-----:R-:W-:-:S04]  /*a990*/  F2FP.PACK_AB R3, RZ, R2 ;  /* 0x00000002ff03723e */ /* 0x001fc800000000ff */
[----:B------:R-:W-:-:S05]  /*a9a0*/  PRMT R3, R3, 0x5410, RZ ;  /* 0x0000541003037816 */ /* 0x000fca00000000ff */
[----:B------:R0:W-:Y:S01]  /*a9b0*/  STG.E [R16.64], R3 ;  /* 0x0000000310007986 */ /* 0x0001e2000c101924 */
[----:B------:R-:W-:Y:S05]  /*a9c0*/  BRA `(.L_x_37064) ;  /* 0x00000ac000007947 */ /* 0x000fea0003800000 */
.L_x_37069:
[----:B------:R-:W0:Y:S02]  /*a9d0*/  I2F.F64.U32 R2, R2 ;  /* 0x0000000200027312 */ /* 0x000e240000201800 */
[----:B0-----:R0:W-:Y:S01]  /*a9e0*/  STG.E.64 [R16.64], R2 ;  /* 0x0000000210007986 */ /* 0x0011e2000c101b24 */
[----:B------:R-:W-:Y:S05]  /*a9f0*/  BRA `(.L_x_37064) ;  /* 0x00000a9000007947 */ /* 0x000fea0003800000 */
.L_x_37059:
        /* <DEDUP_REMOVED lines=10> */
.L_x_37073:
[----:B------:R-:W0:Y:S01]  /*aaa0*/  I2F.F64.U32 R4, R2 ;  /* 0x0000000200047312 */ /* 0x000e220000201800 */
[----:B------:R-:W-:-:S05]  /*aab0*/  CS2R R6, SRZ ;  /* 0x0000000000067805 */ /* 0x000fca000001ff00 */
[----:B0-----:R0:W-:Y:S01]  /*aac0*/  STG.E.128 [R16.64], R4 ;  /* 0x0000000410007986 */ /* 0x0011e2000c101d24 */
[----:B------:R-:W-:Y:S05]  /*aad0*/  BRA `(.L_x_37064) ;  /* 0x000009b000007947 */ /* 0x000fea0003800000 */
.L_x_37072:
        /* <DEDUP_REMOVED lines=21> */
.L_x_37077:
[----:B------:R-:W-:Y:S05]  /*ac30*/  BSYNC B0 ;  /* 0x0000000000007941 */ /* 0x000fea0003800000 */
.L_x_37076:
[----:B------:R-:W-:-:S05]  /*ac40*/  LOP3.LUT R3, R0, R3, RZ, 0xfc, !PT ;  /* 0x0000000300037212 */ /* 0x000fca00078efcff */
[----:B------:R0:W-:Y:S01]  /*ac50*/  STG.E.U8 [R16.64], R3 ;  /* 0x0000000310007986 */ /* 0x0001e2000c101124 */
[----:B------:R-:W-:Y:S05]  /*ac60*/  BRA `(.L_x_37064) ;  /* 0x0000082000007947 */ /* 0x000fea0003800000 */
.L_x_37075:
        /* <DEDUP_REMOVED lines=13> */
.L_x_37079:
[----:B------:R-:W-:Y:S01]  /*ad40*/  IMAD.MOV.U32 R0, RZ, RZ, 0x7f ;  /* 0x0000007fff007424 */ /* 0x000fe200078e00ff */
[----:B------:R-:W-:-:S04]  /*ad50*/  ISETP.GT.U32.AND P0, PT, R3, 0x7f800000, PT ;  /* 0x7f8000000300780c */ /* 0x000fc80003f04070 */
[----:B------:R-:W-:-:S04]  /*ad60*/  SEL R0, R0, 0x7c, P0 ;  /* 0x0000007c00007807 */ /* 0x000fc80000000000 */
.L_x_37080:
[----:B------:R-:W-:Y:S05]  /*ad70*/  BSYNC B0 ;  /* 0x0000000000007941 */ /* 0x000fea0003800000 */
.L_x_37078:
[----:B------:R-:W-:-:S04]  /*ad80*/  LOP3.LUT R2, R5, 0x80000000, RZ, 0xc0, !PT ;  /* 0x8000000005027812 */ /* 0x000fc800078ec0ff */
[----:B------:R-:W-:-:S04]  /*ad90*/  SHF.R.U32.HI R3, RZ, 0x18, R2 ;  /* 0x00000018ff037819 */ /* 0x000fc80000011602 */
[----:B------:R-:W-:-:S05]  /*ada0*/  LOP3.LUT R3, R0, R3, RZ, 0xfc, !PT ;  /* 0x0000000300037212 */ /* 0x000fca00078efcff */
[----:B------:R0:W-:Y:S01]  /*adb0*/  STG.E.U8 [R16.64], R3 ;  /* 0x0000000310007986 */ /* 0x0001e2000c101124 */
[----:B------:R-:W-:Y:S05]  /*adc0*/  BRA `(.L_x_37064) ;  /* 0x000006c000007947 */ /* 0x000fea0003800000 */
.L_x_37074:
[----:B------:R-:W0:Y:S02]  /*add0*/  I2F.U32 R0, R2 ;  /* 0x0000000200007306 */ /* 0x000e240000201000 */
[----:B0-----:R-:W-:-:S05]  /*ade0*/  F2FP.BF16.PACK_AB R0, RZ, R0 ;  /* 0x00000000ff00723e */ /* 0x001fca00000010ff */
[----:B------:R0:W-:Y:S01]  /*adf0*/  STG.E.U16 [R16.64], R0 ;  /* 0x0000000010007986 */ /* 0x0001e2000c101524 */
[----:B------:R-:W-:Y:S05]  /*ae00*/  BRA `(.L_x_37064) ;  /* 0x0000068000007947 */ /* 0x000fea0003800000 */
.L_x_37071:
        /* <DEDUP_REMOVED lines=10> */
.L_x_37083:
        /* <DEDUP_REMOVED lines=17> */
.L_x_37086:
[----:B------:R-:W-:-:S04]  /*afc0*/  LOP3.LUT R2, R5, 0x80000000, RZ, 0xc0, !PT ;  /* 0x8000000005027812 */ /* 0x000fc800078ec0ff */
[----:B------:R-:W-:-:S04]  /*afd0*/  SHF.R.U32.HI R3, RZ, 0x18, R2 ;  /* 0x00000018ff037819 */ /* 0x000fc80000011602 */
[----:B------:R-:W-:-:S04]  /*afe0*/  LOP3.LUT R0, R0, R3, RZ, 0xfc, !PT ;  /* 0x0000000300007212 */ /* 0x000fc800078efcff */
[----:B------:R-:W-:Y:S02]  /*aff0*/  PRMT R8, R0, 0x7610, R8 ;  /* 0x0000761000087816 */ /* 0x000fe40000000008 */
.L_x_37085:
[----:B------:R-:W-:Y:S05]  /*b000*/  BSYNC B0 ;  /* 0x0000000000007941 */ /* 0x000fea0003800000 */
.L_x_37084:
[----:B------:R0:W-:Y:S01]  /*b010*/  STG.E.U8 [R16.64], R8 ;  /* 0x0000000810007986 */ /* 0x0001e2000c101124 */
[----:B------:R-:W-:Y:S05]  /*b020*/  BRA `(.L_x_37064) ;  /* 0x0000046000007947 */ /* 0x000fea0003800000 */
.L_x_37082:
        /* <DEDUP_REMOVED lines=17> */
.L_x_37089:
[----:B------:R-:W-:-:S04]  /*b140*/  LOP3.LUT R2, R5, 0x80000000, RZ, 0xc0, !PT ;  /* 0x8000000005027812 */ /* 0x000fc800078ec0ff */
[----:B------:R-:W-:-:S04]  /*b150*/  SHF.R.U32.HI R3, RZ, 0x18, R2 ;  /* 0x00000018ff037819 */ /* 0x000fc80000011602 */
[----:B------:R-:W-:-:S04]  /*b160*/  LOP3.LUT R0, R0, R3, RZ, 0xfc, !PT ;  /* 0x0000000300007212 */ /* 0x000fc800078efcff */
[----:B------:R-:W-:Y:S02]  /*b170*/  PRMT R8, R0, 0x7610, R8 ;  /* 0x0000761000087816 */ /* 0x000fe40000000008 */
.L_x_37088:
[----:B------:R-:W-:Y:S05]  /*b180*/  BSYNC B0 ;  /* 0x0000000000007941 */ /* 0x000fea0003800000 */
.L_x_37087:
[----:B------:R0:W-:Y:S01]  /*b190*/  STG.E.U8 [R16.64], R8 ;  /* 0x0000000810007986 */ /* 0x0001e2000c101124 */
[----:B------:R-:W-:Y:S05]  /*b1a0*/  BRA `(.L_x_37064) ;  /* 0x000002e000007947 */ /* 0x000fea0003800000 */
.L_x_37081:
        /* <DEDUP_REMOVED lines=22> */
.L_x_37063:
        /* <DEDUP_REMOVED lines=20> */
.L_x_37091:
[----:B------:R-:W-:-:S05]  /*b450*/  IMAD.MOV.U32 R3, RZ, RZ, RZ ;  /* 0x000000ffff037224 */ /* 0x000fca00078e00ff */
[----:B------:R0:W-:Y:S01]  /*b460*/  STG.E.64 [R16.64], R2 ;  /* 0x0000000210007986 */ /* 0x0001e2000c101b24 */
[----:B------:R-:W-:Y:S05]  /*b470*/  BRA `(.L_x_37064) ;  /* 0x0000001000007947 */ /* 0x000fea0003800000 */
.L_x_37090:
[----:B------:R0:W-:Y:S02]  /*b480*/  STG.E [R16.64], R2 ;  /* 0x0000000210007986 */ /* 0x0001e4000c101924 */
.L_x_37064:
[----:B------:R-:W-:Y:S02]  /*b490*/  IADD3 R23, R23, 0x80, RZ ;  /* 0x0000008017177810 */ /* 0x000fe40007ffe0ff */
.L_x_36895:
[----:B------:R-:W-:Y:S05]  /*b4a0*/  BSYNC B6 ;  /* 0x0000000000067941 */ /* 0x000fea0003800000 */
.L_x_36894:
        /* <DEDUP_REMOVED lines=257> */
.L_x_37092:
        /* <DEDUP_REMOVED lines=19> */
.L_x_37096:
[----:B------:R0:W5:Y:S01]  /*c5f0*/  LDG.E.U8 R18, [R2.64] ;  /* 0x0000002402127981 */ /* 0x000162000c1e1100 */
[----:B------:R-:W-:Y:S01]  /*c600*/  IMAD.MOV.U32 R19, RZ, RZ, RZ ;  /* 0x000000ffff137224 */ /* 0x000fe200078e00ff */
[----:B------:R-:W-:Y:S05]  /*c610*/  BRA `(.L_x_37098) ;  /* 0x00000d5000007947 */ /* 0x000fea0003800000 */
.L_x_37095:
        /* <DEDUP_REMOVED lines=8> */
.L_x_37100:
[----:B------:R-:W2:Y:S02]  /*c6a0*/  LDG.E R18, [R2.64] ;  /* 0x0000002402127981 */ /* 0x000ea4000c1e1900 */
[----:B--2---:R-:W-:Y:S01]  /*c6b0*/  SHF.R.S32.HI R19, RZ, 0x1f, R18 ;  /* 0x0000001fff137819 */ /* 0x004fe20000011412 */
[----:B------:R-:W-:Y:S05]  /*c6c0*/  BRA `(.L_x_37098) ;  /* 0x00000ca000007947 */ /* 0x000fea0003800000 */
.L_x_37099:
[----:B------:R-:W2:Y:S02]  /*c6d0*/  LDG.E.S16 R18, [R2.64] ;  /* 0x0000002402127981 */ /* 0x000ea4000c1e1700 */
[----:B--2---:R-:W-:Y:S01]  /*c6e0*/  SHF.R.S32.HI R19, RZ, 0x1f, R18 ;  /* 0x0000001fff137819 */ /* 0x004fe20000011412 */
[----:B------:R-:W-:Y:S05]  /*c6f0*/  BRA `(.L_x_37098) ;  /* 0x00000c7000007947 */ /* 0x000fea0003800000 */
.L_x_37094:
        /* <DEDUP_REMOVED lines=9> */
.L_x_37102:
[----:B------:R-:W2:Y:S02]  /*c790*/  LDG.E.U16 R2, [R2.64] ;  /* 0x0000002402027981 */ /* 0x000ea4000c1e1500 */
[----:B--2---:R-:W-:-:S06]  /*c7a0*/  HADD2.F32 R18, -RZ, R2.H0_H0 ;  /* 0x20000002ff127230 */ /* 0x004fcc0000004100 */
[----:B------:R-:W0:Y:S01]  /*c7b0*/  F2I.S64.TRUNC R18, R18 ;  /* 0x0000001200127311 */ /* 0x000e22000020d900 */
[----:B------:R-:W-:Y:S05]  /*c7c0*/  BRA `(.L_x_37098) ;  /* 0x00000ba000007947 */ /* 0x000fea0003800000 */
.L_x_37101:
        /* <DEDUP_REMOVED lines=9> */
.L_x_37104:
[----:B------:R-:W2:Y:S02]  /*c860*/  LDG.E.U16 R2, [R2.64] ;  /* 0x0000002402027981 */ /* 0x000ea4000c1e1500 */
[----:B--2---:R-:W-:-:S06]  /*c870*/  HADD2.F32 R18, -RZ, R2.H0_H0 ;  /* 0x20000002ff127230 */ /* 0x004fcc0000004100 */
[----:B------:R-:W0:Y:S01]  /*c880*/  F2I.S64.TRUNC R18, R18 ;  /* 0x0000001200127311 */ /* 0x000e22000020d900 */
[----:B------:R-:W-:Y:S05]  /*c890*/  BRA `(.L_x_37098) ;  /* 0x00000ad000007947 */ /* 0x000fea0003800000 */
.L_x_37103:
[----:B------:R-:W2:Y:S02]  /*c8a0*/  LDG.E.64 R2, [R2.64] ;  /* 0x0000002402027981 */ /* 0x000ea4000c1e1b00 */
[----:B--2---:R0:W1:Y:S01]  /*c8b0*/  F2I.S64.F64.TRUNC R18, R2 ;  /* 0x0000000200127311 */ /* 0x004062000030d900 */
[----:B------:R-:W-:Y:S05]  /*c8c0*/  BRA `(.L_x_37098) ;  /* 0x00000aa000007947 */ /* 0x000fea0003800000 */
.L_x_37093:
        /* <DEDUP_REMOVED lines=13> */
.L_x_37107:
[----:B------:R-:W2:Y:S02]  /*c9a0*/  LDG.E.64 R2, [R2.64] ;  /* 0x0000002402027981 */ /* 0x000ea4000c1e1b00 */
[----:B--2---:R0:W1:Y:S01]  /*c9b0*/  F2I.S64.F64.TRUNC R18, R2 ;  /* 0x0000000200127311 */ /* 0x004062000030d900 */
[----:B------:R-:W-:Y:S05]  /*c9c0*/  BRA `(.L_x_37098) ;  /* 0x000009a000007947 */ /* 0x000fea0003800000 */
.L_x_37106:
        /* <DEDUP_REMOVED lines=27> */
.L_x_37109:
        /* <DEDUP_REMOVED lines=14> */
.L_x_37108:
[----:B------:R-:W2:Y:S02]  /*cc60*/  LDG.E.U16 R18, [R2.64] ;  /* 0x0000002402127981 */ /* 0x000ea4000c1e1500 */
[----:B--2---:R-:W-:-:S06]  /*cc70*/  PRMT R18, RZ, 0x5410, R18 ;  /* 0x00005410ff127816 */ /* 0x004fcc0000000012 */
[----:B------:R-:W0:Y:S01]  /*cc80*/  F2I.S64.TRUNC R18, R18 ;  /* 0x0000001200127311 */ /* 0x000e22000020d900 */
[----:B------:R-:W-:Y:S05]  /*cc90*/  BRA `(.L_x_37098) ;  /* 0x000006d000007947 */ /* 0x000fea0003800000 */
.L_x_37105:
        /* <DEDUP_REMOVED lines=11> */
.L_x_37112:
        /* <DEDUP_REMOVED lines=21> */
.L_x_37116:
[----:B------:R-:W-:Y:S05]  /*cea0*/  BSYNC B1 ;  /* 0x0000000000017941 */ /* 0x000fea0003800000 */
.L_x_37115:
[----:B------:R-:W-:Y:S01]  /*ceb0*/  IMAD.SHL.U32 R2, R2, 0x100000, RZ ;  /* 0x0010000002027824 */ /* 0x000fe200078e00ff */
[----:B------:R-:W-:-:S04]  /*cec0*/  LEA R3, R0, 0x3b800000, 0x17 ;  /* 0x3b80000000037811 */ /* 0x000fc800078eb8ff */
[----:B------:R-:W-:Y:S02]  /*ced0*/  LOP3.LUT R18, R3, R2, R18, 0xfe, !PT ;  /* 0x0000000203127212 */ /* 0x000fe400078efe12 */
.L_x_37114:
[----:B------:R-:W-:Y:S05]  /*cee0*/  BSYNC B0 ;  /* 0x0000000000007941 */ /* 0x000fea0003800000 */
.L_x_37113:
[----:B------:R-:W0:Y:S01]  /*cef0*/  F2I.S64.TRUNC R18, R18 ;  /* 0x0000001200127311 */ /* 0x000e22000020d900 */
[----:B------:R-:W-:Y:S05]  /*cf00*/  BRA `(.L_x_37098) ;  /* 0x0000046000007947 */ /* 0x000fea0003800000 */
.L_x_37111:
        /* <DEDUP_REMOVED lines=21> */
.L_x_37120:
[----:B------:R-:W-:Y:S05]  /*d060*/  BSYNC B1 ;  /* 0x0000000000017941 */ /* 0x000fea0003800000 */
.L_x_37119:
[----:B------:R-:W-:Y:S01]  /*d070*/  IMAD.SHL.U32 R2, R2, 0x200000, RZ ;  /* 0x0020000002027824 */ /* 0x000fe200078e00ff */
[----:B------:R-:W-:-:S04]  /*d080*/  LEA R3, R0, 0x37800000, 0x17 ;  /* 0x3780000000037811 */ /* 0x000fc800078eb8ff */
[----:B------:R-:W-:Y:S02]  /*d090*/  LOP3.LUT R18, R3, R2, R18, 0xfe, !PT ;  /* 0x0000000203127212 */ /* 0x000fe400078efe12 */
.L_x_37118:
[----:B------:R-:W-:Y:S05]  /*d0a0*/  BSYNC B0 ;  /* 0x0000000000007941 */ /* 0x000fea0003800000 */
.L_x_37117:
[----:B------:R-:W0:Y:S01]  /*d0b0*/  F2I.S64.TRUNC R18, R18 ;  /* 0x0000001200127311 */ /* 0x000e22000020d900 */
[----:B------:R-:W-:Y:S05]  /*d0c0*/  BRA `(.L_x_37098) ;  /* 0x000002a000007947 */ /* 0x000fea0003800000 */
.L_x_37110:
        /* <DEDUP_REMOVED lines=14> */
.L_x_37124:
[----:B------:R-:W-:Y:S05]  /*d1b0*/  BSYNC B0 ;  /* 0x0000000000007941 */ /* 0x000fea0003800000 */
.L_x_37123:
[----:B------:R-:W0:Y:S01]  /*d1c0*/  F2I.S64.TRUNC R18, R18 ;  /* 0x0000001200127311 */ /* 0x000e22000020d900 */
[----:B------:R-:W-:Y:S05]  /*d1d0*/  BRA `(.L_x_37098) ;  /* 0x0000019000007947 */ /* 0x000fea0003800000 */
.L_x_37097:
        /* <DEDUP_REMOVED lines=21> */
.L_x_37122:
[----:B------:R0:W5:Y:S01]  /*d330*/  LDG.E.64 R18, [R2.64] ;  /* 0x0000002402127981 */ /* 0x000162000c1e1b00 */
[----:B------:R-:W-:Y:S05]  /*d340*/  BRA `(.L_x_37098) ;  /* 0x0000002000007947 */ /* 0x000fea0003800000 */
.L_x_37121:
[----:B------:R0:W5:Y:S01]  /*d350*/  LDG.E R18, [R2.64] ;  /* 0x0000002402127981 */ /* 0x000162000c1e1900 */
[----:B------:R-:W-:-:S03]  /*d360*/  IMAD.MOV.U32 R19, RZ, RZ, RZ ;  /* 0x000000ffff137224 */ /* 0x000fc600078e00ff */
.L_x_37098:
        /* <DEDUP_REMOVED lines=17> */
.L_x_37128:
[----:B------:R0:W5:Y:S01]  /*d480*/  LDG.E.U8 R2, [R22.64] ;  /* 0x0000002416027981 */ /* 0x000162000c1e1100 */
[----:B------:R-:W-:Y:S01]  /*d490*/  IMAD.MOV.U32 R3, RZ, RZ, RZ ;  /* 0x000000ffff037224 */ /* 0x000fe200078e00ff */
[----:B------:R-:W-:Y:S05]  /*d4a0*/  BRA `(.L_x_37130) ;  /* 0x00000d5000007947 */ /* 0x000fea0003800000 */
.L_x_37127:
        /* <DEDUP_REMOVED lines=8> */
.L_x_37132:
[----:B------:R-:W2:Y:S02]  /*d530*/  LDG.E R2, [R22.64] ;  /* 0x0000002416027981 */ /* 0x000ea4000c1e1900 */
[----:B--2---:R-:W-:Y:S01]  /*d540*/  SHF.R.S32.HI R3, RZ, 0x1f, R2 ;  /* 0x0000001fff037819 */ /* 0x004fe20000011402 */
[----:B------:R-:W-:Y:S05]  /*d550*/  BRA `(.L_x_37130) ;  /* 0x00000ca000007947 */ /* 0x000fea0003800000 */
.L_x_37131:
[----:B------:R-:W2:Y:S02]  /*d560*/  LDG.E.S16 R2, [R22.64] ;  /* 0x0000002416027981 */ /* 0x000ea4000c1e1700 */
[----:B--2---:R-:W-:Y:S01]  /*d570*/  SHF.R.S32.HI R3, RZ, 0x1f, R2 ;  /* 0x0000001fff037819 */ /* 0x004fe20000011402 */
[----:B------:R-:W-:Y:S05]  /*d580*/  BRA `(.L_x_37130) ;  /* 0x00000c7000007947 */ /* 0x000fea0003800000 */
.L_x_37126:
        /* <DEDUP_REMOVED lines=9> */
.L_x_37134:
[----:B------:R-:W2:Y:S02]  /*d620*/  LDG.E.U16 R22, [R22.64] ;  /* 0x0000002416167981 */ /* 0x000ea4000c1e1500 */
[----:B--2---:R-:W-:-:S06]  /*d630*/  HADD2.F32 R2, -RZ, R22.H0_H0 ;  /* 0x20000016ff027230 */ /* 0x004fcc0000004100 */
[----:B------:R-:W0:Y:S01]  /*d640*/  F2I.S64.TRUNC R2, R2 ;  /* 0x0000000200027311 */ /* 0x000e22000020d900 */
[----:B------:R-:W-:Y:S05]  /*d650*/  BRA `(.L_x_37130) ;  /* 0x00000ba000007947 */ /* 0x000fea0003800000 */
.L_x_37133:
        /* <DEDUP_REMOVED lines=9> */
.L_x_37136:
[----:B------:R-:W2:Y:S02]  /*d6f0*/  LDG.E.U16 R22, [R22.64] ;  /* 0x0000002416167981 */ /* 0x000ea4000c1e1500 */
[----:B--2---:R-:W-:-:S06]  /*d700*/  HADD2.F32 R2, -RZ, R22.H0_H0 ;  /* 0x20000016ff027230 */ /* 0x004fcc0000004100 */
[----:B------:R-:W0:Y:S01]  /*d710*/  F2I.S64.TRUNC R2, R2 ;  /* 0x0000000200027311 */ /* 0x000e22000020d900 */
[----:B------:R-:W-:Y:S05]  /*d720*/  BRA `(.L_x_37130) ;  /* 0x00000ad000007947 */ /* 0x000fea0003800000 */
.L_x_37135:
[----:B------:R-:W2:Y:S02]  /*d730*/  LDG.E.64 R2, [R22.64] ;  /* 0x0000002416027981 */ /* 0x000ea4000c1e1b00 */
[----:B--2---:R-:W0:Y:S01]  /*d740*/  F2I.S64.F64.TRUNC R2, R2 ;  /* 0x0000000200027311 */ /* 0x004e22000030d900 */
[----:B------:R-:W-:Y:S05]  /*d750*/  BRA `(.L_x_37130) ;  /* 0x00000aa000007947 */ /* 0x000fea0003800000 */
.L_x_37125:
        /* <DEDUP_REMOVED lines=13> */
.L_x_37139:
[----:B------:R-:W2:Y:S02]  /*d830*/  LDG.E.64 R2, [R22.64] ;  /* 0x0000002416027981 */ /* 0x000ea4000c1e1b00 */
[----:B--2---:R-:W0:Y:S01]  /*d840*/  F2I.S64.F64.TRUNC R2, R2 ;  /* 0x0000000200027311 */ /* 0x004e22000030d900 */
[----:B------:R-:W-:Y:S05]  /*d850*/  BRA `(.L_x_37130) ;  /* 0x000009a000007947 */ /* 0x000fea0003800000 */
.L_x_37138:
        /* <DEDUP_REMOVED lines=27> */
.L_x_37141:
        /* <DEDUP_REMOVED lines=14> */
.L_x_37140:
[----:B------:R-:W2:Y:S02]  /*daf0*/  LDG.E.U16 R2, [R22.64] ;  /* 0x0000002416027981 */ /* 0x000ea4000c1e1500 */
[----:B--2---:R-:W-:-:S06]  /*db00*/  PRMT R2, RZ, 0x5410, R2 ;  /* 0x00005410ff027816 */ /* 0x004fcc0000000002 */
[----:B------:R-:W0:Y:S01]  /*db10*/  F2I.S64.TRUNC R2, R2 ;  /* 0x0000000200027311 */ /* 0x000e22000020d900 */
[----:B------:R-:W-:Y:S05]  /*db20*/  BRA `(.L_x_37130) ;  /* 0x000006d000007947 */ /* 0x000fea0003800000 */
.L_x_37137:
        /* <DEDUP_REMOVED lines=11> */
.L_x_37144:
        /* <DEDUP_REMOVED lines=21> */
.L_x_37148:
[----:B------:R-:W-:Y:S05]  /*dd30*/  BSYNC B1 ;  /* 0x0000000000017941 */ /* 0x000fea0003800000 */
.L_x_37147:
[----:B------:R-:W-:Y:S01]  /*dd40*/  IMAD.SHL.U32 R2, R2, 0x100000, RZ ;  /* 0x0010000002027824 */ /* 0x000fe200078e00ff */
[----:B------:R-:W-:-:S04]  /*dd50*/  LEA R3, R0, 0x3b800000, 0x17 ;  /* 0x3b80000000037811 */ /* 0x000fc800078eb8ff */
[----:B------:R-:W-:Y:S02]  /*dd60*/  LOP3.LUT R2, R3, R2, R4, 0xfe, !PT ;  /* 0x0000000203027212 */ /* 0x000fe400078efe04 */
.L_x_37146:
[----:B------:R-:W-:Y:S05]  /*dd70*/  BSYNC B0 ;  /* 0x0000000000007941 */ /* 0x000fea0003800000 */
.L_x_37145:
[----:B------:R-:W0:Y:S01]  /*dd80*/  F2I.S64.TRUNC R2, R2 ;  /* 0x0000000200027311 */ /* 0x000e22000020d900 */
[----:B------:R-:W-:Y:S05]  /*dd90*/  BRA `(.L_x_37130) ;  /* 0x0000046000007947 */ /* 0x000fea0003800000 */
.L_x_37143:
        /* <DEDUP_REMOVED lines=21> */
.L_x_37152:
[----:B------:R-:W-:Y:S05]  /*def0*/  BSYNC B1 ;  /* 0x0000000000017941 */ /* 0x000fea0003800000 */
.L_x_37151:
[----:B------:R-:W-:Y:S01]  /*df00*/  IMAD.SHL.U32 R2, R2, 0x200000, RZ ;  /* 0x0020000002027824 */ /* 0x000fe200078e00ff */
[----:B------:R-:W-:-:S04]  /*df10*/  LEA R3, R0, 0x37800000, 0x17 ;  /* 0x3780000000037811 */ /* 0x000fc800078eb8ff */
[----:B------:R-:W-:Y:S02]  /*df20*/  LOP3.LUT R2, R3, R2, R4, 0xfe, !PT ;  /* 0x0000000203027212 */ /* 0x000fe400078efe04 */
.L_x_37150:
[----:B------:R-:W-:Y:S05]  /*df30*/  BSYNC B0 ;  /* 0x0000000000007941 */ /* 0x000fea0003800000 */
.L_x_37149:
[----:B------:R-:W0:Y:S01]  /*df40*/  F2I.S64.TRUNC R2, R2 ;  /* 0x0000000200027311 */ /* 0x000e22000020d900 */
[----:B------:R-:W-:Y:S05]  /*df50*/  BRA `(.L_x_37130) ;  /* 0x000002a000007947 */ /* 0x000fea0003800000 */
.L_x_37142:
        /* <DEDUP_REMOVED lines=14> */
.L_x_37156:
[----:B------:R-:W-:Y:S05]  /*e040*/  BSYNC B0 ;  /* 0x0000000000007941 */ /* 0x000fea0003800000 */
.L_x_37155:
[----:B------:R-:W0:Y:S01]  /*e050*/  F2I.S64.TRUNC R2, R2 ;  /* 0x0000000200027311 */ /* 0x000e22000020d900 */
[----:B------:R-:W-:Y:S05]  /*e060*/  BRA `(.L_x_37130) ;  /* 0x0000019000007947 */ /* 0x000fea0003800000 */
.L_x_37129:
        /* <DEDUP_REMOVED lines=21> */
.L_x_37154:
[----:B------:R0:W5:Y:S01]  /*e1c0*/  LDG.E.64 R2, [R22.64] ;  /* 0x0000002416027981 */ /* 0x000162000c1e1b00 */
[----:B------:R-:W-:Y:S05]  /*e1d0*/  BRA `(.L_x_37130) ;  /* 0x0000002000007947 */ /* 0x000fea0003800000 */
.L_x_37153:
[----:B------:R0:W5:Y:S01]  /*e1e0*/  LDG.E R2, [R22.64] ;  /* 0x0000002416027981 */ /* 0x000162000c1e1900 */
[----:B------:R-:W-:-:S03]  /*e1f0*/  IMAD.MOV.U32 R3, RZ, RZ, RZ ;  /* 0x000000ffff037224 */ /* 0x000fc600078e00ff */
.L_x_37130:
[----:B------:R-:W2:Y:S01]  /*e200*/  LDC.U8 R4, c[0x0][0x3e1] ;  /* 0x0000f840ff047b82 */ /* 0x000ea20000000000 */
[----:B0----5:R-:W-:Y:S02]  /*e210*/  ISETP.NE.U32.AND P0, PT, R2, RZ, PT ;  /* 0x000000ff0200720c */ /* 0x021fe40003f05070 */
[----:B-1----:R-:W-:Y:S02]  /*e220*/  ISETP.NE.U32.AND P1, PT, R18, RZ, PT ;  /* 0x000000ff1200720c */ /* 0x002fe40003f25070 */
[----:B------:R-:W-:-:S04]  /*e230*/  ISETP.NE.AND.EX P0, PT, R3, RZ, PT, P0 ;  /* 0x000000ff0300720c */ /* 0x000fc80003f05300 */
[----:B------:R-:W-:-:S04]  /*e240*/  ISETP.NE.AND.EX P0, PT, R19, RZ, P0, P1 ;  /* 0x000000ff1300720c */ /* 0x000fc80000705310 */
        /* <DEDUP_REMOVED lines=14> */
.L_x_37160:
[----:B------:R-:W-:Y:S01]  /*e330*/  STG.E.U8 [R16.64], R2 ;  /* 0x0000000210007986 */ /* 0x000fe2000c101124 */
[----:B------:R-:W-:Y:S05]  /*e340*/  EXIT ;  /* 0x000000000000794d */ /* 0x000fea0003800000 */
.L_x_37159:
        /* <DEDUP_REMOVED lines=9> */
.L_x_37163:
[----:B------:R-:W-:Y:S01]  /*e3e0*/  STG.E [R16.64], R2 ;  /* 0x0000000210007986 */ /* 0x000fe2000c101924 */
[----:B------:R-:W-:Y:S05]  /*e3f0*/  EXIT ;  /* 0x000000000000794d */ /* 0x000fea0003800000 */
.L_x_37162:
[----:B------:R-:W-:Y:S01]  /*e400*/  STG.E.U16 [R16.64], R2 ;  /* 0x0000000210007986 */ /* 0x000fe2000c101524 */
[----:B------:R-:W-:Y:S05]  /*e410*/  EXIT ;  /* 0x000000000000794d */ /* 0x000fea0003800000 */
.L_x_37158:
        /* <DEDUP_REMOVED lines=9> */
.L_x_37165:
[----:B------:R-:W0:Y:S02]  /*e4b0*/  I2F.U32 R0, R2 ;  /* 0x0000000200007306 */ /* 0x000e240000201000 */
[----:B0-----:R-:W-:-:S05]  /*e4c0*/  F2FP.PACK_AB R0, RZ, R0 ;  /* 0x00000000ff00723e */ /* 0x001fca00000000ff */
[----:B------:R-:W-:Y:S01]  /*e4d0*/  STG.E.U16 [R16.64], R0 ;  /* 0x0000000010007986 */ /* 0x000fe2000c101524 */
[----:B------:R-:W-:Y:S05]  /*e4e0*/  EXIT ;  /* 0x000000000000794d */ /* 0x000fea0003800000 */
.L_x_37164:
        /* <DEDUP_REMOVED lines=10> */
.L_x_37167:
[----:B------:R-:W0:Y:S02]  /*e590*/  I2F.U32 R2, R2 ;  /* 0x0000000200027306 */ /* 0x000e240000201000 */
[----:B0-----:R-:W-:-:S04]  /*e5a0*/  F2FP.PACK_AB R3, RZ, R2 ;  /* 0x00000002ff03723e */ /* 0x001fc800000000ff */
[----:B------:R-:W-:-:S05]  /*e5b0*/  PRMT R3, R3, 0x5410, RZ ;  /* 0x0000541003037816 */ /* 0x000fca00000000ff */
[----:B------:R-:W-:Y:S01]  /*e5c0*/  STG.E [R16.64], R3 ;  /* 0x0000000310007986 */ /* 0x000fe2000c101924 */
[----:B------:R-:W-:Y:S05]  /*e5d0*/  EXIT ;  /* 0x000000000000794d */ /* 0x000fea0003800000 */
.L_x_37166:
[----:B------:R-:W0:Y:S02]  /*e5e0*/  I2F.F64.U32 R2, R2 ;  /* 0x0000000200027312 */ /* 0x000e240000201800 */
[----:B0-----:R-:W-:Y:S01]  /*e5f0*/  STG.E.64 [R16.64], R2 ;  /* 0x0000000210007986 */ /* 0x001fe2000c101b24 */
[----:B------:R-:W-:Y:S05]  /*e600*/  EXIT ;  /* 0x000000000000794d */ /* 0x000fea0003800000 */
.L_x_37157:
        /* <DEDUP_REMOVED lines=10> */
.L_x_37170:
[----:B------:R-:W0:Y:S01]  /*e6b0*/  I2F.F64.U32 R4, R2 ;  /* 0x0000000200047312 */ /* 0x000e220000201800 */
[----:B------:R-:W-:-:S05]  /*e6c0*/  CS2R R6, SRZ ;  /* 0x0000000000067805 */ /* 0x000fca000001ff00 */
[----:B0-----:R-:W-:Y:S01]  /*e6d0*/  STG.E.128 [R16.64], R4 ;  /* 0x0000000410007986 */ /* 0x001fe2000c101d24 */
[----:B------:R-:W-:Y:S05]  /*e6e0*/  EXIT ;  /* 0x000000000000794d */ /* 0x000fea0003800000 */
.L_x_37169:
        /* <DEDUP_REMOVED lines=21> */
.L_x_37174:
[----:B------:R-:W-:Y:S05]  /*e840*/  BSYNC B0 ;  /* 0x0000000000007941 */ /* 0x000fea0003800000 */
.L_x_37173:
[----:B------:R-:W-:-:S05]  /*e850*/  LOP3.LUT R3, R0, R3, RZ, 0xfc, !PT ;  /* 0x0000000300037212 */ /* 0x000fca00078efcff */
[----:B------:R-:W-:Y:S01]  /*e860*/  STG.E.U8 [R16.64], R3 ;  /* 0x0000000310007986 */ /* 0x000fe2000c101124 */
[----:B------:R-:W-:Y:S05]  /*e870*/  EXIT ;  /* 0x000000000000794d */ /* 0x000fea0003800000 */
.L_x_37172:
        /* <DEDUP_REMOVED lines=13> */
.L_x_37176:
[----:B------:R-:W-:Y:S01]  /*e950*/  IMAD.MOV.U32 R0, RZ, RZ, 0x7f ;  /* 0x0000007fff007424 */ /* 0x000fe200078e00ff */
[----:B------:R-:W-:-:S04]  /*e960*/  ISETP.GT.U32.AND P0, PT, R3, 0x7f800000, PT ;  /* 0x7f8000000300780c */ /* 0x000fc80003f04070 */
[----:B------:R-:W-:-:S04]  /*e970*/  SEL R0, R0, 0x7c, P0 ;  /* 0x0000007c00007807 */ /* 0x000fc80000000000 */
.L_x_37177:
[----:B------:R-:W-:Y:S05]  /*e980*/  BSYNC B0 ;  /* 0x0000000000007941 */ /* 0x000fea0003800000 */
.L_x_37175:
[----:B------:R-:W-:-:S04]  /*e990*/  LOP3.LUT R2, R5, 0x80000000, RZ, 0xc0, !PT ;  /* 0x8000000005027812 */ /* 0x000fc800078ec0ff */
[----:B------:R-:W-:-:S04]  /*e9a0*/  SHF.R.U32.HI R3, RZ, 0x18, R2 ;  /* 0x00000018ff037819 */ /* 0x000fc80000011602 */
[----:B------:R-:W-:-:S05]  /*e9b0*/  LOP3.LUT R3, R0, R3, RZ, 0xfc, !PT ;  /* 0x0000000300037212 */ /* 0x000fca00078efcff */
[----:B------:R-:W-:Y:S01]  /*e9c0*/  STG.E.U8 [R16.64], R3 ;  /* 0x0000000310007986 */ /* 0x000fe2000c101124 */
[----:B------:R-:W-:Y:S05]  /*e9d0*/  EXIT ;  /* 0x000000000000794d */ /* 0x000fea0003800000 */
.L_x_37171:
[----:B------:R-:W0:Y:S02]  /*e9e0*/  I2F.U32 R0, R2 ;  /* 0x0000000200007306 */ /* 0x000e240000201000 */
[----:B0-----:R-:W-:-:S05]  /*e9f0*/  F2FP.BF16.PACK_AB R0, RZ, R0 ;  /* 0x00000000ff00723e */ /* 0x001fca00000010ff */
[----:B------:R-:W-:Y:S01]  /*ea00*/  STG.E.U16 [R16.64], R0 ;  /* 0x0000000010007986 */ /* 0x000fe2000c101524 */
[----:B------:R-:W-:Y:S05]  /*ea10*/  EXIT ;  /* 0x000000000000794d */ /* 0x000fea0003800000 */
.L_x_37168:
        /* <DEDUP_REMOVED lines=10> */
.L_x_37180:
        /* <DEDUP_REMOVED lines=17> */
.L_x_37183:
[----:B------:R-:W-:-:S04]  /*ebd0*/  LOP3.LUT R2, R5, 0x80000000, RZ, 0xc0, !PT ;  /* 0x8000000005027812 */ /* 0x000fc800078ec0ff */
[----:B------:R-:W-:-:S04]  /*ebe0*/  SHF.R.U32.HI R3, RZ, 0x18, R2 ;  /* 0x00000018ff037819 */ /* 0x000fc80000011602 */
[----:B------:R-:W-:-:S04]  /*ebf0*/  LOP3.LUT R0, R0, R3, RZ, 0xfc, !PT ;  /* 0x0000000300007212 */ /* 0x000fc800078efcff */
[----:B------:R-:W-:Y:S02]  /*ec00*/  PRMT R8, R0, 0x7610, R8 ;  /* 0x0000761000087816 */ /* 0x000fe40000000008 */
.L_x_37182:
[----:B------:R-:W-:Y:S05]  /*ec10*/  BSYNC B0 ;  /* 0x0000000000007941 */ /* 0x000fea0003800000 */
.L_x_37181:
[----:B------:R-:W-:Y:S01]  /*ec20*/  STG.E.U8 [R16.64], R8 ;  /* 0x0000000810007986 */ /* 0x000fe2000c101124 */
[----:B------:R-:W-:Y:S05]  /*ec30*/  EXIT ;  /* 0x000000000000794d */ /* 0x000fea0003800000 */
.L_x_37179:
        /* <DEDUP_REMOVED lines=17> */
.L_x_37186:
[----:B------:R-:W-:-:S04]  /*ed50*/  LOP3.LUT R2, R5, 0x80000000, RZ, 0xc0, !PT ;  /* 0x8000000005027812 */ /* 0x000fc800078ec0ff */
[----:B------:R-:W-:-:S04]  /*ed60*/  SHF.R.U32.HI R3, RZ, 0x18, R2 ;  /* 0x00000018ff037819 */ /* 0x000fc80000011602 */
[----:B------:R-:W-:-:S04]  /*ed70*/  LOP3.LUT R0, R0, R3, RZ, 0xfc, !PT ;  /* 0x0000000300007212 */ /* 0x000fc800078efcff */
[----:B------:R-:W-:Y:S02]  /*ed80*/  PRMT R8, R0, 0x7610, R8 ;  /* 0x0000761000087816 */ /* 0x000fe40000000008 */
.L_x_37185:
[----:B------:R-:W-:Y:S05]  /*ed90*/  BSYNC B0 ;  /* 0x0000000000007941 */ /* 0x000fea0003800000 */
.L_x_37184:
[----:B------:R-:W-:Y:S01]  /*eda0*/  STG.E.U8 [R16.64], R8 ;  /* 0x0000000810007986 */ /* 0x000fe2000c101124 */
[----:B------:R-:W-:Y:S05]  /*edb0*/  EXIT ;  /* 0x000000000000794d */ /* 0x000fea0003800000 */
.L_x_37178:
        /* <DEDUP_REMOVED lines=22> */
.L_x_37161:
        /* <DEDUP_REMOVED lines=20> */
.L_x_37188:
[----:B------:R-:W-:-:S05]  /*f060*/  IMAD.MOV.U32 R3, RZ, RZ, RZ ;  /* 0x000000ffff037224 */ /* 0x000fca00078e00ff */
[----:B------:R-:W-:Y:S01]  /*f070*/  STG.E.64 [R16.64], R2 ;  /* 0x0000000210007986 */ /* 0x000fe2000c101b24 */
[----:B------:R-:W-:Y:S05]  /*f080*/  EXIT ;  /* 0x000000000000794d */ /* 0x000fea0003800000 */
.L_x_37187:
[----:B------:R-:W-:Y:S01]  /*f090*/  STG.E [R16.64], R2 ;  /* 0x0000000210007986 */ /* 0x000fe2000c101924 */
[----:B------:R-:W-:Y:S05]  /*f0a0*/  EXIT ;  /* 0x000000000000794d */ /* 0x000fea0003800000 */
.L_x_37189:
        /* <DEDUP_REMOVED lines=13> */
.L_x_42172:


//--------------------- .text._ZN2at6native27unrolled_elementwise_kernelINS0_13BinaryFunctorIllbZZZNS0_23logical_and_kernel_cudaERNS_14TensorIteratorEENKUlvE0_clEvENKUlvE2_clEvEUlllE_EESt5arrayIPcLm3EELi4E23TrivialOffsetCalculatorILi2EjESC_ILi1EjENS0_6memory12LoadWithCastILi2EEENSF_13StoreWithCastILi1EEEEEviT_T0_T2_T3_T4_T5_ --------------------------
	.section	.text._ZN2at6native27unrolled_elementwise_kernelINS0_13BinaryFunctorIllbZZZNS0_23logical_and_kernel_cudaERNS_14TensorIteratorEENKUlvE0_clEvENKUlvE2_clEvEUlllE_EESt5arrayIPcLm3EELi4E23TrivialOffsetCalculatorILi2EjESC_ILi1EjENS0_6memory12LoadWithCastILi2EEENSF_13StoreWithCastILi1EEEEEviT_T0_T2_T3_T4_T5_,"ax",@progbits
	.sectioninfo	@"SHI_REGISTERS=40"
	.align	128
        .global         _ZN2at6native27unrolled_elementwise_kernelINS0_13BinaryFunctorIllbZZZNS0_23logical_and_kernel_cudaERNS_14TensorIteratorEENKUlvE0_clEvENKUlvE2_clEvEUlllE_EESt5arrayIPcLm3EELi4E23TrivialOffsetCalculatorILi2EjESC_ILi1EjENS0_6memory12LoadWithCastILi2EEENSF_13StoreWithCastILi1EEEEEviT_T0_T2_T3_T4_T5_
        .type           _ZN2at6native27unrolled_elementwise_kernelINS0_13BinaryFunctorIllbZZZNS0_23logical_and_kernel_cudaERNS_14TensorIteratorEENKUlvE0_clEvENKUlvE2_clEvEUlllE_EESt5arrayIPcLm3EELi4E23TrivialOffsetCalculatorILi2EjESC_ILi1EjENS0_6memory12LoadWithCastILi2EEENSF_13StoreWithCastILi1EEEEEviT_T0_T2_T3_T4_T5_,@function
        .size           _ZN2at6native27unrolled_elementwise_kernelINS0_13BinaryFunctorIllbZZZNS0_23logical_and_kernel_cudaERNS_14TensorIteratorEENKUlvE0_clEvENKUlvE2_clEvEUlllE_EESt5arrayIPcLm3EELi4E23TrivialOffsetCalculatorILi2EjESC_ILi1EjENS0_6memory12LoadWithCastILi2EEENSF_13StoreWithCastILi1EEEEEviT_T0_T2_T3_T4_T5_,(.L_x_42173 - _ZN2at6native27unrolled_elementwise_kernelINS0_13BinaryFunctorIllbZZZNS0_23logical_and_kernel_cudaERNS_14TensorIteratorEENKUlvE0_clEvENKUlvE2_clEvEUlllE_EESt5arrayIPcLm3EELi4E23TrivialOffsetCalculatorILi2EjESC_ILi1EjENS0_6memory12LoadWithCastILi2EEENSF_13StoreWithCastILi1EEEEEviT_T0_T2_T3_T4_T5_)
        .other          _ZN2at6native27unrolled_elementwise_kernelINS0_13BinaryFunctorIllbZZZNS0_23logical_and_kernel_cudaERNS_14TensorIteratorEENKUlvE0_clEvENKUlvE2_clEvEUlllE_EESt5arrayIPcLm3EELi4E23TrivialOffsetCalculatorILi2EjESC_ILi1EjENS0_6memory12LoadWithCastILi2EEENSF_13StoreWithCastILi1EEEEEviT_T0_T2_T3_T4_T5_,@"STO_CUDA_ENTRY STV_DEFAULT"
_ZN2at6native27unrolled_elementwise_kernelINS0_13BinaryFunctorIllbZZZNS0_23logical_and_kernel_cudaERNS_14TensorIteratorEENKUlvE0_clEvENKUlvE2_clEvEUlllE_EESt5arrayIPcLm3EELi4E23TrivialOffsetCalculatorILi2EjESC_ILi1EjENS0_6memory12LoadWithCastILi2EEENSF_13StoreWithCastILi1EEEEEviT_T0_T2_T3_T4_T5_:
.text._ZN2at6native27unrolled_elementwise_kernelINS0_13BinaryFunctorIllbZZZNS0_23logical_and_kernel_cudaERNS_14TensorIteratorEENKUlvE0_clEvENKUlvE2_clEvEUlllE_EESt5arrayIPcLm3EELi4E23TrivialOffsetCalculatorILi2EjESC_ILi1EjENS0_6memory12LoadWithCastILi2EEENSF_13StoreWithCastILi1EEEEEviT_T0_T2_T3_T4_T5_:
        /* <DEDUP_REMOVED lines=32> */
.L_x_37195:
[----:B------:R0:W5:Y:S01]  /*0200*/  LDG.E.U8 R30, [R2.64] ;  /* 0x00000024021e7981 */ /* 0x000162000c1e1100 */
[----:B------:R-:W-:Y:S01]  /*0210*/  IMAD.MOV.U32 R31, RZ, RZ, RZ ;  /* 0x000000ffff1f7224 */ /* 0x000fe200078e00ff */
[----:B------:R-:W-:Y:S05]  /*0220*/  BRA `(.L_x_37197) ;  /* 0x00000d6000007947 */ /* 0x000fea0003800000 */
.L_x_37194:
        /* <DEDUP_REMOVED lines=8> */
.L_x_37199:
[----:B------:R-:W2:Y:S02]  /*02b0*/  LDG.E R30, [R2.64] ;  /* 0x00000024021e7981 */ /* 0x000ea4000c1e1900 */
[----:B--2---:R-:W-:Y:S01]  /*02c0*/  SHF.R.S32.HI R31, RZ, 0x1f, R30 ;  /* 0x0000001fff1f7819 */ /* 0x004fe2000001141e */
[----:B------:R-:W-:Y:S05]  /*02d0*/  BRA `(.L_x_37197) ;  /* 0x00000cb000007947 */ /* 0x000fea0003800000 */
.L_x_37198:
[----:B------:R-:W2:Y:S02]  /*02e0*/  LDG.E.S16 R30, [R2.64] ;  /* 0x00000024021e7981 */ /* 0x000ea4000c1e1700 */
[----:B--2---:R-:W-:Y:S01]  /*02f0*/  SHF.R.S32.HI R31, RZ, 0x1f, R30 ;  /* 0x0000001fff1f7819 */ /* 0x004fe2000001141e */
[----:B------:R-:W-:Y:S05]  /*0300*/  BRA `(.L_x_37197) ;  /* 0x00000c8000007947 */ /* 0x000fea0003800000 */
.L_x_37193:
        /* <DEDUP_REMOVED lines=9> */
.L_x_37201:
[----:B------:R-:W2:Y:S02]  /*03a0*/  LDG.E.U16 R2, [R2.64] ;  /* 0x0000002402027981 */ /* 0x000ea4000c1e1500 */
[----:B--2---:R-:W-:-:S06]  /*03b0*/  HADD2.F32 R30, -RZ, R2.H0_H0 ;  /* 0x20000002ff1e7230 */ /* 0x004fcc0000004100 */
[----:B------:R-:W0:Y:S01]  /*03c0*/  F2I.S64.TRUNC R30, R30 ;  /* 0x0000001e001e7311 */ /* 0x000e22000020d900 */
[----:B------:R-:W-:Y:S05]  /*03d0*/  BRA `(.L_x_37197) ;  /* 0x00000bb000007947 */ /* 0x000fea0003800000 */
.L_x_37200:
        /* <DEDUP_REMOVED lines=9> */
.L_x_37203:
[----:B------:R-:W2:Y:S02]  /*0470*/  LDG.E.U16 R2, [R2.64] ;  /* 0x0000002402027981 */ /* 0x000ea4000c1e1500 */
[----:B--2---:R-:W-:-:S06]  /*0480*/  HADD2.F32 R30, -RZ, R2.H0_H0 ;  /* 0x20000002ff1e7230 */ /* 0x004fcc0000004100 */
[----:B------:R-:W0:Y:S01]  /*0490*/  F2I.S64.TRUNC R30, R30 ;  /* 0x0000001e001e7311 */ /* 0x000e22000020d900 */
[----:B------:R-:W-:Y:S05]  /*04a0*/  BRA `(.L_x_37197) ;  /* 0x00000ae000007947 */ /* 0x000fea0003800000 */
.L_x_37202:
[----:B------:R-:W2:Y:S02]  /*04b0*/  LDG.E.64 R2, [R2.64] ;  /* 0x0000002402027981 */ /* 0x000ea4000c1e1b00 */
[----:B--2---:R0:W1:Y:S01]  /*04c0*/  F2I.S64.F64.TRUNC R30, R2 ;  /* 0x00000002001e7311 */ /* 0x004062000030d900 */
[----:B------:R-:W-:Y:S05]  /*04d0*/  BRA `(.L_x_37197) ;  /* 0x00000ab000007947 */ /* 0x000fea0003800000 */
.L_x_37192:
        /* <DEDUP_REMOVED lines=13> */
.L_x_37206:
[----:B------:R-:W2:Y:S02]  /*05b0*/  LDG.E.64 R2, [R2.64] ;  /* 0x0000002402027981 */ /* 0x000ea4000c1e1b00 */
[----:B--2---:R0:W1:Y:S01]  /*05c0*/  F2I.S64.F64.TRUNC R30, R2 ;  /* 0x00000002001e7311 */ /* 0x004062000030d900 */
[----:B------:R-:W-:Y:S05]  /*05d0*/  BRA `(.L_x_37197) ;  /* 0x000009b000007947 */ /* 0x000fea0003800000 */
.L_x_37205:
        /* <DEDUP_REMOVED lines=27> */
.L_x_37208:
        /* <DEDUP_REMOVED lines=15> */
.L_x_37207:
[----:B------:R-:W2:Y:S02]  /*0880*/  LDG.E.U16 R30, [R2.64] ;  /* 0x00000024021e7981 */ /* 0x000ea4000c1e1500 */
[----:B--2---:R-:W-:-:S06]  /*0890*/  PRMT R30, RZ, 0x5410, R30 ;  /* 0x00005410ff1e7816 */ /* 0x004fcc000000001e */
[----:B------:R-:W0:Y:S01]  /*08a0*/  F2I.S64.TRUNC R30, R30 ;  /* 0x0000001e001e7311 */ /* 0x000e22000020d900 */
[----:B------:R-:W-:Y:S05]  /*08b0*/  BRA `(.L_x_37197) ;  /* 0x000006d000007947 */ /* 0x000fea0003800000 */
.L_x_37204:
        /* <DEDUP_REMOVED lines=11> */
.L_x_37211:
        /* <DEDUP_REMOVED lines=21> */
.L_x_37215:
[----:B------:R-:W-:Y:S05]  /*0ac0*/  BSYNC B1 ;  /* 0x0000000000017941 */ /* 0x000fea0003800000 */
.L_x_37214:
[----:B------:R-:W-:Y:S01]  /*0ad0*/  IMAD.SHL.U32 R2, R2, 0x100000, RZ ;  /* 0x0010000002027824 */ /* 0x000fe200078e00ff */
[----:B------:R-:W-:-:S04]  /*0ae0*/  LEA R3, R0, 0x3b800000, 0x17 ;  /* 0x3b80000000037811 */ /* 0x000fc800078eb8ff */
[----:B------:R-:W-:Y:S02]  /*0af0*/  LOP3.LUT R30, R3, R2, R30, 0xfe, !PT ;  /* 0x00000002031e7212 */ /* 0x000fe400078efe1e */
.L_x_37213:
[----:B------:R-:W-:Y:S05]  /*0b00*/  BSYNC B0 ;  /* 0x0000000000007941 */ /* 0x000fea0003800000 */
.L_x_37212:
[----:B------:R-:W0:Y:S01]  /*0b10*/  F2I.S64.TRUNC R30, R30 ;  /* 0x0000001e001e7311 */ /* 0x000e22000020d900 */
[----:B------:R-:W-:Y:S05]  /*0b20*/  BRA `(.L_x_37197) ;  /* 0x0000046000007947 */ /* 0x000fea0003800000 */
.L_x_37210:
        /* <DEDUP_REMOVED lines=21> */
.L_x_37219:
[----:B------:R-:W-:Y:S05]  /*0c80*/  BSYNC B1 ;  /* 0x0000000000017941 */ /* 0x000fea0003800000 */
.L_x_37218:
[----:B------:R-:W-:Y:S01]  /*0c90*/  IMAD.SHL.U32 R2, R2, 0x200000, RZ ;  /* 0x0020000002027824 */ /* 0x000fe200078e00ff */
[----:B------:R-:W-:-:S04]  /*0ca0*/  LEA R3, R0, 0x37800000, 0x17 ;  /* 0x3780000000037811 */ /* 0x000fc800078eb8ff */
[----:B------:R-:W-:Y:S02]  /*0cb0*/  LOP3.LUT R30, R3, R2, R30, 0xfe, !PT ;  /* 0x00000002031e7212 */ /* 0x000fe400078efe1e */
.L_x_37217:
[----:B------:R-:W-:Y:S05]  /*0cc0*/  BSYNC B0 ;  /* 0x0000000000007941 */ /* 0x000fea0003800000 */
.L_x_37216:
[----:B------:R-:W0:Y:S01]  /*0cd0*/  F2I.S64.TRUNC R30, R30 ;  /* 0x0000001e001e7311 */ /* 0x000e22000020d900 */
[----:B------:R-:W-:Y:S05]  /*0ce0*/  BRA `(.L_x_37197) ;  /* 0x000002a000007947 */ /* 0x000fea0003800000 */
.L_x_37209:
        /* <DEDUP_REMOVED lines=14> */
.L_x_37223:
[----:B------:R-:W-:Y:S05]  /*0dd0*/  BSYNC B0 ;  /* 0x0000000000007941 */ /* 0x000fea0003800000 */
.L_x_37222:
[----:B------:R-:W0:Y:S01]  /*0de0*/  F2I.S64.TRUNC R30, R30 ;  /* 0x0000001e001e7311 */ /* 0x000e22000020d900 */
[----:B------:R-:W-:Y:S05]  /*0df0*/  BRA `(.L_x_37197) ;  /* 0x0000019000007947 */ /* 0x000fea0003800000 */
.L_x_37196:
        /* <DEDUP_REMOVED lines=21> */
.L_x_37221:
[----:B------:R0:W5:Y:S01]  /*0f50*/  LDG.E.64 R30, [R2.64] ;  /* 0x00000024021e7981 */ /* 0x000162000c1e1b00 */
[----:B------:R-:W-:Y:S05]  /*0f60*/  BRA `(.L_x_37197) ;  /* 0x0000002000007947 */ /* 0x000fea0003800000 */
.L_x_37220:
[----:B------:R0:W5:Y:S01]  /*0f70*/  LDG.E R30, [R2.64] ;  /* 0x00000024021e7981 */ /* 0x000162000c1e1900 */
[----:B------:R-:W-:-:S03]  /*0f80*/  IMAD.MOV.U32 R31, RZ, RZ, RZ ;  /* 0x000000ffff1f7224 */ /* 0x000fc600078e00ff */
.L_x_37197:
        /* <DEDUP_REMOVED lines=17> */
.L_x_37227:
[----:B------:R0:W5:Y:S01]  /*10a0*/  LDG.E.U8 R28, [R2.64] ;  /* 0x00000024021c7981 */ /* 0x000162000c1e1100 */
[----:B------:R-:W-:Y:S01]  /*10b0*/  IMAD.MOV.U32 R29, RZ, RZ, RZ ;  /* 0x000000ffff1d7224 */ /* 0x000fe200078e00ff */
[----:B------:R-:W-:Y:S05]  /*10c0*/  BRA `(.L_x_37229) ;  /* 0x00000d5000007947 */ /* 0x000fea0003800000 */
.L_x_37226:
        /* <DEDUP_REMOVED lines=8> */
.L_x_37231:
[----:B------:R-:W2:Y:S02]  /*1150*/  LDG.E R28, [R2.64] ;  /* 0x00000024021c7981 */ /* 0x000ea4000c1e1900 */
[----:B--2---:R-:W-:Y:S01]  /*1160*/  SHF.R.S32.HI R29, RZ, 0x1f, R28 ;  /* 0x0000001fff1d7819 */ /* 0x004fe2000001141c */
[----:B------:R-:W-:Y:S05]  /*1170*/  BRA `(.L_x_37229) ;  /* 0x00000ca000007947 */ /* 0x000fea0003800000 */
.L_x_37230:
[----:B------:R-:W2:Y:S02]  /*1180*/  LDG.E.S16 R28, [R2.64] ;  /* 0x00000024021c7981 */ /* 0x000ea4000c1e1700 */
[----:B--2---:R-:W-:Y:S01]  /*1190*/  SHF.R.S32.HI R29, RZ, 0x1f, R28 ;  /* 0x0000001fff1d7819 */ /* 0x004fe2000001141c */
[----:B------:R-:W-:Y:S05]  /*11a0*/  BRA `(.L_x_37229) ;  /* 0x00000c7000007947 */ /* 0x000fea0003800000 */
.L_x_37225:
        /* <DEDUP_REMOVED lines=9> */
.L_x_37233:
[----:B------:R-:W2:Y:S02]  /*1240*/  LDG.E.U16 R2, [R2.64] ;  /* 0x0000002402027981 */ /* 0x000ea4000c1e1500 */
[----:B--2---:R-:W-:-:S06]  /*1250*/  HADD2.F32 R28, -RZ, R2.H0_H0 ;  /* 0x20000002ff1c7230 */ /* 0x004fcc0000004100 */
[----:B------:R-:W0:Y:S01]  /*1260*/  F2I.S64.TRUNC R28, R28 ;  /* 0x0000001c001c7311 */ /* 0x000e22000020d900 */
[----:B------:R-:W-:Y:S05]  /*1270*/  BRA `(.L_x_37229) ;  /* 0x00000ba000007947 */ /* 0x000fea0003800000 */
.L_x_37232:
        /* <DEDUP_REMOVED lines=9> */
.L_x_37235:
[----:B------:R-:W2:Y:S02]  /*1310*/  LDG.E.U16 R2, [R2.64] ;  /* 0x0000002402027981 */ /* 0x000ea4000c1e1500 */
[----:B--2---:R-:W-:-:S06]  /*1320*/  HADD2.F32 R28, -RZ, R2.H0_H0 ;  /* 0x20000002ff1c7230 */ /* 0x004fcc0000004100 */
[----:B------:R-:W0:Y:S01]  /*1330*/  F2I.S64.TRUNC R28, R28 ;  /* 0x0000001c001c7311 */ /* 0x000e22000020d900 */
[----:B------:R-:W-:Y:S05]  /*1340*/  BRA `(.L_x_37229) ;  /* 0x00000ad000007947 */ /* 0x000fea0003800000 */
.L_x_37234:
[----:B------:R-:W2:Y:S02]  /*1350*/  LDG.E.64 R2, [R2.64] ;  /* 0x0000002402027981 */ /* 0x000ea4000c1e1b00 */
[----:B--2---:R0:W2:Y:S01]  /*1360*/  F2I.S64.F64.TRUNC R28, R2 ;  /* 0x00000002001c7311 */ /* 0x0040a2000030d900 */
[----:B------:R-:W-:Y:S05]  /*1370*/  BRA `(.L_x_37229) ;  /* 0x00000aa000007947 */ /* 0x000fea0003800000 */
.L_x_37224:
        /* <DEDUP_REMOVED lines=13> */
.L_x_37238:
[----:B------:R-:W2:Y:S02]  /*1450*/  LDG.E.64 R2, [R2.64] ;  /* 0x0000002402027981 */ /* 0x000ea4000c1e1b00 */
[----:B--2---:R0:W2:Y:S01]  /*1460*/  F2I.S64.F64.TRUNC R28, R2 ;  /* 0x00000002001c7311 */ /* 0x0040a2000030d900 */
[----:B------:R-:W-:Y:S05]  /*1470*/  BRA `(.L_x_37229) ;  /* 0x000009a000007947 */ /* 0x000fea0003800000 */
.L_x_37237:
        /* <DEDUP_REMOVED lines=27> */
.L_x_37240:
        /* <DEDUP_REMOVED lines=14> */
.L_x_37239:
[----:B------:R-:W2:Y:S02]  /*1710*/  LDG.E.U16 R28, [R2.64] ;  /* 0x00000024021c7981 */ /* 0x000ea4000c1e1500 */
[----:B--2---:R-:W-:-:S06]  /*1720*/  PRMT R28, RZ, 0x5410, R28 ;  /* 0x00005410ff1c7816 */ /* 0x004fcc000000001c */
[----:B------:R-:W0:Y:S01]  /*1730*/  F2I.S64.TRUNC R28, R28 ;  /* 0x0000001c001c7311 */ /* 0x000e22000020d900 */
[----:B------:R-:W-:Y:S05]  /*1740*/  BRA `(.L_x_37229) ;  /* 0x000006d000007947 */ /* 0x000fea0003800000 */
.L_x_37236:
        /* <DEDUP_REMOVED lines=11> */
.L_x_37243:
        /* <DEDUP_REMOVED lines=21> */
.L_x_37247:
[----:B------:R-:W-:Y:S05]  /*1950*/  BSYNC B1 ;  /* 0x0000000000017941 */ /* 0x000fea0003800000 */
.L_x_37246:
[----:B------:R-:W-:Y:S01]  /*1960*/  IMAD.SHL.U32 R2, R2, 0x100000, RZ ;  /* 0x0010000002027824 */ /* 0x000fe200078e00ff */
[----:B------:R-:W-:-:S04]  /*1970*/  LEA R3, R0, 0x3b800000, 0x17 ;  /* 0x3b80000000037811 */ /* 0x000fc800078eb8ff */
[----:B------:R-:W-:Y:S02]  /*1980*/  LOP3.LUT R28, R3, R2, R28, 0xfe, !PT ;  /* 0x00000002031c7212 */ /* 0x000fe400078efe1c */
.L_x_37245:
[----:B------:R-:W-:Y:S05]  /*1990*/  BSYNC B0 ;  /* 0x0000000000007941 */ /* 0x000fea0003800000 */
.L_x_37244:
[----:B------:R-:W0:Y:S01]  /*19a0*/  F2I.S64.TRUNC R28, R28 ;  /* 0x0000001c001c7311 */ /* 0x000e22000020d900 */
[----:B------:R-:W-:Y:S05]  /*19b0*/  BRA `(.L_x_37229) ;  /* 0x0000046000007947 */ /* 0x000fea0003800000 */
.L_x_37242:
        /* <DEDUP_REMOVED lines=21> */
.L_x_37251:
[----:B------:R-:W-:Y:S05]  /*1b10*/  BSYNC B1 ;  /* 0x0000000000017941 */ /* 0x000fea0003800000 */
.L_x_37250:
[----:B------:R-:W-:Y:S01]  /*1b20*/  IMAD.SHL.U32 R2, R2, 0x200000, RZ ;  /* 0x0020000002027824 */ /* 0x000fe200078e00ff */
[----:B------:R-:W-:-:S04]  /*1b30*/  LEA R3, R0, 0x37800000, 0x17 ;  /* 0x3780000000037811 */ /* 0x000fc800078eb8ff */
[----:B------:R-:W-:Y:S02]  /*1b40*/  LOP3.LUT R28, R3, R2, R28, 0xfe, !PT ;  /* 0x00000002031c7212 */ /* 0x000fe400078efe1c */
.L_x_37249:
[----:B------:R-:W-:Y:S05]  /*1b50*/  BSYNC B0 ;  /* 0x0000000000007941 */ /* 0x000fea0003800000 */
.L_x_37248:
[----:B------:R-:W0:Y:S01]  /*1b60*/  F2I.S64.TRUNC R28, R28 ;  /* 0x0000001c001c7311 */ /* 0x000e22000020d900 */
[----:B------:R-:W-:Y:S05]  /*1b70*/  BRA `(.L_x_37229) ;  /* 0x000002a000007947 */ /* 0x000fea0003800000 */
.L_x_37241:
        /* <DEDUP_REMOVED lines=14> */
.L_x_37255:
[----:B------:R-:W-:Y:S05]  /*1c60*/  BSYNC B0 ;  /* 0x0000000000007941 */ /* 0x000fea0003800000 */
.L_x_37254:
[----:B------:R-:W0:Y:S01]  /*1c70*/  F2I.S64.TRUNC R28, R28 ;  /* 0x0000001c001c7311 */ /* 0x000e22000020d900 */
[----:B------:R-:W-:Y:S05]  /*1c80*/  BRA `(.L_x_37229) ;  /* 0x0000019000007947 */ /* 0x000fea0003800000 */
.L_x_37228:
        /* <DEDUP_REMOVED lines=21> */
.L_x_37253:
[----:B------:R0:W5:Y:S01]  /*1de0*/  LDG.E.64 R28, [R2.64] ;  /* 0x00000024021c7981 */ /* 0x000162000c1e1b00 */
[----:B------:R-:W-:Y:S05]  /*1df0*/  BRA `(.L_x_37229) ;  /* 0x0000002000007947 */ /* 0x000fea0003800000 */
.L_x_37252:
[----:B------:R0:W5:Y:S01]  /*1e00*/  LDG.E R28, [R2.64] ;  /* 0x00000024021c7981 */ /* 0x000162000c1e1900 */
[----:B------:R-:W-:-:S03]  /*1e10*/  IMAD.MOV.U32 R29, RZ, RZ, RZ ;  /* 0x000000ffff1d7224 */ /* 0x000fc600078e00ff */
.L_x_37229:
[----:B0-----:R-:W0:Y:S02]  /*1e20*/  S2R R2, SR_TID.X ;  /* 0x0000000000027919 */ /* 0x001e240000002100 */
[----:B0-----:R-:W-:Y:S02]  /*1e30*/  IADD3 R2, R2, 0x80, RZ ;  /* 0x0000008002027810 */ /* 0x001fe40007ffe0ff */
.L_x_37191:
[----:B-1-3--:R-:W-:Y:S05]  /*1e40*/  BSYNC B6 ;  /* 0x0000000000067941 */ /* 0x00afea0003800000 */
.L_x_37190:
        /* <DEDUP_REMOVED lines=22> */
.L_x_37261:
[----:B------:R0:W5:Y:S01]  /*1fb0*/  LDG.E.U8 R32, [R4.64] ;  /* 0x0000002404207981 */ /* 0x000162000c1e1100 */
[----:B------:R-:W-:Y:S01]  /*1fc0*/  IMAD.MOV.U32 R33, RZ, RZ, RZ ;  /* 0x000000ffff217224 */ /* 0x000fe200078e00ff */
[----:B------:R-:W-:Y:S05]  /*1fd0*/  BRA `(.L_x_37263) ;  /* 0x00000d5000007947 */ /* 0x000fea0003800000 */
.L_x_37260:
        /* <DEDUP_REMOVED lines=8> */
.L_x_37265:
[----:B------:R-:W3:Y:S02]  /*2060*/  LDG.E R32, [R4.64] ;  /* 0x0000002404207981 */ /* 0x000ee4000c1e1900 */
[----:B---3--:R-:W-:Y:S01]  /*2070*/  SHF.R.S32.HI R33, RZ, 0x1f, R32 ;  /* 0x0000001fff217819 */ /* 0x008fe20000011420 */
[----:B------:R-:W-:Y:S05]  /*2080*/  BRA `(.L_x_37263) ;  /* 0x00000ca000007947 */ /* 0x000fea0003800000 */
.L_x_37264:
[----:B------:R-:W3:Y:S02]  /*2090*/  LDG.E.S16 R32, [R4.64] ;  /* 0x0000002404207981 */ /* 0x000ee4000c1e1700 */
[----:B---3--:R-:W-:Y:S01]  /*20a0*/  SHF.R.S32.HI R33, RZ, 0x1f, R32 ;  /* 0x0000001fff217819 */ /* 0x008fe20000011420 */
[----:B------:R-:W-:Y:S05]  /*20b0*/  BRA `(.L_x_37263) ;  /* 0x00000c7000007947 */ /* 0x000fea0003800000 */
.L_x_37259:
        /* <DEDUP_REMOVED lines=9> */
.L_x_37267:
[----:B------:R-:W3:Y:S02]  /*2150*/  LDG.E.U16 R4, [R4.64] ;  /* 0x0000002404047981 */ /* 0x000ee4000c1e1500 */
[----:B---3--:R-:W-:-:S06]  /*2160*/  HADD2.F32 R32, -RZ, R4.H0_H0 ;  /* 0x20000004ff207230 */ /* 0x008fcc0000004100 */
[----:B------:R-:W0:Y:S01]  /*2170*/  F2I.S64.TRUNC R32, R32 ;  /* 0x0000002000207311 */ /* 0x000e22000020d900 */
[----:B------:R-:W-:Y:S05]  /*2180*/  BRA `(.L_x_37263) ;  /* 0x00000ba000007947 */ /* 0x000fea0003800000 */
.L_x_37266:
        /* <DEDUP_REMOVED lines=9> */
.L_x_37269:
[----:B------:R-:W3:Y:S02]  /*2220*/  LDG.E.U16 R4, [R4.64] ;  /* 0x0000002404047981 */ /* 0x000ee4000c1e1500 */
[----:B---3--:R-:W-:-:S06]  /*2230*/  HADD2.F32 R32, -RZ, R4.H0_H0 ;  /* 0x20000004ff207230 */ /* 0x008fcc0000004100 */
[----:B------:R-:W0:Y:S01]  /*2240*/  F2I.S64.TRUNC R32, R32 ;  /* 0x0000002000207311 */ /* 0x000e22000020d900 */
[----:B------:R-:W-:Y:S05]  /*2250*/  BRA `(.L_x_37263) ;  /* 0x00000ad000007947 */ /* 0x000fea0003800000 */
.L_x_37268:
[----:B------:R-:W3:Y:S02]  /*2260*/  LDG.E.64 R4, [R4.64] ;  /* 0x0000002404047981 */ /* 0x000ee4000c1e1b00 */
[----:B---3--:R0:W1:Y:S01]  /*2270*/  F2I.S64.F64.TRUNC R32, R4 ;  /* 0x0000000400207311 */ /* 0x008062000030d900 */
[----:B------:R-:W-:Y:S05]  /*2280*/  BRA `(.L_x_37263) ;  /* 0x00000aa000007947 */ /* 0x000fea0003800000 */
.L_x_37258:
        /* <DEDUP_REMOVED lines=13> */
.L_x_37272:
[----:B------:R-:W3:Y:S02]  /*2360*/  LDG.E.64 R4, [R4.64] ;  /* 0x0000002404047981 */ /* 0x000ee4000c1e1b00 */
[----:B---3--:R0:W1:Y:S01]  /*2370*/  F2I.S64.F64.TRUNC R32, R4 ;  /* 0x0000000400207311 */ /* 0x008062000030d900 */
[----:B------:R-:W-:Y:S05]  /*2380*/  BRA `(.L_x_37263) ;  /* 0x000009a000007947 */ /* 0x000fea0003800000 */
.L_x_37271:
        /* <DEDUP_REMOVED lines=27> */
.L_x_37274:
        /* <DEDUP_REMOVED lines=14> */
.L_x_37273:
[----:B------:R-:W3:Y:S02]  /*2620*/  LDG.E.U16 R32, [R4.64] ;  /* 0x0000002404207981 */ /* 0x000ee4000c1e1500 */
[----:B---3--:R-:W-:-:S06]  /*2630*/  PRMT R32, RZ, 0x5410, R32 ;  /* 0x00005410ff207816 */ /* 0x008fcc0000000020 */
[----:B------:R-:W0:Y:S01]  /*2640*/  F2I.S64.TRUNC R32, R32 ;  /* 0x0000002000207311 */ /* 0x000e22000020d900 */
[----:B------:R-:W-:Y:S05]  /*2650*/  BRA `(.L_x_37263) ;  /* 0x000006d000007947 */ /* 0x000fea0003800000 */
.L_x_37270:
        /* <DEDUP_REMOVED lines=11> */
.L_x_37277:
        /* <DEDUP_REMOVED lines=21> */
.L_x_37281:
[----:B------:R-:W-:Y:S05]  /*2860*/  BSYNC B1 ;  /* 0x0000000000017941 */ /* 0x000fea0003800000 */
.L_x_37280:
[----:B------:R-:W-:Y:S01]  /*2870*/  IMAD.SHL.U32 R3, R3, 0x100000, RZ ;  /* 0x0010000003037824 */ /* 0x000fe200078e00ff */
[----:B------:R-:W-:-:S04]  /*2880*/  LEA R5, R0, 0x3b800000, 0x17 ;  /* 0x3b80000000057811 */ /* 0x000fc800078eb8ff */
[----:B------:R-:W-:Y:S02]  /*2890*/  LOP3.LUT R32, R5, R3, R32, 0xfe, !PT ;  /* 0x0000000305207212 */ /* 0x000fe400078efe20 */
.L_x_37279:
[----:B------:R-:W-:Y:S05]  /*28a0*/  BSYNC B0 ;  /* 0x0000000000007941 */ /* 0x000fea0003800000 */
.L_x_37278:
[----:B------:R-:W0:Y:S01]  /*28b0*/  F2I.S64.TRUNC R32, R32 ;  /* 0x0000002000207311 */ /* 0x000e22000020d900 */
[----:B------:R-:W-:Y:S05]  /*28c0*/  BRA `(.L_x_37263) ;  /* 0x0000046000007947 */ /* 0x000fea0003800000 */
.L_x_37276:
        /* <DEDUP_REMOVED lines=21> */
.L_x_37285:
[----:B------:R-:W-:Y:S05]  /*2a20*/  BSYNC B1 ;  /* 0x0000000000017941 */ /* 0x000fea0003800000 */
.L_x_37284:
[----:B------:R-:W-:Y:S01]  /*2a30*/  IMAD.SHL.U32 R3, R3, 0x200000, RZ ;  /* 0x0020000003037824 */ /* 0x000fe200078e00ff */
[----:B------:R-:W-:-:S04]  /*2a40*/  LEA R5, R0, 0x37800000, 0x17 ;  /* 0x3780000000057811 */ /* 0x000fc800078eb8ff */
[----:B------:R-:W-:Y:S02]  /*2a50*/  LOP3.LUT R32, R5, R3, R32, 0xfe, !PT ;  /* 0x0000000305207212 */ /* 0x000fe400078efe20 */
.L_x_37283:
[----:B------:R-:W-:Y:S05]  /*2a60*/  BSYNC B0 ;  /* 0x0000000000007941 */ /* 0x000fea0003800000 */
.L_x_37282:
[----:B------:R-:W0:Y:S01]  /*2a70*/  F2I.S64.TRUNC R32, R32 ;  /* 0x0000002000207311 */ /* 0x000e22000020d900 */
[----:B------:R-:W-:Y:S05]  /*2a80*/  BRA `(.L_x_37263) ;  /* 0x000002a000007947 */ /* 0x000fea0003800000 */
.L_x_37275:
        /* <DEDUP_REMOVED lines=14> */
.L_x_37289:
[----:B------:R-:W-:Y:S05]  /*2b70*/  BSYNC B0 ;  /* 0x0000000000007941 */ /* 0x000fea0003800000 */
.L_x_37288:
[----:B------:R-:W0:Y:S01]  /*2b80*/  F2I.S64.TRUNC R32, R32 ;  /* 0x0000002000207311 */ /* 0x000e22000020d900 */
[----:B------:R-:W-:Y:S05]  /*2b90*/  BRA `(.L_x_37263) ;  /* 0x0000019000007947 */ /* 0x000fea0003800000 */
.L_x_37262:
        /* <DEDUP_REMOVED lines=21> */
.L_x_37287:
[----:B------:R0:W5:Y:S01]  /*2cf0*/  LDG.E.64 R32, [R4.64] ;  /* 0x0000002404207981 */ /* 0x000162000c1e1b00 */
[----:B------:R-:W-:Y:S05]  /*2d00*/  BRA `(.L_x_37263) ;  /* 0x0000002000007947 */ /* 0x000fea0003800000 */
.L_x_37286:
[----:B------:R0:W5:Y:S01]  /*2d10*/  LDG.E R32, [R4.64] ;  /* 0x0000002404207981 */ /* 0x000162000c1e1900 */
[----:B------:R-:W-:-:S03]  /*2d20*/  IMAD.MOV.U32 R33, RZ, RZ, RZ ;  /* 0x000000ffff217224 */ /* 0x000fc600078e00ff */
.L_x_37263:
        /* <DEDUP_REMOVED lines=17> */
.L_x_37293:
[----:B------:R0:W5:Y:S01]  /*2e40*/  LDG.E.U8 R26, [R4.64] ;  /* 0x00000024041a7981 */ /* 0x000162000c1e1100 */
[----:B------:R-:W-:Y:S01]  /*2e50*/  IMAD.MOV.U32 R27, RZ, RZ, RZ ;  /* 0x000000ffff1b7224 */ /* 0x000fe200078e00ff */
[----:B------:R-:W-:Y:S05]  /*2e60*/  BRA `(.L_x_37295) ;  /* 0x00000d5000007947 */ /* 0x000fea0003800000 */
.L_x_37292:
        /* <DEDUP_REMOVED lines=8> */
.L_x_37297:
[----:B------:R-:W3:Y:S02]  /*2ef0*/  LDG.E R26, [R4.64] ;  /* 0x00000024041a7981 */ /* 0x000ee4000c1e1900 */
[----:B---3--:R-:W-:Y:S01]  /*2f00*/  SHF.R.S32.HI R27, RZ, 0x1f, R26 ;  /* 0x0000001fff1b7819 */ /* 0x008fe2000001141a */
[----:B------:R-:W-:Y:S05]  /*2f10*/  BRA `(.L_x_37295) ;  /* 0x00000ca000007947 */ /* 0x000fea0003800000 */
.L_x_37296:
[----:B------:R-:W3:Y:S02]  /*2f20*/  LDG.E.S16 R26, [R4.64] ;  /* 0x00000024041a7981 */ /* 0x000ee4000c1e1700 */
[----:B---3--:R-:W-:Y:S01]  /*2f30*/  SHF.R.S32.HI R27, RZ, 0x1f, R26 ;  /* 0x0000001fff1b7819 */ /* 0x008fe2000001141a */
[----:B------:R-:W-:Y:S05]  /*2f40*/  BRA `(.L_x_37295) ;  /* 0x00000c7000007947 */ /* 0x000fea0003800000 */
.L_x_37291:
        /* <DEDUP_REMOVED lines=9> */
.L_x_37299:
[----:B------:R-:W3:Y:S02]  /*2fe0*/  LDG.E.U16 R4, [R4.64] ;  /* 0x0000002404047981 */ /* 0x000ee4000c1e1500 */
[----:B---3--:R-:W-:-:S06]  /*2ff0*/  HADD2.F32 R26, -RZ, R4.H0_H0 ;  /* 0x20000004ff1a7230 */ /* 0x008fcc0000004100 */
[----:B------:R-:W0:Y:S01]  /*3000*/  F2I.S64.TRUNC R26, R26 ;  /* 0x0000001a001a7311 */ /* 0x000e22000020d900 */
[----:B------:R-:W-:Y:S05]  /*3010*/  BRA `(.L_x_37295) ;  /* 0x00000ba000007947 */ /* 0x000fea0003800000 */
.L_x_37298:
        /* <DEDUP_REMOVED lines=9> */
.L_x_37301:
[----:B------:R-:W3:Y:S02]  /*30b0*/  LDG.E.U16 R4, [R4.64] ;  /* 0x0000002404047981 */ /* 0x000ee4000c1e1500 */
[----:B---3--:R-:W-:-:S06]  /*30c0*/  HADD2.F32 R26, -RZ, R4.H0_H0 ;  /* 0x20000004ff1a7230 */ /* 0x008fcc0000004100 */
[----:B------:R-:W0:Y:S01]  /*30d0*/  F2I.S64.TRUNC R26, R26 ;  /* 0x0000001a001a7311 */ /* 0x000e22000020d900 */
[----:B------:R-:W-:Y:S05]  /*30e0*/  BRA `(.L_x_37295) ;  /* 0x00000ad000007947 */ /* 0x000fea0003800000 */
.L_x_37300:
[----:B------:R-:W3:Y:S02]  /*30f0*/  LDG.E.64 R4, [R4.64] ;  /* 0x0000002404047981 */ /* 0x000ee4000c1e1b00 */
[----:B---3--:R0:W3:Y:S01]  /*3100*/  F2I.S64.F64.TRUNC R26, R4 ;  /* 0x00000004001a7311 */ /* 0x0080e2000030d900 */
[----:B------:R-:W-:Y:S05]  /*3110*/  BRA `(.L_x_37295) ;  /* 0x00000aa000007947 */ /* 0x000fea0003800000 */
.L_x_37290:
        /* <DEDUP_REMOVED lines=13> */
.L_x_37304:
[----:B------:R-:W3:Y:S02]  /*31f0*/  LDG.E.64 R4, [R4.64] ;  /* 0x0000002404047981 */ /* 0x000ee4000c1e1b00 */
[----:B---3--:R0:W3:Y:S01]  /*3200*/  F2I.S64.F64.TRUNC R26, R4 ;  /* 0x00000004001a7311 */ /* 0x0080e2000030d900 */
[----:B------:R-:W-:Y:S05]  /*3210*/  BRA `(.L_x_37295) ;  /* 0x000009a000007947 */ /* 0x000fea0003800000 */
.L_x_37303:
        /* <DEDUP_REMOVED lines=27> */
.L_x_37306:
        /* <DEDUP_REMOVED lines=14> */
.L_x_37305:
[----:B------:R-:W3:Y:S02]  /*34b0*/  LDG.E.U16 R26, [R4.64] ;  /* 0x00000024041a7981 */ /* 0x000ee4000c1e1500 */
[----:B---3--:R-:W-:-:S06]  /*34c0*/  PRMT R26, RZ, 0x5410, R26 ;  /* 0x00005410ff1a7816 */ /* 0x008fcc000000001a */
[----:B------:R-:W0:Y:S01]  /*34d0*/  F2I.S64.TRUNC R26, R26 ;  /* 0x0000001a001a7311 */ /* 0x000e22000020d900 */
[----:B------:R-:W-:Y:S05]  /*34e0*/  BRA `(.L_x_37295) ;  /* 0x000006d000007947 */ /* 0x000fea0003800000 */
.L_x_37302:
        /* <DEDUP_REMOVED lines=11> */
.L_x_37309:
        /* <DEDUP_REMOVED lines=21> */
.L_x_37313:
[----:B------:R-:W-:Y:S05]  /*36f0*/  BSYNC B1 ;  /* 0x0000000000017941 */ /* 0x000fea0003800000 */
.L_x_37312:
[----:B------:R-:W-:Y:S01]  /*3700*/  IMAD.SHL.U32 R3, R3, 0x100000, RZ ;  /* 0x0010000003037824 */ /* 0x000fe200078e00ff */
[----:B------:R-:W-:-:S04]  /*3710*/  LEA R5, R0, 0x3b800000, 0x17 ;  /* 0x3b80000000057811 */ /* 0x000fc800078eb8ff */
[----:B------:R-:W-:Y:S02]  /*3720*/  LOP3.LUT R26, R5, R3, R26, 0xfe, !PT ;  /* 0x00000003051a7212 */ /* 0x000fe400078efe1a */
.L_x_37311:
[----:B------:R-:W-:Y:S05]  /*3730*/  BSYNC B0 ;  /* 0x0000000000007941 */ /* 0x000fea0003800000 */
.L_x_37310:
[----:B------:R-:W0:Y:S01]  /*3740*/  F2I.S64.TRUNC R26, R26 ;  /* 0x0000001a001a7311 */ /* 0x000e22000020d900 */
[----:B------:R-:W-:Y:S05]  /*3750*/  BRA `(.L_x_37295) ;  /* 0x0000046000007947 */ /* 0x000fea0003800000 */
.L_x_37308:
        /* <DEDUP_REMOVED lines=21> */
.L_x_37317:
[----:B------:R-:W-:Y:S05]  /*38b0*/  BSYNC B1 ;  /* 0x0000000000017941 */ /* 0x000fea0003800000 */
.L_x_37316:
[----:B------:R-:W-:Y:S01]  /*38c0*/  IMAD.SHL.U32 R3, R3, 0x200000, RZ ;  /* 0x0020000003037824 */ /* 0x000fe200078e00ff */
[----:B------:R-:W-:-:S04]  /*38d0*/  LEA R5, R0, 0x37800000, 0x17 ;  /* 0x3780000000057811 */ /* 0x000fc800078eb8ff */
[----:B------:R-:W-:Y:S02]  /*38e0*/  LOP3.LUT R26, R5, R3, R26, 0xfe, !PT ;  /* 0x00000003051a7212 */ /* 0x000fe400078efe1a */
.L_x_37315:
[----:B------:R-:W-:Y:S05]  /*38f0*/  BSYNC B0 ;  /* 0x0000000000007941 */ /* 0x000fea0003800000 */
.L_x_37314:
[----:B------:R-:W0:Y:S01]  /*3900*/  F2I.S64.TRUNC R26, R26 ;  /* 0x0000001a001a7311 */ /* 0x000e22000020d900 */
[----:B------:R-:W-:Y:S05]  /*3910*/  BRA `(.L_x_37295) ;  /* 0x000002a000007947 */ /* 0x000fea0003800000 */
.L_x_37307:
        /* <DEDUP_REMOVED lines=14> */
.L_x_37321:
[----:B------:R-:W-:Y:S05]  /*3a00*/  BSYNC B0 ;  /* 0x0000000000007941 */ /* 0x000fea0003800000 */
.L_x_37320:
[----:B------:R-:W0:Y:S01]  /*3a10*/  F2I.S64.TRUNC R26, R26 ;  /* 0x0000001a001a7311 */ /* 0x000e22000020d900 */
[----:B------:R-:W-:Y:S05]  /*3a20*/  BRA `(.L_x_37295) ;  /* 0x0000019000007947 */ /* 0x000fea0003800000 */
.L_x_37294:
        /* <DEDUP_REMOVED lines=21> */
.L_x_37319:
[----:B------:R0:W5:Y:S01]  /*3b80*/  LDG.E.64 R26, [R4.64] ;  /* 0x00000024041a7981 */ /* 0x000162000c1e1b00 */
[----:B------:R-:W-:Y:S05]  /*3b90*/  BRA `(.L_x_37295) ;  /* 0x0000002000007947 */ /* 0x000fea0003800000 */
.L_x_37318:
[----:B------:R0:W5:Y:S01]  /*3ba0*/  LDG.E R26, [R4.64] ;  /* 0x00000024041a7981 */ /* 0x000162000c1e1900 */
[----:B------:R-:W-:-:S03]  /*3bb0*/  IMAD.MOV.U32 R27, RZ, RZ, RZ ;  /* 0x000000ffff1b7224 */ /* 0x000fc600078e00ff */
.L_x_37295:
[----:B------:R-:W-:-:S04]  /*3bc0*/  IADD3 R2, R2, 0x80, RZ ;  /* 0x0000008002027810 */ /* 0x000fc80007ffe0ff */
.L_x_37257:
[----:B------:R-:W-:Y:S05]  /*3bd0*/  BSYNC B6 ;  /* 0x0000000000067941 */ /* 0x000fea0003800000 */
.L_x_37256:
        /* <DEDUP_REMOVED lines=24> */
.L_x_37327:
[----:B------:R0:W5:Y:S01]  /*3d60*/  LDG.E.U8 R22, [R4.64] ;  /* 0x0000002404167981 */ /* 0x000162000c1e1100 */
[----:B------:R-:W-:Y:S01]  /*3d70*/  IMAD.MOV.U32 R23, RZ, RZ, RZ ;  /* 0x000000ffff177224 */ /* 0x000fe200078e00ff */
[----:B------:R-:W-:Y:S05]  /*3d80*/  BRA `(.L_x_37329) ;  /* 0x00000d5000007947 */ /* 0x000fea0003800000 */
.L_x_37326:
        /* <DEDUP_REMOVED lines=8> */
.L_x_37331:
[----:B------:R-:W4:Y:S02]  /*3e10*/  LDG.E R22, [R4.64] ;  /* 0x0000002404167981 */ /* 0x000f24000c1e1900 */
[----:B----4-:R-:W-:Y:S01]  /*3e20*/  SHF.R.S32.HI R23, RZ, 0x1f, R22 ;  /* 0x0000001fff177819 */ /* 0x010fe20000011416 */
[----:B------:R-:W-:Y:S05]  /*3e30*/  BRA `(.L_x_37329) ;  /* 0x00000ca000007947 */ /* 0x000fea0003800000 */
.L_x_37330:
[----:B------:R-:W4:Y:S02]  /*3e40*/  LDG.E.S16 R22, [R4.64] ;  /* 0x0000002404167981 */ /* 0x000f24000c1e1700 */
[----:B----4-:R-:W-:Y:S01]  /*3e50*/  SHF.R.S32.HI R23, RZ, 0x1f, R22 ;  /* 0x0000001fff177819 */ /* 0x010fe20000011416 */
[----:B------:R-:W-:Y:S05]  /*3e60*/  BRA `(.L_x_37329) ;  /* 0x00000c7000007947 */ /* 0x000fea0003800000 */
.L_x_37325:
        /* <DEDUP_REMOVED lines=9> */
.L_x_37333:
[----:B------:R-:W4:Y:S02]  /*3f00*/  LDG.E.U16 R4, [R4.64] ;  /* 0x0000002404047981 */ /* 0x000f24000c1e1500 */
[----:B----4-:R-:W-:-:S06]  /*3f10*/  HADD2.F32 R22, -RZ, R4.H0_H0 ;  /* 0x20000004ff167230 */ /* 0x010fcc0000004100 */
[----:B------:R-:W0:Y:S01]  /*3f20*/  F2I.S64.TRUNC R22, R22 ;  /* 0x0000001600167311 */ /* 0x000e22000020d900 */
[----:B------:R-:W-:Y:S05]  /*3f30*/  BRA `(.L_x_37329) ;  /* 0x00000ba000007947 */ /* 0x000fea0003800000 */
.L_x_37332:
        /* <DEDUP_REMOVED lines=9> */
.L_x_37335:
[----:B------:R-:W4:Y:S02]  /*3fd0*/  LDG.E.U16 R4, [R4.64] ;  /* 0x0000002404047981 */ /* 0x000f24000c1e1500 */
[----:B----4-:R-:W-:-:S06]  /*3fe0*/  HADD2.F32 R22, -RZ, R4.H0_H0 ;  /* 0x20000004ff167230 */ /* 0x010fcc0000004100 */
[----:B------:R-:W0:Y:S01]  /*3ff0*/  F2I.S64.TRUNC R22, R22 ;  /* 0x0000001600167311 */ /* 0x000e22000020d900 */
[----:B------:R-:W-:Y:S05]  /*4000*/  BRA `(.L_x_37329) ;  /* 0x00000ad000007947 */ /* 0x000fea0003800000 */
.L_x_37334:
[----:B------:R-:W4:Y:S02]  /*4010*/  LDG.E.64 R4, [R4.64] ;  /* 0x0000002404047981 */ /* 0x000f24000c1e1b00 */
[----:B----4-:R0:W4:Y:S01]  /*4020*/  F2I.S64.F64.TRUNC R22, R4 ;  /* 0x0000000400167311 */ /* 0x010122000030d900 */
[----:B------:R-:W-:Y:S05]  /*4030*/  BRA `(.L_x_37329) ;  /* 0x00000aa000007947 */ /* 0x000fea0003800000 */
.L_x_37324:
        /* <DEDUP_REMOVED lines=13> */
.L_x_37338:
[----:B------:R-:W4:Y:S02]  /*4110*/  LDG.E.64 R4, [R4.64] ;  /* 0x0000002404047981 */ /* 0x000f24000c1e1b00 */
[----:B----4-:R0:W4:Y:S01]  /*4120*/  F2I.S64.F64.TRUNC R22, R4 ;  /* 0x0000000400167311 */ /* 0x010122000030d900 */
[----:B------:R-:W-:Y:S05]  /*4130*/  BRA `(.L_x_37329) ;  /* 0x000009a000007947 */ /* 0x000fea0003800000 */
.L_x_37337:
        /* <DEDUP_REMOVED lines=27> */
.L_x_37340:
        /* <DEDUP_REMOVED lines=14> */
.L_x_37339:
[----:B------:R-:W4:Y:S02]  /*43d0*/  LDG.E.U16 R22, [R4.64] ;  /* 0x0000002404167981 */ /* 0x000f24000c1e1500 */
[----:B----4-:R-:W-:-:S06]  /*43e0*/  PRMT R22, RZ, 0x5410, R22 ;  /* 0x00005410ff167816 */ /* 0x010fcc0000000016 */
[----:B------:R-:W0:Y:S01]  /*43f0*/  F2I.S64.TRUNC R22, R22 ;  /* 0x0000001600167311 */ /* 0x000e22000020d900 */
[----:B------:R-:W-:Y:S05]  /*4400*/  BRA `(.L_x_37329) ;  /* 0x000006d000007947 */ /* 0x000fea0003800000 */
.L_x_37336:
        /* <DEDUP_REMOVED lines=11> */
.L_x_37343:
        /* <DEDUP_REMOVED lines=21> */
.L_x_37347:
[----:B------:R-:W-:Y:S05]  /*4610*/  BSYNC B1 ;  /* 0x0000000000017941 */ /* 0x000fea0003800000 */
.L_x_37346:
[----:B------:R-:W-:Y:S01]  /*4620*/  IMAD.SHL.U32 R3, R3, 0x100000, RZ ;  /* 0x0010000003037824 */ /* 0x000fe200078e00ff */
[----:B------:R-:W-:-:S04]  /*4630*/  LEA R5, R0, 0x3b800000, 0x17 ;  /* 0x3b80000000057811 */ /* 0x000fc800078eb8ff */
[----:B------:R-:W-:Y:S02]  /*4640*/  LOP3.LUT R22, R5, R3, R22, 0xfe, !PT ;  /* 0x0000000305167212 */ /* 0x000fe400078efe16 */
.L_x_37345:
[----:B------:R-:W-:Y:S05]  /*4650*/  BSYNC B0 ;  /* 0x0000000000007941 */ /* 0x000fea0003800000 */
.L_x_37344:
[----:B------:R-:W0:Y:S01]  /*4660*/  F2I.S64.TRUNC R22, R22 ;  /* 0x0000001600167311 */ /* 0x000e22000020d900 */
[----:B------:R-:W-:Y:S05]  /*4670*/  BRA `(.L_x_37329) ;  /* 0x0000046000007947 */ /* 0x000fea0003800000 */
.L_x_37342:
        /* <DEDUP_REMOVED lines=21> */
.L_x_37351:
[----:B------:R-:W-:Y:S05]  /*47d0*/  BSYNC B1 ;  /* 0x0000000000017941 */ /* 0x000fea0003800000 */
.L_x_37350:
[----:B------:R-:W-:Y:S01]  /*47e0*/  IMAD.SHL.U32 R3, R3, 0x200000, RZ ;  /* 0x0020000003037824 */ /* 0x000fe200078e00ff */
[----:B------:R-:W-:-:S04]  /*47f0*/  LEA R5, R0, 0x37800000, 0x17 ;  /* 0x3780000000057811 */ /* 0x000fc800078eb8ff */
[----:B------:R-:W-:Y:S02]  /*4800*/  LOP3.LUT R22, R5, R3, R22, 0xfe, !PT ;  /* 0x0000000305167212 */ /* 0x000fe400078efe16 */
.L_x_37349:
[----:B------:R-:W-:Y:S05]  /*4810*/  BSYNC B0 ;  /* 0x0000000000007941 */ /* 0x000fea0003800000 */
.L_x_37348:
[----:B------:R-:W0:Y:S01]  /*4820*/  F2I.S64.TRUNC R22, R22 ;  /* 0x0000001600167311 */ /* 0x000e22000020d900 */
[----:B------:R-:W-:Y:S05]  /*4830*/  BRA `(.L_x_37329) ;  /* 0x000002a000007947 */ /* 0x000fea0003800000 */
.L_x_37341:
        /* <DEDUP_REMOVED lines=14> */
.L_x_37355:
[----:B------:R-:W-:Y:S05]  /*4920*/  BSYNC B0 ;  /* 0x0000000000007941 */ /* 0x000fea0003800000 */
.L_x_37354:
[----:B------:R-:W0:Y:S01]  /*4930*/  F2I.S64.TRUNC R22, R22 ;  /* 0x0000001600167311 */ /* 0x000e22000020d900 */
[----:B------:R-:W-:Y:S05]  /*4940*/  BRA `(.L_x_37329) ;  /* 0x0000019000007947 */ /* 0x000fea0003800000 */
.L_x_37328:
        /* <DEDUP_REMOVED lines=21> */
.L_x_37353:
[----:B------:R0:W5:Y:S01]  /*4aa0*/  LDG.E.64 R22, [R4.64] ;  /* 0x0000002404167981 */ /* 0x000162000c1e1b00 */
[----:B------:R-:W-:Y:S05]  /*4ab0*/  BRA `(.L_x_37329) ;  /* 0x0000002000007947 */ /* 0x000fea0003800000 */
.L_x_37352:
[----:B------:R0:W5:Y:S01]  /*4ac0*/  LDG.E R22, [R4.64] ;  /* 0x0000002404167981 */ /* 0x000162000c1e1900 */
[----:B------:R-:W-:-:S03]  /*4ad0*/  IMAD.MOV.U32 R23, RZ, RZ, RZ ;  /* 0x000000ffff177224 */ /* 0x000fc600078e00ff */
.L_x_37329:
        /* <DEDUP_REMOVED lines=17> */
.L_x_37359:
[----:B------:R0:W5:Y:S01]  /*4bf0*/  LDG.E.U8 R16, [R4.64] ;  /* 0x0000002404107981 */ /* 0x000162000c1e1100 */
[----:B------:R-:W-:Y:S01]  /*4c00*/  IMAD.MOV.U32 R17, RZ, RZ, RZ ;  /* 0x000000ffff117224 */ /* 0x000fe200078e00ff */
[----:B------:R-:W-:Y:S05]  /*4c10*/  BRA `(.L_x_37361) ;  /* 0x00000d5000007947 */ /* 0x000fea0003800000 */
.L_x_37358:
        /* <DEDUP_REMOVED lines=8> */
.L_x_37363:
[----:B----4-:R-:W4:Y:S02]  /*4ca0*/  LDG.E R16, [R4.64] ;  /* 0x0000002404107981 */ /* 0x010f24000c1e1900 */
[----:B----4-:R-:W-:Y:S01]  /*4cb0*/  SHF.R.S32.HI R17, RZ, 0x1f, R16 ;  /* 0x0000001fff117819 */ /* 0x010fe20000011410 */
[----:B------:R-:W-:Y:S05]  /*4cc0*/  BRA `(.L_x_37361) ;  /* 0x00000ca000007947 */ /* 0x000fea0003800000 */
.L_x_37362:
[----:B----4-:R-:W4:Y:S02]  /*4cd0*/  LDG.E.S16 R16, [R4.64] ;  /* 0x0000002404107981 */ /* 0x010f24000c1e1700 */
[----:B----4-:R-:W-:Y:S01]  /*4ce0*/  SHF.R.S32.HI R17, RZ, 0x1f, R16 ;  /* 0x0000001fff117819 */ /* 0x010fe20000011410 */
[----:B------:R-:W-:Y:S05]  /*4cf0*/  BRA `(.L_x_37361) ;  /* 0x00000c7000007947 */ /* 0x000fea0003800000 */
.L_x_37357:
        /* <DEDUP_REMOVED lines=9> */
.L_x_37365:
[----:B----4-:R-:W4:Y:S02]  /*4d90*/  LDG.E.U16 R4, [R4.64] ;  /* 0x0000002404047981 */ /* 0x010f24000c1e1500 */
[----:B----4-:R-:W-:-:S06]  /*4da0*/  HADD2.F32 R16, -RZ, R4.H0_H0 ;  /* 0x20000004ff107230 */ /* 0x010fcc0000004100 */
[----:B------:R-:W0:Y:S01]  /*4db0*/  F2I.S64.TRUNC R16, R16 ;  /* 0x0000001000107311 */ /* 0x000e22000020d900 */
[----:B------:R-:W-:Y:S05]  /*4dc0*/  BRA `(.L_x_37361) ;  /* 0x00000ba000007947 */ /* 0x000fea0003800000 */
.L_x_37364:
        /* <DEDUP_REMOVED lines=9> */
.L_x_37367:
[----:B----4-:R-:W4:Y:S02]  /*4e60*/  LDG.E.U16 R4, [R4.64] ;  /* 0x0000002404047981 */ /* 0x010f24000c1e1500 */
[----:B----4-:R-:W-:-:S06]  /*4e70*/  HADD2.F32 R16, -RZ, R4.H0_H0 ;  /* 0x20000004ff107230 */ /* 0x010fcc0000004100 */
[----:B------:R-:W0:Y:S01]  /*4e80*/  F2I.S64.TRUNC R16, R16 ;  /* 0x0000001000107311 */ /* 0x000e22000020d900 */
[----:B------:R-:W-:Y:S05]  /*4e90*/  BRA `(.L_x_37361) ;  /* 0x00000ad000007947 */ /* 0x000fea0003800000 */
.L_x_37366:
[----:B----4-:R-:W4:Y:S02]  /*4ea0*/  LDG.E.64 R4, [R4.64] ;  /* 0x0000002404047981 */ /* 0x010f24000c1e1b00 */
[----:B----4-:R0:W4:Y:S01]  /*4eb0*/  F2I.S64.F64.TRUNC R16, R4 ;  /* 0x0000000400107311 */ /* 0x010122000030d900 */
[----:B------:R-:W-:Y:S05]  /*4ec0*/  BRA `(.L_x_37361) ;  /* 0x00000aa000007947 */ /* 0x000fea0003800000 */
.L_x_37356:
        /* <DEDUP_REMOVED lines=13> */
.L_x_37370:
[----:B----4-:R-:W4:Y:S02]  /*4fa0*/  LDG.E.64 R4, [R4.64] ;  /* 0x0000002404047981 */ /* 0x010f24000c1e1b00 */
[----:B----4-:R0:W4:Y:S01]  /*4fb0*/  F2I.S64.F64.TRUNC R16, R4 ;  /* 0x0000000400107311 */ /* 0x010122000030d900 */
[----:B------:R-:W-:Y:S05]  /*4fc0*/  BRA `(.L_x_37361) ;  /* 0x000009a000007947 */ /* 0x000fea0003800000 */
.L_x_37369:
        /* <DEDUP_REMOVED lines=27> */
.L_x_37372:
        /* <DEDUP_REMOVED lines=14> */
.L_x_37371:
[----:B----4-:R-:W4:Y:S02]  /*5260*/  LDG.E.U16 R16, [R4.64] ;  /* 0x0000002404107981 */ /* 0x010f24000c1e1500 */
[----:B----4-:R-:W-:-:S06]  /*5270*/  PRMT R16, RZ, 0x5410, R16 ;  /* 0x00005410ff107816 */ /* 0x010fcc0000000010 */
[----:B------:R-:W0:Y:S01]  /*5280*/  F2I.S64.TRUNC R16, R16 ;  /* 0x0000001000107311 */ /* 0x000e22000020d900 */
[----:B------:R-:W-:Y:S05]  /*5290*/  BRA `(.L_x_37361) ;  /* 0x000006d000007947 */ /* 0x000fea0003800000 */
.L_x_37368:
        /* <DEDUP_REMOVED lines=11> */
.L_x_37375:
        /* <DEDUP_REMOVED lines=21> */
.L_x_37379:
[----:B------:R-:W-:Y:S05]  /*54a0*/  BSYNC B1 ;  /* 0x0000000000017941 */ /* 0x000fea0003800000 */
.L_x_37378:
[----:B------:R-:W-:Y:S01]  /*54b0*/  IMAD.SHL.U32 R3, R3, 0x100000, RZ ;  /* 0x0010000003037824 */ /* 0x000fe200078e00ff */
[----:B------:R-:W-:-:S04]  /*54c0*/  LEA R5, R0, 0x3b800000, 0x17 ;  /* 0x3b80000000057811 */ /* 0x000fc800078eb8ff */
[----:B------:R-:W-:Y:S02]  /*54d0*/  LOP3.LUT R16, R5, R3, R16, 0xfe, !PT ;  /* 0x0000000305107212 */ /* 0x000fe400078efe10 */
.L_x_37377:
[----:B------:R-:W-:Y:S05]  /*54e0*/  BSYNC B0 ;  /* 0x0000000000007941 */ /* 0x000fea0003800000 */
.L_x_37376:
[----:B------:R-:W0:Y:S01]  /*54f0*/  F2I.S64.TRUNC R16, R16 ;  /* 0x0000001000107311 */ /* 0x000e22000020d900 */
[----:B------:R-:W-:Y:S05]  /*5500*/  BRA `(.L_x_37361) ;  /* 0x0000046000007947 */ /* 0x000fea0003800000 */
.L_x_37374:
        /* <DEDUP_REMOVED lines=21> */
.L_x_37383:
[----:B------:R-:W-:Y:S05]  /*5660*/  BSYNC B1 ;  /* 0x0000000000017941 */ /* 0x000fea0003800000 */
.L_x_37382:
[----:B------:R-:W-:Y:S01]  /*5670*/  IMAD.SHL.U32 R3, R3, 0x200000, RZ ;  /* 0x0020000003037824 */ /* 0x000fe200078e00ff */
[----:B------:R-:W-:-:S04]  /*5680*/  LEA R5, R0, 0x37800000, 0x17 ;  /* 0x3780000000057811 */ /* 0x000fc800078eb8ff */
[----:B------:R-:W-:Y:S02]  /*5690*/  LOP3.LUT R16, R5, R3, R16, 0xfe, !PT ;  /* 0x0000000305107212 */ /* 0x000fe400078efe10 */
.L_x_37381:
[----:B------:R-:W-:Y:S05]  /*56a0*/  BSYNC B0 ;  /* 0x0000000000007941 */ /* 0x000fea0003800000 */
.L_x_37380:
[----:B------:R-:W0:Y:S01]  /*56b0*/  F2I.S64.TRUNC R16, R16 ;  /* 0x0000001000107311 */ /* 0x000e22000020d900 */
[----:B------:R-:W-:Y:S05]  /*56c0*/  BRA `(.L_x_37361) ;  /* 0x000002a000007947 */ /* 0x000fea0003800000 */
.L_x_37373:
        /* <DEDUP_REMOVED lines=14> */
.L_x_37387:
[----:B------:R-:W-:Y:S05]  /*57b0*/  BSYNC B0 ;  /* 0x0000000000007941 */ /* 0x000fea0003800000 */
.L_x_37386:
[----:B------:R-:W0:Y:S01]  /*57c0*/  F2I.S64.TRUNC R16, R16 ;  /* 0x0000001000107311 */ /* 0x000e22000020d900 */
[----:B------:R-:W-:Y:S05]  /*57d0*/  BRA `(.L_x_37361) ;  /* 0x0000019000007947 */ /* 0x000fea0003800000 */
.L_x_37360:
        /* <DEDUP_REMOVED lines=21> */
.L_x_37385:
[----:B------:R0:W5:Y:S01]  /*5930*/  LDG.E.64 R16, [R4.64] ;  /* 0x0000002404107981 */ /* 0x000162000c1e1b00 */
[----:B------:R-:W-:Y:S05]  /*5940*/  BRA `(.L_x_37361) ;  /* 0x0000002000007947 */ /* 0x000fea0003800000 */
.L_x_37384:
[----:B------:R0:W5:Y:S01]  /*5950*/  LDG.E R16, [R4.64] ;  /* 0x0000002404107981 */ /* 0x000162000c1e1900 */
[----:B------:R-:W-:-:S03]  /*5960*/  IMAD.MOV.U32 R17, RZ, RZ, RZ ;  /* 0x000000ffff117224 */ /* 0x000fc600078e00ff */
.L_x_37361:
[----:B------:R-:W-:-:S04]  /*5970*/  IADD3 R2, R2, 0x80, RZ ;  /* 0x0000008002027810 */ /* 0x000fc80007ffe0ff */
.L_x_37323:
[----:B------:R-:W-:Y:S05]  /*5980*/  BSYNC B6 ;  /* 0x0000000000067941 */ /* 0x000fea0003800000 */
.L_x_37322:
        /* <DEDUP_REMOVED lines=22> */
.L_x_37393:
[----:B------:R0:W5:Y:S01]  /*5af0*/  LDG.E.U8 R18, [R4.64] ;  /* 0x0000002404127981 */ /* 0x000162000c1e1100 */
[----:B------:R-:W-:Y:S01]  /*5b00*/  IMAD.MOV.U32 R19, RZ, RZ, RZ ;  /* 0x000000ffff137224 */ /* 0x000fe200078e00ff */
[----:B------:R-:W-:Y:S05]  /*5b10*/  BRA `(.L_x_37395) ;  /* 0x00000d5000007947 */ /* 0x000fea0003800000 */
.L_x_37392:
        /* <DEDUP_REMOVED lines=8> */
.L_x_37397:
[----:B----4-:R-:W4:Y:S02]  /*5ba0*/  LDG.E R18, [R4.64] ;  /* 0x0000002404127981 */ /* 0x010f24000c1e1900 */
[----:B----4-:R-:W-:Y:S01]  /*5bb0*/  SHF.R.S32.HI R19, RZ, 0x1f, R18 ;  /* 0x0000001fff137819 */ /* 0x010fe20000011412 */
[----:B------:R-:W-:Y:S05]  /*5bc0*/  BRA `(.L_x_37395) ;  /* 0x00000ca000007947 */ /* 0x000fea0003800000 */
.L_x_37396:
[----:B----4-:R-:W4:Y:S02]  /*5bd0*/  LDG.E.S16 R18, [R4.64] ;  /* 0x0000002404127981 */ /* 0x010f24000c1e1700 */
[----:B----4-:R-:W-:Y:S01]  /*5be0*/  SHF.R.S32.HI R19, RZ, 0x1f, R18 ;  /* 0x0000001fff137819 */ /* 0x010fe20000011412 */
[----:B------:R-:W-:Y:S05]  /*5bf0*/  BRA `(.L_x_37395) ;  /* 0x00000c7000007947 */ /* 0x000fea0003800000 */
.L_x_37391:
        /* <DEDUP_REMOVED lines=9> */
.L_x_37399:
[----:B----4-:R-:W4:Y:S02]  /*5c90*/  LDG.E.U16 R4, [R4.64] ;  /* 0x0000002404047981 */ /* 0x010f24000c1e1500 */
[----:B----4-:R-:W-:-:S06]  /*5ca0*/  HADD2.F32 R18, -RZ, R4.H0_H0 ;  /* 0x20000004ff127230 */ /* 0x010fcc0000004100 */
[----:B------:R-:W0:Y:S01]  /*5cb0*/  F2I.S64.TRUNC R18, R18 ;  /* 0x0000001200127311 */ /* 0x000e22000020d900 */
[----:B------:R-:W-:Y:S05]  /*5cc0*/  BRA `(.L_x_37395) ;  /* 0x00000ba000007947 */ /* 0x000fea0003800000 */
.L_x_37398:
        /* <DEDUP_REMOVED lines=9> */
.L_x_37401:
[----:B----4-:R-:W4:Y:S02]  /*5d60*/  LDG.E.U16 R4, [R4.64] ;  /* 0x0000002404047981 */ /* 0x010f24000c1e1500 */
[----:B----4-:R-:W-:-:S06]  /*5d70*/  HADD2.F32 R18, -RZ, R4.H0_H0 ;  /* 0x20000004ff127230 */ /* 0x010fcc0000004100 */
[----:B------:R-:W0:Y:S01]  /*5d80*/  F2I.S64.TRUNC R18, R18 ;  /* 0x0000001200127311 */ /* 0x000e22000020d900 */
[----:B------:R-:W-:Y:S05]  /*5d90*/  BRA `(.L_x_37395) ;  /* 0x00000ad000007947 */ /* 0x000fea0003800000 */
.L_x_37400:
[----:B----4-:R-:W4:Y:S02]  /*5da0*/  LDG.E.64 R4, [R4.64] ;  /* 0x0000002404047981 */ /* 0x010f24000c1e1b00 */
[----:B----4-:R0:W4:Y:S01]  /*5db0*/  F2I.S64.F64.TRUNC R18, R4 ;  /* 0x0000000400127311 */ /* 0x010122000030d900 */
[----:B------:R-:W-:Y:S05]  /*5dc0*/  BRA `(.L_x_37395) ;  /* 0x00000aa000007947 */ /* 0x000fea0003800000 */
.L_x_37390:
        /* <DEDUP_REMOVED lines=13> */
.L_x_37404:
[----:B----4-:R-:W4:Y:S02]  /*5ea0*/  LDG.E.64 R4, [R4.64] ;  /* 0x0000002404047981 */ /* 0x010f24000c1e1b00 */
[----:B----4-:R0:W4:Y:S01]  /*5eb0*/  F2I.S64.F64.TRUNC R18, R4 ;  /* 0x0000000400127311 */ /* 0x010122000030d900 */
[----:B------:R-:W-:Y:S05]  /*5ec0*/  BRA `(.L_x_37395) ;  /* 0x000009a000007947 */ /* 0x000fea0003800000 */
.L_x_37403:
        /* <DEDUP_REMOVED lines=27> */
.L_x_37406:
        /* <DEDUP_REMOVED lines=14> */
.L_x_37405:
[----:B----4-:R-:W4:Y:S02]  /*6160*/  LDG.E.U16 R18, [R4.64] ;  /* 0x0000002404127981 */ /* 0x010f24000c1e1500 */
[----:B----4-:R-:W-:-:S06]  /*6170*/  PRMT R18, RZ, 0x5410, R18 ;  /* 0x00005410ff127816 */ /* 0x010fcc0000000012 */
[----:B------:R-:W0:Y:S01]  /*6180*/  F2I.S64.TRUNC R18, R18 ;  /* 0x0000001200127311 */ /* 0x000e22000020d900 */
[----:B------:R-:W-:Y:S05]  /*6190*/  BRA `(.L_x_37395) ;  /* 0x000006d000007947 */ /* 0x000fea0003800000 */
.L_x_37402:
        /* <DEDUP_REMOVED lines=11> */
.L_x_37409:
        /* <DEDUP_REMOVED lines=21> */
.L_x_37413:
[----:B------:R-:W-:Y:S05]  /*63a0*/  BSYNC B1 ;  /* 0x0000000000017941 */ /* 0x000fea0003800000 */
.L_x_37412:
[----:B------:R-:W-:Y:S01]  /*63b0*/  IMAD.SHL.U32 R3, R3, 0x100000, RZ ;  /* 0x0010000003037824 */ /* 0x000fe200078e00ff */
[----:B------:R-:W-:-:S04]  /*63c0*/  LEA R5, R0, 0x3b800000, 0x17 ;  /* 0x3b80000000057811 */ /* 0x000fc800078eb8ff */
[----:B------:R-:W-:Y:S02]  /*63d0*/  LOP3.LUT R18, R5, R3, R18, 0xfe, !PT ;  /* 0x0000000305127212 */ /* 0x000fe400078efe12 */
.L_x_37411:
[----:B------:R-:W-:Y:S05]  /*63e0*/  BSYNC B0 ;  /* 0x0000000000007941 */ /* 0x000fea0003800000 */
.L_x_37410:
[----:B------:R-:W0:Y:S01]  /*63f0*/  F2I.S64.TRUNC R18, R18 ;  /* 0x0000001200127311 */ /* 0x000e22000020d900 */
[----:B------:R-:W-:Y:S05]  /*6400*/  BRA `(.L_x_37395) ;  /* 0x0000046000007947 */ /* 0x000fea0003800000 */
.L_x_37408:
        /* <DEDUP_REMOVED lines=21> */
.L_x_37417:
[----:B------:R-:W-:Y:S05]  /*6560*/  BSYNC B1 ;  /* 0x0000000000017941 */ /* 0x000fea0003800000 */
.L_x_37416:
[----:B------:R-:W-:Y:S01]  /*6570*/  IMAD.SHL.U32 R3, R3, 0x200000, RZ ;  /* 0x0020000003037824 */ /* 0x000fe200078e00ff */
[----:B------:R-:W-:-:S04]  /*6580*/  LEA R5, R0, 0x37800000, 0x17 ;  /* 0x3780000000057811 */ /* 0x000fc800078eb8ff */
[----:B------:R-:W-:Y:S02]  /*6590*/  LOP3.LUT R18, R5, R3, R18, 0xfe, !PT ;  /* 0x0000000305127212 */ /* 0x000fe400078efe12 */
.L_x_37415:
[----:B------:R-:W-:Y:S05]  /*65a0*/  BSYNC B0 ;  /* 0x0000000000007941 */ /* 0x000fea0003800000 */
.L_x_37414:
[----:B------:R-:W0:Y:S01]  /*65b0*/  F2I.S64.TRUNC R18, R18 ;  /* 0x0000001200127311 */ /* 0x000e22000020d900 */
[----:B------:R-:W-:Y:S05]  /*65c0*/  BRA `(.L_x_37395) ;  /* 0x000002a000007947 */ /* 0x000fea0003800000 */
.L_x_37407:
        /* <DEDUP_REMOVED lines=14> */
.L_x_37421:
[----:B------:R-:W-:Y:S05]  /*66b0*/  BSYNC B0 ;  /* 0x0000000000007941 */ /* 0x000fea0003800000 */
.L_x_37420:
[----:B------:R-:W0:Y:S01]  /*66c0*/  F2I.S64.TRUNC R18, R18 ;  /* 0x0000001200127311 */ /* 0x000e22000020d900 */
[----:B------:R-:W-:Y:S05]  /*66d0*/  BRA `(.L_x_37395) ;  /* 0x0000019000007947 */ /* 0x000fea0003800000 */
.L_x_37394:
        /* <DEDUP_REMOVED lines=21> */
.L_x_37419:
[----:B------:R0:W5:Y:S01]  /*6830*/  LDG.E.64 R18, [R4.64] ;  /* 0x0000002404127981 */ /* 0x000162000c1e1b00 */
[----:B------:R-:W-:Y:S05]  /*6840*/  BRA `(.L_x_37395) ;  /* 0x0000002000007947 */ /* 0x000fea0003800000 */
.L_x_37418:
[----:B------:R0:W5:Y:S01]  /*6850*/  LDG.E R18, [R4.64] ;  /* 0x0000002404127981 */ /* 0x000162000c1e1900 */
[----:B------:R-:W-:-:S03]  /*6860*/  IMAD.MOV.U32 R19, RZ, RZ, RZ ;  /* 0x000000ffff137224 */ /* 0x000fc600078e00ff */
.L_x_37395:
        /* <DEDUP_REMOVED lines=17> */
.L_x_37425:
[----:B------:R0:W5:Y:S01]  /*6980*/  LDG.E.U8 R24, [R2.64] ;  /* 0x0000002402187981 */ /* 0x000162000c1e1100 */
[----:B------:R-:W-:Y:S01]  /*6990*/  IMAD.MOV.U32 R25, RZ, RZ, RZ ;  /* 0x000000ffff197224 */ /* 0x000fe200078e00ff */
[----:B------:R-:W-:Y:S05]  /*69a0*/  BRA `(.L_x_37389) ;  /* 0x00000d4000007947 */ /* 0x000fea0003800000 */
.L_x_37424:
        /* <DEDUP_REMOVED lines=8> */
.L_x_37428:
[----:B----4-:R-:W4:Y:S02]  /*6a30*/  LDG.E R24, [R2.64] ;  /* 0x0000002402187981 */ /* 0x010f24000c1e1900 */
[----:B----4-:R-:W-:Y:S01]  /*6a40*/  SHF.R.S32.HI R25, RZ, 0x1f, R24 ;  /* 0x0000001fff197819 */ /* 0x010fe20000011418 */
[----:B------:R-:W-:Y:S05]  /*6a50*/  BRA `(.L_x_37389) ;  /* 0x00000c9000007947 */ /* 0x000fea0003800000 */
.L_x_37427:
[----:B----4-:R-:W4:Y:S02]  /*6a60*/  LDG.E.S16 R24, [R2.64] ;  /* 0x0000002402187981 */ /* 0x010f24000c1e1700 */
[----:B----4-:R-:W-:Y:S01]  /*6a70*/  SHF.R.S32.HI R25, RZ, 0x1f, R24 ;  /* 0x0000001fff197819 */ /* 0x010fe20000011418 */
[----:B------:R-:W-:Y:S05]  /*6a80*/  BRA `(.L_x_37389) ;  /* 0x00000c6000007947 */ /* 0x000fea0003800000 */
.L_x_37423:
        /* <DEDUP_REMOVED lines=9> */
.L_x_37430:
[----:B----4-:R-:W4:Y:S02]  /*6b20*/  LDG.E.U16 R2, [R2.64] ;  /* 0x0000002402027981 */ /* 0x010f24000c1e1500 */
[----:B----4-:R-:W-:-:S06]  /*6b30*/  HADD2.F32 R24, -RZ, R2.H0_H0 ;  /* 0x20000002ff187230 */ /* 0x010fcc0000004100 */
[----:B------:R-:W0:Y:S01]  /*6b40*/  F2I.S64.TRUNC R24, R24 ;  /* 0x0000001800187311 */ /* 0x000e22000020d900 */
[----:B------:R-:W-:Y:S05]  /*6b50*/  BRA `(.L_x_37389) ;  /* 0x00000b9000007947 */ /* 0x000fea0003800000 */
.L_x_37429:
        /* <DEDUP_REMOVED lines=9> */
.L_x_37432:
[----:B----4-:R-:W4:Y:S02]  /*6bf0*/  LDG.E.U16 R2, [R2.64] ;  /* 0x0000002402027981 */ /* 0x010f24000c1e1500 */
[----:B----4-:R-:W-:-:S06]  /*6c00*/  HADD2.F32 R24, -RZ, R2.H0_H0 ;  /* 0x20000002ff187230 */ /* 0x010fcc0000004100 */
[----:B------:R-:W0:Y:S01]  /*6c10*/  F2I.S64.TRUNC R24, R24 ;  /* 0x0000001800187311 */ /* 0x000e22000020d900 */
[----:B------:R-:W-:Y:S05]  /*6c20*/  BRA `(.L_x_37389) ;  /* 0x00000ac000007947 */ /* 0x000fea0003800000 */
.L_x_37431:
[----:B----4-:R-:W4:Y:S02]  /*6c30*/  LDG.E.64 R2, [R2.64] ;  /* 0x0000002402027981 */ /* 0x010f24000c1e1b00 */
[----:B----4-:R0:W4:Y:S01]  /*6c40*/  F2I.S64.F64.TRUNC R24, R2 ;  /* 0x0000000200187311 */ /* 0x010122000030d900 */
[----:B------:R-:W-:Y:S05]  /*6c50*/  BRA `(.L_x_37389) ;  /* 0x00000a9000007947 */ /* 0x000fea0003800000 */
.L_x_37422:
        /* <DEDUP_REMOVED lines=13> */
.L_x_37435:
[----:B----4-:R-:W4:Y:S02]  /*6d30*/  LDG.E.64 R2, [R2.64] ;  /* 0x0000002402027981 */ /* 0x010f24000c1e1b00 */
[----:B----4-:R0:W4:Y:S01]  /*6d40*/  F2I.S64.F64.TRUNC R24, R2 ;  /* 0x0000000200187311 */ /* 0x010122000030d900 */
[----:B------:R-:W-:Y:S05]  /*6d50*/  BRA `(.L_x_37389) ;  /* 0x0000099000007947 */ /* 0x000fea0003800000 */
.L_x_37434:
        /* <DEDUP_REMOVED lines=27> */
.L_x_37437:
        /* <DEDUP_REMOVED lines=14> */
.L_x_37436:
[----:B----4-:R-:W4:Y:S02]  /*6ff0*/  LDG.E.U16 R24, [R2.64] ;  /* 0x0000002402187981 */ /* 0x010f24000c1e1500 */
[----:B----4-:R-:W-:-:S06]  /*7000*/  PRMT R24, RZ, 0x5410, R24 ;  /* 0x00005410ff187816 */ /* 0x010fcc0000000018 */
[----:B------:R-:W0:Y:S01]  /*7010*/  F2I.S64.TRUNC R24, R24 ;  /* 0x0000001800187311 */ /* 0x000e22000020d900 */
[----:B------:R-:W-:Y:S05]  /*7020*/  BRA `(.L_x_37389) ;  /* 0x000006c000007947 */ /* 0x000fea0003800000 */
.L_x_37433:
        /* <DEDUP_REMOVED lines=11> */
.L_x_37440:
        /* <DEDUP_REMOVED lines=21> */
.L_x_37444:
[----:B------:R-:W-:Y:S05]  /*7230*/  BSYNC B1 ;  /* 0x0000000000017941 */ /* 0x000fea0003800000 */
.L_x_37443:
[----:B------:R-:W-:Y:S01]  /*7240*/  IMAD.SHL.U32 R2, R2, 0x100000, RZ ;  /* 0x0010000002027824 */ /* 0x000fe200078e00ff */
[----:B------:R-:W-:-:S04]  /*7250*/  LEA R3, R0, 0x3b800000, 0x17 ;  /* 0x3b80000000037811 */ /* 0x000fc800078eb8ff */
[----:B------:R-:W-:Y:S02]  /*7260*/  LOP3.LUT R24, R3, R2, R24, 0xfe, !PT ;  /* 0x0000000203187212 */ /* 0x000fe400078efe18 */
.L_x_37442:
[----:B------:R-:W-:Y:S05]  /*7270*/  BSYNC B0 ;  /* 0x0000000000007941 */ /* 0x000fea0003800000 */
.L_x_37441:
[----:B------:R-:W0:Y:S01]  /*7280*/  F2I.S64.TRUNC R24, R24 ;  /* 0x0000001800187311 */ /* 0x000e22000020d900 */
[----:B------:R-:W-:Y:S05]  /*7290*/  BRA `(.L_x_37389) ;  /* 0x0000045000007947 */ /* 0x000fea0003800000 */
.L_x_37439:
        /* <DEDUP_REMOVED lines=21> */
.L_x_37448:
[----:B------:R-:W-:Y:S05]  /*73f0*/  BSYNC B1 ;  /* 0x0000000000017941 */ /* 0x000fea0003800000 */
.L_x_37447:
[----:B------:R-:W-:Y:S01]  /*7400*/  IMAD.SHL.U32 R2, R2, 0x200000, RZ ;  /* 0x0020000002027824 */ /* 0x000fe200078e00ff */
[----:B------:R-:W-:-:S04]  /*7410*/  LEA R3, R0, 0x37800000, 0x17 ;  /* 0x3780000000037811 */ /* 0x000fc800078eb8ff */
[----:B------:R-:W-:Y:S02]  /*7420*/  LOP3.LUT R24, R3, R2, R24, 0xfe, !PT ;  /* 0x0000000203187212 */ /* 0x000fe400078efe18 */
.L_x_37446:
[----:B------:R-:W-:Y:S05]  /*7430*/  BSYNC B0 ;  /* 0x0000000000007941 */ /* 0x000fea0003800000 */
.L_x_37445:
[----:B------:R-:W0:Y:S01]  /*7440*/  F2I.S64.TRUNC R24, R24 ;  /* 0x0000001800187311 */ /* 0x000e22000020d900 */
[----:B------:R-:W-:Y:S05]  /*7450*/  BRA `(.L_x_37389) ;  /* 0x0000029000007947 */ /* 0x000fea0003800000 */
.L_x_37438:
        /* <DEDUP_REMOVED lines=14> */
.L_x_37452:
[----:B------:R-:W-:Y:S05]  /*7540*/  BSYNC B0 ;  /* 0x0000000000007941 */ /* 0x000fea0003800000 */
.L_x_37451:
[----:B------:R-:W0:Y:S01]  /*7550*/  F2I.S64.TRUNC R24, R24 ;  /* 0x0000001800187311 */ /* 0x000e22000020d900 */
[----:B------:R-:W-:Y:S05]  /*7560*/  BRA `(.L_x_37389) ;  /* 0x0000018000007947 */ /* 0x000fea0003800000 */
.L_x_37426:
        /* <DEDUP_REMOVED lines=20> */
.L_x_37450:
[----:B------:R0:W5:Y:S01]  /*76b0*/  LDG.E.64 R24, [R2.64] ;  /* 0x0000002402187981 */ /* 0x000162000c1e1b00 */
[----:B------:R-:W-:Y:S05]  /*76c0*/  BRA `(.L_x_37389) ;  /* 0x0000002000007947 */ /* 0x000fea0003800000 */
.L_x_37449:
[----:B------:R0:W5:Y:S01]  /*76d0*/  LDG.E R24, [R2.64] ;  /* 0x0000002402187981 */ /* 0x000162000c1e1900 */
[----:B------:R-:W-:-:S03]  /*76e0*/  IMAD.MOV.U32 R25, RZ, RZ, RZ ;  /* 0x000000ffff197224 */ /* 0x000fc600078e00ff */
.L_x_37389:
[----:B------:R-:W-:Y:S05]  /*76f0*/  BSYNC B6 ;  /* 0x0000000000067941 */ /* 0x000fea0003800000 */
.L_x_37388:
[----:B------:R-:W4:Y:S01]  /*7700*/  S2R R35, SR_TID.X ;  /* 0x0000000000237919 */ /* 0x000f220000002100 */
[----:B--2--5:R-:W-:Y:S01]  /*7710*/  ISETP.NE.U32.AND P2, PT, R28, RZ, PT ;  /* 0x000000ff1c00720c */ /* 0x024fe20003f45070 */
[----:B------:R-:W-:Y:S01]  /*7720*/  BSSY B6, `(.L_x_37453) ;  /* 0x0000101000067945 */ /* 0x000fe20003800000 */
[----:B------:R-:W-:Y:S02]  /*7730*/  ISETP.NE.U32.AND P3, PT, R30, RZ, PT ;  /* 0x000000ff1e00720c */ /* 0x000fe40003f65070 */
[----:B------:R-:W-:Y:S02]  /*7740*/  ISETP.NE.AND.EX P2, PT, R29, RZ, PT, P2 ;  /* 0x000000ff1d00720c */ /* 0x000fe40003f45320 */
[----:B0---4-:R-:W-:Y:S02]  /*7750*/  ISETP.NE.U32.AND P1, PT, R24, RZ, PT ;  /* 0x000000ff1800720c */ /* 0x011fe40003f25070 */
[----:B------:R-:W-:-:S02]  /*7760*/  ISETP.NE.U32.AND P0, PT, R16, RZ, PT ;  /* 0x000000ff1000720c */ /* 0x000fc40003f05070 */
[----:B------:R-:W-:Y:S01]  /*7770*/  ISETP.NE.AND.EX P2, PT, R31, RZ, P2, P3 ;  /* 0x000000ff1f00720c */ /* 0x000fe20001745330 */
[----:B------:R-:W0:Y:S01]  /*7780*/  LDC.U8 R16, c[0x0][0x190] ;  /* 0x00006400ff107b82 */ /* 0x000e220000000000 */
[----:B------:R-:W-:Y:S02]  /*7790*/  ISETP.NE.AND.EX P1, PT, R25, RZ, PT, P1 ;  /* 0x000000ff1900720c */ /* 0x000fe40003f25310 */
[----:B------:R-:W-:Y:S02]  /*77a0*/  ISETP.NE.U32.AND P3, PT, R18, RZ, PT ;  /* 0x000000ff1200720c */ /* 0x000fe40003f65070 */
[----:B---3--:R-:W-:Y:S02]  /*77b0*/  ISETP.NE.U32.AND P4, PT, R26, RZ, PT ;  /* 0x000000ff1a00720c */ /* 0x008fe40003f85070 */
[----:B------:R-:W-:Y:S02]  /*77c0*/  ISETP.NE.AND.EX P1, PT, R19, RZ, P1, P3 ;  /* 0x000000ff1300720c */ /* 0x000fe40000f25330 */
[----:B------:R-:W-:-:S02]  /*77d0*/  ISETP.NE.AND.EX P4, PT, R27, RZ, PT, P4 ;  /* 0x000000ff1b00720c */ /* 0x000fc40003f85340 */
[----:B------:R-:W-:Y:S02]  /*77e0*/  ISETP.NE.AND.EX P0, PT, R17, RZ, PT, P0 ;  /* 0x000000ff1100720c */ /* 0x000fe40003f05300 */
[----:B------:R-:W-:Y:S02]  /*77f0*/  ISETP.GE.AND P3, PT, R35, R34, PT ;  /* 0x000000222300720c */ /* 0x000fe40003f66270 */
[----:B-1----:R-:W-:Y:S02]  /*7800*/  ISETP.NE.U32.AND P6, PT, R32, RZ, PT ;  /* 0x000000ff2000720c */ /* 0x002fe40003fc5070 */
[----:B------:R-:W-:Y:S02]  /*7810*/  ISETP.NE.U32.AND P5, PT, R22, RZ, PT ;  /* 0x000000ff1600720c */ /* 0x000fe40003fa5070 */
[----:B------:R-:W-:Y:S02]  /*7820*/  ISETP.NE.AND.EX P4, PT, R33, RZ, P4, P6 ;  /* 0x000000ff2100720c */ /* 0x000fe40002785360 */
[----:B------:R-:W-:-:S02]  /*7830*/  ISETP.NE.AND.EX P0, PT, R23, RZ, P0, P5 ;  /* 0x000000ff1700720c */ /* 0x000fc40000705350 */
        /* <DEDUP_REMOVED lines=24> */
.L_x_37458:
[----:B------:R0:W-:Y:S01]  /*79c0*/  STG.E.U8 [R2.64], R4 ;  /* 0x0000000402007986 */ /* 0x0001e2000c101124 */
[----:B------:R-:W-:Y:S05]  /*79d0*/  BRA `(.L_x_37454) ;  /* 0x00000d5000007947 */ /* 0x000fea0003800000 */
.L_x_37457:
        /* <DEDUP_REMOVED lines=9> */
.L_x_37461:
[----:B------:R0:W-:Y:S01]  /*7a70*/  STG.E [R2.64], R4 ;  /* 0x0000000402007986 */ /* 0x0001e2000c101924 */
[----:B------:R-:W-:Y:S05]  /*7a80*/  BRA `(.L_x_37454) ;  /* 0x00000ca000007947 */ /* 0x000fea0003800000 */
.L_x_37460:
[----:B------:R0:W-:Y:S01]  /*7a90*/  STG.E.U16 [R2.64], R4 ;  /* 0x0000000402007986 */ /* 0x0001e2000c101524 */
[----:B------:R-:W-:Y:S05]  /*7aa0*/  BRA `(.L_x_37454) ;  /* 0x00000c8000007947 */ /* 0x000fea0003800000 */
.L_x_37456:
        /* <DEDUP_REMOVED lines=9> */
.L_x_37463:
[----:B------:R-:W0:Y:S02]  /*7b40*/  I2F.S16 R0, R4 ;  /* 0x0000000400007306 */ /* 0x000e240000101400 */
[----:B0-----:R-:W-:-:S05]  /*7b50*/  F2FP.PACK_AB R0, RZ, R0 ;  /* 0x00000000ff00723e */ /* 0x001fca00000000ff */
[----:B------:R0:W-:Y:S01]  /*7b60*/  STG.E.U16 [R2.64], R0 ;  /* 0x0000000002007986 */ /* 0x0001e2000c101524 */
[----:B------:R-:W-:Y:S05]  /*7b70*/  BRA `(.L_x_37454) ;  /* 0x00000bb000007947 */ /* 0x000fea0003800000 */
.L_x_37462:
        /* <DEDUP_REMOVED lines=10> */
.L_x_37465:
[----:B------:R-:W0:Y:S02]  /*7c20*/  I2F.S16 R4, R4 ;  /* 0x0000000400047306 */ /* 0x000e240000101400 */
[----:B0-----:R-:W-:-:S04]  /*7c30*/  F2FP.PACK_AB R5, RZ, R4 ;  /* 0x00000004ff05723e */ /* 0x001fc800000000ff */
[----:B------:R-:W-:-:S05]  /*7c40*/  PRMT R5, R5, 0x5410, RZ ;  /* 0x0000541005057816 */ /* 0x000fca00000000ff */
[----:B------:R0:W-:Y:S01]  /*7c50*/  STG.E [R2.64], R5 ;  /* 0x0000000502007986 */ /* 0x0001e2000c101924 */
[----:B------:R-:W-:Y:S05]  /*7c60*/  BRA `(.L_x_37454) ;  /* 0x00000ac000007947 */ /* 0x000fea0003800000 */
.L_x_37464:
[----:B------:R-:W0:Y:S02]  /*7c70*/  I2F.F64.S16 R4, R4 ;  /* 0x0000000400047312 */ /* 0x000e240000101c00 */
[----:B0-----:R0:W-:Y:S01]  /*7c80*/  STG.E.64 [R2.64], R4 ;  /* 0x0000000402007986 */ /* 0x0011e2000c101b24 */
[----:B------:R-:W-:Y:S05]  /*7c90*/  BRA `(.L_x_37454) ;  /* 0x00000a9000007947 */ /* 0x000fea0003800000 */
.L_x_37455:
        /* <DEDUP_REMOVED lines=10> */
.L_x_37468:
[----:B------:R-:W0:Y:S01]  /*7d40*/  I2F.F64.S16 R4, R4 ;  /* 0x0000000400047312 */ /* 0x000e220000101c00 */
[----:B------:R-:W-:-:S05]  /*7d50*/  CS2R R6, SRZ ;  /* 0x0000000000067805 */ /* 0x000fca000001ff00 */
[----:B0-----:R0:W-:Y:S01]  /*7d60*/  STG.E.128 [R2.64], R4 ;  /* 0x0000000402007986 */ /* 0x0011e2000c101d24 */
[----:B------:R-:W-:Y:S05]  /*7d70*/  BRA `(.L_x_37454) ;  /* 0x000009b000007947 */ /* 0x000fea0003800000 */
.L_x_37467:
        /* <DEDUP_REMOVED lines=21> */
.L_x_37472:
[----:B------:R-:W-:Y:S05]  /*7ed0*/  BSYNC B0 ;  /* 0x0000000000007941 */ /* 0x000fea0003800000 */
.L_x_37471:
[----:B------:R-:W-:-:S05]  /*7ee0*/  LOP3.LUT R5, R0, R5, RZ, 0xfc, !PT ;  /* 0x0000000500057212 */ /* 0x000fca00078efcff */
[----:B------:R0:W-:Y:S01]  /*7ef0*/  STG.E.U8 [R2.64], R5 ;  /* 0x0000000502007986 */ /* 0x0001e2000c101124 */
[----:B------:R-:W-:Y:S05]  /*7f00*/  BRA `(.L_x_37454) ;  /* 0x0000082000007947 */ /* 0x000fea0003800000 */
.L_x_37470:
        /* <DEDUP_REMOVED lines=13> */
.L_x_37474:
[----:B------:R-:W-:Y:S01]  /*7fe0*/  IMAD.MOV.U32 R0, RZ, RZ, 0x7f ;  /* 0x0000007fff007424 */ /* 0x000fe200078e00ff */
[----:B------:R-:W-:-:S04]  /*7ff0*/  ISETP.GT.U32.AND P0, PT, R5, 0x7f800000, PT ;  /* 0x7f8000000500780c */ /* 0x000fc80003f04070 */
[----:B------:R-:W-:-:S04]  /*8000*/  SEL R0, R0, 0x7c, P0 ;  /* 0x0000007c00007807 */ /* 0x000fc80000000000 */
.L_x_37475:
[----:B------:R-:W-:Y:S05]  /*8010*/  BSYNC B0 ;  /* 0x0000000000007941 */ /* 0x000fea0003800000 */
.L_x_37473:
[----:B------:R-:W-:-:S04]  /*8020*/  LOP3.LUT R4, R7, 0x80000000, RZ, 0xc0, !PT ;  /* 0x8000000007047812 */ /* 0x000fc800078ec0ff */
[----:B------:R-:W-:-:S04]  /*8030*/  SHF.R.U32.HI R5, RZ, 0x18, R4 ;  /* 0x00000018ff057819 */ /* 0x000fc80000011604 */
[----:B------:R-:W-:-:S05]  /*8040*/  LOP3.LUT R5, R0, R5, RZ, 0xfc, !PT ;  /* 0x0000000500057212 */ /* 0x000fca00078efcff */
[----:B------:R0:W-:Y:S01]  /*8050*/  STG.E.U8 [R2.64], R5 ;  /* 0x0000000502007986 */ /* 0x0001e2000c101124 */
[----:B------:R-:W-:Y:S05]  /*8060*/  BRA `(.L_x_37454) ;  /* 0x000006c000007947 */ /* 0x000fea0003800000 */
.L_x_37469:
[----:B------:R-:W0:Y:S02]  /*8070*/  I2F.S16 R0, R4 ;  /* 0x0000000400007306 */ /* 0x000e240000101400 */
[----:B0-----:R-:W-:-:S05]  /*8080*/  F2FP.BF16.PACK_AB R0, RZ, R0 ;  /* 0x00000000ff00723e */ /* 0x001fca00000010ff */
[----:B------:R0:W-:Y:S01]  /*8090*/  STG.E.U16 [R2.64], R0 ;  /* 0x0000000002007986 */ /* 0x0001e2000c101524 */
[----:B------:R-:W-:Y:S05]  /*80a0*/  BRA `(.L_x_37454) ;  /* 0x0000068000007947 */ /* 0x000fea0003800000 */
.L_x_37466:
        /* <DEDUP_REMOVED lines=10> */
.L_x_37478:
        /* <DEDUP_REMOVED lines=17> */
.L_x_37481:
[----:B------:R-:W-:-:S04]  /*8260*/  LOP3.LUT R0, R7, 0x80000000, RZ, 0xc0, !PT ;  /* 0x8000000007007812 */ /* 0x000fc800078ec0ff */
[----:B------:R-:W-:-:S04]  /*8270*/  SHF.R.U32.HI R5, RZ, 0x18, R0 ;  /* 0x00000018ff057819 */ /* 0x000fc80000011600 */
[----:B------:R-:W-:-:S04]  /*8280*/  LOP3.LUT R4, R4, R5, RZ, 0xfc, !PT ;  /* 0x0000000504047212 */ /* 0x000fc800078efcff */
[----:B------:R-:W-:Y:S02]  /*8290*/  PRMT R0, R4, 0x7610, R0 ;  /* 0x0000761004007816 */ /* 0x000fe40000000000 */
.L_x_37480:
[----:B------:R-:W-:Y:S05]  /*82a0*/  BSYNC B0 ;  /* 0x0000000000007941 */ /* 0x000fea0003800000 */
.L_x_37479:
[----:B------:R0:W-:Y:S01]  /*82b0*/  STG.E.U8 [R2.64], R0 ;  /* 0x0000000002007986 */ /* 0x0001e2000c101124 */
[----:B------:R-:W-:Y:S05]  /*82c0*/  BRA `(.L_x_37454) ;  /* 0x0000046000007947 */ /* 0x000fea0003800000 */
.L_x_37477:
        /* <DEDUP_REMOVED lines=17> */
.L_x_37484:
[----:B------:R-:W-:-:S04]  /*83e0*/  LOP3.LUT R0, R7, 0x80000000, RZ, 0xc0, !PT ;  /* 0x8000000007007812 */ /* 0x000fc800078ec0ff */
[----:B------:R-:W-:-:S04]  /*83f0*/  SHF.R.U32.HI R5, RZ, 0x18, R0 ;  /* 0x00000018ff057819 */ /* 0x000fc80000011600 */
[----:B------:R-:W-:-:S04]  /*8400*/  LOP3.LUT R4, R4, R5, RZ, 0xfc, !PT ;  /* 0x0000000504047212 */ /* 0x000fc800078efcff */
[----:B------:R-:W-:Y:S02]  /*8410*/  PRMT R0, R4, 0x7610, R0 ;  /* 0x0000761004007816 */ /* 0x000fe40000000000 */
.L_x_37483:
[----:B------:R-:W-:Y:S05]  /*8420*/  BSYNC B0 ;  /* 0x0000000000007941 */ /* 0x000fea0003800000 */
.L_x_37482:
[----:B------:R0:W-:Y:S01]  /*8430*/  STG.E.U8 [R2.64], R0 ;  /* 0x0000000002007986 */ /* 0x0001e2000c101124 */
[----:B------:R-:W-:Y:S05]  /*8440*/  BRA `(.L_x_37454) ;  /* 0x000002e000007947 */ /* 0x000fea0003800000 */
.L_x_37476:
        /* <DEDUP_REMOVED lines=22> */
.L_x_37459:
        /* <DEDUP_REMOVED lines=20> */
.L_x_37486:
[----:B------:R-:W-:-:S05]  /*86f0*/  IMAD.MOV.U32 R5, RZ, RZ, RZ ;  /* 0x000000ffff057224 */ /* 0x000fca00078e00ff */
[----:B------:R0:W-:Y:S01]  /*8700*/  STG.E.64 [R2.64], R4 ;  /* 0x0000000402007986 */ /* 0x0001e2000c101b24 */
[----:B------:R-:W-:Y:S05]  /*8710*/  BRA `(.L_x_37454) ;  /* 0x0000001000007947 */ /* 0x000fea0003800000 */
.L_x_37485:
[----:B------:R0:W-:Y:S02]  /*8720*/  STG.E [R2.64], R4 ;  /* 0x0000000402007986 */ /* 0x0001e4000c101924 */
.L_x_37454:
[----:B0-----:R-:W-:Y:S05]  /*8730*/  BSYNC B6 ;  /* 0x0000000000067941 */ /* 0x001fea0003800000 */
.L_x_37453:
        /* <DEDUP_REMOVED lines=21> */
.L_x_37492:
[----:B------:R0:W-:Y:S01]  /*8890*/  STG.E.U8 [R2.64], R24 ;  /* 0x0000001802007986 */ /* 0x0001e2000c101124 */
[----:B------:R-:W-:Y:S05]  /*88a0*/  BRA `(.L_x_37494) ;  /* 0x00000d5000007947 */ /* 0x000fea0003800000 */
.L_x_37491:
        /* <DEDUP_REMOVED lines=9> */
.L_x_37496:
[----:B------:R0:W-:Y:S01]  /*8940*/  STG.E [R2.64], R24 ;  /* 0x0000001802007986 */ /* 0x0001e2000c101924 */
[----:B------:R-:W-:Y:S05]  /*8950*/  BRA `(.L_x_37494) ;  /* 0x00000ca000007947 */ /* 0x000fea0003800000 */
.L_x_37495:
[----:B------:R0:W-:Y:S01]  /*8960*/  STG.E.U16 [R2.64], R24 ;  /* 0x0000001802007986 */ /* 0x0001e2000c101524 */
[----:B------:R-:W-:Y:S05]  /*8970*/  BRA `(.L_x_37494) ;  /* 0x00000c8000007947 */ /* 0x000fea0003800000 */
.L_x_37490:
        /* <DEDUP_REMOVED lines=9> */
.L_x_37498:
[----:B------:R-:W0:Y:S02]  /*8a10*/  I2F.S16 R0, R24 ;  /* 0x0000001800007306 */ /* 0x000e240000101400 */
[----:B0-----:R-:W-:-:S05]  /*8a20*/  F2FP.PACK_AB R0, RZ, R0 ;  /* 0x00000000ff00723e */ /* 0x001fca00000000ff */
[----:B------:R0:W-:Y:S01]  /*8a30*/  STG.E.U16 [R2.64], R0 ;  /* 0x0000000002007986 */ /* 0x0001e2000c101524 */
[----:B------:R-:W-:Y:S05]  /*8a40*/  BRA `(.L_x_37494) ;  /* 0x00000bb000007947 */ /* 0x000fea0003800000 */
.L_x_37497:
        /* <DEDUP_REMOVED lines=10> */
.L_x_37500:
[----:B------:R-:W0:Y:S02]  /*8af0*/  I2F.S16 R24, R24 ;  /* 0x0000001800187306 */ /* 0x000e240000101400 */
[----:B0-----:R-:W-:-:S04]  /*8b00*/  F2FP.PACK_AB R5, RZ, R24 ;  /* 0x00000018ff05723e */ /* 0x001fc800000000ff */
[----:B------:R-:W-:-:S05]  /*8b10*/  PRMT R5, R5, 0x5410, RZ ;  /* 0x0000541005057816 */ /* 0x000fca00000000ff */
[----:B------:R0:W-:Y:S01]  /*8b20*/  STG.E [R2.64], R5 ;  /* 0x0000000502007986 */ /* 0x0001e2000c101924 */
[----:B------:R-:W-:Y:S05]  /*8b30*/  BRA `(.L_x_37494) ;  /* 0x00000ac000007947 */ /* 0x000fea0003800000 */
.L_x_37499:
[----:B------:R-:W0:Y:S02]  /*8b40*/  I2F.F64.S16 R24, R24 ;  /* 0x0000001800187312 */ /* 0x000e240000101c00 */
[----:B0-----:R0:W-:Y:S01]  /*8b50*/  STG.E.64 [R2.64], R24 ;  /* 0x0000001802007986 */ /* 0x0011e2000c101b24 */
[----:B------:R-:W-:Y:S05]  /*8b60*/  BRA `(.L_x_37494) ;  /* 0x00000a9000007947 */ /* 0x000fea0003800000 */
.L_x_37489:
        /* <DEDUP_REMOVED lines=10> */
.L_x_37503:
[----:B------:R-:W0:Y:S01]  /*8c10*/  I2F.F64.S16 R24, R24 ;  /* 0x0000001800187312 */ /* 0x000e220000101c00 */
[----:B------:R-:W-:-:S05]  /*8c20*/  CS2R R26, SRZ ;  /* 0x00000000001a7805 */ /* 0x000fca000001ff00 */
[----:B0-----:R0:W-:Y:S01]  /*8c30*/  STG.E.128 [R2.64], R24 ;  /* 0x0000001802007986 */ /* 0x0011e2000c101d24 */
[----:B------:R-:W-:Y:S05]  /*8c40*/  BRA `(.L_x_37494) ;  /* 0x000009b000007947 */ /* 0x000fea0003800000 */
.L_x_37502:
        /* <DEDUP_REMOVED lines=21> */
.L_x_37507:
[----:B------:R-:W-:Y:S05]  /*8da0*/  BSYNC B0 ;  /* 0x0000000000007941 */ /* 0x000fea0003800000 */
.L_x_37506:
[----:B------:R-:W-:-:S05]  /*8db0*/  LOP3.LUT R5, R0, R5, RZ, 0xfc, !PT ;  /* 0x0000000500057212 */ /* 0x000fca00078efcff */
[----:B------:R0:W-:Y:S01]  /*8dc0*/  STG.E.U8 [R2.64], R5 ;  /* 0x0000000502007986 */ /* 0x0001e2000c101124 */
[----:B------:R-:W-:Y:S05]  /*8dd0*/  BRA `(.L_x_37494) ;  /* 0x0000082000007947 */ /* 0x000fea0003800000 */
.L_x_37505:
        /* <DEDUP_REMOVED lines=13> */
.L_x_37509:
[----:B------:R-:W-:Y:S01]  /*8eb0*/  IMAD.MOV.U32 R0, RZ, RZ, 0x7f ;  /* 0x0000007fff007424 */ /* 0x000fe200078e00ff */
[----:B------:R-:W-:-:S04]  /*8ec0*/  ISETP.GT.U32.AND P0, PT, R4, 0x7f800000, PT ;  /* 0x7f8000000400780c */ /* 0x000fc80003f04070 */
[----:B------:R-:W-:-:S04]  /*8ed0*/  SEL R0, R0, 0x7c, P0 ;  /* 0x0000007c00007807 */ /* 0x000fc80000000000 */
.L_x_37510:
[----:B------:R-:W-:Y:S05]  /*8ee0*/  BSYNC B0 ;  /* 0x0000000000007941 */ /* 0x000fea0003800000 */
.L_x_37508:
[----:B------:R-:W-:-:S04]  /*8ef0*/  LOP3.LUT R4, R5, 0x80000000, RZ, 0xc0, !PT ;  /* 0x8000000005047812 */ /* 0x000fc800078ec0ff */
[----:B------:R-:W-:-:S04]  /*8f00*/  SHF.R.U32.HI R5, RZ, 0x18, R4 ;  /* 0x00000018ff057819 */ /* 0x000fc80000011604 */
[----:B------:R-:W-:-:S05]  /*8f10*/  LOP3.LUT R5, R0, R5, RZ, 0xfc, !PT ;  /* 0x0000000500057212 */ /* 0x000fca00078efcff */
[----:B------:R0:W-:Y:S01]  /*8f20*/  STG.E.U8 [R2.64], R5 ;  /* 0x0000000502007986 */ /* 0x0001e2000c101124 */
[----:B------:R-:W-:Y:S05]  /*8f30*/  BRA `(.L_x_37494) ;  /* 0x000006c000007947 */ /* 0x000fea0003800000 */
.L_x_37504:
[----:B------:R-:W0:Y:S02]  /*8f40*/  I2F.S16 R0, R24 ;  /* 0x0000001800007306 */ /* 0x000e240000101400 */
[----:B0-----:R-:W-:-:S05]  /*8f50*/  F2FP.BF16.PACK_AB R0, RZ, R0 ;  /* 0x00000000ff00723e */ /* 0x001fca00000010ff */
[----:B------:R0:W-:Y:S01]  /*8f60*/  STG.E.U16 [R2.64], R0 ;  /* 0x0000000002007986 */ /* 0x0001e2000c101524 */
[----:B------:R-:W-:Y:S05]  /*8f70*/  BRA `(.L_x_37494) ;  /* 0x0000068000007947 */ /* 0x000fea0003800000 */
.L_x_37501:
        /* <DEDUP_REMOVED lines=10> */
.L_x_37513:
        /* <DEDUP_REMOVED lines=17> */
.L_x_37516:
[----:B------:R-:W-:-:S04]  /*9130*/  LOP3.LUT R0, R7, 0x80000000, RZ, 0xc0, !PT ;  /* 0x8000000007007812 */ /* 0x000fc800078ec0ff */
[----:B------:R-:W-:-:S04]  /*9140*/  SHF.R.U32.HI R5, RZ, 0x18, R0 ;  /* 0x00000018ff057819 */ /* 0x000fc80000011600 */
[----:B------:R-:W-:-:S04]  /*9150*/  LOP3.LUT R4, R4, R5, RZ, 0xfc, !PT ;  /* 0x0000000504047212 */ /* 0x000fc800078efcff */
[----:B------:R-:W-:Y:S02]  /*9160*/  PRMT R0, R4, 0x7610, R0 ;  /* 0x0000761004007816 */ /* 0x000fe40000000000 */
.L_x_37515:
[----:B------:R-:W-:Y:S05]  /*9170*/  BSYNC B0 ;  /* 0x0000000000007941 */ /* 0x000fea0003800000 */
.L_x_37514:
[----:B------:R0:W-:Y:S01]  /*9180*/  STG.E.U8 [R2.64], R0 ;  /* 0x0000000002007986 */ /* 0x0001e2000c101124 */
[----:B------:R-:W-:Y:S05]  /*9190*/  BRA `(.L_x_37494) ;  /* 0x0000046000007947 */ /* 0x000fea0003800000 */
.L_x_37512:
        /* <DEDUP_REMOVED lines=17> */
.L_x_37519:
[----:B------:R-:W-:-:S04]  /*92b0*/  LOP3.LUT R0, R7, 0x80000000, RZ, 0xc0, !PT ;  /* 0x8000000007007812 */ /* 0x000fc800078ec0ff */
[----:B------:R-:W-:-:S04]  /*92c0*/  SHF.R.U32.HI R5, RZ, 0x18, R0 ;  /* 0x00000018ff057819 */ /* 0x000fc80000011600 */
[----:B------:R-:W-:-:S04]  /*92d0*/  LOP3.LUT R4, R4, R5, RZ, 0xfc, !PT ;  /* 0x0000000504047212 */ /* 0x000fc800078efcff */
[----:B------:R-:W-:Y:S02]  /*92e0*/  PRMT R0, R4, 0x7610, R0 ;  /* 0x0000761004007816 */ /* 0x000fe40000000000 */
.L_x_37518:
[----:B------:R-:W-:Y:S05]  /*92f0*/  BSYNC B0 ;  /* 0x0000000000007941 */ /* 0x000fea0003800000 */
.L_x_37517:
[----:B------:R0:W-:Y:S01]  /*9300*/  STG.E.U8 [R2.64], R0 ;  /* 0x0000000002007986 */ /* 0x0001e2000c101124 */
[----:B------:R-:W-:Y:S05]  /*9310*/  BRA `(.L_x_37494) ;  /* 0x000002e000007947 */ /* 0x000fea0003800000 */
.L_x_37511:
        /* <DEDUP_REMOVED lines=22> */
.L_x_37493:
        /* <DEDUP_REMOVED lines=20> */
.L_x_37521:
[----:B------:R-:W-:-:S05]  /*95c0*/  IMAD.MOV.U32 R25, RZ, RZ, RZ ;  /* 0x000000ffff197224 */ /* 0x000fca00078e00ff */
[----:B------:R0:W-:Y:S01]  /*95d0*/  STG.E.64 [R2.64], R24 ;  /* 0x0000001802007986 */ /* 0x0001e2000c101b24 */
[----:B------:R-:W-:Y:S05]  /*95e0*/  BRA `(.L_x_37494) ;  /* 0x0000001000007947 */ /* 0x000fea0003800000 */
.L_x_37520:
[----:B------:R0:W-:Y:S02]  /*95f0*/  STG.E [R2.64], R24 ;  /* 0x0000001802007986 */ /* 0x0001e4000c101924 */
.L_x_37494:
        /* <DEDUP_REMOVED lines=21> */
.L_x_37525:
[----:B------:R0:W-:Y:S01]  /*9750*/  STG.E.U8 [R2.64], R22 ;  /* 0x0000001602007986 */ /* 0x0001e2000c101124 */
[----:B------:R-:W-:Y:S05]  /*9760*/  BRA `(.L_x_37527) ;  /* 0x00000d5000007947 */ /* 0x000fea0003800000 */
.L_x_37524:
        /* <DEDUP_REMOVED lines=9> */
.L_x_37529:
[----:B------:R0:W-:Y:S01]  /*9800*/  STG.E [R2.64], R22 ;  /* 0x0000001602007986 */ /* 0x0001e2000c101924 */
[----:B------:R-:W-:Y:S05]  /*9810*/  BRA `(.L_x_37527) ;  /* 0x00000ca000007947 */ /* 0x000fea0003800000 */
.L_x_37528:
[----:B------:R0:W-:Y:S01]  /*9820*/  STG.E.U16 [R2.64], R22 ;  /* 0x0000001602007986 */ /* 0x0001e2000c101524 */
[----:B------:R-:W-:Y:S05]  /*9830*/  BRA `(.L_x_37527) ;  /* 0x00000c8000007947 */ /* 0x000fea0003800000 */
.L_x_37523:
        /* <DEDUP_REMOVED lines=9> */
.L_x_37531:
[----:B------:R-:W0:Y:S02]  /*98d0*/  I2F.S16 R0, R22 ;  /* 0x0000001600007306 */ /* 0x000e240000101400 */
[----:B0-----:R-:W-:-:S05]  /*98e0*/  F2FP.PACK_AB R0, RZ, R0 ;  /* 0x00000000ff00723e */ /* 0x001fca00000000ff */
[----:B------:R0:W-:Y:S01]  /*98f0*/  STG.E.U16 [R2.64], R0 ;  /* 0x0000000002007986 */ /* 0x0001e2000c101524 */
[----:B------:R-:W-:Y:S05]  /*9900*/  BRA `(.L_x_37527) ;  /* 0x00000bb000007947 */ /* 0x000fea0003800000 */
.L_x_37530:
        /* <DEDUP_REMOVED lines=10> */
.L_x_37533:
[----:B------:R-:W0:Y:S02]  /*99b0*/  I2F.S16 R22, R22 ;  /* 0x0000001600167306 */ /* 0x000e240000101400 */
[----:B0-----:R-:W-:-:S04]  /*99c0*/  F2FP.PACK_AB R5, RZ, R22 ;  /* 0x00000016ff05723e */ /* 0x001fc800000000ff */
[----:B------:R-:W-:-:S05]  /*99d0*/  PRMT R5, R5, 0x5410, RZ ;  /* 0x0000541005057816 */ /* 0x000fca00000000ff */
[----:B------:R0:W-:Y:S01]  /*99e0*/  STG.E [R2.64], R5 ;  /* 0x0000000502007986 */ /* 0x0001e2000c101924 */
[----:B------:R-:W-:Y:S05]  /*99f0*/  BRA `(.L_x_37527) ;  /* 0x00000ac000007947 */ /* 0x000fea0003800000 */
.L_x_37532:
[----:B------:R-:W0:Y:S02]  /*9a00*/  I2F.F64.S16 R22, R22 ;  /* 0x0000001600167312 */ /* 0x000e240000101c00 */
[----:B0-----:R0:W-:Y:S01]  /*9a10*/  STG.E.64 [R2.64], R22 ;  /* 0x0000001602007986 */ /* 0x0011e2000c101b24 */
[----:B------:R-:W-:Y:S05]  /*9a20*/  BRA `(.L_x_37527) ;  /* 0x00000a9000007947 */ /* 0x000fea0003800000 */
.L_x_37522:
        /* <DEDUP_REMOVED lines=10> */
.L_x_37536:
[----:B------:R-:W0:Y:S01]  /*9ad0*/  I2F.F64.S16 R4, R22 ;  /* 0x0000001600047312 */ /* 0x000e220000101c00 */
[----:B------:R-:W-:-:S05]  /*9ae0*/  CS2R R6, SRZ ;  /* 0x0000000000067805 */ /* 0x000fca000001ff00 */
[----:B0-----:R0:W-:Y:S01]  /*9af0*/  STG.E.128 [R2.64], R4 ;  /* 0x0000000402007986 */ /* 0x0011e2000c101d24 */
[----:B------:R-:W-:Y:S05]  /*9b00*/  BRA `(.L_x_37527) ;  /* 0x000009b000007947 */ /* 0x000fea0003800000 */
.L_x_37535:
        /* <DEDUP_REMOVED lines=21> */
.L_x_37540:
[----:B------:R-:W-:Y:S05]  /*9c60*/  BSYNC B0 ;  /* 0x0000000000007941 */ /* 0x000fea0003800000 */
.L_x_37539:
[----:B------:R-:W-:-:S05]  /*9c70*/  LOP3.LUT R5, R0, R5, RZ, 0xfc, !PT ;  /* 0x0000000500057212 */ /* 0x000fca00078efcff */
[----:B------:R0:W-:Y:S01]  /*9c80*/  STG.E.U8 [R2.64], R5 ;  /* 0x0000000502007986 */ /* 0x0001e2000c101124 */
[----:B------:R-:W-:Y:S05]  /*9c90*/  BRA `(.L_x_37527) ;  /* 0x0000082000007947 */ /* 0x000fea0003800000 */
.L_x_37538:
        /* <DEDUP_REMOVED lines=13> */
.L_x_37542:
[----:B------:R-:W-:Y:S01]  /*9d70*/  IMAD.MOV.U32 R0, RZ, RZ, 0x7f ;  /* 0x0000007fff007424 */ /* 0x000fe200078e00ff */
[----:B------:R-:W-:-:S04]  /*9d80*/  ISETP.GT.U32.AND P0, PT, R4, 0x7f800000, PT ;  /* 0x7f8000000400780c */ /* 0x000fc80003f04070 */
[----:B------:R-:W-:-:S04]  /*9d90*/  SEL R0, R0, 0x7c, P0 ;  /* 0x0000007c00007807 */ /* 0x000fc80000000000 */
.L_x_37543:
[----:B------:R-:W-:Y:S05]  /*9da0*/  BSYNC B0 ;  /* 0x0000000000007941 */ /* 0x000fea0003800000 */
.L_x_37541:
[----:B------:R-:W-:-:S04]  /*9db0*/  LOP3.LUT R4, R5, 0x80000000, RZ, 0xc0, !PT ;  /* 0x8000000005047812 */ /* 0x000fc800078ec0ff */
[----:B------:R-:W-:-:S04]  /*9dc0*/  SHF.R.U32.HI R5, RZ, 0x18, R4 ;  /* 0x00000018ff057819 */ /* 0x000fc80000011604 */
[----:B------:R-:W-:-:S05]  /*9dd0*/  LOP3.LUT R5, R0, R5, RZ, 0xfc, !PT ;  /* 0x0000000500057212 */ /* 0x000fca00078efcff */
[----:B------:R0:W-:Y:S01]  /*9de0*/  STG.E.U8 [R2.64], R5 ;  /* 0x0000000502007986 */ /* 0x0001e2000c101124 */
[----:B------:R-:W-:Y:S05]  /*9df0*/  BRA `(.L_x_37527) ;  /* 0x000006c000007947 */ /* 0x000fea0003800000 */
.L_x_37537:
[----:B------:R-:W0:Y:S02]  /*9e00*/  I2F.S16 R0, R22 ;  /* 0x0000001600007306 */ /* 0x000e240000101400 */
[----:B0-----:R-:W-:-:S05]  /*9e10*/  F2FP.BF16.PACK_AB R0, RZ, R0 ;  /* 0x00000000ff00723e */ /* 0x001fca00000010ff */
[----:B------:R0:W-:Y:S01]  /*9e20*/  STG.E.U16 [R2.64], R0 ;  /* 0x0000000002007986 */ /* 0x0001e2000c101524 */
[----:B------:R-:W-:Y:S05]  /*9e30*/  BRA `(.L_x_37527) ;  /* 0x0000068000007947 */ /* 0x000fea0003800000 */
.L_x_37534:
        /* <DEDUP_REMOVED lines=10> */
.L_x_37546:
        /* <DEDUP_REMOVED lines=17> */
.L_x_37549:
[----:B------:R-:W-:-:S04]  /*9ff0*/  LOP3.LUT R0, R7, 0x80000000, RZ, 0xc0, !PT ;  /* 0x8000000007007812 */ /* 0x000fc800078ec0ff */
[----:B------:R-:W-:-:S04]  /*a000*/  SHF.R.U32.HI R5, RZ, 0x18, R0 ;  /* 0x00000018ff057819 */ /* 0x000fc80000011600 */
[----:B------:R-:W-:-:S04]  /*a010*/  LOP3.LUT R4, R4, R5, RZ, 0xfc, !PT ;  /* 0x0000000504047212 */ /* 0x000fc800078efcff */
[----:B------:R-:W-:Y:S02]  /*a020*/  PRMT R0, R4, 0x7610, R0 ;  /* 0x0000761004007816 */ /* 0x000fe40000000000 */
.L_x_37548:
[----:B------:R-:W-:Y:S05]  /*a030*/  BSYNC B0 ;  /* 0x0000000000007941 */ /* 0x000fea0003800000 */
.L_x_37547:
[----:B------:R0:W-:Y:S01]  /*a040*/  STG.E.U8 [R2.64], R0 ;  /* 0x0000000002007986 */ /* 0x0001e2000c101124 */
[----:B------:R-:W-:Y:S05]  /*a050*/  BRA `(.L_x_37527) ;  /* 0x0000046000007947 */ /* 0x000fea0003800000 */
.L_x_37545:
        /* <DEDUP_REMOVED lines=17> */
.L_x_37552:
[----:B------:R-:W-:-:S04]  /*a170*/  LOP3.LUT R0, R7, 0x80000000, RZ, 0xc0, !PT ;  /* 0x8000000007007812 */ /* 0x000fc800078ec0ff */
[----:B------:R-:W-:-:S04]  /*a180*/  SHF.R.U32.HI R5, RZ, 0x18, R0 ;  /* 0x00000018ff057819 */ /* 0x000fc80000011600 */
[----:B------:R-:W-:-:S04]  /*a190*/  LOP3.LUT R4, R4, R5, RZ, 0xfc, !PT ;  /* 0x0000000504047212 */ /* 0x000fc800078efcff */
[----:B------:R-:W-:Y:S02]  /*a1a0*/  PRMT R0, R4, 0x7610, R0 ;  /* 0x0000761004007816 */ /* 0x000fe40000000000 */
.L_x_37551:
[----:B------:R-:W-:Y:S05]  /*a1b0*/  BSYNC B0 ;  /* 0x0000000000007941 */ /* 0x000fea0003800000 */
.L_x_37550:
[----:B------:R0:W-:Y:S01]  /*a1c0*/  STG.E.U8 [R2.64], R0 ;  /* 0x0000000002007986 */ /* 0x0001e2000c101124 */
[----:B------:R-:W-:Y:S05]  /*a1d0*/  BRA `(.L_x_37527) ;  /* 0x000002e000007947 */ /* 0x000fea0003800000 */
.L_x_37544:
        /* <DEDUP_REMOVED lines=22> */
.L_x_37526:
        /* <DEDUP_REMOVED lines=20> */
.L_x_37554:
[----:B------:R-:W-:-:S05]  /*a480*/  IMAD.MOV.U32 R23, RZ, RZ, RZ ;  /* 0x000000ffff177224 */ /* 0x000fca00078e00ff */
[----:B------:R0:W-:Y:S01]  /*a490*/  STG.E.64 [R2.64], R22 ;  /* 0x0000001602007986 */ /* 0x0001e2000c101b24 */
[----:B------:R-:W-:Y:S05]  /*a4a0*/  BRA `(.L_x_37527) ;  /* 0x0000001000007947 */ /* 0x000fea0003800000 */
.L_x_37553:
[----:B------:R0:W-:Y:S02]  /*a4b0*/  STG.E [R2.64], R22 ;  /* 0x0000001602007986 */ /* 0x0001e4000c101924 */
.L_x_37527:
[----:B------:R-:W-:Y:S02]  /*a4c0*/  IADD3 R35, R35, 0x80, RZ ;  /* 0x0000008023237810 */ /* 0x000fe40007ffe0ff */
.L_x_37488:
[----:B------:R-:W-:Y:S05]  /*a4d0*/  BSYNC B6 ;  /* 0x0000000000067941 */ /* 0x000fea0003800000 */
.L_x_37487:
        /* <DEDUP_REMOVED lines=19> */
.L_x_37558:
[----:B------:R-:W-:Y:S01]  /*a610*/  STG.E.U8 [R2.64], R18 ;  /* 0x0000001202007986 */ /* 0x000fe2000c101124 */
[----:B------:R-:W-:Y:S05]  /*a620*/  EXIT ;  /* 0x000000000000794d */ /* 0x000fea0003800000 */
.L_x_37557:
        /* <DEDUP_REMOVED lines=9> */
.L_x_37561:
[----:B------:R-:W-:Y:S01]  /*a6c0*/  STG.E [R2.64], R18 ;  /* 0x0000001202007986 */ /* 0x000fe2000c101924 */
[----:B------:R-:W-:Y:S05]  /*a6d0*/  EXIT ;  /* 0x000000000000794d */ /* 0x000fea0003800000 */
.L_x_37560:
[----:B------:R-:W-:Y:S01]  /*a6e0*/  STG.E.U16 [R2.64], R18 ;  /* 0x0000001202007986 */ /* 0x000fe2000c101524 */
[----:B------:R-:W-:Y:S05]  /*a6f0*/  EXIT ;  /* 0x000000000000794d */ /* 0x000fea0003800000 */
.L_x_37556:
        /* <DEDUP_REMOVED lines=9> */
.L_x_37563:
[----:B------:R-:W0:Y:S02]  /*a790*/  I2F.S16 R0, R18 ;  /* 0x0000001200007306 */ /* 0x000e240000101400 */
[----:B0-----:R-:W-:-:S05]  /*a7a0*/  F2FP.PACK_AB R0, RZ, R0 ;  /* 0x00000000ff00723e */ /* 0x001fca00000000ff */
[----:B------:R-:W-:Y:S01]  /*a7b0*/  STG.E.U16 [R2.64], R0 ;  /* 0x0000000002007986 */ /* 0x000fe2000c101524 */
[----:B------:R-:W-:Y:S05]  /*a7c0*/  EXIT ;  /* 0x000000000000794d */ /* 0x000fea0003800000 */
.L_x_37562:
        /* <DEDUP_REMOVED lines=10> */
.L_x_37565:
[----:B------:R-:W0:Y:S02]  /*a870*/  I2F.S16 R18, R18 ;  /* 0x0000001200127306 */ /* 0x000e240000101400 */
[----:B0-----:R-:W-:-:S04]  /*a880*/  F2FP.PACK_AB R5, RZ, R18 ;  /* 0x00000012ff05723e */ /* 0x001fc800000000ff */
[----:B------:R-:W-:-:S05]  /*a890*/  PRMT R5, R5, 0x5410, RZ ;  /* 0x0000541005057816 */ /* 0x000fca00000000ff */
[----:B------:R-:W-:Y:S01]  /*a8a0*/  STG.E [R2.64], R5 ;  /* 0x0000000502007986 */ /* 0x000fe2000c101924 */
[----:B------:R-:W-:Y:S05]  /*a8b0*/  EXIT ;  /* 0x000000000000794d */ /* 0x000fea0003800000 */
.L_x_37564:
[----:B------:R-:W0:Y:S02]  /*a8c0*/  I2F.F64.S16 R18, R18 ;  /* 0x0000001200127312 */ /* 0x000e240000101c00 */
[----:B0-----:R-:W-:Y:S01]  /*a8d0*/  STG.E.64 [R2.64], R18 ;  /* 0x0000001202007986 */ /* 0x001fe2000c101b24 */
[----:B------:R-:W-:Y:S05]  /*a8e0*/  EXIT ;  /* 0x000000000000794d */ /* 0x000fea0003800000 */
.L_x_37555:
        /* <DEDUP_REMOVED lines=10> */
.L_x_37568:
[----:B------:R-:W0:Y:S01]  /*a990*/  I2F.F64.S16 R4, R18 ;  /* 0x0000001200047312 */ /* 0x000e220000101c00 */
[----:B------:R-:W-:-:S05]  /*a9a0*/  CS2R R6, SRZ ;  /* 0x0000000000067805 */ /* 0x000fca000001ff00 */
[----:B0-----:R-:W-:Y:S01]  /*a9b0*/  STG.E.128 [R2.64], R4 ;  /* 0x0000000402007986 */ /* 0x001fe2000c101d24 */
[----:B------:R-:W-:Y:S05]  /*a9c0*/  EXIT ;  /* 0x000000000000794d */ /* 0x000fea0003800000 */
.L_x_37567:
        /* <DEDUP_REMOVED lines=21> */
.L_x_37572:
[----:B------:R-:W-:Y:S05]  /*ab20*/  BSYNC B0 ;  /* 0x0000000000007941 */ /* 0x000fea0003800000 */
.L_x_37571:
[----:B------:R-:W-:-:S05]  /*ab30*/  LOP3.LUT R5, R0, R5, RZ, 0xfc, !PT ;  /* 0x0000000500057212 */ /* 0x000fca00078efcff */
[----:B------:R-:W-:Y:S01]  /*ab40*/  STG.E.U8 [R2.64], R5 ;  /* 0x0000000502007986 */ /* 0x000fe2000c101124 */
[----:B------:R-:W-:Y:S05]  /*ab50*/  EXIT ;  /* 0x000000000000794d */ /* 0x000fea0003800000 */
.L_x_37570:
        /* <DEDUP_REMOVED lines=13> */
.L_x_37574:
[----:B------:R-:W-:Y:S01]  /*ac30*/  IMAD.MOV.U32 R0, RZ, RZ, 0x7f ;  /* 0x0000007fff007424 */ /* 0x000fe200078e00ff */
[----:B------:R-:W-:-:S04]  /*ac40*/  ISETP.GT.U32.AND P0, PT, R4, 0x7f800000, PT ;  /* 0x7f8000000400780c */ /* 0x000fc80003f04070 */
[----:B------:R-:W-:-:S04]  /*ac50*/  SEL R0, R0, 0x7c, P0 ;  /* 0x0000007c00007807 */ /* 0x000fc80000000000 */
.L_x_37575:
[----:B------:R-:W-:Y:S05]  /*ac60*/  BSYNC B0 ;  /* 0x0000000000007941 */ /* 0x000fea0003800000 */
.L_x_37573:
[----:B------:R-:W-:-:S04]  /*ac70*/  LOP3.LUT R4, R5, 0x80000000, RZ, 0xc0, !PT ;  /* 0x8000000005047812 */ /* 0x000fc800078ec0ff */
[----:B------:R-:W-:-:S04]  /*ac80*/  SHF.R.U32.HI R5, RZ, 0x18, R4 ;  /* 0x00000018ff057819 */ /* 0x000fc80000011604 */
[----:B------:R-:W-:-:S05]  /*ac90*/  LOP3.LUT R5, R0, R5, RZ, 0xfc, !PT ;  /* 0x0000000500057212 */ /* 0x000fca00078efcff */
[----:B------:R-:W-:Y:S01]  /*aca0*/  STG.E.U8 [R2.64], R5 ;  /* 0x0000000502007986 */ /* 0x000fe2000c101124 */
[----:B------:R-:W-:Y:S05]  /*acb0*/  EXIT ;  /* 0x000000000000794d */ /* 0x000fea0003800000 */
.L_x_37569:
[----:B------:R-:W0:Y:S02]  /*acc0*/  I2F.S16 R0, R18 ;  /* 0x0000001200007306 */ /* 0x000e240000101400 */
[----:B0-----:R-:W-:-:S05]  /*acd0*/  F2FP.BF16.PACK_AB R0, RZ, R0 ;  /* 0x00000000ff00723e */ /* 0x001fca00000010ff */
[----:B------:R-:W-:Y:S01]  /*ace0*/  STG.E.U16 [R2.64], R0 ;  /* 0x0000000002007986 */ /* 0x000fe2000c101524 */
[----:B------:R-:W-:Y:S05]  /*acf0*/  EXIT ;  /* 0x000000000000794d */ /* 0x000fea0003800000 */
.L_x_37566:
        /* <DEDUP_REMOVED lines=10> */
.L_x_37578:
        /* <DEDUP_REMOVED lines=17> */
.L_x_37581:
[----:B------:R-:W-:-:S04]  /*aeb0*/  LOP3.LUT R0, R7, 0x80000000, RZ, 0xc0, !PT ;  /* 0x8000000007007812 */ /* 0x000fc800078ec0ff */
[----:B------:R-:W-:-:S04]  /*aec0*/  SHF.R.U32.HI R5, RZ, 0x18, R0 ;  /* 0x00000018ff057819 */ /* 0x000fc80000011600 */
[----:B------:R-:W-:-:S04]  /*aed0*/  LOP3.LUT R4, R4, R5, RZ, 0xfc, !PT ;  /* 0x0000000504047212 */ /* 0x000fc800078efcff */
[----:B------:R-:W-:Y:S02]  /*aee0*/  PRMT R0, R4, 0x7610, R0 ;  /* 0x0000761004007816 */ /* 0x000fe40000000000 */
.L_x_37580:
[----:B------:R-:W-:Y:S05]  /*aef0*/  BSYNC B0 ;  /* 0x0000000000007941 */ /* 0x000fea0003800000 */
.L_x_37579:
[----:B------:R-:W-:Y:S01]  /*af00*/  STG.E.U8 [R2.64], R0 ;  /* 0x0000000002007986 */ /* 0x000fe2000c101124 */
[----:B------:R-:W-:Y:S05]  /*af10*/  EXIT ;  /* 0x000000000000794d */ /* 0x000fea0003800000 */
.L_x_37577:
        /* <DEDUP_REMOVED lines=17> */
.L_x_37584:
[----:B------:R-:W-:-:S04]  /*b030*/  LOP3.LUT R0, R7, 0x80000000, RZ, 0xc0, !PT ;  /* 0x8000000007007812 */ /* 0x000fc800078ec0ff */
[----:B------:R-:W-:-:S04]  /*b040*/  SHF.R.U32.HI R5, RZ, 0x18, R0 ;  /* 0x00000018ff057819 */ /* 0x000fc80000011600 */
[----:B------:R-:W-:-:S04]  /*b050*/  LOP3.LUT R4, R4, R5, RZ, 0xfc, !PT ;  /* 0x0000000504047212 */ /* 0x000fc800078efcff */
[----:B------:R-:W-:Y:S02]  /*b060*/  PRMT R0, R4, 0x7610, R0 ;  /* 0x0000761004007816 */ /* 0x000fe40000000000 */
.L_x_37583:
[----:B------:R-:W-:Y:S05]  /*b070*/  BSYNC B0 ;  /* 0x0000000000007941 */ /* 0x000fea0003800000 */
.L_x_37582:
[----:B------:R-:W-:Y:S01]  /*b080*/  STG.E.U8 [R2.64], R0 ;  /* 0x0000000002007986 */ /* 0x000fe2000c101124 */
[----:B------:R-:W-:Y:S05]  /*b090*/  EXIT ;  /* 0x000000000000794d */ /* 0x000fea0003800000 */
.L_x_37576:
        /* <DEDUP_REMOVED lines=22> */
.L_x_37559:
        /* <DEDUP_REMOVED lines=20> */
.L_x_37586:
[----:B------:R-:W-:-:S05]  /*b340*/  IMAD.MOV.U32 R19, RZ, RZ, RZ ;  /* 0x000000ffff137224 */ /* 0x000fca00078e00ff */
[----:B------:R-:W-:Y:S01]  /*b350*/  STG.E.64 [R2.64], R18 ;  /* 0x0000001202007986 */ /* 0x000fe2000c101b24 */
[----:B------:R-:W-:Y:S05]  /*b360*/  EXIT ;  /* 0x000000000000794d */ /* 0x000fea0003800000 */
.L_x_37585:
[----:B------:R-:W-:Y:S01]  /*b370*/  STG.E [R2.64], R18 ;  /* 0x0000001202007986 */ /* 0x000fe2000c101924 */
[----:B------:R-:W-:Y:S05]  /*b380*/  EXIT ;  /* 0x000000000000794d */ /* 0x000fea0003800000 */
.L_x_37587:
        /* <DEDUP_REMOVED lines=15> */
.L_x_42173:


//--------------------- .text._ZN2at6native18elementwise_kernelILi128ELi4EZNS0_22gpu_kernel_impl_nocastINS0_13BinaryFunctorIllbZZZNS0_23logical_and_kernel_cudaERNS_14TensorIteratorEENKUlvE0_clEvENKUlvE2_clEvEUlllE_EEEEvRNS_18TensorIteratorBaseERKT_EUliE_EEviT1_ --------------------------
	.section	.text._ZN2at6native18elementwise_kernelILi128ELi4EZNS0_22gpu_kernel_impl_nocastINS0_13BinaryFunctorIllbZZZNS0_23logical_and_kernel_cudaERNS_14TensorIteratorEENKUlvE0_clEvENKUlvE2_clEvEUlllE_EEEEvRNS_18TensorIteratorBaseERKT_EUliE_EEviT1_,"ax",@progbits
	.sectioninfo	@"SHI_REGISTERS=14"
	.align	128
        .global         _ZN2at6native18elementwise_kernelILi128ELi4EZNS0_22gpu_kernel_impl_nocastINS0_13BinaryFunctorIllbZZZNS0_23logical_and_kernel_cudaERNS_14TensorIteratorEENKUlvE0_clEvENKUlvE2_clEvEUlllE_EEEEvRNS_18TensorIteratorBaseERKT_EUliE_EEviT1_
        .type           _ZN2at6native18elementwise_kernelILi128ELi4EZNS0_22gpu_kernel_impl_nocastINS0_13BinaryFunctorIllbZZZNS0_23logical_and_kernel_cudaERNS_14TensorIteratorEENKUlvE0_clEvENKUlvE2_clEvEUlllE_EEEEvRNS_18TensorIteratorBaseERKT_EUliE_EEviT1_,@function
        .size           _ZN2at6native18elementwise_kernelILi128ELi4EZNS0_22gpu_kernel_impl_nocastINS0_13BinaryFunctorIllbZZZNS0_23logical_and_kernel_cudaERNS_14TensorIteratorEENKUlvE0_clEvENKUlvE2_clEvEUlllE_EEEEvRNS_18TensorIteratorBaseERKT_EUliE_EEviT1_,(.L_x_42174 - _ZN2at6native18elementwise_kernelILi128ELi4EZNS0_22gpu_kernel_impl_nocastINS0_13BinaryFunctorIllbZZZNS0_23logical_and_kernel_cudaERNS_14TensorIteratorEENKUlvE0_clEvENKUlvE2_clEvEUlllE_EEEEvRNS_18TensorIteratorBaseERKT_EUliE_EEviT1_)
        .other          _ZN2at6native18elementwise_kernelILi128ELi4EZNS0_22gpu_kernel_impl_nocastINS0_13BinaryFunctorIllbZZZNS0_23logical_and_kernel_cudaERNS_14TensorIteratorEENKUlvE0_clEvENKUlvE2_clEvEUlllE_EEEEvRNS_18TensorIteratorBaseERKT_EUliE_EEviT1_,@"STO_CUDA_ENTRY STV_DEFAULT"
_ZN2at6native18elementwise_kernelILi128ELi4EZNS0_22gpu_kernel_impl_nocastINS0_13BinaryFunctorIllbZZZNS0_23logical_and_kernel_cudaERNS_14TensorIteratorEENKUlvE0_clEvENKUlvE2_clEvEUlllE_EEEEvRNS_18TensorIteratorBaseERKT_EUliE_EEviT1_:
.text._ZN2at6native18elementwise_kernelILi128ELi4EZNS0_22gpu_kernel_impl_nocastINS0_13BinaryFunctorIllbZZZNS0_23logical_and_kernel_cudaERNS_14TensorIteratorEENKUlvE0_clEvENKUlvE2_clEvEUlllE_EEEEvRNS_18TensorIteratorBaseERKT_EUliE_EEviT1_:
        /* <DEDUP_REMOVED lines=262> */
.L_x_37590:
        /* <DEDUP_REMOVED lines=12> */
[----:B------:R-:W-:-:S04]  /*1120*/  ISETP.NE.AND.EX P0, PT, R5, RZ, P1, P0 ;  /* 0x000000ff0500720c */ /* 0x000fc80000f05300 */
[----:B------:R-:W-:-:S05]  /*1130*/  SEL R11, RZ, 0x1, !P0 ;  /* 0x00000001ff0b7807 */ /* 0x000fca0004000000 */
[----:B------:R0:W-:Y:S04]  /*1140*/  STG.E.U8 [R8.64], R11 ;  /* 0x0000000b08007986 */ /* 0x0001e8000c101104 */
.L_x_37589:
[----:B------:R-:W-:Y:S05]  /*1150*/  BSYNC B0 ;  /* 0x0000000000007941 */ /* 0x000fea0003800000 */
.L_x_37588:
        /* <DEDUP_REMOVED lines=256> */
.L_x_37593:
        /* <DEDUP_REMOVED lines=12> */
[----:B------:R-:W-:-:S04]  /*2220*/  ISETP.NE.AND.EX P0, PT, R5, RZ, P1, P0 ;  /* 0x000000ff0500720c */ /* 0x000fc80000f05300 */
        /* <DEDUP_REMOVED lines=257> */
.L_x_37594:
        /* <DEDUP_REMOVED lines=15> */
.L_x_37592:
[----:B------:R-:W-:Y:S05]  /*3330*/  BSYNC B0 ;  /* 0x0000000000007941 */ /* 0x000fea0003800000 */
.L_x_37591:
        /* <DEDUP_REMOVED lines=255> */
.L_x_37595:
        /* <DEDUP_REMOVED lines=11> */
[----:B------:R-:W-:-:S04]  /*43e0*/  ISETP.NE.AND.EX P0, PT, R3, RZ, P1, P0 ;  /* 0x000000ff0300720c */ /* 0x000fc80000f05300 */
[----:B0-----:R-:W-:-:S05]  /*43f0*/  SEL R9, RZ, 0x1, !P0 ;  /* 0x00000001ff097807 */ /* 0x001fca0004000000 */
[----:B------:R-:W-:Y:S01]  /*4400*/  STG.E.U8 [R6.64], R9 ;  /* 0x0000000906007986 */ /* 0x000fe2000c101104 */
[----:B------:R-:W-:Y:S05]  /*4410*/  EXIT ;  /* 0x000000000000794d */ /* 0x000fea0003800000 */
.L_x_37596:
        /* <DEDUP_REMOVED lines=14> */
.L_x_42174:


//--------------------- .text._ZN2at6native27unrolled_elementwise_kernelINS0_13BinaryFunctorIllbZZZNS0_23logical_and_kernel_cudaERNS_14TensorIteratorEENKUlvE0_clEvENKUlvE2_clEvEUlllE_EESt5arrayIPcLm3EELi4E23TrivialOffsetCalculatorILi2EjESC_ILi1EjENS0_6memory15LoadWithoutCastENSF_16StoreWithoutCastEEEviT_T0_T2_T3_T4_T5_ --------------------------
	.section	.text._ZN2at6native27unrolled_elementwise_kernelINS0_13BinaryFunctorIllbZZZNS0_23logical_and_kernel_cudaERNS_14TensorIteratorEENKUlvE0_clEvENKUlvE2_clEvEUlllE_EESt5arrayIPcLm3EELi4E23TrivialOffsetCalculatorILi2EjESC_ILi1EjENS0_6memory15LoadWithoutCastENSF_16StoreWithoutCastEEEviT_T0_T2_T3_T4_T5_,"ax",@progbits
	.sectioninfo	@"SHI_REGISTERS=20"
	.align	128
        .global         _ZN2at6native27unrolled_elementwise_kernelINS0_13BinaryFunctorIllbZZZNS0_23logical_and_kernel_cudaERNS_14TensorIteratorEENKUlvE0_clEvENKUlvE2_clEvEUlllE_EESt5arrayIPcLm3EELi4E23TrivialOffsetCalculatorILi2EjESC_ILi1EjENS0_6memory15LoadWithoutCastENSF_16StoreWithoutCastEEEviT_T0_T2_T3_T4_T5_
        .type           _ZN2at6native27unrolled_elementwise_kernelINS0_13BinaryFunctorIllbZZZNS0_23logical_and_kernel_cudaERNS_14TensorIteratorEENKUlvE0_clEvENKUlvE2_clEvEUlllE_EESt5arrayIPcLm3EELi4E23TrivialOffsetCalculatorILi2EjESC_ILi1EjENS0_6memory15LoadWithoutCastENSF_16StoreWithoutCastEEEviT_T0_T2_T3_T4_T5_,@function
        .size           _ZN2at6native27unrolled_elementwise_kernelINS0_13BinaryFunctorIllbZZZNS0_23logical_and_kernel_cudaERNS_14TensorIteratorEENKUlvE0_clEvENKUlvE2_clEvEUlllE_EESt5arrayIPcLm3EELi4E23TrivialOffsetCalculatorILi2EjESC_ILi1EjENS0_6memory15LoadWithoutCastENSF_16StoreWithoutCastEEEviT_T0_T2_T3_T4_T5_,(.L_x_42175 - _ZN2at6native27unrolled_elementwise_kernelINS0_13BinaryFunctorIllbZZZNS0_23logical_and_kernel_cudaERNS_14TensorIteratorEENKUlvE0_clEvENKUlvE2_clEvEUlllE_EESt5arrayIPcLm3EELi4E23TrivialOffsetCalculatorILi2EjESC_ILi1EjENS0_6memory15LoadWithoutCastENSF_16StoreWithoutCastEEEviT_T0_T2_T3_T4_T5_)
        .other          _ZN2at6native27unrolled_elementwise_kernelINS0_13BinaryFunctorIllbZZZNS0_23logical_and_kernel_cudaERNS_14TensorIteratorEENKUlvE0_clEvENKUlvE2_clEvEUlllE_EESt5arrayIPcLm3EELi4E23TrivialOffsetCalculatorILi2EjESC_ILi1EjENS0_6memory15LoadWithoutCastENSF_16StoreWithoutCastEEEviT_T0_T2_T3_T4_T5_,@"STO_CUDA_ENTRY STV_DEFAULT"
_ZN2at6native27unrolled_elementwise_kernelINS0_13BinaryFunctorIllbZZZNS0_23logical_and_kernel_cudaERNS_14TensorIteratorEENKUlvE0_clEvENKUlvE2_clEvEUlllE_EESt5arrayIPcLm3EELi4E23TrivialOffsetCalculatorILi2EjESC_ILi1EjENS0_6memory15LoadWithoutCastENSF_16StoreWithoutCastEEEviT_T0_T2_T3_T4_T5_:
.text._ZN2at6native27unrolled_elementwise_kernelINS0_13BinaryFunctorIllbZZZNS0_23logical_and_kernel_cudaERNS_14TensorIteratorEENKUlvE0_clEvENKUlvE2_clEvEUlllE_EESt5arrayIPcLm3EELi4E23TrivialOffsetCalculatorILi2EjESC_ILi1EjENS0_6memory15LoadWithoutCastENSF_16StoreWithoutCastEEEviT_T0_T2_T3_T4_T5_:
        /* <DEDUP_REMOVED lines=87> */
.L_x_37598:
[----:B0-----:R-:W-:Y:S05]  /*0570*/  BSYNC B0 ;  /* 0x0000000000007941 */ /* 0x001fea0003800000 */
.L_x_37597:
        /* <DEDUP_REMOVED lines=14> */
.L_x_37599:
        /* <DEDUP_REMOVED lines=10> */
.L_x_42175:


//--------------------- .text._ZN2at6native29vectorized_elementwise_kernelILi2ENS0_13BinaryFunctorIllbZZZNS0_23logical_and_kernel_cudaERNS_14TensorIteratorEENKUlvE0_clEvENKUlvE2_clEvEUlllE_EESt5arrayIPcLm3EEEEviT0_T1_ --------------------------
	.section	.text._ZN2at6native29vectorized_elementwise_kernelILi2ENS0_13BinaryFunctorIllbZZZNS0_23logical_and_kernel_cudaERNS_14TensorIteratorEENKUlvE0_clEvENKUlvE2_clEvEUlllE_EESt5arrayIPcLm3EEEEviT0_T1_,"ax",@progbits
	.sectioninfo	@"SHI_REGISTERS=31"
	.align	128
        .global         _ZN2at6native29vectorized_elementwise_kernelILi2ENS0_13BinaryFunctorIllbZZZNS0_23logical_and_kernel_cudaERNS_14TensorIteratorEENKUlvE0_clEvENKUlvE2_clEvEUlllE_EESt5arrayIPcLm3EEEEviT0_T1_
        .type           _ZN2at6native29vectorized_elementwise_kernelILi2ENS0_13BinaryFunctorIllbZZZNS0_23logical_and_kernel_cudaERNS_14TensorIteratorEENKUlvE0_clEvENKUlvE2_clEvEUlllE_EESt5arrayIPcLm3EEEEviT0_T1_,@function
        .size           _ZN2at6native29vectorized_elementwise_kernelILi2ENS0_13BinaryFunctorIllbZZZNS0_23logical_and_kernel_cudaERNS_14TensorIteratorEENKUlvE0_clEvENKUlvE2_clEvEUlllE_EESt5arrayIPcLm3EEEEviT0_T1_,(.L_x_42176 - _ZN2at6native29vectorized_elementwise_kernelILi2ENS0_13BinaryFunctorIllbZZZNS0_23logical_and_kernel_cudaERNS_14TensorIteratorEENKUlvE0_clEvENKUlvE2_clEvEUlllE_EESt5arrayIPcLm3EEEEviT0_T1_)
        .other          _ZN2at6native29vectorized_elementwise_kernelILi2ENS0_13BinaryFunctorIllbZZZNS0_23logical_and_kernel_cudaERNS_14TensorIteratorEENKUlvE0_clEvENKUlvE2_clEvEUlllE_EESt5arrayIPcLm3EEEEviT0_T1_,@"STO_CUDA_ENTRY STV_DEFAULT"
_ZN2at6native29vectorized_elementwise_kernelILi2ENS0_13BinaryFunctorIllbZZZNS0_23logical_and_kernel_cudaERNS_14TensorIteratorEENKUlvE0_clEvENKUlvE2_clEvEUlllE_EESt5arrayIPcLm3EEEEviT0_T1_:
.text._ZN2at6native29vectorized_elementwise_kernelILi2ENS0_13BinaryFunctorIllbZZZNS0_23logical_and_kernel_cudaERNS_14TensorIteratorEENKUlvE0_clEvENKUlvE2_clEvEUlllE_EESt5arrayIPcLm3EEEEviT0_T1_:
        /* <DEDUP_REMOVED lines=25> */
[----:B------:R-:W-:Y:S02]  /*0190*/  ISETP.NE.AND.EX P2, PT, R7, RZ, P2, P0 ;  /* 0x000000ff0700720c */ /* 0x000fe40001745300 */
[----:B------:R-:W-:-:S04]  /*01a0*/  ISETP.NE.U32.AND P0, PT, R4, RZ, PT ;  /* 0x000000ff0400720c */ /* 0x000fc80003f05070 */
[----:B------:R-:W-:Y:S02]  /*01b0*/  ISETP.NE.AND.EX P1, PT, R5, RZ, P1, P0 ;  /* 0x000000ff0500720c */ /* 0x000fe40000f25300 */
        /* <DEDUP_REMOVED lines=8> */
[----:B------:R-:W-:Y:S02]  /*0240*/  ISETP.NE.AND.EX P0, PT, R13, RZ, P0, P6 ;  /* 0x000000ff0d00720c */ /* 0x000fe40000705360 */
[----:B------:R-:W-:Y:S02]  /*0250*/  ISETP.NE.AND.EX P3, PT, R15, RZ, P3, P5 ;  /* 0x000000ff0f00720c */ /* 0x000fe40001f65350 */
        /* <DEDUP_REMOVED lines=11> */
[----:B------:R-:W-:Y:S02]  /*0310*/  ISETP.NE.AND.EX P4, PT, R21, RZ, P4, P6 ;  /* 0x000000ff1500720c */ /* 0x000fe40002785360 */
[----:B------:R-:W-:-:S04]  /*0320*/  ISETP.NE.U32.AND P6, PT, R22, RZ, PT ;  /* 0x000000ff1600720c */ /* 0x000fc80003fc5070 */
[----:B------:R-:W-:Y:S02]  /*0330*/  ISETP.NE.AND.EX P5, PT, R23, RZ, P5, P6 ;  /* 0x000000ff1700720c */ /* 0x000fe40002fa5360 */
[----:B0-----:R-:W-:-:S05]  /*0340*/  IADD3 R2, P6, R28, c[0x0][0x168], RZ ;  /* 0x00005a001c027a10 */ /* 0x001fca0007fde0ff */
[----:B------:R-:W-:Y:S01]  /*0350*/  IMAD.X R3, RZ, RZ, c[0x0][0x16c], P6 ;  /* 0x00005b00ff037624 */ /* 0x000fe200030e06ff */
[----:B----4-:R-:W-:-:S04]  /*0360*/  ISETP.NE.U32.AND P6, PT, R4, RZ, PT ;  /* 0x000000ff0400720c */ /* 0x010fc80003fc5070 */
[----:B------:R-:W-:Y:S02]  /*0370*/  ISETP.NE.AND.EX P2, PT, R5, RZ, P2, P6 ;  /* 0x000000ff0500720c */ /* 0x000fe40001745360 */
[----:B------:R-:W-:Y:S01]  /*0380*/  ISETP.NE.U32.AND P6, PT, R6, RZ, PT ;  /* 0x000000ff0600720c */ /* 0x000fe20003fc5070 */
[----:B------:R-:W-:-:S03]  /*0390*/  IMAD.WIDE R2, R0, 0x2, R2 ;  /* 0x0000000200027825 */ /* 0x000fc600078e0202 */
[----:B------:R-:W-:Y:S02]  /*03a0*/  ISETP.NE.AND.EX P1, PT, R7, RZ, P1, P6 ;  /* 0x000000ff0700720c */ /* 0x000fe40000f25360 */
        /* <DEDUP_REMOVED lines=14> */
.L_x_37600:
        /* <DEDUP_REMOVED lines=116> */
[----:B------:R-:W-:Y:S02]  /*0bd0*/  ISETP.NE.AND.EX P2, PT, R21, RZ, P3, P4 ;  /* 0x000000ff1500720c */ /* 0x000fe40001f45340 */
[----:B------:R-:W-:Y:S02]  /*0be0*/  ISETP.NE.U32.AND P4, PT, R8, RZ, PT ;  /* 0x000000ff0800720c */ /* 0x000fe40003f85070 */
[----:B------:R-:W-:Y:S02]  /*0bf0*/  ISETP.NE.U32.AND P3, PT, R6, RZ, PT ;  /* 0x000000ff0600720c */ /* 0x000fe40003f65070 */
[----:B------:R-:W-:-:S04]  /*0c00*/  ISETP.NE.AND.EX P4, PT, R9, RZ, PT, P4 ;  /* 0x000000ff0900720c */ /* 0x000fc80003f85340 */
[----:B------:R-:W-:Y:S02]  /*0c10*/  ISETP.NE.AND.EX P4, PT, R7, RZ, P4, P3 ;  /* 0x000000ff0700720c */ /* 0x000fe40002785330 */
[----:B-----5:R-:W-:-:S04]  /*0c20*/  ISETP.NE.U32.AND P3, PT, R12, RZ, PT ;  /* 0x000000ff0c00720c */ /* 0x020fc80003f65070 */
[----:B------:R-:W-:-:S04]  /*0c30*/  ISETP.NE.AND.EX P3, PT, R13, RZ, PT, P3 ;  /* 0x000000ff0d00720c */ /* 0x000fc80003f65330 */
[----:B------:R-:W-:Y:S02]  /*0c40*/  ISETP.NE.AND.EX P3, PT, R11, RZ, P3, P5 ;  /* 0x000000ff0b00720c */ /* 0x000fe40001f65350 */
[----:B------:R-:W-:Y:S01]  /*0c50*/  ISETP.NE.U32.AND P5, PT, R16, RZ, PT ;  /* 0x000000ff1000720c */ /* 0x000fe20003fa5070 */
[----:B------:R-:W-:Y:S01]  /*0c60*/  @!P0 IMAD.IADD R6, R28, 0x1, R4 ;  /* 0x000000011c068824 */ /* 0x000fe200078e0204 */
[----:B------:R-:W-:Y:S02]  /*0c70*/  ISETP.NE.U32.AND P6, PT, R14, RZ, PT ;  /* 0x000000ff0e00720c */ /* 0x000fe40003fc5070 */
[----:B------:R-:W-:Y:S02]  /*0c80*/  ISETP.NE.AND.EX P5, PT, R17, RZ, PT, P5 ;  /* 0x000000ff1100720c */ /* 0x000fe40003fa5350 */
[----:B------:R-:W-:Y:S02]  /*0c90*/  SEL R11, RZ, 0x1, !P4 ;  /* 0x00000001ff0b7807 */ /* 0x000fe40006000000 */
[----:B------:R-:W-:-:S02]  /*0ca0*/  ISETP.NE.AND.EX P5, PT, R15, RZ, P5, P6 ;  /* 0x000000ff0f00720c */ /* 0x000fc40002fa5360 */
        /* <DEDUP_REMOVED lines=37> */
.L_x_37603:
[----:B0-----:R-:W-:-:S13]  /*0f00*/  ISETP.GE.AND P0, PT, R5, R0, PT ;  /* 0x000000000500720c */ /* 0x001fda0003f06270 */
[----:B------:R-:W-:Y:S05]  /*0f10*/  @P0 BRA `(.L_x_37605) ;  /* 0x000000c000000947 */ /* 0x000fea0003800000 */
[----:B------:R-:W-:Y:S01]  /*0f20*/  IMAD.IADD R2, R28, 0x1, R5 ;  /* 0x000000011c027824 */ /* 0x000fe200078e0205 */
[----:B------:R-:W-:-:S04]  /*0f30*/  IADD3 R5, R5, 0x80, RZ ;  /* 0x0000008005057810 */ /* 0x000fc80007ffe0ff */
[----:B------:R-:W-:-:S05]  /*0f40*/  IADD3 R2, P0, R2, c[0x0][0x168], RZ ;  /* 0x00005a0002027a10 */ /* 0x000fca0007f1e0ff */
[----:B------:R-:W-:-:S05]  /*0f50*/  IMAD.X R3, RZ, RZ, c[0x0][0x16c], P0 ;  /* 0x00005b00ff037624 */ /* 0x000fca00000e06ff */
[----:B------:R0:W-:Y:S03]  /*0f60*/  STG.E.U8 [R2.64], R15 ;  /* 0x0000000f02007986 */ /* 0x0001e6000c101104 */
.L_x_37604:
[----:B------:R-:W-:-:S13]  /*0f70*/  ISETP.GE.AND P0, PT, R5, R0, PT ;  /* 0x000000000500720c */ /* 0x000fda0003f06270 */
[----:B------:R-:W-:Y:S05]  /*0f80*/  @P0 BRA `(.L_x_37606) ;  /* 0x000000d000000947 */ /* 0x000fea0003800000 */
[----:B0-----:R-:W-:Y:S01]  /*0f90*/  IMAD.IADD R2, R28, 0x1, R5 ;  /* 0x000000011c027824 */ /* 0x001fe200078e0205 */
[----:B------:R-:W-:-:S04]  /*0fa0*/  IADD3 R5, R5, 0x80, RZ ;  /* 0x0000008005057810 */ /* 0x000fc80007ffe0ff */
[----:B------:R-:W-:-:S05]  /*0fb0*/  IADD3 R2, P0, R2, c[0x0][0x168], RZ ;  /* 0x00005a0002027a10 */ /* 0x000fca0007f1e0ff */
[----:B------:R-:W-:-:S05]  /*0fc0*/  IMAD.X R3, RZ, RZ, c[0x0][0x16c], P0 ;  /* 0x00005b00ff037624 */ /* 0x000fca00000e06ff */
[----:B------:R0:W-:Y:S03]  /*0fd0*/  STG.E.U8 [R2.64], R17 ;  /* 0x0000001102007986 */ /* 0x0001e6000c101104 */
.L_x_37605:
        /* <DEDUP_REMOVED lines=8> */
.L_x_37606:
[----:B------:R-:W-:Y:S05]  /*1060*/  BSYNC B1 ;  /* 0x0000000000017941 */ /* 0x000fea0003800000 */
.L_x_37602:
[----:B------:R-:W-:-:S13]  /*1070*/  ISETP.GE.AND P0, PT, R5, R0, PT ;  /* 0x000000000500720c */ /* 0x000fda0003f06270 */
[----:B0-----:R-:W-:Y:S01]  /*1080*/  @!P0 IMAD.IADD R2, R28, 0x1, R5 ;  /* 0x000000011c028824 */ /* 0x001fe200078e0205 */
[----:B------:R-:W-:-:S04]  /*1090*/  @!P0 IADD3 R5, R5, 0x80, RZ ;  /* 0x0000008005058810 */ /* 0x000fc80007ffe0ff */
[----:B------:R-:W-:-:S05]  /*10a0*/  @!P0 IADD3 R2, P2, R2, c[0x0][0x168], RZ ;  /* 0x00005a0002028a10 */ /* 0x000fca0007f5e0ff */
[----:B------:R-:W-:-:S05]  /*10b0*/  @!P0 IMAD.X R3, RZ, RZ, c[0x0][0x16c], P2 ;  /* 0x00005b00ff038624 */ /* 0x000fca00010e06ff */
[----:B------:R0:W-:Y:S03]  /*10c0*/  @!P0 STG.E.U8 [R2.64], R21 ;  /* 0x0000001502008986 */ /* 0x0001e6000c101104 */
.L_x_37607:
[----:B------:R-:W-:Y:S05]  /*10d0*/  BSYNC B0 ;  /* 0x0000000000007941 */ /* 0x000fea0003800000 */
.L_x_37601:
        /* <DEDUP_REMOVED lines=9> */
.L_x_37608:
        /* <DEDUP_REMOVED lines=9> */
.L_x_42176:


//--------------------- .text._ZN2at6native29vectorized_elementwise_kernelILi4ENS0_13BinaryFunctorIllbZZZNS0_23logical_and_kernel_cudaERNS_14TensorIteratorEENKUlvE0_clEvENKUlvE2_clEvEUlllE_EESt5arrayIPcLm3EEEEviT0_T1_ --------------------------
	.section	.text._ZN2at6native29vectorized_elementwise_kernelILi4ENS0_13BinaryFunctorIllbZZZNS0_23logical_and_kernel_cudaERNS_14TensorIteratorEENKUlvE0_clEvENKUlvE2_clEvEUlllE_EESt5arrayIPcLm3EEEEviT0_T1_,"ax",@progbits
	.sectioninfo	@"SHI_REGISTERS=31"
	.align	128
        .global         _ZN2at6native29vectorized_elementwise_kernelILi4ENS0_13BinaryFunctorIllbZZZNS0_23logical_and_kernel_cudaERNS_14TensorIteratorEENKUlvE0_clEvENKUlvE2_clEvEUlllE_EESt5arrayIPcLm3EEEEviT0_T1_
        .type           _ZN2at6native29vectorized_elementwise_kernelILi4ENS0_13BinaryFunctorIllbZZZNS0_23logical_and_kernel_cudaERNS_14TensorIteratorEENKUlvE0_clEvENKUlvE2_clEvEUlllE_EESt5arrayIPcLm3EEEEviT0_T1_,@function
        .size           _ZN2at6native29vectorized_elementwise_kernelILi4ENS0_13BinaryFunctorIllbZZZNS0_23logical_and_kernel_cudaERNS_14TensorIteratorEENKUlvE0_clEvENKUlvE2_clEvEUlllE_EESt5arrayIPcLm3EEEEviT0_T1_,(.L_x_42177 - _ZN2at6native29vectorized_elementwise_kernelILi4ENS0_13BinaryFunctorIllbZZZNS0_23logical_and_kernel_cudaERNS_14TensorIteratorEENKUlvE0_clEvENKUlvE2_clEvEUlllE_EESt5arrayIPcLm3EEEEviT0_T1_)
        .other          _ZN2at6native29vectorized_elementwise_kernelILi4ENS0_13BinaryFunctorIllbZZZNS0_23logical_and_kernel_cudaERNS_14TensorIteratorEENKUlvE0_clEvENKUlvE2_clEvEUlllE_EESt5arrayIPcLm3EEEEviT0_T1_,@"STO_CUDA_ENTRY STV_DEFAULT"
_ZN2at6native29vectorized_elementwise_kernelILi4ENS0_13BinaryFunctorIllbZZZNS0_23logical_and_kernel_cudaERNS_14TensorIteratorEENKUlvE0_clEvENKUlvE2_clEvEUlllE_EESt5arrayIPcLm3EEEEviT0_T1_:
.text._ZN2at6native29vectorized_elementwise_kernelILi4ENS0_13BinaryFunctorIllbZZZNS0_23logical_and_kernel_cudaERNS_14TensorIteratorEENKUlvE0_clEvENKUlvE2_clEvEUlllE_EESt5arrayIPcLm3EEEEviT0_T1_:
        /* <DEDUP_REMOVED lines=25> */
[----:B------:R-:W-:Y:S02]  /*0190*/  ISETP.NE.AND.EX P1, PT, R7, RZ, P1, P2 ;  /* 0x000000ff0700720c */ /* 0x000fe40000f25320 */
[----:B------:R-:W-:-:S04]  /*01a0*/  ISETP.NE.U32.AND P2, PT, R4, RZ, PT ;  /* 0x000000ff0400720c */ /* 0x000fc80003f45070 */
[----:B------:R-:W-:Y:S02]  /*01b0*/  ISETP.NE.AND.EX P2, PT, R5, RZ, P0, P2 ;  /* 0x000000ff0500720c */ /* 0x000fe40000745320 */
[----:B------:R0:W3:Y:S01]  /*01c0*/  LDG.E.128 R4, [R2.64+0x1010] ;  /* 0x0010100402047981 */ /* 0x0000e2000c1e1d00 */
[----:B----4-:R-:W-:Y:S02]  /*01d0*/  ISETP.NE.U32.AND P0, PT, R8, RZ, PT ;  /* 0x000000ff0800720c */ /* 0x010fe40003f05070 */
[----:B-----5:R-:W-:Y:S02]  /*01e0*/  ISETP.NE.U32.AND P3, PT, R12, RZ, PT ;  /* 0x000000ff0c00720c */ /* 0x020fe40003f65070 */
[----:B------:R-:W-:Y:S02]  /*01f0*/  ISETP.NE.AND.EX P0, PT, R9, RZ, PT, P0 ;  /* 0x000000ff0900720c */ /* 0x000fe40003f05300 */
[----:B------:R-:W-:Y:S02]  /*0200*/  SEL R8, RZ, 0x1, !P2 ;  /* 0x00000001ff087807 */ /* 0x000fe40005000000 */
[----:B------:R-:W-:-:S02]  /*0210*/  ISETP.NE.U32.AND P2, PT, R18, RZ, PT ;  /* 0x000000ff1200720c */ /* 0x000fc40003f45070 */
[----:B------:R-:W-:Y:S02]  /*0220*/  ISETP.NE.U32.AND P5, PT, R16, RZ, PT ;  /* 0x000000ff1000720c */ /* 0x000fe40003fa5070 */
[----:B------:R-:W-:Y:S02]  /*0230*/  ISETP.NE.AND.EX P0, PT, R13, RZ, P0, P3 ;  /* 0x000000ff0d00720c */ /* 0x000fe40000705330 */
        /* <DEDUP_REMOVED lines=10> */
[----:B------:R-:W-:Y:S02]  /*02e0*/  ISETP.NE.AND.EX P3, PT, R23, RZ, P2, P3 ;  /* 0x000000ff1700720c */ /* 0x000fe40001765330 */
[----:B------:R-:W-:Y:S02]  /*02f0*/  ISETP.NE.AND.EX P5, PT, R21, RZ, P5, P6 ;  /* 0x000000ff1500720c */ /* 0x000fe40002fa5360 */
[----:B0-----:R-:W-:Y:S02]  /*0300*/  SEL R3, RZ, 0x1, !P3 ;  /* 0x00000001ff037807 */ /* 0x001fe40005800000 */
[----:B------:R-:W-:Y:S02]  /*0310*/  ISETP.NE.U32.AND P2, PT, R14, RZ, PT ;  /* 0x000000ff0e00720c */ /* 0x000fe40003f45070 */
[----:B------:R-:W-:Y:S02]  /*0320*/  SEL R2, RZ, 0x1, !P5 ;  /* 0x00000001ff027807 */ /* 0x000fe40006800000 */
[----:B---3--:R-:W-:-:S02]  /*0330*/  ISETP.NE.U32.AND P3, PT, R4, RZ, PT ;  /* 0x000000ff0400720c */ /* 0x008fc40003f65070 */
[----:B------:R-:W-:Y:S02]  /*0340*/  ISETP.NE.U32.AND P5, PT, R26, RZ, PT ;  /* 0x000000ff1a00720c */ /* 0x000fe40003fa5070 */
[----:B------:R-:W-:Y:S02]  /*0350*/  ISETP.NE.AND.EX P1, PT, R15, RZ, P1, P2 ;  /* 0x000000ff0f00720c */ /* 0x000fe40000f25320 */
[----:B------:R-:W-:Y:S02]  /*0360*/  ISETP.NE.AND.EX P3, PT, R5, RZ, P4, P3 ;  /* 0x000000ff0500720c */ /* 0x000fe40002765330 */
[----:B------:R-:W-:Y:S02]  /*0370*/  ISETP.NE.AND.EX P2, PT, R27, RZ, PT, P5 ;  /* 0x000000ff1b00720c */ /* 0x000fe40003f45350 */
[----:B------:R-:W-:Y:S02]  /*0380*/  ISETP.NE.U32.AND P4, PT, R6, RZ, PT ;  /* 0x000000ff0600720c */ /* 0x000fe40003f85070 */
[----:B------:R-:W-:-:S02]  /*0390*/  PRMT R9, R3, 0x7604, R2 ;  /* 0x0000760403097816 */ /* 0x000fc40000000002 */
[----:B------:R-:W-:Y:S02]  /*03a0*/  IADD3 R2, P5, R28, c[0x0][0x168], RZ ;  /* 0x00005a001c027a10 */ /* 0x000fe40007fbe0ff */
[----:B------:R-:W-:Y:S02]  /*03b0*/  SEL R5, RZ, 0x1, !P0 ;  /* 0x00000001ff057807 */ /* 0x000fe40004000000 */
[----:B------:R-:W-:Y:S02]  /*03c0*/  SEL R4, RZ, 0x1, !P3 ;  /* 0x00000001ff047807 */ /* 0x000fe40005800000 */
[----:B------:R-:W-:Y:S01]  /*03d0*/  ISETP.NE.AND.EX P2, PT, R7, RZ, P2, P4 ;  /* 0x000000ff0700720c */ /* 0x000fe20001745340 */
        /* <DEDUP_REMOVED lines=11> */
.L_x_37609:
        /* <DEDUP_REMOVED lines=167> */
.L_x_37612:
[----:B0-----:R-:W-:-:S13]  /*0f00*/  ISETP.GE.AND P0, PT, R5, R0, PT ;  /* 0x000000000500720c */ /* 0x001fda0003f06270 */
[----:B------:R-:W-:Y:S05]  /*0f10*/  @P0 BRA `(.L_x_37614) ;  /* 0x000000c000000947 */ /* 0x000fea0003800000 */
[----:B------:R-:W-:Y:S01]  /*0f20*/  IMAD.IADD R2, R28, 0x1, R5 ;  /* 0x000000011c027824 */ /* 0x000fe200078e0205 */
[----:B------:R-:W-:-:S04]  /*0f30*/  IADD3 R5, R5, 0x80, RZ ;  /* 0x0000008005057810 */ /* 0x000fc80007ffe0ff */
[----:B------:R-:W-:-:S05]  /*0f40*/  IADD3 R2, P0, R2, c[0x0][0x168], RZ ;  /* 0x00005a0002027a10 */ /* 0x000fca0007f1e0ff */
[----:B------:R-:W-:-:S05]  /*0f50*/  IMAD.X R3, RZ, RZ, c[0x0][0x16c], P0 ;  /* 0x00005b00ff037624 */ /* 0x000fca00000e06ff */
[----:B------:R0:W-:Y:S03]  /*0f60*/  STG.E.U8 [R2.64], R15 ;  /* 0x0000000f02007986 */ /* 0x0001e6000c101104 */
.L_x_37613:
[----:B------:R-:W-:-:S13]  /*0f70*/  ISETP.GE.AND P0, PT, R5, R0, PT ;  /* 0x000000000500720c */ /* 0x000fda0003f06270 */
[----:B------:R-:W-:Y:S05]  /*0f80*/  @P0 BRA `(.L_x_37615) ;  /* 0x000000d000000947 */ /* 0x000fea0003800000 */
[----:B0-----:R-:W-:Y:S01]  /*0f90*/  IMAD.IADD R2, R28, 0x1, R5 ;  /* 0x000000011c027824 */ /* 0x001fe200078e0205 */
[----:B------:R-:W-:-:S04]  /*0fa0*/  IADD3 R5, R5, 0x80, RZ ;  /* 0x0000008005057810 */ /* 0x000fc80007ffe0ff */
[----:B------:R-:W-:-:S05]  /*0fb0*/  IADD3 R2, P0, R2, c[0x0][0x168], RZ ;  /* 0x00005a0002027a10 */ /* 0x000fca0007f1e0ff */
[----:B------:R-:W-:-:S05]  /*0fc0*/  IMAD.X R3, RZ, RZ, c[0x0][0x16c], P0 ;  /* 0x00005b00ff037624 */ /* 0x000fca00000e06ff */
[----:B------:R0:W-:Y:S03]  /*0fd0*/  STG.E.U8 [R2.64], R17 ;  /* 0x0000001102007986 */ /* 0x0001e6000c101104 */
.L_x_37614:
        /* <DEDUP_REMOVED lines=8> */
.L_x_37615:
[----:B------:R-:W-:Y:S05]  /*1060*/  BSYNC B1 ;  /* 0x0000000000017941 */ /* 0x000fea0003800000 */
.L_x_37611:
[----:B------:R-:W-:-:S13]  /*1070*/  ISETP.GE.AND P0, PT, R5, R0, PT ;  /* 0x000000000500720c */ /* 0x000fda0003f06270 */
[----:B0-----:R-:W-:Y:S01]  /*1080*/  @!P0 IMAD.IADD R2, R28, 0x1, R5 ;  /* 0x000000011c028824 */ /* 0x001fe200078e0205 */
[----:B------:R-:W-:-:S04]  /*1090*/  @!P0 IADD3 R5, R5, 0x80, RZ ;  /* 0x0000008005058810 */ /* 0x000fc80007ffe0ff */
[----:B------:R-:W-:-:S05]  /*10a0*/  @!P0 IADD3 R2, P2, R2, c[0x0][0x168], RZ ;  /* 0x00005a0002028a10 */ /* 0x000fca0007f5e0ff */
[----:B------:R-:W-:-:S05]  /*10b0*/  @!P0 IMAD.X R3, RZ, RZ, c[0x0][0x16c], P2 ;  /* 0x00005b00ff038624 */ /* 0x000fca00010e06ff */
[----:B------:R0:W-:Y:S03]  /*10c0*/  @!P0 STG.E.U8 [R2.64], R21 ;  /* 0x0000001502008986 */ /* 0x0001e6000c101104 */
.L_x_37616:
[----:B------:R-:W-:Y:S05]  /*10d0*/  BSYNC B0 ;  /* 0x0000000000007941 */ /* 0x000fea0003800000 */
.L_x_37610:
        /* <DEDUP_REMOVED lines=9> */
.L_x_37617:
        /* <DEDUP_REMOVED lines=9> */
.L_x_42177:


//--------------------- .text._ZN2at6native29vectorized_elementwise_kernelILi8ENS0_13BinaryFunctorIllbZZZNS0_23logical_and_kernel_cudaERNS_14TensorIteratorEENKUlvE0_clEvENKUlvE2_clEvEUlllE_EESt5arrayIPcLm3EEEEviT0_T1_ --------------------------
	.section	.text._ZN2at6native29vectorized_elementwise_kernelILi8ENS0_13BinaryFunctorIllbZZZNS0_23logical_and_kernel_cudaERNS_14TensorIteratorEENKUlvE0_clEvENKUlvE2_clEvEUlllE_EESt5arrayIPcLm3EEEEviT0_T1_,"ax",@progbits
	.sectioninfo	@"SHI_REGISTERS=4"
	.align	128
        .global         _ZN2at6native29vectorized_elementwise_kernelILi8ENS0_13BinaryFunctorIllbZZZNS0_23logical_and_kernel_cudaERNS_14TensorIteratorEENKUlvE0_clEvENKUlvE2_clEvEUlllE_EESt5arrayIPcLm3EEEEviT0_T1_
        .type           _ZN2at6native29vectorized_elementwise_kernelILi8ENS0_13BinaryFunctorIllbZZZNS0_23logical_and_kernel_cudaERNS_14TensorIteratorEENKUlvE0_clEvENKUlvE2_clEvEUlllE_EESt5arrayIPcLm3EEEEviT0_T1_,@function
        .size           _ZN2at6native29vectorized_elementwise_kernelILi8ENS0_13BinaryFunctorIllbZZZNS0_23logical_and_kernel_cudaERNS_14TensorIteratorEENKUlvE0_clEvENKUlvE2_clEvEUlllE_EESt5arrayIPcLm3EEEEviT0_T1_,(.L_x_42178 - _ZN2at6native29vectorized_elementwise_kernelILi8ENS0_13BinaryFunctorIllbZZZNS0_23logical_and_kernel_cudaERNS_14TensorIteratorEENKUlvE0_clEvENKUlvE2_clEvEUlllE_EESt5arrayIPcLm3EEEEviT0_T1_)
        .other          _ZN2at6native29vectorized_elementwise_kernelILi8ENS0_13BinaryFunctorIllbZZZNS0_23logical_and_kernel_cudaERNS_14TensorIteratorEENKUlvE0_clEvENKUlvE2_clEvEUlllE_EESt5arrayIPcLm3EEEEviT0_T1_,@"STO_CUDA_ENTRY STV_DEFAULT"
_ZN2at6native29vectorized_elementwise_kernelILi8ENS0_13BinaryFunctorIllbZZZNS0_23logical_and_kernel_cudaERNS_14TensorIteratorEENKUlvE0_clEvENKUlvE2_clEvEUlllE_EESt5arrayIPcLm3EEEEviT0_T1_:
.text._ZN2at6native29vectorized_elementwise_kernelILi8ENS0_13BinaryFunctorIllbZZZNS0_23logical_and_kernel_cudaERNS_14TensorIteratorEENKUlvE0_clEvENKUlvE2_clEvEUlllE_EESt5arrayIPcLm3EEEEviT0_T1_:
[----:B------:R-:W-:Y:S02]  /*0000*/  MOV R1, c[0x0][0x28] ;  /* 0x00000a0000017a02 */ /* 0x000fe40000000f00 */
[----:B------:R-:W-:Y:S05]  /*0010*/  EXIT ;  /* 0x000000000000794d */ /* 0x000fea0003800000 */
.L_x_37618:
        /* <DEDUP_REMOVED lines=14> */
.L_x_42178:


//--------------------- .text._ZN2at6native18elementwise_kernelILi128ELi4EZNS0_15gpu_kernel_implINS0_13AUnaryFunctorIiibZZZNS0_23logical_and_kernel_cudaERNS_14TensorIteratorEENKUlvE0_clEvENKUlvE1_clEvEUliiE_EEEEvRNS_18TensorIteratorBaseERKT_EUliE_EEviT1_ --------------------------
	.section	.text._ZN2at6native18elementwise_kernelILi128ELi4EZNS0_15gpu_kernel_implINS0_13AUnaryFunctorIiibZZZNS0_23logical_and_kernel_cudaERNS_14TensorIteratorEENKUlvE0_clEvENKUlvE1_clEvEUliiE_EEEEvRNS_18TensorIteratorBaseERKT_EUliE_EEviT1_,"ax",@progbits
	.sectioninfo	@"SHI_REGISTERS=26"
	.align	128
        .global         _ZN2at6native18elementwise_kernelILi128ELi4EZNS0_15gpu_kernel_implINS0_13AUnaryFunctorIiibZZZNS0_23logical_and_kernel_cudaERNS_14TensorIteratorEENKUlvE0_clEvENKUlvE1_clEvEUliiE_EEEEvRNS_18TensorIteratorBaseERKT_EUliE_EEviT1_
        .type           _ZN2at6native18elementwise_kernelILi128ELi4EZNS0_15gpu_kernel_implINS0_13AUnaryFunctorIiibZZZNS0_23logical_and_kernel_cudaERNS_14TensorIteratorEENKUlvE0_clEvENKUlvE1_clEvEUliiE_EEEEvRNS_18TensorIteratorBaseERKT_EUliE_EEviT1_,@function
        .size           _ZN2at6native18elementwise_kernelILi128ELi4EZNS0_15gpu_kernel_implINS0_13AUnaryFunctorIiibZZZNS0_23logical_and_kernel_cudaERNS_14TensorIteratorEENKUlvE0_clEvENKUlvE1_clEvEUliiE_EEEEvRNS_18TensorIteratorBaseERKT_EUliE_EEviT1_,(.L_x_42179 - _ZN2at6native18elementwise_kernelILi128ELi4EZNS0_15gpu_kernel_implINS0_13AUnaryFunctorIiibZZZNS0_23logical_and_kernel_cudaERNS_14TensorIteratorEENKUlvE0_clEvENKUlvE1_clEvEUliiE_EEEEvRNS_18TensorIteratorBaseERKT_EUliE_EEviT1_)
        .other          _ZN2at6native18elementwise_kernelILi128ELi4EZNS0_15gpu_kernel_implINS0_13AUnaryFunctorIiibZZZNS0_23logical_and_kernel_cudaERNS_14TensorIteratorEENKUlvE0_clEvENKUlvE1_clEvEUliiE_EEEEvRNS_18TensorIteratorBaseERKT_EUliE_EEviT1_,@"STO_CUDA_ENTRY STV_DEFAULT"
_ZN2at6native18elementwise_kernelILi128ELi4EZNS0_15gpu_kernel_implINS0_13AUnaryFunctorIiibZZZNS0_23logical_and_kernel_cudaERNS_14TensorIteratorEENKUlvE0_clEvENKUlvE1_clEvEUliiE_EEEEvRNS_18TensorIteratorBaseERKT_EUliE_EEviT1_:
.text._ZN2at6native18elementwise_kernelILi128ELi4EZNS0_15gpu_kernel_implINS0_13AUnaryFunctorIiibZZZNS0_23logical_and_kernel_cudaERNS_14TensorIteratorEENKUlvE0_clEvENKUlvE1_clEvEUliiE_EEEEvRNS_18TensorIteratorBaseERKT_EUliE_EEviT1_:
        /* <DEDUP_REMOVED lines=237> */
.L_x_37621:
        /* <DEDUP_REMOVED lines=18> */
.L_x_37625:
[----:B------:R0:W5:Y:S01]  /*0ff0*/  LDG.E.U8 R19, [R2.64] ;  /* 0x0000002402137981 */ /* 0x000162000c1e1100 */
[----:B------:R-:W-:Y:S05]  /*1000*/  BRA `(.L_x_37627) ;  /* 0x00000d0000007947 */ /* 0x000fea0003800000 */
.L_x_37624:
        /* <DEDUP_REMOVED lines=8> */
.L_x_37629:
[----:B------:R0:W5:Y:S01]  /*1090*/  LDG.E R19, [R2.64] ;  /* 0x0000002402137981 */ /* 0x000162000c1e1900 */
[----:B------:R-:W-:Y:S05]  /*10a0*/  BRA `(.L_x_37627) ;  /* 0x00000c6000007947 */ /* 0x000fea0003800000 */
.L_x_37628:
[----:B------:R0:W5:Y:S01]  /*10b0*/  LDG.E.S16 R19, [R2.64] ;  /* 0x0000002402137981 */ /* 0x000162000c1e1700 */
[----:B------:R-:W-:Y:S05]  /*10c0*/  BRA `(.L_x_37627) ;  /* 0x00000c4000007947 */ /* 0x000fea0003800000 */
.L_x_37623:
        /* <DEDUP_REMOVED lines=9> */
.L_x_37631:
[----:B------:R-:W2:Y:S02]  /*1160*/  LDG.E.U16 R2, [R2.64] ;  /* 0x0000002402027981 */ /* 0x000ea4000c1e1500 */
[----:B--2---:R-:W-:-:S06]  /*1170*/  HADD2.F32 R19, -RZ, R2.H0_H0 ;  /* 0x20000002ff137230 */ /* 0x004fcc0000004100 */
[----:B------:R-:W0:Y:S01]  /*1180*/  F2I.FTZ.TRUNC.NTZ R19, R19 ;  /* 0x0000001300137305 */ /* 0x000e22000021f100 */
[----:B------:R-:W-:Y:S05]  /*1190*/  BRA `(.L_x_37627) ;  /* 0x00000b7000007947 */ /* 0x000fea0003800000 */
.L_x_37630:
        /* <DEDUP_REMOVED lines=9> */
.L_x_37633:
[----:B------:R-:W2:Y:S02]  /*1230*/  LDG.E.U16 R2, [R2.64] ;  /* 0x0000002402027981 */ /* 0x000ea4000c1e1500 */
[----:B--2---:R-:W-:-:S06]  /*1240*/  HADD2.F32 R19, -RZ, R2.H0_H0 ;  /* 0x20000002ff137230 */ /* 0x004fcc0000004100 */
[----:B------:R-:W0:Y:S01]  /*1250*/  F2I.FTZ.TRUNC.NTZ R19, R19 ;  /* 0x0000001300137305 */ /* 0x000e22000021f100 */
[----:B------:R-:W-:Y:S05]  /*1260*/  BRA `(.L_x_37627) ;  /* 0x00000aa000007947 */ /* 0x000fea0003800000 */
.L_x_37632:
[----:B------:R-:W2:Y:S02]  /*1270*/  LDG.E.64 R2, [R2.64] ;  /* 0x0000002402027981 */ /* 0x000ea4000c1e1b00 */
[----:B--2---:R0:W1:Y:S01]  /*1280*/  F2I.F64.TRUNC R19, R2 ;  /* 0x0000000200137311 */ /* 0x004062000030d100 */
[----:B------:R-:W-:Y:S05]  /*1290*/  BRA `(.L_x_37627) ;  /* 0x00000a7000007947 */ /* 0x000fea0003800000 */
.L_x_37622:
        /* <DEDUP_REMOVED lines=12> */
.L_x_37636:
[----:B------:R-:W2:Y:S02]  /*1360*/  LDG.E.64 R2, [R2.64] ;  /* 0x0000002402027981 */ /* 0x000ea4000c1e1b00 */
[----:B--2---:R0:W1:Y:S01]  /*1370*/  F2I.F64.TRUNC R19, R2 ;  /* 0x0000000200137311 */ /* 0x004062000030d100 */
[----:B------:R-:W-:Y:S05]  /*1380*/  BRA `(.L_x_37627) ;  /* 0x0000098000007947 */ /* 0x000fea0003800000 */
.L_x_37635:
        /* <DEDUP_REMOVED lines=27> */
.L_x_37638:
        /* <DEDUP_REMOVED lines=14> */
.L_x_37637:
[----:B------:R-:W2:Y:S02]  /*1620*/  LDG.E.U16 R19, [R2.64] ;  /* 0x0000002402137981 */ /* 0x000ea4000c1e1500 */
[----:B--2---:R-:W-:-:S06]  /*1630*/  PRMT R19, RZ, 0x5410, R19 ;  /* 0x00005410ff137816 */ /* 0x004fcc0000000013 */
[----:B------:R-:W0:Y:S01]  /*1640*/  F2I.FTZ.TRUNC.NTZ R19, R19 ;  /* 0x0000001300137305 */ /* 0x000e22000021f100 */
[----:B------:R-:W-:Y:S05]  /*1650*/  BRA `(.L_x_37627) ;  /* 0x000006b000007947 */ /* 0x000fea0003800000 */
.L_x_37634:
        /* <DEDUP_REMOVED lines=10> */
.L_x_37641:
        /* <DEDUP_REMOVED lines=21> */
.L_x_37645:
[----:B------:R-:W-:Y:S05]  /*1850*/  BSYNC B1 ;  /* 0x0000000000017941 */ /* 0x000fea0003800000 */
.L_x_37644:
[----:B------:R-:W-:Y:S01]  /*1860*/  IMAD.SHL.U32 R2, R2, 0x100000, RZ ;  /* 0x0010000002027824 */ /* 0x000fe200078e00ff */
[----:B------:R-:W-:-:S04]  /*1870*/  LEA R0, R0, 0x3b800000, 0x17 ;  /* 0x3b80000000007811 */ /* 0x000fc800078eb8ff */
[----:B------:R-:W-:Y:S02]  /*1880*/  LOP3.LUT R19, R0, R2, R19, 0xfe, !PT ;  /* 0x0000000200137212 */ /* 0x000fe400078efe13 */
.L_x_37643:
[----:B------:R-:W-:Y:S05]  /*1890*/  BSYNC B0 ;  /* 0x0000000000007941 */ /* 0x000fea0003800000 */
.L_x_37642:
[----:B------:R-:W0:Y:S01]  /*18a0*/  F2I.FTZ.TRUNC.NTZ R19, R19 ;  /* 0x0000001300137305 */ /* 0x000e22000021f100 */
[----:B------:R-:W-:Y:S05]  /*18b0*/  BRA `(.L_x_37627) ;  /* 0x0000045000007947 */ /* 0x000fea0003800000 */
.L_x_37640:
        /* <DEDUP_REMOVED lines=21> */
.L_x_37649:
[----:B------:R-:W-:Y:S05]  /*1a10*/  BSYNC B1 ;  /* 0x0000000000017941 */ /* 0x000fea0003800000 */
.L_x_37648:
[----:B------:R-:W-:Y:S01]  /*1a20*/  IMAD.SHL.U32 R2, R2, 0x200000, RZ ;  /* 0x0020000002027824 */ /* 0x000fe200078e00ff */
[----:B------:R-:W-:-:S04]  /*1a30*/  LEA R0, R0, 0x37800000, 0x17 ;  /* 0x3780000000007811 */ /* 0x000fc800078eb8ff */
[----:B------:R-:W-:Y:S02]  /*1a40*/  LOP3.LUT R19, R0, R2, R19, 0xfe, !PT ;  /* 0x0000000200137212 */ /* 0x000fe400078efe13 */
.L_x_37647:
[----:B------:R-:W-:Y:S05]  /*1a50*/  BSYNC B0 ;  /* 0x0000000000007941 */ /* 0x000fea0003800000 */
.L_x_37646:
[----:B------:R-:W0:Y:S01]  /*1a60*/  F2I.FTZ.TRUNC.NTZ R19, R19 ;  /* 0x0000001300137305 */ /* 0x000e22000021f100 */
[----:B------:R-:W-:Y:S05]  /*1a70*/  BRA `(.L_x_37627) ;  /* 0x0000029000007947 */ /* 0x000fea0003800000 */
.L_x_37639:
        /* <DEDUP_REMOVED lines=14> */
.L_x_37653:
[----:B------:R-:W-:Y:S05]  /*1b60*/  BSYNC B0 ;  /* 0x0000000000007941 */ /* 0x000fea0003800000 */
.L_x_37652:
[----:B------:R-:W0:Y:S01]  /*1b70*/  F2I.FTZ.TRUNC.NTZ R19, R19 ;  /* 0x0000001300137305 */ /* 0x000e22000021f100 */
[----:B------:R-:W-:Y:S05]  /*1b80*/  BRA `(.L_x_37627) ;  /* 0x0000018000007947 */ /* 0x000fea0003800000 */
.L_x_37626:
        /* <DEDUP_REMOVED lines=21> */
.L_x_37651:
[----:B------:R0:W5:Y:S01]  /*1ce0*/  LDG.E R19, [R2.64] ;  /* 0x0000002402137981 */ /* 0x000162000c1e1900 */
[----:B------:R-:W-:Y:S05]  /*1cf0*/  BRA `(.L_x_37627) ;  /* 0x0000001000007947 */ /* 0x000fea0003800000 */
.L_x_37650:
[----:B------:R0:W5:Y:S02]  /*1d00*/  LDG.E R19, [R2.64] ;  /* 0x0000002402137981 */ /* 0x000164000c1e1900 */
.L_x_37627:
[----:B0-----:R-:W0:Y:S01]  /*1d10*/  LDC.U8 R3, c[0x0][0x378] ;  /* 0x0000de00ff037b82 */ /* 0x001e220000000000 */
[----:B------:R-:W-:-:S04]  /*1d20*/  ISETP.NE.AND P0, PT, RZ, c[0x0][0x374], PT ;  /* 0x0000dd00ff007a0c */ /* 0x000fc80003f05270 */
[----:B-1---5:R-:W-:-:S04]  /*1d30*/  ISETP.NE.AND P0, PT, R19, RZ, P0 ;  /* 0x000000ff1300720c */ /* 0x022fc80000705270 */
        /* <DEDUP_REMOVED lines=14> */
.L_x_37657:
[----:B------:R0:W-:Y:S01]  /*1e20*/  STG.E.U8 [R16.64], R2 ;  /* 0x0000000210007986 */ /* 0x0001e2000c101124 */
[----:B------:R-:W-:Y:S05]  /*1e30*/  BRA `(.L_x_37659) ;  /* 0x00000d5000007947 */ /* 0x000fea0003800000 */
.L_x_37656:
        /* <DEDUP_REMOVED lines=9> */
.L_x_37661:
[----:B------:R0:W-:Y:S01]  /*1ed0*/  STG.E [R16.64], R2 ;  /* 0x0000000210007986 */ /* 0x0001e2000c101924 */
[----:B------:R-:W-:Y:S05]  /*1ee0*/  BRA `(.L_x_37659) ;  /* 0x00000ca000007947 */ /* 0x000fea0003800000 */
.L_x_37660:
[----:B------:R0:W-:Y:S01]  /*1ef0*/  STG.E.U16 [R16.64], R2 ;  /* 0x0000000210007986 */ /* 0x0001e2000c101524 */
[----:B------:R-:W-:Y:S05]  /*1f00*/  BRA `(.L_x_37659) ;  /* 0x00000c8000007947 */ /* 0x000fea0003800000 */
.L_x_37655:
        /* <DEDUP_REMOVED lines=9> */
.L_x_37663:
[----:B------:R-:W0:Y:S02]  /*1fa0*/  I2F.U32 R0, R2 ;  /* 0x0000000200007306 */ /* 0x000e240000201000 */
[----:B0-----:R-:W-:-:S05]  /*1fb0*/  F2FP.PACK_AB R0, RZ, R0 ;  /* 0x00000000ff00723e */ /* 0x001fca00000000ff */
[----:B------:R0:W-:Y:S01]  /*1fc0*/  STG.E.U16 [R16.64], R0 ;  /* 0x0000000010007986 */ /* 0x0001e2000c101524 */
[----:B------:R-:W-:Y:S05]  /*1fd0*/  BRA `(.L_x_37659) ;  /* 0x00000bb000007947 */ /* 0x000fea0003800000 */
.L_x_37662:
        /* <DEDUP_REMOVED lines=10> */
.L_x_37665:
[----:B------:R-:W0:Y:S02]  /*2080*/  I2F.U32 R2, R2 ;  /* 0x0000000200027306 */ /* 0x000e240000201000 */
[----:B0-----:R-:W-:-:S04]  /*2090*/  F2FP.PACK_AB R3, RZ, R2 ;  /* 0x00000002ff03723e */ /* 0x001fc800000000ff */
[----:B------:R-:W-:-:S05]  /*20a0*/  PRMT R3, R3, 0x5410, RZ ;  /* 0x0000541003037816 */ /* 0x000fca00000000ff */
[----:B------:R0:W-:Y:S01]  /*20b0*/  STG.E [R16.64], R3 ;  /* 0x0000000310007986 */ /* 0x0001e2000c101924 */
[----:B------:R-:W-:Y:S05]  /*20c0*/  BRA `(.L_x_37659) ;  /* 0x00000ac000007947 */ /* 0x000fea0003800000 */
.L_x_37664:
[----:B------:R-:W0:Y:S02]  /*20d0*/  I2F.F64.U32 R2, R2 ;  /* 0x0000000200027312 */ /* 0x000e240000201800 */
[----:B0-----:R0:W-:Y:S01]  /*20e0*/  STG.E.64 [R16.64], R2 ;  /* 0x0000000210007986 */ /* 0x0011e2000c101b24 */
[----:B------:R-:W-:Y:S05]  /*20f0*/  BRA `(.L_x_37659) ;  /* 0x00000a9000007947 */ /* 0x000fea0003800000 */
.L_x_37654:
        /* <DEDUP_REMOVED lines=10> */
.L_x_37668:
[----:B------:R-:W0:Y:S01]  /*21a0*/  I2F.F64.U32 R4, R2 ;  /* 0x0000000200047312 */ /* 0x000e220000201800 */
[----:B------:R-:W-:-:S05]  /*21b0*/  CS2R R6, SRZ ;  /* 0x0000000000067805 */ /* 0x000fca000001ff00 */
[----:B0-----:R0:W-:Y:S01]  /*21c0*/  STG.E.128 [R16.64], R4 ;  /* 0x0000000410007986 */ /* 0x0011e2000c101d24 */
[----:B------:R-:W-:Y:S05]  /*21d0*/  BRA `(.L_x_37659) ;  /* 0x000009b000007947 */ /* 0x000fea0003800000 */
.L_x_37667:
        /* <DEDUP_REMOVED lines=21> */
.L_x_37672:
[----:B------:R-:W-:Y:S05]  /*2330*/  BSYNC B0 ;  /* 0x0000000000007941 */ /* 0x000fea0003800000 */
.L_x_37671:
[----:B------:R-:W-:-:S05]  /*2340*/  LOP3.LUT R3, R0, R3, RZ, 0xfc, !PT ;  /* 0x0000000300037212 */ /* 0x000fca00078efcff */
[----:B------:R0:W-:Y:S01]  /*2350*/  STG.E.U8 [R16.64], R3 ;  /* 0x0000000310007986 */ /* 0x0001e2000c101124 */
[----:B------:R-:W-:Y:S05]  /*2360*/  BRA `(.L_x_37659) ;  /* 0x0000082000007947 */ /* 0x000fea0003800000 */
.L_x_37670:
        /* <DEDUP_REMOVED lines=13> */
.L_x_37674:
[----:B------:R-:W-:Y:S01]  /*2440*/  IMAD.MOV.U32 R0, RZ, RZ, 0x7f ;  /* 0x0000007fff007424 */ /* 0x000fe200078e00ff */
[----:B------:R-:W-:-:S04]  /*2450*/  ISETP.GT.U32.AND P0, PT, R3, 0x7f800000, PT ;  /* 0x7f8000000300780c */ /* 0x000fc80003f04070 */
[----:B------:R-:W-:-:S04]  /*2460*/  SEL R0, R0, 0x7c, P0 ;  /* 0x0000007c00007807 */ /* 0x000fc80000000000 */
.L_x_37675:
[----:B------:R-:W-:Y:S05]  /*2470*/  BSYNC B0 ;  /* 0x0000000000007941 */ /* 0x000fea0003800000 */
.L_x_37673:
[----:B------:R-:W-:-:S04]  /*2480*/  LOP3.LUT R2, R5, 0x80000000, RZ, 0xc0, !PT ;  /* 0x8000000005027812 */ /* 0x000fc800078ec0ff */
[----:B------:R-:W-:-:S04]  /*2490*/  SHF.R.U32.HI R3, RZ, 0x18, R2 ;  /* 0x00000018ff037819 */ /* 0x000fc80000011602 */
[----:B------:R-:W-:-:S05]  /*24a0*/  LOP3.LUT R3, R0, R3, RZ, 0xfc, !PT ;  /* 0x0000000300037212 */ /* 0x000fca00078efcff */
[----:B------:R0:W-:Y:S01]  /*24b0*/  STG.E.U8 [R16.64], R3 ;  /* 0x0000000310007986 */ /* 0x0001e2000c101124 */
[----:B------:R-:W-:Y:S05]  /*24c0*/  BRA `(.L_x_37659) ;  /* 0x000006c000007947 */ /* 0x000fea0003800000 */
.L_x_37669:
[----:B------:R-:W0:Y:S02]  /*24d0*/  I2F.U32 R0, R2 ;  /* 0x0000000200007306 */ /* 0x000e240000201000 */
[----:B0-----:R-:W-:-:S05]  /*24e0*/  F2FP.BF16.PACK_AB R0, RZ, R0 ;  /* 0x00000000ff00723e */ /* 0x001fca00000010ff */
[----:B------:R0:W-:Y:S01]  /*24f0*/  STG.E.U16 [R16.64], R0 ;  /* 0x0000000010007986 */ /* 0x0001e2000c101524 */
[----:B------:R-:W-:Y:S05]  /*2500*/  BRA `(.L_x_37659) ;  /* 0x0000068000007947 */ /* 0x000fea0003800000 */
.L_x_37666:
        /* <DEDUP_REMOVED lines=10> */
.L_x_37678:
        /* <DEDUP_REMOVED lines=17> */
.L_x_37681:
[----:B------:R-:W-:-:S04]  /*26c0*/  LOP3.LUT R2, R5, 0x80000000, RZ, 0xc0, !PT ;  /* 0x8000000005027812 */ /* 0x000fc800078ec0ff */
[----:B------:R-:W-:-:S04]  /*26d0*/  SHF.R.U32.HI R3, RZ, 0x18, R2 ;  /* 0x00000018ff037819 */ /* 0x000fc80000011602 */
[----:B------:R-:W-:-:S04]  /*26e0*/  LOP3.LUT R0, R0, R3, RZ, 0xfc, !PT ;  /* 0x0000000300007212 */ /* 0x000fc800078efcff */
[----:B------:R-:W-:Y:S02]  /*26f0*/  PRMT R8, R0, 0x7610, R8 ;  /* 0x0000761000087816 */ /* 0x000fe40000000008 */
.L_x_37680:
[----:B------:R-:W-:Y:S05]  /*2700*/  BSYNC B0 ;  /* 0x0000000000007941 */ /* 0x000fea0003800000 */
.L_x_37679:
[----:B------:R0:W-:Y:S01]  /*2710*/  STG.E.U8 [R16.64], R8 ;  /* 0x0000000810007986 */ /* 0x0001e2000c101124 */
[----:B------:R-:W-:Y:S05]  /*2720*/  BRA `(.L_x_37659) ;  /* 0x0000046000007947 */ /* 0x000fea0003800000 */
.L_x_37677:
        /* <DEDUP_REMOVED lines=17> */
.L_x_37684:
[----:B------:R-:W-:-:S04]  /*2840*/  LOP3.LUT R2, R5, 0x80000000, RZ, 0xc0, !PT ;  /* 0x8000000005027812 */ /* 0x000fc800078ec0ff */
[----:B------:R-:W-:-:S04]  /*2850*/  SHF.R.U32.HI R3, RZ, 0x18, R2 ;  /* 0x00000018ff037819 */ /* 0x000fc80000011602 */
[----:B------:R-:W-:-:S04]  /*2860*/  LOP3.LUT R0, R0, R3, RZ, 0xfc, !PT ;  /* 0x0000000300007212 */ /* 0x000fc800078efcff */
[----:B------:R-:W-:Y:S02]  /*2870*/  PRMT R8, R0, 0x7610, R8 ;  /* 0x0000761000087816 */ /* 0x000fe40000000008 */
.L_x_37683:
[----:B------:R-:W-:Y:S05]  /*2880*/  BSYNC B0 ;  /* 0x0000000000007941 */ /* 0x000fea0003800000 */
.L_x_37682:
[----:B------:R0:W-:Y:S01]  /*2890*/  STG.E.U8 [R16.64], R8 ;  /* 0x0000000810007986 */ /* 0x0001e2000c101124 */
[----:B------:R-:W-:Y:S05]  /*28a0*/  BRA `(.L_x_37659) ;  /* 0x000002e000007947 */ /* 0x000fea0003800000 */
.L_x_37676:
        /* <DEDUP_REMOVED lines=22> */
.L_x_37658:
        /* <DEDUP_REMOVED lines=20> */
.L_x_37686:
[----:B------:R-:W-:-:S05]  /*2b50*/  IMAD.MOV.U32 R3, RZ, RZ, RZ ;  /* 0x000000ffff037224 */ /* 0x000fca00078e00ff */
[----:B------:R0:W-:Y:S01]  /*2b60*/  STG.E.64 [R16.64], R2 ;  /* 0x0000000210007986 */ /* 0x0001e2000c101b24 */
[----:B------:R-:W-:Y:S05]  /*2b70*/  BRA `(.L_x_37659) ;  /* 0x0000001000007947 */ /* 0x000fea0003800000 */
.L_x_37685:
[----:B------:R0:W-:Y:S02]  /*2b80*/  STG.E [R16.64], R2 ;  /* 0x0000000210007986 */ /* 0x0001e4000c101924 */
.L_x_37659:
[----:B------:R-:W-:-:S05]  /*2b90*/  IMAD R18, R18, 0x200, R23 ;  /* 0x0000020012127824 */ /* 0x000fca00078e0217 */
[----:B------:R-:W-:Y:S02]  /*2ba0*/  IADD3 R19, R18, 0x80, RZ ;  /* 0x0000008012137810 */ /* 0x000fe40007ffe0ff */
.L_x_37620:
[----:B------:R-:W-:Y:S05]  /*2bb0*/  BSYNC B6 ;  /* 0x0000000000067941 */ /* 0x000fea0003800000 */
.L_x_37619:
        /* <DEDUP_REMOVED lines=231> */
.L_x_37689:
        /* <DEDUP_REMOVED lines=18> */
.L_x_37693:
[----:B------:R0:W5:Y:S01]  /*3b50*/  LDG.E.U8 R18, [R2.64] ;  /* 0x0000002402127981 */ /* 0x000162000c1e1100 */
[----:B------:R-:W-:Y:S05]  /*3b60*/  BRA `(.L_x_37695) ;  /* 0x00000d0000007947 */ /* 0x000fea0003800000 */
.L_x_37692:
        /* <DEDUP_REMOVED lines=8> */
.L_x_37697:
[----:B------:R0:W5:Y:S01]  /*3bf0*/  LDG.E R18, [R2.64] ;  /* 0x0000002402127981 */ /* 0x000162000c1e1900 */
[----:B------:R-:W-:Y:S05]  /*3c00*/  BRA `(.L_x_37695) ;  /* 0x00000c6000007947 */ /* 0x000fea0003800000 */
.L_x_37696:
[----:B------:R0:W5:Y:S01]  /*3c10*/  LDG.E.S16 R18, [R2.64] ;  /* 0x0000002402127981 */ /* 0x000162000c1e1700 */
[----:B------:R-:W-:Y:S05]  /*3c20*/  BRA `(.L_x_37695) ;  /* 0x00000c4000007947 */ /* 0x000fea0003800000 */
.L_x_37691:
        /* <DEDUP_REMOVED lines=9> */
.L_x_37699:
[----:B------:R-:W2:Y:S02]  /*3cc0*/  LDG.E.U16 R2, [R2.64] ;  /* 0x0000002402027981 */ /* 0x000ea4000c1e1500 */
[----:B--2---:R-:W-:-:S06]  /*3cd0*/  HADD2.F32 R18, -RZ, R2.H0_H0 ;  /* 0x20000002ff127230 */ /* 0x004fcc0000004100 */
[----:B------:R-:W0:Y:S01]  /*3ce0*/  F2I.FTZ.TRUNC.NTZ R18, R18 ;  /* 0x0000001200127305 */ /* 0x000e22000021f100 */
[----:B------:R-:W-:Y:S05]  /*3cf0*/  BRA `(.L_x_37695) ;  /* 0x00000b7000007947 */ /* 0x000fea0003800000 */
.L_x_37698:
        /* <DEDUP_REMOVED lines=9> */
.L_x_37701:
[----:B------:R-:W2:Y:S02]  /*3d90*/  LDG.E.U16 R2, [R2.64] ;  /* 0x0000002402027981 */ /* 0x000ea4000c1e1500 */
[----:B--2---:R-:W-:-:S06]  /*3da0*/  HADD2.F32 R18, -RZ, R2.H0_H0 ;  /* 0x20000002ff127230 */ /* 0x004fcc0000004100 */
[----:B------:R-:W0:Y:S01]  /*3db0*/  F2I.FTZ.TRUNC.NTZ R18, R18 ;  /* 0x0000001200127305 */ /* 0x000e22000021f100 */
[----:B------:R-:W-:Y:S05]  /*3dc0*/  BRA `(.L_x_37695) ;  /* 0x00000aa000007947 */ /* 0x000fea0003800000 */
.L_x_37700:
[----:B------:R-:W2:Y:S02]  /*3dd0*/  LDG.E.64 R2, [R2.64] ;  /* 0x0000002402027981 */ /* 0x000ea4000c1e1b00 */
[----:B--2---:R0:W1:Y:S01]  /*3de0*/  F2I.F64.TRUNC R18, R2 ;  /* 0x0000000200127311 */ /* 0x004062000030d100 */
[----:B------:R-:W-:Y:S05]  /*3df0*/  BRA `(.L_x_37695) ;  /* 0x00000a7000007947 */ /* 0x000fea0003800000 */
.L_x_37690:
        /* <DEDUP_REMOVED lines=12> */
.L_x_37704:
[----:B------:R-:W2:Y:S02]  /*3ec0*/  LDG.E.64 R2, [R2.64] ;  /* 0x0000002402027981 */ /* 0x000ea4000c1e1b00 */
[----:B--2---:R0:W1:Y:S01]  /*3ed0*/  F2I.F64.TRUNC R18, R2 ;  /* 0x0000000200127311 */ /* 0x004062000030d100 */
[----:B------:R-:W-:Y:S05]  /*3ee0*/  BRA `(.L_x_37695) ;  /* 0x0000098000007947 */ /* 0x000fea0003800000 */
.L_x_37703:
        /* <DEDUP_REMOVED lines=27> */
.L_x_37706:
        /* <DEDUP_REMOVED lines=14> */
.L_x_37705:
[----:B------:R-:W2:Y:S02]  /*4180*/  LDG.E.U16 R18, [R2.64] ;  /* 0x0000002402127981 */ /* 0x000ea4000c1e1500 */
[----:B--2---:R-:W-:-:S06]  /*4190*/  PRMT R18, RZ, 0x5410, R18 ;  /* 0x00005410ff127816 */ /* 0x004fcc0000000012 */
[----:B------:R-:W0:Y:S01]  /*41a0*/  F2I.FTZ.TRUNC.NTZ R18, R18 ;  /* 0x0000001200127305 */ /* 0x000e22000021f100 */
[----:B------:R-:W-:Y:S05]  /*41b0*/  BRA `(.L_x_37695) ;  /* 0x000006b000007947 */ /* 0x000fea0003800000 */
.L_x_37702:
        /* <DEDUP_REMOVED lines=10> */
.L_x_37709:
        /* <DEDUP_REMOVED lines=21> */
.L_x_37713:
[----:B------:R-:W-:Y:S05]  /*43b0*/  BSYNC B1 ;  /* 0x0000000000017941 */ /* 0x000fea0003800000 */
.L_x_37712:
[----:B------:R-:W-:Y:S01]  /*43c0*/  IMAD.SHL.U32 R2, R2, 0x100000, RZ ;  /* 0x0010000002027824 */ /* 0x000fe200078e00ff */
[----:B------:R-:W-:-:S04]  /*43d0*/  LEA R3, R0, 0x3b800000, 0x17 ;  /* 0x3b80000000037811 */ /* 0x000fc800078eb8ff */
[----:B------:R-:W-:Y:S02]  /*43e0*/  LOP3.LUT R18, R3, R2, R18, 0xfe, !PT ;  /* 0x0000000203127212 */ /* 0x000fe400078efe12 */
.L_x_37711:
[----:B------:R-:W-:Y:S05]  /*43f0*/  BSYNC B0 ;  /* 0x0000000000007941 */ /* 0x000fea0003800000 */
.L_x_37710:
[----:B------:R-:W0:Y:S01]  /*4400*/  F2I.FTZ.TRUNC.NTZ R18, R18 ;  /* 0x0000001200127305 */ /* 0x000e22000021f100 */
[----:B------:R-:W-:Y:S05]  /*4410*/  BRA `(.L_x_37695) ;  /* 0x0000045000007947 */ /* 0x000fea0003800000 */
.L_x_37708:
        /* <DEDUP_REMOVED lines=21> */
.L_x_37717:
[----:B------:R-:W-:Y:S05]  /*4570*/  BSYNC B1 ;  /* 0x0000000000017941 */ /* 0x000fea0003800000 */
.L_x_37716:
[----:B------:R-:W-:Y:S01]  /*4580*/  IMAD.SHL.U32 R2, R2, 0x200000, RZ ;  /* 0x0020000002027824 */ /* 0x000fe200078e00ff */
[----:B------:R-:W-:-:S04]  /*4590*/  LEA R3, R0, 0x37800000, 0x17 ;  /* 0x3780000000037811 */ /* 0x000fc800078eb8ff */
[----:B------:R-:W-:Y:S02]  /*45a0*/  LOP3.LUT R18, R3, R2, R18, 0xfe, !PT ;  /* 0x0000000203127212 */ /* 0x000fe400078efe12 */
.L_x_37715:
[----:B------:R-:W-:Y:S05]  /*45b0*/  BSYNC B0 ;  /* 0x0000000000007941 */ /* 0x000fea0003800000 */
.L_x_37714:
[----:B------:R-:W0:Y:S01]  /*45c0*/  F2I.FTZ.TRUNC.NTZ R18, R18 ;  /* 0x0000001200127305 */ /* 0x000e22000021f100 */
[----:B------:R-:W-:Y:S05]  /*45d0*/  BRA `(.L_x_37695) ;  /* 0x0000029000007947 */ /* 0x000fea0003800000 */
.L_x_37707:
        /* <DEDUP_REMOVED lines=14> */
.L_x_37721:
[----:B------:R-:W-:Y:S05]  /*46c0*/  BSYNC B0 ;  /* 0x0000000000007941 */ /* 0x000fea0003800000 */
.L_x_37720:
[----:B------:R-:W0:Y:S01]  /*46d0*/  F2I.FTZ.TRUNC.NTZ R18, R18 ;  /* 0x0000001200127305 */ /* 0x000e22000021f100 */
[----:B------:R-:W-:Y:S05]  /*46e0*/  BRA `(.L_x_37695) ;  /* 0x0000018000007947 */ /* 0x000fea0003800000 */
.L_x_37694:
        /* <DEDUP_REMOVED lines=21> */
.L_x_37719:
[----:B------:R0:W5:Y:S01]  /*4840*/  LDG.E R18, [R2.64] ;  /* 0x0000002402127981 */ /* 0x000162000c1e1900 */
[----:B------:R-:W-:Y:S05]  /*4850*/  BRA `(.L_x_37695) ;  /* 0x0000001000007947 */ /* 0x000fea0003800000 */
.L_x_37718:
[----:B------:R0:W5:Y:S02]  /*4860*/  LDG.E R18, [R2.64] ;  /* 0x0000002402127981 */ /* 0x000164000c1e1900 */
.L_x_37695:
        /* <DEDUP_REMOVED lines=17> */
.L_x_37725:
[----:B------:R0:W-:Y:S01]  /*4980*/  STG.E.U8 [R16.64], R2 ;  /* 0x0000000210007986 */ /* 0x0001e2000c101124 */
[----:B------:R-:W-:Y:S05]  /*4990*/  BRA `(.L_x_37727) ;  /* 0x00000d5000007947 */ /* 0x000fea0003800000 */
.L_x_37724:
        /* <DEDUP_REMOVED lines=9> */
.L_x_37729:
[----:B------:R0:W-:Y:S01]  /*4a30*/  STG.E [R16.64], R2 ;  /* 0x0000000210007986 */ /* 0x0001e2000c101924 */
[----:B------:R-:W-:Y:S05]  /*4a40*/  BRA `(.L_x_37727) ;  /* 0x00000ca000007947 */ /* 0x000fea0003800000 */
.L_x_37728:
[----:B------:R0:W-:Y:S01]  /*4a50*/  STG.E.U16 [R16.64], R2 ;  /* 0x0000000210007986 */ /* 0x0001e2000c101524 */
[----:B------:R-:W-:Y:S05]  /*4a60*/  BRA `(.L_x_37727) ;  /* 0x00000c8000007947 */ /* 0x000fea0003800000 */
.L_x_37723:
        /* <DEDUP_REMOVED lines=9> */
.L_x_37731:
[----:B------:R-:W0:Y:S02]  /*4b00*/  I2F.U32 R0, R2 ;  /* 0x0000000200007306 */ /* 0x000e240000201000 */
[----:B0-----:R-:W-:-:S05]  /*4b10*/  F2FP.PACK_AB R0, RZ, R0 ;  /* 0x00000000ff00723e */ /* 0x001fca00000000ff */
[----:B------:R0:W-:Y:S01]  /*4b20*/  STG.E.U16 [R16.64], R0 ;  /* 0x0000000010007986 */ /* 0x0001e2000c101524 */
[----:B------:R-:W-:Y:S05]  /*4b30*/  BRA `(.L_x_37727) ;  /* 0x00000bb000007947 */ /* 0x000fea0003800000 */
.L_x_37730:
        /* <DEDUP_REMOVED lines=10> */
.L_x_37733:
[----:B------:R-:W0:Y:S02]  /*4be0*/  I2F.U32 R2, R2 ;  /* 0x0000000200027306 */ /* 0x000e240000201000 */
[----:B0-----:R-:W-:-:S04]  /*4bf0*/  F2FP.PACK_AB R3, RZ, R2 ;  /* 0x00000002ff03723e */ /* 0x001fc800000000ff */
[----:B------:R-:W-:-:S05]  /*4c00*/  PRMT R3, R3, 0x5410, RZ ;  /* 0x0000541003037816 */ /* 0x000fca00000000ff */
[----:B------:R0:W-:Y:S01]  /*4c10*/  STG.E [R16.64], R3 ;  /* 0x0000000310007986 */ /* 0x0001e2000c101924 */
[----:B------:R-:W-:Y:S05]  /*4c20*/  BRA `(.L_x_37727) ;  /* 0x00000ac000007947 */ /* 0x000fea0003800000 */
.L_x_37732:
[----:B------:R-:W0:Y:S02]  /*4c30*/  I2F.F64.U32 R2, R2 ;  /* 0x0000000200027312 */ /* 0x000e240000201800 */
[----:B0-----:R0:W-:Y:S01]  /*4c40*/  STG.E.64 [R16.64], R2 ;  /* 0x0000000210007986 */ /* 0x0011e2000c101b24 */
[----:B------:R-:W-:Y:S05]  /*4c50*/  BRA `(.L_x_37727) ;  /* 0x00000a9000007947 */ /* 0x000fea0003800000 */
.L_x_37722:
        /* <DEDUP_REMOVED lines=10> */
.L_x_37736:
[----:B------:R-:W0:Y:S01]  /*4d00*/  I2F.F64.U32 R4, R2 ;  /* 0x0000000200047312 */ /* 0x000e220000201800 */
[----:B------:R-:W-:-:S05]  /*4d10*/  CS2R R6, SRZ ;  /* 0x0000000000067805 */ /* 0x000fca000001ff00 */
[----:B0-----:R0:W-:Y:S01]  /*4d20*/  STG.E.128 [R16.64], R4 ;  /* 0x0000000410007986 */ /* 0x0011e2000c101d24 */
[----:B------:R-:W-:Y:S05]  /*4d30*/  BRA `(.L_x_37727) ;  /* 0x000009b000007947 */ /* 0x000fea0003800000 */
.L_x_37735:
        /* <DEDUP_REMOVED lines=21> */
.L_x_37740:
[----:B------:R-:W-:Y:S05]  /*4e90*/  BSYNC B0 ;  /* 0x0000000000007941 */ /* 0x000fea0003800000 */
.L_x_37739:
[----:B------:R-:W-:-:S05]  /*4ea0*/  LOP3.LUT R3, R0, R3, RZ, 0xfc, !PT ;  /* 0x0000000300037212 */ /* 0x000fca00078efcff */
[----:B------:R0:W-:Y:S01]  /*4eb0*/  STG.E.U8 [R16.64], R3 ;  /* 0x0000000310007986 */ /* 0x0001e2000c101124 */
[----:B------:R-:W-:Y:S05]  /*4ec0*/  BRA `(.L_x_37727) ;  /* 0x0000082000007947 */ /* 0x000fea0003800000 */
.L_x_37738:
        /* <DEDUP_REMOVED lines=13> */
.L_x_37742:
[----:B------:R-:W-:Y:S01]  /*4fa0*/  IMAD.MOV.U32 R0, RZ, RZ, 0x7f ;  /* 0x0000007fff007424 */ /* 0x000fe200078e00ff */
[----:B------:R-:W-:-:S04]  /*4fb0*/  ISETP.GT.U32.AND P0, PT, R3, 0x7f800000, PT ;  /* 0x7f8000000300780c */ /* 0x000fc80003f04070 */
[----:B------:R-:W-:-:S04]  /*4fc0*/  SEL R0, R0, 0x7c, P0 ;  /* 0x0000007c00007807 */ /* 0x000fc80000000000 */
.L_x_37743:
[----:B------:R-:W-:Y:S05]  /*4fd0*/  BSYNC B0 ;  /* 0x0000000000007941 */ /* 0x000fea0003800000 */
.L_x_37741:
[----:B------:R-:W-:-:S04]  /*4fe0*/  LOP3.LUT R2, R5, 0x80000000, RZ, 0xc0, !PT ;  /* 0x8000000005027812 */ /* 0x000fc800078ec0ff */
[----:B------:R-:W-:-:S04]  /*4ff0*/  SHF.R.U32.HI R3, RZ, 0x18, R2 ;  /* 0x00000018ff037819 */ /* 0x000fc80000011602 */
[----:B------:R-:W-:-:S05]  /*5000*/  LOP3.LUT R3, R0, R3, RZ, 0xfc, !PT ;  /* 0x0000000300037212 */ /* 0x000fca00078efcff */
[----:B------:R0:W-:Y:S01]  /*5010*/  STG.E.U8 [R16.64], R3 ;  /* 0x0000000310007986 */ /* 0x0001e2000c101124 */
[----:B------:R-:W-:Y:S05]  /*5020*/  BRA `(.L_x_37727) ;  /* 0x000006c000007947 */ /* 0x000fea0003800000 */
.L_x_37737:
[----:B------:R-:W0:Y:S02]  /*5030*/  I2F.U32 R0, R2 ;  /* 0x0000000200007306 */ /* 0x000e240000201000 */
[----:B0-----:R-:W-:-:S05]  /*5040*/  F2FP.BF16.PACK_AB R0, RZ, R0 ;  /* 0x00000000ff00723e */ /* 0x001fca00000010ff */
[----:B------:R0:W-:Y:S01]  /*5050*/  STG.E.U16 [R16.64], R0 ;  /* 0x0000000010007986 */ /* 0x0001e2000c101524 */
[----:B------:R-:W-:Y:S05]  /*5060*/  BRA `(.L_x_37727) ;  /* 0x0000068000007947 */ /* 0x000fea0003800000 */
.L_x_37734:
        /* <DEDUP_REMOVED lines=10> */
.L_x_37746:
        /* <DEDUP_REMOVED lines=17> */
.L_x_37749:
[----:B------:R-:W-:-:S04]  /*5220*/  LOP3.LUT R2, R5, 0x80000000, RZ, 0xc0, !PT ;  /* 0x8000000005027812 */ /* 0x000fc800078ec0ff */
[----:B------:R-:W-:-:S04]  /*5230*/  SHF.R.U32.HI R3, RZ, 0x18, R2 ;  /* 0x00000018ff037819 */ /* 0x000fc80000011602 */
[----:B------:R-:W-:-:S04]  /*5240*/  LOP3.LUT R0, R0, R3, RZ, 0xfc, !PT ;  /* 0x0000000300007212 */ /* 0x000fc800078efcff */
[----:B------:R-:W-:Y:S02]  /*5250*/  PRMT R8, R0, 0x7610, R8 ;  /* 0x0000761000087816 */ /* 0x000fe40000000008 */
.L_x_37748:
[----:B------:R-:W-:Y:S05]  /*5260*/  BSYNC B0 ;  /* 0x0000000000007941 */ /* 0x000fea0003800000 */
.L_x_37747:
[----:B------:R0:W-:Y:S01]  /*5270*/  STG.E.U8 [R16.64], R8 ;  /* 0x0000000810007986 */ /* 0x0001e2000c101124 */
[----:B------:R-:W-:Y:S05]  /*5280*/  BRA `(.L_x_37727) ;  /* 0x0000046000007947 */ /* 0x000fea0003800000 */
.L_x_37745:
        /* <DEDUP_REMOVED lines=17> */
.L_x_37752:
[----:B------:R-:W-:-:S04]  /*53a0*/  LOP3.LUT R2, R5, 0x80000000, RZ, 0xc0, !PT ;  /* 0x8000000005027812 */ /* 0x000fc800078ec0ff */
[----:B------:R-:W-:-:S04]  /*53b0*/  SHF.R.U32.HI R3, RZ, 0x18, R2 ;  /* 0x00000018ff037819 */ /* 0x000fc80000011602 */
[----:B------:R-:W-:-:S04]  /*53c0*/  LOP3.LUT R0, R0, R3, RZ, 0xfc, !PT ;  /* 0x0000000300007212 */ /* 0x000fc800078efcff */
[----:B------:R-:W-:Y:S02]  /*53d0*/  PRMT R8, R0, 0x7610, R8 ;  /* 0x0000761000087816 */ /* 0x000fe40000000008 */
.L_x_37751:
[----:B------:R-:W-:Y:S05]  /*53e0*/  BSYNC B0 ;  /* 0x0000000000007941 */ /* 0x000fea0003800000 */
.L_x_37750:
[----:B------:R0:W-:Y:S01]  /*53f0*/  STG.E.U8 [R16.64], R8 ;  /* 0x0000000810007986 */ /* 0x0001e2000c101124 */
[----:B------:R-:W-:Y:S05]  /*5400*/  BRA `(.L_x_37727) ;  /* 0x000002e000007947 */ /* 0x000fea0003800000 */
.L_x_37744:
        /* <DEDUP_REMOVED lines=22> */
.L_x_37726:
        /* <DEDUP_REMOVED lines=20> */
.L_x_37754:
[----:B------:R-:W-:-:S05]  /*56b0*/  IMAD.MOV.U32 R3, RZ, RZ, RZ ;  /* 0x000000ffff037224 */ /* 0x000fca00078e00ff */
[----:B------:R0:W-:Y:S01]  /*56c0*/  STG.E.64 [R16.64], R2 ;  /* 0x0000000210007986 */ /* 0x0001e2000c101b24 */
[----:B------:R-:W-:Y:S05]  /*56d0*/  BRA `(.L_x_37727) ;  /* 0x0000001000007947 */ /* 0x000fea0003800000 */
.L_x_37753:
[----:B------:R0:W-:Y:S02]  /*56e0*/  STG.E [R16.64], R2 ;  /* 0x0000000210007986 */ /* 0x0001e4000c101924 */
.L_x_37727:
        /* <DEDUP_REMOVED lines=231> */
.L_x_37755:
        /* <DEDUP_REMOVED lines=18> */
.L_x_37759:
[----:B------:R0:W5:Y:S01]  /*6680*/  LDG.E.U8 R18, [R2.64] ;  /* 0x0000002402127981 */ /* 0x000162000c1e1100 */
[----:B------:R-:W-:Y:S05]  /*6690*/  BRA `(.L_x_37761) ;  /* 0x00000d0000007947 */ /* 0x000fea0003800000 */
.L_x_37758:
        /* <DEDUP_REMOVED lines=8> */
.L_x_37763:
[----:B------:R0:W5:Y:S01]  /*6720*/  LDG.E R18, [R2.64] ;  /* 0x0000002402127981 */ /* 0x000162000c1e1900 */
[----:B------:R-:W-:Y:S05]  /*6730*/  BRA `(.L_x_37761) ;  /* 0x00000c6000007947 */ /* 0x000fea0003800000 */
.L_x_37762:
[----:B------:R0:W5:Y:S01]  /*6740*/  LDG.E.S16 R18, [R2.64] ;  /* 0x0000002402127981 */ /* 0x000162000c1e1700 */
[----:B------:R-:W-:Y:S05]  /*6750*/  BRA `(.L_x_37761) ;  /* 0x00000c4000007947 */ /* 0x000fea0003800000 */
.L_x_37757:
        /* <DEDUP_REMOVED lines=9> */
.L_x_37765:
[----:B------:R-:W2:Y:S02]  /*67f0*/  LDG.E.U16 R2, [R2.64] ;  /* 0x0000002402027981 */ /* 0x000ea4000c1e1500 */
[----:B--2---:R-:W-:-:S06]  /*6800*/  HADD2.F32 R18, -RZ, R2.H0_H0 ;  /* 0x20000002ff127230 */ /* 0x004fcc0000004100 */
[----:B------:R-:W0:Y:S01]  /*6810*/  F2I.FTZ.TRUNC.NTZ R18, R18 ;  /* 0x0000001200127305 */ /* 0x000e22000021f100 */
[----:B------:R-:W-:Y:S05]  /*6820*/  BRA `(.L_x_37761) ;  /* 0x00000b7000007947 */ /* 0x000fea0003800000 */
.L_x_37764:
        /* <DEDUP_REMOVED lines=9> */
.L_x_37767:
[----:B------:R-:W2:Y:S02]  /*68c0*/  LDG.E.U16 R2, [R2.64] ;  /* 0x0000002402027981 */ /* 0x000ea4000c1e1500 */
[----:B--2---:R-:W-:-:S06]  /*68d0*/  HADD2.F32 R18, -RZ, R2.H0_H0 ;  /* 0x20000002ff127230 */ /* 0x004fcc0000004100 */
[----:B------:R-:W0:Y:S01]  /*68e0*/  F2I.FTZ.TRUNC.NTZ R18, R18 ;  /* 0x0000001200127305 */ /* 0x000e22000021f100 */
[----:B------:R-:W-:Y:S05]  /*68f0*/  BRA `(.L_x_37761) ;  /* 0x00000aa000007947 */ /* 0x000fea0003800000 */
.L_x_37766:
[----:B------:R-:W2:Y:S02]  /*6900*/  LDG.E.64 R2, [R2.64] ;  /* 0x0000002402027981 */ /* 0x000ea4000c1e1b00 */
[----:B--2---:R0:W1:Y:S01]  /*6910*/  F2I.F64.TRUNC R18, R2 ;  /* 0x0000000200127311 */ /* 0x004062000030d100 */
[----:B------:R-:W-:Y:S05]  /*6920*/  BRA `(.L_x_37761) ;  /* 0x00000a7000007947 */ /* 0x000fea0003800000 */
.L_x_37756:
        /* <DEDUP_REMOVED lines=12> */
.L_x_37770:
[----:B------:R-:W2:Y:S02]  /*69f0*/  LDG.E.64 R2, [R2.64] ;  /* 0x0000002402027981 */ /* 0x000ea4000c1e1b00 */
[----:B--2---:R0:W1:Y:S01]  /*6a00*/  F2I.F64.TRUNC R18, R2 ;  /* 0x0000000200127311 */ /* 0x004062000030d100 */
[----:B------:R-:W-:Y:S05]  /*6a10*/  BRA `(.L_x_37761) ;  /* 0x0000098000007947 */ /* 0x000fea0003800000 */
.L_x_37769:
        /* <DEDUP_REMOVED lines=27> */
.L_x_37772:
        /* <DEDUP_REMOVED lines=14> */
.L_x_37771:
[----:B------:R-:W2:Y:S02]  /*6cb0*/  LDG.E.U16 R18, [R2.64] ;  /* 0x0000002402127981 */ /* 0x000ea4000c1e1500 */
[----:B--2---:R-:W-:-:S06]  /*6cc0*/  PRMT R18, RZ, 0x5410, R18 ;  /* 0x00005410ff127816 */ /* 0x004fcc0000000012 */
[----:B------:R-:W0:Y:S01]  /*6cd0*/  F2I.FTZ.TRUNC.NTZ R18, R18 ;  /* 0x0000001200127305 */ /* 0x000e22000021f100 */
[----:B------:R-:W-:Y:S05]  /*6ce0*/  BRA `(.L_x_37761) ;  /* 0x000006b000007947 */ /* 0x000fea0003800000 */
.L_x_37768:
        /* <DEDUP_REMOVED lines=10> */
.L_x_37775:
        /* <DEDUP_REMOVED lines=21> */
.L_x_37779:
[----:B------:R-:W-:Y:S05]  /*6ee0*/  BSYNC B1 ;  /* 0x0000000000017941 */ /* 0x000fea0003800000 */
.L_x_37778:
[----:B------:R-:W-:Y:S01]  /*6ef0*/  IMAD.SHL.U32 R2, R2, 0x100000, RZ ;  /* 0x0010000002027824 */ /* 0x000fe200078e00ff */
[----:B------:R-:W-:-:S04]  /*6f00*/  LEA R3, R0, 0x3b800000, 0x17 ;  /* 0x3b80000000037811 */ /* 0x000fc800078eb8ff */
[----:B------:R-:W-:Y:S02]  /*6f10*/  LOP3.LUT R18, R3, R2, R18, 0xfe, !PT ;  /* 0x0000000203127212 */ /* 0x000fe400078efe12 */
.L_x_37777:
[----:B------:R-:W-:Y:S05]  /*6f20*/  BSYNC B0 ;  /* 0x0000000000007941 */ /* 0x000fea0003800000 */
.L_x_37776:
[----:B------:R-:W0:Y:S01]  /*6f30*/  F2I.FTZ.TRUNC.NTZ R18, R18 ;  /* 0x0000001200127305 */ /* 0x000e22000021f100 */
[----:B------:R-:W-:Y:S05]  /*6f40*/  BRA `(.L_x_37761) ;  /* 0x0000045000007947 */ /* 0x000fea0003800000 */
.L_x_37774:
        /* <DEDUP_REMOVED lines=21> */
.L_x_37783:
[----:B------:R-:W-:Y:S05]  /*70a0*/  BSYNC B1 ;  /* 0x0000000000017941 */ /* 0x000fea0003800000 */
.L_x_37782:
[----:B------:R-:W-:Y:S01]  /*70b0*/  IMAD.SHL.U32 R2, R2, 0x200000, RZ ;  /* 0x0020000002027824 */ /* 0x000fe200078e00ff */
[----:B------:R-:W-:-:S04]  /*70c0*/  LEA R3, R0, 0x37800000, 0x17 ;  /* 0x3780000000037811 */ /* 0x000fc800078eb8ff */
[----:B------:R-:W-:Y:S02]  /*70d0*/  LOP3.LUT R18, R3, R2, R18, 0xfe, !PT ;  /* 0x0000000203127212 */ /* 0x000fe400078efe12 */
.L_x_37781:
[----:B------:R-:W-:Y:S05]  /*70e0*/  BSYNC B0 ;  /* 0x0000000000007941 */ /* 0x000fea0003800000 */
.L_x_37780:
[----:B------:R-:W0:Y:S01]  /*70f0*/  F2I.FTZ.TRUNC.NTZ R18, R18 ;  /* 0x0000001200127305 */ /* 0x000e22000021f100 */
[----:B------:R-:W-:Y:S05]  /*7100*/  BRA `(.L_x_37761) ;  /* 0x0000029000007947 */ /* 0x000fea0003800000 */
.L_x_37773:
        /* <DEDUP_REMOVED lines=14> */
.L_x_37787:
[----:B------:R-:W-:Y:S05]  /*71f0*/  BSYNC B0 ;  /* 0x0000000000007941 */ /* 0x000fea0003800000 */
.L_x_37786:
[----:B------:R-:W0:Y:S01]  /*7200*/  F2I.FTZ.TRUNC.NTZ R18, R18 ;  /* 0x0000001200127305 */ /* 0x000e22000021f100 */
[----:B------:R-:W-:Y:S05]  /*7210*/  BRA `(.L_x_37761) ;  /* 0x0000018000007947 */ /* 0x000fea0003800000 */
.L_x_37760:
        /* <DEDUP_REMOVED lines=21> */
.L_x_37785:
[----:B------:R0:W5:Y:S01]  /*7370*/  LDG.E R18, [R2.64] ;  /* 0x0000002402127981 */ /* 0x000162000c1e1900 */
[----:B------:R-:W-:Y:S05]  /*7380*/  BRA `(.L_x_37761) ;  /* 0x0000001000007947 */ /* 0x000fea0003800000 */
.L_x_37784:
[----:B------:R0:W5:Y:S02]  /*7390*/  LDG.E R18, [R2.64] ;  /* 0x0000002402127981 */ /* 0x000164000c1e1900 */
.L_x_37761:
        /* <DEDUP_REMOVED lines=17> */
.L_x_37791:
[----:B------:R0:W-:Y:S01]  /*74b0*/  STG.E.U8 [R16.64], R2 ;  /* 0x0000000210007986 */ /* 0x0001e2000c101124 */
[----:B------:R-:W-:Y:S05]  /*74c0*/  BRA `(.L_x_37793) ;  /* 0x00000d5000007947 */ /* 0x000fea0003800000 */
.L_x_37790:
        /* <DEDUP_REMOVED lines=9> */
.L_x_37795:
[----:B------:R0:W-:Y:S01]  /*7560*/  STG.E [R16.64], R2 ;  /* 0x0000000210007986 */ /* 0x0001e2000c101924 */
[----:B------:R-:W-:Y:S05]  /*7570*/  BRA `(.L_x_37793) ;  /* 0x00000ca000007947 */ /* 0x000fea0003800000 */
.L_x_37794:
[----:B------:R0:W-:Y:S01]  /*7580*/  STG.E.U16 [R16.64], R2 ;  /* 0x0000000210007986 */ /* 0x0001e2000c101524 */
[----:B------:R-:W-:Y:S05]  /*7590*/  BRA `(.L_x_37793) ;  /* 0x00000c8000007947 */ /* 0x000fea0003800000 */
.L_x_37789:
        /* <DEDUP_REMOVED lines=9> */
.L_x_37797:
[----:B------:R-:W0:Y:S02]  /*7630*/  I2F.U32 R0, R2 ;  /* 0x0000000200007306 */ /* 0x000e240000201000 */
[----:B0-----:R-:W-:-:S05]  /*7640*/  F2FP.PACK_AB R0, RZ, R0 ;  /* 0x00000000ff00723e */ /* 0x001fca00000000ff */
[----:B------:R0:W-:Y:S01]  /*7650*/  STG.E.U16 [R16.64], R0 ;  /* 0x0000000010007986 */ /* 0x0001e2000c101524 */
[----:B------:R-:W-:Y:S05]  /*7660*/  BRA `(.L_x_37793) ;  /* 0x00000bb000007947 */ /* 0x000fea0003800000 */
.L_x_37796:
        /* <DEDUP_REMOVED lines=10> */
.L_x_37799:
[----:B------:R-:W0:Y:S02]  /*7710*/  I2F.U32 R2, R2 ;  /* 0x0000000200027306 */ /* 0x000e240000201000 */
[----:B0-----:R-:W-:-:S04]  /*7720*/  F2FP.PACK_AB R3, RZ, R2 ;  /* 0x00000002ff03723e */ /* 0x001fc800000000ff */
[----:B------:R-:W-:-:S05]  /*7730*/  PRMT R3, R3, 0x5410, RZ ;  /* 0x0000541003037816 */ /* 0x000fca00000000ff */
[----:B------:R0:W-:Y:S01]  /*7740*/  STG.E [R16.64], R3 ;  /* 0x0000000310007986 */ /* 0x0001e2000c101924 */
[----:B------:R-:W-:Y:S05]  /*7750*/  BRA `(.L_x_37793) ;  /* 0x00000ac000007947 */ /* 0x000fea0003800000 */
.L_x_37798:
[----:B------:R-:W0:Y:S02]  /*7760*/  I2F.F64.U32 R2, R2 ;  /* 0x0000000200027312 */ /* 0x000e240000201800 */
[----:B0-----:R0:W-:Y:S01]  /*7770*/  STG.E.64 [R16.64], R2 ;  /* 0x0000000210007986 */ /* 0x0011e2000c101b24 */
[----:B------:R-:W-:Y:S05]  /*7780*/  BRA `(.L_x_37793) ;  /* 0x00000a9000007947 */ /* 0x000fea0003800000 */
.L_x_37788:
        /* <DEDUP_REMOVED lines=10> */
.L_x_37802:
[----:B------:R-:W0:Y:S01]  /*7830*/  I2F.F64.U32 R4, R2 ;  /* 0x0000000200047312 */ /* 0x000e220000201800 */
[----:B------:R-:W-:-:S05]  /*7840*/  CS2R R6, SRZ ;  /* 0x0000000000067805 */ /* 0x000fca000001ff00 */
[----:B0-----:R0:W-:Y:S01]  /*7850*/  STG.E.128 [R16.64], R4 ;  /* 0x0000000410007986 */ /* 0x0011e2000c101d24 */
[----:B------:R-:W-:Y:S05]  /*7860*/  BRA `(.L_x_37793) ;  /* 0x000009b000007947 */ /* 0x000fea0003800000 */
.L_x_37801:
        /* <DEDUP_REMOVED lines=21> */
.L_x_37806:
[----:B------:R-:W-:Y:S05]  /*79c0*/  BSYNC B0 ;  /* 0x0000000000007941 */ /* 0x000fea0003800000 */
.L_x_37805:
[----:B------:R-:W-:-:S05]  /*79d0*/  LOP3.LUT R3, R0, R3, RZ, 0xfc, !PT ;  /* 0x0000000300037212 */ /* 0x000fca00078efcff */
[----:B------:R0:W-:Y:S01]  /*79e0*/  STG.E.U8 [R16.64], R3 ;  /* 0x0000000310007986 */ /* 0x0001e2000c101124 */
[----:B------:R-:W-:Y:S05]  /*79f0*/  BRA `(.L_x_37793) ;  /* 0x0000082000007947 */ /* 0x000fea0003800000 */
.L_x_37804:
        /* <DEDUP_REMOVED lines=13> */
.L_x_37808:
[----:B------:R-:W-:Y:S01]  /*7ad0*/  IMAD.MOV.U32 R0, RZ, RZ, 0x7f ;  /* 0x0000007fff007424 */ /* 0x000fe200078e00ff */
[----:B------:R-:W-:-:S04]  /*7ae0*/  ISETP.GT.U32.AND P0, PT, R3, 0x7f800000, PT ;  /* 0x7f8000000300780c */ /* 0x000fc80003f04070 */
[----:B------:R-:W-:-:S04]  /*7af0*/  SEL R0, R0, 0x7c, P0 ;  /* 0x0000007c00007807 */ /* 0x000fc80000000000 */
.L_x_37809:
[----:B------:R-:W-:Y:S05]  /*7b00*/  BSYNC B0 ;  /* 0x0000000000007941 */ /* 0x000fea0003800000 */
.L_x_37807:
[----:B------:R-:W-:-:S04]  /*7b10*/  LOP3.LUT R2, R5, 0x80000000, RZ, 0xc0, !PT ;  /* 0x8000000005027812 */ /* 0x000fc800078ec0ff */
[----:B------:R-:W-:-:S04]  /*7b20*/  SHF.R.U32.HI R3, RZ, 0x18, R2 ;  /* 0x00000018ff037819 */ /* 0x000fc80000011602 */
[----:B------:R-:W-:-:S05]  /*7b30*/  LOP3.LUT R3, R0, R3, RZ, 0xfc, !PT ;  /* 0x0000000300037212 */ /* 0x000fca00078efcff */
[----:B------:R0:W-:Y:S01]  /*7b40*/  STG.E.U8 [R16.64], R3 ;  /* 0x0000000310007986 */ /* 0x0001e2000c101124 */
[----:B------:R-:W-:Y:S05]  /*7b50*/  BRA `(.L_x_37793) ;  /* 0x000006c000007947 */ /* 0x000fea0003800000 */
.L_x_37803:
[----:B------:R-:W0:Y:S02]  /*7b60*/  I2F.U32 R0, R2 ;  /* 0x0000000200007306 */ /* 0x000e240000201000 */
[----:B0-----:R-:W-:-:S05]  /*7b70*/  F2FP.BF16.PACK_AB R0, RZ, R0 ;  /* 0x00000000ff00723e */ /* 0x001fca00000010ff */
[----:B------:R0:W-:Y:S01]  /*7b80*/  STG.E.U16 [R16.64], R0 ;  /* 0x0000000010007986 */ /* 0x0001e2000c101524 */
[----:B------:R-:W-:Y:S05]  /*7b90*/  BRA `(.L_x_37793) ;  /* 0x0000068000007947 */ /* 0x000fea0003800000 */
.L_x_37800:
        /* <DEDUP_REMOVED lines=10> */
.L_x_37812:
        /* <DEDUP_REMOVED lines=17> */
.L_x_37815:
[----:B------:R-:W-:-:S04]  /*7d50*/  LOP3.LUT R2, R5, 0x80000000, RZ, 0xc0, !PT ;  /* 0x8000000005027812 */ /* 0x000fc800078ec0ff */
[----:B------:R-:W-:-:S04]  /*7d60*/  SHF.R.U32.HI R3, RZ, 0x18, R2 ;  /* 0x00000018ff037819 */ /* 0x000fc80000011602 */
[----:B------:R-:W-:-:S04]  /*7d70*/  LOP3.LUT R0, R0, R3, RZ, 0xfc, !PT ;  /* 0x0000000300007212 */ /* 0x000fc800078efcff */
[----:B------:R-:W-:Y:S02]  /*7d80*/  PRMT R8, R0, 0x7610, R8 ;  /* 0x0000761000087816 */ /* 0x000fe40000000008 */
.L_x_37814:
[----:B------:R-:W-:Y:S05]  /*7d90*/  BSYNC B0 ;  /* 0x0000000000007941 */ /* 0x000fea0003800000 */
.L_x_37813:
[----:B------:R0:W-:Y:S01]  /*7da0*/  STG.E.U8 [R16.64], R8 ;  /* 0x0000000810007986 */ /* 0x0001e2000c101124 */
[----:B------:R-:W-:Y:S05]  /*7db0*/  BRA `(.L_x_37793) ;  /* 0x0000046000007947 */ /* 0x000fea0003800000 */
.L_x_37811:
        /* <DEDUP_REMOVED lines=17> */
.L_x_37818:
[----:B------:R-:W-:-:S04]  /*7ed0*/  LOP3.LUT R2, R5, 0x80000000, RZ, 0xc0, !PT ;  /* 0x8000000005027812 */ /* 0x000fc800078ec0ff */
[----:B------:R-:W-:-:S04]  /*7ee0*/  SHF.R.U32.HI R3, RZ, 0x18, R2 ;  /* 0x00000018ff037819 */ /* 0x000fc80000011602 */
[----:B------:R-:W-:-:S04]  /*7ef0*/  LOP3.LUT R0, R0, R3, RZ, 0xfc, !PT ;  /* 0x0000000300007212 */ /* 0x000fc800078efcff */
[----:B------:R-:W-:Y:S02]  /*7f00*/  PRMT R8, R0, 0x7610, R8 ;  /* 0x0000761000087816 */ /* 0x000fe40000000008 */
.L_x_37817:
[----:B------:R-:W-:Y:S05]  /*7f10*/  BSYNC B0 ;  /* 0x0000000000007941 */ /* 0x000fea0003800000 */
.L_x_37816:
[----:B------:R0:W-:Y:S01]  /*7f20*/  STG.E.U8 [R16.64], R8 ;  /* 0x0000000810007986 */ /* 0x0001e2000c101124 */
[----:B------:R-:W-:Y:S05]  /*7f30*/  BRA `(.L_x_37793) ;  /* 0x000002e000007947 */ /* 0x000fea0003800000 */
.L_x_37810:
        /* <DEDUP_REMOVED lines=22> */
.L_x_37792:
        /* <DEDUP_REMOVED lines=20> */
.L_x_37820:
[----:B------:R-:W-:-:S05]  /*81e0*/  IMAD.MOV.U32 R3, RZ, RZ, RZ ;  /* 0x000000ffff037224 */ /* 0x000fca00078e00ff */
[----:B------:R0:W-:Y:S01]  /*81f0*/  STG.E.64 [R16.64], R2 ;  /* 0x0000000210007986 */ /* 0x0001e2000c101b24 */
[----:B------:R-:W-:Y:S05]  /*8200*/  BRA `(.L_x_37793) ;  /* 0x0000001000007947 */ /* 0x000fea0003800000 */
.L_x_37819:
[----:B------:R0:W-:Y:S02]  /*8210*/  STG.E [R16.64], R2 ;  /* 0x0000000210007986 */ /* 0x0001e4000c101924 */
.L_x_37793:
[----:B------:R-:W-:Y:S02]  /*8220*/  IADD3 R19, R19, 0x80, RZ ;  /* 0x0000008013137810 */ /* 0x000fe40007ffe0ff */
.L_x_37688:
[----:B------:R-:W-:Y:S05]  /*8230*/  BSYNC B6 ;  /* 0x0000000000067941 */ /* 0x000fea0003800000 */
.L_x_37687:
        /* <DEDUP_REMOVED lines=230> */
.L_x_37821:
        /* <DEDUP_REMOVED lines=18> */
.L_x_37825:
[----:B------:R0:W5:Y:S01]  /*91c0*/  LDG.E.U8 R18, [R2.64] ;  /* 0x0000002402127981 */ /* 0x000162000c1e1100 */
[----:B------:R-:W-:Y:S05]  /*91d0*/  BRA `(.L_x_37827) ;  /* 0x00000d0000007947 */ /* 0x000fea0003800000 */
.L_x_37824:
        /* <DEDUP_REMOVED lines=8> */
.L_x_37829:
[----:B------:R0:W5:Y:S01]  /*9260*/  LDG.E R18, [R2.64] ;  /* 0x0000002402127981 */ /* 0x000162000c1e1900 */
[----:B------:R-:W-:Y:S05]  /*9270*/  BRA `(.L_x_37827) ;  /* 0x00000c6000007947 */ /* 0x000fea0003800000 */
.L_x_37828:
[----:B------:R0:W5:Y:S01]  /*9280*/  LDG.E.S16 R18, [R2.64] ;  /* 0x0000002402127981 */ /* 0x000162000c1e1700 */
[----:B------:R-:W-:Y:S05]  /*9290*/  BRA `(.L_x_37827) ;  /* 0x00000c4000007947 */ /* 0x000fea0003800000 */
.L_x_37823:
        /* <DEDUP_REMOVED lines=9> */
.L_x_37831:
[----:B------:R-:W2:Y:S02]  /*9330*/  LDG.E.U16 R2, [R2.64] ;  /* 0x0000002402027981 */ /* 0x000ea4000c1e1500 */
[----:B--2---:R-:W-:-:S06]  /*9340*/  HADD2.F32 R18, -RZ, R2.H0_H0 ;  /* 0x20000002ff127230 */ /* 0x004fcc0000004100 */
[----:B------:R-:W0:Y:S01]  /*9350*/  F2I.FTZ.TRUNC.NTZ R18, R18 ;  /* 0x0000001200127305 */ /* 0x000e22000021f100 */
[----:B------:R-:W-:Y:S05]  /*9360*/  BRA `(.L_x_37827) ;  /* 0x00000b7000007947 */ /* 0x000fea0003800000 */
.L_x_37830:
        /* <DEDUP_REMOVED lines=9> */
.L_x_37833:
[----:B------:R-:W2:Y:S02]  /*9400*/  LDG.E.U16 R2, [R2.64] ;  /* 0x0000002402027981 */ /* 0x000ea4000c1e1500 */
[----:B--2---:R-:W-:-:S06]  /*9410*/  HADD2.F32 R18, -RZ, R2.H0_H0 ;  /* 0x20000002ff127230 */ /* 0x004fcc0000004100 */
[----:B------:R-:W0:Y:S01]  /*9420*/  F2I.FTZ.TRUNC.NTZ R18, R18 ;  /* 0x0000001200127305 */ /* 0x000e22000021f100 */
[----:B------:R-:W-:Y:S05]  /*9430*/  BRA `(.L_x_37827) ;  /* 0x00000aa000007947 */ /* 0x000fea0003800000 */
.L_x_37832:
[----:B------:R-:W2:Y:S02]  /*9440*/  LDG.E.64 R18, [R2.64] ;  /* 0x0000002402127981 */ /* 0x000ea4000c1e1b00 */
[----:B--2---:R0:W1:Y:S01]  /*9450*/  F2I.F64.TRUNC R18, R18 ;  /* 0x0000001200127311 */ /* 0x004062000030d100 */
[----:B------:R-:W-:Y:S05]  /*9460*/  BRA `(.L_x_37827) ;  /* 0x00000a7000007947 */ /* 0x000fea0003800000 */
.L_x_37822:
        /* <DEDUP_REMOVED lines=12> */
.L_x_37836:
[----:B------:R-:W2:Y:S02]  /*9530*/  LDG.E.64 R2, [R2.64] ;  /* 0x0000002402027981 */ /* 0x000ea4000c1e1b00 */
[----:B--2---:R0:W1:Y:S01]  /*9540*/  F2I.F64.TRUNC R18, R2 ;  /* 0x0000000200127311 */ /* 0x004062000030d100 */
[----:B------:R-:W-:Y:S05]  /*9550*/  BRA `(.L_x_37827) ;  /* 0x0000098000007947 */ /* 0x000fea0003800000 */
.L_x_37835:
        /* <DEDUP_REMOVED lines=27> */
.L_x_37838:
        /* <DEDUP_REMOVED lines=14> */
.L_x_37837:
[----:B------:R-:W2:Y:S02]  /*97f0*/  LDG.E.U16 R18, [R2.64] ;  /* 0x0000002402127981 */ /* 0x000ea4000c1e1500 */
[----:B--2---:R-:W-:-:S06]  /*9800*/  PRMT R18, RZ, 0x5410, R18 ;  /* 0x00005410ff127816 */ /* 0x004fcc0000000012 */
[----:B------:R-:W0:Y:S01]  /*9810*/  F2I.FTZ.TRUNC.NTZ R18, R18 ;  /* 0x0000001200127305 */ /* 0x000e22000021f100 */
[----:B------:R-:W-:Y:S05]  /*9820*/  BRA `(.L_x_37827) ;  /* 0x000006b000007947 */ /* 0x000fea0003800000 */
.L_x_37834:
        /* <DEDUP_REMOVED lines=10> */
.L_x_37841:
        /* <DEDUP_REMOVED lines=21> */
.L_x_37845:
[----:B------:R-:W-:Y:S05]  /*9a20*/  BSYNC B1 ;  /* 0x0000000000017941 */ /* 0x000fea0003800000 */
.L_x_37844:
[----:B------:R-:W-:Y:S01]  /*9a30*/  IMAD.SHL.U32 R2, R2, 0x100000, RZ ;  /* 0x0010000002027824 */ /* 0x000fe200078e00ff */
[----:B------:R-:W-:-:S04]  /*9a40*/  LEA R3, R0, 0x3b800000, 0x17 ;  /* 0x3b80000000037811 */ /* 0x000fc800078eb8ff */
[----:B------:R-:W-:Y:S02]  /*9a50*/  LOP3.LUT R18, R3, R2, R18, 0xfe, !PT ;  /* 0x0000000203127212 */ /* 0x000fe400078efe12 */
.L_x_37843:
[----:B------:R-:W-:Y:S05]  /*9a60*/  BSYNC B0 ;  /* 0x0000000000007941 */ /* 0x000fea0003800000 */
.L_x_37842:
[----:B------:R-:W0:Y:S01]  /*9a70*/  F2I.FTZ.TRUNC.NTZ R18, R18 ;  /* 0x0000001200127305 */ /* 0x000e22000021f100 */
[----:B------:R-:W-:Y:S05]  /*9a80*/  BRA `(.L_x_37827) ;  /* 0x0000045000007947 */ /* 0x000fea0003800000 */
.L_x_37840:
        /* <DEDUP_REMOVED lines=21> */
.L_x_37849:
[----:B------:R-:W-:Y:S05]  /*9be0*/  BSYNC B1 ;  /* 0x0000000000017941 */ /* 0x000fea0003800000 */
.L_x_37848:
[----:B------:R-:W-:Y:S01]  /*9bf0*/  IMAD.SHL.U32 R2, R2, 0x200000, RZ ;  /* 0x0020000002027824 */ /* 0x000fe200078e00ff */
[----:B------:R-:W-:-:S04]  /*9c00*/  LEA R3, R0, 0x37800000, 0x17 ;  /* 0x3780000000037811 */ /* 0x000fc800078eb8ff */
[----:B------:R-:W-:Y:S02]  /*9c10*/  LOP3.LUT R18, R3, R2, R18, 0xfe, !PT ;  /* 0x0000000203127212 */ /* 0x000fe400078efe12 */
.L_x_37847:
[----:B------:R-:W-:Y:S05]  /*9c20*/  BSYNC B0 ;  /* 0x0000000000007941 */ /* 0x000fea0003800000 */
.L_x_37846:
[----:B------:R-:W0:Y:S01]  /*9c30*/  F2I.FTZ.TRUNC.NTZ R18, R18 ;  /* 0x0000001200127305 */ /* 0x000e22000021f100 */
[----:B------:R-:W-:Y:S05]  /*9c40*/  BRA `(.L_x_37827) ;  /* 0x0000029000007947 */ /* 0x000fea0003800000 */
.L_x_37839:
        /* <DEDUP_REMOVED lines=14> */
.L_x_37853:
[----:B------:R-:W-:Y:S05]  /*9d30*/  BSYNC B0 ;  /* 0x0000000000007941 */ /* 0x000fea0003800000 */
.L_x_37852:
[----:B------:R-:W0:Y:S01]  /*9d40*/  F2I.FTZ.TRUNC.NTZ R18, R18 ;  /* 0x0000001200127305 */ /* 0x000e22000021f100 */
[----:B------:R-:W-:Y:S05]  /*9d50*/  BRA `(.L_x_37827) ;  /* 0x0000018000007947 */ /* 0x000fea0003800000 */
.L_x_37826:
        /* <DEDUP_REMOVED lines=21> */
.L_x_37851:
[----:B------:R0:W5:Y:S01]  /*9eb0*/  LDG.E R18, [R2.64] ;  /* 0x0000002402127981 */ /* 0x000162000c1e1900 */
[----:B------:R-:W-:Y:S05]  /*9ec0*/  BRA `(.L_x_37827) ;  /* 0x0000001000007947 */ /* 0x000fea0003800000 */
.L_x_37850:
[----:B------:R0:W5:Y:S02]  /*9ed0*/  LDG.E R18, [R2.64] ;  /* 0x0000002402127981 */ /* 0x000164000c1e1900 */
.L_x_37827:
        /* <DEDUP_REMOVED lines=17> */
.L_x_37857:
[----:B------:R-:W-:Y:S01]  /*9ff0*/  STG.E.U8 [R16.64], R2 ;  /* 0x0000000210007986 */ /* 0x000fe2000c101124 */
[----:B------:R-:W-:Y:S05]  /*a000*/  EXIT ;  /* 0x000000000000794d */ /* 0x000fea0003800000 */
.L_x_37856:
        /* <DEDUP_REMOVED lines=9> */
.L_x_37860:
[----:B------:R-:W-:Y:S01]  /*a0a0*/  STG.E [R16.64], R2 ;  /* 0x0000000210007986 */ /* 0x000fe2000c101924 */
[----:B------:R-:W-:Y:S05]  /*a0b0*/  EXIT ;  /* 0x000000000000794d */ /* 0x000fea0003800000 */
.L_x_37859:
[----:B------:R-:W-:Y:S01]  /*a0c0*/  STG.E.U16 [R16.64], R2 ;  /* 0x0000000210007986 */ /* 0x000fe2000c101524 */
[----:B------:R-:W-:Y:S05]  /*a0d0*/  EXIT ;  /* 0x000000000000794d */ /* 0x000fea0003800000 */
.L_x_37855:
        /* <DEDUP_REMOVED lines=9> */
.L_x_37862:
[----:B------:R-:W0:Y:S02]  /*a170*/  I2F.U32 R0, R2 ;  /* 0x0000000200007306 */ /* 0x000e240000201000 */
[----:B0-----:R-:W-:-:S05]  /*a180*/  F2FP.PACK_AB R0, RZ, R0 ;  /* 0x00000000ff00723e */ /* 0x001fca00000000ff */
[----:B------:R-:W-:Y:S01]  /*a190*/  STG.E.U16 [R16.64], R0 ;  /* 0x0000000010007986 */ /* 0x000fe2000c101524 */
[----:B------:R-:W-:Y:S05]  /*a1a0*/  EXIT ;  /* 0x000000000000794d */ /* 0x000fea0003800000 */
.L_x_37861:
        /* <DEDUP_REMOVED lines=10> */
.L_x_37864:
[----:B------:R-:W0:Y:S02]  /*a250*/  I2F.U32 R2, R2 ;  /* 0x0000000200027306 */ /* 0x000e240000201000 */
[----:B0-----:R-:W-:-:S04]  /*a260*/  F2FP.PACK_AB R3, RZ, R2 ;  /* 0x00000002ff03723e */ /* 0x001fc800000000ff */
[----:B------:R-:W-:-:S05]  /*a270*/  PRMT R3, R3, 0x5410, RZ ;  /* 0x0000541003037816 */ /* 0x000fca00000000ff */
[----:B------:R-:W-:Y:S01]  /*a280*/  STG.E [R16.64], R3 ;  /* 0x0000000310007986 */ /* 0x000fe2000c101924 */
[----:B------:R-:W-:Y:S05]  /*a290*/  EXIT ;  /* 0x000000000000794d */ /* 0x000fea0003800000 */
.L_x_37863:
[----:B------:R-:W0:Y:S02]  /*a2a0*/  I2F.F64.U32 R2, R2 ;  /* 0x0000000200027312 */ /* 0x000e240000201800 */
[----:B0-----:R-:W-:Y:S01]  /*a2b0*/  STG.E.64 [R16.64], R2 ;  /* 0x0000000210007986 */ /* 0x001fe2000c101b24 */
[----:B------:R-:W-:Y:S05]  /*a2c0*/  EXIT ;  /* 0x000000000000794d */ /* 0x000fea0003800000 */
.L_x_37854:
        /* <DEDUP_REMOVED lines=10> */
.L_x_37867:
[----:B------:R-:W0:Y:S01]  /*a370*/  I2F.F64.U32 R4, R2 ;  /* 0x0000000200047312 */ /* 0x000e220000201800 */
[----:B------:R-:W-:-:S05]  /*a380*/  CS2R R6, SRZ ;  /* 0x0000000000067805 */ /* 0x000fca000001ff00 */
[----:B0-----:R-:W-:Y:S01]  /*a390*/  STG.E.128 [R16.64], R4 ;  /* 0x0000000410007986 */ /* 0x001fe2000c101d24 */
[----:B------:R-:W-:Y:S05]  /*a3a0*/  EXIT ;  /* 0x000000000000794d */ /* 0x000fea0003800000 */
.L_x_37866:
        /* <DEDUP_REMOVED lines=21> */
.L_x_37871:
[----:B------:R-:W-:Y:S05]  /*a500*/  BSYNC B0 ;  /* 0x0000000000007941 */ /* 0x000fea0003800000 */
.L_x_37870:
[----:B------:R-:W-:-:S05]  /*a510*/  LOP3.LUT R3, R0, R3, RZ, 0xfc, !PT ;  /* 0x0000000300037212 */ /* 0x000fca00078efcff */
[----:B------:R-:W-:Y:S01]  /*a520*/  STG.E.U8 [R16.64], R3 ;  /* 0x0000000310007986 */ /* 0x000fe2000c101124 */
[----:B------:R-:W-:Y:S05]  /*a530*/  EXIT ;  /* 0x000000000000794d */ /* 0x000fea0003800000 */
.L_x_37869:
        /* <DEDUP_REMOVED lines=13> */
.L_x_37873:
[----:B------:R-:W-:Y:S01]  /*a610*/  IMAD.MOV.U32 R0, RZ, RZ, 0x7f ;  /* 0x0000007fff007424 */ /* 0x000fe200078e00ff */
[----:B------:R-:W-:-:S04]  /*a620*/  ISETP.GT.U32.AND P0, PT, R3, 0x7f800000, PT ;  /* 0x7f8000000300780c */ /* 0x000fc80003f04070 */
[----:B------:R-:W-:-:S04]  /*a630*/  SEL R0, R0, 0x7c, P0 ;  /* 0x0000007c00007807 */ /* 0x000fc80000000000 */
.L_x_37874:
[----:B------:R-:W-:Y:S05]  /*a640*/  BSYNC B0 ;  /* 0x0000000000007941 */ /* 0x000fea0003800000 */
.L_x_37872:
[----:B------:R-:W-:-:S04]  /*a650*/  LOP3.LUT R2, R5, 0x80000000, RZ, 0xc0, !PT ;  /* 0x8000000005027812 */ /* 0x000fc800078ec0ff */
[----:B------:R-:W-:-:S04]  /*a660*/  SHF.R.U32.HI R3, RZ, 0x18, R2 ;  /* 0x00000018ff037819 */ /* 0x000fc80000011602 */
[----:B------:R-:W-:-:S05]  /*a670*/  LOP3.LUT R3, R0, R3, RZ, 0xfc, !PT ;  /* 0x0000000300037212 */ /* 0x000fca00078efcff */
[----:B------:R-:W-:Y:S01]  /*a680*/  STG.E.U8 [R16.64], R3 ;  /* 0x0000000310007986 */ /* 0x000fe2000c101124 */
[----:B------:R-:W-:Y:S05]  /*a690*/  EXIT ;  /* 0x000000000000794d */ /* 0x000fea0003800000 */
.L_x_37868:
[----:B------:R-:W0:Y:S02]  /*a6a0*/  I2F.U32 R0, R2 ;  /* 0x0000000200007306 */ /* 0x000e240000201000 */
[----:B0-----:R-:W-:-:S05]  /*a6b0*/  F2FP.BF16.PACK_AB R0, RZ, R0 ;  /* 0x00000000ff00723e */ /* 0x001fca00000010ff */
[----:B------:R-:W-:Y:S01]  /*a6c0*/  STG.E.U16 [R16.64], R0 ;  /* 0x0000000010007986 */ /* 0x000fe2000c101524 */
[----:B------:R-:W-:Y:S05]  /*a6d0*/  EXIT ;  /* 0x000000000000794d */ /* 0x000fea0003800000 */
.L_x_37865:
        /* <DEDUP_REMOVED lines=10> */
.L_x_37877:
        /* <DEDUP_REMOVED lines=17> */
.L_x_37880:
[----:B------:R-:W-:-:S04]  /*a890*/  LOP3.LUT R2, R5, 0x80000000, RZ, 0xc0, !PT ;  /* 0x8000000005027812 */ /* 0x000fc800078ec0ff */
[----:B------:R-:W-:-:S04]  /*a8a0*/  SHF.R.U32.HI R3, RZ, 0x18, R2 ;  /* 0x00000018ff037819 */ /* 0x000fc80000011602 */
[----:B------:R-:W-:-:S04]  /*a8b0*/  LOP3.LUT R0, R0, R3, RZ, 0xfc, !PT ;  /* 0x0000000300007212 */ /* 0x000fc800078efcff */
[----:B------:R-:W-:Y:S02]  /*a8c0*/  PRMT R8, R0, 0x7610, R8 ;  /* 0x0000761000087816 */ /* 0x000fe40000000008 */
.L_x_37879:
[----:B------:R-:W-:Y:S05]  /*a8d0*/  BSYNC B0 ;  /* 0x0000000000007941 */ /* 0x000fea0003800000 */
.L_x_37878:
[----:B------:R-:W-:Y:S01]  /*a8e0*/  STG.E.U8 [R16.64], R8 ;  /* 0x0000000810007986 */ /* 0x000fe2000c101124 */
[----:B------:R-:W-:Y:S05]  /*a8f0*/  EXIT ;  /* 0x000000000000794d */ /* 0x000fea0003800000 */
.L_x_37876:
        /* <DEDUP_REMOVED lines=17> */
.L_x_37883:
[----:B------:R-:W-:-:S04]  /*aa10*/  LOP3.LUT R2, R5, 0x80000000, RZ, 0xc0, !PT ;  /* 0x8000000005027812 */ /* 0x000fc800078ec0ff */
[----:B------:R-:W-:-:S04]  /*aa20*/  SHF.R.U32.HI R3, RZ, 0x18, R2 ;  /* 0x00000018ff037819 */ /* 0x000fc80000011602 */
[----:B------:R-:W-:-:S04]  /*aa30*/  LOP3.LUT R0, R0, R3, RZ, 0xfc, !PT ;  /* 0x0000000300007212 */ /* 0x000fc800078efcff */
[----:B------:R-:W-:Y:S02]  /*aa40*/  PRMT R8, R0, 0x7610, R8 ;  /* 0x0000761000087816 */ /* 0x000fe40000000008 */
.L_x_37882:
[----:B------:R-:W-:Y:S05]  /*aa50*/  BSYNC B0 ;  /* 0x0000000000007941 */ /* 0x000fea0003800000 */
.L_x_37881:
[----:B------:R-:W-:Y:S01]  /*aa60*/  STG.E.U8 [R16.64], R8 ;  /* 0x0000000810007986 */ /* 0x000fe2000c101124 */
[----:B------:R-:W-:Y:S05]  /*aa70*/  EXIT ;  /* 0x000000000000794d */ /* 0x000fea0003800000 */
.L_x_37875:
        /* <DEDUP_REMOVED lines=22> */
.L_x_37858:
        /* <DEDUP_REMOVED lines=20> */
.L_x_37885:
[----:B------:R-:W-:-:S05]  /*ad20*/  IMAD.MOV.U32 R3, RZ, RZ, RZ ;  /* 0x000000ffff037224 */ /* 0x000fca00078e00ff */
[----:B------:R-:W-:Y:S01]  /*ad30*/  STG.E.64 [R16.64], R2 ;  /* 0x0000000210007986 */ /* 0x000fe2000c101b24 */
[----:B------:R-:W-:Y:S05]  /*ad40*/  EXIT ;  /* 0x000000000000794d */ /* 0x000fea0003800000 */
.L_x_37884:
[----:B------:R-:W-:Y:S01]  /*ad50*/  STG.E [R16.64], R2 ;  /* 0x0000000210007986 */ /* 0x000fe2000c101924 */
[----:B------:R-:W-:Y:S05]  /*ad60*/  EXIT ;  /* 0x000000000000794d */ /* 0x000fea0003800000 */
.L_x_37886:
        /* <DEDUP_REMOVED lines=9> */
.L_x_42179:


//--------------------- .text._ZN2at6native27unrolled_elementwise_kernelINS0_13AUnaryFunctorIiibZZZNS0_23logical_and_kernel_cudaERNS_14TensorIteratorEENKUlvE0_clEvENKUlvE1_clEvEUliiE_EESt5arrayIPcLm2EELi4E23TrivialOffsetCalculatorILi1EjESD_NS0_6memory12LoadWithCastILi1EEENSE_13StoreWithCastILi1EEEEEviT_T0_T2_T3_T4_T5_ --------------------------
	.section	.text._ZN2at6native27unrolled_elementwise_kernelINS0_13AUnaryFunctorIiibZZZNS0_23logical_and_kernel_cudaERNS_14TensorIteratorEENKUlvE0_clEvENKUlvE1_clEvEUliiE_EESt5arrayIPcLm2EELi4E23TrivialOffsetCalculatorILi1EjESD_NS0_6memory12LoadWithCastILi1EEENSE_13StoreWithCastILi1EEEEEviT_T0_T2_T3_T4_T5_,"ax",@progbits
	.sectioninfo	@"SHI_REGISTERS=30"
	.align	128
        .global         _ZN2at6native27unrolled_elementwise_kernelINS0_13AUnaryFunctorIiibZZZNS0_23logical_and_kernel_cudaERNS_14TensorIteratorEENKUlvE0_clEvENKUlvE1_clEvEUliiE_EESt5arrayIPcLm2EELi4E23TrivialOffsetCalculatorILi1EjESD_NS0_6memory12LoadWithCastILi1EEENSE_13StoreWithCastILi1EEEEEviT_T0_T2_T3_T4_T5_
        .type           _ZN2at6native27unrolled_elementwise_kernelINS0_13AUnaryFunctorIiibZZZNS0_23logical_and_kernel_cudaERNS_14TensorIteratorEENKUlvE0_clEvENKUlvE1_clEvEUliiE_EESt5arrayIPcLm2EELi4E23TrivialOffsetCalculatorILi1EjESD_NS0_6memory12LoadWithCastILi1EEENSE_13StoreWithCastILi1EEEEEviT_T0_T2_T3_T4_T5_,@function
        .size           _ZN2at6native27unrolled_elementwise_kernelINS0_13AUnaryFunctorIiibZZZNS0_23logical_and_kernel_cudaERNS_14TensorIteratorEENKUlvE0_clEvENKUlvE1_clEvEUliiE_EESt5arrayIPcLm2EELi4E23TrivialOffsetCalculatorILi1EjESD_NS0_6memory12LoadWithCastILi1EEENSE_13StoreWithCastILi1EEEEEviT_T0_T2_T3_T4_T5_,(.L_x_42180 - _ZN2at6native27unrolled_elementwise_kernelINS0_13AUnaryFunctorIiibZZZNS0_23logical_and_kernel_cudaERNS_14TensorIteratorEENKUlvE0_clEvENKUlvE1_clEvEUliiE_EESt5arrayIPcLm2EELi4E23TrivialOffsetCalculatorILi1EjESD_NS0_6memory12LoadWithCastILi1EEENSE_13StoreWithCastILi1EEEEEviT_T0_T2_T3_T4_T5_)
        .other          _ZN2at6native27unrolled_elementwise_kernelINS0_13AUnaryFunctorIiibZZZNS0_23logical_and_kernel_cudaERNS_14TensorIteratorEENKUlvE0_clEvENKUlvE1_clEvEUliiE_EESt5arrayIPcLm2EELi4E23TrivialOffsetCalculatorILi1EjESD_NS0_6memory12LoadWithCastILi1EEENSE_13StoreWithCastILi1EEEEEviT_T0_T2_T3_T4_T5_,@"STO_CUDA_ENTRY STV_DEFAULT"
_ZN2at6native27unrolled_elementwise_kernelINS0_13AUnaryFunctorIiibZZZNS0_23logical_and_kernel_cudaERNS_14TensorIteratorEENKUlvE0_clEvENKUlvE1_clEvEUliiE_EESt5arrayIPcLm2EELi4E23TrivialOffsetCalculatorILi1EjESD_NS0_6memory12LoadWithCastILi1EEENSE_13StoreWithCastILi1EEEEEviT_T0_T2_T3_T4_T5_:
.text._ZN2at6native27unrolled_elementwise_kernelINS0_13AUnaryFunctorIiibZZZNS0_23logical_and_kernel_cudaERNS_14TensorIteratorEENKUlvE0_clEvENKUlvE1_clEvEUliiE_EESt5arrayIPcLm2EELi4E23TrivialOffsetCalculatorILi1EjESD_NS0_6memory12LoadWithCastILi1EEENSE_13StoreWithCastILi1EEEEEviT_T0_T2_T3_T4_T5_:
        /* <DEDUP_REMOVED lines=29> */
.L_x_37892:
[----:B------:R0:W5:Y:S01]  /*01d0*/  LDG.E.U8 R23, [R2.64] ;  /* 0x0000002402177981 */ /* 0x000162000c1e1100 */
[----:B------:R-:W-:Y:S05]  /*01e0*/  BRA `(.L_x_37894) ;  /* 0x00000d1000007947 */ /* 0x000fea0003800000 */
.L_x_37891:
        /* <DEDUP_REMOVED lines=8> */
.L_x_37896:
[----:B------:R0:W5:Y:S01]  /*0270*/  LDG.E R23, [R2.64] ;  /* 0x0000002402177981 */ /* 0x000162000c1e1900 */
[----:B------:R-:W-:Y:S05]  /*0280*/  BRA `(.L_x_37894) ;  /* 0x00000c7000007947 */ /* 0x000fea0003800000 */
.L_x_37895:
[----:B------:R0:W5:Y:S01]  /*0290*/  LDG.E.S16 R23, [R2.64] ;  /* 0x0000002402177981 */ /* 0x000162000c1e1700 */
[----:B------:R-:W-:Y:S05]  /*02a0*/  BRA `(.L_x_37894) ;  /* 0x00000c5000007947 */ /* 0x000fea0003800000 */
.L_x_37890:
        /* <DEDUP_REMOVED lines=9> */
.L_x_37898:
[----:B------:R-:W2:Y:S02]  /*0340*/  LDG.E.U16 R2, [R2.64] ;  /* 0x0000002402027981 */ /* 0x000ea4000c1e1500 */
[----:B--2---:R-:W-:-:S06]  /*0350*/  HADD2.F32 R23, -RZ, R2.H0_H0 ;  /* 0x20000002ff177230 */ /* 0x004fcc0000004100 */
[----:B------:R-:W0:Y:S01]  /*0360*/  F2I.FTZ.TRUNC.NTZ R23, R23 ;  /* 0x0000001700177305 */ /* 0x000e22000021f100 */
[----:B------:R-:W-:Y:S05]  /*0370*/  BRA `(.L_x_37894) ;  /* 0x00000b8000007947 */ /* 0x000fea0003800000 */
.L_x_37897:
        /* <DEDUP_REMOVED lines=9> */
.L_x_37900:
[----:B------:R-:W2:Y:S02]  /*0410*/  LDG.E.U16 R2, [R2.64] ;  /* 0x0000002402027981 */ /* 0x000ea4000c1e1500 */
[----:B--2---:R-:W-:-:S06]  /*0420*/  HADD2.F32 R23, -RZ, R2.H0_H0 ;  /* 0x20000002ff177230 */ /* 0x004fcc0000004100 */
[----:B------:R-:W0:Y:S01]  /*0430*/  F2I.FTZ.TRUNC.NTZ R23, R23 ;  /* 0x0000001700177305 */ /* 0x000e22000021f100 */
[----:B------:R-:W-:Y:S05]  /*0440*/  BRA `(.L_x_37894) ;  /* 0x00000ab000007947 */ /* 0x000fea0003800000 */
.L_x_37899:
[----:B------:R-:W2:Y:S02]  /*0450*/  LDG.E.64 R2, [R2.64] ;  /* 0x0000002402027981 */ /* 0x000ea4000c1e1b00 */
[----:B--2---:R0:W1:Y:S01]  /*0460*/  F2I.F64.TRUNC R23, R2 ;  /* 0x0000000200177311 */ /* 0x004062000030d100 */
[----:B------:R-:W-:Y:S05]  /*0470*/  BRA `(.L_x_37894) ;  /* 0x00000a8000007947 */ /* 0x000fea0003800000 */
.L_x_37889:
        /* <DEDUP_REMOVED lines=12> */
.L_x_37903:
[----:B------:R-:W2:Y:S02]  /*0540*/  LDG.E.64 R2, [R2.64] ;  /* 0x0000002402027981 */ /* 0x000ea4000c1e1b00 */
[----:B--2---:R0:W1:Y:S01]  /*0550*/  F2I.F64.TRUNC R23, R2 ;  /* 0x0000000200177311 */ /* 0x004062000030d100 */
[----:B------:R-:W-:Y:S05]  /*0560*/  BRA `(.L_x_37894) ;  /* 0x0000099000007947 */ /* 0x000fea0003800000 */
.L_x_37902:
        /* <DEDUP_REMOVED lines=27> */
.L_x_37905:
        /* <DEDUP_REMOVED lines=15> */
.L_x_37904:
[----:B------:R-:W2:Y:S02]  /*0810*/  LDG.E.U16 R23, [R2.64] ;  /* 0x0000002402177981 */ /* 0x000ea4000c1e1500 */
[----:B--2---:R-:W-:-:S06]  /*0820*/  PRMT R23, RZ, 0x5410, R23 ;  /* 0x00005410ff177816 */ /* 0x004fcc0000000017 */
[----:B------:R-:W0:Y:S01]  /*0830*/  F2I.FTZ.TRUNC.NTZ R23, R23 ;  /* 0x0000001700177305 */ /* 0x000e22000021f100 */
[----:B------:R-:W-:Y:S05]  /*0840*/  BRA `(.L_x_37894) ;  /* 0x000006b000007947 */ /* 0x000fea0003800000 */
.L_x_37901:
        /* <DEDUP_REMOVED lines=10> */
.L_x_37908:
        /* <DEDUP_REMOVED lines=21> */
.L_x_37912:
[----:B------:R-:W-:Y:S05]  /*0a40*/  BSYNC B1 ;  /* 0x0000000000017941 */ /* 0x000fea0003800000 */
.L_x_37911:
[----:B------:R-:W-:Y:S01]  /*0a50*/  IMAD.SHL.U32 R2, R2, 0x100000, RZ ;  /* 0x0010000002027824 */ /* 0x000fe200078e00ff */
[----:B------:R-:W-:-:S04]  /*0a60*/  LEA R0, R0, 0x3b800000, 0x17 ;  /* 0x3b80000000007811 */ /* 0x000fc800078eb8ff */
[----:B------:R-:W-:Y:S02]  /*0a70*/  LOP3.LUT R23, R0, R2, R23, 0xfe, !PT ;  /* 0x0000000200177212 */ /* 0x000fe400078efe17 */
.L_x_37910:
[----:B------:R-:W-:Y:S05]  /*0a80*/  BSYNC B0 ;  /* 0x0000000000007941 */ /* 0x000fea0003800000 */
.L_x_37909:
[----:B------:R-:W0:Y:S01]  /*0a90*/  F2I.FTZ.TRUNC.NTZ R23, R23 ;  /* 0x0000001700177305 */ /* 0x000e22000021f100 */
[----:B------:R-:W-:Y:S05]  /*0aa0*/  BRA `(.L_x_37894) ;  /* 0x0000045000007947 */ /* 0x000fea0003800000 */
.L_x_37907:
        /* <DEDUP_REMOVED lines=21> */
.L_x_37916:
[----:B------:R-:W-:Y:S05]  /*0c00*/  BSYNC B1 ;  /* 0x0000000000017941 */ /* 0x000fea0003800000 */
.L_x_37915:
[----:B------:R-:W-:Y:S01]  /*0c10*/  IMAD.SHL.U32 R2, R2, 0x200000, RZ ;  /* 0x0020000002027824 */ /* 0x000fe200078e00ff */
[----:B------:R-:W-:-:S04]  /*0c20*/  LEA R0, R0, 0x37800000, 0x17 ;  /* 0x3780000000007811 */ /* 0x000fc800078eb8ff */
[----:B------:R-:W-:Y:S02]  /*0c30*/  LOP3.LUT R23, R0, R2, R23, 0xfe, !PT ;  /* 0x0000000200177212 */ /* 0x000fe400078efe17 */
.L_x_37914:
[----:B------:R-:W-:Y:S05]  /*0c40*/  BSYNC B0 ;  /* 0x0000000000007941 */ /* 0x000fea0003800000 */
.L_x_37913:
[----:B------:R-:W0:Y:S01]  /*0c50*/  F2I.FTZ.TRUNC.NTZ R23, R23 ;  /* 0x0000001700177305 */ /* 0x000e22000021f100 */
[----:B------:R-:W-:Y:S05]  /*0c60*/  BRA `(.L_x_37894) ;  /* 0x0000029000007947 */ /* 0x000fea0003800000 */
.L_x_37906:
        /* <DEDUP_REMOVED lines=14> */
.L_x_37920:
[----:B------:R-:W-:Y:S05]  /*0d50*/  BSYNC B0 ;  /* 0x0000000000007941 */ /* 0x000fea0003800000 */
.L_x_37919:
[----:B------:R-:W0:Y:S01]  /*0d60*/  F2I.FTZ.TRUNC.NTZ R23, R23 ;  /* 0x0000001700177305 */ /* 0x000e22000021f100 */
[----:B------:R-:W-:Y:S05]  /*0d70*/  BRA `(.L_x_37894) ;  /* 0x0000018000007947 */ /* 0x000fea0003800000 */
.L_x_37893:
        /* <DEDUP_REMOVED lines=21> */
.L_x_37918:
[----:B------:R0:W5:Y:S01]  /*0ed0*/  LDG.E R23, [R2.64] ;  /* 0x0000002402177981 */ /* 0x000162000c1e1900 */
[----:B------:R-:W-:Y:S05]  /*0ee0*/  BRA `(.L_x_37894) ;  /* 0x0000001000007947 */ /* 0x000fea0003800000 */
.L_x_37917:
[----:B------:R0:W5:Y:S02]  /*0ef0*/  LDG.E R23, [R2.64] ;  /* 0x0000002402177981 */ /* 0x000164000c1e1900 */
.L_x_37894:
[----:B------:R-:W2:Y:S02]  /*0f00*/  S2R R17, SR_TID.X ;  /* 0x0000000000117919 */ /* 0x000ea40000002100 */
[----:B--2---:R-:W-:Y:S02]  /*0f10*/  IADD3 R17, R17, 0x80, RZ ;  /* 0x0000008011117810 */ /* 0x004fe40007ffe0ff */
.L_x_37888:
[----:B-1----:R-:W-:Y:S05]  /*0f20*/  BSYNC B6 ;  /* 0x0000000000067941 */ /* 0x002fea0003800000 */
.L_x_37887:
        /* <DEDUP_REMOVED lines=21> */
.L_x_37926:
[----:B------:R0:W5:Y:S01]  /*1080*/  LDG.E.U8 R19, [R2.64] ;  /* 0x0000002402137981 */ /* 0x000162000c1e1100 */
[----:B------:R-:W-:Y:S05]  /*1090*/  BRA `(.L_x_37928) ;  /* 0x00000d0000007947 */ /* 0x000fea0003800000 */
.L_x_37925:
        /* <DEDUP_REMOVED lines=8> */
.L_x_37930:
[----:B------:R0:W5:Y:S01]  /*1120*/  LDG.E R19, [R2.64] ;  /* 0x0000002402137981 */ /* 0x000162000c1e1900 */
[----:B------:R-:W-:Y:S05]  /*1130*/  BRA `(.L_x_37928) ;  /* 0x00000c6000007947 */ /* 0x000fea0003800000 */
.L_x_37929:
[----:B------:R0:W5:Y:S01]  /*1140*/  LDG.E.S16 R19, [R2.64] ;  /* 0x0000002402137981 */ /* 0x000162000c1e1700 */
[----:B------:R-:W-:Y:S05]  /*1150*/  BRA `(.L_x_37928) ;  /* 0x00000c4000007947 */ /* 0x000fea0003800000 */
.L_x_37924:
        /* <DEDUP_REMOVED lines=9> */
.L_x_37932:
[----:B------:R-:W2:Y:S02]  /*11f0*/  LDG.E.U16 R2, [R2.64] ;  /* 0x0000002402027981 */ /* 0x000ea4000c1e1500 */
[----:B--2---:R-:W-:-:S06]  /*1200*/  HADD2.F32 R19, -RZ, R2.H0_H0 ;  /* 0x20000002ff137230 */ /* 0x004fcc0000004100 */
[----:B------:R-:W0:Y:S01]  /*1210*/  F2I.FTZ.TRUNC.NTZ R19, R19 ;  /* 0x0000001300137305 */ /* 0x000e22000021f100 */
[----:B------:R-:W-:Y:S05]  /*1220*/  BRA `(.L_x_37928) ;  /* 0x00000b7000007947 */ /* 0x000fea0003800000 */
.L_x_37931:
        /* <DEDUP_REMOVED lines=9> */
.L_x_37934:
[----:B------:R-:W2:Y:S02]  /*12c0*/  LDG.E.U16 R2, [R2.64] ;  /* 0x0000002402027981 */ /* 0x000ea4000c1e1500 */
[----:B--2---:R-:W-:-:S06]  /*12d0*/  HADD2.F32 R19, -RZ, R2.H0_H0 ;  /* 0x20000002ff137230 */ /* 0x004fcc0000004100 */
[----:B------:R-:W0:Y:S01]  /*12e0*/  F2I.FTZ.TRUNC.NTZ R19, R19 ;  /* 0x0000001300137305 */ /* 0x000e22000021f100 */
[----:B------:R-:W-:Y:S05]  /*12f0*/  BRA `(.L_x_37928) ;  /* 0x00000aa000007947 */ /* 0x000fea0003800000 */
.L_x_37933:
[----:B------:R-:W2:Y:S02]  /*1300*/  LDG.E.64 R2, [R2.64] ;  /* 0x0000002402027981 */ /* 0x000ea4000c1e1b00 */
[----:B--2---:R0:W1:Y:S01]  /*1310*/  F2I.F64.TRUNC R19, R2 ;  /* 0x0000000200137311 */ /* 0x004062000030d100 */
[----:B------:R-:W-:Y:S05]  /*1320*/  BRA `(.L_x_37928) ;  /* 0x00000a7000007947 */ /* 0x000fea0003800000 */
.L_x_37923:
        /* <DEDUP_REMOVED lines=12> */
.L_x_37937:
[----:B------:R-:W2:Y:S02]  /*13f0*/  LDG.E.64 R2, [R2.64] ;  /* 0x0000002402027981 */ /* 0x000ea4000c1e1b00 */
[----:B--2---:R0:W1:Y:S01]  /*1400*/  F2I.F64.TRUNC R19, R2 ;  /* 0x0000000200137311 */ /* 0x004062000030d100 */
[----:B------:R-:W-:Y:S05]  /*1410*/  BRA `(.L_x_37928) ;  /* 0x0000098000007947 */ /* 0x000fea0003800000 */
.L_x_37936:
        /* <DEDUP_REMOVED lines=27> */
.L_x_37939:
        /* <DEDUP_REMOVED lines=14> */
.L_x_37938:
[----:B------:R-:W2:Y:S02]  /*16b0*/  LDG.E.U16 R19, [R2.64] ;  /* 0x0000002402137981 */ /* 0x000ea4000c1e1500 */
[----:B--2---:R-:W-:-:S06]  /*16c0*/  PRMT R19, RZ, 0x5410, R19 ;  /* 0x00005410ff137816 */ /* 0x004fcc0000000013 */
[----:B------:R-:W0:Y:S01]  /*16d0*/  F2I.FTZ.TRUNC.NTZ R19, R19 ;  /* 0x0000001300137305 */ /* 0x000e22000021f100 */
[----:B------:R-:W-:Y:S05]  /*16e0*/  BRA `(.L_x_37928) ;  /* 0x000006b000007947 */ /* 0x000fea0003800000 */
.L_x_37935:
        /* <DEDUP_REMOVED lines=10> */
.L_x_37942:
        /* <DEDUP_REMOVED lines=21> */
.L_x_37946:
[----:B------:R-:W-:Y:S05]  /*18e0*/  BSYNC B1 ;  /* 0x0000000000017941 */ /* 0x000fea0003800000 */
.L_x_37945:
[----:B------:R-:W-:Y:S01]  /*18f0*/  IMAD.SHL.U32 R2, R2, 0x100000, RZ ;  /* 0x0010000002027824 */ /* 0x000fe200078e00ff */
[----:B------:R-:W-:-:S04]  /*1900*/  LEA R0, R0, 0x3b800000, 0x17 ;  /* 0x3b80000000007811 */ /* 0x000fc800078eb8ff */
[----:B------:R-:W-:Y:S02]  /*1910*/  LOP3.LUT R19, R0, R2, R19, 0xfe, !PT ;  /* 0x0000000200137212 */ /* 0x000fe400078efe13 */
.L_x_37944:
[----:B------:R-:W-:Y:S05]  /*1920*/  BSYNC B0 ;  /* 0x0000000000007941 */ /* 0x000fea0003800000 */
.L_x_37943:
[----:B------:R-:W0:Y:S01]  /*1930*/  F2I.FTZ.TRUNC.NTZ R19, R19 ;  /* 0x0000001300137305 */ /* 0x000e22000021f100 */
[----:B------:R-:W-:Y:S05]  /*1940*/  BRA `(.L_x_37928) ;  /* 0x0000045000007947 */ /* 0x000fea0003800000 */
.L_x_37941:
        /* <DEDUP_REMOVED lines=21> */
.L_x_37950:
[----:B------:R-:W-:Y:S05]  /*1aa0*/  BSYNC B1 ;  /* 0x0000000000017941 */ /* 0x000fea0003800000 */
.L_x_37949:
[----:B------:R-:W-:Y:S01]  /*1ab0*/  IMAD.SHL.U32 R2, R2, 0x200000, RZ ;  /* 0x0020000002027824 */ /* 0x000fe200078e00ff */
[----:B------:R-:W-:-:S04]  /*1ac0*/  LEA R0, R0, 0x37800000, 0x17 ;  /* 0x3780000000007811 */ /* 0x000fc800078eb8ff */
[----:B------:R-:W-:Y:S02]  /*1ad0*/  LOP3.LUT R19, R0, R2, R19, 0xfe, !PT ;  /* 0x0000000200137212 */ /* 0x000fe400078efe13 */
.L_x_37948:
[----:B------:R-:W-:Y:S05]  /*1ae0*/  BSYNC B0 ;  /* 0x0000000000007941 */ /* 0x000fea0003800000 */
.L_x_37947:
[----:B------:R-:W0:Y:S01]  /*1af0*/  F2I.FTZ.TRUNC.NTZ R19, R19 ;  /* 0x0000001300137305 */ /* 0x000e22000021f100 */
[----:B------:R-:W-:Y:S05]  /*1b00*/  BRA `(.L_x_37928) ;  /* 0x0000029000007947 */ /* 0x000fea0003800000 */
.L_x_37940:
        /* <DEDUP_REMOVED lines=14> */
.L_x_37954:
[----:B------:R-:W-:Y:S05]  /*1bf0*/  BSYNC B0 ;  /* 0x0000000000007941 */ /* 0x000fea0003800000 */
.L_x_37953:
[----:B------:R-:W0:Y:S01]  /*1c00*/  F2I.FTZ.TRUNC.NTZ R19, R19 ;  /* 0x0000001300137305 */ /* 0x000e22000021f100 */
[----:B------:R-:W-:Y:S05]  /*1c10*/  BRA `(.L_x_37928) ;  /* 0x0000018000007947 */ /* 0x000fea0003800000 */
.L_x_37927:
        /* <DEDUP_REMOVED lines=21> */
.L_x_37952:
[----:B------:R0:W5:Y:S01]  /*1d70*/  LDG.E R19, [R2.64] ;  /* 0x0000002402137981 */ /* 0x000162000c1e1900 */
[----:B------:R-:W-:Y:S05]  /*1d80*/  BRA `(.L_x_37928) ;  /* 0x0000001000007947 */ /* 0x000fea0003800000 */
.L_x_37951:
[----:B------:R0:W5:Y:S02]  /*1d90*/  LDG.E R19, [R2.64] ;  /* 0x0000002402137981 */ /* 0x000164000c1e1900 */
.L_x_37928:
[----:B------:R-:W-:-:S03]  /*1da0*/  IADD3 R17, R17, 0x80, RZ ;  /* 0x0000008011117810 */ /* 0x000fc60007ffe0ff */
.L_x_37922:
[----:B------:R-:W-:Y:S05]  /*1db0*/  BSYNC B6 ;  /* 0x0000000000067941 */ /* 0x000fea0003800000 */
.L_x_37921:
        /* <DEDUP_REMOVED lines=22> */
.L_x_37960:
[----:B------:R0:W5:Y:S01]  /*1f20*/  LDG.E.U8 R25, [R2.64] ;  /* 0x0000002402197981 */ /* 0x000162000c1e1100 */
[----:B------:R-:W-:Y:S05]  /*1f30*/  BRA `(.L_x_37962) ;  /* 0x00000d0000007947 */ /* 0x000fea0003800000 */
.L_x_37959:
        /* <DEDUP_REMOVED lines=8> */
.L_x_37964:
[----:B------:R0:W5:Y:S01]  /*1fc0*/  LDG.E R25, [R2.64] ;  /* 0x0000002402197981 */ /* 0x000162000c1e1900 */
[----:B------:R-:W-:Y:S05]  /*1fd0*/  BRA `(.L_x_37962) ;  /* 0x00000c6000007947 */ /* 0x000fea0003800000 */
.L_x_37963:
[----:B------:R0:W5:Y:S01]  /*1fe0*/  LDG.E.S16 R25, [R2.64] ;  /* 0x0000002402197981 */ /* 0x000162000c1e1700 */
[----:B------:R-:W-:Y:S05]  /*1ff0*/  BRA `(.L_x_37962) ;  /* 0x00000c4000007947 */ /* 0x000fea0003800000 */
.L_x_37958:
        /* <DEDUP_REMOVED lines=9> */
.L_x_37966:
[----:B------:R-:W2:Y:S02]  /*2090*/  LDG.E.U16 R2, [R2.64] ;  /* 0x0000002402027981 */ /* 0x000ea4000c1e1500 */
[----:B--2---:R-:W-:-:S06]  /*20a0*/  HADD2.F32 R25, -RZ, R2.H0_H0 ;  /* 0x20000002ff197230 */ /* 0x004fcc0000004100 */
[----:B------:R-:W0:Y:S01]  /*20b0*/  F2I.FTZ.TRUNC.NTZ R25, R25 ;  /* 0x0000001900197305 */ /* 0x000e22000021f100 */
[----:B------:R-:W-:Y:S05]  /*20c0*/  BRA `(.L_x_37962) ;  /* 0x00000b7000007947 */ /* 0x000fea0003800000 */
.L_x_37965:
        /* <DEDUP_REMOVED lines=9> */
.L_x_37968:
[----:B------:R-:W2:Y:S02]  /*2160*/  LDG.E.U16 R2, [R2.64] ;  /* 0x0000002402027981 */ /* 0x000ea4000c1e1500 */
[----:B--2---:R-:W-:-:S06]  /*2170*/  HADD2.F32 R25, -RZ, R2.H0_H0 ;  /* 0x20000002ff197230 */ /* 0x004fcc0000004100 */
[----:B------:R-:W0:Y:S01]  /*2180*/  F2I.FTZ.TRUNC.NTZ R25, R25 ;  /* 0x0000001900197305 */ /* 0x000e22000021f100 */
[----:B------:R-:W-:Y:S05]  /*2190*/  BRA `(.L_x_37962) ;  /* 0x00000aa000007947 */ /* 0x000fea0003800000 */
.L_x_37967:
[----:B------:R-:W2:Y:S02]  /*21a0*/  LDG.E.64 R2, [R2.64] ;  /* 0x0000002402027981 */ /* 0x000ea4000c1e1b00 */
[----:B--2---:R0:W2:Y:S01]  /*21b0*/  F2I.F64.TRUNC R25, R2 ;  /* 0x0000000200197311 */ /* 0x0040a2000030d100 */
[----:B------:R-:W-:Y:S05]  /*21c0*/  BRA `(.L_x_37962) ;  /* 0x00000a7000007947 */ /* 0x000fea0003800000 */
.L_x_37957:
        /* <DEDUP_REMOVED lines=12> */
.L_x_37971:
[----:B------:R-:W2:Y:S02]  /*2290*/  LDG.E.64 R2, [R2.64] ;  /* 0x0000002402027981 */ /* 0x000ea4000c1e1b00 */
[----:B--2---:R0:W2:Y:S01]  /*22a0*/  F2I.F64.TRUNC R25, R2 ;  /* 0x0000000200197311 */ /* 0x0040a2000030d100 */
[----:B------:R-:W-:Y:S05]  /*22b0*/  BRA `(.L_x_37962) ;  /* 0x0000098000007947 */ /* 0x000fea0003800000 */
.L_x_37970:
        /* <DEDUP_REMOVED lines=27> */
.L_x_37973:
        /* <DEDUP_REMOVED lines=14> */
.L_x_37972:
[----:B------:R-:W2:Y:S02]  /*2550*/  LDG.E.U16 R25, [R2.64] ;  /* 0x0000002402197981 */ /* 0x000ea4000c1e1500 */
[----:B--2---:R-:W-:-:S06]  /*2560*/  PRMT R25, RZ, 0x5410, R25 ;  /* 0x00005410ff197816 */ /* 0x004fcc0000000019 */
[----:B------:R-:W0:Y:S01]  /*2570*/  F2I.FTZ.TRUNC.NTZ R25, R25 ;  /* 0x0000001900197305 */ /* 0x000e22000021f100 */
[----:B------:R-:W-:Y:S05]  /*2580*/  BRA `(.L_x_37962) ;  /* 0x000006b000007947 */ /* 0x000fea0003800000 */
.L_x_37969:
        /* <DEDUP_REMOVED lines=10> */
.L_x_37976:
        /* <DEDUP_REMOVED lines=21> */
.L_x_37980:
[----:B------:R-:W-:Y:S05]  /*2780*/  BSYNC B1 ;  /* 0x0000000000017941 */ /* 0x000fea0003800000 */
.L_x_37979:
[----:B------:R-:W-:Y:S01]  /*2790*/  IMAD.SHL.U32 R2, R2, 0x100000, RZ ;  /* 0x0010000002027824 */ /* 0x000fe200078e00ff */
[----:B------:R-:W-:-:S04]  /*27a0*/  LEA R0, R0, 0x3b800000, 0x17 ;  /* 0x3b80000000007811 */ /* 0x000fc800078eb8ff */
[----:B------:R-:W-:Y:S02]  /*27b0*/  LOP3.LUT R25, R0, R2, R25, 0xfe, !PT ;  /* 0x0000000200197212 */ /* 0x000fe400078efe19 */
.L_x_37978:
[----:B------:R-:W-:Y:S05]  /*27c0*/  BSYNC B0 ;  /* 0x0000000000007941 */ /* 0x000fea0003800000 */
.L_x_37977:
[----:B------:R-:W0:Y:S01]  /*27d0*/  F2I.FTZ.TRUNC.NTZ R25, R25 ;  /* 0x0000001900197305 */ /* 0x000e22000021f100 */
[----:B------:R-:W-:Y:S05]  /*27e0*/  BRA `(.L_x_37962) ;  /* 0x0000045000007947 */ /* 0x000fea0003800000 */
.L_x_37975:
        /* <DEDUP_REMOVED lines=21> */
.L_x_37984:
[----:B------:R-:W-:Y:S05]  /*2940*/  BSYNC B1 ;  /* 0x0000000000017941 */ /* 0x000fea0003800000 */
.L_x_37983:
[----:B------:R-:W-:Y:S01]  /*2950*/  IMAD.SHL.U32 R2, R2, 0x200000, RZ ;  /* 0x0020000002027824 */ /* 0x000fe200078e00ff */
[----:B------:R-:W-:-:S04]  /*2960*/  LEA R0, R0, 0x37800000, 0x17 ;  /* 0x3780000000007811 */ /* 0x000fc800078eb8ff */
[----:B------:R-:W-:Y:S02]  /*2970*/  LOP3.LUT R25, R0, R2, R25, 0xfe, !PT ;  /* 0x0000000200197212 */ /* 0x000fe400078efe19 */
.L_x_37982:
[----:B------:R-:W-:Y:S05]  /*2980*/  BSYNC B0 ;  /* 0x0000000000007941 */ /* 0x000fea0003800000 */
.L_x_37981:
[----:B------:R-:W0:Y:S01]  /*2990*/  F2I.FTZ.TRUNC.NTZ R25, R25 ;  /* 0x0000001900197305 */ /* 0x000e22000021f100 */
[----:B------:R-:W-:Y:S05]  /*29a0*/  BRA `(.L_x_37962) ;  /* 0x0000029000007947 */ /* 0x000fea0003800000 */
.L_x_37974:
        /* <DEDUP_REMOVED lines=14> */
.L_x_37988:
[----:B------:R-:W-:Y:S05]  /*2a90*/  BSYNC B0 ;  /* 0x0000000000007941 */ /* 0x000fea0003800000 */
.L_x_37987:
[----:B------:R-:W0:Y:S01]  /*2aa0*/  F2I.FTZ.TRUNC.NTZ R25, R25 ;  /* 0x0000001900197305 */ /* 0x000e22000021f100 */
[----:B------:R-:W-:Y:S05]  /*2ab0*/  BRA `(.L_x_37962) ;  /* 0x0000018000007947 */ /* 0x000fea0003800000 */
.L_x_37961:
        /* <DEDUP_REMOVED lines=21> */
.L_x_37986:
[----:B------:R0:W5:Y:S01]  /*2c10*/  LDG.E R25, [R2.64] ;  /* 0x0000002402197981 */ /* 0x000162000c1e1900 */
[----:B------:R-:W-:Y:S05]  /*2c20*/  BRA `(.L_x_37962) ;  /* 0x0000001000007947 */ /* 0x000fea0003800000 */
.L_x_37985:
[----:B------:R0:W5:Y:S02]  /*2c30*/  LDG.E R25, [R2.64] ;  /* 0x0000002402197981 */ /* 0x000164000c1e1900 */
.L_x_37962:
[----:B------:R-:W-:-:S03]  /*2c40*/  IADD3 R17, R17, 0x80, RZ ;  /* 0x0000008011117810 */ /* 0x000fc60007ffe0ff */
.L_x_37956:
[----:B------:R-:W-:Y:S05]  /*2c50*/  BSYNC B6 ;  /* 0x0000000000067941 */ /* 0x000fea0003800000 */
.L_x_37955:
        /* <DEDUP_REMOVED lines=20> */
.L_x_37994:
[----:B------:R0:W5:Y:S01]  /*2da0*/  LDG.E.U8 R24, [R2.64] ;  /* 0x0000002402187981 */ /* 0x000162000c1e1100 */
[----:B------:R-:W-:Y:S05]  /*2db0*/  BRA `(.L_x_37990) ;  /* 0x00000cf000007947 */ /* 0x000fea0003800000 */
.L_x_37993:
        /* <DEDUP_REMOVED lines=8> */
.L_x_37997:
[----:B------:R0:W5:Y:S01]  /*2e40*/  LDG.E R24, [R2.64] ;  /* 0x0000002402187981 */ /* 0x000162000c1e1900 */
[----:B------:R-:W-:Y:S05]  /*2e50*/  BRA `(.L_x_37990) ;  /* 0x00000c5000007947 */ /* 0x000fea0003800000 */
.L_x_37996:
[----:B------:R0:W5:Y:S01]  /*2e60*/  LDG.E.S16 R24, [R2.64] ;  /* 0x0000002402187981 */ /* 0x000162000c1e1700 */
[----:B------:R-:W-:Y:S05]  /*2e70*/  BRA `(.L_x_37990) ;  /* 0x00000c3000007947 */ /* 0x000fea0003800000 */
.L_x_37992:
        /* <DEDUP_REMOVED lines=9> */
.L_x_37999:
[----:B------:R-:W3:Y:S02]  /*2f10*/  LDG.E.U16 R2, [R2.64] ;  /* 0x0000002402027981 */ /* 0x000ee4000c1e1500 */
[----:B---3--:R-:W-:-:S06]  /*2f20*/  HADD2.F32 R24, -RZ, R2.H0_H0 ;  /* 0x20000002ff187230 */ /* 0x008fcc0000004100 */
[----:B------:R-:W0:Y:S01]  /*2f30*/  F2I.FTZ.TRUNC.NTZ R24, R24 ;  /* 0x0000001800187305 */ /* 0x000e22000021f100 */
[----:B------:R-:W-:Y:S05]  /*2f40*/  BRA `(.L_x_37990) ;  /* 0x00000b6000007947 */ /* 0x000fea0003800000 */
.L_x_37998:
        /* <DEDUP_REMOVED lines=9> */
.L_x_38001:
[----:B------:R-:W3:Y:S02]  /*2fe0*/  LDG.E.U16 R2, [R2.64] ;  /* 0x0000002402027981 */ /* 0x000ee4000c1e1500 */
[----:B---3--:R-:W-:-:S06]  /*2ff0*/  HADD2.F32 R24, -RZ, R2.H0_H0 ;  /* 0x20000002ff187230 */ /* 0x008fcc0000004100 */
[----:B------:R-:W0:Y:S01]  /*3000*/  F2I.FTZ.TRUNC.NTZ R24, R24 ;  /* 0x0000001800187305 */ /* 0x000e22000021f100 */
[----:B------:R-:W-:Y:S05]  /*3010*/  BRA `(.L_x_37990) ;  /* 0x00000a9000007947 */ /* 0x000fea0003800000 */
.L_x_38000:
[----:B------:R-:W3:Y:S02]  /*3020*/  LDG.E.64 R2, [R2.64] ;  /* 0x0000002402027981 */ /* 0x000ee4000c1e1b00 */
[----:B---3--:R0:W3:Y:S01]  /*3030*/  F2I.F64.TRUNC R24, R2 ;  /* 0x0000000200187311 */ /* 0x0080e2000030d100 */
[----:B------:R-:W-:Y:S05]  /*3040*/  BRA `(.L_x_37990) ;  /* 0x00000a6000007947 */ /* 0x000fea0003800000 */
.L_x_37991:
        /* <DEDUP_REMOVED lines=12> */
.L_x_38004:
[----:B------:R-:W3:Y:S02]  /*3110*/  LDG.E.64 R2, [R2.64] ;  /* 0x0000002402027981 */ /* 0x000ee4000c1e1b00 */
[----:B---3--:R0:W3:Y:S01]  /*3120*/  F2I.F64.TRUNC R24, R2 ;  /* 0x0000000200187311 */ /* 0x0080e2000030d100 */
[----:B------:R-:W-:Y:S05]  /*3130*/  BRA `(.L_x_37990) ;  /* 0x0000097000007947 */ /* 0x000fea0003800000 */
.L_x_38003:
        /* <DEDUP_REMOVED lines=27> */
.L_x_38006:
        /* <DEDUP_REMOVED lines=14> */
.L_x_38005:
[----:B------:R-:W3:Y:S02]  /*33d0*/  LDG.E.U16 R24, [R2.64] ;  /* 0x0000002402187981 */ /* 0x000ee4000c1e1500 */
[----:B---3--:R-:W-:-:S06]  /*33e0*/  PRMT R24, RZ, 0x5410, R24 ;  /* 0x00005410ff187816 */ /* 0x008fcc0000000018 */
[----:B------:R-:W0:Y:S01]  /*33f0*/  F2I.FTZ.TRUNC.NTZ R24, R24 ;  /* 0x0000001800187305 */ /* 0x000e22000021f100 */
[----:B------:R-:W-:Y:S05]  /*3400*/  BRA `(.L_x_37990) ;  /* 0x000006a000007947 */ /* 0x000fea0003800000 */
.L_x_38002:
        /* <DEDUP_REMOVED lines=10> */
.L_x_38009:
        /* <DEDUP_REMOVED lines=21> */
.L_x_38013:
[----:B------:R-:W-:Y:S05]  /*3600*/  BSYNC B1 ;  /* 0x0000000000017941 */ /* 0x000fea0003800000 */
.L_x_38012:
[----:B------:R-:W-:Y:S01]  /*3610*/  IMAD.SHL.U32 R2, R2, 0x100000, RZ ;  /* 0x0010000002027824 */ /* 0x000fe200078e00ff */
[----:B------:R-:W-:-:S04]  /*3620*/  LEA R3, R0, 0x3b800000, 0x17 ;  /* 0x3b80000000037811 */ /* 0x000fc800078eb8ff */
[----:B------:R-:W-:Y:S02]  /*3630*/  LOP3.LUT R24, R3, R2, R24, 0xfe, !PT ;  /* 0x0000000203187212 */ /* 0x000fe400078efe18 */
.L_x_38011:
[----:B------:R-:W-:Y:S05]  /*3640*/  BSYNC B0 ;  /* 0x0000000000007941 */ /* 0x000fea0003800000 */
.L_x_38010:
[----:B------:R-:W0:Y:S01]  /*3650*/  F2I.FTZ.TRUNC.NTZ R24, R24 ;  /* 0x0000001800187305 */ /* 0x000e22000021f100 */
[----:B------:R-:W-:Y:S05]  /*3660*/  BRA `(.L_x_37990) ;  /* 0x0000044000007947 */ /* 0x000fea0003800000 */
.L_x_38008:
        /* <DEDUP_REMOVED lines=21> */
.L_x_38017:
[----:B------:R-:W-:Y:S05]  /*37c0*/  BSYNC B1 ;  /* 0x0000000000017941 */ /* 0x000fea0003800000 */
.L_x_38016:
[----:B------:R-:W-:Y:S01]  /*37d0*/  IMAD.SHL.U32 R2, R2, 0x200000, RZ ;  /* 0x0020000002027824 */ /* 0x000fe200078e00ff */
[----:B------:R-:W-:-:S04]  /*37e0*/  LEA R3, R0, 0x37800000, 0x17 ;  /* 0x3780000000037811 */ /* 0x000fc800078eb8ff */
[----:B------:R-:W-:Y:S02]  /*37f0*/  LOP3.LUT R24, R3, R2, R24, 0xfe, !PT ;  /* 0x0000000203187212 */ /* 0x000fe400078efe18 */
.L_x_38015:
[----:B------:R-:W-:Y:S05]  /*3800*/  BSYNC B0 ;  /* 0x0000000000007941 */ /* 0x000fea0003800000 */
.L_x_38014:
[----:B------:R-:W0:Y:S01]  /*3810*/  F2I.FTZ.TRUNC.NTZ R24, R24 ;  /* 0x0000001800187305 */ /* 0x000e22000021f100 */
[----:B------:R-:W-:Y:S05]  /*3820*/  BRA `(.L_x_37990) ;  /* 0x0000028000007947 */ /* 0x000fea0003800000 */
.L_x_38007:
        /* <DEDUP_REMOVED lines=14> */
.L_x_38021:
[----:B------:R-:W-:Y:S05]  /*3910*/  BSYNC B0 ;  /* 0x0000000000007941 */ /* 0x000fea0003800000 */
.L_x_38020:
[----:B------:R-:W0:Y:S01]  /*3920*/  F2I.FTZ.TRUNC.NTZ R24, R24 ;  /* 0x0000001800187305 */ /* 0x000e22000021f100 */
[----:B------:R-:W-:Y:S05]  /*3930*/  BRA `(.L_x_37990) ;  /* 0x0000017000007947 */ /* 0x000fea0003800000 */
.L_x_37995:
        /* <DEDUP_REMOVED lines=20> */
.L_x_38019:
[----:B------:R0:W5:Y:S01]  /*3a80*/  LDG.E R24, [R2.64] ;  /* 0x0000002402187981 */ /* 0x000162000c1e1900 */
[----:B------:R-:W-:Y:S05]  /*3a90*/  BRA `(.L_x_37990) ;  /* 0x0000001000007947 */ /* 0x000fea0003800000 */
.L_x_38018:
[----:B------:R0:W5:Y:S02]  /*3aa0*/  LDG.E R24, [R2.64] ;  /* 0x0000002402187981 */ /* 0x000164000c1e1900 */
.L_x_37990:
[----:B------:R-:W-:Y:S05]  /*3ab0*/  BSYNC B6 ;  /* 0x0000000000067941 */ /* 0x000fea0003800000 */
.L_x_37989:
[----:B------:R-:W4:Y:S01]  /*3ac0*/  S2R R27, SR_TID.X ;  /* 0x00000000001b7919 */ /* 0x000f220000002100 */
[----:B------:R-:W3:Y:S01]  /*3ad0*/  LDC.U8 R17, c[0x0][0x18c] ;  /* 0x00006300ff117b82 */ /* 0x000ee20000000000 */
[----:B------:R-:W-:Y:S01]  /*3ae0*/  ISETP.NE.AND P0, PT, RZ, c[0x0][0x168], PT ;  /* 0x00005a00ff007a0c */ /* 0x000fe20003f05270 */
[----:B------:R-:W-:Y:S03]  /*3af0*/  BSSY B6, `(.L_x_38022) ;  /* 0x00000f5000067945 */ /* 0x000fe60003800000 */
[----:B0----5:R-:W-:Y:S02]  /*3b00*/  ISETP.NE.AND P3, PT, R23, RZ, P0 ;  /* 0x000000ff1700720c */ /* 0x021fe40000765270 */
[----:B-1----:R-:W-:Y:S02]  /*3b10*/  ISETP.NE.AND P2, PT, R19, RZ, P0 ;  /* 0x000000ff1300720c */ /* 0x002fe40000745270 */
[----:B--2---:R-:W-:-:S02]  /*3b20*/  ISETP.NE.AND P1, PT, R25, RZ, P0 ;  /* 0x000000ff1900720c */ /* 0x004fc40000725270 */
[----:B---3--:R-:W-:Y:S02]  /*3b30*/  ISETP.NE.AND P0, PT, R24, RZ, P0 ;  /* 0x000000ff1800720c */ /* 0x008fe40000705270 */
        /* <DEDUP_REMOVED lines=25> */
.L_x_38027:
[----:B------:R0:W-:Y:S01]  /*3cd0*/  STG.E.U8 [R2.64], R4 ;  /* 0x0000000402007986 */ /* 0x0001e2000c101124 */
[----:B------:R-:W-:Y:S05]  /*3ce0*/  BRA `(.L_x_38023) ;  /* 0x00000d5000007947 */ /* 0x000fea0003800000 */
.L_x_38026:
        /* <DEDUP_REMOVED lines=9> */
.L_x_38030:
[----:B------:R0:W-:Y:S01]  /*3d80*/  STG.E [R2.64], R4 ;  /* 0x0000000402007986 */ /* 0x0001e2000c101924 */
[----:B------:R-:W-:Y:S05]  /*3d90*/  BRA `(.L_x_38023) ;  /* 0x00000ca000007947 */ /* 0x000fea0003800000 */
.L_x_38029:
[----:B------:R0:W-:Y:S01]  /*3da0*/  STG.E.U16 [R2.64], R4 ;  /* 0x0000000402007986 */ /* 0x0001e2000c101524 */
[----:B------:R-:W-:Y:S05]  /*3db0*/  BRA `(.L_x_38023) ;  /* 0x00000c8000007947 */ /* 0x000fea0003800000 */
.L_x_38025:
        /* <DEDUP_REMOVED lines=9> */
.L_x_38032:
[----:B------:R-:W0:Y:S02]  /*3e50*/  I2F.S16 R0, R4 ;  /* 0x0000000400007306 */ /* 0x000e240000101400 */
[----:B0-----:R-:W-:-:S05]  /*3e60*/  F2FP.PACK_AB R0, RZ, R0 ;  /* 0x00000000ff00723e */ /* 0x001fca00000000ff */
[----:B------:R0:W-:Y:S01]  /*3e70*/  STG.E.U16 [R2.64], R0 ;  /* 0x0000000002007986 */ /* 0x0001e2000c101524 */
[----:B------:R-:W-:Y:S05]  /*3e80*/  BRA `(.L_x_38023) ;  /* 0x00000bb000007947 */ /* 0x000fea0003800000 */
.L_x_38031:
        /* <DEDUP_REMOVED lines=10> */
.L_x_38034:
[----:B------:R-:W0:Y:S02]  /*3f30*/  I2F.S16 R4, R4 ;  /* 0x0000000400047306 */ /* 0x000e240000101400 */
[----:B0-----:R-:W-:-:S04]  /*3f40*/  F2FP.PACK_AB R5, RZ, R4 ;  /* 0x00000004ff05723e */ /* 0x001fc800000000ff */
[----:B------:R-:W-:-:S05]  /*3f50*/  PRMT R5, R5, 0x5410, RZ ;  /* 0x0000541005057816 */ /* 0x000fca00000000ff */
[----:B------:R0:W-:Y:S01]  /*3f60*/  STG.E [R2.64], R5 ;  /* 0x0000000502007986 */ /* 0x0001e2000c101924 */
[----:B------:R-:W-:Y:S05]  /*3f70*/  BRA `(.L_x_38023) ;  /* 0x00000ac000007947 */ /* 0x000fea0003800000 */
.L_x_38033:
[----:B------:R-:W0:Y:S02]  /*3f80*/  I2F.F64.S16 R4, R4 ;  /* 0x0000000400047312 */ /* 0x000e240000101c00 */
[----:B0-----:R0:W-:Y:S01]  /*3f90*/  STG.E.64 [R2.64], R4 ;  /* 0x0000000402007986 */ /* 0x0011e2000c101b24 */
[----:B------:R-:W-:Y:S05]  /*3fa0*/  BRA `(.L_x_38023) ;  /* 0x00000a9000007947 */ /* 0x000fea0003800000 */
.L_x_38024:
        /* <DEDUP_REMOVED lines=10> */
.L_x_38037:
[----:B------:R-:W0:Y:S01]  /*4050*/  I2F.F64.S16 R4, R4 ;  /* 0x0000000400047312 */ /* 0x000e220000101c00 */
[----:B------:R-:W-:-:S05]  /*4060*/  CS2R R6, SRZ ;  /* 0x0000000000067805 */ /* 0x000fca000001ff00 */
[----:B0-----:R0:W-:Y:S01]  /*4070*/  STG.E.128 [R2.64], R4 ;  /* 0x0000000402007986 */ /* 0x0011e2000c101d24 */
[----:B------:R-:W-:Y:S05]  /*4080*/  BRA `(.L_x_38023) ;  /* 0x000009b000007947 */ /* 0x000fea0003800000 */
.L_x_38036:
        /* <DEDUP_REMOVED lines=21> */
.L_x_38041:
[----:B------:R-:W-:Y:S05]  /*41e0*/  BSYNC B0 ;  /* 0x0000000000007941 */ /* 0x000fea0003800000 */
.L_x_38040:
[----:B------:R-:W-:-:S05]  /*41f0*/  LOP3.LUT R5, R0, R5, RZ, 0xfc, !PT ;  /* 0x0000000500057212 */ /* 0x000fca00078efcff */
[----:B------:R0:W-:Y:S01]  /*4200*/  STG.E.U8 [R2.64], R5 ;  /* 0x0000000502007986 */ /* 0x0001e2000c101124 */
[----:B------:R-:W-:Y:S05]  /*4210*/  BRA `(.L_x_38023) ;  /* 0x0000082000007947 */ /* 0x000fea0003800000 */
.L_x_38039:
        /* <DEDUP_REMOVED lines=13> */
.L_x_38043:
[----:B------:R-:W-:Y:S01]  /*42f0*/  IMAD.MOV.U32 R0, RZ, RZ, 0x7f ;  /* 0x0000007fff007424 */ /* 0x000fe200078e00ff */
[----:B------:R-:W-:-:S04]  /*4300*/  ISETP.GT.U32.AND P0, PT, R5, 0x7f800000, PT ;  /* 0x7f8000000500780c */ /* 0x000fc80003f04070 */
[----:B------:R-:W-:-:S04]  /*4310*/  SEL R0, R0, 0x7c, P0 ;  /* 0x0000007c00007807 */ /* 0x000fc80000000000 */
.L_x_38044:
[----:B------:R-:W-:Y:S05]  /*4320*/  BSYNC B0 ;  /* 0x0000000000007941 */ /* 0x000fea0003800000 */
.L_x_38042:
[----:B------:R-:W-:-:S04]  /*4330*/  LOP3.LUT R4, R7, 0x80000000, RZ, 0xc0, !PT ;  /* 0x8000000007047812 */ /* 0x000fc800078ec0ff */
[----:B------:R-:W-:-:S04]  /*4340*/  SHF.R.U32.HI R5, RZ, 0x18, R4 ;  /* 0x00000018ff057819 */ /* 0x000fc80000011604 */
[----:B------:R-:W-:-:S05]  /*4350*/  LOP3.LUT R5, R0, R5, RZ, 0xfc, !PT ;  /* 0x0000000500057212 */ /* 0x000fca00078efcff */
[----:B------:R0:W-:Y:S01]  /*4360*/  STG.E.U8 [R2.64], R5 ;  /* 0x0000000502007986 */ /* 0x0001e2000c101124 */
[----:B------:R-:W-:Y:S05]  /*4370*/  BRA `(.L_x_38023) ;  /* 0x000006c000007947 */ /* 0x000fea0003800000 */
.L_x_38038:
[----:B------:R-:W0:Y:S02]  /*4380*/  I2F.S16 R0, R4 ;  /* 0x0000000400007306 */ /* 0x000e240000101400 */
[----:B0-----:R-:W-:-:S05]  /*4390*/  F2FP.BF16.PACK_AB R0, RZ, R0 ;  /* 0x00000000ff00723e */ /* 0x001fca00000010ff */
[----:B------:R0:W-:Y:S01]  /*43a0*/  STG.E.U16 [R2.64], R0 ;  /* 0x0000000002007986 */ /* 0x0001e2000c101524 */
[----:B------:R-:W-:Y:S05]  /*43b0*/  BRA `(.L_x_38023) ;  /* 0x0000068000007947 */ /* 0x000fea0003800000 */
.L_x_38035:
        /* <DEDUP_REMOVED lines=10> */
.L_x_38047:
        /* <DEDUP_REMOVED lines=17> */
.L_x_38050:
[----:B------:R-:W-:-:S04]  /*4570*/  LOP3.LUT R0, R7, 0x80000000, RZ, 0xc0, !PT ;  /* 0x8000000007007812 */ /* 0x000fc800078ec0ff */
[----:B------:R-:W-:-:S04]  /*4580*/  SHF.R.U32.HI R5, RZ, 0x18, R0 ;  /* 0x00000018ff057819 */ /* 0x000fc80000011600 */
[----:B------:R-:W-:-:S04]  /*4590*/  LOP3.LUT R4, R4, R5, RZ, 0xfc, !PT ;  /* 0x0000000504047212 */ /* 0x000fc800078efcff */
[----:B------:R-:W-:Y:S02]  /*45a0*/  PRMT R0, R4, 0x7610, R0 ;  /* 0x0000761004007816 */ /* 0x000fe40000000000 */
.L_x_38049:
[----:B------:R-:W-:Y:S05]  /*45b0*/  BSYNC B0 ;  /* 0x0000000000007941 */ /* 0x000fea0003800000 */
.L_x_38048:
[----:B------:R0:W-:Y:S01]  /*45c0*/  STG.E.U8 [R2.64], R0 ;  /* 0x0000000002007986 */ /* 0x0001e2000c101124 */
[----:B------:R-:W-:Y:S05]  /*45d0*/  BRA `(.L_x_38023) ;  /* 0x0000046000007947 */ /* 0x000fea0003800000 */
.L_x_38046:
        /* <DEDUP_REMOVED lines=17> */
.L_x_38053:
[----:B------:R-:W-:-:S04]  /*46f0*/  LOP3.LUT R0, R7, 0x80000000, RZ, 0xc0, !PT ;  /* 0x8000000007007812 */ /* 0x000fc800078ec0ff */
[----:B------:R-:W-:-:S04]  /*4700*/  SHF.R.U32.HI R5, RZ, 0x18, R0 ;  /* 0x00000018ff057819 */ /* 0x000fc80000011600 */
[----:B------:R-:W-:-:S04]  /*4710*/  LOP3.LUT R4, R4, R5, RZ, 0xfc, !PT ;  /* 0x0000000504047212 */ /* 0x000fc800078efcff */
[----:B------:R-:W-:Y:S02]  /*4720*/  PRMT R0, R4, 0x7610, R0 ;  /* 0x0000761004007816 */ /* 0x000fe40000000000 */
.L_x_38052:
[----:B------:R-:W-:Y:S05]  /*4730*/  BSYNC B0 ;  /* 0x0000000000007941 */ /* 0x000fea0003800000 */
.L_x_38051:
[----:B------:R0:W-:Y:S01]  /*4740*/  STG.E.U8 [R2.64], R0 ;  /* 0x0000000002007986 */ /* 0x0001e2000c101124 */
[----:B------:R-:W-:Y:S05]  /*4750*/  BRA `(.L_x_38023) ;  /* 0x000002e000007947 */ /* 0x000fea0003800000 */
.L_x_38045:
        /* <DEDUP_REMOVED lines=22> */
.L_x_38028:
        /* <DEDUP_REMOVED lines=20> */
.L_x_38055:
[----:B------:R-:W-:-:S05]  /*4a00*/  IMAD.MOV.U32 R5, RZ, RZ, RZ ;  /* 0x000000ffff057224 */ /* 0x000fca00078e00ff */
[----:B------:R0:W-:Y:S01]  /*4a10*/  STG.E.64 [R2.64], R4 ;  /* 0x0000000402007986 */ /* 0x0001e2000c101b24 */
[----:B------:R-:W-:Y:S05]  /*4a20*/  BRA `(.L_x_38023) ;  /* 0x0000001000007947 */ /* 0x000fea0003800000 */
.L_x_38054:
[----:B------:R0:W-:Y:S02]  /*4a30*/  STG.E [R2.64], R4 ;  /* 0x0000000402007986 */ /* 0x0001e4000c101924 */
.L_x_38023:
[----:B------:R-:W-:Y:S05]  /*4a40*/  BSYNC B6 ;  /* 0x0000000000067941 */ /* 0x000fea0003800000 */
.L_x_38022:
        /* <DEDUP_REMOVED lines=21> */
.L_x_38061:
[----:B------:R0:W-:Y:S01]  /*4ba0*/  STG.E.U8 [R2.64], R26 ;  /* 0x0000001a02007986 */ /* 0x0001e2000c101124 */
[----:B------:R-:W-:Y:S05]  /*4bb0*/  BRA `(.L_x_38063) ;  /* 0x00000d7000007947 */ /* 0x000fea0003800000 */
.L_x_38060:
        /* <DEDUP_REMOVED lines=10> */
.L_x_38065:
[----:B------:R0:W-:Y:S01]  /*4c60*/  STG.E [R2.64], R26 ;  /* 0x0000001a02007986 */ /* 0x0001e2000c101924 */
[----:B------:R-:W-:Y:S05]  /*4c70*/  BRA `(.L_x_38063) ;  /* 0x00000cb000007947 */ /* 0x000fea0003800000 */
.L_x_38064:
[----:B------:R0:W-:Y:S01]  /*4c80*/  STG.E.U16 [R2.64], R26 ;  /* 0x0000001a02007986 */ /* 0x0001e2000c101524 */
[----:B------:R-:W-:Y:S05]  /*4c90*/  BRA `(.L_x_38063) ;  /* 0x00000c9000007947 */ /* 0x000fea0003800000 */
.L_x_38059:
        /* <DEDUP_REMOVED lines=9> */
.L_x_38067:
[----:B------:R-:W0:Y:S02]  /*4d30*/  I2F.S16 R0, R26 ;  /* 0x0000001a00007306 */ /* 0x000e240000101400 */
[----:B0-----:R-:W-:-:S05]  /*4d40*/  F2FP.PACK_AB R0, RZ, R0 ;  /* 0x00000000ff00723e */ /* 0x001fca00000000ff */
[----:B------:R0:W-:Y:S01]  /*4d50*/  STG.E.U16 [R2.64], R0 ;  /* 0x0000000002007986 */ /* 0x0001e2000c101524 */
[----:B------:R-:W-:Y:S05]  /*4d60*/  BRA `(.L_x_38063) ;  /* 0x00000bc000007947 */ /* 0x000fea0003800000 */
.L_x_38066:
        /* <DEDUP_REMOVED lines=10> */
.L_x_38069:
[----:B------:R-:W0:Y:S02]  /*4e10*/  I2F.S16 R26, R26 ;  /* 0x0000001a001a7306 */ /* 0x000e240000101400 */
[----:B0-----:R-:W-:-:S04]  /*4e20*/  F2FP.PACK_AB R5, RZ, R26 ;  /* 0x0000001aff05723e */ /* 0x001fc800000000ff */
[----:B------:R-:W-:-:S05]  /*4e30*/  PRMT R5, R5, 0x5410, RZ ;  /* 0x0000541005057816 */ /* 0x000fca00000000ff */
[----:B------:R0:W-:Y:S01]  /*4e40*/  STG.E [R2.64], R5 ;  /* 0x0000000502007986 */ /* 0x0001e2000c101924 */
[----:B------:R-:W-:Y:S05]  /*4e50*/  BRA `(.L_x_38063) ;  /* 0x00000ad000007947 */ /* 0x000fea0003800000 */
.L_x_38068:
[----:B------:R-:W0:Y:S02]  /*4e60*/  I2F.F64.S16 R4, R26 ;  /* 0x0000001a00047312 */ /* 0x000e240000101c00 */
[----:B0-----:R0:W-:Y:S01]  /*4e70*/  STG.E.64 [R2.64], R4 ;  /* 0x0000000402007986 */ /* 0x0011e2000c101b24 */
[----:B------:R-:W-:Y:S05]  /*4e80*/  BRA `(.L_x_38063) ;  /* 0x00000aa000007947 */ /* 0x000fea0003800000 */
.L_x_38058:
        /* <DEDUP_REMOVED lines=10> */
.L_x_38072:
[----:B------:R-:W0:Y:S01]  /*4f30*/  I2F.F64.S16 R4, R26 ;  /* 0x0000001a00047312 */ /* 0x000e220000101c00 */
[----:B------:R-:W-:-:S05]  /*4f40*/  CS2R R6, SRZ ;  /* 0x0000000000067805 */ /* 0x000fca000001ff00 */
[----:B0-----:R0:W-:Y:S01]  /*4f50*/  STG.E.128 [R2.64], R4 ;  /* 0x0000000402007986 */ /* 0x0011e2000c101d24 */
[----:B------:R-:W-:Y:S05]  /*4f60*/  BRA `(.L_x_38063) ;  /* 0x000009c000007947 */ /* 0x000fea0003800000 */
.L_x_38071:
        /* <DEDUP_REMOVED lines=21> */
.L_x_38076:
[----:B------:R-:W-:Y:S05]  /*50c0*/  BSYNC B0 ;  /* 0x0000000000007941 */ /* 0x000fea0003800000 */
.L_x_38075:
[----:B------:R-:W-:-:S05]  /*50d0*/  LOP3.LUT R5, R0, R5, RZ, 0xfc, !PT ;  /* 0x0000000500057212 */ /* 0x000fca00078efcff */
[----:B------:R0:W-:Y:S01]  /*50e0*/  STG.E.U8 [R2.64], R5 ;  /* 0x0000000502007986 */ /* 0x0001e2000c101124 */
[----:B------:R-:W-:Y:S05]  /*50f0*/  BRA `(.L_x_38063) ;  /* 0x0000083000007947 */ /* 0x000fea0003800000 */
.L_x_38074:
        /* <DEDUP_REMOVED lines=13> */
.L_x_38078:
[----:B------:R-:W-:Y:S01]  /*51d0*/  IMAD.MOV.U32 R0, RZ, RZ, 0x7f ;  /* 0x0000007fff007424 */ /* 0x000fe200078e00ff */
[----:B------:R-:W-:-:S04]  /*51e0*/  ISETP.GT.U32.AND P0, PT, R4, 0x7f800000, PT ;  /* 0x7f8000000400780c */ /* 0x000fc80003f04070 */
[----:B------:R-:W-:-:S04]  /*51f0*/  SEL R0, R0, 0x7c, P0 ;  /* 0x0000007c00007807 */ /* 0x000fc80000000000 */
.L_x_38079:
[----:B------:R-:W-:Y:S05]  /*5200*/  BSYNC B0 ;  /* 0x0000000000007941 */ /* 0x000fea0003800000 */
.L_x_38077:
[----:B------:R-:W-:-:S04]  /*5210*/  LOP3.LUT R4, R5, 0x80000000, RZ, 0xc0, !PT ;  /* 0x8000000005047812 */ /* 0x000fc800078ec0ff */
[----:B------:R-:W-:-:S04]  /*5220*/  SHF.R.U32.HI R5, RZ, 0x18, R4 ;  /* 0x00000018ff057819 */ /* 0x000fc80000011604 */
[----:B------:R-:W-:-:S05]  /*5230*/  LOP3.LUT R5, R0, R5, RZ, 0xfc, !PT ;  /* 0x0000000500057212 */ /* 0x000fca00078efcff */
[----:B------:R0:W-:Y:S01]  /*5240*/  STG.E.U8 [R2.64], R5 ;  /* 0x0000000502007986 */ /* 0x0001e2000c101124 */
[----:B------:R-:W-:Y:S05]  /*5250*/  BRA `(.L_x_38063) ;  /* 0x000006d000007947 */ /* 0x000fea0003800000 */
.L_x_38073:
[----:B------:R-:W0:Y:S02]  /*5260*/  I2F.S16 R0, R26 ;  /* 0x0000001a00007306 */ /* 0x000e240000101400 */
[----:B0-----:R-:W-:-:S05]  /*5270*/  F2FP.BF16.PACK_AB R0, RZ, R0 ;  /* 0x00000000ff00723e */ /* 0x001fca00000010ff */
[----:B------:R0:W-:Y:S01]  /*5280*/  STG.E.U16 [R2.64], R0 ;  /* 0x0000000002007986 */ /* 0x0001e2000c101524 */
[----:B------:R-:W-:Y:S05]  /*5290*/  BRA `(.L_x_38063) ;  /* 0x0000069000007947 */ /* 0x000fea0003800000 */
.L_x_38070:
        /* <DEDUP_REMOVED lines=10> */
.L_x_38082:
        /* <DEDUP_REMOVED lines=17> */
.L_x_38085:
[----:B------:R-:W-:-:S04]  /*5450*/  LOP3.LUT R0, R7, 0x80000000, RZ, 0xc0, !PT ;  /* 0x8000000007007812 */ /* 0x000fc800078ec0ff */
[----:B------:R-:W-:-:S04]  /*5460*/  SHF.R.U32.HI R5, RZ, 0x18, R0 ;  /* 0x00000018ff057819 */ /* 0x000fc80000011600 */
[----:B------:R-:W-:-:S04]  /*5470*/  LOP3.LUT R4, R4, R5, RZ, 0xfc, !PT ;  /* 0x0000000504047212 */ /* 0x000fc800078efcff */
[----:B------:R-:W-:Y:S02]  /*5480*/  PRMT R0, R4, 0x7610, R0 ;  /* 0x0000761004007816 */ /* 0x000fe40000000000 */
.L_x_38084:
[----:B------:R-:W-:Y:S05]  /*5490*/  BSYNC B0 ;  /* 0x0000000000007941 */ /* 0x000fea0003800000 */
.L_x_38083:
[----:B------:R0:W-:Y:S01]  /*54a0*/  STG.E.U8 [R2.64], R0 ;  /* 0x0000000002007986 */ /* 0x0001e2000c101124 */
[----:B------:R-:W-:Y:S05]  /*54b0*/  BRA `(.L_x_38063) ;  /* 0x0000047000007947 */ /* 0x000fea0003800000 */
.L_x_38081:
        /* <DEDUP_REMOVED lines=17> */
.L_x_38088:
[----:B------:R-:W-:-:S04]  /*55d0*/  LOP3.LUT R0, R7, 0x80000000, RZ, 0xc0, !PT ;  /* 0x8000000007007812 */ /* 0x000fc800078ec0ff */
[----:B------:R-:W-:-:S04]  /*55e0*/  SHF.R.U32.HI R5, RZ, 0x18, R0 ;  /* 0x00000018ff057819 */ /* 0x000fc80000011600 */
[----:B------:R-:W-:-:S04]  /*55f0*/  LOP3.LUT R4, R4, R5, RZ, 0xfc, !PT ;  /* 0x0000000504047212 */ /* 0x000fc800078efcff */
[----:B------:R-:W-:Y:S02]  /*5600*/  PRMT R0, R4, 0x7610, R0 ;  /* 0x0000761004007816 */ /* 0x000fe40000000000 */
.L_x_38087:
[----:B------:R-:W-:Y:S05]  /*5610*/  BSYNC B0 ;  /* 0x0000000000007941 */ /* 0x000fea0003800000 */
.L_x_38086:
[----:B------:R0:W-:Y:S01]  /*5620*/  STG.E.U8 [R2.64], R0 ;  /* 0x0000000002007986 */ /* 0x0001e2000c101124 */
[----:B------:R-:W-:Y:S05]  /*5630*/  BRA `(.L_x_38063) ;  /* 0x000002f000007947 */ /* 0x000fea0003800000 */
.L_x_38080:
        /* <DEDUP_REMOVED lines=22> */
.L_x_38062:
        /* <DEDUP_REMOVED lines=20> */
.L_x_38090:
[----:B------:R-:W-:Y:S02]  /*58e0*/  IMAD.MOV.U32 R4, RZ, RZ, R26 ;  /* 0x000000ffff047224 */ /* 0x000fe400078e001a */
[----:B------:R-:W-:-:S05]  /*58f0*/  IMAD.MOV.U32 R5, RZ, RZ, RZ ;  /* 0x000000ffff057224 */ /* 0x000fca00078e00ff */
[----:B------:R0:W-:Y:S01]  /*5900*/  STG.E.64 [R2.64], R4 ;  /* 0x0000000402007986 */ /* 0x0001e2000c101b24 */
[----:B------:R-:W-:Y:S05]  /*5910*/  BRA `(.L_x_38063) ;  /* 0x0000001000007947 */ /* 0x000fea0003800000 */
.L_x_38089:
[----:B------:R0:W-:Y:S02]  /*5920*/  STG.E [R2.64], R26 ;  /* 0x0000001a02007986 */ /* 0x0001e4000c101924 */
.L_x_38063:
        /* <DEDUP_REMOVED lines=21> */
.L_x_38094:
[----:B------:R0:W-:Y:S01]  /*5a80*/  STG.E.U8 [R2.64], R24 ;  /* 0x0000001802007986 */ /* 0x0001e2000c101124 */
[----:B------:R-:W-:Y:S05]  /*5a90*/  BRA `(.L_x_38096) ;  /* 0x00000d5000007947 */ /* 0x000fea0003800000 */
.L_x_38093:
        /* <DEDUP_REMOVED lines=9> */
.L_x_38098:
[----:B------:R0:W-:Y:S01]  /*5b30*/  STG.E [R2.64], R24 ;  /* 0x0000001802007986 */ /* 0x0001e2000c101924 */
[----:B------:R-:W-:Y:S05]  /*5b40*/  BRA `(.L_x_38096) ;  /* 0x00000ca000007947 */ /* 0x000fea0003800000 */
.L_x_38097:
[----:B------:R0:W-:Y:S01]  /*5b50*/  STG.E.U16 [R2.64], R24 ;  /* 0x0000001802007986 */ /* 0x0001e2000c101524 */
[----:B------:R-:W-:Y:S05]  /*5b60*/  BRA `(.L_x_38096) ;  /* 0x00000c8000007947 */ /* 0x000fea0003800000 */
.L_x_38092:
        /* <DEDUP_REMOVED lines=9> */
.L_x_38100:
[----:B------:R-:W0:Y:S02]  /*5c00*/  I2F.S16 R0, R24 ;  /* 0x0000001800007306 */ /* 0x000e240000101400 */
[----:B0-----:R-:W-:-:S05]  /*5c10*/  F2FP.PACK_AB R0, RZ, R0 ;  /* 0x00000000ff00723e */ /* 0x001fca00000000ff */
[----:B------:R0:W-:Y:S01]  /*5c20*/  STG.E.U16 [R2.64], R0 ;  /* 0x0000000002007986 */ /* 0x0001e2000c101524 */
[----:B------:R-:W-:Y:S05]  /*5c30*/  BRA `(.L_x_38096) ;  /* 0x00000bb000007947 */ /* 0x000fea0003800000 */
.L_x_38099:
        /* <DEDUP_REMOVED lines=10> */
.L_x_38102:
[----:B------:R-:W0:Y:S02]  /*5ce0*/  I2F.S16 R24, R24 ;  /* 0x0000001800187306 */ /* 0x000e240000101400 */
[----:B0-----:R-:W-:-:S04]  /*5cf0*/  F2FP.PACK_AB R5, RZ, R24 ;  /* 0x00000018ff05723e */ /* 0x001fc800000000ff */
[----:B------:R-:W-:-:S05]  /*5d00*/  PRMT R5, R5, 0x5410, RZ ;  /* 0x0000541005057816 */ /* 0x000fca00000000ff */
[----:B------:R0:W-:Y:S01]  /*5d10*/  STG.E [R2.64], R5 ;  /* 0x0000000502007986 */ /* 0x0001e2000c101924 */
[----:B------:R-:W-:Y:S05]  /*5d20*/  BRA `(.L_x_38096) ;  /* 0x00000ac000007947 */ /* 0x000fea0003800000 */
.L_x_38101:
[----:B------:R-:W0:Y:S02]  /*5d30*/  I2F.F64.S16 R24, R24 ;  /* 0x0000001800187312 */ /* 0x000e240000101c00 */
[----:B0-----:R0:W-:Y:S01]  /*5d40*/  STG.E.64 [R2.64], R24 ;  /* 0x0000001802007986 */ /* 0x0011e2000c101b24 */
[----:B------:R-:W-:Y:S05]  /*5d50*/  BRA `(.L_x_38096) ;  /* 0x00000a9000007947 */ /* 0x000fea0003800000 */
.L_x_38091:
        /* <DEDUP_REMOVED lines=10> */
.L_x_38105:
[----:B------:R-:W0:Y:S01]  /*5e00*/  I2F.F64.S16 R4, R24 ;  /* 0x0000001800047312 */ /* 0x000e220000101c00 */
[----:B------:R-:W-:-:S05]  /*5e10*/  CS2R R6, SRZ ;  /* 0x0000000000067805 */ /* 0x000fca000001ff00 */
[----:B0-----:R0:W-:Y:S01]  /*5e20*/  STG.E.128 [R2.64], R4 ;  /* 0x0000000402007986 */ /* 0x0011e2000c101d24 */
[----:B------:R-:W-:Y:S05]  /*5e30*/  BRA `(.L_x_38096) ;  /* 0x000009b000007947 */ /* 0x000fea0003800000 */
.L_x_38104:
        /* <DEDUP_REMOVED lines=21> */
.L_x_38109:
[----:B------:R-:W-:Y:S05]  /*5f90*/  BSYNC B0 ;  /* 0x0000000000007941 */ /* 0x000fea0003800000 */
.L_x_38108:
[----:B------:R-:W-:-:S05]  /*5fa0*/  LOP3.LUT R5, R0, R5, RZ, 0xfc, !PT ;  /* 0x0000000500057212 */ /* 0x000fca00078efcff */
[----:B------:R0:W-:Y:S01]  /*5fb0*/  STG.E.U8 [R2.64], R5 ;  /* 0x0000000502007986 */ /* 0x0001e2000c101124 */
[----:B------:R-:W-:Y:S05]  /*5fc0*/  BRA `(.L_x_38096) ;  /* 0x0000082000007947 */ /* 0x000fea0003800000 */
.L_x_38107:
        /* <DEDUP_REMOVED lines=13> */
.L_x_38111:
[----:B------:R-:W-:Y:S01]  /*60a0*/  IMAD.MOV.U32 R0, RZ, RZ, 0x7f ;  /* 0x0000007fff007424 */ /* 0x000fe200078e00ff */
[----:B------:R-:W-:-:S04]  /*60b0*/  ISETP.GT.U32.AND P0, PT, R4, 0x7f800000, PT ;  /* 0x7f8000000400780c */ /* 0x000fc80003f04070 */
[----:B------:R-:W-:-:S04]  /*60c0*/  SEL R0, R0, 0x7c, P0 ;  /* 0x0000007c00007807 */ /* 0x000fc80000000000 */
.L_x_38112:
[----:B------:R-:W-:Y:S05]  /*60d0*/  BSYNC B0 ;  /* 0x0000000000007941 */ /* 0x000fea0003800000 */
.L_x_38110:
[----:B------:R-:W-:-:S04]  /*60e0*/  LOP3.LUT R4, R5, 0x80000000, RZ, 0xc0, !PT ;  /* 0x8000000005047812 */ /* 0x000fc800078ec0ff */
[----:B------:R-:W-:-:S04]  /*60f0*/  SHF.R.U32.HI R5, RZ, 0x18, R4 ;  /* 0x00000018ff057819 */ /* 0x000fc80000011604 */
[----:B------:R-:W-:-:S05]  /*6100*/  LOP3.LUT R5, R0, R5, RZ, 0xfc, !PT ;  /* 0x0000000500057212 */ /* 0x000fca00078efcff */
[----:B------:R0:W-:Y:S01]  /*6110*/  STG.E.U8 [R2.64], R5 ;  /* 0x0000000502007986 */ /* 0x0001e2000c101124 */
[----:B------:R-:W-:Y:S05]  /*6120*/  BRA `(.L_x_38096) ;  /* 0x000006c000007947 */ /* 0x000fea0003800000 */
.L_x_38106:
[----:B------:R-:W0:Y:S02]  /*6130*/  I2F.S16 R0, R24 ;  /* 0x0000001800007306 */ /* 0x000e240000101400 */
[----:B0-----:R-:W-:-:S05]  /*6140*/  F2FP.BF16.PACK_AB R0, RZ, R0 ;  /* 0x00000000ff00723e */ /* 0x001fca00000010ff */
[----:B------:R0:W-:Y:S01]  /*6150*/  STG.E.U16 [R2.64], R0 ;  /* 0x0000000002007986 */ /* 0x0001e2000c101524 */
[----:B------:R-:W-:Y:S05]  /*6160*/  BRA `(.L_x_38096) ;  /* 0x0000068000007947 */ /* 0x000fea0003800000 */
.L_x_38103:
        /* <DEDUP_REMOVED lines=10> */
.L_x_38115:
        /* <DEDUP_REMOVED lines=17> */
.L_x_38118:
[----:B------:R-:W-:-:S04]  /*6320*/  LOP3.LUT R0, R7, 0x80000000, RZ, 0xc0, !PT ;  /* 0x8000000007007812 */ /* 0x000fc800078ec0ff */
[----:B------:R-:W-:-:S04]  /*6330*/  SHF.R.U32.HI R5, RZ, 0x18, R0 ;  /* 0x00000018ff057819 */ /* 0x000fc80000011600 */
[----:B------:R-:W-:-:S04]  /*6340*/  LOP3.LUT R4, R4, R5, RZ, 0xfc, !PT ;  /* 0x0000000504047212 */ /* 0x000fc800078efcff */
[----:B------:R-:W-:Y:S02]  /*6350*/  PRMT R0, R4, 0x7610, R0 ;  /* 0x0000761004007816 */ /* 0x000fe40000000000 */
.L_x_38117:
[----:B------:R-:W-:Y:S05]  /*6360*/  BSYNC B0 ;  /* 0x0000000000007941 */ /* 0x000fea0003800000 */
.L_x_38116:
[----:B------:R0:W-:Y:S01]  /*6370*/  STG.E.U8 [R2.64], R0 ;  /* 0x0000000002007986 */ /* 0x0001e2000c101124 */
[----:B------:R-:W-:Y:S05]  /*6380*/  BRA `(.L_x_38096) ;  /* 0x0000046000007947 */ /* 0x000fea0003800000 */
.L_x_38114:
        /* <DEDUP_REMOVED lines=17> */
.L_x_38121:
[----:B------:R-:W-:-:S04]  /*64a0*/  LOP3.LUT R0, R7, 0x80000000, RZ, 0xc0, !PT ;  /* 0x8000000007007812 */ /* 0x000fc800078ec0ff */
[----:B------:R-:W-:-:S04]  /*64b0*/  SHF.R.U32.HI R5, RZ, 0x18, R0 ;  /* 0x00000018ff057819 */ /* 0x000fc80000011600 */
[----:B------:R-:W-:-:S04]  /*64c0*/  LOP3.LUT R4, R4, R5, RZ, 0xfc, !PT ;  /* 0x0000000504047212 */ /* 0x000fc800078efcff */
[----:B------:R-:W-:Y:S02]  /*64d0*/  PRMT R0, R4, 0x7610, R0 ;  /* 0x0000761004007816 */ /* 0x000fe40000000000 */
.L_x_38120:
[----:B------:R-:W-:Y:S05]  /*64e0*/  BSYNC B0 ;  /* 0x0000000000007941 */ /* 0x000fea0003800000 */
.L_x_38119:
[----:B------:R0:W-:Y:S01]  /*64f0*/  STG.E.U8 [R2.64], R0 ;  /* 0x0000000002007986 */ /* 0x0001e2000c101124 */
[----:B------:R-:W-:Y:S05]  /*6500*/  BRA `(.L_x_38096) ;  /* 0x000002e000007947 */ /* 0x000fea0003800000 */
.L_x_38113:
        /* <DEDUP_REMOVED lines=22> */
.L_x_38095:
        /* <DEDUP_REMOVED lines=20> */
.L_x_38123:
[----:B------:R-:W-:-:S05]  /*67b0*/  IMAD.MOV.U32 R25, RZ, RZ, RZ ;  /* 0x000000ffff197224 */ /* 0x000fca00078e00ff */
[----:B------:R0:W-:Y:S01]  /*67c0*/  STG.E.64 [R2.64], R24 ;  /* 0x0000001802007986 */ /* 0x0001e2000c101b24 */
[----:B------:R-:W-:Y:S05]  /*67d0*/  BRA `(.L_x_38096) ;  /* 0x0000001000007947 */ /* 0x000fea0003800000 */
.L_x_38122:
[----:B------:R0:W-:Y:S02]  /*67e0*/  STG.E [R2.64], R24 ;  /* 0x0000001802007986 */ /* 0x0001e4000c101924 */
.L_x_38096:
[----:B------:R-:W-:Y:S02]  /*67f0*/  IADD3 R27, R27, 0x80, RZ ;  /* 0x000000801b1b7810 */ /* 0x000fe40007ffe0ff */
.L_x_38057:
[----:B------:R-:W-:Y:S05]  /*6800*/  BSYNC B6 ;  /* 0x0000000000067941 */ /* 0x000fea0003800000 */
.L_x_38056:
        /* <DEDUP_REMOVED lines=19> */
.L_x_38127:
[----:B------:R-:W-:Y:S01]  /*6940*/  STG.E.U8 [R2.64], R18 ;  /* 0x0000001202007986 */ /* 0x000fe2000c101124 */
[----:B------:R-:W-:Y:S05]  /*6950*/  EXIT ;  /* 0x000000000000794d */ /* 0x000fea0003800000 */
.L_x_38126:
        /* <DEDUP_REMOVED lines=9> */
.L_x_38130:
[----:B------:R-:W-:Y:S01]  /*69f0*/  STG.E [R2.64], R18 ;  /* 0x0000001202007986 */ /* 0x000fe2000c101924 */
[----:B------:R-:W-:Y:S05]  /*6a00*/  EXIT ;  /* 0x000000000000794d */ /* 0x000fea0003800000 */
.L_x_38129:
[----:B------:R-:W-:Y:S01]  /*6a10*/  STG.E.U16 [R2.64], R18 ;  /* 0x0000001202007986 */ /* 0x000fe2000c101524 */
[----:B------:R-:W-:Y:S05]  /*6a20*/  EXIT ;  /* 0x000000000000794d */ /* 0x000fea0003800000 */
.L_x_38125:
        /* <DEDUP_REMOVED lines=9> */
.L_x_38132:
[----:B------:R-:W0:Y:S02]  /*6ac0*/  I2F.S16 R0, R18 ;  /* 0x0000001200007306 */ /* 0x000e240000101400 */
[----:B0-----:R-:W-:-:S05]  /*6ad0*/  F2FP.PACK_AB R0, RZ, R0 ;  /* 0x00000000ff00723e */ /* 0x001fca00000000ff */
[----:B------:R-:W-:Y:S01]  /*6ae0*/  STG.E.U16 [R2.64], R0 ;  /* 0x0000000002007986 */ /* 0x000fe2000c101524 */
[----:B------:R-:W-:Y:S05]  /*6af0*/  EXIT ;  /* 0x000000000000794d */ /* 0x000fea0003800000 */
.L_x_38131:
        /* <DEDUP_REMOVED lines=10> */
.L_x_38134:
[----:B------:R-:W0:Y:S02]  /*6ba0*/  I2F.S16 R18, R18 ;  /* 0x0000001200127306 */ /* 0x000e240000101400 */
[----:B0-----:R-:W-:-:S04]  /*6bb0*/  F2FP.PACK_AB R5, RZ, R18 ;  /* 0x00000012ff05723e */ /* 0x001fc800000000ff */
[----:B------:R-:W-:-:S05]  /*6bc0*/  PRMT R5, R5, 0x5410, RZ ;  /* 0x0000541005057816 */ /* 0x000fca00000000ff */
[----:B------:R-:W-:Y:S01]  /*6bd0*/  STG.E [R2.64], R5 ;  /* 0x0000000502007986 */ /* 0x000fe2000c101924 */
[----:B------:R-:W-:Y:S05]  /*6be0*/  EXIT ;  /* 0x000000000000794d */ /* 0x000fea0003800000 */
.L_x_38133:
[----:B------:R-:W0:Y:S02]  /*6bf0*/  I2F.F64.S16 R18, R18 ;  /* 0x0000001200127312 */ /* 0x000e240000101c00 */
[----:B0-----:R-:W-:Y:S01]  /*6c00*/  STG.E.64 [R2.64], R18 ;  /* 0x0000001202007986 */ /* 0x001fe2000c101b24 */
[----:B------:R-:W-:Y:S05]  /*6c10*/  EXIT ;  /* 0x000000000000794d */ /* 0x000fea0003800000 */
.L_x_38124:
        /* <DEDUP_REMOVED lines=10> */
.L_x_38137:
[----:B------:R-:W0:Y:S01]  /*6cc0*/  I2F.F64.S16 R4, R18 ;  /* 0x0000001200047312 */ /* 0x000e220000101c00 */
[----:B------:R-:W-:-:S05]  /*6cd0*/  CS2R R6, SRZ ;  /* 0x0000000000067805 */ /* 0x000fca000001ff00 */
[----:B0-----:R-:W-:Y:S01]  /*6ce0*/  STG.E.128 [R2.64], R4 ;  /* 0x0000000402007986 */ /* 0x001fe2000c101d24 */
[----:B------:R-:W-:Y:S05]  /*6cf0*/  EXIT ;  /* 0x000000000000794d */ /* 0x000fea0003800000 */
.L_x_38136:
        /* <DEDUP_REMOVED lines=21> */
.L_x_38141:
[----:B------:R-:W-:Y:S05]  /*6e50*/  BSYNC B0 ;  /* 0x0000000000007941 */ /* 0x000fea0003800000 */
.L_x_38140:
[----:B------:R-:W-:-:S05]  /*6e60*/  LOP3.LUT R5, R0, R5, RZ, 0xfc, !PT ;  /* 0x0000000500057212 */ /* 0x000fca00078efcff */
[----:B------:R-:W-:Y:S01]  /*6e70*/  STG.E.U8 [R2.64], R5 ;  /* 0x0000000502007986 */ /* 0x000fe2000c101124 */
[----:B------:R-:W-:Y:S05]  /*6e80*/  EXIT ;  /* 0x000000000000794d */ /* 0x000fea0003800000 */
.L_x_38139:
        /* <DEDUP_REMOVED lines=13> */
.L_x_38143:
[----:B------:R-:W-:Y:S01]  /*6f60*/  IMAD.MOV.U32 R0, RZ, RZ, 0x7f ;  /* 0x0000007fff007424 */ /* 0x000fe200078e00ff */
[----:B------:R-:W-:-:S04]  /*6f70*/  ISETP.GT.U32.AND P0, PT, R4, 0x7f800000, PT ;  /* 0x7f8000000400780c */ /* 0x000fc80003f04070 */
[----:B------:R-:W-:-:S04]  /*6f80*/  SEL R0, R0, 0x7c, P0 ;  /* 0x0000007c00007807 */ /* 0x000fc80000000000 */
.L_x_38144:
[----:B------:R-:W-:Y:S05]  /*6f90*/  BSYNC B0 ;  /* 0x0000000000007941 */ /* 0x000fea0003800000 */
.L_x_38142:
[----:B------:R-:W-:-:S04]  /*6fa0*/  LOP3.LUT R4, R5, 0x80000000, RZ, 0xc0, !PT ;  /* 0x8000000005047812 */ /* 0x000fc800078ec0ff */
[----:B------:R-:W-:-:S04]  /*6fb0*/  SHF.R.U32.HI R5, RZ, 0x18, R4 ;  /* 0x00000018ff057819 */ /* 0x000fc80000011604 */
[----:B------:R-:W-:-:S05]  /*6fc0*/  LOP3.LUT R5, R0, R5, RZ, 0xfc, !PT ;  /* 0x0000000500057212 */ /* 0x000fca00078efcff */
[----:B------:R-:W-:Y:S01]  /*6fd0*/  STG.E.U8 [R2.64], R5 ;  /* 0x0000000502007986 */ /* 0x000fe2000c101124 */
[----:B------:R-:W-:Y:S05]  /*6fe0*/  EXIT ;  /* 0x000000000000794d */ /* 0x000fea0003800000 */
.L_x_38138:
[----:B------:R-:W0:Y:S02]  /*6ff0*/  I2F.S16 R0, R18 ;  /* 0x0000001200007306 */ /* 0x000e240000101400 */
[----:B0-----:R-:W-:-:S05]  /*7000*/  F2FP.BF16.PACK_AB R0, RZ, R0 ;  /* 0x00000000ff00723e */ /* 0x001fca00000010ff */
[----:B------:R-:W-:Y:S01]  /*7010*/  STG.E.U16 [R2.64], R0 ;  /* 0x0000000002007986 */ /* 0x000fe2000c101524 */
[----:B------:R-:W-:Y:S05]  /*7020*/  EXIT ;  /* 0x000000000000794d */ /* 0x000fea0003800000 */
.L_x_38135:
        /* <DEDUP_REMOVED lines=10> */
.L_x_38147:
        /* <DEDUP_REMOVED lines=17> */
.L_x_38150:
[----:B------:R-:W-:-:S04]  /*71e0*/  LOP3.LUT R0, R7, 0x80000000, RZ, 0xc0, !PT ;  /* 0x8000000007007812 */ /* 0x000fc800078ec0ff */
[----:B------:R-:W-:-:S04]  /*71f0*/  SHF.R.U32.HI R5, RZ, 0x18, R0 ;  /* 0x00000018ff057819 */ /* 0x000fc80000011600 */
[----:B------:R-:W-:-:S04]  /*7200*/  LOP3.LUT R4, R4, R5, RZ, 0xfc, !PT ;  /* 0x0000000504047212 */ /* 0x000fc800078efcff */
[----:B------:R-:W-:Y:S02]  /*7210*/  PRMT R0, R4, 0x7610, R0 ;  /* 0x0000761004007816 */ /* 0x000fe40000000000 */
.L_x_38149:
[----:B------:R-:W-:Y:S05]  /*7220*/  BSYNC B0 ;  /* 0x0000000000007941 */ /* 0x000fea0003800000 */
.L_x_38148:
[----:B------:R-:W-:Y:S01]  /*7230*/  STG.E.U8 [R2.64], R0 ;  /* 0x0000000002007986 */ /* 0x000fe2000c101124 */
[----:B------:R-:W-:Y:S05]  /*7240*/  EXIT ;  /* 0x000000000000794d */ /* 0x000fea0003800000 */
.L_x_38146:
        /* <DEDUP_REMOVED lines=17> */
.L_x_38153:
[----:B------:R-:W-:-:S04]  /*7360*/  LOP3.LUT R0, R7, 0x80000000, RZ, 0xc0, !PT ;  /* 0x8000000007007812 */ /* 0x000fc800078ec0ff */
[----:B------:R-:W-:-:S04]  /*7370*/  SHF.R.U32.HI R5, RZ, 0x18, R0 ;  /* 0x00000018ff057819 */ /* 0x000fc80000011600 */
[----:B------:R-:W-:-:S04]  /*7380*/  LOP3.LUT R4, R4, R5, RZ, 0xfc, !PT ;  /* 0x0000000504047212 */ /* 0x000fc800078efcff */
[----:B------:R-:W-:Y:S02]  /*7390*/  PRMT R0, R4, 0x7610, R0 ;  /* 0x0000761004007816 */ /* 0x000fe40000000000 */
.L_x_38152:
[----:B------:R-:W-:Y:S05]  /*73a0*/  BSYNC B0 ;  /* 0x0000000000007941 */ /* 0x000fea0003800000 */
.L_x_38151:
[----:B------:R-:W-:Y:S01]  /*73b0*/  STG.E.U8 [R2.64], R0 ;  /* 0x0000000002007986 */ /* 0x000fe2000c101124 */
[----:B------:R-:W-:Y:S05]  /*73c0*/  EXIT ;  /* 0x000000000000794d */ /* 0x000fea0003800000 */
.L_x_38145:
        /* <DEDUP_REMOVED lines=22> */
.L_x_38128:
        /* <DEDUP_REMOVED lines=20> */
.L_x_38155:
[----:B------:R-:W-:-:S05]  /*7670*/  IMAD.MOV.U32 R19, RZ, RZ, RZ ;  /* 0x000000ffff137224 */ /* 0x000fca00078e00ff */
[----:B------:R-:W-:Y:S01]  /*7680*/  STG.E.64 [R2.64], R18 ;  /* 0x0000001202007986 */ /* 0x000fe2000c101b24 */
[----:B------:R-:W-:Y:S05]  /*7690*/  EXIT ;  /* 0x000000000000794d */ /* 0x000fea0003800000 */
.L_x_38154:
[----:B------:R-:W-:Y:S01]  /*76a0*/  STG.E [R2.64], R18 ;  /* 0x0000001202007986 */ /* 0x000fe2000c101924 */
[----:B------:R-:W-:Y:S05]  /*76b0*/  EXIT ;  /* 0x000000000000794d */ /* 0x000fea0003800000 */
.L_x_38156:
        /* <DEDUP_REMOVED lines=12> */
.L_x_42180:


//--------------------- .text._ZN2at6native18elementwise_kernelILi128ELi4EZNS0_22gpu_kernel_impl_nocastINS0_13AUnaryFunctorIiibZZZNS0_23logical_and_kernel_cudaERNS_14TensorIteratorEENKUlvE0_clEvENKUlvE1_clEvEUliiE_EEEEvRNS_18TensorIteratorBaseERKT_EUliE_EEviT1_ --------------------------
	.section	.text._ZN2at6native18elementwise_kernelILi128ELi4EZNS0_22gpu_kernel_impl_nocastINS0_13AUnaryFunctorIiibZZZNS0_23logical_and_kernel_cudaERNS_14TensorIteratorEENKUlvE0_clEvENKUlvE1_clEvEUliiE_EEEEvRNS_18TensorIteratorBaseERKT_EUliE_EEviT1_,"ax",@progbits
	.sectioninfo	@"SHI_REGISTERS=12"
	.align	128
        .global         _ZN2at6native18elementwise_kernelILi128ELi4EZNS0_22gpu_kernel_impl_nocastINS0_13AUnaryFunctorIiibZZZNS0_23logical_and_kernel_cudaERNS_14TensorIteratorEENKUlvE0_clEvENKUlvE1_clEvEUliiE_EEEEvRNS_18TensorIteratorBaseERKT_EUliE_EEviT1_
        .type           _ZN2at6native18elementwise_kernelILi128ELi4EZNS0_22gpu_kernel_impl_nocastINS0_13AUnaryFunctorIiibZZZNS0_23logical_and_kernel_cudaERNS_14TensorIteratorEENKUlvE0_clEvENKUlvE1_clEvEUliiE_EEEEvRNS_18TensorIteratorBaseERKT_EUliE_EEviT1_,@function
        .size           _ZN2at6native18elementwise_kernelILi128ELi4EZNS0_22gpu_kernel_impl_nocastINS0_13AUnaryFunctorIiibZZZNS0_23logical_and_kernel_cudaERNS_14TensorIteratorEENKUlvE0_clEvENKUlvE1_clEvEUliiE_EEEEvRNS_18TensorIteratorBaseERKT_EUliE_EEviT1_,(.L_x_42181 - _ZN2at6native18elementwise_kernelILi128ELi4EZNS0_22gpu_kernel_impl_nocastINS0_13AUnaryFunctorIiibZZZNS0_23logical_and_kernel_cudaERNS_14TensorIteratorEENKUlvE0_clEvENKUlvE1_clEvEUliiE_EEEEvRNS_18TensorIteratorBaseERKT_EUliE_EEviT1_)
        .other          _ZN2at6native18elementwise_kernelILi128ELi4EZNS0_22gpu_kernel_impl_nocastINS0_13AUnaryFunctorIiibZZZNS0_23logical_and_kernel_cudaERNS_14TensorIteratorEENKUlvE0_clEvENKUlvE1_clEvEUliiE_EEEEvRNS_18TensorIteratorBaseERKT_EUliE_EEviT1_,@"STO_CUDA_ENTRY STV_DEFAULT"
_ZN2at6native18elementwise_kernelILi128ELi4EZNS0_22gpu_kernel_impl_nocastINS0_13AUnaryFunctorIiibZZZNS0_23logical_and_kernel_cudaERNS_14TensorIteratorEENKUlvE0_clEvENKUlvE1_clEvEUliiE_EEEEvRNS_18TensorIteratorBaseERKT_EUliE_EEviT1_:
.text._ZN2at6native18elementwise_kernelILi128ELi4EZNS0_22gpu_kernel_impl_nocastINS0_13AUnaryFunctorIiibZZZNS0_23logical_and_kernel_cudaERNS_14TensorIteratorEENKUlvE0_clEvENKUlvE1_clEvEUliiE_EEEEvRNS_18TensorIteratorBaseERKT_EUliE_EEviT1_:
        /* <DEDUP_REMOVED lines=235> */
.L_x_38159:
[----:B------:R-:W-:-:S04]  /*0eb0*/  IADD3 R4, P0, R3, c[0x0][0x368], RZ ;  /* 0x0000da0003047a10 */ /* 0x000fc80007f1e0ff */
[----:B------:R-:W-:-:S05]  /*0ec0*/  IADD3.X R5, RZ, c[0x0][0x36c], RZ, P0, !PT ;  /* 0x0000db00ff057a10 */ /* 0x000fca00007fe4ff */
[----:B------:R-:W2:Y:S01]  /*0ed0*/  LDG.E R4, [R4.64] ;  /* 0x0000000404047981 */ /* 0x000ea2000c1e1900 */
[----:B------:R-:W-:Y:S02]  /*0ee0*/  ISETP.NE.AND P0, PT, RZ, c[0x0][0x374], PT ;  /* 0x0000dd00ff007a0c */ /* 0x000fe40003f05270 */
[----:B------:R-:W-:Y:S02]  /*0ef0*/  IADD3 R2, P1, R2, c[0x0][0x360], RZ ;  /* 0x0000d80002027a10 */ /* 0x000fe40007f3e0ff */
[----:B------:R-:W-:Y:S02]  /*0f00*/  IADD3 R0, R0, 0x80, RZ ;  /* 0x0000008000007810 */ /* 0x000fe40007ffe0ff */
[----:B------:R-:W-:Y:S02]  /*0f10*/  IADD3.X R3, RZ, c[0x0][0x364], RZ, P1, !PT ;  /* 0x0000d900ff037a10 */ /* 0x000fe40000ffe4ff */
[----:B--2---:R-:W-:-:S04]  /*0f20*/  ISETP.NE.AND P0, PT, R4, RZ, P0 ;  /* 0x000000ff0400720c */ /* 0x004fc80000705270 */
[----:B------:R-:W-:-:S05]  /*0f30*/  SEL R7, RZ, 0x1, !P0 ;  /* 0x00000001ff077807 */ /* 0x000fca0004000000 */
[----:B------:R0:W-:Y:S04]  /*0f40*/  STG.E.U8 [R2.64], R7 ;  /* 0x0000000702007986 */ /* 0x0001e8000c101104 */
.L_x_38158:
[----:B------:R-:W-:Y:S05]  /*0f50*/  BSYNC B0 ;  /* 0x0000000000007941 */ /* 0x000fea0003800000 */
.L_x_38157:
        /* <DEDUP_REMOVED lines=230> */
.L_x_38162:
[----:B------:R-:W-:-:S05]  /*1dc0*/  IADD3 R4, P0, R3, c[0x0][0x368], RZ ;  /* 0x0000da0003047a10 */ /* 0x000fca0007f1e0ff */
[----:B------:R-:W-:-:S05]  /*1dd0*/  IMAD.X R5, RZ, RZ, c[0x0][0x36c], P0 ;  /* 0x0000db00ff057624 */ /* 0x000fca00000e06ff */
[----:B------:R-:W2:Y:S01]  /*1de0*/  LDG.E R4, [R4.64] ;  /* 0x0000000404047981 */ /* 0x000ea2000c1e1900 */
[----:B------:R-:W-:Y:S02]  /*1df0*/  ISETP.NE.AND P0, PT, RZ, c[0x0][0x374], PT ;  /* 0x0000dd00ff007a0c */ /* 0x000fe40003f05270 */
        /* <DEDUP_REMOVED lines=235> */
.L_x_38163:
        /* <DEDUP_REMOVED lines=10> */
.L_x_38161:
[----:B------:R-:W-:Y:S05]  /*2d50*/  BSYNC B0 ;  /* 0x0000000000007941 */ /* 0x000fea0003800000 */
.L_x_38160:
        /* <DEDUP_REMOVED lines=229> */
.L_x_38164:
[----:B------:R-:W-:-:S04]  /*3bb0*/  IADD3 R4, P0, R3, c[0x0][0x368], RZ ;  /* 0x0000da0003047a10 */ /* 0x000fc80007f1e0ff */
[----:B------:R-:W-:-:S05]  /*3bc0*/  IADD3.X R5, RZ, c[0x0][0x36c], RZ, P0, !PT ;  /* 0x0000db00ff057a10 */ /* 0x000fca00007fe4ff */
[----:B------:R-:W2:Y:S01]  /*3bd0*/  LDG.E R4, [R4.64] ;  /* 0x0000000404047981 */ /* 0x000ea2000c1e1900 */
[----:B------:R-:W-:Y:S02]  /*3be0*/  ISETP.NE.AND P0, PT, RZ, c[0x0][0x374], PT ;  /* 0x0000dd00ff007a0c */ /* 0x000fe40003f05270 */
[----:B------:R-:W-:-:S04]  /*3bf0*/  IADD3 R2, P1, R2, c[0x0][0x360], RZ ;  /* 0x0000d80002027a10 */ /* 0x000fc80007f3e0ff */
[----:B------:R-:W-:Y:S02]  /*3c00*/  IADD3.X R3, RZ, c[0x0][0x364], RZ, P1, !PT ;  /* 0x0000d900ff037a10 */ /* 0x000fe40000ffe4ff */
[----:B--2---:R-:W-:-:S04]  /*3c10*/  ISETP.NE.AND P0, PT, R4, RZ, P0 ;  /* 0x000000ff0400720c */ /* 0x004fc80000705270 */
[----:B------:R-:W-:-:S05]  /*3c20*/  SEL R7, RZ, 0x1, !P0 ;  /* 0x00000001ff077807 */ /* 0x000fca0004000000 */
[----:B------:R-:W-:Y:S01]  /*3c30*/  STG.E.U8 [R2.64], R7 ;  /* 0x0000000702007986 */ /* 0x000fe2000c101104 */
[----:B------:R-:W-:Y:S05]  /*3c40*/  EXIT ;  /* 0x000000000000794d */ /* 0x000fea0003800000 */
.L_x_38165:
        /* <DEDUP_REMOVED lines=11> */
.L_x_42181:


//--------------------- .text._ZN2at6native27unrolled_elementwise_kernelINS0_13AUnaryFunctorIiibZZZNS0_23logical_and_kernel_cudaERNS_14TensorIteratorEENKUlvE0_clEvENKUlvE1_clEvEUliiE_EESt5arrayIPcLm2EELi4E23TrivialOffsetCalculatorILi1EjESD_NS0_6memory15LoadWithoutCastENSE_16StoreWithoutCastEEEviT_T0_T2_T3_T4_T5_ --------------------------
	.section	.text._ZN2at6native27unrolled_elementwise_kernelINS0_13AUnaryFunctorIiibZZZNS0_23logical_and_kernel_cudaERNS_14TensorIteratorEENKUlvE0_clEvENKUlvE1_clEvEUliiE_EESt5arrayIPcLm2EELi4E23TrivialOffsetCalculatorILi1EjESD_NS0_6memory15LoadWithoutCastENSE_16StoreWithoutCastEEEviT_T0_T2_T3_T4_T5_,"ax",@progbits
	.sectioninfo	@"SHI_REGISTERS=16"
	.align	128
        .global         _ZN2at6native27unrolled_elementwise_kernelINS0_13AUnaryFunctorIiibZZZNS0_23logical_and_kernel_cudaERNS_14TensorIteratorEENKUlvE0_clEvENKUlvE1_clEvEUliiE_EESt5arrayIPcLm2EELi4E23TrivialOffsetCalculatorILi1EjESD_NS0_6memory15LoadWithoutCastENSE_16StoreWithoutCastEEEviT_T0_T2_T3_T4_T5_
        .type           _ZN2at6native27unrolled_elementwise_kernelINS0_13AUnaryFunctorIiibZZZNS0_23logical_and_kernel_cudaERNS_14TensorIteratorEENKUlvE0_clEvENKUlvE1_clEvEUliiE_EESt5arrayIPcLm2EELi4E23TrivialOffsetCalculatorILi1EjESD_NS0_6memory15LoadWithoutCastENSE_16StoreWithoutCastEEEviT_T0_T2_T3_T4_T5_,@function
        .size           _ZN2at6native27unrolled_elementwise_kernelINS0_13AUnaryFunctorIiibZZZNS0_23logical_and_kernel_cudaERNS_14TensorIteratorEENKUlvE0_clEvENKUlvE1_clEvEUliiE_EESt5arrayIPcLm2EELi4E23TrivialOffsetCalculatorILi1EjESD_NS0_6memory15LoadWithoutCastENSE_16StoreWithoutCastEEEviT_T0_T2_T3_T4_T5_,(.L_x_42182 - _ZN2at6native27unrolled_elementwise_kernelINS0_13AUnaryFunctorIiibZZZNS0_23logical_and_kernel_cudaERNS_14TensorIteratorEENKUlvE0_clEvENKUlvE1_clEvEUliiE_EESt5arrayIPcLm2EELi4E23TrivialOffsetCalculatorILi1EjESD_NS0_6memory15LoadWithoutCastENSE_16StoreWithoutCastEEEviT_T0_T2_T3_T4_T5_)
        .other          _ZN2at6native27unrolled_elementwise_kernelINS0_13AUnaryFunctorIiibZZZNS0_23logical_and_kernel_cudaERNS_14TensorIteratorEENKUlvE0_clEvENKUlvE1_clEvEUliiE_EESt5arrayIPcLm2EELi4E23TrivialOffsetCalculatorILi1EjESD_NS0_6memory15LoadWithoutCastENSE_16StoreWithoutCastEEEviT_T0_T2_T3_T4_T5_,@"STO_CUDA_ENTRY STV_DEFAULT"
_ZN2at6native27unrolled_elementwise_kernelINS0_13AUnaryFunctorIiibZZZNS0_23logical_and_kernel_cudaERNS_14TensorIteratorEENKUlvE0_clEvENKUlvE1_clEvEUliiE_EESt5arrayIPcLm2EELi4E23TrivialOffsetCalculatorILi1EjESD_NS0_6memory15LoadWithoutCastENSE_16StoreWithoutCastEEEviT_T0_T2_T3_T4_T5_:
.text._ZN2at6native27unrolled_elementwise_kernelINS0_13AUnaryFunctorIiibZZZNS0_23logical_and_kernel_cudaERNS_14TensorIteratorEENKUlvE0_clEvENKUlvE1_clEvEUliiE_EESt5arrayIPcLm2EELi4E23TrivialOffsetCalculatorILi1EjESD_NS0_6memory15LoadWithoutCastENSE_16StoreWithoutCastEEEviT_T0_T2_T3_T4_T5_:
        /* <DEDUP_REMOVED lines=38> */
[----:B------:R-:W-:-:S03]  /*0260*/  ISETP.NE.AND P2, PT, RZ, c[0x0][0x168], P2 ;  /* 0x00005a00ff007a0c */ /* 0x000fc60001745270 */
[----:B------:R-:W-:Y:S01]  /*0270*/  @!P4 IMAD.X R5, RZ, RZ, c[0x0][0x174], P5 ;  /* 0x00005d00ff05c624 */ /* 0x000fe200028e06ff */
[----:B-1----:R-:W-:-:S05]  /*0280*/  @!P4 SEL R7, RZ, 0x1, !P2 ;  /* 0x00000001ff07c807 */ /* 0x002fca0005000000 */
[----:B------:R1:W-:Y:S01]  /*0290*/  @!P4 STG.E.U8 [R4.64], R7 ;  /* 0x000000070400c986 */ /* 0x0003e2000c101104 */
[----:B---3--:R-:W-:-:S04]  /*02a0*/  ISETP.NE.AND P1, PT, R6, RZ, !P1 ;  /* 0x000000ff0600720c */ /* 0x008fc80004f25270 */
[----:B------:R-:W-:-:S04]  /*02b0*/  ISETP.NE.AND P1, PT, RZ, c[0x0][0x168], P1 ;  /* 0x00005a00ff007a0c */ /* 0x000fc80000f25270 */
[----:B0-----:R-:W-:Y:S02]  /*02c0*/  SEL R9, RZ, 0x1, !P1 ;  /* 0x00000001ff097807 */ /* 0x001fe40004800000 */
[----:B----4-:R-:W-:-:S04]  /*02d0*/  ISETP.NE.AND P3, PT, R10, RZ, !P3 ;  /* 0x000000ff0a00720c */ /* 0x010fc80005f65270 */
[----:B------:R-:W-:-:S04]  /*02e0*/  ISETP.NE.AND P3, PT, RZ, c[0x0][0x168], P3 ;  /* 0x00005a00ff007a0c */ /* 0x000fc80001f65270 */
        /* <DEDUP_REMOVED lines=13> */
.L_x_38167:
[----:B-1----:R-:W-:Y:S05]  /*03c0*/  BSYNC B0 ;  /* 0x0000000000007941 */ /* 0x002fea0003800000 */
.L_x_38166:
[----:B------:R-:W-:-:S13]  /*03d0*/  ISETP.GE.AND P1, PT, R3, R2, PT ;  /* 0x000000020300720c */ /* 0x000fda0003f26270 */
[----:B------:R-:W-:Y:S05]  /*03e0*/  @P1 EXIT ;  /* 0x000000000000194d */ /* 0x000fea0003800000 */
[----:B------:R-:W-:Y:S01]  /*03f0*/  IMAD R3, R0, 0x200, R3 ;  /* 0x0000020000037824 */ /* 0x000fe200078e0203 */
[----:B-----5:R-:W-:-:S04]  /*0400*/  ISETP.NE.AND P0, PT, R8, RZ, !P0 ;  /* 0x000000ff0800720c */ /* 0x020fc80004705270 */
[----:B------:R-:W-:Y:S02]  /*0410*/  IADD3 R2, P1, R3, c[0x0][0x170], RZ ;  /* 0x00005c0003027a10 */ /* 0x000fe40007f3e0ff */
[----:B------:R-:W-:-:S03]  /*0420*/  ISETP.NE.AND P0, PT, RZ, c[0x0][0x168], P0 ;  /* 0x00005a00ff007a0c */ /* 0x000fc60000705270 */
[----:B------:R-:W-:Y:S01]  /*0430*/  IMAD.X R3, RZ, RZ, c[0x0][0x174], P1 ;  /* 0x00005d00ff037624 */ /* 0x000fe200008e06ff */
[----:B0-----:R-:W-:-:S05]  /*0440*/  SEL R5, RZ, 0x1, !P0 ;  /* 0x00000001ff057807 */ /* 0x001fca0004000000 */
[----:B------:R-:W-:Y:S01]  /*0450*/  STG.E.U8 [R2.64], R5 ;  /* 0x0000000502007986 */ /* 0x000fe2000c101104 */
[----:B------:R-:W-:Y:S05]  /*0460*/  EXIT ;  /* 0x000000000000794d */ /* 0x000fea0003800000 */
.L_x_38168:
        /* <DEDUP_REMOVED lines=9> */
.L_x_42182:


//--------------------- .text._ZN2at6native29vectorized_elementwise_kernelILi2ENS0_13AUnaryFunctorIiibZZZNS0_23logical_and_kernel_cudaERNS_14TensorIteratorEENKUlvE0_clEvENKUlvE1_clEvEUliiE_EESt5arrayIPcLm2EEEEviT0_T1_ --------------------------
	.section	.text._ZN2at6native29vectorized_elementwise_kernelILi2ENS0_13AUnaryFunctorIiibZZZNS0_23logical_and_kernel_cudaERNS_14TensorIteratorEENKUlvE0_clEvENKUlvE1_clEvEUliiE_EESt5arrayIPcLm2EEEEviT0_T1_,"ax",@progbits
	.sectioninfo	@"SHI_REGISTERS=29"
	.align	128
        .global         _ZN2at6native29vectorized_elementwise_kernelILi2ENS0_13AUnaryFunctorIiibZZZNS0_23logical_and_kernel_cudaERNS_14TensorIteratorEENKUlvE0_clEvENKUlvE1_clEvEUliiE_EESt5arrayIPcLm2EEEEviT0_T1_
        .type           _ZN2at6native29vectorized_elementwise_kernelILi2ENS0_13AUnaryFunctorIiibZZZNS0_23logical_and_kernel_cudaERNS_14TensorIteratorEENKUlvE0_clEvENKUlvE1_clEvEUliiE_EESt5arrayIPcLm2EEEEviT0_T1_,@function
        .size           _ZN2at6native29vectorized_elementwise_kernelILi2ENS0_13AUnaryFunctorIiibZZZNS0_23logical_and_kernel_cudaERNS_14TensorIteratorEENKUlvE0_clEvENKUlvE1_clEvEUliiE_EESt5arrayIPcLm2EEEEviT0_T1_,(.L_x_42183 - _ZN2at6native29vectorized_elementwise_kernelILi2ENS0_13AUnaryFunctorIiibZZZNS0_23logical_and_kernel_cudaERNS_14TensorIteratorEENKUlvE0_clEvENKUlvE1_clEvEUliiE_EESt5arrayIPcLm2EEEEviT0_T1_)
        .other          _ZN2at6native29vectorized_elementwise_kernelILi2ENS0_13AUnaryFunctorIiibZZZNS0_23logical_and_kernel_cudaERNS_14TensorIteratorEENKUlvE0_clEvENKUlvE1_clEvEUliiE_EESt5arrayIPcLm2EEEEviT0_T1_,@"STO_CUDA_ENTRY STV_DEFAULT"
_ZN2at6native29vectorized_elementwise_kernelILi2ENS0_13AUnaryFunctorIiibZZZNS0_23logical_and_kernel_cudaERNS_14TensorIteratorEENKUlvE0_clEvENKUlvE1_clEvEUliiE_EESt5arrayIPcLm2EEEEviT0_T1_:
.text._ZN2at6native29vectorized_elementwise_kernelILi2ENS0_13AUnaryFunctorIiibZZZNS0_23logical_and_kernel_cudaERNS_14TensorIteratorEENKUlvE0_clEvENKUlvE1_clEvEUliiE_EESt5arrayIPcLm2EEEEviT0_T1_:
        /* <DEDUP_REMOVED lines=19> */
[----:B--2---:R-:W-:Y:S02]  /*0130*/  ISETP.NE.AND P1, PT, R14, RZ, P0 ;  /* 0x000000ff0e00720c */ /* 0x004fe40000725270 */
[----:B------:R-:W-:Y:S02]  /*0140*/  ISETP.NE.AND P6, PT, R15, RZ, P0 ;  /* 0x000000ff0f00720c */ /* 0x000fe400007c5270 */
[----:B------:R-:W-:Y:S02]  /*0150*/  SEL R0, RZ, 0x1, !P1 ;  /* 0x00000001ff007807 */ /* 0x000fe40004800000 */
[----:B---3--:R-:W-:Y:S02]  /*0160*/  ISETP.NE.AND P5, PT, R6, RZ, P0 ;  /* 0x000000ff0600720c */ /* 0x008fe400007a5270 */
[----:B------:R-:W-:Y:S02]  /*0170*/  ISETP.NE.AND P4, PT, R7, RZ, P0 ;  /* 0x000000ff0700720c */ /* 0x000fe40000785270 */
[----:B----4-:R-:W-:-:S02]  /*0180*/  ISETP.NE.AND P3, PT, R8, RZ, P0 ;  /* 0x000000ff0800720c */ /* 0x010fc40000765270 */
[----:B------:R-:W-:Y:S02]  /*0190*/  ISETP.NE.AND P2, PT, R9, RZ, P0 ;  /* 0x000000ff0900720c */ /* 0x000fe40000745270 */
[----:B-----5:R-:W-:Y:S02]  /*01a0*/  ISETP.NE.AND P1, PT, R10, RZ, P0 ;  /* 0x000000ff0a00720c */ /* 0x020fe40000725270 */
        /* <DEDUP_REMOVED lines=17> */
.L_x_38169:
        /* <DEDUP_REMOVED lines=57> */
[----:B--2---:R-:W-:Y:S01]  /*0650*/  ISETP.NE.AND P6, PT, R18, RZ, P3 ;  /* 0x000000ff1200720c */ /* 0x004fe20001fc5270 */
[----:B------:R-:W-:-:S03]  /*0660*/  @!P5 IMAD.IADD R18, R0, 0x1, R7 ;  /* 0x000000010012d824 */ /* 0x000fc600078e0207 */
[----:B------:R-:W-:Y:S02]  /*0670*/  @!P5 SEL R13, RZ, 0x1, !P6 ;  /* 0x00000001ff0dd807 */ /* 0x000fe40007000000 */
[----:B------:R-:W-:Y:S01]  /*0680*/  @!P5 IADD3 R18, P6, R18, c[0x0][0x170], RZ ;  /* 0x00005c001212da10 */ /* 0x000fe20007fde0ff */
[----:B------:R-:W-:-:S04]  /*0690*/  @!P5 IMAD.MOV.U32 R7, RZ, RZ, R20 ;  /* 0x000000ffff07d224 */ /* 0x000fc800078e0014 */
[----:B------:R-:W-:Y:S01]  /*06a0*/  @!P5 IMAD.X R19, RZ, RZ, c[0x0][0x174], P6 ;  /* 0x00005d00ff13d624 */ /* 0x000fe200030e06ff */
[----:B---3--:R-:W-:-:S04]  /*06b0*/  ISETP.NE.AND P6, PT, R3, RZ, P3 ;  /* 0x000000ff0300720c */ /* 0x008fc80001fc5270 */
[----:B------:R-:W-:Y:S02]  /*06c0*/  SEL R3, RZ, 0x1, !P6 ;  /* 0x00000001ff037807 */ /* 0x000fe40007000000 */
[----:B------:R-:W-:Y:S01]  /*06d0*/  ISETP.GE.AND P6, PT, R7, R2, PT ;  /* 0x000000020700720c */ /* 0x000fe20003fc6270 */
[----:B------:R1:W-:Y:S01]  /*06e0*/  @!P5 STG.E.U8 [R18.64], R13 ;  /* 0x0000000d1200d986 */ /* 0x0003e2000c101104 */
[----:B-----5:R-:W-:-:S04]  /*06f0*/  ISETP.NE.AND P5, PT, R6, RZ, P3 ;  /* 0x000000ff0600720c */ /* 0x020fc80001fa5270 */
[----:B0-----:R-:W-:Y:S02]  /*0700*/  SEL R9, RZ, 0x1, !P5 ;  /* 0x00000001ff097807 */ /* 0x001fe40006800000 */
[----:B------:R-:W-:Y:S02]  /*0710*/  ISETP.NE.AND P0, PT, R8, RZ, !P0 ;  /* 0x000000ff0800720c */ /* 0x000fe40004705270 */
[----:B------:R-:W-:Y:S02]  /*0720*/  ISETP.NE.AND P2, PT, R10, RZ, !P2 ;  /* 0x000000ff0a00720c */ /* 0x000fe40005745270 */
[----:B----4-:R-:W-:Y:S02]  /*0730*/  ISETP.NE.AND P1, PT, R14, RZ, !P1 ;  /* 0x000000ff0e00720c */ /* 0x010fe40004f25270 */
[----:B------:R-:W-:Y:S02]  /*0740*/  ISETP.NE.AND P0, PT, RZ, c[0x0][0x168], P0 ;  /* 0x00005a00ff007a0c */ /* 0x000fe40000705270 */
[----:B------:R-:W-:-:S02]  /*0750*/  ISETP.NE.AND P3, PT, R12, RZ, P3 ;  /* 0x000000ff0c00720c */ /* 0x000fc40001f65270 */
[----:B------:R-:W-:Y:S02]  /*0760*/  ISETP.NE.AND P2, PT, RZ, c[0x0][0x168], P2 ;  /* 0x00005a00ff007a0c */ /* 0x000fe40001745270 */
[----:B------:R-:W-:Y:S02]  /*0770*/  ISETP.NE.AND P4, PT, R16, RZ, !P4 ;  /* 0x000000ff1000720c */ /* 0x000fe40006785270 */
[----:B------:R-:W-:Y:S02]  /*0780*/  ISETP.NE.AND P1, PT, RZ, c[0x0][0x168], P1 ;  /* 0x00005a00ff007a0c */ /* 0x000fe40000f25270 */
[----:B------:R-:W-:Y:S02]  /*0790*/  ISETP.NE.AND P4, PT, RZ, c[0x0][0x168], P4 ;  /* 0x00005a00ff007a0c */ /* 0x000fe40002785270 */
        /* <DEDUP_REMOVED lines=17> */
.L_x_38172:
[----:B------:R-:W-:-:S13]  /*08b0*/  ISETP.GE.AND P0, PT, R7, R2, PT ;  /* 0x000000020700720c */ /* 0x000fda0003f06270 */
[----:B------:R-:W-:Y:S05]  /*08c0*/  @P0 BRA `(.L_x_38174) ;  /* 0x000000c000000947 */ /* 0x000fea0003800000 */
[----:B0-----:R-:W-:Y:S01]  /*08d0*/  IMAD.IADD R4, R0, 0x1, R7 ;  /* 0x0000000100047824 */ /* 0x001fe200078e0207 */
[----:B------:R-:W-:-:S04]  /*08e0*/  IADD3 R7, R7, 0x80, RZ ;  /* 0x0000008007077810 */ /* 0x000fc80007ffe0ff */
[----:B------:R-:W-:-:S05]  /*08f0*/  IADD3 R4, P0, R4, c[0x0][0x170], RZ ;  /* 0x00005c0004047a10 */ /* 0x000fca0007f1e0ff */
[----:B------:R-:W-:-:S05]  /*0900*/  IMAD.X R5, RZ, RZ, c[0x0][0x174], P0 ;  /* 0x00005d00ff057624 */ /* 0x000fca00000e06ff */
[----:B------:R0:W-:Y:S03]  /*0910*/  STG.E.U8 [R4.64], R11 ;  /* 0x0000000b04007986 */ /* 0x0001e6000c101104 */
.L_x_38173:
[----:B------:R-:W-:-:S13]  /*0920*/  ISETP.GE.AND P0, PT, R7, R2, PT ;  /* 0x000000020700720c */ /* 0x000fda0003f06270 */
[----:B------:R-:W-:Y:S05]  /*0930*/  @P0 BRA `(.L_x_38175) ;  /* 0x000000d000000947 */ /* 0x000fea0003800000 */
[----:B0-----:R-:W-:Y:S01]  /*0940*/  IMAD.IADD R4, R0, 0x1, R7 ;  /* 0x0000000100047824 */ /* 0x001fe200078e0207 */
[----:B------:R-:W-:-:S04]  /*0950*/  IADD3 R7, R7, 0x80, RZ ;  /* 0x0000008007077810 */ /* 0x000fc80007ffe0ff */
[----:B------:R-:W-:-:S05]  /*0960*/  IADD3 R4, P0, R4, c[0x0][0x170], RZ ;  /* 0x00005c0004047a10 */ /* 0x000fca0007f1e0ff */
[----:B------:R-:W-:-:S05]  /*0970*/  IMAD.X R5, RZ, RZ, c[0x0][0x174], P0 ;  /* 0x00005d00ff057624 */ /* 0x000fca00000e06ff */
[----:B------:R0:W-:Y:S03]  /*0980*/  STG.E.U8 [R4.64], R13 ;  /* 0x0000000d04007986 */ /* 0x0001e6000c101104 */
.L_x_38174:
        /* <DEDUP_REMOVED lines=8> */
.L_x_38175:
[----:B------:R-:W-:Y:S05]  /*0a10*/  BSYNC B1 ;  /* 0x0000000000017941 */ /* 0x000fea0003800000 */
.L_x_38171:
[----:B------:R-:W-:-:S13]  /*0a20*/  ISETP.GE.AND P0, PT, R7, R2, PT ;  /* 0x000000020700720c */ /* 0x000fda0003f06270 */
[----:B0-----:R-:W-:Y:S01]  /*0a30*/  @!P0 IMAD.IADD R4, R0, 0x1, R7 ;  /* 0x0000000100048824 */ /* 0x001fe200078e0207 */
[----:B------:R-:W-:-:S04]  /*0a40*/  @!P0 IADD3 R7, R7, 0x80, RZ ;  /* 0x0000008007078810 */ /* 0x000fc80007ffe0ff */
[----:B------:R-:W-:-:S05]  /*0a50*/  @!P0 IADD3 R4, P1, R4, c[0x0][0x170], RZ ;  /* 0x00005c0004048a10 */ /* 0x000fca0007f3e0ff */
[----:B------:R-:W-:-:S05]  /*0a60*/  @!P0 IMAD.X R5, RZ, RZ, c[0x0][0x174], P1 ;  /* 0x00005d00ff058624 */ /* 0x000fca00008e06ff */
[----:B------:R0:W-:Y:S03]  /*0a70*/  @!P0 STG.E.U8 [R4.64], R17 ;  /* 0x0000001104008986 */ /* 0x0001e6000c101104 */
.L_x_38176:
[----:B------:R-:W-:Y:S05]  /*0a80*/  BSYNC B0 ;  /* 0x0000000000007941 */ /* 0x000fea0003800000 */
.L_x_38170:
        /* <DEDUP_REMOVED lines=9> */
.L_x_38177:
        /* <DEDUP_REMOVED lines=14> */
.L_x_42183:


//--------------------- .text._ZN2at6native29vectorized_elementwise_kernelILi4ENS0_13AUnaryFunctorIiibZZZNS0_23logical_and_kernel_cudaERNS_14TensorIteratorEENKUlvE0_clEvENKUlvE1_clEvEUliiE_EESt5arrayIPcLm2EEEEviT0_T1_ --------------------------
	.section	.text._ZN2at6native29vectorized_elementwise_kernelILi4ENS0_13AUnaryFunctorIiibZZZNS0_23logical_and_kernel_cudaERNS_14TensorIteratorEENKUlvE0_clEvENKUlvE1_clEvEUliiE_EESt5arrayIPcLm2EEEEviT0_T1_,"ax",@progbits
	.sectioninfo	@"SHI_REGISTERS=29"
	.align	128
        .global         _ZN2at6native29vectorized_elementwise_kernelILi4ENS0_13AUnaryFunctorIiibZZZNS0_23logical_and_kernel_cudaERNS_14TensorIteratorEENKUlvE0_clEvENKUlvE1_clEvEUliiE_EESt5arrayIPcLm2EEEEviT0_T1_
        .type           _ZN2at6native29vectorized_elementwise_kernelILi4ENS0_13AUnaryFunctorIiibZZZNS0_23logical_and_kernel_cudaERNS_14TensorIteratorEENKUlvE0_clEvENKUlvE1_clEvEUliiE_EESt5arrayIPcLm2EEEEviT0_T1_,@function
        .size           _ZN2at6native29vectorized_elementwise_kernelILi4ENS0_13AUnaryFunctorIiibZZZNS0_23logical_and_kernel_cudaERNS_14TensorIteratorEENKUlvE0_clEvENKUlvE1_clEvEUliiE_EESt5arrayIPcLm2EEEEviT0_T1_,(.L_x_42184 - _ZN2at6native29vectorized_elementwise_kernelILi4ENS0_13AUnaryFunctorIiibZZZNS0_23logical_and_kernel_cudaERNS_14TensorIteratorEENKUlvE0_clEvENKUlvE1_clEvEUliiE_EESt5arrayIPcLm2EEEEviT0_T1_)
        .other          _ZN2at6native29vectorized_elementwise_kernelILi4ENS0_13AUnaryFunctorIiibZZZNS0_23logical_and_kernel_cudaERNS_14TensorIteratorEENKUlvE0_clEvENKUlvE1_clEvEUliiE_EESt5arrayIPcLm2EEEEviT0_T1_,@"STO_CUDA_ENTRY STV_DEFAULT"
_ZN2at6native29vectorized_elementwise_kernelILi4ENS0_13AUnaryFunctorIiibZZZNS0_23logical_and_kernel_cudaERNS_14TensorIteratorEENKUlvE0_clEvENKUlvE1_clEvEUliiE_EESt5arrayIPcLm2EEEEviT0_T1_:
.text._ZN2at6native29vectorized_elementwise_kernelILi4ENS0_13AUnaryFunctorIiibZZZNS0_23logical_and_kernel_cudaERNS_14TensorIteratorEENKUlvE0_clEvENKUlvE1_clEvEUliiE_EESt5arrayIPcLm2EEEEviT0_T1_:
        /* <DEDUP_REMOVED lines=14> */
[----:B--2---:R-:W-:Y:S02]  /*00e0*/  ISETP.NE.AND P2, PT, R8, RZ, P0 ;  /* 0x000000ff0800720c */ /* 0x004fe40000745270 */
[----:B------:R-:W-:Y:S02]  /*00f0*/  ISETP.NE.AND P3, PT, R9, RZ, P0 ;  /* 0x000000ff0900720c */ /* 0x000fe40000765270 */
[----:B---3--:R-:W-:Y:S02]  /*0100*/  ISETP.NE.AND P4, PT, R4, RZ, P0 ;  /* 0x000000ff0400720c */ /* 0x008fe40000785270 */
[----:B------:R-:W-:Y:S02]  /*0110*/  ISETP.NE.AND P5, PT, R5, RZ, P0 ;  /* 0x000000ff0500720c */ /* 0x000fe400007a5270 */
[----:B------:R-:W-:Y:S02]  /*0120*/  SEL R4, RZ, 0x1, !P2 ;  /* 0x00000001ff047807 */ /* 0x000fe40005000000 */
[----:B------:R-:W-:-:S02]  /*0130*/  SEL R5, RZ, 0x1, !P3 ;  /* 0x00000001ff057807 */ /* 0x000fc40005800000 */
[----:B------:R-:W-:Y:S02]  /*0140*/  ISETP.NE.AND P1, PT, R10, RZ, P0 ;  /* 0x000000ff0a00720c */ /* 0x000fe40000725270 */
[----:B------:R-:W-:Y:S02]  /*0150*/  SEL R8, RZ, 0x1, !P4 ;  /* 0x00000001ff087807 */ /* 0x000fe40006000000 */
[----:B------:R-:W-:Y:S02]  /*0160*/  SEL R9, RZ, 0x1, !P5 ;  /* 0x00000001ff097807 */ /* 0x000fe40006800000 */
[----:B------:R-:W-:Y:S02]  /*0170*/  ISETP.NE.AND P3, PT, R6, RZ, P0 ;  /* 0x000000ff0600720c */ /* 0x000fe40000765270 */
[----:B------:R-:W-:Y:S02]  /*0180*/  PRMT R5, R5, 0x7604, R4 ;  /* 0x0000760405057816 */ /* 0x000fe40000000004 */
[----:B------:R-:W-:-:S02]  /*0190*/  IADD3 R2, P4, R0, c[0x0][0x170], RZ ;  /* 0x00005c0000027a10 */ /* 0x000fc40007f9e0ff */
[----:B------:R-:W-:Y:S02]  /*01a0*/  ISETP.NE.AND P2, PT, R11, RZ, P0 ;  /* 0x000000ff0b00720c */ /* 0x000fe40000745270 */
[----:B------:R-:W-:Y:S01]  /*01b0*/  PRMT R9, R9, 0x7604, R8 ;  /* 0x0000760409097816 */ /* 0x000fe20000000008 */
[----:B------:R-:W-:Y:S01]  /*01c0*/  IMAD.X R3, RZ, RZ, c[0x0][0x174], P4 ;  /* 0x00005d00ff037624 */ /* 0x000fe200020e06ff */
[----:B------:R-:W-:Y:S02]  /*01d0*/  SEL R0, RZ, 0x1, !P1 ;  /* 0x00000001ff007807 */ /* 0x000fe40004800000 */
[----:B------:R-:W-:Y:S01]  /*01e0*/  SEL R4, RZ, 0x1, !P3 ;  /* 0x00000001ff047807 */ /* 0x000fe20005800000 */
[----:B------:R-:W-:Y:S01]  /*01f0*/  IMAD.WIDE R2, R13, 0x4, R2 ;  /* 0x000000040d027825 */ /* 0x000fe200078e0202 */
[----:B------:R-:W-:Y:S02]  /*0200*/  ISETP.NE.AND P0, PT, R7, RZ, P0 ;  /* 0x000000ff0700720c */ /* 0x000fe40000705270 */
        /* <DEDUP_REMOVED lines=9> */
.L_x_38178:
        /* <DEDUP_REMOVED lines=95> */
.L_x_38181:
[----:B------:R-:W-:-:S13]  /*0890*/  ISETP.GE.AND P0, PT, R7, R2, PT ;  /* 0x000000020700720c */ /* 0x000fda0003f06270 */
[----:B------:R-:W-:Y:S05]  /*08a0*/  @P0 BRA `(.L_x_38183) ;  /* 0x000000c000000947 */ /* 0x000fea0003800000 */
[----:B0-----:R-:W-:Y:S01]  /*08b0*/  IMAD.IADD R4, R0, 0x1, R7 ;  /* 0x0000000100047824 */ /* 0x001fe200078e0207 */
[----:B------:R-:W-:-:S04]  /*08c0*/  IADD3 R7, R7, 0x80, RZ ;  /* 0x0000008007077810 */ /* 0x000fc80007ffe0ff */
[----:B------:R-:W-:-:S05]  /*08d0*/  IADD3 R4, P0, R4, c[0x0][0x170], RZ ;  /* 0x00005c0004047a10 */ /* 0x000fca0007f1e0ff */
[----:B------:R-:W-:-:S05]  /*08e0*/  IMAD.X R5, RZ, RZ, c[0x0][0x174], P0 ;  /* 0x00005d00ff057624 */ /* 0x000fca00000e06ff */
[----:B------:R0:W-:Y:S03]  /*08f0*/  STG.E.U8 [R4.64], R11 ;  /* 0x0000000b04007986 */ /* 0x0001e6000c101104 */
.L_x_38182:
[----:B------:R-:W-:-:S13]  /*0900*/  ISETP.GE.AND P0, PT, R7, R2, PT ;  /* 0x000000020700720c */ /* 0x000fda0003f06270 */
[----:B------:R-:W-:Y:S05]  /*0910*/  @P0 BRA `(.L_x_38184) ;  /* 0x000000d000000947 */ /* 0x000fea0003800000 */
[----:B0-----:R-:W-:Y:S01]  /*0920*/  IMAD.IADD R4, R0, 0x1, R7 ;  /* 0x0000000100047824 */ /* 0x001fe200078e0207 */
[----:B------:R-:W-:-:S04]  /*0930*/  IADD3 R7, R7, 0x80, RZ ;  /* 0x0000008007077810 */ /* 0x000fc80007ffe0ff */
[----:B------:R-:W-:-:S05]  /*0940*/  IADD3 R4, P0, R4, c[0x0][0x170], RZ ;  /* 0x00005c0004047a10 */ /* 0x000fca0007f1e0ff */
[----:B------:R-:W-:-:S05]  /*0950*/  IMAD.X R5, RZ, RZ, c[0x0][0x174], P0 ;  /* 0x00005d00ff057624 */ /* 0x000fca00000e06ff */
[----:B------:R0:W-:Y:S03]  /*0960*/  STG.E.U8 [R4.64], R13 ;  /* 0x0000000d04007986 */ /* 0x0001e6000c101104 */
.L_x_38183:
        /* <DEDUP_REMOVED lines=8> */
.L_x_38184:
[----:B------:R-:W-:Y:S05]  /*09f0*/  BSYNC B1 ;  /* 0x0000000000017941 */ /* 0x000fea0003800000 */
.L_x_38180:
[----:B------:R-:W-:-:S13]  /*0a00*/  ISETP.GE.AND P0, PT, R7, R2, PT ;  /* 0x000000020700720c */ /* 0x000fda0003f06270 */
[----:B0-----:R-:W-:Y:S01]  /*0a10*/  @!P0 IMAD.IADD R4, R0, 0x1, R7 ;  /* 0x0000000100048824 */ /* 0x001fe200078e0207 */
[----:B------:R-:W-:-:S04]  /*0a20*/  @!P0 IADD3 R7, R7, 0x80, RZ ;  /* 0x0000008007078810 */ /* 0x000fc80007ffe0ff */
[----:B------:R-:W-:-:S05]  /*0a30*/  @!P0 IADD3 R4, P1, R4, c[0x0][0x170], RZ ;  /* 0x00005c0004048a10 */ /* 0x000fca0007f3e0ff */
[----:B------:R-:W-:-:S05]  /*0a40*/  @!P0 IMAD.X R5, RZ, RZ, c[0x0][0x174], P1 ;  /* 0x00005d00ff058624 */ /* 0x000fca00008e06ff */
[----:B------:R0:W-:Y:S03]  /*0a50*/  @!P0 STG.E.U8 [R4.64], R17 ;  /* 0x0000001104008986 */ /* 0x0001e6000c101104 */
.L_x_38185:
[----:B------:R-:W-:Y:S05]  /*0a60*/  BSYNC B0 ;  /* 0x0000000000007941 */ /* 0x000fea0003800000 */
.L_x_38179:
        /* <DEDUP_REMOVED lines=9> */
.L_x_38186:
        /* <DEDUP_REMOVED lines=16> */
.L_x_42184:


//--------------------- .text._ZN2at6native29vectorized_elementwise_kernelILi8ENS0_13AUnaryFunctorIiibZZZNS0_23logical_and_kernel_cudaERNS_14TensorIteratorEENKUlvE0_clEvENKUlvE1_clEvEUliiE_EESt5arrayIPcLm2EEEEviT0_T1_ --------------------------
	.section	.text._ZN2at6native29vectorized_elementwise_kernelILi8ENS0_13AUnaryFunctorIiibZZZNS0_23logical_and_kernel_cudaERNS_14TensorIteratorEENKUlvE0_clEvENKUlvE1_clEvEUliiE_EESt5arrayIPcLm2EEEEviT0_T1_,"ax",@progbits
	.sectioninfo	@"SHI_REGISTERS=4"
	.align	128
        .global         _ZN2at6native29vectorized_elementwise_kernelILi8ENS0_13AUnaryFunctorIiibZZZNS0_23logical_and_kernel_cudaERNS_14TensorIteratorEENKUlvE0_clEvENKUlvE1_clEvEUliiE_EESt5arrayIPcLm2EEEEviT0_T1_
        .type           _ZN2at6native29vectorized_elementwise_kernelILi8ENS0_13AUnaryFunctorIiibZZZNS0_23logical_and_kernel_cudaERNS_14TensorIteratorEENKUlvE0_clEvENKUlvE1_clEvEUliiE_EESt5arrayIPcLm2EEEEviT0_T1_,@function
        .size           _ZN2at6native29vectorized_elementwise_kernelILi8ENS0_13AUnaryFunctorIiibZZZNS0_23logical_and_kernel_cudaERNS_14TensorIteratorEENKUlvE0_clEvENKUlvE1_clEvEUliiE_EESt5arrayIPcLm2EEEEviT0_T1_,(.L_x_42185 - _ZN2at6native29vectorized_elementwise_kernelILi8ENS0_13AUnaryFunctorIiibZZZNS0_23logical_and_kernel_cudaERNS_14TensorIteratorEENKUlvE0_clEvENKUlvE1_clEvEUliiE_EESt5arrayIPcLm2EEEEviT0_T1_)
        .other          _ZN2at6native29vectorized_elementwise_kernelILi8ENS0_13AUnaryFunctorIiibZZZNS0_23logical_and_kernel_cudaERNS_14TensorIteratorEENKUlvE0_clEvENKUlvE1_clEvEUliiE_EESt5arrayIPcLm2EEEEviT0_T1_,@"STO_CUDA_ENTRY STV_DEFAULT"
_ZN2at6native29vectorized_elementwise_kernelILi8ENS0_13AUnaryFunctorIiibZZZNS0_23logical_and_kernel_cudaERNS_14TensorIteratorEENKUlvE0_clEvENKUlvE1_clEvEUliiE_EESt5arrayIPcLm2EEEEviT0_T1_:
.text._ZN2at6native29vectorized_elementwise_kernelILi8ENS0_13AUnaryFunctorIiibZZZNS0_23logical_and_kernel_cudaERNS_14TensorIteratorEENKUlvE0_clEvENKUlvE1_clEvEUliiE_EESt5arrayIPcLm2EEEEviT0_T1_:
[----:B------:R-:W-:Y:S02]  /*0000*/  MOV R1, c[0x0][0x28] ;  /* 0x00000a0000017a02 */ /* 0x000fe40000000f00 */
[----:B------:R-:W-:Y:S05]  /*0010*/  EXIT ;  /* 0x000000000000794d */ /* 0x000fea0003800000 */
.L_x_38187:
        /* <DEDUP_REMOVED lines=14> */
.L_x_42185:


//--------------------- .text._ZN2at6native18elementwise_kernelILi128ELi4EZNS0_15gpu_kernel_implINS0_13BinaryFunctorIiibZZZNS0_23logical_and_kernel_cudaERNS_14TensorIteratorEENKUlvE0_clEvENKUlvE1_clEvEUliiE_EEEEvRNS_18TensorIteratorBaseERKT_EUliE_EEviT1_ --------------------------
	.section	.text._ZN2at6native18elementwise_kernelILi128ELi4EZNS0_15gpu_kernel_implINS0_13BinaryFunctorIiibZZZNS0_23logical_and_kernel_cudaERNS_14TensorIteratorEENKUlvE0_clEvENKUlvE1_clEvEUliiE_EEEEvRNS_18TensorIteratorBaseERKT_EUliE_EEviT1_,"ax",@progbits
	.sectioninfo	@"SHI_REGISTERS=27"
	.align	128
        .global         _ZN2at6native18elementwise_kernelILi128ELi4EZNS0_15gpu_kernel_implINS0_13BinaryFunctorIiibZZZNS0_23logical_and_kernel_cudaERNS_14TensorIteratorEENKUlvE0_clEvENKUlvE1_clEvEUliiE_EEEEvRNS_18TensorIteratorBaseERKT_EUliE_EEviT1_
        .type           _ZN2at6native18elementwise_kernelILi128ELi4EZNS0_15gpu_kernel_implINS0_13BinaryFunctorIiibZZZNS0_23logical_and_kernel_cudaERNS_14TensorIteratorEENKUlvE0_clEvENKUlvE1_clEvEUliiE_EEEEvRNS_18TensorIteratorBaseERKT_EUliE_EEviT1_,@function
        .size           _ZN2at6native18elementwise_kernelILi128ELi4EZNS0_15gpu_kernel_implINS0_13BinaryFunctorIiibZZZNS0_23logical_and_kernel_cudaERNS_14TensorIteratorEENKUlvE0_clEvENKUlvE1_clEvEUliiE_EEEEvRNS_18TensorIteratorBaseERKT_EUliE_EEviT1_,(.L_x_42186 - _ZN2at6native18elementwise_kernelILi128ELi4EZNS0_15gpu_kernel_implINS0_13BinaryFunctorIiibZZZNS0_23logical_and_kernel_cudaERNS_14TensorIteratorEENKUlvE0_clEvENKUlvE1_clEvEUliiE_EEEEvRNS_18TensorIteratorBaseERKT_EUliE_EEviT1_)
        .other          _ZN2at6native18elementwise_kernelILi128ELi4EZNS0_15gpu_kernel_implINS0_13BinaryFunctorIiibZZZNS0_23logical_and_kernel_cudaERNS_14TensorIteratorEENKUlvE0_clEvENKUlvE1_clEvEUliiE_EEEEvRNS_18TensorIteratorBaseERKT_EUliE_EEviT1_,@"STO_CUDA_ENTRY STV_DEFAULT"
_ZN2at6native18elementwise_kernelILi128ELi4EZNS0_15gpu_kernel_implINS0_13BinaryFunctorIiibZZZNS0_23logical_and_kernel_cudaERNS_14TensorIteratorEENKUlvE0_clEvENKUlvE1_clEvEUliiE_EEEEvRNS_18TensorIteratorBaseERKT_EUliE_EEviT1_:
.text._ZN2at6native18elementwise_kernelILi128ELi4EZNS0_15gpu_kernel_implINS0_13BinaryFunctorIiibZZZNS0_23logical_and_kernel_cudaERNS_14TensorIteratorEENKUlvE0_clEvENKUlvE1_clEvEUliiE_EEEEvRNS_18TensorIteratorBaseERKT_EUliE_EEviT1_:
        /* <DEDUP_REMOVED lines=263> */
.L_x_38190:
        /* <DEDUP_REMOVED lines=18> */
.L_x_38194:
[----:B------:R0:W5:Y:S01]  /*1190*/  LDG.E.U8 R22, [R2.64] ;  /* 0x0000002402167981 */ /* 0x000162000c1e1100 */
[----:B------:R-:W-:Y:S05]  /*11a0*/  BRA `(.L_x_38196) ;  /* 0x00000d0000007947 */ /* 0x000fea0003800000 */
.L_x_38193:
        /* <DEDUP_REMOVED lines=8> */
.L_x_38198:
[----:B------:R0:W5:Y:S01]  /*1230*/  LDG.E R22, [R2.64] ;  /* 0x0000002402167981 */ /* 0x000162000c1e1900 */
[----:B------:R-:W-:Y:S05]  /*1240*/  BRA `(.L_x_38196) ;  /* 0x00000c6000007947 */ /* 0x000fea0003800000 */
.L_x_38197:
[----:B------:R0:W5:Y:S01]  /*1250*/  LDG.E.S16 R22, [R2.64] ;  /* 0x0000002402167981 */ /* 0x000162000c1e1700 */
[----:B------:R-:W-:Y:S05]  /*1260*/  BRA `(.L_x_38196) ;  /* 0x00000c4000007947 */ /* 0x000fea0003800000 */
.L_x_38192:
        /* <DEDUP_REMOVED lines=9> */
.L_x_38200:
[----:B------:R-:W2:Y:S02]  /*1300*/  LDG.E.U16 R2, [R2.64] ;  /* 0x0000002402027981 */ /* 0x000ea4000c1e1500 */
[----:B--2---:R-:W-:-:S06]  /*1310*/  HADD2.F32 R22, -RZ, R2.H0_H0 ;  /* 0x20000002ff167230 */ /* 0x004fcc0000004100 */
[----:B------:R-:W0:Y:S01]  /*1320*/  F2I.FTZ.TRUNC.NTZ R22, R22 ;  /* 0x0000001600167305 */ /* 0x000e22000021f100 */
[----:B------:R-:W-:Y:S05]  /*1330*/  BRA `(.L_x_38196) ;  /* 0x00000b7000007947 */ /* 0x000fea0003800000 */
.L_x_38199:
        /* <DEDUP_REMOVED lines=9> */
.L_x_38202:
[----:B------:R-:W2:Y:S02]  /*13d0*/  LDG.E.U16 R2, [R2.64] ;  /* 0x0000002402027981 */ /* 0x000ea4000c1e1500 */
[----:B--2---:R-:W-:-:S06]  /*13e0*/  HADD2.F32 R22, -RZ, R2.H0_H0 ;  /* 0x20000002ff167230 */ /* 0x004fcc0000004100 */
[----:B------:R-:W0:Y:S01]  /*13f0*/  F2I.FTZ.TRUNC.NTZ R22, R22 ;  /* 0x0000001600167305 */ /* 0x000e22000021f100 */
[----:B------:R-:W-:Y:S05]  /*1400*/  BRA `(.L_x_38196) ;  /* 0x00000aa000007947 */ /* 0x000fea0003800000 */
.L_x_38201:
[----:B------:R-:W2:Y:S02]  /*1410*/  LDG.E.64 R22, [R2.64] ;  /* 0x0000002402167981 */ /* 0x000ea4000c1e1b00 */
[----:B--2---:R0:W1:Y:S01]  /*1420*/  F2I.F64.TRUNC R22, R22 ;  /* 0x0000001600167311 */ /* 0x004062000030d100 */
[----:B------:R-:W-:Y:S05]  /*1430*/  BRA `(.L_x_38196) ;  /* 0x00000a7000007947 */ /* 0x000fea0003800000 */
.L_x_38191:
        /* <DEDUP_REMOVED lines=12> */
.L_x_38205:
[----:B------:R-:W2:Y:S02]  /*1500*/  LDG.E.64 R2, [R2.64] ;  /* 0x0000002402027981 */ /* 0x000ea4000c1e1b00 */
[----:B--2---:R0:W1:Y:S01]  /*1510*/  F2I.F64.TRUNC R22, R2 ;  /* 0x0000000200167311 */ /* 0x004062000030d100 */
[----:B------:R-:W-:Y:S05]  /*1520*/  BRA `(.L_x_38196) ;  /* 0x0000098000007947 */ /* 0x000fea0003800000 */
.L_x_38204:
        /* <DEDUP_REMOVED lines=27> */
.L_x_38207:
        /* <DEDUP_REMOVED lines=14> */
.L_x_38206:
[----:B------:R-:W2:Y:S02]  /*17c0*/  LDG.E.U16 R22, [R2.64] ;  /* 0x0000002402167981 */ /* 0x000ea4000c1e1500 */
[----:B--2---:R-:W-:-:S06]  /*17d0*/  PRMT R22, RZ, 0x5410, R22 ;  /* 0x00005410ff167816 */ /* 0x004fcc0000000016 */
[----:B------:R-:W0:Y:S01]  /*17e0*/  F2I.FTZ.TRUNC.NTZ R22, R22 ;  /* 0x0000001600167305 */ /* 0x000e22000021f100 */
[----:B------:R-:W-:Y:S05]  /*17f0*/  BRA `(.L_x_38196) ;  /* 0x000006b000007947 */ /* 0x000fea0003800000 */
.L_x_38203:
        /* <DEDUP_REMOVED lines=10> */
.L_x_38210:
        /* <DEDUP_REMOVED lines=21> */
.L_x_38214:
[----:B------:R-:W-:Y:S05]  /*19f0*/  BSYNC B1 ;  /* 0x0000000000017941 */ /* 0x000fea0003800000 */
.L_x_38213:
[----:B------:R-:W-:Y:S01]  /*1a00*/  IMAD.SHL.U32 R2, R2, 0x100000, RZ ;  /* 0x0010000002027824 */ /* 0x000fe200078e00ff */
[----:B------:R-:W-:-:S04]  /*1a10*/  LEA R3, R0, 0x3b800000, 0x17 ;  /* 0x3b80000000037811 */ /* 0x000fc800078eb8ff */
[----:B------:R-:W-:Y:S02]  /*1a20*/  LOP3.LUT R22, R3, R2, R22, 0xfe, !PT ;  /* 0x0000000203167212 */ /* 0x000fe400078efe16 */
.L_x_38212:
[----:B------:R-:W-:Y:S05]  /*1a30*/  BSYNC B0 ;  /* 0x0000000000007941 */ /* 0x000fea0003800000 */
.L_x_38211:
[----:B------:R-:W0:Y:S01]  /*1a40*/  F2I.FTZ.TRUNC.NTZ R22, R22 ;  /* 0x0000001600167305 */ /* 0x000e22000021f100 */
[----:B------:R-:W-:Y:S05]  /*1a50*/  BRA `(.L_x_38196) ;  /* 0x0000045000007947 */ /* 0x000fea0003800000 */
.L_x_38209:
        /* <DEDUP_REMOVED lines=21> */
.L_x_38218:
[----:B------:R-:W-:Y:S05]  /*1bb0*/  BSYNC B1 ;  /* 0x0000000000017941 */ /* 0x000fea0003800000 */
.L_x_38217:
[----:B------:R-:W-:Y:S01]  /*1bc0*/  IMAD.SHL.U32 R2, R2, 0x200000, RZ ;  /* 0x0020000002027824 */ /* 0x000fe200078e00ff */
[----:B------:R-:W-:-:S04]  /*1bd0*/  LEA R3, R0, 0x37800000, 0x17 ;  /* 0x3780000000037811 */ /* 0x000fc800078eb8ff */
[----:B------:R-:W-:Y:S02]  /*1be0*/  LOP3.LUT R22, R3, R2, R22, 0xfe, !PT ;  /* 0x0000000203167212 */ /* 0x000fe400078efe16 */
.L_x_38216:
[----:B------:R-:W-:Y:S05]  /*1bf0*/  BSYNC B0 ;  /* 0x0000000000007941 */ /* 0x000fea0003800000 */
.L_x_38215:
[----:B------:R-:W0:Y:S01]  /*1c00*/  F2I.FTZ.TRUNC.NTZ R22, R22 ;  /* 0x0000001600167305 */ /* 0x000e22000021f100 */
[----:B------:R-:W-:Y:S05]  /*1c10*/  BRA `(.L_x_38196) ;  /* 0x0000029000007947 */ /* 0x000fea0003800000 */
.L_x_38208:
        /* <DEDUP_REMOVED lines=14> */
.L_x_38222:
[----:B------:R-:W-:Y:S05]  /*1d00*/  BSYNC B0 ;  /* 0x0000000000007941 */ /* 0x000fea0003800000 */
.L_x_38221:
[----:B------:R-:W0:Y:S01]  /*1d10*/  F2I.FTZ.TRUNC.NTZ R22, R22 ;  /* 0x0000001600167305 */ /* 0x000e22000021f100 */
[----:B------:R-:W-:Y:S05]  /*1d20*/  BRA `(.L_x_38196) ;  /* 0x0000018000007947 */ /* 0x000fea0003800000 */
.L_x_38195:
        /* <DEDUP_REMOVED lines=21> */
.L_x_38220:
[----:B------:R0:W5:Y:S01]  /*1e80*/  LDG.E R22, [R2.64] ;  /* 0x0000002402167981 */ /* 0x000162000c1e1900 */
[----:B------:R-:W-:Y:S05]  /*1e90*/  BRA `(.L_x_38196) ;  /* 0x0000001000007947 */ /* 0x000fea0003800000 */
.L_x_38219:
[----:B------:R0:W5:Y:S02]  /*1ea0*/  LDG.E R22, [R2.64] ;  /* 0x0000002402167981 */ /* 0x000164000c1e1900 */
.L_x_38196:
        /* <DEDUP_REMOVED lines=16> */
.L_x_38226:
[----:B------:R0:W5:Y:S01]  /*1fb0*/  LDG.E.U8 R23, [R2.64] ;  /* 0x0000002402177981 */ /* 0x000162000c1e1100 */
[----:B------:R-:W-:Y:S05]  /*1fc0*/  BRA `(.L_x_38228) ;  /* 0x00000d0000007947 */ /* 0x000fea0003800000 */
.L_x_38225:
        /* <DEDUP_REMOVED lines=8> */
.L_x_38230:
[----:B------:R0:W5:Y:S01]  /*2050*/  LDG.E R23, [R2.64] ;  /* 0x0000002402177981 */ /* 0x000162000c1e1900 */
[----:B------:R-:W-:Y:S05]  /*2060*/  BRA `(.L_x_38228) ;  /* 0x00000c6000007947 */ /* 0x000fea0003800000 */
.L_x_38229:
[----:B------:R0:W5:Y:S01]  /*2070*/  LDG.E.S16 R23, [R2.64] ;  /* 0x0000002402177981 */ /* 0x000162000c1e1700 */
[----:B------:R-:W-:Y:S05]  /*2080*/  BRA `(.L_x_38228) ;  /* 0x00000c4000007947 */ /* 0x000fea0003800000 */
.L_x_38224:
        /* <DEDUP_REMOVED lines=9> */
.L_x_38232:
[----:B------:R-:W2:Y:S02]  /*2120*/  LDG.E.U16 R2, [R2.64] ;  /* 0x0000002402027981 */ /* 0x000ea4000c1e1500 */
[----:B--2---:R-:W-:-:S06]  /*2130*/  HADD2.F32 R23, -RZ, R2.H0_H0 ;  /* 0x20000002ff177230 */ /* 0x004fcc0000004100 */
[----:B------:R-:W0:Y:S01]  /*2140*/  F2I.FTZ.TRUNC.NTZ R23, R23 ;  /* 0x0000001700177305 */ /* 0x000e22000021f100 */
[----:B------:R-:W-:Y:S05]  /*2150*/  BRA `(.L_x_38228) ;  /* 0x00000b7000007947 */ /* 0x000fea0003800000 */
.L_x_38231:
        /* <DEDUP_REMOVED lines=9> */
.L_x_38234:
[----:B------:R-:W2:Y:S02]  /*21f0*/  LDG.E.U16 R2, [R2.64] ;  /* 0x0000002402027981 */ /* 0x000ea4000c1e1500 */
[----:B--2---:R-:W-:-:S06]  /*2200*/  HADD2.F32 R23, -RZ, R2.H0_H0 ;  /* 0x20000002ff177230 */ /* 0x004fcc0000004100 */
[----:B------:R-:W0:Y:S01]  /*2210*/  F2I.FTZ.TRUNC.NTZ R23, R23 ;  /* 0x0000001700177305 */ /* 0x000e22000021f100 */
[----:B------:R-:W-:Y:S05]  /*2220*/  BRA `(.L_x_38228) ;  /* 0x00000aa000007947 */ /* 0x000fea0003800000 */
.L_x_38233:
[----:B------:R-:W2:Y:S02]  /*2230*/  LDG.E.64 R2, [R2.64] ;  /* 0x0000002402027981 */ /* 0x000ea4000c1e1b00 */
[----:B--2---:R0:W2:Y:S01]  /*2240*/  F2I.F64.TRUNC R23, R2 ;  /* 0x0000000200177311 */ /* 0x0040a2000030d100 */
[----:B------:R-:W-:Y:S05]  /*2250*/  BRA `(.L_x_38228) ;  /* 0x00000a7000007947 */ /* 0x000fea0003800000 */
.L_x_38223:
        /* <DEDUP_REMOVED lines=12> */
.L_x_38237:
[----:B------:R-:W2:Y:S02]  /*2320*/  LDG.E.64 R2, [R2.64] ;  /* 0x0000002402027981 */ /* 0x000ea4000c1e1b00 */
[----:B--2---:R0:W2:Y:S01]  /*2330*/  F2I.F64.TRUNC R23, R2 ;  /* 0x0000000200177311 */ /* 0x0040a2000030d100 */
[----:B------:R-:W-:Y:S05]  /*2340*/  BRA `(.L_x_38228) ;  /* 0x0000098000007947 */ /* 0x000fea0003800000 */
.L_x_38236:
        /* <DEDUP_REMOVED lines=27> */
.L_x_38239:
        /* <DEDUP_REMOVED lines=14> */
.L_x_38238:
[----:B------:R-:W2:Y:S02]  /*25e0*/  LDG.E.U16 R23, [R2.64] ;  /* 0x0000002402177981 */ /* 0x000ea4000c1e1500 */
[----:B--2---:R-:W-:-:S06]  /*25f0*/  PRMT R23, RZ, 0x5410, R23 ;  /* 0x00005410ff177816 */ /* 0x004fcc0000000017 */
[----:B------:R-:W0:Y:S01]  /*2600*/  F2I.FTZ.TRUNC.NTZ R23, R23 ;  /* 0x0000001700177305 */ /* 0x000e22000021f100 */
[----:B------:R-:W-:Y:S05]  /*2610*/  BRA `(.L_x_38228) ;  /* 0x000006b000007947 */ /* 0x000fea0003800000 */
.L_x_38235:
        /* <DEDUP_REMOVED lines=10> */
.L_x_38242:
        /* <DEDUP_REMOVED lines=21> */
.L_x_38246:
[----:B------:R-:W-:Y:S05]  /*2810*/  BSYNC B1 ;  /* 0x0000000000017941 */ /* 0x000fea0003800000 */
.L_x_38245:
[----:B------:R-:W-:Y:S01]  /*2820*/  IMAD.SHL.U32 R2, R2, 0x100000, RZ ;  /* 0x0010000002027824 */ /* 0x000fe200078e00ff */
[----:B------:R-:W-:-:S04]  /*2830*/  LEA R0, R0, 0x3b800000, 0x17 ;  /* 0x3b80000000007811 */ /* 0x000fc800078eb8ff */
[----:B------:R-:W-:Y:S02]  /*2840*/  LOP3.LUT R23, R0, R2, R23, 0xfe, !PT ;  /* 0x0000000200177212 */ /* 0x000fe400078efe17 */
.L_x_38244:
[----:B------:R-:W-:Y:S05]  /*2850*/  BSYNC B0 ;  /* 0x0000000000007941 */ /* 0x000fea0003800000 */
.L_x_38243:
[----:B------:R-:W0:Y:S01]  /*2860*/  F2I.FTZ.TRUNC.NTZ R23, R23 ;  /* 0x0000001700177305 */ /* 0x000e22000021f100 */
[----:B------:R-:W-:Y:S05]  /*2870*/  BRA `(.L_x_38228) ;  /* 0x0000045000007947 */ /* 0x000fea0003800000 */
.L_x_38241:
        /* <DEDUP_REMOVED lines=21> */
.L_x_38250:
[----:B------:R-:W-:Y:S05]  /*29d0*/  BSYNC B1 ;  /* 0x0000000000017941 */ /* 0x000fea0003800000 */
.L_x_38249:
[----:B------:R-:W-:Y:S01]  /*29e0*/  IMAD.SHL.U32 R2, R2, 0x200000, RZ ;  /* 0x0020000002027824 */ /* 0x000fe200078e00ff */
[----:B------:R-:W-:-:S04]  /*29f0*/  LEA R0, R0, 0x37800000, 0x17 ;  /* 0x3780000000007811 */ /* 0x000fc800078eb8ff */
[----:B------:R-:W-:Y:S02]  /*2a00*/  LOP3.LUT R23, R0, R2, R23, 0xfe, !PT ;  /* 0x0000000200177212 */ /* 0x000fe400078efe17 */
.L_x_38248:
[----:B------:R-:W-:Y:S05]  /*2a10*/  BSYNC B0 ;  /* 0x0000000000007941 */ /* 0x000fea0003800000 */
.L_x_38247:
[----:B------:R-:W0:Y:S01]  /*2a20*/  F2I.FTZ.TRUNC.NTZ R23, R23 ;  /* 0x0000001700177305 */ /* 0x000e22000021f100 */
[----:B------:R-:W-:Y:S05]  /*2a30*/  BRA `(.L_x_38228) ;  /* 0x0000029000007947 */ /* 0x000fea0003800000 */
.L_x_38240:
        /* <DEDUP_REMOVED lines=14> */
.L_x_38254:
[----:B------:R-:W-:Y:S05]  /*2b20*/  BSYNC B0 ;  /* 0x0000000000007941 */ /* 0x000fea0003800000 */
.L_x_38253:
[----:B------:R-:W0:Y:S01]  /*2b30*/  F2I.FTZ.TRUNC.NTZ R23, R23 ;  /* 0x0000001700177305 */ /* 0x000e22000021f100 */
[----:B------:R-:W-:Y:S05]  /*2b40*/  BRA `(.L_x_38228) ;  /* 0x0000018000007947 */ /* 0x000fea0003800000 */
.L_x_38227:
        /* <DEDUP_REMOVED lines=21> */
.L_x_38252:
[----:B------:R0:W5:Y:S01]  /*2ca0*/  LDG.E R23, [R2.64] ;  /* 0x0000002402177981 */ /* 0x000162000c1e1900 */
[----:B------:R-:W-:Y:S05]  /*2cb0*/  BRA `(.L_x_38228) ;  /* 0x0000001000007947 */ /* 0x000fea0003800000 */
.L_x_38251:
[----:B------:R0:W5:Y:S02]  /*2cc0*/  LDG.E R23, [R2.64] ;  /* 0x0000002402177981 */ /* 0x000164000c1e1900 */
.L_x_38228:
[----:B0-----:R-:W0:Y:S01]  /*2cd0*/  LDC.U8 R3, c[0x0][0x3e1] ;  /* 0x0000f840ff037b82 */ /* 0x001e220000000000 */
[----:B--2--5:R-:W-:-:S04]  /*2ce0*/  ISETP.NE.AND P0, PT, R23, RZ, PT ;  /* 0x000000ff1700720c */ /* 0x024fc80003f05270 */
[----:B-1----:R-:W-:-:S04]  /*2cf0*/  ISETP.NE.AND P0, PT, R22, RZ, P0 ;  /* 0x000000ff1600720c */ /* 0x002fc80000705270 */
        /* <DEDUP_REMOVED lines=14> */
.L_x_38258:
[----:B------:R0:W-:Y:S01]  /*2de0*/  STG.E.U8 [R16.64], R2 ;  /* 0x0000000210007986 */ /* 0x0001e2000c101124 */
[----:B------:R-:W-:Y:S05]  /*2df0*/  BRA `(.L_x_38260) ;  /* 0x00000d5000007947 */ /* 0x000fea0003800000 */
.L_x_38257:
        /* <DEDUP_REMOVED lines=9> */
.L_x_38262:
[----:B------:R0:W-:Y:S01]  /*2e90*/  STG.E [R16.64], R2 ;  /* 0x0000000210007986 */ /* 0x0001e2000c101924 */
[----:B------:R-:W-:Y:S05]  /*2ea0*/  BRA `(.L_x_38260) ;  /* 0x00000ca000007947 */ /* 0x000fea0003800000 */
.L_x_38261:
[----:B------:R0:W-:Y:S01]  /*2eb0*/  STG.E.U16 [R16.64], R2 ;  /* 0x0000000210007986 */ /* 0x0001e2000c101524 */
[----:B------:R-:W-:Y:S05]  /*2ec0*/  BRA `(.L_x_38260) ;  /* 0x00000c8000007947 */ /* 0x000fea0003800000 */
.L_x_38256:
        /* <DEDUP_REMOVED lines=9> */
.L_x_38264:
[----:B------:R-:W0:Y:S02]  /*2f60*/  I2F.U32 R0, R2 ;  /* 0x0000000200007306 */ /* 0x000e240000201000 */
[----:B0-----:R-:W-:-:S05]  /*2f70*/  F2FP.PACK_AB R0, RZ, R0 ;  /* 0x00000000ff00723e */ /* 0x001fca00000000ff */
[----:B------:R0:W-:Y:S01]  /*2f80*/  STG.E.U16 [R16.64], R0 ;  /* 0x0000000010007986 */ /* 0x0001e2000c101524 */
[----:B------:R-:W-:Y:S05]  /*2f90*/  BRA `(.L_x_38260) ;  /* 0x00000bb000007947 */ /* 0x000fea0003800000 */
.L_x_38263:
        /* <DEDUP_REMOVED lines=10> */
.L_x_38266:
[----:B------:R-:W0:Y:S02]  /*3040*/  I2F.U32 R2, R2 ;  /* 0x0000000200027306 */ /* 0x000e240000201000 */
[----:B0-----:R-:W-:-:S04]  /*3050*/  F2FP.PACK_AB R3, RZ, R2 ;  /* 0x00000002ff03723e */ /* 0x001fc800000000ff */
[----:B------:R-:W-:-:S05]  /*3060*/  PRMT R3, R3, 0x5410, RZ ;  /* 0x0000541003037816 */ /* 0x000fca00000000ff */
[----:B------:R0:W-:Y:S01]  /*3070*/  STG.E [R16.64], R3 ;  /* 0x0000000310007986 */ /* 0x0001e2000c101924 */
[----:B------:R-:W-:Y:S05]  /*3080*/  BRA `(.L_x_38260) ;  /* 0x00000ac000007947 */ /* 0x000fea0003800000 */
.L_x_38265:
[----:B------:R-:W0:Y:S02]  /*3090*/  I2F.F64.U32 R2, R2 ;  /* 0x0000000200027312 */ /* 0x000e240000201800 */
[----:B0-----:R0:W-:Y:S01]  /*30a0*/  STG.E.64 [R16.64], R2 ;  /* 0x0000000210007986 */ /* 0x0011e2000c101b24 */
[----:B------:R-:W-:Y:S05]  /*30b0*/  BRA `(.L_x_38260) ;  /* 0x00000a9000007947 */ /* 0x000fea0003800000 */
.L_x_38255:
        /* <DEDUP_REMOVED lines=10> */
.L_x_38269:
[----:B------:R-:W0:Y:S01]  /*3160*/  I2F.F64.U32 R4, R2 ;  /* 0x0000000200047312 */ /* 0x000e220000201800 */
[----:B------:R-:W-:-:S05]  /*3170*/  CS2R R6, SRZ ;  /* 0x0000000000067805 */ /* 0x000fca000001ff00 */
[----:B0-----:R0:W-:Y:S01]  /*3180*/  STG.E.128 [R16.64], R4 ;  /* 0x0000000410007986 */ /* 0x0011e2000c101d24 */
[----:B------:R-:W-:Y:S05]  /*3190*/  BRA `(.L_x_38260) ;  /* 0x000009b000007947 */ /* 0x000fea0003800000 */
.L_x_38268:
        /* <DEDUP_REMOVED lines=21> */
.L_x_38273:
[----:B------:R-:W-:Y:S05]  /*32f0*/  BSYNC B0 ;  /* 0x0000000000007941 */ /* 0x000fea0003800000 */
.L_x_38272:
[----:B------:R-:W-:-:S05]  /*3300*/  LOP3.LUT R3, R0, R3, RZ, 0xfc, !PT ;  /* 0x0000000300037212 */ /* 0x000fca00078efcff */
[----:B------:R0:W-:Y:S01]  /*3310*/  STG.E.U8 [R16.64], R3 ;  /* 0x0000000310007986 */ /* 0x0001e2000c101124 */
[----:B------:R-:W-:Y:S05]  /*3320*/  BRA `(.L_x_38260) ;  /* 0x0000082000007947 */ /* 0x000fea0003800000 */
.L_x_38271:
        /* <DEDUP_REMOVED lines=13> */
.L_x_38275:
[----:B------:R-:W-:Y:S01]  /*3400*/  IMAD.MOV.U32 R0, RZ, RZ, 0x7f ;  /* 0x0000007fff007424 */ /* 0x000fe200078e00ff */
[----:B------:R-:W-:-:S04]  /*3410*/  ISETP.GT.U32.AND P0, PT, R3, 0x7f800000, PT ;  /* 0x7f8000000300780c */ /* 0x000fc80003f04070 */
[----:B------:R-:W-:-:S04]  /*3420*/  SEL R0, R0, 0x7c, P0 ;  /* 0x0000007c00007807 */ /* 0x000fc80000000000 */
.L_x_38276:
[----:B------:R-:W-:Y:S05]  /*3430*/  BSYNC B0 ;  /* 0x0000000000007941 */ /* 0x000fea0003800000 */
.L_x_38274:
[----:B------:R-:W-:-:S04]  /*3440*/  LOP3.LUT R2, R5, 0x80000000, RZ, 0xc0, !PT ;  /* 0x8000000005027812 */ /* 0x000fc800078ec0ff */
[----:B------:R-:W-:-:S04]  /*3450*/  SHF.R.U32.HI R3, RZ, 0x18, R2 ;  /* 0x00000018ff037819 */ /* 0x000fc80000011602 */
[----:B------:R-:W-:-:S05]  /*3460*/  LOP3.LUT R3, R0, R3, RZ, 0xfc, !PT ;  /* 0x0000000300037212 */ /* 0x000fca00078efcff */
[----:B------:R0:W-:Y:S01]  /*3470*/  STG.E.U8 [R16.64], R3 ;  /* 0x0000000310007986 */ /* 0x0001e2000c101124 */
[----:B------:R-:W-:Y:S05]  /*3480*/  BRA `(.L_x_38260) ;  /* 0x000006c000007947 */ /* 0x000fea0003800000 */
.L_x_38270:
[----:B------:R-:W0:Y:S02]  /*3490*/  I2F.U32 R0, R2 ;  /* 0x0000000200007306 */ /* 0x000e240000201000 */
[----:B0-----:R-:W-:-:S05]  /*34a0*/  F2FP.BF16.PACK_AB R0, RZ, R0 ;  /* 0x00000000ff00723e */ /* 0x001fca00000010ff */
[----:B------:R0:W-:Y:S01]  /*34b0*/  STG.E.U16 [R16.64], R0 ;  /* 0x0000000010007986 */ /* 0x0001e2000c101524 */
[----:B------:R-:W-:Y:S05]  /*34c0*/  BRA `(.L_x_38260) ;  /* 0x0000068000007947 */ /* 0x000fea0003800000 */
.L_x_38267:
        /* <DEDUP_REMOVED lines=10> */
.L_x_38279:
        /* <DEDUP_REMOVED lines=17> */
.L_x_38282:
[----:B------:R-:W-:-:S04]  /*3680*/  LOP3.LUT R2, R5, 0x80000000, RZ, 0xc0, !PT ;  /* 0x8000000005027812 */ /* 0x000fc800078ec0ff */
[----:B------:R-:W-:-:S04]  /*3690*/  SHF.R.U32.HI R3, RZ, 0x18, R2 ;  /* 0x00000018ff037819 */ /* 0x000fc80000011602 */
[----:B------:R-:W-:-:S04]  /*36a0*/  LOP3.LUT R0, R0, R3, RZ, 0xfc, !PT ;  /* 0x0000000300007212 */ /* 0x000fc800078efcff */
[----:B------:R-:W-:Y:S02]  /*36b0*/  PRMT R8, R0, 0x7610, R8 ;  /* 0x0000761000087816 */ /* 0x000fe40000000008 */
.L_x_38281:
[----:B------:R-:W-:Y:S05]  /*36c0*/  BSYNC B0 ;  /* 0x0000000000007941 */ /* 0x000fea0003800000 */
.L_x_38280:
[----:B------:R0:W-:Y:S01]  /*36d0*/  STG.E.U8 [R16.64], R8 ;  /* 0x0000000810007986 */ /* 0x0001e2000c101124 */
[----:B------:R-:W-:Y:S05]  /*36e0*/  BRA `(.L_x_38260) ;  /* 0x0000046000007947 */ /* 0x000fea0003800000 */
.L_x_38278:
        /* <DEDUP_REMOVED lines=17> */
.L_x_38285:
[----:B------:R-:W-:-:S04]  /*3800*/  LOP3.LUT R2, R5, 0x80000000, RZ, 0xc0, !PT ;  /* 0x8000000005027812 */ /* 0x000fc800078ec0ff */
[----:B------:R-:W-:-:S04]  /*3810*/  SHF.R.U32.HI R3, RZ, 0x18, R2 ;  /* 0x00000018ff037819 */ /* 0x000fc80000011602 */
[----:B------:R-:W-:-:S04]  /*3820*/  LOP3.LUT R0, R0, R3, RZ, 0xfc, !PT ;  /* 0x0000000300007212 */ /* 0x000fc800078efcff */
[----:B------:R-:W-:Y:S02]  /*3830*/  PRMT R8, R0, 0x7610, R8 ;  /* 0x0000761000087816 */ /* 0x000fe40000000008 */
.L_x_38284:
[----:B------:R-:W-:Y:S05]  /*3840*/  BSYNC B0 ;  /* 0x0000000000007941 */ /* 0x000fea0003800000 */
.L_x_38283:
[----:B------:R0:W-:Y:S01]  /*3850*/  STG.E.U8 [R16.64], R8 ;  /* 0x0000000810007986 */ /* 0x0001e2000c101124 */
[----:B------:R-:W-:Y:S05]  /*3860*/  BRA `(.L_x_38260) ;  /* 0x000002e000007947 */ /* 0x000fea0003800000 */
.L_x_38277:
        /* <DEDUP_REMOVED lines=22> */
.L_x_38259:
        /* <DEDUP_REMOVED lines=20> */
.L_x_38287:
[----:B------:R-:W-:-:S05]  /*3b10*/  IMAD.MOV.U32 R3, RZ, RZ, RZ ;  /* 0x000000ffff037224 */ /* 0x000fca00078e00ff */
[----:B------:R0:W-:Y:S01]  /*3b20*/  STG.E.64 [R16.64], R2 ;  /* 0x0000000210007986 */ /* 0x0001e2000c101b24 */
[----:B------:R-:W-:Y:S05]  /*3b30*/  BRA `(.L_x_38260) ;  /* 0x0000001000007947 */ /* 0x000fea0003800000 */
.L_x_38286:
[----:B------:R0:W-:Y:S02]  /*3b40*/  STG.E [R16.64], R2 ;  /* 0x0000000210007986 */ /* 0x0001e4000c101924 */
.L_x_38260:
[----:B------:R-:W-:-:S05]  /*3b50*/  IMAD R18, R19, 0x200, R18 ;  /* 0x0000020013127824 */ /* 0x000fca00078e0212 */
[----:B------:R-:W-:Y:S02]  /*3b60*/  IADD3 R23, R18, 0x80, RZ ;  /* 0x0000008012177810 */ /* 0x000fe40007ffe0ff */
.L_x_38189:
[----:B------:R-:W-:Y:S05]  /*3b70*/  BSYNC B6 ;  /* 0x0000000000067941 */ /* 0x000fea0003800000 */
.L_x_38188:
        /* <DEDUP_REMOVED lines=258> */
.L_x_38290:
        /* <DEDUP_REMOVED lines=18> */
.L_x_38294:
[----:B------:R0:W5:Y:S01]  /*4cc0*/  LDG.E.U8 R18, [R2.64] ;  /* 0x0000002402127981 */ /* 0x000162000c1e1100 */
[----:B------:R-:W-:Y:S05]  /*4cd0*/  BRA `(.L_x_38296) ;  /* 0x00000d0000007947 */ /* 0x000fea0003800000 */
.L_x_38293:
        /* <DEDUP_REMOVED lines=8> */
.L_x_38298:
[----:B------:R0:W5:Y:S01]  /*4d60*/  LDG.E R18, [R2.64] ;  /* 0x0000002402127981 */ /* 0x000162000c1e1900 */
[----:B------:R-:W-:Y:S05]  /*4d70*/  BRA `(.L_x_38296) ;  /* 0x00000c6000007947 */ /* 0x000fea0003800000 */
.L_x_38297:
[----:B------:R0:W5:Y:S01]  /*4d80*/  LDG.E.S16 R18, [R2.64] ;  /* 0x0000002402127981 */ /* 0x000162000c1e1700 */
[----:B------:R-:W-:Y:S05]  /*4d90*/  BRA `(.L_x_38296) ;  /* 0x00000c4000007947 */ /* 0x000fea0003800000 */
.L_x_38292:
        /* <DEDUP_REMOVED lines=9> */
.L_x_38300:
[----:B------:R-:W2:Y:S02]  /*4e30*/  LDG.E.U16 R2, [R2.64] ;  /* 0x0000002402027981 */ /* 0x000ea4000c1e1500 */
[----:B--2---:R-:W-:-:S06]  /*4e40*/  HADD2.F32 R18, -RZ, R2.H0_H0 ;  /* 0x20000002ff127230 */ /* 0x004fcc0000004100 */
[----:B------:R-:W0:Y:S01]  /*4e50*/  F2I.FTZ.TRUNC.NTZ R18, R18 ;  /* 0x0000001200127305 */ /* 0x000e22000021f100 */
[----:B------:R-:W-:Y:S05]  /*4e60*/  BRA `(.L_x_38296) ;  /* 0x00000b7000007947 */ /* 0x000fea0003800000 */
.L_x_38299:
        /* <DEDUP_REMOVED lines=9> */
.L_x_38302:
[----:B------:R-:W2:Y:S02]  /*4f00*/  LDG.E.U16 R2, [R2.64] ;  /* 0x0000002402027981 */ /* 0x000ea4000c1e1500 */
[----:B--2---:R-:W-:-:S06]  /*4f10*/  HADD2.F32 R18, -RZ, R2.H0_H0 ;  /* 0x20000002ff127230 */ /* 0x004fcc0000004100 */
[----:B------:R-:W0:Y:S01]  /*4f20*/  F2I.FTZ.TRUNC.NTZ R18, R18 ;  /* 0x0000001200127305 */ /* 0x000e22000021f100 */
[----:B------:R-:W-:Y:S05]  /*4f30*/  BRA `(.L_x_38296) ;  /* 0x00000aa000007947 */ /* 0x000fea0003800000 */
.L_x_38301:
[----:B------:R-:W2:Y:S02]  /*4f40*/  LDG.E.64 R2, [R2.64] ;  /* 0x0000002402027981 */ /* 0x000ea4000c1e1b00 */
[----:B--2---:R0:W1:Y:S01]  /*4f50*/  F2I.F64.TRUNC R18, R2 ;  /* 0x0000000200127311 */ /* 0x004062000030d100 */
[----:B------:R-:W-:Y:S05]  /*4f60*/  BRA `(.L_x_38296) ;  /* 0x00000a7000007947 */ /* 0x000fea0003800000 */
.L_x_38291:
        /* <DEDUP_REMOVED lines=12> */
.L_x_38305:
[----:B------:R-:W2:Y:S02]  /*5030*/  LDG.E.64 R2, [R2.64] ;  /* 0x0000002402027981 */ /* 0x000ea4000c1e1b00 */
[----:B--2---:R0:W1:Y:S01]  /*5040*/  F2I.F64.TRUNC R18, R2 ;  /* 0x0000000200127311 */ /* 0x004062000030d100 */
[----:B------:R-:W-:Y:S05]  /*5050*/  BRA `(.L_x_38296) ;  /* 0x0000098000007947 */ /* 0x000fea0003800000 */
.L_x_38304:
        /* <DEDUP_REMOVED lines=27> */
.L_x_38307:
        /* <DEDUP_REMOVED lines=14> */
.L_x_38306:
[----:B------:R-:W2:Y:S02]  /*52f0*/  LDG.E.U16 R18, [R2.64] ;  /* 0x0000002402127981 */ /* 0x000ea4000c1e1500 */
[----:B--2---:R-:W-:-:S06]  /*5300*/  PRMT R18, RZ, 0x5410, R18 ;  /* 0x00005410ff127816 */ /* 0x004fcc0000000012 */
[----:B------:R-:W0:Y:S01]  /*5310*/  F2I.FTZ.TRUNC.NTZ R18, R18 ;  /* 0x0000001200127305 */ /* 0x000e22000021f100 */
[----:B------:R-:W-:Y:S05]  /*5320*/  BRA `(.L_x_38296) ;  /* 0x000006b000007947 */ /* 0x000fea0003800000 */
.L_x_38303:
        /* <DEDUP_REMOVED lines=10> */
.L_x_38310:
        /* <DEDUP_REMOVED lines=21> */
.L_x_38314:
[----:B------:R-:W-:Y:S05]  /*5520*/  BSYNC B1 ;  /* 0x0000000000017941 */ /* 0x000fea0003800000 */
.L_x_38313:
[----:B------:R-:W-:Y:S01]  /*5530*/  IMAD.SHL.U32 R2, R2, 0x100000, RZ ;  /* 0x0010000002027824 */ /* 0x000fe200078e00ff */
[----:B------:R-:W-:-:S04]  /*5540*/  LEA R3, R0, 0x3b800000, 0x17 ;  /* 0x3b80000000037811 */ /* 0x000fc800078eb8ff */
[----:B------:R-:W-:Y:S02]  /*5550*/  LOP3.LUT R18, R3, R2, R18, 0xfe, !PT ;  /* 0x0000000203127212 */ /* 0x000fe400078efe12 */
.L_x_38312:
[----:B------:R-:W-:Y:S05]  /*5560*/  BSYNC B0 ;  /* 0x0000000000007941 */ /* 0x000fea0003800000 */
.L_x_38311:
[----:B------:R-:W0:Y:S01]  /*5570*/  F2I.FTZ.TRUNC.NTZ R18, R18 ;  /* 0x0000001200127305 */ /* 0x000e22000021f100 */
[----:B------:R-:W-:Y:S05]  /*5580*/  BRA `(.L_x_38296) ;  /* 0x0000045000007947 */ /* 0x000fea0003800000 */
.L_x_38309:
        /* <DEDUP_REMOVED lines=21> */
.L_x_38318:
[----:B------:R-:W-:Y:S05]  /*56e0*/  BSYNC B1 ;  /* 0x0000000000017941 */ /* 0x000fea0003800000 */
.L_x_38317:
[----:B------:R-:W-:Y:S01]  /*56f0*/  IMAD.SHL.U32 R2, R2, 0x200000, RZ ;  /* 0x0020000002027824 */ /* 0x000fe200078e00ff */
[----:B------:R-:W-:-:S04]  /*5700*/  LEA R3, R0, 0x37800000, 0x17 ;  /* 0x3780000000037811 */ /* 0x000fc800078eb8ff */
[----:B------:R-:W-:Y:S02]  /*5710*/  LOP3.LUT R18, R3, R2, R18, 0xfe, !PT ;  /* 0x0000000203127212 */ /* 0x000fe400078efe12 */
.L_x_38316:
[----:B------:R-:W-:Y:S05]  /*5720*/  BSYNC B0 ;  /* 0x0000000000007941 */ /* 0x000fea0003800000 */
.L_x_38315:
[----:B------:R-:W0:Y:S01]  /*5730*/  F2I.FTZ.TRUNC.NTZ R18, R18 ;  /* 0x0000001200127305 */ /* 0x000e22000021f100 */
[----:B------:R-:W-:Y:S05]  /*5740*/  BRA `(.L_x_38296) ;  /* 0x0000029000007947 */ /* 0x000fea0003800000 */
.L_x_38308:
        /* <DEDUP_REMOVED lines=14> */
.L_x_38322:
[----:B------:R-:W-:Y:S05]  /*5830*/  BSYNC B0 ;  /* 0x0000000000007941 */ /* 0x000fea0003800000 */
.L_x_38321:
[----:B------:R-:W0:Y:S01]  /*5840*/  F2I.FTZ.TRUNC.NTZ R18, R18 ;  /* 0x0000001200127305 */ /* 0x000e22000021f100 */
[----:B------:R-:W-:Y:S05]  /*5850*/  BRA `(.L_x_38296) ;  /* 0x0000018000007947 */ /* 0x000fea0003800000 */
.L_x_38295:
        /* <DEDUP_REMOVED lines=21> */
.L_x_38320:
[----:B------:R0:W5:Y:S01]  /*59b0*/  LDG.E R18, [R2.64] ;  /* 0x0000002402127981 */ /* 0x000162000c1e1900 */
[----:B------:R-:W-:Y:S05]  /*59c0*/  BRA `(.L_x_38296) ;  /* 0x0000001000007947 */ /* 0x000fea0003800000 */
.L_x_38319:
[----:B------:R0:W5:Y:S02]  /*59d0*/  LDG.E R18, [R2.64] ;  /* 0x0000002402127981 */ /* 0x000164000c1e1900 */
.L_x_38296:
        /* <DEDUP_REMOVED lines=16> */
.L_x_38326:
[----:B------:R0:W5:Y:S01]  /*5ae0*/  LDG.E.U8 R19, [R2.64] ;  /* 0x0000002402137981 */ /* 0x000162000c1e1100 */
[----:B------:R-:W-:Y:S05]  /*5af0*/  BRA `(.L_x_38328) ;  /* 0x00000d0000007947 */ /* 0x000fea0003800000 */
.L_x_38325:
        /* <DEDUP_REMOVED lines=8> */
.L_x_38330:
[----:B------:R0:W5:Y:S01]  /*5b80*/  LDG.E R19, [R2.64] ;  /* 0x0000002402137981 */ /* 0x000162000c1e1900 */
[----:B------:R-:W-:Y:S05]  /*5b90*/  BRA `(.L_x_38328) ;  /* 0x00000c6000007947 */ /* 0x000fea0003800000 */
.L_x_38329:
[----:B------:R0:W5:Y:S01]  /*5ba0*/  LDG.E.S16 R19, [R2.64] ;  /* 0x0000002402137981 */ /* 0x000162000c1e1700 */
[----:B------:R-:W-:Y:S05]  /*5bb0*/  BRA `(.L_x_38328) ;  /* 0x00000c4000007947 */ /* 0x000fea0003800000 */
.L_x_38324:
        /* <DEDUP_REMOVED lines=9> */
.L_x_38332:
[----:B------:R-:W2:Y:S02]  /*5c50*/  LDG.E.U16 R2, [R2.64] ;  /* 0x0000002402027981 */ /* 0x000ea4000c1e1500 */
[----:B--2---:R-:W-:-:S06]  /*5c60*/  HADD2.F32 R19, -RZ, R2.H0_H0 ;  /* 0x20000002ff137230 */ /* 0x004fcc0000004100 */
[----:B------:R-:W0:Y:S01]  /*5c70*/  F2I.FTZ.TRUNC.NTZ R19, R19 ;  /* 0x0000001300137305 */ /* 0x000e22000021f100 */
[----:B------:R-:W-:Y:S05]  /*5c80*/  BRA `(.L_x_38328) ;  /* 0x00000b7000007947 */ /* 0x000fea0003800000 */
.L_x_38331:
        /* <DEDUP_REMOVED lines=9> */
.L_x_38334:
[----:B------:R-:W2:Y:S02]  /*5d20*/  LDG.E.U16 R2, [R2.64] ;  /* 0x0000002402027981 */ /* 0x000ea4000c1e1500 */
[----:B--2---:R-:W-:-:S06]  /*5d30*/  HADD2.F32 R19, -RZ, R2.H0_H0 ;  /* 0x20000002ff137230 */ /* 0x004fcc0000004100 */
[----:B------:R-:W0:Y:S01]  /*5d40*/  F2I.FTZ.TRUNC.NTZ R19, R19 ;  /* 0x0000001300137305 */ /* 0x000e22000021f100 */
[----:B------:R-:W-:Y:S05]  /*5d50*/  BRA `(.L_x_38328) ;  /* 0x00000aa000007947 */ /* 0x000fea0003800000 */
.L_x_38333:
[----:B------:R-:W2:Y:S02]  /*5d60*/  LDG.E.64 R2, [R2.64] ;  /* 0x0000002402027981 */ /* 0x000ea4000c1e1b00 */
[----:B--2---:R0:W2:Y:S01]  /*5d70*/  F2I.F64.TRUNC R19, R2 ;  /* 0x0000000200137311 */ /* 0x0040a2000030d100 */
[----:B------:R-:W-:Y:S05]  /*5d80*/  BRA `(.L_x_38328) ;  /* 0x00000a7000007947 */ /* 0x000fea0003800000 */
.L_x_38323:
        /* <DEDUP_REMOVED lines=12> */
.L_x_38337:
[----:B------:R-:W2:Y:S02]  /*5e50*/  LDG.E.64 R2, [R2.64] ;  /* 0x0000002402027981 */ /* 0x000ea4000c1e1b00 */
[----:B--2---:R0:W2:Y:S01]  /*5e60*/  F2I.F64.TRUNC R19, R2 ;  /* 0x0000000200137311 */ /* 0x0040a2000030d100 */
[----:B------:R-:W-:Y:S05]  /*5e70*/  BRA `(.L_x_38328) ;  /* 0x0000098000007947 */ /* 0x000fea0003800000 */
.L_x_38336:
        /* <DEDUP_REMOVED lines=27> */
.L_x_38339:
        /* <DEDUP_REMOVED lines=14> */
.L_x_38338:
[----:B------:R-:W2:Y:S02]  /*6110*/  LDG.E.U16 R19, [R2.64] ;  /* 0x0000002402137981 */ /* 0x000ea4000c1e1500 */
[----:B--2---:R-:W-:-:S06]  /*6120*/  PRMT R19, RZ, 0x5410, R19 ;  /* 0x00005410ff137816 */ /* 0x004fcc0000000013 */
[----:B------:R-:W0:Y:S01]  /*6130*/  F2I.FTZ.TRUNC.NTZ R19, R19 ;  /* 0x0000001300137305 */ /* 0x000e22000021f100 */
[----:B------:R-:W-:Y:S05]  /*6140*/  BRA `(.L_x_38328) ;  /* 0x000006b000007947 */ /* 0x000fea0003800000 */
.L_x_38335:
        /* <DEDUP_REMOVED lines=10> */
.L_x_38342:
        /* <DEDUP_REMOVED lines=21> */
.L_x_38346:
[----:B------:R-:W-:Y:S05]  /*6340*/  BSYNC B1 ;  /* 0x0000000000017941 */ /* 0x000fea0003800000 */
.L_x_38345:
[----:B------:R-:W-:Y:S01]  /*6350*/  IMAD.SHL.U32 R2, R2, 0x100000, RZ ;  /* 0x0010000002027824 */ /* 0x000fe200078e00ff */
[----:B------:R-:W-:-:S04]  /*6360*/  LEA R0, R0, 0x3b800000, 0x17 ;  /* 0x3b80000000007811 */ /* 0x000fc800078eb8ff */
[----:B------:R-:W-:Y:S02]  /*6370*/  LOP3.LUT R19, R0, R2, R19, 0xfe, !PT ;  /* 0x0000000200137212 */ /* 0x000fe400078efe13 */
.L_x_38344:
[----:B------:R-:W-:Y:S05]  /*6380*/  BSYNC B0 ;  /* 0x0000000000007941 */ /* 0x000fea0003800000 */
.L_x_38343:
[----:B------:R-:W0:Y:S01]  /*6390*/  F2I.FTZ.TRUNC.NTZ R19, R19 ;  /* 0x0000001300137305 */ /* 0x000e22000021f100 */
[----:B------:R-:W-:Y:S05]  /*63a0*/  BRA `(.L_x_38328) ;  /* 0x0000045000007947 */ /* 0x000fea0003800000 */
.L_x_38341:
        /* <DEDUP_REMOVED lines=21> */
.L_x_38350:
[----:B------:R-:W-:Y:S05]  /*6500*/  BSYNC B1 ;  /* 0x0000000000017941 */ /* 0x000fea0003800000 */
.L_x_38349:
[----:B------:R-:W-:Y:S01]  /*6510*/  IMAD.SHL.U32 R2, R2, 0x200000, RZ ;  /* 0x0020000002027824 */ /* 0x000fe200078e00ff */
[----:B------:R-:W-:-:S04]  /*6520*/  LEA R0, R0, 0x37800000, 0x17 ;  /* 0x3780000000007811 */ /* 0x000fc800078eb8ff */
[----:B------:R-:W-:Y:S02]  /*6530*/  LOP3.LUT R19, R0, R2, R19, 0xfe, !PT ;  /* 0x0000000200137212 */ /* 0x000fe400078efe13 */
.L_x_38348:
[----:B------:R-:W-:Y:S05]  /*6540*/  BSYNC B0 ;  /* 0x0000000000007941 */ /* 0x000fea0003800000 */
.L_x_38347:
[----:B------:R-:W0:Y:S01]  /*6550*/  F2I.FTZ.TRUNC.NTZ R19, R19 ;  /* 0x0000001300137305 */ /* 0x000e22000021f100 */
[----:B------:R-:W-:Y:S05]  /*6560*/  BRA `(.L_x_38328) ;  /* 0x0000029000007947 */ /* 0x000fea0003800000 */
.L_x_38340:
        /* <DEDUP_REMOVED lines=14> */
.L_x_38354:
[----:B------:R-:W-:Y:S05]  /*6650*/  BSYNC B0 ;  /* 0x0000000000007941 */ /* 0x000fea0003800000 */
.L_x_38353:
[----:B------:R-:W0:Y:S01]  /*6660*/  F2I.FTZ.TRUNC.NTZ R19, R19 ;  /* 0x0000001300137305 */ /* 0x000e22000021f100 */
[----:B------:R-:W-:Y:S05]  /*6670*/  BRA `(.L_x_38328) ;  /* 0x0000018000007947 */ /* 0x000fea0003800000 */
.L_x_38327:
        /* <DEDUP_REMOVED lines=21> */
.L_x_38352:
[----:B------:R0:W5:Y:S01]  /*67d0*/  LDG.E R19, [R2.64] ;  /* 0x0000002402137981 */ /* 0x000162000c1e1900 */
[----:B------:R-:W-:Y:S05]  /*67e0*/  BRA `(.L_x_38328) ;  /* 0x0000001000007947 */ /* 0x000fea0003800000 */
.L_x_38351:
[----:B------:R0:W5:Y:S02]  /*67f0*/  LDG.E R19, [R2.64] ;  /* 0x0000002402137981 */ /* 0x000164000c1e1900 */
.L_x_38328:
        /* <DEDUP_REMOVED lines=17> */
.L_x_38358:
[----:B------:R0:W-:Y:S01]  /*6910*/  STG.E.U8 [R16.64], R2 ;  /* 0x0000000210007986 */ /* 0x0001e2000c101124 */
[----:B------:R-:W-:Y:S05]  /*6920*/  BRA `(.L_x_38360) ;  /* 0x00000d5000007947 */ /* 0x000fea0003800000 */
.L_x_38357:
        /* <DEDUP_REMOVED lines=9> */
.L_x_38362:
[----:B------:R0:W-:Y:S01]  /*69c0*/  STG.E [R16.64], R2 ;  /* 0x0000000210007986 */ /* 0x0001e2000c101924 */
[----:B------:R-:W-:Y:S05]  /*69d0*/  BRA `(.L_x_38360) ;  /* 0x00000ca000007947 */ /* 0x000fea0003800000 */
.L_x_38361:
[----:B------:R0:W-:Y:S01]  /*69e0*/  STG.E.U16 [R16.64], R2 ;  /* 0x0000000210007986 */ /* 0x0001e2000c101524 */
[----:B------:R-:W-:Y:S05]  /*69f0*/  BRA `(.L_x_38360) ;  /* 0x00000c8000007947 */ /* 0x000fea0003800000 */
.L_x_38356:
        /* <DEDUP_REMOVED lines=9> */
.L_x_38364:
[----:B------:R-:W0:Y:S02]  /*6a90*/  I2F.U32 R0, R2 ;  /* 0x0000000200007306 */ /* 0x000e240000201000 */
[----:B0-----:R-:W-:-:S05]  /*6aa0*/  F2FP.PACK_AB R0, RZ, R0 ;  /* 0x00000000ff00723e */ /* 0x001fca00000000ff */
[----:B------:R0:W-:Y:S01]  /*6ab0*/  STG.E.U16 [R16.64], R0 ;  /* 0x0000000010007986 */ /* 0x0001e2000c101524 */
[----:B------:R-:W-:Y:S05]  /*6ac0*/  BRA `(.L_x_38360) ;  /* 0x00000bb000007947 */ /* 0x000fea0003800000 */
.L_x_38363:
        /* <DEDUP_REMOVED lines=10> */
.L_x_38366:
[----:B------:R-:W0:Y:S02]  /*6b70*/  I2F.U32 R2, R2 ;  /* 0x0000000200027306 */ /* 0x000e240000201000 */
[----:B0-----:R-:W-:-:S04]  /*6b80*/  F2FP.PACK_AB R3, RZ, R2 ;  /* 0x00000002ff03723e */ /* 0x001fc800000000ff */
[----:B------:R-:W-:-:S05]  /*6b90*/  PRMT R3, R3, 0x5410, RZ ;  /* 0x0000541003037816 */ /* 0x000fca00000000ff */
[----:B------:R0:W-:Y:S01]  /*6ba0*/  STG.E [R16.64], R3 ;  /* 0x0000000310007986 */ /* 0x0001e2000c101924 */
[----:B------:R-:W-:Y:S05]  /*6bb0*/  BRA `(.L_x_38360) ;  /* 0x00000ac000007947 */ /* 0x000fea0003800000 */
.L_x_38365:
[----:B------:R-:W0:Y:S02]  /*6bc0*/  I2F.F64.U32 R2, R2 ;  /* 0x0000000200027312 */ /* 0x000e240000201800 */
[----:B0-----:R0:W-:Y:S01]  /*6bd0*/  STG.E.64 [R16.64], R2 ;  /* 0x0000000210007986 */ /* 0x0011e2000c101b24 */
[----:B------:R-:W-:Y:S05]  /*6be0*/  BRA `(.L_x_38360) ;  /* 0x00000a9000007947 */ /* 0x000fea0003800000 */
.L_x_38355:
        /* <DEDUP_REMOVED lines=10> */
.L_x_38369:
[----:B------:R-:W0:Y:S01]  /*6c90*/  I2F.F64.U32 R4, R2 ;  /* 0x0000000200047312 */ /* 0x000e220000201800 */
[----:B------:R-:W-:-:S05]  /*6ca0*/  CS2R R6, SRZ ;  /* 0x0000000000067805 */ /* 0x000fca000001ff00 */
[----:B0-----:R0:W-:Y:S01]  /*6cb0*/  STG.E.128 [R16.64], R4 ;  /* 0x0000000410007986 */ /* 0x0011e2000c101d24 */
[----:B------:R-:W-:Y:S05]  /*6cc0*/  BRA `(.L_x_38360) ;  /* 0x000009b000007947 */ /* 0x000fea0003800000 */
.L_x_38368:
        /* <DEDUP_REMOVED lines=21> */
.L_x_38373:
[----:B------:R-:W-:Y:S05]  /*6e20*/  BSYNC B0 ;  /* 0x0000000000007941 */ /* 0x000fea0003800000 */
.L_x_38372:
[----:B------:R-:W-:-:S05]  /*6e30*/  LOP3.LUT R3, R0, R3, RZ, 0xfc, !PT ;  /* 0x0000000300037212 */ /* 0x000fca00078efcff */
[----:B------:R0:W-:Y:S01]  /*6e40*/  STG.E.U8 [R16.64], R3 ;  /* 0x0000000310007986 */ /* 0x0001e2000c101124 */
[----:B------:R-:W-:Y:S05]  /*6e50*/  BRA `(.L_x_38360) ;  /* 0x0000082000007947 */ /* 0x000fea0003800000 */
.L_x_38371:
        /* <DEDUP_REMOVED lines=13> */
.L_x_38375:
[----:B------:R-:W-:Y:S01]  /*6f30*/  IMAD.MOV.U32 R0, RZ, RZ, 0x7f ;  /* 0x0000007fff007424 */ /* 0x000fe200078e00ff */
[----:B------:R-:W-:-:S04]  /*6f40*/  ISETP.GT.U32.AND P0, PT, R3, 0x7f800000, PT ;  /* 0x7f8000000300780c */ /* 0x000fc80003f04070 */
[----:B------:R-:W-:-:S04]  /*6f50*/  SEL R0, R0, 0x7c, P0 ;  /* 0x0000007c00007807 */ /* 0x000fc80000000000 */
.L_x_38376:
[----:B------:R-:W-:Y:S05]  /*6f60*/  BSYNC B0 ;  /* 0x0000000000007941 */ /* 0x000fea0003800000 */
.L_x_38374:
[----:B------:R-:W-:-:S04]  /*6f70*/  LOP3.LUT R2, R5, 0x80000000, RZ, 0xc0, !PT ;  /* 0x8000000005027812 */ /* 0x000fc800078ec0ff */
[----:B------:R-:W-:-:S04]  /*6f80*/  SHF.R.U32.HI R3, RZ, 0x18, R2 ;  /* 0x00000018ff037819 */ /* 0x000fc80000011602 */
[----:B------:R-:W-:-:S05]  /*6f90*/  LOP3.LUT R3, R0, R3, RZ, 0xfc, !PT ;  /* 0x0000000300037212 */ /* 0x000fca00078efcff */
[----:B------:R0:W-:Y:S01]  /*6fa0*/  STG.E.U8 [R16.64], R3 ;  /* 0x0000000310007986 */ /* 0x0001e2000c101124 */
[----:B------:R-:W-:Y:S05]  /*6fb0*/  BRA `(.L_x_38360) ;  /* 0x000006c000007947 */ /* 0x000fea0003800000 */
.L_x_38370:
[----:B------:R-:W0:Y:S02]  /*6fc0*/  I2F.U32 R0, R2 ;  /* 0x0000000200007306 */ /* 0x000e240000201000 */
[----:B0-----:R-:W-:-:S05]  /*6fd0*/  F2FP.BF16.PACK_AB R0, RZ, R0 ;  /* 0x00000000ff00723e */ /* 0x001fca00000010ff */
[----:B------:R0:W-:Y:S01]  /*6fe0*/  STG.E.U16 [R16.64], R0 ;  /* 0x0000000010007986 */ /* 0x0001e2000c101524 */
[----:B------:R-:W-:Y:S05]  /*6ff0*/  BRA `(.L_x_38360) ;  /* 0x0000068000007947 */ /* 0x000fea0003800000 */
.L_x_38367:
        /* <DEDUP_REMOVED lines=10> */
.L_x_38379:
        /* <DEDUP_REMOVED lines=17> */
.L_x_38382:
[----:B------:R-:W-:-:S04]  /*71b0*/  LOP3.LUT R2, R5, 0x80000000, RZ, 0xc0, !PT ;  /* 0x8000000005027812 */ /* 0x000fc800078ec0ff */
[----:B------:R-:W-:-:S04]  /*71c0*/  SHF.R.U32.HI R3, RZ, 0x18, R2 ;  /* 0x00000018ff037819 */ /* 0x000fc80000011602 */
[----:B------:R-:W-:-:S04]  /*71d0*/  LOP3.LUT R0, R0, R3, RZ, 0xfc, !PT ;  /* 0x0000000300007212 */ /* 0x000fc800078efcff */
[----:B------:R-:W-:Y:S02]  /*71e0*/  PRMT R8, R0, 0x7610, R8 ;  /* 0x0000761000087816 */ /* 0x000fe40000000008 */
.L_x_38381:
[----:B------:R-:W-:Y:S05]  /*71f0*/  BSYNC B0 ;  /* 0x0000000000007941 */ /* 0x000fea0003800000 */
.L_x_38380:
[----:B------:R0:W-:Y:S01]  /*7200*/  STG.E.U8 [R16.64], R8 ;  /* 0x0000000810007986 */ /* 0x0001e2000c101124 */
[----:B------:R-:W-:Y:S05]  /*7210*/  BRA `(.L_x_38360) ;  /* 0x0000046000007947 */ /* 0x000fea0003800000 */
.L_x_38378:
        /* <DEDUP_REMOVED lines=17> */
.L_x_38385:
[----:B------:R-:W-:-:S04]  /*7330*/  LOP3.LUT R2, R5, 0x80000000, RZ, 0xc0, !PT ;  /* 0x8000000005027812 */ /* 0x000fc800078ec0ff */
[----:B------:R-:W-:-:S04]  /*7340*/  SHF.R.U32.HI R3, RZ, 0x18, R2 ;  /* 0x00000018ff037819 */ /* 0x000fc80000011602 */
[----:B------:R-:W-:-:S04]  /*7350*/  LOP3.LUT R0, R0, R3, RZ, 0xfc, !PT ;  /* 0x0000000300007212 */ /* 0x000fc800078efcff */
[----:B------:R-:W-:Y:S02]  /*7360*/  PRMT R8, R0, 0x7610, R8 ;  /* 0x0000761000087816 */ /* 0x000fe40000000008 */
.L_x_38384:
[----:B------:R-:W-:Y:S05]  /*7370*/  BSYNC B0 ;  /* 0x0000000000007941 */ /* 0x000fea0003800000 */
.L_x_38383:
[----:B------:R0:W-:Y:S01]  /*7380*/  STG.E.U8 [R16.64], R8 ;  /* 0x0000000810007986 */ /* 0x0001e2000c101124 */
[----:B------:R-:W-:Y:S05]  /*7390*/  BRA `(.L_x_38360) ;  /* 0x000002e000007947 */ /* 0x000fea0003800000 */
.L_x_38377:
        /* <DEDUP_REMOVED lines=22> */
.L_x_38359:
        /* <DEDUP_REMOVED lines=20> */
.L_x_38387:
[----:B------:R-:W-:-:S05]  /*7640*/  IMAD.MOV.U32 R3, RZ, RZ, RZ ;  /* 0x000000ffff037224 */ /* 0x000fca00078e00ff */
[----:B------:R0:W-:Y:S01]  /*7650*/  STG.E.64 [R16.64], R2 ;  /* 0x0000000210007986 */ /* 0x0001e2000c101b24 */
[----:B------:R-:W-:Y:S05]  /*7660*/  BRA `(.L_x_38360) ;  /* 0x0000001000007947 */ /* 0x000fea0003800000 */
.L_x_38386:
[----:B------:R0:W-:Y:S02]  /*7670*/  STG.E [R16.64], R2 ;  /* 0x0000000210007986 */ /* 0x0001e4000c101924 */
.L_x_38360:
        /* <DEDUP_REMOVED lines=258> */
.L_x_38388:
        /* <DEDUP_REMOVED lines=18> */
.L_x_38392:
[----:B------:R0:W5:Y:S01]  /*87c0*/  LDG.E.U8 R18, [R2.64] ;  /* 0x0000002402127981 */ /* 0x000162000c1e1100 */
[----:B------:R-:W-:Y:S05]  /*87d0*/  BRA `(.L_x_38394) ;  /* 0x00000d0000007947 */ /* 0x000fea0003800000 */
.L_x_38391:
        /* <DEDUP_REMOVED lines=8> */
.L_x_38396:
[----:B------:R0:W5:Y:S01]  /*8860*/  LDG.E R18, [R2.64] ;  /* 0x0000002402127981 */ /* 0x000162000c1e1900 */
[----:B------:R-:W-:Y:S05]  /*8870*/  BRA `(.L_x_38394) ;  /* 0x00000c6000007947 */ /* 0x000fea0003800000 */
.L_x_38395:
[----:B------:R0:W5:Y:S01]  /*8880*/  LDG.E.S16 R18, [R2.64] ;  /* 0x0000002402127981 */ /* 0x000162000c1e1700 */
[----:B------:R-:W-:Y:S05]  /*8890*/  BRA `(.L_x_38394) ;  /* 0x00000c4000007947 */ /* 0x000fea0003800000 */
.L_x_38390:
        /* <DEDUP_REMOVED lines=9> */
.L_x_38398:
[----:B------:R-:W2:Y:S02]  /*8930*/  LDG.E.U16 R2, [R2.64] ;  /* 0x0000002402027981 */ /* 0x000ea4000c1e1500 */
[----:B--2---:R-:W-:-:S06]  /*8940*/  HADD2.F32 R18, -RZ, R2.H0_H0 ;  /* 0x20000002ff127230 */ /* 0x004fcc0000004100 */
[----:B------:R-:W0:Y:S01]  /*8950*/  F2I.FTZ.TRUNC.NTZ R18, R18 ;  /* 0x0000001200127305 */ /* 0x000e22000021f100 */
[----:B------:R-:W-:Y:S05]  /*8960*/  BRA `(.L_x_38394) ;  /* 0x00000b7000007947 */ /* 0x000fea0003800000 */
.L_x_38397:
        /* <DEDUP_REMOVED lines=9> */
.L_x_38400:
[----:B------:R-:W2:Y:S02]  /*8a00*/  LDG.E.U16 R2, [R2.64] ;  /* 0x0000002402027981 */ /* 0x000ea4000c1e1500 */
[----:B--2---:R-:W-:-:S06]  /*8a10*/  HADD2.F32 R18, -RZ, R2.H0_H0 ;  /* 0x20000002ff127230 */ /* 0x004fcc0000004100 */
[----:B------:R-:W0:Y:S01]  /*8a20*/  F2I.FTZ.TRUNC.NTZ R18, R18 ;  /* 0x0000001200127305 */ /* 0x000e22000021f100 */
[----:B------:R-:W-:Y:S05]  /*8a30*/  BRA `(.L_x_38394) ;  /* 0x00000aa000007947 */ /* 0x000fea0003800000 */
.L_x_38399:
[----:B------:R-:W2:Y:S02]  /*8a40*/  LDG.E.64 R2, [R2.64] ;  /* 0x0000002402027981 */ /* 0x000ea4000c1e1b00 */
[----:B--2---:R0:W1:Y:S01]  /*8a50*/  F2I.F64.TRUNC R18, R2 ;  /* 0x0000000200127311 */ /* 0x004062000030d100 */
[----:B------:R-:W-:Y:S05]  /*8a60*/  BRA `(.L_x_38394) ;  /* 0x00000a7000007947 */ /* 0x000fea0003800000 */
.L_x_38389:
        /* <DEDUP_REMOVED lines=12> */
.L_x_38403:
[----:B------:R-:W2:Y:S02]  /*8b30*/  LDG.E.64 R2, [R2.64] ;  /* 0x0000002402027981 */ /* 0x000ea4000c1e1b00 */
[----:B--2---:R0:W1:Y:S01]  /*8b40*/  F2I.F64.TRUNC R18, R2 ;  /* 0x0000000200127311 */ /* 0x004062000030d100 */
[----:B------:R-:W-:Y:S05]  /*8b50*/  BRA `(.L_x_38394) ;  /* 0x0000098000007947 */ /* 0x000fea0003800000 */
.L_x_38402:
        /* <DEDUP_REMOVED lines=27> */
.L_x_38405:
        /* <DEDUP_REMOVED lines=14> */
.L_x_38404:
[----:B------:R-:W2:Y:S02]  /*8df0*/  LDG.E.U16 R18, [R2.64] ;  /* 0x0000002402127981 */ /* 0x000ea4000c1e1500 */
[----:B--2---:R-:W-:-:S06]  /*8e00*/  PRMT R18, RZ, 0x5410, R18 ;  /* 0x00005410ff127816 */ /* 0x004fcc0000000012 */
[----:B------:R-:W0:Y:S01]  /*8e10*/  F2I.FTZ.TRUNC.NTZ R18, R18 ;  /* 0x0000001200127305 */ /* 0x000e22000021f100 */
[----:B------:R-:W-:Y:S05]  /*8e20*/  BRA `(.L_x_38394) ;  /* 0x000006b000007947 */ /* 0x000fea0003800000 */
.L_x_38401:
        /* <DEDUP_REMOVED lines=10> */
.L_x_38408:
        /* <DEDUP_REMOVED lines=21> */
.L_x_38412:
[----:B------:R-:W-:Y:S05]  /*9020*/  BSYNC B1 ;  /* 0x0000000000017941 */ /* 0x000fea0003800000 */
.L_x_38411:
[----:B------:R-:W-:Y:S01]  /*9030*/  IMAD.SHL.U32 R2, R2, 0x100000, RZ ;  /* 0x0010000002027824 */ /* 0x000fe200078e00ff */
[----:B------:R-:W-:-:S04]  /*9040*/  LEA R3, R0, 0x3b800000, 0x17 ;  /* 0x3b80000000037811 */ /* 0x000fc800078eb8ff */
[----:B------:R-:W-:Y:S02]  /*9050*/  LOP3.LUT R18, R3, R2, R18, 0xfe, !PT ;  /* 0x0000000203127212 */ /* 0x000fe400078efe12 */
.L_x_38410:
[----:B------:R-:W-:Y:S05]  /*9060*/  BSYNC B0 ;  /* 0x0000000000007941 */ /* 0x000fea0003800000 */
.L_x_38409:
[----:B------:R-:W0:Y:S01]  /*9070*/  F2I.FTZ.TRUNC.NTZ R18, R18 ;  /* 0x0000001200127305 */ /* 0x000e22000021f100 */
[----:B------:R-:W-:Y:S05]  /*9080*/  BRA `(.L_x_38394) ;  /* 0x0000045000007947 */ /* 0x000fea0003800000 */
.L_x_38407:
        /* <DEDUP_REMOVED lines=21> */
.L_x_38416:
[----:B------:R-:W-:Y:S05]  /*91e0*/  BSYNC B1 ;  /* 0x0000000000017941 */ /* 0x000fea0003800000 */
.L_x_38415:
[----:B------:R-:W-:Y:S01]  /*91f0*/  IMAD.SHL.U32 R2, R2, 0x200000, RZ ;  /* 0x0020000002027824 */ /* 0x000fe200078e00ff */
[----:B------:R-:W-:-:S04]  /*9200*/  LEA R3, R0, 0x37800000, 0x17 ;  /* 0x3780000000037811 */ /* 0x000fc800078eb8ff */
[----:B------:R-:W-:Y:S02]  /*9210*/  LOP3.LUT R18, R3, R2, R18, 0xfe, !PT ;  /* 0x0000000203127212 */ /* 0x000fe400078efe12 */
.L_x_38414:
[----:B------:R-:W-:Y:S05]  /*9220*/  BSYNC B0 ;  /* 0x0000000000007941 */ /* 0x000fea0003800000 */
.L_x_38413:
[----:B------:R-:W0:Y:S01]  /*9230*/  F2I.FTZ.TRUNC.NTZ R18, R18 ;  /* 0x0000001200127305 */ /* 0x000e22000021f100 */
[----:B------:R-:W-:Y:S05]  /*9240*/  BRA `(.L_x_38394) ;  /* 0x0000029000007947 */ /* 0x000fea0003800000 */
.L_x_38406:
        /* <DEDUP_REMOVED lines=14> */
.L_x_38420:
[----:B------:R-:W-:Y:S05]  /*9330*/  BSYNC B0 ;  /* 0x0000000000007941 */ /* 0x000fea0003800000 */
.L_x_38419:
[----:B------:R-:W0:Y:S01]  /*9340*/  F2I.FTZ.TRUNC.NTZ R18, R18 ;  /* 0x0000001200127305 */ /* 0x000e22000021f100 */
[----:B------:R-:W-:Y:S05]  /*9350*/  BRA `(.L_x_38394) ;  /* 0x0000018000007947 */ /* 0x000fea0003800000 */
.L_x_38393:
        /* <DEDUP_REMOVED lines=21> */
.L_x_38418:
[----:B------:R0:W5:Y:S01]  /*94b0*/  LDG.E R18, [R2.64] ;  /* 0x0000002402127981 */ /* 0x000162000c1e1900 */
[----:B------:R-:W-:Y:S05]  /*94c0*/  BRA `(.L_x_38394) ;  /* 0x0000001000007947 */ /* 0x000fea0003800000 */
.L_x_38417:
[----:B------:R0:W5:Y:S02]  /*94d0*/  LDG.E R18, [R2.64] ;  /* 0x0000002402127981 */ /* 0x000164000c1e1900 */
.L_x_38394:
        /* <DEDUP_REMOVED lines=16> */
.L_x_38424:
[----:B------:R0:W5:Y:S01]  /*95e0*/  LDG.E.U8 R19, [R2.64] ;  /* 0x0000002402137981 */ /* 0x000162000c1e1100 */
[----:B------:R-:W-:Y:S05]  /*95f0*/  BRA `(.L_x_38426) ;  /* 0x00000d0000007947 */ /* 0x000fea0003800000 */
.L_x_38423:
        /* <DEDUP_REMOVED lines=8> */
.L_x_38428:
[----:B------:R0:W5:Y:S01]  /*9680*/  LDG.E R19, [R2.64] ;  /* 0x0000002402137981 */ /* 0x000162000c1e1900 */
[----:B------:R-:W-:Y:S05]  /*9690*/  BRA `(.L_x_38426) ;  /* 0x00000c6000007947 */ /* 0x000fea0003800000 */
.L_x_38427:
[----:B------:R0:W5:Y:S01]  /*96a0*/  LDG.E.S16 R19, [R2.64] ;  /* 0x0000002402137981 */ /* 0x000162000c1e1700 */
[----:B------:R-:W-:Y:S05]  /*96b0*/  BRA `(.L_x_38426) ;  /* 0x00000c4000007947 */ /* 0x000fea0003800000 */
.L_x_38422:
        /* <DEDUP_REMOVED lines=9> */
.L_x_38430:
[----:B------:R-:W2:Y:S02]  /*9750*/  LDG.E.U16 R2, [R2.64] ;  /* 0x0000002402027981 */ /* 0x000ea4000c1e1500 */
[----:B--2---:R-:W-:-:S06]  /*9760*/  HADD2.F32 R19, -RZ, R2.H0_H0 ;  /* 0x20000002ff137230 */ /* 0x004fcc0000004100 */
[----:B------:R-:W0:Y:S01]  /*9770*/  F2I.FTZ.TRUNC.NTZ R19, R19 ;  /* 0x0000001300137305 */ /* 0x000e22000021f100 */
[----:B------:R-:W-:Y:S05]  /*9780*/  BRA `(.L_x_38426) ;  /* 0x00000b7000007947 */ /* 0x000fea0003800000 */
.L_x_38429:
        /* <DEDUP_REMOVED lines=9> */
.L_x_38432:
[----:B------:R-:W2:Y:S02]  /*9820*/  LDG.E.U16 R2, [R2.64] ;  /* 0x0000002402027981 */ /* 0x000ea4000c1e1500 */
[----:B--2---:R-:W-:-:S06]  /*9830*/  HADD2.F32 R19, -RZ, R2.H0_H0 ;  /* 0x20000002ff137230 */ /* 0x004fcc0000004100 */
[----:B------:R-:W0:Y:S01]  /*9840*/  F2I.FTZ.TRUNC.NTZ R19, R19 ;  /* 0x0000001300137305 */ /* 0x000e22000021f100 */
[----:B------:R-:W-:Y:S05]  /*9850*/  BRA `(.L_x_38426) ;  /* 0x00000aa000007947 */ /* 0x000fea0003800000 */
.L_x_38431:
[----:B------:R-:W2:Y:S02]  /*9860*/  LDG.E.64 R2, [R2.64] ;  /* 0x0000002402027981 */ /* 0x000ea4000c1e1b00 */
[----:B--2---:R0:W2:Y:S01]  /*9870*/  F2I.F64.TRUNC R19, R2 ;  /* 0x0000000200137311 */ /* 0x0040a2000030d100 */
[----:B------:R-:W-:Y:S05]  /*9880*/  BRA `(.L_x_38426) ;  /* 0x00000a7000007947 */ /* 0x000fea0003800000 */
.L_x_38421:
        /* <DEDUP_REMOVED lines=12> */
.L_x_38435:
[----:B------:R-:W2:Y:S02]  /*9950*/  LDG.E.64 R2, [R2.64] ;  /* 0x0000002402027981 */ /* 0x000ea4000c1e1b00 */
[----:B--2---:R0:W2:Y:S01]  /*9960*/  F2I.F64.TRUNC R19, R2 ;  /* 0x0000000200137311 */ /* 0x0040a2000030d100 */
[----:B------:R-:W-:Y:S05]  /*9970*/  BRA `(.L_x_38426) ;  /* 0x0000098000007947 */ /* 0x000fea0003800000 */
.L_x_38434:
        /* <DEDUP_REMOVED lines=27> */
.L_x_38437:
        /* <DEDUP_REMOVED lines=14> */
.L_x_38436:
[----:B------:R-:W2:Y:S02]  /*9c10*/  LDG.E.U16 R19, [R2.64] ;  /* 0x0000002402137981 */ /* 0x000ea4000c1e1500 */
[----:B--2---:R-:W-:-:S06]  /*9c20*/  PRMT R19, RZ, 0x5410, R19 ;  /* 0x00005410ff137816 */ /* 0x004fcc0000000013 */
[----:B------:R-:W0:Y:S01]  /*9c30*/  F2I.FTZ.TRUNC.NTZ R19, R19 ;  /* 0x0000001300137305 */ /* 0x000e22000021f100 */
[----:B------:R-:W-:Y:S05]  /*9c40*/  BRA `(.L_x_38426) ;  /* 0x000006b000007947 */ /* 0x000fea0003800000 */
.L_x_38433:
        /* <DEDUP_REMOVED lines=10> */
.L_x_38440:
        /* <DEDUP_REMOVED lines=21> */
.L_x_38444:
[----:B------:R-:W-:Y:S05]  /*9e40*/  BSYNC B1 ;  /* 0x0000000000017941 */ /* 0x000fea0003800000 */
.L_x_38443:
[----:B------:R-:W-:Y:S01]  /*9e50*/  IMAD.SHL.U32 R2, R2, 0x100000, RZ ;  /* 0x0010000002027824 */ /* 0x000fe200078e00ff */
[----:B------:R-:W-:-:S04]  /*9e60*/  LEA R0, R0, 0x3b800000, 0x17 ;  /* 0x3b80000000007811 */ /* 0x000fc800078eb8ff */
[----:B------:R-:W-:Y:S02]  /*9e70*/  LOP3.LUT R19, R0, R2, R19, 0xfe, !PT ;  /* 0x0000000200137212 */ /* 0x000fe400078efe13 */
.L_x_38442:
[----:B------:R-:W-:Y:S05]  /*9e80*/  BSYNC B0 ;  /* 0x0000000000007941 */ /* 0x000fea0003800000 */
.L_x_38441:
[----:B------:R-:W0:Y:S01]  /*9e90*/  F2I.FTZ.TRUNC.NTZ R19, R19 ;  /* 0x0000001300137305 */ /* 0x000e22000021f100 */
[----:B------:R-:W-:Y:S05]  /*9ea0*/  BRA `(.L_x_38426) ;  /* 0x0000045000007947 */ /* 0x000fea0003800000 */
.L_x_38439:
        /* <DEDUP_REMOVED lines=21> */
.L_x_38448:
[----:B------:R-:W-:Y:S05]  /*a000*/  BSYNC B1 ;  /* 0x0000000000017941 */ /* 0x000fea0003800000 */
.L_x_38447:
[----:B------:R-:W-:Y:S01]  /*a010*/  IMAD.SHL.U32 R2, R2, 0x200000, RZ ;  /* 0x0020000002027824 */ /* 0x000fe200078e00ff */
[----:B------:R-:W-:-:S04]  /*a020*/  LEA R0, R0, 0x37800000, 0x17 ;  /* 0x3780000000007811 */ /* 0x000fc800078eb8ff */
[----:B------:R-:W-:Y:S02]  /*a030*/  LOP3.LUT R19, R0, R2, R19, 0xfe, !PT ;  /* 0x0000000200137212 */ /* 0x000fe400078efe13 */
.L_x_38446:
[----:B------:R-:W-:Y:S05]  /*a040*/  BSYNC B0 ;  /* 0x0000000000007941 */ /* 0x000fea0003800000 */
.L_x_38445:
[----:B------:R-:W0:Y:S01]  /*a050*/  F2I.FTZ.TRUNC.NTZ R19, R19 ;  /* 0x0000001300137305 */ /* 0x000e22000021f100 */
[----:B------:R-:W-:Y:S05]  /*a060*/  BRA `(.L_x_38426) ;  /* 0x0000029000007947 */ /* 0x000fea0003800000 */
.L_x_38438:
        /* <DEDUP_REMOVED lines=14> */
.L_x_38452:
[----:B------:R-:W-:Y:S05]  /*a150*/  BSYNC B0 ;  /* 0x0000000000007941 */ /* 0x000fea0003800000 */
.L_x_38451:
[----:B------:R-:W0:Y:S01]  /*a160*/  F2I.FTZ.TRUNC.NTZ R19, R19 ;  /* 0x0000001300137305 */ /* 0x000e22000021f100 */
[----:B------:R-:W-:Y:S05]  /*a170*/  BRA `(.L_x_38426) ;  /* 0x0000018000007947 */ /* 0x000fea0003800000 */
.L_x_38425:
        /* <DEDUP_REMOVED lines=21> */
.L_x_38450:
[----:B------:R0:W5:Y:S01]  /*a2d0*/  LDG.E R19, [R2.64] ;  /* 0x0000002402137981 */ /* 0x000162000c1e1900 */
[----:B------:R-:W-:Y:S05]  /*a2e0*/  BRA `(.L_x_38426) ;  /* 0x0000001000007947 */ /* 0x000fea0003800000 */
.L_x_38449:
[----:B------:R0:W5:Y:S02]  /*a2f0*/  LDG.E R19, [R2.64] ;  /* 0x0000002402137981 */ /* 0x000164000c1e1900 */
.L_x_38426:
        /* <DEDUP_REMOVED lines=17> */
.L_x_38456:
[----:B------:R0:W-:Y:S01]  /*a410*/  STG.E.U8 [R16.64], R2 ;  /* 0x0000000210007986 */ /* 0x0001e2000c101124 */
[----:B------:R-:W-:Y:S05]  /*a420*/  BRA `(.L_x_38458) ;  /* 0x00000d5000007947 */ /* 0x000fea0003800000 */
.L_x_38455:
        /* <DEDUP_REMOVED lines=9> */
.L_x_38460:
[----:B------:R0:W-:Y:S01]  /*a4c0*/  STG.E [R16.64], R2 ;  /* 0x0000000210007986 */ /* 0x0001e2000c101924 */
[----:B------:R-:W-:Y:S05]  /*a4d0*/  BRA `(.L_x_38458) ;  /* 0x00000ca000007947 */ /* 0x000fea0003800000 */
.L_x_38459:
[----:B------:R0:W-:Y:S01]  /*a4e0*/  STG.E.U16 [R16.64], R2 ;  /* 0x0000000210007986 */ /* 0x0001e2000c101524 */
[----:B------:R-:W-:Y:S05]  /*a4f0*/  BRA `(.L_x_38458) ;  /* 0x00000c8000007947 */ /* 0x000fea0003800000 */
.L_x_38454:
        /* <DEDUP_REMOVED lines=9> */
.L_x_38462:
[----:B------:R-:W0:Y:S02]  /*a590*/  I2F.U32 R0, R2 ;  /* 0x0000000200007306 */ /* 0x000e240000201000 */
[----:B0-----:R-:W-:-:S05]  /*a5a0*/  F2FP.PACK_AB R0, RZ, R0 ;  /* 0x00000000ff00723e */ /* 0x001fca00000000ff */
[----:B------:R0:W-:Y:S01]  /*a5b0*/  STG.E.U16 [R16.64], R0 ;  /* 0x0000000010007986 */ /* 0x0001e2000c101524 */
[----:B------:R-:W-:Y:S05]  /*a5c0*/  BRA `(.L_x_38458) ;  /* 0x00000bb000007947 */ /* 0x000fea0003800000 */
.L_x_38461:
        /* <DEDUP_REMOVED lines=10> */
.L_x_38464:
[----:B------:R-:W0:Y:S02]  /*a670*/  I2F.U32 R2, R2 ;  /* 0x0000000200027306 */ /* 0x000e240000201000 */
[----:B0-----:R-:W-:-:S04]  /*a680*/  F2FP.PACK_AB R3, RZ, R2 ;  /* 0x00000002ff03723e */ /* 0x001fc800000000ff */
[----:B------:R-:W-:-:S05]  /*a690*/  PRMT R3, R3, 0x5410, RZ ;  /* 0x0000541003037816 */ /* 0x000fca00000000ff */
[----:B------:R0:W-:Y:S01]  /*a6a0*/  STG.E [R16.64], R3 ;  /* 0x0000000310007986 */ /* 0x0001e2000c101924 */
[----:B------:R-:W-:Y:S05]  /*a6b0*/  BRA `(.L_x_38458) ;  /* 0x00000ac000007947 */ /* 0x000fea0003800000 */
.L_x_38463:
[----:B------:R-:W0:Y:S02]  /*a6c0*/  I2F.F64.U32 R2, R2 ;  /* 0x0000000200027312 */ /* 0x000e240000201800 */
[----:B0-----:R0:W-:Y:S01]  /*a6d0*/  STG.E.64 [R16.64], R2 ;  /* 0x0000000210007986 */ /* 0x0011e2000c101b24 */
[----:B------:R-:W-:Y:S05]  /*a6e0*/  BRA `(.L_x_38458) ;  /* 0x00000a9000007947 */ /* 0x000fea0003800000 */
.L_x_38453:
        /* <DEDUP_REMOVED lines=10> */
.L_x_38467:
[----:B------:R-:W0:Y:S01]  /*a790*/  I2F.F64.U32 R4, R2 ;  /* 0x0000000200047312 */ /* 0x000e220000201800 */
[----:B------:R-:W-:-:S05]  /*a7a0*/  CS2R R6, SRZ ;  /* 0x0000000000067805 */ /* 0x000fca000001ff00 */
[----:B0-----:R0:W-:Y:S01]  /*a7b0*/  STG.E.128 [R16.64], R4 ;  /* 0x0000000410007986 */ /* 0x0011e2000c101d24 */
[----:B------:R-:W-:Y:S05]  /*a7c0*/  BRA `(.L_x_38458) ;  /* 0x000009b000007947 */ /* 0x000fea0003800000 */
.L_x_38466:
        /* <DEDUP_REMOVED lines=21> */
.L_x_38471:
[----:B------:R-:W-:Y:S05]  /*a920*/  BSYNC B0 ;  /* 0x0000000000007941 */ /* 0x000fea0003800000 */
.L_x_38470:
[----:B------:R-:W-:-:S05]  /*a930*/  LOP3.LUT R3, R0, R3, RZ, 0xfc, !PT ;  /* 0x0000000300037212 */ /* 0x000fca00078efcff */
[----:B------:R0:W-:Y:S01]  /*a940*/  STG.E.U8 [R16.64], R3 ;  /* 0x0000000310007986 */ /* 0x0001e2000c101124 */
[----:B------:R-:W-:Y:S05]  /*a950*/  BRA `(.L_x_38458) ;  /* 0x0000082000007947 */ /* 0x000fea0003800000 */
.L_x_38469:
        /* <DEDUP_REMOVED lines=13> */
.L_x_38473:
[----:B------:R-:W-:Y:S01]  /*aa30*/  IMAD.MOV.U32 R0, RZ, RZ, 0x7f ;  /* 0x0000007fff007424 */ /* 0x000fe200078e00ff */
[----:B------:R-:W-:-:S04]  /*aa40*/  ISETP.GT.U32.AND P0, PT, R3, 0x7f800000, PT ;  /* 0x7f8000000300780c */ /* 0x000fc80003f04070 */
[----:B------:R-:W-:-:S04]  /*aa50*/  SEL R0, R0, 0x7c, P0 ;  /* 0x0000007c00007807 */ /* 0x000fc80000000000 */
.L_x_38474:
[----:B------:R-:W-:Y:S05]  /*aa60*/  BSYNC B0 ;  /* 0x0000000000007941 */ /* 0x000fea0003800000 */
.L_x_38472:
[----:B------:R-:W-:-:S04]  /*aa70*/  LOP3.LUT R2, R5, 0x80000000, RZ, 0xc0, !PT ;  /* 0x8000000005027812 */ /* 0x000fc800078ec0ff */
[----:B------:R-:W-:-:S04]  /*aa80*/  SHF.R.U32.HI R3, RZ, 0x18, R2 ;  /* 0x00000018ff037819 */ /* 0x000fc80000011602 */
[----:B------:R-:W-:-:S05]  /*aa90*/  LOP3.LUT R3, R0, R3, RZ, 0xfc, !PT ;  /* 0x0000000300037212 */ /* 0x000fca00078efcff */
[----:B------:R0:W-:Y:S01]  /*aaa0*/  STG.E.U8 [R16.64], R3 ;  /* 0x0000000310007986 */ /* 0x0001e2000c101124 */
[----:B------:R-:W-:Y:S05]  /*aab0*/  BRA `(.L_x_38458) ;  /* 0x000006c000007947 */ /* 0x000fea0003800000 */
.L_x_38468:
[----:B------:R-:W0:Y:S02]  /*aac0*/  I2F.U32 R0, R2 ;  /* 0x0000000200007306 */ /* 0x000e240000201000 */
[----:B0-----:R-:W-:-:S05]  /*aad0*/  F2FP.BF16.PACK_AB R0, RZ, R0 ;  /* 0x00000000ff00723e */ /* 0x001fca00000010ff */
[----:B------:R0:W-:Y:S01]  /*aae0*/  STG.E.U16 [R16.64], R0 ;  /* 0x0000000010007986 */ /* 0x0001e2000c101524 */
[----:B------:R-:W-:Y:S05]  /*aaf0*/  BRA `(.L_x_38458) ;  /* 0x0000068000007947 */ /* 0x000fea0003800000 */
.L_x_38465:
        /* <DEDUP_REMOVED lines=10> */
.L_x_38477:
        /* <DEDUP_REMOVED lines=17> */
.L_x_38480:
[----:B------:R-:W-:-:S04]  /*acb0*/  LOP3.LUT R2, R5, 0x80000000, RZ, 0xc0, !PT ;  /* 0x8000000005027812 */ /* 0x000fc800078ec0ff */
[----:B------:R-:W-:-:S04]  /*acc0*/  SHF.R.U32.HI R3, RZ, 0x18, R2 ;  /* 0x00000018ff037819 */ /* 0x000fc80000011602 */
[----:B------:R-:W-:-:S04]  /*acd0*/  LOP3.LUT R0, R0, R3, RZ, 0xfc, !PT ;  /* 0x0000000300007212 */ /* 0x000fc800078efcff */
[----:B------:R-:W-:Y:S02]  /*ace0*/  PRMT R8, R0, 0x7610, R8 ;  /* 0x0000761000087816 */ /* 0x000fe40000000008 */
.L_x_38479:
[----:B------:R-:W-:Y:S05]  /*acf0*/  BSYNC B0 ;  /* 0x0000000000007941 */ /* 0x000fea0003800000 */
.L_x_38478:
[----:B------:R0:W-:Y:S01]  /*ad00*/  STG.E.U8 [R16.64], R8 ;  /* 0x0000000810007986 */ /* 0x0001e2000c101124 */
[----:B------:R-:W-:Y:S05]  /*ad10*/  BRA `(.L_x_38458) ;  /* 0x0000046000007947 */ /* 0x000fea0003800000 */
.L_x_38476:
        /* <DEDUP_REMOVED lines=17> */
.L_x_38483:
[----:B------:R-:W-:-:S04]  /*ae30*/  LOP3.LUT R2, R5, 0x80000000, RZ, 0xc0, !PT ;  /* 0x8000000005027812 */ /* 0x000fc800078ec0ff */
[----:B------:R-:W-:-:S04]  /*ae40*/  SHF.R.U32.HI R3, RZ, 0x18, R2 ;  /* 0x00000018ff037819 */ /* 0x000fc80000011602 */
[----:B------:R-:W-:-:S04]  /*ae50*/  LOP3.LUT R0, R0, R3, RZ, 0xfc, !PT ;  /* 0x0000000300007212 */ /* 0x000fc800078efcff */
[----:B------:R-:W-:Y:S02]  /*ae60*/  PRMT R8, R0, 0x7610, R8 ;  /* 0x0000761000087816 */ /* 0x000fe40000000008 */
.L_x_38482:
[----:B------:R-:W-:Y:S05]  /*ae70*/  BSYNC B0 ;  /* 0x0000000000007941 */ /* 0x000fea0003800000 */
.L_x_38481:
[----:B------:R0:W-:Y:S01]  /*ae80*/  STG.E.U8 [R16.64], R8 ;  /* 0x0000000810007986 */ /* 0x0001e2000c101124 */
[----:B------:R-:W-:Y:S05]  /*ae90*/  BRA `(.L_x_38458) ;  /* 0x000002e000007947 */ /* 0x000fea0003800000 */
.L_x_38475:
        /* <DEDUP_REMOVED lines=22> */
.L_x_38457:
        /* <DEDUP_REMOVED lines=20> */
.L_x_38485:
[----:B------:R-:W-:-:S05]  /*b140*/  IMAD.MOV.U32 R3, RZ, RZ, RZ ;  /* 0x000000ffff037224 */ /* 0x000fca00078e00ff */
[----:B------:R0:W-:Y:S01]  /*b150*/  STG.E.64 [R16.64], R2 ;  /* 0x0000000210007986 */ /* 0x0001e2000c101b24 */
[----:B------:R-:W-:Y:S05]  /*b160*/  BRA `(.L_x_38458) ;  /* 0x0000001000007947 */ /* 0x000fea0003800000 */
.L_x_38484:
[----:B------:R0:W-:Y:S02]  /*b170*/  STG.E [R16.64], R2 ;  /* 0x0000000210007986 */ /* 0x0001e4000c101924 */
.L_x_38458:
[----:B------:R-:W-:Y:S02]  /*b180*/  IADD3 R23, R23, 0x80, RZ ;  /* 0x0000008017177810 */ /* 0x000fe40007ffe0ff */
.L_x_38289:
[----:B------:R-:W-:Y:S05]  /*b190*/  BSYNC B6 ;  /* 0x0000000000067941 */ /* 0x000fea0003800000 */
.L_x_38288:
        /* <DEDUP_REMOVED lines=257> */
.L_x_38486:
        /* <DEDUP_REMOVED lines=18> */
.L_x_38490:
[----:B------:R0:W5:Y:S01]  /*c2d0*/  LDG.E.U8 R18, [R2.64] ;  /* 0x0000002402127981 */ /* 0x000162000c1e1100 */
[----:B------:R-:W-:Y:S05]  /*c2e0*/  BRA `(.L_x_38492) ;  /* 0x00000d0000007947 */ /* 0x000fea0003800000 */
.L_x_38489:
        /* <DEDUP_REMOVED lines=8> */
.L_x_38494:
[----:B------:R0:W5:Y:S01]  /*c370*/  LDG.E R18, [R2.64] ;  /* 0x0000002402127981 */ /* 0x000162000c1e1900 */
[----:B------:R-:W-:Y:S05]  /*c380*/  BRA `(.L_x_38492) ;  /* 0x00000c6000007947 */ /* 0x000fea0003800000 */
.L_x_38493:
[----:B------:R0:W5:Y:S01]  /*c390*/  LDG.E.S16 R18, [R2.64] ;  /* 0x0000002402127981 */ /* 0x000162000c1e1700 */
[----:B------:R-:W-:Y:S05]  /*c3a0*/  BRA `(.L_x_38492) ;  /* 0x00000c4000007947 */ /* 0x000fea0003800000 */
.L_x_38488:
        /* <DEDUP_REMOVED lines=9> */
.L_x_38496:
[----:B------:R-:W2:Y:S02]  /*c440*/  LDG.E.U16 R2, [R2.64] ;  /* 0x0000002402027981 */ /* 0x000ea4000c1e1500 */
[----:B--2---:R-:W-:-:S06]  /*c450*/  HADD2.F32 R18, -RZ, R2.H0_H0 ;  /* 0x20000002ff127230 */ /* 0x004fcc0000004100 */
[----:B------:R-:W0:Y:S01]  /*c460*/  F2I.FTZ.TRUNC.NTZ R18, R18 ;  /* 0x0000001200127305 */ /* 0x000e22000021f100 */
[----:B------:R-:W-:Y:S05]  /*c470*/  BRA `(.L_x_38492) ;  /* 0x00000b7000007947 */ /* 0x000fea0003800000 */
.L_x_38495:
        /* <DEDUP_REMOVED lines=9> */
.L_x_38498:
[----:B------:R-:W2:Y:S02]  /*c510*/  LDG.E.U16 R2, [R2.64] ;  /* 0x0000002402027981 */ /* 0x000ea4000c1e1500 */
[----:B--2---:R-:W-:-:S06]  /*c520*/  HADD2.F32 R18, -RZ, R2.H0_H0 ;  /* 0x20000002ff127230 */ /* 0x004fcc0000004100 */
[----:B------:R-:W0:Y:S01]  /*c530*/  F2I.FTZ.TRUNC.NTZ R18, R18 ;  /* 0x0000001200127305 */ /* 0x000e22000021f100 */
[----:B------:R-:W-:Y:S05]  /*c540*/  BRA `(.L_x_38492) ;  /* 0x00000aa000007947 */ /* 0x000fea0003800000 */
.L_x_38497:
[----:B------:R-:W2:Y:S02]  /*c550*/  LDG.E.64 R2, [R2.64] ;  /* 0x0000002402027981 */ /* 0x000ea4000c1e1b00 */
[----:B--2---:R0:W1:Y:S01]  /*c560*/  F2I.F64.TRUNC R18, R2 ;  /* 0x0000000200127311 */ /* 0x004062000030d100 */
[----:B------:R-:W-:Y:S05]  /*c570*/  BRA `(.L_x_38492) ;  /* 0x00000a7000007947 */ /* 0x000fea0003800000 */
.L_x_38487:
        /* <DEDUP_REMOVED lines=12> */
.L_x_38501:
[----:B------:R-:W2:Y:S02]  /*c640*/  LDG.E.64 R2, [R2.64] ;  /* 0x0000002402027981 */ /* 0x000ea4000c1e1b00 */
[----:B--2---:R0:W1:Y:S01]  /*c650*/  F2I.F64.TRUNC R18, R2 ;  /* 0x0000000200127311 */ /* 0x004062000030d100 */
[----:B------:R-:W-:Y:S05]  /*c660*/  BRA `(.L_x_38492) ;  /* 0x0000098000007947 */ /* 0x000fea0003800000 */
.L_x_38500:
        /* <DEDUP_REMOVED lines=27> */
.L_x_38503:
        /* <DEDUP_REMOVED lines=14> */
.L_x_38502:
[----:B------:R-:W2:Y:S02]  /*c900*/  LDG.E.U16 R18, [R2.64] ;  /* 0x0000002402127981 */ /* 0x000ea4000c1e1500 */
[----:B--2---:R-:W-:-:S06]  /*c910*/  PRMT R18, RZ, 0x5410, R18 ;  /* 0x00005410ff127816 */ /* 0x004fcc0000000012 */
[----:B------:R-:W0:Y:S01]  /*c920*/  F2I.FTZ.TRUNC.NTZ R18, R18 ;  /* 0x0000001200127305 */ /* 0x000e22000021f100 */
[----:B------:R-:W-:Y:S05]  /*c930*/  BRA `(.L_x_38492) ;  /* 0x000006b000007947 */ /* 0x000fea0003800000 */
.L_x_38499:
        /* <DEDUP_REMOVED lines=10> */
.L_x_38506:
        /* <DEDUP_REMOVED lines=21> */
.L_x_38510:
[----:B------:R-:W-:Y:S05]  /*cb30*/  BSYNC B1 ;  /* 0x0000000000017941 */ /* 0x000fea0003800000 */
.L_x_38509:
[----:B------:R-:W-:Y:S01]  /*cb40*/  IMAD.SHL.U32 R2, R2, 0x100000, RZ ;  /* 0x0010000002027824 */ /* 0x000fe200078e00ff */
[----:B------:R-:W-:-:S04]  /*cb50*/  LEA R3, R0, 0x3b800000, 0x17 ;  /* 0x3b80000000037811 */ /* 0x000fc800078eb8ff */
[----:B------:R-:W-:Y:S02]  /*cb60*/  LOP3.LUT R18, R3, R2, R18, 0xfe, !PT ;  /* 0x0000000203127212 */ /* 0x000fe400078efe12 */
.L_x_38508:
[----:B------:R-:W-:Y:S05]  /*cb70*/  BSYNC B0 ;  /* 0x0000000000007941 */ /* 0x000fea0003800000 */
.L_x_38507:
[----:B------:R-:W0:Y:S01]  /*cb80*/  F2I.FTZ.TRUNC.NTZ R18, R18 ;  /* 0x0000001200127305 */ /* 0x000e22000021f100 */
[----:B------:R-:W-:Y:S05]  /*cb90*/  BRA `(.L_x_38492) ;  /* 0x0000045000007947 */ /* 0x000fea0003800000 */
.L_x_38505:
        /* <DEDUP_REMOVED lines=21> */
.L_x_38514:
[----:B------:R-:W-:Y:S05]  /*ccf0*/  BSYNC B1 ;  /* 0x0000000000017941 */ /* 0x000fea0003800000 */
.L_x_38513:
[----:B------:R-:W-:Y:S01]  /*cd00*/  IMAD.SHL.U32 R2, R2, 0x200000, RZ ;  /* 0x0020000002027824 */ /* 0x000fe200078e00ff */
[----:B------:R-:W-:-:S04]  /*cd10*/  LEA R3, R0, 0x37800000, 0x17 ;  /* 0x3780000000037811 */ /* 0x000fc800078eb8ff */
[----:B------:R-:W-:Y:S02]  /*cd20*/  LOP3.LUT R18, R3, R2, R18, 0xfe, !PT ;  /* 0x0000000203127212 */ /* 0x000fe400078efe12 */
.L_x_38512:
[----:B------:R-:W-:Y:S05]  /*cd30*/  BSYNC B0 ;  /* 0x0000000000007941 */ /* 0x000fea0003800000 */
.L_x_38511:
[----:B------:R-:W0:Y:S01]  /*cd40*/  F2I.FTZ.TRUNC.NTZ R18, R18 ;  /* 0x0000001200127305 */ /* 0x000e22000021f100 */
[----:B------:R-:W-:Y:S05]  /*cd50*/  BRA `(.L_x_38492) ;  /* 0x0000029000007947 */ /* 0x000fea0003800000 */
.L_x_38504:
        /* <DEDUP_REMOVED lines=14> */
.L_x_38518:
[----:B------:R-:W-:Y:S05]  /*ce40*/  BSYNC B0 ;  /* 0x0000000000007941 */ /* 0x000fea0003800000 */
.L_x_38517:
[----:B------:R-:W0:Y:S01]  /*ce50*/  F2I.FTZ.TRUNC.NTZ R18, R18 ;  /* 0x0000001200127305 */ /* 0x000e22000021f100 */
[----:B------:R-:W-:Y:S05]  /*ce60*/  BRA `(.L_x_38492) ;  /* 0x0000018000007947 */ /* 0x000fea0003800000 */
.L_x_38491:
        /* <DEDUP_REMOVED lines=21> */
.L_x_38516:
[----:B------:R0:W5:Y:S01]  /*cfc0*/  LDG.E R18, [R2.64] ;  /* 0x0000002402127981 */ /* 0x000162000c1e1900 */
[----:B------:R-:W-:Y:S05]  /*cfd0*/  BRA `(.L_x_38492) ;  /* 0x0000001000007947 */ /* 0x000fea0003800000 */
.L_x_38515:
[----:B------:R0:W5:Y:S02]  /*cfe0*/  LDG.E R18, [R2.64] ;  /* 0x0000002402127981 */ /* 0x000164000c1e1900 */
.L_x_38492:
        /* <DEDUP_REMOVED lines=16> */
.L_x_38522:
[----:B------:R0:W5:Y:S01]  /*d0f0*/  LDG.E.U8 R19, [R2.64] ;  /* 0x0000002402137981 */ /* 0x000162000c1e1100 */
[----:B------:R-:W-:Y:S05]  /*d100*/  BRA `(.L_x_38524) ;  /* 0x00000d0000007947 */ /* 0x000fea0003800000 */
.L_x_38521:
        /* <DEDUP_REMOVED lines=8> */
.L_x_38526:
[----:B------:R0:W5:Y:S01]  /*d190*/  LDG.E R19, [R2.64] ;  /* 0x0000002402137981 */ /* 0x000162000c1e1900 */
[----:B------:R-:W-:Y:S05]  /*d1a0*/  BRA `(.L_x_38524) ;  /* 0x00000c6000007947 */ /* 0x000fea0003800000 */
.L_x_38525:
[----:B------:R0:W5:Y:S01]  /*d1b0*/  LDG.E.S16 R19, [R2.64] ;  /* 0x0000002402137981 */ /* 0x000162000c1e1700 */
[----:B------:R-:W-:Y:S05]  /*d1c0*/  BRA `(.L_x_38524) ;  /* 0x00000c4000007947 */ /* 0x000fea0003800000 */
.L_x_38520:
        /* <DEDUP_REMOVED lines=9> */
.L_x_38528:
[----:B------:R-:W2:Y:S02]  /*d260*/  LDG.E.U16 R2, [R2.64] ;  /* 0x0000002402027981 */ /* 0x000ea4000c1e1500 */
[----:B--2---:R-:W-:-:S06]  /*d270*/  HADD2.F32 R19, -RZ, R2.H0_H0 ;  /* 0x20000002ff137230 */ /* 0x004fcc0000004100 */
[----:B------:R-:W0:Y:S01]  /*d280*/  F2I.FTZ.TRUNC.NTZ R19, R19 ;  /* 0x0000001300137305 */ /* 0x000e22000021f100 */
[----:B------:R-:W-:Y:S05]  /*d290*/  BRA `(.L_x_38524) ;  /* 0x00000b7000007947 */ /* 0x000fea0003800000 */
.L_x_38527:
        /* <DEDUP_REMOVED lines=9> */
.L_x_38530:
[----:B------:R-:W2:Y:S02]  /*d330*/  LDG.E.U16 R2, [R2.64] ;  /* 0x0000002402027981 */ /* 0x000ea4000c1e1500 */
[----:B--2---:R-:W-:-:S06]  /*d340*/  HADD2.F32 R19, -RZ, R2.H0_H0 ;  /* 0x20000002ff137230 */ /* 0x004fcc0000004100 */
[----:B------:R-:W0:Y:S01]  /*d350*/  F2I.FTZ.TRUNC.NTZ R19, R19 ;  /* 0x0000001300137305 */ /* 0x000e22000021f100 */
[----:B------:R-:W-:Y:S05]  /*d360*/  BRA `(.L_x_38524) ;  /* 0x00000aa000007947 */ /* 0x000fea0003800000 */
.L_x_38529:
[----:B------:R-:W2:Y:S02]  /*d370*/  LDG.E.64 R2, [R2.64] ;  /* 0x0000002402027981 */ /* 0x000ea4000c1e1b00 */
[----:B--2---:R0:W2:Y:S01]  /*d380*/  F2I.F64.TRUNC R19, R2 ;  /* 0x0000000200137311 */ /* 0x0040a2000030d100 */
[----:B------:R-:W-:Y:S05]  /*d390*/  BRA `(.L_x_38524) ;  /* 0x00000a7000007947 */ /* 0x000fea0003800000 */
.L_x_38519:
        /* <DEDUP_REMOVED lines=12> */
.L_x_38533:
[----:B------:R-:W2:Y:S02]  /*d460*/  LDG.E.64 R2, [R2.64] ;  /* 0x0000002402027981 */ /* 0x000ea4000c1e1b00 */
[----:B--2---:R0:W2:Y:S01]  /*d470*/  F2I.F64.TRUNC R19, R2 ;  /* 0x0000000200137311 */ /* 0x0040a2000030d100 */
[----:B------:R-:W-:Y:S05]  /*d480*/  BRA `(.L_x_38524) ;  /* 0x0000098000007947 */ /* 0x000fea0003800000 */
.L_x_38532:
        /* <DEDUP_REMOVED lines=27> */
.L_x_38535:
        /* <DEDUP_REMOVED lines=14> */
.L_x_38534:
[----:B------:R-:W2:Y:S02]  /*d720*/  LDG.E.U16 R19, [R2.64] ;  /* 0x0000002402137981 */ /* 0x000ea4000c1e1500 */
[----:B--2---:R-:W-:-:S06]  /*d730*/  PRMT R19, RZ, 0x5410, R19 ;  /* 0x00005410ff137816 */ /* 0x004fcc0000000013 */
[----:B------:R-:W0:Y:S01]  /*d740*/  F2I.FTZ.TRUNC.NTZ R19, R19 ;  /* 0x0000001300137305 */ /* 0x000e22000021f100 */
[----:B------:R-:W-:Y:S05]  /*d750*/  BRA `(.L_x_38524) ;  /* 0x000006b000007947 */ /* 0x000fea0003800000 */
.L_x_38531:
        /* <DEDUP_REMOVED lines=10> */
.L_x_38538:
        /* <DEDUP_REMOVED lines=21> */
.L_x_38542:
[----:B------:R-:W-:Y:S05]  /*d950*/  BSYNC B1 ;  /* 0x0000000000017941 */ /* 0x000fea0003800000 */
.L_x_38541:
[----:B------:R-:W-:Y:S01]  /*d960*/  IMAD.SHL.U32 R2, R2, 0x100000, RZ ;  /* 0x0010000002027824 */ /* 0x000fe200078e00ff */
[----:B------:R-:W-:-:S04]  /*d970*/  LEA R0, R0, 0x3b800000, 0x17 ;  /* 0x3b80000000007811 */ /* 0x000fc800078eb8ff */
[----:B------:R-:W-:Y:S02]  /*d980*/  LOP3.LUT R19, R0, R2, R19, 0xfe, !PT ;  /* 0x0000000200137212 */ /* 0x000fe400078efe13 */
.L_x_38540:
[----:B------:R-:W-:Y:S05]  /*d990*/  BSYNC B0 ;  /* 0x0000000000007941 */ /* 0x000fea0003800000 */
.L_x_38539:
[----:B------:R-:W0:Y:S01]  /*d9a0*/  F2I.FTZ.TRUNC.NTZ R19, R19 ;  /* 0x0000001300137305 */ /* 0x000e22000021f100 */
[----:B------:R-:W-:Y:S05]  /*d9b0*/  BRA `(.L_x_38524) ;  /* 0x0000045000007947 */ /* 0x000fea0003800000 */
.L_x_38537:
        /* <DEDUP_REMOVED lines=21> */
.L_x_38546:
[----:B------:R-:W-:Y:S05]  /*db10*/  BSYNC B1 ;  /* 0x0000000000017941 */ /* 0x000fea0003800000 */
.L_x_38545:
[----:B------:R-:W-:Y:S01]  /*db20*/  IMAD.SHL.U32 R2, R2, 0x200000, RZ ;  /* 0x0020000002027824 */ /* 0x000fe200078e00ff */
[----:B------:R-:W-:-:S04]  /*db30*/  LEA R0, R0, 0x37800000, 0x17 ;  /* 0x3780000000007811 */ /* 0x000fc800078eb8ff */
[----:B------:R-:W-:Y:S02]  /*db40*/  LOP3.LUT R19, R0, R2, R19, 0xfe, !PT ;  /* 0x0000000200137212 */ /* 0x000fe400078efe13 */
.L_x_38544:
[----:B------:R-:W-:Y:S05]  /*db50*/  BSYNC B0 ;  /* 0x0000000000007941 */ /* 0x000fea0003800000 */
.L_x_38543:
[----:B------:R-:W0:Y:S01]  /*db60*/  F2I.FTZ.TRUNC.NTZ R19, R19 ;  /* 0x0000001300137305 */ /* 0x000e22000021f100 */
[----:B------:R-:W-:Y:S05]  /*db70*/  BRA `(.L_x_38524) ;  /* 0x0000029000007947 */ /* 0x000fea0003800000 */
.L_x_38536:
        /* <DEDUP_REMOVED lines=14> */
.L_x_38550:
[----:B------:R-:W-:Y:S05]  /*dc60*/  BSYNC B0 ;  /* 0x0000000000007941 */ /* 0x000fea0003800000 */
.L_x_38549:
[----:B------:R-:W0:Y:S01]  /*dc70*/  F2I.FTZ.TRUNC.NTZ R19, R19 ;  /* 0x0000001300137305 */ /* 0x000e22000021f100 */
[----:B------:R-:W-:Y:S05]  /*dc80*/  BRA `(.L_x_38524) ;  /* 0x0000018000007947 */ /* 0x000fea0003800000 */
.L_x_38523:
        /* <DEDUP_REMOVED lines=21> */
.L_x_38548:
[----:B------:R0:W5:Y:S01]  /*dde0*/  LDG.E R19, [R2.64] ;  /* 0x0000002402137981 */ /* 0x000162000c1e1900 */
[----:B------:R-:W-:Y:S05]  /*ddf0*/  BRA `(.L_x_38524) ;  /* 0x0000001000007947 */ /* 0x000fea0003800000 */
.L_x_38547:
[----:B------:R0:W5:Y:S02]  /*de00*/  LDG.E R19, [R2.64] ;  /* 0x0000002402137981 */ /* 0x000164000c1e1900 */
.L_x_38524:
        /* <DEDUP_REMOVED lines=17> */
.L_x_38554:
[----:B------:R-:W-:Y:S01]  /*df20*/  STG.E.U8 [R16.64], R2 ;  /* 0x0000000210007986 */ /* 0x000fe2000c101124 */
[----:B------:R-:W-:Y:S05]  /*df30*/  EXIT ;  /* 0x000000000000794d */ /* 0x000fea0003800000 */
.L_x_38553:
        /* <DEDUP_REMOVED lines=9> */
.L_x_38557:
[----:B------:R-:W-:Y:S01]  /*dfd0*/  STG.E [R16.64], R2 ;  /* 0x0000000210007986 */ /* 0x000fe2000c101924 */
[----:B------:R-:W-:Y:S05]  /*dfe0*/  EXIT ;  /* 0x000000000000794d */ /* 0x000fea0003800000 */
.L_x_38556:
[----:B------:R-:W-:Y:S01]  /*dff0*/  STG.E.U16 [R16.64], R2 ;  /* 0x0000000210007986 */ /* 0x000fe2000c101524 */
[----:B------:R-:W-:Y:S05]  /*e000*/  EXIT ;  /* 0x000000000000794d */ /* 0x000fea0003800000 */
.L_x_38552:
        /* <DEDUP_REMOVED lines=9> */
.L_x_38559:
[----:B------:R-:W0:Y:S02]  /*e0a0*/  I2F.U32 R0, R2 ;  /* 0x0000000200007306 */ /* 0x000e240000201000 */
[----:B0-----:R-:W-:-:S05]  /*e0b0*/  F2FP.PACK_AB R0, RZ, R0 ;  /* 0x00000000ff00723e */ /* 0x001fca00000000ff */
[----:B------:R-:W-:Y:S01]  /*e0c0*/  STG.E.U16 [R16.64], R0 ;  /* 0x0000000010007986 */ /* 0x000fe2000c101524 */
[----:B------:R-:W-:Y:S05]  /*e0d0*/  EXIT ;  /* 0x000000000000794d */ /* 0x000fea0003800000 */
.L_x_38558:
        /* <DEDUP_REMOVED lines=10> */
.L_x_38561:
[----:B------:R-:W0:Y:S02]  /*e180*/  I2F.U32 R2, R2 ;  /* 0x0000000200027306 */ /* 0x000e240000201000 */
[----:B0-----:R-:W-:-:S04]  /*e190*/  F2FP.PACK_AB R3, RZ, R2 ;  /* 0x00000002ff03723e */ /* 0x001fc800000000ff */
[----:B------:R-:W-:-:S05]  /*e1a0*/  PRMT R3, R3, 0x5410, RZ ;  /* 0x0000541003037816 */ /* 0x000fca00000000ff */
[----:B------:R-:W-:Y:S01]  /*e1b0*/  STG.E [R16.64], R3 ;  /* 0x0000000310007986 */ /* 0x000fe2000c101924 */
[----:B------:R-:W-:Y:S05]  /*e1c0*/  EXIT ;  /* 0x000000000000794d */ /* 0x000fea0003800000 */
.L_x_38560:
[----:B------:R-:W0:Y:S02]  /*e1d0*/  I2F.F64.U32 R2, R2 ;  /* 0x0000000200027312 */ /* 0x000e240000201800 */
[----:B0-----:R-:W-:Y:S01]  /*e1e0*/  STG.E.64 [R16.64], R2 ;  /* 0x0000000210007986 */ /* 0x001fe2000c101b24 */
[----:B------:R-:W-:Y:S05]  /*e1f0*/  EXIT ;  /* 0x000000000000794d */ /* 0x000fea0003800000 */
.L_x_38551:
        /* <DEDUP_REMOVED lines=10> */
.L_x_38564:
[----:B------:R-:W0:Y:S01]  /*e2a0*/  I2F.F64.U32 R4, R2 ;  /* 0x0000000200047312 */ /* 0x000e220000201800 */
[----:B------:R-:W-:-:S05]  /*e2b0*/  CS2R R6, SRZ ;  /* 0x0000000000067805 */ /* 0x000fca000001ff00 */
[----:B0-----:R-:W-:Y:S01]  /*e2c0*/  STG.E.128 [R16.64], R4 ;  /* 0x0000000410007986 */ /* 0x001fe2000c101d24 */
[----:B------:R-:W-:Y:S05]  /*e2d0*/  EXIT ;  /* 0x000000000000794d */ /* 0x000fea0003800000 */
.L_x_38563:
        /* <DEDUP_REMOVED lines=21> */
.L_x_38568:
[----:B------:R-:W-:Y:S05]  /*e430*/  BSYNC B0 ;  /* 0x0000000000007941 */ /* 0x000fea0003800000 */
.L_x_38567:
[----:B------:R-:W-:-:S05]  /*e440*/  LOP3.LUT R3, R0, R3, RZ, 0xfc, !PT ;  /* 0x0000000300037212 */ /* 0x000fca00078efcff */
[----:B------:R-:W-:Y:S01]  /*e450*/  STG.E.U8 [R16.64], R3 ;  /* 0x0000000310007986 */ /* 0x000fe2000c101124 */
[----:B------:R-:W-:Y:S05]  /*e460*/  EXIT ;  /* 0x000000000000794d */ /* 0x000fea0003800000 */
.L_x_38566:
        /* <DEDUP_REMOVED lines=13> */
.L_x_38570:
[----:B------:R-:W-:Y:S01]  /*e540*/  IMAD.MOV.U32 R0, RZ, RZ, 0x7f ;  /* 0x0000007fff007424 */ /* 0x000fe200078e00ff */
[----:B------:R-:W-:-:S04]  /*e550*/  ISETP.GT.U32.AND P0, PT, R3, 0x7f800000, PT ;  /* 0x7f8000000300780c */ /* 0x000fc80003f04070 */
[----:B------:R-:W-:-:S04]  /*e560*/  SEL R0, R0, 0x7c, P0 ;  /* 0x0000007c00007807 */ /* 0x000fc80000000000 */
.L_x_38571:
[----:B------:R-:W-:Y:S05]  /*e570*/  BSYNC B0 ;  /* 0x0000000000007941 */ /* 0x000fea0003800000 */
.L_x_38569:
[----:B------:R-:W-:-:S04]  /*e580*/  LOP3.LUT R2, R5, 0x80000000, RZ, 0xc0, !PT ;  /* 0x8000000005027812 */ /* 0x000fc800078ec0ff */
[----:B------:R-:W-:-:S04]  /*e590*/  SHF.R.U32.HI R3, RZ, 0x18, R2 ;  /* 0x00000018ff037819 */ /* 0x000fc80000011602 */
[----:B------:R-:W-:-:S05]  /*e5a0*/  LOP3.LUT R3, R0, R3, RZ, 0xfc, !PT ;  /* 0x0000000300037212 */ /* 0x000fca00078efcff */
[----:B------:R-:W-:Y:S01]  /*e5b0*/  STG.E.U8 [R16.64], R3 ;  /* 0x0000000310007986 */ /* 0x000fe2000c101124 */
[----:B------:R-:W-:Y:S05]  /*e5c0*/  EXIT ;  /* 0x000000000000794d */ /* 0x000fea0003800000 */
.L_x_38565:
[----:B------:R-:W0:Y:S02]  /*e5d0*/  I2F.U32 R0, R2 ;  /* 0x0000000200007306 */ /* 0x000e240000201000 */
[----:B0-----:R-:W-:-:S05]  /*e5e0*/  F2FP.BF16.PACK_AB R0, RZ, R0 ;  /* 0x00000000ff00723e */ /* 0x001fca00000010ff */
[----:B------:R-:W-:Y:S01]  /*e5f0*/  STG.E.U16 [R16.64], R0 ;  /* 0x0000000010007986 */ /* 0x000fe2000c101524 */
[----:B------:R-:W-:Y:S05]  /*e600*/  EXIT ;  /* 0x000000000000794d */ /* 0x000fea0003800000 */
.L_x_38562:
        /* <DEDUP_REMOVED lines=10> */
.L_x_38574:
        /* <DEDUP_REMOVED lines=17> */
.L_x_38577:
[----:B------:R-:W-:-:S04]  /*e7c0*/  LOP3.LUT R2, R5, 0x80000000, RZ, 0xc0, !PT ;  /* 0x8000000005027812 */ /* 0x000fc800078ec0ff */
[----:B------:R-:W-:-:S04]  /*e7d0*/  SHF.R.U32.HI R3, RZ, 0x18, R2 ;  /* 0x00000018ff037819 */ /* 0x000fc80000011602 */
[----:B------:R-:W-:-:S04]  /*e7e0*/  LOP3.LUT R0, R0, R3, RZ, 0xfc, !PT ;  /* 0x0000000300007212 */ /* 0x000fc800078efcff */
[----:B------:R-:W-:Y:S02]  /*e7f0*/  PRMT R8, R0, 0x7610, R8 ;  /* 0x0000761000087816 */ /* 0x000fe40000000008 */
.L_x_38576:
[----:B------:R-:W-:Y:S05]  /*e800*/  BSYNC B0 ;  /* 0x0000000000007941 */ /* 0x000fea0003800000 */
.L_x_38575:
[----:B------:R-:W-:Y:S01]  /*e810*/  STG.E.U8 [R16.64], R8 ;  /* 0x0000000810007986 */ /* 0x000fe2000c101124 */
[----:B------:R-:W-:Y:S05]  /*e820*/  EXIT ;  /* 0x000000000000794d */ /* 0x000fea0003800000 */
.L_x_38573:
        /* <DEDUP_REMOVED lines=17> */
.L_x_38580:
[----:B------:R-:W-:-:S04]  /*e940*/  LOP3.LUT R2, R5, 0x80000000, RZ, 0xc0, !PT ;  /* 0x8000000005027812 */ /* 0x000fc800078ec0ff */
[----:B------:R-:W-:-:S04]  /*e950*/  SHF.R.U32.HI R3, RZ, 0x18, R2 ;  /* 0x00000018ff037819 */ /* 0x000fc80000011602 */
[----:B------:R-:W-:-:S04]  /*e960*/  LOP3.LUT R0, R0, R3, RZ, 0xfc, !PT ;  /* 0x0000000300007212 */ /* 0x000fc800078efcff */
[----:B------:R-:W-:Y:S02]  /*e970*/  PRMT R8, R0, 0x7610, R8 ;  /* 0x0000761000087816 */ /* 0x000fe40000000008 */
.L_x_38579:
[----:B------:R-:W-:Y:S05]  /*e980*/  BSYNC B0 ;  /* 0x0000000000007941 */ /* 0x000fea0003800000 */
.L_x_38578:
[----:B------:R-:W-:Y:S01]  /*e990*/  STG.E.U8 [R16.64], R8 ;  /* 0x0000000810007986 */ /* 0x000fe2000c101124 */
[----:B------:R-:W-:Y:S05]  /*e9a0*/  EXIT ;  /* 0x000000000000794d */ /* 0x000fea0003800000 */
.L_x_38572:
        /* <DEDUP_REMOVED lines=22> */
.L_x_38555:
        /* <DEDUP_REMOVED lines=20> */
.L_x_38582:
[----:B------:R-:W-:-:S05]  /*ec50*/  IMAD.MOV.U32 R3, RZ, RZ, RZ ;  /* 0x000000ffff037224 */ /* 0x000fca00078e00ff */
[----:B------:R-:W-:Y:S01]  /*ec60*/  STG.E.64 [R16.64], R2 ;  /* 0x0000000210007986 */ /* 0x000fe2000c101b24 */
[----:B------:R-:W-:Y:S05]  /*ec70*/  EXIT ;  /* 0x000000000000794d */ /* 0x000fea0003800000 */
.L_x_38581:
[----:B------:R-:W-:Y:S01]  /*ec80*/  STG.E [R16.64], R2 ;  /* 0x0000000210007986 */ /* 0x000fe2000c101924 */
[----:B------:R-:W-:Y:S05]  /*ec90*/  EXIT ;  /* 0x000000000000794d */ /* 0x000fea0003800000 */
.L_x_38583:
        /* <DEDUP_REMOVED lines=14> */
.L_x_42186:


//--------------------- .text._ZN2at6native27unrolled_elementwise_kernelINS0_13BinaryFunctorIiibZZZNS0_23logical_and_kernel_cudaERNS_14TensorIteratorEENKUlvE0_clEvENKUlvE1_clEvEUliiE_EESt5arrayIPcLm3EELi4E23TrivialOffsetCalculatorILi2EjESC_ILi1EjENS0_6memory12LoadWithCastILi2EEENSF_13StoreWithCastILi1EEEEEviT_T0_T2_T3_T4_T5_ --------------------------
	.section	.text._ZN2at6native27unrolled_elementwise_kernelINS0_13BinaryFunctorIiibZZZNS0_23logical_and_kernel_cudaERNS_14TensorIteratorEENKUlvE0_clEvENKUlvE1_clEvEUliiE_EESt5arrayIPcLm3EELi4E23TrivialOffsetCalculatorILi2EjESC_ILi1EjENS0_6memory12LoadWithCastILi2EEENSF_13StoreWithCastILi1EEEEEviT_T0_T2_T3_T4_T5_,"ax",@progbits
	.sectioninfo	@"SHI_REGISTERS=32"
	.align	128
        .global         _ZN2at6native27unrolled_elementwise_kernelINS0_13BinaryFunctorIiibZZZNS0_23logical_and_kernel_cudaERNS_14TensorIteratorEENKUlvE0_clEvENKUlvE1_clEvEUliiE_EESt5arrayIPcLm3EELi4E23TrivialOffsetCalculatorILi2EjESC_ILi1EjENS0_6memory12LoadWithCastILi2EEENSF_13StoreWithCastILi1EEEEEviT_T0_T2_T3_T4_T5_
        .type           _ZN2at6native27unrolled_elementwise_kernelINS0_13BinaryFunctorIiibZZZNS0_23logical_and_kernel_cudaERNS_14TensorIteratorEENKUlvE0_clEvENKUlvE1_clEvEUliiE_EESt5arrayIPcLm3EELi4E23TrivialOffsetCalculatorILi2EjESC_ILi1EjENS0_6memory12LoadWithCastILi2EEENSF_13StoreWithCastILi1EEEEEviT_T0_T2_T3_T4_T5_,@function
        .size           _ZN2at6native27unrolled_elementwise_kernelINS0_13BinaryFunctorIiibZZZNS0_23logical_and_kernel_cudaERNS_14TensorIteratorEENKUlvE0_clEvENKUlvE1_clEvEUliiE_EESt5arrayIPcLm3EELi4E23TrivialOffsetCalculatorILi2EjESC_ILi1EjENS0_6memory12LoadWithCastILi2EEENSF_13StoreWithCastILi1EEEEEviT_T0_T2_T3_T4_T5_,(.L_x_42187 - _ZN2at6native27unrolled_elementwise_kernelINS0_13BinaryFunctorIiibZZZNS0_23logical_and_kernel_cudaERNS_14TensorIteratorEENKUlvE0_clEvENKUlvE1_clEvEUliiE_EESt5arrayIPcLm3EELi4E23TrivialOffsetCalculatorILi2EjESC_ILi1EjENS0_6memory12LoadWithCastILi2EEENSF_13StoreWithCastILi1EEEEEviT_T0_T2_T3_T4_T5_)
        .other          _ZN2at6native27unrolled_elementwise_kernelINS0_13BinaryFunctorIiibZZZNS0_23logical_and_kernel_cudaERNS_14TensorIteratorEENKUlvE0_clEvENKUlvE1_clEvEUliiE_EESt5arrayIPcLm3EELi4E23TrivialOffsetCalculatorILi2EjESC_ILi1EjENS0_6memory12LoadWithCastILi2EEENSF_13StoreWithCastILi1EEEEEviT_T0_T2_T3_T4_T5_,@"STO_CUDA_ENTRY STV_DEFAULT"
_ZN2at6native27unrolled_elementwise_kernelINS0_13BinaryFunctorIiibZZZNS0_23logical_and_kernel_cudaERNS_14TensorIteratorEENKUlvE0_clEvENKUlvE1_clEvEUliiE_EESt5arrayIPcLm3EELi4E23TrivialOffsetCalculatorILi2EjESC_ILi1EjENS0_6memory12LoadWithCastILi2EEENSF_13StoreWithCastILi1EEEEEviT_T0_T2_T3_T4_T5_:
.text._ZN2at6native27unrolled_elementwise_kernelINS0_13BinaryFunctorIiibZZZNS0_23logical_and_kernel_cudaERNS_14TensorIteratorEENKUlvE0_clEvENKUlvE1_clEvEUliiE_EESt5arrayIPcLm3EELi4E23TrivialOffsetCalculatorILi2EjESC_ILi1EjENS0_6memory12LoadWithCastILi2EEENSF_13StoreWithCastILi1EEEEEviT_T0_T2_T3_T4_T5_:
        /* <DEDUP_REMOVED lines=30> */
.L_x_38589:
[----:B------:R0:W5:Y:S01]  /*01e0*/  LDG.E.U8 R24, [R2.64] ;  /* 0x0000002402187981 */ /* 0x000162000c1e1100 */
[----:B------:R-:W-:Y:S05]  /*01f0*/  BRA `(.L_x_38591) ;  /* 0x00000d1000007947 */ /* 0x000fea0003800000 */
.L_x_38588:
        /* <DEDUP_REMOVED lines=8> */
.L_x_38593:
[----:B------:R0:W5:Y:S01]  /*0280*/  LDG.E R24, [R2.64] ;  /* 0x0000002402187981 */ /* 0x000162000c1e1900 */
[----:B------:R-:W-:Y:S05]  /*0290*/  BRA `(.L_x_38591) ;  /* 0x00000c7000007947 */ /* 0x000fea0003800000 */
.L_x_38592:
[----:B------:R0:W5:Y:S01]  /*02a0*/  LDG.E.S16 R24, [R2.64] ;  /* 0x0000002402187981 */ /* 0x000162000c1e1700 */
[----:B------:R-:W-:Y:S05]  /*02b0*/  BRA `(.L_x_38591) ;  /* 0x00000c5000007947 */ /* 0x000fea0003800000 */
.L_x_38587:
        /* <DEDUP_REMOVED lines=9> */
.L_x_38595:
[----:B------:R-:W2:Y:S02]  /*0350*/  LDG.E.U16 R2, [R2.64] ;  /* 0x0000002402027981 */ /* 0x000ea4000c1e1500 */
[----:B--2---:R-:W-:-:S06]  /*0360*/  HADD2.F32 R24, -RZ, R2.H0_H0 ;  /* 0x20000002ff187230 */ /* 0x004fcc0000004100 */
[----:B------:R-:W0:Y:S01]  /*0370*/  F2I.FTZ.TRUNC.NTZ R24, R24 ;  /* 0x0000001800187305 */ /* 0x000e22000021f100 */
[----:B------:R-:W-:Y:S05]  /*0380*/  BRA `(.L_x_38591) ;  /* 0x00000b8000007947 */ /* 0x000fea0003800000 */
.L_x_38594:
        /* <DEDUP_REMOVED lines=9> */
.L_x_38597:
[----:B------:R-:W2:Y:S02]  /*0420*/  LDG.E.U16 R2, [R2.64] ;  /* 0x0000002402027981 */ /* 0x000ea4000c1e1500 */
[----:B--2---:R-:W-:-:S06]  /*0430*/  HADD2.F32 R24, -RZ, R2.H0_H0 ;  /* 0x20000002ff187230 */ /* 0x004fcc0000004100 */
[----:B------:R-:W0:Y:S01]  /*0440*/  F2I.FTZ.TRUNC.NTZ R24, R24 ;  /* 0x0000001800187305 */ /* 0x000e22000021f100 */
[----:B------:R-:W-:Y:S05]  /*0450*/  BRA `(.L_x_38591) ;  /* 0x00000ab000007947 */ /* 0x000fea0003800000 */
.L_x_38596:
[----:B------:R-:W2:Y:S02]  /*0460*/  LDG.E.64 R2, [R2.64] ;  /* 0x0000002402027981 */ /* 0x000ea4000c1e1b00 */
[----:B--2---:R0:W1:Y:S01]  /*0470*/  F2I.F64.TRUNC R24, R2 ;  /* 0x0000000200187311 */ /* 0x004062000030d100 */
[----:B------:R-:W-:Y:S05]  /*0480*/  BRA `(.L_x_38591) ;  /* 0x00000a8000007947 */ /* 0x000fea0003800000 */
.L_x_38586:
        /* <DEDUP_REMOVED lines=12> */
.L_x_38600:
[----:B------:R-:W2:Y:S02]  /*0550*/  LDG.E.64 R2, [R2.64] ;  /* 0x0000002402027981 */ /* 0x000ea4000c1e1b00 */
[----:B--2---:R0:W1:Y:S01]  /*0560*/  F2I.F64.TRUNC R24, R2 ;  /* 0x0000000200187311 */ /* 0x004062000030d100 */
[----:B------:R-:W-:Y:S05]  /*0570*/  BRA `(.L_x_38591) ;  /* 0x0000099000007947 */ /* 0x000fea0003800000 */
.L_x_38599:
        /* <DEDUP_REMOVED lines=27> */
.L_x_38602:
        /* <DEDUP_REMOVED lines=15> */
.L_x_38601:
[----:B------:R-:W2:Y:S02]  /*0820*/  LDG.E.U16 R24, [R2.64] ;  /* 0x0000002402187981 */ /* 0x000ea4000c1e1500 */
[----:B--2---:R-:W-:-:S06]  /*0830*/  PRMT R24, RZ, 0x5410, R24 ;  /* 0x00005410ff187816 */ /* 0x004fcc0000000018 */
[----:B------:R-:W0:Y:S01]  /*0840*/  F2I.FTZ.TRUNC.NTZ R24, R24 ;  /* 0x0000001800187305 */ /* 0x000e22000021f100 */
[----:B------:R-:W-:Y:S05]  /*0850*/  BRA `(.L_x_38591) ;  /* 0x000006b000007947 */ /* 0x000fea0003800000 */
.L_x_38598:
        /* <DEDUP_REMOVED lines=10> */
.L_x_38605:
        /* <DEDUP_REMOVED lines=21> */
.L_x_38609:
[----:B------:R-:W-:Y:S05]  /*0a50*/  BSYNC B1 ;  /* 0x0000000000017941 */ /* 0x000fea0003800000 */
.L_x_38608:
[----:B------:R-:W-:Y:S01]  /*0a60*/  IMAD.SHL.U32 R2, R2, 0x100000, RZ ;  /* 0x0010000002027824 */ /* 0x000fe200078e00ff */
[----:B------:R-:W-:-:S04]  /*0a70*/  LEA R3, R0, 0x3b800000, 0x17 ;  /* 0x3b80000000037811 */ /* 0x000fc800078eb8ff */
[----:B------:R-:W-:Y:S02]  /*0a80*/  LOP3.LUT R24, R3, R2, R24, 0xfe, !PT ;  /* 0x0000000203187212 */ /* 0x000fe400078efe18 */
.L_x_38607:
[----:B------:R-:W-:Y:S05]  /*0a90*/  BSYNC B0 ;  /* 0x0000000000007941 */ /* 0x000fea0003800000 */
.L_x_38606:
[----:B------:R-:W0:Y:S01]  /*0aa0*/  F2I.FTZ.TRUNC.NTZ R24, R24 ;  /* 0x0000001800187305 */ /* 0x000e22000021f100 */
[----:B------:R-:W-:Y:S05]  /*0ab0*/  BRA `(.L_x_38591) ;  /* 0x0000045000007947 */ /* 0x000fea0003800000 */
.L_x_38604:
        /* <DEDUP_REMOVED lines=21> */
.L_x_38613:
[----:B------:R-:W-:Y:S05]  /*0c10*/  BSYNC B1 ;  /* 0x0000000000017941 */ /* 0x000fea0003800000 */
.L_x_38612:
[----:B------:R-:W-:Y:S01]  /*0c20*/  IMAD.SHL.U32 R2, R2, 0x200000, RZ ;  /* 0x0020000002027824 */ /* 0x000fe200078e00ff */
[----:B------:R-:W-:-:S04]  /*0c30*/  LEA R3, R0, 0x37800000, 0x17 ;  /* 0x3780000000037811 */ /* 0x000fc800078eb8ff */
[----:B------:R-:W-:Y:S02]  /*0c40*/  LOP3.LUT R24, R3, R2, R24, 0xfe, !PT ;  /* 0x0000000203187212 */ /* 0x000fe400078efe18 */
.L_x_38611:
[----:B------:R-:W-:Y:S05]  /*0c50*/  BSYNC B0 ;  /* 0x0000000000007941 */ /* 0x000fea0003800000 */
.L_x_38610:
[----:B------:R-:W0:Y:S01]  /*0c60*/  F2I.FTZ.TRUNC.NTZ R24, R24 ;  /* 0x0000001800187305 */ /* 0x000e22000021f100 */
[----:B------:R-:W-:Y:S05]  /*0c70*/  BRA `(.L_x_38591) ;  /* 0x0000029000007947 */ /* 0x000fea0003800000 */
.L_x_38603:
        /* <DEDUP_REMOVED lines=14> */
.L_x_38617:
[----:B------:R-:W-:Y:S05]  /*0d60*/  BSYNC B0 ;  /* 0x0000000000007941 */ /* 0x000fea0003800000 */
.L_x_38616:
[----:B------:R-:W0:Y:S01]  /*0d70*/  F2I.FTZ.TRUNC.NTZ R24, R24 ;  /* 0x0000001800187305 */ /* 0x000e22000021f100 */
[----:B------:R-:W-:Y:S05]  /*0d80*/  BRA `(.L_x_38591) ;  /* 0x0000018000007947 */ /* 0x000fea0003800000 */
.L_x_38590:
        /* <DEDUP_REMOVED lines=21> */
.L_x_38615:
[----:B------:R0:W5:Y:S01]  /*0ee0*/  LDG.E R24, [R2.64] ;  /* 0x0000002402187981 */ /* 0x000162000c1e1900 */
[----:B------:R-:W-:Y:S05]  /*0ef0*/  BRA `(.L_x_38591) ;  /* 0x0000001000007947 */ /* 0x000fea0003800000 */
.L_x_38614:
[----:B------:R0:W5:Y:S02]  /*0f00*/  LDG.E R24, [R2.64] ;  /* 0x0000002402187981 */ /* 0x000164000c1e1900 */
.L_x_38591:
        /* <DEDUP_REMOVED lines=16> */
.L_x_38621:
[----:B------:R0:W5:Y:S01]  /*1010*/  LDG.E.U8 R23, [R2.64] ;  /* 0x0000002402177981 */ /* 0x000162000c1e1100 */
[----:B------:R-:W-:Y:S05]  /*1020*/  BRA `(.L_x_38623) ;  /* 0x00000d0000007947 */ /* 0x000fea0003800000 */
.L_x_38620:
        /* <DEDUP_REMOVED lines=8> */
.L_x_38625:
[----:B------:R0:W5:Y:S01]  /*10b0*/  LDG.E R23, [R2.64] ;  /* 0x0000002402177981 */ /* 0x000162000c1e1900 */
[----:B------:R-:W-:Y:S05]  /*10c0*/  BRA `(.L_x_38623) ;  /* 0x00000c6000007947 */ /* 0x000fea0003800000 */
.L_x_38624:
[----:B------:R0:W5:Y:S01]  /*10d0*/  LDG.E.S16 R23, [R2.64] ;  /* 0x0000002402177981 */ /* 0x000162000c1e1700 */
[----:B------:R-:W-:Y:S05]  /*10e0*/  BRA `(.L_x_38623) ;  /* 0x00000c4000007947 */ /* 0x000fea0003800000 */
.L_x_38619:
        /* <DEDUP_REMOVED lines=9> */
.L_x_38627:
[----:B------:R-:W2:Y:S02]  /*1180*/  LDG.E.U16 R2, [R2.64] ;  /* 0x0000002402027981 */ /* 0x000ea4000c1e1500 */
[----:B--2---:R-:W-:-:S06]  /*1190*/  HADD2.F32 R23, -RZ, R2.H0_H0 ;  /* 0x20000002ff177230 */ /* 0x004fcc0000004100 */
[----:B------:R-:W0:Y:S01]  /*11a0*/  F2I.FTZ.TRUNC.NTZ R23, R23 ;  /* 0x0000001700177305 */ /* 0x000e22000021f100 */
[----:B------:R-:W-:Y:S05]  /*11b0*/  BRA `(.L_x_38623) ;  /* 0x00000b7000007947 */ /* 0x000fea0003800000 */
.L_x_38626:
        /* <DEDUP_REMOVED lines=9> */
.L_x_38629:
[----:B------:R-:W2:Y:S02]  /*1250*/  LDG.E.U16 R2, [R2.64] ;  /* 0x0000002402027981 */ /* 0x000ea4000c1e1500 */
[----:B--2---:R-:W-:-:S06]  /*1260*/  HADD2.F32 R23, -RZ, R2.H0_H0 ;  /* 0x20000002ff177230 */ /* 0x004fcc0000004100 */
[----:B------:R-:W0:Y:S01]  /*1270*/  F2I.FTZ.TRUNC.NTZ R23, R23 ;  /* 0x0000001700177305 */ /* 0x000e22000021f100 */
[----:B------:R-:W-:Y:S05]  /*1280*/  BRA `(.L_x_38623) ;  /* 0x00000aa000007947 */ /* 0x000fea0003800000 */
.L_x_38628:
[----:B------:R-:W2:Y:S02]  /*1290*/  LDG.E.64 R2, [R2.64] ;  /* 0x0000002402027981 */ /* 0x000ea4000c1e1b00 */
[----:B--2---:R0:W2:Y:S01]  /*12a0*/  F2I.F64.TRUNC R23, R2 ;  /* 0x0000000200177311 */ /* 0x0040a2000030d100 */
[----:B------:R-:W-:Y:S05]  /*12b0*/  BRA `(.L_x_38623) ;  /* 0x00000a7000007947 */ /* 0x000fea0003800000 */
.L_x_38618:
        /* <DEDUP_REMOVED lines=12> */
.L_x_38632:
[----:B------:R-:W2:Y:S02]  /*1380*/  LDG.E.64 R2, [R2.64] ;  /* 0x0000002402027981 */ /* 0x000ea4000c1e1b00 */
[----:B--2---:R0:W2:Y:S01]  /*1390*/  F2I.F64.TRUNC R23, R2 ;  /* 0x0000000200177311 */ /* 0x0040a2000030d100 */
[----:B------:R-:W-:Y:S05]  /*13a0*/  BRA `(.L_x_38623) ;  /* 0x0000098000007947 */ /* 0x000fea0003800000 */
.L_x_38631:
        /* <DEDUP_REMOVED lines=27> */
.L_x_38634:
        /* <DEDUP_REMOVED lines=14> */
.L_x_38633:
[----:B------:R-:W2:Y:S02]  /*1640*/  LDG.E.U16 R23, [R2.64] ;  /* 0x0000002402177981 */ /* 0x000ea4000c1e1500 */
[----:B--2---:R-:W-:-:S06]  /*1650*/  PRMT R23, RZ, 0x5410, R23 ;  /* 0x00005410ff177816 */ /* 0x004fcc0000000017 */
[----:B------:R-:W0:Y:S01]  /*1660*/  F2I.FTZ.TRUNC.NTZ R23, R23 ;  /* 0x0000001700177305 */ /* 0x000e22000021f100 */
[----:B------:R-:W-:Y:S05]  /*1670*/  BRA `(.L_x_38623) ;  /* 0x000006b000007947 */ /* 0x000fea0003800000 */
.L_x_38630:
        /* <DEDUP_REMOVED lines=10> */
.L_x_38637:
        /* <DEDUP_REMOVED lines=21> */
.L_x_38641:
[----:B------:R-:W-:Y:S05]  /*1870*/  BSYNC B1 ;  /* 0x0000000000017941 */ /* 0x000fea0003800000 */
.L_x_38640:
[----:B------:R-:W-:Y:S01]  /*1880*/  IMAD.SHL.U32 R2, R2, 0x100000, RZ ;  /* 0x0010000002027824 */ /* 0x000fe200078e00ff */
[----:B------:R-:W-:-:S04]  /*1890*/  LEA R0, R0, 0x3b800000, 0x17 ;  /* 0x3b80000000007811 */ /* 0x000fc800078eb8ff */
[----:B------:R-:W-:Y:S02]  /*18a0*/  LOP3.LUT R23, R0, R2, R23, 0xfe, !PT ;  /* 0x0000000200177212 */ /* 0x000fe400078efe17 */
.L_x_38639:
[----:B------:R-:W-:Y:S05]  /*18b0*/  BSYNC B0 ;  /* 0x0000000000007941 */ /* 0x000fea0003800000 */
.L_x_38638:
[----:B------:R-:W0:Y:S01]  /*18c0*/  F2I.FTZ.TRUNC.NTZ R23, R23 ;  /* 0x0000001700177305 */ /* 0x000e22000021f100 */
[----:B------:R-:W-:Y:S05]  /*18d0*/  BRA `(.L_x_38623) ;  /* 0x0000045000007947 */ /* 0x000fea0003800000 */
.L_x_38636:
        /* <DEDUP_REMOVED lines=21> */
.L_x_38645:
[----:B------:R-:W-:Y:S05]  /*1a30*/  BSYNC B1 ;  /* 0x0000000000017941 */ /* 0x000fea0003800000 */
.L_x_38644:
[----:B------:R-:W-:Y:S01]  /*1a40*/  IMAD.SHL.U32 R2, R2, 0x200000, RZ ;  /* 0x0020000002027824 */ /* 0x000fe200078e00ff */
[----:B------:R-:W-:-:S04]  /*1a50*/  LEA R0, R0, 0x37800000, 0x17 ;  /* 0x3780000000007811 */ /* 0x000fc800078eb8ff */
[----:B------:R-:W-:Y:S02]  /*1a60*/  LOP3.LUT R23, R0, R2, R23, 0xfe, !PT ;  /* 0x0000000200177212 */ /* 0x000fe400078efe17 */
.L_x_38643:
[----:B------:R-:W-:Y:S05]  /*1a70*/  BSYNC B0 ;  /* 0x0000000000007941 */ /* 0x000fea0003800000 */
.L_x_38642:
[----:B------:R-:W0:Y:S01]  /*1a80*/  F2I.FTZ.TRUNC.NTZ R23, R23 ;  /* 0x0000001700177305 */ /* 0x000e22000021f100 */
[----:B------:R-:W-:Y:S05]  /*1a90*/  BRA `(.L_x_38623) ;  /* 0x0000029000007947 */ /* 0x000fea0003800000 */
.L_x_38635:
        /* <DEDUP_REMOVED lines=14> */
.L_x_38649:
[----:B------:R-:W-:Y:S05]  /*1b80*/  BSYNC B0 ;  /* 0x0000000000007941 */ /* 0x000fea0003800000 */
.L_x_38648:
[----:B------:R-:W0:Y:S01]  /*1b90*/  F2I.FTZ.TRUNC.NTZ R23, R23 ;  /* 0x0000001700177305 */ /* 0x000e22000021f100 */
[----:B------:R-:W-:Y:S05]  /*1ba0*/  BRA `(.L_x_38623) ;  /* 0x0000018000007947 */ /* 0x000fea0003800000 */
.L_x_38622:
        /* <DEDUP_REMOVED lines=21> */
.L_x_38647:
[----:B------:R0:W5:Y:S01]  /*1d00*/  LDG.E R23, [R2.64] ;  /* 0x0000002402177981 */ /* 0x000162000c1e1900 */
[----:B------:R-:W-:Y:S05]  /*1d10*/  BRA `(.L_x_38623) ;  /* 0x0000001000007947 */ /* 0x000fea0003800000 */
.L_x_38646:
[----:B------:R0:W5:Y:S02]  /*1d20*/  LDG.E R23, [R2.64] ;  /* 0x0000002402177981 */ /* 0x000164000c1e1900 */
.L_x_38623:
[----:B0-----:R-:W0:Y:S02]  /*1d30*/  S2R R2, SR_TID.X ;  /* 0x0000000000027919 */ /* 0x001e240000002100 */
[----:B0-----:R-:W-:Y:S02]  /*1d40*/  IADD3 R2, R2, 0x80, RZ ;  /* 0x0000008002027810 */ /* 0x001fe40007ffe0ff */
.L_x_38585:
[----:B-1-3--:R-:W-:Y:S05]  /*1d50*/  BSYNC B6 ;  /* 0x0000000000067941 */ /* 0x00afea0003800000 */
.L_x_38584:
        /* <DEDUP_REMOVED lines=21> */
.L_x_38655:
[----:B------:R0:W5:Y:S01]  /*1eb0*/  LDG.E.U8 R25, [R4.64] ;  /* 0x0000002404197981 */ /* 0x000162000c1e1100 */
[----:B------:R-:W-:Y:S05]  /*1ec0*/  BRA `(.L_x_38657) ;  /* 0x00000d0000007947 */ /* 0x000fea0003800000 */
.L_x_38654:
        /* <DEDUP_REMOVED lines=8> */
.L_x_38659:
[----:B------:R0:W5:Y:S01]  /*1f50*/  LDG.E R25, [R4.64] ;  /* 0x0000002404197981 */ /* 0x000162000c1e1900 */
[----:B------:R-:W-:Y:S05]  /*1f60*/  BRA `(.L_x_38657) ;  /* 0x00000c6000007947 */ /* 0x000fea0003800000 */
.L_x_38658:
[----:B------:R0:W5:Y:S01]  /*1f70*/  LDG.E.S16 R25, [R4.64] ;  /* 0x0000002404197981 */ /* 0x000162000c1e1700 */
[----:B------:R-:W-:Y:S05]  /*1f80*/  BRA `(.L_x_38657) ;  /* 0x00000c4000007947 */ /* 0x000fea0003800000 */
.L_x_38653:
        /* <DEDUP_REMOVED lines=9> */
.L_x_38661:
[----:B------:R-:W3:Y:S02]  /*2020*/  LDG.E.U16 R4, [R4.64] ;  /* 0x0000002404047981 */ /* 0x000ee4000c1e1500 */
[----:B---3--:R-:W-:-:S06]  /*2030*/  HADD2.F32 R25, -RZ, R4.H0_H0 ;  /* 0x20000004ff197230 */ /* 0x008fcc0000004100 */
[----:B------:R-:W0:Y:S01]  /*2040*/  F2I.FTZ.TRUNC.NTZ R25, R25 ;  /* 0x0000001900197305 */ /* 0x000e22000021f100 */
[----:B------:R-:W-:Y:S05]  /*2050*/  BRA `(.L_x_38657) ;  /* 0x00000b7000007947 */ /* 0x000fea0003800000 */
.L_x_38660:
        /* <DEDUP_REMOVED lines=9> */
.L_x_38663:
[----:B------:R-:W3:Y:S02]  /*20f0*/  LDG.E.U16 R4, [R4.64] ;  /* 0x0000002404047981 */ /* 0x000ee4000c1e1500 */
[----:B---3--:R-:W-:-:S06]  /*2100*/  HADD2.F32 R25, -RZ, R4.H0_H0 ;  /* 0x20000004ff197230 */ /* 0x008fcc0000004100 */
[----:B------:R-:W0:Y:S01]  /*2110*/  F2I.FTZ.TRUNC.NTZ R25, R25 ;  /* 0x0000001900197305 */ /* 0x000e22000021f100 */
[----:B------:R-:W-:Y:S05]  /*2120*/  BRA `(.L_x_38657) ;  /* 0x00000aa000007947 */ /* 0x000fea0003800000 */
.L_x_38662:
[----:B------:R-:W3:Y:S02]  /*2130*/  LDG.E.64 R4, [R4.64] ;  /* 0x0000002404047981 */ /* 0x000ee4000c1e1b00 */
[----:B---3--:R0:W1:Y:S01]  /*2140*/  F2I.F64.TRUNC R25, R4 ;  /* 0x0000000400197311 */ /* 0x008062000030d100 */
[----:B------:R-:W-:Y:S05]  /*2150*/  BRA `(.L_x_38657) ;  /* 0x00000a7000007947 */ /* 0x000fea0003800000 */
.L_x_38652:
        /* <DEDUP_REMOVED lines=12> */
.L_x_38666:
[----:B------:R-:W3:Y:S02]  /*2220*/  LDG.E.64 R4, [R4.64] ;  /* 0x0000002404047981 */ /* 0x000ee4000c1e1b00 */
[----:B---3--:R0:W1:Y:S01]  /*2230*/  F2I.F64.TRUNC R25, R4 ;  /* 0x0000000400197311 */ /* 0x008062000030d100 */
[----:B------:R-:W-:Y:S05]  /*2240*/  BRA `(.L_x_38657) ;  /* 0x0000098000007947 */ /* 0x000fea0003800000 */
.L_x_38665:
        /* <DEDUP_REMOVED lines=27> */
.L_x_38668:
        /* <DEDUP_REMOVED lines=14> */
.L_x_38667:
[----:B------:R-:W3:Y:S02]  /*24e0*/  LDG.E.U16 R25, [R4.64] ;  /* 0x0000002404197981 */ /* 0x000ee4000c1e1500 */
[----:B---3--:R-:W-:-:S06]  /*24f0*/  PRMT R25, RZ, 0x5410, R25 ;  /* 0x00005410ff197816 */ /* 0x008fcc0000000019 */
[----:B------:R-:W0:Y:S01]  /*2500*/  F2I.FTZ.TRUNC.NTZ R25, R25 ;  /* 0x0000001900197305 */ /* 0x000e22000021f100 */
[----:B------:R-:W-:Y:S05]  /*2510*/  BRA `(.L_x_38657) ;  /* 0x000006b000007947 */ /* 0x000fea0003800000 */
.L_x_38664:
        /* <DEDUP_REMOVED lines=10> */
.L_x_38671:
        /* <DEDUP_REMOVED lines=21> */
.L_x_38675:
[----:B------:R-:W-:Y:S05]  /*2710*/  BSYNC B1 ;  /* 0x0000000000017941 */ /* 0x000fea0003800000 */
.L_x_38674:
[----:B------:R-:W-:Y:S01]  /*2720*/  IMAD.SHL.U32 R3, R3, 0x100000, RZ ;  /* 0x0010000003037824 */ /* 0x000fe200078e00ff */
[----:B------:R-:W-:-:S04]  /*2730*/  LEA R0, R0, 0x3b800000, 0x17 ;  /* 0x3b80000000007811 */ /* 0x000fc800078eb8ff */
[----:B------:R-:W-:Y:S02]  /*2740*/  LOP3.LUT R25, R0, R3, R25, 0xfe, !PT ;  /* 0x0000000300197212 */ /* 0x000fe400078efe19 */
.L_x_38673:
[----:B------:R-:W-:Y:S05]  /*2750*/  BSYNC B0 ;  /* 0x0000000000007941 */ /* 0x000fea0003800000 */
.L_x_38672:
[----:B------:R-:W0:Y:S01]  /*2760*/  F2I.FTZ.TRUNC.NTZ R25, R25 ;  /* 0x0000001900197305 */ /* 0x000e22000021f100 */
[----:B------:R-:W-:Y:S05]  /*2770*/  BRA `(.L_x_38657) ;  /* 0x0000045000007947 */ /* 0x000fea0003800000 */
.L_x_38670:
        /* <DEDUP_REMOVED lines=21> */
.L_x_38679:
[----:B------:R-:W-:Y:S05]  /*28d0*/  BSYNC B1 ;  /* 0x0000000000017941 */ /* 0x000fea0003800000 */
.L_x_38678:
[----:B------:R-:W-:Y:S01]  /*28e0*/  IMAD.SHL.U32 R3, R3, 0x200000, RZ ;  /* 0x0020000003037824 */ /* 0x000fe200078e00ff */
[----:B------:R-:W-:-:S04]  /*28f0*/  LEA R0, R0, 0x37800000, 0x17 ;  /* 0x3780000000007811 */ /* 0x000fc800078eb8ff */
[----:B------:R-:W-:Y:S02]  /*2900*/  LOP3.LUT R25, R0, R3, R25, 0xfe, !PT ;  /* 0x0000000300197212 */ /* 0x000fe400078efe19 */
.L_x_38677:
[----:B------:R-:W-:Y:S05]  /*2910*/  BSYNC B0 ;  /* 0x0000000000007941 */ /* 0x000fea0003800000 */
.L_x_38676:
[----:B------:R-:W0:Y:S01]  /*2920*/  F2I.FTZ.TRUNC.NTZ R25, R25 ;  /* 0x0000001900197305 */ /* 0x000e22000021f100 */
[----:B------:R-:W-:Y:S05]  /*2930*/  BRA `(.L_x_38657) ;  /* 0x0000029000007947 */ /* 0x000fea0003800000 */
.L_x_38669:
        /* <DEDUP_REMOVED lines=14> */
.L_x_38683:
[----:B------:R-:W-:Y:S05]  /*2a20*/  BSYNC B0 ;  /* 0x0000000000007941 */ /* 0x000fea0003800000 */
.L_x_38682:
[----:B------:R-:W0:Y:S01]  /*2a30*/  F2I.FTZ.TRUNC.NTZ R25, R25 ;  /* 0x0000001900197305 */ /* 0x000e22000021f100 */
[----:B------:R-:W-:Y:S05]  /*2a40*/  BRA `(.L_x_38657) ;  /* 0x0000018000007947 */ /* 0x000fea0003800000 */
.L_x_38656:
        /* <DEDUP_REMOVED lines=21> */
.L_x_38681:
[----:B------:R0:W5:Y:S01]  /*2ba0*/  LDG.E R25, [R4.64] ;  /* 0x0000002404197981 */ /* 0x000162000c1e1900 */
[----:B------:R-:W-:Y:S05]  /*2bb0*/  BRA `(.L_x_38657) ;  /* 0x0000001000007947 */ /* 0x000fea0003800000 */
.L_x_38680:
[----:B------:R0:W5:Y:S02]  /*2bc0*/  LDG.E R25, [R4.64] ;  /* 0x0000002404197981 */ /* 0x000164000c1e1900 */
.L_x_38657:
        /* <DEDUP_REMOVED lines=16> */
.L_x_38687:
[----:B------:R0:W5:Y:S01]  /*2cd0*/  LDG.E.U8 R22, [R4.64] ;  /* 0x0000002404167981 */ /* 0x000162000c1e1100 */
[----:B------:R-:W-:Y:S05]  /*2ce0*/  BRA `(.L_x_38689) ;  /* 0x00000d0000007947 */ /* 0x000fea0003800000 */
.L_x_38686:
        /* <DEDUP_REMOVED lines=8> */
.L_x_38691:
[----:B------:R0:W5:Y:S01]  /*2d70*/  LDG.E R22, [R4.64] ;  /* 0x0000002404167981 */ /* 0x000162000c1e1900 */
[----:B------:R-:W-:Y:S05]  /*2d80*/  BRA `(.L_x_38689) ;  /* 0x00000c6000007947 */ /* 0x000fea0003800000 */
.L_x_38690:
[----:B------:R0:W5:Y:S01]  /*2d90*/  LDG.E.S16 R22, [R4.64] ;  /* 0x0000002404167981 */ /* 0x000162000c1e1700 */
[----:B------:R-:W-:Y:S05]  /*2da0*/  BRA `(.L_x_38689) ;  /* 0x00000c4000007947 */ /* 0x000fea0003800000 */
.L_x_38685:
        /* <DEDUP_REMOVED lines=9> */
.L_x_38693:
[----:B------:R-:W3:Y:S02]  /*2e40*/  LDG.E.U16 R4, [R4.64] ;  /* 0x0000002404047981 */ /* 0x000ee4000c1e1500 */
[----:B---3--:R-:W-:-:S06]  /*2e50*/  HADD2.F32 R22, -RZ, R4.H0_H0 ;  /* 0x20000004ff167230 */ /* 0x008fcc0000004100 */
[----:B------:R-:W0:Y:S01]  /*2e60*/  F2I.FTZ.TRUNC.NTZ R22, R22 ;  /* 0x0000001600167305 */ /* 0x000e22000021f100 */
[----:B------:R-:W-:Y:S05]  /*2e70*/  BRA `(.L_x_38689) ;  /* 0x00000b7000007947 */ /* 0x000fea0003800000 */
.L_x_38692:
        /* <DEDUP_REMOVED lines=9> */
.L_x_38695:
[----:B------:R-:W3:Y:S02]  /*2f10*/  LDG.E.U16 R4, [R4.64] ;  /* 0x0000002404047981 */ /* 0x000ee4000c1e1500 */
[----:B---3--:R-:W-:-:S06]  /*2f20*/  HADD2.F32 R22, -RZ, R4.H0_H0 ;  /* 0x20000004ff167230 */ /* 0x008fcc0000004100 */
[----:B------:R-:W0:Y:S01]  /*2f30*/  F2I.FTZ.TRUNC.NTZ R22, R22 ;  /* 0x0000001600167305 */ /* 0x000e22000021f100 */
[----:B------:R-:W-:Y:S05]  /*2f40*/  BRA `(.L_x_38689) ;  /* 0x00000aa000007947 */ /* 0x000fea0003800000 */
.L_x_38694:
[----:B------:R-:W3:Y:S02]  /*2f50*/  LDG.E.64 R4, [R4.64] ;  /* 0x0000002404047981 */ /* 0x000ee4000c1e1b00 */
[----:B---3--:R0:W3:Y:S01]  /*2f60*/  F2I.F64.TRUNC R22, R4 ;  /* 0x0000000400167311 */ /* 0x0080e2000030d100 */
[----:B------:R-:W-:Y:S05]  /*2f70*/  BRA `(.L_x_38689) ;  /* 0x00000a7000007947 */ /* 0x000fea0003800000 */
.L_x_38684:
        /* <DEDUP_REMOVED lines=12> */
.L_x_38698:
[----:B------:R-:W3:Y:S02]  /*3040*/  LDG.E.64 R4, [R4.64] ;  /* 0x0000002404047981 */ /* 0x000ee4000c1e1b00 */
[----:B---3--:R0:W3:Y:S01]  /*3050*/  F2I.F64.TRUNC R22, R4 ;  /* 0x0000000400167311 */ /* 0x0080e2000030d100 */
[----:B------:R-:W-:Y:S05]  /*3060*/  BRA `(.L_x_38689) ;  /* 0x0000098000007947 */ /* 0x000fea0003800000 */
.L_x_38697:
        /* <DEDUP_REMOVED lines=27> */
.L_x_38700:
        /* <DEDUP_REMOVED lines=14> */
.L_x_38699:
[----:B------:R-:W3:Y:S02]  /*3300*/  LDG.E.U16 R22, [R4.64] ;  /* 0x0000002404167981 */ /* 0x000ee4000c1e1500 */
[----:B---3--:R-:W-:-:S06]  /*3310*/  PRMT R22, RZ, 0x5410, R22 ;  /* 0x00005410ff167816 */ /* 0x008fcc0000000016 */
[----:B------:R-:W0:Y:S01]  /*3320*/  F2I.FTZ.TRUNC.NTZ R22, R22 ;  /* 0x0000001600167305 */ /* 0x000e22000021f100 */
[----:B------:R-:W-:Y:S05]  /*3330*/  BRA `(.L_x_38689) ;  /* 0x000006b000007947 */ /* 0x000fea0003800000 */
.L_x_38696:
        /* <DEDUP_REMOVED lines=10> */
.L_x_38703:
        /* <DEDUP_REMOVED lines=21> */
.L_x_38707:
[----:B------:R-:W-:Y:S05]  /*3530*/  BSYNC B1 ;  /* 0x0000000000017941 */ /* 0x000fea0003800000 */
.L_x_38706:
[----:B------:R-:W-:Y:S01]  /*3540*/  IMAD.SHL.U32 R3, R3, 0x100000, RZ ;  /* 0x0010000003037824 */ /* 0x000fe200078e00ff */
[----:B------:R-:W-:-:S04]  /*3550*/  LEA R5, R0, 0x3b800000, 0x17 ;  /* 0x3b80000000057811 */ /* 0x000fc800078eb8ff */
[----:B------:R-:W-:Y:S02]  /*3560*/  LOP3.LUT R22, R5, R3, R22, 0xfe, !PT ;  /* 0x0000000305167212 */ /* 0x000fe400078efe16 */
.L_x_38705:
[----:B------:R-:W-:Y:S05]  /*3570*/  BSYNC B0 ;  /* 0x0000000000007941 */ /* 0x000fea0003800000 */
.L_x_38704:
[----:B------:R-:W0:Y:S01]  /*3580*/  F2I.FTZ.TRUNC.NTZ R22, R22 ;  /* 0x0000001600167305 */ /* 0x000e22000021f100 */
[----:B------:R-:W-:Y:S05]  /*3590*/  BRA `(.L_x_38689) ;  /* 0x0000045000007947 */ /* 0x000fea0003800000 */
.L_x_38702:
        /* <DEDUP_REMOVED lines=21> */
.L_x_38711:
[----:B------:R-:W-:Y:S05]  /*36f0*/  BSYNC B1 ;  /* 0x0000000000017941 */ /* 0x000fea0003800000 */
.L_x_38710:
[----:B------:R-:W-:Y:S01]  /*3700*/  IMAD.SHL.U32 R3, R3, 0x200000, RZ ;  /* 0x0020000003037824 */ /* 0x000fe200078e00ff */
[----:B------:R-:W-:-:S04]  /*3710*/  LEA R5, R0, 0x37800000, 0x17 ;  /* 0x3780000000057811 */ /* 0x000fc800078eb8ff */
[----:B------:R-:W-:Y:S02]  /*3720*/  LOP3.LUT R22, R5, R3, R22, 0xfe, !PT ;  /* 0x0000000305167212 */ /* 0x000fe400078efe16 */
.L_x_38709:
[----:B------:R-:W-:Y:S05]  /*3730*/  BSYNC B0 ;  /* 0x0000000000007941 */ /* 0x000fea0003800000 */
.L_x_38708:
[----:B------:R-:W0:Y:S01]  /*3740*/  F2I.FTZ.TRUNC.NTZ R22, R22 ;  /* 0x0000001600167305 */ /* 0x000e22000021f100 */
[----:B------:R-:W-:Y:S05]  /*3750*/  BRA `(.L_x_38689) ;  /* 0x0000029000007947 */ /* 0x000fea0003800000 */
.L_x_38701:
        /* <DEDUP_REMOVED lines=14> */
.L_x_38715:
[----:B------:R-:W-:Y:S05]  /*3840*/  BSYNC B0 ;  /* 0x0000000000007941 */ /* 0x000fea0003800000 */
.L_x_38714:
[----:B------:R-:W0:Y:S01]  /*3850*/  F2I.FTZ.TRUNC.NTZ R22, R22 ;  /* 0x0000001600167305 */ /* 0x000e22000021f100 */
[----:B------:R-:W-:Y:S05]  /*3860*/  BRA `(.L_x_38689) ;  /* 0x0000018000007947 */ /* 0x000fea0003800000 */
.L_x_38688:
        /* <DEDUP_REMOVED lines=21> */
.L_x_38713:
[----:B------:R0:W5:Y:S01]  /*39c0*/  LDG.E R22, [R4.64] ;  /* 0x0000002404167981 */ /* 0x000162000c1e1900 */
[----:B------:R-:W-:Y:S05]  /*39d0*/  BRA `(.L_x_38689) ;  /* 0x0000001000007947 */ /* 0x000fea0003800000 */
.L_x_38712:
[----:B------:R0:W5:Y:S02]  /*39e0*/  LDG.E R22, [R4.64] ;  /* 0x0000002404167981 */ /* 0x000164000c1e1900 */
.L_x_38689:
[----:B------:R-:W-:-:S03]  /*39f0*/  IADD3 R2, R2, 0x80, RZ ;  /* 0x0000008002027810 */ /* 0x000fc60007ffe0ff */
.L_x_38651:
[----:B------:R-:W-:Y:S05]  /*3a00*/  BSYNC B6 ;  /* 0x0000000000067941 */ /* 0x000fea0003800000 */
.L_x_38650:
        /* <DEDUP_REMOVED lines=22> */
.L_x_38721:
[----:B------:R0:W5:Y:S01]  /*3b70*/  LDG.E.U8 R18, [R4.64] ;  /* 0x0000002404127981 */ /* 0x000162000c1e1100 */
[----:B------:R-:W-:Y:S05]  /*3b80*/  BRA `(.L_x_38723) ;  /* 0x00000d0000007947 */ /* 0x000fea0003800000 */
.L_x_38720:
        /* <DEDUP_REMOVED lines=8> */
.L_x_38725:
[----:B------:R0:W5:Y:S01]  /*3c10*/  LDG.E R18, [R4.64] ;  /* 0x0000002404127981 */ /* 0x000162000c1e1900 */
[----:B------:R-:W-:Y:S05]  /*3c20*/  BRA `(.L_x_38723) ;  /* 0x00000c6000007947 */ /* 0x000fea0003800000 */
.L_x_38724:
[----:B------:R0:W5:Y:S01]  /*3c30*/  LDG.E.S16 R18, [R4.64] ;  /* 0x0000002404127981 */ /* 0x000162000c1e1700 */
[----:B------:R-:W-:Y:S05]  /*3c40*/  BRA `(.L_x_38723) ;  /* 0x00000c4000007947 */ /* 0x000fea0003800000 */
.L_x_38719:
        /* <DEDUP_REMOVED lines=9> */
.L_x_38727:
[----:B------:R-:W4:Y:S02]  /*3ce0*/  LDG.E.U16 R4, [R4.64] ;  /* 0x0000002404047981 */ /* 0x000f24000c1e1500 */
[----:B----4-:R-:W-:-:S06]  /*3cf0*/  HADD2.F32 R18, -RZ, R4.H0_H0 ;  /* 0x20000004ff127230 */ /* 0x010fcc0000004100 */
[----:B------:R-:W0:Y:S01]  /*3d00*/  F2I.FTZ.TRUNC.NTZ R18, R18 ;  /* 0x0000001200127305 */ /* 0x000e22000021f100 */
[----:B------:R-:W-:Y:S05]  /*3d10*/  BRA `(.L_x_38723) ;  /* 0x00000b7000007947 */ /* 0x000fea0003800000 */
.L_x_38726:
        /* <DEDUP_REMOVED lines=9> */
.L_x_38729:
[----:B------:R-:W4:Y:S02]  /*3db0*/  LDG.E.U16 R4, [R4.64] ;  /* 0x0000002404047981 */ /* 0x000f24000c1e1500 */
[----:B----4-:R-:W-:-:S06]  /*3dc0*/  HADD2.F32 R18, -RZ, R4.H0_H0 ;  /* 0x20000004ff127230 */ /* 0x010fcc0000004100 */
[----:B------:R-:W0:Y:S01]  /*3dd0*/  F2I.FTZ.TRUNC.NTZ R18, R18 ;  /* 0x0000001200127305 */ /* 0x000e22000021f100 */
[----:B------:R-:W-:Y:S05]  /*3de0*/  BRA `(.L_x_38723) ;  /* 0x00000aa000007947 */ /* 0x000fea0003800000 */
.L_x_38728:
[----:B------:R-:W4:Y:S02]  /*3df0*/  LDG.E.64 R4, [R4.64] ;  /* 0x0000002404047981 */ /* 0x000f24000c1e1b00 */
[----:B----4-:R0:W4:Y:S01]  /*3e00*/  F2I.F64.TRUNC R18, R4 ;  /* 0x0000000400127311 */ /* 0x010122000030d100 */
[----:B------:R-:W-:Y:S05]  /*3e10*/  BRA `(.L_x_38723) ;  /* 0x00000a7000007947 */ /* 0x000fea0003800000 */
.L_x_38718:
        /* <DEDUP_REMOVED lines=12> */
.L_x_38732:
[----:B------:R-:W4:Y:S02]  /*3ee0*/  LDG.E.64 R4, [R4.64] ;  /* 0x0000002404047981 */ /* 0x000f24000c1e1b00 */
[----:B----4-:R0:W4:Y:S01]  /*3ef0*/  F2I.F64.TRUNC R18, R4 ;  /* 0x0000000400127311 */ /* 0x010122000030d100 */
[----:B------:R-:W-:Y:S05]  /*3f00*/  BRA `(.L_x_38723) ;  /* 0x0000098000007947 */ /* 0x000fea0003800000 */
.L_x_38731:
        /* <DEDUP_REMOVED lines=27> */
.L_x_38734:
        /* <DEDUP_REMOVED lines=14> */
.L_x_38733:
[----:B------:R-:W4:Y:S02]  /*41a0*/  LDG.E.U16 R18, [R4.64] ;  /* 0x0000002404127981 */ /* 0x000f24000c1e1500 */
[----:B----4-:R-:W-:-:S06]  /*41b0*/  PRMT R18, RZ, 0x5410, R18 ;  /* 0x00005410ff127816 */ /* 0x010fcc0000000012 */
[----:B------:R-:W0:Y:S01]  /*41c0*/  F2I.FTZ.TRUNC.NTZ R18, R18 ;  /* 0x0000001200127305 */ /* 0x000e22000021f100 */
[----:B------:R-:W-:Y:S05]  /*41d0*/  BRA `(.L_x_38723) ;  /* 0x000006b000007947 */ /* 0x000fea0003800000 */
.L_x_38730:
        /* <DEDUP_REMOVED lines=10> */
.L_x_38737:
        /* <DEDUP_REMOVED lines=21> */
.L_x_38741:
[----:B------:R-:W-:Y:S05]  /*43d0*/  BSYNC B1 ;  /* 0x0000000000017941 */ /* 0x000fea0003800000 */
.L_x_38740:
[----:B------:R-:W-:Y:S01]  /*43e0*/  IMAD.SHL.U32 R3, R3, 0x100000, RZ ;  /* 0x0010000003037824 */ /* 0x000fe200078e00ff */
[----:B------:R-:W-:-:S04]  /*43f0*/  LEA R5, R0, 0x3b800000, 0x17 ;  /* 0x3b80000000057811 */ /* 0x000fc800078eb8ff */
[----:B------:R-:W-:Y:S02]  /*4400*/  LOP3.LUT R18, R5, R3, R18, 0xfe, !PT ;  /* 0x0000000305127212 */ /* 0x000fe400078efe12 */
.L_x_38739:
[----:B------:R-:W-:Y:S05]  /*4410*/  BSYNC B0 ;  /* 0x0000000000007941 */ /* 0x000fea0003800000 */
.L_x_38738:
[----:B------:R-:W0:Y:S01]  /*4420*/  F2I.FTZ.TRUNC.NTZ R18, R18 ;  /* 0x0000001200127305 */ /* 0x000e22000021f100 */
[----:B------:R-:W-:Y:S05]  /*4430*/  BRA `(.L_x_38723) ;  /* 0x0000045000007947 */ /* 0x000fea0003800000 */
.L_x_38736:
        /* <DEDUP_REMOVED lines=21> */
.L_x_38745:
[----:B------:R-:W-:Y:S05]  /*4590*/  BSYNC B1 ;  /* 0x0000000000017941 */ /* 0x000fea0003800000 */
.L_x_38744:
[----:B------:R-:W-:Y:S01]  /*45a0*/  IMAD.SHL.U32 R3, R3, 0x200000, RZ ;  /* 0x0020000003037824 */ /* 0x000fe200078e00ff */
[----:B------:R-:W-:-:S04]  /*45b0*/  LEA R5, R0, 0x37800000, 0x17 ;  /* 0x3780000000057811 */ /* 0x000fc800078eb8ff */
[----:B------:R-:W-:Y:S02]  /*45c0*/  LOP3.LUT R18, R5, R3, R18, 0xfe, !PT ;  /* 0x0000000305127212 */ /* 0x000fe400078efe12 */
.L_x_38743:
[----:B------:R-:W-:Y:S05]  /*45d0*/  BSYNC B0 ;  /* 0x0000000000007941 */ /* 0x000fea0003800000 */
.L_x_38742:
[----:B------:R-:W0:Y:S01]  /*45e0*/  F2I.FTZ.TRUNC.NTZ R18, R18 ;  /* 0x0000001200127305 */ /* 0x000e22000021f100 */
[----:B------:R-:W-:Y:S05]  /*45f0*/  BRA `(.L_x_38723) ;  /* 0x0000029000007947 */ /* 0x000fea0003800000 */
.L_x_38735:
        /* <DEDUP_REMOVED lines=14> */
.L_x_38749:
[----:B------:R-:W-:Y:S05]  /*46e0*/  BSYNC B0 ;  /* 0x0000000000007941 */ /* 0x000fea0003800000 */
.L_x_38748:
[----:B------:R-:W0:Y:S01]  /*46f0*/  F2I.FTZ.TRUNC.NTZ R18, R18 ;  /* 0x0000001200127305 */ /* 0x000e22000021f100 */
[----:B------:R-:W-:Y:S05]  /*4700*/  BRA `(.L_x_38723) ;  /* 0x0000018000007947 */ /* 0x000fea0003800000 */
.L_x_38722:
        /* <DEDUP_REMOVED lines=21> */
.L_x_38747:
[----:B------:R0:W5:Y:S01]  /*4860*/  LDG.E R18, [R4.64] ;  /* 0x0000002404127981 */ /* 0x000162000c1e1900 */
[----:B------:R-:W-:Y:S05]  /*4870*/  BRA `(.L_x_38723) ;  /* 0x0000001000007947 */ /* 0x000fea0003800000 */
.L_x_38746:
[----:B------:R0:W5:Y:S02]  /*4880*/  LDG.E R18, [R4.64] ;  /* 0x0000002404127981 */ /* 0x000164000c1e1900 */
.L_x_38723:
        /* <DEDUP_REMOVED lines=16> */
.L_x_38753:
[----:B------:R0:W5:Y:S01]  /*4990*/  LDG.E.U8 R17, [R4.64] ;  /* 0x0000002404117981 */ /* 0x000162000c1e1100 */
[----:B------:R-:W-:Y:S05]  /*49a0*/  BRA `(.L_x_38755) ;  /* 0x00000d0000007947 */ /* 0x000fea0003800000 */
.L_x_38752:
        /* <DEDUP_REMOVED lines=8> */
.L_x_38757:
[----:B------:R0:W5:Y:S01]  /*4a30*/  LDG.E R17, [R4.64] ;  /* 0x0000002404117981 */ /* 0x000162000c1e1900 */
[----:B------:R-:W-:Y:S05]  /*4a40*/  BRA `(.L_x_38755) ;  /* 0x00000c6000007947 */ /* 0x000fea0003800000 */
.L_x_38756:
[----:B------:R0:W5:Y:S01]  /*4a50*/  LDG.E.S16 R17, [R4.64] ;  /* 0x0000002404117981 */ /* 0x000162000c1e1700 */
[----:B------:R-:W-:Y:S05]  /*4a60*/  BRA `(.L_x_38755) ;  /* 0x00000c4000007947 */ /* 0x000fea0003800000 */
.L_x_38751:
        /* <DEDUP_REMOVED lines=9> */
.L_x_38759:
[----:B----4-:R-:W4:Y:S02]  /*4b00*/  LDG.E.U16 R4, [R4.64] ;  /* 0x0000002404047981 */ /* 0x010f24000c1e1500 */
[----:B----4-:R-:W-:-:S06]  /*4b10*/  HADD2.F32 R17, -RZ, R4.H0_H0 ;  /* 0x20000004ff117230 */ /* 0x010fcc0000004100 */
[----:B------:R-:W0:Y:S01]  /*4b20*/  F2I.FTZ.TRUNC.NTZ R17, R17 ;  /* 0x0000001100117305 */ /* 0x000e22000021f100 */
[----:B------:R-:W-:Y:S05]  /*4b30*/  BRA `(.L_x_38755) ;  /* 0x00000b7000007947 */ /* 0x000fea0003800000 */
.L_x_38758:
        /* <DEDUP_REMOVED lines=9> */
.L_x_38761:
[----:B----4-:R-:W4:Y:S02]  /*4bd0*/  LDG.E.U16 R4, [R4.64] ;  /* 0x0000002404047981 */ /* 0x010f24000c1e1500 */
[----:B----4-:R-:W-:-:S06]  /*4be0*/  HADD2.F32 R17, -RZ, R4.H0_H0 ;  /* 0x20000004ff117230 */ /* 0x010fcc0000004100 */
[----:B------:R-:W0:Y:S01]  /*4bf0*/  F2I.FTZ.TRUNC.NTZ R17, R17 ;  /* 0x0000001100117305 */ /* 0x000e22000021f100 */
[----:B------:R-:W-:Y:S05]  /*4c00*/  BRA `(.L_x_38755) ;  /* 0x00000aa000007947 */ /* 0x000fea0003800000 */
.L_x_38760:
[----:B----4-:R-:W4:Y:S02]  /*4c10*/  LDG.E.64 R4, [R4.64] ;  /* 0x0000002404047981 */ /* 0x010f24000c1e1b00 */
[----:B----4-:R0:W4:Y:S01]  /*4c20*/  F2I.F64.TRUNC R17, R4 ;  /* 0x0000000400117311 */ /* 0x010122000030d100 */
[----:B------:R-:W-:Y:S05]  /*4c30*/  BRA `(.L_x_38755) ;  /* 0x00000a7000007947 */ /* 0x000fea0003800000 */
.L_x_38750:
        /* <DEDUP_REMOVED lines=12> */
.L_x_38764:
[----:B----4-:R-:W4:Y:S02]  /*4d00*/  LDG.E.64 R4, [R4.64] ;  /* 0x0000002404047981 */ /* 0x010f24000c1e1b00 */
[----:B----4-:R0:W4:Y:S01]  /*4d10*/  F2I.F64.TRUNC R17, R4 ;  /* 0x0000000400117311 */ /* 0x010122000030d100 */
[----:B------:R-:W-:Y:S05]  /*4d20*/  BRA `(.L_x_38755) ;  /* 0x0000098000007947 */ /* 0x000fea0003800000 */
.L_x_38763:
        /* <DEDUP_REMOVED lines=27> */
.L_x_38766:
        /* <DEDUP_REMOVED lines=14> */
.L_x_38765:
[----:B----4-:R-:W4:Y:S02]  /*4fc0*/  LDG.E.U16 R17, [R4.64] ;  /* 0x0000002404117981 */ /* 0x010f24000c1e1500 */
[----:B----4-:R-:W-:-:S06]  /*4fd0*/  PRMT R17, RZ, 0x5410, R17 ;  /* 0x00005410ff117816 */ /* 0x010fcc0000000011 */
[----:B------:R-:W0:Y:S01]  /*4fe0*/  F2I.FTZ.TRUNC.NTZ R17, R17 ;  /* 0x0000001100117305 */ /* 0x000e22000021f100 */
[----:B------:R-:W-:Y:S05]  /*4ff0*/  BRA `(.L_x_38755) ;  /* 0x000006b000007947 */ /* 0x000fea0003800000 */
.L_x_38762:
        /* <DEDUP_REMOVED lines=10> */
.L_x_38769:
        /* <DEDUP_REMOVED lines=21> */
.L_x_38773:
[----:B------:R-:W-:Y:S05]  /*51f0*/  BSYNC B1 ;  /* 0x0000000000017941 */ /* 0x000fea0003800000 */
.L_x_38772:
[----:B------:R-:W-:Y:S01]  /*5200*/  IMAD.SHL.U32 R3, R3, 0x100000, RZ ;  /* 0x0010000003037824 */ /* 0x000fe200078e00ff */
[----:B------:R-:W-:-:S04]  /*5210*/  LEA R0, R0, 0x3b800000, 0x17 ;  /* 0x3b80000000007811 */ /* 0x000fc800078eb8ff */
[----:B------:R-:W-:Y:S02]  /*5220*/  LOP3.LUT R17, R0, R3, R17, 0xfe, !PT ;  /* 0x0000000300117212 */ /* 0x000fe400078efe11 */
.L_x_38771:
[----:B------:R-:W-:Y:S05]  /*5230*/  BSYNC B0 ;  /* 0x0000000000007941 */ /* 0x000fea0003800000 */
.L_x_38770:
[----:B------:R-:W0:Y:S01]  /*5240*/  F2I.FTZ.TRUNC.NTZ R17, R17 ;  /* 0x0000001100117305 */ /* 0x000e22000021f100 */
[----:B------:R-:W-:Y:S05]  /*5250*/  BRA `(.L_x_38755) ;  /* 0x0000045000007947 */ /* 0x000fea0003800000 */
.L_x_38768:
        /* <DEDUP_REMOVED lines=21> */
.L_x_38777:
[----:B------:R-:W-:Y:S05]  /*53b0*/  BSYNC B1 ;  /* 0x0000000000017941 */ /* 0x000fea0003800000 */
.L_x_38776:
[----:B------:R-:W-:Y:S01]  /*53c0*/  IMAD.SHL.U32 R3, R3, 0x200000, RZ ;  /* 0x0020000003037824 */ /* 0x000fe200078e00ff */
[----:B------:R-:W-:-:S04]  /*53d0*/  LEA R0, R0, 0x37800000, 0x17 ;  /* 0x3780000000007811 */ /* 0x000fc800078eb8ff */
[----:B------:R-:W-:Y:S02]  /*53e0*/  LOP3.LUT R17, R0, R3, R17, 0xfe, !PT ;  /* 0x0000000300117212 */ /* 0x000fe400078efe11 */
.L_x_38775:
[----:B------:R-:W-:Y:S05]  /*53f0*/  BSYNC B0 ;  /* 0x0000000000007941 */ /* 0x000fea0003800000 */
.L_x_38774:
[----:B------:R-:W0:Y:S01]  /*5400*/  F2I.FTZ.TRUNC.NTZ R17, R17 ;  /* 0x0000001100117305 */ /* 0x000e22000021f100 */
[----:B------:R-:W-:Y:S05]  /*5410*/  BRA `(.L_x_38755) ;  /* 0x0000029000007947 */ /* 0x000fea0003800000 */
.L_x_38767:
        /* <DEDUP_REMOVED lines=14> */
.L_x_38781:
[----:B------:R-:W-:Y:S05]  /*5500*/  BSYNC B0 ;  /* 0x0000000000007941 */ /* 0x000fea0003800000 */
.L_x_38780:
[----:B------:R-:W0:Y:S01]  /*5510*/  F2I.FTZ.TRUNC.NTZ R17, R17 ;  /* 0x0000001100117305 */ /* 0x000e22000021f100 */
[----:B------:R-:W-:Y:S05]  /*5520*/  BRA `(.L_x_38755) ;  /* 0x0000018000007947 */ /* 0x000fea0003800000 */
.L_x_38754:
        /* <DEDUP_REMOVED lines=21> */
.L_x_38779:
[----:B------:R0:W5:Y:S01]  /*5680*/  LDG.E R17, [R4.64] ;  /* 0x0000002404117981 */ /* 0x000162000c1e1900 */
[----:B------:R-:W-:Y:S05]  /*5690*/  BRA `(.L_x_38755) ;  /* 0x0000001000007947 */ /* 0x000fea0003800000 */
.L_x_38778:
[----:B------:R0:W5:Y:S02]  /*56a0*/  LDG.E R17, [R4.64] ;  /* 0x0000002404117981 */ /* 0x000164000c1e1900 */
.L_x_38755:
[----:B------:R-:W-:-:S03]  /*56b0*/  IADD3 R2, R2, 0x80, RZ ;  /* 0x0000008002027810 */ /* 0x000fc60007ffe0ff */
.L_x_38717:
[----:B------:R-:W-:Y:S05]  /*56c0*/  BSYNC B6 ;  /* 0x0000000000067941 */ /* 0x000fea0003800000 */
.L_x_38716:
        /* <DEDUP_REMOVED lines=21> */
.L_x_38787:
[----:B------:R0:W5:Y:S01]  /*5820*/  LDG.E.U8 R16, [R4.64] ;  /* 0x0000002404107981 */ /* 0x000162000c1e1100 */
[----:B------:R-:W-:Y:S05]  /*5830*/  BRA `(.L_x_38789) ;  /* 0x00000d0000007947 */ /* 0x000fea0003800000 */
.L_x_38786:
        /* <DEDUP_REMOVED lines=8> */
.L_x_38791:
[----:B------:R0:W5:Y:S01]  /*58c0*/  LDG.E R16, [R4.64] ;  /* 0x0000002404107981 */ /* 0x000162000c1e1900 */
[----:B------:R-:W-:Y:S05]  /*58d0*/  BRA `(.L_x_38789) ;  /* 0x00000c6000007947 */ /* 0x000fea0003800000 */
.L_x_38790:
[----:B------:R0:W5:Y:S01]  /*58e0*/  LDG.E.S16 R16, [R4.64] ;  /* 0x0000002404107981 */ /* 0x000162000c1e1700 */
[----:B------:R-:W-:Y:S05]  /*58f0*/  BRA `(.L_x_38789) ;  /* 0x00000c4000007947 */ /* 0x000fea0003800000 */
.L_x_38785:
        /* <DEDUP_REMOVED lines=9> */
.L_x_38793:
[----:B----4-:R-:W4:Y:S02]  /*5990*/  LDG.E.U16 R4, [R4.64] ;  /* 0x0000002404047981 */ /* 0x010f24000c1e1500 */
[----:B----4-:R-:W-:-:S06]  /*59a0*/  HADD2.F32 R16, -RZ, R4.H0_H0 ;  /* 0x20000004ff107230 */ /* 0x010fcc0000004100 */
[----:B------:R-:W0:Y:S01]  /*59b0*/  F2I.FTZ.TRUNC.NTZ R16, R16 ;  /* 0x0000001000107305 */ /* 0x000e22000021f100 */
[----:B------:R-:W-:Y:S05]  /*59c0*/  BRA `(.L_x_38789) ;  /* 0x00000b7000007947 */ /* 0x000fea0003800000 */
.L_x_38792:
        /* <DEDUP_REMOVED lines=9> */
.L_x_38795:
[----:B----4-:R-:W4:Y:S02]  /*5a60*/  LDG.E.U16 R4, [R4.64] ;  /* 0x0000002404047981 */ /* 0x010f24000c1e1500 */
[----:B----4-:R-:W-:-:S06]  /*5a70*/  HADD2.F32 R16, -RZ, R4.H0_H0 ;  /* 0x20000004ff107230 */ /* 0x010fcc0000004100 */
[----:B------:R-:W0:Y:S01]  /*5a80*/  F2I.FTZ.TRUNC.NTZ R16, R16 ;  /* 0x0000001000107305 */ /* 0x000e22000021f100 */
[----:B------:R-:W-:Y:S05]  /*5a90*/  BRA `(.L_x_38789) ;  /* 0x00000aa000007947 */ /* 0x000fea0003800000 */
.L_x_38794:
[----:B----4-:R-:W4:Y:S02]  /*5aa0*/  LDG.E.64 R4, [R4.64] ;  /* 0x0000002404047981 */ /* 0x010f24000c1e1b00 */
[----:B----4-:R0:W4:Y:S01]  /*5ab0*/  F2I.F64.TRUNC R16, R4 ;  /* 0x0000000400107311 */ /* 0x010122000030d100 */
[----:B------:R-:W-:Y:S05]  /*5ac0*/  BRA `(.L_x_38789) ;  /* 0x00000a7000007947 */ /* 0x000fea0003800000 */
.L_x_38784:
        /* <DEDUP_REMOVED lines=12> */
.L_x_38798:
[----:B----4-:R-:W4:Y:S02]  /*5b90*/  LDG.E.64 R4, [R4.64] ;  /* 0x0000002404047981 */ /* 0x010f24000c1e1b00 */
[----:B----4-:R0:W4:Y:S01]  /*5ba0*/  F2I.F64.TRUNC R16, R4 ;  /* 0x0000000400107311 */ /* 0x010122000030d100 */
[----:B------:R-:W-:Y:S05]  /*5bb0*/  BRA `(.L_x_38789) ;  /* 0x0000098000007947 */ /* 0x000fea0003800000 */
.L_x_38797:
        /* <DEDUP_REMOVED lines=27> */
.L_x_38800:
        /* <DEDUP_REMOVED lines=14> */
.L_x_38799:
[----:B----4-:R-:W4:Y:S02]  /*5e50*/  LDG.E.U16 R16, [R4.64] ;  /* 0x0000002404107981 */ /* 0x010f24000c1e1500 */
[----:B----4-:R-:W-:-:S06]  /*5e60*/  PRMT R16, RZ, 0x5410, R16 ;  /* 0x00005410ff107816 */ /* 0x010fcc0000000010 */
[----:B------:R-:W0:Y:S01]  /*5e70*/  F2I.FTZ.TRUNC.NTZ R16, R16 ;  /* 0x0000001000107305 */ /* 0x000e22000021f100 */
[----:B------:R-:W-:Y:S05]  /*5e80*/  BRA `(.L_x_38789) ;  /* 0x000006b000007947 */ /* 0x000fea0003800000 */
.L_x_38796:
        /* <DEDUP_REMOVED lines=10> */
.L_x_38803:
        /* <DEDUP_REMOVED lines=21> */
.L_x_38807:
[----:B------:R-:W-:Y:S05]  /*6080*/  BSYNC B1 ;  /* 0x0000000000017941 */ /* 0x000fea0003800000 */
.L_x_38806:
[----:B------:R-:W-:Y:S01]  /*6090*/  IMAD.SHL.U32 R3, R3, 0x100000, RZ ;  /* 0x0010000003037824 */ /* 0x000fe200078e00ff */
[----:B------:R-:W-:-:S04]  /*60a0*/  LEA R5, R0, 0x3b800000, 0x17 ;  /* 0x3b80000000057811 */ /* 0x000fc800078eb8ff */
[----:B------:R-:W-:Y:S02]  /*60b0*/  LOP3.LUT R16, R5, R3, R16, 0xfe, !PT ;  /* 0x0000000305107212 */ /* 0x000fe400078efe10 */
.L_x_38805:
[----:B------:R-:W-:Y:S05]  /*60c0*/  BSYNC B0 ;  /* 0x0000000000007941 */ /* 0x000fea0003800000 */
.L_x_38804:
[----:B------:R-:W0:Y:S01]  /*60d0*/  F2I.FTZ.TRUNC.NTZ R16, R16 ;  /* 0x0000001000107305 */ /* 0x000e22000021f100 */
[----:B------:R-:W-:Y:S05]  /*60e0*/  BRA `(.L_x_38789) ;  /* 0x0000045000007947 */ /* 0x000fea0003800000 */
.L_x_38802:
        /* <DEDUP_REMOVED lines=21> */
.L_x_38811:
[----:B------:R-:W-:Y:S05]  /*6240*/  BSYNC B1 ;  /* 0x0000000000017941 */ /* 0x000fea0003800000 */
.L_x_38810:
[----:B------:R-:W-:Y:S01]  /*6250*/  IMAD.SHL.U32 R3, R3, 0x200000, RZ ;  /* 0x0020000003037824 */ /* 0x000fe200078e00ff */
[----:B------:R-:W-:-:S04]  /*6260*/  LEA R5, R0, 0x37800000, 0x17 ;  /* 0x3780000000057811 */ /* 0x000fc800078eb8ff */
[----:B------:R-:W-:Y:S02]  /*6270*/  LOP3.LUT R16, R5, R3, R16, 0xfe, !PT ;  /* 0x0000000305107212 */ /* 0x000fe400078efe10 */
.L_x_38809:
[----:B------:R-:W-:Y:S05]  /*6280*/  BSYNC B0 ;  /* 0x0000000000007941 */ /* 0x000fea0003800000 */
.L_x_38808:
[----:B------:R-:W0:Y:S01]  /*6290*/  F2I.FTZ.TRUNC.NTZ R16, R16 ;  /* 0x0000001000107305 */ /* 0x000e22000021f100 */
[----:B------:R-:W-:Y:S05]  /*62a0*/  BRA `(.L_x_38789) ;  /* 0x0000029000007947 */ /* 0x000fea0003800000 */
.L_x_38801:
        /* <DEDUP_REMOVED lines=14> */
.L_x_38815:
[----:B------:R-:W-:Y:S05]  /*6390*/  BSYNC B0 ;  /* 0x0000000000007941 */ /* 0x000fea0003800000 */
.L_x_38814:
[----:B------:R-:W0:Y:S01]  /*63a0*/  F2I.FTZ.TRUNC.NTZ R16, R16 ;  /* 0x0000001000107305 */ /* 0x000e22000021f100 */
[----:B------:R-:W-:Y:S05]  /*63b0*/  BRA `(.L_x_38789) ;  /* 0x0000018000007947 */ /* 0x000fea0003800000 */
.L_x_38788:
        /* <DEDUP_REMOVED lines=21> */
.L_x_38813:
[----:B------:R0:W5:Y:S01]  /*6510*/  LDG.E R16, [R4.64] ;  /* 0x0000002404107981 */ /* 0x000162000c1e1900 */
[----:B------:R-:W-:Y:S05]  /*6520*/  BRA `(.L_x_38789) ;  /* 0x0000001000007947 */ /* 0x000fea0003800000 */
.L_x_38812:
[----:B------:R0:W5:Y:S02]  /*6530*/  LDG.E R16, [R4.64] ;  /* 0x0000002404107981 */ /* 0x000164000c1e1900 */
.L_x_38789:
        /* <DEDUP_REMOVED lines=16> */
.L_x_38819:
[----:B------:R0:W5:Y:S01]  /*6640*/  LDG.E.U8 R19, [R2.64] ;  /* 0x0000002402137981 */ /* 0x000162000c1e1100 */
[----:B------:R-:W-:Y:S05]  /*6650*/  BRA `(.L_x_38783) ;  /* 0x00000cf000007947 */ /* 0x000fea0003800000 */
.L_x_38818:
        /* <DEDUP_REMOVED lines=8> */
.L_x_38822:
[----:B------:R0:W5:Y:S01]  /*66e0*/  LDG.E R19, [R2.64] ;  /* 0x0000002402137981 */ /* 0x000162000c1e1900 */
[----:B------:R-:W-:Y:S05]  /*66f0*/  BRA `(.L_x_38783) ;  /* 0x00000c5000007947 */ /* 0x000fea0003800000 */
.L_x_38821:
[----:B------:R0:W5:Y:S01]  /*6700*/  LDG.E.S16 R19, [R2.64] ;  /* 0x0000002402137981 */ /* 0x000162000c1e1700 */
[----:B------:R-:W-:Y:S05]  /*6710*/  BRA `(.L_x_38783) ;  /* 0x00000c3000007947 */ /* 0x000fea0003800000 */
.L_x_38817:
        /* <DEDUP_REMOVED lines=9> */
.L_x_38824:
[----:B----4-:R-:W4:Y:S02]  /*67b0*/  LDG.E.U16 R2, [R2.64] ;  /* 0x0000002402027981 */ /* 0x010f24000c1e1500 */
[----:B----4-:R-:W-:-:S06]  /*67c0*/  HADD2.F32 R19, -RZ, R2.H0_H0 ;  /* 0x20000002ff137230 */ /* 0x010fcc0000004100 */
[----:B------:R-:W0:Y:S01]  /*67d0*/  F2I.FTZ.TRUNC.NTZ R19, R19 ;  /* 0x0000001300137305 */ /* 0x000e22000021f100 */
[----:B------:R-:W-:Y:S05]  /*67e0*/  BRA `(.L_x_38783) ;  /* 0x00000b6000007947 */ /* 0x000fea0003800000 */
.L_x_38823:
        /* <DEDUP_REMOVED lines=9> */
.L_x_38826:
[----:B----4-:R-:W4:Y:S02]  /*6880*/  LDG.E.U16 R2, [R2.64] ;  /* 0x0000002402027981 */ /* 0x010f24000c1e1500 */
[----:B----4-:R-:W-:-:S06]  /*6890*/  HADD2.F32 R19, -RZ, R2.H0_H0 ;  /* 0x20000002ff137230 */ /* 0x010fcc0000004100 */
[----:B------:R-:W0:Y:S01]  /*68a0*/  F2I.FTZ.TRUNC.NTZ R19, R19 ;  /* 0x0000001300137305 */ /* 0x000e22000021f100 */
[----:B------:R-:W-:Y:S05]  /*68b0*/  BRA `(.L_x_38783) ;  /* 0x00000a9000007947 */ /* 0x000fea0003800000 */
.L_x_38825:
[----:B----4-:R-:W4:Y:S02]  /*68c0*/  LDG.E.64 R2, [R2.64] ;  /* 0x0000002402027981 */ /* 0x010f24000c1e1b00 */
[----:B----4-:R0:W4:Y:S01]  /*68d0*/  F2I.F64.TRUNC R19, R2 ;  /* 0x0000000200137311 */ /* 0x010122000030d100 */
[----:B------:R-:W-:Y:S05]  /*68e0*/  BRA `(.L_x_38783) ;  /* 0x00000a6000007947 */ /* 0x000fea0003800000 */
.L_x_38816:
        /* <DEDUP_REMOVED lines=12> */
.L_x_38829:
[----:B----4-:R-:W4:Y:S02]  /*69b0*/  LDG.E.64 R2, [R2.64] ;  /* 0x0000002402027981 */ /* 0x010f24000c1e1b00 */
[----:B----4-:R0:W4:Y:S01]  /*69c0*/  F2I.F64.TRUNC R19, R2 ;  /* 0x0000000200137311 */ /* 0x010122000030d100 */
[----:B------:R-:W-:Y:S05]  /*69d0*/  BRA `(.L_x_38783) ;  /* 0x0000097000007947 */ /* 0x000fea0003800000 */
.L_x_38828:
        /* <DEDUP_REMOVED lines=27> */
.L_x_38831:
        /* <DEDUP_REMOVED lines=14> */
.L_x_38830:
[----:B----4-:R-:W4:Y:S02]  /*6c70*/  LDG.E.U16 R19, [R2.64] ;  /* 0x0000002402137981 */ /* 0x010f24000c1e1500 */
[----:B----4-:R-:W-:-:S06]  /*6c80*/  PRMT R19, RZ, 0x5410, R19 ;  /* 0x00005410ff137816 */ /* 0x010fcc0000000013 */
[----:B------:R-:W0:Y:S01]  /*6c90*/  F2I.FTZ.TRUNC.NTZ R19, R19 ;  /* 0x0000001300137305 */ /* 0x000e22000021f100 */
[----:B------:R-:W-:Y:S05]  /*6ca0*/  BRA `(.L_x_38783) ;  /* 0x000006a000007947 */ /* 0x000fea0003800000 */
.L_x_38827:
        /* <DEDUP_REMOVED lines=10> */
.L_x_38834:
        /* <DEDUP_REMOVED lines=21> */
.L_x_38838:
[----:B------:R-:W-:Y:S05]  /*6ea0*/  BSYNC B1 ;  /* 0x0000000000017941 */ /* 0x000fea0003800000 */
.L_x_38837:
[----:B------:R-:W-:Y:S01]  /*6eb0*/  IMAD.SHL.U32 R2, R2, 0x100000, RZ ;  /* 0x0010000002027824 */ /* 0x000fe200078e00ff */
[----:B------:R-:W-:-:S04]  /*6ec0*/  LEA R0, R0, 0x3b800000, 0x17 ;  /* 0x3b80000000007811 */ /* 0x000fc800078eb8ff */
[----:B------:R-:W-:Y:S02]  /*6ed0*/  LOP3.LUT R19, R0, R2, R19, 0xfe, !PT ;  /* 0x0000000200137212 */ /* 0x000fe400078efe13 */
.L_x_38836:
[----:B------:R-:W-:Y:S05]  /*6ee0*/  BSYNC B0 ;  /* 0x0000000000007941 */ /* 0x000fea0003800000 */
.L_x_38835:
[----:B------:R-:W0:Y:S01]  /*6ef0*/  F2I.FTZ.TRUNC.NTZ R19, R19 ;  /* 0x0000001300137305 */ /* 0x000e22000021f100 */
[----:B------:R-:W-:Y:S05]  /*6f00*/  BRA `(.L_x_38783) ;  /* 0x0000044000007947 */ /* 0x000fea0003800000 */
.L_x_38833:
        /* <DEDUP_REMOVED lines=21> */
.L_x_38842:
[----:B------:R-:W-:Y:S05]  /*7060*/  BSYNC B1 ;  /* 0x0000000000017941 */ /* 0x000fea0003800000 */
.L_x_38841:
[----:B------:R-:W-:Y:S01]  /*7070*/  IMAD.SHL.U32 R2, R2, 0x200000, RZ ;  /* 0x0020000002027824 */ /* 0x000fe200078e00ff */
[----:B------:R-:W-:-:S04]  /*7080*/  LEA R0, R0, 0x37800000, 0x17 ;  /* 0x3780000000007811 */ /* 0x000fc800078eb8ff */
[----:B------:R-:W-:Y:S02]  /*7090*/  LOP3.LUT R19, R0, R2, R19, 0xfe, !PT ;  /* 0x0000000200137212 */ /* 0x000fe400078efe13 */
.L_x_38840:
[----:B------:R-:W-:Y:S05]  /*70a0*/  BSYNC B0 ;  /* 0x0000000000007941 */ /* 0x000fea0003800000 */
.L_x_38839:
[----:B------:R-:W0:Y:S01]  /*70b0*/  F2I.FTZ.TRUNC.NTZ R19, R19 ;  /* 0x0000001300137305 */ /* 0x000e22000021f100 */
[----:B------:R-:W-:Y:S05]  /*70c0*/  BRA `(.L_x_38783) ;  /* 0x0000028000007947 */ /* 0x000fea0003800000 */
.L_x_38832:
        /* <DEDUP_REMOVED lines=14> */
.L_x_38846:
[----:B------:R-:W-:Y:S05]  /*71b0*/  BSYNC B0 ;  /* 0x0000000000007941 */ /* 0x000fea0003800000 */
.L_x_38845:
[----:B------:R-:W0:Y:S01]  /*71c0*/  F2I.FTZ.TRUNC.NTZ R19, R19 ;  /* 0x0000001300137305 */ /* 0x000e22000021f100 */
[----:B------:R-:W-:Y:S05]  /*71d0*/  BRA `(.L_x_38783) ;  /* 0x0000017000007947 */ /* 0x000fea0003800000 */
.L_x_38820:
        /* <DEDUP_REMOVED lines=20> */
.L_x_38844:
[----:B------:R0:W5:Y:S01]  /*7320*/  LDG.E R19, [R2.64] ;  /* 0x0000002402137981 */ /* 0x000162000c1e1900 */
[----:B------:R-:W-:Y:S05]  /*7330*/  BRA `(.L_x_38783) ;  /* 0x0000001000007947 */ /* 0x000fea0003800000 */
.L_x_38843:
[----:B------:R0:W5:Y:S02]  /*7340*/  LDG.E R19, [R2.64] ;  /* 0x0000002402137981 */ /* 0x000164000c1e1900 */
.L_x_38783:
[----:B------:R-:W-:Y:S05]  /*7350*/  BSYNC B6 ;  /* 0x0000000000067941 */ /* 0x000fea0003800000 */
.L_x_38782:
[----:B------:R-:W4:Y:S01]  /*7360*/  S2R R29, SR_TID.X ;  /* 0x00000000001d7919 */ /* 0x000f220000002100 */
[----:B------:R-:W3:Y:S01]  /*7370*/  LDC.U8 R27, c[0x0][0x190] ;  /* 0x00006400ff1b7b82 */ /* 0x000ee20000000000 */
[----:B--2--5:R-:W-:Y:S01]  /*7380*/  ISETP.NE.AND P2, PT, R23, RZ, PT ;  /* 0x000000ff1700720c */ /* 0x024fe20003f45270 */
[----:B------:R-:W-:Y:S01]  /*7390*/  BSSY B6, `(.L_x_38847) ;  /* 0x00000f8000067945 */ /* 0x000fe20003800000 */
[----:B0--3--:R-:W-:Y:S02]  /*73a0*/  ISETP.NE.AND P3, PT, R22, RZ, PT ;  /* 0x000000ff1600720c */ /* 0x009fe40003f65270 */
[----:B----4-:R-:W-:Y:S02]  /*73b0*/  ISETP.NE.AND P1, PT, R17, RZ, PT ;  /* 0x000000ff1100720c */ /* 0x010fe40003f25270 */
[----:B------:R-:W-:Y:S02]  /*73c0*/  ISETP.NE.AND P0, PT, R19, RZ, PT ;  /* 0x000000ff1300720c */ /* 0x000fe40003f05270 */
[----:B------:R-:W-:-:S02]  /*73d0*/  ISETP.NE.AND P2, PT, R24, RZ, P2 ;  /* 0x000000ff1800720c */ /* 0x000fc40001745270 */
[----:B-1----:R-:W-:Y:S02]  /*73e0*/  ISETP.NE.AND P3, PT, R25, RZ, P3 ;  /* 0x000000ff1900720c */ /* 0x002fe40001f65270 */
[----:B------:R-:W-:Y:S02]  /*73f0*/  ISETP.NE.AND P1, PT, R18, RZ, P1 ;  /* 0x000000ff1200720c */ /* 0x000fe40000f25270 */
[----:B------:R-:W-:Y:S02]  /*7400*/  ISETP.NE.AND P0, PT, R16, RZ, P0 ;  /* 0x000000ff1000720c */ /* 0x000fe40000705270 */
        /* <DEDUP_REMOVED lines=25> */
.L_x_38852:
[----:B------:R0:W-:Y:S01]  /*75a0*/  STG.E.U8 [R2.64], R4 ;  /* 0x0000000402007986 */ /* 0x0001e2000c101124 */
[----:B------:R-:W-:Y:S05]  /*75b0*/  BRA `(.L_x_38848) ;  /* 0x00000d5000007947 */ /* 0x000fea0003800000 */
.L_x_38851:
        /* <DEDUP_REMOVED lines=9> */
.L_x_38855:
[----:B------:R0:W-:Y:S01]  /*7650*/  STG.E [R2.64], R4 ;  /* 0x0000000402007986 */ /* 0x0001e2000c101924 */
[----:B------:R-:W-:Y:S05]  /*7660*/  BRA `(.L_x_38848) ;  /* 0x00000ca000007947 */ /* 0x000fea0003800000 */
.L_x_38854:
[----:B------:R0:W-:Y:S01]  /*7670*/  STG.E.U16 [R2.64], R4 ;  /* 0x0000000402007986 */ /* 0x0001e2000c101524 */
[----:B------:R-:W-:Y:S05]  /*7680*/  BRA `(.L_x_38848) ;  /* 0x00000c8000007947 */ /* 0x000fea0003800000 */
.L_x_38850:
        /* <DEDUP_REMOVED lines=9> */
.L_x_38857:
[----:B------:R-:W0:Y:S02]  /*7720*/  I2F.S16 R0, R4 ;  /* 0x0000000400007306 */ /* 0x000e240000101400 */
[----:B0-----:R-:W-:-:S05]  /*7730*/  F2FP.PACK_AB R0, RZ, R0 ;  /* 0x00000000ff00723e */ /* 0x001fca00000000ff */
[----:B------:R0:W-:Y:S01]  /*7740*/  STG.E.U16 [R2.64], R0 ;  /* 0x0000000002007986 */ /* 0x0001e2000c101524 */
[----:B------:R-:W-:Y:S05]  /*7750*/  BRA `(.L_x_38848) ;  /* 0x00000bb000007947 */ /* 0x000fea0003800000 */
.L_x_38856:
        /* <DEDUP_REMOVED lines=10> */
.L_x_38859:
[----:B------:R-:W0:Y:S02]  /*7800*/  I2F.S16 R4, R4 ;  /* 0x0000000400047306 */ /* 0x000e240000101400 */
[----:B0-----:R-:W-:-:S04]  /*7810*/  F2FP.PACK_AB R5, RZ, R4 ;  /* 0x00000004ff05723e */ /* 0x001fc800000000ff */
[----:B------:R-:W-:-:S05]  /*7820*/  PRMT R5, R5, 0x5410, RZ ;  /* 0x0000541005057816 */ /* 0x000fca00000000ff */
[----:B------:R0:W-:Y:S01]  /*7830*/  STG.E [R2.64], R5 ;  /* 0x0000000502007986 */ /* 0x0001e2000c101924 */
[----:B------:R-:W-:Y:S05]  /*7840*/  BRA `(.L_x_38848) ;  /* 0x00000ac000007947 */ /* 0x000fea0003800000 */
.L_x_38858:
[----:B------:R-:W0:Y:S02]  /*7850*/  I2F.F64.S16 R4, R4 ;  /* 0x0000000400047312 */ /* 0x000e240000101c00 */
[----:B0-----:R0:W-:Y:S01]  /*7860*/  STG.E.64 [R2.64], R4 ;  /* 0x0000000402007986 */ /* 0x0011e2000c101b24 */
[----:B------:R-:W-:Y:S05]  /*7870*/  BRA `(.L_x_38848) ;  /* 0x00000a9000007947 */ /* 0x000fea0003800000 */
.L_x_38849:
        /* <DEDUP_REMOVED lines=10> */
.L_x_38862:
[----:B------:R-:W0:Y:S01]  /*7920*/  I2F.F64.S16 R4, R4 ;  /* 0x0000000400047312 */ /* 0x000e220000101c00 */
[----:B------:R-:W-:-:S05]  /*7930*/  CS2R R6, SRZ ;  /* 0x0000000000067805 */ /* 0x000fca000001ff00 */
[----:B0-----:R0:W-:Y:S01]  /*7940*/  STG.E.128 [R2.64], R4 ;  /* 0x0000000402007986 */ /* 0x0011e2000c101d24 */
[----:B------:R-:W-:Y:S05]  /*7950*/  BRA `(.L_x_38848) ;  /* 0x000009b000007947 */ /* 0x000fea0003800000 */
.L_x_38861:
        /* <DEDUP_REMOVED lines=21> */
.L_x_38866:
[----:B------:R-:W-:Y:S05]  /*7ab0*/  BSYNC B0 ;  /* 0x0000000000007941 */ /* 0x000fea0003800000 */
.L_x_38865:
[----:B------:R-:W-:-:S05]  /*7ac0*/  LOP3.LUT R5, R0, R5, RZ, 0xfc, !PT ;  /* 0x0000000500057212 */ /* 0x000fca00078efcff */
[----:B------:R0:W-:Y:S01]  /*7ad0*/  STG.E.U8 [R2.64], R5 ;  /* 0x0000000502007986 */ /* 0x0001e2000c101124 */
[----:B------:R-:W-:Y:S05]  /*7ae0*/  BRA `(.L_x_38848) ;  /* 0x0000082000007947 */ /* 0x000fea0003800000 */
.L_x_38864:
        /* <DEDUP_REMOVED lines=13> */
.L_x_38868:
[----:B------:R-:W-:Y:S01]  /*7bc0*/  IMAD.MOV.U32 R0, RZ, RZ, 0x7f ;  /* 0x0000007fff007424 */ /* 0x000fe200078e00ff */
[----:B------:R-:W-:-:S04]  /*7bd0*/  ISETP.GT.U32.AND P0, PT, R5, 0x7f800000, PT ;  /* 0x7f8000000500780c */ /* 0x000fc80003f04070 */
[----:B------:R-:W-:-:S04]  /*7be0*/  SEL R0, R0, 0x7c, P0 ;  /* 0x0000007c00007807 */ /* 0x000fc80000000000 */
.L_x_38869:
[----:B------:R-:W-:Y:S05]  /*7bf0*/  BSYNC B0 ;  /* 0x0000000000007941 */ /* 0x000fea0003800000 */
.L_x_38867:
[----:B------:R-:W-:-:S04]  /*7c00*/  LOP3.LUT R4, R7, 0x80000000, RZ, 0xc0, !PT ;  /* 0x8000000007047812 */ /* 0x000fc800078ec0ff */
[----:B------:R-:W-:-:S04]  /*7c10*/  SHF.R.U32.HI R5, RZ, 0x18, R4 ;  /* 0x00000018ff057819 */ /* 0x000fc80000011604 */
[----:B------:R-:W-:-:S05]  /*7c20*/  LOP3.LUT R5, R0, R5, RZ, 0xfc, !PT ;  /* 0x0000000500057212 */ /* 0x000fca00078efcff */
[----:B------:R0:W-:Y:S01]  /*7c30*/  STG.E.U8 [R2.64], R5 ;  /* 0x0000000502007986 */ /* 0x0001e2000c101124 */
[----:B------:R-:W-:Y:S05]  /*7c40*/  BRA `(.L_x_38848) ;  /* 0x000006c000007947 */ /* 0x000fea0003800000 */
.L_x_38863:
[----:B------:R-:W0:Y:S02]  /*7c50*/  I2F.S16 R0, R4 ;  /* 0x0000000400007306 */ /* 0x000e240000101400 */
[----:B0-----:R-:W-:-:S05]  /*7c60*/  F2FP.BF16.PACK_AB R0, RZ, R0 ;  /* 0x00000000ff00723e */ /* 0x001fca00000010ff */
[----:B------:R0:W-:Y:S01]  /*7c70*/  STG.E.U16 [R2.64], R0 ;  /* 0x0000000002007986 */ /* 0x0001e2000c101524 */
[----:B------:R-:W-:Y:S05]  /*7c80*/  BRA `(.L_x_38848) ;  /* 0x0000068000007947 */ /* 0x000fea0003800000 */
.L_x_38860:
        /* <DEDUP_REMOVED lines=10> */
.L_x_38872:
        /* <DEDUP_REMOVED lines=17> */
.L_x_38875:
[----:B------:R-:W-:-:S04]  /*7e40*/  LOP3.LUT R0, R7, 0x80000000, RZ, 0xc0, !PT ;  /* 0x8000000007007812 */ /* 0x000fc800078ec0ff */
[----:B------:R-:W-:-:S04]  /*7e50*/  SHF.R.U32.HI R5, RZ, 0x18, R0 ;  /* 0x00000018ff057819 */ /* 0x000fc80000011600 */
[----:B------:R-:W-:-:S04]  /*7e60*/  LOP3.LUT R4, R4, R5, RZ, 0xfc, !PT ;  /* 0x0000000504047212 */ /* 0x000fc800078efcff */
[----:B------:R-:W-:Y:S02]  /*7e70*/  PRMT R0, R4, 0x7610, R0 ;  /* 0x0000761004007816 */ /* 0x000fe40000000000 */
.L_x_38874:
[----:B------:R-:W-:Y:S05]  /*7e80*/  BSYNC B0 ;  /* 0x0000000000007941 */ /* 0x000fea0003800000 */
.L_x_38873:
[----:B------:R0:W-:Y:S01]  /*7e90*/  STG.E.U8 [R2.64], R0 ;  /* 0x0000000002007986 */ /* 0x0001e2000c101124 */
[----:B------:R-:W-:Y:S05]  /*7ea0*/  BRA `(.L_x_38848) ;  /* 0x0000046000007947 */ /* 0x000fea0003800000 */
.L_x_38871:
        /* <DEDUP_REMOVED lines=17> */
.L_x_38878:
[----:B------:R-:W-:-:S04]  /*7fc0*/  LOP3.LUT R0, R7, 0x80000000, RZ, 0xc0, !PT ;  /* 0x8000000007007812 */ /* 0x000fc800078ec0ff */
[----:B------:R-:W-:-:S04]  /*7fd0*/  SHF.R.U32.HI R5, RZ, 0x18, R0 ;  /* 0x00000018ff057819 */ /* 0x000fc80000011600 */
[----:B------:R-:W-:-:S04]  /*7fe0*/  LOP3.LUT R4, R4, R5, RZ, 0xfc, !PT ;  /* 0x0000000504047212 */ /* 0x000fc800078efcff */
[----:B------:R-:W-:Y:S02]  /*7ff0*/  PRMT R0, R4, 0x7610, R0 ;  /* 0x0000761004007816 */ /* 0x000fe40000000000 */
.L_x_38877:
[----:B------:R-:W-:Y:S05]  /*8000*/  BSYNC B0 ;  /* 0x0000000000007941 */ /* 0x000fea0003800000 */
.L_x_38876:
[----:B------:R0:W-:Y:S01]  /*8010*/  STG.E.U8 [R2.64], R0 ;  /* 0x0000000002007986 */ /* 0x0001e2000c101124 */
[----:B------:R-:W-:Y:S05]  /*8020*/  BRA `(.L_x_38848) ;  /* 0x000002e000007947 */ /* 0x000fea0003800000 */
.L_x_38870:
        /* <DEDUP_REMOVED lines=22> */
.L_x_38853:
        /* <DEDUP_REMOVED lines=20> */
.L_x_38880:
[----:B------:R-:W-:-:S05]  /*82d0*/  IMAD.MOV.U32 R5, RZ, RZ, RZ ;  /* 0x000000ffff057224 */ /* 0x000fca00078e00ff */
[----:B------:R0:W-:Y:S01]  /*82e0*/  STG.E.64 [R2.64], R4 ;  /* 0x0000000402007986 */ /* 0x0001e2000c101b24 */
[----:B------:R-:W-:Y:S05]  /*82f0*/  BRA `(.L_x_38848) ;  /* 0x0000001000007947 */ /* 0x000fea0003800000 */
.L_x_38879:
[----:B------:R0:W-:Y:S02]  /*8300*/  STG.E [R2.64], R4 ;  /* 0x0000000402007986 */ /* 0x0001e4000c101924 */
.L_x_38848:
[----:B------:R-:W-:Y:S05]  /*8310*/  BSYNC B6 ;  /* 0x0000000000067941 */ /* 0x000fea0003800000 */
.L_x_38847:
        /* <DEDUP_REMOVED lines=21> */
.L_x_38886:
[----:B------:R0:W-:Y:S01]  /*8470*/  STG.E.U8 [R2.64], R22 ;  /* 0x0000001602007986 */ /* 0x0001e2000c101124 */
[----:B------:R-:W-:Y:S05]  /*8480*/  BRA `(.L_x_38888) ;  /* 0x00000d5000007947 */ /* 0x000fea0003800000 */
.L_x_38885:
        /* <DEDUP_REMOVED lines=9> */
.L_x_38890:
[----:B------:R0:W-:Y:S01]  /*8520*/  STG.E [R2.64], R22 ;  /* 0x0000001602007986 */ /* 0x0001e2000c101924 */
[----:B------:R-:W-:Y:S05]  /*8530*/  BRA `(.L_x_38888) ;  /* 0x00000ca000007947 */ /* 0x000fea0003800000 */
.L_x_38889:
[----:B------:R0:W-:Y:S01]  /*8540*/  STG.E.U16 [R2.64], R22 ;  /* 0x0000001602007986 */ /* 0x0001e2000c101524 */
[----:B------:R-:W-:Y:S05]  /*8550*/  BRA `(.L_x_38888) ;  /* 0x00000c8000007947 */ /* 0x000fea0003800000 */
.L_x_38884:
        /* <DEDUP_REMOVED lines=9> */
.L_x_38892:
[----:B------:R-:W0:Y:S02]  /*85f0*/  I2F.S16 R0, R22 ;  /* 0x0000001600007306 */ /* 0x000e240000101400 */
[----:B0-----:R-:W-:-:S05]  /*8600*/  F2FP.PACK_AB R0, RZ, R0 ;  /* 0x00000000ff00723e */ /* 0x001fca00000000ff */
[----:B------:R0:W-:Y:S01]  /*8610*/  STG.E.U16 [R2.64], R0 ;  /* 0x0000000002007986 */ /* 0x0001e2000c101524 */
[----:B------:R-:W-:Y:S05]  /*8620*/  BRA `(.L_x_38888) ;  /* 0x00000bb000007947 */ /* 0x000fea0003800000 */
.L_x_38891:
        /* <DEDUP_REMOVED lines=10> */
.L_x_38894:
[----:B------:R-:W0:Y:S02]  /*86d0*/  I2F.S16 R22, R22 ;  /* 0x0000001600167306 */ /* 0x000e240000101400 */
[----:B0-----:R-:W-:-:S04]  /*86e0*/  F2FP.PACK_AB R5, RZ, R22 ;  /* 0x00000016ff05723e */ /* 0x001fc800000000ff */
[----:B------:R-:W-:-:S05]  /*86f0*/  PRMT R5, R5, 0x5410, RZ ;  /* 0x0000541005057816 */ /* 0x000fca00000000ff */
[----:B------:R0:W-:Y:S01]  /*8700*/  STG.E [R2.64], R5 ;  /* 0x0000000502007986 */ /* 0x0001e2000c101924 */
[----:B------:R-:W-:Y:S05]  /*8710*/  BRA `(.L_x_38888) ;  /* 0x00000ac000007947 */ /* 0x000fea0003800000 */
.L_x_38893:
[----:B------:R-:W0:Y:S02]  /*8720*/  I2F.F64.S16 R22, R22 ;  /* 0x0000001600167312 */ /* 0x000e240000101c00 */
[----:B0-----:R0:W-:Y:S01]  /*8730*/  STG.E.64 [R2.64], R22 ;  /* 0x0000001602007986 */ /* 0x0011e2000c101b24 */
[----:B------:R-:W-:Y:S05]  /*8740*/  BRA `(.L_x_38888) ;  /* 0x00000a9000007947 */ /* 0x000fea0003800000 */
.L_x_38883:
        /* <DEDUP_REMOVED lines=10> */
.L_x_38897:
[----:B------:R-:W0:Y:S01]  /*87f0*/  I2F.F64.S16 R4, R22 ;  /* 0x0000001600047312 */ /* 0x000e220000101c00 */
[----:B------:R-:W-:-:S05]  /*8800*/  CS2R R6, SRZ ;  /* 0x0000000000067805 */ /* 0x000fca000001ff00 */
[----:B0-----:R0:W-:Y:S01]  /*8810*/  STG.E.128 [R2.64], R4 ;  /* 0x0000000402007986 */ /* 0x0011e2000c101d24 */
[----:B------:R-:W-:Y:S05]  /*8820*/  BRA `(.L_x_38888) ;  /* 0x000009b000007947 */ /* 0x000fea0003800000 */
.L_x_38896:
        /* <DEDUP_REMOVED lines=21> */
.L_x_38901:
[----:B------:R-:W-:Y:S05]  /*8980*/  BSYNC B0 ;  /* 0x0000000000007941 */ /* 0x000fea0003800000 */
.L_x_38900:
[----:B------:R-:W-:-:S05]  /*8990*/  LOP3.LUT R5, R0, R5, RZ, 0xfc, !PT ;  /* 0x0000000500057212 */ /* 0x000fca00078efcff */
[----:B------:R0:W-:Y:S01]  /*89a0*/  STG.E.U8 [R2.64], R5 ;  /* 0x0000000502007986 */ /* 0x0001e2000c101124 */
[----:B------:R-:W-:Y:S05]  /*89b0*/  BRA `(.L_x_38888) ;  /* 0x0000082000007947 */ /* 0x000fea0003800000 */
.L_x_38899:
        /* <DEDUP_REMOVED lines=13> */
.L_x_38903:
[----:B------:R-:W-:Y:S01]  /*8a90*/  IMAD.MOV.U32 R0, RZ, RZ, 0x7f ;  /* 0x0000007fff007424 */ /* 0x000fe200078e00ff */
[----:B------:R-:W-:-:S04]  /*8aa0*/  ISETP.GT.U32.AND P0, PT, R4, 0x7f800000, PT ;  /* 0x7f8000000400780c */ /* 0x000fc80003f04070 */
[----:B------:R-:W-:-:S04]  /*8ab0*/  SEL R0, R0, 0x7c, P0 ;  /* 0x0000007c00007807 */ /* 0x000fc80000000000 */
.L_x_38904:
[----:B------:R-:W-:Y:S05]  /*8ac0*/  BSYNC B0 ;  /* 0x0000000000007941 */ /* 0x000fea0003800000 */
.L_x_38902:
[----:B------:R-:W-:-:S04]  /*8ad0*/  LOP3.LUT R4, R5, 0x80000000, RZ, 0xc0, !PT ;  /* 0x8000000005047812 */ /* 0x000fc800078ec0ff */
[----:B------:R-:W-:-:S04]  /*8ae0*/  SHF.R.U32.HI R5, RZ, 0x18, R4 ;  /* 0x00000018ff057819 */ /* 0x000fc80000011604 */
[----:B------:R-:W-:-:S05]  /*8af0*/  LOP3.LUT R5, R0, R5, RZ, 0xfc, !PT ;  /* 0x0000000500057212 */ /* 0x000fca00078efcff */
[----:B------:R0:W-:Y:S01]  /*8b00*/  STG.E.U8 [R2.64], R5 ;  /* 0x0000000502007986 */ /* 0x0001e2000c101124 */
[----:B------:R-:W-:Y:S05]  /*8b10*/  BRA `(.L_x_38888) ;  /* 0x000006c000007947 */ /* 0x000fea0003800000 */
.L_x_38898:
[----:B------:R-:W0:Y:S02]  /*8b20*/  I2F.S16 R0, R22 ;  /* 0x0000001600007306 */ /* 0x000e240000101400 */
[----:B0-----:R-:W-:-:S05]  /*8b30*/  F2FP.BF16.PACK_AB R0, RZ, R0 ;  /* 0x00000000ff00723e */ /* 0x001fca00000010ff */
[----:B------:R0:W-:Y:S01]  /*8b40*/  STG.E.U16 [R2.64], R0 ;  /* 0x0000000002007986 */ /* 0x0001e2000c101524 */
[----:B------:R-:W-:Y:S05]  /*8b50*/  BRA `(.L_x_38888) ;  /* 0x0000068000007947 */ /* 0x000fea0003800000 */
.L_x_38895:
        /* <DEDUP_REMOVED lines=10> */
.L_x_38907:
        /* <DEDUP_REMOVED lines=17> */
.L_x_38910:
[----:B------:R-:W-:-:S04]  /*8d10*/  LOP3.LUT R0, R7, 0x80000000, RZ, 0xc0, !PT ;  /* 0x8000000007007812 */ /* 0x000fc800078ec0ff */
[----:B------:R-:W-:-:S04]  /*8d20*/  SHF.R.U32.HI R5, RZ, 0x18, R0 ;  /* 0x00000018ff057819 */ /* 0x000fc80000011600 */
[----:B------:R-:W-:-:S04]  /*8d30*/  LOP3.LUT R4, R4, R5, RZ, 0xfc, !PT ;  /* 0x0000000504047212 */ /* 0x000fc800078efcff */
[----:B------:R-:W-:Y:S02]  /*8d40*/  PRMT R0, R4, 0x7610, R0 ;  /* 0x0000761004007816 */ /* 0x000fe40000000000 */
.L_x_38909:
[----:B------:R-:W-:Y:S05]  /*8d50*/  BSYNC B0 ;  /* 0x0000000000007941 */ /* 0x000fea0003800000 */
.L_x_38908:
[----:B------:R0:W-:Y:S01]  /*8d60*/  STG.E.U8 [R2.64], R0 ;  /* 0x0000000002007986 */ /* 0x0001e2000c101124 */
[----:B------:R-:W-:Y:S05]  /*8d70*/  BRA `(.L_x_38888) ;  /* 0x0000046000007947 */ /* 0x000fea0003800000 */
.L_x_38906:
        /* <DEDUP_REMOVED lines=17> */
.L_x_38913:
[----:B------:R-:W-:-:S04]  /*8e90*/  LOP3.LUT R0, R7, 0x80000000, RZ, 0xc0, !PT ;  /* 0x8000000007007812 */ /* 0x000fc800078ec0ff */
[----:B------:R-:W-:-:S04]  /*8ea0*/  SHF.R.U32.HI R5, RZ, 0x18, R0 ;  /* 0x00000018ff057819 */ /* 0x000fc80000011600 */
[----:B------:R-:W-:-:S04]  /*8eb0*/  LOP3.LUT R4, R4, R5, RZ, 0xfc, !PT ;  /* 0x0000000504047212 */ /* 0x000fc800078efcff */
[----:B------:R-:W-:Y:S02]  /*8ec0*/  PRMT R0, R4, 0x7610, R0 ;  /* 0x0000761004007816 */ /* 0x000fe40000000000 */
.L_x_38912:
[----:B------:R-:W-:Y:S05]  /*8ed0*/  BSYNC B0 ;  /* 0x0000000000007941 */ /* 0x000fea0003800000 */
.L_x_38911:
[----:B------:R0:W-:Y:S01]  /*8ee0*/  STG.E.U8 [R2.64], R0 ;  /* 0x0000000002007986 */ /* 0x0001e2000c101124 */
[----:B------:R-:W-:Y:S05]  /*8ef0*/  BRA `(.L_x_38888) ;  /* 0x000002e000007947 */ /* 0x000fea0003800000 */
.L_x_38905:
        /* <DEDUP_REMOVED lines=22> */
.L_x_38887:
        /* <DEDUP_REMOVED lines=20> */
.L_x_38915:
[----:B------:R-:W-:-:S05]  /*91a0*/  IMAD.MOV.U32 R23, RZ, RZ, RZ ;  /* 0x000000ffff177224 */ /* 0x000fca00078e00ff */
[----:B------:R0:W-:Y:S01]  /*91b0*/  STG.E.64 [R2.64], R22 ;  /* 0x0000001602007986 */ /* 0x0001e2000c101b24 */
[----:B------:R-:W-:Y:S05]  /*91c0*/  BRA `(.L_x_38888) ;  /* 0x0000001000007947 */ /* 0x000fea0003800000 */
.L_x_38914:
[----:B------:R0:W-:Y:S02]  /*91d0*/  STG.E [R2.64], R22 ;  /* 0x0000001602007986 */ /* 0x0001e4000c101924 */
.L_x_38888:
        /* <DEDUP_REMOVED lines=21> */
.L_x_38919:
[----:B------:R0:W-:Y:S01]  /*9330*/  STG.E.U8 [R2.64], R18 ;  /* 0x0000001202007986 */ /* 0x0001e2000c101124 */
[----:B------:R-:W-:Y:S05]  /*9340*/  BRA `(.L_x_38921) ;  /* 0x00000d5000007947 */ /* 0x000fea0003800000 */
.L_x_38918:
        /* <DEDUP_REMOVED lines=9> */
.L_x_38923:
[----:B------:R0:W-:Y:S01]  /*93e0*/  STG.E [R2.64], R18 ;  /* 0x0000001202007986 */ /* 0x0001e2000c101924 */
[----:B------:R-:W-:Y:S05]  /*93f0*/  BRA `(.L_x_38921) ;  /* 0x00000ca000007947 */ /* 0x000fea0003800000 */
.L_x_38922:
[----:B------:R0:W-:Y:S01]  /*9400*/  STG.E.U16 [R2.64], R18 ;  /* 0x0000001202007986 */ /* 0x0001e2000c101524 */
[----:B------:R-:W-:Y:S05]  /*9410*/  BRA `(.L_x_38921) ;  /* 0x00000c8000007947 */ /* 0x000fea0003800000 */
.L_x_38917:
        /* <DEDUP_REMOVED lines=9> */
.L_x_38925:
[----:B------:R-:W0:Y:S02]  /*94b0*/  I2F.S16 R0, R18 ;  /* 0x0000001200007306 */ /* 0x000e240000101400 */
[----:B0-----:R-:W-:-:S05]  /*94c0*/  F2FP.PACK_AB R0, RZ, R0 ;  /* 0x00000000ff00723e */ /* 0x001fca00000000ff */
[----:B------:R0:W-:Y:S01]  /*94d0*/  STG.E.U16 [R2.64], R0 ;  /* 0x0000000002007986 */ /* 0x0001e2000c101524 */
[----:B------:R-:W-:Y:S05]  /*94e0*/  BRA `(.L_x_38921) ;  /* 0x00000bb000007947 */ /* 0x000fea0003800000 */
.L_x_38924:
        /* <DEDUP_REMOVED lines=10> */
.L_x_38927:
[----:B------:R-:W0:Y:S02]  /*9590*/  I2F.S16 R18, R18 ;  /* 0x0000001200127306 */ /* 0x000e240000101400 */
[----:B0-----:R-:W-:-:S04]  /*95a0*/  F2FP.PACK_AB R5, RZ, R18 ;  /* 0x00000012ff05723e */ /* 0x001fc800000000ff */
[----:B------:R-:W-:-:S05]  /*95b0*/  PRMT R5, R5, 0x5410, RZ ;  /* 0x0000541005057816 */ /* 0x000fca00000000ff */
[----:B------:R0:W-:Y:S01]  /*95c0*/  STG.E [R2.64], R5 ;  /* 0x0000000502007986 */ /* 0x0001e2000c101924 */
[----:B------:R-:W-:Y:S05]  /*95d0*/  BRA `(.L_x_38921) ;  /* 0x00000ac000007947 */ /* 0x000fea0003800000 */
.L_x_38926:
[----:B------:R-:W0:Y:S02]  /*95e0*/  I2F.F64.S16 R18, R18 ;  /* 0x0000001200127312 */ /* 0x000e240000101c00 */
[----:B0-----:R0:W-:Y:S01]  /*95f0*/  STG.E.64 [R2.64], R18 ;  /* 0x0000001202007986 */ /* 0x0011e2000c101b24 */
[----:B------:R-:W-:Y:S05]  /*9600*/  BRA `(.L_x_38921) ;  /* 0x00000a9000007947 */ /* 0x000fea0003800000 */
.L_x_38916:
        /* <DEDUP_REMOVED lines=10> */
.L_x_38930:
[----:B------:R-:W0:Y:S01]  /*96b0*/  I2F.F64.S16 R4, R18 ;  /* 0x0000001200047312 */ /* 0x000e220000101c00 */
[----:B------:R-:W-:-:S05]  /*96c0*/  CS2R R6, SRZ ;  /* 0x0000000000067805 */ /* 0x000fca000001ff00 */
[----:B0-----:R0:W-:Y:S01]  /*96d0*/  STG.E.128 [R2.64], R4 ;  /* 0x0000000402007986 */ /* 0x0011e2000c101d24 */
[----:B------:R-:W-:Y:S05]  /*96e0*/  BRA `(.L_x_38921) ;  /* 0x000009b000007947 */ /* 0x000fea0003800000 */
.L_x_38929:
        /* <DEDUP_REMOVED lines=21> */
.L_x_38934:
[----:B------:R-:W-:Y:S05]  /*9840*/  BSYNC B0 ;  /* 0x0000000000007941 */ /* 0x000fea0003800000 */
.L_x_38933:
[----:B------:R-:W-:-:S05]  /*9850*/  LOP3.LUT R5, R0, R5, RZ, 0xfc, !PT ;  /* 0x0000000500057212 */ /* 0x000fca00078efcff */
[----:B------:R0:W-:Y:S01]  /*9860*/  STG.E.U8 [R2.64], R5 ;  /* 0x0000000502007986 */ /* 0x0001e2000c101124 */
[----:B------:R-:W-:Y:S05]  /*9870*/  BRA `(.L_x_38921) ;  /* 0x0000082000007947 */ /* 0x000fea0003800000 */
.L_x_38932:
        /* <DEDUP_REMOVED lines=13> */
.L_x_38936:
[----:B------:R-:W-:Y:S01]  /*9950*/  IMAD.MOV.U32 R0, RZ, RZ, 0x7f ;  /* 0x0000007fff007424 */ /* 0x000fe200078e00ff */
[----:B------:R-:W-:-:S04]  /*9960*/  ISETP.GT.U32.AND P0, PT, R4, 0x7f800000, PT ;  /* 0x7f8000000400780c */ /* 0x000fc80003f04070 */
[----:B------:R-:W-:-:S04]  /*9970*/  SEL R0, R0, 0x7c, P0 ;  /* 0x0000007c00007807 */ /* 0x000fc80000000000 */
.L_x_38937:
[----:B------:R-:W-:Y:S05]  /*9980*/  BSYNC B0 ;  /* 0x0000000000007941 */ /* 0x000fea0003800000 */
.L_x_38935:
[----:B------:R-:W-:-:S04]  /*9990*/  LOP3.LUT R4, R5, 0x80000000, RZ, 0xc0, !PT ;  /* 0x8000000005047812 */ /* 0x000fc800078ec0ff */
[----:B------:R-:W-:-:S04]  /*99a0*/  SHF.R.U32.HI R5, RZ, 0x18, R4 ;  /* 0x00000018ff057819 */ /* 0x000fc80000011604 */
[----:B------:R-:W-:-:S05]  /*99b0*/  LOP3.LUT R5, R0, R5, RZ, 0xfc, !PT ;  /* 0x0000000500057212 */ /* 0x000fca00078efcff */
[----:B------:R0:W-:Y:S01]  /*99c0*/  STG.E.U8 [R2.64], R5 ;  /* 0x0000000502007986 */ /* 0x0001e2000c101124 */
[----:B------:R-:W-:Y:S05]  /*99d0*/  BRA `(.L_x_38921) ;  /* 0x000006c000007947 */ /* 0x000fea0003800000 */
.L_x_38931:
[----:B------:R-:W0:Y:S02]  /*99e0*/  I2F.S16 R0, R18 ;  /* 0x0000001200007306 */ /* 0x000e240000101400 */
[----:B0-----:R-:W-:-:S05]  /*99f0*/  F2FP.BF16.PACK_AB R0, RZ, R0 ;  /* 0x00000000ff00723e */ /* 0x001fca00000010ff */
[----:B------:R0:W-:Y:S01]  /*9a00*/  STG.E.U16 [R2.64], R0 ;  /* 0x0000000002007986 */ /* 0x0001e2000c101524 */
[----:B------:R-:W-:Y:S05]  /*9a10*/  BRA `(.L_x_38921) ;  /* 0x0000068000007947 */ /* 0x000fea0003800000 */
.L_x_38928:
        /* <DEDUP_REMOVED lines=10> */
.L_x_38940:
        /* <DEDUP_REMOVED lines=17> */
.L_x_38943:
[----:B------:R-:W-:-:S04]  /*9bd0*/  LOP3.LUT R0, R7, 0x80000000, RZ, 0xc0, !PT ;  /* 0x8000000007007812 */ /* 0x000fc800078ec0ff */
[----:B------:R-:W-:-:S04]  /*9be0*/  SHF.R.U32.HI R5, RZ, 0x18, R0 ;  /* 0x00000018ff057819 */ /* 0x000fc80000011600 */
[----:B------:R-:W-:-:S04]  /*9bf0*/  LOP3.LUT R4, R4, R5, RZ, 0xfc, !PT ;  /* 0x0000000504047212 */ /* 0x000fc800078efcff */
[----:B------:R-:W-:Y:S02]  /*9c00*/  PRMT R0, R4, 0x7610, R0 ;  /* 0x0000761004007816 */ /* 0x000fe40000000000 */
.L_x_38942:
[----:B------:R-:W-:Y:S05]  /*9c10*/  BSYNC B0 ;  /* 0x0000000000007941 */ /* 0x000fea0003800000 */
.L_x_38941:
[----:B------:R0:W-:Y:S01]  /*9c20*/  STG.E.U8 [R2.64], R0 ;  /* 0x0000000002007986 */ /* 0x0001e2000c101124 */
[----:B------:R-:W-:Y:S05]  /*9c30*/  BRA `(.L_x_38921) ;  /* 0x0000046000007947 */ /* 0x000fea0003800000 */
.L_x_38939:
        /* <DEDUP_REMOVED lines=17> */
.L_x_38946:
[----:B------:R-:W-:-:S04]  /*9d50*/  LOP3.LUT R0, R7, 0x80000000, RZ, 0xc0, !PT ;  /* 0x8000000007007812 */ /* 0x000fc800078ec0ff */
[----:B------:R-:W-:-:S04]  /*9d60*/  SHF.R.U32.HI R5, RZ, 0x18, R0 ;  /* 0x00000018ff057819 */ /* 0x000fc80000011600 */
[----:B------:R-:W-:-:S04]  /*9d70*/  LOP3.LUT R4, R4, R5, RZ, 0xfc, !PT ;  /* 0x0000000504047212 */ /* 0x000fc800078efcff */
[----:B------:R-:W-:Y:S02]  /*9d80*/  PRMT R0, R4, 0x7610, R0 ;  /* 0x0000761004007816 */ /* 0x000fe40000000000 */
.L_x_38945:
[----:B------:R-:W-:Y:S05]  /*9d90*/  BSYNC B0 ;  /* 0x0000000000007941 */ /* 0x000fea0003800000 */
.L_x_38944:
[----:B------:R0:W-:Y:S01]  /*9da0*/  STG.E.U8 [R2.64], R0 ;  /* 0x0000000002007986 */ /* 0x0001e2000c101124 */
[----:B------:R-:W-:Y:S05]  /*9db0*/  BRA `(.L_x_38921) ;  /* 0x000002e000007947 */ /* 0x000fea0003800000 */
.L_x_38938:
        /* <DEDUP_REMOVED lines=22> */
.L_x_38920:
        /* <DEDUP_REMOVED lines=20> */
.L_x_38948:
[----:B------:R-:W-:-:S05]  /*a060*/  IMAD.MOV.U32 R19, RZ, RZ, RZ ;  /* 0x000000ffff137224 */ /* 0x000fca00078e00ff */
[----:B------:R0:W-:Y:S01]  /*a070*/  STG.E.64 [R2.64], R18 ;  /* 0x0000001202007986 */ /* 0x0001e2000c101b24 */
[----:B------:R-:W-:Y:S05]  /*a080*/  BRA `(.L_x_38921) ;  /* 0x0000001000007947 */ /* 0x000fea0003800000 */
.L_x_38947:
[----:B------:R0:W-:Y:S02]  /*a090*/  STG.E [R2.64], R18 ;  /* 0x0000001202007986 */ /* 0x0001e4000c101924 */
.L_x_38921:
[----:B------:R-:W-:Y:S02]  /*a0a0*/  IADD3 R29, R29, 0x80, RZ ;  /* 0x000000801d1d7810 */ /* 0x000fe40007ffe0ff */
.L_x_38882:
[----:B------:R-:W-:Y:S05]  /*a0b0*/  BSYNC B6 ;  /* 0x0000000000067941 */ /* 0x000fea0003800000 */
.L_x_38881:
        /* <DEDUP_REMOVED lines=19> */
.L_x_38952:
[----:B------:R-:W-:Y:S01]  /*a1f0*/  STG.E.U8 [R2.64], R16 ;  /* 0x0000001002007986 */ /* 0x000fe2000c101124 */
[----:B------:R-:W-:Y:S05]  /*a200*/  EXIT ;  /* 0x000000000000794d */ /* 0x000fea0003800000 */
.L_x_38951:
        /* <DEDUP_REMOVED lines=9> */
.L_x_38955:
[----:B------:R-:W-:Y:S01]  /*a2a0*/  STG.E [R2.64], R16 ;  /* 0x0000001002007986 */ /* 0x000fe2000c101924 */
[----:B------:R-:W-:Y:S05]  /*a2b0*/  EXIT ;  /* 0x000000000000794d */ /* 0x000fea0003800000 */
.L_x_38954:
[----:B------:R-:W-:Y:S01]  /*a2c0*/  STG.E.U16 [R2.64], R16 ;  /* 0x0000001002007986 */ /* 0x000fe2000c101524 */
[----:B------:R-:W-:Y:S05]  /*a2d0*/  EXIT ;  /* 0x000000000000794d */ /* 0x000fea0003800000 */
.L_x_38950:
        /* <DEDUP_REMOVED lines=9> */
.L_x_38957:
[----:B------:R-:W0:Y:S02]  /*a370*/  I2F.S16 R0, R16 ;  /* 0x0000001000007306 */ /* 0x000e240000101400 */
[----:B0-----:R-:W-:-:S05]  /*a380*/  F2FP.PACK_AB R0, RZ, R0 ;  /* 0x00000000ff00723e */ /* 0x001fca00000000ff */
[----:B------:R-:W-:Y:S01]  /*a390*/  STG.E.U16 [R2.64], R0 ;  /* 0x0000000002007986 */ /* 0x000fe2000c101524 */
[----:B------:R-:W-:Y:S05]  /*a3a0*/  EXIT ;  /* 0x000000000000794d */ /* 0x000fea0003800000 */
.L_x_38956:
        /* <DEDUP_REMOVED lines=10> */
.L_x_38959:
[----:B------:R-:W0:Y:S02]  /*a450*/  I2F.S16 R16, R16 ;  /* 0x0000001000107306 */ /* 0x000e240000101400 */
[----:B0-----:R-:W-:-:S04]  /*a460*/  F2FP.PACK_AB R5, RZ, R16 ;  /* 0x00000010ff05723e */ /* 0x001fc800000000ff */
[----:B------:R-:W-:-:S05]  /*a470*/  PRMT R5, R5, 0x5410, RZ ;  /* 0x0000541005057816 */ /* 0x000fca00000000ff */
[----:B------:R-:W-:Y:S01]  /*a480*/  STG.E [R2.64], R5 ;  /* 0x0000000502007986 */ /* 0x000fe2000c101924 */
[----:B------:R-:W-:Y:S05]  /*a490*/  EXIT ;  /* 0x000000000000794d */ /* 0x000fea0003800000 */
.L_x_38958:
[----:B------:R-:W0:Y:S02]  /*a4a0*/  I2F.F64.S16 R16, R16 ;  /* 0x0000001000107312 */ /* 0x000e240000101c00 */
[----:B0-----:R-:W-:Y:S01]  /*a4b0*/  STG.E.64 [R2.64], R16 ;  /* 0x0000001002007986 */ /* 0x001fe2000c101b24 */
[----:B------:R-:W-:Y:S05]  /*a4c0*/  EXIT ;  /* 0x000000000000794d */ /* 0x000fea0003800000 */
.L_x_38949:
        /* <DEDUP_REMOVED lines=10> */
.L_x_38962:
[----:B------:R-:W0:Y:S01]  /*a570*/  I2F.F64.S16 R16, R16 ;  /* 0x0000001000107312 */ /* 0x000e220000101c00 */
[----:B------:R-:W-:-:S05]  /*a580*/  CS2R R18, SRZ ;  /* 0x0000000000127805 */ /* 0x000fca000001ff00 */
[----:B0-----:R-:W-:Y:S01]  /*a590*/  STG.E.128 [R2.64], R16 ;  /* 0x0000001002007986 */ /* 0x001fe2000c101d24 */
[----:B------:R-:W-:Y:S05]  /*a5a0*/  EXIT ;  /* 0x000000000000794d */ /* 0x000fea0003800000 */
.L_x_38961:
        /* <DEDUP_REMOVED lines=21> */
.L_x_38966:
[----:B------:R-:W-:Y:S05]  /*a700*/  BSYNC B0 ;  /* 0x0000000000007941 */ /* 0x000fea0003800000 */
.L_x_38965:
[----:B------:R-:W-:-:S05]  /*a710*/  LOP3.LUT R5, R0, R5, RZ, 0xfc, !PT ;  /* 0x0000000500057212 */ /* 0x000fca00078efcff */
[----:B------:R-:W-:Y:S01]  /*a720*/  STG.E.U8 [R2.64], R5 ;  /* 0x0000000502007986 */ /* 0x000fe2000c101124 */
[----:B------:R-:W-:Y:S05]  /*a730*/  EXIT ;  /* 0x000000000000794d */ /* 0x000fea0003800000 */
.L_x_38964:
        /* <DEDUP_REMOVED lines=13> */
.L_x_38968:
[----:B------:R-:W-:Y:S01]  /*a810*/  IMAD.MOV.U32 R0, RZ, RZ, 0x7f ;  /* 0x0000007fff007424 */ /* 0x000fe200078e00ff */
[----:B------:R-:W-:-:S04]  /*a820*/  ISETP.GT.U32.AND P0, PT, R4, 0x7f800000, PT ;  /* 0x7f8000000400780c */ /* 0x000fc80003f04070 */
[----:B------:R-:W-:-:S04]  /*a830*/  SEL R0, R0, 0x7c, P0 ;  /* 0x0000007c00007807 */ /* 0x000fc80000000000 */
.L_x_38969:
[----:B------:R-:W-:Y:S05]  /*a840*/  BSYNC B0 ;  /* 0x0000000000007941 */ /* 0x000fea0003800000 */
.L_x_38967:
[----:B------:R-:W-:-:S04]  /*a850*/  LOP3.LUT R4, R5, 0x80000000, RZ, 0xc0, !PT ;  /* 0x8000000005047812 */ /* 0x000fc800078ec0ff */
[----:B------:R-:W-:-:S04]  /*a860*/  SHF.R.U32.HI R5, RZ, 0x18, R4 ;  /* 0x00000018ff057819 */ /* 0x000fc80000011604 */
[----:B------:R-:W-:-:S05]  /*a870*/  LOP3.LUT R5, R0, R5, RZ, 0xfc, !PT ;  /* 0x0000000500057212 */ /* 0x000fca00078efcff */
[----:B------:R-:W-:Y:S01]  /*a880*/  STG.E.U8 [R2.64], R5 ;  /* 0x0000000502007986 */ /* 0x000fe2000c101124 */
[----:B------:R-:W-:Y:S05]  /*a890*/  EXIT ;  /* 0x000000000000794d */ /* 0x000fea0003800000 */
.L_x_38963:
[----:B------:R-:W0:Y:S02]  /*a8a0*/  I2F.S16 R0, R16 ;  /* 0x0000001000007306 */ /* 0x000e240000101400 */
[----:B0-----:R-:W-:-:S05]  /*a8b0*/  F2FP.BF16.PACK_AB R0, RZ, R0 ;  /* 0x00000000ff00723e */ /* 0x001fca00000010ff */
[----:B------:R-:W-:Y:S01]  /*a8c0*/  STG.E.U16 [R2.64], R0 ;  /* 0x0000000002007986 */ /* 0x000fe2000c101524 */
[----:B------:R-:W-:Y:S05]  /*a8d0*/  EXIT ;  /* 0x000000000000794d */ /* 0x000fea0003800000 */
.L_x_38960:
        /* <DEDUP_REMOVED lines=10> */
.L_x_38972:
        /* <DEDUP_REMOVED lines=17> */
.L_x_38975:
[----:B------:R-:W-:-:S04]  /*aa90*/  LOP3.LUT R0, R7, 0x80000000, RZ, 0xc0, !PT ;  /* 0x8000000007007812 */ /* 0x000fc800078ec0ff */
[----:B------:R-:W-:-:S04]  /*aaa0*/  SHF.R.U32.HI R5, RZ, 0x18, R0 ;  /* 0x00000018ff057819 */ /* 0x000fc80000011600 */
[----:B------:R-:W-:-:S04]  /*aab0*/  LOP3.LUT R4, R4, R5, RZ, 0xfc, !PT ;  /* 0x0000000504047212 */ /* 0x000fc800078efcff */
[----:B------:R-:W-:Y:S02]  /*aac0*/  PRMT R0, R4, 0x7610, R0 ;  /* 0x0000761004007816 */ /* 0x000fe40000000000 */
.L_x_38974:
[----:B------:R-:W-:Y:S05]  /*aad0*/  BSYNC B0 ;  /* 0x0000000000007941 */ /* 0x000fea0003800000 */
.L_x_38973:
[----:B------:R-:W-:Y:S01]  /*aae0*/  STG.E.U8 [R2.64], R0 ;  /* 0x0000000002007986 */ /* 0x000fe2000c101124 */
[----:B------:R-:W-:Y:S05]  /*aaf0*/  EXIT ;  /* 0x000000000000794d */ /* 0x000fea0003800000 */
.L_x_38971:
        /* <DEDUP_REMOVED lines=17> */
.L_x_38978:
[----:B------:R-:W-:-:S04]  /*ac10*/  LOP3.LUT R0, R7, 0x80000000, RZ, 0xc0, !PT ;  /* 0x8000000007007812 */ /* 0x000fc800078ec0ff */
[----:B------:R-:W-:-:S04]  /*ac20*/  SHF.R.U32.HI R5, RZ, 0x18, R0 ;  /* 0x00000018ff057819 */ /* 0x000fc80000011600 */
[----:B------:R-:W-:-:S04]  /*ac30*/  LOP3.LUT R4, R4, R5, RZ, 0xfc, !PT ;  /* 0x0000000504047212 */ /* 0x000fc800078efcff */
[----:B------:R-:W-:Y:S02]  /*ac40*/  PRMT R0, R4, 0x7610, R0 ;  /* 0x0000761004007816 */ /* 0x000fe40000000000 */
.L_x_38977:
[----:B------:R-:W-:Y:S05]  /*ac50*/  BSYNC B0 ;  /* 0x0000000000007941 */ /* 0x000fea0003800000 */
.L_x_38976:
[----:B------:R-:W-:Y:S01]  /*ac60*/  STG.E.U8 [R2.64], R0 ;  /* 0x0000000002007986 */ /* 0x000fe2000c101124 */
[----:B------:R-:W-:Y:S05]  /*ac70*/  EXIT ;  /* 0x000000000000794d */ /* 0x000fea0003800000 */
.L_x_38970:
        /* <DEDUP_REMOVED lines=22> */
.L_x_38953:
        /* <DEDUP_REMOVED lines=20> */
.L_x_38980:
[----:B------:R-:W-:-:S05]  /*af20*/  IMAD.MOV.U32 R17, RZ, RZ, RZ ;  /* 0x000000ffff117224 */ /* 0x000fca00078e00ff */
[----:B------:R-:W-:Y:S01]  /*af30*/  STG.E.64 [R2.64], R16 ;  /* 0x0000001002007986 */ /* 0x000fe2000c101b24 */
[----:B------:R-:W-:Y:S05]  /*af40*/  EXIT ;  /* 0x000000000000794d */ /* 0x000fea0003800000 */
.L_x_38979:
[----:B------:R-:W-:Y:S01]  /*af50*/  STG.E [R2.64], R16 ;  /* 0x0000001002007986 */ /* 0x000fe2000c101924 */
[----:B------:R-:W-:Y:S05]  /*af60*/  EXIT ;  /* 0x000000000000794d */ /* 0x000fea0003800000 */
.L_x_38981:
        /* <DEDUP_REMOVED lines=9> */
.L_x_42187:


//--------------------- .text._ZN2at6native18elementwise_kernelILi128ELi4EZNS0_22gpu_kernel_impl_nocastINS0_13BinaryFunctorIiibZZZNS0_23logical_and_kernel_cudaERNS_14TensorIteratorEENKUlvE0_clEvENKUlvE1_clEvEUliiE_EEEEvRNS_18TensorIteratorBaseERKT_EUliE_EEviT1_ --------------------------
	.section	.text._ZN2at6native18elementwise_kernelILi128ELi4EZNS0_22gpu_kernel_impl_nocastINS0_13BinaryFunctorIiibZZZNS0_23logical_and_kernel_cudaERNS_14TensorIteratorEENKUlvE0_clEvENKUlvE1_clEvEUliiE_EEEEvRNS_18TensorIteratorBaseERKT_EUliE_EEviT1_,"ax",@progbits
	.sectioninfo	@"SHI_REGISTERS=12"
	.align	128
        .global         _ZN2at6native18elementwise_kernelILi128ELi4EZNS0_22gpu_kernel_impl_nocastINS0_13BinaryFunctorIiibZZZNS0_23logical_and_kernel_cudaERNS_14TensorIteratorEENKUlvE0_clEvENKUlvE1_clEvEUliiE_EEEEvRNS_18TensorIteratorBaseERKT_EUliE_EEviT1_
        .type           _ZN2at6native18elementwise_kernelILi128ELi4EZNS0_22gpu_kernel_impl_nocastINS0_13BinaryFunctorIiibZZZNS0_23logical_and_kernel_cudaERNS_14TensorIteratorEENKUlvE0_clEvENKUlvE1_clEvEUliiE_EEEEvRNS_18TensorIteratorBaseERKT_EUliE_EEviT1_,@function
        .size           _ZN2at6native18elementwise_kernelILi128ELi4EZNS0_22gpu_kernel_impl_nocastINS0_13BinaryFunctorIiibZZZNS0_23logical_and_kernel_cudaERNS_14TensorIteratorEENKUlvE0_clEvENKUlvE1_clEvEUliiE_EEEEvRNS_18TensorIteratorBaseERKT_EUliE_EEviT1_,(.L_x_42188 - _ZN2at6native18elementwise_kernelILi128ELi4EZNS0_22gpu_kernel_impl_nocastINS0_13BinaryFunctorIiibZZZNS0_23logical_and_kernel_cudaERNS_14TensorIteratorEENKUlvE0_clEvENKUlvE1_clEvEUliiE_EEEEvRNS_18TensorIteratorBaseERKT_EUliE_EEviT1_)
        .other          _ZN2at6native18elementwise_kernelILi128ELi4EZNS0_22gpu_kernel_impl_nocastINS0_13BinaryFunctorIiibZZZNS0_23logical_and_kernel_cudaERNS_14TensorIteratorEENKUlvE0_clEvENKUlvE1_clEvEUliiE_EEEEvRNS_18TensorIteratorBaseERKT_EUliE_EEviT1_,@"STO_CUDA_ENTRY STV_DEFAULT"
_ZN2at6native18elementwise_kernelILi128ELi4EZNS0_22gpu_kernel_impl_nocastINS0_13BinaryFunctorIiibZZZNS0_23logical_and_kernel_cudaERNS_14TensorIteratorEENKUlvE0_clEvENKUlvE1_clEvEUliiE_EEEEvRNS_18TensorIteratorBaseERKT_EUliE_EEviT1_:
.text._ZN2at6native18elementwise_kernelILi128ELi4EZNS0_22gpu_kernel_impl_nocastINS0_13BinaryFunctorIiibZZZNS0_23logical_and_kernel_cudaERNS_14TensorIteratorEENKUlvE0_clEvENKUlvE1_clEvEUliiE_EEEEvRNS_18TensorIteratorBaseERKT_EUliE_EEviT1_:
        /* <DEDUP_REMOVED lines=261> */
.L_x_38984:
        /* <DEDUP_REMOVED lines=10> */
[----:B---3--:R-:W-:-:S04]  /*10f0*/  ISETP.NE.AND P0, PT, R4, RZ, P0 ;  /* 0x000000ff0400720c */ /* 0x008fc80000705270 */
[----:B------:R-:W-:-:S05]  /*1100*/  SEL R9, RZ, 0x1, !P0 ;  /* 0x00000001ff097807 */ /* 0x000fca0004000000 */
[----:B------:R0:W-:Y:S04]  /*1110*/  STG.E.U8 [R2.64], R9 ;  /* 0x0000000902007986 */ /* 0x0001e8000c101104 */
.L_x_38983:
[----:B------:R-:W-:Y:S05]  /*1120*/  BSYNC B0 ;  /* 0x0000000000007941 */ /* 0x000fea0003800000 */
.L_x_38982:
        /* <DEDUP_REMOVED lines=256> */
.L_x_38987:
        /* <DEDUP_REMOVED lines=268> */
.L_x_38988:
        /* <DEDUP_REMOVED lines=13> */
.L_x_38986:
[----:B------:R-:W-:Y:S05]  /*32c0*/  BSYNC B0 ;  /* 0x0000000000007941 */ /* 0x000fea0003800000 */
.L_x_38985:
        /* <DEDUP_REMOVED lines=255> */
.L_x_38989:
        /* <DEDUP_REMOVED lines=9> */
[----:B---3--:R-:W-:-:S04]  /*4350*/  ISETP.NE.AND P0, PT, R4, RZ, P0 ;  /* 0x000000ff0400720c */ /* 0x008fc80000705270 */
[----:B------:R-:W-:-:S05]  /*4360*/  SEL R9, RZ, 0x1, !P0 ;  /* 0x00000001ff097807 */ /* 0x000fca0004000000 */
[----:B------:R-:W-:Y:S01]  /*4370*/  STG.E.U8 [R2.64], R9 ;  /* 0x0000000902007986 */ /* 0x000fe2000c101104 */
[----:B------:R-:W-:Y:S05]  /*4380*/  EXIT ;  /* 0x000000000000794d */ /* 0x000fea0003800000 */
.L_x_38990:
        /* <DEDUP_REMOVED lines=15> */
.L_x_42188:


//--------------------- .text._ZN2at6native27unrolled_elementwise_kernelINS0_13BinaryFunctorIiibZZZNS0_23logical_and_kernel_cudaERNS_14TensorIteratorEENKUlvE0_clEvENKUlvE1_clEvEUliiE_EESt5arrayIPcLm3EELi4E23TrivialOffsetCalculatorILi2EjESC_ILi1EjENS0_6memory15LoadWithoutCastENSF_16StoreWithoutCastEEEviT_T0_T2_T3_T4_T5_ --------------------------
	.section	.text._ZN2at6native27unrolled_elementwise_kernelINS0_13BinaryFunctorIiibZZZNS0_23logical_and_kernel_cudaERNS_14TensorIteratorEENKUlvE0_clEvENKUlvE1_clEvEUliiE_EESt5arrayIPcLm3EELi4E23TrivialOffsetCalculatorILi2EjESC_ILi1EjENS0_6memory15LoadWithoutCastENSF_16StoreWithoutCastEEEviT_T0_T2_T3_T4_T5_,"ax",@progbits
	.sectioninfo	@"SHI_REGISTERS=23"
	.align	128
        .global         _ZN2at6native27unrolled_elementwise_kernelINS0_13BinaryFunctorIiibZZZNS0_23logical_and_kernel_cudaERNS_14TensorIteratorEENKUlvE0_clEvENKUlvE1_clEvEUliiE_EESt5arrayIPcLm3EELi4E23TrivialOffsetCalculatorILi2EjESC_ILi1EjENS0_6memory15LoadWithoutCastENSF_16StoreWithoutCastEEEviT_T0_T2_T3_T4_T5_
        .type           _ZN2at6native27unrolled_elementwise_kernelINS0_13BinaryFunctorIiibZZZNS0_23logical_and_kernel_cudaERNS_14TensorIteratorEENKUlvE0_clEvENKUlvE1_clEvEUliiE_EESt5arrayIPcLm3EELi4E23TrivialOffsetCalculatorILi2EjESC_ILi1EjENS0_6memory15LoadWithoutCastENSF_16StoreWithoutCastEEEviT_T0_T2_T3_T4_T5_,@function
        .size           _ZN2at6native27unrolled_elementwise_kernelINS0_13BinaryFunctorIiibZZZNS0_23logical_and_kernel_cudaERNS_14TensorIteratorEENKUlvE0_clEvENKUlvE1_clEvEUliiE_EESt5arrayIPcLm3EELi4E23TrivialOffsetCalculatorILi2EjESC_ILi1EjENS0_6memory15LoadWithoutCastENSF_16StoreWithoutCastEEEviT_T0_T2_T3_T4_T5_,(.L_x_42189 - _ZN2at6native27unrolled_elementwise_kernelINS0_13BinaryFunctorIiibZZZNS0_23logical_and_kernel_cudaERNS_14TensorIteratorEENKUlvE0_clEvENKUlvE1_clEvEUliiE_EESt5arrayIPcLm3EELi4E23TrivialOffsetCalculatorILi2EjESC_ILi1EjENS0_6memory15LoadWithoutCastENSF_16StoreWithoutCastEEEviT_T0_T2_T3_T4_T5_)
        .other          _ZN2at6native27unrolled_elementwise_kernelINS0_13BinaryFunctorIiibZZZNS0_23logical_and_kernel_cudaERNS_14TensorIteratorEENKUlvE0_clEvENKUlvE1_clEvEUliiE_EESt5arrayIPcLm3EELi4E23TrivialOffsetCalculatorILi2EjESC_ILi1EjENS0_6memory15LoadWithoutCastENSF_16StoreWithoutCastEEEviT_T0_T2_T3_T4_T5_,@"STO_CUDA_ENTRY STV_DEFAULT"
_ZN2at6native27unrolled_elementwise_kernelINS0_13BinaryFunctorIiibZZZNS0_23logical_and_kernel_cudaERNS_14TensorIteratorEENKUlvE0_clEvENKUlvE1_clEvEUliiE_EESt5arrayIPcLm3EELi4E23TrivialOffsetCalculatorILi2EjESC_ILi1EjENS0_6memory15LoadWithoutCastENSF_16StoreWithoutCastEEEviT_T0_T2_T3_T4_T5_:
.text._ZN2at6native27unrolled_elementwise_kernelINS0_13BinaryFunctorIiibZZZNS0_23logical_and_kernel_cudaERNS_14TensorIteratorEENKUlvE0_clEvENKUlvE1_clEvEUliiE_EESt5arrayIPcLm3EELi4E23TrivialOffsetCalculatorILi2EjESC_ILi1EjENS0_6memory15LoadWithoutCastENSF_16StoreWithoutCastEEEviT_T0_T2_T3_T4_T5_:
        /* <DEDUP_REMOVED lines=71> */
.L_x_38992:
[----:B--2---:R-:W-:Y:S05]  /*0470*/  BSYNC B0 ;  /* 0x0000000000007941 */ /* 0x004fea0003800000 */
.L_x_38991:
        /* <DEDUP_REMOVED lines=11> */
.L_x_38993:
        /* <DEDUP_REMOVED lines=13> */
.L_x_42189:


//--------------------- .text._ZN2at6native29vectorized_elementwise_kernelILi2ENS0_13BinaryFunctorIiibZZZNS0_23logical_and_kernel_cudaERNS_14TensorIteratorEENKUlvE0_clEvENKUlvE1_clEvEUliiE_EESt5arrayIPcLm3EEEEviT0_T1_ --------------------------
	.section	.text._ZN2at6native29vectorized_elementwise_kernelILi2ENS0_13BinaryFunctorIiibZZZNS0_23logical_and_kernel_cudaERNS_14TensorIteratorEENKUlvE0_clEvENKUlvE1_clEvEUliiE_EESt5arrayIPcLm3EEEEviT0_T1_,"ax",@progbits
	.sectioninfo	@"SHI_REGISTERS=32"
	.align	128
        .global         _ZN2at6native29vectorized_elementwise_kernelILi2ENS0_13BinaryFunctorIiibZZZNS0_23logical_and_kernel_cudaERNS_14TensorIteratorEENKUlvE0_clEvENKUlvE1_clEvEUliiE_EESt5arrayIPcLm3EEEEviT0_T1_
        .type           _ZN2at6native29vectorized_elementwise_kernelILi2ENS0_13BinaryFunctorIiibZZZNS0_23logical_and_kernel_cudaERNS_14TensorIteratorEENKUlvE0_clEvENKUlvE1_clEvEUliiE_EESt5arrayIPcLm3EEEEviT0_T1_,@function
        .size           _ZN2at6native29vectorized_elementwise_kernelILi2ENS0_13BinaryFunctorIiibZZZNS0_23logical_and_kernel_cudaERNS_14TensorIteratorEENKUlvE0_clEvENKUlvE1_clEvEUliiE_EESt5arrayIPcLm3EEEEviT0_T1_,(.L_x_42190 - _ZN2at6native29vectorized_elementwise_kernelILi2ENS0_13BinaryFunctorIiibZZZNS0_23logical_and_kernel_cudaERNS_14TensorIteratorEENKUlvE0_clEvENKUlvE1_clEvEUliiE_EESt5arrayIPcLm3EEEEviT0_T1_)
        .other          _ZN2at6native29vectorized_elementwise_kernelILi2ENS0_13BinaryFunctorIiibZZZNS0_23logical_and_kernel_cudaERNS_14TensorIteratorEENKUlvE0_clEvENKUlvE1_clEvEUliiE_EESt5arrayIPcLm3EEEEviT0_T1_,@"STO_CUDA_ENTRY STV_DEFAULT"
_ZN2at6native29vectorized_elementwise_kernelILi2ENS0_13BinaryFunctorIiibZZZNS0_23logical_and_kernel_cudaERNS_14TensorIteratorEENKUlvE0_clEvENKUlvE1_clEvEUliiE_EESt5arrayIPcLm3EEEEviT0_T1_:
.text._ZN2at6native29vectorized_elementwise_kernelILi2ENS0_13BinaryFunctorIiibZZZNS0_23logical_and_kernel_cudaERNS_14TensorIteratorEENKUlvE0_clEvENKUlvE1_clEvEUliiE_EESt5arrayIPcLm3EEEEviT0_T1_:
        /* <DEDUP_REMOVED lines=25> */
[----:B---3--:R-:W-:Y:S02]  /*0190*/  ISETP.NE.AND P5, PT, R8, RZ, P5 ;  /* 0x000000ff0800720c */ /* 0x008fe40002fa5270 */
        /* <DEDUP_REMOVED lines=8> */
[----:B------:R-:W-:Y:S02]  /*0220*/  ISETP.NE.AND P0, PT, R9, RZ, P0 ;  /* 0x000000ff0900720c */ /* 0x000fe40000705270 */
[----:B------:R-:W-:Y:S02]  /*0230*/  ISETP.NE.AND P1, PT, R10, RZ, P1 ;  /* 0x000000ff0a00720c */ /* 0x000fe40000f25270 */
[----:B------:R-:W-:-:S02]  /*0240*/  ISETP.NE.AND P2, PT, R11, RZ, P2 ;  /* 0x000000ff0b00720c */ /* 0x000fc40001745270 */
[----:B------:R-:W-:Y:S02]  /*0250*/  ISETP.NE.AND P6, PT, R12, RZ, P6 ;  /* 0x000000ff0c00720c */ /* 0x000fe400037c5270 */
[----:B------:R-:W-:Y:S02]  /*0260*/  ISETP.NE.AND P3, PT, R13, RZ, P3 ;  /* 0x000000ff0d00720c */ /* 0x000fe40001f65270 */
[----:B------:R-:W-:Y:S02]  /*0270*/  ISETP.NE.AND P4, PT, R14, RZ, P4 ;  /* 0x000000ff0e00720c */ /* 0x000fe40002785270 */
[----:B------:R-:W-:Y:S02]  /*0280*/  ISETP.NE.AND P5, PT, R15, RZ, P5 ;  /* 0x000000ff0f00720c */ /* 0x000fe40002fa5270 */
        /* <DEDUP_REMOVED lines=16> */
.L_x_38994:
        /* <DEDUP_REMOVED lines=78> */
[----:B--2---:R-:W-:-:S04]  /*0870*/  ISETP.NE.AND P0, PT, R24, RZ, P0 ;  /* 0x000000ff1800720c */ /* 0x004fc80000705270 */
[----:B------:R-:W-:Y:S02]  /*0880*/  SEL R9, RZ, 0x1, !P0 ;  /* 0x00000001ff097807 */ /* 0x000fe40004000000 */
[----:B----4-:R-:W-:-:S04]  /*0890*/  ISETP.NE.AND P0, PT, R13, RZ, PT ;  /* 0x000000ff0d00720c */ /* 0x010fc80003f05270 */
[----:B-----5:R-:W-:-:S04]  /*08a0*/  ISETP.NE.AND P0, PT, R18, RZ, P0 ;  /* 0x000000ff1200720c */ /* 0x020fc80000705270 */
[----:B------:R-:W-:Y:S02]  /*08b0*/  SEL R7, RZ, 0x1, !P0 ;  /* 0x00000001ff077807 */ /* 0x000fe40004000000 */
[----:B------:R-:W-:-:S04]  /*08c0*/  ISETP.NE.AND P0, PT, R14, RZ, PT ;  /* 0x000000ff0e00720c */ /* 0x000fc80003f05270 */
[----:B------:R-:W-:Y:S02]  /*08d0*/  ISETP.NE.AND P4, PT, R17, RZ, P0 ;  /* 0x000000ff1100720c */ /* 0x000fe40000785270 */
        /* <DEDUP_REMOVED lines=18> */
[----:B------:R-:W-:Y:S02]  /*0a00*/  ISETP.NE.AND P5, PT, R25, RZ, P5 ;  /* 0x000000ff1900720c */ /* 0x000fe40002fa5270 */
        /* <DEDUP_REMOVED lines=17> */
.L_x_38997:
[----:B------:R-:W-:-:S13]  /*0b20*/  ISETP.GE.AND P0, PT, R15, R12, PT ;  /* 0x0000000c0f00720c */ /* 0x000fda0003f06270 */
[----:B------:R-:W-:Y:S05]  /*0b30*/  @P0 BRA `(.L_x_38999) ;  /* 0x000000c000000947 */ /* 0x000fea0003800000 */
[----:B0-----:R-:W-:Y:S01]  /*0b40*/  IMAD.IADD R2, R0, 0x1, R15 ;  /* 0x0000000100027824 */ /* 0x001fe200078e020f */
[----:B------:R-:W-:-:S04]  /*0b50*/  IADD3 R15, R15, 0x80, RZ ;  /* 0x000000800f0f7810 */ /* 0x000fc80007ffe0ff */
[----:B------:R-:W-:-:S05]  /*0b60*/  IADD3 R2, P0, R2, c[0x0][0x168], RZ ;  /* 0x00005a0002027a10 */ /* 0x000fca0007f1e0ff */
[----:B------:R-:W-:-:S05]  /*0b70*/  IMAD.X R3, RZ, RZ, c[0x0][0x16c], P0 ;  /* 0x00005b00ff037624 */ /* 0x000fca00000e06ff */
[----:B------:R0:W-:Y:S03]  /*0b80*/  STG.E.U8 [R2.64], R5 ;  /* 0x0000000502007986 */ /* 0x0001e6000c101104 */
.L_x_38998:
[----:B------:R-:W-:-:S13]  /*0b90*/  ISETP.GE.AND P0, PT, R15, R12, PT ;  /* 0x0000000c0f00720c */ /* 0x000fda0003f06270 */
[----:B------:R-:W-:Y:S05]  /*0ba0*/  @P0 BRA `(.L_x_39000) ;  /* 0x000000d000000947 */ /* 0x000fea0003800000 */
[----:B0-----:R-:W-:Y:S01]  /*0bb0*/  IMAD.IADD R2, R0, 0x1, R15 ;  /* 0x0000000100027824 */ /* 0x001fe200078e020f */
[----:B------:R-:W-:-:S04]  /*0bc0*/  IADD3 R15, R15, 0x80, RZ ;  /* 0x000000800f0f7810 */ /* 0x000fc80007ffe0ff */
[----:B------:R-:W-:-:S05]  /*0bd0*/  IADD3 R2, P0, R2, c[0x0][0x168], RZ ;  /* 0x00005a0002027a10 */ /* 0x000fca0007f1e0ff */
[----:B------:R-:W-:-:S05]  /*0be0*/  IMAD.X R3, RZ, RZ, c[0x0][0x16c], P0 ;  /* 0x00005b00ff037624 */ /* 0x000fca00000e06ff */
[----:B------:R0:W-:Y:S03]  /*0bf0*/  STG.E.U8 [R2.64], R11 ;  /* 0x0000000b02007986 */ /* 0x0001e6000c101104 */
.L_x_38999:
        /* <DEDUP_REMOVED lines=8> */
.L_x_39000:
[----:B------:R-:W-:Y:S05]  /*0c80*/  BSYNC B1 ;  /* 0x0000000000017941 */ /* 0x000fea0003800000 */
.L_x_38996:
[----:B------:R-:W-:-:S13]  /*0c90*/  ISETP.GE.AND P0, PT, R15, R12, PT ;  /* 0x0000000c0f00720c */ /* 0x000fda0003f06270 */
[----:B0-----:R-:W-:Y:S01]  /*0ca0*/  @!P0 IMAD.IADD R2, R0, 0x1, R15 ;  /* 0x0000000100028824 */ /* 0x001fe200078e020f */
[----:B------:R-:W-:-:S04]  /*0cb0*/  @!P0 IADD3 R15, R15, 0x80, RZ ;  /* 0x000000800f0f8810 */ /* 0x000fc80007ffe0ff */
[----:B------:R-:W-:-:S05]  /*0cc0*/  @!P0 IADD3 R2, P1, R2, c[0x0][0x168], RZ ;  /* 0x00005a0002028a10 */ /* 0x000fca0007f3e0ff */
[----:B------:R-:W-:-:S05]  /*0cd0*/  @!P0 IMAD.X R3, RZ, RZ, c[0x0][0x16c], P1 ;  /* 0x00005b00ff038624 */ /* 0x000fca00008e06ff */
[----:B------:R0:W-:Y:S03]  /*0ce0*/  @!P0 STG.E.U8 [R2.64], R17 ;  /* 0x0000001102008986 */ /* 0x0001e6000c101104 */
.L_x_39001:
[----:B------:R-:W-:Y:S05]  /*0cf0*/  BSYNC B0 ;  /* 0x0000000000007941 */ /* 0x000fea0003800000 */
.L_x_38995:
        /* <DEDUP_REMOVED lines=9> */
.L_x_39002:
        /* <DEDUP_REMOVED lines=15> */
.L_x_42190:


//--------------------- .text._ZN2at6native29vectorized_elementwise_kernelILi4ENS0_13BinaryFunctorIiibZZZNS0_23logical_and_kernel_cudaERNS_14TensorIteratorEENKUlvE0_clEvENKUlvE1_clEvEUliiE_EESt5arrayIPcLm3EEEEviT0_T1_ --------------------------
	.section	.text._ZN2at6native29vectorized_elementwise_kernelILi4ENS0_13BinaryFunctorIiibZZZNS0_23logical_and_kernel_cudaERNS_14TensorIteratorEENKUlvE0_clEvENKUlvE1_clEvEUliiE_EESt5arrayIPcLm3EEEEviT0_T1_,"ax",@progbits
	.sectioninfo	@"SHI_REGISTERS=32"
	.align	128
        .global         _ZN2at6native29vectorized_elementwise_kernelILi4ENS0_13BinaryFunctorIiibZZZNS0_23logical_and_kernel_cudaERNS_14TensorIteratorEENKUlvE0_clEvENKUlvE1_clEvEUliiE_EESt5arrayIPcLm3EEEEviT0_T1_
        .type           _ZN2at6native29vectorized_elementwise_kernelILi4ENS0_13BinaryFunctorIiibZZZNS0_23logical_and_kernel_cudaERNS_14TensorIteratorEENKUlvE0_clEvENKUlvE1_clEvEUliiE_EESt5arrayIPcLm3EEEEviT0_T1_,@function
        .size           _ZN2at6native29vectorized_elementwise_kernelILi4ENS0_13BinaryFunctorIiibZZZNS0_23logical_and_kernel_cudaERNS_14TensorIteratorEENKUlvE0_clEvENKUlvE1_clEvEUliiE_EESt5arrayIPcLm3EEEEviT0_T1_,(.L_x_42191 - _ZN2at6native29vectorized_elementwise_kernelILi4ENS0_13BinaryFunctorIiibZZZNS0_23logical_and_kernel_cudaERNS_14TensorIteratorEENKUlvE0_clEvENKUlvE1_clEvEUliiE_EESt5arrayIPcLm3EEEEviT0_T1_)
        .other          _ZN2at6native29vectorized_elementwise_kernelILi4ENS0_13BinaryFunctorIiibZZZNS0_23logical_and_kernel_cudaERNS_14TensorIteratorEENKUlvE0_clEvENKUlvE1_clEvEUliiE_EESt5arrayIPcLm3EEEEviT0_T1_,@"STO_CUDA_ENTRY STV_DEFAULT"
_ZN2at6native29vectorized_elementwise_kernelILi4ENS0_13BinaryFunctorIiibZZZNS0_23logical_and_kernel_cudaERNS_14TensorIteratorEENKUlvE0_clEvENKUlvE1_clEvEUliiE_EESt5arrayIPcLm3EEEEviT0_T1_:
.text._ZN2at6native29vectorized_elementwise_kernelILi4ENS0_13BinaryFunctorIiibZZZNS0_23logical_and_kernel_cudaERNS_14TensorIteratorEENKUlvE0_clEvENKUlvE1_clEvEUliiE_EESt5arrayIPcLm3EEEEviT0_T1_:
        /* <DEDUP_REMOVED lines=19> */
[----:B---3--:R-:W-:Y:S02]  /*0130*/  ISETP.NE.AND P1, PT, R4, RZ, P1 ;  /* 0x000000ff0400720c */ /* 0x008fe40000f25270 */
[----:B------:R-:W-:Y:S02]  /*0140*/  ISETP.NE.AND P2, PT, R5, RZ, P2 ;  /* 0x000000ff0500720c */ /* 0x000fe40001745270 */
[----:B----4-:R-:W-:Y:S02]  /*0150*/  ISETP.NE.AND P3, PT, R8, RZ, PT ;  /* 0x000000ff0800720c */ /* 0x010fe40003f65270 */
[----:B------:R-:W-:Y:S02]  /*0160*/  ISETP.NE.AND P0, PT, R9, RZ, PT ;  /* 0x000000ff0900720c */ /* 0x000fe40003f05270 */
[----:B------:R-:W-:-:S02]  /*0170*/  ISETP.NE.AND P4, PT, R18, RZ, PT ;  /* 0x000000ff1200720c */ /* 0x000fc40003f85270 */
[----:B------:R-:W-:Y:S02]  /*0180*/  SEL R3, RZ, 0x1, !P1 ;  /* 0x00000001ff037807 */ /* 0x000fe40004800000 */
[----:B-----5:R-:W-:Y:S02]  /*0190*/  ISETP.NE.AND P3, PT, R12, RZ, P3 ;  /* 0x000000ff0c00720c */ /* 0x020fe40001f65270 */
[----:B------:R-:W-:Y:S02]  /*01a0*/  ISETP.NE.AND P0, PT, R13, RZ, P0 ;  /* 0x000000ff0d00720c */ /* 0x000fe40000705270 */
[----:B------:R-:W-:Y:S02]  /*01b0*/  ISETP.NE.AND P1, PT, R10, RZ, PT ;  /* 0x000000ff0a00720c */ /* 0x000fe40003f25270 */
[----:B------:R-:W-:Y:S02]  /*01c0*/  ISETP.NE.AND P5, PT, R19, RZ, PT ;  /* 0x000000ff1300720c */ /* 0x000fe40003fa5270 */
[----:B------:R-:W-:-:S02]  /*01d0*/  SEL R4, RZ, 0x1, !P2 ;  /* 0x00000001ff047807 */ /* 0x000fc40005000000 */
[----:B------:R-:W-:Y:S02]  /*01e0*/  ISETP.NE.AND P4, PT, R6, RZ, P4 ;  /* 0x000000ff0600720c */ /* 0x000fe40002785270 */
[----:B------:R-:W-:Y:S02]  /*01f0*/  SEL R5, RZ, 0x1, !P3 ;  /* 0x00000001ff057807 */ /* 0x000fe40005800000 */
[----:B------:R-:W-:Y:S02]  /*0200*/  SEL R6, RZ, 0x1, !P0 ;  /* 0x00000001ff067807 */ /* 0x000fe40004000000 */
[----:B------:R-:W-:Y:S02]  /*0210*/  ISETP.NE.AND P1, PT, R14, RZ, P1 ;  /* 0x000000ff0e00720c */ /* 0x000fe40000f25270 */
[----:B------:R-:W-:Y:S02]  /*0220*/  ISETP.NE.AND P5, PT, R7, RZ, P5 ;  /* 0x000000ff0700720c */ /* 0x000fe40002fa5270 */
[----:B------:R-:W-:-:S02]  /*0230*/  ISETP.NE.AND P0, PT, R11, RZ, PT ;  /* 0x000000ff0b00720c */ /* 0x000fc40003f05270 */
[----:B------:R-:W-:Y:S02]  /*0240*/  PRMT R7, R4, 0x7604, R3 ;  /* 0x0000760404077816 */ /* 0x000fe40000000003 */
[----:B------:R-:W-:Y:S02]  /*0250*/  IADD3 R4, P2, R0, c[0x0][0x168], RZ ;  /* 0x00005a0000047a10 */ /* 0x000fe40007f5e0ff */
[----:B------:R-:W-:Y:S02]  /*0260*/  PRMT R6, R6, 0x7604, R5 ;  /* 0x0000760406067816 */ /* 0x000fe40000000005 */
[----:B------:R-:W-:Y:S01]  /*0270*/  SEL R0, RZ, 0x1, !P4 ;  /* 0x00000001ff007807 */ /* 0x000fe20006000000 */
[----:B------:R-:W-:Y:S01]  /*0280*/  IMAD.X R5, RZ, RZ, c[0x0][0x16c], P2 ;  /* 0x00005b00ff057624 */ /* 0x000fe200010e06ff */
[----:B------:R-:W-:Y:S02]  /*0290*/  SEL R3, RZ, 0x1, !P1 ;  /* 0x00000001ff037807 */ /* 0x000fe40004800000 */
[----:B------:R-:W-:-:S02]  /*02a0*/  ISETP.NE.AND P0, PT, R15, RZ, P0 ;  /* 0x000000ff0f00720c */ /* 0x000fc40000705270 */
        /* <DEDUP_REMOVED lines=10> */
.L_x_39003:
        /* <DEDUP_REMOVED lines=121> */
.L_x_39006:
[----:B------:R-:W-:-:S13]  /*0ae0*/  ISETP.GE.AND P0, PT, R15, R12, PT ;  /* 0x0000000c0f00720c */ /* 0x000fda0003f06270 */
[----:B------:R-:W-:Y:S05]  /*0af0*/  @P0 BRA `(.L_x_39008) ;  /* 0x000000c000000947 */ /* 0x000fea0003800000 */
[----:B0-----:R-:W-:Y:S01]  /*0b00*/  IMAD.IADD R2, R0, 0x1, R15 ;  /* 0x0000000100027824 */ /* 0x001fe200078e020f */
[----:B------:R-:W-:-:S04]  /*0b10*/  IADD3 R15, R15, 0x80, RZ ;  /* 0x000000800f0f7810 */ /* 0x000fc80007ffe0ff */
[----:B------:R-:W-:-:S05]  /*0b20*/  IADD3 R2, P0, R2, c[0x0][0x168], RZ ;  /* 0x00005a0002027a10 */ /* 0x000fca0007f1e0ff */
[----:B------:R-:W-:-:S05]  /*0b30*/  IMAD.X R3, RZ, RZ, c[0x0][0x16c], P0 ;  /* 0x00005b00ff037624 */ /* 0x000fca00000e06ff */
[----:B------:R0:W-:Y:S03]  /*0b40*/  STG.E.U8 [R2.64], R5 ;  /* 0x0000000502007986 */ /* 0x0001e6000c101104 */
.L_x_39007:
[----:B------:R-:W-:-:S13]  /*0b50*/  ISETP.GE.AND P0, PT, R15, R12, PT ;  /* 0x0000000c0f00720c */ /* 0x000fda0003f06270 */
[----:B------:R-:W-:Y:S05]  /*0b60*/  @P0 BRA `(.L_x_39009) ;  /* 0x000000d000000947 */ /* 0x000fea0003800000 */
[----:B0-----:R-:W-:Y:S01]  /*0b70*/  IMAD.IADD R2, R0, 0x1, R15 ;  /* 0x0000000100027824 */ /* 0x001fe200078e020f */
[----:B------:R-:W-:-:S04]  /*0b80*/  IADD3 R15, R15, 0x80, RZ ;  /* 0x000000800f0f7810 */ /* 0x000fc80007ffe0ff */
[----:B------:R-:W-:-:S05]  /*0b90*/  IADD3 R2, P0, R2, c[0x0][0x168], RZ ;  /* 0x00005a0002027a10 */ /* 0x000fca0007f1e0ff */
[----:B------:R-:W-:-:S05]  /*0ba0*/  IMAD.X R3, RZ, RZ, c[0x0][0x16c], P0 ;  /* 0x00005b00ff037624 */ /* 0x000fca00000e06ff */
[----:B------:R0:W-:Y:S03]  /*0bb0*/  STG.E.U8 [R2.64], R11 ;  /* 0x0000000b02007986 */ /* 0x0001e6000c101104 */
.L_x_39008:
        /* <DEDUP_REMOVED lines=8> */
.L_x_39009:
[----:B------:R-:W-:Y:S05]  /*0c40*/  BSYNC B1 ;  /* 0x0000000000017941 */ /* 0x000fea0003800000 */
.L_x_39005:
[----:B------:R-:W-:-:S13]  /*0c50*/  ISETP.GE.AND P0, PT, R15, R12, PT ;  /* 0x0000000c0f00720c */ /* 0x000fda0003f06270 */
[----:B0-----:R-:W-:Y:S01]  /*0c60*/  @!P0 IMAD.IADD R2, R0, 0x1, R15 ;  /* 0x0000000100028824 */ /* 0x001fe200078e020f */
[----:B------:R-:W-:-:S04]  /*0c70*/  @!P0 IADD3 R15, R15, 0x80, RZ ;  /* 0x000000800f0f8810 */ /* 0x000fc80007ffe0ff */
[----:B------:R-:W-:-:S05]  /*0c80*/  @!P0 IADD3 R2, P1, R2, c[0x0][0x168], RZ ;  /* 0x00005a0002028a10 */ /* 0x000fca0007f3e0ff */
[----:B------:R-:W-:-:S05]  /*0c90*/  @!P0 IMAD.X R3, RZ, RZ, c[0x0][0x16c], P1 ;  /* 0x00005b00ff038624 */ /* 0x000fca00008e06ff */
[----:B------:R0:W-:Y:S03]  /*0ca0*/  @!P0 STG.E.U8 [R2.64], R17 ;  /* 0x0000001102008986 */ /* 0x0001e6000c101104 */
.L_x_39010:
[----:B------:R-:W-:Y:S05]  /*0cb0*/  BSYNC B0 ;  /* 0x0000000000007941 */ /* 0x000fea0003800000 */
.L_x_39004:
        /* <DEDUP_REMOVED lines=9> */
.L_x_39011:
        /* <DEDUP_REMOVED lines=11> */
.L_x_42191:


//--------------------- .text._ZN2at6native29vectorized_elementwise_kernelILi8ENS0_13BinaryFunctorIiibZZZNS0_23logical_and_kernel_cudaERNS_14TensorIteratorEENKUlvE0_clEvENKUlvE1_clEvEUliiE_EESt5arrayIPcLm3EEEEviT0_T1_ --------------------------
	.section	.text._ZN2at6native29vectorized_elementwise_kernelILi8ENS0_13BinaryFunctorIiibZZZNS0_23logical_and_kernel_cudaERNS_14TensorIteratorEENKUlvE0_clEvENKUlvE1_clEvEUliiE_EESt5arrayIPcLm3EEEEviT0_T1_,"ax",@progbits
	.sectioninfo	@"SHI_REGISTERS=4"
	.align	128
        .global         _ZN2at6native29vectorized_elementwise_kernelILi8ENS0_13BinaryFunctorIiibZZZNS0_23logical_and_kernel_cudaERNS_14TensorIteratorEENKUlvE0_clEvENKUlvE1_clEvEUliiE_EESt5arrayIPcLm3EEEEviT0_T1_
        .type           _ZN2at6native29vectorized_elementwise_kernelILi8ENS0_13BinaryFunctorIiibZZZNS0_23logical_and_kernel_cudaERNS_14TensorIteratorEENKUlvE0_clEvENKUlvE1_clEvEUliiE_EESt5arrayIPcLm3EEEEviT0_T1_,@function
        .size           _ZN2at6native29vectorized_elementwise_kernelILi8ENS0_13BinaryFunctorIiibZZZNS0_23logical_and_kernel_cudaERNS_14TensorIteratorEENKUlvE0_clEvENKUlvE1_clEvEUliiE_EESt5arrayIPcLm3EEEEviT0_T1_,(.L_x_42192 - _ZN2at6native29vectorized_elementwise_kernelILi8ENS0_13BinaryFunctorIiibZZZNS0_23logical_and_kernel_cudaERNS_14TensorIteratorEENKUlvE0_clEvENKUlvE1_clEvEUliiE_EESt5arrayIPcLm3EEEEviT0_T1_)
        .other          _ZN2at6native29vectorized_elementwise_kernelILi8ENS0_13BinaryFunctorIiibZZZNS0_23logical_and_kernel_cudaERNS_14TensorIteratorEENKUlvE0_clEvENKUlvE1_clEvEUliiE_EESt5arrayIPcLm3EEEEviT0_T1_,@"STO_CUDA_ENTRY STV_DEFAULT"
_ZN2at6native29vectorized_elementwise_kernelILi8ENS0_13BinaryFunctorIiibZZZNS0_23logical_and_kernel_cudaERNS_14TensorIteratorEENKUlvE0_clEvENKUlvE1_clEvEUliiE_EESt5arrayIPcLm3EEEEviT0_T1_:
.text._ZN2at6native29vectorized_elementwise_kernelILi8ENS0_13BinaryFunctorIiibZZZNS0_23logical_and_kernel_cudaERNS_14TensorIteratorEENKUlvE0_clEvENKUlvE1_clEvEUliiE_EESt5arrayIPcLm3EEEEviT0_T1_:
[----:B------:R-:W-:Y:S02]  /*0000*/  MOV R1, c[0x0][0x28] ;  /* 0x00000a0000017a02 */ /* 0x000fe40000000f00 */
[----:B------:R-:W-:Y:S05]  /*0010*/  EXIT ;  /* 0x000000000000794d */ /* 0x000fea0003800000 */
.L_x_39012:
        /* <DEDUP_REMOVED lines=14> */
.L_x_42192:


//--------------------- .text._ZN2at6native18elementwise_kernelILi128ELi4EZNS0_15gpu_kernel_implINS0_13AUnaryFunctorIaabZZZNS0_23logical_and_kernel_cudaERNS_14TensorIteratorEENKUlvE0_clEvENKUlvE0_clEvEUlaaE_EEEEvRNS_18TensorIteratorBaseERKT_EUliE_EEviT1_ --------------------------
	.section	.text._ZN2at6native18elementwise_kernelILi128ELi4EZNS0_15gpu_kernel_implINS0_13AUnaryFunctorIaabZZZNS0_23logical_and_kernel_cudaERNS_14TensorIteratorEENKUlvE0_clEvENKUlvE0_clEvEUlaaE_EEEEvRNS_18TensorIteratorBaseERKT_EUliE_EEviT1_,"ax",@progbits
	.sectioninfo	@"SHI_REGISTERS=26"
	.align	128
        .global         _ZN2at6native18elementwise_kernelILi128ELi4EZNS0_15gpu_kernel_implINS0_13AUnaryFunctorIaabZZZNS0_23logical_and_kernel_cudaERNS_14TensorIteratorEENKUlvE0_clEvENKUlvE0_clEvEUlaaE_EEEEvRNS_18TensorIteratorBaseERKT_EUliE_EEviT1_
        .type           _ZN2at6native18elementwise_kernelILi128ELi4EZNS0_15gpu_kernel_implINS0_13AUnaryFunctorIaabZZZNS0_23logical_and_kernel_cudaERNS_14TensorIteratorEENKUlvE0_clEvENKUlvE0_clEvEUlaaE_EEEEvRNS_18TensorIteratorBaseERKT_EUliE_EEviT1_,@function
        .size           _ZN2at6native18elementwise_kernelILi128ELi4EZNS0_15gpu_kernel_implINS0_13AUnaryFunctorIaabZZZNS0_23logical_and_kernel_cudaERNS_14TensorIteratorEENKUlvE0_clEvENKUlvE0_clEvEUlaaE_EEEEvRNS_18TensorIteratorBaseERKT_EUliE_EEviT1_,(.L_x_42193 - _ZN2at6native18elementwise_kernelILi128ELi4EZNS0_15gpu_kernel_implINS0_13AUnaryFunctorIaabZZZNS0_23logical_and_kernel_cudaERNS_14TensorIteratorEENKUlvE0_clEvENKUlvE0_clEvEUlaaE_EEEEvRNS_18TensorIteratorBaseERKT_EUliE_EEviT1_)
        .other          _ZN2at6native18elementwise_kernelILi128ELi4EZNS0_15gpu_kernel_implINS0_13AUnaryFunctorIaabZZZNS0_23logical_and_kernel_cudaERNS_14TensorIteratorEENKUlvE0_clEvENKUlvE0_clEvEUlaaE_EEEEvRNS_18TensorIteratorBaseERKT_EUliE_EEviT1_,@"STO_CUDA_ENTRY STV_DEFAULT"
_ZN2at6native18elementwise_kernelILi128ELi4EZNS0_15gpu_kernel_implINS0_13AUnaryFunctorIaabZZZNS0_23logical_and_kernel_cudaERNS_14TensorIteratorEENKUlvE0_clEvENKUlvE0_clEvEUlaaE_EEEEvRNS_18TensorIteratorBaseERKT_EUliE_EEviT1_:
.text._ZN2at6native18elementwise_kernelILi128ELi4EZNS0_15gpu_kernel_implINS0_13AUnaryFunctorIaabZZZNS0_23logical_and_kernel_cudaERNS_14TensorIteratorEENKUlvE0_clEvENKUlvE0_clEvEUlaaE_EEEEvRNS_18TensorIteratorBaseERKT_EUliE_EEviT1_:
        /* <DEDUP_REMOVED lines=237> */
.L_x_39015:
        /* <DEDUP_REMOVED lines=18> */
.L_x_39019:
[----:B------:R0:W5:Y:S01]  /*0ff0*/  LDG.E.U8 R0, [R2.64] ;  /* 0x0000002402007981 */ /* 0x000162000c1e1100 */
[----:B------:R-:W-:Y:S05]  /*1000*/  BRA `(.L_x_39021) ;  /* 0x00000d7000007947 */ /* 0x000fea0003800000 */
.L_x_39018:
        /* <DEDUP_REMOVED lines=8> */
.L_x_39023:
[----:B------:R0:W5:Y:S01]  /*1090*/  LDG.E.U8 R0, [R2.64] ;  /* 0x0000002402007981 */ /* 0x000162000c1e1100 */
[----:B------:R-:W-:Y:S05]  /*10a0*/  BRA `(.L_x_39021) ;  /* 0x00000cd000007947 */ /* 0x000fea0003800000 */
.L_x_39022:
[----:B------:R0:W5:Y:S01]  /*10b0*/  LDG.E.U16 R0, [R2.64] ;  /* 0x0000002402007981 */ /* 0x000162000c1e1500 */
[----:B------:R-:W-:Y:S05]  /*10c0*/  BRA `(.L_x_39021) ;  /* 0x00000cb000007947 */ /* 0x000fea0003800000 */
.L_x_39017:
        /* <DEDUP_REMOVED lines=9> */
.L_x_39025:
[----:B------:R-:W2:Y:S02]  /*1160*/  LDG.E.U16 R4, [R2.64] ;  /* 0x0000002402047981 */ /* 0x000ea4000c1e1500 */
[----:B--2---:R-:W-:-:S06]  /*1170*/  HADD2.F32 R4, -RZ, R4.H0_H0 ;  /* 0x20000004ff047230 */ /* 0x004fcc0000004100 */
[----:B------:R-:W0:Y:S02]  /*1180*/  F2I.FTZ.TRUNC.NTZ R4, R4 ;  /* 0x0000000400047305 */ /* 0x000e24000021f100 */
[----:B0-----:R-:W-:Y:S01]  /*1190*/  PRMT R0, R4, 0x7610, R0 ;  /* 0x0000761004007816 */ /* 0x001fe20000000000 */
[----:B------:R-:W-:Y:S05]  /*11a0*/  BRA `(.L_x_39021) ;  /* 0x00000bd000007947 */ /* 0x000fea0003800000 */
.L_x_39024:
        /* <DEDUP_REMOVED lines=9> */
.L_x_39027:
[----:B------:R-:W2:Y:S02]  /*1240*/  LDG.E.U16 R2, [R2.64] ;  /* 0x0000002402027981 */ /* 0x000ea4000c1e1500 */
[----:B--2---:R-:W-:-:S06]  /*1250*/  HADD2.F32 R4, -RZ, R2.H0_H0 ;  /* 0x20000002ff047230 */ /* 0x004fcc0000004100 */
[----:B------:R-:W0:Y:S02]  /*1260*/  F2I.FTZ.TRUNC.NTZ R4, R4 ;  /* 0x0000000400047305 */ /* 0x000e24000021f100 */
[----:B0-----:R-:W-:Y:S01]  /*1270*/  PRMT R0, R4, 0x7610, R0 ;  /* 0x0000761004007816 */ /* 0x001fe20000000000 */
[----:B------:R-:W-:Y:S05]  /*1280*/  BRA `(.L_x_39021) ;  /* 0x00000af000007947 */ /* 0x000fea0003800000 */
.L_x_39026:
[----:B------:R-:W2:Y:S02]  /*1290*/  LDG.E.64 R2, [R2.64] ;  /* 0x0000002402027981 */ /* 0x000ea4000c1e1b00 */
[----:B--2---:R0:W1:Y:S01]  /*12a0*/  F2I.F64.TRUNC R0, R2 ;  /* 0x0000000200007311 */ /* 0x004062000030d100 */
[----:B------:R-:W-:Y:S05]  /*12b0*/  BRA `(.L_x_39021) ;  /* 0x00000ac000007947 */ /* 0x000fea0003800000 */
.L_x_39016:
        /* <DEDUP_REMOVED lines=12> */
.L_x_39030:
[----:B------:R-:W2:Y:S02]  /*1380*/  LDG.E.64 R2, [R2.64] ;  /* 0x0000002402027981 */ /* 0x000ea4000c1e1b00 */
[----:B--2---:R0:W1:Y:S01]  /*1390*/  F2I.F64.TRUNC R0, R2 ;  /* 0x0000000200007311 */ /* 0x004062000030d100 */
[----:B------:R-:W-:Y:S05]  /*13a0*/  BRA `(.L_x_39021) ;  /* 0x000009d000007947 */ /* 0x000fea0003800000 */
.L_x_39029:
        /* <DEDUP_REMOVED lines=28> */
.L_x_39032:
        /* <DEDUP_REMOVED lines=15> */
.L_x_39031:
[----:B------:R-:W2:Y:S02]  /*1660*/  LDG.E.U16 R2, [R2.64] ;  /* 0x0000002402027981 */ /* 0x000ea4000c1e1500 */
[----:B--2---:R-:W-:-:S04]  /*1670*/  PRMT R2, RZ, 0x5410, R2 ;  /* 0x00005410ff027816 */ /* 0x004fc80000000002 */
[----:B------:R0:W1:Y:S01]  /*1680*/  F2I.FTZ.TRUNC.NTZ R0, R2 ;  /* 0x0000000200007305 */ /* 0x000062000021f100 */
[----:B------:R-:W-:Y:S05]  /*1690*/  BRA `(.L_x_39021) ;  /* 0x000006e000007947 */ /* 0x000fea0003800000 */
.L_x_39028:
        /* <DEDUP_REMOVED lines=10> */
.L_x_39035:
        /* <DEDUP_REMOVED lines=21> */
.L_x_39039:
[----:B------:R-:W-:Y:S05]  /*1890*/  BSYNC B1 ;  /* 0x0000000000017941 */ /* 0x000fea0003800000 */
.L_x_39038:
[----:B------:R-:W-:Y:S01]  /*18a0*/  IMAD.SHL.U32 R2, R2, 0x100000, RZ ;  /* 0x0010000002027824 */ /* 0x000fe200078e00ff */
[----:B------:R-:W-:-:S04]  /*18b0*/  LEA R3, R0, 0x3b800000, 0x17 ;  /* 0x3b80000000037811 */ /* 0x000fc800078eb8ff */
[----:B------:R-:W-:Y:S02]  /*18c0*/  LOP3.LUT R4, R3, R2, R4, 0xfe, !PT ;  /* 0x0000000203047212 */ /* 0x000fe400078efe04 */
.L_x_39037:
[----:B------:R-:W-:Y:S05]  /*18d0*/  BSYNC B0 ;  /* 0x0000000000007941 */ /* 0x000fea0003800000 */
.L_x_39036:
[----:B------:R-:W0:Y:S02]  /*18e0*/  F2I.FTZ.TRUNC.NTZ R4, R4 ;  /* 0x0000000400047305 */ /* 0x000e24000021f100 */
[----:B0-----:R-:W-:Y:S01]  /*18f0*/  PRMT R0, R4, 0x7610, R0 ;  /* 0x0000761004007816 */ /* 0x001fe20000000000 */
[----:B------:R-:W-:Y:S05]  /*1900*/  BRA `(.L_x_39021) ;  /* 0x0000047000007947 */ /* 0x000fea0003800000 */
.L_x_39034:
        /* <DEDUP_REMOVED lines=21> */
.L_x_39043:
[----:B------:R-:W-:Y:S05]  /*1a60*/  BSYNC B1 ;  /* 0x0000000000017941 */ /* 0x000fea0003800000 */
.L_x_39042:
[----:B------:R-:W-:Y:S01]  /*1a70*/  IMAD.SHL.U32 R2, R2, 0x200000, RZ ;  /* 0x0020000002027824 */ /* 0x000fe200078e00ff */
[----:B------:R-:W-:-:S04]  /*1a80*/  LEA R3, R0, 0x37800000, 0x17 ;  /* 0x3780000000037811 */ /* 0x000fc800078eb8ff */
[----:B------:R-:W-:Y:S02]  /*1a90*/  LOP3.LUT R4, R3, R2, R4, 0xfe, !PT ;  /* 0x0000000203047212 */ /* 0x000fe400078efe04 */
.L_x_39041:
[----:B------:R-:W-:Y:S05]  /*1aa0*/  BSYNC B0 ;  /* 0x0000000000007941 */ /* 0x000fea0003800000 */
.L_x_39040:
[----:B------:R-:W0:Y:S02]  /*1ab0*/  F2I.FTZ.TRUNC.NTZ R4, R4 ;  /* 0x0000000400047305 */ /* 0x000e24000021f100 */
[----:B0-----:R-:W-:Y:S01]  /*1ac0*/  PRMT R0, R4, 0x7610, R0 ;  /* 0x0000761004007816 */ /* 0x001fe20000000000 */
[----:B------:R-:W-:Y:S05]  /*1ad0*/  BRA `(.L_x_39021) ;  /* 0x000002a000007947 */ /* 0x000fea0003800000 */
.L_x_39033:
        /* <DEDUP_REMOVED lines=14> */
.L_x_39047:
[----:B------:R-:W-:Y:S05]  /*1bc0*/  BSYNC B0 ;  /* 0x0000000000007941 */ /* 0x000fea0003800000 */
.L_x_39046:
[----:B------:R-:W0:Y:S02]  /*1bd0*/  F2I.FTZ.TRUNC.NTZ R4, R4 ;  /* 0x0000000400047305 */ /* 0x000e24000021f100 */
[----:B0-----:R-:W-:Y:S01]  /*1be0*/  PRMT R0, R4, 0x7610, R0 ;  /* 0x0000761004007816 */ /* 0x001fe20000000000 */
[----:B------:R-:W-:Y:S05]  /*1bf0*/  BRA `(.L_x_39021) ;  /* 0x0000018000007947 */ /* 0x000fea0003800000 */
.L_x_39020:
        /* <DEDUP_REMOVED lines=21> */
.L_x_39045:
[----:B------:R0:W5:Y:S01]  /*1d50*/  LDG.E.U8 R0, [R2.64] ;  /* 0x0000002402007981 */ /* 0x000162000c1e1100 */
[----:B------:R-:W-:Y:S05]  /*1d60*/  BRA `(.L_x_39021) ;  /* 0x0000001000007947 */ /* 0x000fea0003800000 */
.L_x_39044:
[----:B------:R0:W5:Y:S02]  /*1d70*/  LDG.E.U8 R0, [R2.64] ;  /* 0x0000002402007981 */ /* 0x000164000c1e1100 */
.L_x_39021:
[----:B0-----:R-:W0:Y:S01]  /*1d80*/  LDC.U8 R3, c[0x0][0x372] ;  /* 0x0000dc80ff037b82 */ /* 0x001e220000000000 */
[----:B-1---5:R-:W-:Y:S01]  /*1d90*/  LOP3.LUT P0, RZ, R0, 0xff, RZ, 0xc0, !PT ;  /* 0x000000ff00ff7812 */ /* 0x022fe2000780c0ff */
[----:B------:R-:W-:-:S03]  /*1da0*/  ULDC.U8 UR4, c[0x0][0x371] ;  /* 0x0000dc4000047ab9 */ /* 0x000fc60000000000 */
[----:B------:R-:W-:Y:S02]  /*1db0*/  ISETP.NE.AND P0, PT, RZ, UR4, P0 ;  /* 0x00000004ff007c0c */ /* 0x000fe40008705270 */
        /* <DEDUP_REMOVED lines=15> */
.L_x_39051:
[----:B------:R0:W-:Y:S01]  /*1eb0*/  STG.E.U8 [R16.64], R2 ;  /* 0x0000000210007986 */ /* 0x0001e2000c101124 */
[----:B------:R-:W-:Y:S05]  /*1ec0*/  BRA `(.L_x_39053) ;  /* 0x00000d5000007947 */ /* 0x000fea0003800000 */
.L_x_39050:
        /* <DEDUP_REMOVED lines=9> */
.L_x_39055:
[----:B------:R0:W-:Y:S01]  /*1f60*/  STG.E [R16.64], R2 ;  /* 0x0000000210007986 */ /* 0x0001e2000c101924 */
[----:B------:R-:W-:Y:S05]  /*1f70*/  BRA `(.L_x_39053) ;  /* 0x00000ca000007947 */ /* 0x000fea0003800000 */
.L_x_39054:
[----:B------:R0:W-:Y:S01]  /*1f80*/  STG.E.U16 [R16.64], R2 ;  /* 0x0000000210007986 */ /* 0x0001e2000c101524 */
[----:B------:R-:W-:Y:S05]  /*1f90*/  BRA `(.L_x_39053) ;  /* 0x00000c8000007947 */ /* 0x000fea0003800000 */
.L_x_39049:
        /* <DEDUP_REMOVED lines=9> */
.L_x_39057:
[----:B------:R-:W0:Y:S02]  /*2030*/  I2F.U32 R0, R2 ;  /* 0x0000000200007306 */ /* 0x000e240000201000 */
[----:B0-----:R-:W-:-:S05]  /*2040*/  F2FP.PACK_AB R0, RZ, R0 ;  /* 0x00000000ff00723e */ /* 0x001fca00000000ff */
[----:B------:R0:W-:Y:S01]  /*2050*/  STG.E.U16 [R16.64], R0 ;  /* 0x0000000010007986 */ /* 0x0001e2000c101524 */
[----:B------:R-:W-:Y:S05]  /*2060*/  BRA `(.L_x_39053) ;  /* 0x00000bb000007947 */ /* 0x000fea0003800000 */
.L_x_39056:
        /* <DEDUP_REMOVED lines=10> */
.L_x_39059:
[----:B------:R-:W0:Y:S02]  /*2110*/  I2F.U32 R2, R2 ;  /* 0x0000000200027306 */ /* 0x000e240000201000 */
[----:B0-----:R-:W-:-:S04]  /*2120*/  F2FP.PACK_AB R3, RZ, R2 ;  /* 0x00000002ff03723e */ /* 0x001fc800000000ff */
[----:B------:R-:W-:-:S05]  /*2130*/  PRMT R3, R3, 0x5410, RZ ;  /* 0x0000541003037816 */ /* 0x000fca00000000ff */
[----:B------:R0:W-:Y:S01]  /*2140*/  STG.E [R16.64], R3 ;  /* 0x0000000310007986 */ /* 0x0001e2000c101924 */
[----:B------:R-:W-:Y:S05]  /*2150*/  BRA `(.L_x_39053) ;  /* 0x00000ac000007947 */ /* 0x000fea0003800000 */
.L_x_39058:
[----:B------:R-:W0:Y:S02]  /*2160*/  I2F.F64.U32 R2, R2 ;  /* 0x0000000200027312 */ /* 0x000e240000201800 */
[----:B0-----:R0:W-:Y:S01]  /*2170*/  STG.E.64 [R16.64], R2 ;  /* 0x0000000210007986 */ /* 0x0011e2000c101b24 */
[----:B------:R-:W-:Y:S05]  /*2180*/  BRA `(.L_x_39053) ;  /* 0x00000a9000007947 */ /* 0x000fea0003800000 */
.L_x_39048:
        /* <DEDUP_REMOVED lines=10> */
.L_x_39062:
[----:B------:R-:W0:Y:S01]  /*2230*/  I2F.F64.U32 R4, R2 ;  /* 0x0000000200047312 */ /* 0x000e220000201800 */
[----:B------:R-:W-:-:S05]  /*2240*/  CS2R R6, SRZ ;  /* 0x0000000000067805 */ /* 0x000fca000001ff00 */
[----:B0-----:R0:W-:Y:S01]  /*2250*/  STG.E.128 [R16.64], R4 ;  /* 0x0000000410007986 */ /* 0x0011e2000c101d24 */
[----:B------:R-:W-:Y:S05]  /*2260*/  BRA `(.L_x_39053) ;  /* 0x000009b000007947 */ /* 0x000fea0003800000 */
.L_x_39061:
        /* <DEDUP_REMOVED lines=21> */
.L_x_39066:
[----:B------:R-:W-:Y:S05]  /*23c0*/  BSYNC B0 ;  /* 0x0000000000007941 */ /* 0x000fea0003800000 */
.L_x_39065:
[----:B------:R-:W-:-:S05]  /*23d0*/  LOP3.LUT R3, R0, R3, RZ, 0xfc, !PT ;  /* 0x0000000300037212 */ /* 0x000fca00078efcff */
[----:B------:R0:W-:Y:S01]  /*23e0*/  STG.E.U8 [R16.64], R3 ;  /* 0x0000000310007986 */ /* 0x0001e2000c101124 */
[----:B------:R-:W-:Y:S05]  /*23f0*/  BRA `(.L_x_39053) ;  /* 0x0000082000007947 */ /* 0x000fea0003800000 */
.L_x_39064:
        /* <DEDUP_REMOVED lines=13> */
.L_x_39068:
[----:B------:R-:W-:Y:S01]  /*24d0*/  IMAD.MOV.U32 R0, RZ, RZ, 0x7f ;  /* 0x0000007fff007424 */ /* 0x000fe200078e00ff */
[----:B------:R-:W-:-:S04]  /*24e0*/  ISETP.GT.U32.AND P0, PT, R3, 0x7f800000, PT ;  /* 0x7f8000000300780c */ /* 0x000fc80003f04070 */
[----:B------:R-:W-:-:S04]  /*24f0*/  SEL R0, R0, 0x7c, P0 ;  /* 0x0000007c00007807 */ /* 0x000fc80000000000 */
.L_x_39069:
[----:B------:R-:W-:Y:S05]  /*2500*/  BSYNC B0 ;  /* 0x0000000000007941 */ /* 0x000fea0003800000 */
.L_x_39067:
[----:B------:R-:W-:-:S04]  /*2510*/  LOP3.LUT R2, R5, 0x80000000, RZ, 0xc0, !PT ;  /* 0x8000000005027812 */ /* 0x000fc800078ec0ff */
[----:B------:R-:W-:-:S04]  /*2520*/  SHF.R.U32.HI R3, RZ, 0x18, R2 ;  /* 0x00000018ff037819 */ /* 0x000fc80000011602 */
[----:B------:R-:W-:-:S05]  /*2530*/  LOP3.LUT R3, R0, R3, RZ, 0xfc, !PT ;  /* 0x0000000300037212 */ /* 0x000fca00078efcff */
[----:B------:R0:W-:Y:S01]  /*2540*/  STG.E.U8 [R16.64], R3 ;  /* 0x0000000310007986 */ /* 0x0001e2000c101124 */
[----:B------:R-:W-:Y:S05]  /*2550*/  BRA `(.L_x_39053) ;  /* 0x000006c000007947 */ /* 0x000fea0003800000 */
.L_x_39063:
[----:B------:R-:W0:Y:S02]  /*2560*/  I2F.U32 R0, R2 ;  /* 0x0000000200007306 */ /* 0x000e240000201000 */
[----:B0-----:R-:W-:-:S05]  /*2570*/  F2FP.BF16.PACK_AB R0, RZ, R0 ;  /* 0x00000000ff00723e */ /* 0x001fca00000010ff */
[----:B------:R0:W-:Y:S01]  /*2580*/  STG.E.U16 [R16.64], R0 ;  /* 0x0000000010007986 */ /* 0x0001e2000c101524 */
[----:B------:R-:W-:Y:S05]  /*2590*/  BRA `(.L_x_39053) ;  /* 0x0000068000007947 */ /* 0x000fea0003800000 */
.L_x_39060:
        /* <DEDUP_REMOVED lines=10> */
.L_x_39072:
        /* <DEDUP_REMOVED lines=17> */
.L_x_39075:
[----:B------:R-:W-:-:S04]  /*2750*/  LOP3.LUT R2, R5, 0x80000000, RZ, 0xc0, !PT ;  /* 0x8000000005027812 */ /* 0x000fc800078ec0ff */
[----:B------:R-:W-:-:S04]  /*2760*/  SHF.R.U32.HI R3, RZ, 0x18, R2 ;  /* 0x00000018ff037819 */ /* 0x000fc80000011602 */
[----:B------:R-:W-:-:S04]  /*2770*/  LOP3.LUT R0, R0, R3, RZ, 0xfc, !PT ;  /* 0x0000000300007212 */ /* 0x000fc800078efcff */
[----:B------:R-:W-:Y:S02]  /*2780*/  PRMT R8, R0, 0x7610, R8 ;  /* 0x0000761000087816 */ /* 0x000fe40000000008 */
.L_x_39074:
[----:B------:R-:W-:Y:S05]  /*2790*/  BSYNC B0 ;  /* 0x0000000000007941 */ /* 0x000fea0003800000 */
.L_x_39073:
[----:B------:R0:W-:Y:S01]  /*27a0*/  STG.E.U8 [R16.64], R8 ;  /* 0x0000000810007986 */ /* 0x0001e2000c101124 */
[----:B------:R-:W-:Y:S05]  /*27b0*/  BRA `(.L_x_39053) ;  /* 0x0000046000007947 */ /* 0x000fea0003800000 */
.L_x_39071:
        /* <DEDUP_REMOVED lines=17> */
.L_x_39078:
[----:B------:R-:W-:-:S04]  /*28d0*/  LOP3.LUT R2, R5, 0x80000000, RZ, 0xc0, !PT ;  /* 0x8000000005027812 */ /* 0x000fc800078ec0ff */
[----:B------:R-:W-:-:S04]  /*28e0*/  SHF.R.U32.HI R3, RZ, 0x18, R2 ;  /* 0x00000018ff037819 */ /* 0x000fc80000011602 */
[----:B------:R-:W-:-:S04]  /*28f0*/  LOP3.LUT R0, R0, R3, RZ, 0xfc, !PT ;  /* 0x0000000300007212 */ /* 0x000fc800078efcff */
[----:B------:R-:W-:Y:S02]  /*2900*/  PRMT R8, R0, 0x7610, R8 ;  /* 0x0000761000087816 */ /* 0x000fe40000000008 */
.L_x_39077:
[----:B------:R-:W-:Y:S05]  /*2910*/  BSYNC B0 ;  /* 0x0000000000007941 */ /* 0x000fea0003800000 */
.L_x_39076:
[----:B------:R0:W-:Y:S01]  /*2920*/  STG.E.U8 [R16.64], R8 ;  /* 0x0000000810007986 */ /* 0x0001e2000c101124 */
[----:B------:R-:W-:Y:S05]  /*2930*/  BRA `(.L_x_39053) ;  /* 0x000002e000007947 */ /* 0x000fea0003800000 */
.L_x_39070:
        /* <DEDUP_REMOVED lines=22> */
.L_x_39052:
        /* <DEDUP_REMOVED lines=20> */
.L_x_39080:
[----:B------:R-:W-:-:S05]  /*2be0*/  IMAD.MOV.U32 R3, RZ, RZ, RZ ;  /* 0x000000ffff037224 */ /* 0x000fca00078e00ff */
[----:B------:R0:W-:Y:S01]  /*2bf0*/  STG.E.64 [R16.64], R2 ;  /* 0x0000000210007986 */ /* 0x0001e2000c101b24 */
[----:B------:R-:W-:Y:S05]  /*2c00*/  BRA `(.L_x_39053) ;  /* 0x0000001000007947 */ /* 0x000fea0003800000 */
.L_x_39079:
[----:B------:R0:W-:Y:S02]  /*2c10*/  STG.E [R16.64], R2 ;  /* 0x0000000210007986 */ /* 0x0001e4000c101924 */
.L_x_39053:
[----:B------:R-:W-:-:S05]  /*2c20*/  IMAD R18, R18, 0x200, R23 ;  /* 0x0000020012127824 */ /* 0x000fca00078e0217 */
[----:B------:R-:W-:Y:S02]  /*2c30*/  IADD3 R19, R18, 0x80, RZ ;  /* 0x0000008012137810 */ /* 0x000fe40007ffe0ff */
.L_x_39014:
[----:B------:R-:W-:Y:S05]  /*2c40*/  BSYNC B6 ;  /* 0x0000000000067941 */ /* 0x000fea0003800000 */
.L_x_39013:
        /* <DEDUP_REMOVED lines=231> */
.L_x_39083:
        /* <DEDUP_REMOVED lines=18> */
.L_x_39087:
[----:B------:R0:W5:Y:S01]  /*3be0*/  LDG.E.U8 R0, [R2.64] ;  /* 0x0000002402007981 */ /* 0x000162000c1e1100 */
[----:B------:R-:W-:Y:S05]  /*3bf0*/  BRA `(.L_x_39089) ;  /* 0x00000d7000007947 */ /* 0x000fea0003800000 */
.L_x_39086:
        /* <DEDUP_REMOVED lines=8> */
.L_x_39091:
[----:B------:R0:W5:Y:S01]  /*3c80*/  LDG.E.U8 R0, [R2.64] ;  /* 0x0000002402007981 */ /* 0x000162000c1e1100 */
[----:B------:R-:W-:Y:S05]  /*3c90*/  BRA `(.L_x_39089) ;  /* 0x00000cd000007947 */ /* 0x000fea0003800000 */
.L_x_39090:
[----:B------:R0:W5:Y:S01]  /*3ca0*/  LDG.E.U16 R0, [R2.64] ;  /* 0x0000002402007981 */ /* 0x000162000c1e1500 */
[----:B------:R-:W-:Y:S05]  /*3cb0*/  BRA `(.L_x_39089) ;  /* 0x00000cb000007947 */ /* 0x000fea0003800000 */
.L_x_39085:
        /* <DEDUP_REMOVED lines=9> */
.L_x_39093:
[----:B------:R-:W2:Y:S02]  /*3d50*/  LDG.E.U16 R4, [R2.64] ;  /* 0x0000002402047981 */ /* 0x000ea4000c1e1500 */
[----:B--2---:R-:W-:-:S06]  /*3d60*/  HADD2.F32 R4, -RZ, R4.H0_H0 ;  /* 0x20000004ff047230 */ /* 0x004fcc0000004100 */
[----:B------:R-:W0:Y:S02]  /*3d70*/  F2I.FTZ.TRUNC.NTZ R4, R4 ;  /* 0x0000000400047305 */ /* 0x000e24000021f100 */
[----:B0-----:R-:W-:Y:S01]  /*3d80*/  PRMT R0, R4, 0x7610, R0 ;  /* 0x0000761004007816 */ /* 0x001fe20000000000 */
[----:B------:R-:W-:Y:S05]  /*3d90*/  BRA `(.L_x_39089) ;  /* 0x00000bd000007947 */ /* 0x000fea0003800000 */
.L_x_39092:
        /* <DEDUP_REMOVED lines=9> */
.L_x_39095:
[----:B------:R-:W2:Y:S02]  /*3e30*/  LDG.E.U16 R2, [R2.64] ;  /* 0x0000002402027981 */ /* 0x000ea4000c1e1500 */
[----:B--2---:R-:W-:-:S06]  /*3e40*/  HADD2.F32 R4, -RZ, R2.H0_H0 ;  /* 0x20000002ff047230 */ /* 0x004fcc0000004100 */
[----:B------:R-:W0:Y:S02]  /*3e50*/  F2I.FTZ.TRUNC.NTZ R4, R4 ;  /* 0x0000000400047305 */ /* 0x000e24000021f100 */
[----:B0-----:R-:W-:Y:S01]  /*3e60*/  PRMT R0, R4, 0x7610, R0 ;  /* 0x0000761004007816 */ /* 0x001fe20000000000 */
[----:B------:R-:W-:Y:S05]  /*3e70*/  BRA `(.L_x_39089) ;  /* 0x00000af000007947 */ /* 0x000fea0003800000 */
.L_x_39094:
[----:B------:R-:W2:Y:S02]  /*3e80*/  LDG.E.64 R2, [R2.64] ;  /* 0x0000002402027981 */ /* 0x000ea4000c1e1b00 */
[----:B--2---:R0:W1:Y:S01]  /*3e90*/  F2I.F64.TRUNC R0, R2 ;  /* 0x0000000200007311 */ /* 0x004062000030d100 */
[----:B------:R-:W-:Y:S05]  /*3ea0*/  BRA `(.L_x_39089) ;  /* 0x00000ac000007947 */ /* 0x000fea0003800000 */
.L_x_39084:
        /* <DEDUP_REMOVED lines=12> */
.L_x_39098:
[----:B------:R-:W2:Y:S02]  /*3f70*/  LDG.E.64 R2, [R2.64] ;  /* 0x0000002402027981 */ /* 0x000ea4000c1e1b00 */
[----:B--2---:R0:W1:Y:S01]  /*3f80*/  F2I.F64.TRUNC R0, R2 ;  /* 0x0000000200007311 */ /* 0x004062000030d100 */
[----:B------:R-:W-:Y:S05]  /*3f90*/  BRA `(.L_x_39089) ;  /* 0x000009d000007947 */ /* 0x000fea0003800000 */
.L_x_39097:
        /* <DEDUP_REMOVED lines=28> */
.L_x_39100:
        /* <DEDUP_REMOVED lines=15> */
.L_x_39099:
[----:B------:R-:W2:Y:S02]  /*4250*/  LDG.E.U16 R2, [R2.64] ;  /* 0x0000002402027981 */ /* 0x000ea4000c1e1500 */
[----:B--2---:R-:W-:-:S04]  /*4260*/  PRMT R2, RZ, 0x5410, R2 ;  /* 0x00005410ff027816 */ /* 0x004fc80000000002 */
[----:B------:R0:W1:Y:S01]  /*4270*/  F2I.FTZ.TRUNC.NTZ R0, R2 ;  /* 0x0000000200007305 */ /* 0x000062000021f100 */
[----:B------:R-:W-:Y:S05]  /*4280*/  BRA `(.L_x_39089) ;  /* 0x000006e000007947 */ /* 0x000fea0003800000 */
.L_x_39096:
        /* <DEDUP_REMOVED lines=10> */
.L_x_39103:
        /* <DEDUP_REMOVED lines=21> */
.L_x_39107:
[----:B------:R-:W-:Y:S05]  /*4480*/  BSYNC B1 ;  /* 0x0000000000017941 */ /* 0x000fea0003800000 */
.L_x_39106:
[----:B------:R-:W-:Y:S01]  /*4490*/  IMAD.SHL.U32 R2, R2, 0x100000, RZ ;  /* 0x0010000002027824 */ /* 0x000fe200078e00ff */
[----:B------:R-:W-:-:S04]  /*44a0*/  LEA R3, R0, 0x3b800000, 0x17 ;  /* 0x3b80000000037811 */ /* 0x000fc800078eb8ff */
[----:B------:R-:W-:Y:S02]  /*44b0*/  LOP3.LUT R4, R3, R2, R4, 0xfe, !PT ;  /* 0x0000000203047212 */ /* 0x000fe400078efe04 */
.L_x_39105:
[----:B------:R-:W-:Y:S05]  /*44c0*/  BSYNC B0 ;  /* 0x0000000000007941 */ /* 0x000fea0003800000 */
.L_x_39104:
[----:B------:R-:W0:Y:S02]  /*44d0*/  F2I.FTZ.TRUNC.NTZ R4, R4 ;  /* 0x0000000400047305 */ /* 0x000e24000021f100 */
[----:B0-----:R-:W-:Y:S01]  /*44e0*/  PRMT R0, R4, 0x7610, R0 ;  /* 0x0000761004007816 */ /* 0x001fe20000000000 */
[----:B------:R-:W-:Y:S05]  /*44f0*/  BRA `(.L_x_39089) ;  /* 0x0000047000007947 */ /* 0x000fea0003800000 */
.L_x_39102:
        /* <DEDUP_REMOVED lines=21> */
.L_x_39111:
[----:B------:R-:W-:Y:S05]  /*4650*/  BSYNC B1 ;  /* 0x0000000000017941 */ /* 0x000fea0003800000 */
.L_x_39110:
[----:B------:R-:W-:Y:S01]  /*4660*/  IMAD.SHL.U32 R2, R2, 0x200000, RZ ;  /* 0x0020000002027824 */ /* 0x000fe200078e00ff */
[----:B------:R-:W-:-:S04]  /*4670*/  LEA R3, R0, 0x37800000, 0x17 ;  /* 0x3780000000037811 */ /* 0x000fc800078eb8ff */
[----:B------:R-:W-:Y:S02]  /*4680*/  LOP3.LUT R4, R3, R2, R4, 0xfe, !PT ;  /* 0x0000000203047212 */ /* 0x000fe400078efe04 */
.L_x_39109:
[----:B------:R-:W-:Y:S05]  /*4690*/  BSYNC B0 ;  /* 0x0000000000007941 */ /* 0x000fea0003800000 */
.L_x_39108:
[----:B------:R-:W0:Y:S02]  /*46a0*/  F2I.FTZ.TRUNC.NTZ R4, R4 ;  /* 0x0000000400047305 */ /* 0x000e24000021f100 */
[----:B0-----:R-:W-:Y:S01]  /*46b0*/  PRMT R0, R4, 0x7610, R0 ;  /* 0x0000761004007816 */ /* 0x001fe20000000000 */
[----:B------:R-:W-:Y:S05]  /*46c0*/  BRA `(.L_x_39089) ;  /* 0x000002a000007947 */ /* 0x000fea0003800000 */
.L_x_39101:
        /* <DEDUP_REMOVED lines=14> */
.L_x_39115:
[----:B------:R-:W-:Y:S05]  /*47b0*/  BSYNC B0 ;  /* 0x0000000000007941 */ /* 0x000fea0003800000 */
.L_x_39114:
[----:B------:R-:W0:Y:S02]  /*47c0*/  F2I.FTZ.TRUNC.NTZ R4, R4 ;  /* 0x0000000400047305 */ /* 0x000e24000021f100 */
[----:B0-----:R-:W-:Y:S01]  /*47d0*/  PRMT R0, R4, 0x7610, R0 ;  /* 0x0000761004007816 */ /* 0x001fe20000000000 */
[----:B------:R-:W-:Y:S05]  /*47e0*/  BRA `(.L_x_39089) ;  /* 0x0000018000007947 */ /* 0x000fea0003800000 */
.L_x_39088:
        /* <DEDUP_REMOVED lines=21> */
.L_x_39113:
[----:B------:R0:W5:Y:S01]  /*4940*/  LDG.E.U8 R0, [R2.64] ;  /* 0x0000002402007981 */ /* 0x000162000c1e1100 */
[----:B------:R-:W-:Y:S05]  /*4950*/  BRA `(.L_x_39089) ;  /* 0x0000001000007947 */ /* 0x000fea0003800000 */
.L_x_39112:
[----:B------:R0:W5:Y:S02]  /*4960*/  LDG.E.U8 R0, [R2.64] ;  /* 0x0000002402007981 */ /* 0x000164000c1e1100 */
.L_x_39089:
        /* <DEDUP_REMOVED lines=19> */
.L_x_39119:
[----:B------:R0:W-:Y:S01]  /*4aa0*/  STG.E.U8 [R16.64], R2 ;  /* 0x0000000210007986 */ /* 0x0001e2000c101124 */
[----:B------:R-:W-:Y:S05]  /*4ab0*/  BRA `(.L_x_39121) ;  /* 0x00000d5000007947 */ /* 0x000fea0003800000 */
.L_x_39118:
        /* <DEDUP_REMOVED lines=9> */
.L_x_39123:
[----:B------:R0:W-:Y:S01]  /*4b50*/  STG.E [R16.64], R2 ;  /* 0x0000000210007986 */ /* 0x0001e2000c101924 */
[----:B------:R-:W-:Y:S05]  /*4b60*/  BRA `(.L_x_39121) ;  /* 0x00000ca000007947 */ /* 0x000fea0003800000 */
.L_x_39122:
[----:B------:R0:W-:Y:S01]  /*4b70*/  STG.E.U16 [R16.64], R2 ;  /* 0x0000000210007986 */ /* 0x0001e2000c101524 */
[----:B------:R-:W-:Y:S05]  /*4b80*/  BRA `(.L_x_39121) ;  /* 0x00000c8000007947 */ /* 0x000fea0003800000 */
.L_x_39117:
        /* <DEDUP_REMOVED lines=9> */
.L_x_39125:
[----:B------:R-:W0:Y:S02]  /*4c20*/  I2F.U32 R0, R2 ;  /* 0x0000000200007306 */ /* 0x000e240000201000 */
[----:B0-----:R-:W-:-:S05]  /*4c30*/  F2FP.PACK_AB R0, RZ, R0 ;  /* 0x00000000ff00723e */ /* 0x001fca00000000ff */
[----:B------:R0:W-:Y:S01]  /*4c40*/  STG.E.U16 [R16.64], R0 ;  /* 0x0000000010007986 */ /* 0x0001e2000c101524 */
[----:B------:R-:W-:Y:S05]  /*4c50*/  BRA `(.L_x_39121) ;  /* 0x00000bb000007947 */ /* 0x000fea0003800000 */
.L_x_39124:
        /* <DEDUP_REMOVED lines=10> */
.L_x_39127:
[----:B------:R-:W0:Y:S02]  /*4d00*/  I2F.U32 R2, R2 ;  /* 0x0000000200027306 */ /* 0x000e240000201000 */
[----:B0-----:R-:W-:-:S04]  /*4d10*/  F2FP.PACK_AB R3, RZ, R2 ;  /* 0x00000002ff03723e */ /* 0x001fc800000000ff */
[----:B------:R-:W-:-:S05]  /*4d20*/  PRMT R3, R3, 0x5410, RZ ;  /* 0x0000541003037816 */ /* 0x000fca00000000ff */
[----:B------:R0:W-:Y:S01]  /*4d30*/  STG.E [R16.64], R3 ;  /* 0x0000000310007986 */ /* 0x0001e2000c101924 */
[----:B------:R-:W-:Y:S05]  /*4d40*/  BRA `(.L_x_39121) ;  /* 0x00000ac000007947 */ /* 0x000fea0003800000 */
.L_x_39126:
[----:B------:R-:W0:Y:S02]  /*4d50*/  I2F.F64.U32 R2, R2 ;  /* 0x0000000200027312 */ /* 0x000e240000201800 */
[----:B0-----:R0:W-:Y:S01]  /*4d60*/  STG.E.64 [R16.64], R2 ;  /* 0x0000000210007986 */ /* 0x0011e2000c101b24 */
[----:B------:R-:W-:Y:S05]  /*4d70*/  BRA `(.L_x_39121) ;  /* 0x00000a9000007947 */ /* 0x000fea0003800000 */
.L_x_39116:
        /* <DEDUP_REMOVED lines=10> */
.L_x_39130:
[----:B------:R-:W0:Y:S01]  /*4e20*/  I2F.F64.U32 R4, R2 ;  /* 0x0000000200047312 */ /* 0x000e220000201800 */
[----:B------:R-:W-:-:S05]  /*4e30*/  CS2R R6, SRZ ;  /* 0x0000000000067805 */ /* 0x000fca000001ff00 */
[----:B0-----:R0:W-:Y:S01]  /*4e40*/  STG.E.128 [R16.64], R4 ;  /* 0x0000000410007986 */ /* 0x0011e2000c101d24 */
[----:B------:R-:W-:Y:S05]  /*4e50*/  BRA `(.L_x_39121) ;  /* 0x000009b000007947 */ /* 0x000fea0003800000 */
.L_x_39129:
        /* <DEDUP_REMOVED lines=21> */
.L_x_39134:
[----:B------:R-:W-:Y:S05]  /*4fb0*/  BSYNC B0 ;  /* 0x0000000000007941 */ /* 0x000fea0003800000 */
.L_x_39133:
[----:B------:R-:W-:-:S05]  /*4fc0*/  LOP3.LUT R3, R0, R3, RZ, 0xfc, !PT ;  /* 0x0000000300037212 */ /* 0x000fca00078efcff */
[----:B------:R0:W-:Y:S01]  /*4fd0*/  STG.E.U8 [R16.64], R3 ;  /* 0x0000000310007986 */ /* 0x0001e2000c101124 */
[----:B------:R-:W-:Y:S05]  /*4fe0*/  BRA `(.L_x_39121) ;  /* 0x0000082000007947 */ /* 0x000fea0003800000 */
.L_x_39132:
        /* <DEDUP_REMOVED lines=13> */
.L_x_39136:
[----:B------:R-:W-:Y:S01]  /*50c0*/  IMAD.MOV.U32 R0, RZ, RZ, 0x7f ;  /* 0x0000007fff007424 */ /* 0x000fe200078e00ff */
[----:B------:R-:W-:-:S04]  /*50d0*/  ISETP.GT.U32.AND P0, PT, R3, 0x7f800000, PT ;  /* 0x7f8000000300780c */ /* 0x000fc80003f04070 */
[----:B------:R-:W-:-:S04]  /*50e0*/  SEL R0, R0, 0x7c, P0 ;  /* 0x0000007c00007807 */ /* 0x000fc80000000000 */
.L_x_39137:
[----:B------:R-:W-:Y:S05]  /*50f0*/  BSYNC B0 ;  /* 0x0000000000007941 */ /* 0x000fea0003800000 */
.L_x_39135:
[----:B------:R-:W-:-:S04]  /*5100*/  LOP3.LUT R2, R5, 0x80000000, RZ, 0xc0, !PT ;  /* 0x8000000005027812 */ /* 0x000fc800078ec0ff */
[----:B------:R-:W-:-:S04]  /*5110*/  SHF.R.U32.HI R3, RZ, 0x18, R2 ;  /* 0x00000018ff037819 */ /* 0x000fc80000011602 */
[----:B------:R-:W-:-:S05]  /*5120*/  LOP3.LUT R3, R0, R3, RZ, 0xfc, !PT ;  /* 0x0000000300037212 */ /* 0x000fca00078efcff */
[----:B------:R0:W-:Y:S01]  /*5130*/  STG.E.U8 [R16.64], R3 ;  /* 0x0000000310007986 */ /* 0x0001e2000c101124 */
[----:B------:R-:W-:Y:S05]  /*5140*/  BRA `(.L_x_39121) ;  /* 0x000006c000007947 */ /* 0x000fea0003800000 */
.L_x_39131:
[----:B------:R-:W0:Y:S02]  /*5150*/  I2F.U32 R0, R2 ;  /* 0x0000000200007306 */ /* 0x000e240000201000 */
[----:B0-----:R-:W-:-:S05]  /*5160*/  F2FP.BF16.PACK_AB R0, RZ, R0 ;  /* 0x00000000ff00723e */ /* 0x001fca00000010ff */
[----:B------:R0:W-:Y:S01]  /*5170*/  STG.E.U16 [R16.64], R0 ;  /* 0x0000000010007986 */ /* 0x0001e2000c101524 */
[----:B------:R-:W-:Y:S05]  /*5180*/  BRA `(.L_x_39121) ;  /* 0x0000068000007947 */ /* 0x000fea0003800000 */
.L_x_39128:
        /* <DEDUP_REMOVED lines=10> */
.L_x_39140:
        /* <DEDUP_REMOVED lines=17> */
.L_x_39143:
[----:B------:R-:W-:-:S04]  /*5340*/  LOP3.LUT R2, R5, 0x80000000, RZ, 0xc0, !PT ;  /* 0x8000000005027812 */ /* 0x000fc800078ec0ff */
[----:B------:R-:W-:-:S04]  /*5350*/  SHF.R.U32.HI R3, RZ, 0x18, R2 ;  /* 0x00000018ff037819 */ /* 0x000fc80000011602 */
[----:B------:R-:W-:-:S04]  /*5360*/  LOP3.LUT R0, R0, R3, RZ, 0xfc, !PT ;  /* 0x0000000300007212 */ /* 0x000fc800078efcff */
[----:B------:R-:W-:Y:S02]  /*5370*/  PRMT R8, R0, 0x7610, R8 ;  /* 0x0000761000087816 */ /* 0x000fe40000000008 */
.L_x_39142:
[----:B------:R-:W-:Y:S05]  /*5380*/  BSYNC B0 ;  /* 0x0000000000007941 */ /* 0x000fea0003800000 */
.L_x_39141:
[----:B------:R0:W-:Y:S01]  /*5390*/  STG.E.U8 [R16.64], R8 ;  /* 0x0000000810007986 */ /* 0x0001e2000c101124 */
[----:B------:R-:W-:Y:S05]  /*53a0*/  BRA `(.L_x_39121) ;  /* 0x0000046000007947 */ /* 0x000fea0003800000 */
.L_x_39139:
        /* <DEDUP_REMOVED lines=17> */
.L_x_39146:
[----:B------:R-:W-:-:S04]  /*54c0*/  LOP3.LUT R2, R5, 0x80000000, RZ, 0xc0, !PT ;  /* 0x8000000005027812 */ /* 0x000fc800078ec0ff */
[----:B------:R-:W-:-:S04]  /*54d0*/  SHF.R.U32.HI R3, RZ, 0x18, R2 ;  /* 0x00000018ff037819 */ /* 0x000fc80000011602 */
[----:B------:R-:W-:-:S04]  /*54e0*/  LOP3.LUT R0, R0, R3, RZ, 0xfc, !PT ;  /* 0x0000000300007212 */ /* 0x000fc800078efcff */
[----:B------:R-:W-:Y:S02]  /*54f0*/  PRMT R8, R0, 0x7610, R8 ;  /* 0x0000761000087816 */ /* 0x000fe40000000008 */
.L_x_39145:
[----:B------:R-:W-:Y:S05]  /*5500*/  BSYNC B0 ;  /* 0x0000000000007941 */ /* 0x000fea0003800000 */
.L_x_39144:
[----:B------:R0:W-:Y:S01]  /*5510*/  STG.E.U8 [R16.64], R8 ;  /* 0x0000000810007986 */ /* 0x0001e2000c101124 */
[----:B------:R-:W-:Y:S05]  /*5520*/  BRA `(.L_x_39121) ;  /* 0x000002e000007947 */ /* 0x000fea0003800000 */
.L_x_39138:
        /* <DEDUP_REMOVED lines=22> */
.L_x_39120:
        /* <DEDUP_REMOVED lines=20> */
.L_x_39148:
[----:B------:R-:W-:-:S05]  /*57d0*/  IMAD.MOV.U32 R3, RZ, RZ, RZ ;  /* 0x000000ffff037224 */ /* 0x000fca00078e00ff */
[----:B------:R0:W-:Y:S01]  /*57e0*/  STG.E.64 [R16.64], R2 ;  /* 0x0000000210007986 */ /* 0x0001e2000c101b24 */
[----:B------:R-:W-:Y:S05]  /*57f0*/  BRA `(.L_x_39121) ;  /* 0x0000001000007947 */ /* 0x000fea0003800000 */
.L_x_39147:
[----:B------:R0:W-:Y:S02]  /*5800*/  STG.E [R16.64], R2 ;  /* 0x0000000210007986 */ /* 0x0001e4000c101924 */
.L_x_39121:
        /* <DEDUP_REMOVED lines=231> */
.L_x_39149:
        /* <DEDUP_REMOVED lines=18> */
.L_x_39153:
[----:B------:R0:W5:Y:S01]  /*67a0*/  LDG.E.U8 R0, [R2.64] ;  /* 0x0000002402007981 */ /* 0x000162000c1e1100 */
[----:B------:R-:W-:Y:S05]  /*67b0*/  BRA `(.L_x_39155) ;  /* 0x00000d7000007947 */ /* 0x000fea0003800000 */
.L_x_39152:
        /* <DEDUP_REMOVED lines=8> */
.L_x_39157:
[----:B------:R0:W5:Y:S01]  /*6840*/  LDG.E.U8 R0, [R2.64] ;  /* 0x0000002402007981 */ /* 0x000162000c1e1100 */
[----:B------:R-:W-:Y:S05]  /*6850*/  BRA `(.L_x_39155) ;  /* 0x00000cd000007947 */ /* 0x000fea0003800000 */
.L_x_39156:
[----:B------:R0:W5:Y:S01]  /*6860*/  LDG.E.U16 R0, [R2.64] ;  /* 0x0000002402007981 */ /* 0x000162000c1e1500 */
[----:B------:R-:W-:Y:S05]  /*6870*/  BRA `(.L_x_39155) ;  /* 0x00000cb000007947 */ /* 0x000fea0003800000 */
.L_x_39151:
        /* <DEDUP_REMOVED lines=9> */
.L_x_39159:
[----:B------:R-:W2:Y:S02]  /*6910*/  LDG.E.U16 R4, [R2.64] ;  /* 0x0000002402047981 */ /* 0x000ea4000c1e1500 */
[----:B--2---:R-:W-:-:S06]  /*6920*/  HADD2.F32 R4, -RZ, R4.H0_H0 ;  /* 0x20000004ff047230 */ /* 0x004fcc0000004100 */
[----:B------:R-:W0:Y:S02]  /*6930*/  F2I.FTZ.TRUNC.NTZ R4, R4 ;  /* 0x0000000400047305 */ /* 0x000e24000021f100 */
[----:B0-----:R-:W-:Y:S01]  /*6940*/  PRMT R0, R4, 0x7610, R0 ;  /* 0x0000761004007816 */ /* 0x001fe20000000000 */
[----:B------:R-:W-:Y:S05]  /*6950*/  BRA `(.L_x_39155) ;  /* 0x00000bd000007947 */ /* 0x000fea0003800000 */
.L_x_39158:
        /* <DEDUP_REMOVED lines=9> */
.L_x_39161:
[----:B------:R-:W2:Y:S02]  /*69f0*/  LDG.E.U16 R2, [R2.64] ;  /* 0x0000002402027981 */ /* 0x000ea4000c1e1500 */
[----:B--2---:R-:W-:-:S06]  /*6a00*/  HADD2.F32 R4, -RZ, R2.H0_H0 ;  /* 0x20000002ff047230 */ /* 0x004fcc0000004100 */
[----:B------:R-:W0:Y:S02]  /*6a10*/  F2I.FTZ.TRUNC.NTZ R4, R4 ;  /* 0x0000000400047305 */ /* 0x000e24000021f100 */
[----:B0-----:R-:W-:Y:S01]  /*6a20*/  PRMT R0, R4, 0x7610, R0 ;  /* 0x0000761004007816 */ /* 0x001fe20000000000 */
[----:B------:R-:W-:Y:S05]  /*6a30*/  BRA `(.L_x_39155) ;  /* 0x00000af000007947 */ /* 0x000fea0003800000 */
.L_x_39160:
[----:B------:R-:W2:Y:S02]  /*6a40*/  LDG.E.64 R2, [R2.64] ;  /* 0x0000002402027981 */ /* 0x000ea4000c1e1b00 */
[----:B--2---:R0:W1:Y:S01]  /*6a50*/  F2I.F64.TRUNC R0, R2 ;  /* 0x0000000200007311 */ /* 0x004062000030d100 */
[----:B------:R-:W-:Y:S05]  /*6a60*/  BRA `(.L_x_39155) ;  /* 0x00000ac000007947 */ /* 0x000fea0003800000 */
.L_x_39150:
        /* <DEDUP_REMOVED lines=12> */
.L_x_39164:
[----:B------:R-:W2:Y:S02]  /*6b30*/  LDG.E.64 R2, [R2.64] ;  /* 0x0000002402027981 */ /* 0x000ea4000c1e1b00 */
[----:B--2---:R0:W1:Y:S01]  /*6b40*/  F2I.F64.TRUNC R0, R2 ;  /* 0x0000000200007311 */ /* 0x004062000030d100 */
[----:B------:R-:W-:Y:S05]  /*6b50*/  BRA `(.L_x_39155) ;  /* 0x000009d000007947 */ /* 0x000fea0003800000 */
.L_x_39163:
        /* <DEDUP_REMOVED lines=28> */
.L_x_39166:
        /* <DEDUP_REMOVED lines=15> */
.L_x_39165:
[----:B------:R-:W2:Y:S02]  /*6e10*/  LDG.E.U16 R2, [R2.64] ;  /* 0x0000002402027981 */ /* 0x000ea4000c1e1500 */
[----:B--2---:R-:W-:-:S04]  /*6e20*/  PRMT R2, RZ, 0x5410, R2 ;  /* 0x00005410ff027816 */ /* 0x004fc80000000002 */
[----:B------:R0:W1:Y:S01]  /*6e30*/  F2I.FTZ.TRUNC.NTZ R0, R2 ;  /* 0x0000000200007305 */ /* 0x000062000021f100 */
[----:B------:R-:W-:Y:S05]  /*6e40*/  BRA `(.L_x_39155) ;  /* 0x000006e000007947 */ /* 0x000fea0003800000 */
.L_x_39162:
        /* <DEDUP_REMOVED lines=10> */
.L_x_39169:
        /* <DEDUP_REMOVED lines=21> */
.L_x_39173:
[----:B------:R-:W-:Y:S05]  /*7040*/  BSYNC B1 ;  /* 0x0000000000017941 */ /* 0x000fea0003800000 */
.L_x_39172:
[----:B------:R-:W-:Y:S01]  /*7050*/  IMAD.SHL.U32 R2, R2, 0x100000, RZ ;  /* 0x0010000002027824 */ /* 0x000fe200078e00ff */
[----:B------:R-:W-:-:S04]  /*7060*/  LEA R3, R0, 0x3b800000, 0x17 ;  /* 0x3b80000000037811 */ /* 0x000fc800078eb8ff */
[----:B------:R-:W-:Y:S02]  /*7070*/  LOP3.LUT R4, R3, R2, R4, 0xfe, !PT ;  /* 0x0000000203047212 */ /* 0x000fe400078efe04 */
.L_x_39171:
[----:B------:R-:W-:Y:S05]  /*7080*/  BSYNC B0 ;  /* 0x0000000000007941 */ /* 0x000fea0003800000 */
.L_x_39170:
[----:B------:R-:W0:Y:S02]  /*7090*/  F2I.FTZ.TRUNC.NTZ R4, R4 ;  /* 0x0000000400047305 */ /* 0x000e24000021f100 */
[----:B0-----:R-:W-:Y:S01]  /*70a0*/  PRMT R0, R4, 0x7610, R0 ;  /* 0x0000761004007816 */ /* 0x001fe20000000000 */
[----:B------:R-:W-:Y:S05]  /*70b0*/  BRA `(.L_x_39155) ;  /* 0x0000047000007947 */ /* 0x000fea0003800000 */
.L_x_39168:
        /* <DEDUP_REMOVED lines=21> */
.L_x_39177:
[----:B------:R-:W-:Y:S05]  /*7210*/  BSYNC B1 ;  /* 0x0000000000017941 */ /* 0x000fea0003800000 */
.L_x_39176:
[----:B------:R-:W-:Y:S01]  /*7220*/  IMAD.SHL.U32 R2, R2, 0x200000, RZ ;  /* 0x0020000002027824 */ /* 0x000fe200078e00ff */
[----:B------:R-:W-:-:S04]  /*7230*/  LEA R3, R0, 0x37800000, 0x17 ;  /* 0x3780000000037811 */ /* 0x000fc800078eb8ff */
[----:B------:R-:W-:Y:S02]  /*7240*/  LOP3.LUT R4, R3, R2, R4, 0xfe, !PT ;  /* 0x0000000203047212 */ /* 0x000fe400078efe04 */
.L_x_39175:
[----:B------:R-:W-:Y:S05]  /*7250*/  BSYNC B0 ;  /* 0x0000000000007941 */ /* 0x000fea0003800000 */
.L_x_39174:
[----:B------:R-:W0:Y:S02]  /*7260*/  F2I.FTZ.TRUNC.NTZ R4, R4 ;  /* 0x0000000400047305 */ /* 0x000e24000021f100 */
[----:B0-----:R-:W-:Y:S01]  /*7270*/  PRMT R0, R4, 0x7610, R0 ;  /* 0x0000761004007816 */ /* 0x001fe20000000000 */
[----:B------:R-:W-:Y:S05]  /*7280*/  BRA `(.L_x_39155) ;  /* 0x000002a000007947 */ /* 0x000fea0003800000 */
.L_x_39167:
        /* <DEDUP_REMOVED lines=14> */
.L_x_39181:
[----:B------:R-:W-:Y:S05]  /*7370*/  BSYNC B0 ;  /* 0x0000000000007941 */ /* 0x000fea0003800000 */
.L_x_39180:
[----:B------:R-:W0:Y:S02]  /*7380*/  F2I.FTZ.TRUNC.NTZ R4, R4 ;  /* 0x0000000400047305 */ /* 0x000e24000021f100 */
[----:B0-----:R-:W-:Y:S01]  /*7390*/  PRMT R0, R4, 0x7610, R0 ;  /* 0x0000761004007816 */ /* 0x001fe20000000000 */
[----:B------:R-:W-:Y:S05]  /*73a0*/  BRA `(.L_x_39155) ;  /* 0x0000018000007947 */ /* 0x000fea0003800000 */
.L_x_39154:
        /* <DEDUP_REMOVED lines=21> */
.L_x_39179:
[----:B------:R0:W5:Y:S01]  /*7500*/  LDG.E.U8 R0, [R2.64] ;  /* 0x0000002402007981 */ /* 0x000162000c1e1100 */
[----:B------:R-:W-:Y:S05]  /*7510*/  BRA `(.L_x_39155) ;  /* 0x0000001000007947 */ /* 0x000fea0003800000 */
.L_x_39178:
[----:B------:R0:W5:Y:S02]  /*7520*/  LDG.E.U8 R0, [R2.64] ;  /* 0x0000002402007981 */ /* 0x000164000c1e1100 */
.L_x_39155:
        /* <DEDUP_REMOVED lines=19> */
.L_x_39185:
[----:B------:R0:W-:Y:S01]  /*7660*/  STG.E.U8 [R16.64], R2 ;  /* 0x0000000210007986 */ /* 0x0001e2000c101124 */
[----:B------:R-:W-:Y:S05]  /*7670*/  BRA `(.L_x_39187) ;  /* 0x00000d5000007947 */ /* 0x000fea0003800000 */
.L_x_39184:
        /* <DEDUP_REMOVED lines=9> */
.L_x_39189:
[----:B------:R0:W-:Y:S01]  /*7710*/  STG.E [R16.64], R2 ;  /* 0x0000000210007986 */ /* 0x0001e2000c101924 */
[----:B------:R-:W-:Y:S05]  /*7720*/  BRA `(.L_x_39187) ;  /* 0x00000ca000007947 */ /* 0x000fea0003800000 */
.L_x_39188:
[----:B------:R0:W-:Y:S01]  /*7730*/  STG.E.U16 [R16.64], R2 ;  /* 0x0000000210007986 */ /* 0x0001e2000c101524 */
[----:B------:R-:W-:Y:S05]  /*7740*/  BRA `(.L_x_39187) ;  /* 0x00000c8000007947 */ /* 0x000fea0003800000 */
.L_x_39183:
        /* <DEDUP_REMOVED lines=9> */
.L_x_39191:
[----:B------:R-:W0:Y:S02]  /*77e0*/  I2F.U32 R0, R2 ;  /* 0x0000000200007306 */ /* 0x000e240000201000 */
[----:B0-----:R-:W-:-:S05]  /*77f0*/  F2FP.PACK_AB R0, RZ, R0 ;  /* 0x00000000ff00723e */ /* 0x001fca00000000ff */
[----:B------:R0:W-:Y:S01]  /*7800*/  STG.E.U16 [R16.64], R0 ;  /* 0x0000000010007986 */ /* 0x0001e2000c101524 */
[----:B------:R-:W-:Y:S05]  /*7810*/  BRA `(.L_x_39187) ;  /* 0x00000bb000007947 */ /* 0x000fea0003800000 */
.L_x_39190:
        /* <DEDUP_REMOVED lines=10> */
.L_x_39193:
[----:B------:R-:W0:Y:S02]  /*78c0*/  I2F.U32 R2, R2 ;  /* 0x0000000200027306 */ /* 0x000e240000201000 */
[----:B0-----:R-:W-:-:S04]  /*78d0*/  F2FP.PACK_AB R3, RZ, R2 ;  /* 0x00000002ff03723e */ /* 0x001fc800000000ff */
[----:B------:R-:W-:-:S05]  /*78e0*/  PRMT R3, R3, 0x5410, RZ ;  /* 0x0000541003037816 */ /* 0x000fca00000000ff */
[----:B------:R0:W-:Y:S01]  /*78f0*/  STG.E [R16.64], R3 ;  /* 0x0000000310007986 */ /* 0x0001e2000c101924 */
[----:B------:R-:W-:Y:S05]  /*7900*/  BRA `(.L_x_39187) ;  /* 0x00000ac000007947 */ /* 0x000fea0003800000 */
.L_x_39192:
[----:B------:R-:W0:Y:S02]  /*7910*/  I2F.F64.U32 R2, R2 ;  /* 0x0000000200027312 */ /* 0x000e240000201800 */
[----:B0-----:R0:W-:Y:S01]  /*7920*/  STG.E.64 [R16.64], R2 ;  /* 0x0000000210007986 */ /* 0x0011e2000c101b24 */
[----:B------:R-:W-:Y:S05]  /*7930*/  BRA `(.L_x_39187) ;  /* 0x00000a9000007947 */ /* 0x000fea0003800000 */
.L_x_39182:
        /* <DEDUP_REMOVED lines=10> */
.L_x_39196:
[----:B------:R-:W0:Y:S01]  /*79e0*/  I2F.F64.U32 R4, R2 ;  /* 0x0000000200047312 */ /* 0x000e220000201800 */
[----:B------:R-:W-:-:S05]  /*79f0*/  CS2R R6, SRZ ;  /* 0x0000000000067805 */ /* 0x000fca000001ff00 */
[----:B0-----:R0:W-:Y:S01]  /*7a00*/  STG.E.128 [R16.64], R4 ;  /* 0x0000000410007986 */ /* 0x0011e2000c101d24 */
[----:B------:R-:W-:Y:S05]  /*7a10*/  BRA `(.L_x_39187) ;  /* 0x000009b000007947 */ /* 0x000fea0003800000 */
.L_x_39195:
        /* <DEDUP_REMOVED lines=21> */
.L_x_39200:
[----:B------:R-:W-:Y:S05]  /*7b70*/  BSYNC B0 ;  /* 0x0000000000007941 */ /* 0x000fea0003800000 */
.L_x_39199:
[----:B------:R-:W-:-:S05]  /*7b80*/  LOP3.LUT R3, R0, R3, RZ, 0xfc, !PT ;  /* 0x0000000300037212 */ /* 0x000fca00078efcff */
[----:B------:R0:W-:Y:S01]  /*7b90*/  STG.E.U8 [R16.64], R3 ;  /* 0x0000000310007986 */ /* 0x0001e2000c101124 */
[----:B------:R-:W-:Y:S05]  /*7ba0*/  BRA `(.L_x_39187) ;  /* 0x0000082000007947 */ /* 0x000fea0003800000 */
.L_x_39198:
        /* <DEDUP_REMOVED lines=13> */
.L_x_39202:
[----:B------:R-:W-:Y:S01]  /*7c80*/  IMAD.MOV.U32 R0, RZ, RZ, 0x7f ;  /* 0x0000007fff007424 */ /* 0x000fe200078e00ff */
[----:B------:R-:W-:-:S04]  /*7c90*/  ISETP.GT.U32.AND P0, PT, R3, 0x7f800000, PT ;  /* 0x7f8000000300780c */ /* 0x000fc80003f04070 */
[----:B------:R-:W-:-:S04]  /*7ca0*/  SEL R0, R0, 0x7c, P0 ;  /* 0x0000007c00007807 */ /* 0x000fc80000000000 */
.L_x_39203:
[----:B------:R-:W-:Y:S05]  /*7cb0*/  BSYNC B0 ;  /* 0x0000000000007941 */ /* 0x000fea0003800000 */
.L_x_39201:
[----:B------:R-:W-:-:S04]  /*7cc0*/  LOP3.LUT R2, R5, 0x80000000, RZ, 0xc0, !PT ;  /* 0x8000000005027812 */ /* 0x000fc800078ec0ff */
[----:B------:R-:W-:-:S04]  /*7cd0*/  SHF.R.U32.HI R3, RZ, 0x18, R2 ;  /* 0x00000018ff037819 */ /* 0x000fc80000011602 */
[----:B------:R-:W-:-:S05]  /*7ce0*/  LOP3.LUT R3, R0, R3, RZ, 0xfc, !PT ;  /* 0x0000000300037212 */ /* 0x000fca00078efcff */
[----:B------:R0:W-:Y:S01]  /*7cf0*/  STG.E.U8 [R16.64], R3 ;  /* 0x0000000310007986 */ /* 0x0001e2000c101124 */
[----:B------:R-:W-:Y:S05]  /*7d00*/  BRA `(.L_x_39187) ;  /* 0x000006c000007947 */ /* 0x000fea0003800000 */
.L_x_39197:
[----:B------:R-:W0:Y:S02]  /*7d10*/  I2F.U32 R0, R2 ;  /* 0x0000000200007306 */ /* 0x000e240000201000 */
[----:B0-----:R-:W-:-:S05]  /*7d20*/  F2FP.BF16.PACK_AB R0, RZ, R0 ;  /* 0x00000000ff00723e */ /* 0x001fca00000010ff */
[----:B------:R0:W-:Y:S01]  /*7d30*/  STG.E.U16 [R16.64], R0 ;  /* 0x0000000010007986 */ /* 0x0001e2000c101524 */
[----:B------:R-:W-:Y:S05]  /*7d40*/  BRA `(.L_x_39187) ;  /* 0x0000068000007947 */ /* 0x000fea0003800000 */
.L_x_39194:
        /* <DEDUP_REMOVED lines=10> */
.L_x_39206:
        /* <DEDUP_REMOVED lines=17> */
.L_x_39209:
[----:B------:R-:W-:-:S04]  /*7f00*/  LOP3.LUT R2, R5, 0x80000000, RZ, 0xc0, !PT ;  /* 0x8000000005027812 */ /* 0x000fc800078ec0ff */
[----:B------:R-:W-:-:S04]  /*7f10*/  SHF.R.U32.HI R3, RZ, 0x18, R2 ;  /* 0x00000018ff037819 */ /* 0x000fc80000011602 */
[----:B------:R-:W-:-:S04]  /*7f20*/  LOP3.LUT R0, R0, R3, RZ, 0xfc, !PT ;  /* 0x0000000300007212 */ /* 0x000fc800078efcff */
[----:B------:R-:W-:Y:S02]  /*7f30*/  PRMT R8, R0, 0x7610, R8 ;  /* 0x0000761000087816 */ /* 0x000fe40000000008 */
.L_x_39208:
[----:B------:R-:W-:Y:S05]  /*7f40*/  BSYNC B0 ;  /* 0x0000000000007941 */ /* 0x000fea0003800000 */
.L_x_39207:
[----:B------:R0:W-:Y:S01]  /*7f50*/  STG.E.U8 [R16.64], R8 ;  /* 0x0000000810007986 */ /* 0x0001e2000c101124 */
[----:B------:R-:W-:Y:S05]  /*7f60*/  BRA `(.L_x_39187) ;  /* 0x0000046000007947 */ /* 0x000fea0003800000 */
.L_x_39205:
        /* <DEDUP_REMOVED lines=17> */
.L_x_39212:
[----:B------:R-:W-:-:S04]  /*8080*/  LOP3.LUT R2, R5, 0x80000000, RZ, 0xc0, !PT ;  /* 0x8000000005027812 */ /* 0x000fc800078ec0ff */
[----:B------:R-:W-:-:S04]  /*8090*/  SHF.R.U32.HI R3, RZ, 0x18, R2 ;  /* 0x00000018ff037819 */ /* 0x000fc80000011602 */
[----:B------:R-:W-:-:S04]  /*80a0*/  LOP3.LUT R0, R0, R3, RZ, 0xfc, !PT ;  /* 0x0000000300007212 */ /* 0x000fc800078efcff */
[----:B------:R-:W-:Y:S02]  /*80b0*/  PRMT R8, R0, 0x7610, R8 ;  /* 0x0000761000087816 */ /* 0x000fe40000000008 */
.L_x_39211:
[----:B------:R-:W-:Y:S05]  /*80c0*/  BSYNC B0 ;  /* 0x0000000000007941 */ /* 0x000fea0003800000 */
.L_x_39210:
[----:B------:R0:W-:Y:S01]  /*80d0*/  STG.E.U8 [R16.64], R8 ;  /* 0x0000000810007986 */ /* 0x0001e2000c101124 */
[----:B------:R-:W-:Y:S05]  /*80e0*/  BRA `(.L_x_39187) ;  /* 0x000002e000007947 */ /* 0x000fea0003800000 */
.L_x_39204:
        /* <DEDUP_REMOVED lines=22> */
.L_x_39186:
        /* <DEDUP_REMOVED lines=20> */
.L_x_39214:
[----:B------:R-:W-:-:S05]  /*8390*/  IMAD.MOV.U32 R3, RZ, RZ, RZ ;  /* 0x000000ffff037224 */ /* 0x000fca00078e00ff */
[----:B------:R0:W-:Y:S01]  /*83a0*/  STG.E.64 [R16.64], R2 ;  /* 0x0000000210007986 */ /* 0x0001e2000c101b24 */
[----:B------:R-:W-:Y:S05]  /*83b0*/  BRA `(.L_x_39187) ;  /* 0x0000001000007947 */ /* 0x000fea0003800000 */
.L_x_39213:
[----:B------:R0:W-:Y:S02]  /*83c0*/  STG.E [R16.64], R2 ;  /* 0x0000000210007986 */ /* 0x0001e4000c101924 */
.L_x_39187:
[----:B------:R-:W-:Y:S02]  /*83d0*/  IADD3 R19, R19, 0x80, RZ ;  /* 0x0000008013137810 */ /* 0x000fe40007ffe0ff */
.L_x_39082:
[----:B------:R-:W-:Y:S05]  /*83e0*/  BSYNC B6 ;  /* 0x0000000000067941 */ /* 0x000fea0003800000 */
.L_x_39081:
        /* <DEDUP_REMOVED lines=230> */
.L_x_39215:
        /* <DEDUP_REMOVED lines=18> */
.L_x_39219:
[----:B------:R0:W5:Y:S01]  /*9370*/  LDG.E.U8 R0, [R2.64] ;  /* 0x0000002402007981 */ /* 0x000162000c1e1100 */
[----:B------:R-:W-:Y:S05]  /*9380*/  BRA `(.L_x_39221) ;  /* 0x00000d7000007947 */ /* 0x000fea0003800000 */
.L_x_39218:
        /* <DEDUP_REMOVED lines=8> */
.L_x_39223:
[----:B------:R0:W5:Y:S01]  /*9410*/  LDG.E.U8 R0, [R2.64] ;  /* 0x0000002402007981 */ /* 0x000162000c1e1100 */
[----:B------:R-:W-:Y:S05]  /*9420*/  BRA `(.L_x_39221) ;  /* 0x00000cd000007947 */ /* 0x000fea0003800000 */
.L_x_39222:
[----:B------:R0:W5:Y:S01]  /*9430*/  LDG.E.U16 R0, [R2.64] ;  /* 0x0000002402007981 */ /* 0x000162000c1e1500 */
[----:B------:R-:W-:Y:S05]  /*9440*/  BRA `(.L_x_39221) ;  /* 0x00000cb000007947 */ /* 0x000fea0003800000 */
.L_x_39217:
        /* <DEDUP_REMOVED lines=9> */
.L_x_39225:
[----:B------:R-:W2:Y:S02]  /*94e0*/  LDG.E.U16 R4, [R2.64] ;  /* 0x0000002402047981 */ /* 0x000ea4000c1e1500 */
[----:B--2---:R-:W-:-:S06]  /*94f0*/  HADD2.F32 R4, -RZ, R4.H0_H0 ;  /* 0x20000004ff047230 */ /* 0x004fcc0000004100 */
[----:B------:R-:W0:Y:S02]  /*9500*/  F2I.FTZ.TRUNC.NTZ R4, R4 ;  /* 0x0000000400047305 */ /* 0x000e24000021f100 */
[----:B0-----:R-:W-:Y:S01]  /*9510*/  PRMT R0, R4, 0x7610, R0 ;  /* 0x0000761004007816 */ /* 0x001fe20000000000 */
[----:B------:R-:W-:Y:S05]  /*9520*/  BRA `(.L_x_39221) ;  /* 0x00000bd000007947 */ /* 0x000fea0003800000 */
.L_x_39224:
        /* <DEDUP_REMOVED lines=9> */
.L_x_39227:
[----:B------:R-:W2:Y:S02]  /*95c0*/  LDG.E.U16 R2, [R2.64] ;  /* 0x0000002402027981 */ /* 0x000ea4000c1e1500 */
[----:B--2---:R-:W-:-:S06]  /*95d0*/  HADD2.F32 R4, -RZ, R2.H0_H0 ;  /* 0x20000002ff047230 */ /* 0x004fcc0000004100 */
[----:B------:R-:W0:Y:S02]  /*95e0*/  F2I.FTZ.TRUNC.NTZ R4, R4 ;  /* 0x0000000400047305 */ /* 0x000e24000021f100 */
[----:B0-----:R-:W-:Y:S01]  /*95f0*/  PRMT R0, R4, 0x7610, R0 ;  /* 0x0000761004007816 */ /* 0x001fe20000000000 */
[----:B------:R-:W-:Y:S05]  /*9600*/  BRA `(.L_x_39221) ;  /* 0x00000af000007947 */ /* 0x000fea0003800000 */
.L_x_39226:
[----:B------:R-:W2:Y:S02]  /*9610*/  LDG.E.64 R2, [R2.64] ;  /* 0x0000002402027981 */ /* 0x000ea4000c1e1b00 */
[----:B--2---:R0:W1:Y:S01]  /*9620*/  F2I.F64.TRUNC R0, R2 ;  /* 0x0000000200007311 */ /* 0x004062000030d100 */
[----:B------:R-:W-:Y:S05]  /*9630*/  BRA `(.L_x_39221) ;  /* 0x00000ac000007947 */ /* 0x000fea0003800000 */
.L_x_39216:
        /* <DEDUP_REMOVED lines=12> */
.L_x_39230:
[----:B------:R-:W2:Y:S02]  /*9700*/  LDG.E.64 R2, [R2.64] ;  /* 0x0000002402027981 */ /* 0x000ea4000c1e1b00 */
[----:B--2---:R0:W1:Y:S01]  /*9710*/  F2I.F64.TRUNC R0, R2 ;  /* 0x0000000200007311 */ /* 0x004062000030d100 */
[----:B------:R-:W-:Y:S05]  /*9720*/  BRA `(.L_x_39221) ;  /* 0x000009d000007947 */ /* 0x000fea0003800000 */
.L_x_39229:
        /* <DEDUP_REMOVED lines=28> */
.L_x_39232:
        /* <DEDUP_REMOVED lines=15> */
.L_x_39231:
[----:B------:R-:W2:Y:S02]  /*99e0*/  LDG.E.U16 R2, [R2.64] ;  /* 0x0000002402027981 */ /* 0x000ea4000c1e1500 */
[----:B--2---:R-:W-:-:S04]  /*99f0*/  PRMT R2, RZ, 0x5410, R2 ;  /* 0x00005410ff027816 */ /* 0x004fc80000000002 */
[----:B------:R0:W1:Y:S01]  /*9a00*/  F2I.FTZ.TRUNC.NTZ R0, R2 ;  /* 0x0000000200007305 */ /* 0x000062000021f100 */
[----:B------:R-:W-:Y:S05]  /*9a10*/  BRA `(.L_x_39221) ;  /* 0x000006e000007947 */ /* 0x000fea0003800000 */
.L_x_39228:
        /* <DEDUP_REMOVED lines=10> */
.L_x_39235:
        /* <DEDUP_REMOVED lines=21> */
.L_x_39239:
[----:B------:R-:W-:Y:S05]  /*9c10*/  BSYNC B1 ;  /* 0x0000000000017941 */ /* 0x000fea0003800000 */
.L_x_39238:
[----:B------:R-:W-:Y:S01]  /*9c20*/  IMAD.SHL.U32 R2, R2, 0x100000, RZ ;  /* 0x0010000002027824 */ /* 0x000fe200078e00ff */
[----:B------:R-:W-:-:S04]  /*9c30*/  LEA R3, R0, 0x3b800000, 0x17 ;  /* 0x3b80000000037811 */ /* 0x000fc800078eb8ff */
[----:B------:R-:W-:Y:S02]  /*9c40*/  LOP3.LUT R4, R3, R2, R4, 0xfe, !PT ;  /* 0x0000000203047212 */ /* 0x000fe400078efe04 */
.L_x_39237:
[----:B------:R-:W-:Y:S05]  /*9c50*/  BSYNC B0 ;  /* 0x0000000000007941 */ /* 0x000fea0003800000 */
.L_x_39236:
[----:B------:R-:W0:Y:S02]  /*9c60*/  F2I.FTZ.TRUNC.NTZ R4, R4 ;  /* 0x0000000400047305 */ /* 0x000e24000021f100 */
[----:B0-----:R-:W-:Y:S01]  /*9c70*/  PRMT R0, R4, 0x7610, R0 ;  /* 0x0000761004007816 */ /* 0x001fe20000000000 */
[----:B------:R-:W-:Y:S05]  /*9c80*/  BRA `(.L_x_39221) ;  /* 0x0000047000007947 */ /* 0x000fea0003800000 */
.L_x_39234:
        /* <DEDUP_REMOVED lines=21> */
.L_x_39243:
[----:B------:R-:W-:Y:S05]  /*9de0*/  BSYNC B1 ;  /* 0x0000000000017941 */ /* 0x000fea0003800000 */
.L_x_39242:
[----:B------:R-:W-:Y:S01]  /*9df0*/  IMAD.SHL.U32 R2, R2, 0x200000, RZ ;  /* 0x0020000002027824 */ /* 0x000fe200078e00ff */
[----:B------:R-:W-:-:S04]  /*9e00*/  LEA R3, R0, 0x37800000, 0x17 ;  /* 0x3780000000037811 */ /* 0x000fc800078eb8ff */
[----:B------:R-:W-:Y:S02]  /*9e10*/  LOP3.LUT R4, R3, R2, R4, 0xfe, !PT ;  /* 0x0000000203047212 */ /* 0x000fe400078efe04 */
.L_x_39241:
[----:B------:R-:W-:Y:S05]  /*9e20*/  BSYNC B0 ;  /* 0x0000000000007941 */ /* 0x000fea0003800000 */
.L_x_39240:
[----:B------:R-:W0:Y:S02]  /*9e30*/  F2I.FTZ.TRUNC.NTZ R4, R4 ;  /* 0x0000000400047305 */ /* 0x000e24000021f100 */
[----:B0-----:R-:W-:Y:S01]  /*9e40*/  PRMT R0, R4, 0x7610, R0 ;  /* 0x0000761004007816 */ /* 0x001fe20000000000 */
[----:B------:R-:W-:Y:S05]  /*9e50*/  BRA `(.L_x_39221) ;  /* 0x000002a000007947 */ /* 0x000fea0003800000 */
.L_x_39233:
        /* <DEDUP_REMOVED lines=14> */
.L_x_39247:
[----:B------:R-:W-:Y:S05]  /*9f40*/  BSYNC B0 ;  /* 0x0000000000007941 */ /* 0x000fea0003800000 */
.L_x_39246:
[----:B------:R-:W0:Y:S02]  /*9f50*/  F2I.FTZ.TRUNC.NTZ R4, R4 ;  /* 0x0000000400047305 */ /* 0x000e24000021f100 */
[----:B0-----:R-:W-:Y:S01]  /*9f60*/  PRMT R0, R4, 0x7610, R0 ;  /* 0x0000761004007816 */ /* 0x001fe20000000000 */
[----:B------:R-:W-:Y:S05]  /*9f70*/  BRA `(.L_x_39221) ;  /* 0x0000018000007947 */ /* 0x000fea0003800000 */
.L_x_39220:
        /* <DEDUP_REMOVED lines=21> */
.L_x_39245:
[----:B------:R0:W5:Y:S01]  /*a0d0*/  LDG.E.U8 R0, [R2.64] ;  /* 0x0000002402007981 */ /* 0x000162000c1e1100 */
[----:B------:R-:W-:Y:S05]  /*a0e0*/  BRA `(.L_x_39221) ;  /* 0x0000001000007947 */ /* 0x000fea0003800000 */
.L_x_39244:
[----:B------:R0:W5:Y:S02]  /*a0f0*/  LDG.E.U8 R0, [R2.64] ;  /* 0x0000002402007981 */ /* 0x000164000c1e1100 */
.L_x_39221:
        /* <DEDUP_REMOVED lines=19> */
.L_x_39251:
[----:B------:R-:W-:Y:S01]  /*a230*/  STG.E.U8 [R16.64], R2 ;  /* 0x0000000210007986 */ /* 0x000fe2000c101124 */
[----:B------:R-:W-:Y:S05]  /*a240*/  EXIT ;  /* 0x000000000000794d */ /* 0x000fea0003800000 */
.L_x_39250:
        /* <DEDUP_REMOVED lines=9> */
.L_x_39254:
[----:B------:R-:W-:Y:S01]  /*a2e0*/  STG.E [R16.64], R2 ;  /* 0x0000000210007986 */ /* 0x000fe2000c101924 */
[----:B------:R-:W-:Y:S05]  /*a2f0*/  EXIT ;  /* 0x000000000000794d */ /* 0x000fea0003800000 */
.L_x_39253:
[----:B------:R-:W-:Y:S01]  /*a300*/  STG.E.U16 [R16.64], R2 ;  /* 0x0000000210007986 */ /* 0x000fe2000c101524 */
[----:B------:R-:W-:Y:S05]  /*a310*/  EXIT ;  /* 0x000000000000794d */ /* 0x000fea0003800000 */
.L_x_39249:
        /* <DEDUP_REMOVED lines=9> */
.L_x_39256:
[----:B------:R-:W0:Y:S02]  /*a3b0*/  I2F.U32 R0, R2 ;  /* 0x0000000200007306 */ /* 0x000e240000201000 */
[----:B0-----:R-:W-:-:S05]  /*a3c0*/  F2FP.PACK_AB R0, RZ, R0 ;  /* 0x00000000ff00723e */ /* 0x001fca00000000ff */
[----:B------:R-:W-:Y:S01]  /*a3d0*/  STG.E.U16 [R16.64], R0 ;  /* 0x0000000010007986 */ /* 0x000fe2000c101524 */
[----:B------:R-:W-:Y:S05]  /*a3e0*/  EXIT ;  /* 0x000000000000794d */ /* 0x000fea0003800000 */
.L_x_39255:
        /* <DEDUP_REMOVED lines=10> */
.L_x_39258:
[----:B------:R-:W0:Y:S02]  /*a490*/  I2F.U32 R2, R2 ;  /* 0x0000000200027306 */ /* 0x000e240000201000 */
[----:B0-----:R-:W-:-:S04]  /*a4a0*/  F2FP.PACK_AB R3, RZ, R2 ;  /* 0x00000002ff03723e */ /* 0x001fc800000000ff */
[----:B------:R-:W-:-:S05]  /*a4b0*/  PRMT R3, R3, 0x5410, RZ ;  /* 0x0000541003037816 */ /* 0x000fca00000000ff */
[----:B------:R-:W-:Y:S01]  /*a4c0*/  STG.E [R16.64], R3 ;  /* 0x0000000310007986 */ /* 0x000fe2000c101924 */
[----:B------:R-:W-:Y:S05]  /*a4d0*/  EXIT ;  /* 0x000000000000794d */ /* 0x000fea0003800000 */
.L_x_39257:
[----:B------:R-:W0:Y:S02]  /*a4e0*/  I2F.F64.U32 R2, R2 ;  /* 0x0000000200027312 */ /* 0x000e240000201800 */
[----:B0-----:R-:W-:Y:S01]  /*a4f0*/  STG.E.64 [R16.64], R2 ;  /* 0x0000000210007986 */ /* 0x001fe2000c101b24 */
[----:B------:R-:W-:Y:S05]  /*a500*/  EXIT ;  /* 0x000000000000794d */ /* 0x000fea0003800000 */
.L_x_39248:
        /* <DEDUP_REMOVED lines=10> */
.L_x_39261:
[----:B------:R-:W0:Y:S01]  /*a5b0*/  I2F.F64.U32 R4, R2 ;  /* 0x0000000200047312 */ /* 0x000e220000201800 */
[----:B------:R-:W-:-:S05]  /*a5c0*/  CS2R R6, SRZ ;  /* 0x0000000000067805 */ /* 0x000fca000001ff00 */
[----:B0-----:R-:W-:Y:S01]  /*a5d0*/  STG.E.128 [R16.64], R4 ;  /* 0x0000000410007986 */ /* 0x001fe2000c101d24 */
[----:B------:R-:W-:Y:S05]  /*a5e0*/  EXIT ;  /* 0x000000000000794d */ /* 0x000fea0003800000 */
.L_x_39260:
        /* <DEDUP_REMOVED lines=21> */
.L_x_39265:
[----:B------:R-:W-:Y:S05]  /*a740*/  BSYNC B0 ;  /* 0x0000000000007941 */ /* 0x000fea0003800000 */
.L_x_39264:
[----:B------:R-:W-:-:S05]  /*a750*/  LOP3.LUT R3, R0, R3, RZ, 0xfc, !PT ;  /* 0x0000000300037212 */ /* 0x000fca00078efcff */
[----:B------:R-:W-:Y:S01]  /*a760*/  STG.E.U8 [R16.64], R3 ;  /* 0x0000000310007986 */ /* 0x000fe2000c101124 */
[----:B------:R-:W-:Y:S05]  /*a770*/  EXIT ;  /* 0x000000000000794d */ /* 0x000fea0003800000 */
.L_x_39263:
        /* <DEDUP_REMOVED lines=13> */
.L_x_39267:
[----:B------:R-:W-:Y:S01]  /*a850*/  IMAD.MOV.U32 R0, RZ, RZ, 0x7f ;  /* 0x0000007fff007424 */ /* 0x000fe200078e00ff */
[----:B------:R-:W-:-:S04]  /*a860*/  ISETP.GT.U32.AND P0, PT, R3, 0x7f800000, PT ;  /* 0x7f8000000300780c */ /* 0x000fc80003f04070 */
[----:B------:R-:W-:-:S04]  /*a870*/  SEL R0, R0, 0x7c, P0 ;  /* 0x0000007c00007807 */ /* 0x000fc80000000000 */
.L_x_39268:
[----:B------:R-:W-:Y:S05]  /*a880*/  BSYNC B0 ;  /* 0x0000000000007941 */ /* 0x000fea0003800000 */
.L_x_39266:
[----:B------:R-:W-:-:S04]  /*a890*/  LOP3.LUT R2, R5, 0x80000000, RZ, 0xc0, !PT ;  /* 0x8000000005027812 */ /* 0x000fc800078ec0ff */
[----:B------:R-:W-:-:S04]  /*a8a0*/  SHF.R.U32.HI R3, RZ, 0x18, R2 ;  /* 0x00000018ff037819 */ /* 0x000fc80000011602 */
[----:B------:R-:W-:-:S05]  /*a8b0*/  LOP3.LUT R3, R0, R3, RZ, 0xfc, !PT ;  /* 0x0000000300037212 */ /* 0x000fca00078efcff */
[----:B------:R-:W-:Y:S01]  /*a8c0*/  STG.E.U8 [R16.64], R3 ;  /* 0x0000000310007986 */ /* 0x000fe2000c101124 */
[----:B------:R-:W-:Y:S05]  /*a8d0*/  EXIT ;  /* 0x000000000000794d */ /* 0x000fea0003800000 */
.L_x_39262:
[----:B------:R-:W0:Y:S02]  /*a8e0*/  I2F.U32 R0, R2 ;  /* 0x0000000200007306 */ /* 0x000e240000201000 */
[----:B0-----:R-:W-:-:S05]  /*a8f0*/  F2FP.BF16.PACK_AB R0, RZ, R0 ;  /* 0x00000000ff00723e */ /* 0x001fca00000010ff */
[----:B------:R-:W-:Y:S01]  /*a900*/  STG.E.U16 [R16.64], R0 ;  /* 0x0000000010007986 */ /* 0x000fe2000c101524 */
[----:B------:R-:W-:Y:S05]  /*a910*/  EXIT ;  /* 0x000000000000794d */ /* 0x000fea0003800000 */
.L_x_39259:
        /* <DEDUP_REMOVED lines=10> */
.L_x_39271:
        /* <DEDUP_REMOVED lines=17> */
.L_x_39274:
[----:B------:R-:W-:-:S04]  /*aad0*/  LOP3.LUT R2, R5, 0x80000000, RZ, 0xc0, !PT ;  /* 0x8000000005027812 */ /* 0x000fc800078ec0ff */
[----:B------:R-:W-:-:S04]  /*aae0*/  SHF.R.U32.HI R3, RZ, 0x18, R2 ;  /* 0x00000018ff037819 */ /* 0x000fc80000011602 */
[----:B------:R-:W-:-:S04]  /*aaf0*/  LOP3.LUT R0, R0, R3, RZ, 0xfc, !PT ;  /* 0x0000000300007212 */ /* 0x000fc800078efcff */
[----:B------:R-:W-:Y:S02]  /*ab00*/  PRMT R8, R0, 0x7610, R8 ;  /* 0x0000761000087816 */ /* 0x000fe40000000008 */
.L_x_39273:
[----:B------:R-:W-:Y:S05]  /*ab10*/  BSYNC B0 ;  /* 0x0000000000007941 */ /* 0x000fea0003800000 */
.L_x_39272:
[----:B------:R-:W-:Y:S01]  /*ab20*/  STG.E.U8 [R16.64], R8 ;  /* 0x0000000810007986 */ /* 0x000fe2000c101124 */
[----:B------:R-:W-:Y:S05]  /*ab30*/  EXIT ;  /* 0x000000000000794d */ /* 0x000fea0003800000 */
.L_x_39270:
        /* <DEDUP_REMOVED lines=17> */
.L_x_39277:
[----:B------:R-:W-:-:S04]  /*ac50*/  LOP3.LUT R2, R5, 0x80000000, RZ, 0xc0, !PT ;  /* 0x8000000005027812 */ /* 0x000fc800078ec0ff */
[----:B------:R-:W-:-:S04]  /*ac60*/  SHF.R.U32.HI R3, RZ, 0x18, R2 ;  /* 0x00000018ff037819 */ /* 0x000fc80000011602 */
[----:B------:R-:W-:-:S04]  /*ac70*/  LOP3.LUT R0, R0, R3, RZ, 0xfc, !PT ;  /* 0x0000000300007212 */ /* 0x000fc800078efcff */
[----:B------:R-:W-:Y:S02]  /*ac80*/  PRMT R8, R0, 0x7610, R8 ;  /* 0x0000761000087816 */ /* 0x000fe40000000008 */
.L_x_39276:
[----:B------:R-:W-:Y:S05]  /*ac90*/  BSYNC B0 ;  /* 0x0000000000007941 */ /* 0x000fea0003800000 */
.L_x_39275:
[----:B------:R-:W-:Y:S01]  /*aca0*/  STG.E.U8 [R16.64], R8 ;  /* 0x0000000810007986 */ /* 0x000fe2000c101124 */
[----:B------:R-:W-:Y:S05]  /*acb0*/  EXIT ;  /* 0x000000000000794d */ /* 0x000fea0003800000 */
.L_x_39269:
        /* <DEDUP_REMOVED lines=22> */
.L_x_39252:
        /* <DEDUP_REMOVED lines=20> */
.L_x_39279:
[----:B------:R-:W-:-:S05]  /*af60*/  IMAD.MOV.U32 R3, RZ, RZ, RZ ;  /* 0x000000ffff037224 */ /* 0x000fca00078e00ff */
[----:B------:R-:W-:Y:S01]  /*af70*/  STG.E.64 [R16.64], R2 ;  /* 0x0000000210007986 */ /* 0x000fe2000c101b24 */
[----:B------:R-:W-:Y:S05]  /*af80*/  EXIT ;  /* 0x000000000000794d */ /* 0x000fea0003800000 */
.L_x_39278:
[----:B------:R-:W-:Y:S01]  /*af90*/  STG.E [R16.64], R2 ;  /* 0x0000000210007986 */ /* 0x000fe2000c101924 */
[----:B------:R-:W-:Y:S05]  /*afa0*/  EXIT ;  /* 0x000000000000794d */ /* 0x000fea0003800000 */
.L_x_39280:
        /* <DEDUP_REMOVED lines=13> */
.L_x_42193:


//--------------------- .text._ZN2at6native27unrolled_elementwise_kernelINS0_13AUnaryFunctorIaabZZZNS0_23logical_and_kernel_cudaERNS_14TensorIteratorEENKUlvE0_clEvENKUlvE0_clEvEUlaaE_EESt5arrayIPcLm2EELi4E23TrivialOffsetCalculatorILi1EjESD_NS0_6memory12LoadWithCastILi1EEENSE_13StoreWithCastILi1EEEEEviT_T0_T2_T3_T4_T5_ --------------------------
	.section	.text._ZN2at6native27unrolled_elementwise_kernelINS0_13AUnaryFunctorIaabZZZNS0_23logical_and_kernel_cudaERNS_14TensorIteratorEENKUlvE0_clEvENKUlvE0_clEvEUlaaE_EESt5arrayIPcLm2EELi4E23TrivialOffsetCalculatorILi1EjESD_NS0_6memory12LoadWithCastILi1EEENSE_13StoreWithCastILi1EEEEEviT_T0_T2_T3_T4_T5_,"ax",@progbits
	.sectioninfo	@"SHI_REGISTERS=30"
	.align	128
        .global         _ZN2at6native27unrolled_elementwise_kernelINS0_13AUnaryFunctorIaabZZZNS0_23logical_and_kernel_cudaERNS_14TensorIteratorEENKUlvE0_clEvENKUlvE0_clEvEUlaaE_EESt5arrayIPcLm2EELi4E23TrivialOffsetCalculatorILi1EjESD_NS0_6memory12LoadWithCastILi1EEENSE_13StoreWithCastILi1EEEEEviT_T0_T2_T3_T4_T5_
        .type           _ZN2at6native27unrolled_elementwise_kernelINS0_13AUnaryFunctorIaabZZZNS0_23logical_and_kernel_cudaERNS_14TensorIteratorEENKUlvE0_clEvENKUlvE0_clEvEUlaaE_EESt5arrayIPcLm2EELi4E23TrivialOffsetCalculatorILi1EjESD_NS0_6memory12LoadWithCastILi1EEENSE_13StoreWithCastILi1EEEEEviT_T0_T2_T3_T4_T5_,@function
        .size           _ZN2at6native27unrolled_elementwise_kernelINS0_13AUnaryFunctorIaabZZZNS0_23logical_and_kernel_cudaERNS_14TensorIteratorEENKUlvE0_clEvENKUlvE0_clEvEUlaaE_EESt5arrayIPcLm2EELi4E23TrivialOffsetCalculatorILi1EjESD_NS0_6memory12LoadWithCastILi1EEENSE_13StoreWithCastILi1EEEEEviT_T0_T2_T3_T4_T5_,(.L_x_42194 - _ZN2at6native27unrolled_elementwise_kernelINS0_13AUnaryFunctorIaabZZZNS0_23logical_and_kernel_cudaERNS_14TensorIteratorEENKUlvE0_clEvENKUlvE0_clEvEUlaaE_EESt5arrayIPcLm2EELi4E23TrivialOffsetCalculatorILi1EjESD_NS0_6memory12LoadWithCastILi1EEENSE_13StoreWithCastILi1EEEEEviT_T0_T2_T3_T4_T5_)
        .other          _ZN2at6native27unrolled_elementwise_kernelINS0_13AUnaryFunctorIaabZZZNS0_23logical_and_kernel_cudaERNS_14TensorIteratorEENKUlvE0_clEvENKUlvE0_clEvEUlaaE_EESt5arrayIPcLm2EELi4E23TrivialOffsetCalculatorILi1EjESD_NS0_6memory12LoadWithCastILi1EEENSE_13StoreWithCastILi1EEEEEviT_T0_T2_T3_T4_T5_,@"STO_CUDA_ENTRY STV_DEFAULT"
_ZN2at6native27unrolled_elementwise_kernelINS0_13AUnaryFunctorIaabZZZNS0_23logical_and_kernel_cudaERNS_14TensorIteratorEENKUlvE0_clEvENKUlvE0_clEvEUlaaE_EESt5arrayIPcLm2EELi4E23TrivialOffsetCalculatorILi1EjESD_NS0_6memory12LoadWithCastILi1EEENSE_13StoreWithCastILi1EEEEEviT_T0_T2_T3_T4_T5_:
.text._ZN2at6native27unrolled_elementwise_kernelINS0_13AUnaryFunctorIaabZZZNS0_23logical_and_kernel_cudaERNS_14TensorIteratorEENKUlvE0_clEvENKUlvE0_clEvEUlaaE_EESt5arrayIPcLm2EELi4E23TrivialOffsetCalculatorILi1EjESD_NS0_6memory12LoadWithCastILi1EEENSE_13StoreWithCastILi1EEEEEviT_T0_T2_T3_T4_T5_:
        /* <DEDUP_REMOVED lines=29> */
.L_x_39286:
[----:B------:R0:W5:Y:S01]  /*01d0*/  LDG.E.U8 R23, [R2.64] ;  /* 0x0000002402177981 */ /* 0x000162000c1e1100 */
[----:B------:R-:W-:Y:S05]  /*01e0*/  BRA `(.L_x_39288) ;  /* 0x00000d9000007947 */ /* 0x000fea0003800000 */
.L_x_39285:
        /* <DEDUP_REMOVED lines=8> */
.L_x_39290:
[----:B------:R0:W5:Y:S01]  /*0270*/  LDG.E.U8 R23, [R2.64] ;  /* 0x0000002402177981 */ /* 0x000162000c1e1100 */
[----:B------:R-:W-:Y:S05]  /*0280*/  BRA `(.L_x_39288) ;  /* 0x00000cf000007947 */ /* 0x000fea0003800000 */
.L_x_39289:
[----:B------:R0:W5:Y:S01]  /*0290*/  LDG.E.U16 R23, [R2.64] ;  /* 0x0000002402177981 */ /* 0x000162000c1e1500 */
[----:B------:R-:W-:Y:S05]  /*02a0*/  BRA `(.L_x_39288) ;  /* 0x00000cd000007947 */ /* 0x000fea0003800000 */
.L_x_39284:
        /* <DEDUP_REMOVED lines=9> */
.L_x_39292:
[----:B------:R-:W2:Y:S02]  /*0340*/  LDG.E.U16 R0, [R2.64] ;  /* 0x0000002402007981 */ /* 0x000ea4000c1e1500 */
[----:B--2---:R-:W-:-:S06]  /*0350*/  HADD2.F32 R0, -RZ, R0.H0_H0 ;  /* 0x20000000ff007230 */ /* 0x004fcc0000004100 */
[----:B------:R-:W0:Y:S02]  /*0360*/  F2I.FTZ.TRUNC.NTZ R0, R0 ;  /* 0x0000000000007305 */ /* 0x000e24000021f100 */
[----:B0-----:R-:W-:Y:S01]  /*0370*/  PRMT R23, R0, 0x7610, R23 ;  /* 0x0000761000177816 */ /* 0x001fe20000000017 */
[----:B------:R-:W-:Y:S05]  /*0380*/  BRA `(.L_x_39288) ;  /* 0x00000bf000007947 */ /* 0x000fea0003800000 */
.L_x_39291:
        /* <DEDUP_REMOVED lines=9> */
.L_x_39294:
[----:B------:R-:W2:Y:S02]  /*0420*/  LDG.E.U16 R2, [R2.64] ;  /* 0x0000002402027981 */ /* 0x000ea4000c1e1500 */
[----:B--2---:R-:W-:-:S06]  /*0430*/  HADD2.F32 R0, -RZ, R2.H0_H0 ;  /* 0x20000002ff007230 */ /* 0x004fcc0000004100 */
[----:B------:R-:W0:Y:S02]  /*0440*/  F2I.FTZ.TRUNC.NTZ R0, R0 ;  /* 0x0000000000007305 */ /* 0x000e24000021f100 */
[----:B0-----:R-:W-:Y:S01]  /*0450*/  PRMT R23, R0, 0x7610, R23 ;  /* 0x0000761000177816 */ /* 0x001fe20000000017 */
[----:B------:R-:W-:Y:S05]  /*0460*/  BRA `(.L_x_39288) ;  /* 0x00000b1000007947 */ /* 0x000fea0003800000 */
.L_x_39293:
[----:B------:R-:W2:Y:S02]  /*0470*/  LDG.E.64 R2, [R2.64] ;  /* 0x0000002402027981 */ /* 0x000ea4000c1e1b00 */
[----:B--2---:R0:W1:Y:S01]  /*0480*/  F2I.F64.TRUNC R23, R2 ;  /* 0x0000000200177311 */ /* 0x004062000030d100 */
[----:B------:R-:W-:Y:S05]  /*0490*/  BRA `(.L_x_39288) ;  /* 0x00000ae000007947 */ /* 0x000fea0003800000 */
.L_x_39283:
        /* <DEDUP_REMOVED lines=12> */
.L_x_39297:
[----:B------:R-:W2:Y:S02]  /*0560*/  LDG.E.64 R2, [R2.64] ;  /* 0x0000002402027981 */ /* 0x000ea4000c1e1b00 */
[----:B--2---:R0:W1:Y:S01]  /*0570*/  F2I.F64.TRUNC R23, R2 ;  /* 0x0000000200177311 */ /* 0x004062000030d100 */
[----:B------:R-:W-:Y:S05]  /*0580*/  BRA `(.L_x_39288) ;  /* 0x000009f000007947 */ /* 0x000fea0003800000 */
.L_x_39296:
        /* <DEDUP_REMOVED lines=28> */
.L_x_39299:
        /* <DEDUP_REMOVED lines=16> */
.L_x_39298:
[----:B------:R-:W2:Y:S02]  /*0850*/  LDG.E.U16 R0, [R2.64] ;  /* 0x0000002402007981 */ /* 0x000ea4000c1e1500 */
[----:B--2---:R-:W-:-:S06]  /*0860*/  PRMT R0, RZ, 0x5410, R0 ;  /* 0x00005410ff007816 */ /* 0x004fcc0000000000 */
[----:B------:R-:W0:Y:S02]  /*0870*/  F2I.FTZ.TRUNC.NTZ R0, R0 ;  /* 0x0000000000007305 */ /* 0x000e24000021f100 */
[----:B0-----:R-:W-:Y:S01]  /*0880*/  PRMT R23, R0, 0x7610, R23 ;  /* 0x0000761000177816 */ /* 0x001fe20000000017 */
[----:B------:R-:W-:Y:S05]  /*0890*/  BRA `(.L_x_39288) ;  /* 0x000006e000007947 */ /* 0x000fea0003800000 */
.L_x_39295:
        /* <DEDUP_REMOVED lines=10> */
.L_x_39302:
        /* <DEDUP_REMOVED lines=21> */
.L_x_39306:
[----:B------:R-:W-:Y:S05]  /*0a90*/  BSYNC B1 ;  /* 0x0000000000017941 */ /* 0x000fea0003800000 */
.L_x_39305:
[----:B------:R-:W-:Y:S01]  /*0aa0*/  LEA R3, R0, 0x3b800000, 0x17 ;  /* 0x3b80000000037811 */ /* 0x000fe200078eb8ff */
[----:B------:R-:W-:-:S05]  /*0ab0*/  IMAD.SHL.U32 R0, R2, 0x100000, RZ ;  /* 0x0010000002007824 */ /* 0x000fca00078e00ff */
[----:B------:R-:W-:Y:S02]  /*0ac0*/  LOP3.LUT R0, R3, R0, R4, 0xfe, !PT ;  /* 0x0000000003007212 */ /* 0x000fe400078efe04 */
.L_x_39304:
[----:B------:R-:W-:Y:S05]  /*0ad0*/  BSYNC B0 ;  /* 0x0000000000007941 */ /* 0x000fea0003800000 */
.L_x_39303:
[----:B------:R-:W0:Y:S02]  /*0ae0*/  F2I.FTZ.TRUNC.NTZ R0, R0 ;  /* 0x0000000000007305 */ /* 0x000e24000021f100 */
[----:B0-----:R-:W-:Y:S01]  /*0af0*/  PRMT R23, R0, 0x7610, R23 ;  /* 0x0000761000177816 */ /* 0x001fe20000000017 */
[----:B------:R-:W-:Y:S05]  /*0b00*/  BRA `(.L_x_39288) ;  /* 0x0000047000007947 */ /* 0x000fea0003800000 */
.L_x_39301:
        /* <DEDUP_REMOVED lines=21> */
.L_x_39310:
[----:B------:R-:W-:Y:S05]  /*0c60*/  BSYNC B1 ;  /* 0x0000000000017941 */ /* 0x000fea0003800000 */
.L_x_39309:
[----:B------:R-:W-:Y:S01]  /*0c70*/  LEA R3, R0, 0x37800000, 0x17 ;  /* 0x3780000000037811 */ /* 0x000fe200078eb8ff */
[----:B------:R-:W-:-:S05]  /*0c80*/  IMAD.SHL.U32 R0, R2, 0x200000, RZ ;  /* 0x0020000002007824 */ /* 0x000fca00078e00ff */
[----:B------:R-:W-:Y:S02]  /*0c90*/  LOP3.LUT R0, R3, R0, R4, 0xfe, !PT ;  /* 0x0000000003007212 */ /* 0x000fe400078efe04 */
.L_x_39308:
[----:B------:R-:W-:Y:S05]  /*0ca0*/  BSYNC B0 ;  /* 0x0000000000007941 */ /* 0x000fea0003800000 */
.L_x_39307:
[----:B------:R-:W0:Y:S02]  /*0cb0*/  F2I.FTZ.TRUNC.NTZ R0, R0 ;  /* 0x0000000000007305 */ /* 0x000e24000021f100 */
[----:B0-----:R-:W-:Y:S01]  /*0cc0*/  PRMT R23, R0, 0x7610, R23 ;  /* 0x0000761000177816 */ /* 0x001fe20000000017 */
[----:B------:R-:W-:Y:S05]  /*0cd0*/  BRA `(.L_x_39288) ;  /* 0x000002a000007947 */ /* 0x000fea0003800000 */
.L_x_39300:
        /* <DEDUP_REMOVED lines=14> */
.L_x_39314:
[----:B------:R-:W-:Y:S05]  /*0dc0*/  BSYNC B0 ;  /* 0x0000000000007941 */ /* 0x000fea0003800000 */
.L_x_39313:
[----:B------:R-:W0:Y:S02]  /*0dd0*/  F2I.FTZ.TRUNC.NTZ R0, R0 ;  /* 0x0000000000007305 */ /* 0x000e24000021f100 */
[----:B0-----:R-:W-:Y:S01]  /*0de0*/  PRMT R23, R0, 0x7610, R23 ;  /* 0x0000761000177816 */ /* 0x001fe20000000017 */
[----:B------:R-:W-:Y:S05]  /*0df0*/  BRA `(.L_x_39288) ;  /* 0x0000018000007947 */ /* 0x000fea0003800000 */
.L_x_39287:
        /* <DEDUP_REMOVED lines=21> */
.L_x_39312:
[----:B------:R0:W5:Y:S01]  /*0f50*/  LDG.E.U8 R23, [R2.64] ;  /* 0x0000002402177981 */ /* 0x000162000c1e1100 */
[----:B------:R-:W-:Y:S05]  /*0f60*/  BRA `(.L_x_39288) ;  /* 0x0000001000007947 */ /* 0x000fea0003800000 */
.L_x_39311:
[----:B------:R0:W5:Y:S02]  /*0f70*/  LDG.E.U8 R23, [R2.64] ;  /* 0x0000002402177981 */ /* 0x000164000c1e1100 */
.L_x_39288:
[----:B------:R-:W2:Y:S02]  /*0f80*/  S2R R18, SR_TID.X ;  /* 0x0000000000127919 */ /* 0x000ea40000002100 */
[----:B--2---:R-:W-:Y:S02]  /*0f90*/  IADD3 R18, R18, 0x80, RZ ;  /* 0x0000008012127810 */ /* 0x004fe40007ffe0ff */
.L_x_39282:
[----:B-1----:R-:W-:Y:S05]  /*0fa0*/  BSYNC B6 ;  /* 0x0000000000067941 */ /* 0x002fea0003800000 */
.L_x_39281:
        /* <DEDUP_REMOVED lines=21> */
.L_x_39320:
[----:B------:R0:W5:Y:S01]  /*1100*/  LDG.E.U8 R22, [R2.64] ;  /* 0x0000002402167981 */ /* 0x000162000c1e1100 */
[----:B------:R-:W-:Y:S05]  /*1110*/  BRA `(.L_x_39322) ;  /* 0x00000d8000007947 */ /* 0x000fea0003800000 */
.L_x_39319:
        /* <DEDUP_REMOVED lines=8> */
.L_x_39324:
[----:B------:R0:W5:Y:S01]  /*11a0*/  LDG.E.U8 R22, [R2.64] ;  /* 0x0000002402167981 */ /* 0x000162000c1e1100 */
[----:B------:R-:W-:Y:S05]  /*11b0*/  BRA `(.L_x_39322) ;  /* 0x00000ce000007947 */ /* 0x000fea0003800000 */
.L_x_39323:
[----:B------:R0:W5:Y:S01]  /*11c0*/  LDG.E.U16 R22, [R2.64] ;  /* 0x0000002402167981 */ /* 0x000162000c1e1500 */
[----:B------:R-:W-:Y:S05]  /*11d0*/  BRA `(.L_x_39322) ;  /* 0x00000cc000007947 */ /* 0x000fea0003800000 */
.L_x_39318:
        /* <DEDUP_REMOVED lines=9> */
.L_x_39326:
[----:B------:R-:W2:Y:S02]  /*1270*/  LDG.E.U16 R0, [R2.64] ;  /* 0x0000002402007981 */ /* 0x000ea4000c1e1500 */
[----:B--2---:R-:W-:-:S06]  /*1280*/  HADD2.F32 R0, -RZ, R0.H0_H0 ;  /* 0x20000000ff007230 */ /* 0x004fcc0000004100 */
[----:B------:R-:W0:Y:S02]  /*1290*/  F2I.FTZ.TRUNC.NTZ R0, R0 ;  /* 0x0000000000007305 */ /* 0x000e24000021f100 */
[----:B0-----:R-:W-:Y:S01]  /*12a0*/  PRMT R22, R0, 0x7610, R22 ;  /* 0x0000761000167816 */ /* 0x001fe20000000016 */
[----:B------:R-:W-:Y:S05]  /*12b0*/  BRA `(.L_x_39322) ;  /* 0x00000be000007947 */ /* 0x000fea0003800000 */
.L_x_39325:
        /* <DEDUP_REMOVED lines=9> */
.L_x_39328:
[----:B------:R-:W2:Y:S02]  /*1350*/  LDG.E.U16 R2, [R2.64] ;  /* 0x0000002402027981 */ /* 0x000ea4000c1e1500 */
[----:B--2---:R-:W-:-:S06]  /*1360*/  HADD2.F32 R0, -RZ, R2.H0_H0 ;  /* 0x20000002ff007230 */ /* 0x004fcc0000004100 */
[----:B------:R-:W0:Y:S02]  /*1370*/  F2I.FTZ.TRUNC.NTZ R0, R0 ;  /* 0x0000000000007305 */ /* 0x000e24000021f100 */
[----:B0-----:R-:W-:Y:S01]  /*1380*/  PRMT R22, R0, 0x7610, R22 ;  /* 0x0000761000167816 */ /* 0x001fe20000000016 */
[----:B------:R-:W-:Y:S05]  /*1390*/  BRA `(.L_x_39322) ;  /* 0x00000b0000007947 */ /* 0x000fea0003800000 */
.L_x_39327:
[----:B------:R-:W2:Y:S02]  /*13a0*/  LDG.E.64 R2, [R2.64] ;  /* 0x0000002402027981 */ /* 0x000ea4000c1e1b00 */
[----:B--2---:R0:W1:Y:S01]  /*13b0*/  F2I.F64.TRUNC R22, R2 ;  /* 0x0000000200167311 */ /* 0x004062000030d100 */
[----:B------:R-:W-:Y:S05]  /*13c0*/  BRA `(.L_x_39322) ;  /* 0x00000ad000007947 */ /* 0x000fea0003800000 */
.L_x_39317:
        /* <DEDUP_REMOVED lines=12> */
.L_x_39331:
[----:B------:R-:W2:Y:S02]  /*1490*/  LDG.E.64 R2, [R2.64] ;  /* 0x0000002402027981 */ /* 0x000ea4000c1e1b00 */
[----:B--2---:R0:W1:Y:S01]  /*14a0*/  F2I.F64.TRUNC R22, R2 ;  /* 0x0000000200167311 */ /* 0x004062000030d100 */
[----:B------:R-:W-:Y:S05]  /*14b0*/  BRA `(.L_x_39322) ;  /* 0x000009e000007947 */ /* 0x000fea0003800000 */
.L_x_39330:
        /* <DEDUP_REMOVED lines=28> */
.L_x_39333:
        /* <DEDUP_REMOVED lines=15> */
.L_x_39332:
[----:B------:R-:W2:Y:S02]  /*1770*/  LDG.E.U16 R0, [R2.64] ;  /* 0x0000002402007981 */ /* 0x000ea4000c1e1500 */
[----:B--2---:R-:W-:-:S06]  /*1780*/  PRMT R0, RZ, 0x5410, R0 ;  /* 0x00005410ff007816 */ /* 0x004fcc0000000000 */
[----:B------:R-:W0:Y:S02]  /*1790*/  F2I.FTZ.TRUNC.NTZ R0, R0 ;  /* 0x0000000000007305 */ /* 0x000e24000021f100 */
[----:B0-----:R-:W-:Y:S01]  /*17a0*/  PRMT R22, R0, 0x7610, R22 ;  /* 0x0000761000167816 */ /* 0x001fe20000000016 */
[----:B------:R-:W-:Y:S05]  /*17b0*/  BRA `(.L_x_39322) ;  /* 0x000006e000007947 */ /* 0x000fea0003800000 */
.L_x_39329:
        /* <DEDUP_REMOVED lines=10> */
.L_x_39336:
        /* <DEDUP_REMOVED lines=21> */
.L_x_39340:
[----:B------:R-:W-:Y:S05]  /*19b0*/  BSYNC B1 ;  /* 0x0000000000017941 */ /* 0x000fea0003800000 */
.L_x_39339:
[----:B------:R-:W-:Y:S01]  /*19c0*/  LEA R3, R0, 0x3b800000, 0x17 ;  /* 0x3b80000000037811 */ /* 0x000fe200078eb8ff */
[----:B------:R-:W-:-:S05]  /*19d0*/  IMAD.SHL.U32 R0, R2, 0x100000, RZ ;  /* 0x0010000002007824 */ /* 0x000fca00078e00ff */
[----:B------:R-:W-:Y:S02]  /*19e0*/  LOP3.LUT R0, R3, R0, R4, 0xfe, !PT ;  /* 0x0000000003007212 */ /* 0x000fe400078efe04 */
.L_x_39338:
[----:B------:R-:W-:Y:S05]  /*19f0*/  BSYNC B0 ;  /* 0x0000000000007941 */ /* 0x000fea0003800000 */
.L_x_39337:
[----:B------:R-:W0:Y:S02]  /*1a00*/  F2I.FTZ.TRUNC.NTZ R0, R0 ;  /* 0x0000000000007305 */ /* 0x000e24000021f100 */
[----:B0-----:R-:W-:Y:S01]  /*1a10*/  PRMT R22, R0, 0x7610, R22 ;  /* 0x0000761000167816 */ /* 0x001fe20000000016 */
[----:B------:R-:W-:Y:S05]  /*1a20*/  BRA `(.L_x_39322) ;  /* 0x0000047000007947 */ /* 0x000fea0003800000 */
.L_x_39335:
        /* <DEDUP_REMOVED lines=21> */
.L_x_39344:
[----:B------:R-:W-:Y:S05]  /*1b80*/  BSYNC B1 ;  /* 0x0000000000017941 */ /* 0x000fea0003800000 */
.L_x_39343:
[----:B------:R-:W-:Y:S01]  /*1b90*/  LEA R3, R0, 0x37800000, 0x17 ;  /* 0x3780000000037811 */ /* 0x000fe200078eb8ff */
[----:B------:R-:W-:-:S05]  /*1ba0*/  IMAD.SHL.U32 R0, R2, 0x200000, RZ ;  /* 0x0020000002007824 */ /* 0x000fca00078e00ff */
[----:B------:R-:W-:Y:S02]  /*1bb0*/  LOP3.LUT R0, R3, R0, R4, 0xfe, !PT ;  /* 0x0000000003007212 */ /* 0x000fe400078efe04 */
.L_x_39342:
[----:B------:R-:W-:Y:S05]  /*1bc0*/  BSYNC B0 ;  /* 0x0000000000007941 */ /* 0x000fea0003800000 */
.L_x_39341:
[----:B------:R-:W0:Y:S02]  /*1bd0*/  F2I.FTZ.TRUNC.NTZ R0, R0 ;  /* 0x0000000000007305 */ /* 0x000e24000021f100 */
[----:B0-----:R-:W-:Y:S01]  /*1be0*/  PRMT R22, R0, 0x7610, R22 ;  /* 0x0000761000167816 */ /* 0x001fe20000000016 */
[----:B------:R-:W-:Y:S05]  /*1bf0*/  BRA `(.L_x_39322) ;  /* 0x000002a000007947 */ /* 0x000fea0003800000 */
.L_x_39334:
        /* <DEDUP_REMOVED lines=14> */
.L_x_39348:
[----:B------:R-:W-:Y:S05]  /*1ce0*/  BSYNC B0 ;  /* 0x0000000000007941 */ /* 0x000fea0003800000 */
.L_x_39347:
[----:B------:R-:W0:Y:S02]  /*1cf0*/  F2I.FTZ.TRUNC.NTZ R0, R0 ;  /* 0x0000000000007305 */ /* 0x000e24000021f100 */
[----:B0-----:R-:W-:Y:S01]  /*1d00*/  PRMT R22, R0, 0x7610, R22 ;  /* 0x0000761000167816 */ /* 0x001fe20000000016 */
[----:B------:R-:W-:Y:S05]  /*1d10*/  BRA `(.L_x_39322) ;  /* 0x0000018000007947 */ /* 0x000fea0003800000 */
.L_x_39321:
        /* <DEDUP_REMOVED lines=21> */
.L_x_39346:
[----:B------:R0:W5:Y:S01]  /*1e70*/  LDG.E.U8 R22, [R2.64] ;  /* 0x0000002402167981 */ /* 0x000162000c1e1100 */
[----:B------:R-:W-:Y:S05]  /*1e80*/  BRA `(.L_x_39322) ;  /* 0x0000001000007947 */ /* 0x000fea0003800000 */
.L_x_39345:
[----:B------:R0:W5:Y:S02]  /*1e90*/  LDG.E.U8 R22, [R2.64] ;  /* 0x0000002402167981 */ /* 0x000164000c1e1100 */
.L_x_39322:
[----:B------:R-:W-:-:S03]  /*1ea0*/  IADD3 R18, R18, 0x80, RZ ;  /* 0x0000008012127810 */ /* 0x000fc60007ffe0ff */
.L_x_39316:
[----:B------:R-:W-:Y:S05]  /*1eb0*/  BSYNC B6 ;  /* 0x0000000000067941 */ /* 0x000fea0003800000 */
.L_x_39315:
        /* <DEDUP_REMOVED lines=23> */
.L_x_39354:
[----:B------:R0:W5:Y:S01]  /*2030*/  LDG.E.U8 R25, [R2.64] ;  /* 0x0000002402197981 */ /* 0x000162000c1e1100 */
[----:B------:R-:W-:Y:S05]  /*2040*/  BRA `(.L_x_39356) ;  /* 0x00000d8000007947 */ /* 0x000fea0003800000 */
.L_x_39353:
        /* <DEDUP_REMOVED lines=8> */
.L_x_39358:
[----:B------:R0:W5:Y:S01]  /*20d0*/  LDG.E.U8 R25, [R2.64] ;  /* 0x0000002402197981 */ /* 0x000162000c1e1100 */
[----:B------:R-:W-:Y:S05]  /*20e0*/  BRA `(.L_x_39356) ;  /* 0x00000ce000007947 */ /* 0x000fea0003800000 */
.L_x_39357:
[----:B------:R0:W5:Y:S01]  /*20f0*/  LDG.E.U16 R25, [R2.64] ;  /* 0x0000002402197981 */ /* 0x000162000c1e1500 */
[----:B------:R-:W-:Y:S05]  /*2100*/  BRA `(.L_x_39356) ;  /* 0x00000cc000007947 */ /* 0x000fea0003800000 */
.L_x_39352:
        /* <DEDUP_REMOVED lines=9> */
.L_x_39360:
[----:B------:R-:W2:Y:S02]  /*21a0*/  LDG.E.U16 R0, [R2.64] ;  /* 0x0000002402007981 */ /* 0x000ea4000c1e1500 */
[----:B--2---:R-:W-:-:S06]  /*21b0*/  HADD2.F32 R0, -RZ, R0.H0_H0 ;  /* 0x20000000ff007230 */ /* 0x004fcc0000004100 */
[----:B------:R-:W0:Y:S02]  /*21c0*/  F2I.FTZ.TRUNC.NTZ R0, R0 ;  /* 0x0000000000007305 */ /* 0x000e24000021f100 */
[----:B0-----:R-:W-:Y:S01]  /*21d0*/  PRMT R25, R0, 0x7610, R25 ;  /* 0x0000761000197816 */ /* 0x001fe20000000019 */
[----:B------:R-:W-:Y:S05]  /*21e0*/  BRA `(.L_x_39356) ;  /* 0x00000be000007947 */ /* 0x000fea0003800000 */
.L_x_39359:
        /* <DEDUP_REMOVED lines=9> */
.L_x_39362:
[----:B------:R-:W2:Y:S02]  /*2280*/  LDG.E.U16 R2, [R2.64] ;  /* 0x0000002402027981 */ /* 0x000ea4000c1e1500 */
[----:B--2---:R-:W-:-:S06]  /*2290*/  HADD2.F32 R0, -RZ, R2.H0_H0 ;  /* 0x20000002ff007230 */ /* 0x004fcc0000004100 */
[----:B------:R-:W0:Y:S02]  /*22a0*/  F2I.FTZ.TRUNC.NTZ R0, R0 ;  /* 0x0000000000007305 */ /* 0x000e24000021f100 */
[----:B0-----:R-:W-:Y:S01]  /*22b0*/  PRMT R25, R0, 0x7610, R25 ;  /* 0x0000761000197816 */ /* 0x001fe20000000019 */
[----:B------:R-:W-:Y:S05]  /*22c0*/  BRA `(.L_x_39356) ;  /* 0x00000b0000007947 */ /* 0x000fea0003800000 */
.L_x_39361:
[----:B------:R-:W2:Y:S02]  /*22d0*/  LDG.E.64 R2, [R2.64] ;  /* 0x0000002402027981 */ /* 0x000ea4000c1e1b00 */
[----:B--2---:R0:W2:Y:S01]  /*22e0*/  F2I.F64.TRUNC R25, R2 ;  /* 0x0000000200197311 */ /* 0x0040a2000030d100 */
[----:B------:R-:W-:Y:S05]  /*22f0*/  BRA `(.L_x_39356) ;  /* 0x00000ad000007947 */ /* 0x000fea0003800000 */
.L_x_39351:
        /* <DEDUP_REMOVED lines=12> */
.L_x_39365:
[----:B------:R-:W2:Y:S02]  /*23c0*/  LDG.E.64 R2, [R2.64] ;  /* 0x0000002402027981 */ /* 0x000ea4000c1e1b00 */
[----:B--2---:R0:W2:Y:S01]  /*23d0*/  F2I.F64.TRUNC R25, R2 ;  /* 0x0000000200197311 */ /* 0x0040a2000030d100 */
[----:B------:R-:W-:Y:S05]  /*23e0*/  BRA `(.L_x_39356) ;  /* 0x000009e000007947 */ /* 0x000fea0003800000 */
.L_x_39364:
        /* <DEDUP_REMOVED lines=28> */
.L_x_39367:
        /* <DEDUP_REMOVED lines=15> */
.L_x_39366:
[----:B------:R-:W2:Y:S02]  /*26a0*/  LDG.E.U16 R0, [R2.64] ;  /* 0x0000002402007981 */ /* 0x000ea4000c1e1500 */
[----:B--2---:R-:W-:-:S06]  /*26b0*/  PRMT R0, RZ, 0x5410, R0 ;  /* 0x00005410ff007816 */ /* 0x004fcc0000000000 */
[----:B------:R-:W0:Y:S02]  /*26c0*/  F2I.FTZ.TRUNC.NTZ R0, R0 ;  /* 0x0000000000007305 */ /* 0x000e24000021f100 */
[----:B0-----:R-:W-:Y:S01]  /*26d0*/  PRMT R25, R0, 0x7610, R25 ;  /* 0x0000761000197816 */ /* 0x001fe20000000019 */
[----:B------:R-:W-:Y:S05]  /*26e0*/  BRA `(.L_x_39356) ;  /* 0x000006e000007947 */ /* 0x000fea0003800000 */
.L_x_39363:
        /* <DEDUP_REMOVED lines=10> */
.L_x_39370:
        /* <DEDUP_REMOVED lines=21> */
.L_x_39374:
[----:B------:R-:W-:Y:S05]  /*28e0*/  BSYNC B1 ;  /* 0x0000000000017941 */ /* 0x000fea0003800000 */
.L_x_39373:
[----:B------:R-:W-:Y:S01]  /*28f0*/  LEA R3, R0, 0x3b800000, 0x17 ;  /* 0x3b80000000037811 */ /* 0x000fe200078eb8ff */
[----:B------:R-:W-:-:S05]  /*2900*/  IMAD.SHL.U32 R0, R2, 0x100000, RZ ;  /* 0x0010000002007824 */ /* 0x000fca00078e00ff */
[----:B------:R-:W-:Y:S02]  /*2910*/  LOP3.LUT R0, R3, R0, R4, 0xfe, !PT ;  /* 0x0000000003007212 */ /* 0x000fe400078efe04 */
.L_x_39372:
[----:B------:R-:W-:Y:S05]  /*2920*/  BSYNC B0 ;  /* 0x0000000000007941 */ /* 0x000fea0003800000 */
.L_x_39371:
[----:B------:R-:W0:Y:S02]  /*2930*/  F2I.FTZ.TRUNC.NTZ R0, R0 ;  /* 0x0000000000007305 */ /* 0x000e24000021f100 */
[----:B0-----:R-:W-:Y:S01]  /*2940*/  PRMT R25, R0, 0x7610, R25 ;  /* 0x0000761000197816 */ /* 0x001fe20000000019 */
[----:B------:R-:W-:Y:S05]  /*2950*/  BRA `(.L_x_39356) ;  /* 0x0000047000007947 */ /* 0x000fea0003800000 */
.L_x_39369:
        /* <DEDUP_REMOVED lines=21> */
.L_x_39378:
[----:B------:R-:W-:Y:S05]  /*2ab0*/  BSYNC B1 ;  /* 0x0000000000017941 */ /* 0x000fea0003800000 */
.L_x_39377:
[----:B------:R-:W-:Y:S01]  /*2ac0*/  LEA R3, R0, 0x37800000, 0x17 ;  /* 0x3780000000037811 */ /* 0x000fe200078eb8ff */
[----:B------:R-:W-:-:S05]  /*2ad0*/  IMAD.SHL.U32 R0, R2, 0x200000, RZ ;  /* 0x0020000002007824 */ /* 0x000fca00078e00ff */
[----:B------:R-:W-:Y:S02]  /*2ae0*/  LOP3.LUT R0, R3, R0, R4, 0xfe, !PT ;  /* 0x0000000003007212 */ /* 0x000fe400078efe04 */
.L_x_39376:
[----:B------:R-:W-:Y:S05]  /*2af0*/  BSYNC B0 ;  /* 0x0000000000007941 */ /* 0x000fea0003800000 */
.L_x_39375:
[----:B------:R-:W0:Y:S02]  /*2b00*/  F2I.FTZ.TRUNC.NTZ R0, R0 ;  /* 0x0000000000007305 */ /* 0x000e24000021f100 */
[----:B0-----:R-:W-:Y:S01]  /*2b10*/  PRMT R25, R0, 0x7610, R25 ;  /* 0x0000761000197816 */ /* 0x001fe20000000019 */
[----:B------:R-:W-:Y:S05]  /*2b20*/  BRA `(.L_x_39356) ;  /* 0x000002a000007947 */ /* 0x000fea0003800000 */
.L_x_39368:
        /* <DEDUP_REMOVED lines=14> */
.L_x_39382:
[----:B------:R-:W-:Y:S05]  /*2c10*/  BSYNC B0 ;  /* 0x0000000000007941 */ /* 0x000fea0003800000 */
.L_x_39381:
[----:B------:R-:W0:Y:S02]  /*2c20*/  F2I.FTZ.TRUNC.NTZ R0, R0 ;  /* 0x0000000000007305 */ /* 0x000e24000021f100 */
[----:B0-----:R-:W-:Y:S01]  /*2c30*/  PRMT R25, R0, 0x7610, R25 ;  /* 0x0000761000197816 */ /* 0x001fe20000000019 */
[----:B------:R-:W-:Y:S05]  /*2c40*/  BRA `(.L_x_39356) ;  /* 0x0000018000007947 */ /* 0x000fea0003800000 */
.L_x_39355:
        /* <DEDUP_REMOVED lines=21> */
.L_x_39380:
[----:B------:R0:W5:Y:S01]  /*2da0*/  LDG.E.U8 R25, [R2.64] ;  /* 0x0000002402197981 */ /* 0x000162000c1e1100 */
[----:B------:R-:W-:Y:S05]  /*2db0*/  BRA `(.L_x_39356) ;  /* 0x0000001000007947 */ /* 0x000fea0003800000 */
.L_x_39379:
[----:B------:R0:W5:Y:S02]  /*2dc0*/  LDG.E.U8 R25, [R2.64] ;  /* 0x0000002402197981 */ /* 0x000164000c1e1100 */
.L_x_39356:
[----:B------:R-:W-:-:S03]  /*2dd0*/  IADD3 R18, R18, 0x80, RZ ;  /* 0x0000008012127810 */ /* 0x000fc60007ffe0ff */
.L_x_39350:
[----:B------:R-:W-:Y:S05]  /*2de0*/  BSYNC B6 ;  /* 0x0000000000067941 */ /* 0x000fea0003800000 */
.L_x_39349:
        /* <DEDUP_REMOVED lines=21> */
.L_x_39388:
[----:B------:R0:W5:Y:S01]  /*2f40*/  LDG.E.U8 R24, [R2.64] ;  /* 0x0000002402187981 */ /* 0x000162000c1e1100 */
[----:B------:R-:W-:Y:S05]  /*2f50*/  BRA `(.L_x_39384) ;  /* 0x00000d7000007947 */ /* 0x000fea0003800000 */
.L_x_39387:
        /* <DEDUP_REMOVED lines=8> */
.L_x_39391:
[----:B------:R0:W5:Y:S01]  /*2fe0*/  LDG.E.U8 R24, [R2.64] ;  /* 0x0000002402187981 */ /* 0x000162000c1e1100 */
[----:B------:R-:W-:Y:S05]  /*2ff0*/  BRA `(.L_x_39384) ;  /* 0x00000cd000007947 */ /* 0x000fea0003800000 */
.L_x_39390:
[----:B------:R0:W5:Y:S01]  /*3000*/  LDG.E.U16 R24, [R2.64] ;  /* 0x0000002402187981 */ /* 0x000162000c1e1500 */
[----:B------:R-:W-:Y:S05]  /*3010*/  BRA `(.L_x_39384) ;  /* 0x00000cb000007947 */ /* 0x000fea0003800000 */
.L_x_39386:
        /* <DEDUP_REMOVED lines=9> */
.L_x_39393:
[----:B------:R-:W4:Y:S02]  /*30b0*/  LDG.E.U16 R0, [R2.64] ;  /* 0x0000002402007981 */ /* 0x000f24000c1e1500 */
[----:B----4-:R-:W-:-:S06]  /*30c0*/  HADD2.F32 R0, -RZ, R0.H0_H0 ;  /* 0x20000000ff007230 */ /* 0x010fcc0000004100 */
[----:B------:R-:W0:Y:S02]  /*30d0*/  F2I.FTZ.TRUNC.NTZ R0, R0 ;  /* 0x0000000000007305 */ /* 0x000e24000021f100 */
[----:B0-----:R-:W-:Y:S01]  /*30e0*/  PRMT R24, R0, 0x7610, R24 ;  /* 0x0000761000187816 */ /* 0x001fe20000000018 */
[----:B------:R-:W-:Y:S05]  /*30f0*/  BRA `(.L_x_39384) ;  /* 0x00000bd000007947 */ /* 0x000fea0003800000 */
.L_x_39392:
        /* <DEDUP_REMOVED lines=9> */
.L_x_39395:
[----:B------:R-:W4:Y:S02]  /*3190*/  LDG.E.U16 R2, [R2.64] ;  /* 0x0000002402027981 */ /* 0x000f24000c1e1500 */
[----:B----4-:R-:W-:-:S06]  /*31a0*/  HADD2.F32 R0, -RZ, R2.H0_H0 ;  /* 0x20000002ff007230 */ /* 0x010fcc0000004100 */
[----:B------:R-:W0:Y:S02]  /*31b0*/  F2I.FTZ.TRUNC.NTZ R0, R0 ;  /* 0x0000000000007305 */ /* 0x000e24000021f100 */
[----:B0-----:R-:W-:Y:S01]  /*31c0*/  PRMT R24, R0, 0x7610, R24 ;  /* 0x0000761000187816 */ /* 0x001fe20000000018 */
[----:B------:R-:W-:Y:S05]  /*31d0*/  BRA `(.L_x_39384) ;  /* 0x00000af000007947 */ /* 0x000fea0003800000 */
.L_x_39394:
[----:B------:R-:W4:Y:S02]  /*31e0*/  LDG.E.64 R2, [R2.64] ;  /* 0x0000002402027981 */ /* 0x000f24000c1e1b00 */
[----:B----4-:R0:W4:Y:S01]  /*31f0*/  F2I.F64.TRUNC R24, R2 ;  /* 0x0000000200187311 */ /* 0x010122000030d100 */
[----:B------:R-:W-:Y:S05]  /*3200*/  BRA `(.L_x_39384) ;  /* 0x00000ac000007947 */ /* 0x000fea0003800000 */
.L_x_39385:
        /* <DEDUP_REMOVED lines=12> */
.L_x_39398:
[----:B------:R-:W4:Y:S02]  /*32d0*/  LDG.E.64 R2, [R2.64] ;  /* 0x0000002402027981 */ /* 0x000f24000c1e1b00 */
[----:B----4-:R0:W4:Y:S01]  /*32e0*/  F2I.F64.TRUNC R24, R2 ;  /* 0x0000000200187311 */ /* 0x010122000030d100 */
[----:B------:R-:W-:Y:S05]  /*32f0*/  BRA `(.L_x_39384) ;  /* 0x000009d000007947 */ /* 0x000fea0003800000 */
.L_x_39397:
        /* <DEDUP_REMOVED lines=28> */
.L_x_39400:
        /* <DEDUP_REMOVED lines=15> */
.L_x_39399:
[----:B------:R-:W4:Y:S02]  /*35b0*/  LDG.E.U16 R0, [R2.64] ;  /* 0x0000002402007981 */ /* 0x000f24000c1e1500 */
[----:B----4-:R-:W-:-:S06]  /*35c0*/  PRMT R0, RZ, 0x5410, R0 ;  /* 0x00005410ff007816 */ /* 0x010fcc0000000000 */
[----:B------:R-:W0:Y:S02]  /*35d0*/  F2I.FTZ.TRUNC.NTZ R0, R0 ;  /* 0x0000000000007305 */ /* 0x000e24000021f100 */
[----:B0-----:R-:W-:Y:S01]  /*35e0*/  PRMT R24, R0, 0x7610, R24 ;  /* 0x0000761000187816 */ /* 0x001fe20000000018 */
[----:B------:R-:W-:Y:S05]  /*35f0*/  BRA `(.L_x_39384) ;  /* 0x000006d000007947 */ /* 0x000fea0003800000 */
.L_x_39396:
        /* <DEDUP_REMOVED lines=10> */
.L_x_39403:
        /* <DEDUP_REMOVED lines=21> */
.L_x_39407:
[----:B------:R-:W-:Y:S05]  /*37f0*/  BSYNC B1 ;  /* 0x0000000000017941 */ /* 0x000fea0003800000 */
.L_x_39406:
[----:B------:R-:W-:Y:S01]  /*3800*/  LEA R3, R0, 0x3b800000, 0x17 ;  /* 0x3b80000000037811 */ /* 0x000fe200078eb8ff */
[----:B------:R-:W-:-:S05]  /*3810*/  IMAD.SHL.U32 R0, R2, 0x100000, RZ ;  /* 0x0010000002007824 */ /* 0x000fca00078e00ff */
[----:B------:R-:W-:Y:S02]  /*3820*/  LOP3.LUT R0, R3, R0, R4, 0xfe, !PT ;  /* 0x0000000003007212 */ /* 0x000fe400078efe04 */
.L_x_39405:
[----:B------:R-:W-:Y:S05]  /*3830*/  BSYNC B0 ;  /* 0x0000000000007941 */ /* 0x000fea0003800000 */
.L_x_39404:
[----:B------:R-:W0:Y:S02]  /*3840*/  F2I.FTZ.TRUNC.NTZ R0, R0 ;  /* 0x0000000000007305 */ /* 0x000e24000021f100 */
[----:B0-----:R-:W-:Y:S01]  /*3850*/  PRMT R24, R0, 0x7610, R24 ;  /* 0x0000761000187816 */ /* 0x001fe20000000018 */
[----:B------:R-:W-:Y:S05]  /*3860*/  BRA `(.L_x_39384) ;  /* 0x0000046000007947 */ /* 0x000fea0003800000 */
.L_x_39402:
        /* <DEDUP_REMOVED lines=21> */
.L_x_39411:
[----:B------:R-:W-:Y:S05]  /*39c0*/  BSYNC B1 ;  /* 0x0000000000017941 */ /* 0x000fea0003800000 */
.L_x_39410:
[----:B------:R-:W-:Y:S01]  /*39d0*/  LEA R3, R0, 0x37800000, 0x17 ;  /* 0x3780000000037811 */ /* 0x000fe200078eb8ff */
[----:B------:R-:W-:-:S05]  /*39e0*/  IMAD.SHL.U32 R0, R2, 0x200000, RZ ;  /* 0x0020000002007824 */ /* 0x000fca00078e00ff */
[----:B------:R-:W-:Y:S02]  /*39f0*/  LOP3.LUT R0, R3, R0, R4, 0xfe, !PT ;  /* 0x0000000003007212 */ /* 0x000fe400078efe04 */
.L_x_39409:
[----:B------:R-:W-:Y:S05]  /*3a00*/  BSYNC B0 ;  /* 0x0000000000007941 */ /* 0x000fea0003800000 */
.L_x_39408:
[----:B------:R-:W0:Y:S02]  /*3a10*/  F2I.FTZ.TRUNC.NTZ R0, R0 ;  /* 0x0000000000007305 */ /* 0x000e24000021f100 */
[----:B0-----:R-:W-:Y:S01]  /*3a20*/  PRMT R24, R0, 0x7610, R24 ;  /* 0x0000761000187816 */ /* 0x001fe20000000018 */
[----:B------:R-:W-:Y:S05]  /*3a30*/  BRA `(.L_x_39384) ;  /* 0x0000029000007947 */ /* 0x000fea0003800000 */
.L_x_39401:
        /* <DEDUP_REMOVED lines=14> */
.L_x_39415:
[----:B------:R-:W-:Y:S05]  /*3b20*/  BSYNC B0 ;  /* 0x0000000000007941 */ /* 0x000fea0003800000 */
.L_x_39414:
[----:B------:R-:W0:Y:S02]  /*3b30*/  F2I.FTZ.TRUNC.NTZ R0, R0 ;  /* 0x0000000000007305 */ /* 0x000e24000021f100 */
[----:B0-----:R-:W-:Y:S01]  /*3b40*/  PRMT R24, R0, 0x7610, R24 ;  /* 0x0000761000187816 */ /* 0x001fe20000000018 */
[----:B------:R-:W-:Y:S05]  /*3b50*/  BRA `(.L_x_39384) ;  /* 0x0000017000007947 */ /* 0x000fea0003800000 */
.L_x_39389:
        /* <DEDUP_REMOVED lines=20> */
.L_x_39413:
[----:B------:R0:W5:Y:S01]  /*3ca0*/  LDG.E.U8 R24, [R2.64] ;  /* 0x0000002402187981 */ /* 0x000162000c1e1100 */
[----:B------:R-:W-:Y:S05]  /*3cb0*/  BRA `(.L_x_39384) ;  /* 0x0000001000007947 */ /* 0x000fea0003800000 */
.L_x_39412:
[----:B------:R0:W5:Y:S02]  /*3cc0*/  LDG.E.U8 R24, [R2.64] ;  /* 0x0000002402187981 */ /* 0x000164000c1e1100 */
.L_x_39384:
[----:B------:R-:W-:Y:S05]  /*3cd0*/  BSYNC B6 ;  /* 0x0000000000067941 */ /* 0x000fea0003800000 */
.L_x_39383:
[----:B------:R-:W0:Y:S01]  /*3ce0*/  S2R R19, SR_TID.X ;  /* 0x0000000000137919 */ /* 0x000e220000002100 */
[----:B------:R-:W4:Y:S01]  /*3cf0*/  LDC.U8 R18, c[0x0][0x184] ;  /* 0x00006100ff127b82 */ /* 0x000f220000000000 */
[----:B-----5:R-:W-:Y:S01]  /*3d00*/  LOP3.LUT P2, RZ, R23, 0xff, RZ, 0xc0, !PT ;  /* 0x000000ff17ff7812 */ /* 0x020fe2000784c0ff */
[----:B------:R-:W-:Y:S01]  /*3d10*/  BSSY B6, `(.L_x_39416) ;  /* 0x00000f8000067945 */ /* 0x000fe20003800000 */
[----:B-1----:R-:W-:Y:S02]  /*3d20*/  LOP3.LUT P3, RZ, R22, 0xff, RZ, 0xc0, !PT ;  /* 0x000000ff16ff7812 */ /* 0x002fe4000786c0ff */
[----:B--2---:R-:W-:Y:S02]  /*3d30*/  LOP3.LUT P1, RZ, R25, 0xff, RZ, 0xc0, !PT ;  /* 0x000000ff19ff7812 */ /* 0x004fe4000782c0ff */
[----:B----4-:R-:W-:Y:S02]  /*3d40*/  LOP3.LUT P0, RZ, R24, 0xff, RZ, 0xc0, !PT ;  /* 0x000000ff18ff7812 */ /* 0x010fe4000780c0ff */
[----:B---3--:R-:W-:-:S02]  /*3d50*/  ISETP.NE.AND P2, PT, R26, RZ, P2 ;  /* 0x000000ff1a00720c */ /* 0x008fc40001745270 */
[C---:B------:R-:W-:Y:S02]  /*3d60*/  ISETP.NE.AND P3, PT, R26.reuse, RZ, P3 ;  /* 0x000000ff1a00720c */ /* 0x040fe40001f65270 */
[C---:B------:R-:W-:Y:S02]  /*3d70*/  ISETP.NE.AND P1, PT, R26.reuse, RZ, P1 ;  /* 0x000000ff1a00720c */ /* 0x040fe40000f25270 */
[----:B------:R-:W-:Y:S02]  /*3d80*/  ISETP.NE.AND P0, PT, R26, RZ, P0 ;  /* 0x000000ff1a00720c */ /* 0x000fe40000705270 */
        /* <DEDUP_REMOVED lines=25> */
.L_x_39421:
[----:B------:R0:W-:Y:S01]  /*3f20*/  STG.E.U8 [R2.64], R4 ;  /* 0x0000000402007986 */ /* 0x0001e2000c101124 */
[----:B------:R-:W-:Y:S05]  /*3f30*/  BRA `(.L_x_39417) ;  /* 0x00000d5000007947 */ /* 0x000fea0003800000 */
.L_x_39420:
        /* <DEDUP_REMOVED lines=9> */
.L_x_39424:
[----:B------:R0:W-:Y:S01]  /*3fd0*/  STG.E [R2.64], R4 ;  /* 0x0000000402007986 */ /* 0x0001e2000c101924 */
[----:B------:R-:W-:Y:S05]  /*3fe0*/  BRA `(.L_x_39417) ;  /* 0x00000ca000007947 */ /* 0x000fea0003800000 */
.L_x_39423:
[----:B------:R0:W-:Y:S01]  /*3ff0*/  STG.E.U16 [R2.64], R4 ;  /* 0x0000000402007986 */ /* 0x0001e2000c101524 */
[----:B------:R-:W-:Y:S05]  /*4000*/  BRA `(.L_x_39417) ;  /* 0x00000c8000007947 */ /* 0x000fea0003800000 */
.L_x_39419:
        /* <DEDUP_REMOVED lines=9> */
.L_x_39426:
[----:B------:R-:W0:Y:S02]  /*40a0*/  I2F.S16 R0, R4 ;  /* 0x0000000400007306 */ /* 0x000e240000101400 */
[----:B0-----:R-:W-:-:S05]  /*40b0*/  F2FP.PACK_AB R0, RZ, R0 ;  /* 0x00000000ff00723e */ /* 0x001fca00000000ff */
[----:B------:R0:W-:Y:S01]  /*40c0*/  STG.E.U16 [R2.64], R0 ;  /* 0x0000000002007986 */ /* 0x0001e2000c101524 */
[----:B------:R-:W-:Y:S05]  /*40d0*/  BRA `(.L_x_39417) ;  /* 0x00000bb000007947 */ /* 0x000fea0003800000 */
.L_x_39425:
        /* <DEDUP_REMOVED lines=10> */
.L_x_39428:
[----:B------:R-:W0:Y:S02]  /*4180*/  I2F.S16 R4, R4 ;  /* 0x0000000400047306 */ /* 0x000e240000101400 */
[----:B0-----:R-:W-:-:S04]  /*4190*/  F2FP.PACK_AB R5, RZ, R4 ;  /* 0x00000004ff05723e */ /* 0x001fc800000000ff */
[----:B------:R-:W-:-:S05]  /*41a0*/  PRMT R5, R5, 0x5410, RZ ;  /* 0x0000541005057816 */ /* 0x000fca00000000ff */
[----:B------:R0:W-:Y:S01]  /*41b0*/  STG.E [R2.64], R5 ;  /* 0x0000000502007986 */ /* 0x0001e2000c101924 */
[----:B------:R-:W-:Y:S05]  /*41c0*/  BRA `(.L_x_39417) ;  /* 0x00000ac000007947 */ /* 0x000fea0003800000 */
.L_x_39427:
[----:B------:R-:W0:Y:S02]  /*41d0*/  I2F.F64.S16 R4, R4 ;  /* 0x0000000400047312 */ /* 0x000e240000101c00 */
[----:B0-----:R0:W-:Y:S01]  /*41e0*/  STG.E.64 [R2.64], R4 ;  /* 0x0000000402007986 */ /* 0x0011e2000c101b24 */
[----:B------:R-:W-:Y:S05]  /*41f0*/  BRA `(.L_x_39417) ;  /* 0x00000a9000007947 */ /* 0x000fea0003800000 */
.L_x_39418:
        /* <DEDUP_REMOVED lines=10> */
.L_x_39431:
[----:B------:R-:W0:Y:S01]  /*42a0*/  I2F.F64.S16 R4, R4 ;  /* 0x0000000400047312 */ /* 0x000e220000101c00 */
[----:B------:R-:W-:-:S05]  /*42b0*/  CS2R R6, SRZ ;  /* 0x0000000000067805 */ /* 0x000fca000001ff00 */
[----:B0-----:R0:W-:Y:S01]  /*42c0*/  STG.E.128 [R2.64], R4 ;  /* 0x0000000402007986 */ /* 0x0011e2000c101d24 */
[----:B------:R-:W-:Y:S05]  /*42d0*/  BRA `(.L_x_39417) ;  /* 0x000009b000007947 */ /* 0x000fea0003800000 */
.L_x_39430:
        /* <DEDUP_REMOVED lines=21> */
.L_x_39435:
[----:B------:R-:W-:Y:S05]  /*4430*/  BSYNC B0 ;  /* 0x0000000000007941 */ /* 0x000fea0003800000 */
.L_x_39434:
[----:B------:R-:W-:-:S05]  /*4440*/  LOP3.LUT R5, R0, R5, RZ, 0xfc, !PT ;  /* 0x0000000500057212 */ /* 0x000fca00078efcff */
[----:B------:R0:W-:Y:S01]  /*4450*/  STG.E.U8 [R2.64], R5 ;  /* 0x0000000502007986 */ /* 0x0001e2000c101124 */
[----:B------:R-:W-:Y:S05]  /*4460*/  BRA `(.L_x_39417) ;  /* 0x0000082000007947 */ /* 0x000fea0003800000 */
.L_x_39433:
        /* <DEDUP_REMOVED lines=13> */
.L_x_39437:
[----:B------:R-:W-:Y:S01]  /*4540*/  IMAD.MOV.U32 R0, RZ, RZ, 0x7f ;  /* 0x0000007fff007424 */ /* 0x000fe200078e00ff */
[----:B------:R-:W-:-:S04]  /*4550*/  ISETP.GT.U32.AND P0, PT, R5, 0x7f800000, PT ;  /* 0x7f8000000500780c */ /* 0x000fc80003f04070 */
[----:B------:R-:W-:-:S04]  /*4560*/  SEL R0, R0, 0x7c, P0 ;  /* 0x0000007c00007807 */ /* 0x000fc80000000000 */
.L_x_39438:
[----:B------:R-:W-:Y:S05]  /*4570*/  BSYNC B0 ;  /* 0x0000000000007941 */ /* 0x000fea0003800000 */
.L_x_39436:
[----:B------:R-:W-:-:S04]  /*4580*/  LOP3.LUT R4, R7, 0x80000000, RZ, 0xc0, !PT ;  /* 0x8000000007047812 */ /* 0x000fc800078ec0ff */
[----:B------:R-:W-:-:S04]  /*4590*/  SHF.R.U32.HI R5, RZ, 0x18, R4 ;  /* 0x00000018ff057819 */ /* 0x000fc80000011604 */
[----:B------:R-:W-:-:S05]  /*45a0*/  LOP3.LUT R5, R0, R5, RZ, 0xfc, !PT ;  /* 0x0000000500057212 */ /* 0x000fca00078efcff */
[----:B------:R0:W-:Y:S01]  /*45b0*/  STG.E.U8 [R2.64], R5 ;  /* 0x0000000502007986 */ /* 0x0001e2000c101124 */
[----:B------:R-:W-:Y:S05]  /*45c0*/  BRA `(.L_x_39417) ;  /* 0x000006c000007947 */ /* 0x000fea0003800000 */
.L_x_39432:
[----:B------:R-:W0:Y:S02]  /*45d0*/  I2F.S16 R0, R4 ;  /* 0x0000000400007306 */ /* 0x000e240000101400 */
[----:B0-----:R-:W-:-:S05]  /*45e0*/  F2FP.BF16.PACK_AB R0, RZ, R0 ;  /* 0x00000000ff00723e */ /* 0x001fca00000010ff */
[----:B------:R0:W-:Y:S01]  /*45f0*/  STG.E.U16 [R2.64], R0 ;  /* 0x0000000002007986 */ /* 0x0001e2000c101524 */
[----:B------:R-:W-:Y:S05]  /*4600*/  BRA `(.L_x_39417) ;  /* 0x0000068000007947 */ /* 0x000fea0003800000 */
.L_x_39429:
        /* <DEDUP_REMOVED lines=10> */
.L_x_39441:
        /* <DEDUP_REMOVED lines=17> */
.L_x_39444:
[----:B------:R-:W-:-:S04]  /*47c0*/  LOP3.LUT R0, R7, 0x80000000, RZ, 0xc0, !PT ;  /* 0x8000000007007812 */ /* 0x000fc800078ec0ff */
[----:B------:R-:W-:-:S04]  /*47d0*/  SHF.R.U32.HI R5, RZ, 0x18, R0 ;  /* 0x00000018ff057819 */ /* 0x000fc80000011600 */
[----:B------:R-:W-:-:S04]  /*47e0*/  LOP3.LUT R4, R4, R5, RZ, 0xfc, !PT ;  /* 0x0000000504047212 */ /* 0x000fc800078efcff */
[----:B------:R-:W-:Y:S02]  /*47f0*/  PRMT R0, R4, 0x7610, R0 ;  /* 0x0000761004007816 */ /* 0x000fe40000000000 */
.L_x_39443:
[----:B------:R-:W-:Y:S05]  /*4800*/  BSYNC B0 ;  /* 0x0000000000007941 */ /* 0x000fea0003800000 */
.L_x_39442:
[----:B------:R0:W-:Y:S01]  /*4810*/  STG.E.U8 [R2.64], R0 ;  /* 0x0000000002007986 */ /* 0x0001e2000c101124 */
[----:B------:R-:W-:Y:S05]  /*4820*/  BRA `(.L_x_39417) ;  /* 0x0000046000007947 */ /* 0x000fea0003800000 */
.L_x_39440:
        /* <DEDUP_REMOVED lines=17> */
.L_x_39447:
[----:B------:R-:W-:-:S04]  /*4940*/  LOP3.LUT R0, R7, 0x80000000, RZ, 0xc0, !PT ;  /* 0x8000000007007812 */ /* 0x000fc800078ec0ff */
[----:B------:R-:W-:-:S04]  /*4950*/  SHF.R.U32.HI R5, RZ, 0x18, R0 ;  /* 0x00000018ff057819 */ /* 0x000fc80000011600 */
[----:B------:R-:W-:-:S04]  /*4960*/  LOP3.LUT R4, R4, R5, RZ, 0xfc, !PT ;  /* 0x0000000504047212 */ /* 0x000fc800078efcff */
[----:B------:R-:W-:Y:S02]  /*4970*/  PRMT R0, R4, 0x7610, R0 ;  /* 0x0000761004007816 */ /* 0x000fe40000000000 */
.L_x_39446:
[----:B------:R-:W-:Y:S05]  /*4980*/  BSYNC B0 ;  /* 0x0000000000007941 */ /* 0x000fea0003800000 */
.L_x_39445:
[----:B------:R0:W-:Y:S01]  /*4990*/  STG.E.U8 [R2.64], R0 ;  /* 0x0000000002007986 */ /* 0x0001e2000c101124 */
[----:B------:R-:W-:Y:S05]  /*49a0*/  BRA `(.L_x_39417) ;  /* 0x000002e000007947 */ /* 0x000fea0003800000 */
.L_x_39439:
        /* <DEDUP_REMOVED lines=22> */
.L_x_39422:
        /* <DEDUP_REMOVED lines=20> */
.L_x_39449:
[----:B------:R-:W-:-:S05]  /*4c50*/  IMAD.MOV.U32 R5, RZ, RZ, RZ ;  /* 0x000000ffff057224 */ /* 0x000fca00078e00ff */
[----:B------:R0:W-:Y:S01]  /*4c60*/  STG.E.64 [R2.64], R4 ;  /* 0x0000000402007986 */ /* 0x0001e2000c101b24 */
[----:B------:R-:W-:Y:S05]  /*4c70*/  BRA `(.L_x_39417) ;  /* 0x0000001000007947 */ /* 0x000fea0003800000 */
.L_x_39448:
[----:B------:R0:W-:Y:S02]  /*4c80*/  STG.E [R2.64], R4 ;  /* 0x0000000402007986 */ /* 0x0001e4000c101924 */
.L_x_39417:
[----:B------:R-:W-:Y:S05]  /*4c90*/  BSYNC B6 ;  /* 0x0000000000067941 */ /* 0x000fea0003800000 */
.L_x_39416:
        /* <DEDUP_REMOVED lines=21> */
.L_x_39455:
[----:B------:R0:W-:Y:S01]  /*4df0*/  STG.E.U8 [R2.64], R22 ;  /* 0x0000001602007986 */ /* 0x0001e2000c101124 */
[----:B------:R-:W-:Y:S05]  /*4e00*/  BRA `(.L_x_39457) ;  /* 0x00000d5000007947 */ /* 0x000fea0003800000 */
.L_x_39454:
        /* <DEDUP_REMOVED lines=9> */
.L_x_39459:
[----:B------:R0:W-:Y:S01]  /*4ea0*/  STG.E [R2.64], R22 ;  /* 0x0000001602007986 */ /* 0x0001e2000c101924 */
[----:B------:R-:W-:Y:S05]  /*4eb0*/  BRA `(.L_x_39457) ;  /* 0x00000ca000007947 */ /* 0x000fea0003800000 */
.L_x_39458:
[----:B------:R0:W-:Y:S01]  /*4ec0*/  STG.E.U16 [R2.64], R22 ;  /* 0x0000001602007986 */ /* 0x0001e2000c101524 */
[----:B------:R-:W-:Y:S05]  /*4ed0*/  BRA `(.L_x_39457) ;  /* 0x00000c8000007947 */ /* 0x000fea0003800000 */
.L_x_39453:
        /* <DEDUP_REMOVED lines=9> */
.L_x_39461:
[----:B------:R-:W0:Y:S02]  /*4f70*/  I2F.S16 R0, R22 ;  /* 0x0000001600007306 */ /* 0x000e240000101400 */
[----:B0-----:R-:W-:-:S05]  /*4f80*/  F2FP.PACK_AB R0, RZ, R0 ;  /* 0x00000000ff00723e */ /* 0x001fca00000000ff */
[----:B------:R0:W-:Y:S01]  /*4f90*/  STG.E.U16 [R2.64], R0 ;  /* 0x0000000002007986 */ /* 0x0001e2000c101524 */
[----:B------:R-:W-:Y:S05]  /*4fa0*/  BRA `(.L_x_39457) ;  /* 0x00000bb000007947 */ /* 0x000fea0003800000 */
.L_x_39460:
        /* <DEDUP_REMOVED lines=10> */
.L_x_39463:
[----:B------:R-:W0:Y:S02]  /*5050*/  I2F.S16 R22, R22 ;  /* 0x0000001600167306 */ /* 0x000e240000101400 */
[----:B0-----:R-:W-:-:S04]  /*5060*/  F2FP.PACK_AB R5, RZ, R22 ;  /* 0x00000016ff05723e */ /* 0x001fc800000000ff */
[----:B------:R-:W-:-:S05]  /*5070*/  PRMT R5, R5, 0x5410, RZ ;  /* 0x0000541005057816 */ /* 0x000fca00000000ff */
[----:B------:R0:W-:Y:S01]  /*5080*/  STG.E [R2.64], R5 ;  /* 0x0000000502007986 */ /* 0x0001e2000c101924 */
[----:B------:R-:W-:Y:S05]  /*5090*/  BRA `(.L_x_39457) ;  /* 0x00000ac000007947 */ /* 0x000fea0003800000 */
.L_x_39462:
[----:B------:R-:W0:Y:S02]  /*50a0*/  I2F.F64.S16 R22, R22 ;  /* 0x0000001600167312 */ /* 0x000e240000101c00 */
[----:B0-----:R0:W-:Y:S01]  /*50b0*/  STG.E.64 [R2.64], R22 ;  /* 0x0000001602007986 */ /* 0x0011e2000c101b24 */
[----:B------:R-:W-:Y:S05]  /*50c0*/  BRA `(.L_x_39457) ;  /* 0x00000a9000007947 */ /* 0x000fea0003800000 */
.L_x_39452:
        /* <DEDUP_REMOVED lines=10> */
.L_x_39466:
[----:B------:R-:W0:Y:S01]  /*5170*/  I2F.F64.S16 R4, R22 ;  /* 0x0000001600047312 */ /* 0x000e220000101c00 */
[----:B------:R-:W-:-:S05]  /*5180*/  CS2R R6, SRZ ;  /* 0x0000000000067805 */ /* 0x000fca000001ff00 */
[----:B0-----:R0:W-:Y:S01]  /*5190*/  STG.E.128 [R2.64], R4 ;  /* 0x0000000402007986 */ /* 0x0011e2000c101d24 */
[----:B------:R-:W-:Y:S05]  /*51a0*/  BRA `(.L_x_39457) ;  /* 0x000009b000007947 */ /* 0x000fea0003800000 */
.L_x_39465:
        /* <DEDUP_REMOVED lines=21> */
.L_x_39470:
[----:B------:R-:W-:Y:S05]  /*5300*/  BSYNC B0 ;  /* 0x0000000000007941 */ /* 0x000fea0003800000 */
.L_x_39469:
[----:B------:R-:W-:-:S05]  /*5310*/  LOP3.LUT R5, R0, R5, RZ, 0xfc, !PT ;  /* 0x0000000500057212 */ /* 0x000fca00078efcff */
[----:B------:R0:W-:Y:S01]  /*5320*/  STG.E.U8 [R2.64], R5 ;  /* 0x0000000502007986 */ /* 0x0001e2000c101124 */
[----:B------:R-:W-:Y:S05]  /*5330*/  BRA `(.L_x_39457) ;  /* 0x0000082000007947 */ /* 0x000fea0003800000 */
.L_x_39468:
        /* <DEDUP_REMOVED lines=13> */
.L_x_39472:
[----:B------:R-:W-:Y:S01]  /*5410*/  IMAD.MOV.U32 R0, RZ, RZ, 0x7f ;  /* 0x0000007fff007424 */ /* 0x000fe200078e00ff */
[----:B------:R-:W-:-:S04]  /*5420*/  ISETP.GT.U32.AND P0, PT, R4, 0x7f800000, PT ;  /* 0x7f8000000400780c */ /* 0x000fc80003f04070 */
[----:B------:R-:W-:-:S04]  /*5430*/  SEL R0, R0, 0x7c, P0 ;  /* 0x0000007c00007807 */ /* 0x000fc80000000000 */
.L_x_39473:
[----:B------:R-:W-:Y:S05]  /*5440*/  BSYNC B0 ;  /* 0x0000000000007941 */ /* 0x000fea0003800000 */
.L_x_39471:
[----:B------:R-:W-:-:S04]  /*5450*/  LOP3.LUT R4, R5, 0x80000000, RZ, 0xc0, !PT ;  /* 0x8000000005047812 */ /* 0x000fc800078ec0ff */
[----:B------:R-:W-:-:S04]  /*5460*/  SHF.R.U32.HI R5, RZ, 0x18, R4 ;  /* 0x00000018ff057819 */ /* 0x000fc80000011604 */
[----:B------:R-:W-:-:S05]  /*5470*/  LOP3.LUT R5, R0, R5, RZ, 0xfc, !PT ;  /* 0x0000000500057212 */ /* 0x000fca00078efcff */
[----:B------:R0:W-:Y:S01]  /*5480*/  STG.E.U8 [R2.64], R5 ;  /* 0x0000000502007986 */ /* 0x0001e2000c101124 */
[----:B------:R-:W-:Y:S05]  /*5490*/  BRA `(.L_x_39457) ;  /* 0x000006c000007947 */ /* 0x000fea0003800000 */
.L_x_39467:
[----:B------:R-:W0:Y:S02]  /*54a0*/  I2F.S16 R0, R22 ;  /* 0x0000001600007306 */ /* 0x000e240000101400 */
[----:B0-----:R-:W-:-:S05]  /*54b0*/  F2FP.BF16.PACK_AB R0, RZ, R0 ;  /* 0x00000000ff00723e */ /* 0x001fca00000010ff */
[----:B------:R0:W-:Y:S01]  /*54c0*/  STG.E.U16 [R2.64], R0 ;  /* 0x0000000002007986 */ /* 0x0001e2000c101524 */
[----:B------:R-:W-:Y:S05]  /*54d0*/  BRA `(.L_x_39457) ;  /* 0x0000068000007947 */ /* 0x000fea0003800000 */
.L_x_39464:
        /* <DEDUP_REMOVED lines=10> */
.L_x_39476:
        /* <DEDUP_REMOVED lines=17> */
.L_x_39479:
[----:B------:R-:W-:-:S04]  /*5690*/  LOP3.LUT R0, R7, 0x80000000, RZ, 0xc0, !PT ;  /* 0x8000000007007812 */ /* 0x000fc800078ec0ff */
[----:B------:R-:W-:-:S04]  /*56a0*/  SHF.R.U32.HI R5, RZ, 0x18, R0 ;  /* 0x00000018ff057819 */ /* 0x000fc80000011600 */
[----:B------:R-:W-:-:S04]  /*56b0*/  LOP3.LUT R4, R4, R5, RZ, 0xfc, !PT ;  /* 0x0000000504047212 */ /* 0x000fc800078efcff */
[----:B------:R-:W-:Y:S02]  /*56c0*/  PRMT R0, R4, 0x7610, R0 ;  /* 0x0000761004007816 */ /* 0x000fe40000000000 */
.L_x_39478:
[----:B------:R-:W-:Y:S05]  /*56d0*/  BSYNC B0 ;  /* 0x0000000000007941 */ /* 0x000fea0003800000 */
.L_x_39477:
[----:B------:R0:W-:Y:S01]  /*56e0*/  STG.E.U8 [R2.64], R0 ;  /* 0x0000000002007986 */ /* 0x0001e2000c101124 */
[----:B------:R-:W-:Y:S05]  /*56f0*/  BRA `(.L_x_39457) ;  /* 0x0000046000007947 */ /* 0x000fea0003800000 */
.L_x_39475:
        /* <DEDUP_REMOVED lines=17> */
.L_x_39482:
[----:B------:R-:W-:-:S04]  /*5810*/  LOP3.LUT R0, R7, 0x80000000, RZ, 0xc0, !PT ;  /* 0x8000000007007812 */ /* 0x000fc800078ec0ff */
[----:B------:R-:W-:-:S04]  /*5820*/  SHF.R.U32.HI R5, RZ, 0x18, R0 ;  /* 0x00000018ff057819 */ /* 0x000fc80000011600 */
[----:B------:R-:W-:-:S04]  /*5830*/  LOP3.LUT R4, R4, R5, RZ, 0xfc, !PT ;  /* 0x0000000504047212 */ /* 0x000fc800078efcff */
[----:B------:R-:W-:Y:S02]  /*5840*/  PRMT R0, R4, 0x7610, R0 ;  /* 0x0000761004007816 */ /* 0x000fe40000000000 */
.L_x_39481:
[----:B------:R-:W-:Y:S05]  /*5850*/  BSYNC B0 ;  /* 0x0000000000007941 */ /* 0x000fea0003800000 */
.L_x_39480:
[----:B------:R0:W-:Y:S01]  /*5860*/  STG.E.U8 [R2.64], R0 ;  /* 0x0000000002007986 */ /* 0x0001e2000c101124 */
[----:B------:R-:W-:Y:S05]  /*5870*/  BRA `(.L_x_39457) ;  /* 0x000002e000007947 */ /* 0x000fea0003800000 */
.L_x_39474:
        /* <DEDUP_REMOVED lines=22> */
.L_x_39456:
        /* <DEDUP_REMOVED lines=20> */
.L_x_39484:
[----:B------:R-:W-:-:S05]  /*5b20*/  IMAD.MOV.U32 R23, RZ, RZ, RZ ;  /* 0x000000ffff177224 */ /* 0x000fca00078e00ff */
[----:B------:R0:W-:Y:S01]  /*5b30*/  STG.E.64 [R2.64], R22 ;  /* 0x0000001602007986 */ /* 0x0001e2000c101b24 */
[----:B------:R-:W-:Y:S05]  /*5b40*/  BRA `(.L_x_39457) ;  /* 0x0000001000007947 */ /* 0x000fea0003800000 */
.L_x_39483:
[----:B------:R0:W-:Y:S02]  /*5b50*/  STG.E [R2.64], R22 ;  /* 0x0000001602007986 */ /* 0x0001e4000c101924 */
.L_x_39457:
        /* <DEDUP_REMOVED lines=21> */
.L_x_39488:
[----:B------:R0:W-:Y:S01]  /*5cb0*/  STG.E.U8 [R2.64], R24 ;  /* 0x0000001802007986 */ /* 0x0001e2000c101124 */
[----:B------:R-:W-:Y:S05]  /*5cc0*/  BRA `(.L_x_39490) ;  /* 0x00000d5000007947 */ /* 0x000fea0003800000 */
.L_x_39487:
        /* <DEDUP_REMOVED lines=9> */
.L_x_39492:
[----:B------:R0:W-:Y:S01]  /*5d60*/  STG.E [R2.64], R24 ;  /* 0x0000001802007986 */ /* 0x0001e2000c101924 */
[----:B------:R-:W-:Y:S05]  /*5d70*/  BRA `(.L_x_39490) ;  /* 0x00000ca000007947 */ /* 0x000fea0003800000 */
.L_x_39491:
[----:B------:R0:W-:Y:S01]  /*5d80*/  STG.E.U16 [R2.64], R24 ;  /* 0x0000001802007986 */ /* 0x0001e2000c101524 */
[----:B------:R-:W-:Y:S05]  /*5d90*/  BRA `(.L_x_39490) ;  /* 0x00000c8000007947 */ /* 0x000fea0003800000 */
.L_x_39486:
        /* <DEDUP_REMOVED lines=9> */
.L_x_39494:
[----:B------:R-:W0:Y:S02]  /*5e30*/  I2F.S16 R0, R24 ;  /* 0x0000001800007306 */ /* 0x000e240000101400 */
[----:B0-----:R-:W-:-:S05]  /*5e40*/  F2FP.PACK_AB R0, RZ, R0 ;  /* 0x00000000ff00723e */ /* 0x001fca00000000ff */
[----:B------:R0:W-:Y:S01]  /*5e50*/  STG.E.U16 [R2.64], R0 ;  /* 0x0000000002007986 */ /* 0x0001e2000c101524 */
[----:B------:R-:W-:Y:S05]  /*5e60*/  BRA `(.L_x_39490) ;  /* 0x00000bb000007947 */ /* 0x000fea0003800000 */
.L_x_39493:
        /* <DEDUP_REMOVED lines=10> */
.L_x_39496:
[----:B------:R-:W0:Y:S02]  /*5f10*/  I2F.S16 R24, R24 ;  /* 0x0000001800187306 */ /* 0x000e240000101400 */
[----:B0-----:R-:W-:-:S04]  /*5f20*/  F2FP.PACK_AB R5, RZ, R24 ;  /* 0x00000018ff05723e */ /* 0x001fc800000000ff */
[----:B------:R-:W-:-:S05]  /*5f30*/  PRMT R5, R5, 0x5410, RZ ;  /* 0x0000541005057816 */ /* 0x000fca00000000ff */
[----:B------:R0:W-:Y:S01]  /*5f40*/  STG.E [R2.64], R5 ;  /* 0x0000000502007986 */ /* 0x0001e2000c101924 */
[----:B------:R-:W-:Y:S05]  /*5f50*/  BRA `(.L_x_39490) ;  /* 0x00000ac000007947 */ /* 0x000fea0003800000 */
.L_x_39495:
[----:B------:R-:W0:Y:S02]  /*5f60*/  I2F.F64.S16 R24, R24 ;  /* 0x0000001800187312 */ /* 0x000e240000101c00 */
[----:B0-----:R0:W-:Y:S01]  /*5f70*/  STG.E.64 [R2.64], R24 ;  /* 0x0000001802007986 */ /* 0x0011e2000c101b24 */
[----:B------:R-:W-:Y:S05]  /*5f80*/  BRA `(.L_x_39490) ;  /* 0x00000a9000007947 */ /* 0x000fea0003800000 */
.L_x_39485:
        /* <DEDUP_REMOVED lines=10> */
.L_x_39499:
[----:B------:R-:W0:Y:S01]  /*6030*/  I2F.F64.S16 R4, R24 ;  /* 0x0000001800047312 */ /* 0x000e220000101c00 */
[----:B------:R-:W-:-:S05]  /*6040*/  CS2R R6, SRZ ;  /* 0x0000000000067805 */ /* 0x000fca000001ff00 */
[----:B0-----:R0:W-:Y:S01]  /*6050*/  STG.E.128 [R2.64], R4 ;  /* 0x0000000402007986 */ /* 0x0011e2000c101d24 */
[----:B------:R-:W-:Y:S05]  /*6060*/  BRA `(.L_x_39490) ;  /* 0x000009b000007947 */ /* 0x000fea0003800000 */
.L_x_39498:
        /* <DEDUP_REMOVED lines=21> */
.L_x_39503:
[----:B------:R-:W-:Y:S05]  /*61c0*/  BSYNC B0 ;  /* 0x0000000000007941 */ /* 0x000fea0003800000 */
.L_x_39502:
[----:B------:R-:W-:-:S05]  /*61d0*/  LOP3.LUT R5, R0, R5, RZ, 0xfc, !PT ;  /* 0x0000000500057212 */ /* 0x000fca00078efcff */
[----:B------:R0:W-:Y:S01]  /*61e0*/  STG.E.U8 [R2.64], R5 ;  /* 0x0000000502007986 */ /* 0x0001e2000c101124 */
[----:B------:R-:W-:Y:S05]  /*61f0*/  BRA `(.L_x_39490) ;  /* 0x0000082000007947 */ /* 0x000fea0003800000 */
.L_x_39501:
        /* <DEDUP_REMOVED lines=13> */
.L_x_39505:
[----:B------:R-:W-:Y:S01]  /*62d0*/  IMAD.MOV.U32 R0, RZ, RZ, 0x7f ;  /* 0x0000007fff007424 */ /* 0x000fe200078e00ff */
[----:B------:R-:W-:-:S04]  /*62e0*/  ISETP.GT.U32.AND P0, PT, R4, 0x7f800000, PT ;  /* 0x7f8000000400780c */ /* 0x000fc80003f04070 */
[----:B------:R-:W-:-:S04]  /*62f0*/  SEL R0, R0, 0x7c, P0 ;  /* 0x0000007c00007807 */ /* 0x000fc80000000000 */
.L_x_39506:
[----:B------:R-:W-:Y:S05]  /*6300*/  BSYNC B0 ;  /* 0x0000000000007941 */ /* 0x000fea0003800000 */
.L_x_39504:
[----:B------:R-:W-:-:S04]  /*6310*/  LOP3.LUT R4, R5, 0x80000000, RZ, 0xc0, !PT ;  /* 0x8000000005047812 */ /* 0x000fc800078ec0ff */
[----:B------:R-:W-:-:S04]  /*6320*/  SHF.R.U32.HI R5, RZ, 0x18, R4 ;  /* 0x00000018ff057819 */ /* 0x000fc80000011604 */
[----:B------:R-:W-:-:S05]  /*6330*/  LOP3.LUT R5, R0, R5, RZ, 0xfc, !PT ;  /* 0x0000000500057212 */ /* 0x000fca00078efcff */
[----:B------:R0:W-:Y:S01]  /*6340*/  STG.E.U8 [R2.64], R5 ;  /* 0x0000000502007986 */ /* 0x0001e2000c101124 */
[----:B------:R-:W-:Y:S05]  /*6350*/  BRA `(.L_x_39490) ;  /* 0x000006c000007947 */ /* 0x000fea0003800000 */
.L_x_39500:
[----:B------:R-:W0:Y:S02]  /*6360*/  I2F.S16 R0, R24 ;  /* 0x0000001800007306 */ /* 0x000e240000101400 */
[----:B0-----:R-:W-:-:S05]  /*6370*/  F2FP.BF16.PACK_AB R0, RZ, R0 ;  /* 0x00000000ff00723e */ /* 0x001fca00000010ff */
[----:B------:R0:W-:Y:S01]  /*6380*/  STG.E.U16 [R2.64], R0 ;  /* 0x0000000002007986 */ /* 0x0001e2000c101524 */
[----:B------:R-:W-:Y:S05]  /*6390*/  BRA `(.L_x_39490) ;  /* 0x0000068000007947 */ /* 0x000fea0003800000 */
.L_x_39497:
        /* <DEDUP_REMOVED lines=10> */
.L_x_39509:
        /* <DEDUP_REMOVED lines=17> */
.L_x_39512:
[----:B------:R-:W-:-:S04]  /*6550*/  LOP3.LUT R0, R7, 0x80000000, RZ, 0xc0, !PT ;  /* 0x8000000007007812 */ /* 0x000fc800078ec0ff */
[----:B------:R-:W-:-:S04]  /*6560*/  SHF.R.U32.HI R5, RZ, 0x18, R0 ;  /* 0x00000018ff057819 */ /* 0x000fc80000011600 */
[----:B------:R-:W-:-:S04]  /*6570*/  LOP3.LUT R4, R4, R5, RZ, 0xfc, !PT ;  /* 0x0000000504047212 */ /* 0x000fc800078efcff */
[----:B------:R-:W-:Y:S02]  /*6580*/  PRMT R0, R4, 0x7610, R0 ;  /* 0x0000761004007816 */ /* 0x000fe40000000000 */
.L_x_39511:
[----:B------:R-:W-:Y:S05]  /*6590*/  BSYNC B0 ;  /* 0x0000000000007941 */ /* 0x000fea0003800000 */
.L_x_39510:
[----:B------:R0:W-:Y:S01]  /*65a0*/  STG.E.U8 [R2.64], R0 ;  /* 0x0000000002007986 */ /* 0x0001e2000c101124 */
[----:B------:R-:W-:Y:S05]  /*65b0*/  BRA `(.L_x_39490) ;  /* 0x0000046000007947 */ /* 0x000fea0003800000 */
.L_x_39508:
        /* <DEDUP_REMOVED lines=17> */
.L_x_39515:
[----:B------:R-:W-:-:S04]  /*66d0*/  LOP3.LUT R0, R7, 0x80000000, RZ, 0xc0, !PT ;  /* 0x8000000007007812 */ /* 0x000fc800078ec0ff */
[----:B------:R-:W-:-:S04]  /*66e0*/  SHF.R.U32.HI R5, RZ, 0x18, R0 ;  /* 0x00000018ff057819 */ /* 0x000fc80000011600 */
[----:B------:R-:W-:-:S04]  /*66f0*/  LOP3.LUT R4, R4, R5, RZ, 0xfc, !PT ;  /* 0x0000000504047212 */ /* 0x000fc800078efcff */
[----:B------:R-:W-:Y:S02]  /*6700*/  PRMT R0, R4, 0x7610, R0 ;  /* 0x0000761004007816 */ /* 0x000fe40000000000 */
.L_x_39514:
[----:B------:R-:W-:Y:S05]  /*6710*/  BSYNC B0 ;  /* 0x0000000000007941 */ /* 0x000fea0003800000 */
.L_x_39513:
[----:B------:R0:W-:Y:S01]  /*6720*/  STG.E.U8 [R2.64], R0 ;  /* 0x0000000002007986 */ /* 0x0001e2000c101124 */
[----:B------:R-:W-:Y:S05]  /*6730*/  BRA `(.L_x_39490) ;  /* 0x000002e000007947 */ /* 0x000fea0003800000 */
.L_x_39507:
        /* <DEDUP_REMOVED lines=22> */
.L_x_39489:
        /* <DEDUP_REMOVED lines=20> */
.L_x_39517:
[----:B------:R-:W-:-:S05]  /*69e0*/  IMAD.MOV.U32 R25, RZ, RZ, RZ ;  /* 0x000000ffff197224 */ /* 0x000fca00078e00ff */
[----:B------:R0:W-:Y:S01]  /*69f0*/  STG.E.64 [R2.64], R24 ;  /* 0x0000001802007986 */ /* 0x0001e2000c101b24 */
[----:B------:R-:W-:Y:S05]  /*6a00*/  BRA `(.L_x_39490) ;  /* 0x0000001000007947 */ /* 0x000fea0003800000 */
.L_x_39516:
[----:B------:R0:W-:Y:S02]  /*6a10*/  STG.E [R2.64], R24 ;  /* 0x0000001802007986 */ /* 0x0001e4000c101924 */
.L_x_39490:
[----:B------:R-:W-:Y:S02]  /*6a20*/  IADD3 R19, R19, 0x80, RZ ;  /* 0x0000008013137810 */ /* 0x000fe40007ffe0ff */
.L_x_39451:
[----:B------:R-:W-:Y:S05]  /*6a30*/  BSYNC B6 ;  /* 0x0000000000067941 */ /* 0x000fea0003800000 */
.L_x_39450:
        /* <DEDUP_REMOVED lines=19> */
.L_x_39521:
[----:B------:R-:W-:Y:S01]  /*6b70*/  STG.E.U8 [R2.64], R26 ;  /* 0x0000001a02007986 */ /* 0x000fe2000c101124 */
[----:B------:R-:W-:Y:S05]  /*6b80*/  EXIT ;  /* 0x000000000000794d */ /* 0x000fea0003800000 */
.L_x_39520:
        /* <DEDUP_REMOVED lines=9> */
.L_x_39524:
[----:B------:R-:W-:Y:S01]  /*6c20*/  STG.E [R2.64], R26 ;  /* 0x0000001a02007986 */ /* 0x000fe2000c101924 */
[----:B------:R-:W-:Y:S05]  /*6c30*/  EXIT ;  /* 0x000000000000794d */ /* 0x000fea0003800000 */
.L_x_39523:
[----:B------:R-:W-:Y:S01]  /*6c40*/  STG.E.U16 [R2.64], R26 ;  /* 0x0000001a02007986 */ /* 0x000fe2000c101524 */
[----:B------:R-:W-:Y:S05]  /*6c50*/  EXIT ;  /* 0x000000000000794d */ /* 0x000fea0003800000 */
.L_x_39519:
        /* <DEDUP_REMOVED lines=9> */
.L_x_39526:
[----:B------:R-:W0:Y:S02]  /*6cf0*/  I2F.S16 R0, R26 ;  /* 0x0000001a00007306 */ /* 0x000e240000101400 */
[----:B0-----:R-:W-:-:S05]  /*6d00*/  F2FP.PACK_AB R0, RZ, R0 ;  /* 0x00000000ff00723e */ /* 0x001fca00000000ff */
[----:B------:R-:W-:Y:S01]  /*6d10*/  STG.E.U16 [R2.64], R0 ;  /* 0x0000000002007986 */ /* 0x000fe2000c101524 */
[----:B------:R-:W-:Y:S05]  /*6d20*/  EXIT ;  /* 0x000000000000794d */ /* 0x000fea0003800000 */
.L_x_39525:
        /* <DEDUP_REMOVED lines=10> */
.L_x_39528:
[----:B------:R-:W0:Y:S02]  /*6dd0*/  I2F.S16 R26, R26 ;  /* 0x0000001a001a7306 */ /* 0x000e240000101400 */
[----:B0-----:R-:W-:-:S04]  /*6de0*/  F2FP.PACK_AB R5, RZ, R26 ;  /* 0x0000001aff05723e */ /* 0x001fc800000000ff */
[----:B------:R-:W-:-:S05]  /*6df0*/  PRMT R5, R5, 0x5410, RZ ;  /* 0x0000541005057816 */ /* 0x000fca00000000ff */
[----:B------:R-:W-:Y:S01]  /*6e00*/  STG.E [R2.64], R5 ;  /* 0x0000000502007986 */ /* 0x000fe2000c101924 */
[----:B------:R-:W-:Y:S05]  /*6e10*/  EXIT ;  /* 0x000000000000794d */ /* 0x000fea0003800000 */
.L_x_39527:
[----:B------:R-:W0:Y:S02]  /*6e20*/  I2F.F64.S16 R26, R26 ;  /* 0x0000001a001a7312 */ /* 0x000e240000101c00 */
[----:B0-----:R-:W-:Y:S01]  /*6e30*/  STG.E.64 [R2.64], R26 ;  /* 0x0000001a02007986 */ /* 0x001fe2000c101b24 */
[----:B------:R-:W-:Y:S05]  /*6e40*/  EXIT ;  /* 0x000000000000794d */ /* 0x000fea0003800000 */
.L_x_39518:
        /* <DEDUP_REMOVED lines=10> */
.L_x_39531:
[----:B------:R-:W0:Y:S01]  /*6ef0*/  I2F.F64.S16 R4, R26 ;  /* 0x0000001a00047312 */ /* 0x000e220000101c00 */
[----:B------:R-:W-:-:S05]  /*6f00*/  CS2R R6, SRZ ;  /* 0x0000000000067805 */ /* 0x000fca000001ff00 */
[----:B0-----:R-:W-:Y:S01]  /*6f10*/  STG.E.128 [R2.64], R4 ;  /* 0x0000000402007986 */ /* 0x001fe2000c101d24 */
[----:B------:R-:W-:Y:S05]  /*6f20*/  EXIT ;  /* 0x000000000000794d */ /* 0x000fea0003800000 */
.L_x_39530:
        /* <DEDUP_REMOVED lines=21> */
.L_x_39535:
[----:B------:R-:W-:Y:S05]  /*7080*/  BSYNC B0 ;  /* 0x0000000000007941 */ /* 0x000fea0003800000 */
.L_x_39534:
[----:B------:R-:W-:-:S05]  /*7090*/  LOP3.LUT R5, R0, R5, RZ, 0xfc, !PT ;  /* 0x0000000500057212 */ /* 0x000fca00078efcff */
[----:B------:R-:W-:Y:S01]  /*70a0*/  STG.E.U8 [R2.64], R5 ;  /* 0x0000000502007986 */ /* 0x000fe2000c101124 */
[----:B------:R-:W-:Y:S05]  /*70b0*/  EXIT ;  /* 0x000000000000794d */ /* 0x000fea0003800000 */
.L_x_39533:
        /* <DEDUP_REMOVED lines=13> */
.L_x_39537:
[----:B------:R-:W-:Y:S01]  /*7190*/  IMAD.MOV.U32 R0, RZ, RZ, 0x7f ;  /* 0x0000007fff007424 */ /* 0x000fe200078e00ff */
[----:B------:R-:W-:-:S04]  /*71a0*/  ISETP.GT.U32.AND P0, PT, R4, 0x7f800000, PT ;  /* 0x7f8000000400780c */ /* 0x000fc80003f04070 */
[----:B------:R-:W-:-:S04]  /*71b0*/  SEL R0, R0, 0x7c, P0 ;  /* 0x0000007c00007807 */ /* 0x000fc80000000000 */
.L_x_39538:
[----:B------:R-:W-:Y:S05]  /*71c0*/  BSYNC B0 ;  /* 0x0000000000007941 */ /* 0x000fea0003800000 */
.L_x_39536:
[----:B------:R-:W-:-:S04]  /*71d0*/  LOP3.LUT R4, R5, 0x80000000, RZ, 0xc0, !PT ;  /* 0x8000000005047812 */ /* 0x000fc800078ec0ff */
[----:B------:R-:W-:-:S04]  /*71e0*/  SHF.R.U32.HI R5, RZ, 0x18, R4 ;  /* 0x00000018ff057819 */ /* 0x000fc80000011604 */
[----:B------:R-:W-:-:S05]  /*71f0*/  LOP3.LUT R5, R0, R5, RZ, 0xfc, !PT ;  /* 0x0000000500057212 */ /* 0x000fca00078efcff */
[----:B------:R-:W-:Y:S01]  /*7200*/  STG.E.U8 [R2.64], R5 ;  /* 0x0000000502007986 */ /* 0x000fe2000c101124 */
[----:B------:R-:W-:Y:S05]  /*7210*/  EXIT ;  /* 0x000000000000794d */ /* 0x000fea0003800000 */
.L_x_39532:
[----:B------:R-:W0:Y:S02]  /*7220*/  I2F.S16 R0, R26 ;  /* 0x0000001a00007306 */ /* 0x000e240000101400 */
[----:B0-----:R-:W-:-:S05]  /*7230*/  F2FP.BF16.PACK_AB R0, RZ, R0 ;  /* 0x00000000ff00723e */ /* 0x001fca00000010ff */
[----:B------:R-:W-:Y:S01]  /*7240*/  STG.E.U16 [R2.64], R0 ;  /* 0x0000000002007986 */ /* 0x000fe2000c101524 */
[----:B------:R-:W-:Y:S05]  /*7250*/  EXIT ;  /* 0x000000000000794d */ /* 0x000fea0003800000 */
.L_x_39529:
        /* <DEDUP_REMOVED lines=10> */
.L_x_39541:
        /* <DEDUP_REMOVED lines=17> */
.L_x_39544:
[----:B------:R-:W-:-:S04]  /*7410*/  LOP3.LUT R0, R7, 0x80000000, RZ, 0xc0, !PT ;  /* 0x8000000007007812 */ /* 0x000fc800078ec0ff */
[----:B------:R-:W-:-:S04]  /*7420*/  SHF.R.U32.HI R5, RZ, 0x18, R0 ;  /* 0x00000018ff057819 */ /* 0x000fc80000011600 */
[----:B------:R-:W-:-:S04]  /*7430*/  LOP3.LUT R4, R4, R5, RZ, 0xfc, !PT ;  /* 0x0000000504047212 */ /* 0x000fc800078efcff */
[----:B------:R-:W-:Y:S02]  /*7440*/  PRMT R0, R4, 0x7610, R0 ;  /* 0x0000761004007816 */ /* 0x000fe40000000000 */
.L_x_39543:
[----:B------:R-:W-:Y:S05]  /*7450*/  BSYNC B0 ;  /* 0x0000000000007941 */ /* 0x000fea0003800000 */
.L_x_39542:
[----:B------:R-:W-:Y:S01]  /*7460*/  STG.E.U8 [R2.64], R0 ;  /* 0x0000000002007986 */ /* 0x000fe2000c101124 */
[----:B------:R-:W-:Y:S05]  /*7470*/  EXIT ;  /* 0x000000000000794d */ /* 0x000fea0003800000 */
.L_x_39540:
        /* <DEDUP_REMOVED lines=17> */
.L_x_39547:
[----:B------:R-:W-:-:S04]  /*7590*/  LOP3.LUT R0, R7, 0x80000000, RZ, 0xc0, !PT ;  /* 0x8000000007007812 */ /* 0x000fc800078ec0ff */
[----:B------:R-:W-:-:S04]  /*75a0*/  SHF.R.U32.HI R5, RZ, 0x18, R0 ;  /* 0x00000018ff057819 */ /* 0x000fc80000011600 */
[----:B------:R-:W-:-:S04]  /*75b0*/  LOP3.LUT R4, R4, R5, RZ, 0xfc, !PT ;  /* 0x0000000504047212 */ /* 0x000fc800078efcff */
[----:B------:R-:W-:Y:S02]  /*75c0*/  PRMT R0, R4, 0x7610, R0 ;  /* 0x0000761004007816 */ /* 0x000fe40000000000 */
.L_x_39546:
[----:B------:R-:W-:Y:S05]  /*75d0*/  BSYNC B0 ;  /* 0x0000000000007941 */ /* 0x000fea0003800000 */
.L_x_39545:
[----:B------:R-:W-:Y:S01]  /*75e0*/  STG.E.U8 [R2.64], R0 ;  /* 0x0000000002007986 */ /* 0x000fe2000c101124 */
[----:B------:R-:W-:Y:S05]  /*75f0*/  EXIT ;  /* 0x000000000000794d */ /* 0x000fea0003800000 */
.L_x_39539:
        /* <DEDUP_REMOVED lines=22> */
.L_x_39522:
        /* <DEDUP_REMOVED lines=20> */
.L_x_39549:
[----:B------:R-:W-:-:S05]  /*78a0*/  IMAD.MOV.U32 R27, RZ, RZ, RZ ;  /* 0x000000ffff1b7224 */ /* 0x000fca00078e00ff */
[----:B------:R-:W-:Y:S01]  /*78b0*/  STG.E.64 [R2.64], R26 ;  /* 0x0000001a02007986 */ /* 0x000fe2000c101b24 */
[----:B------:R-:W-:Y:S05]  /*78c0*/  EXIT ;  /* 0x000000000000794d */ /* 0x000fea0003800000 */
.L_x_39548:
[----:B------:R-:W-:Y:S01]  /*78d0*/  STG.E [R2.64], R26 ;  /* 0x0000001a02007986 */ /* 0x000fe2000c101924 */
[----:B------:R-:W-:Y:S05]  /*78e0*/  EXIT ;  /* 0x000000000000794d */ /* 0x000fea0003800000 */
.L_x_39550:
        /* <DEDUP_REMOVED lines=9> */
.L_x_42194:


//--------------------- .text._ZN2at6native18elementwise_kernelILi128ELi4EZNS0_22gpu_kernel_impl_nocastINS0_13AUnaryFunctorIaabZZZNS0_23logical_and_kernel_cudaERNS_14TensorIteratorEENKUlvE0_clEvENKUlvE0_clEvEUlaaE_EEEEvRNS_18TensorIteratorBaseERKT_EUliE_EEviT1_ --------------------------
	.section	.text._ZN2at6native18elementwise_kernelILi128ELi4EZNS0_22gpu_kernel_impl_nocastINS0_13AUnaryFunctorIaabZZZNS0_23logical_and_kernel_cudaERNS_14TensorIteratorEENKUlvE0_clEvENKUlvE0_clEvEUlaaE_EEEEvRNS_18TensorIteratorBaseERKT_EUliE_EEviT1_,"ax",@progbits
	.sectioninfo	@"SHI_REGISTERS=12"
	.align	128
        .global         _ZN2at6native18elementwise_kernelILi128ELi4EZNS0_22gpu_kernel_impl_nocastINS0_13AUnaryFunctorIaabZZZNS0_23logical_and_kernel_cudaERNS_14TensorIteratorEENKUlvE0_clEvENKUlvE0_clEvEUlaaE_EEEEvRNS_18TensorIteratorBaseERKT_EUliE_EEviT1_
        .type           _ZN2at6native18elementwise_kernelILi128ELi4EZNS0_22gpu_kernel_impl_nocastINS0_13AUnaryFunctorIaabZZZNS0_23logical_and_kernel_cudaERNS_14TensorIteratorEENKUlvE0_clEvENKUlvE0_clEvEUlaaE_EEEEvRNS_18TensorIteratorBaseERKT_EUliE_EEviT1_,@function
        .size           _ZN2at6native18elementwise_kernelILi128ELi4EZNS0_22gpu_kernel_impl_nocastINS0_13AUnaryFunctorIaabZZZNS0_23logical_and_kernel_cudaERNS_14TensorIteratorEENKUlvE0_clEvENKUlvE0_clEvEUlaaE_EEEEvRNS_18TensorIteratorBaseERKT_EUliE_EEviT1_,(.L_x_42195 - _ZN2at6native18elementwise_kernelILi128ELi4EZNS0_22gpu_kernel_impl_nocastINS0_13AUnaryFunctorIaabZZZNS0_23logical_and_kernel_cudaERNS_14TensorIteratorEENKUlvE0_clEvENKUlvE0_clEvEUlaaE_EEEEvRNS_18TensorIteratorBaseERKT_EUliE_EEviT1_)
        .other          _ZN2at6native18elementwise_kernelILi128ELi4EZNS0_22gpu_kernel_impl_nocastINS0_13AUnaryFunctorIaabZZZNS0_23logical_and_kernel_cudaERNS_14TensorIteratorEENKUlvE0_clEvENKUlvE0_clEvEUlaaE_EEEEvRNS_18TensorIteratorBaseERKT_EUliE_EEviT1_,@"STO_CUDA_ENTRY STV_DEFAULT"
_ZN2at6native18elementwise_kernelILi128ELi4EZNS0_22gpu_kernel_impl_nocastINS0_13AUnaryFunctorIaabZZZNS0_23logical_and_kernel_cudaERNS_14TensorIteratorEENKUlvE0_clEvENKUlvE0_clEvEUlaaE_EEEEvRNS_18TensorIteratorBaseERKT_EUliE_EEviT1_:
.text._ZN2at6native18elementwise_kernelILi128ELi4EZNS0_22gpu_kernel_impl_nocastINS0_13AUnaryFunctorIaabZZZNS0_23logical_and_kernel_cudaERNS_14TensorIteratorEENKUlvE0_clEvENKUlvE0_clEvEUlaaE_EEEEvRNS_18TensorIteratorBaseERKT_EUliE_EEviT1_:
        /* <DEDUP_REMOVED lines=236> */
.L_x_39553:
        /* <DEDUP_REMOVED lines=10> */
.L_x_39552:
[----:B------:R-:W-:Y:S05]  /*0f60*/  BSYNC B0 ;  /* 0x0000000000007941 */ /* 0x000fea0003800000 */
.L_x_39551:
        /* <DEDUP_REMOVED lines=230> */
.L_x_39556:
        /* <DEDUP_REMOVED lines=239> */
.L_x_39557:
        /* <DEDUP_REMOVED lines=10> */
.L_x_39555:
[----:B------:R-:W-:Y:S05]  /*2d60*/  BSYNC B0 ;  /* 0x0000000000007941 */ /* 0x000fea0003800000 */
.L_x_39554:
        /* <DEDUP_REMOVED lines=229> */
.L_x_39558:
        /* <DEDUP_REMOVED lines=10> */
.L_x_39559:
        /* <DEDUP_REMOVED lines=10> */
.L_x_42195:


//--------------------- .text._ZN2at6native27unrolled_elementwise_kernelINS0_13AUnaryFunctorIaabZZZNS0_23logical_and_kernel_cudaERNS_14TensorIteratorEENKUlvE0_clEvENKUlvE0_clEvEUlaaE_EESt5arrayIPcLm2EELi4E23TrivialOffsetCalculatorILi1EjESD_NS0_6memory15LoadWithoutCastENSE_16StoreWithoutCastEEEviT_T0_T2_T3_T4_T5_ --------------------------
	.section	.text._ZN2at6native27unrolled_elementwise_kernelINS0_13AUnaryFunctorIaabZZZNS0_23logical_and_kernel_cudaERNS_14TensorIteratorEENKUlvE0_clEvENKUlvE0_clEvEUlaaE_EESt5arrayIPcLm2EELi4E23TrivialOffsetCalculatorILi1EjESD_NS0_6memory15LoadWithoutCastENSE_16StoreWithoutCastEEEviT_T0_T2_T3_T4_T5_,"ax",@progbits
	.sectioninfo	@"SHI_REGISTERS=19"
	.align	128
        .global         _ZN2at6native27unrolled_elementwise_kernelINS0_13AUnaryFunctorIaabZZZNS0_23logical_and_kernel_cudaERNS_14TensorIteratorEENKUlvE0_clEvENKUlvE0_clEvEUlaaE_EESt5arrayIPcLm2EELi4E23TrivialOffsetCalculatorILi1EjESD_NS0_6memory15LoadWithoutCastENSE_16StoreWithoutCastEEEviT_T0_T2_T3_T4_T5_
        .type           _ZN2at6native27unrolled_elementwise_kernelINS0_13AUnaryFunctorIaabZZZNS0_23logical_and_kernel_cudaERNS_14TensorIteratorEENKUlvE0_clEvENKUlvE0_clEvEUlaaE_EESt5arrayIPcLm2EELi4E23TrivialOffsetCalculatorILi1EjESD_NS0_6memory15LoadWithoutCastENSE_16StoreWithoutCastEEEviT_T0_T2_T3_T4_T5_,@function
        .size           _ZN2at6native27unrolled_elementwise_kernelINS0_13AUnaryFunctorIaabZZZNS0_23logical_and_kernel_cudaERNS_14TensorIteratorEENKUlvE0_clEvENKUlvE0_clEvEUlaaE_EESt5arrayIPcLm2EELi4E23TrivialOffsetCalculatorILi1EjESD_NS0_6memory15LoadWithoutCastENSE_16StoreWithoutCastEEEviT_T0_T2_T3_T4_T5_,(.L_x_42196 - _ZN2at6native27unrolled_elementwise_kernelINS0_13AUnaryFunctorIaabZZZNS0_23logical_and_kernel_cudaERNS_14TensorIteratorEENKUlvE0_clEvENKUlvE0_clEvEUlaaE_EESt5arrayIPcLm2EELi4E23TrivialOffsetCalculatorILi1EjESD_NS0_6memory15LoadWithoutCastENSE_16StoreWithoutCastEEEviT_T0_T2_T3_T4_T5_)
        .other          _ZN2at6native27unrolled_elementwise_kernelINS0_13AUnaryFunctorIaabZZZNS0_23logical_and_kernel_cudaERNS_14TensorIteratorEENKUlvE0_clEvENKUlvE0_clEvEUlaaE_EESt5arrayIPcLm2EELi4E23TrivialOffsetCalculatorILi1EjESD_NS0_6memory15LoadWithoutCastENSE_16StoreWithoutCastEEEviT_T0_T2_T3_T4_T5_,@"STO_CUDA_ENTRY STV_DEFAULT"
_ZN2at6native27unrolled_elementwise_kernelINS0_13AUnaryFunctorIaabZZZNS0_23logical_and_kernel_cudaERNS_14TensorIteratorEENKUlvE0_clEvENKUlvE0_clEvEUlaaE_EESt5arrayIPcLm2EELi4E23TrivialOffsetCalculatorILi1EjESD_NS0_6memory15LoadWithoutCastENSE_16StoreWithoutCastEEEviT_T0_T2_T3_T4_T5_:
.text._ZN2at6native27unrolled_elementwise_kernelINS0_13AUnaryFunctorIaabZZZNS0_23logical_and_kernel_cudaERNS_14TensorIteratorEENKUlvE0_clEvENKUlvE0_clEvEUlaaE_EESt5arrayIPcLm2EELi4E23TrivialOffsetCalculatorILi1EjESD_NS0_6memory15LoadWithoutCastENSE_16StoreWithoutCastEEEviT_T0_T2_T3_T4_T5_:
        /* <DEDUP_REMOVED lines=43> */
[----:B------:R-:W-:Y:S02]  /*02b0*/  ISETP.NE.AND P6, PT, RZ, UR6, P1 ;  /* 0x00000006ff007c0c */ /* 0x000fe40008fc5270 */
[----:B---3--:R-:W-:Y:S02]  /*02c0*/  LOP3.LUT P0, RZ, R3, 0xff, RZ, 0xc0, !PT ;  /* 0x000000ff03ff7812 */ /* 0x008fe4000780c0ff */
[----:B------:R-:W-:-:S05]  /*02d0*/  @!P3 SEL R3, RZ, 0x1, !P6 ;  /* 0x00000001ff03b807 */ /* 0x000fca0007000000 */
[----:B------:R0:W-:Y:S01]  /*02e0*/  @!P3 STG.E.U8 [R4.64], R3 ;  /* 0x000000030400b986 */ /* 0x0001e2000c101104 */
[----:B----4-:R-:W-:Y:S02]  /*02f0*/  LOP3.LUT P1, RZ, R12, 0xff, RZ, 0xc0, !PT ;  /* 0x000000ff0cff7812 */ /* 0x010fe4000782c0ff */
[----:B-----5:R-:W-:Y:S02]  /*0300*/  ISETP.NE.AND P2, PT, R8, RZ, !P2 ;  /* 0x000000ff0800720c */ /* 0x020fe40005745270 */
[----:B------:R-:W-:Y:S02]  /*0310*/  ISETP.NE.AND P0, PT, RZ, UR6, P0 ;  /* 0x00000006ff007c0c */ /* 0x000fe40008705270 */
[----:B------:R-:W-:Y:S02]  /*0320*/  ISETP.NE.AND P1, PT, RZ, UR6, P1 ;  /* 0x00000006ff007c0c */ /* 0x000fe40008f25270 */
[----:B------:R-:W-:Y:S02]  /*0330*/  ISETP.NE.AND P2, PT, RZ, UR6, P2 ;  /* 0x00000006ff007c0c */ /* 0x000fe40009745270 */
        /* <DEDUP_REMOVED lines=14> */
.L_x_39561:
[----:B0-----:R-:W-:Y:S05]  /*0420*/  BSYNC B0 ;  /* 0x0000000000007941 */ /* 0x001fea0003800000 */
.L_x_39560:
        /* <DEDUP_REMOVED lines=8> */
.L_x_39562:
        /* <DEDUP_REMOVED lines=13> */
.L_x_42196:


//--------------------- .text._ZN2at6native29vectorized_elementwise_kernelILi2ENS0_13AUnaryFunctorIaabZZZNS0_23logical_and_kernel_cudaERNS_14TensorIteratorEENKUlvE0_clEvENKUlvE0_clEvEUlaaE_EESt5arrayIPcLm2EEEEviT0_T1_ --------------------------
	.section	.text._ZN2at6native29vectorized_elementwise_kernelILi2ENS0_13AUnaryFunctorIaabZZZNS0_23logical_and_kernel_cudaERNS_14TensorIteratorEENKUlvE0_clEvENKUlvE0_clEvEUlaaE_EESt5arrayIPcLm2EEEEviT0_T1_,"ax",@progbits
	.sectioninfo	@"SHI_REGISTERS=25"
	.align	128
        .global         _ZN2at6native29vectorized_elementwise_kernelILi2ENS0_13AUnaryFunctorIaabZZZNS0_23logical_and_kernel_cudaERNS_14TensorIteratorEENKUlvE0_clEvENKUlvE0_clEvEUlaaE_EESt5arrayIPcLm2EEEEviT0_T1_
        .type           _ZN2at6native29vectorized_elementwise_kernelILi2ENS0_13AUnaryFunctorIaabZZZNS0_23logical_and_kernel_cudaERNS_14TensorIteratorEENKUlvE0_clEvENKUlvE0_clEvEUlaaE_EESt5arrayIPcLm2EEEEviT0_T1_,@function
        .size           _ZN2at6native29vectorized_elementwise_kernelILi2ENS0_13AUnaryFunctorIaabZZZNS0_23logical_and_kernel_cudaERNS_14TensorIteratorEENKUlvE0_clEvENKUlvE0_clEvEUlaaE_EESt5arrayIPcLm2EEEEviT0_T1_,(.L_x_42197 - _ZN2at6native29vectorized_elementwise_kernelILi2ENS0_13AUnaryFunctorIaabZZZNS0_23logical_and_kernel_cudaERNS_14TensorIteratorEENKUlvE0_clEvENKUlvE0_clEvEUlaaE_EESt5arrayIPcLm2EEEEviT0_T1_)
        .other          _ZN2at6native29vectorized_elementwise_kernelILi2ENS0_13AUnaryFunctorIaabZZZNS0_23logical_and_kernel_cudaERNS_14TensorIteratorEENKUlvE0_clEvENKUlvE0_clEvEUlaaE_EESt5arrayIPcLm2EEEEviT0_T1_,@"STO_CUDA_ENTRY STV_DEFAULT"
_ZN2at6native29vectorized_elementwise_kernelILi2ENS0_13AUnaryFunctorIaabZZZNS0_23logical_and_kernel_cudaERNS_14TensorIteratorEENKUlvE0_clEvENKUlvE0_clEvEUlaaE_EESt5arrayIPcLm2EEEEviT0_T1_:
.text._ZN2at6native29vectorized_elementwise_kernelILi2ENS0_13AUnaryFunctorIaabZZZNS0_23logical_and_kernel_cudaERNS_14TensorIteratorEENKUlvE0_clEvENKUlvE0_clEvEUlaaE_EESt5arrayIPcLm2EEEEviT0_T1_:
        /* <DEDUP_REMOVED lines=53> */
.L_x_39563:
        /* <DEDUP_REMOVED lines=64> */
[----:B------:R-:W-:Y:S02]  /*0750*/  ISETP.NE.AND P6, PT, RZ, UR6, P6 ;  /* 0x00000006ff007c0c */ /* 0x000fe4000b7c5270 */
[----:B---3--:R-:W-:-:S04]  /*0760*/  LOP3.LUT P4, RZ, R6, 0xff, RZ, 0xc0, !PT ;  /* 0x000000ff06ff7812 */ /* 0x008fc8000788c0ff */
[----:B------:R-:W-:Y:S02]  /*0770*/  ISETP.NE.AND P4, PT, RZ, UR6, P4 ;  /* 0x00000006ff007c0c */ /* 0x000fe4000a785270 */
[----:B-----5:R-:W-:Y:S02]  /*0780*/  LOP3.LUT P0, RZ, R17, 0xff, RZ, 0xc0, !PT ;  /* 0x000000ff11ff7812 */ /* 0x020fe4000780c0ff */
[----:B----4-:R-:W-:Y:S02]  /*0790*/  LOP3.LUT P5, RZ, R7, 0xff, RZ, 0xc0, !PT ;  /* 0x000000ff07ff7812 */ /* 0x010fe400078ac0ff */
[----:B------:R-:W-:Y:S02]  /*07a0*/  ISETP.NE.AND P0, PT, RZ, UR6, P0 ;  /* 0x00000006ff007c0c */ /* 0x000fe40008705270 */
        /* <DEDUP_REMOVED lines=8> */
[----:B------:R-:W-:Y:S02]  /*0830*/  ISETP.NE.AND P5, PT, RZ, UR6, P5 ;  /* 0x00000006ff007c0c */ /* 0x000fe4000afa5270 */
[----:B------:R-:W-:Y:S02]  /*0840*/  ISETP.NE.AND P0, PT, RZ, UR6, P0 ;  /* 0x00000006ff007c0c */ /* 0x000fe40008705270 */
[----:B------:R-:W-:-:S02]  /*0850*/  ISETP.NE.AND P1, PT, RZ, UR6, P1 ;  /* 0x00000006ff007c0c */ /* 0x000fc40008f25270 */
[----:B------:R-:W-:Y:S02]  /*0860*/  ISETP.NE.AND P2, PT, RZ, UR6, P2 ;  /* 0x00000006ff007c0c */ /* 0x000fe40009745270 */
[----:B------:R-:W-:Y:S02]  /*0870*/  ISETP.NE.AND P3, PT, RZ, UR6, P3 ;  /* 0x00000006ff007c0c */ /* 0x000fe40009f65270 */
        /* <DEDUP_REMOVED lines=18> */
.L_x_39566:
[----:B------:R-:W-:-:S13]  /*09a0*/  ISETP.GE.AND P0, PT, R3, R2, PT ;  /* 0x000000020300720c */ /* 0x000fda0003f06270 */
[----:B------:R-:W-:Y:S05]  /*09b0*/  @P0 BRA `(.L_x_39568) ;  /* 0x000000c000000947 */ /* 0x000fea0003800000 */
[----:B0-----:R-:W-:Y:S01]  /*09c0*/  IMAD.IADD R4, R0, 0x1, R3 ;  /* 0x0000000100047824 */ /* 0x001fe200078e0203 */
[----:B------:R-:W-:-:S04]  /*09d0*/  IADD3 R3, R3, 0x80, RZ ;  /* 0x0000008003037810 */ /* 0x000fc80007ffe0ff */
[----:B------:R-:W-:-:S05]  /*09e0*/  IADD3 R4, P0, R4, c[0x0][0x168], RZ ;  /* 0x00005a0004047a10 */ /* 0x000fca0007f1e0ff */
[----:B------:R-:W-:-:S05]  /*09f0*/  IMAD.X R5, RZ, RZ, c[0x0][0x16c], P0 ;  /* 0x00005b00ff057624 */ /* 0x000fca00000e06ff */
[----:B------:R0:W-:Y:S03]  /*0a00*/  STG.E.U8 [R4.64], R11 ;  /* 0x0000000b04007986 */ /* 0x0001e6000c101104 */
.L_x_39567:
[----:B------:R-:W-:-:S13]  /*0a10*/  ISETP.GE.AND P0, PT, R3, R2, PT ;  /* 0x000000020300720c */ /* 0x000fda0003f06270 */
[----:B------:R-:W-:Y:S05]  /*0a20*/  @P0 BRA `(.L_x_39569) ;  /* 0x000000d000000947 */ /* 0x000fea0003800000 */
[----:B0-----:R-:W-:Y:S01]  /*0a30*/  IMAD.IADD R4, R0, 0x1, R3 ;  /* 0x0000000100047824 */ /* 0x001fe200078e0203 */
[----:B------:R-:W-:-:S04]  /*0a40*/  IADD3 R3, R3, 0x80, RZ ;  /* 0x0000008003037810 */ /* 0x000fc80007ffe0ff */
[----:B------:R-:W-:-:S05]  /*0a50*/  IADD3 R4, P0, R4, c[0x0][0x168], RZ ;  /* 0x00005a0004047a10 */ /* 0x000fca0007f1e0ff */
[----:B------:R-:W-:-:S05]  /*0a60*/  IMAD.X R5, RZ, RZ, c[0x0][0x16c], P0 ;  /* 0x00005b00ff057624 */ /* 0x000fca00000e06ff */
[----:B------:R0:W-:Y:S03]  /*0a70*/  STG.E.U8 [R4.64], R13 ;  /* 0x0000000d04007986 */ /* 0x0001e6000c101104 */
.L_x_39568:
        /* <DEDUP_REMOVED lines=8> */
.L_x_39569:
[----:B------:R-:W-:Y:S05]  /*0b00*/  BSYNC B1 ;  /* 0x0000000000017941 */ /* 0x000fea0003800000 */
.L_x_39565:
[----:B------:R-:W-:-:S13]  /*0b10*/  ISETP.GE.AND P0, PT, R3, R2, PT ;  /* 0x000000020300720c */ /* 0x000fda0003f06270 */
[----:B0-----:R-:W-:Y:S01]  /*0b20*/  @!P0 IMAD.IADD R4, R0, 0x1, R3 ;  /* 0x0000000100048824 */ /* 0x001fe200078e0203 */
[----:B------:R-:W-:-:S04]  /*0b30*/  @!P0 IADD3 R3, R3, 0x80, RZ ;  /* 0x0000008003038810 */ /* 0x000fc80007ffe0ff */
[----:B------:R-:W-:-:S05]  /*0b40*/  @!P0 IADD3 R4, P1, R4, c[0x0][0x168], RZ ;  /* 0x00005a0004048a10 */ /* 0x000fca0007f3e0ff */
[----:B------:R-:W-:-:S05]  /*0b50*/  @!P0 IMAD.X R5, RZ, RZ, c[0x0][0x16c], P1 ;  /* 0x00005b00ff058624 */ /* 0x000fca00008e06ff */
[----:B------:R0:W-:Y:S03]  /*0b60*/  @!P0 STG.E.U8 [R4.64], R17 ;  /* 0x0000001104008986 */ /* 0x0001e6000c101104 */
.L_x_39570:
[----:B------:R-:W-:Y:S05]  /*0b70*/  BSYNC B0 ;  /* 0x0000000000007941 */ /* 0x000fea0003800000 */
.L_x_39564:
        /* <DEDUP_REMOVED lines=9> */
.L_x_39571:
        /* <DEDUP_REMOVED lines=15> */
.L_x_42197:


//--------------------- .text._ZN2at6native29vectorized_elementwise_kernelILi4ENS0_13AUnaryFunctorIaabZZZNS0_23logical_and_kernel_cudaERNS_14TensorIteratorEENKUlvE0_clEvENKUlvE0_clEvEUlaaE_EESt5arrayIPcLm2EEEEviT0_T1_ --------------------------
	.section	.text._ZN2at6native29vectorized_elementwise_kernelILi4ENS0_13AUnaryFunctorIaabZZZNS0_23logical_and_kernel_cudaERNS_14TensorIteratorEENKUlvE0_clEvENKUlvE0_clEvEUlaaE_EESt5arrayIPcLm2EEEEviT0_T1_,"ax",@progbits
	.sectioninfo	@"SHI_REGISTERS=25"
	.align	128
        .global         _ZN2at6native29vectorized_elementwise_kernelILi4ENS0_13AUnaryFunctorIaabZZZNS0_23logical_and_kernel_cudaERNS_14TensorIteratorEENKUlvE0_clEvENKUlvE0_clEvEUlaaE_EESt5arrayIPcLm2EEEEviT0_T1_
        .type           _ZN2at6native29vectorized_elementwise_kernelILi4ENS0_13AUnaryFunctorIaabZZZNS0_23logical_and_kernel_cudaERNS_14TensorIteratorEENKUlvE0_clEvENKUlvE0_clEvEUlaaE_EESt5arrayIPcLm2EEEEviT0_T1_,@function
        .size           _ZN2at6native29vectorized_elementwise_kernelILi4ENS0_13AUnaryFunctorIaabZZZNS0_23logical_and_kernel_cudaERNS_14TensorIteratorEENKUlvE0_clEvENKUlvE0_clEvEUlaaE_EESt5arrayIPcLm2EEEEviT0_T1_,(.L_x_42198 - _ZN2at6native29vectorized_elementwise_kernelILi4ENS0_13AUnaryFunctorIaabZZZNS0_23logical_and_kernel_cudaERNS_14TensorIteratorEENKUlvE0_clEvENKUlvE0_clEvEUlaaE_EESt5arrayIPcLm2EEEEviT0_T1_)
        .other          _ZN2at6native29vectorized_elementwise_kernelILi4ENS0_13AUnaryFunctorIaabZZZNS0_23logical_and_kernel_cudaERNS_14TensorIteratorEENKUlvE0_clEvENKUlvE0_clEvEUlaaE_EESt5arrayIPcLm2EEEEviT0_T1_,@"STO_CUDA_ENTRY STV_DEFAULT"
_ZN2at6native29vectorized_elementwise_kernelILi4ENS0_13AUnaryFunctorIaabZZZNS0_23logical_and_kernel_cudaERNS_14TensorIteratorEENKUlvE0_clEvENKUlvE0_clEvEUlaaE_EESt5arrayIPcLm2EEEEviT0_T1_:
.text._ZN2at6native29vectorized_elementwise_kernelILi4ENS0_13AUnaryFunctorIaabZZZNS0_23logical_and_kernel_cudaERNS_14TensorIteratorEENKUlvE0_clEvENKUlvE0_clEvEUlaaE_EESt5arrayIPcLm2EEEEviT0_T1_:
        /* <DEDUP_REMOVED lines=51> */
.L_x_39572:
        /* <DEDUP_REMOVED lines=101> */
.L_x_39575:
[----:B------:R-:W-:-:S13]  /*0980*/  ISETP.GE.AND P0, PT, R3, R2, PT ;  /* 0x000000020300720c */ /* 0x000fda0003f06270 */
[----:B------:R-:W-:Y:S05]  /*0990*/  @P0 BRA `(.L_x_39577) ;  /* 0x000000c000000947 */ /* 0x000fea0003800000 */
[----:B0-----:R-:W-:Y:S01]  /*09a0*/  IMAD.IADD R4, R0, 0x1, R3 ;  /* 0x0000000100047824 */ /* 0x001fe200078e0203 */
[----:B------:R-:W-:-:S04]  /*09b0*/  IADD3 R3, R3, 0x80, RZ ;  /* 0x0000008003037810 */ /* 0x000fc80007ffe0ff */
[----:B------:R-:W-:-:S05]  /*09c0*/  IADD3 R4, P0, R4, c[0x0][0x168], RZ ;  /* 0x00005a0004047a10 */ /* 0x000fca0007f1e0ff */
[----:B------:R-:W-:-:S05]  /*09d0*/  IMAD.X R5, RZ, RZ, c[0x0][0x16c], P0 ;  /* 0x00005b00ff057624 */ /* 0x000fca00000e06ff */
[----:B------:R0:W-:Y:S03]  /*09e0*/  STG.E.U8 [R4.64], R11 ;  /* 0x0000000b04007986 */ /* 0x0001e6000c101104 */
.L_x_39576:
[----:B------:R-:W-:-:S13]  /*09f0*/  ISETP.GE.AND P0, PT, R3, R2, PT ;  /* 0x000000020300720c */ /* 0x000fda0003f06270 */
[----:B------:R-:W-:Y:S05]  /*0a00*/  @P0 BRA `(.L_x_39578) ;  /* 0x000000d000000947 */ /* 0x000fea0003800000 */
[----:B0-----:R-:W-:Y:S01]  /*0a10*/  IMAD.IADD R4, R0, 0x1, R3 ;  /* 0x0000000100047824 */ /* 0x001fe200078e0203 */
[----:B------:R-:W-:-:S04]  /*0a20*/  IADD3 R3, R3, 0x80, RZ ;  /* 0x0000008003037810 */ /* 0x000fc80007ffe0ff */
[----:B------:R-:W-:-:S05]  /*0a30*/  IADD3 R4, P0, R4, c[0x0][0x168], RZ ;  /* 0x00005a0004047a10 */ /* 0x000fca0007f1e0ff */
[----:B------:R-:W-:-:S05]  /*0a40*/  IMAD.X R5, RZ, RZ, c[0x0][0x16c], P0 ;  /* 0x00005b00ff057624 */ /* 0x000fca00000e06ff */
[----:B------:R0:W-:Y:S03]  /*0a50*/  STG.E.U8 [R4.64], R13 ;  /* 0x0000000d04007986 */ /* 0x0001e6000c101104 */
.L_x_39577:
        /* <DEDUP_REMOVED lines=8> */
.L_x_39578:
[----:B------:R-:W-:Y:S05]  /*0ae0*/  BSYNC B1 ;  /* 0x0000000000017941 */ /* 0x000fea0003800000 */
.L_x_39574:
[----:B------:R-:W-:-:S13]  /*0af0*/  ISETP.GE.AND P0, PT, R3, R2, PT ;  /* 0x000000020300720c */ /* 0x000fda0003f06270 */
[----:B0-----:R-:W-:Y:S01]  /*0b00*/  @!P0 IMAD.IADD R4, R0, 0x1, R3 ;  /* 0x0000000100048824 */ /* 0x001fe200078e0203 */
[----:B------:R-:W-:-:S04]  /*0b10*/  @!P0 IADD3 R3, R3, 0x80, RZ ;  /* 0x0000008003038810 */ /* 0x000fc80007ffe0ff */
[----:B------:R-:W-:-:S05]  /*0b20*/  @!P0 IADD3 R4, P1, R4, c[0x0][0x168], RZ ;  /* 0x00005a0004048a10 */ /* 0x000fca0007f3e0ff */
[----:B------:R-:W-:-:S05]  /*0b30*/  @!P0 IMAD.X R5, RZ, RZ, c[0x0][0x16c], P1 ;  /* 0x00005b00ff058624 */ /* 0x000fca00008e06ff */
[----:B------:R0:W-:Y:S03]  /*0b40*/  @!P0 STG.E.U8 [R4.64], R17 ;  /* 0x0000001104008986 */ /* 0x0001e6000c101104 */
.L_x_39579:
[----:B------:R-:W-:Y:S05]  /*0b50*/  BSYNC B0 ;  /* 0x0000000000007941 */ /* 0x000fea0003800000 */
.L_x_39573:
        /* <DEDUP_REMOVED lines=9> */
.L_x_39580:
        /* <DEDUP_REMOVED lines=9> */
.L_x_42198:


//--------------------- .text._ZN2at6native29vectorized_elementwise_kernelILi8ENS0_13AUnaryFunctorIaabZZZNS0_23logical_and_kernel_cudaERNS_14TensorIteratorEENKUlvE0_clEvENKUlvE0_clEvEUlaaE_EESt5arrayIPcLm2EEEEviT0_T1_ --------------------------
	.section	.text._ZN2at6native29vectorized_elementwise_kernelILi8ENS0_13AUnaryFunctorIaabZZZNS0_23logical_and_kernel_cudaERNS_14TensorIteratorEENKUlvE0_clEvENKUlvE0_clEvEUlaaE_EESt5arrayIPcLm2EEEEviT0_T1_,"ax",@progbits
	.sectioninfo	@"SHI_REGISTERS=4"
	.align	128
        .global         _ZN2at6native29vectorized_elementwise_kernelILi8ENS0_13AUnaryFunctorIaabZZZNS0_23logical_and_kernel_cudaERNS_14TensorIteratorEENKUlvE0_clEvENKUlvE0_clEvEUlaaE_EESt5arrayIPcLm2EEEEviT0_T1_
        .type           _ZN2at6native29vectorized_elementwise_kernelILi8ENS0_13AUnaryFunctorIaabZZZNS0_23logical_and_kernel_cudaERNS_14TensorIteratorEENKUlvE0_clEvENKUlvE0_clEvEUlaaE_EESt5arrayIPcLm2EEEEviT0_T1_,@function
        .size           _ZN2at6native29vectorized_elementwise_kernelILi8ENS0_13AUnaryFunctorIaabZZZNS0_23logical_and_kernel_cudaERNS_14TensorIteratorEENKUlvE0_clEvENKUlvE0_clEvEUlaaE_EESt5arrayIPcLm2EEEEviT0_T1_,(.L_x_42199 - _ZN2at6native29vectorized_elementwise_kernelILi8ENS0_13AUnaryFunctorIaabZZZNS0_23logical_and_kernel_cudaERNS_14TensorIteratorEENKUlvE0_clEvENKUlvE0_clEvEUlaaE_EESt5arrayIPcLm2EEEEviT0_T1_)
        .other          _ZN2at6native29vectorized_elementwise_kernelILi8ENS0_13AUnaryFunctorIaabZZZNS0_23logical_and_kernel_cudaERNS_14TensorIteratorEENKUlvE0_clEvENKUlvE0_clEvEUlaaE_EESt5arrayIPcLm2EEEEviT0_T1_,@"STO_CUDA_ENTRY STV_DEFAULT"
_ZN2at6native29vectorized_elementwise_kernelILi8ENS0_13AUnaryFunctorIaabZZZNS0_23logical_and_kernel_cudaERNS_14TensorIteratorEENKUlvE0_clEvENKUlvE0_clEvEUlaaE_EESt5arrayIPcLm2EEEEviT0_T1_:
.text._ZN2at6native29vectorized_elementwise_kernelILi8ENS0_13AUnaryFunctorIaabZZZNS0_23logical_and_kernel_cudaERNS_14TensorIteratorEENKUlvE0_clEvENKUlvE0_clEvEUlaaE_EESt5arrayIPcLm2EEEEviT0_T1_:
[----:B------:R-:W-:Y:S02]  /*0000*/  MOV R1, c[0x0][0x28] ;  /* 0x00000a0000017a02 */ /* 0x000fe40000000f00 */
[----:B------:R-:W-:Y:S05]  /*0010*/  EXIT ;  /* 0x000000000000794d */ /* 0x000fea0003800000 */
.L_x_39581:
        /* <DEDUP_REMOVED lines=14> */
.L_x_42199:


//--------------------- .text._ZN2at6native18elementwise_kernelILi128ELi4EZNS0_15gpu_kernel_implINS0_13BinaryFunctorIaabZZZNS0_23logical_and_kernel_cudaERNS_14TensorIteratorEENKUlvE0_clEvENKUlvE0_clEvEUlaaE_EEEEvRNS_18TensorIteratorBaseERKT_EUliE_EEviT1_ --------------------------
	.section	.text._ZN2at6native18elementwise_kernelILi128ELi4EZNS0_15gpu_kernel_implINS0_13BinaryFunctorIaabZZZNS0_23logical_and_kernel_cudaERNS_14TensorIteratorEENKUlvE0_clEvENKUlvE0_clEvEUlaaE_EEEEvRNS_18TensorIteratorBaseERKT_EUliE_EEviT1_,"ax",@progbits
	.sectioninfo	@"SHI_REGISTERS=26"
	.align	128
        .global         _ZN2at6native18elementwise_kernelILi128ELi4EZNS0_15gpu_kernel_implINS0_13BinaryFunctorIaabZZZNS0_23logical_and_kernel_cudaERNS_14TensorIteratorEENKUlvE0_clEvENKUlvE0_clEvEUlaaE_EEEEvRNS_18TensorIteratorBaseERKT_EUliE_EEviT1_
        .type           _ZN2at6native18elementwise_kernelILi128ELi4EZNS0_15gpu_kernel_implINS0_13BinaryFunctorIaabZZZNS0_23logical_and_kernel_cudaERNS_14TensorIteratorEENKUlvE0_clEvENKUlvE0_clEvEUlaaE_EEEEvRNS_18TensorIteratorBaseERKT_EUliE_EEviT1_,@function
        .size           _ZN2at6native18elementwise_kernelILi128ELi4EZNS0_15gpu_kernel_implINS0_13BinaryFunctorIaabZZZNS0_23logical_and_kernel_cudaERNS_14TensorIteratorEENKUlvE0_clEvENKUlvE0_clEvEUlaaE_EEEEvRNS_18TensorIteratorBaseERKT_EUliE_EEviT1_,(.L_x_42200 - _ZN2at6native18elementwise_kernelILi128ELi4EZNS0_15gpu_kernel_implINS0_13BinaryFunctorIaabZZZNS0_23logical_and_kernel_cudaERNS_14TensorIteratorEENKUlvE0_clEvENKUlvE0_clEvEUlaaE_EEEEvRNS_18TensorIteratorBaseERKT_EUliE_EEviT1_)
        .other          _ZN2at6native18elementwise_kernelILi128ELi4EZNS0_15gpu_kernel_implINS0_13BinaryFunctorIaabZZZNS0_23logical_and_kernel_cudaERNS_14TensorIteratorEENKUlvE0_clEvENKUlvE0_clEvEUlaaE_EEEEvRNS_18TensorIteratorBaseERKT_EUliE_EEviT1_,@"STO_CUDA_ENTRY STV_DEFAULT"
_ZN2at6native18elementwise_kernelILi128ELi4EZNS0_15gpu_kernel_implINS0_13BinaryFunctorIaabZZZNS0_23logical_and_kernel_cudaERNS_14TensorIteratorEENKUlvE0_clEvENKUlvE0_clEvEUlaaE_EEEEvRNS_18TensorIteratorBaseERKT_EUliE_EEviT1_:
.text._ZN2at6native18elementwise_kernelILi128ELi4EZNS0_15gpu_kernel_implINS0_13BinaryFunctorIaabZZZNS0_23logical_and_kernel_cudaERNS_14TensorIteratorEENKUlvE0_clEvENKUlvE0_clEvEUlaaE_EEEEvRNS_18TensorIteratorBaseERKT_EUliE_EEviT1_:
        /* <DEDUP_REMOVED lines=263> */
.L_x_39584:
        /* <DEDUP_REMOVED lines=18> */
.L_x_39588:
[----:B------:R0:W5:Y:S01]  /*1190*/  LDG.E.U8 R23, [R2.64] ;  /* 0x0000002402177981 */ /* 0x000162000c1e1100 */
[----:B------:R-:W-:Y:S05]  /*11a0*/  BRA `(.L_x_39590) ;  /* 0x00000d8000007947 */ /* 0x000fea0003800000 */
.L_x_39587:
        /* <DEDUP_REMOVED lines=8> */
.L_x_39592:
[----:B------:R0:W5:Y:S01]  /*1230*/  LDG.E.U8 R23, [R2.64] ;  /* 0x0000002402177981 */ /* 0x000162000c1e1100 */
[----:B------:R-:W-:Y:S05]  /*1240*/  BRA `(.L_x_39590) ;  /* 0x00000ce000007947 */ /* 0x000fea0003800000 */
.L_x_39591:
[----:B------:R0:W5:Y:S01]  /*1250*/  LDG.E.U16 R23, [R2.64] ;  /* 0x0000002402177981 */ /* 0x000162000c1e1500 */
[----:B------:R-:W-:Y:S05]  /*1260*/  BRA `(.L_x_39590) ;  /* 0x00000cc000007947 */ /* 0x000fea0003800000 */
.L_x_39586:
        /* <DEDUP_REMOVED lines=9> */
.L_x_39594:
[----:B------:R-:W2:Y:S02]  /*1300*/  LDG.E.U16 R0, [R2.64] ;  /* 0x0000002402007981 */ /* 0x000ea4000c1e1500 */
[----:B--2---:R-:W-:-:S06]  /*1310*/  HADD2.F32 R0, -RZ, R0.H0_H0 ;  /* 0x20000000ff007230 */ /* 0x004fcc0000004100 */
[----:B------:R-:W0:Y:S02]  /*1320*/  F2I.FTZ.TRUNC.NTZ R0, R0 ;  /* 0x0000000000007305 */ /* 0x000e24000021f100 */
[----:B0-----:R-:W-:Y:S01]  /*1330*/  PRMT R23, R0, 0x7610, R23 ;  /* 0x0000761000177816 */ /* 0x001fe20000000017 */
[----:B------:R-:W-:Y:S05]  /*1340*/  BRA `(.L_x_39590) ;  /* 0x00000be000007947 */ /* 0x000fea0003800000 */
.L_x_39593:
        /* <DEDUP_REMOVED lines=9> */
.L_x_39596:
[----:B------:R-:W2:Y:S02]  /*13e0*/  LDG.E.U16 R2, [R2.64] ;  /* 0x0000002402027981 */ /* 0x000ea4000c1e1500 */
[----:B--2---:R-:W-:-:S06]  /*13f0*/  HADD2.F32 R0, -RZ, R2.H0_H0 ;  /* 0x20000002ff007230 */ /* 0x004fcc0000004100 */
[----:B------:R-:W0:Y:S02]  /*1400*/  F2I.FTZ.TRUNC.NTZ R0, R0 ;  /* 0x0000000000007305 */ /* 0x000e24000021f100 */
[----:B0-----:R-:W-:Y:S01]  /*1410*/  PRMT R23, R0, 0x7610, R23 ;  /* 0x0000761000177816 */ /* 0x001fe20000000017 */
[----:B------:R-:W-:Y:S05]  /*1420*/  BRA `(.L_x_39590) ;  /* 0x00000b0000007947 */ /* 0x000fea0003800000 */
.L_x_39595:
[----:B------:R-:W2:Y:S02]  /*1430*/  LDG.E.64 R2, [R2.64] ;  /* 0x0000002402027981 */ /* 0x000ea4000c1e1b00 */
[----:B--2---:R0:W1:Y:S01]  /*1440*/  F2I.F64.TRUNC R23, R2 ;  /* 0x0000000200177311 */ /* 0x004062000030d100 */
[----:B------:R-:W-:Y:S05]  /*1450*/  BRA `(.L_x_39590) ;  /* 0x00000ad000007947 */ /* 0x000fea0003800000 */
.L_x_39585:
        /* <DEDUP_REMOVED lines=12> */
.L_x_39599:
[----:B------:R-:W2:Y:S02]  /*1520*/  LDG.E.64 R2, [R2.64] ;  /* 0x0000002402027981 */ /* 0x000ea4000c1e1b00 */
[----:B--2---:R0:W1:Y:S01]  /*1530*/  F2I.F64.TRUNC R23, R2 ;  /* 0x0000000200177311 */ /* 0x004062000030d100 */
[----:B------:R-:W-:Y:S05]  /*1540*/  BRA `(.L_x_39590) ;  /* 0x000009e000007947 */ /* 0x000fea0003800000 */
.L_x_39598:
        /* <DEDUP_REMOVED lines=28> */
.L_x_39601:
        /* <DEDUP_REMOVED lines=15> */
.L_x_39600:
[----:B------:R-:W2:Y:S02]  /*1800*/  LDG.E.U16 R0, [R2.64] ;  /* 0x0000002402007981 */ /* 0x000ea4000c1e1500 */
[----:B--2---:R-:W-:-:S06]  /*1810*/  PRMT R0, RZ, 0x5410, R0 ;  /* 0x00005410ff007816 */ /* 0x004fcc0000000000 */
[----:B------:R-:W0:Y:S02]  /*1820*/  F2I.FTZ.TRUNC.NTZ R0, R0 ;  /* 0x0000000000007305 */ /* 0x000e24000021f100 */
[----:B0-----:R-:W-:Y:S01]  /*1830*/  PRMT R23, R0, 0x7610, R23 ;  /* 0x0000761000177816 */ /* 0x001fe20000000017 */
[----:B------:R-:W-:Y:S05]  /*1840*/  BRA `(.L_x_39590) ;  /* 0x000006e000007947 */ /* 0x000fea0003800000 */
.L_x_39597:
        /* <DEDUP_REMOVED lines=10> */
.L_x_39604:
        /* <DEDUP_REMOVED lines=21> */
.L_x_39608:
[----:B------:R-:W-:Y:S05]  /*1a40*/  BSYNC B1 ;  /* 0x0000000000017941 */ /* 0x000fea0003800000 */
.L_x_39607:
[----:B------:R-:W-:Y:S01]  /*1a50*/  LEA R3, R0, 0x3b800000, 0x17 ;  /* 0x3b80000000037811 */ /* 0x000fe200078eb8ff */
[----:B------:R-:W-:-:S05]  /*1a60*/  IMAD.SHL.U32 R0, R2, 0x100000, RZ ;  /* 0x0010000002007824 */ /* 0x000fca00078e00ff */
[----:B------:R-:W-:Y:S02]  /*1a70*/  LOP3.LUT R0, R3, R0, R4, 0xfe, !PT ;  /* 0x0000000003007212 */ /* 0x000fe400078efe04 */
.L_x_39606:
[----:B------:R-:W-:Y:S05]  /*1a80*/  BSYNC B0 ;  /* 0x0000000000007941 */ /* 0x000fea0003800000 */
.L_x_39605:
[----:B------:R-:W0:Y:S02]  /*1a90*/  F2I.FTZ.TRUNC.NTZ R0, R0 ;  /* 0x0000000000007305 */ /* 0x000e24000021f100 */
[----:B0-----:R-:W-:Y:S01]  /*1aa0*/  PRMT R23, R0, 0x7610, R23 ;  /* 0x0000761000177816 */ /* 0x001fe20000000017 */
[----:B------:R-:W-:Y:S05]  /*1ab0*/  BRA `(.L_x_39590) ;  /* 0x0000047000007947 */ /* 0x000fea0003800000 */
.L_x_39603:
        /* <DEDUP_REMOVED lines=21> */
.L_x_39612:
[----:B------:R-:W-:Y:S05]  /*1c10*/  BSYNC B1 ;  /* 0x0000000000017941 */ /* 0x000fea0003800000 */
.L_x_39611:
[----:B------:R-:W-:Y:S01]  /*1c20*/  LEA R3, R0, 0x37800000, 0x17 ;  /* 0x3780000000037811 */ /* 0x000fe200078eb8ff */
[----:B------:R-:W-:-:S05]  /*1c30*/  IMAD.SHL.U32 R0, R2, 0x200000, RZ ;  /* 0x0020000002007824 */ /* 0x000fca00078e00ff */
[----:B------:R-:W-:Y:S02]  /*1c40*/  LOP3.LUT R0, R3, R0, R4, 0xfe, !PT ;  /* 0x0000000003007212 */ /* 0x000fe400078efe04 */
.L_x_39610:
[----:B------:R-:W-:Y:S05]  /*1c50*/  BSYNC B0 ;  /* 0x0000000000007941 */ /* 0x000fea0003800000 */
.L_x_39609:
[----:B------:R-:W0:Y:S02]  /*1c60*/  F2I.FTZ.TRUNC.NTZ R0, R0 ;  /* 0x0000000000007305 */ /* 0x000e24000021f100 */
[----:B0-----:R-:W-:Y:S01]  /*1c70*/  PRMT R23, R0, 0x7610, R23 ;  /* 0x0000761000177816 */ /* 0x001fe20000000017 */
[----:B------:R-:W-:Y:S05]  /*1c80*/  BRA `(.L_x_39590) ;  /* 0x000002a000007947 */ /* 0x000fea0003800000 */
.L_x_39602:
        /* <DEDUP_REMOVED lines=14> */
.L_x_39616:
[----:B------:R-:W-:Y:S05]  /*1d70*/  BSYNC B0 ;  /* 0x0000000000007941 */ /* 0x000fea0003800000 */
.L_x_39615:
[----:B------:R-:W0:Y:S02]  /*1d80*/  F2I.FTZ.TRUNC.NTZ R0, R0 ;  /* 0x0000000000007305 */ /* 0x000e24000021f100 */
[----:B0-----:R-:W-:Y:S01]  /*1d90*/  PRMT R23, R0, 0x7610, R23 ;  /* 0x0000761000177816 */ /* 0x001fe20000000017 */
[----:B------:R-:W-:Y:S05]  /*1da0*/  BRA `(.L_x_39590) ;  /* 0x0000018000007947 */ /* 0x000fea0003800000 */
.L_x_39589:
        /* <DEDUP_REMOVED lines=21> */
.L_x_39614:
[----:B------:R0:W5:Y:S01]  /*1f00*/  LDG.E.U8 R23, [R2.64] ;  /* 0x0000002402177981 */ /* 0x000162000c1e1100 */
[----:B------:R-:W-:Y:S05]  /*1f10*/  BRA `(.L_x_39590) ;  /* 0x0000001000007947 */ /* 0x000fea0003800000 */
.L_x_39613:
[----:B------:R0:W5:Y:S02]  /*1f20*/  LDG.E.U8 R23, [R2.64] ;  /* 0x0000002402177981 */ /* 0x000164000c1e1100 */
.L_x_39590:
        /* <DEDUP_REMOVED lines=16> */
.L_x_39620:
[----:B------:R0:W5:Y:S01]  /*2030*/  LDG.E.U8 R0, [R2.64] ;  /* 0x0000002402007981 */ /* 0x000162000c1e1100 */
[----:B------:R-:W-:Y:S05]  /*2040*/  BRA `(.L_x_39622) ;  /* 0x00000d7000007947 */ /* 0x000fea0003800000 */
.L_x_39619:
        /* <DEDUP_REMOVED lines=8> */
.L_x_39624:
[----:B------:R0:W5:Y:S01]  /*20d0*/  LDG.E.U8 R0, [R2.64] ;  /* 0x0000002402007981 */ /* 0x000162000c1e1100 */
[----:B------:R-:W-:Y:S05]  /*20e0*/  BRA `(.L_x_39622) ;  /* 0x00000cd000007947 */ /* 0x000fea0003800000 */
.L_x_39623:
[----:B------:R0:W5:Y:S01]  /*20f0*/  LDG.E.U16 R0, [R2.64] ;  /* 0x0000002402007981 */ /* 0x000162000c1e1500 */
[----:B------:R-:W-:Y:S05]  /*2100*/  BRA `(.L_x_39622) ;  /* 0x00000cb000007947 */ /* 0x000fea0003800000 */
.L_x_39618:
        /* <DEDUP_REMOVED lines=9> */
.L_x_39626:
[----:B------:R-:W2:Y:S02]  /*21a0*/  LDG.E.U16 R4, [R2.64] ;  /* 0x0000002402047981 */ /* 0x000ea4000c1e1500 */
[----:B--2---:R-:W-:-:S06]  /*21b0*/  HADD2.F32 R4, -RZ, R4.H0_H0 ;  /* 0x20000004ff047230 */ /* 0x004fcc0000004100 */
[----:B------:R-:W0:Y:S02]  /*21c0*/  F2I.FTZ.TRUNC.NTZ R4, R4 ;  /* 0x0000000400047305 */ /* 0x000e24000021f100 */
[----:B0-----:R-:W-:Y:S01]  /*21d0*/  PRMT R0, R4, 0x7610, R0 ;  /* 0x0000761004007816 */ /* 0x001fe20000000000 */
[----:B------:R-:W-:Y:S05]  /*21e0*/  BRA `(.L_x_39622) ;  /* 0x00000bd000007947 */ /* 0x000fea0003800000 */
.L_x_39625:
        /* <DEDUP_REMOVED lines=9> */
.L_x_39628:
[----:B------:R-:W2:Y:S02]  /*2280*/  LDG.E.U16 R2, [R2.64] ;  /* 0x0000002402027981 */ /* 0x000ea4000c1e1500 */
[----:B--2---:R-:W-:-:S06]  /*2290*/  HADD2.F32 R4, -RZ, R2.H0_H0 ;  /* 0x20000002ff047230 */ /* 0x004fcc0000004100 */
[----:B------:R-:W0:Y:S02]  /*22a0*/  F2I.FTZ.TRUNC.NTZ R4, R4 ;  /* 0x0000000400047305 */ /* 0x000e24000021f100 */
[----:B0-----:R-:W-:Y:S01]  /*22b0*/  PRMT R0, R4, 0x7610, R0 ;  /* 0x0000761004007816 */ /* 0x001fe20000000000 */
[----:B------:R-:W-:Y:S05]  /*22c0*/  BRA `(.L_x_39622) ;  /* 0x00000af000007947 */ /* 0x000fea0003800000 */
.L_x_39627:
[----:B------:R-:W2:Y:S02]  /*22d0*/  LDG.E.64 R2, [R2.64] ;  /* 0x0000002402027981 */ /* 0x000ea4000c1e1b00 */
[----:B--2---:R0:W2:Y:S01]  /*22e0*/  F2I.F64.TRUNC R0, R2 ;  /* 0x0000000200007311 */ /* 0x0040a2000030d100 */
[----:B------:R-:W-:Y:S05]  /*22f0*/  BRA `(.L_x_39622) ;  /* 0x00000ac000007947 */ /* 0x000fea0003800000 */
.L_x_39617:
        /* <DEDUP_REMOVED lines=12> */
.L_x_39631:
[----:B------:R-:W2:Y:S02]  /*23c0*/  LDG.E.64 R2, [R2.64] ;  /* 0x0000002402027981 */ /* 0x000ea4000c1e1b00 */
[----:B--2---:R0:W2:Y:S01]  /*23d0*/  F2I.F64.TRUNC R0, R2 ;  /* 0x0000000200007311 */ /* 0x0040a2000030d100 */
[----:B------:R-:W-:Y:S05]  /*23e0*/  BRA `(.L_x_39622) ;  /* 0x000009d000007947 */ /* 0x000fea0003800000 */
.L_x_39630:
        /* <DEDUP_REMOVED lines=28> */
.L_x_39633:
        /* <DEDUP_REMOVED lines=15> */
.L_x_39632:
[----:B------:R-:W2:Y:S02]  /*26a0*/  LDG.E.U16 R2, [R2.64] ;  /* 0x0000002402027981 */ /* 0x000ea4000c1e1500 */
[----:B--2---:R-:W-:-:S04]  /*26b0*/  PRMT R2, RZ, 0x5410, R2 ;  /* 0x00005410ff027816 */ /* 0x004fc80000000002 */
[----:B------:R0:W2:Y:S01]  /*26c0*/  F2I.FTZ.TRUNC.NTZ R0, R2 ;  /* 0x0000000200007305 */ /* 0x0000a2000021f100 */
[----:B------:R-:W-:Y:S05]  /*26d0*/  BRA `(.L_x_39622) ;  /* 0x000006e000007947 */ /* 0x000fea0003800000 */
.L_x_39629:
        /* <DEDUP_REMOVED lines=10> */
.L_x_39636:
        /* <DEDUP_REMOVED lines=21> */
.L_x_39640:
[----:B------:R-:W-:Y:S05]  /*28d0*/  BSYNC B1 ;  /* 0x0000000000017941 */ /* 0x000fea0003800000 */
.L_x_39639:
[----:B------:R-:W-:Y:S01]  /*28e0*/  IMAD.SHL.U32 R2, R2, 0x100000, RZ ;  /* 0x0010000002027824 */ /* 0x000fe200078e00ff */
[----:B------:R-:W-:-:S04]  /*28f0*/  LEA R3, R0, 0x3b800000, 0x17 ;  /* 0x3b80000000037811 */ /* 0x000fc800078eb8ff */
[----:B------:R-:W-:Y:S02]  /*2900*/  LOP3.LUT R4, R3, R2, R4, 0xfe, !PT ;  /* 0x0000000203047212 */ /* 0x000fe400078efe04 */
.L_x_39638:
[----:B------:R-:W-:Y:S05]  /*2910*/  BSYNC B0 ;  /* 0x0000000000007941 */ /* 0x000fea0003800000 */
.L_x_39637:
[----:B------:R-:W0:Y:S02]  /*2920*/  F2I.FTZ.TRUNC.NTZ R4, R4 ;  /* 0x0000000400047305 */ /* 0x000e24000021f100 */
[----:B0-----:R-:W-:Y:S01]  /*2930*/  PRMT R0, R4, 0x7610, R0 ;  /* 0x0000761004007816 */ /* 0x001fe20000000000 */
[----:B------:R-:W-:Y:S05]  /*2940*/  BRA `(.L_x_39622) ;  /* 0x0000047000007947 */ /* 0x000fea0003800000 */
.L_x_39635:
        /* <DEDUP_REMOVED lines=21> */
.L_x_39644:
[----:B------:R-:W-:Y:S05]  /*2aa0*/  BSYNC B1 ;  /* 0x0000000000017941 */ /* 0x000fea0003800000 */
.L_x_39643:
[----:B------:R-:W-:Y:S01]  /*2ab0*/  IMAD.SHL.U32 R2, R2, 0x200000, RZ ;  /* 0x0020000002027824 */ /* 0x000fe200078e00ff */
[----:B------:R-:W-:-:S04]  /*2ac0*/  LEA R3, R0, 0x37800000, 0x17 ;  /* 0x3780000000037811 */ /* 0x000fc800078eb8ff */
[----:B------:R-:W-:Y:S02]  /*2ad0*/  LOP3.LUT R4, R3, R2, R4, 0xfe, !PT ;  /* 0x0000000203047212 */ /* 0x000fe400078efe04 */
.L_x_39642:
[----:B------:R-:W-:Y:S05]  /*2ae0*/  BSYNC B0 ;  /* 0x0000000000007941 */ /* 0x000fea0003800000 */
.L_x_39641:
[----:B------:R-:W0:Y:S02]  /*2af0*/  F2I.FTZ.TRUNC.NTZ R4, R4 ;  /* 0x0000000400047305 */ /* 0x000e24000021f100 */
[----:B0-----:R-:W-:Y:S01]  /*2b00*/  PRMT R0, R4, 0x7610, R0 ;  /* 0x0000761004007816 */ /* 0x001fe20000000000 */
[----:B------:R-:W-:Y:S05]  /*2b10*/  BRA `(.L_x_39622) ;  /* 0x000002a000007947 */ /* 0x000fea0003800000 */
.L_x_39634:
        /* <DEDUP_REMOVED lines=14> */
.L_x_39648:
[----:B------:R-:W-:Y:S05]  /*2c00*/  BSYNC B0 ;  /* 0x0000000000007941 */ /* 0x000fea0003800000 */
.L_x_39647:
[----:B------:R-:W0:Y:S02]  /*2c10*/  F2I.FTZ.TRUNC.NTZ R4, R4 ;  /* 0x0000000400047305 */ /* 0x000e24000021f100 */
[----:B0-----:R-:W-:Y:S01]  /*2c20*/  PRMT R0, R4, 0x7610, R0 ;  /* 0x0000761004007816 */ /* 0x001fe20000000000 */
[----:B------:R-:W-:Y:S05]  /*2c30*/  BRA `(.L_x_39622) ;  /* 0x0000018000007947 */ /* 0x000fea0003800000 */
.L_x_39621:
        /* <DEDUP_REMOVED lines=21> */
.L_x_39646:
[----:B------:R0:W5:Y:S01]  /*2d90*/  LDG.E.U8 R0, [R2.64] ;  /* 0x0000002402007981 */ /* 0x000162000c1e1100 */
[----:B------:R-:W-:Y:S05]  /*2da0*/  BRA `(.L_x_39622) ;  /* 0x0000001000007947 */ /* 0x000fea0003800000 */
.L_x_39645:
[----:B------:R0:W5:Y:S02]  /*2db0*/  LDG.E.U8 R0, [R2.64] ;  /* 0x0000002402007981 */ /* 0x000164000c1e1100 */
.L_x_39622:
        /* <DEDUP_REMOVED lines=19> */
.L_x_39652:
[----:B------:R0:W-:Y:S01]  /*2ef0*/  STG.E.U8 [R16.64], R2 ;  /* 0x0000000210007986 */ /* 0x0001e2000c101124 */
[----:B------:R-:W-:Y:S05]  /*2f00*/  BRA `(.L_x_39654) ;  /* 0x00000d5000007947 */ /* 0x000fea0003800000 */
.L_x_39651:
        /* <DEDUP_REMOVED lines=9> */
.L_x_39656:
[----:B------:R0:W-:Y:S01]  /*2fa0*/  STG.E [R16.64], R2 ;  /* 0x0000000210007986 */ /* 0x0001e2000c101924 */
[----:B------:R-:W-:Y:S05]  /*2fb0*/  BRA `(.L_x_39654) ;  /* 0x00000ca000007947 */ /* 0x000fea0003800000 */
.L_x_39655:
[----:B------:R0:W-:Y:S01]  /*2fc0*/  STG.E.U16 [R16.64], R2 ;  /* 0x0000000210007986 */ /* 0x0001e2000c101524 */
[----:B------:R-:W-:Y:S05]  /*2fd0*/  BRA `(.L_x_39654) ;  /* 0x00000c8000007947 */ /* 0x000fea0003800000 */
.L_x_39650:
        /* <DEDUP_REMOVED lines=9> */
.L_x_39658:
[----:B------:R-:W0:Y:S02]  /*3070*/  I2F.U32 R0, R2 ;  /* 0x0000000200007306 */ /* 0x000e240000201000 */
[----:B0-----:R-:W-:-:S05]  /*3080*/  F2FP.PACK_AB R0, RZ, R0 ;  /* 0x00000000ff00723e */ /* 0x001fca00000000ff */
[----:B------:R0:W-:Y:S01]  /*3090*/  STG.E.U16 [R16.64], R0 ;  /* 0x0000000010007986 */ /* 0x0001e2000c101524 */
[----:B------:R-:W-:Y:S05]  /*30a0*/  BRA `(.L_x_39654) ;  /* 0x00000bb000007947 */ /* 0x000fea0003800000 */
.L_x_39657:
        /* <DEDUP_REMOVED lines=10> */
.L_x_39660:
[----:B------:R-:W0:Y:S02]  /*3150*/  I2F.U32 R2, R2 ;  /* 0x0000000200027306 */ /* 0x000e240000201000 */
[----:B0-----:R-:W-:-:S04]  /*3160*/  F2FP.PACK_AB R3, RZ, R2 ;  /* 0x00000002ff03723e */ /* 0x001fc800000000ff */
[----:B------:R-:W-:-:S05]  /*3170*/  PRMT R3, R3, 0x5410, RZ ;  /* 0x0000541003037816 */ /* 0x000fca00000000ff */
[----:B------:R0:W-:Y:S01]  /*3180*/  STG.E [R16.64], R3 ;  /* 0x0000000310007986 */ /* 0x0001e2000c101924 */
[----:B------:R-:W-:Y:S05]  /*3190*/  BRA `(.L_x_39654) ;  /* 0x00000ac000007947 */ /* 0x000fea0003800000 */
.L_x_39659:
[----:B------:R-:W0:Y:S02]  /*31a0*/  I2F.F64.U32 R2, R2 ;  /* 0x0000000200027312 */ /* 0x000e240000201800 */
[----:B0-----:R0:W-:Y:S01]  /*31b0*/  STG.E.64 [R16.64], R2 ;  /* 0x0000000210007986 */ /* 0x0011e2000c101b24 */
[----:B------:R-:W-:Y:S05]  /*31c0*/  BRA `(.L_x_39654) ;  /* 0x00000a9000007947 */ /* 0x000fea0003800000 */
.L_x_39649:
        /* <DEDUP_REMOVED lines=10> */
.L_x_39663:
[----:B------:R-:W0:Y:S01]  /*3270*/  I2F.F64.U32 R4, R2 ;  /* 0x0000000200047312 */ /* 0x000e220000201800 */
[----:B------:R-:W-:-:S05]  /*3280*/  CS2R R6, SRZ ;  /* 0x0000000000067805 */ /* 0x000fca000001ff00 */
[----:B0-----:R0:W-:Y:S01]  /*3290*/  STG.E.128 [R16.64], R4 ;  /* 0x0000000410007986 */ /* 0x0011e2000c101d24 */
[----:B------:R-:W-:Y:S05]  /*32a0*/  BRA `(.L_x_39654) ;  /* 0x000009b000007947 */ /* 0x000fea0003800000 */
.L_x_39662:
        /* <DEDUP_REMOVED lines=21> */
.L_x_39667:
[----:B------:R-:W-:Y:S05]  /*3400*/  BSYNC B0 ;  /* 0x0000000000007941 */ /* 0x000fea0003800000 */
.L_x_39666:
[----:B------:R-:W-:-:S05]  /*3410*/  LOP3.LUT R3, R0, R3, RZ, 0xfc, !PT ;  /* 0x0000000300037212 */ /* 0x000fca00078efcff */
[----:B------:R0:W-:Y:S01]  /*3420*/  STG.E.U8 [R16.64], R3 ;  /* 0x0000000310007986 */ /* 0x0001e2000c101124 */
[----:B------:R-:W-:Y:S05]  /*3430*/  BRA `(.L_x_39654) ;  /* 0x0000082000007947 */ /* 0x000fea0003800000 */
.L_x_39665:
        /* <DEDUP_REMOVED lines=13> */
.L_x_39669:
[----:B------:R-:W-:Y:S01]  /*3510*/  IMAD.MOV.U32 R0, RZ, RZ, 0x7f ;  /* 0x0000007fff007424 */ /* 0x000fe200078e00ff */
[----:B------:R-:W-:-:S04]  /*3520*/  ISETP.GT.U32.AND P0, PT, R3, 0x7f800000, PT ;  /* 0x7f8000000300780c */ /* 0x000fc80003f04070 */
[----:B------:R-:W-:-:S04]  /*3530*/  SEL R0, R0, 0x7c, P0 ;  /* 0x0000007c00007807 */ /* 0x000fc80000000000 */
.L_x_39670:
[----:B------:R-:W-:Y:S05]  /*3540*/  BSYNC B0 ;  /* 0x0000000000007941 */ /* 0x000fea0003800000 */
.L_x_39668:
[----:B------:R-:W-:-:S04]  /*3550*/  LOP3.LUT R2, R5, 0x80000000, RZ, 0xc0, !PT ;  /* 0x8000000005027812 */ /* 0x000fc800078ec0ff */
[----:B------:R-:W-:-:S04]  /*3560*/  SHF.R.U32.HI R3, RZ, 0x18, R2 ;  /* 0x00000018ff037819 */ /* 0x000fc80000011602 */
[----:B------:R-:W-:-:S05]  /*3570*/  LOP3.LUT R3, R0, R3, RZ, 0xfc, !PT ;  /* 0x0000000300037212 */ /* 0x000fca00078efcff */
[----:B------:R0:W-:Y:S01]  /*3580*/  STG.E.U8 [R16.64], R3 ;  /* 0x0000000310007986 */ /* 0x0001e2000c101124 */
[----:B------:R-:W-:Y:S05]  /*3590*/  BRA `(.L_x_39654) ;  /* 0x000006c000007947 */ /* 0x000fea0003800000 */
.L_x_39664:
[----:B------:R-:W0:Y:S02]  /*35a0*/  I2F.U32 R0, R2 ;  /* 0x0000000200007306 */ /* 0x000e240000201000 */
[----:B0-----:R-:W-:-:S05]  /*35b0*/  F2FP.BF16.PACK_AB R0, RZ, R0 ;  /* 0x00000000ff00723e */ /* 0x001fca00000010ff */
[----:B------:R0:W-:Y:S01]  /*35c0*/  STG.E.U16 [R16.64], R0 ;  /* 0x0000000010007986 */ /* 0x0001e2000c101524 */
[----:B------:R-:W-:Y:S05]  /*35d0*/  BRA `(.L_x_39654) ;  /* 0x0000068000007947 */ /* 0x000fea0003800000 */
.L_x_39661:
        /* <DEDUP_REMOVED lines=10> */
.L_x_39673:
        /* <DEDUP_REMOVED lines=17> */
.L_x_39676:
[----:B------:R-:W-:-:S04]  /*3790*/  LOP3.LUT R2, R5, 0x80000000, RZ, 0xc0, !PT ;  /* 0x8000000005027812 */ /* 0x000fc800078ec0ff */
[----:B------:R-:W-:-:S04]  /*37a0*/  SHF.R.U32.HI R3, RZ, 0x18, R2 ;  /* 0x00000018ff037819 */ /* 0x000fc80000011602 */
[----:B------:R-:W-:-:S04]  /*37b0*/  LOP3.LUT R0, R0, R3, RZ, 0xfc, !PT ;  /* 0x0000000300007212 */ /* 0x000fc800078efcff */
[----:B------:R-:W-:Y:S02]  /*37c0*/  PRMT R8, R0, 0x7610, R8 ;  /* 0x0000761000087816 */ /* 0x000fe40000000008 */
.L_x_39675:
[----:B------:R-:W-:Y:S05]  /*37d0*/  BSYNC B0 ;  /* 0x0000000000007941 */ /* 0x000fea0003800000 */
.L_x_39674:
[----:B------:R0:W-:Y:S01]  /*37e0*/  STG.E.U8 [R16.64], R8 ;  /* 0x0000000810007986 */ /* 0x0001e2000c101124 */
[----:B------:R-:W-:Y:S05]  /*37f0*/  BRA `(.L_x_39654) ;  /* 0x0000046000007947 */ /* 0x000fea0003800000 */
.L_x_39672:
        /* <DEDUP_REMOVED lines=17> */
.L_x_39679:
[----:B------:R-:W-:-:S04]  /*3910*/  LOP3.LUT R2, R5, 0x80000000, RZ, 0xc0, !PT ;  /* 0x8000000005027812 */ /* 0x000fc800078ec0ff */
[----:B------:R-:W-:-:S04]  /*3920*/  SHF.R.U32.HI R3, RZ, 0x18, R2 ;  /* 0x00000018ff037819 */ /* 0x000fc80000011602 */
[----:B------:R-:W-:-:S04]  /*3930*/  LOP3.LUT R0, R0, R3, RZ, 0xfc, !PT ;  /* 0x0000000300007212 */ /* 0x000fc800078efcff */
[----:B------:R-:W-:Y:S02]  /*3940*/  PRMT R8, R0, 0x7610, R8 ;  /* 0x0000761000087816 */ /* 0x000fe40000000008 */
.L_x_39678:
[----:B------:R-:W-:Y:S05]  /*3950*/  BSYNC B0 ;  /* 0x0000000000007941 */ /* 0x000fea0003800000 */
.L_x_39677:
[----:B------:R0:W-:Y:S01]  /*3960*/  STG.E.U8 [R16.64], R8 ;  /* 0x0000000810007986 */ /* 0x0001e2000c101124 */
[----:B------:R-:W-:Y:S05]  /*3970*/  BRA `(.L_x_39654) ;  /* 0x000002e000007947 */ /* 0x000fea0003800000 */
.L_x_39671:
        /* <DEDUP_REMOVED lines=22> */
.L_x_39653:
        /* <DEDUP_REMOVED lines=20> */
.L_x_39681:
[----:B------:R-:W-:-:S05]  /*3c20*/  IMAD.MOV.U32 R3, RZ, RZ, RZ ;  /* 0x000000ffff037224 */ /* 0x000fca00078e00ff */
[----:B------:R0:W-:Y:S01]  /*3c30*/  STG.E.64 [R16.64], R2 ;  /* 0x0000000210007986 */ /* 0x0001e2000c101b24 */
[----:B------:R-:W-:Y:S05]  /*3c40*/  BRA `(.L_x_39654) ;  /* 0x0000001000007947 */ /* 0x000fea0003800000 */
.L_x_39680:
[----:B------:R0:W-:Y:S02]  /*3c50*/  STG.E [R16.64], R2 ;  /* 0x0000000210007986 */ /* 0x0001e4000c101924 */
.L_x_39654:
[----:B------:R-:W-:-:S05]  /*3c60*/  IMAD R18, R19, 0x200, R18 ;  /* 0x0000020013127824 */ /* 0x000fca00078e0212 */
[----:B------:R-:W-:Y:S02]  /*3c70*/  IADD3 R23, R18, 0x80, RZ ;  /* 0x0000008012177810 */ /* 0x000fe40007ffe0ff */
.L_x_39583:
[----:B------:R-:W-:Y:S05]  /*3c80*/  BSYNC B6 ;  /* 0x0000000000067941 */ /* 0x000fea0003800000 */
.L_x_39582:
        /* <DEDUP_REMOVED lines=258> */
.L_x_39684:
        /* <DEDUP_REMOVED lines=18> */
.L_x_39688:
[----:B------:R0:W5:Y:S01]  /*4dd0*/  LDG.E.U8 R19, [R2.64] ;  /* 0x0000002402137981 */ /* 0x000162000c1e1100 */
[----:B------:R-:W-:Y:S05]  /*4de0*/  BRA `(.L_x_39690) ;  /* 0x00000d8000007947 */ /* 0x000fea0003800000 */
.L_x_39687:
        /* <DEDUP_REMOVED lines=8> */
.L_x_39692:
[----:B------:R0:W5:Y:S01]  /*4e70*/  LDG.E.U8 R19, [R2.64] ;  /* 0x0000002402137981 */ /* 0x000162000c1e1100 */
[----:B------:R-:W-:Y:S05]  /*4e80*/  BRA `(.L_x_39690) ;  /* 0x00000ce000007947 */ /* 0x000fea0003800000 */
.L_x_39691:
[----:B------:R0:W5:Y:S01]  /*4e90*/  LDG.E.U16 R19, [R2.64] ;  /* 0x0000002402137981 */ /* 0x000162000c1e1500 */
[----:B------:R-:W-:Y:S05]  /*4ea0*/  BRA `(.L_x_39690) ;  /* 0x00000cc000007947 */ /* 0x000fea0003800000 */
.L_x_39686:
        /* <DEDUP_REMOVED lines=9> */
.L_x_39694:
[----:B------:R-:W2:Y:S02]  /*4f40*/  LDG.E.U16 R0, [R2.64] ;  /* 0x0000002402007981 */ /* 0x000ea4000c1e1500 */
[----:B--2---:R-:W-:-:S06]  /*4f50*/  HADD2.F32 R0, -RZ, R0.H0_H0 ;  /* 0x20000000ff007230 */ /* 0x004fcc0000004100 */
[----:B------:R-:W0:Y:S02]  /*4f60*/  F2I.FTZ.TRUNC.NTZ R0, R0 ;  /* 0x0000000000007305 */ /* 0x000e24000021f100 */
[----:B0-----:R-:W-:Y:S01]  /*4f70*/  PRMT R19, R0, 0x7610, R19 ;  /* 0x0000761000137816 */ /* 0x001fe20000000013 */
[----:B------:R-:W-:Y:S05]  /*4f80*/  BRA `(.L_x_39690) ;  /* 0x00000be000007947 */ /* 0x000fea0003800000 */
.L_x_39693:
        /* <DEDUP_REMOVED lines=9> */
.L_x_39696:
[----:B------:R-:W2:Y:S02]  /*5020*/  LDG.E.U16 R2, [R2.64] ;  /* 0x0000002402027981 */ /* 0x000ea4000c1e1500 */
[----:B--2---:R-:W-:-:S06]  /*5030*/  HADD2.F32 R0, -RZ, R2.H0_H0 ;  /* 0x20000002ff007230 */ /* 0x004fcc0000004100 */
[----:B------:R-:W0:Y:S02]  /*5040*/  F2I.FTZ.TRUNC.NTZ R0, R0 ;  /* 0x0000000000007305 */ /* 0x000e24000021f100 */
[----:B0-----:R-:W-:Y:S01]  /*5050*/  PRMT R19, R0, 0x7610, R19 ;  /* 0x0000761000137816 */ /* 0x001fe20000000013 */
[----:B------:R-:W-:Y:S05]  /*5060*/  BRA `(.L_x_39690) ;  /* 0x00000b0000007947 */ /* 0x000fea0003800000 */
.L_x_39695:
[----:B------:R-:W2:Y:S02]  /*5070*/  LDG.E.64 R2, [R2.64] ;  /* 0x0000002402027981 */ /* 0x000ea4000c1e1b00 */
[----:B--2---:R0:W1:Y:S01]  /*5080*/  F2I.F64.TRUNC R19, R2 ;  /* 0x0000000200137311 */ /* 0x004062000030d100 */
[----:B------:R-:W-:Y:S05]  /*5090*/  BRA `(.L_x_39690) ;  /* 0x00000ad000007947 */ /* 0x000fea0003800000 */
.L_x_39685:
        /* <DEDUP_REMOVED lines=12> */
.L_x_39699:
[----:B------:R-:W2:Y:S02]  /*5160*/  LDG.E.64 R2, [R2.64] ;  /* 0x0000002402027981 */ /* 0x000ea4000c1e1b00 */
[----:B--2---:R0:W1:Y:S01]  /*5170*/  F2I.F64.TRUNC R19, R2 ;  /* 0x0000000200137311 */ /* 0x004062000030d100 */
[----:B------:R-:W-:Y:S05]  /*5180*/  BRA `(.L_x_39690) ;  /* 0x000009e000007947 */ /* 0x000fea0003800000 */
.L_x_39698:
        /* <DEDUP_REMOVED lines=28> */
.L_x_39701:
        /* <DEDUP_REMOVED lines=15> */
.L_x_39700:
[----:B------:R-:W2:Y:S02]  /*5440*/  LDG.E.U16 R0, [R2.64] ;  /* 0x0000002402007981 */ /* 0x000ea4000c1e1500 */
[----:B--2---:R-:W-:-:S06]  /*5450*/  PRMT R0, RZ, 0x5410, R0 ;  /* 0x00005410ff007816 */ /* 0x004fcc0000000000 */
[----:B------:R-:W0:Y:S02]  /*5460*/  F2I.FTZ.TRUNC.NTZ R0, R0 ;  /* 0x0000000000007305 */ /* 0x000e24000021f100 */
[----:B0-----:R-:W-:Y:S01]  /*5470*/  PRMT R19, R0, 0x7610, R19 ;  /* 0x0000761000137816 */ /* 0x001fe20000000013 */
[----:B------:R-:W-:Y:S05]  /*5480*/  BRA `(.L_x_39690) ;  /* 0x000006e000007947 */ /* 0x000fea0003800000 */
.L_x_39697:
        /* <DEDUP_REMOVED lines=10> */
.L_x_39704:
        /* <DEDUP_REMOVED lines=21> */
.L_x_39708:
[----:B------:R-:W-:Y:S05]  /*5680*/  BSYNC B1 ;  /* 0x0000000000017941 */ /* 0x000fea0003800000 */
.L_x_39707:
[----:B------:R-:W-:Y:S01]  /*5690*/  LEA R3, R0, 0x3b800000, 0x17 ;  /* 0x3b80000000037811 */ /* 0x000fe200078eb8ff */
[----:B------:R-:W-:-:S05]  /*56a0*/  IMAD.SHL.U32 R0, R2, 0x100000, RZ ;  /* 0x0010000002007824 */ /* 0x000fca00078e00ff */
[----:B------:R-:W-:Y:S02]  /*56b0*/  LOP3.LUT R0, R3, R0, R4, 0xfe, !PT ;  /* 0x0000000003007212 */ /* 0x000fe400078efe04 */
.L_x_39706:
[----:B------:R-:W-:Y:S05]  /*56c0*/  BSYNC B0 ;  /* 0x0000000000007941 */ /* 0x000fea0003800000 */
.L_x_39705:
[----:B------:R-:W0:Y:S02]  /*56d0*/  F2I.FTZ.TRUNC.NTZ R0, R0 ;  /* 0x0000000000007305 */ /* 0x000e24000021f100 */
[----:B0-----:R-:W-:Y:S01]  /*56e0*/  PRMT R19, R0, 0x7610, R19 ;  /* 0x0000761000137816 */ /* 0x001fe20000000013 */
[----:B------:R-:W-:Y:S05]  /*56f0*/  BRA `(.L_x_39690) ;  /* 0x0000047000007947 */ /* 0x000fea0003800000 */
.L_x_39703:
        /* <DEDUP_REMOVED lines=21> */
.L_x_39712:
[----:B------:R-:W-:Y:S05]  /*5850*/  BSYNC B1 ;  /* 0x0000000000017941 */ /* 0x000fea0003800000 */
.L_x_39711:
[----:B------:R-:W-:Y:S01]  /*5860*/  LEA R3, R0, 0x37800000, 0x17 ;  /* 0x3780000000037811 */ /* 0x000fe200078eb8ff */
[----:B------:R-:W-:-:S05]  /*5870*/  IMAD.SHL.U32 R0, R2, 0x200000, RZ ;  /* 0x0020000002007824 */ /* 0x000fca00078e00ff */
[----:B------:R-:W-:Y:S02]  /*5880*/  LOP3.LUT R0, R3, R0, R4, 0xfe, !PT ;  /* 0x0000000003007212 */ /* 0x000fe400078efe04 */
.L_x_39710:
[----:B------:R-:W-:Y:S05]  /*5890*/  BSYNC B0 ;  /* 0x0000000000007941 */ /* 0x000fea0003800000 */
.L_x_39709:
[----:B------:R-:W0:Y:S02]  /*58a0*/  F2I.FTZ.TRUNC.NTZ R0, R0 ;  /* 0x0000000000007305 */ /* 0x000e24000021f100 */
[----:B0-----:R-:W-:Y:S01]  /*58b0*/  PRMT R19, R0, 0x7610, R19 ;  /* 0x0000761000137816 */ /* 0x001fe20000000013 */
[----:B------:R-:W-:Y:S05]  /*58c0*/  BRA `(.L_x_39690) ;  /* 0x000002a000007947 */ /* 0x000fea0003800000 */
.L_x_39702:
        /* <DEDUP_REMOVED lines=14> */
.L_x_39716:
[----:B------:R-:W-:Y:S05]  /*59b0*/  BSYNC B0 ;  /* 0x0000000000007941 */ /* 0x000fea0003800000 */
.L_x_39715:
[----:B------:R-:W0:Y:S02]  /*59c0*/  F2I.FTZ.TRUNC.NTZ R0, R0 ;  /* 0x0000000000007305 */ /* 0x000e24000021f100 */
[----:B0-----:R-:W-:Y:S01]  /*59d0*/  PRMT R19, R0, 0x7610, R19 ;  /* 0x0000761000137816 */ /* 0x001fe20000000013 */
[----:B------:R-:W-:Y:S05]  /*59e0*/  BRA `(.L_x_39690) ;  /* 0x0000018000007947 */ /* 0x000fea0003800000 */
.L_x_39689:
        /* <DEDUP_REMOVED lines=21> */
.L_x_39714:
[----:B------:R0:W5:Y:S01]  /*5b40*/  LDG.E.U8 R19, [R2.64] ;  /* 0x0000002402137981 */ /* 0x000162000c1e1100 */
[----:B------:R-:W-:Y:S05]  /*5b50*/  BRA `(.L_x_39690) ;  /* 0x0000001000007947 */ /* 0x000fea0003800000 */
.L_x_39713:
[----:B------:R0:W5:Y:S02]  /*5b60*/  LDG.E.U8 R19, [R2.64] ;  /* 0x0000002402137981 */ /* 0x000164000c1e1100 */
.L_x_39690:
        /* <DEDUP_REMOVED lines=16> */
.L_x_39720:
[----:B------:R0:W5:Y:S01]  /*5c70*/  LDG.E.U8 R0, [R2.64] ;  /* 0x0000002402007981 */ /* 0x000162000c1e1100 */
[----:B------:R-:W-:Y:S05]  /*5c80*/  BRA `(.L_x_39722) ;  /* 0x00000d7000007947 */ /* 0x000fea0003800000 */
.L_x_39719:
        /* <DEDUP_REMOVED lines=8> */
.L_x_39724:
[----:B------:R0:W5:Y:S01]  /*5d10*/  LDG.E.U8 R0, [R2.64] ;  /* 0x0000002402007981 */ /* 0x000162000c1e1100 */
[----:B------:R-:W-:Y:S05]  /*5d20*/  BRA `(.L_x_39722) ;  /* 0x00000cd000007947 */ /* 0x000fea0003800000 */
.L_x_39723:
[----:B------:R0:W5:Y:S01]  /*5d30*/  LDG.E.U16 R0, [R2.64] ;  /* 0x0000002402007981 */ /* 0x000162000c1e1500 */
[----:B------:R-:W-:Y:S05]  /*5d40*/  BRA `(.L_x_39722) ;  /* 0x00000cb000007947 */ /* 0x000fea0003800000 */
.L_x_39718:
        /* <DEDUP_REMOVED lines=9> */
.L_x_39726:
[----:B------:R-:W2:Y:S02]  /*5de0*/  LDG.E.U16 R4, [R2.64] ;  /* 0x0000002402047981 */ /* 0x000ea4000c1e1500 */
[----:B--2---:R-:W-:-:S06]  /*5df0*/  HADD2.F32 R4, -RZ, R4.H0_H0 ;  /* 0x20000004ff047230 */ /* 0x004fcc0000004100 */
[----:B------:R-:W0:Y:S02]  /*5e00*/  F2I.FTZ.TRUNC.NTZ R4, R4 ;  /* 0x0000000400047305 */ /* 0x000e24000021f100 */
[----:B0-----:R-:W-:Y:S01]  /*5e10*/  PRMT R0, R4, 0x7610, R0 ;  /* 0x0000761004007816 */ /* 0x001fe20000000000 */
[----:B------:R-:W-:Y:S05]  /*5e20*/  BRA `(.L_x_39722) ;  /* 0x00000bd000007947 */ /* 0x000fea0003800000 */
.L_x_39725:
        /* <DEDUP_REMOVED lines=9> */
.L_x_39728:
[----:B------:R-:W2:Y:S02]  /*5ec0*/  LDG.E.U16 R2, [R2.64] ;  /* 0x0000002402027981 */ /* 0x000ea4000c1e1500 */
[----:B--2---:R-:W-:-:S06]  /*5ed0*/  HADD2.F32 R4, -RZ, R2.H0_H0 ;  /* 0x20000002ff047230 */ /* 0x004fcc0000004100 */
[----:B------:R-:W0:Y:S02]  /*5ee0*/  F2I.FTZ.TRUNC.NTZ R4, R4 ;  /* 0x0000000400047305 */ /* 0x000e24000021f100 */
[----:B0-----:R-:W-:Y:S01]  /*5ef0*/  PRMT R0, R4, 0x7610, R0 ;  /* 0x0000761004007816 */ /* 0x001fe20000000000 */
[----:B------:R-:W-:Y:S05]  /*5f00*/  BRA `(.L_x_39722) ;  /* 0x00000af000007947 */ /* 0x000fea0003800000 */
.L_x_39727:
[----:B------:R-:W2:Y:S02]  /*5f10*/  LDG.E.64 R2, [R2.64] ;  /* 0x0000002402027981 */ /* 0x000ea4000c1e1b00 */
[----:B--2---:R0:W2:Y:S01]  /*5f20*/  F2I.F64.TRUNC R0, R2 ;  /* 0x0000000200007311 */ /* 0x0040a2000030d100 */
[----:B------:R-:W-:Y:S05]  /*5f30*/  BRA `(.L_x_39722) ;  /* 0x00000ac000007947 */ /* 0x000fea0003800000 */
.L_x_39717:
        /* <DEDUP_REMOVED lines=12> */
.L_x_39731:
[----:B------:R-:W2:Y:S02]  /*6000*/  LDG.E.64 R2, [R2.64] ;  /* 0x0000002402027981 */ /* 0x000ea4000c1e1b00 */
[----:B--2---:R0:W2:Y:S01]  /*6010*/  F2I.F64.TRUNC R0, R2 ;  /* 0x0000000200007311 */ /* 0x0040a2000030d100 */
[----:B------:R-:W-:Y:S05]  /*6020*/  BRA `(.L_x_39722) ;  /* 0x000009d000007947 */ /* 0x000fea0003800000 */
.L_x_39730:
        /* <DEDUP_REMOVED lines=28> */
.L_x_39733:
        /* <DEDUP_REMOVED lines=15> */
.L_x_39732:
[----:B------:R-:W2:Y:S02]  /*62e0*/  LDG.E.U16 R2, [R2.64] ;  /* 0x0000002402027981 */ /* 0x000ea4000c1e1500 */
[----:B--2---:R-:W-:-:S04]  /*62f0*/  PRMT R2, RZ, 0x5410, R2 ;  /* 0x00005410ff027816 */ /* 0x004fc80000000002 */
[----:B------:R0:W2:Y:S01]  /*6300*/  F2I.FTZ.TRUNC.NTZ R0, R2 ;  /* 0x0000000200007305 */ /* 0x0000a2000021f100 */
[----:B------:R-:W-:Y:S05]  /*6310*/  BRA `(.L_x_39722) ;  /* 0x000006e000007947 */ /* 0x000fea0003800000 */
.L_x_39729:
        /* <DEDUP_REMOVED lines=10> */
.L_x_39736:
        /* <DEDUP_REMOVED lines=21> */
.L_x_39740:
[----:B------:R-:W-:Y:S05]  /*6510*/  BSYNC B1 ;  /* 0x0000000000017941 */ /* 0x000fea0003800000 */
.L_x_39739:
[----:B------:R-:W-:Y:S01]  /*6520*/  IMAD.SHL.U32 R2, R2, 0x100000, RZ ;  /* 0x0010000002027824 */ /* 0x000fe200078e00ff */
[----:B------:R-:W-:-:S04]  /*6530*/  LEA R3, R0, 0x3b800000, 0x17 ;  /* 0x3b80000000037811 */ /* 0x000fc800078eb8ff */
[----:B------:R-:W-:Y:S02]  /*6540*/  LOP3.LUT R4, R3, R2, R4, 0xfe, !PT ;  /* 0x0000000203047212 */ /* 0x000fe400078efe04 */
.L_x_39738:
[----:B------:R-:W-:Y:S05]  /*6550*/  BSYNC B0 ;  /* 0x0000000000007941 */ /* 0x000fea0003800000 */
.L_x_39737:
[----:B------:R-:W0:Y:S02]  /*6560*/  F2I.FTZ.TRUNC.NTZ R4, R4 ;  /* 0x0000000400047305 */ /* 0x000e24000021f100 */
[----:B0-----:R-:W-:Y:S01]  /*6570*/  PRMT R0, R4, 0x7610, R0 ;  /* 0x0000761004007816 */ /* 0x001fe20000000000 */
[----:B------:R-:W-:Y:S05]  /*6580*/  BRA `(.L_x_39722) ;  /* 0x0000047000007947 */ /* 0x000fea0003800000 */
.L_x_39735:
        /* <DEDUP_REMOVED lines=21> */
.L_x_39744:
[----:B------:R-:W-:Y:S05]  /*66e0*/  BSYNC B1 ;  /* 0x0000000000017941 */ /* 0x000fea0003800000 */
.L_x_39743:
[----:B------:R-:W-:Y:S01]  /*66f0*/  IMAD.SHL.U32 R2, R2, 0x200000, RZ ;  /* 0x0020000002027824 */ /* 0x000fe200078e00ff */
[----:B------:R-:W-:-:S04]  /*6700*/  LEA R3, R0, 0x37800000, 0x17 ;  /* 0x3780000000037811 */ /* 0x000fc800078eb8ff */
[----:B------:R-:W-:Y:S02]  /*6710*/  LOP3.LUT R4, R3, R2, R4, 0xfe, !PT ;  /* 0x0000000203047212 */ /* 0x000fe400078efe04 */
.L_x_39742:
[----:B------:R-:W-:Y:S05]  /*6720*/  BSYNC B0 ;  /* 0x0000000000007941 */ /* 0x000fea0003800000 */
.L_x_39741:
[----:B------:R-:W0:Y:S02]  /*6730*/  F2I.FTZ.TRUNC.NTZ R4, R4 ;  /* 0x0000000400047305 */ /* 0x000e24000021f100 */
[----:B0-----:R-:W-:Y:S01]  /*6740*/  PRMT R0, R4, 0x7610, R0 ;  /* 0x0000761004007816 */ /* 0x001fe20000000000 */
[----:B------:R-:W-:Y:S05]  /*6750*/  BRA `(.L_x_39722) ;  /* 0x000002a000007947 */ /* 0x000fea0003800000 */
.L_x_39734:
        /* <DEDUP_REMOVED lines=14> */
.L_x_39748:
[----:B------:R-:W-:Y:S05]  /*6840*/  BSYNC B0 ;  /* 0x0000000000007941 */ /* 0x000fea0003800000 */
.L_x_39747:
[----:B------:R-:W0:Y:S02]  /*6850*/  F2I.FTZ.TRUNC.NTZ R4, R4 ;  /* 0x0000000400047305 */ /* 0x000e24000021f100 */
[----:B0-----:R-:W-:Y:S01]  /*6860*/  PRMT R0, R4, 0x7610, R0 ;  /* 0x0000761004007816 */ /* 0x001fe20000000000 */
[----:B------:R-:W-:Y:S05]  /*6870*/  BRA `(.L_x_39722) ;  /* 0x0000018000007947 */ /* 0x000fea0003800000 */
.L_x_39721:
        /* <DEDUP_REMOVED lines=21> */
.L_x_39746:
[----:B------:R0:W5:Y:S01]  /*69d0*/  LDG.E.U8 R0, [R2.64] ;  /* 0x0000002402007981 */ /* 0x000162000c1e1100 */
[----:B------:R-:W-:Y:S05]  /*69e0*/  BRA `(.L_x_39722) ;  /* 0x0000001000007947 */ /* 0x000fea0003800000 */
.L_x_39745:
[----:B------:R0:W5:Y:S02]  /*69f0*/  LDG.E.U8 R0, [R2.64] ;  /* 0x0000002402007981 */ /* 0x000164000c1e1100 */
.L_x_39722:
        /* <DEDUP_REMOVED lines=19> */
.L_x_39752:
[----:B------:R0:W-:Y:S01]  /*6b30*/  STG.E.U8 [R16.64], R2 ;  /* 0x0000000210007986 */ /* 0x0001e2000c101124 */
[----:B------:R-:W-:Y:S05]  /*6b40*/  BRA `(.L_x_39754) ;  /* 0x00000d5000007947 */ /* 0x000fea0003800000 */
.L_x_39751:
        /* <DEDUP_REMOVED lines=9> */
.L_x_39756:
[----:B------:R0:W-:Y:S01]  /*6be0*/  STG.E [R16.64], R2 ;  /* 0x0000000210007986 */ /* 0x0001e2000c101924 */
[----:B------:R-:W-:Y:S05]  /*6bf0*/  BRA `(.L_x_39754) ;  /* 0x00000ca000007947 */ /* 0x000fea0003800000 */
.L_x_39755:
[----:B------:R0:W-:Y:S01]  /*6c00*/  STG.E.U16 [R16.64], R2 ;  /* 0x0000000210007986 */ /* 0x0001e2000c101524 */
[----:B------:R-:W-:Y:S05]  /*6c10*/  BRA `(.L_x_39754) ;  /* 0x00000c8000007947 */ /* 0x000fea0003800000 */
.L_x_39750:
        /* <DEDUP_REMOVED lines=9> */
.L_x_39758:
[----:B------:R-:W0:Y:S02]  /*6cb0*/  I2F.U32 R0, R2 ;  /* 0x0000000200007306 */ /* 0x000e240000201000 */
[----:B0-----:R-:W-:-:S05]  /*6cc0*/  F2FP.PACK_AB R0, RZ, R0 ;  /* 0x00000000ff00723e */ /* 0x001fca00000000ff */
[----:B------:R0:W-:Y:S01]  /*6cd0*/  STG.E.U16 [R16.64], R0 ;  /* 0x0000000010007986 */ /* 0x0001e2000c101524 */
[----:B------:R-:W-:Y:S05]  /*6ce0*/  BRA `(.L_x_39754) ;  /* 0x00000bb000007947 */ /* 0x000fea0003800000 */
.L_x_39757:
        /* <DEDUP_REMOVED lines=10> */
.L_x_39760:
[----:B------:R-:W0:Y:S02]  /*6d90*/  I2F.U32 R2, R2 ;  /* 0x0000000200027306 */ /* 0x000e240000201000 */
[----:B0-----:R-:W-:-:S04]  /*6da0*/  F2FP.PACK_AB R3, RZ, R2 ;  /* 0x00000002ff03723e */ /* 0x001fc800000000ff */
[----:B------:R-:W-:-:S05]  /*6db0*/  PRMT R3, R3, 0x5410, RZ ;  /* 0x0000541003037816 */ /* 0x000fca00000000ff */
[----:B------:R0:W-:Y:S01]  /*6dc0*/  STG.E [R16.64], R3 ;  /* 0x0000000310007986 */ /* 0x0001e2000c101924 */
[----:B------:R-:W-:Y:S05]  /*6dd0*/  BRA `(.L_x_39754) ;  /* 0x00000ac000007947 */ /* 0x000fea0003800000 */
.L_x_39759:
[----:B------:R-:W0:Y:S02]  /*6de0*/  I2F.F64.U32 R2, R2 ;  /* 0x0000000200027312 */ /* 0x000e240000201800 */
[----:B0-----:R0:W-:Y:S01]  /*6df0*/  STG.E.64 [R16.64], R2 ;  /* 0x0000000210007986 */ /* 0x0011e2000c101b24 */
[----:B------:R-:W-:Y:S05]  /*6e00*/  BRA `(.L_x_39754) ;  /* 0x00000a9000007947 */ /* 0x000fea0003800000 */
.L_x_39749:
        /* <DEDUP_REMOVED lines=10> */
.L_x_39763:
[----:B------:R-:W0:Y:S01]  /*6eb0*/  I2F.F64.U32 R4, R2 ;  /* 0x0000000200047312 */ /* 0x000e220000201800 */
[----:B------:R-:W-:-:S05]  /*6ec0*/  CS2R R6, SRZ ;  /* 0x0000000000067805 */ /* 0x000fca000001ff00 */
[----:B0-----:R0:W-:Y:S01]  /*6ed0*/  STG.E.128 [R16.64], R4 ;  /* 0x0000000410007986 */ /* 0x0011e2000c101d24 */
[----:B------:R-:W-:Y:S05]  /*6ee0*/  BRA `(.L_x_39754) ;  /* 0x000009b000007947 */ /* 0x000fea0003800000 */
.L_x_39762:
        /* <DEDUP_REMOVED lines=21> */
.L_x_39767:
[----:B------:R-:W-:Y:S05]  /*7040*/  BSYNC B0 ;  /* 0x0000000000007941 */ /* 0x000fea0003800000 */
.L_x_39766:
[----:B------:R-:W-:-:S05]  /*7050*/  LOP3.LUT R3, R0, R3, RZ, 0xfc, !PT ;  /* 0x0000000300037212 */ /* 0x000fca00078efcff */
[----:B------:R0:W-:Y:S01]  /*7060*/  STG.E.U8 [R16.64], R3 ;  /* 0x0000000310007986 */ /* 0x0001e2000c101124 */
[----:B------:R-:W-:Y:S05]  /*7070*/  BRA `(.L_x_39754) ;  /* 0x0000082000007947 */ /* 0x000fea0003800000 */
.L_x_39765:
        /* <DEDUP_REMOVED lines=13> */
.L_x_39769:
[----:B------:R-:W-:Y:S01]  /*7150*/  IMAD.MOV.U32 R0, RZ, RZ, 0x7f ;  /* 0x0000007fff007424 */ /* 0x000fe200078e00ff */
[----:B------:R-:W-:-:S04]  /*7160*/  ISETP.GT.U32.AND P0, PT, R3, 0x7f800000, PT ;  /* 0x7f8000000300780c */ /* 0x000fc80003f04070 */
[----:B------:R-:W-:-:S04]  /*7170*/  SEL R0, R0, 0x7c, P0 ;  /* 0x0000007c00007807 */ /* 0x000fc80000000000 */
.L_x_39770:
[----:B------:R-:W-:Y:S05]  /*7180*/  BSYNC B0 ;  /* 0x0000000000007941 */ /* 0x000fea0003800000 */
.L_x_39768:
[----:B------:R-:W-:-:S04]  /*7190*/  LOP3.LUT R2, R5, 0x80000000, RZ, 0xc0, !PT ;  /* 0x8000000005027812 */ /* 0x000fc800078ec0ff */
[----:B------:R-:W-:-:S04]  /*71a0*/  SHF.R.U32.HI R3, RZ, 0x18, R2 ;  /* 0x00000018ff037819 */ /* 0x000fc80000011602 */
[----:B------:R-:W-:-:S05]  /*71b0*/  LOP3.LUT R3, R0, R3, RZ, 0xfc, !PT ;  /* 0x0000000300037212 */ /* 0x000fca00078efcff */
[----:B------:R0:W-:Y:S01]  /*71c0*/  STG.E.U8 [R16.64], R3 ;  /* 0x0000000310007986 */ /* 0x0001e2000c101124 */
[----:B------:R-:W-:Y:S05]  /*71d0*/  BRA `(.L_x_39754) ;  /* 0x000006c000007947 */ /* 0x000fea0003800000 */
.L_x_39764:
[----:B------:R-:W0:Y:S02]  /*71e0*/  I2F.U32 R0, R2 ;  /* 0x0000000200007306 */ /* 0x000e240000201000 */
[----:B0-----:R-:W-:-:S05]  /*71f0*/  F2FP.BF16.PACK_AB R0, RZ, R0 ;  /* 0x00000000ff00723e */ /* 0x001fca00000010ff */
[----:B------:R0:W-:Y:S01]  /*7200*/  STG.E.U16 [R16.64], R0 ;  /* 0x0000000010007986 */ /* 0x0001e2000c101524 */
[----:B------:R-:W-:Y:S05]  /*7210*/  BRA `(.L_x_39754) ;  /* 0x0000068000007947 */ /* 0x000fea0003800000 */
.L_x_39761:
        /* <DEDUP_REMOVED lines=10> */
.L_x_39773:
        /* <DEDUP_REMOVED lines=17> */
.L_x_39776:
[----:B------:R-:W-:-:S04]  /*73d0*/  LOP3.LUT R2, R5, 0x80000000, RZ, 0xc0, !PT ;  /* 0x8000000005027812 */ /* 0x000fc800078ec0ff */
[----:B------:R-:W-:-:S04]  /*73e0*/  SHF.R.U32.HI R3, RZ, 0x18, R2 ;  /* 0x00000018ff037819 */ /* 0x000fc80000011602 */
[----:B------:R-:W-:-:S04]  /*73f0*/  LOP3.LUT R0, R0, R3, RZ, 0xfc, !PT ;  /* 0x0000000300007212 */ /* 0x000fc800078efcff */
[----:B------:R-:W-:Y:S02]  /*7400*/  PRMT R8, R0, 0x7610, R8 ;  /* 0x0000761000087816 */ /* 0x000fe40000000008 */
.L_x_39775:
[----:B------:R-:W-:Y:S05]  /*7410*/  BSYNC B0 ;  /* 0x0000000000007941 */ /* 0x000fea0003800000 */
.L_x_39774:
[----:B------:R0:W-:Y:S01]  /*7420*/  STG.E.U8 [R16.64], R8 ;  /* 0x0000000810007986 */ /* 0x0001e2000c101124 */
[----:B------:R-:W-:Y:S05]  /*7430*/  BRA `(.L_x_39754) ;  /* 0x0000046000007947 */ /* 0x000fea0003800000 */
.L_x_39772:
        /* <DEDUP_REMOVED lines=17> */
.L_x_39779:
[----:B------:R-:W-:-:S04]  /*7550*/  LOP3.LUT R2, R5, 0x80000000, RZ, 0xc0, !PT ;  /* 0x8000000005027812 */ /* 0x000fc800078ec0ff */
[----:B------:R-:W-:-:S04]  /*7560*/  SHF.R.U32.HI R3, RZ, 0x18, R2 ;  /* 0x00000018ff037819 */ /* 0x000fc80000011602 */
[----:B------:R-:W-:-:S04]  /*7570*/  LOP3.LUT R0, R0, R3, RZ, 0xfc, !PT ;  /* 0x0000000300007212 */ /* 0x000fc800078efcff */
[----:B------:R-:W-:Y:S02]  /*7580*/  PRMT R8, R0, 0x7610, R8 ;  /* 0x0000761000087816 */ /* 0x000fe40000000008 */
.L_x_39778:
[----:B------:R-:W-:Y:S05]  /*7590*/  BSYNC B0 ;  /* 0x0000000000007941 */ /* 0x000fea0003800000 */
.L_x_39777:
[----:B------:R0:W-:Y:S01]  /*75a0*/  STG.E.U8 [R16.64], R8 ;  /* 0x0000000810007986 */ /* 0x0001e2000c101124 */
[----:B------:R-:W-:Y:S05]  /*75b0*/  BRA `(.L_x_39754) ;  /* 0x000002e000007947 */ /* 0x000fea0003800000 */
.L_x_39771:
        /* <DEDUP_REMOVED lines=22> */
.L_x_39753:
        /* <DEDUP_REMOVED lines=20> */
.L_x_39781:
[----:B------:R-:W-:-:S05]  /*7860*/  IMAD.MOV.U32 R3, RZ, RZ, RZ ;  /* 0x000000ffff037224 */ /* 0x000fca00078e00ff */
[----:B------:R0:W-:Y:S01]  /*7870*/  STG.E.64 [R16.64], R2 ;  /* 0x0000000210007986 */ /* 0x0001e2000c101b24 */
[----:B------:R-:W-:Y:S05]  /*7880*/  BRA `(.L_x_39754) ;  /* 0x0000001000007947 */ /* 0x000fea0003800000 */
.L_x_39780:
[----:B------:R0:W-:Y:S02]  /*7890*/  STG.E [R16.64], R2 ;  /* 0x0000000210007986 */ /* 0x0001e4000c101924 */
.L_x_39754:
        /* <DEDUP_REMOVED lines=258> */
.L_x_39782:
        /* <DEDUP_REMOVED lines=18> */
.L_x_39786:
[----:B------:R0:W5:Y:S01]  /*89e0*/  LDG.E.U8 R19, [R2.64] ;  /* 0x0000002402137981 */ /* 0x000162000c1e1100 */
[----:B------:R-:W-:Y:S05]  /*89f0*/  BRA `(.L_x_39788) ;  /* 0x00000d8000007947 */ /* 0x000fea0003800000 */
.L_x_39785:
        /* <DEDUP_REMOVED lines=8> */
.L_x_39790:
[----:B------:R0:W5:Y:S01]  /*8a80*/  LDG.E.U8 R19, [R2.64] ;  /* 0x0000002402137981 */ /* 0x000162000c1e1100 */
[----:B------:R-:W-:Y:S05]  /*8a90*/  BRA `(.L_x_39788) ;  /* 0x00000ce000007947 */ /* 0x000fea0003800000 */
.L_x_39789:
[----:B------:R0:W5:Y:S01]  /*8aa0*/  LDG.E.U16 R19, [R2.64] ;  /* 0x0000002402137981 */ /* 0x000162000c1e1500 */
[----:B------:R-:W-:Y:S05]  /*8ab0*/  BRA `(.L_x_39788) ;  /* 0x00000cc000007947 */ /* 0x000fea0003800000 */
.L_x_39784:
        /* <DEDUP_REMOVED lines=9> */
.L_x_39792:
[----:B------:R-:W2:Y:S02]  /*8b50*/  LDG.E.U16 R0, [R2.64] ;  /* 0x0000002402007981 */ /* 0x000ea4000c1e1500 */
[----:B--2---:R-:W-:-:S06]  /*8b60*/  HADD2.F32 R0, -RZ, R0.H0_H0 ;  /* 0x20000000ff007230 */ /* 0x004fcc0000004100 */
[----:B------:R-:W0:Y:S02]  /*8b70*/  F2I.FTZ.TRUNC.NTZ R0, R0 ;  /* 0x0000000000007305 */ /* 0x000e24000021f100 */
[----:B0-----:R-:W-:Y:S01]  /*8b80*/  PRMT R19, R0, 0x7610, R19 ;  /* 0x0000761000137816 */ /* 0x001fe20000000013 */
[----:B------:R-:W-:Y:S05]  /*8b90*/  BRA `(.L_x_39788) ;  /* 0x00000be000007947 */ /* 0x000fea0003800000 */
.L_x_39791:
        /* <DEDUP_REMOVED lines=9> */
.L_x_39794:
[----:B------:R-:W2:Y:S02]  /*8c30*/  LDG.E.U16 R2, [R2.64] ;  /* 0x0000002402027981 */ /* 0x000ea4000c1e1500 */
[----:B--2---:R-:W-:-:S06]  /*8c40*/  HADD2.F32 R0, -RZ, R2.H0_H0 ;  /* 0x20000002ff007230 */ /* 0x004fcc0000004100 */
[----:B------:R-:W0:Y:S02]  /*8c50*/  F2I.FTZ.TRUNC.NTZ R0, R0 ;  /* 0x0000000000007305 */ /* 0x000e24000021f100 */
[----:B0-----:R-:W-:Y:S01]  /*8c60*/  PRMT R19, R0, 0x7610, R19 ;  /* 0x0000761000137816 */ /* 0x001fe20000000013 */
[----:B------:R-:W-:Y:S05]  /*8c70*/  BRA `(.L_x_39788) ;  /* 0x00000b0000007947 */ /* 0x000fea0003800000 */
.L_x_39793:
[----:B------:R-:W2:Y:S02]  /*8c80*/  LDG.E.64 R2, [R2.64] ;  /* 0x0000002402027981 */ /* 0x000ea4000c1e1b00 */
[----:B--2---:R0:W1:Y:S01]  /*8c90*/  F2I.F64.TRUNC R19, R2 ;  /* 0x0000000200137311 */ /* 0x004062000030d100 */
[----:B------:R-:W-:Y:S05]  /*8ca0*/  BRA `(.L_x_39788) ;  /* 0x00000ad000007947 */ /* 0x000fea0003800000 */
.L_x_39783:
        /* <DEDUP_REMOVED lines=12> */
.L_x_39797:
[----:B------:R-:W2:Y:S02]  /*8d70*/  LDG.E.64 R2, [R2.64] ;  /* 0x0000002402027981 */ /* 0x000ea4000c1e1b00 */
[----:B--2---:R0:W1:Y:S01]  /*8d80*/  F2I.F64.TRUNC R19, R2 ;  /* 0x0000000200137311 */ /* 0x004062000030d100 */
[----:B------:R-:W-:Y:S05]  /*8d90*/  BRA `(.L_x_39788) ;  /* 0x000009e000007947 */ /* 0x000fea0003800000 */
.L_x_39796:
        /* <DEDUP_REMOVED lines=28> */
.L_x_39799:
        /* <DEDUP_REMOVED lines=15> */
.L_x_39798:
[----:B------:R-:W2:Y:S02]  /*9050*/  LDG.E.U16 R0, [R2.64] ;  /* 0x0000002402007981 */ /* 0x000ea4000c1e1500 */
[----:B--2---:R-:W-:-:S06]  /*9060*/  PRMT R0, RZ, 0x5410, R0 ;  /* 0x00005410ff007816 */ /* 0x004fcc0000000000 */
[----:B------:R-:W0:Y:S02]  /*9070*/  F2I.FTZ.TRUNC.NTZ R0, R0 ;  /* 0x0000000000007305 */ /* 0x000e24000021f100 */
[----:B0-----:R-:W-:Y:S01]  /*9080*/  PRMT R19, R0, 0x7610, R19 ;  /* 0x0000761000137816 */ /* 0x001fe20000000013 */
[----:B------:R-:W-:Y:S05]  /*9090*/  BRA `(.L_x_39788) ;  /* 0x000006e000007947 */ /* 0x000fea0003800000 */
.L_x_39795:
        /* <DEDUP_REMOVED lines=10> */
.L_x_39802:
        /* <DEDUP_REMOVED lines=21> */
.L_x_39806:
[----:B------:R-:W-:Y:S05]  /*9290*/  BSYNC B1 ;  /* 0x0000000000017941 */ /* 0x000fea0003800000 */
.L_x_39805:
[----:B------:R-:W-:Y:S01]  /*92a0*/  LEA R3, R0, 0x3b800000, 0x17 ;  /* 0x3b80000000037811 */ /* 0x000fe200078eb8ff */
[----:B------:R-:W-:-:S05]  /*92b0*/  IMAD.SHL.U32 R0, R2, 0x100000, RZ ;  /* 0x0010000002007824 */ /* 0x000fca00078e00ff */
[----:B------:R-:W-:Y:S02]  /*92c0*/  LOP3.LUT R0, R3, R0, R4, 0xfe, !PT ;  /* 0x0000000003007212 */ /* 0x000fe400078efe04 */
.L_x_39804:
[----:B------:R-:W-:Y:S05]  /*92d0*/  BSYNC B0 ;  /* 0x0000000000007941 */ /* 0x000fea0003800000 */
.L_x_39803:
[----:B------:R-:W0:Y:S02]  /*92e0*/  F2I.FTZ.TRUNC.NTZ R0, R0 ;  /* 0x0000000000007305 */ /* 0x000e24000021f100 */
[----:B0-----:R-:W-:Y:S01]  /*92f0*/  PRMT R19, R0, 0x7610, R19 ;  /* 0x0000761000137816 */ /* 0x001fe20000000013 */
[----:B------:R-:W-:Y:S05]  /*9300*/  BRA `(.L_x_39788) ;  /* 0x0000047000007947 */ /* 0x000fea0003800000 */
.L_x_39801:
        /* <DEDUP_REMOVED lines=21> */
.L_x_39810:
[----:B------:R-:W-:Y:S05]  /*9460*/  BSYNC B1 ;  /* 0x0000000000017941 */ /* 0x000fea0003800000 */
.L_x_39809:
[----:B------:R-:W-:Y:S01]  /*9470*/  LEA R3, R0, 0x37800000, 0x17 ;  /* 0x3780000000037811 */ /* 0x000fe200078eb8ff */
[----:B------:R-:W-:-:S05]  /*9480*/  IMAD.SHL.U32 R0, R2, 0x200000, RZ ;  /* 0x0020000002007824 */ /* 0x000fca00078e00ff */
[----:B------:R-:W-:Y:S02]  /*9490*/  LOP3.LUT R0, R3, R0, R4, 0xfe, !PT ;  /* 0x0000000003007212 */ /* 0x000fe400078efe04 */
.L_x_39808:
[----:B------:R-:W-:Y:S05]  /*94a0*/  BSYNC B0 ;  /* 0x0000000000007941 */ /* 0x000fea0003800000 */
.L_x_39807:
[----:B------:R-:W0:Y:S02]  /*94b0*/  F2I.FTZ.TRUNC.NTZ R0, R0 ;  /* 0x0000000000007305 */ /* 0x000e24000021f100 */
[----:B0-----:R-:W-:Y:S01]  /*94c0*/  PRMT R19, R0, 0x7610, R19 ;  /* 0x0000761000137816 */ /* 0x001fe20000000013 */
[----:B------:R-:W-:Y:S05]  /*94d0*/  BRA `(.L_x_39788) ;  /* 0x000002a000007947 */ /* 0x000fea0003800000 */
.L_x_39800:
        /* <DEDUP_REMOVED lines=14> */
.L_x_39814:
[----:B------:R-:W-:Y:S05]  /*95c0*/  BSYNC B0 ;  /* 0x0000000000007941 */ /* 0x000fea0003800000 */
.L_x_39813:
[----:B------:R-:W0:Y:S02]  /*95d0*/  F2I.FTZ.TRUNC.NTZ R0, R0 ;  /* 0x0000000000007305 */ /* 0x000e24000021f100 */
[----:B0-----:R-:W-:Y:S01]  /*95e0*/  PRMT R19, R0, 0x7610, R19 ;  /* 0x0000761000137816 */ /* 0x001fe20000000013 */
[----:B------:R-:W-:Y:S05]  /*95f0*/  BRA `(.L_x_39788) ;  /* 0x0000018000007947 */ /* 0x000fea0003800000 */
.L_x_39787:
        /* <DEDUP_REMOVED lines=21> */
.L_x_39812:
[----:B------:R0:W5:Y:S01]  /*9750*/  LDG.E.U8 R19, [R2.64] ;  /* 0x0000002402137981 */ /* 0x000162000c1e1100 */
[----:B------:R-:W-:Y:S05]  /*9760*/  BRA `(.L_x_39788) ;  /* 0x0000001000007947 */ /* 0x000fea0003800000 */
.L_x_39811:
[----:B------:R0:W5:Y:S02]  /*9770*/  LDG.E.U8 R19, [R2.64] ;  /* 0x0000002402137981 */ /* 0x000164000c1e1100 */
.L_x_39788:
        /* <DEDUP_REMOVED lines=16> */
.L_x_39818:
[----:B------:R0:W5:Y:S01]  /*9880*/  LDG.E.U8 R0, [R2.64] ;  /* 0x0000002402007981 */ /* 0x000162000c1e1100 */
[----:B------:R-:W-:Y:S05]  /*9890*/  BRA `(.L_x_39820) ;  /* 0x00000d7000007947 */ /* 0x000fea0003800000 */
.L_x_39817:
        /* <DEDUP_REMOVED lines=8> */
.L_x_39822:
[----:B------:R0:W5:Y:S01]  /*9920*/  LDG.E.U8 R0, [R2.64] ;  /* 0x0000002402007981 */ /* 0x000162000c1e1100 */
[----:B------:R-:W-:Y:S05]  /*9930*/  BRA `(.L_x_39820) ;  /* 0x00000cd000007947 */ /* 0x000fea0003800000 */
.L_x_39821:
[----:B------:R0:W5:Y:S01]  /*9940*/  LDG.E.U16 R0, [R2.64] ;  /* 0x0000002402007981 */ /* 0x000162000c1e1500 */
[----:B------:R-:W-:Y:S05]  /*9950*/  BRA `(.L_x_39820) ;  /* 0x00000cb000007947 */ /* 0x000fea0003800000 */
.L_x_39816:
        /* <DEDUP_REMOVED lines=9> */
.L_x_39824:
[----:B------:R-:W2:Y:S02]  /*99f0*/  LDG.E.U16 R4, [R2.64] ;  /* 0x0000002402047981 */ /* 0x000ea4000c1e1500 */
[----:B--2---:R-:W-:-:S06]  /*9a00*/  HADD2.F32 R4, -RZ, R4.H0_H0 ;  /* 0x20000004ff047230 */ /* 0x004fcc0000004100 */
[----:B------:R-:W0:Y:S02]  /*9a10*/  F2I.FTZ.TRUNC.NTZ R4, R4 ;  /* 0x0000000400047305 */ /* 0x000e24000021f100 */
[----:B0-----:R-:W-:Y:S01]  /*9a20*/  PRMT R0, R4, 0x7610, R0 ;  /* 0x0000761004007816 */ /* 0x001fe20000000000 */
[----:B------:R-:W-:Y:S05]  /*9a30*/  BRA `(.L_x_39820) ;  /* 0x00000bd000007947 */ /* 0x000fea0003800000 */
.L_x_39823:
        /* <DEDUP_REMOVED lines=9> */
.L_x_39826:
[----:B------:R-:W2:Y:S02]  /*9ad0*/  LDG.E.U16 R2, [R2.64] ;  /* 0x0000002402027981 */ /* 0x000ea4000c1e1500 */
[----:B--2---:R-:W-:-:S06]  /*9ae0*/  HADD2.F32 R4, -RZ, R2.H0_H0 ;  /* 0x20000002ff047230 */ /* 0x004fcc0000004100 */
[----:B------:R-:W0:Y:S02]  /*9af0*/  F2I.FTZ.TRUNC.NTZ R4, R4 ;  /* 0x0000000400047305 */ /* 0x000e24000021f100 */
[----:B0-----:R-:W-:Y:S01]  /*9b00*/  PRMT R0, R4, 0x7610, R0 ;  /* 0x0000761004007816 */ /* 0x001fe20000000000 */
[----:B------:R-:W-:Y:S05]  /*9b10*/  BRA `(.L_x_39820) ;  /* 0x00000af000007947 */ /* 0x000fea0003800000 */
.L_x_39825:
[----:B------:R-:W2:Y:S02]  /*9b20*/  LDG.E.64 R2, [R2.64] ;  /* 0x0000002402027981 */ /* 0x000ea4000c1e1b00 */
[----:B--2---:R0:W2:Y:S01]  /*9b30*/  F2I.F64.TRUNC R0, R2 ;  /* 0x0000000200007311 */ /* 0x0040a2000030d100 */
[----:B------:R-:W-:Y:S05]  /*9b40*/  BRA `(.L_x_39820) ;  /* 0x00000ac000007947 */ /* 0x000fea0003800000 */
.L_x_39815:
        /* <DEDUP_REMOVED lines=12> */
.L_x_39829:
[----:B------:R-:W2:Y:S02]  /*9c10*/  LDG.E.64 R2, [R2.64] ;  /* 0x0000002402027981 */ /* 0x000ea4000c1e1b00 */
[----:B--2---:R0:W2:Y:S01]  /*9c20*/  F2I.F64.TRUNC R0, R2 ;  /* 0x0000000200007311 */ /* 0x0040a2000030d100 */
[----:B------:R-:W-:Y:S05]  /*9c30*/  BRA `(.L_x_39820) ;  /* 0x000009d000007947 */ /* 0x000fea0003800000 */
.L_x_39828:
        /* <DEDUP_REMOVED lines=28> */
.L_x_39831:
        /* <DEDUP_REMOVED lines=15> */
.L_x_39830:
[----:B------:R-:W2:Y:S02]  /*9ef0*/  LDG.E.U16 R2, [R2.64] ;  /* 0x0000002402027981 */ /* 0x000ea4000c1e1500 */
[----:B--2---:R-:W-:-:S04]  /*9f00*/  PRMT R2, RZ, 0x5410, R2 ;  /* 0x00005410ff027816 */ /* 0x004fc80000000002 */
[----:B------:R0:W2:Y:S01]  /*9f10*/  F2I.FTZ.TRUNC.NTZ R0, R2 ;  /* 0x0000000200007305 */ /* 0x0000a2000021f100 */
[----:B------:R-:W-:Y:S05]  /*9f20*/  BRA `(.L_x_39820) ;  /* 0x000006e000007947 */ /* 0x000fea0003800000 */
.L_x_39827:
        /* <DEDUP_REMOVED lines=10> */
.L_x_39834:
        /* <DEDUP_REMOVED lines=21> */
.L_x_39838:
[----:B------:R-:W-:Y:S05]  /*a120*/  BSYNC B1 ;  /* 0x0000000000017941 */ /* 0x000fea0003800000 */
.L_x_39837:
[----:B------:R-:W-:Y:S01]  /*a130*/  IMAD.SHL.U32 R2, R2, 0x100000, RZ ;  /* 0x0010000002027824 */ /* 0x000fe200078e00ff */
[----:B------:R-:W-:-:S04]  /*a140*/  LEA R3, R0, 0x3b800000, 0x17 ;  /* 0x3b80000000037811 */ /* 0x000fc800078eb8ff */
[----:B------:R-:W-:Y:S02]  /*a150*/  LOP3.LUT R4, R3, R2, R4, 0xfe, !PT ;  /* 0x0000000203047212 */ /* 0x000fe400078efe04 */
.L_x_39836:
[----:B------:R-:W-:Y:S05]  /*a160*/  BSYNC B0 ;  /* 0x0000000000007941 */ /* 0x000fea0003800000 */
.L_x_39835:
[----:B------:R-:W0:Y:S02]  /*a170*/  F2I.FTZ.TRUNC.NTZ R4, R4 ;  /* 0x0000000400047305 */ /* 0x000e24000021f100 */
[----:B0-----:R-:W-:Y:S01]  /*a180*/  PRMT R0, R4, 0x7610, R0 ;  /* 0x0000761004007816 */ /* 0x001fe20000000000 */
[----:B------:R-:W-:Y:S05]  /*a190*/  BRA `(.L_x_39820) ;  /* 0x0000047000007947 */ /* 0x000fea0003800000 */
.L_x_39833:
        /* <DEDUP_REMOVED lines=21> */
.L_x_39842:
[----:B------:R-:W-:Y:S05]  /*a2f0*/  BSYNC B1 ;  /* 0x0000000000017941 */ /* 0x000fea0003800000 */
.L_x_39841:
[----:B------:R-:W-:Y:S01]  /*a300*/  IMAD.SHL.U32 R2, R2, 0x200000, RZ ;  /* 0x0020000002027824 */ /* 0x000fe200078e00ff */
[----:B------:R-:W-:-:S04]  /*a310*/  LEA R3, R0, 0x37800000, 0x17 ;  /* 0x3780000000037811 */ /* 0x000fc800078eb8ff */
[----:B------:R-:W-:Y:S02]  /*a320*/  LOP3.LUT R4, R3, R2, R4, 0xfe, !PT ;  /* 0x0000000203047212 */ /* 0x000fe400078efe04 */
.L_x_39840:
[----:B------:R-:W-:Y:S05]  /*a330*/  BSYNC B0 ;  /* 0x0000000000007941 */ /* 0x000fea0003800000 */
.L_x_39839:
[----:B------:R-:W0:Y:S02]  /*a340*/  F2I.FTZ.TRUNC.NTZ R4, R4 ;  /* 0x0000000400047305 */ /* 0x000e24000021f100 */
[----:B0-----:R-:W-:Y:S01]  /*a350*/  PRMT R0, R4, 0x7610, R0 ;  /* 0x0000761004007816 */ /* 0x001fe20000000000 */
[----:B------:R-:W-:Y:S05]  /*a360*/  BRA `(.L_x_39820) ;  /* 0x000002a000007947 */ /* 0x000fea0003800000 */
.L_x_39832:
        /* <DEDUP_REMOVED lines=14> */
.L_x_39846:
[----:B------:R-:W-:Y:S05]  /*a450*/  BSYNC B0 ;  /* 0x0000000000007941 */ /* 0x000fea0003800000 */
.L_x_39845:
[----:B------:R-:W0:Y:S02]  /*a460*/  F2I.FTZ.TRUNC.NTZ R4, R4 ;  /* 0x0000000400047305 */ /* 0x000e24000021f100 */
[----:B0-----:R-:W-:Y:S01]  /*a470*/  PRMT R0, R4, 0x7610, R0 ;  /* 0x0000761004007816 */ /* 0x001fe20000000000 */
[----:B------:R-:W-:Y:S05]  /*a480*/  BRA `(.L_x_39820) ;  /* 0x0000018000007947 */ /* 0x000fea0003800000 */
.L_x_39819:
        /* <DEDUP_REMOVED lines=21> */
.L_x_39844:
[----:B------:R0:W5:Y:S01]  /*a5e0*/  LDG.E.U8 R0, [R2.64] ;  /* 0x0000002402007981 */ /* 0x000162000c1e1100 */
[----:B------:R-:W-:Y:S05]  /*a5f0*/  BRA `(.L_x_39820) ;  /* 0x0000001000007947 */ /* 0x000fea0003800000 */
.L_x_39843:
[----:B------:R0:W5:Y:S02]  /*a600*/  LDG.E.U8 R0, [R2.64] ;  /* 0x0000002402007981 */ /* 0x000164000c1e1100 */
.L_x_39820:
        /* <DEDUP_REMOVED lines=19> */
.L_x_39850:
[----:B------:R0:W-:Y:S01]  /*a740*/  STG.E.U8 [R16.64], R2 ;  /* 0x0000000210007986 */ /* 0x0001e2000c101124 */
[----:B------:R-:W-:Y:S05]  /*a750*/  BRA `(.L_x_39852) ;  /* 0x00000d5000007947 */ /* 0x000fea0003800000 */
.L_x_39849:
        /* <DEDUP_REMOVED lines=9> */
.L_x_39854:
[----:B------:R0:W-:Y:S01]  /*a7f0*/  STG.E [R16.64], R2 ;  /* 0x0000000210007986 */ /* 0x0001e2000c101924 */
[----:B------:R-:W-:Y:S05]  /*a800*/  BRA `(.L_x_39852) ;  /* 0x00000ca000007947 */ /* 0x000fea0003800000 */
.L_x_39853:
[----:B------:R0:W-:Y:S01]  /*a810*/  STG.E.U16 [R16.64], R2 ;  /* 0x0000000210007986 */ /* 0x0001e2000c101524 */
[----:B------:R-:W-:Y:S05]  /*a820*/  BRA `(.L_x_39852) ;  /* 0x00000c8000007947 */ /* 0x000fea0003800000 */
.L_x_39848:
        /* <DEDUP_REMOVED lines=9> */
.L_x_39856:
[----:B------:R-:W0:Y:S02]  /*a8c0*/  I2F.U32 R0, R2 ;  /* 0x0000000200007306 */ /* 0x000e240000201000 */
[----:B0-----:R-:W-:-:S05]  /*a8d0*/  F2FP.PACK_AB R0, RZ, R0 ;  /* 0x00000000ff00723e */ /* 0x001fca00000000ff */
[----:B------:R0:W-:Y:S01]  /*a8e0*/  STG.E.U16 [R16.64], R0 ;  /* 0x0000000010007986 */ /* 0x0001e2000c101524 */
[----:B------:R-:W-:Y:S05]  /*a8f0*/  BRA `(.L_x_39852) ;  /* 0x00000bb000007947 */ /* 0x000fea0003800000 */
.L_x_39855:
        /* <DEDUP_REMOVED lines=10> */
.L_x_39858:
[----:B------:R-:W0:Y:S02]  /*a9a0*/  I2F.U32 R2, R2 ;  /* 0x0000000200027306 */ /* 0x000e240000201000 */
[----:B0-----:R-:W-:-:S04]  /*a9b0*/  F2FP.PACK_AB R3, RZ, R2 ;  /* 0x00000002ff03723e */ /* 0x001fc800000000ff */
[----:B------:R-:W-:-:S05]  /*a9c0*/  PRMT R3, R3, 0x5410, RZ ;  /* 0x0000541003037816 */ /* 0x000fca00000000ff */
[----:B------:R0:W-:Y:S01]  /*a9d0*/  STG.E [R16.64], R3 ;  /* 0x0000000310007986 */ /* 0x0001e2000c101924 */
[----:B------:R-:W-:Y:S05]  /*a9e0*/  BRA `(.L_x_39852) ;  /* 0x00000ac000007947 */ /* 0x000fea0003800000 */
.L_x_39857:
[----:B------:R-:W0:Y:S02]  /*a9f0*/  I2F.F64.U32 R2, R2 ;  /* 0x0000000200027312 */ /* 0x000e240000201800 */
[----:B0-----:R0:W-:Y:S01]  /*aa00*/  STG.E.64 [R16.64], R2 ;  /* 0x0000000210007986 */ /* 0x0011e2000c101b24 */
[----:B------:R-:W-:Y:S05]  /*aa10*/  BRA `(.L_x_39852) ;  /* 0x00000a9000007947 */ /* 0x000fea0003800000 */
.L_x_39847:
        /* <DEDUP_REMOVED lines=10> */
.L_x_39861:
[----:B------:R-:W0:Y:S01]  /*aac0*/  I2F.F64.U32 R4, R2 ;  /* 0x0000000200047312 */ /* 0x000e220000201800 */
[----:B------:R-:W-:-:S05]  /*aad0*/  CS2R R6, SRZ ;  /* 0x0000000000067805 */ /* 0x000fca000001ff00 */
[----:B0-----:R0:W-:Y:S01]  /*aae0*/  STG.E.128 [R16.64], R4 ;  /* 0x0000000410007986 */ /* 0x0011e2000c101d24 */
[----:B------:R-:W-:Y:S05]  /*aaf0*/  BRA `(.L_x_39852) ;  /* 0x000009b000007947 */ /* 0x000fea0003800000 */
.L_x_39860:
        /* <DEDUP_REMOVED lines=21> */
.L_x_39865:
[----:B------:R-:W-:Y:S05]  /*ac50*/  BSYNC B0 ;  /* 0x0000000000007941 */ /* 0x000fea0003800000 */
.L_x_39864:
[----:B------:R-:W-:-:S05]  /*ac60*/  LOP3.LUT R3, R0, R3, RZ, 0xfc, !PT ;  /* 0x0000000300037212 */ /* 0x000fca00078efcff */
[----:B------:R0:W-:Y:S01]  /*ac70*/  STG.E.U8 [R16.64], R3 ;  /* 0x0000000310007986 */ /* 0x0001e2000c101124 */
[----:B------:R-:W-:Y:S05]  /*ac80*/  BRA `(.L_x_39852) ;  /* 0x0000082000007947 */ /* 0x000fea0003800000 */
.L_x_39863:
        /* <DEDUP_REMOVED lines=13> */
.L_x_39867:
[----:B------:R-:W-:Y:S01]  /*ad60*/  IMAD.MOV.U32 R0, RZ, RZ, 0x7f ;  /* 0x0000007fff007424 */ /* 0x000fe200078e00ff */
[----:B------:R-:W-:-:S04]  /*ad70*/  ISETP.GT.U32.AND P0, PT, R3, 0x7f800000, PT ;  /* 0x7f8000000300780c */ /* 0x000fc80003f04070 */
[----:B------:R-:W-:-:S04]  /*ad80*/  SEL R0, R0, 0x7c, P0 ;  /* 0x0000007c00007807 */ /* 0x000fc80000000000 */
.L_x_39868:
[----:B------:R-:W-:Y:S05]  /*ad90*/  BSYNC B0 ;  /* 0x0000000000007941 */ /* 0x000fea0003800000 */
.L_x_39866:
[----:B------:R-:W-:-:S04]  /*ada0*/  LOP3.LUT R2, R5, 0x80000000, RZ, 0xc0, !PT ;  /* 0x8000000005027812 */ /* 0x000fc800078ec0ff */
[----:B------:R-:W-:-:S04]  /*adb0*/  SHF.R.U32.HI R3, RZ, 0x18, R2 ;  /* 0x00000018ff037819 */ /* 0x000fc80000011602 */
[----:B------:R-:W-:-:S05]  /*adc0*/  LOP3.LUT R3, R0, R3, RZ, 0xfc, !PT ;  /* 0x0000000300037212 */ /* 0x000fca00078efcff */
[----:B------:R0:W-:Y:S01]  /*add0*/  STG.E.U8 [R16.64], R3 ;  /* 0x0000000310007986 */ /* 0x0001e2000c101124 */
[----:B------:R-:W-:Y:S05]  /*ade0*/  BRA `(.L_x_39852) ;  /* 0x000006c000007947 */ /* 0x000fea0003800000 */
.L_x_39862:
[----:B------:R-:W0:Y:S02]  /*adf0*/  I2F.U32 R0, R2 ;  /* 0x0000000200007306 */ /* 0x000e240000201000 */
[----:B0-----:R-:W-:-:S05]  /*ae00*/  F2FP.BF16.PACK_AB R0, RZ, R0 ;  /* 0x00000000ff00723e */ /* 0x001fca00000010ff */
[----:B------:R0:W-:Y:S01]  /*ae10*/  STG.E.U16 [R16.64], R0 ;  /* 0x0000000010007986 */ /* 0x0001e2000c101524 */
[----:B------:R-:W-:Y:S05]  /*ae20*/  BRA `(.L_x_39852) ;  /* 0x0000068000007947 */ /* 0x000fea0003800000 */
.L_x_39859:
        /* <DEDUP_REMOVED lines=10> */
.L_x_39871:
        /* <DEDUP_REMOVED lines=17> */
.L_x_39874:
[----:B------:R-:W-:-:S04]  /*afe0*/  LOP3.LUT R2, R5, 0x80000000, RZ, 0xc0, !PT ;  /* 0x8000000005027812 */ /* 0x000fc800078ec0ff */
[----:B------:R-:W-:-:S04]  /*aff0*/  SHF.R.U32.HI R3, RZ, 0x18, R2 ;  /* 0x00000018ff037819 */ /* 0x000fc80000011602 */
[----:B------:R-:W-:-:S04]  /*b000*/  LOP3.LUT R0, R0, R3, RZ, 0xfc, !PT ;  /* 0x0000000300007212 */ /* 0x000fc800078efcff */
[----:B------:R-:W-:Y:S02]  /*b010*/  PRMT R8, R0, 0x7610, R8 ;  /* 0x0000761000087816 */ /* 0x000fe40000000008 */
.L_x_39873:
[----:B------:R-:W-:Y:S05]  /*b020*/  BSYNC B0 ;  /* 0x0000000000007941 */ /* 0x000fea0003800000 */
.L_x_39872:
[----:B------:R0:W-:Y:S01]  /*b030*/  STG.E.U8 [R16.64], R8 ;  /* 0x0000000810007986 */ /* 0x0001e2000c101124 */
[----:B------:R-:W-:Y:S05]  /*b040*/  BRA `(.L_x_39852) ;  /* 0x0000046000007947 */ /* 0x000fea0003800000 */
.L_x_39870:
        /* <DEDUP_REMOVED lines=17> */
.L_x_39877:
[----:B------:R-:W-:-:S04]  /*b160*/  LOP3.LUT R2, R5, 0x80000000, RZ, 0xc0, !PT ;  /* 0x8000000005027812 */ /* 0x000fc800078ec0ff */
[----:B------:R-:W-:-:S04]  /*b170*/  SHF.R.U32.HI R3, RZ, 0x18, R2 ;  /* 0x00000018ff037819 */ /* 0x000fc80000011602 */
[----:B------:R-:W-:-:S04]  /*b180*/  LOP3.LUT R0, R0, R3, RZ, 0xfc, !PT ;  /* 0x0000000300007212 */ /* 0x000fc800078efcff */
[----:B------:R-:W-:Y:S02]  /*b190*/  PRMT R8, R0, 0x7610, R8 ;  /* 0x0000761000087816 */ /* 0x000fe40000000008 */
.L_x_39876:
[----:B------:R-:W-:Y:S05]  /*b1a0*/  BSYNC B0 ;  /* 0x0000000000007941 */ /* 0x000fea0003800000 */
.L_x_39875:
[----:B------:R0:W-:Y:S01]  /*b1b0*/  STG.E.U8 [R16.64], R8 ;  /* 0x0000000810007986 */ /* 0x0001e2000c101124 */
[----:B------:R-:W-:Y:S05]  /*b1c0*/  BRA `(.L_x_39852) ;  /* 0x000002e000007947 */ /* 0x000fea0003800000 */
.L_x_39869:
        /* <DEDUP_REMOVED lines=22> */
.L_x_39851:
        /* <DEDUP_REMOVED lines=20> */
.L_x_39879:
[----:B------:R-:W-:-:S05]  /*b470*/  IMAD.MOV.U32 R3, RZ, RZ, RZ ;  /* 0x000000ffff037224 */ /* 0x000fca00078e00ff */
[----:B------:R0:W-:Y:S01]  /*b480*/  STG.E.64 [R16.64], R2 ;  /* 0x0000000210007986 */ /* 0x0001e2000c101b24 */
[----:B------:R-:W-:Y:S05]  /*b490*/  BRA `(.L_x_39852) ;  /* 0x0000001000007947 */ /* 0x000fea0003800000 */
.L_x_39878:
[----:B------:R0:W-:Y:S02]  /*b4a0*/  STG.E [R16.64], R2 ;  /* 0x0000000210007986 */ /* 0x0001e4000c101924 */
.L_x_39852:
[----:B------:R-:W-:Y:S02]  /*b4b0*/  IADD3 R23, R23, 0x80, RZ ;  /* 0x0000008017177810 */ /* 0x000fe40007ffe0ff */
.L_x_39683:
[----:B------:R-:W-:Y:S05]  /*b4c0*/  BSYNC B6 ;  /* 0x0000000000067941 */ /* 0x000fea0003800000 */
.L_x_39682:
        /* <DEDUP_REMOVED lines=257> */
.L_x_39880:
        /* <DEDUP_REMOVED lines=18> */
.L_x_39884:
[----:B------:R0:W5:Y:S01]  /*c600*/  LDG.E.U8 R19, [R2.64] ;  /* 0x0000002402137981 */ /* 0x000162000c1e1100 */
[----:B------:R-:W-:Y:S05]  /*c610*/  BRA `(.L_x_39886) ;  /* 0x00000d8000007947 */ /* 0x000fea0003800000 */
.L_x_39883:
        /* <DEDUP_REMOVED lines=8> */
.L_x_39888:
[----:B------:R0:W5:Y:S01]  /*c6a0*/  LDG.E.U8 R19, [R2.64] ;  /* 0x0000002402137981 */ /* 0x000162000c1e1100 */
[----:B------:R-:W-:Y:S05]  /*c6b0*/  BRA `(.L_x_39886) ;  /* 0x00000ce000007947 */ /* 0x000fea0003800000 */
.L_x_39887:
[----:B------:R0:W5:Y:S01]  /*c6c0*/  LDG.E.U16 R19, [R2.64] ;  /* 0x0000002402137981 */ /* 0x000162000c1e1500 */
[----:B------:R-:W-:Y:S05]  /*c6d0*/  BRA `(.L_x_39886) ;  /* 0x00000cc000007947 */ /* 0x000fea0003800000 */
.L_x_39882:
        /* <DEDUP_REMOVED lines=9> */
.L_x_39890:
[----:B------:R-:W2:Y:S02]  /*c770*/  LDG.E.U16 R0, [R2.64] ;  /* 0x0000002402007981 */ /* 0x000ea4000c1e1500 */
[----:B--2---:R-:W-:-:S06]  /*c780*/  HADD2.F32 R0, -RZ, R0.H0_H0 ;  /* 0x20000000ff007230 */ /* 0x004fcc0000004100 */
[----:B------:R-:W0:Y:S02]  /*c790*/  F2I.FTZ.TRUNC.NTZ R0, R0 ;  /* 0x0000000000007305 */ /* 0x000e24000021f100 */
[----:B0-----:R-:W-:Y:S01]  /*c7a0*/  PRMT R19, R0, 0x7610, R19 ;  /* 0x0000761000137816 */ /* 0x001fe20000000013 */
[----:B------:R-:W-:Y:S05]  /*c7b0*/  BRA `(.L_x_39886) ;  /* 0x00000be000007947 */ /* 0x000fea0003800000 */
.L_x_39889:
        /* <DEDUP_REMOVED lines=9> */
.L_x_39892:
[----:B------:R-:W2:Y:S02]  /*c850*/  LDG.E.U16 R2, [R2.64] ;  /* 0x0000002402027981 */ /* 0x000ea4000c1e1500 */
[----:B--2---:R-:W-:-:S06]  /*c860*/  HADD2.F32 R0, -RZ, R2.H0_H0 ;  /* 0x20000002ff007230 */ /* 0x004fcc0000004100 */
[----:B------:R-:W0:Y:S02]  /*c870*/  F2I.FTZ.TRUNC.NTZ R0, R0 ;  /* 0x0000000000007305 */ /* 0x000e24000021f100 */
[----:B0-----:R-:W-:Y:S01]  /*c880*/  PRMT R19, R0, 0x7610, R19 ;  /* 0x0000761000137816 */ /* 0x001fe20000000013 */
[----:B------:R-:W-:Y:S05]  /*c890*/  BRA `(.L_x_39886) ;  /* 0x00000b0000007947 */ /* 0x000fea0003800000 */
.L_x_39891:
[----:B------:R-:W2:Y:S02]  /*c8a0*/  LDG.E.64 R2, [R2.64] ;  /* 0x0000002402027981 */ /* 0x000ea4000c1e1b00 */
[----:B--2---:R0:W1:Y:S01]  /*c8b0*/  F2I.F64.TRUNC R19, R2 ;  /* 0x0000000200137311 */ /* 0x004062000030d100 */
[----:B------:R-:W-:Y:S05]  /*c8c0*/  BRA `(.L_x_39886) ;  /* 0x00000ad000007947 */ /* 0x000fea0003800000 */
.L_x_39881:
        /* <DEDUP_REMOVED lines=12> */
.L_x_39895:
[----:B------:R-:W2:Y:S02]  /*c990*/  LDG.E.64 R2, [R2.64] ;  /* 0x0000002402027981 */ /* 0x000ea4000c1e1b00 */
[----:B--2---:R0:W1:Y:S01]  /*c9a0*/  F2I.F64.TRUNC R19, R2 ;  /* 0x0000000200137311 */ /* 0x004062000030d100 */
[----:B------:R-:W-:Y:S05]  /*c9b0*/  BRA `(.L_x_39886) ;  /* 0x000009e000007947 */ /* 0x000fea0003800000 */
.L_x_39894:
        /* <DEDUP_REMOVED lines=28> */
.L_x_39897:
        /* <DEDUP_REMOVED lines=15> */
.L_x_39896:
[----:B------:R-:W2:Y:S02]  /*cc70*/  LDG.E.U16 R0, [R2.64] ;  /* 0x0000002402007981 */ /* 0x000ea4000c1e1500 */
[----:B--2---:R-:W-:-:S06]  /*cc80*/  PRMT R0, RZ, 0x5410, R0 ;  /* 0x00005410ff007816 */ /* 0x004fcc0000000000 */
[----:B------:R-:W0:Y:S02]  /*cc90*/  F2I.FTZ.TRUNC.NTZ R0, R0 ;  /* 0x0000000000007305 */ /* 0x000e24000021f100 */
[----:B0-----:R-:W-:Y:S01]  /*cca0*/  PRMT R19, R0, 0x7610, R19 ;  /* 0x0000761000137816 */ /* 0x001fe20000000013 */
[----:B------:R-:W-:Y:S05]  /*ccb0*/  BRA `(.L_x_39886) ;  /* 0x000006e000007947 */ /* 0x000fea0003800000 */
.L_x_39893:
        /* <DEDUP_REMOVED lines=10> */
.L_x_39900:
        /* <DEDUP_REMOVED lines=21> */
.L_x_39904:
[----:B------:R-:W-:Y:S05]  /*ceb0*/  BSYNC B1 ;  /* 0x0000000000017941 */ /* 0x000fea0003800000 */
.L_x_39903:
[----:B------:R-:W-:Y:S01]  /*cec0*/  LEA R3, R0, 0x3b800000, 0x17 ;  /* 0x3b80000000037811 */ /* 0x000fe200078eb8ff */
[----:B------:R-:W-:-:S05]  /*ced0*/  IMAD.SHL.U32 R0, R2, 0x100000, RZ ;  /* 0x0010000002007824 */ /* 0x000fca00078e00ff */
[----:B------:R-:W-:Y:S02]  /*cee0*/  LOP3.LUT R0, R3, R0, R4, 0xfe, !PT ;  /* 0x0000000003007212 */ /* 0x000fe400078efe04 */
.L_x_39902:
[----:B------:R-:W-:Y:S05]  /*cef0*/  BSYNC B0 ;  /* 0x0000000000007941 */ /* 0x000fea0003800000 */
.L_x_39901:
[----:B------:R-:W0:Y:S02]  /*cf00*/  F2I.FTZ.TRUNC.NTZ R0, R0 ;  /* 0x0000000000007305 */ /* 0x000e24000021f100 */
[----:B0-----:R-:W-:Y:S01]  /*cf10*/  PRMT R19, R0, 0x7610, R19 ;  /* 0x0000761000137816 */ /* 0x001fe20000000013 */
[----:B------:R-:W-:Y:S05]  /*cf20*/  BRA `(.L_x_39886) ;  /* 0x0000047000007947 */ /* 0x000fea0003800000 */
.L_x_39899:
        /* <DEDUP_REMOVED lines=21> */
.L_x_39908:
[----:B------:R-:W-:Y:S05]  /*d080*/  BSYNC B1 ;  /* 0x0000000000017941 */ /* 0x000fea0003800000 */
.L_x_39907:
[----:B------:R-:W-:Y:S01]  /*d090*/  LEA R3, R0, 0x37800000, 0x17 ;  /* 0x3780000000037811 */ /* 0x000fe200078eb8ff */
[----:B------:R-:W-:-:S05]  /*d0a0*/  IMAD.SHL.U32 R0, R2, 0x200000, RZ ;  /* 0x0020000002007824 */ /* 0x000fca00078e00ff */
[----:B------:R-:W-:Y:S02]  /*d0b0*/  LOP3.LUT R0, R3, R0, R4, 0xfe, !PT ;  /* 0x0000000003007212 */ /* 0x000fe400078efe04 */
.L_x_39906:
[----:B------:R-:W-:Y:S05]  /*d0c0*/  BSYNC B0 ;  /* 0x0000000000007941 */ /* 0x000fea0003800000 */
.L_x_39905:
[----:B------:R-:W0:Y:S02]  /*d0d0*/  F2I.FTZ.TRUNC.NTZ R0, R0 ;  /* 0x0000000000007305 */ /* 0x000e24000021f100 */
[----:B0-----:R-:W-:Y:S01]  /*d0e0*/  PRMT R19, R0, 0x7610, R19 ;  /* 0x0000761000137816 */ /* 0x001fe20000000013 */
[----:B------:R-:W-:Y:S05]  /*d0f0*/  BRA `(.L_x_39886) ;  /* 0x000002a000007947 */ /* 0x000fea0003800000 */
.L_x_39898:
        /* <DEDUP_REMOVED lines=14> */
.L_x_39912:
[----:B------:R-:W-:Y:S05]  /*d1e0*/  BSYNC B0 ;  /* 0x0000000000007941 */ /* 0x000fea0003800000 */
.L_x_39911:
[----:B------:R-:W0:Y:S02]  /*d1f0*/  F2I.FTZ.TRUNC.NTZ R0, R0 ;  /* 0x0000000000007305 */ /* 0x000e24000021f100 */
[----:B0-----:R-:W-:Y:S01]  /*d200*/  PRMT R19, R0, 0x7610, R19 ;  /* 0x0000761000137816 */ /* 0x001fe20000000013 */
[----:B------:R-:W-:Y:S05]  /*d210*/  BRA `(.L_x_39886) ;  /* 0x0000018000007947 */ /* 0x000fea0003800000 */
.L_x_39885:
        /* <DEDUP_REMOVED lines=21> */
.L_x_39910:
[----:B------:R0:W5:Y:S01]  /*d370*/  LDG.E.U8 R19, [R2.64] ;  /* 0x0000002402137981 */ /* 0x000162000c1e1100 */
[----:B------:R-:W-:Y:S05]  /*d380*/  BRA `(.L_x_39886) ;  /* 0x0000001000007947 */ /* 0x000fea0003800000 */
.L_x_39909:
[----:B------:R0:W5:Y:S02]  /*d390*/  LDG.E.U8 R19, [R2.64] ;  /* 0x0000002402137981 */ /* 0x000164000c1e1100 */
.L_x_39886:
        /* <DEDUP_REMOVED lines=16> */
.L_x_39916:
[----:B------:R0:W5:Y:S01]  /*d4a0*/  LDG.E.U8 R0, [R2.64] ;  /* 0x0000002402007981 */ /* 0x000162000c1e1100 */
[----:B------:R-:W-:Y:S05]  /*d4b0*/  BRA `(.L_x_39918) ;  /* 0x00000d7000007947 */ /* 0x000fea0003800000 */
.L_x_39915:
        /* <DEDUP_REMOVED lines=8> */
.L_x_39920:
[----:B------:R0:W5:Y:S01]  /*d540*/  LDG.E.U8 R0, [R2.64] ;  /* 0x0000002402007981 */ /* 0x000162000c1e1100 */
[----:B------:R-:W-:Y:S05]  /*d550*/  BRA `(.L_x_39918) ;  /* 0x00000cd000007947 */ /* 0x000fea0003800000 */
.L_x_39919:
[----:B------:R0:W5:Y:S01]  /*d560*/  LDG.E.U16 R0, [R2.64] ;  /* 0x0000002402007981 */ /* 0x000162000c1e1500 */
[----:B------:R-:W-:Y:S05]  /*d570*/  BRA `(.L_x_39918) ;  /* 0x00000cb000007947 */ /* 0x000fea0003800000 */
.L_x_39914:
        /* <DEDUP_REMOVED lines=9> */
.L_x_39922:
[----:B------:R-:W2:Y:S02]  /*d610*/  LDG.E.U16 R4, [R2.64] ;  /* 0x0000002402047981 */ /* 0x000ea4000c1e1500 */
[----:B--2---:R-:W-:-:S06]  /*d620*/  HADD2.F32 R4, -RZ, R4.H0_H0 ;  /* 0x20000004ff047230 */ /* 0x004fcc0000004100 */
[----:B------:R-:W0:Y:S02]  /*d630*/  F2I.FTZ.TRUNC.NTZ R4, R4 ;  /* 0x0000000400047305 */ /* 0x000e24000021f100 */
[----:B0-----:R-:W-:Y:S01]  /*d640*/  PRMT R0, R4, 0x7610, R0 ;  /* 0x0000761004007816 */ /* 0x001fe20000000000 */
[----:B------:R-:W-:Y:S05]  /*d650*/  BRA `(.L_x_39918) ;  /* 0x00000bd000007947 */ /* 0x000fea0003800000 */
.L_x_39921:
        /* <DEDUP_REMOVED lines=9> */
.L_x_39924:
[----:B------:R-:W2:Y:S02]  /*d6f0*/  LDG.E.U16 R2, [R2.64] ;  /* 0x0000002402027981 */ /* 0x000ea4000c1e1500 */
[----:B--2---:R-:W-:-:S06]  /*d700*/  HADD2.F32 R4, -RZ, R2.H0_H0 ;  /* 0x20000002ff047230 */ /* 0x004fcc0000004100 */
[----:B------:R-:W0:Y:S02]  /*d710*/  F2I.FTZ.TRUNC.NTZ R4, R4 ;  /* 0x0000000400047305 */ /* 0x000e24000021f100 */
[----:B0-----:R-:W-:Y:S01]  /*d720*/  PRMT R0, R4, 0x7610, R0 ;  /* 0x0000761004007816 */ /* 0x001fe20000000000 */
[----:B------:R-:W-:Y:S05]  /*d730*/  BRA `(.L_x_39918) ;  /* 0x00000af000007947 */ /* 0x000fea0003800000 */
.L_x_39923:
[----:B------:R-:W2:Y:S02]  /*d740*/  LDG.E.64 R2, [R2.64] ;  /* 0x0000002402027981 */ /* 0x000ea4000c1e1b00 */
[----:B--2---:R0:W2:Y:S01]  /*d750*/  F2I.F64.TRUNC R0, R2 ;  /* 0x0000000200007311 */ /* 0x0040a2000030d100 */
[----:B------:R-:W-:Y:S05]  /*d760*/  BRA `(.L_x_39918) ;  /* 0x00000ac000007947 */ /* 0x000fea0003800000 */
.L_x_39913:
        /* <DEDUP_REMOVED lines=12> */
.L_x_39927:
[----:B------:R-:W2:Y:S02]  /*d830*/  LDG.E.64 R2, [R2.64] ;  /* 0x0000002402027981 */ /* 0x000ea4000c1e1b00 */
[----:B--2---:R0:W2:Y:S01]  /*d840*/  F2I.F64.TRUNC R0, R2 ;  /* 0x0000000200007311 */ /* 0x0040a2000030d100 */
[----:B------:R-:W-:Y:S05]  /*d850*/  BRA `(.L_x_39918) ;  /* 0x000009d000007947 */ /* 0x000fea0003800000 */
.L_x_39926:
        /* <DEDUP_REMOVED lines=28> */
.L_x_39929:
        /* <DEDUP_REMOVED lines=15> */
.L_x_39928:
[----:B------:R-:W2:Y:S02]  /*db10*/  LDG.E.U16 R2, [R2.64] ;  /* 0x0000002402027981 */ /* 0x000ea4000c1e1500 */
[----:B--2---:R-:W-:-:S04]  /*db20*/  PRMT R2, RZ, 0x5410, R2 ;  /* 0x00005410ff027816 */ /* 0x004fc80000000002 */
[----:B------:R0:W2:Y:S01]  /*db30*/  F2I.FTZ.TRUNC.NTZ R0, R2 ;  /* 0x0000000200007305 */ /* 0x0000a2000021f100 */
[----:B------:R-:W-:Y:S05]  /*db40*/  BRA `(.L_x_39918) ;  /* 0x000006e000007947 */ /* 0x000fea0003800000 */
.L_x_39925:
        /* <DEDUP_REMOVED lines=10> */
.L_x_39932:
        /* <DEDUP_REMOVED lines=21> */
.L_x_39936:
[----:B------:R-:W-:Y:S05]  /*dd40*/  BSYNC B1 ;  /* 0x0000000000017941 */ /* 0x000fea0003800000 */
.L_x_39935:
[----:B------:R-:W-:Y:S01]  /*dd50*/  IMAD.SHL.U32 R2, R2, 0x100000, RZ ;  /* 0x0010000002027824 */ /* 0x000fe200078e00ff */
[----:B------:R-:W-:-:S04]  /*dd60*/  LEA R3, R0, 0x3b800000, 0x17 ;  /* 0x3b80000000037811 */ /* 0x000fc800078eb8ff */
[----:B------:R-:W-:Y:S02]  /*dd70*/  LOP3.LUT R4, R3, R2, R4, 0xfe, !PT ;  /* 0x0000000203047212 */ /* 0x000fe400078efe04 */
.L_x_39934:
[----:B------:R-:W-:Y:S05]  /*dd80*/  BSYNC B0 ;  /* 0x0000000000007941 */ /* 0x000fea0003800000 */
.L_x_39933:
[----:B------:R-:W0:Y:S02]  /*dd90*/  F2I.FTZ.TRUNC.NTZ R4, R4 ;  /* 0x0000000400047305 */ /* 0x000e24000021f100 */
[----:B0-----:R-:W-:Y:S01]  /*dda0*/  PRMT R0, R4, 0x7610, R0 ;  /* 0x0000761004007816 */ /* 0x001fe20000000000 */
[----:B------:R-:W-:Y:S05]  /*ddb0*/  BRA `(.L_x_39918) ;  /* 0x0000047000007947 */ /* 0x000fea0003800000 */
.L_x_39931:
        /* <DEDUP_REMOVED lines=21> */
.L_x_39940:
[----:B------:R-:W-:Y:S05]  /*df10*/  BSYNC B1 ;  /* 0x0000000000017941 */ /* 0x000fea0003800000 */
.L_x_39939:
[----:B------:R-:W-:Y:S01]  /*df20*/  IMAD.SHL.U32 R2, R2, 0x200000, RZ ;  /* 0x0020000002027824 */ /* 0x000fe200078e00ff */
[----:B------:R-:W-:-:S04]  /*df30*/  LEA R3, R0, 0x37800000, 0x17 ;  /* 0x3780000000037811 */ /* 0x000fc800078eb8ff */
[----:B------:R-:W-:Y:S02]  /*df40*/  LOP3.LUT R4, R3, R2, R4, 0xfe, !PT ;  /* 0x0000000203047212 */ /* 0x000fe400078efe04 */
.L_x_39938:
[----:B------:R-:W-:Y:S05]  /*df50*/  BSYNC B0 ;  /* 0x0000000000007941 */ /* 0x000fea0003800000 */
.L_x_39937:
[----:B------:R-:W0:Y:S02]  /*df60*/  F2I.FTZ.TRUNC.NTZ R4, R4 ;  /* 0x0000000400047305 */ /* 0x000e24000021f100 */
[----:B0-----:R-:W-:Y:S01]  /*df70*/  PRMT R0, R4, 0x7610, R0 ;  /* 0x0000761004007816 */ /* 0x001fe20000000000 */
[----:B------:R-:W-:Y:S05]  /*df80*/  BRA `(.L_x_39918) ;  /* 0x000002a000007947 */ /* 0x000fea0003800000 */
.L_x_39930:
        /* <DEDUP_REMOVED lines=14> */
.L_x_39944:
[----:B------:R-:W-:Y:S05]  /*e070*/  BSYNC B0 ;  /* 0x0000000000007941 */ /* 0x000fea0003800000 */
.L_x_39943:
[----:B------:R-:W0:Y:S02]  /*e080*/  F2I.FTZ.TRUNC.NTZ R4, R4 ;  /* 0x0000000400047305 */ /* 0x000e24000021f100 */
[----:B0-----:R-:W-:Y:S01]  /*e090*/  PRMT R0, R4, 0x7610, R0 ;  /* 0x0000761004007816 */ /* 0x001fe20000000000 */
[----:B------:R-:W-:Y:S05]  /*e0a0*/  BRA `(.L_x_39918) ;  /* 0x0000018000007947 */ /* 0x000fea0003800000 */
.L_x_39917:
        /* <DEDUP_REMOVED lines=21> */
.L_x_39942:
[----:B------:R0:W5:Y:S01]  /*e200*/  LDG.E.U8 R0, [R2.64] ;  /* 0x0000002402007981 */ /* 0x000162000c1e1100 */
[----:B------:R-:W-:Y:S05]  /*e210*/  BRA `(.L_x_39918) ;  /* 0x0000001000007947 */ /* 0x000fea0003800000 */
.L_x_39941:
[----:B------:R0:W5:Y:S02]  /*e220*/  LDG.E.U8 R0, [R2.64] ;  /* 0x0000002402007981 */ /* 0x000164000c1e1100 */
.L_x_39918:
        /* <DEDUP_REMOVED lines=19> */
.L_x_39948:
[----:B------:R-:W-:Y:S01]  /*e360*/  STG.E.U8 [R16.64], R2 ;  /* 0x0000000210007986 */ /* 0x000fe2000c101124 */
[----:B------:R-:W-:Y:S05]  /*e370*/  EXIT ;  /* 0x000000000000794d */ /* 0x000fea0003800000 */
.L_x_39947:
        /* <DEDUP_REMOVED lines=9> */
.L_x_39951:
[----:B------:R-:W-:Y:S01]  /*e410*/  STG.E [R16.64], R2 ;  /* 0x0000000210007986 */ /* 0x000fe2000c101924 */
[----:B------:R-:W-:Y:S05]  /*e420*/  EXIT ;  /* 0x000000000000794d */ /* 0x000fea0003800000 */
.L_x_39950:
[----:B------:R-:W-:Y:S01]  /*e430*/  STG.E.U16 [R16.64], R2 ;  /* 0x0000000210007986 */ /* 0x000fe2000c101524 */
[----:B------:R-:W-:Y:S05]  /*e440*/  EXIT ;  /* 0x000000000000794d */ /* 0x000fea0003800000 */
.L_x_39946:
        /* <DEDUP_REMOVED lines=9> */
.L_x_39953:
[----:B------:R-:W0:Y:S02]  /*e4e0*/  I2F.U32 R0, R2 ;  /* 0x0000000200007306 */ /* 0x000e240000201000 */
[----:B0-----:R-:W-:-:S05]  /*e4f0*/  F2FP.PACK_AB R0, RZ, R0 ;  /* 0x00000000ff00723e */ /* 0x001fca00000000ff */
[----:B------:R-:W-:Y:S01]  /*e500*/  STG.E.U16 [R16.64], R0 ;  /* 0x0000000010007986 */ /* 0x000fe2000c101524 */
[----:B------:R-:W-:Y:S05]  /*e510*/  EXIT ;  /* 0x000000000000794d */ /* 0x000fea0003800000 */
.L_x_39952:
        /* <DEDUP_REMOVED lines=10> */
.L_x_39955:
[----:B------:R-:W0:Y:S02]  /*e5c0*/  I2F.U32 R2, R2 ;  /* 0x0000000200027306 */ /* 0x000e240000201000 */
[----:B0-----:R-:W-:-:S04]  /*e5d0*/  F2FP.PACK_AB R3, RZ, R2 ;  /* 0x00000002ff03723e */ /* 0x001fc800000000ff */
[----:B------:R-:W-:-:S05]  /*e5e0*/  PRMT R3, R3, 0x5410, RZ ;  /* 0x0000541003037816 */ /* 0x000fca00000000ff */
[----:B------:R-:W-:Y:S01]  /*e5f0*/  STG.E [R16.64], R3 ;  /* 0x0000000310007986 */ /* 0x000fe2000c101924 */
[----:B------:R-:W-:Y:S05]  /*e600*/  EXIT ;  /* 0x000000000000794d */ /* 0x000fea0003800000 */
.L_x_39954:
[----:B------:R-:W0:Y:S02]  /*e610*/  I2F.F64.U32 R2, R2 ;  /* 0x0000000200027312 */ /* 0x000e240000201800 */
[----:B0-----:R-:W-:Y:S01]  /*e620*/  STG.E.64 [R16.64], R2 ;  /* 0x0000000210007986 */ /* 0x001fe2000c101b24 */
[----:B------:R-:W-:Y:S05]  /*e630*/  EXIT ;  /* 0x000000000000794d */ /* 0x000fea0003800000 */
.L_x_39945:
        /* <DEDUP_REMOVED lines=10> */
.L_x_39958:
[----:B------:R-:W0:Y:S01]  /*e6e0*/  I2F.F64.U32 R4, R2 ;  /* 0x0000000200047312 */ /* 0x000e220000201800 */
[----:B------:R-:W-:-:S05]  /*e6f0*/  CS2R R6, SRZ ;  /* 0x0000000000067805 */ /* 0x000fca000001ff00 */
[----:B0-----:R-:W-:Y:S01]  /*e700*/  STG.E.128 [R16.64], R4 ;  /* 0x0000000410007986 */ /* 0x001fe2000c101d24 */
[----:B------:R-:W-:Y:S05]  /*e710*/  EXIT ;  /* 0x000000000000794d */ /* 0x000fea0003800000 */
.L_x_39957:
        /* <DEDUP_REMOVED lines=21> */
.L_x_39962:
[----:B------:R-:W-:Y:S05]  /*e870*/  BSYNC B0 ;  /* 0x0000000000007941 */ /* 0x000fea0003800000 */
.L_x_39961:
[----:B------:R-:W-:-:S05]  /*e880*/  LOP3.LUT R3, R0, R3, RZ, 0xfc, !PT ;  /* 0x0000000300037212 */ /* 0x000fca00078efcff */
[----:B------:R-:W-:Y:S01]  /*e890*/  STG.E.U8 [R16.64], R3 ;  /* 0x0000000310007986 */ /* 0x000fe2000c101124 */
[----:B------:R-:W-:Y:S05]  /*e8a0*/  EXIT ;  /* 0x000000000000794d */ /* 0x000fea0003800000 */
.L_x_39960:
        /* <DEDUP_REMOVED lines=13> */
.L_x_39964:
[----:B------:R-:W-:Y:S01]  /*e980*/  IMAD.MOV.U32 R0, RZ, RZ, 0x7f ;  /* 0x0000007fff007424 */ /* 0x000fe200078e00ff */
[----:B------:R-:W-:-:S04]  /*e990*/  ISETP.GT.U32.AND P0, PT, R3, 0x7f800000, PT ;  /* 0x7f8000000300780c */ /* 0x000fc80003f04070 */
[----:B------:R-:W-:-:S04]  /*e9a0*/  SEL R0, R0, 0x7c, P0 ;  /* 0x0000007c00007807 */ /* 0x000fc80000000000 */
.L_x_39965:
[----:B------:R-:W-:Y:S05]  /*e9b0*/  BSYNC B0 ;  /* 0x0000000000007941 */ /* 0x000fea0003800000 */
.L_x_39963:
[----:B------:R-:W-:-:S04]  /*e9c0*/  LOP3.LUT R2, R5, 0x80000000, RZ, 0xc0, !PT ;  /* 0x8000000005027812 */ /* 0x000fc800078ec0ff */
[----:B------:R-:W-:-:S04]  /*e9d0*/  SHF.R.U32.HI R3, RZ, 0x18, R2 ;  /* 0x00000018ff037819 */ /* 0x000fc80000011602 */
[----:B------:R-:W-:-:S05]  /*e9e0*/  LOP3.LUT R3, R0, R3, RZ, 0xfc, !PT ;  /* 0x0000000300037212 */ /* 0x000fca00078efcff */
[----:B------:R-:W-:Y:S01]  /*e9f0*/  STG.E.U8 [R16.64], R3 ;  /* 0x0000000310007986 */ /* 0x000fe2000c101124 */
[----:B------:R-:W-:Y:S05]  /*ea00*/  EXIT ;  /* 0x000000000000794d */ /* 0x000fea0003800000 */
.L_x_39959:
[----:B------:R-:W0:Y:S02]  /*ea10*/  I2F.U32 R0, R2 ;  /* 0x0000000200007306 */ /* 0x000e240000201000 */
[----:B0-----:R-:W-:-:S05]  /*ea20*/  F2FP.BF16.PACK_AB R0, RZ, R0 ;  /* 0x00000000ff00723e */ /* 0x001fca00000010ff */
[----:B------:R-:W-:Y:S01]  /*ea30*/  STG.E.U16 [R16.64], R0 ;  /* 0x0000000010007986 */ /* 0x000fe2000c101524 */
[----:B------:R-:W-:Y:S05]  /*ea40*/  EXIT ;  /* 0x000000000000794d */ /* 0x000fea0003800000 */
.L_x_39956:
        /* <DEDUP_REMOVED lines=10> */
.L_x_39968:
        /* <DEDUP_REMOVED lines=17> */
.L_x_39971:
[----:B------:R-:W-:-:S04]  /*ec00*/  LOP3.LUT R2, R5, 0x80000000, RZ, 0xc0, !PT ;  /* 0x8000000005027812 */ /* 0x000fc800078ec0ff */
[----:B------:R-:W-:-:S04]  /*ec10*/  SHF.R.U32.HI R3, RZ, 0x18, R2 ;  /* 0x00000018ff037819 */ /* 0x000fc80000011602 */
[----:B------:R-:W-:-:S04]  /*ec20*/  LOP3.LUT R0, R0, R3, RZ, 0xfc, !PT ;  /* 0x0000000300007212 */ /* 0x000fc800078efcff */
[----:B------:R-:W-:Y:S02]  /*ec30*/  PRMT R8, R0, 0x7610, R8 ;  /* 0x0000761000087816 */ /* 0x000fe40000000008 */
.L_x_39970:
[----:B------:R-:W-:Y:S05]  /*ec40*/  BSYNC B0 ;  /* 0x0000000000007941 */ /* 0x000fea0003800000 */
.L_x_39969:
[----:B------:R-:W-:Y:S01]  /*ec50*/  STG.E.U8 [R16.64], R8 ;  /* 0x0000000810007986 */ /* 0x000fe2000c101124 */
[----:B------:R-:W-:Y:S05]  /*ec60*/  EXIT ;  /* 0x000000000000794d */ /* 0x000fea0003800000 */
.L_x_39967:
        /* <DEDUP_REMOVED lines=17> */
.L_x_39974:
[----:B------:R-:W-:-:S04]  /*ed80*/  LOP3.LUT R2, R5, 0x80000000, RZ, 0xc0, !PT ;  /* 0x8000000005027812 */ /* 0x000fc800078ec0ff */
[----:B------:R-:W-:-:S04]  /*ed90*/  SHF.R.U32.HI R3, RZ, 0x18, R2 ;  /* 0x00000018ff037819 */ /* 0x000fc80000011602 */
[----:B------:R-:W-:-:S04]  /*eda0*/  LOP3.LUT R0, R0, R3, RZ, 0xfc, !PT ;  /* 0x0000000300007212 */ /* 0x000fc800078efcff */
[----:B------:R-:W-:Y:S02]  /*edb0*/  PRMT R8, R0, 0x7610, R8 ;  /* 0x0000761000087816 */ /* 0x000fe40000000008 */
.L_x_39973:
[----:B------:R-:W-:Y:S05]  /*edc0*/  BSYNC B0 ;  /* 0x0000000000007941 */ /* 0x000fea0003800000 */
.L_x_39972:
[----:B------:R-:W-:Y:S01]  /*edd0*/  STG.E.U8 [R16.64], R8 ;  /* 0x0000000810007986 */ /* 0x000fe2000c101124 */
[----:B------:R-:W-:Y:S05]  /*ede0*/  EXIT ;  /* 0x000000000000794d */ /* 0x000fea0003800000 */
.L_x_39966:
        /* <DEDUP_REMOVED lines=22> */
.L_x_39949:
        /* <DEDUP_REMOVED lines=20> */
.L_x_39976:
[----:B------:R-:W-:-:S05]  /*f090*/  IMAD.MOV.U32 R3, RZ, RZ, RZ ;  /* 0x000000ffff037224 */ /* 0x000fca00078e00ff */
[----:B------:R-:W-:Y:S01]  /*f0a0*/  STG.E.64 [R16.64], R2 ;  /* 0x0000000210007986 */ /* 0x000fe2000c101b24 */
[----:B------:R-:W-:Y:S05]  /*f0b0*/  EXIT ;  /* 0x000000000000794d */ /* 0x000fea0003800000 */
.L_x_39975:
[----:B------:R-:W-:Y:S01]  /*f0c0*/  STG.E [R16.64], R2 ;  /* 0x0000000210007986 */ /* 0x000fe2000c101924 */
[----:B------:R-:W-:Y:S05]  /*f0d0*/  EXIT ;  /* 0x000000000000794d */ /* 0x000fea0003800000 */
.L_x_39977:
        /* <DEDUP_REMOVED lines=10> */
.L_x_42200:


//--------------------- .text._ZN2at6native27unrolled_elementwise_kernelINS0_13BinaryFunctorIaabZZZNS0_23logical_and_kernel_cudaERNS_14TensorIteratorEENKUlvE0_clEvENKUlvE0_clEvEUlaaE_EESt5arrayIPcLm3EELi4E23TrivialOffsetCalculatorILi2EjESC_ILi1EjENS0_6memory12LoadWithCastILi2EEENSF_13StoreWithCastILi1EEEEEviT_T0_T2_T3_T4_T5_ --------------------------
	.section	.text._ZN2at6native27unrolled_elementwise_kernelINS0_13BinaryFunctorIaabZZZNS0_23logical_and_kernel_cudaERNS_14TensorIteratorEENKUlvE0_clEvENKUlvE0_clEvEUlaaE_EESt5arrayIPcLm3EELi4E23TrivialOffsetCalculatorILi2EjESC_ILi1EjENS0_6memory12LoadWithCastILi2EEENSF_13StoreWithCastILi1EEEEEviT_T0_T2_T3_T4_T5_,"ax",@progbits
	.sectioninfo	@"SHI_REGISTERS=32"
	.align	128
        .global         _ZN2at6native27unrolled_elementwise_kernelINS0_13BinaryFunctorIaabZZZNS0_23logical_and_kernel_cudaERNS_14TensorIteratorEENKUlvE0_clEvENKUlvE0_clEvEUlaaE_EESt5arrayIPcLm3EELi4E23TrivialOffsetCalculatorILi2EjESC_ILi1EjENS0_6memory12LoadWithCastILi2EEENSF_13StoreWithCastILi1EEEEEviT_T0_T2_T3_T4_T5_
        .type           _ZN2at6native27unrolled_elementwise_kernelINS0_13BinaryFunctorIaabZZZNS0_23logical_and_kernel_cudaERNS_14TensorIteratorEENKUlvE0_clEvENKUlvE0_clEvEUlaaE_EESt5arrayIPcLm3EELi4E23TrivialOffsetCalculatorILi2EjESC_ILi1EjENS0_6memory12LoadWithCastILi2EEENSF_13StoreWithCastILi1EEEEEviT_T0_T2_T3_T4_T5_,@function
        .size           _ZN2at6native27unrolled_elementwise_kernelINS0_13BinaryFunctorIaabZZZNS0_23logical_and_kernel_cudaERNS_14TensorIteratorEENKUlvE0_clEvENKUlvE0_clEvEUlaaE_EESt5arrayIPcLm3EELi4E23TrivialOffsetCalculatorILi2EjESC_ILi1EjENS0_6memory12LoadWithCastILi2EEENSF_13StoreWithCastILi1EEEEEviT_T0_T2_T3_T4_T5_,(.L_x_42201 - _ZN2at6native27unrolled_elementwise_kernelINS0_13BinaryFunctorIaabZZZNS0_23logical_and_kernel_cudaERNS_14TensorIteratorEENKUlvE0_clEvENKUlvE0_clEvEUlaaE_EESt5arrayIPcLm3EELi4E23TrivialOffsetCalculatorILi2EjESC_ILi1EjENS0_6memory12LoadWithCastILi2EEENSF_13StoreWithCastILi1EEEEEviT_T0_T2_T3_T4_T5_)
        .other          _ZN2at6native27unrolled_elementwise_kernelINS0_13BinaryFunctorIaabZZZNS0_23logical_and_kernel_cudaERNS_14TensorIteratorEENKUlvE0_clEvENKUlvE0_clEvEUlaaE_EESt5arrayIPcLm3EELi4E23TrivialOffsetCalculatorILi2EjESC_ILi1EjENS0_6memory12LoadWithCastILi2EEENSF_13StoreWithCastILi1EEEEEviT_T0_T2_T3_T4_T5_,@"STO_CUDA_ENTRY STV_DEFAULT"
_ZN2at6native27unrolled_elementwise_kernelINS0_13BinaryFunctorIaabZZZNS0_23logical_and_kernel_cudaERNS_14TensorIteratorEENKUlvE0_clEvENKUlvE0_clEvEUlaaE_EESt5arrayIPcLm3EELi4E23TrivialOffsetCalculatorILi2EjESC_ILi1EjENS0_6memory12LoadWithCastILi2EEENSF_13StoreWithCastILi1EEEEEviT_T0_T2_T3_T4_T5_:
.text._ZN2at6native27unrolled_elementwise_kernelINS0_13BinaryFunctorIaabZZZNS0_23logical_and_kernel_cudaERNS_14TensorIteratorEENKUlvE0_clEvENKUlvE0_clEvEUlaaE_EESt5arrayIPcLm3EELi4E23TrivialOffsetCalculatorILi2EjESC_ILi1EjENS0_6memory12LoadWithCastILi2EEENSF_13StoreWithCastILi1EEEEEviT_T0_T2_T3_T4_T5_:
        /* <DEDUP_REMOVED lines=31> */
.L_x_39983:
[----:B------:R0:W5:Y:S01]  /*01f0*/  LDG.E.U8 R22, [R4.64] ;  /* 0x0000002404167981 */ /* 0x000162000c1e1100 */
[----:B------:R-:W-:Y:S05]  /*0200*/  BRA `(.L_x_39985) ;  /* 0x00000d9000007947 */ /* 0x000fea0003800000 */
.L_x_39982:
        /* <DEDUP_REMOVED lines=8> */
.L_x_39987:
[----:B------:R0:W5:Y:S01]  /*0290*/  LDG.E.U8 R22, [R4.64] ;  /* 0x0000002404167981 */ /* 0x000162000c1e1100 */
[----:B------:R-:W-:Y:S05]  /*02a0*/  BRA `(.L_x_39985) ;  /* 0x00000cf000007947 */ /* 0x000fea0003800000 */
.L_x_39986:
[----:B------:R0:W5:Y:S01]  /*02b0*/  LDG.E.U16 R22, [R4.64] ;  /* 0x0000002404167981 */ /* 0x000162000c1e1500 */
[----:B------:R-:W-:Y:S05]  /*02c0*/  BRA `(.L_x_39985) ;  /* 0x00000cd000007947 */ /* 0x000fea0003800000 */
.L_x_39981:
        /* <DEDUP_REMOVED lines=9> */
.L_x_39989:
[----:B------:R-:W2:Y:S02]  /*0360*/  LDG.E.U16 R0, [R4.64] ;  /* 0x0000002404007981 */ /* 0x000ea4000c1e1500 */
[----:B--2---:R-:W-:-:S06]  /*0370*/  HADD2.F32 R0, -RZ, R0.H0_H0 ;  /* 0x20000000ff007230 */ /* 0x004fcc0000004100 */
[----:B------:R-:W0:Y:S02]  /*0380*/  F2I.FTZ.TRUNC.NTZ R0, R0 ;  /* 0x0000000000007305 */ /* 0x000e24000021f100 */
[----:B0-----:R-:W-:Y:S01]  /*0390*/  PRMT R22, R0, 0x7610, R22 ;  /* 0x0000761000167816 */ /* 0x001fe20000000016 */
[----:B------:R-:W-:Y:S05]  /*03a0*/  BRA `(.L_x_39985) ;  /* 0x00000bf000007947 */ /* 0x000fea0003800000 */
.L_x_39988:
        /* <DEDUP_REMOVED lines=9> */
.L_x_39991:
[----:B------:R-:W2:Y:S02]  /*0440*/  LDG.E.U16 R4, [R4.64] ;  /* 0x0000002404047981 */ /* 0x000ea4000c1e1500 */
[----:B--2---:R-:W-:-:S06]  /*0450*/  HADD2.F32 R0, -RZ, R4.H0_H0 ;  /* 0x20000004ff007230 */ /* 0x004fcc0000004100 */
[----:B------:R-:W0:Y:S02]  /*0460*/  F2I.FTZ.TRUNC.NTZ R0, R0 ;  /* 0x0000000000007305 */ /* 0x000e24000021f100 */
[----:B0-----:R-:W-:Y:S01]  /*0470*/  PRMT R22, R0, 0x7610, R22 ;  /* 0x0000761000167816 */ /* 0x001fe20000000016 */
[----:B------:R-:W-:Y:S05]  /*0480*/  BRA `(.L_x_39985) ;  /* 0x00000b1000007947 */ /* 0x000fea0003800000 */
.L_x_39990:
[----:B------:R-:W2:Y:S02]  /*0490*/  LDG.E.64 R4, [R4.64] ;  /* 0x0000002404047981 */ /* 0x000ea4000c1e1b00 */
[----:B--2---:R0:W1:Y:S01]  /*04a0*/  F2I.F64.TRUNC R22, R4 ;  /* 0x0000000400167311 */ /* 0x004062000030d100 */
[----:B------:R-:W-:Y:S05]  /*04b0*/  BRA `(.L_x_39985) ;  /* 0x00000ae000007947 */ /* 0x000fea0003800000 */
.L_x_39980:
        /* <DEDUP_REMOVED lines=12> */
.L_x_39994:
[----:B------:R-:W2:Y:S02]  /*0580*/  LDG.E.64 R4, [R4.64] ;  /* 0x0000002404047981 */ /* 0x000ea4000c1e1b00 */
[----:B--2---:R0:W1:Y:S01]  /*0590*/  F2I.F64.TRUNC R22, R4 ;  /* 0x0000000400167311 */ /* 0x004062000030d100 */
[----:B------:R-:W-:Y:S05]  /*05a0*/  BRA `(.L_x_39985) ;  /* 0x000009f000007947 */ /* 0x000fea0003800000 */
.L_x_39993:
        /* <DEDUP_REMOVED lines=28> */
.L_x_39996:
        /* <DEDUP_REMOVED lines=16> */
.L_x_39995:
[----:B------:R-:W2:Y:S02]  /*0870*/  LDG.E.U16 R0, [R4.64] ;  /* 0x0000002404007981 */ /* 0x000ea4000c1e1500 */
[----:B--2---:R-:W-:-:S06]  /*0880*/  PRMT R0, RZ, 0x5410, R0 ;  /* 0x00005410ff007816 */ /* 0x004fcc0000000000 */
[----:B------:R-:W0:Y:S02]  /*0890*/  F2I.FTZ.TRUNC.NTZ R0, R0 ;  /* 0x0000000000007305 */ /* 0x000e24000021f100 */
[----:B0-----:R-:W-:Y:S01]  /*08a0*/  PRMT R22, R0, 0x7610, R22 ;  /* 0x0000761000167816 */ /* 0x001fe20000000016 */
[----:B------:R-:W-:Y:S05]  /*08b0*/  BRA `(.L_x_39985) ;  /* 0x000006e000007947 */ /* 0x000fea0003800000 */
.L_x_39992:
        /* <DEDUP_REMOVED lines=10> */
.L_x_39999:
        /* <DEDUP_REMOVED lines=21> */
.L_x_40003:
[----:B------:R-:W-:Y:S05]  /*0ab0*/  BSYNC B1 ;  /* 0x0000000000017941 */ /* 0x000fea0003800000 */
.L_x_40002:
[----:B------:R-:W-:Y:S01]  /*0ac0*/  LEA R5, R0, 0x3b800000, 0x17 ;  /* 0x3b80000000057811 */ /* 0x000fe200078eb8ff */
[----:B------:R-:W-:-:S05]  /*0ad0*/  IMAD.SHL.U32 R0, R3, 0x100000, RZ ;  /* 0x0010000003007824 */ /* 0x000fca00078e00ff */
[----:B------:R-:W-:Y:S02]  /*0ae0*/  LOP3.LUT R0, R5, R0, R6, 0xfe, !PT ;  /* 0x0000000005007212 */ /* 0x000fe400078efe06 */
.L_x_40001:
[----:B------:R-:W-:Y:S05]  /*0af0*/  BSYNC B0 ;  /* 0x0000000000007941 */ /* 0x000fea0003800000 */
.L_x_40000:
[----:B------:R-:W0:Y:S02]  /*0b00*/  F2I.FTZ.TRUNC.NTZ R0, R0 ;  /* 0x0000000000007305 */ /* 0x000e24000021f100 */
[----:B0-----:R-:W-:Y:S01]  /*0b10*/  PRMT R22, R0, 0x7610, R22 ;  /* 0x0000761000167816 */ /* 0x001fe20000000016 */
[----:B------:R-:W-:Y:S05]  /*0b20*/  BRA `(.L_x_39985) ;  /* 0x0000047000007947 */ /* 0x000fea0003800000 */
.L_x_39998:
        /* <DEDUP_REMOVED lines=21> */
.L_x_40007:
[----:B------:R-:W-:Y:S05]  /*0c80*/  BSYNC B1 ;  /* 0x0000000000017941 */ /* 0x000fea0003800000 */
.L_x_40006:
[----:B------:R-:W-:Y:S01]  /*0c90*/  LEA R5, R0, 0x37800000, 0x17 ;  /* 0x3780000000057811 */ /* 0x000fe200078eb8ff */
[----:B------:R-:W-:-:S05]  /*0ca0*/  IMAD.SHL.U32 R0, R3, 0x200000, RZ ;  /* 0x0020000003007824 */ /* 0x000fca00078e00ff */
[----:B------:R-:W-:Y:S02]  /*0cb0*/  LOP3.LUT R0, R5, R0, R6, 0xfe, !PT ;  /* 0x0000000005007212 */ /* 0x000fe400078efe06 */
.L_x_40005:
[----:B------:R-:W-:Y:S05]  /*0cc0*/  BSYNC B0 ;  /* 0x0000000000007941 */ /* 0x000fea0003800000 */
.L_x_40004:
[----:B------:R-:W0:Y:S02]  /*0cd0*/  F2I.FTZ.TRUNC.NTZ R0, R0 ;  /* 0x0000000000007305 */ /* 0x000e24000021f100 */
[----:B0-----:R-:W-:Y:S01]  /*0ce0*/  PRMT R22, R0, 0x7610, R22 ;  /* 0x0000761000167816 */ /* 0x001fe20000000016 */
[----:B------:R-:W-:Y:S05]  /*0cf0*/  BRA `(.L_x_39985) ;  /* 0x000002a000007947 */ /* 0x000fea0003800000 */
.L_x_39997:
        /* <DEDUP_REMOVED lines=14> */
.L_x_40011:
[----:B------:R-:W-:Y:S05]  /*0de0*/  BSYNC B0 ;  /* 0x0000000000007941 */ /* 0x000fea0003800000 */
.L_x_40010:
[----:B------:R-:W0:Y:S02]  /*0df0*/  F2I.FTZ.TRUNC.NTZ R0, R0 ;  /* 0x0000000000007305 */ /* 0x000e24000021f100 */
[----:B0-----:R-:W-:Y:S01]  /*0e00*/  PRMT R22, R0, 0x7610, R22 ;  /* 0x0000761000167816 */ /* 0x001fe20000000016 */
[----:B------:R-:W-:Y:S05]  /*0e10*/  BRA `(.L_x_39985) ;  /* 0x0000018000007947 */ /* 0x000fea0003800000 */
.L_x_39984:
        /* <DEDUP_REMOVED lines=21> */
.L_x_40009:
[----:B------:R0:W5:Y:S01]  /*0f70*/  LDG.E.U8 R22, [R4.64] ;  /* 0x0000002404167981 */ /* 0x000162000c1e1100 */
[----:B------:R-:W-:Y:S05]  /*0f80*/  BRA `(.L_x_39985) ;  /* 0x0000001000007947 */ /* 0x000fea0003800000 */
.L_x_40008:
[----:B------:R0:W5:Y:S02]  /*0f90*/  LDG.E.U8 R22, [R4.64] ;  /* 0x0000002404167981 */ /* 0x000164000c1e1100 */
.L_x_39985:
        /* <DEDUP_REMOVED lines=16> */
.L_x_40015:
[----:B------:R0:W5:Y:S01]  /*10a0*/  LDG.E.U8 R23, [R4.64] ;  /* 0x0000002404177981 */ /* 0x000162000c1e1100 */
[----:B------:R-:W-:Y:S05]  /*10b0*/  BRA `(.L_x_40017) ;  /* 0x00000d8000007947 */ /* 0x000fea0003800000 */
.L_x_40014:
        /* <DEDUP_REMOVED lines=8> */
.L_x_40019:
[----:B------:R0:W5:Y:S01]  /*1140*/  LDG.E.U8 R23, [R4.64] ;  /* 0x0000002404177981 */ /* 0x000162000c1e1100 */
[----:B------:R-:W-:Y:S05]  /*1150*/  BRA `(.L_x_40017) ;  /* 0x00000ce000007947 */ /* 0x000fea0003800000 */
.L_x_40018:
[----:B------:R0:W5:Y:S01]  /*1160*/  LDG.E.U16 R23, [R4.64] ;  /* 0x0000002404177981 */ /* 0x000162000c1e1500 */
[----:B------:R-:W-:Y:S05]  /*1170*/  BRA `(.L_x_40017) ;  /* 0x00000cc000007947 */ /* 0x000fea0003800000 */
.L_x_40013:
        /* <DEDUP_REMOVED lines=9> */
.L_x_40021:
[----:B------:R-:W2:Y:S02]  /*1210*/  LDG.E.U16 R0, [R4.64] ;  /* 0x0000002404007981 */ /* 0x000ea4000c1e1500 */
[----:B--2---:R-:W-:-:S06]  /*1220*/  HADD2.F32 R0, -RZ, R0.H0_H0 ;  /* 0x20000000ff007230 */ /* 0x004fcc0000004100 */
[----:B------:R-:W0:Y:S02]  /*1230*/  F2I.FTZ.TRUNC.NTZ R0, R0 ;  /* 0x0000000000007305 */ /* 0x000e24000021f100 */
[----:B0-----:R-:W-:Y:S01]  /*1240*/  PRMT R23, R0, 0x7610, R23 ;  /* 0x0000761000177816 */ /* 0x001fe20000000017 */
[----:B------:R-:W-:Y:S05]  /*1250*/  BRA `(.L_x_40017) ;  /* 0x00000be000007947 */ /* 0x000fea0003800000 */
.L_x_40020:
        /* <DEDUP_REMOVED lines=9> */
.L_x_40023:
[----:B------:R-:W2:Y:S02]  /*12f0*/  LDG.E.U16 R4, [R4.64] ;  /* 0x0000002404047981 */ /* 0x000ea4000c1e1500 */
[----:B--2---:R-:W-:-:S06]  /*1300*/  HADD2.F32 R0, -RZ, R4.H0_H0 ;  /* 0x20000004ff007230 */ /* 0x004fcc0000004100 */
[----:B------:R-:W0:Y:S02]  /*1310*/  F2I.FTZ.TRUNC.NTZ R0, R0 ;  /* 0x0000000000007305 */ /* 0x000e24000021f100 */
[----:B0-----:R-:W-:Y:S01]  /*1320*/  PRMT R23, R0, 0x7610, R23 ;  /* 0x0000761000177816 */ /* 0x001fe20000000017 */
[----:B------:R-:W-:Y:S05]  /*1330*/  BRA `(.L_x_40017) ;  /* 0x00000b0000007947 */ /* 0x000fea0003800000 */
.L_x_40022:
[----:B------:R-:W2:Y:S02]  /*1340*/  LDG.E.64 R4, [R4.64] ;  /* 0x0000002404047981 */ /* 0x000ea4000c1e1b00 */
[----:B--2---:R0:W2:Y:S01]  /*1350*/  F2I.F64.TRUNC R23, R4 ;  /* 0x0000000400177311 */ /* 0x0040a2000030d100 */
[----:B------:R-:W-:Y:S05]  /*1360*/  BRA `(.L_x_40017) ;  /* 0x00000ad000007947 */ /* 0x000fea0003800000 */
.L_x_40012:
        /* <DEDUP_REMOVED lines=12> */
.L_x_40026:
[----:B------:R-:W2:Y:S02]  /*1430*/  LDG.E.64 R4, [R4.64] ;  /* 0x0000002404047981 */ /* 0x000ea4000c1e1b00 */
[----:B--2---:R0:W2:Y:S01]  /*1440*/  F2I.F64.TRUNC R23, R4 ;  /* 0x0000000400177311 */ /* 0x0040a2000030d100 */
[----:B------:R-:W-:Y:S05]  /*1450*/  BRA `(.L_x_40017) ;  /* 0x000009e000007947 */ /* 0x000fea0003800000 */
.L_x_40025:
        /* <DEDUP_REMOVED lines=28> */
.L_x_40028:
        /* <DEDUP_REMOVED lines=15> */
.L_x_40027:
[----:B------:R-:W2:Y:S02]  /*1710*/  LDG.E.U16 R0, [R4.64] ;  /* 0x0000002404007981 */ /* 0x000ea4000c1e1500 */
[----:B--2---:R-:W-:-:S06]  /*1720*/  PRMT R0, RZ, 0x5410, R0 ;  /* 0x00005410ff007816 */ /* 0x004fcc0000000000 */
[----:B------:R-:W0:Y:S02]  /*1730*/  F2I.FTZ.TRUNC.NTZ R0, R0 ;  /* 0x0000000000007305 */ /* 0x000e24000021f100 */
[----:B0-----:R-:W-:Y:S01]  /*1740*/  PRMT R23, R0, 0x7610, R23 ;  /* 0x0000761000177816 */ /* 0x001fe20000000017 */
[----:B------:R-:W-:Y:S05]  /*1750*/  BRA `(.L_x_40017) ;  /* 0x000006e000007947 */ /* 0x000fea0003800000 */
.L_x_40024:
        /* <DEDUP_REMOVED lines=10> */
.L_x_40031:
        /* <DEDUP_REMOVED lines=21> */
.L_x_40035:
[----:B------:R-:W-:Y:S05]  /*1950*/  BSYNC B1 ;  /* 0x0000000000017941 */ /* 0x000fea0003800000 */
.L_x_40034:
[----:B------:R-:W-:Y:S01]  /*1960*/  LEA R5, R0, 0x3b800000, 0x17 ;  /* 0x3b80000000057811 */ /* 0x000fe200078eb8ff */
[----:B------:R-:W-:-:S05]  /*1970*/  IMAD.SHL.U32 R0, R3, 0x100000, RZ ;  /* 0x0010000003007824 */ /* 0x000fca00078e00ff */
[----:B------:R-:W-:Y:S02]  /*1980*/  LOP3.LUT R0, R5, R0, R6, 0xfe, !PT ;  /* 0x0000000005007212 */ /* 0x000fe400078efe06 */
.L_x_40033:
[----:B------:R-:W-:Y:S05]  /*1990*/  BSYNC B0 ;  /* 0x0000000000007941 */ /* 0x000fea0003800000 */
.L_x_40032:
[----:B------:R-:W0:Y:S02]  /*19a0*/  F2I.FTZ.TRUNC.NTZ R0, R0 ;  /* 0x0000000000007305 */ /* 0x000e24000021f100 */
[----:B0-----:R-:W-:Y:S01]  /*19b0*/  PRMT R23, R0, 0x7610, R23 ;  /* 0x0000761000177816 */ /* 0x001fe20000000017 */
[----:B------:R-:W-:Y:S05]  /*19c0*/  BRA `(.L_x_40017) ;  /* 0x0000047000007947 */ /* 0x000fea0003800000 */
.L_x_40030:
        /* <DEDUP_REMOVED lines=21> */
.L_x_40039:
[----:B------:R-:W-:Y:S05]  /*1b20*/  BSYNC B1 ;  /* 0x0000000000017941 */ /* 0x000fea0003800000 */
.L_x_40038:
[----:B------:R-:W-:Y:S01]  /*1b30*/  LEA R5, R0, 0x37800000, 0x17 ;  /* 0x3780000000057811 */ /* 0x000fe200078eb8ff */
[----:B------:R-:W-:-:S05]  /*1b40*/  IMAD.SHL.U32 R0, R3, 0x200000, RZ ;  /* 0x0020000003007824 */ /* 0x000fca00078e00ff */
[----:B------:R-:W-:Y:S02]  /*1b50*/  LOP3.LUT R0, R5, R0, R6, 0xfe, !PT ;  /* 0x0000000005007212 */ /* 0x000fe400078efe06 */
.L_x_40037:
[----:B------:R-:W-:Y:S05]  /*1b60*/  BSYNC B0 ;  /* 0x0000000000007941 */ /* 0x000fea0003800000 */
.L_x_40036:
[----:B------:R-:W0:Y:S02]  /*1b70*/  F2I.FTZ.TRUNC.NTZ R0, R0 ;  /* 0x0000000000007305 */ /* 0x000e24000021f100 */
[----:B0-----:R-:W-:Y:S01]  /*1b80*/  PRMT R23, R0, 0x7610, R23 ;  /* 0x0000761000177816 */ /* 0x001fe20000000017 */
[----:B------:R-:W-:Y:S05]  /*1b90*/  BRA `(.L_x_40017) ;  /* 0x000002a000007947 */ /* 0x000fea0003800000 */
.L_x_40029:
        /* <DEDUP_REMOVED lines=14> */
.L_x_40043:
[----:B------:R-:W-:Y:S05]  /*1c80*/  BSYNC B0 ;  /* 0x0000000000007941 */ /* 0x000fea0003800000 */
.L_x_40042:
[----:B------:R-:W0:Y:S02]  /*1c90*/  F2I.FTZ.TRUNC.NTZ R0, R0 ;  /* 0x0000000000007305 */ /* 0x000e24000021f100 */
[----:B0-----:R-:W-:Y:S01]  /*1ca0*/  PRMT R23, R0, 0x7610, R23 ;  /* 0x0000761000177816 */ /* 0x001fe20000000017 */
[----:B------:R-:W-:Y:S05]  /*1cb0*/  BRA `(.L_x_40017) ;  /* 0x0000018000007947 */ /* 0x000fea0003800000 */
.L_x_40016:
        /* <DEDUP_REMOVED lines=21> */
.L_x_40041:
[----:B------:R0:W5:Y:S01]  /*1e10*/  LDG.E.U8 R23, [R4.64] ;  /* 0x0000002404177981 */ /* 0x000162000c1e1100 */
[----:B------:R-:W-:Y:S05]  /*1e20*/  BRA `(.L_x_40017) ;  /* 0x0000001000007947 */ /* 0x000fea0003800000 */
.L_x_40040:
[----:B------:R0:W5:Y:S02]  /*1e30*/  LDG.E.U8 R23, [R4.64] ;  /* 0x0000002404177981 */ /* 0x000164000c1e1100 */
.L_x_40017:
[----:B------:R-:W3:Y:S02]  /*1e40*/  S2R R28, SR_TID.X ;  /* 0x00000000001c7919 */ /* 0x000ee40000002100 */
[----:B---3--:R-:W-:Y:S02]  /*1e50*/  IADD3 R28, R28, 0x80, RZ ;  /* 0x000000801c1c7810 */ /* 0x008fe40007ffe0ff */
.L_x_39979:
[----:B-1-3--:R-:W-:Y:S05]  /*1e60*/  BSYNC B6 ;  /* 0x0000000000067941 */ /* 0x00afea0003800000 */
.L_x_39978:
        /* <DEDUP_REMOVED lines=21> */
.L_x_40049:
[----:B------:R0:W5:Y:S01]  /*1fc0*/  LDG.E.U8 R19, [R4.64] ;  /* 0x0000002404137981 */ /* 0x000162000c1e1100 */
[----:B------:R-:W-:Y:S05]  /*1fd0*/  BRA `(.L_x_40051) ;  /* 0x00000d8000007947 */ /* 0x000fea0003800000 */
.L_x_40048:
        /* <DEDUP_REMOVED lines=8> */
.L_x_40053:
[----:B------:R0:W5:Y:S01]  /*2060*/  LDG.E.U8 R19, [R4.64] ;  /* 0x0000002404137981 */ /* 0x000162000c1e1100 */
[----:B------:R-:W-:Y:S05]  /*2070*/  BRA `(.L_x_40051) ;  /* 0x00000ce000007947 */ /* 0x000fea0003800000 */
.L_x_40052:
[----:B------:R0:W5:Y:S01]  /*2080*/  LDG.E.U16 R19, [R4.64] ;  /* 0x0000002404137981 */ /* 0x000162000c1e1500 */
[----:B------:R-:W-:Y:S05]  /*2090*/  BRA `(.L_x_40051) ;  /* 0x00000cc000007947 */ /* 0x000fea0003800000 */
.L_x_40047:
        /* <DEDUP_REMOVED lines=9> */
.L_x_40055:
[----:B------:R-:W3:Y:S02]  /*2130*/  LDG.E.U16 R0, [R4.64] ;  /* 0x0000002404007981 */ /* 0x000ee4000c1e1500 */
[----:B---3--:R-:W-:-:S06]  /*2140*/  HADD2.F32 R0, -RZ, R0.H0_H0 ;  /* 0x20000000ff007230 */ /* 0x008fcc0000004100 */
[----:B------:R-:W0:Y:S02]  /*2150*/  F2I.FTZ.TRUNC.NTZ R0, R0 ;  /* 0x0000000000007305 */ /* 0x000e24000021f100 */
[----:B0-----:R-:W-:Y:S01]  /*2160*/  PRMT R19, R0, 0x7610, R19 ;  /* 0x0000761000137816 */ /* 0x001fe20000000013 */
[----:B------:R-:W-:Y:S05]  /*2170*/  BRA `(.L_x_40051) ;  /* 0x00000be000007947 */ /* 0x000fea0003800000 */
.L_x_40054:
        /* <DEDUP_REMOVED lines=9> */
.L_x_40057:
[----:B------:R-:W3:Y:S02]  /*2210*/  LDG.E.U16 R4, [R4.64] ;  /* 0x0000002404047981 */ /* 0x000ee4000c1e1500 */
[----:B---3--:R-:W-:-:S06]  /*2220*/  HADD2.F32 R0, -RZ, R4.H0_H0 ;  /* 0x20000004ff007230 */ /* 0x008fcc0000004100 */
[----:B------:R-:W0:Y:S02]  /*2230*/  F2I.FTZ.TRUNC.NTZ R0, R0 ;  /* 0x0000000000007305 */ /* 0x000e24000021f100 */
[----:B0-----:R-:W-:Y:S01]  /*2240*/  PRMT R19, R0, 0x7610, R19 ;  /* 0x0000761000137816 */ /* 0x001fe20000000013 */
[----:B------:R-:W-:Y:S05]  /*2250*/  BRA `(.L_x_40051) ;  /* 0x00000b0000007947 */ /* 0x000fea0003800000 */
.L_x_40056:
[----:B------:R-:W3:Y:S02]  /*2260*/  LDG.E.64 R4, [R4.64] ;  /* 0x0000002404047981 */ /* 0x000ee4000c1e1b00 */
[----:B---3--:R0:W1:Y:S01]  /*2270*/  F2I.F64.TRUNC R19, R4 ;  /* 0x0000000400137311 */ /* 0x008062000030d100 */
[----:B------:R-:W-:Y:S05]  /*2280*/  BRA `(.L_x_40051) ;  /* 0x00000ad000007947 */ /* 0x000fea0003800000 */
.L_x_40046:
        /* <DEDUP_REMOVED lines=12> */
.L_x_40060:
[----:B------:R-:W3:Y:S02]  /*2350*/  LDG.E.64 R4, [R4.64] ;  /* 0x0000002404047981 */ /* 0x000ee4000c1e1b00 */
[----:B---3--:R0:W1:Y:S01]  /*2360*/  F2I.F64.TRUNC R19, R4 ;  /* 0x0000000400137311 */ /* 0x008062000030d100 */
[----:B------:R-:W-:Y:S05]  /*2370*/  BRA `(.L_x_40051) ;  /* 0x000009e000007947 */ /* 0x000fea0003800000 */
.L_x_40059:
        /* <DEDUP_REMOVED lines=28> */
.L_x_40062:
        /* <DEDUP_REMOVED lines=15> */
.L_x_40061:
[----:B------:R-:W3:Y:S02]  /*2630*/  LDG.E.U16 R0, [R4.64] ;  /* 0x0000002404007981 */ /* 0x000ee4000c1e1500 */
[----:B---3--:R-:W-:-:S06]  /*2640*/  PRMT R0, RZ, 0x5410, R0 ;  /* 0x00005410ff007816 */ /* 0x008fcc0000000000 */
[----:B------:R-:W0:Y:S02]  /*2650*/  F2I.FTZ.TRUNC.NTZ R0, R0 ;  /* 0x0000000000007305 */ /* 0x000e24000021f100 */
[----:B0-----:R-:W-:Y:S01]  /*2660*/  PRMT R19, R0, 0x7610, R19 ;  /* 0x0000761000137816 */ /* 0x001fe20000000013 */
[----:B------:R-:W-:Y:S05]  /*2670*/  BRA `(.L_x_40051) ;  /* 0x000006e000007947 */ /* 0x000fea0003800000 */
.L_x_40058:
        /* <DEDUP_REMOVED lines=10> */
.L_x_40065:
        /* <DEDUP_REMOVED lines=21> */
.L_x_40069:
[----:B------:R-:W-:Y:S05]  /*2870*/  BSYNC B1 ;  /* 0x0000000000017941 */ /* 0x000fea0003800000 */
.L_x_40068:
[----:B------:R-:W-:Y:S01]  /*2880*/  LEA R5, R0, 0x3b800000, 0x17 ;  /* 0x3b80000000057811 */ /* 0x000fe200078eb8ff */
[----:B------:R-:W-:-:S05]  /*2890*/  IMAD.SHL.U32 R0, R3, 0x100000, RZ ;  /* 0x0010000003007824 */ /* 0x000fca00078e00ff */
[----:B------:R-:W-:Y:S02]  /*28a0*/  LOP3.LUT R0, R5, R0, R6, 0xfe, !PT ;  /* 0x0000000005007212 */ /* 0x000fe400078efe06 */
.L_x_40067:
[----:B------:R-:W-:Y:S05]  /*28b0*/  BSYNC B0 ;  /* 0x0000000000007941 */ /* 0x000fea0003800000 */
.L_x_40066:
[----:B------:R-:W0:Y:S02]  /*28c0*/  F2I.FTZ.TRUNC.NTZ R0, R0 ;  /* 0x0000000000007305 */ /* 0x000e24000021f100 */
[----:B0-----:R-:W-:Y:S01]  /*28d0*/  PRMT R19, R0, 0x7610, R19 ;  /* 0x0000761000137816 */ /* 0x001fe20000000013 */
[----:B------:R-:W-:Y:S05]  /*28e0*/  BRA `(.L_x_40051) ;  /* 0x0000047000007947 */ /* 0x000fea0003800000 */
.L_x_40064:
        /* <DEDUP_REMOVED lines=21> */
.L_x_40073:
[----:B------:R-:W-:Y:S05]  /*2a40*/  BSYNC B1 ;  /* 0x0000000000017941 */ /* 0x000fea0003800000 */
.L_x_40072:
[----:B------:R-:W-:Y:S01]  /*2a50*/  LEA R5, R0, 0x37800000, 0x17 ;  /* 0x3780000000057811 */ /* 0x000fe200078eb8ff */
[----:B------:R-:W-:-:S05]  /*2a60*/  IMAD.SHL.U32 R0, R3, 0x200000, RZ ;  /* 0x0020000003007824 */ /* 0x000fca00078e00ff */
[----:B------:R-:W-:Y:S02]  /*2a70*/  LOP3.LUT R0, R5, R0, R6, 0xfe, !PT ;  /* 0x0000000005007212 */ /* 0x000fe400078efe06 */
.L_x_40071:
[----:B------:R-:W-:Y:S05]  /*2a80*/  BSYNC B0 ;  /* 0x0000000000007941 */ /* 0x000fea0003800000 */
.L_x_40070:
[----:B------:R-:W0:Y:S02]  /*2a90*/  F2I.FTZ.TRUNC.NTZ R0, R0 ;  /* 0x0000000000007305 */ /* 0x000e24000021f100 */
[----:B0-----:R-:W-:Y:S01]  /*2aa0*/  PRMT R19, R0, 0x7610, R19 ;  /* 0x0000761000137816 */ /* 0x001fe20000000013 */
[----:B------:R-:W-:Y:S05]  /*2ab0*/  BRA `(.L_x_40051) ;  /* 0x000002a000007947 */ /* 0x000fea0003800000 */
.L_x_40063:
        /* <DEDUP_REMOVED lines=14> */
.L_x_40077:
[----:B------:R-:W-:Y:S05]  /*2ba0*/  BSYNC B0 ;  /* 0x0000000000007941 */ /* 0x000fea0003800000 */
.L_x_40076:
[----:B------:R-:W0:Y:S02]  /*2bb0*/  F2I.FTZ.TRUNC.NTZ R0, R0 ;  /* 0x0000000000007305 */ /* 0x000e24000021f100 */
[----:B0-----:R-:W-:Y:S01]  /*2bc0*/  PRMT R19, R0, 0x7610, R19 ;  /* 0x0000761000137816 */ /* 0x001fe20000000013 */
[----:B------:R-:W-:Y:S05]  /*2bd0*/  BRA `(.L_x_40051) ;  /* 0x0000018000007947 */ /* 0x000fea0003800000 */
.L_x_40050:
        /* <DEDUP_REMOVED lines=21> */
.L_x_40075:
[----:B------:R0:W5:Y:S01]  /*2d30*/  LDG.E.U8 R19, [R4.64] ;  /* 0x0000002404137981 */ /* 0x000162000c1e1100 */
[----:B------:R-:W-:Y:S05]  /*2d40*/  BRA `(.L_x_40051) ;  /* 0x0000001000007947 */ /* 0x000fea0003800000 */
.L_x_40074:
[----:B------:R0:W5:Y:S02]  /*2d50*/  LDG.E.U8 R19, [R4.64] ;  /* 0x0000002404137981 */ /* 0x000164000c1e1100 */
.L_x_40051:
        /* <DEDUP_REMOVED lines=16> */
.L_x_40081:
[----:B------:R0:W5:Y:S01]  /*2e60*/  LDG.E.U8 R24, [R4.64] ;  /* 0x0000002404187981 */ /* 0x000162000c1e1100 */
[----:B------:R-:W-:Y:S05]  /*2e70*/  BRA `(.L_x_40083) ;  /* 0x00000d8000007947 */ /* 0x000fea0003800000 */
.L_x_40080:
        /* <DEDUP_REMOVED lines=8> */
.L_x_40085:
[----:B------:R0:W5:Y:S01]  /*2f00*/  LDG.E.U8 R24, [R4.64] ;  /* 0x0000002404187981 */ /* 0x000162000c1e1100 */
[----:B------:R-:W-:Y:S05]  /*2f10*/  BRA `(.L_x_40083) ;  /* 0x00000ce000007947 */ /* 0x000fea0003800000 */
.L_x_40084:
[----:B------:R0:W5:Y:S01]  /*2f20*/  LDG.E.U16 R24, [R4.64] ;  /* 0x0000002404187981 */ /* 0x000162000c1e1500 */
[----:B------:R-:W-:Y:S05]  /*2f30*/  BRA `(.L_x_40083) ;  /* 0x00000cc000007947 */ /* 0x000fea0003800000 */
.L_x_40079:
        /* <DEDUP_REMOVED lines=9> */
.L_x_40087:
[----:B------:R-:W3:Y:S02]  /*2fd0*/  LDG.E.U16 R0, [R4.64] ;  /* 0x0000002404007981 */ /* 0x000ee4000c1e1500 */
[----:B---3--:R-:W-:-:S06]  /*2fe0*/  HADD2.F32 R0, -RZ, R0.H0_H0 ;  /* 0x20000000ff007230 */ /* 0x008fcc0000004100 */
[----:B------:R-:W0:Y:S02]  /*2ff0*/  F2I.FTZ.TRUNC.NTZ R0, R0 ;  /* 0x0000000000007305 */ /* 0x000e24000021f100 */
[----:B0-----:R-:W-:Y:S01]  /*3000*/  PRMT R24, R0, 0x7610, R24 ;  /* 0x0000761000187816 */ /* 0x001fe20000000018 */
[----:B------:R-:W-:Y:S05]  /*3010*/  BRA `(.L_x_40083) ;  /* 0x00000be000007947 */ /* 0x000fea0003800000 */
.L_x_40086:
        /* <DEDUP_REMOVED lines=9> */
.L_x_40089:
[----:B------:R-:W3:Y:S02]  /*30b0*/  LDG.E.U16 R4, [R4.64] ;  /* 0x0000002404047981 */ /* 0x000ee4000c1e1500 */
[----:B---3--:R-:W-:-:S06]  /*30c0*/  HADD2.F32 R0, -RZ, R4.H0_H0 ;  /* 0x20000004ff007230 */ /* 0x008fcc0000004100 */
[----:B------:R-:W0:Y:S02]  /*30d0*/  F2I.FTZ.TRUNC.NTZ R0, R0 ;  /* 0x0000000000007305 */ /* 0x000e24000021f100 */
[----:B0-----:R-:W-:Y:S01]  /*30e0*/  PRMT R24, R0, 0x7610, R24 ;  /* 0x0000761000187816 */ /* 0x001fe20000000018 */
[----:B------:R-:W-:Y:S05]  /*30f0*/  BRA `(.L_x_40083) ;  /* 0x00000b0000007947 */ /* 0x000fea0003800000 */
.L_x_40088:
[----:B------:R-:W3:Y:S02]  /*3100*/  LDG.E.64 R4, [R4.64] ;  /* 0x0000002404047981 */ /* 0x000ee4000c1e1b00 */
[----:B---3--:R0:W3:Y:S01]  /*3110*/  F2I.F64.TRUNC R24, R4 ;  /* 0x0000000400187311 */ /* 0x0080e2000030d100 */
[----:B------:R-:W-:Y:S05]  /*3120*/  BRA `(.L_x_40083) ;  /* 0x00000ad000007947 */ /* 0x000fea0003800000 */
.L_x_40078:
        /* <DEDUP_REMOVED lines=12> */
.L_x_40092:
[----:B------:R-:W3:Y:S02]  /*31f0*/  LDG.E.64 R4, [R4.64] ;  /* 0x0000002404047981 */ /* 0x000ee4000c1e1b00 */
[----:B---3--:R0:W3:Y:S01]  /*3200*/  F2I.F64.TRUNC R24, R4 ;  /* 0x0000000400187311 */ /* 0x0080e2000030d100 */
[----:B------:R-:W-:Y:S05]  /*3210*/  BRA `(.L_x_40083) ;  /* 0x000009e000007947 */ /* 0x000fea0003800000 */
.L_x_40091:
        /* <DEDUP_REMOVED lines=28> */
.L_x_40094:
        /* <DEDUP_REMOVED lines=15> */
.L_x_40093:
[----:B------:R-:W3:Y:S02]  /*34d0*/  LDG.E.U16 R0, [R4.64] ;  /* 0x0000002404007981 */ /* 0x000ee4000c1e1500 */
[----:B---3--:R-:W-:-:S06]  /*34e0*/  PRMT R0, RZ, 0x5410, R0 ;  /* 0x00005410ff007816 */ /* 0x008fcc0000000000 */
[----:B------:R-:W0:Y:S02]  /*34f0*/  F2I.FTZ.TRUNC.NTZ R0, R0 ;  /* 0x0000000000007305 */ /* 0x000e24000021f100 */
[----:B0-----:R-:W-:Y:S01]  /*3500*/  PRMT R24, R0, 0x7610, R24 ;  /* 0x0000761000187816 */ /* 0x001fe20000000018 */
[----:B------:R-:W-:Y:S05]  /*3510*/  BRA `(.L_x_40083) ;  /* 0x000006e000007947 */ /* 0x000fea0003800000 */
.L_x_40090:
        /* <DEDUP_REMOVED lines=10> */
.L_x_40097:
        /* <DEDUP_REMOVED lines=21> */
.L_x_40101:
[----:B------:R-:W-:Y:S05]  /*3710*/  BSYNC B1 ;  /* 0x0000000000017941 */ /* 0x000fea0003800000 */
.L_x_40100:
[----:B------:R-:W-:Y:S01]  /*3720*/  LEA R5, R0, 0x3b800000, 0x17 ;  /* 0x3b80000000057811 */ /* 0x000fe200078eb8ff */
[----:B------:R-:W-:-:S05]  /*3730*/  IMAD.SHL.U32 R0, R3, 0x100000, RZ ;  /* 0x0010000003007824 */ /* 0x000fca00078e00ff */
[----:B------:R-:W-:Y:S02]  /*3740*/  LOP3.LUT R0, R5, R0, R6, 0xfe, !PT ;  /* 0x0000000005007212 */ /* 0x000fe400078efe06 */
.L_x_40099:
[----:B------:R-:W-:Y:S05]  /*3750*/  BSYNC B0 ;  /* 0x0000000000007941 */ /* 0x000fea0003800000 */
.L_x_40098:
[----:B------:R-:W0:Y:S02]  /*3760*/  F2I.FTZ.TRUNC.NTZ R0, R0 ;  /* 0x0000000000007305 */ /* 0x000e24000021f100 */
[----:B0-----:R-:W-:Y:S01]  /*3770*/  PRMT R24, R0, 0x7610, R24 ;  /* 0x0000761000187816 */ /* 0x001fe20000000018 */
[----:B------:R-:W-:Y:S05]  /*3780*/  BRA `(.L_x_40083) ;  /* 0x0000047000007947 */ /* 0x000fea0003800000 */
.L_x_40096:
        /* <DEDUP_REMOVED lines=21> */
.L_x_40105:
[----:B------:R-:W-:Y:S05]  /*38e0*/  BSYNC B1 ;  /* 0x0000000000017941 */ /* 0x000fea0003800000 */
.L_x_40104:
[----:B------:R-:W-:Y:S01]  /*38f0*/  LEA R5, R0, 0x37800000, 0x17 ;  /* 0x3780000000057811 */ /* 0x000fe200078eb8ff */
[----:B------:R-:W-:-:S05]  /*3900*/  IMAD.SHL.U32 R0, R3, 0x200000, RZ ;  /* 0x0020000003007824 */ /* 0x000fca00078e00ff */
[----:B------:R-:W-:Y:S02]  /*3910*/  LOP3.LUT R0, R5, R0, R6, 0xfe, !PT ;  /* 0x0000000005007212 */ /* 0x000fe400078efe06 */
.L_x_40103:
[----:B------:R-:W-:Y:S05]  /*3920*/  BSYNC B0 ;  /* 0x0000000000007941 */ /* 0x000fea0003800000 */
.L_x_40102:
[----:B------:R-:W0:Y:S02]  /*3930*/  F2I.FTZ.TRUNC.NTZ R0, R0 ;  /* 0x0000000000007305 */ /* 0x000e24000021f100 */
[----:B0-----:R-:W-:Y:S01]  /*3940*/  PRMT R24, R0, 0x7610, R24 ;  /* 0x0000761000187816 */ /* 0x001fe20000000018 */
[----:B------:R-:W-:Y:S05]  /*3950*/  BRA `(.L_x_40083) ;  /* 0x000002a000007947 */ /* 0x000fea0003800000 */
.L_x_40095:
        /* <DEDUP_REMOVED lines=14> */
.L_x_40109:
[----:B------:R-:W-:Y:S05]  /*3a40*/  BSYNC B0 ;  /* 0x0000000000007941 */ /* 0x000fea0003800000 */
.L_x_40108:
[----:B------:R-:W0:Y:S02]  /*3a50*/  F2I.FTZ.TRUNC.NTZ R0, R0 ;  /* 0x0000000000007305 */ /* 0x000e24000021f100 */
[----:B0-----:R-:W-:Y:S01]  /*3a60*/  PRMT R24, R0, 0x7610, R24 ;  /* 0x0000761000187816 */ /* 0x001fe20000000018 */
[----:B------:R-:W-:Y:S05]  /*3a70*/  BRA `(.L_x_40083) ;  /* 0x0000018000007947 */ /* 0x000fea0003800000 */
.L_x_40082:
        /* <DEDUP_REMOVED lines=21> */
.L_x_40107:
[----:B------:R0:W5:Y:S01]  /*3bd0*/  LDG.E.U8 R24, [R4.64] ;  /* 0x0000002404187981 */ /* 0x000162000c1e1100 */
[----:B------:R-:W-:Y:S05]  /*3be0*/  BRA `(.L_x_40083) ;  /* 0x0000001000007947 */ /* 0x000fea0003800000 */
.L_x_40106:
[----:B------:R0:W5:Y:S02]  /*3bf0*/  LDG.E.U8 R24, [R4.64] ;  /* 0x0000002404187981 */ /* 0x000164000c1e1100 */
.L_x_40083:
[----:B------:R-:W-:-:S03]  /*3c00*/  IADD3 R28, R28, 0x80, RZ ;  /* 0x000000801c1c7810 */ /* 0x000fc60007ffe0ff */
.L_x_40045:
[----:B------:R-:W-:Y:S05]  /*3c10*/  BSYNC B6 ;  /* 0x0000000000067941 */ /* 0x000fea0003800000 */
.L_x_40044:
        /* <DEDUP_REMOVED lines=23> */
.L_x_40115:
[----:B------:R0:W5:Y:S01]  /*3d90*/  LDG.E.U8 R26, [R4.64] ;  /* 0x00000024041a7981 */ /* 0x000162000c1e1100 */
[----:B------:R-:W-:Y:S05]  /*3da0*/  BRA `(.L_x_40117) ;  /* 0x00000d8000007947 */ /* 0x000fea0003800000 */
.L_x_40114:
        /* <DEDUP_REMOVED lines=8> */
.L_x_40119:
[----:B------:R0:W5:Y:S01]  /*3e30*/  LDG.E.U8 R26, [R4.64] ;  /* 0x00000024041a7981 */ /* 0x000162000c1e1100 */
[----:B------:R-:W-:Y:S05]  /*3e40*/  BRA `(.L_x_40117) ;  /* 0x00000ce000007947 */ /* 0x000fea0003800000 */
.L_x_40118:
[----:B------:R0:W5:Y:S01]  /*3e50*/  LDG.E.U16 R26, [R4.64] ;  /* 0x00000024041a7981 */ /* 0x000162000c1e1500 */
[----:B------:R-:W-:Y:S05]  /*3e60*/  BRA `(.L_x_40117) ;  /* 0x00000cc000007947 */ /* 0x000fea0003800000 */
.L_x_40113:
        /* <DEDUP_REMOVED lines=9> */
.L_x_40121:
[----:B------:R-:W4:Y:S02]  /*3f00*/  LDG.E.U16 R0, [R4.64] ;  /* 0x0000002404007981 */ /* 0x000f24000c1e1500 */
[----:B----4-:R-:W-:-:S06]  /*3f10*/  HADD2.F32 R0, -RZ, R0.H0_H0 ;  /* 0x20000000ff007230 */ /* 0x010fcc0000004100 */
[----:B------:R-:W0:Y:S02]  /*3f20*/  F2I.FTZ.TRUNC.NTZ R0, R0 ;  /* 0x0000000000007305 */ /* 0x000e24000021f100 */
[----:B0-----:R-:W-:Y:S01]  /*3f30*/  PRMT R26, R0, 0x7610, R26 ;  /* 0x00007610001a7816 */ /* 0x001fe2000000001a */
[----:B------:R-:W-:Y:S05]  /*3f40*/  BRA `(.L_x_40117) ;  /* 0x00000be000007947 */ /* 0x000fea0003800000 */
.L_x_40120:
        /* <DEDUP_REMOVED lines=9> */
.L_x_40123:
[----:B------:R-:W4:Y:S02]  /*3fe0*/  LDG.E.U16 R4, [R4.64] ;  /* 0x0000002404047981 */ /* 0x000f24000c1e1500 */
[----:B----4-:R-:W-:-:S06]  /*3ff0*/  HADD2.F32 R0, -RZ, R4.H0_H0 ;  /* 0x20000004ff007230 */ /* 0x010fcc0000004100 */
[----:B------:R-:W0:Y:S02]  /*4000*/  F2I.FTZ.TRUNC.NTZ R0, R0 ;  /* 0x0000000000007305 */ /* 0x000e24000021f100 */
[----:B0-----:R-:W-:Y:S01]  /*4010*/  PRMT R26, R0, 0x7610, R26 ;  /* 0x00007610001a7816 */ /* 0x001fe2000000001a */
[----:B------:R-:W-:Y:S05]  /*4020*/  BRA `(.L_x_40117) ;  /* 0x00000b0000007947 */ /* 0x000fea0003800000 */
.L_x_40122:
[----:B------:R-:W4:Y:S02]  /*4030*/  LDG.E.64 R4, [R4.64] ;  /* 0x0000002404047981 */ /* 0x000f24000c1e1b00 */
[----:B----4-:R0:W4:Y:S01]  /*4040*/  F2I.F64.TRUNC R26, R4 ;  /* 0x00000004001a7311 */ /* 0x010122000030d100 */
[----:B------:R-:W-:Y:S05]  /*4050*/  BRA `(.L_x_40117) ;  /* 0x00000ad000007947 */ /* 0x000fea0003800000 */
.L_x_40112:
        /* <DEDUP_REMOVED lines=12> */
.L_x_40126:
[----:B------:R-:W4:Y:S02]  /*4120*/  LDG.E.64 R4, [R4.64] ;  /* 0x0000002404047981 */ /* 0x000f24000c1e1b00 */
[----:B----4-:R0:W4:Y:S01]  /*4130*/  F2I.F64.TRUNC R26, R4 ;  /* 0x00000004001a7311 */ /* 0x010122000030d100 */
[----:B------:R-:W-:Y:S05]  /*4140*/  BRA `(.L_x_40117) ;  /* 0x000009e000007947 */ /* 0x000fea0003800000 */
.L_x_40125:
        /* <DEDUP_REMOVED lines=28> */
.L_x_40128:
        /* <DEDUP_REMOVED lines=15> */
.L_x_40127:
[----:B------:R-:W4:Y:S02]  /*4400*/  LDG.E.U16 R0, [R4.64] ;  /* 0x0000002404007981 */ /* 0x000f24000c1e1500 */
[----:B----4-:R-:W-:-:S06]  /*4410*/  PRMT R0, RZ, 0x5410, R0 ;  /* 0x00005410ff007816 */ /* 0x010fcc0000000000 */
[----:B------:R-:W0:Y:S02]  /*4420*/  F2I.FTZ.TRUNC.NTZ R0, R0 ;  /* 0x0000000000007305 */ /* 0x000e24000021f100 */
[----:B0-----:R-:W-:Y:S01]  /*4430*/  PRMT R26, R0, 0x7610, R26 ;  /* 0x00007610001a7816 */ /* 0x001fe2000000001a */
[----:B------:R-:W-:Y:S05]  /*4440*/  BRA `(.L_x_40117) ;  /* 0x000006e000007947 */ /* 0x000fea0003800000 */
.L_x_40124:
        /* <DEDUP_REMOVED lines=10> */
.L_x_40131:
        /* <DEDUP_REMOVED lines=21> */
.L_x_40135:
[----:B------:R-:W-:Y:S05]  /*4640*/  BSYNC B1 ;  /* 0x0000000000017941 */ /* 0x000fea0003800000 */
.L_x_40134:
[----:B------:R-:W-:Y:S01]  /*4650*/  LEA R5, R0, 0x3b800000, 0x17 ;  /* 0x3b80000000057811 */ /* 0x000fe200078eb8ff */
[----:B------:R-:W-:-:S05]  /*4660*/  IMAD.SHL.U32 R0, R3, 0x100000, RZ ;  /* 0x0010000003007824 */ /* 0x000fca00078e00ff */
[----:B------:R-:W-:Y:S02]  /*4670*/  LOP3.LUT R0, R5, R0, R6, 0xfe, !PT ;  /* 0x0000000005007212 */ /* 0x000fe400078efe06 */
.L_x_40133:
[----:B------:R-:W-:Y:S05]  /*4680*/  BSYNC B0 ;  /* 0x0000000000007941 */ /* 0x000fea0003800000 */
.L_x_40132:
[----:B------:R-:W0:Y:S02]  /*4690*/  F2I.FTZ.TRUNC.NTZ R0, R0 ;  /* 0x0000000000007305 */ /* 0x000e24000021f100 */
[----:B0-----:R-:W-:Y:S01]  /*46a0*/  PRMT R26, R0, 0x7610, R26 ;  /* 0x00007610001a7816 */ /* 0x001fe2000000001a */
[----:B------:R-:W-:Y:S05]  /*46b0*/  BRA `(.L_x_40117) ;  /* 0x0000047000007947 */ /* 0x000fea0003800000 */
.L_x_40130:
        /* <DEDUP_REMOVED lines=21> */
.L_x_40139:
[----:B------:R-:W-:Y:S05]  /*4810*/  BSYNC B1 ;  /* 0x0000000000017941 */ /* 0x000fea0003800000 */
.L_x_40138:
[----:B------:R-:W-:Y:S01]  /*4820*/  LEA R5, R0, 0x37800000, 0x17 ;  /* 0x3780000000057811 */ /* 0x000fe200078eb8ff */
[----:B------:R-:W-:-:S05]  /*4830*/  IMAD.SHL.U32 R0, R3, 0x200000, RZ ;  /* 0x0020000003007824 */ /* 0x000fca00078e00ff */
[----:B------:R-:W-:Y:S02]  /*4840*/  LOP3.LUT R0, R5, R0, R6, 0xfe, !PT ;  /* 0x0000000005007212 */ /* 0x000fe400078efe06 */
.L_x_40137:
[----:B------:R-:W-:Y:S05]  /*4850*/  BSYNC B0 ;  /* 0x0000000000007941 */ /* 0x000fea0003800000 */
.L_x_40136:
[----:B------:R-:W0:Y:S02]  /*4860*/  F2I.FTZ.TRUNC.NTZ R0, R0 ;  /* 0x0000000000007305 */ /* 0x000e24000021f100 */
[----:B0-----:R-:W-:Y:S01]  /*4870*/  PRMT R26, R0, 0x7610, R26 ;  /* 0x00007610001a7816 */ /* 0x001fe2000000001a */
[----:B------:R-:W-:Y:S05]  /*4880*/  BRA `(.L_x_40117) ;  /* 0x000002a000007947 */ /* 0x000fea0003800000 */
.L_x_40129:
        /* <DEDUP_REMOVED lines=14> */
.L_x_40143:
[----:B------:R-:W-:Y:S05]  /*4970*/  BSYNC B0 ;  /* 0x0000000000007941 */ /* 0x000fea0003800000 */
.L_x_40142:
[----:B------:R-:W0:Y:S02]  /*4980*/  F2I.FTZ.TRUNC.NTZ R0, R0 ;  /* 0x0000000000007305 */ /* 0x000e24000021f100 */
[----:B0-----:R-:W-:Y:S01]  /*4990*/  PRMT R26, R0, 0x7610, R26 ;  /* 0x00007610001a7816 */ /* 0x001fe2000000001a */
[----:B------:R-:W-:Y:S05]  /*49a0*/  BRA `(.L_x_40117) ;  /* 0x0000018000007947 */ /* 0x000fea0003800000 */
.L_x_40116:
        /* <DEDUP_REMOVED lines=21> */
.L_x_40141:
[----:B------:R0:W5:Y:S01]  /*4b00*/  LDG.E.U8 R26, [R4.64] ;  /* 0x00000024041a7981 */ /* 0x000162000c1e1100 */
[----:B------:R-:W-:Y:S05]  /*4b10*/  BRA `(.L_x_40117) ;  /* 0x0000001000007947 */ /* 0x000fea0003800000 */
.L_x_40140:
[----:B------:R0:W5:Y:S02]  /*4b20*/  LDG.E.U8 R26, [R4.64] ;  /* 0x00000024041a7981 */ /* 0x000164000c1e1100 */
.L_x_40117:
        /* <DEDUP_REMOVED lines=16> */
.L_x_40147:
[----:B------:R0:W5:Y:S01]  /*4c30*/  LDG.E.U8 R27, [R4.64] ;  /* 0x00000024041b7981 */ /* 0x000162000c1e1100 */
[----:B------:R-:W-:Y:S05]  /*4c40*/  BRA `(.L_x_40149) ;  /* 0x00000d8000007947 */ /* 0x000fea0003800000 */
.L_x_40146:
        /* <DEDUP_REMOVED lines=8> */
.L_x_40151:
[----:B------:R0:W5:Y:S01]  /*4cd0*/  LDG.E.U8 R27, [R4.64] ;  /* 0x00000024041b7981 */ /* 0x000162000c1e1100 */
[----:B------:R-:W-:Y:S05]  /*4ce0*/  BRA `(.L_x_40149) ;  /* 0x00000ce000007947 */ /* 0x000fea0003800000 */
.L_x_40150:
[----:B------:R0:W5:Y:S01]  /*4cf0*/  LDG.E.U16 R27, [R4.64] ;  /* 0x00000024041b7981 */ /* 0x000162000c1e1500 */
[----:B------:R-:W-:Y:S05]  /*4d00*/  BRA `(.L_x_40149) ;  /* 0x00000cc000007947 */ /* 0x000fea0003800000 */
.L_x_40145:
        /* <DEDUP_REMOVED lines=9> */
.L_x_40153:
[----:B----4-:R-:W4:Y:S02]  /*4da0*/  LDG.E.U16 R0, [R4.64] ;  /* 0x0000002404007981 */ /* 0x010f24000c1e1500 */
[----:B----4-:R-:W-:-:S06]  /*4db0*/  HADD2.F32 R0, -RZ, R0.H0_H0 ;  /* 0x20000000ff007230 */ /* 0x010fcc0000004100 */
[----:B------:R-:W0:Y:S02]  /*4dc0*/  F2I.FTZ.TRUNC.NTZ R0, R0 ;  /* 0x0000000000007305 */ /* 0x000e24000021f100 */
[----:B0-----:R-:W-:Y:S01]  /*4dd0*/  PRMT R27, R0, 0x7610, R27 ;  /* 0x00007610001b7816 */ /* 0x001fe2000000001b */
[----:B------:R-:W-:Y:S05]  /*4de0*/  BRA `(.L_x_40149) ;  /* 0x00000be000007947 */ /* 0x000fea0003800000 */
.L_x_40152:
        /* <DEDUP_REMOVED lines=9> */
.L_x_40155:
[----:B----4-:R-:W4:Y:S02]  /*4e80*/  LDG.E.U16 R4, [R4.64] ;  /* 0x0000002404047981 */ /* 0x010f24000c1e1500 */
[----:B----4-:R-:W-:-:S06]  /*4e90*/  HADD2.F32 R0, -RZ, R4.H0_H0 ;  /* 0x20000004ff007230 */ /* 0x010fcc0000004100 */
[----:B------:R-:W0:Y:S02]  /*4ea0*/  F2I.FTZ.TRUNC.NTZ R0, R0 ;  /* 0x0000000000007305 */ /* 0x000e24000021f100 */
[----:B0-----:R-:W-:Y:S01]  /*4eb0*/  PRMT R27, R0, 0x7610, R27 ;  /* 0x00007610001b7816 */ /* 0x001fe2000000001b */
[----:B------:R-:W-:Y:S05]  /*4ec0*/  BRA `(.L_x_40149) ;  /* 0x00000b0000007947 */ /* 0x000fea0003800000 */
.L_x_40154:
[----:B----4-:R-:W4:Y:S02]  /*4ed0*/  LDG.E.64 R4, [R4.64] ;  /* 0x0000002404047981 */ /* 0x010f24000c1e1b00 */
[----:B----4-:R0:W4:Y:S01]  /*4ee0*/  F2I.F64.TRUNC R27, R4 ;  /* 0x00000004001b7311 */ /* 0x010122000030d100 */
[----:B------:R-:W-:Y:S05]  /*4ef0*/  BRA `(.L_x_40149) ;  /* 0x00000ad000007947 */ /* 0x000fea0003800000 */
.L_x_40144:
        /* <DEDUP_REMOVED lines=12> */
.L_x_40158:
[----:B----4-:R-:W4:Y:S02]  /*4fc0*/  LDG.E.64 R4, [R4.64] ;  /* 0x0000002404047981 */ /* 0x010f24000c1e1b00 */
[----:B----4-:R0:W4:Y:S01]  /*4fd0*/  F2I.F64.TRUNC R27, R4 ;  /* 0x00000004001b7311 */ /* 0x010122000030d100 */
[----:B------:R-:W-:Y:S05]  /*4fe0*/  BRA `(.L_x_40149) ;  /* 0x000009e000007947 */ /* 0x000fea0003800000 */
.L_x_40157:
        /* <DEDUP_REMOVED lines=28> */
.L_x_40160:
        /* <DEDUP_REMOVED lines=15> */
.L_x_40159:
[----:B----4-:R-:W4:Y:S02]  /*52a0*/  LDG.E.U16 R0, [R4.64] ;  /* 0x0000002404007981 */ /* 0x010f24000c1e1500 */
[----:B----4-:R-:W-:-:S06]  /*52b0*/  PRMT R0, RZ, 0x5410, R0 ;  /* 0x00005410ff007816 */ /* 0x010fcc0000000000 */
[----:B------:R-:W0:Y:S02]  /*52c0*/  F2I.FTZ.TRUNC.NTZ R0, R0 ;  /* 0x0000000000007305 */ /* 0x000e24000021f100 */
[----:B0-----:R-:W-:Y:S01]  /*52d0*/  PRMT R27, R0, 0x7610, R27 ;  /* 0x00007610001b7816 */ /* 0x001fe2000000001b */
[----:B------:R-:W-:Y:S05]  /*52e0*/  BRA `(.L_x_40149) ;  /* 0x000006e000007947 */ /* 0x000fea0003800000 */
.L_x_40156:
        /* <DEDUP_REMOVED lines=10> */
.L_x_40163:
        /* <DEDUP_REMOVED lines=21> */
.L_x_40167:
[----:B------:R-:W-:Y:S05]  /*54e0*/  BSYNC B1 ;  /* 0x0000000000017941 */ /* 0x000fea0003800000 */
.L_x_40166:
[----:B------:R-:W-:Y:S01]  /*54f0*/  LEA R5, R0, 0x3b800000, 0x17 ;  /* 0x3b80000000057811 */ /* 0x000fe200078eb8ff */
[----:B------:R-:W-:-:S05]  /*5500*/  IMAD.SHL.U32 R0, R3, 0x100000, RZ ;  /* 0x0010000003007824 */ /* 0x000fca00078e00ff */
[----:B------:R-:W-:Y:S02]  /*5510*/  LOP3.LUT R0, R5, R0, R6, 0xfe, !PT ;  /* 0x0000000005007212 */ /* 0x000fe400078efe06 */
.L_x_40165:
[----:B------:R-:W-:Y:S05]  /*5520*/  BSYNC B0 ;  /* 0x0000000000007941 */ /* 0x000fea0003800000 */
.L_x_40164:
[----:B------:R-:W0:Y:S02]  /*5530*/  F2I.FTZ.TRUNC.NTZ R0, R0 ;  /* 0x0000000000007305 */ /* 0x000e24000021f100 */
[----:B0-----:R-:W-:Y:S01]  /*5540*/  PRMT R27, R0, 0x7610, R27 ;  /* 0x00007610001b7816 */ /* 0x001fe2000000001b */
[----:B------:R-:W-:Y:S05]  /*5550*/  BRA `(.L_x_40149) ;  /* 0x0000047000007947 */ /* 0x000fea0003800000 */
.L_x_40162:
        /* <DEDUP_REMOVED lines=21> */
.L_x_40171:
[----:B------:R-:W-:Y:S05]  /*56b0*/  BSYNC B1 ;  /* 0x0000000000017941 */ /* 0x000fea0003800000 */
.L_x_40170:
[----:B------:R-:W-:Y:S01]  /*56c0*/  LEA R5, R0, 0x37800000, 0x17 ;  /* 0x3780000000057811 */ /* 0x000fe200078eb8ff */
[----:B------:R-:W-:-:S05]  /*56d0*/  IMAD.SHL.U32 R0, R3, 0x200000, RZ ;  /* 0x0020000003007824 */ /* 0x000fca00078e00ff */
[----:B------:R-:W-:Y:S02]  /*56e0*/  LOP3.LUT R0, R5, R0, R6, 0xfe, !PT ;  /* 0x0000000005007212 */ /* 0x000fe400078efe06 */
.L_x_40169:
[----:B------:R-:W-:Y:S05]  /*56f0*/  BSYNC B0 ;  /* 0x0000000000007941 */ /* 0x000fea0003800000 */
.L_x_40168:
[----:B------:R-:W0:Y:S02]  /*5700*/  F2I.FTZ.TRUNC.NTZ R0, R0 ;  /* 0x0000000000007305 */ /* 0x000e24000021f100 */
[----:B0-----:R-:W-:Y:S01]  /*5710*/  PRMT R27, R0, 0x7610, R27 ;  /* 0x00007610001b7816 */ /* 0x001fe2000000001b */
[----:B------:R-:W-:Y:S05]  /*5720*/  BRA `(.L_x_40149) ;  /* 0x000002a000007947 */ /* 0x000fea0003800000 */
.L_x_40161:
        /* <DEDUP_REMOVED lines=14> */
.L_x_40175:
[----:B------:R-:W-:Y:S05]  /*5810*/  BSYNC B0 ;  /* 0x0000000000007941 */ /* 0x000fea0003800000 */
.L_x_40174:
[----:B------:R-:W0:Y:S02]  /*5820*/  F2I.FTZ.TRUNC.NTZ R0, R0 ;  /* 0x0000000000007305 */ /* 0x000e24000021f100 */
[----:B0-----:R-:W-:Y:S01]  /*5830*/  PRMT R27, R0, 0x7610, R27 ;  /* 0x00007610001b7816 */ /* 0x001fe2000000001b */
[----:B------:R-:W-:Y:S05]  /*5840*/  BRA `(.L_x_40149) ;  /* 0x0000018000007947 */ /* 0x000fea0003800000 */
.L_x_40148:
        /* <DEDUP_REMOVED lines=21> */
.L_x_40173:
[----:B------:R0:W5:Y:S01]  /*59a0*/  LDG.E.U8 R27, [R4.64] ;  /* 0x00000024041b7981 */ /* 0x000162000c1e1100 */
[----:B------:R-:W-:Y:S05]  /*59b0*/  BRA `(.L_x_40149) ;  /* 0x0000001000007947 */ /* 0x000fea0003800000 */
.L_x_40172:
[----:B------:R0:W5:Y:S02]  /*59c0*/  LDG.E.U8 R27, [R4.64] ;  /* 0x00000024041b7981 */ /* 0x000164000c1e1100 */
.L_x_40149:
[----:B------:R-:W-:-:S03]  /*59d0*/  IADD3 R28, R28, 0x80, RZ ;  /* 0x000000801c1c7810 */ /* 0x000fc60007ffe0ff */
.L_x_40111:
[----:B------:R-:W-:Y:S05]  /*59e0*/  BSYNC B6 ;  /* 0x0000000000067941 */ /* 0x000fea0003800000 */
.L_x_40110:
        /* <DEDUP_REMOVED lines=21> */
.L_x_40181:
[----:B------:R0:W5:Y:S01]  /*5b40*/  LDG.E.U8 R29, [R4.64] ;  /* 0x00000024041d7981 */ /* 0x000162000c1e1100 */
[----:B------:R-:W-:Y:S05]  /*5b50*/  BRA `(.L_x_40183) ;  /* 0x00000d9000007947 */ /* 0x000fea0003800000 */
.L_x_40180:
        /* <DEDUP_REMOVED lines=8> */
.L_x_40185:
[----:B------:R0:W5:Y:S01]  /*5be0*/  LDG.E.U8 R29, [R4.64] ;  /* 0x00000024041d7981 */ /* 0x000162000c1e1100 */
[----:B------:R-:W-:Y:S05]  /*5bf0*/  BRA `(.L_x_40183) ;  /* 0x00000cf000007947 */ /* 0x000fea0003800000 */
.L_x_40184:
[----:B------:R0:W5:Y:S01]  /*5c00*/  LDG.E.U16 R29, [R4.64] ;  /* 0x00000024041d7981 */ /* 0x000162000c1e1500 */
[----:B------:R-:W-:Y:S05]  /*5c10*/  BRA `(.L_x_40183) ;  /* 0x00000cd000007947 */ /* 0x000fea0003800000 */
.L_x_40179:
        /* <DEDUP_REMOVED lines=9> */
.L_x_40187:
[----:B----4-:R-:W4:Y:S02]  /*5cb0*/  LDG.E.U16 R0, [R4.64] ;  /* 0x0000002404007981 */ /* 0x010f24000c1e1500 */
[----:B----4-:R-:W-:-:S06]  /*5cc0*/  HADD2.F32 R0, -RZ, R0.H0_H0 ;  /* 0x20000000ff007230 */ /* 0x010fcc0000004100 */
[----:B------:R-:W0:Y:S02]  /*5cd0*/  F2I.FTZ.TRUNC.NTZ R0, R0 ;  /* 0x0000000000007305 */ /* 0x000e24000021f100 */
[----:B0-----:R-:W-:Y:S01]  /*5ce0*/  PRMT R29, R0, 0x7610, R29 ;  /* 0x00007610001d7816 */ /* 0x001fe2000000001d */
[----:B------:R-:W-:Y:S05]  /*5cf0*/  BRA `(.L_x_40183) ;  /* 0x00000bf000007947 */ /* 0x000fea0003800000 */
.L_x_40186:
        /* <DEDUP_REMOVED lines=9> */
.L_x_40189:
[----:B----4-:R-:W4:Y:S02]  /*5d90*/  LDG.E.U16 R4, [R4.64] ;  /* 0x0000002404047981 */ /* 0x010f24000c1e1500 */
[----:B----4-:R-:W-:-:S06]  /*5da0*/  HADD2.F32 R0, -RZ, R4.H0_H0 ;  /* 0x20000004ff007230 */ /* 0x010fcc0000004100 */
[----:B------:R-:W0:Y:S02]  /*5db0*/  F2I.FTZ.TRUNC.NTZ R0, R0 ;  /* 0x0000000000007305 */ /* 0x000e24000021f100 */
[----:B0-----:R-:W-:Y:S01]  /*5dc0*/  PRMT R29, R0, 0x7610, R29 ;  /* 0x00007610001d7816 */ /* 0x001fe2000000001d */
[----:B------:R-:W-:Y:S05]  /*5dd0*/  BRA `(.L_x_40183) ;  /* 0x00000b1000007947 */ /* 0x000fea0003800000 */
.L_x_40188:
[----:B----4-:R-:W4:Y:S02]  /*5de0*/  LDG.E.64 R2, [R4.64] ;  /* 0x0000002404027981 */ /* 0x010f24000c1e1b00 */
[----:B----4-:R-:W0:Y:S02]  /*5df0*/  F2I.F64.TRUNC R2, R2 ;  /* 0x0000000200027311 */ /* 0x010e24000030d100 */
[----:B0-----:R-:W-:Y:S01]  /*5e00*/  PRMT R29, R2, 0x7610, R29 ;  /* 0x00007610021d7816 */ /* 0x001fe2000000001d */
[----:B------:R-:W-:Y:S05]  /*5e10*/  BRA `(.L_x_40183) ;  /* 0x00000ad000007947 */ /* 0x000fea0003800000 */
.L_x_40178:
        /* <DEDUP_REMOVED lines=12> */
.L_x_40192:
[----:B----4-:R-:W4:Y:S02]  /*5ee0*/  LDG.E.64 R4, [R4.64] ;  /* 0x0000002404047981 */ /* 0x010f24000c1e1b00 */
[----:B----4-:R0:W4:Y:S01]  /*5ef0*/  F2I.F64.TRUNC R29, R4 ;  /* 0x00000004001d7311 */ /* 0x010122000030d100 */
[----:B------:R-:W-:Y:S05]  /*5f00*/  BRA `(.L_x_40183) ;  /* 0x000009e000007947 */ /* 0x000fea0003800000 */
.L_x_40191:
        /* <DEDUP_REMOVED lines=28> */
.L_x_40194:
        /* <DEDUP_REMOVED lines=15> */
.L_x_40193:
[----:B----4-:R-:W4:Y:S02]  /*61c0*/  LDG.E.U16 R0, [R4.64] ;  /* 0x0000002404007981 */ /* 0x010f24000c1e1500 */
[----:B----4-:R-:W-:-:S06]  /*61d0*/  PRMT R0, RZ, 0x5410, R0 ;  /* 0x00005410ff007816 */ /* 0x010fcc0000000000 */
[----:B------:R-:W0:Y:S02]  /*61e0*/  F2I.FTZ.TRUNC.NTZ R0, R0 ;  /* 0x0000000000007305 */ /* 0x000e24000021f100 */
[----:B0-----:R-:W-:Y:S01]  /*61f0*/  PRMT R29, R0, 0x7610, R29 ;  /* 0x00007610001d7816 */ /* 0x001fe2000000001d */
[----:B------:R-:W-:Y:S05]  /*6200*/  BRA `(.L_x_40183) ;  /* 0x000006e000007947 */ /* 0x000fea0003800000 */
.L_x_40190:
        /* <DEDUP_REMOVED lines=10> */
.L_x_40197:
        /* <DEDUP_REMOVED lines=21> */
.L_x_40201:
[----:B------:R-:W-:Y:S05]  /*6400*/  BSYNC B1 ;  /* 0x0000000000017941 */ /* 0x000fea0003800000 */
.L_x_40200:
[----:B------:R-:W-:Y:S01]  /*6410*/  LEA R3, R0, 0x3b800000, 0x17 ;  /* 0x3b80000000037811 */ /* 0x000fe200078eb8ff */
[----:B------:R-:W-:-:S05]  /*6420*/  IMAD.SHL.U32 R0, R2, 0x100000, RZ ;  /* 0x0010000002007824 */ /* 0x000fca00078e00ff */
[----:B------:R-:W-:Y:S02]  /*6430*/  LOP3.LUT R0, R3, R0, R4, 0xfe, !PT ;  /* 0x0000000003007212 */ /* 0x000fe400078efe04 */
.L_x_40199:
[----:B------:R-:W-:Y:S05]  /*6440*/  BSYNC B0 ;  /* 0x0000000000007941 */ /* 0x000fea0003800000 */
.L_x_40198:
[----:B------:R-:W0:Y:S02]  /*6450*/  F2I.FTZ.TRUNC.NTZ R0, R0 ;  /* 0x0000000000007305 */ /* 0x000e24000021f100 */
[----:B0-----:R-:W-:Y:S01]  /*6460*/  PRMT R29, R0, 0x7610, R29 ;  /* 0x00007610001d7816 */ /* 0x001fe2000000001d */
[----:B------:R-:W-:Y:S05]  /*6470*/  BRA `(.L_x_40183) ;  /* 0x0000047000007947 */ /* 0x000fea0003800000 */
.L_x_40196:
        /* <DEDUP_REMOVED lines=21> */
.L_x_40205:
[----:B------:R-:W-:Y:S05]  /*65d0*/  BSYNC B1 ;  /* 0x0000000000017941 */ /* 0x000fea0003800000 */
.L_x_40204:
[----:B------:R-:W-:Y:S01]  /*65e0*/  LEA R3, R0, 0x37800000, 0x17 ;  /* 0x3780000000037811 */ /* 0x000fe200078eb8ff */
[----:B------:R-:W-:-:S05]  /*65f0*/  IMAD.SHL.U32 R0, R2, 0x200000, RZ ;  /* 0x0020000002007824 */ /* 0x000fca00078e00ff */
[----:B------:R-:W-:Y:S02]  /*6600*/  LOP3.LUT R0, R3, R0, R4, 0xfe, !PT ;  /* 0x0000000003007212 */ /* 0x000fe400078efe04 */
.L_x_40203:
[----:B------:R-:W-:Y:S05]  /*6610*/  BSYNC B0 ;  /* 0x0000000000007941 */ /* 0x000fea0003800000 */
.L_x_40202:
[----:B------:R-:W0:Y:S02]  /*6620*/  F2I.FTZ.TRUNC.NTZ R0, R0 ;  /* 0x0000000000007305 */ /* 0x000e24000021f100 */
[----:B0-----:R-:W-:Y:S01]  /*6630*/  PRMT R29, R0, 0x7610, R29 ;  /* 0x00007610001d7816 */ /* 0x001fe2000000001d */
[----:B------:R-:W-:Y:S05]  /*6640*/  BRA `(.L_x_40183) ;  /* 0x000002a000007947 */ /* 0x000fea0003800000 */
.L_x_40195:
        /* <DEDUP_REMOVED lines=14> */
.L_x_40209:
[----:B------:R-:W-:Y:S05]  /*6730*/  BSYNC B0 ;  /* 0x0000000000007941 */ /* 0x000fea0003800000 */
.L_x_40208:
[----:B------:R-:W0:Y:S02]  /*6740*/  F2I.FTZ.TRUNC.NTZ R0, R0 ;  /* 0x0000000000007305 */ /* 0x000e24000021f100 */
[----:B0-----:R-:W-:Y:S01]  /*6750*/  PRMT R29, R0, 0x7610, R29 ;  /* 0x00007610001d7816 */ /* 0x001fe2000000001d */
[----:B------:R-:W-:Y:S05]  /*6760*/  BRA `(.L_x_40183) ;  /* 0x0000018000007947 */ /* 0x000fea0003800000 */
.L_x_40182:
        /* <DEDUP_REMOVED lines=21> */
.L_x_40207:
[----:B------:R0:W5:Y:S01]  /*68c0*/  LDG.E.U8 R29, [R4.64] ;  /* 0x00000024041d7981 */ /* 0x000162000c1e1100 */
[----:B------:R-:W-:Y:S05]  /*68d0*/  BRA `(.L_x_40183) ;  /* 0x0000001000007947 */ /* 0x000fea0003800000 */
.L_x_40206:
[----:B------:R0:W5:Y:S02]  /*68e0*/  LDG.E.U8 R29, [R4.64] ;  /* 0x00000024041d7981 */ /* 0x000164000c1e1100 */
.L_x_40183:
        /* <DEDUP_REMOVED lines=16> */
.L_x_40213:
[----:B------:R0:W5:Y:S01]  /*69f0*/  LDG.E.U8 R25, [R2.64] ;  /* 0x0000002402197981 */ /* 0x000162000c1e1100 */
[----:B------:R-:W-:Y:S05]  /*6a00*/  BRA `(.L_x_40177) ;  /* 0x00000d7000007947 */ /* 0x000fea0003800000 */
.L_x_40212:
        /* <DEDUP_REMOVED lines=8> */
.L_x_40216:
[----:B------:R0:W5:Y:S01]  /*6a90*/  LDG.E.U8 R25, [R2.64] ;  /* 0x0000002402197981 */ /* 0x000162000c1e1100 */
[----:B------:R-:W-:Y:S05]  /*6aa0*/  BRA `(.L_x_40177) ;  /* 0x00000cd000007947 */ /* 0x000fea0003800000 */
.L_x_40215:
[----:B------:R0:W5:Y:S01]  /*6ab0*/  LDG.E.U16 R25, [R2.64] ;  /* 0x0000002402197981 */ /* 0x000162000c1e1500 */
[----:B------:R-:W-:Y:S05]  /*6ac0*/  BRA `(.L_x_40177) ;  /* 0x00000cb000007947 */ /* 0x000fea0003800000 */
.L_x_40211:
        /* <DEDUP_REMOVED lines=9> */
.L_x_40218:
[----:B----4-:R-:W4:Y:S02]  /*6b60*/  LDG.E.U16 R0, [R2.64] ;  /* 0x0000002402007981 */ /* 0x010f24000c1e1500 */
[----:B----4-:R-:W-:-:S06]  /*6b70*/  HADD2.F32 R0, -RZ, R0.H0_H0 ;  /* 0x20000000ff007230 */ /* 0x010fcc0000004100 */
[----:B------:R-:W4:Y:S02]  /*6b80*/  F2I.FTZ.TRUNC.NTZ R0, R0 ;  /* 0x0000000000007305 */ /* 0x000f24000021f100 */
[----:B----4-:R-:W-:Y:S01]  /*6b90*/  PRMT R25, R0, 0x7610, R25 ;  /* 0x0000761000197816 */ /* 0x010fe20000000019 */
[----:B------:R-:W-:Y:S05]  /*6ba0*/  BRA `(.L_x_40177) ;  /* 0x00000bd000007947 */ /* 0x000fea0003800000 */
.L_x_40217:
        /* <DEDUP_REMOVED lines=9> */
.L_x_40220:
[----:B----4-:R-:W4:Y:S02]  /*6c40*/  LDG.E.U16 R2, [R2.64] ;  /* 0x0000002402027981 */ /* 0x010f24000c1e1500 */
[----:B----4-:R-:W-:-:S06]  /*6c50*/  HADD2.F32 R0, -RZ, R2.H0_H0 ;  /* 0x20000002ff007230 */ /* 0x010fcc0000004100 */
[----:B------:R-:W4:Y:S02]  /*6c60*/  F2I.FTZ.TRUNC.NTZ R0, R0 ;  /* 0x0000000000007305 */ /* 0x000f24000021f100 */
[----:B----4-:R-:W-:Y:S01]  /*6c70*/  PRMT R25, R0, 0x7610, R25 ;  /* 0x0000761000197816 */ /* 0x010fe20000000019 */
[----:B------:R-:W-:Y:S05]  /*6c80*/  BRA `(.L_x_40177) ;  /* 0x00000af000007947 */ /* 0x000fea0003800000 */
.L_x_40219:
[----:B----4-:R-:W4:Y:S02]  /*6c90*/  LDG.E.64 R2, [R2.64] ;  /* 0x0000002402027981 */ /* 0x010f24000c1e1b00 */
[----:B----4-:R4:W0:Y:S01]  /*6ca0*/  F2I.F64.TRUNC R25, R2 ;  /* 0x0000000200197311 */ /* 0x010822000030d100 */
[----:B------:R-:W-:Y:S05]  /*6cb0*/  BRA `(.L_x_40177) ;  /* 0x00000ac000007947 */ /* 0x000fea0003800000 */
.L_x_40210:
        /* <DEDUP_REMOVED lines=12> */
.L_x_40223:
[----:B----4-:R-:W4:Y:S02]  /*6d80*/  LDG.E.64 R2, [R2.64] ;  /* 0x0000002402027981 */ /* 0x010f24000c1e1b00 */
[----:B----4-:R4:W0:Y:S01]  /*6d90*/  F2I.F64.TRUNC R25, R2 ;  /* 0x0000000200197311 */ /* 0x010822000030d100 */
[----:B------:R-:W-:Y:S05]  /*6da0*/  BRA `(.L_x_40177) ;  /* 0x000009d000007947 */ /* 0x000fea0003800000 */
.L_x_40222:
        /* <DEDUP_REMOVED lines=28> */
.L_x_40225:
        /* <DEDUP_REMOVED lines=15> */
.L_x_40224:
[----:B----4-:R-:W4:Y:S02]  /*7060*/  LDG.E.U16 R0, [R2.64] ;  /* 0x0000002402007981 */ /* 0x010f24000c1e1500 */
[----:B----4-:R-:W-:-:S06]  /*7070*/  PRMT R0, RZ, 0x5410, R0 ;  /* 0x00005410ff007816 */ /* 0x010fcc0000000000 */
[----:B------:R-:W4:Y:S02]  /*7080*/  F2I.FTZ.TRUNC.NTZ R0, R0 ;  /* 0x0000000000007305 */ /* 0x000f24000021f100 */
[----:B----4-:R-:W-:Y:S01]  /*7090*/  PRMT R25, R0, 0x7610, R25 ;  /* 0x0000761000197816 */ /* 0x010fe20000000019 */
[----:B------:R-:W-:Y:S05]  /*70a0*/  BRA `(.L_x_40177) ;  /* 0x000006d000007947 */ /* 0x000fea0003800000 */
.L_x_40221:
        /* <DEDUP_REMOVED lines=10> */
.L_x_40228:
        /* <DEDUP_REMOVED lines=21> */
.L_x_40232:
[----:B------:R-:W-:Y:S05]  /*72a0*/  BSYNC B1 ;  /* 0x0000000000017941 */ /* 0x000fea0003800000 */
.L_x_40231:
[----:B------:R-:W-:Y:S01]  /*72b0*/  LEA R3, R0, 0x3b800000, 0x17 ;  /* 0x3b80000000037811 */ /* 0x000fe200078eb8ff */
[----:B------:R-:W-:-:S05]  /*72c0*/  IMAD.SHL.U32 R0, R2, 0x100000, RZ ;  /* 0x0010000002007824 */ /* 0x000fca00078e00ff */
[----:B------:R-:W-:Y:S02]  /*72d0*/  LOP3.LUT R0, R3, R0, R4, 0xfe, !PT ;  /* 0x0000000003007212 */ /* 0x000fe400078efe04 */
.L_x_40230:
[----:B------:R-:W-:Y:S05]  /*72e0*/  BSYNC B0 ;  /* 0x0000000000007941 */ /* 0x000fea0003800000 */
.L_x_40229:
[----:B------:R-:W4:Y:S02]  /*72f0*/  F2I.FTZ.TRUNC.NTZ R0, R0 ;  /* 0x0000000000007305 */ /* 0x000f24000021f100 */
[----:B----4-:R-:W-:Y:S01]  /*7300*/  PRMT R25, R0, 0x7610, R25 ;  /* 0x0000761000197816 */ /* 0x010fe20000000019 */
[----:B------:R-:W-:Y:S05]  /*7310*/  BRA `(.L_x_40177) ;  /* 0x0000046000007947 */ /* 0x000fea0003800000 */
.L_x_40227:
        /* <DEDUP_REMOVED lines=21> */
.L_x_40236:
[----:B------:R-:W-:Y:S05]  /*7470*/  BSYNC B1 ;  /* 0x0000000000017941 */ /* 0x000fea0003800000 */
.L_x_40235:
[----:B------:R-:W-:Y:S01]  /*7480*/  LEA R3, R0, 0x37800000, 0x17 ;  /* 0x3780000000037811 */ /* 0x000fe200078eb8ff */
[----:B------:R-:W-:-:S05]  /*7490*/  IMAD.SHL.U32 R0, R2, 0x200000, RZ ;  /* 0x0020000002007824 */ /* 0x000fca00078e00ff */
[----:B------:R-:W-:Y:S02]  /*74a0*/  LOP3.LUT R0, R3, R0, R4, 0xfe, !PT ;  /* 0x0000000003007212 */ /* 0x000fe400078efe04 */
.L_x_40234:
[----:B------:R-:W-:Y:S05]  /*74b0*/  BSYNC B0 ;  /* 0x0000000000007941 */ /* 0x000fea0003800000 */
.L_x_40233:
[----:B------:R-:W4:Y:S02]  /*74c0*/  F2I.FTZ.TRUNC.NTZ R0, R0 ;  /* 0x0000000000007305 */ /* 0x000f24000021f100 */
[----:B----4-:R-:W-:Y:S01]  /*74d0*/  PRMT R25, R0, 0x7610, R25 ;  /* 0x0000761000197816 */ /* 0x010fe20000000019 */
[----:B------:R-:W-:Y:S05]  /*74e0*/  BRA `(.L_x_40177) ;  /* 0x0000029000007947 */ /* 0x000fea0003800000 */
.L_x_40226:
        /* <DEDUP_REMOVED lines=14> */
.L_x_40240:
[----:B------:R-:W-:Y:S05]  /*75d0*/  BSYNC B0 ;  /* 0x0000000000007941 */ /* 0x000fea0003800000 */
.L_x_40239:
[----:B------:R-:W4:Y:S02]  /*75e0*/  F2I.FTZ.TRUNC.NTZ R0, R0 ;  /* 0x0000000000007305 */ /* 0x000f24000021f100 */
[----:B----4-:R-:W-:Y:S01]  /*75f0*/  PRMT R25, R0, 0x7610, R25 ;  /* 0x0000761000197816 */ /* 0x010fe20000000019 */
[----:B------:R-:W-:Y:S05]  /*7600*/  BRA `(.L_x_40177) ;  /* 0x0000017000007947 */ /* 0x000fea0003800000 */
.L_x_40214:
        /* <DEDUP_REMOVED lines=20> */
.L_x_40238:
[----:B------:R0:W5:Y:S01]  /*7750*/  LDG.E.U8 R25, [R2.64] ;  /* 0x0000002402197981 */ /* 0x000162000c1e1100 */
[----:B------:R-:W-:Y:S05]  /*7760*/  BRA `(.L_x_40177) ;  /* 0x0000001000007947 */ /* 0x000fea0003800000 */
.L_x_40237:
[----:B------:R0:W5:Y:S02]  /*7770*/  LDG.E.U8 R25, [R2.64] ;  /* 0x0000002402197981 */ /* 0x000164000c1e1100 */
.L_x_40177:
[----:B------:R-:W-:Y:S05]  /*7780*/  BSYNC B6 ;  /* 0x0000000000067941 */ /* 0x000fea0003800000 */
.L_x_40176:
        /* <DEDUP_REMOVED lines=40> */
.L_x_40246:
[----:B------:R0:W-:Y:S01]  /*7a10*/  STG.E.U8 [R2.64], R4 ;  /* 0x0000000402007986 */ /* 0x0001e2000c101124 */
[----:B------:R-:W-:Y:S05]  /*7a20*/  BRA `(.L_x_40242) ;  /* 0x00000d5000007947 */ /* 0x000fea0003800000 */
.L_x_40245:
        /* <DEDUP_REMOVED lines=9> */
.L_x_40249:
[----:B------:R0:W-:Y:S01]  /*7ac0*/  STG.E [R2.64], R4 ;  /* 0x0000000402007986 */ /* 0x0001e2000c101924 */
[----:B------:R-:W-:Y:S05]  /*7ad0*/  BRA `(.L_x_40242) ;  /* 0x00000ca000007947 */ /* 0x000fea0003800000 */
.L_x_40248:
[----:B------:R0:W-:Y:S01]  /*7ae0*/  STG.E.U16 [R2.64], R4 ;  /* 0x0000000402007986 */ /* 0x0001e2000c101524 */
[----:B------:R-:W-:Y:S05]  /*7af0*/  BRA `(.L_x_40242) ;  /* 0x00000c8000007947 */ /* 0x000fea0003800000 */
.L_x_40244:
        /* <DEDUP_REMOVED lines=9> */
.L_x_40251:
[----:B------:R-:W0:Y:S02]  /*7b90*/  I2F.S16 R0, R4 ;  /* 0x0000000400007306 */ /* 0x000e240000101400 */
[----:B0-----:R-:W-:-:S05]  /*7ba0*/  F2FP.PACK_AB R0, RZ, R0 ;  /* 0x00000000ff00723e */ /* 0x001fca00000000ff */
[----:B------:R0:W-:Y:S01]  /*7bb0*/  STG.E.U16 [R2.64], R0 ;  /* 0x0000000002007986 */ /* 0x0001e2000c101524 */
[----:B------:R-:W-:Y:S05]  /*7bc0*/  BRA `(.L_x_40242) ;  /* 0x00000bb000007947 */ /* 0x000fea0003800000 */
.L_x_40250:
        /* <DEDUP_REMOVED lines=10> */
.L_x_40253:
[----:B------:R-:W0:Y:S02]  /*7c70*/  I2F.S16 R4, R4 ;  /* 0x0000000400047306 */ /* 0x000e240000101400 */
[----:B0-----:R-:W-:-:S04]  /*7c80*/  F2FP.PACK_AB R5, RZ, R4 ;  /* 0x00000004ff05723e */ /* 0x001fc800000000ff */
[----:B------:R-:W-:-:S05]  /*7c90*/  PRMT R5, R5, 0x5410, RZ ;  /* 0x0000541005057816 */ /* 0x000fca00000000ff */
[----:B------:R0:W-:Y:S01]  /*7ca0*/  STG.E [R2.64], R5 ;  /* 0x0000000502007986 */ /* 0x0001e2000c101924 */
[----:B------:R-:W-:Y:S05]  /*7cb0*/  BRA `(.L_x_40242) ;  /* 0x00000ac000007947 */ /* 0x000fea0003800000 */
.L_x_40252:
[----:B------:R-:W0:Y:S02]  /*7cc0*/  I2F.F64.S16 R4, R4 ;  /* 0x0000000400047312 */ /* 0x000e240000101c00 */
[----:B0-----:R0:W-:Y:S01]  /*7cd0*/  STG.E.64 [R2.64], R4 ;  /* 0x0000000402007986 */ /* 0x0011e2000c101b24 */
[----:B------:R-:W-:Y:S05]  /*7ce0*/  BRA `(.L_x_40242) ;  /* 0x00000a9000007947 */ /* 0x000fea0003800000 */
.L_x_40243:
        /* <DEDUP_REMOVED lines=10> */
.L_x_40256:
[----:B------:R-:W0:Y:S01]  /*7d90*/  I2F.F64.S16 R4, R4 ;  /* 0x0000000400047312 */ /* 0x000e220000101c00 */
[----:B------:R-:W-:-:S05]  /*7da0*/  CS2R R6, SRZ ;  /* 0x0000000000067805 */ /* 0x000fca000001ff00 */
[----:B0-----:R0:W-:Y:S01]  /*7db0*/  STG.E.128 [R2.64], R4 ;  /* 0x0000000402007986 */ /* 0x0011e2000c101d24 */
[----:B------:R-:W-:Y:S05]  /*7dc0*/  BRA `(.L_x_40242) ;  /* 0x000009b000007947 */ /* 0x000fea0003800000 */
.L_x_40255:
        /* <DEDUP_REMOVED lines=21> */
.L_x_40260:
[----:B------:R-:W-:Y:S05]  /*7f20*/  BSYNC B0 ;  /* 0x0000000000007941 */ /* 0x000fea0003800000 */
.L_x_40259:
[----:B------:R-:W-:-:S05]  /*7f30*/  LOP3.LUT R5, R0, R5, RZ, 0xfc, !PT ;  /* 0x0000000500057212 */ /* 0x000fca00078efcff */
[----:B------:R0:W-:Y:S01]  /*7f40*/  STG.E.U8 [R2.64], R5 ;  /* 0x0000000502007986 */ /* 0x0001e2000c101124 */
[----:B------:R-:W-:Y:S05]  /*7f50*/  BRA `(.L_x_40242) ;  /* 0x0000082000007947 */ /* 0x000fea0003800000 */
.L_x_40258:
        /* <DEDUP_REMOVED lines=13> */
.L_x_40262:
[----:B------:R-:W-:Y:S01]  /*8030*/  IMAD.MOV.U32 R0, RZ, RZ, 0x7f ;  /* 0x0000007fff007424 */ /* 0x000fe200078e00ff */
[----:B------:R-:W-:-:S04]  /*8040*/  ISETP.GT.U32.AND P0, PT, R5, 0x7f800000, PT ;  /* 0x7f8000000500780c */ /* 0x000fc80003f04070 */
[----:B------:R-:W-:-:S04]  /*8050*/  SEL R0, R0, 0x7c, P0 ;  /* 0x0000007c00007807 */ /* 0x000fc80000000000 */
.L_x_40263:
[----:B------:R-:W-:Y:S05]  /*8060*/  BSYNC B0 ;  /* 0x0000000000007941 */ /* 0x000fea0003800000 */
.L_x_40261:
[----:B------:R-:W-:-:S04]  /*8070*/  LOP3.LUT R4, R7, 0x80000000, RZ, 0xc0, !PT ;  /* 0x8000000007047812 */ /* 0x000fc800078ec0ff */
[----:B------:R-:W-:-:S04]  /*8080*/  SHF.R.U32.HI R5, RZ, 0x18, R4 ;  /* 0x00000018ff057819 */ /* 0x000fc80000011604 */
[----:B------:R-:W-:-:S05]  /*8090*/  LOP3.LUT R5, R0, R5, RZ, 0xfc, !PT ;  /* 0x0000000500057212 */ /* 0x000fca00078efcff */
[----:B------:R0:W-:Y:S01]  /*80a0*/  STG.E.U8 [R2.64], R5 ;  /* 0x0000000502007986 */ /* 0x0001e2000c101124 */
[----:B------:R-:W-:Y:S05]  /*80b0*/  BRA `(.L_x_40242) ;  /* 0x000006c000007947 */ /* 0x000fea0003800000 */
.L_x_40257:
[----:B------:R-:W0:Y:S02]  /*80c0*/  I2F.S16 R0, R4 ;  /* 0x0000000400007306 */ /* 0x000e240000101400 */
[----:B0-----:R-:W-:-:S05]  /*80d0*/  F2FP.BF16.PACK_AB R0, RZ, R0 ;  /* 0x00000000ff00723e */ /* 0x001fca00000010ff */
[----:B------:R0:W-:Y:S01]  /*80e0*/  STG.E.U16 [R2.64], R0 ;  /* 0x0000000002007986 */ /* 0x0001e2000c101524 */
[----:B------:R-:W-:Y:S05]  /*80f0*/  BRA `(.L_x_40242) ;  /* 0x0000068000007947 */ /* 0x000fea0003800000 */
.L_x_40254:
        /* <DEDUP_REMOVED lines=10> */
.L_x_40266:
        /* <DEDUP_REMOVED lines=17> */
.L_x_40269:
[----:B------:R-:W-:-:S04]  /*82b0*/  LOP3.LUT R0, R7, 0x80000000, RZ, 0xc0, !PT ;  /* 0x8000000007007812 */ /* 0x000fc800078ec0ff */
[----:B------:R-:W-:-:S04]  /*82c0*/  SHF.R.U32.HI R5, RZ, 0x18, R0 ;  /* 0x00000018ff057819 */ /* 0x000fc80000011600 */
[----:B------:R-:W-:-:S04]  /*82d0*/  LOP3.LUT R4, R4, R5, RZ, 0xfc, !PT ;  /* 0x0000000504047212 */ /* 0x000fc800078efcff */
[----:B------:R-:W-:Y:S02]  /*82e0*/  PRMT R0, R4, 0x7610, R0 ;  /* 0x0000761004007816 */ /* 0x000fe40000000000 */
.L_x_40268:
[----:B------:R-:W-:Y:S05]  /*82f0*/  BSYNC B0 ;  /* 0x0000000000007941 */ /* 0x000fea0003800000 */
.L_x_40267:
[----:B------:R0:W-:Y:S01]  /*8300*/  STG.E.U8 [R2.64], R0 ;  /* 0x0000000002007986 */ /* 0x0001e2000c101124 */
[----:B------:R-:W-:Y:S05]  /*8310*/  BRA `(.L_x_40242) ;  /* 0x0000046000007947 */ /* 0x000fea0003800000 */
.L_x_40265:
        /* <DEDUP_REMOVED lines=17> */
.L_x_40272:
[----:B------:R-:W-:-:S04]  /*8430*/  LOP3.LUT R0, R7, 0x80000000, RZ, 0xc0, !PT ;  /* 0x8000000007007812 */ /* 0x000fc800078ec0ff */
[----:B------:R-:W-:-:S04]  /*8440*/  SHF.R.U32.HI R5, RZ, 0x18, R0 ;  /* 0x00000018ff057819 */ /* 0x000fc80000011600 */
[----:B------:R-:W-:-:S04]  /*8450*/  LOP3.LUT R4, R4, R5, RZ, 0xfc, !PT ;  /* 0x0000000504047212 */ /* 0x000fc800078efcff */
[----:B------:R-:W-:Y:S02]  /*8460*/  PRMT R0, R4, 0x7610, R0 ;  /* 0x0000761004007816 */ /* 0x000fe40000000000 */
.L_x_40271:
[----:B------:R-:W-:Y:S05]  /*8470*/  BSYNC B0 ;  /* 0x0000000000007941 */ /* 0x000fea0003800000 */
.L_x_40270:
[----:B------:R0:W-:Y:S01]  /*8480*/  STG.E.U8 [R2.64], R0 ;  /* 0x0000000002007986 */ /* 0x0001e2000c101124 */
[----:B------:R-:W-:Y:S05]  /*8490*/  BRA `(.L_x_40242) ;  /* 0x000002e000007947 */ /* 0x000fea0003800000 */
.L_x_40264:
        /* <DEDUP_REMOVED lines=22> */
.L_x_40247:
        /* <DEDUP_REMOVED lines=20> */
.L_x_40274:
[----:B------:R-:W-:-:S05]  /*8740*/  IMAD.MOV.U32 R5, RZ, RZ, RZ ;  /* 0x000000ffff057224 */ /* 0x000fca00078e00ff */
[----:B------:R0:W-:Y:S01]  /*8750*/  STG.E.64 [R2.64], R4 ;  /* 0x0000000402007986 */ /* 0x0001e2000c101b24 */
[----:B------:R-:W-:Y:S05]  /*8760*/  BRA `(.L_x_40242) ;  /* 0x0000001000007947 */ /* 0x000fea0003800000 */
.L_x_40273:
[----:B------:R0:W-:Y:S02]  /*8770*/  STG.E [R2.64], R4 ;  /* 0x0000000402007986 */ /* 0x0001e4000c101924 */
.L_x_40242:
[----:B--2---:R-:W-:Y:S05]  /*8780*/  BSYNC B6 ;  /* 0x0000000000067941 */ /* 0x004fea0003800000 */
.L_x_40241:
        /* <DEDUP_REMOVED lines=21> */
.L_x_40280:
[----:B------:R0:W-:Y:S01]  /*88e0*/  STG.E.U8 [R2.64], R28 ;  /* 0x0000001c02007986 */ /* 0x0001e2000c101124 */
[----:B------:R-:W-:Y:S05]  /*88f0*/  BRA `(.L_x_40282) ;  /* 0x00000d5000007947 */ /* 0x000fea0003800000 */
.L_x_40279:
        /* <DEDUP_REMOVED lines=9> */
.L_x_40284:
[----:B------:R0:W-:Y:S01]  /*8990*/  STG.E [R2.64], R28 ;  /* 0x0000001c02007986 */ /* 0x0001e2000c101924 */
[----:B------:R-:W-:Y:S05]  /*89a0*/  BRA `(.L_x_40282) ;  /* 0x00000ca000007947 */ /* 0x000fea0003800000 */
.L_x_40283:
[----:B------:R0:W-:Y:S01]  /*89b0*/  STG.E.U16 [R2.64], R28 ;  /* 0x0000001c02007986 */ /* 0x0001e2000c101524 */
[----:B------:R-:W-:Y:S05]  /*89c0*/  BRA `(.L_x_40282) ;  /* 0x00000c8000007947 */ /* 0x000fea0003800000 */
.L_x_40278:
        /* <DEDUP_REMOVED lines=9> */
.L_x_40286:
[----:B------:R-:W0:Y:S02]  /*8a60*/  I2F.S16 R0, R28 ;  /* 0x0000001c00007306 */ /* 0x000e240000101400 */
[----:B0-----:R-:W-:-:S05]  /*8a70*/  F2FP.PACK_AB R0, RZ, R0 ;  /* 0x00000000ff00723e */ /* 0x001fca00000000ff */
[----:B------:R0:W-:Y:S01]  /*8a80*/  STG.E.U16 [R2.64], R0 ;  /* 0x0000000002007986 */ /* 0x0001e2000c101524 */
[----:B------:R-:W-:Y:S05]  /*8a90*/  BRA `(.L_x_40282) ;  /* 0x00000bb000007947 */ /* 0x000fea0003800000 */
.L_x_40285:
        /* <DEDUP_REMOVED lines=10> */
.L_x_40288:
[----:B------:R-:W0:Y:S02]  /*8b40*/  I2F.S16 R28, R28 ;  /* 0x0000001c001c7306 */ /* 0x000e240000101400 */
[----:B0-----:R-:W-:-:S04]  /*8b50*/  F2FP.PACK_AB R5, RZ, R28 ;  /* 0x0000001cff05723e */ /* 0x001fc800000000ff */
[----:B------:R-:W-:-:S05]  /*8b60*/  PRMT R5, R5, 0x5410, RZ ;  /* 0x0000541005057816 */ /* 0x000fca00000000ff */
[----:B------:R0:W-:Y:S01]  /*8b70*/  STG.E [R2.64], R5 ;  /* 0x0000000502007986 */ /* 0x0001e2000c101924 */
[----:B------:R-:W-:Y:S05]  /*8b80*/  BRA `(.L_x_40282) ;  /* 0x00000ac000007947 */ /* 0x000fea0003800000 */
.L_x_40287:
[----:B------:R-:W0:Y:S02]  /*8b90*/  I2F.F64.S16 R28, R28 ;  /* 0x0000001c001c7312 */ /* 0x000e240000101c00 */
[----:B0-----:R0:W-:Y:S01]  /*8ba0*/  STG.E.64 [R2.64], R28 ;  /* 0x0000001c02007986 */ /* 0x0011e2000c101b24 */
[----:B------:R-:W-:Y:S05]  /*8bb0*/  BRA `(.L_x_40282) ;  /* 0x00000a9000007947 */ /* 0x000fea0003800000 */
.L_x_40277:
        /* <DEDUP_REMOVED lines=10> */
.L_x_40291:
[----:B------:R-:W0:Y:S01]  /*8c60*/  I2F.F64.S16 R4, R28 ;  /* 0x0000001c00047312 */ /* 0x000e220000101c00 */
[----:B------:R-:W-:-:S05]  /*8c70*/  CS2R R6, SRZ ;  /* 0x0000000000067805 */ /* 0x000fca000001ff00 */
[----:B0-----:R0:W-:Y:S01]  /*8c80*/  STG.E.128 [R2.64], R4 ;  /* 0x0000000402007986 */ /* 0x0011e2000c101d24 */
[----:B------:R-:W-:Y:S05]  /*8c90*/  BRA `(.L_x_40282) ;  /* 0x000009b000007947 */ /* 0x000fea0003800000 */
.L_x_40290:
        /* <DEDUP_REMOVED lines=21> */
.L_x_40295:
[----:B------:R-:W-:Y:S05]  /*8df0*/  BSYNC B0 ;  /* 0x0000000000007941 */ /* 0x000fea0003800000 */
.L_x_40294:
[----:B------:R-:W-:-:S05]  /*8e00*/  LOP3.LUT R5, R0, R5, RZ, 0xfc, !PT ;  /* 0x0000000500057212 */ /* 0x000fca00078efcff */
[----:B------:R0:W-:Y:S01]  /*8e10*/  STG.E.U8 [R2.64], R5 ;  /* 0x0000000502007986 */ /* 0x0001e2000c101124 */
[----:B------:R-:W-:Y:S05]  /*8e20*/  BRA `(.L_x_40282) ;  /* 0x0000082000007947 */ /* 0x000fea0003800000 */
.L_x_40293:
        /* <DEDUP_REMOVED lines=13> */
.L_x_40297:
[----:B------:R-:W-:Y:S01]  /*8f00*/  IMAD.MOV.U32 R0, RZ, RZ, 0x7f ;  /* 0x0000007fff007424 */ /* 0x000fe200078e00ff */
[----:B------:R-:W-:-:S04]  /*8f10*/  ISETP.GT.U32.AND P0, PT, R4, 0x7f800000, PT ;  /* 0x7f8000000400780c */ /* 0x000fc80003f04070 */
[----:B------:R-:W-:-:S04]  /*8f20*/  SEL R0, R0, 0x7c, P0 ;  /* 0x0000007c00007807 */ /* 0x000fc80000000000 */
.L_x_40298:
[----:B------:R-:W-:Y:S05]  /*8f30*/  BSYNC B0 ;  /* 0x0000000000007941 */ /* 0x000fea0003800000 */
.L_x_40296:
[----:B------:R-:W-:-:S04]  /*8f40*/  LOP3.LUT R4, R5, 0x80000000, RZ, 0xc0, !PT ;  /* 0x8000000005047812 */ /* 0x000fc800078ec0ff */
[----:B------:R-:W-:-:S04]  /*8f50*/  SHF.R.U32.HI R5, RZ, 0x18, R4 ;  /* 0x00000018ff057819 */ /* 0x000fc80000011604 */
[----:B------:R-:W-:-:S05]  /*8f60*/  LOP3.LUT R5, R0, R5, RZ, 0xfc, !PT ;  /* 0x0000000500057212 */ /* 0x000fca00078efcff */
[----:B------:R0:W-:Y:S01]  /*8f70*/  STG.E.U8 [R2.64], R5 ;  /* 0x0000000502007986 */ /* 0x0001e2000c101124 */
[----:B------:R-:W-:Y:S05]  /*8f80*/  BRA `(.L_x_40282) ;  /* 0x000006c000007947 */ /* 0x000fea0003800000 */
.L_x_40292:
[----:B------:R-:W0:Y:S02]  /*8f90*/  I2F.S16 R0, R28 ;  /* 0x0000001c00007306 */ /* 0x000e240000101400 */
[----:B0-----:R-:W-:-:S05]  /*8fa0*/  F2FP.BF16.PACK_AB R0, RZ, R0 ;  /* 0x00000000ff00723e */ /* 0x001fca00000010ff */
[----:B------:R0:W-:Y:S01]  /*8fb0*/  STG.E.U16 [R2.64], R0 ;  /* 0x0000000002007986 */ /* 0x0001e2000c101524 */
[----:B------:R-:W-:Y:S05]  /*8fc0*/  BRA `(.L_x_40282) ;  /* 0x0000068000007947 */ /* 0x000fea0003800000 */
.L_x_40289:
        /* <DEDUP_REMOVED lines=10> */
.L_x_40301:
        /* <DEDUP_REMOVED lines=17> */
.L_x_40304:
[----:B------:R-:W-:-:S04]  /*9180*/  LOP3.LUT R0, R7, 0x80000000, RZ, 0xc0, !PT ;  /* 0x8000000007007812 */ /* 0x000fc800078ec0ff */
[----:B------:R-:W-:-:S04]  /*9190*/  SHF.R.U32.HI R5, RZ, 0x18, R0 ;  /* 0x00000018ff057819 */ /* 0x000fc80000011600 */
[----:B------:R-:W-:-:S04]  /*91a0*/  LOP3.LUT R4, R4, R5, RZ, 0xfc, !PT ;  /* 0x0000000504047212 */ /* 0x000fc800078efcff */
[----:B------:R-:W-:Y:S02]  /*91b0*/  PRMT R0, R4, 0x7610, R0 ;  /* 0x0000761004007816 */ /* 0x000fe40000000000 */
.L_x_40303:
[----:B------:R-:W-:Y:S05]  /*91c0*/  BSYNC B0 ;  /* 0x0000000000007941 */ /* 0x000fea0003800000 */
.L_x_40302:
[----:B------:R0:W-:Y:S01]  /*91d0*/  STG.E.U8 [R2.64], R0 ;  /* 0x0000000002007986 */ /* 0x0001e2000c101124 */
[----:B------:R-:W-:Y:S05]  /*91e0*/  BRA `(.L_x_40282) ;  /* 0x0000046000007947 */ /* 0x000fea0003800000 */
.L_x_40300:
        /* <DEDUP_REMOVED lines=17> */
.L_x_40307:
[----:B------:R-:W-:-:S04]  /*9300*/  LOP3.LUT R0, R7, 0x80000000, RZ, 0xc0, !PT ;  /* 0x8000000007007812 */ /* 0x000fc800078ec0ff */
[----:B------:R-:W-:-:S04]  /*9310*/  SHF.R.U32.HI R5, RZ, 0x18, R0 ;  /* 0x00000018ff057819 */ /* 0x000fc80000011600 */
[----:B------:R-:W-:-:S04]  /*9320*/  LOP3.LUT R4, R4, R5, RZ, 0xfc, !PT ;  /* 0x0000000504047212 */ /* 0x000fc800078efcff */
[----:B------:R-:W-:Y:S02]  /*9330*/  PRMT R0, R4, 0x7610, R0 ;  /* 0x0000761004007816 */ /* 0x000fe40000000000 */
.L_x_40306:
[----:B------:R-:W-:Y:S05]  /*9340*/  BSYNC B0 ;  /* 0x0000000000007941 */ /* 0x000fea0003800000 */
.L_x_40305:
[----:B------:R0:W-:Y:S01]  /*9350*/  STG.E.U8 [R2.64], R0 ;  /* 0x0000000002007986 */ /* 0x0001e2000c101124 */
[----:B------:R-:W-:Y:S05]  /*9360*/  BRA `(.L_x_40282) ;  /* 0x000002e000007947 */ /* 0x000fea0003800000 */
.L_x_40299:
        /* <DEDUP_REMOVED lines=22> */
.L_x_40281:
        /* <DEDUP_REMOVED lines=20> */
.L_x_40309:
[----:B------:R-:W-:-:S05]  /*9610*/  IMAD.MOV.U32 R29, RZ, RZ, RZ ;  /* 0x000000ffff1d7224 */ /* 0x000fca00078e00ff */
[----:B------:R0:W-:Y:S01]  /*9620*/  STG.E.64 [R2.64], R28 ;  /* 0x0000001c02007986 */ /* 0x0001e2000c101b24 */
[----:B------:R-:W-:Y:S05]  /*9630*/  BRA `(.L_x_40282) ;  /* 0x0000001000007947 */ /* 0x000fea0003800000 */
.L_x_40308:
[----:B------:R0:W-:Y:S02]  /*9640*/  STG.E [R2.64], R28 ;  /* 0x0000001c02007986 */ /* 0x0001e4000c101924 */
.L_x_40282:
        /* <DEDUP_REMOVED lines=21> */
.L_x_40313:
[----:B------:R0:W-:Y:S01]  /*97a0*/  STG.E.U8 [R2.64], R26 ;  /* 0x0000001a02007986 */ /* 0x0001e2000c101124 */
[----:B------:R-:W-:Y:S05]  /*97b0*/  BRA `(.L_x_40315) ;  /* 0x00000d5000007947 */ /* 0x000fea0003800000 */
.L_x_40312:
        /* <DEDUP_REMOVED lines=9> */
.L_x_40317:
[----:B------:R0:W-:Y:S01]  /*9850*/  STG.E [R2.64], R26 ;  /* 0x0000001a02007986 */ /* 0x0001e2000c101924 */
[----:B------:R-:W-:Y:S05]  /*9860*/  BRA `(.L_x_40315) ;  /* 0x00000ca000007947 */ /* 0x000fea0003800000 */
.L_x_40316:
[----:B------:R0:W-:Y:S01]  /*9870*/  STG.E.U16 [R2.64], R26 ;  /* 0x0000001a02007986 */ /* 0x0001e2000c101524 */
[----:B------:R-:W-:Y:S05]  /*9880*/  BRA `(.L_x_40315) ;  /* 0x00000c8000007947 */ /* 0x000fea0003800000 */
.L_x_40311:
        /* <DEDUP_REMOVED lines=9> */
.L_x_40319:
[----:B------:R-:W0:Y:S02]  /*9920*/  I2F.S16 R0, R26 ;  /* 0x0000001a00007306 */ /* 0x000e240000101400 */
[----:B0-----:R-:W-:-:S05]  /*9930*/  F2FP.PACK_AB R0, RZ, R0 ;  /* 0x00000000ff00723e */ /* 0x001fca00000000ff */
[----:B------:R0:W-:Y:S01]  /*9940*/  STG.E.U16 [R2.64], R0 ;  /* 0x0000000002007986 */ /* 0x0001e2000c101524 */
[----:B------:R-:W-:Y:S05]  /*9950*/  BRA `(.L_x_40315) ;  /* 0x00000bb000007947 */ /* 0x000fea0003800000 */
.L_x_40318:
        /* <DEDUP_REMOVED lines=10> */
.L_x_40321:
[----:B------:R-:W0:Y:S02]  /*9a00*/  I2F.S16 R26, R26 ;  /* 0x0000001a001a7306 */ /* 0x000e240000101400 */
[----:B0-----:R-:W-:-:S04]  /*9a10*/  F2FP.PACK_AB R5, RZ, R26 ;  /* 0x0000001aff05723e */ /* 0x001fc800000000ff */
[----:B------:R-:W-:-:S05]  /*9a20*/  PRMT R5, R5, 0x5410, RZ ;  /* 0x0000541005057816 */ /* 0x000fca00000000ff */
[----:B------:R0:W-:Y:S01]  /*9a30*/  STG.E [R2.64], R5 ;  /* 0x0000000502007986 */ /* 0x0001e2000c101924 */
[----:B------:R-:W-:Y:S05]  /*9a40*/  BRA `(.L_x_40315) ;  /* 0x00000ac000007947 */ /* 0x000fea0003800000 */
.L_x_40320:
[----:B------:R-:W0:Y:S02]  /*9a50*/  I2F.F64.S16 R26, R26 ;  /* 0x0000001a001a7312 */ /* 0x000e240000101c00 */
[----:B0-----:R0:W-:Y:S01]  /*9a60*/  STG.E.64 [R2.64], R26 ;  /* 0x0000001a02007986 */ /* 0x0011e2000c101b24 */
[----:B------:R-:W-:Y:S05]  /*9a70*/  BRA `(.L_x_40315) ;  /* 0x00000a9000007947 */ /* 0x000fea0003800000 */
.L_x_40310:
        /* <DEDUP_REMOVED lines=10> */
.L_x_40324:
[----:B------:R-:W0:Y:S01]  /*9b20*/  I2F.F64.S16 R4, R26 ;  /* 0x0000001a00047312 */ /* 0x000e220000101c00 */
[----:B------:R-:W-:-:S05]  /*9b30*/  CS2R R6, SRZ ;  /* 0x0000000000067805 */ /* 0x000fca000001ff00 */
[----:B0-----:R0:W-:Y:S01]  /*9b40*/  STG.E.128 [R2.64], R4 ;  /* 0x0000000402007986 */ /* 0x0011e2000c101d24 */
[----:B------:R-:W-:Y:S05]  /*9b50*/  BRA `(.L_x_40315) ;  /* 0x000009b000007947 */ /* 0x000fea0003800000 */
.L_x_40323:
        /* <DEDUP_REMOVED lines=21> */
.L_x_40328:
[----:B------:R-:W-:Y:S05]  /*9cb0*/  BSYNC B0 ;  /* 0x0000000000007941 */ /* 0x000fea0003800000 */
.L_x_40327:
[----:B------:R-:W-:-:S05]  /*9cc0*/  LOP3.LUT R5, R0, R5, RZ, 0xfc, !PT ;  /* 0x0000000500057212 */ /* 0x000fca00078efcff */
[----:B------:R0:W-:Y:S01]  /*9cd0*/  STG.E.U8 [R2.64], R5 ;  /* 0x0000000502007986 */ /* 0x0001e2000c101124 */
[----:B------:R-:W-:Y:S05]  /*9ce0*/  BRA `(.L_x_40315) ;  /* 0x0000082000007947 */ /* 0x000fea0003800000 */
.L_x_40326:
        /* <DEDUP_REMOVED lines=13> */
.L_x_40330:
[----:B------:R-:W-:Y:S01]  /*9dc0*/  IMAD.MOV.U32 R0, RZ, RZ, 0x7f ;  /* 0x0000007fff007424 */ /* 0x000fe200078e00ff */
[----:B------:R-:W-:-:S04]  /*9dd0*/  ISETP.GT.U32.AND P0, PT, R4, 0x7f800000, PT ;  /* 0x7f8000000400780c */ /* 0x000fc80003f04070 */
[----:B------:R-:W-:-:S04]  /*9de0*/  SEL R0, R0, 0x7c, P0 ;  /* 0x0000007c00007807 */ /* 0x000fc80000000000 */
.L_x_40331:
[----:B------:R-:W-:Y:S05]  /*9df0*/  BSYNC B0 ;  /* 0x0000000000007941 */ /* 0x000fea0003800000 */
.L_x_40329:
[----:B------:R-:W-:-:S04]  /*9e00*/  LOP3.LUT R4, R5, 0x80000000, RZ, 0xc0, !PT ;  /* 0x8000000005047812 */ /* 0x000fc800078ec0ff */
[----:B------:R-:W-:-:S04]  /*9e10*/  SHF.R.U32.HI R5, RZ, 0x18, R4 ;  /* 0x00000018ff057819 */ /* 0x000fc80000011604 */
[----:B------:R-:W-:-:S05]  /*9e20*/  LOP3.LUT R5, R0, R5, RZ, 0xfc, !PT ;  /* 0x0000000500057212 */ /* 0x000fca00078efcff */
[----:B------:R0:W-:Y:S01]  /*9e30*/  STG.E.U8 [R2.64], R5 ;  /* 0x0000000502007986 */ /* 0x0001e2000c101124 */
[----:B------:R-:W-:Y:S05]  /*9e40*/  BRA `(.L_x_40315) ;  /* 0x000006c000007947 */ /* 0x000fea0003800000 */
.L_x_40325:
[----:B------:R-:W0:Y:S02]  /*9e50*/  I2F.S16 R0, R26 ;  /* 0x0000001a00007306 */ /* 0x000e240000101400 */
[----:B0-----:R-:W-:-:S05]  /*9e60*/  F2FP.BF16.PACK_AB R0, RZ, R0 ;  /* 0x00000000ff00723e */ /* 0x001fca00000010ff */
[----:B------:R0:W-:Y:S01]  /*9e70*/  STG.E.U16 [R2.64], R0 ;  /* 0x0000000002007986 */ /* 0x0001e2000c101524 */
[----:B------:R-:W-:Y:S05]  /*9e80*/  BRA `(.L_x_40315) ;  /* 0x0000068000007947 */ /* 0x000fea0003800000 */
.L_x_40322:
        /* <DEDUP_REMOVED lines=10> */
.L_x_40334:
        /* <DEDUP_REMOVED lines=17> */
.L_x_40337:
[----:B------:R-:W-:-:S04]  /*a040*/  LOP3.LUT R0, R7, 0x80000000, RZ, 0xc0, !PT ;  /* 0x8000000007007812 */ /* 0x000fc800078ec0ff */
[----:B------:R-:W-:-:S04]  /*a050*/  SHF.R.U32.HI R5, RZ, 0x18, R0 ;  /* 0x00000018ff057819 */ /* 0x000fc80000011600 */
[----:B------:R-:W-:-:S04]  /*a060*/  LOP3.LUT R4, R4, R5, RZ, 0xfc, !PT ;  /* 0x0000000504047212 */ /* 0x000fc800078efcff */
[----:B------:R-:W-:Y:S02]  /*a070*/  PRMT R0, R4, 0x7610, R0 ;  /* 0x0000761004007816 */ /* 0x000fe40000000000 */
.L_x_40336:
[----:B------:R-:W-:Y:S05]  /*a080*/  BSYNC B0 ;  /* 0x0000000000007941 */ /* 0x000fea0003800000 */
.L_x_40335:
[----:B------:R0:W-:Y:S01]  /*a090*/  STG.E.U8 [R2.64], R0 ;  /* 0x0000000002007986 */ /* 0x0001e2000c101124 */
[----:B------:R-:W-:Y:S05]  /*a0a0*/  BRA `(.L_x_40315) ;  /* 0x0000046000007947 */ /* 0x000fea0003800000 */
.L_x_40333:
        /* <DEDUP_REMOVED lines=17> */
.L_x_40340:
[----:B------:R-:W-:-:S04]  /*a1c0*/  LOP3.LUT R0, R7, 0x80000000, RZ, 0xc0, !PT ;  /* 0x8000000007007812 */ /* 0x000fc800078ec0ff */
[----:B------:R-:W-:-:S04]  /*a1d0*/  SHF.R.U32.HI R5, RZ, 0x18, R0 ;  /* 0x00000018ff057819 */ /* 0x000fc80000011600 */
[----:B------:R-:W-:-:S04]  /*a1e0*/  LOP3.LUT R4, R4, R5, RZ, 0xfc, !PT ;  /* 0x0000000504047212 */ /* 0x000fc800078efcff */
[----:B------:R-:W-:Y:S02]  /*a1f0*/  PRMT R0, R4, 0x7610, R0 ;  /* 0x0000761004007816 */ /* 0x000fe40000000000 */
.L_x_40339:
[----:B------:R-:W-:Y:S05]  /*a200*/  BSYNC B0 ;  /* 0x0000000000007941 */ /* 0x000fea0003800000 */
.L_x_40338:
[----:B------:R0:W-:Y:S01]  /*a210*/  STG.E.U8 [R2.64], R0 ;  /* 0x0000000002007986 */ /* 0x0001e2000c101124 */
[----:B------:R-:W-:Y:S05]  /*a220*/  BRA `(.L_x_40315) ;  /* 0x000002e000007947 */ /* 0x000fea0003800000 */
.L_x_40332:
        /* <DEDUP_REMOVED lines=22> */
.L_x_40314:
        /* <DEDUP_REMOVED lines=20> */
.L_x_40342:
[----:B------:R-:W-:-:S05]  /*a4d0*/  IMAD.MOV.U32 R27, RZ, RZ, RZ ;  /* 0x000000ffff1b7224 */ /* 0x000fca00078e00ff */
[----:B------:R0:W-:Y:S01]  /*a4e0*/  STG.E.64 [R2.64], R26 ;  /* 0x0000001a02007986 */ /* 0x0001e2000c101b24 */
[----:B------:R-:W-:Y:S05]  /*a4f0*/  BRA `(.L_x_40315) ;  /* 0x0000001000007947 */ /* 0x000fea0003800000 */
.L_x_40341:
[----:B------:R0:W-:Y:S02]  /*a500*/  STG.E [R2.64], R26 ;  /* 0x0000001a02007986 */ /* 0x0001e4000c101924 */
.L_x_40315:
[----:B------:R-:W-:Y:S02]  /*a510*/  IADD3 R17, R17, 0x80, RZ ;  /* 0x0000008011117810 */ /* 0x000fe40007ffe0ff */
.L_x_40276:
[----:B------:R-:W-:Y:S05]  /*a520*/  BSYNC B6 ;  /* 0x0000000000067941 */ /* 0x000fea0003800000 */
.L_x_40275:
        /* <DEDUP_REMOVED lines=19> */
.L_x_40346:
[----:B------:R-:W-:Y:S01]  /*a660*/  STG.E.U8 [R2.64], R24 ;  /* 0x0000001802007986 */ /* 0x000fe2000c101124 */
[----:B------:R-:W-:Y:S05]  /*a670*/  EXIT ;  /* 0x000000000000794d */ /* 0x000fea0003800000 */
.L_x_40345:
        /* <DEDUP_REMOVED lines=9> */
.L_x_40349:
[----:B------:R-:W-:Y:S01]  /*a710*/  STG.E [R2.64], R24 ;  /* 0x0000001802007986 */ /* 0x000fe2000c101924 */
[----:B------:R-:W-:Y:S05]  /*a720*/  EXIT ;  /* 0x000000000000794d */ /* 0x000fea0003800000 */
.L_x_40348:
[----:B------:R-:W-:Y:S01]  /*a730*/  STG.E.U16 [R2.64], R24 ;  /* 0x0000001802007986 */ /* 0x000fe2000c101524 */
[----:B------:R-:W-:Y:S05]  /*a740*/  EXIT ;  /* 0x000000000000794d */ /* 0x000fea0003800000 */
.L_x_40344:
        /* <DEDUP_REMOVED lines=9> */
.L_x_40351:
[----:B------:R-:W0:Y:S02]  /*a7e0*/  I2F.S16 R0, R24 ;  /* 0x0000001800007306 */ /* 0x000e240000101400 */
[----:B0-----:R-:W-:-:S05]  /*a7f0*/  F2FP.PACK_AB R0, RZ, R0 ;  /* 0x00000000ff00723e */ /* 0x001fca00000000ff */
[----:B------:R-:W-:Y:S01]  /*a800*/  STG.E.U16 [R2.64], R0 ;  /* 0x0000000002007986 */ /* 0x000fe2000c101524 */
[----:B------:R-:W-:Y:S05]  /*a810*/  EXIT ;  /* 0x000000000000794d */ /* 0x000fea0003800000 */
.L_x_40350:
        /* <DEDUP_REMOVED lines=10> */
.L_x_40353:
[----:B------:R-:W0:Y:S02]  /*a8c0*/  I2F.S16 R24, R24 ;  /* 0x0000001800187306 */ /* 0x000e240000101400 */
[----:B0-----:R-:W-:-:S04]  /*a8d0*/  F2FP.PACK_AB R5, RZ, R24 ;  /* 0x00000018ff05723e */ /* 0x001fc800000000ff */
[----:B------:R-:W-:-:S05]  /*a8e0*/  PRMT R5, R5, 0x5410, RZ ;  /* 0x0000541005057816 */ /* 0x000fca00000000ff */
[----:B------:R-:W-:Y:S01]  /*a8f0*/  STG.E [R2.64], R5 ;  /* 0x0000000502007986 */ /* 0x000fe2000c101924 */
[----:B------:R-:W-:Y:S05]  /*a900*/  EXIT ;  /* 0x000000000000794d */ /* 0x000fea0003800000 */
.L_x_40352:
[----:B------:R-:W0:Y:S02]  /*a910*/  I2F.F64.S16 R24, R24 ;  /* 0x0000001800187312 */ /* 0x000e240000101c00 */
[----:B0-----:R-:W-:Y:S01]  /*a920*/  STG.E.64 [R2.64], R24 ;  /* 0x0000001802007986 */ /* 0x001fe2000c101b24 */
[----:B------:R-:W-:Y:S05]  /*a930*/  EXIT ;  /* 0x000000000000794d */ /* 0x000fea0003800000 */
.L_x_40343:
        /* <DEDUP_REMOVED lines=10> */
.L_x_40356:
[----:B------:R-:W0:Y:S01]  /*a9e0*/  I2F.F64.S16 R24, R24 ;  /* 0x0000001800187312 */ /* 0x000e220000101c00 */
[----:B------:R-:W-:-:S05]  /*a9f0*/  CS2R R26, SRZ ;  /* 0x00000000001a7805 */ /* 0x000fca000001ff00 */
[----:B0-----:R-:W-:Y:S01]  /*aa00*/  STG.E.128 [R2.64], R24 ;  /* 0x0000001802007986 */ /* 0x001fe2000c101d24 */
[----:B------:R-:W-:Y:S05]  /*aa10*/  EXIT ;  /* 0x000000000000794d */ /* 0x000fea0003800000 */
.L_x_40355:
        /* <DEDUP_REMOVED lines=21> */
.L_x_40360:
[----:B------:R-:W-:Y:S05]  /*ab70*/  BSYNC B0 ;  /* 0x0000000000007941 */ /* 0x000fea0003800000 */
.L_x_40359:
[----:B------:R-:W-:-:S05]  /*ab80*/  LOP3.LUT R5, R0, R5, RZ, 0xfc, !PT ;  /* 0x0000000500057212 */ /* 0x000fca00078efcff */
[----:B------:R-:W-:Y:S01]  /*ab90*/  STG.E.U8 [R2.64], R5 ;  /* 0x0000000502007986 */ /* 0x000fe2000c101124 */
[----:B------:R-:W-:Y:S05]  /*aba0*/  EXIT ;  /* 0x000000000000794d */ /* 0x000fea0003800000 */
.L_x_40358:
        /* <DEDUP_REMOVED lines=13> */
.L_x_40362:
[----:B------:R-:W-:Y:S01]  /*ac80*/  IMAD.MOV.U32 R0, RZ, RZ, 0x7f ;  /* 0x0000007fff007424 */ /* 0x000fe200078e00ff */
[----:B------:R-:W-:-:S04]  /*ac90*/  ISETP.GT.U32.AND P0, PT, R4, 0x7f800000, PT ;  /* 0x7f8000000400780c */ /* 0x000fc80003f04070 */
[----:B------:R-:W-:-:S04]  /*aca0*/  SEL R0, R0, 0x7c, P0 ;  /* 0x0000007c00007807 */ /* 0x000fc80000000000 */
.L_x_40363:
[----:B------:R-:W-:Y:S05]  /*acb0*/  BSYNC B0 ;  /* 0x0000000000007941 */ /* 0x000fea0003800000 */
.L_x_40361:
[----:B------:R-:W-:-:S04]  /*acc0*/  LOP3.LUT R4, R5, 0x80000000, RZ, 0xc0, !PT ;  /* 0x8000000005047812 */ /* 0x000fc800078ec0ff */
[----:B------:R-:W-:-:S04]  /*acd0*/  SHF.R.U32.HI R5, RZ, 0x18, R4 ;  /* 0x00000018ff057819 */ /* 0x000fc80000011604 */
[----:B------:R-:W-:-:S05]  /*ace0*/  LOP3.LUT R5, R0, R5, RZ, 0xfc, !PT ;  /* 0x0000000500057212 */ /* 0x000fca00078efcff */
[----:B------:R-:W-:Y:S01]  /*acf0*/  STG.E.U8 [R2.64], R5 ;  /* 0x0000000502007986 */ /* 0x000fe2000c101124 */
[----:B------:R-:W-:Y:S05]  /*ad00*/  EXIT ;  /* 0x000000000000794d */ /* 0x000fea0003800000 */
.L_x_40357:
[----:B------:R-:W0:Y:S02]  /*ad10*/  I2F.S16 R0, R24 ;  /* 0x0000001800007306 */ /* 0x000e240000101400 */
[----:B0-----:R-:W-:-:S05]  /*ad20*/  F2FP.BF16.PACK_AB R0, RZ, R0 ;  /* 0x00000000ff00723e */ /* 0x001fca00000010ff */
[----:B------:R-:W-:Y:S01]  /*ad30*/  STG.E.U16 [R2.64], R0 ;  /* 0x0000000002007986 */ /* 0x000fe2000c101524 */
[----:B------:R-:W-:Y:S05]  /*ad40*/  EXIT ;  /* 0x000000000000794d */ /* 0x000fea0003800000 */
.L_x_40354:
        /* <DEDUP_REMOVED lines=10> */
.L_x_40366:
        /* <DEDUP_REMOVED lines=17> */
.L_x_40369:
[----:B------:R-:W-:-:S04]  /*af00*/  LOP3.LUT R0, R7, 0x80000000, RZ, 0xc0, !PT ;  /* 0x8000000007007812 */ /* 0x000fc800078ec0ff */
[----:B------:R-:W-:-:S04]  /*af10*/  SHF.R.U32.HI R5, RZ, 0x18, R0 ;  /* 0x00000018ff057819 */ /* 0x000fc80000011600 */
[----:B------:R-:W-:-:S04]  /*af20*/  LOP3.LUT R4, R4, R5, RZ, 0xfc, !PT ;  /* 0x0000000504047212 */ /* 0x000fc800078efcff */
[----:B------:R-:W-:Y:S02]  /*af30*/  PRMT R0, R4, 0x7610, R0 ;  /* 0x0000761004007816 */ /* 0x000fe40000000000 */
.L_x_40368:
[----:B------:R-:W-:Y:S05]  /*af40*/  BSYNC B0 ;  /* 0x0000000000007941 */ /* 0x000fea0003800000 */
.L_x_40367:
[----:B------:R-:W-:Y:S01]  /*af50*/  STG.E.U8 [R2.64], R0 ;  /* 0x0000000002007986 */ /* 0x000fe2000c101124 */
[----:B------:R-:W-:Y:S05]  /*af60*/  EXIT ;  /* 0x000000000000794d */ /* 0x000fea0003800000 */
.L_x_40365:
        /* <DEDUP_REMOVED lines=17> */
.L_x_40372:
[----:B------:R-:W-:-:S04]  /*b080*/  LOP3.LUT R0, R7, 0x80000000, RZ, 0xc0, !PT ;  /* 0x8000000007007812 */ /* 0x000fc800078ec0ff */
[----:B------:R-:W-:-:S04]  /*b090*/  SHF.R.U32.HI R5, RZ, 0x18, R0 ;  /* 0x00000018ff057819 */ /* 0x000fc80000011600 */
[----:B------:R-:W-:-:S04]  /*b0a0*/  LOP3.LUT R4, R4, R5, RZ, 0xfc, !PT ;  /* 0x0000000504047212 */ /* 0x000fc800078efcff */
[----:B------:R-:W-:Y:S02]  /*b0b0*/  PRMT R0, R4, 0x7610, R0 ;  /* 0x0000761004007816 */ /* 0x000fe40000000000 */
.L_x_40371:
[----:B------:R-:W-:Y:S05]  /*b0c0*/  BSYNC B0 ;  /* 0x0000000000007941 */ /* 0x000fea0003800000 */
.L_x_40370:
[----:B------:R-:W-:Y:S01]  /*b0d0*/  STG.E.U8 [R2.64], R0 ;  /* 0x0000000002007986 */ /* 0x000fe2000c101124 */
[----:B------:R-:W-:Y:S05]  /*b0e0*/  EXIT ;  /* 0x000000000000794d */ /* 0x000fea0003800000 */
.L_x_40364:
        /* <DEDUP_REMOVED lines=22> */
.L_x_40347:
        /* <DEDUP_REMOVED lines=20> */
.L_x_40374:
[----:B------:R-:W-:-:S05]  /*b390*/  IMAD.MOV.U32 R25, RZ, RZ, RZ ;  /* 0x000000ffff197224 */ /* 0x000fca00078e00ff */
[----:B------:R-:W-:Y:S01]  /*b3a0*/  STG.E.64 [R2.64], R24 ;  /* 0x0000001802007986 */ /* 0x000fe2000c101b24 */
[----:B------:R-:W-:Y:S05]  /*b3b0*/  EXIT ;  /* 0x000000000000794d */ /* 0x000fea0003800000 */
.L_x_40373:
[----:B------:R-:W-:Y:S01]  /*b3c0*/  STG.E [R2.64], R24 ;  /* 0x0000001802007986 */ /* 0x000fe2000c101924 */
[----:B------:R-:W-:Y:S05]  /*b3d0*/  EXIT ;  /* 0x000000000000794d */ /* 0x000fea0003800000 */
.L_x_40375:
        /* <DEDUP_REMOVED lines=10> */
.L_x_42201:


//--------------------- .text._ZN2at6native18elementwise_kernelILi128ELi4EZNS0_22gpu_kernel_impl_nocastINS0_13BinaryFunctorIaabZZZNS0_23logical_and_kernel_cudaERNS_14TensorIteratorEENKUlvE0_clEvENKUlvE0_clEvEUlaaE_EEEEvRNS_18TensorIteratorBaseERKT_EUliE_EEviT1_ --------------------------
	.section	.text._ZN2at6native18elementwise_kernelILi128ELi4EZNS0_22gpu_kernel_impl_nocastINS0_13BinaryFunctorIaabZZZNS0_23logical_and_kernel_cudaERNS_14TensorIteratorEENKUlvE0_clEvENKUlvE0_clEvEUlaaE_EEEEvRNS_18TensorIteratorBaseERKT_EUliE_EEviT1_,"ax",@progbits
	.sectioninfo	@"SHI_REGISTERS=12"
	.align	128
        .global         _ZN2at6native18elementwise_kernelILi128ELi4EZNS0_22gpu_kernel_impl_nocastINS0_13BinaryFunctorIaabZZZNS0_23logical_and_kernel_cudaERNS_14TensorIteratorEENKUlvE0_clEvENKUlvE0_clEvEUlaaE_EEEEvRNS_18TensorIteratorBaseERKT_EUliE_EEviT1_
        .type           _ZN2at6native18elementwise_kernelILi128ELi4EZNS0_22gpu_kernel_impl_nocastINS0_13BinaryFunctorIaabZZZNS0_23logical_and_kernel_cudaERNS_14TensorIteratorEENKUlvE0_clEvENKUlvE0_clEvEUlaaE_EEEEvRNS_18TensorIteratorBaseERKT_EUliE_EEviT1_,@function
        .size           _ZN2at6native18elementwise_kernelILi128ELi4EZNS0_22gpu_kernel_impl_nocastINS0_13BinaryFunctorIaabZZZNS0_23logical_and_kernel_cudaERNS_14TensorIteratorEENKUlvE0_clEvENKUlvE0_clEvEUlaaE_EEEEvRNS_18TensorIteratorBaseERKT_EUliE_EEviT1_,(.L_x_42202 - _ZN2at6native18elementwise_kernelILi128ELi4EZNS0_22gpu_kernel_impl_nocastINS0_13BinaryFunctorIaabZZZNS0_23logical_and_kernel_cudaERNS_14TensorIteratorEENKUlvE0_clEvENKUlvE0_clEvEUlaaE_EEEEvRNS_18TensorIteratorBaseERKT_EUliE_EEviT1_)
        .other          _ZN2at6native18elementwise_kernelILi128ELi4EZNS0_22gpu_kernel_impl_nocastINS0_13BinaryFunctorIaabZZZNS0_23logical_and_kernel_cudaERNS_14TensorIteratorEENKUlvE0_clEvENKUlvE0_clEvEUlaaE_EEEEvRNS_18TensorIteratorBaseERKT_EUliE_EEviT1_,@"STO_CUDA_ENTRY STV_DEFAULT"
_ZN2at6native18elementwise_kernelILi128ELi4EZNS0_22gpu_kernel_impl_nocastINS0_13BinaryFunctorIaabZZZNS0_23logical_and_kernel_cudaERNS_14TensorIteratorEENKUlvE0_clEvENKUlvE0_clEvEUlaaE_EEEEvRNS_18TensorIteratorBaseERKT_EUliE_EEviT1_:
.text._ZN2at6native18elementwise_kernelILi128ELi4EZNS0_22gpu_kernel_impl_nocastINS0_13BinaryFunctorIaabZZZNS0_23logical_and_kernel_cudaERNS_14TensorIteratorEENKUlvE0_clEvENKUlvE0_clEvEUlaaE_EEEEvRNS_18TensorIteratorBaseERKT_EUliE_EEviT1_:
        /* <DEDUP_REMOVED lines=261> */
.L_x_40378:
        /* <DEDUP_REMOVED lines=13> */
.L_x_40377:
[----:B------:R-:W-:Y:S05]  /*1120*/  BSYNC B0 ;  /* 0x0000000000007941 */ /* 0x000fea0003800000 */
.L_x_40376:
        /* <DEDUP_REMOVED lines=256> */
.L_x_40381:
        /* <DEDUP_REMOVED lines=268> */
.L_x_40382:
        /* <DEDUP_REMOVED lines=13> */
.L_x_40380:
[----:B------:R-:W-:Y:S05]  /*32c0*/  BSYNC B0 ;  /* 0x0000000000007941 */ /* 0x000fea0003800000 */
.L_x_40379:
        /* <DEDUP_REMOVED lines=255> */
.L_x_40383:
        /* <DEDUP_REMOVED lines=13> */
.L_x_40384:
        /* <DEDUP_REMOVED lines=15> */
.L_x_42202:


//--------------------- .text._ZN2at6native27unrolled_elementwise_kernelINS0_13BinaryFunctorIaabZZZNS0_23logical_and_kernel_cudaERNS_14TensorIteratorEENKUlvE0_clEvENKUlvE0_clEvEUlaaE_EESt5arrayIPcLm3EELi4E23TrivialOffsetCalculatorILi2EjESC_ILi1EjENS0_6memory15LoadWithoutCastENSF_16StoreWithoutCastEEEviT_T0_T2_T3_T4_T5_ --------------------------
	.section	.text._ZN2at6native27unrolled_elementwise_kernelINS0_13BinaryFunctorIaabZZZNS0_23logical_and_kernel_cudaERNS_14TensorIteratorEENKUlvE0_clEvENKUlvE0_clEvEUlaaE_EESt5arrayIPcLm3EELi4E23TrivialOffsetCalculatorILi2EjESC_ILi1EjENS0_6memory15LoadWithoutCastENSF_16StoreWithoutCastEEEviT_T0_T2_T3_T4_T5_,"ax",@progbits
	.sectioninfo	@"SHI_REGISTERS=25"
	.align	128
        .global         _ZN2at6native27unrolled_elementwise_kernelINS0_13BinaryFunctorIaabZZZNS0_23logical_and_kernel_cudaERNS_14TensorIteratorEENKUlvE0_clEvENKUlvE0_clEvEUlaaE_EESt5arrayIPcLm3EELi4E23TrivialOffsetCalculatorILi2EjESC_ILi1EjENS0_6memory15LoadWithoutCastENSF_16StoreWithoutCastEEEviT_T0_T2_T3_T4_T5_
        .type           _ZN2at6native27unrolled_elementwise_kernelINS0_13BinaryFunctorIaabZZZNS0_23logical_and_kernel_cudaERNS_14TensorIteratorEENKUlvE0_clEvENKUlvE0_clEvEUlaaE_EESt5arrayIPcLm3EELi4E23TrivialOffsetCalculatorILi2EjESC_ILi1EjENS0_6memory15LoadWithoutCastENSF_16StoreWithoutCastEEEviT_T0_T2_T3_T4_T5_,@function
        .size           _ZN2at6native27unrolled_elementwise_kernelINS0_13BinaryFunctorIaabZZZNS0_23logical_and_kernel_cudaERNS_14TensorIteratorEENKUlvE0_clEvENKUlvE0_clEvEUlaaE_EESt5arrayIPcLm3EELi4E23TrivialOffsetCalculatorILi2EjESC_ILi1EjENS0_6memory15LoadWithoutCastENSF_16StoreWithoutCastEEEviT_T0_T2_T3_T4_T5_,(.L_x_42203 - _ZN2at6native27unrolled_elementwise_kernelINS0_13BinaryFunctorIaabZZZNS0_23logical_and_kernel_cudaERNS_14TensorIteratorEENKUlvE0_clEvENKUlvE0_clEvEUlaaE_EESt5arrayIPcLm3EELi4E23TrivialOffsetCalculatorILi2EjESC_ILi1EjENS0_6memory15LoadWithoutCastENSF_16StoreWithoutCastEEEviT_T0_T2_T3_T4_T5_)
        .other          _ZN2at6native27unrolled_elementwise_kernelINS0_13BinaryFunctorIaabZZZNS0_23logical_and_kernel_cudaERNS_14TensorIteratorEENKUlvE0_clEvENKUlvE0_clEvEUlaaE_EESt5arrayIPcLm3EELi4E23TrivialOffsetCalculatorILi2EjESC_ILi1EjENS0_6memory15LoadWithoutCastENSF_16StoreWithoutCastEEEviT_T0_T2_T3_T4_T5_,@"STO_CUDA_ENTRY STV_DEFAULT"
_ZN2at6native27unrolled_elementwise_kernelINS0_13BinaryFunctorIaabZZZNS0_23logical_and_kernel_cudaERNS_14TensorIteratorEENKUlvE0_clEvENKUlvE0_clEvEUlaaE_EESt5arrayIPcLm3EELi4E23TrivialOffsetCalculatorILi2EjESC_ILi1EjENS0_6memory15LoadWithoutCastENSF_16StoreWithoutCastEEEviT_T0_T2_T3_T4_T5_:
.text._ZN2at6native27unrolled_elementwise_kernelINS0_13BinaryFunctorIaabZZZNS0_23logical_and_kernel_cudaERNS_14TensorIteratorEENKUlvE0_clEvENKUlvE0_clEvEUlaaE_EESt5arrayIPcLm3EELi4E23TrivialOffsetCalculatorILi2EjESC_ILi1EjENS0_6memory15LoadWithoutCastENSF_16StoreWithoutCastEEEviT_T0_T2_T3_T4_T5_:
        /* <DEDUP_REMOVED lines=81> */
.L_x_40386:
[----:B0-----:R-:W-:Y:S05]  /*0510*/  BSYNC B0 ;  /* 0x0000000000007941 */ /* 0x001fea0003800000 */
.L_x_40385:
        /* <DEDUP_REMOVED lines=11> */
.L_x_40387:
        /* <DEDUP_REMOVED lines=11> */
.L_x_42203:


//--------------------- .text._ZN2at6native29vectorized_elementwise_kernelILi2ENS0_13BinaryFunctorIaabZZZNS0_23logical_and_kernel_cudaERNS_14TensorIteratorEENKUlvE0_clEvENKUlvE0_clEvEUlaaE_EESt5arrayIPcLm3EEEEviT0_T1_ --------------------------
	.section	.text._ZN2at6native29vectorized_elementwise_kernelILi2ENS0_13BinaryFunctorIaabZZZNS0_23logical_and_kernel_cudaERNS_14TensorIteratorEENKUlvE0_clEvENKUlvE0_clEvEUlaaE_EESt5arrayIPcLm3EEEEviT0_T1_,"ax",@progbits
	.sectioninfo	@"SHI_REGISTERS=31"
	.align	128
        .global         _ZN2at6native29vectorized_elementwise_kernelILi2ENS0_13BinaryFunctorIaabZZZNS0_23logical_and_kernel_cudaERNS_14TensorIteratorEENKUlvE0_clEvENKUlvE0_clEvEUlaaE_EESt5arrayIPcLm3EEEEviT0_T1_
        .type           _ZN2at6native29vectorized_elementwise_kernelILi2ENS0_13BinaryFunctorIaabZZZNS0_23logical_and_kernel_cudaERNS_14TensorIteratorEENKUlvE0_clEvENKUlvE0_clEvEUlaaE_EESt5arrayIPcLm3EEEEviT0_T1_,@function
        .size           _ZN2at6native29vectorized_elementwise_kernelILi2ENS0_13BinaryFunctorIaabZZZNS0_23logical_and_kernel_cudaERNS_14TensorIteratorEENKUlvE0_clEvENKUlvE0_clEvEUlaaE_EESt5arrayIPcLm3EEEEviT0_T1_,(.L_x_42204 - _ZN2at6native29vectorized_elementwise_kernelILi2ENS0_13BinaryFunctorIaabZZZNS0_23logical_and_kernel_cudaERNS_14TensorIteratorEENKUlvE0_clEvENKUlvE0_clEvEUlaaE_EESt5arrayIPcLm3EEEEviT0_T1_)
        .other          _ZN2at6native29vectorized_elementwise_kernelILi2ENS0_13BinaryFunctorIaabZZZNS0_23logical_and_kernel_cudaERNS_14TensorIteratorEENKUlvE0_clEvENKUlvE0_clEvEUlaaE_EESt5arrayIPcLm3EEEEviT0_T1_,@"STO_CUDA_ENTRY STV_DEFAULT"
_ZN2at6native29vectorized_elementwise_kernelILi2ENS0_13BinaryFunctorIaabZZZNS0_23logical_and_kernel_cudaERNS_14TensorIteratorEENKUlvE0_clEvENKUlvE0_clEvEUlaaE_EESt5arrayIPcLm3EEEEviT0_T1_:
.text._ZN2at6native29vectorized_elementwise_kernelILi2ENS0_13BinaryFunctorIaabZZZNS0_23logical_and_kernel_cudaERNS_14TensorIteratorEENKUlvE0_clEvENKUlvE0_clEvEUlaaE_EESt5arrayIPcLm3EEEEviT0_T1_:
        /* <DEDUP_REMOVED lines=75> */
.L_x_40388:
        /* <DEDUP_REMOVED lines=140> */
.L_x_40391:
[----:B------:R-:W-:-:S13]  /*0d70*/  ISETP.GE.AND P0, PT, R15, R13, PT ;  /* 0x0000000d0f00720c */ /* 0x000fda0003f06270 */
[----:B------:R-:W-:Y:S05]  /*0d80*/  @P0 BRA `(.L_x_40393) ;  /* 0x000000c000000947 */ /* 0x000fea0003800000 */
[----:B0-----:R-:W-:Y:S01]  /*0d90*/  IMAD.IADD R2, R12, 0x1, R15 ;  /* 0x000000010c027824 */ /* 0x001fe200078e020f */
[----:B------:R-:W-:-:S04]  /*0da0*/  IADD3 R15, R15, 0x80, RZ ;  /* 0x000000800f0f7810 */ /* 0x000fc80007ffe0ff */
[----:B------:R-:W-:-:S05]  /*0db0*/  IADD3 R2, P0, R2, c[0x0][0x168], RZ ;  /* 0x00005a0002027a10 */ /* 0x000fca0007f1e0ff */
[----:B------:R-:W-:-:S05]  /*0dc0*/  IMAD.X R3, RZ, RZ, c[0x0][0x16c], P0 ;  /* 0x00005b00ff037624 */ /* 0x000fca00000e06ff */
[----:B------:R0:W-:Y:S03]  /*0dd0*/  STG.E.U8 [R2.64], R11 ;  /* 0x0000000b02007986 */ /* 0x0001e6000c101104 */
.L_x_40392:
[----:B------:R-:W-:-:S13]  /*0de0*/  ISETP.GE.AND P0, PT, R15, R13, PT ;  /* 0x0000000d0f00720c */ /* 0x000fda0003f06270 */
[----:B------:R-:W-:Y:S05]  /*0df0*/  @P0 BRA `(.L_x_40394) ;  /* 0x000000d000000947 */ /* 0x000fea0003800000 */
[----:B0-----:R-:W-:Y:S01]  /*0e00*/  IMAD.IADD R2, R12, 0x1, R15 ;  /* 0x000000010c027824 */ /* 0x001fe200078e020f */
[----:B------:R-:W-:-:S04]  /*0e10*/  IADD3 R15, R15, 0x80, RZ ;  /* 0x000000800f0f7810 */ /* 0x000fc80007ffe0ff */
[----:B------:R-:W-:-:S05]  /*0e20*/  IADD3 R2, P0, R2, c[0x0][0x168], RZ ;  /* 0x00005a0002027a10 */ /* 0x000fca0007f1e0ff */
[----:B------:R-:W-:-:S05]  /*0e30*/  IMAD.X R3, RZ, RZ, c[0x0][0x16c], P0 ;  /* 0x00005b00ff037624 */ /* 0x000fca00000e06ff */
[----:B------:R0:W-:Y:S03]  /*0e40*/  STG.E.U8 [R2.64], R17 ;  /* 0x0000001102007986 */ /* 0x0001e6000c101104 */
.L_x_40393:
        /* <DEDUP_REMOVED lines=8> */
.L_x_40394:
[----:B------:R-:W-:Y:S05]  /*0ed0*/  BSYNC B1 ;  /* 0x0000000000017941 */ /* 0x000fea0003800000 */
.L_x_40390:
[----:B------:R-:W-:-:S13]  /*0ee0*/  ISETP.GE.AND P0, PT, R15, R13, PT ;  /* 0x0000000d0f00720c */ /* 0x000fda0003f06270 */
[----:B0-----:R-:W-:Y:S01]  /*0ef0*/  @!P0 IMAD.IADD R2, R12, 0x1, R15 ;  /* 0x000000010c028824 */ /* 0x001fe200078e020f */
[----:B------:R-:W-:-:S04]  /*0f00*/  @!P0 IADD3 R15, R15, 0x80, RZ ;  /* 0x000000800f0f8810 */ /* 0x000fc80007ffe0ff */
[----:B------:R-:W-:-:S05]  /*0f10*/  @!P0 IADD3 R2, P1, R2, c[0x0][0x168], RZ ;  /* 0x00005a0002028a10 */ /* 0x000fca0007f3e0ff */
[----:B------:R-:W-:-:S05]  /*0f20*/  @!P0 IMAD.X R3, RZ, RZ, c[0x0][0x16c], P1 ;  /* 0x00005b00ff038624 */ /* 0x000fca00008e06ff */
[----:B------:R0:W-:Y:S03]  /*0f30*/  @!P0 STG.E.U8 [R2.64], R19 ;  /* 0x0000001302008986 */ /* 0x0001e6000c101104 */
.L_x_40395:
[----:B------:R-:W-:Y:S05]  /*0f40*/  BSYNC B0 ;  /* 0x0000000000007941 */ /* 0x000fea0003800000 */
.L_x_40389:
        /* <DEDUP_REMOVED lines=9> */
.L_x_40396:
        /* <DEDUP_REMOVED lines=10> */
.L_x_42204:


//--------------------- .text._ZN2at6native29vectorized_elementwise_kernelILi4ENS0_13BinaryFunctorIaabZZZNS0_23logical_and_kernel_cudaERNS_14TensorIteratorEENKUlvE0_clEvENKUlvE0_clEvEUlaaE_EESt5arrayIPcLm3EEEEviT0_T1_ --------------------------
	.section	.text._ZN2at6native29vectorized_elementwise_kernelILi4ENS0_13BinaryFunctorIaabZZZNS0_23logical_and_kernel_cudaERNS_14TensorIteratorEENKUlvE0_clEvENKUlvE0_clEvEUlaaE_EESt5arrayIPcLm3EEEEviT0_T1_,"ax",@progbits
	.sectioninfo	@"SHI_REGISTERS=31"
	.align	128
        .global         _ZN2at6native29vectorized_elementwise_kernelILi4ENS0_13BinaryFunctorIaabZZZNS0_23logical_and_kernel_cudaERNS_14TensorIteratorEENKUlvE0_clEvENKUlvE0_clEvEUlaaE_EESt5arrayIPcLm3EEEEviT0_T1_
        .type           _ZN2at6native29vectorized_elementwise_kernelILi4ENS0_13BinaryFunctorIaabZZZNS0_23logical_and_kernel_cudaERNS_14TensorIteratorEENKUlvE0_clEvENKUlvE0_clEvEUlaaE_EESt5arrayIPcLm3EEEEviT0_T1_,@function
        .size           _ZN2at6native29vectorized_elementwise_kernelILi4ENS0_13BinaryFunctorIaabZZZNS0_23logical_and_kernel_cudaERNS_14TensorIteratorEENKUlvE0_clEvENKUlvE0_clEvEUlaaE_EESt5arrayIPcLm3EEEEviT0_T1_,(.L_x_42205 - _ZN2at6native29vectorized_elementwise_kernelILi4ENS0_13BinaryFunctorIaabZZZNS0_23logical_and_kernel_cudaERNS_14TensorIteratorEENKUlvE0_clEvENKUlvE0_clEvEUlaaE_EESt5arrayIPcLm3EEEEviT0_T1_)
        .other          _ZN2at6native29vectorized_elementwise_kernelILi4ENS0_13BinaryFunctorIaabZZZNS0_23logical_and_kernel_cudaERNS_14TensorIteratorEENKUlvE0_clEvENKUlvE0_clEvEUlaaE_EESt5arrayIPcLm3EEEEviT0_T1_,@"STO_CUDA_ENTRY STV_DEFAULT"
_ZN2at6native29vectorized_elementwise_kernelILi4ENS0_13BinaryFunctorIaabZZZNS0_23logical_and_kernel_cudaERNS_14TensorIteratorEENKUlvE0_clEvENKUlvE0_clEvEUlaaE_EESt5arrayIPcLm3EEEEviT0_T1_:
.text._ZN2at6native29vectorized_elementwise_kernelILi4ENS0_13BinaryFunctorIaabZZZNS0_23logical_and_kernel_cudaERNS_14TensorIteratorEENKUlvE0_clEvENKUlvE0_clEvEUlaaE_EESt5arrayIPcLm3EEEEviT0_T1_:
        /* <DEDUP_REMOVED lines=31> */
[----:B------:R-:W-:-:S02]  /*01f0*/  ISETP.NE.AND P2, PT, R3, RZ, P2 ;  /* 0x000000ff0300720c */ /* 0x000fc40001745270 */
[----:B------:R-:W-:Y:S02]  /*0200*/  ISETP.NE.AND P3, PT, R4, RZ, PT ;  /* 0x000000ff0400720c */ /* 0x000fe40003f65270 */
[----:B------:R-:W-:Y:S02]  /*0210*/  ISETP.NE.AND P1, PT, R2, RZ, P1 ;  /* 0x000000ff0200720c */ /* 0x000fe40000f25270 */
[----:B------:R-:W-:Y:S02]  /*0220*/  ISETP.NE.AND P4, PT, R5, RZ, PT ;  /* 0x000000ff0500720c */ /* 0x000fe40003f85270 */
[C---:B-----5:R-:W-:Y:S02]  /*0230*/  PRMT R3, R11.reuse, 0x7770, RZ ;  /* 0x000077700b037816 */ /* 0x060fe400000000ff */
[----:B------:R-:W-:Y:S02]  /*0240*/  PRMT R4, R11, 0x7771, RZ ;  /* 0x000077710b047816 */ /* 0x000fe400000000ff */
[----:B------:R-:W-:-:S02]  /*0250*/  ISETP.NE.AND P5, PT, R9, RZ, PT ;  /* 0x000000ff0900720c */ /* 0x000fc40003fa5270 */
[----:B------:R-:W-:Y:S02]  /*0260*/  ISETP.NE.AND P0, PT, R6, RZ, P0 ;  /* 0x000000ff0600720c */ /* 0x000fe40000705270 */
[----:B------:R-:W-:Y:S02]  /*0270*/  PRMT R2, R10, 0x7773, RZ ;  /* 0x000077730a027816 */ /* 0x000fe400000000ff */
[----:B------:R-:W-:Y:S02]  /*0280*/  PRMT R5, R13, 0x7772, RZ ;  /* 0x000077720d057816 */ /* 0x000fe400000000ff */
[----:B------:R-:W-:Y:S02]  /*0290*/  ISETP.NE.AND P3, PT, R3, RZ, P3 ;  /* 0x000000ff0300720c */ /* 0x000fe40001f65270 */
[----:B------:R-:W-:Y:S02]  /*02a0*/  ISETP.NE.AND P4, PT, R4, RZ, P4 ;  /* 0x000000ff0400720c */ /* 0x000fe40002785270 */
[----:B------:R-:W-:-:S02]  /*02b0*/  ISETP.NE.AND P5, PT, R2, RZ, P5 ;  /* 0x000000ff0200720c */ /* 0x000fc40002fa5270 */
        /* <DEDUP_REMOVED lines=8> */
[----:B------:R-:W-:Y:S02]  /*0340*/  ISETP.NE.AND P6, PT, R8, RZ, P6 ;  /* 0x000000ff0800720c */ /* 0x000fe400037c5270 */
[----:B------:R-:W-:Y:S02]  /*0350*/  ISETP.NE.AND P0, PT, R2, RZ, PT ;  /* 0x000000ff0200720c */ /* 0x000fe40003f05270 */
[----:B------:R-:W-:Y:S02]  /*0360*/  PRMT R3, R11, 0x7773, RZ ;  /* 0x000077730b037816 */ /* 0x000fe400000000ff */
[----:B------:R-:W-:-:S02]  /*0370*/  PRMT R6, R6, 0x7604, R5 ;  /* 0x0000760406067816 */ /* 0x000fc40000000005 */
[----:B------:R-:W-:Y:S02]  /*0380*/  IADD3 R2, P1, R12, c[0x0][0x168], RZ ;  /* 0x00005a000c027a10 */ /* 0x000fe40007f3e0ff */
        /* <DEDUP_REMOVED lines=14> */
.L_x_40397:
        /* <DEDUP_REMOVED lines=140> */
.L_x_40400:
[----:B------:R-:W-:-:S13]  /*0d30*/  ISETP.GE.AND P0, PT, R15, R13, PT ;  /* 0x0000000d0f00720c */ /* 0x000fda0003f06270 */
[----:B------:R-:W-:Y:S05]  /*0d40*/  @P0 BRA `(.L_x_40402) ;  /* 0x000000c000000947 */ /* 0x000fea0003800000 */
[----:B0-----:R-:W-:Y:S01]  /*0d50*/  IMAD.IADD R2, R12, 0x1, R15 ;  /* 0x000000010c027824 */ /* 0x001fe200078e020f */
[----:B------:R-:W-:-:S04]  /*0d60*/  IADD3 R15, R15, 0x80, RZ ;  /* 0x000000800f0f7810 */ /* 0x000fc80007ffe0ff */
[----:B------:R-:W-:-:S05]  /*0d70*/  IADD3 R2, P0, R2, c[0x0][0x168], RZ ;  /* 0x00005a0002027a10 */ /* 0x000fca0007f1e0ff */
[----:B------:R-:W-:-:S05]  /*0d80*/  IMAD.X R3, RZ, RZ, c[0x0][0x16c], P0 ;  /* 0x00005b00ff037624 */ /* 0x000fca00000e06ff */
[----:B------:R0:W-:Y:S03]  /*0d90*/  STG.E.U8 [R2.64], R11 ;  /* 0x0000000b02007986 */ /* 0x0001e6000c101104 */
.L_x_40401:
[----:B------:R-:W-:-:S13]  /*0da0*/  ISETP.GE.AND P0, PT, R15, R13, PT ;  /* 0x0000000d0f00720c */ /* 0x000fda0003f06270 */
[----:B------:R-:W-:Y:S05]  /*0db0*/  @P0 BRA `(.L_x_40403) ;  /* 0x000000d000000947 */ /* 0x000fea0003800000 */
[----:B0-----:R-:W-:Y:S01]  /*0dc0*/  IMAD.IADD R2, R12, 0x1, R15 ;  /* 0x000000010c027824 */ /* 0x001fe200078e020f */
[----:B------:R-:W-:-:S04]  /*0dd0*/  IADD3 R15, R15, 0x80, RZ ;  /* 0x000000800f0f7810 */ /* 0x000fc80007ffe0ff */
[----:B------:R-:W-:-:S05]  /*0de0*/  IADD3 R2, P0, R2, c[0x0][0x168], RZ ;  /* 0x00005a0002027a10 */ /* 0x000fca0007f1e0ff */
[----:B------:R-:W-:-:S05]  /*0df0*/  IMAD.X R3, RZ, RZ, c[0x0][0x16c], P0 ;  /* 0x00005b00ff037624 */ /* 0x000fca00000e06ff */
[----:B------:R0:W-:Y:S03]  /*0e00*/  STG.E.U8 [R2.64], R17 ;  /* 0x0000001102007986 */ /* 0x0001e6000c101104 */
.L_x_40402:
        /* <DEDUP_REMOVED lines=8> */
.L_x_40403:
[----:B------:R-:W-:Y:S05]  /*0e90*/  BSYNC B1 ;  /* 0x0000000000017941 */ /* 0x000fea0003800000 */
.L_x_40399:
[----:B------:R-:W-:-:S13]  /*0ea0*/  ISETP.GE.AND P0, PT, R15, R13, PT ;  /* 0x0000000d0f00720c */ /* 0x000fda0003f06270 */
[----:B0-----:R-:W-:Y:S01]  /*0eb0*/  @!P0 IMAD.IADD R2, R12, 0x1, R15 ;  /* 0x000000010c028824 */ /* 0x001fe200078e020f */
[----:B------:R-:W-:-:S04]  /*0ec0*/  @!P0 IADD3 R15, R15, 0x80, RZ ;  /* 0x000000800f0f8810 */ /* 0x000fc80007ffe0ff */
[----:B------:R-:W-:-:S05]  /*0ed0*/  @!P0 IADD3 R2, P1, R2, c[0x0][0x168], RZ ;  /* 0x00005a0002028a10 */ /* 0x000fca0007f3e0ff */
[----:B------:R-:W-:-:S05]  /*0ee0*/  @!P0 IMAD.X R3, RZ, RZ, c[0x0][0x16c], P1 ;  /* 0x00005b00ff038624 */ /* 0x000fca00008e06ff */
[----:B------:R0:W-:Y:S03]  /*0ef0*/  @!P0 STG.E.U8 [R2.64], R19 ;  /* 0x0000001302008986 */ /* 0x0001e6000c101104 */
.L_x_40404:
[----:B------:R-:W-:Y:S05]  /*0f00*/  BSYNC B0 ;  /* 0x0000000000007941 */ /* 0x000fea0003800000 */
.L_x_40398:
        /* <DEDUP_REMOVED lines=9> */
.L_x_40405:
        /* <DEDUP_REMOVED lines=14> */
.L_x_42205:


//--------------------- .text._ZN2at6native29vectorized_elementwise_kernelILi8ENS0_13BinaryFunctorIaabZZZNS0_23logical_and_kernel_cudaERNS_14TensorIteratorEENKUlvE0_clEvENKUlvE0_clEvEUlaaE_EESt5arrayIPcLm3EEEEviT0_T1_ --------------------------
	.section	.text._ZN2at6native29vectorized_elementwise_kernelILi8ENS0_13BinaryFunctorIaabZZZNS0_23logical_and_kernel_cudaERNS_14TensorIteratorEENKUlvE0_clEvENKUlvE0_clEvEUlaaE_EESt5arrayIPcLm3EEEEviT0_T1_,"ax",@progbits
	.sectioninfo	@"SHI_REGISTERS=4"
	.align	128
        .global         _ZN2at6native29vectorized_elementwise_kernelILi8ENS0_13BinaryFunctorIaabZZZNS0_23logical_and_kernel_cudaERNS_14TensorIteratorEENKUlvE0_clEvENKUlvE0_clEvEUlaaE_EESt5arrayIPcLm3EEEEviT0_T1_
        .type           _ZN2at6native29vectorized_elementwise_kernelILi8ENS0_13BinaryFunctorIaabZZZNS0_23logical_and_kernel_cudaERNS_14TensorIteratorEENKUlvE0_clEvENKUlvE0_clEvEUlaaE_EESt5arrayIPcLm3EEEEviT0_T1_,@function
        .size           _ZN2at6native29vectorized_elementwise_kernelILi8ENS0_13BinaryFunctorIaabZZZNS0_23logical_and_kernel_cudaERNS_14TensorIteratorEENKUlvE0_clEvENKUlvE0_clEvEUlaaE_EESt5arrayIPcLm3EEEEviT0_T1_,(.L_x_42206 - _ZN2at6native29vectorized_elementwise_kernelILi8ENS0_13BinaryFunctorIaabZZZNS0_23logical_and_kernel_cudaERNS_14TensorIteratorEENKUlvE0_clEvENKUlvE0_clEvEUlaaE_EESt5arrayIPcLm3EEEEviT0_T1_)
        .other          _ZN2at6native29vectorized_elementwise_kernelILi8ENS0_13BinaryFunctorIaabZZZNS0_23logical_and_kernel_cudaERNS_14TensorIteratorEENKUlvE0_clEvENKUlvE0_clEvEUlaaE_EESt5arrayIPcLm3EEEEviT0_T1_,@"STO_CUDA_ENTRY STV_DEFAULT"
_ZN2at6native29vectorized_elementwise_kernelILi8ENS0_13BinaryFunctorIaabZZZNS0_23logical_and_kernel_cudaERNS_14TensorIteratorEENKUlvE0_clEvENKUlvE0_clEvEUlaaE_EESt5arrayIPcLm3EEEEviT0_T1_:
.text._ZN2at6native29vectorized_elementwise_kernelILi8ENS0_13BinaryFunctorIaabZZZNS0_23logical_and_kernel_cudaERNS_14TensorIteratorEENKUlvE0_clEvENKUlvE0_clEvEUlaaE_EESt5arrayIPcLm3EEEEviT0_T1_:
[----:B------:R-:W-:Y:S02]  /*0000*/  MOV R1, c[0x0][0x28] ;  /* 0x00000a0000017a02 */ /* 0x000fe40000000f00 */
[----:B------:R-:W-:Y:S05]  /*0010*/  EXIT ;  /* 0x000000000000794d */ /* 0x000fea0003800000 */
.L_x_40406:
        /* <DEDUP_REMOVED lines=14> */
.L_x_42206:


//--------------------- .text._ZN2at6native18elementwise_kernelILi128ELi4EZNS0_15gpu_kernel_implINS0_13AUnaryFunctorIhhbZZZNS0_23logical_and_kernel_cudaERNS_14TensorIteratorEENKUlvE0_clEvENKUlvE_clEvEUlhhE_EEEEvRNS_18TensorIteratorBaseERKT_EUliE_EEviT1_ --------------------------
	.section	.text._ZN2at6native18elementwise_kernelILi128ELi4EZNS0_15gpu_kernel_implINS0_13AUnaryFunctorIhhbZZZNS0_23logical_and_kernel_cudaERNS_14TensorIteratorEENKUlvE0_clEvENKUlvE_clEvEUlhhE_EEEEvRNS_18TensorIteratorBaseERKT_EUliE_EEviT1_,"ax",@progbits
	.sectioninfo	@"SHI_REGISTERS=26"
	.align	128
        .global         _ZN2at6native18elementwise_kernelILi128ELi4EZNS0_15gpu_kernel_implINS0_13AUnaryFunctorIhhbZZZNS0_23logical_and_kernel_cudaERNS_14TensorIteratorEENKUlvE0_clEvENKUlvE_clEvEUlhhE_EEEEvRNS_18TensorIteratorBaseERKT_EUliE_EEviT1_
        .type           _ZN2at6native18elementwise_kernelILi128ELi4EZNS0_15gpu_kernel_implINS0_13AUnaryFunctorIhhbZZZNS0_23logical_and_kernel_cudaERNS_14TensorIteratorEENKUlvE0_clEvENKUlvE_clEvEUlhhE_EEEEvRNS_18TensorIteratorBaseERKT_EUliE_EEviT1_,@function
        .size           _ZN2at6native18elementwise_kernelILi128ELi4EZNS0_15gpu_kernel_implINS0_13AUnaryFunctorIhhbZZZNS0_23logical_and_kernel_cudaERNS_14TensorIteratorEENKUlvE0_clEvENKUlvE_clEvEUlhhE_EEEEvRNS_18TensorIteratorBaseERKT_EUliE_EEviT1_,(.L_x_42207 - _ZN2at6native18elementwise_kernelILi128ELi4EZNS0_15gpu_kernel_implINS0_13AUnaryFunctorIhhbZZZNS0_23logical_and_kernel_cudaERNS_14TensorIteratorEENKUlvE0_clEvENKUlvE_clEvEUlhhE_EEEEvRNS_18TensorIteratorBaseERKT_EUliE_EEviT1_)
        .other          _ZN2at6native18elementwise_kernelILi128ELi4EZNS0_15gpu_kernel_implINS0_13AUnaryFunctorIhhbZZZNS0_23logical_and_kernel_cudaERNS_14TensorIteratorEENKUlvE0_clEvENKUlvE_clEvEUlhhE_EEEEvRNS_18TensorIteratorBaseERKT_EUliE_EEviT1_,@"STO_CUDA_ENTRY STV_DEFAULT"
_ZN2at6native18elementwise_kernelILi128ELi4EZNS0_15gpu_kernel_implINS0_13AUnaryFunctorIhhbZZZNS0_23logical_and_kernel_cudaERNS_14TensorIteratorEENKUlvE0_clEvENKUlvE_clEvEUlhhE_EEEEvRNS_18TensorIteratorBaseERKT_EUliE_EEviT1_:
.text._ZN2at6native18elementwise_kernelILi128ELi4EZNS0_15gpu_kernel_implINS0_13AUnaryFunctorIhhbZZZNS0_23logical_and_kernel_cudaERNS_14TensorIteratorEENKUlvE0_clEvENKUlvE_clEvEUlhhE_EEEEvRNS_18TensorIteratorBaseERKT_EUliE_EEviT1_:
        /* <DEDUP_REMOVED lines=237> */
.L_x_40409:
        /* <DEDUP_REMOVED lines=18> */
.L_x_40413:
[----:B------:R0:W5:Y:S01]  /*0ff0*/  LDG.E.U8 R0, [R4.64] ;  /* 0x0000002404007981 */ /* 0x000162000c1e1100 */
[----:B------:R-:W-:Y:S05]  /*1000*/  BRA `(.L_x_40415) ;  /* 0x00000dc000007947 */ /* 0x000fea0003800000 */
.L_x_40412:
        /* <DEDUP_REMOVED lines=8> */
.L_x_40417:
[----:B------:R0:W5:Y:S01]  /*1090*/  LDG.E.U8 R0, [R4.64] ;  /* 0x0000002404007981 */ /* 0x000162000c1e1100 */
[----:B------:R-:W-:Y:S05]  /*10a0*/  BRA `(.L_x_40415) ;  /* 0x00000d2000007947 */ /* 0x000fea0003800000 */
.L_x_40416:
[----:B------:R0:W5:Y:S01]  /*10b0*/  LDG.E.U16 R0, [R4.64] ;  /* 0x0000002404007981 */ /* 0x000162000c1e1500 */
[----:B------:R-:W-:Y:S05]  /*10c0*/  BRA `(.L_x_40415) ;  /* 0x00000d0000007947 */ /* 0x000fea0003800000 */
.L_x_40411:
        /* <DEDUP_REMOVED lines=10> */
.L_x_40419:
[----:B------:R-:W2:Y:S02]  /*1170*/  LDG.E.U16 R2, [R4.64] ;  /* 0x0000002404027981 */ /* 0x000ea4000c1e1500 */
[----:B--2---:R-:W-:-:S06]  /*1180*/  HADD2.F32 R2, -RZ, R2.H0_H0 ;  /* 0x20000002ff027230 */ /* 0x004fcc0000004100 */
[----:B------:R-:W0:Y:S02]  /*1190*/  F2I.S64.TRUNC R2, R2 ;  /* 0x0000000200027311 */ /* 0x000e24000020d900 */
[----:B0-----:R-:W-:Y:S01]  /*11a0*/  PRMT R0, R2, 0x7610, R0 ;  /* 0x0000761002007816 */ /* 0x001fe20000000000 */
[----:B------:R-:W-:Y:S05]  /*11b0*/  BRA `(.L_x_40415) ;  /* 0x00000c1000007947 */ /* 0x000fea0003800000 */
.L_x_40418:
        /* <DEDUP_REMOVED lines=10> */
.L_x_40421:
[----:B------:R-:W2:Y:S02]  /*1260*/  LDG.E.U16 R4, [R4.64] ;  /* 0x0000002404047981 */ /* 0x000ea4000c1e1500 */
[----:B--2---:R-:W-:-:S06]  /*1270*/  HADD2.F32 R2, -RZ, R4.H0_H0 ;  /* 0x20000004ff027230 */ /* 0x004fcc0000004100 */
[----:B------:R-:W0:Y:S02]  /*1280*/  F2I.S64.TRUNC R2, R2 ;  /* 0x0000000200027311 */ /* 0x000e24000020d900 */
[----:B0-----:R-:W-:Y:S01]  /*1290*/  PRMT R0, R2, 0x7610, R0 ;  /* 0x0000761002007816 */ /* 0x001fe20000000000 */
[----:B------:R-:W-:Y:S05]  /*12a0*/  BRA `(.L_x_40415) ;  /* 0x00000b2000007947 */ /* 0x000fea0003800000 */
.L_x_40420:
[----:B------:R-:W2:Y:S02]  /*12b0*/  LDG.E.64 R2, [R4.64] ;  /* 0x0000002404027981 */ /* 0x000ea4000c1e1b00 */
[----:B--2---:R-:W0:Y:S02]  /*12c0*/  F2I.S64.F64.TRUNC R2, R2 ;  /* 0x0000000200027311 */ /* 0x004e24000030d900 */
[----:B0-----:R-:W-:Y:S01]  /*12d0*/  PRMT R0, R2, 0x7610, R0 ;  /* 0x0000761002007816 */ /* 0x001fe20000000000 */
[----:B------:R-:W-:Y:S05]  /*12e0*/  BRA `(.L_x_40415) ;  /* 0x00000ae000007947 */ /* 0x000fea0003800000 */
.L_x_40410:
        /* <DEDUP_REMOVED lines=12> */
.L_x_40424:
[----:B------:R-:W2:Y:S02]  /*13b0*/  LDG.E.64 R4, [R4.64] ;  /* 0x0000002404047981 */ /* 0x000ea4000c1e1b00 */
[----:B--2---:R-:W0:Y:S02]  /*13c0*/  F2I.S64.F64.TRUNC R2, R4 ;  /* 0x0000000400027311 */ /* 0x004e24000030d900 */
[----:B0-----:R-:W-:Y:S01]  /*13d0*/  PRMT R0, R2, 0x7610, R0 ;  /* 0x0000761002007816 */ /* 0x001fe20000000000 */
[----:B------:R-:W-:Y:S05]  /*13e0*/  BRA `(.L_x_40415) ;  /* 0x000009e000007947 */ /* 0x000fea0003800000 */
.L_x_40423:
        /* <DEDUP_REMOVED lines=28> */
.L_x_40426:
        /* <DEDUP_REMOVED lines=15> */
.L_x_40425:
[----:B------:R-:W2:Y:S02]  /*16a0*/  LDG.E.U16 R2, [R4.64] ;  /* 0x0000002404027981 */ /* 0x000ea4000c1e1500 */
[----:B--2---:R-:W-:-:S06]  /*16b0*/  PRMT R2, RZ, 0x5410, R2 ;  /* 0x00005410ff027816 */ /* 0x004fcc0000000002 */
[----:B------:R-:W0:Y:S02]  /*16c0*/  F2I.S64.TRUNC R2, R2 ;  /* 0x0000000200027311 */ /* 0x000e24000020d900 */
[----:B0-----:R-:W-:Y:S01]  /*16d0*/  PRMT R0, R2, 0x7610, R0 ;  /* 0x0000761002007816 */ /* 0x001fe20000000000 */
[----:B------:R-:W-:Y:S05]  /*16e0*/  BRA `(.L_x_40415) ;  /* 0x000006e000007947 */ /* 0x000fea0003800000 */
.L_x_40422:
        /* <DEDUP_REMOVED lines=10> */
.L_x_40429:
        /* <DEDUP_REMOVED lines=21> */
.L_x_40433:
[----:B------:R-:W-:Y:S05]  /*18e0*/  BSYNC B1 ;  /* 0x0000000000017941 */ /* 0x000fea0003800000 */
.L_x_40432:
[----:B------:R-:W-:Y:S01]  /*18f0*/  IMAD.SHL.U32 R2, R2, 0x100000, RZ ;  /* 0x0010000002027824 */ /* 0x000fe200078e00ff */
[----:B------:R-:W-:-:S04]  /*1900*/  LEA R3, R0, 0x3b800000, 0x17 ;  /* 0x3b80000000037811 */ /* 0x000fc800078eb8ff */
[----:B------:R-:W-:Y:S02]  /*1910*/  LOP3.LUT R2, R3, R2, R4, 0xfe, !PT ;  /* 0x0000000203027212 */ /* 0x000fe400078efe04 */
.L_x_40431:
[----:B------:R-:W-:Y:S05]  /*1920*/  BSYNC B0 ;  /* 0x0000000000007941 */ /* 0x000fea0003800000 */
.L_x_40430:
[----:B------:R-:W0:Y:S02]  /*1930*/  F2I.S64.TRUNC R2, R2 ;  /* 0x0000000200027311 */ /* 0x000e24000020d900 */
[----:B0-----:R-:W-:Y:S01]  /*1940*/  PRMT R0, R2, 0x7610, R0 ;  /* 0x0000761002007816 */ /* 0x001fe20000000000 */
[----:B------:R-:W-:Y:S05]  /*1950*/  BRA `(.L_x_40415) ;  /* 0x0000047000007947 */ /* 0x000fea0003800000 */
.L_x_40428:
        /* <DEDUP_REMOVED lines=21> */
.L_x_40437:
[----:B------:R-:W-:Y:S05]  /*1ab0*/  BSYNC B1 ;  /* 0x0000000000017941 */ /* 0x000fea0003800000 */
.L_x_40436:
[----:B------:R-:W-:Y:S01]  /*1ac0*/  IMAD.SHL.U32 R2, R2, 0x200000, RZ ;  /* 0x0020000002027824 */ /* 0x000fe200078e00ff */
[----:B------:R-:W-:-:S04]  /*1ad0*/  LEA R3, R0, 0x37800000, 0x17 ;  /* 0x3780000000037811 */ /* 0x000fc800078eb8ff */
[----:B------:R-:W-:Y:S02]  /*1ae0*/  LOP3.LUT R2, R3, R2, R4, 0xfe, !PT ;  /* 0x0000000203027212 */ /* 0x000fe400078efe04 */
.L_x_40435:
[----:B------:R-:W-:Y:S05]  /*1af0*/  BSYNC B0 ;  /* 0x0000000000007941 */ /* 0x000fea0003800000 */
.L_x_40434:
[----:B------:R-:W0:Y:S02]  /*1b00*/  F2I.S64.TRUNC R2, R2 ;  /* 0x0000000200027311 */ /* 0x000e24000020d900 */
[----:B0-----:R-:W-:Y:S01]  /*1b10*/  PRMT R0, R2, 0x7610, R0 ;  /* 0x0000761002007816 */ /* 0x001fe20000000000 */
[----:B------:R-:W-:Y:S05]  /*1b20*/  BRA `(.L_x_40415) ;  /* 0x000002a000007947 */ /* 0x000fea0003800000 */
.L_x_40427:
        /* <DEDUP_REMOVED lines=14> */
.L_x_40441:
[----:B------:R-:W-:Y:S05]  /*1c10*/  BSYNC B0 ;  /* 0x0000000000007941 */ /* 0x000fea0003800000 */
.L_x_40440:
[----:B------:R-:W0:Y:S02]  /*1c20*/  F2I.S64.TRUNC R2, R2 ;  /* 0x0000000200027311 */ /* 0x000e24000020d900 */
[----:B0-----:R-:W-:Y:S01]  /*1c30*/  PRMT R0, R2, 0x7610, R0 ;  /* 0x0000761002007816 */ /* 0x001fe20000000000 */
[----:B------:R-:W-:Y:S05]  /*1c40*/  BRA `(.L_x_40415) ;  /* 0x0000018000007947 */ /* 0x000fea0003800000 */
.L_x_40414:
        /* <DEDUP_REMOVED lines=21> */
.L_x_40439:
[----:B------:R0:W5:Y:S01]  /*1da0*/  LDG.E.U8 R0, [R4.64] ;  /* 0x0000002404007981 */ /* 0x000162000c1e1100 */
[----:B------:R-:W-:Y:S05]  /*1db0*/  BRA `(.L_x_40415) ;  /* 0x0000001000007947 */ /* 0x000fea0003800000 */
.L_x_40438:
[----:B------:R0:W5:Y:S02]  /*1dc0*/  LDG.E.U8 R0, [R4.64] ;  /* 0x0000002404007981 */ /* 0x000164000c1e1100 */
.L_x_40415:
[----:B------:R-:W1:Y:S01]  /*1dd0*/  LDC.U8 R3, c[0x0][0x372] ;  /* 0x0000dc80ff037b82 */ /* 0x000e620000000000 */
[----:B-----5:R-:W-:Y:S01]  /*1de0*/  LOP3.LUT P0, RZ, R0, 0xff, RZ, 0xc0, !PT ;  /* 0x000000ff00ff7812 */ /* 0x020fe2000780c0ff */
[----:B------:R-:W-:-:S03]  /*1df0*/  ULDC.U8 UR4, c[0x0][0x371] ;  /* 0x0000dc4000047ab9 */ /* 0x000fc60000000000 */
[----:B------:R-:W-:Y:S02]  /*1e00*/  ISETP.NE.AND P0, PT, RZ, UR4, P0 ;  /* 0x00000004ff007c0c */ /* 0x000fe40008705270 */
        /* <DEDUP_REMOVED lines=15> */
.L_x_40445:
[----:B------:R1:W-:Y:S01]  /*1f00*/  STG.E.U8 [R16.64], R2 ;  /* 0x0000000210007986 */ /* 0x0003e2000c101124 */
[----:B------:R-:W-:Y:S05]  /*1f10*/  BRA `(.L_x_40447) ;  /* 0x00000d5000007947 */ /* 0x000fea0003800000 */
.L_x_40444:
        /* <DEDUP_REMOVED lines=9> */
.L_x_40449:
[----:B------:R1:W-:Y:S01]  /*1fb0*/  STG.E [R16.64], R2 ;  /* 0x0000000210007986 */ /* 0x0003e2000c101924 */
[----:B------:R-:W-:Y:S05]  /*1fc0*/  BRA `(.L_x_40447) ;  /* 0x00000ca000007947 */ /* 0x000fea0003800000 */
.L_x_40448:
[----:B------:R1:W-:Y:S01]  /*1fd0*/  STG.E.U16 [R16.64], R2 ;  /* 0x0000000210007986 */ /* 0x0003e2000c101524 */
[----:B------:R-:W-:Y:S05]  /*1fe0*/  BRA `(.L_x_40447) ;  /* 0x00000c8000007947 */ /* 0x000fea0003800000 */
.L_x_40443:
        /* <DEDUP_REMOVED lines=9> */
.L_x_40451:
[----:B------:R-:W1:Y:S02]  /*2080*/  I2F.U32 R0, R2 ;  /* 0x0000000200007306 */ /* 0x000e640000201000 */
[----:B-1----:R-:W-:-:S05]  /*2090*/  F2FP.PACK_AB R0, RZ, R0 ;  /* 0x00000000ff00723e */ /* 0x002fca00000000ff */
[----:B------:R1:W-:Y:S01]  /*20a0*/  STG.E.U16 [R16.64], R0 ;  /* 0x0000000010007986 */ /* 0x0003e2000c101524 */
[----:B------:R-:W-:Y:S05]  /*20b0*/  BRA `(.L_x_40447) ;  /* 0x00000bb000007947 */ /* 0x000fea0003800000 */
.L_x_40450:
        /* <DEDUP_REMOVED lines=10> */
.L_x_40453:
[----:B------:R-:W1:Y:S02]  /*2160*/  I2F.U32 R2, R2 ;  /* 0x0000000200027306 */ /* 0x000e640000201000 */
[----:B-1----:R-:W-:-:S04]  /*2170*/  F2FP.PACK_AB R3, RZ, R2 ;  /* 0x00000002ff03723e */ /* 0x002fc800000000ff */
[----:B------:R-:W-:-:S05]  /*2180*/  PRMT R3, R3, 0x5410, RZ ;  /* 0x0000541003037816 */ /* 0x000fca00000000ff */
[----:B------:R1:W-:Y:S01]  /*2190*/  STG.E [R16.64], R3 ;  /* 0x0000000310007986 */ /* 0x0003e2000c101924 */
[----:B------:R-:W-:Y:S05]  /*21a0*/  BRA `(.L_x_40447) ;  /* 0x00000ac000007947 */ /* 0x000fea0003800000 */
.L_x_40452:
[----:B------:R-:W1:Y:S02]  /*21b0*/  I2F.F64.U32 R2, R2 ;  /* 0x0000000200027312 */ /* 0x000e640000201800 */
[----:B-1----:R1:W-:Y:S01]  /*21c0*/  STG.E.64 [R16.64], R2 ;  /* 0x0000000210007986 */ /* 0x0023e2000c101b24 */
[----:B------:R-:W-:Y:S05]  /*21d0*/  BRA `(.L_x_40447) ;  /* 0x00000a9000007947 */ /* 0x000fea0003800000 */
.L_x_40442:
        /* <DEDUP_REMOVED lines=10> */
.L_x_40456:
[----:B0-----:R-:W0:Y:S01]  /*2280*/  I2F.F64.U32 R4, R2 ;  /* 0x0000000200047312 */ /* 0x001e220000201800 */
[----:B------:R-:W-:-:S05]  /*2290*/  CS2R R6, SRZ ;  /* 0x0000000000067805 */ /* 0x000fca000001ff00 */
[----:B0-----:R0:W-:Y:S01]  /*22a0*/  STG.E.128 [R16.64], R4 ;  /* 0x0000000410007986 */ /* 0x0011e2000c101d24 */
[----:B------:R-:W-:Y:S05]  /*22b0*/  BRA `(.L_x_40447) ;  /* 0x000009b000007947 */ /* 0x000fea0003800000 */
.L_x_40455:
        /* <DEDUP_REMOVED lines=21> */
.L_x_40460:
[----:B------:R-:W-:Y:S05]  /*2410*/  BSYNC B0 ;  /* 0x0000000000007941 */ /* 0x000fea0003800000 */
.L_x_40459:
[----:B------:R-:W-:-:S05]  /*2420*/  LOP3.LUT R3, R0, R3, RZ, 0xfc, !PT ;  /* 0x0000000300037212 */ /* 0x000fca00078efcff */
[----:B------:R0:W-:Y:S01]  /*2430*/  STG.E.U8 [R16.64], R3 ;  /* 0x0000000310007986 */ /* 0x0001e2000c101124 */
[----:B------:R-:W-:Y:S05]  /*2440*/  BRA `(.L_x_40447) ;  /* 0x0000082000007947 */ /* 0x000fea0003800000 */
.L_x_40458:
        /* <DEDUP_REMOVED lines=13> */
.L_x_40462:
[----:B------:R-:W-:Y:S01]  /*2520*/  IMAD.MOV.U32 R0, RZ, RZ, 0x7f ;  /* 0x0000007fff007424 */ /* 0x000fe200078e00ff */
[----:B------:R-:W-:-:S04]  /*2530*/  ISETP.GT.U32.AND P0, PT, R3, 0x7f800000, PT ;  /* 0x7f8000000300780c */ /* 0x000fc80003f04070 */
[----:B------:R-:W-:-:S04]  /*2540*/  SEL R0, R0, 0x7c, P0 ;  /* 0x0000007c00007807 */ /* 0x000fc80000000000 */
.L_x_40463:
[----:B------:R-:W-:Y:S05]  /*2550*/  BSYNC B0 ;  /* 0x0000000000007941 */ /* 0x000fea0003800000 */
.L_x_40461:
[----:B------:R-:W-:-:S04]  /*2560*/  LOP3.LUT R2, R5, 0x80000000, RZ, 0xc0, !PT ;  /* 0x8000000005027812 */ /* 0x000fc800078ec0ff */
[----:B------:R-:W-:-:S04]  /*2570*/  SHF.R.U32.HI R3, RZ, 0x18, R2 ;  /* 0x00000018ff037819 */ /* 0x000fc80000011602 */
[----:B------:R-:W-:-:S05]  /*2580*/  LOP3.LUT R3, R0, R3, RZ, 0xfc, !PT ;  /* 0x0000000300037212 */ /* 0x000fca00078efcff */
[----:B------:R0:W-:Y:S01]  /*2590*/  STG.E.U8 [R16.64], R3 ;  /* 0x0000000310007986 */ /* 0x0001e2000c101124 */
[----:B------:R-:W-:Y:S05]  /*25a0*/  BRA `(.L_x_40447) ;  /* 0x000006c000007947 */ /* 0x000fea0003800000 */
.L_x_40457:
[----:B------:R-:W1:Y:S02]  /*25b0*/  I2F.U32 R0, R2 ;  /* 0x0000000200007306 */ /* 0x000e640000201000 */
[----:B-1----:R-:W-:-:S05]  /*25c0*/  F2FP.BF16.PACK_AB R0, RZ, R0 ;  /* 0x00000000ff00723e */ /* 0x002fca00000010ff */
[----:B------:R1:W-:Y:S01]  /*25d0*/  STG.E.U16 [R16.64], R0 ;  /* 0x0000000010007986 */ /* 0x0003e2000c101524 */
[----:B------:R-:W-:Y:S05]  /*25e0*/  BRA `(.L_x_40447) ;  /* 0x0000068000007947 */ /* 0x000fea0003800000 */
.L_x_40454:
        /* <DEDUP_REMOVED lines=10> */
.L_x_40466:
        /* <DEDUP_REMOVED lines=17> */
.L_x_40469:
[----:B------:R-:W-:-:S04]  /*27a0*/  LOP3.LUT R2, R5, 0x80000000, RZ, 0xc0, !PT ;  /* 0x8000000005027812 */ /* 0x000fc800078ec0ff */
[----:B------:R-:W-:-:S04]  /*27b0*/  SHF.R.U32.HI R3, RZ, 0x18, R2 ;  /* 0x00000018ff037819 */ /* 0x000fc80000011602 */
[----:B------:R-:W-:-:S04]  /*27c0*/  LOP3.LUT R0, R0, R3, RZ, 0xfc, !PT ;  /* 0x0000000300007212 */ /* 0x000fc800078efcff */
[----:B------:R-:W-:Y:S02]  /*27d0*/  PRMT R8, R0, 0x7610, R8 ;  /* 0x0000761000087816 */ /* 0x000fe40000000008 */
.L_x_40468:
[----:B------:R-:W-:Y:S05]  /*27e0*/  BSYNC B0 ;  /* 0x0000000000007941 */ /* 0x000fea0003800000 */
.L_x_40467:
[----:B------:R0:W-:Y:S01]  /*27f0*/  STG.E.U8 [R16.64], R8 ;  /* 0x0000000810007986 */ /* 0x0001e2000c101124 */
[----:B------:R-:W-:Y:S05]  /*2800*/  BRA `(.L_x_40447) ;  /* 0x0000046000007947 */ /* 0x000fea0003800000 */
.L_x_40465:
        /* <DEDUP_REMOVED lines=17> */
.L_x_40472:
[----:B------:R-:W-:-:S04]  /*2920*/  LOP3.LUT R2, R5, 0x80000000, RZ, 0xc0, !PT ;  /* 0x8000000005027812 */ /* 0x000fc800078ec0ff */
[----:B------:R-:W-:-:S04]  /*2930*/  SHF.R.U32.HI R3, RZ, 0x18, R2 ;  /* 0x00000018ff037819 */ /* 0x000fc80000011602 */
[----:B------:R-:W-:-:S04]  /*2940*/  LOP3.LUT R0, R0, R3, RZ, 0xfc, !PT ;  /* 0x0000000300007212 */ /* 0x000fc800078efcff */
[----:B------:R-:W-:Y:S02]  /*2950*/  PRMT R8, R0, 0x7610, R8 ;  /* 0x0000761000087816 */ /* 0x000fe40000000008 */
.L_x_40471:
[----:B------:R-:W-:Y:S05]  /*2960*/  BSYNC B0 ;  /* 0x0000000000007941 */ /* 0x000fea0003800000 */
.L_x_40470:
[----:B------:R0:W-:Y:S01]  /*2970*/  STG.E.U8 [R16.64], R8 ;  /* 0x0000000810007986 */ /* 0x0001e2000c101124 */
[----:B------:R-:W-:Y:S05]  /*2980*/  BRA `(.L_x_40447) ;  /* 0x000002e000007947 */ /* 0x000fea0003800000 */
.L_x_40464:
        /* <DEDUP_REMOVED lines=22> */
.L_x_40446:
        /* <DEDUP_REMOVED lines=20> */
.L_x_40474:
[----:B------:R-:W-:-:S05]  /*2c30*/  IMAD.MOV.U32 R3, RZ, RZ, RZ ;  /* 0x000000ffff037224 */ /* 0x000fca00078e00ff */
[----:B------:R1:W-:Y:S01]  /*2c40*/  STG.E.64 [R16.64], R2 ;  /* 0x0000000210007986 */ /* 0x0003e2000c101b24 */
[----:B------:R-:W-:Y:S05]  /*2c50*/  BRA `(.L_x_40447) ;  /* 0x0000001000007947 */ /* 0x000fea0003800000 */
.L_x_40473:
[----:B------:R1:W-:Y:S02]  /*2c60*/  STG.E [R16.64], R2 ;  /* 0x0000000210007986 */ /* 0x0003e4000c101924 */
.L_x_40447:
[----:B------:R-:W-:-:S05]  /*2c70*/  IMAD R18, R18, 0x200, R23 ;  /* 0x0000020012127824 */ /* 0x000fca00078e0217 */
[----:B------:R-:W-:Y:S02]  /*2c80*/  IADD3 R19, R18, 0x80, RZ ;  /* 0x0000008012137810 */ /* 0x000fe40007ffe0ff */
.L_x_40408:
[----:B------:R-:W-:Y:S05]  /*2c90*/  BSYNC B6 ;  /* 0x0000000000067941 */ /* 0x000fea0003800000 */
.L_x_40407:
        /* <DEDUP_REMOVED lines=231> */
.L_x_40477:
        /* <DEDUP_REMOVED lines=18> */
.L_x_40481:
[----:B------:R0:W5:Y:S01]  /*3c30*/  LDG.E.U8 R0, [R4.64] ;  /* 0x0000002404007981 */ /* 0x000162000c1e1100 */
[----:B------:R-:W-:Y:S05]  /*3c40*/  BRA `(.L_x_40483) ;  /* 0x00000dc000007947 */ /* 0x000fea0003800000 */
.L_x_40480:
        /* <DEDUP_REMOVED lines=8> */
.L_x_40485:
[----:B------:R0:W5:Y:S01]  /*3cd0*/  LDG.E.U8 R0, [R4.64] ;  /* 0x0000002404007981 */ /* 0x000162000c1e1100 */
[----:B------:R-:W-:Y:S05]  /*3ce0*/  BRA `(.L_x_40483) ;  /* 0x00000d2000007947 */ /* 0x000fea0003800000 */
.L_x_40484:
[----:B------:R0:W5:Y:S01]  /*3cf0*/  LDG.E.U16 R0, [R4.64] ;  /* 0x0000002404007981 */ /* 0x000162000c1e1500 */
[----:B------:R-:W-:Y:S05]  /*3d00*/  BRA `(.L_x_40483) ;  /* 0x00000d0000007947 */ /* 0x000fea0003800000 */
.L_x_40479:
        /* <DEDUP_REMOVED lines=10> */
.L_x_40487:
[----:B------:R-:W2:Y:S02]  /*3db0*/  LDG.E.U16 R2, [R4.64] ;  /* 0x0000002404027981 */ /* 0x000ea4000c1e1500 */
[----:B--2---:R-:W-:-:S06]  /*3dc0*/  HADD2.F32 R2, -RZ, R2.H0_H0 ;  /* 0x20000002ff027230 */ /* 0x004fcc0000004100 */
[----:B------:R-:W0:Y:S02]  /*3dd0*/  F2I.S64.TRUNC R2, R2 ;  /* 0x0000000200027311 */ /* 0x000e24000020d900 */
[----:B0-----:R-:W-:Y:S01]  /*3de0*/  PRMT R0, R2, 0x7610, R0 ;  /* 0x0000761002007816 */ /* 0x001fe20000000000 */
[----:B------:R-:W-:Y:S05]  /*3df0*/  BRA `(.L_x_40483) ;  /* 0x00000c1000007947 */ /* 0x000fea0003800000 */
.L_x_40486:
        /* <DEDUP_REMOVED lines=10> */
.L_x_40489:
[----:B------:R-:W2:Y:S02]  /*3ea0*/  LDG.E.U16 R4, [R4.64] ;  /* 0x0000002404047981 */ /* 0x000ea4000c1e1500 */
[----:B--2---:R-:W-:-:S06]  /*3eb0*/  HADD2.F32 R2, -RZ, R4.H0_H0 ;  /* 0x20000004ff027230 */ /* 0x004fcc0000004100 */
[----:B------:R-:W0:Y:S02]  /*3ec0*/  F2I.S64.TRUNC R2, R2 ;  /* 0x0000000200027311 */ /* 0x000e24000020d900 */
[----:B0-----:R-:W-:Y:S01]  /*3ed0*/  PRMT R0, R2, 0x7610, R0 ;  /* 0x0000761002007816 */ /* 0x001fe20000000000 */
[----:B------:R-:W-:Y:S05]  /*3ee0*/  BRA `(.L_x_40483) ;  /* 0x00000b2000007947 */ /* 0x000fea0003800000 */
.L_x_40488:
[----:B------:R-:W2:Y:S02]  /*3ef0*/  LDG.E.64 R2, [R4.64] ;  /* 0x0000002404027981 */ /* 0x000ea4000c1e1b00 */
[----:B--2---:R-:W0:Y:S02]  /*3f00*/  F2I.S64.F64.TRUNC R2, R2 ;  /* 0x0000000200027311 */ /* 0x004e24000030d900 */
[----:B0-----:R-:W-:Y:S01]  /*3f10*/  PRMT R0, R2, 0x7610, R0 ;  /* 0x0000761002007816 */ /* 0x001fe20000000000 */
[----:B------:R-:W-:Y:S05]  /*3f20*/  BRA `(.L_x_40483) ;  /* 0x00000ae000007947 */ /* 0x000fea0003800000 */
.L_x_40478:
        /* <DEDUP_REMOVED lines=12> */
.L_x_40492:
[----:B------:R-:W2:Y:S02]  /*3ff0*/  LDG.E.64 R4, [R4.64] ;  /* 0x0000002404047981 */ /* 0x000ea4000c1e1b00 */
[----:B--2---:R-:W0:Y:S02]  /*4000*/  F2I.S64.F64.TRUNC R2, R4 ;  /* 0x0000000400027311 */ /* 0x004e24000030d900 */
[----:B0-----:R-:W-:Y:S01]  /*4010*/  PRMT R0, R2, 0x7610, R0 ;  /* 0x0000761002007816 */ /* 0x001fe20000000000 */
[----:B------:R-:W-:Y:S05]  /*4020*/  BRA `(.L_x_40483) ;  /* 0x000009e000007947 */ /* 0x000fea0003800000 */
.L_x_40491:
        /* <DEDUP_REMOVED lines=28> */
.L_x_40494:
        /* <DEDUP_REMOVED lines=15> */
.L_x_40493:
[----:B------:R-:W2:Y:S02]  /*42e0*/  LDG.E.U16 R2, [R4.64] ;  /* 0x0000002404027981 */ /* 0x000ea4000c1e1500 */
[----:B--2---:R-:W-:-:S06]  /*42f0*/  PRMT R2, RZ, 0x5410, R2 ;  /* 0x00005410ff027816 */ /* 0x004fcc0000000002 */
[----:B------:R-:W0:Y:S02]  /*4300*/  F2I.S64.TRUNC R2, R2 ;  /* 0x0000000200027311 */ /* 0x000e24000020d900 */
[----:B0-----:R-:W-:Y:S01]  /*4310*/  PRMT R0, R2, 0x7610, R0 ;  /* 0x0000761002007816 */ /* 0x001fe20000000000 */
[----:B------:R-:W-:Y:S05]  /*4320*/  BRA `(.L_x_40483) ;  /* 0x000006e000007947 */ /* 0x000fea0003800000 */
.L_x_40490:
        /* <DEDUP_REMOVED lines=10> */
.L_x_40497:
        /* <DEDUP_REMOVED lines=21> */
.L_x_40501:
[----:B------:R-:W-:Y:S05]  /*4520*/  BSYNC B1 ;  /* 0x0000000000017941 */ /* 0x000fea0003800000 */
.L_x_40500:
[----:B------:R-:W-:Y:S01]  /*4530*/  IMAD.SHL.U32 R2, R2, 0x100000, RZ ;  /* 0x0010000002027824 */ /* 0x000fe200078e00ff */
[----:B------:R-:W-:-:S04]  /*4540*/  LEA R3, R0, 0x3b800000, 0x17 ;  /* 0x3b80000000037811 */ /* 0x000fc800078eb8ff */
[----:B------:R-:W-:Y:S02]  /*4550*/  LOP3.LUT R2, R3, R2, R4, 0xfe, !PT ;  /* 0x0000000203027212 */ /* 0x000fe400078efe04 */
.L_x_40499:
[----:B------:R-:W-:Y:S05]  /*4560*/  BSYNC B0 ;  /* 0x0000000000007941 */ /* 0x000fea0003800000 */
.L_x_40498:
[----:B------:R-:W0:Y:S02]  /*4570*/  F2I.S64.TRUNC R2, R2 ;  /* 0x0000000200027311 */ /* 0x000e24000020d900 */
[----:B0-----:R-:W-:Y:S01]  /*4580*/  PRMT R0, R2, 0x7610, R0 ;  /* 0x0000761002007816 */ /* 0x001fe20000000000 */
[----:B------:R-:W-:Y:S05]  /*4590*/  BRA `(.L_x_40483) ;  /* 0x0000047000007947 */ /* 0x000fea0003800000 */
.L_x_40496:
        /* <DEDUP_REMOVED lines=21> */
.L_x_40505:
[----:B------:R-:W-:Y:S05]  /*46f0*/  BSYNC B1 ;  /* 0x0000000000017941 */ /* 0x000fea0003800000 */
.L_x_40504:
[----:B------:R-:W-:Y:S01]  /*4700*/  IMAD.SHL.U32 R2, R2, 0x200000, RZ ;  /* 0x0020000002027824 */ /* 0x000fe200078e00ff */
[----:B------:R-:W-:-:S04]  /*4710*/  LEA R3, R0, 0x37800000, 0x17 ;  /* 0x3780000000037811 */ /* 0x000fc800078eb8ff */
[----:B------:R-:W-:Y:S02]  /*4720*/  LOP3.LUT R2, R3, R2, R4, 0xfe, !PT ;  /* 0x0000000203027212 */ /* 0x000fe400078efe04 */
.L_x_40503:
[----:B------:R-:W-:Y:S05]  /*4730*/  BSYNC B0 ;  /* 0x0000000000007941 */ /* 0x000fea0003800000 */
.L_x_40502:
[----:B------:R-:W0:Y:S02]  /*4740*/  F2I.S64.TRUNC R2, R2 ;  /* 0x0000000200027311 */ /* 0x000e24000020d900 */
[----:B0-----:R-:W-:Y:S01]  /*4750*/  PRMT R0, R2, 0x7610, R0 ;  /* 0x0000761002007816 */ /* 0x001fe20000000000 */
[----:B------:R-:W-:Y:S05]  /*4760*/  BRA `(.L_x_40483) ;  /* 0x000002a000007947 */ /* 0x000fea0003800000 */
.L_x_40495:
        /* <DEDUP_REMOVED lines=14> */
.L_x_40509:
[----:B------:R-:W-:Y:S05]  /*4850*/  BSYNC B0 ;  /* 0x0000000000007941 */ /* 0x000fea0003800000 */
.L_x_40508:
[----:B------:R-:W0:Y:S02]  /*4860*/  F2I.S64.TRUNC R2, R2 ;  /* 0x0000000200027311 */ /* 0x000e24000020d900 */
[----:B0-----:R-:W-:Y:S01]  /*4870*/  PRMT R0, R2, 0x7610, R0 ;  /* 0x0000761002007816 */ /* 0x001fe20000000000 */
[----:B------:R-:W-:Y:S05]  /*4880*/  BRA `(.L_x_40483) ;  /* 0x0000018000007947 */ /* 0x000fea0003800000 */
.L_x_40482:
        /* <DEDUP_REMOVED lines=21> */
.L_x_40507:
[----:B------:R0:W5:Y:S01]  /*49e0*/  LDG.E.U8 R0, [R4.64] ;  /* 0x0000002404007981 */ /* 0x000162000c1e1100 */
[----:B------:R-:W-:Y:S05]  /*49f0*/  BRA `(.L_x_40483) ;  /* 0x0000001000007947 */ /* 0x000fea0003800000 */
.L_x_40506:
[----:B------:R0:W5:Y:S02]  /*4a00*/  LDG.E.U8 R0, [R4.64] ;  /* 0x0000002404007981 */ /* 0x000164000c1e1100 */
.L_x_40483:
        /* <DEDUP_REMOVED lines=19> */
.L_x_40513:
[----:B------:R1:W-:Y:S01]  /*4b40*/  STG.E.U8 [R16.64], R2 ;  /* 0x0000000210007986 */ /* 0x0003e2000c101124 */
[----:B------:R-:W-:Y:S05]  /*4b50*/  BRA `(.L_x_40515) ;  /* 0x00000d5000007947 */ /* 0x000fea0003800000 */
.L_x_40512:
        /* <DEDUP_REMOVED lines=9> */
.L_x_40517:
[----:B------:R1:W-:Y:S01]  /*4bf0*/  STG.E [R16.64], R2 ;  /* 0x0000000210007986 */ /* 0x0003e2000c101924 */
[----:B------:R-:W-:Y:S05]  /*4c00*/  BRA `(.L_x_40515) ;  /* 0x00000ca000007947 */ /* 0x000fea0003800000 */
.L_x_40516:
[----:B------:R1:W-:Y:S01]  /*4c10*/  STG.E.U16 [R16.64], R2 ;  /* 0x0000000210007986 */ /* 0x0003e2000c101524 */
[----:B------:R-:W-:Y:S05]  /*4c20*/  BRA `(.L_x_40515) ;  /* 0x00000c8000007947 */ /* 0x000fea0003800000 */
.L_x_40511:
        /* <DEDUP_REMOVED lines=9> */
.L_x_40519:
[----:B------:R-:W1:Y:S02]  /*4cc0*/  I2F.U32 R0, R2 ;  /* 0x0000000200007306 */ /* 0x000e640000201000 */
[----:B-1----:R-:W-:-:S05]  /*4cd0*/  F2FP.PACK_AB R0, RZ, R0 ;  /* 0x00000000ff00723e */ /* 0x002fca00000000ff */
[----:B------:R1:W-:Y:S01]  /*4ce0*/  STG.E.U16 [R16.64], R0 ;  /* 0x0000000010007986 */ /* 0x0003e2000c101524 */
[----:B------:R-:W-:Y:S05]  /*4cf0*/  BRA `(.L_x_40515) ;  /* 0x00000bb000007947 */ /* 0x000fea0003800000 */
.L_x_40518:
        /* <DEDUP_REMOVED lines=10> */
.L_x_40521:
[----:B------:R-:W1:Y:S02]  /*4da0*/  I2F.U32 R2, R2 ;  /* 0x0000000200027306 */ /* 0x000e640000201000 */
[----:B-1----:R-:W-:-:S04]  /*4db0*/  F2FP.PACK_AB R3, RZ, R2 ;  /* 0x00000002ff03723e */ /* 0x002fc800000000ff */
[----:B------:R-:W-:-:S05]  /*4dc0*/  PRMT R3, R3, 0x5410, RZ ;  /* 0x0000541003037816 */ /* 0x000fca00000000ff */
[----:B------:R1:W-:Y:S01]  /*4dd0*/  STG.E [R16.64], R3 ;  /* 0x0000000310007986 */ /* 0x0003e2000c101924 */
[----:B------:R-:W-:Y:S05]  /*4de0*/  BRA `(.L_x_40515) ;  /* 0x00000ac000007947 */ /* 0x000fea0003800000 */
.L_x_40520:
[----:B------:R-:W1:Y:S02]  /*4df0*/  I2F.F64.U32 R2, R2 ;  /* 0x0000000200027312 */ /* 0x000e640000201800 */
[----:B-1----:R1:W-:Y:S01]  /*4e00*/  STG.E.64 [R16.64], R2 ;  /* 0x0000000210007986 */ /* 0x0023e2000c101b24 */
[----:B------:R-:W-:Y:S05]  /*4e10*/  BRA `(.L_x_40515) ;  /* 0x00000a9000007947 */ /* 0x000fea0003800000 */
.L_x_40510:
        /* <DEDUP_REMOVED lines=10> */
.L_x_40524:
[----:B0-----:R-:W0:Y:S01]  /*4ec0*/  I2F.F64.U32 R4, R2 ;  /* 0x0000000200047312 */ /* 0x001e220000201800 */
[----:B------:R-:W-:-:S05]  /*4ed0*/  CS2R R6, SRZ ;  /* 0x0000000000067805 */ /* 0x000fca000001ff00 */
[----:B0-----:R0:W-:Y:S01]  /*4ee0*/  STG.E.128 [R16.64], R4 ;  /* 0x0000000410007986 */ /* 0x0011e2000c101d24 */
[----:B------:R-:W-:Y:S05]  /*4ef0*/  BRA `(.L_x_40515) ;  /* 0x000009b000007947 */ /* 0x000fea0003800000 */
.L_x_40523:
        /* <DEDUP_REMOVED lines=21> */
.L_x_40528:
[----:B------:R-:W-:Y:S05]  /*5050*/  BSYNC B0 ;  /* 0x0000000000007941 */ /* 0x000fea0003800000 */
.L_x_40527:
[----:B------:R-:W-:-:S05]  /*5060*/  LOP3.LUT R3, R0, R3, RZ, 0xfc, !PT ;  /* 0x0000000300037212 */ /* 0x000fca00078efcff */
[----:B------:R0:W-:Y:S01]  /*5070*/  STG.E.U8 [R16.64], R3 ;  /* 0x0000000310007986 */ /* 0x0001e2000c101124 */
[----:B------:R-:W-:Y:S05]  /*5080*/  BRA `(.L_x_40515) ;  /* 0x0000082000007947 */ /* 0x000fea0003800000 */
.L_x_40526:
        /* <DEDUP_REMOVED lines=13> */
.L_x_40530:
[----:B------:R-:W-:Y:S01]  /*5160*/  IMAD.MOV.U32 R0, RZ, RZ, 0x7f ;  /* 0x0000007fff007424 */ /* 0x000fe200078e00ff */
[----:B------:R-:W-:-:S04]  /*5170*/  ISETP.GT.U32.AND P0, PT, R3, 0x7f800000, PT ;  /* 0x7f8000000300780c */ /* 0x000fc80003f04070 */
[----:B------:R-:W-:-:S04]  /*5180*/  SEL R0, R0, 0x7c, P0 ;  /* 0x0000007c00007807 */ /* 0x000fc80000000000 */
.L_x_40531:
[----:B------:R-:W-:Y:S05]  /*5190*/  BSYNC B0 ;  /* 0x0000000000007941 */ /* 0x000fea0003800000 */
.L_x_40529:
[----:B------:R-:W-:-:S04]  /*51a0*/  LOP3.LUT R2, R5, 0x80000000, RZ, 0xc0, !PT ;  /* 0x8000000005027812 */ /* 0x000fc800078ec0ff */
[----:B------:R-:W-:-:S04]  /*51b0*/  SHF.R.U32.HI R3, RZ, 0x18, R2 ;  /* 0x00000018ff037819 */ /* 0x000fc80000011602 */
[----:B------:R-:W-:-:S05]  /*51c0*/  LOP3.LUT R3, R0, R3, RZ, 0xfc, !PT ;  /* 0x0000000300037212 */ /* 0x000fca00078efcff */
[----:B------:R0:W-:Y:S01]  /*51d0*/  STG.E.U8 [R16.64], R3 ;  /* 0x0000000310007986 */ /* 0x0001e2000c101124 */
[----:B------:R-:W-:Y:S05]  /*51e0*/  BRA `(.L_x_40515) ;  /* 0x000006c000007947 */ /* 0x000fea0003800000 */
.L_x_40525:
[----:B------:R-:W1:Y:S02]  /*51f0*/  I2F.U32 R0, R2 ;  /* 0x0000000200007306 */ /* 0x000e640000201000 */
[----:B-1----:R-:W-:-:S05]  /*5200*/  F2FP.BF16.PACK_AB R0, RZ, R0 ;  /* 0x00000000ff00723e */ /* 0x002fca00000010ff */
[----:B------:R1:W-:Y:S01]  /*5210*/  STG.E.U16 [R16.64], R0 ;  /* 0x0000000010007986 */ /* 0x0003e2000c101524 */
[----:B------:R-:W-:Y:S05]  /*5220*/  BRA `(.L_x_40515) ;  /* 0x0000068000007947 */ /* 0x000fea0003800000 */
.L_x_40522:
        /* <DEDUP_REMOVED lines=10> */
.L_x_40534:
        /* <DEDUP_REMOVED lines=17> */
.L_x_40537:
[----:B------:R-:W-:-:S04]  /*53e0*/  LOP3.LUT R2, R5, 0x80000000, RZ, 0xc0, !PT ;  /* 0x8000000005027812 */ /* 0x000fc800078ec0ff */
[----:B------:R-:W-:-:S04]  /*53f0*/  SHF.R.U32.HI R3, RZ, 0x18, R2 ;  /* 0x00000018ff037819 */ /* 0x000fc80000011602 */
[----:B------:R-:W-:-:S04]  /*5400*/  LOP3.LUT R0, R0, R3, RZ, 0xfc, !PT ;  /* 0x0000000300007212 */ /* 0x000fc800078efcff */
[----:B------:R-:W-:Y:S02]  /*5410*/  PRMT R8, R0, 0x7610, R8 ;  /* 0x0000761000087816 */ /* 0x000fe40000000008 */
.L_x_40536:
[----:B------:R-:W-:Y:S05]  /*5420*/  BSYNC B0 ;  /* 0x0000000000007941 */ /* 0x000fea0003800000 */
.L_x_40535:
[----:B------:R0:W-:Y:S01]  /*5430*/  STG.E.U8 [R16.64], R8 ;  /* 0x0000000810007986 */ /* 0x0001e2000c101124 */
[----:B------:R-:W-:Y:S05]  /*5440*/  BRA `(.L_x_40515) ;  /* 0x0000046000007947 */ /* 0x000fea0003800000 */
.L_x_40533:
        /* <DEDUP_REMOVED lines=17> */
.L_x_40540:
[----:B------:R-:W-:-:S04]  /*5560*/  LOP3.LUT R2, R5, 0x80000000, RZ, 0xc0, !PT ;  /* 0x8000000005027812 */ /* 0x000fc800078ec0ff */
[----:B------:R-:W-:-:S04]  /*5570*/  SHF.R.U32.HI R3, RZ, 0x18, R2 ;  /* 0x00000018ff037819 */ /* 0x000fc80000011602 */
[----:B------:R-:W-:-:S04]  /*5580*/  LOP3.LUT R0, R0, R3, RZ, 0xfc, !PT ;  /* 0x0000000300007212 */ /* 0x000fc800078efcff */
[----:B------:R-:W-:Y:S02]  /*5590*/  PRMT R8, R0, 0x7610, R8 ;  /* 0x0000761000087816 */ /* 0x000fe40000000008 */
.L_x_40539:
[----:B------:R-:W-:Y:S05]  /*55a0*/  BSYNC B0 ;  /* 0x0000000000007941 */ /* 0x000fea0003800000 */
.L_x_40538:
[----:B------:R0:W-:Y:S01]  /*55b0*/  STG.E.U8 [R16.64], R8 ;  /* 0x0000000810007986 */ /* 0x0001e2000c101124 */
[----:B------:R-:W-:Y:S05]  /*55c0*/  BRA `(.L_x_40515) ;  /* 0x000002e000007947 */ /* 0x000fea0003800000 */
.L_x_40532:
        /* <DEDUP_REMOVED lines=22> */
.L_x_40514:
        /* <DEDUP_REMOVED lines=20> */
.L_x_40542:
[----:B------:R-:W-:-:S05]  /*5870*/  IMAD.MOV.U32 R3, RZ, RZ, RZ ;  /* 0x000000ffff037224 */ /* 0x000fca00078e00ff */
[----:B------:R1:W-:Y:S01]  /*5880*/  STG.E.64 [R16.64], R2 ;  /* 0x0000000210007986 */ /* 0x0003e2000c101b24 */
[----:B------:R-:W-:Y:S05]  /*5890*/  BRA `(.L_x_40515) ;  /* 0x0000001000007947 */ /* 0x000fea0003800000 */
.L_x_40541:
[----:B------:R1:W-:Y:S02]  /*58a0*/  STG.E [R16.64], R2 ;  /* 0x0000000210007986 */ /* 0x0003e4000c101924 */
.L_x_40515:
        /* <DEDUP_REMOVED lines=231> */
.L_x_40543:
        /* <DEDUP_REMOVED lines=18> */
.L_x_40547:
[----:B------:R0:W5:Y:S01]  /*6840*/  LDG.E.U8 R0, [R4.64] ;  /* 0x0000002404007981 */ /* 0x000162000c1e1100 */
[----:B------:R-:W-:Y:S05]  /*6850*/  BRA `(.L_x_40549) ;  /* 0x00000dc000007947 */ /* 0x000fea0003800000 */
.L_x_40546:
        /* <DEDUP_REMOVED lines=8> */
.L_x_40551:
[----:B------:R0:W5:Y:S01]  /*68e0*/  LDG.E.U8 R0, [R4.64] ;  /* 0x0000002404007981 */ /* 0x000162000c1e1100 */
[----:B------:R-:W-:Y:S05]  /*68f0*/  BRA `(.L_x_40549) ;  /* 0x00000d2000007947 */ /* 0x000fea0003800000 */
.L_x_40550:
[----:B------:R0:W5:Y:S01]  /*6900*/  LDG.E.U16 R0, [R4.64] ;  /* 0x0000002404007981 */ /* 0x000162000c1e1500 */
[----:B------:R-:W-:Y:S05]  /*6910*/  BRA `(.L_x_40549) ;  /* 0x00000d0000007947 */ /* 0x000fea0003800000 */
.L_x_40545:
        /* <DEDUP_REMOVED lines=10> */
.L_x_40553:
[----:B------:R-:W2:Y:S02]  /*69c0*/  LDG.E.U16 R2, [R4.64] ;  /* 0x0000002404027981 */ /* 0x000ea4000c1e1500 */
[----:B--2---:R-:W-:-:S06]  /*69d0*/  HADD2.F32 R2, -RZ, R2.H0_H0 ;  /* 0x20000002ff027230 */ /* 0x004fcc0000004100 */
[----:B------:R-:W0:Y:S02]  /*69e0*/  F2I.S64.TRUNC R2, R2 ;  /* 0x0000000200027311 */ /* 0x000e24000020d900 */
[----:B0-----:R-:W-:Y:S01]  /*69f0*/  PRMT R0, R2, 0x7610, R0 ;  /* 0x0000761002007816 */ /* 0x001fe20000000000 */
[----:B------:R-:W-:Y:S05]  /*6a00*/  BRA `(.L_x_40549) ;  /* 0x00000c1000007947 */ /* 0x000fea0003800000 */
.L_x_40552:
        /* <DEDUP_REMOVED lines=10> */
.L_x_40555:
[----:B------:R-:W2:Y:S02]  /*6ab0*/  LDG.E.U16 R4, [R4.64] ;  /* 0x0000002404047981 */ /* 0x000ea4000c1e1500 */
[----:B--2---:R-:W-:-:S06]  /*6ac0*/  HADD2.F32 R2, -RZ, R4.H0_H0 ;  /* 0x20000004ff027230 */ /* 0x004fcc0000004100 */
[----:B------:R-:W0:Y:S02]  /*6ad0*/  F2I.S64.TRUNC R2, R2 ;  /* 0x0000000200027311 */ /* 0x000e24000020d900 */
[----:B0-----:R-:W-:Y:S01]  /*6ae0*/  PRMT R0, R2, 0x7610, R0 ;  /* 0x0000761002007816 */ /* 0x001fe20000000000 */
[----:B------:R-:W-:Y:S05]  /*6af0*/  BRA `(.L_x_40549) ;  /* 0x00000b2000007947 */ /* 0x000fea0003800000 */
.L_x_40554:
[----:B------:R-:W2:Y:S02]  /*6b00*/  LDG.E.64 R2, [R4.64] ;  /* 0x0000002404027981 */ /* 0x000ea4000c1e1b00 */
[----:B--2---:R-:W0:Y:S02]  /*6b10*/  F2I.S64.F64.TRUNC R2, R2 ;  /* 0x0000000200027311 */ /* 0x004e24000030d900 */
[----:B0-----:R-:W-:Y:S01]  /*6b20*/  PRMT R0, R2, 0x7610, R0 ;  /* 0x0000761002007816 */ /* 0x001fe20000000000 */
[----:B------:R-:W-:Y:S05]  /*6b30*/  BRA `(.L_x_40549) ;  /* 0x00000ae000007947 */ /* 0x000fea0003800000 */
.L_x_40544:
        /* <DEDUP_REMOVED lines=12> */
.L_x_40558:
[----:B------:R-:W2:Y:S02]  /*6c00*/  LDG.E.64 R4, [R4.64] ;  /* 0x0000002404047981 */ /* 0x000ea4000c1e1b00 */
[----:B--2---:R-:W0:Y:S02]  /*6c10*/  F2I.S64.F64.TRUNC R2, R4 ;  /* 0x0000000400027311 */ /* 0x004e24000030d900 */
[----:B0-----:R-:W-:Y:S01]  /*6c20*/  PRMT R0, R2, 0x7610, R0 ;  /* 0x0000761002007816 */ /* 0x001fe20000000000 */
[----:B------:R-:W-:Y:S05]  /*6c30*/  BRA `(.L_x_40549) ;  /* 0x000009e000007947 */ /* 0x000fea0003800000 */
.L_x_40557:
        /* <DEDUP_REMOVED lines=28> */
.L_x_40560:
        /* <DEDUP_REMOVED lines=15> */
.L_x_40559:
[----:B------:R-:W2:Y:S02]  /*6ef0*/  LDG.E.U16 R2, [R4.64] ;  /* 0x0000002404027981 */ /* 0x000ea4000c1e1500 */
[----:B--2---:R-:W-:-:S06]  /*6f00*/  PRMT R2, RZ, 0x5410, R2 ;  /* 0x00005410ff027816 */ /* 0x004fcc0000000002 */
[----:B------:R-:W0:Y:S02]  /*6f10*/  F2I.S64.TRUNC R2, R2 ;  /* 0x0000000200027311 */ /* 0x000e24000020d900 */
[----:B0-----:R-:W-:Y:S01]  /*6f20*/  PRMT R0, R2, 0x7610, R0 ;  /* 0x0000761002007816 */ /* 0x001fe20000000000 */
[----:B------:R-:W-:Y:S05]  /*6f30*/  BRA `(.L_x_40549) ;  /* 0x000006e000007947 */ /* 0x000fea0003800000 */
.L_x_40556:
        /* <DEDUP_REMOVED lines=10> */
.L_x_40563:
        /* <DEDUP_REMOVED lines=21> */
.L_x_40567:
[----:B------:R-:W-:Y:S05]  /*7130*/  BSYNC B1 ;  /* 0x0000000000017941 */ /* 0x000fea0003800000 */
.L_x_40566:
[----:B------:R-:W-:Y:S01]  /*7140*/  IMAD.SHL.U32 R2, R2, 0x100000, RZ ;  /* 0x0010000002027824 */ /* 0x000fe200078e00ff */
[----:B------:R-:W-:-:S04]  /*7150*/  LEA R3, R0, 0x3b800000, 0x17 ;  /* 0x3b80000000037811 */ /* 0x000fc800078eb8ff */
[----:B------:R-:W-:Y:S02]  /*7160*/  LOP3.LUT R2, R3, R2, R4, 0xfe, !PT ;  /* 0x0000000203027212 */ /* 0x000fe400078efe04 */
.L_x_40565:
[----:B------:R-:W-:Y:S05]  /*7170*/  BSYNC B0 ;  /* 0x0000000000007941 */ /* 0x000fea0003800000 */
.L_x_40564:
[----:B------:R-:W0:Y:S02]  /*7180*/  F2I.S64.TRUNC R2, R2 ;  /* 0x0000000200027311 */ /* 0x000e24000020d900 */
[----:B0-----:R-:W-:Y:S01]  /*7190*/  PRMT R0, R2, 0x7610, R0 ;  /* 0x0000761002007816 */ /* 0x001fe20000000000 */
[----:B------:R-:W-:Y:S05]  /*71a0*/  BRA `(.L_x_40549) ;  /* 0x0000047000007947 */ /* 0x000fea0003800000 */
.L_x_40562:
        /* <DEDUP_REMOVED lines=21> */
.L_x_40571:
[----:B------:R-:W-:Y:S05]  /*7300*/  BSYNC B1 ;  /* 0x0000000000017941 */ /* 0x000fea0003800000 */
.L_x_40570:
[----:B------:R-:W-:Y:S01]  /*7310*/  IMAD.SHL.U32 R2, R2, 0x200000, RZ ;  /* 0x0020000002027824 */ /* 0x000fe200078e00ff */
[----:B------:R-:W-:-:S04]  /*7320*/  LEA R3, R0, 0x37800000, 0x17 ;  /* 0x3780000000037811 */ /* 0x000fc800078eb8ff */
[----:B------:R-:W-:Y:S02]  /*7330*/  LOP3.LUT R2, R3, R2, R4, 0xfe, !PT ;  /* 0x0000000203027212 */ /* 0x000fe400078efe04 */
.L_x_40569:
[----:B------:R-:W-:Y:S05]  /*7340*/  BSYNC B0 ;  /* 0x0000000000007941 */ /* 0x000fea0003800000 */
.L_x_40568:
[----:B------:R-:W0:Y:S02]  /*7350*/  F2I.S64.TRUNC R2, R2 ;  /* 0x0000000200027311 */ /* 0x000e24000020d900 */
[----:B0-----:R-:W-:Y:S01]  /*7360*/  PRMT R0, R2, 0x7610, R0 ;  /* 0x0000761002007816 */ /* 0x001fe20000000000 */
[----:B------:R-:W-:Y:S05]  /*7370*/  BRA `(.L_x_40549) ;  /* 0x000002a000007947 */ /* 0x000fea0003800000 */
.L_x_40561:
        /* <DEDUP_REMOVED lines=14> */
.L_x_40575:
[----:B------:R-:W-:Y:S05]  /*7460*/  BSYNC B0 ;  /* 0x0000000000007941 */ /* 0x000fea0003800000 */
.L_x_40574:
[----:B------:R-:W0:Y:S02]  /*7470*/  F2I.S64.TRUNC R2, R2 ;  /* 0x0000000200027311 */ /* 0x000e24000020d900 */
[----:B0-----:R-:W-:Y:S01]  /*7480*/  PRMT R0, R2, 0x7610, R0 ;  /* 0x0000761002007816 */ /* 0x001fe20000000000 */
[----:B------:R-:W-:Y:S05]  /*7490*/  BRA `(.L_x_40549) ;  /* 0x0000018000007947 */ /* 0x000fea0003800000 */
.L_x_40548:
        /* <DEDUP_REMOVED lines=21> */
.L_x_40573:
[----:B------:R0:W5:Y:S01]  /*75f0*/  LDG.E.U8 R0, [R4.64] ;  /* 0x0000002404007981 */ /* 0x000162000c1e1100 */
[----:B------:R-:W-:Y:S05]  /*7600*/  BRA `(.L_x_40549) ;  /* 0x0000001000007947 */ /* 0x000fea0003800000 */
.L_x_40572:
[----:B------:R0:W5:Y:S02]  /*7610*/  LDG.E.U8 R0, [R4.64] ;  /* 0x0000002404007981 */ /* 0x000164000c1e1100 */
.L_x_40549:
        /* <DEDUP_REMOVED lines=19> */
.L_x_40579:
[----:B------:R1:W-:Y:S01]  /*7750*/  STG.E.U8 [R16.64], R2 ;  /* 0x0000000210007986 */ /* 0x0003e2000c101124 */
[----:B------:R-:W-:Y:S05]  /*7760*/  BRA `(.L_x_40581) ;  /* 0x00000d5000007947 */ /* 0x000fea0003800000 */
.L_x_40578:
        /* <DEDUP_REMOVED lines=9> */
.L_x_40583:
[----:B------:R1:W-:Y:S01]  /*7800*/  STG.E [R16.64], R2 ;  /* 0x0000000210007986 */ /* 0x0003e2000c101924 */
[----:B------:R-:W-:Y:S05]  /*7810*/  BRA `(.L_x_40581) ;  /* 0x00000ca000007947 */ /* 0x000fea0003800000 */
.L_x_40582:
[----:B------:R1:W-:Y:S01]  /*7820*/  STG.E.U16 [R16.64], R2 ;  /* 0x0000000210007986 */ /* 0x0003e2000c101524 */
[----:B------:R-:W-:Y:S05]  /*7830*/  BRA `(.L_x_40581) ;  /* 0x00000c8000007947 */ /* 0x000fea0003800000 */
.L_x_40577:
        /* <DEDUP_REMOVED lines=9> */
.L_x_40585:
[----:B------:R-:W1:Y:S02]  /*78d0*/  I2F.U32 R0, R2 ;  /* 0x0000000200007306 */ /* 0x000e640000201000 */
[----:B-1----:R-:W-:-:S05]  /*78e0*/  F2FP.PACK_AB R0, RZ, R0 ;  /* 0x00000000ff00723e */ /* 0x002fca00000000ff */
[----:B------:R1:W-:Y:S01]  /*78f0*/  STG.E.U16 [R16.64], R0 ;  /* 0x0000000010007986 */ /* 0x0003e2000c101524 */
[----:B------:R-:W-:Y:S05]  /*7900*/  BRA `(.L_x_40581) ;  /* 0x00000bb000007947 */ /* 0x000fea0003800000 */
.L_x_40584:
        /* <DEDUP_REMOVED lines=10> */
.L_x_40587:
[----:B------:R-:W1:Y:S02]  /*79b0*/  I2F.U32 R2, R2 ;  /* 0x0000000200027306 */ /* 0x000e640000201000 */
[----:B-1----:R-:W-:-:S04]  /*79c0*/  F2FP.PACK_AB R3, RZ, R2 ;  /* 0x00000002ff03723e */ /* 0x002fc800000000ff */
[----:B------:R-:W-:-:S05]  /*79d0*/  PRMT R3, R3, 0x5410, RZ ;  /* 0x0000541003037816 */ /* 0x000fca00000000ff */
[----:B------:R1:W-:Y:S01]  /*79e0*/  STG.E [R16.64], R3 ;  /* 0x0000000310007986 */ /* 0x0003e2000c101924 */
[----:B------:R-:W-:Y:S05]  /*79f0*/  BRA `(.L_x_40581) ;  /* 0x00000ac000007947 */ /* 0x000fea0003800000 */
.L_x_40586:
[----:B------:R-:W1:Y:S02]  /*7a00*/  I2F.F64.U32 R2, R2 ;  /* 0x0000000200027312 */ /* 0x000e640000201800 */
[----:B-1----:R1:W-:Y:S01]  /*7a10*/  STG.E.64 [R16.64], R2 ;  /* 0x0000000210007986 */ /* 0x0023e2000c101b24 */
[----:B------:R-:W-:Y:S05]  /*7a20*/  BRA `(.L_x_40581) ;  /* 0x00000a9000007947 */ /* 0x000fea0003800000 */
.L_x_40576:
        /* <DEDUP_REMOVED lines=10> */
.L_x_40590:
[----:B0-----:R-:W0:Y:S01]  /*7ad0*/  I2F.F64.U32 R4, R2 ;  /* 0x0000000200047312 */ /* 0x001e220000201800 */
[----:B------:R-:W-:-:S05]  /*7ae0*/  CS2R R6, SRZ ;  /* 0x0000000000067805 */ /* 0x000fca000001ff00 */
[----:B0-----:R0:W-:Y:S01]  /*7af0*/  STG.E.128 [R16.64], R4 ;  /* 0x0000000410007986 */ /* 0x0011e2000c101d24 */
[----:B------:R-:W-:Y:S05]  /*7b00*/  BRA `(.L_x_40581) ;  /* 0x000009b000007947 */ /* 0x000fea0003800000 */
.L_x_40589:
        /* <DEDUP_REMOVED lines=21> */
.L_x_40594:
[----:B------:R-:W-:Y:S05]  /*7c60*/  BSYNC B0 ;  /* 0x0000000000007941 */ /* 0x000fea0003800000 */
.L_x_40593:
[----:B------:R-:W-:-:S05]  /*7c70*/  LOP3.LUT R3, R0, R3, RZ, 0xfc, !PT ;  /* 0x0000000300037212 */ /* 0x000fca00078efcff */
[----:B------:R0:W-:Y:S01]  /*7c80*/  STG.E.U8 [R16.64], R3 ;  /* 0x0000000310007986 */ /* 0x0001e2000c101124 */
[----:B------:R-:W-:Y:S05]  /*7c90*/  BRA `(.L_x_40581) ;  /* 0x0000082000007947 */ /* 0x000fea0003800000 */
.L_x_40592:
        /* <DEDUP_REMOVED lines=13> */
.L_x_40596:
[----:B------:R-:W-:Y:S01]  /*7d70*/  IMAD.MOV.U32 R0, RZ, RZ, 0x7f ;  /* 0x0000007fff007424 */ /* 0x000fe200078e00ff */
[----:B------:R-:W-:-:S04]  /*7d80*/  ISETP.GT.U32.AND P0, PT, R3, 0x7f800000, PT ;  /* 0x7f8000000300780c */ /* 0x000fc80003f04070 */
[----:B------:R-:W-:-:S04]  /*7d90*/  SEL R0, R0, 0x7c, P0 ;  /* 0x0000007c00007807 */ /* 0x000fc80000000000 */
.L_x_40597:
[----:B------:R-:W-:Y:S05]  /*7da0*/  BSYNC B0 ;  /* 0x0000000000007941 */ /* 0x000fea0003800000 */
.L_x_40595:
[----:B------:R-:W-:-:S04]  /*7db0*/  LOP3.LUT R2, R5, 0x80000000, RZ, 0xc0, !PT ;  /* 0x8000000005027812 */ /* 0x000fc800078ec0ff */
[----:B------:R-:W-:-:S04]  /*7dc0*/  SHF.R.U32.HI R3, RZ, 0x18, R2 ;  /* 0x00000018ff037819 */ /* 0x000fc80000011602 */
[----:B------:R-:W-:-:S05]  /*7dd0*/  LOP3.LUT R3, R0, R3, RZ, 0xfc, !PT ;  /* 0x0000000300037212 */ /* 0x000fca00078efcff */
[----:B------:R0:W-:Y:S01]  /*7de0*/  STG.E.U8 [R16.64], R3 ;  /* 0x0000000310007986 */ /* 0x0001e2000c101124 */
[----:B------:R-:W-:Y:S05]  /*7df0*/  BRA `(.L_x_40581) ;  /* 0x000006c000007947 */ /* 0x000fea0003800000 */
.L_x_40591:
[----:B------:R-:W1:Y:S02]  /*7e00*/  I2F.U32 R0, R2 ;  /* 0x0000000200007306 */ /* 0x000e640000201000 */
[----:B-1----:R-:W-:-:S05]  /*7e10*/  F2FP.BF16.PACK_AB R0, RZ, R0 ;  /* 0x00000000ff00723e */ /* 0x002fca00000010ff */
[----:B------:R1:W-:Y:S01]  /*7e20*/  STG.E.U16 [R16.64], R0 ;  /* 0x0000000010007986 */ /* 0x0003e2000c101524 */
[----:B------:R-:W-:Y:S05]  /*7e30*/  BRA `(.L_x_40581) ;  /* 0x0000068000007947 */ /* 0x000fea0003800000 */
.L_x_40588:
        /* <DEDUP_REMOVED lines=10> */
.L_x_40600:
        /* <DEDUP_REMOVED lines=17> */
.L_x_40603:
[----:B------:R-:W-:-:S04]  /*7ff0*/  LOP3.LUT R2, R5, 0x80000000, RZ, 0xc0, !PT ;  /* 0x8000000005027812 */ /* 0x000fc800078ec0ff */
[----:B------:R-:W-:-:S04]  /*8000*/  SHF.R.U32.HI R3, RZ, 0x18, R2 ;  /* 0x00000018ff037819 */ /* 0x000fc80000011602 */
[----:B------:R-:W-:-:S04]  /*8010*/  LOP3.LUT R0, R0, R3, RZ, 0xfc, !PT ;  /* 0x0000000300007212 */ /* 0x000fc800078efcff */
[----:B------:R-:W-:Y:S02]  /*8020*/  PRMT R8, R0, 0x7610, R8 ;  /* 0x0000761000087816 */ /* 0x000fe40000000008 */
.L_x_40602:
[----:B------:R-:W-:Y:S05]  /*8030*/  BSYNC B0 ;  /* 0x0000000000007941 */ /* 0x000fea0003800000 */
.L_x_40601:
[----:B------:R0:W-:Y:S01]  /*8040*/  STG.E.U8 [R16.64], R8 ;  /* 0x0000000810007986 */ /* 0x0001e2000c101124 */
[----:B------:R-:W-:Y:S05]  /*8050*/  BRA `(.L_x_40581) ;  /* 0x0000046000007947 */ /* 0x000fea0003800000 */
.L_x_40599:
        /* <DEDUP_REMOVED lines=17> */
.L_x_40606:
[----:B------:R-:W-:-:S04]  /*8170*/  LOP3.LUT R2, R5, 0x80000000, RZ, 0xc0, !PT ;  /* 0x8000000005027812 */ /* 0x000fc800078ec0ff */
[----:B------:R-:W-:-:S04]  /*8180*/  SHF.R.U32.HI R3, RZ, 0x18, R2 ;  /* 0x00000018ff037819 */ /* 0x000fc80000011602 */
[----:B------:R-:W-:-:S04]  /*8190*/  LOP3.LUT R0, R0, R3, RZ, 0xfc, !PT ;  /* 0x0000000300007212 */ /* 0x000fc800078efcff */
[----:B------:R-:W-:Y:S02]  /*81a0*/  PRMT R8, R0, 0x7610, R8 ;  /* 0x0000761000087816 */ /* 0x000fe40000000008 */
.L_x_40605:
[----:B------:R-:W-:Y:S05]  /*81b0*/  BSYNC B0 ;  /* 0x0000000000007941 */ /* 0x000fea0003800000 */
.L_x_40604:
[----:B------:R0:W-:Y:S01]  /*81c0*/  STG.E.U8 [R16.64], R8 ;  /* 0x0000000810007986 */ /* 0x0001e2000c101124 */
[----:B------:R-:W-:Y:S05]  /*81d0*/  BRA `(.L_x_40581) ;  /* 0x000002e000007947 */ /* 0x000fea0003800000 */
.L_x_40598:
        /* <DEDUP_REMOVED lines=22> */
.L_x_40580:
        /* <DEDUP_REMOVED lines=20> */
.L_x_40608:
[----:B------:R-:W-:-:S05]  /*8480*/  IMAD.MOV.U32 R3, RZ, RZ, RZ ;  /* 0x000000ffff037224 */ /* 0x000fca00078e00ff */
[----:B------:R1:W-:Y:S01]  /*8490*/  STG.E.64 [R16.64], R2 ;  /* 0x0000000210007986 */ /* 0x0003e2000c101b24 */
[----:B------:R-:W-:Y:S05]  /*84a0*/  BRA `(.L_x_40581) ;  /* 0x0000001000007947 */ /* 0x000fea0003800000 */
.L_x_40607:
[----:B------:R1:W-:Y:S02]  /*84b0*/  STG.E [R16.64], R2 ;  /* 0x0000000210007986 */ /* 0x0003e4000c101924 */
.L_x_40581:
[----:B------:R-:W-:Y:S02]  /*84c0*/  IADD3 R19, R19, 0x80, RZ ;  /* 0x0000008013137810 */ /* 0x000fe40007ffe0ff */
.L_x_40476:
[----:B------:R-:W-:Y:S05]  /*84d0*/  BSYNC B6 ;  /* 0x0000000000067941 */ /* 0x000fea0003800000 */
.L_x_40475:
        /* <DEDUP_REMOVED lines=230> */
.L_x_40609:
        /* <DEDUP_REMOVED lines=18> */
.L_x_40613:
[----:B------:R0:W5:Y:S01]  /*9460*/  LDG.E.U8 R0, [R4.64] ;  /* 0x0000002404007981 */ /* 0x000162000c1e1100 */
[----:B------:R-:W-:Y:S05]  /*9470*/  BRA `(.L_x_40615) ;  /* 0x00000dc000007947 */ /* 0x000fea0003800000 */
.L_x_40612:
        /* <DEDUP_REMOVED lines=8> */
.L_x_40617:
[----:B------:R0:W5:Y:S01]  /*9500*/  LDG.E.U8 R0, [R4.64] ;  /* 0x0000002404007981 */ /* 0x000162000c1e1100 */
[----:B------:R-:W-:Y:S05]  /*9510*/  BRA `(.L_x_40615) ;  /* 0x00000d2000007947 */ /* 0x000fea0003800000 */
.L_x_40616:
[----:B------:R0:W5:Y:S01]  /*9520*/  LDG.E.U16 R0, [R4.64] ;  /* 0x0000002404007981 */ /* 0x000162000c1e1500 */
[----:B------:R-:W-:Y:S05]  /*9530*/  BRA `(.L_x_40615) ;  /* 0x00000d0000007947 */ /* 0x000fea0003800000 */
.L_x_40611:
        /* <DEDUP_REMOVED lines=10> */
.L_x_40619:
[----:B------:R-:W2:Y:S02]  /*95e0*/  LDG.E.U16 R2, [R4.64] ;  /* 0x0000002404027981 */ /* 0x000ea4000c1e1500 */
[----:B--2---:R-:W-:-:S06]  /*95f0*/  HADD2.F32 R2, -RZ, R2.H0_H0 ;  /* 0x20000002ff027230 */ /* 0x004fcc0000004100 */
[----:B------:R-:W0:Y:S02]  /*9600*/  F2I.S64.TRUNC R2, R2 ;  /* 0x0000000200027311 */ /* 0x000e24000020d900 */
[----:B0-----:R-:W-:Y:S01]  /*9610*/  PRMT R0, R2, 0x7610, R0 ;  /* 0x0000761002007816 */ /* 0x001fe20000000000 */
[----:B------:R-:W-:Y:S05]  /*9620*/  BRA `(.L_x_40615) ;  /* 0x00000c1000007947 */ /* 0x000fea0003800000 */
.L_x_40618:
        /* <DEDUP_REMOVED lines=10> */
.L_x_40621:
[----:B------:R-:W2:Y:S02]  /*96d0*/  LDG.E.U16 R4, [R4.64] ;  /* 0x0000002404047981 */ /* 0x000ea4000c1e1500 */
[----:B--2---:R-:W-:-:S06]  /*96e0*/  HADD2.F32 R2, -RZ, R4.H0_H0 ;  /* 0x20000004ff027230 */ /* 0x004fcc0000004100 */
[----:B------:R-:W0:Y:S02]  /*96f0*/  F2I.S64.TRUNC R2, R2 ;  /* 0x0000000200027311 */ /* 0x000e24000020d900 */
[----:B0-----:R-:W-:Y:S01]  /*9700*/  PRMT R0, R2, 0x7610, R0 ;  /* 0x0000761002007816 */ /* 0x001fe20000000000 */
[----:B------:R-:W-:Y:S05]  /*9710*/  BRA `(.L_x_40615) ;  /* 0x00000b2000007947 */ /* 0x000fea0003800000 */
.L_x_40620:
[----:B------:R-:W2:Y:S02]  /*9720*/  LDG.E.64 R2, [R4.64] ;  /* 0x0000002404027981 */ /* 0x000ea4000c1e1b00 */
[----:B--2---:R-:W0:Y:S02]  /*9730*/  F2I.S64.F64.TRUNC R2, R2 ;  /* 0x0000000200027311 */ /* 0x004e24000030d900 */
[----:B0-----:R-:W-:Y:S01]  /*9740*/  PRMT R0, R2, 0x7610, R0 ;  /* 0x0000761002007816 */ /* 0x001fe20000000000 */
[----:B------:R-:W-:Y:S05]  /*9750*/  BRA `(.L_x_40615) ;  /* 0x00000ae000007947 */ /* 0x000fea0003800000 */
.L_x_40610:
        /* <DEDUP_REMOVED lines=12> */
.L_x_40624:
[----:B------:R-:W2:Y:S02]  /*9820*/  LDG.E.64 R4, [R4.64] ;  /* 0x0000002404047981 */ /* 0x000ea4000c1e1b00 */
[----:B--2---:R-:W0:Y:S02]  /*9830*/  F2I.S64.F64.TRUNC R2, R4 ;  /* 0x0000000400027311 */ /* 0x004e24000030d900 */
[----:B0-----:R-:W-:Y:S01]  /*9840*/  PRMT R0, R2, 0x7610, R0 ;  /* 0x0000761002007816 */ /* 0x001fe20000000000 */
[----:B------:R-:W-:Y:S05]  /*9850*/  BRA `(.L_x_40615) ;  /* 0x000009e000007947 */ /* 0x000fea0003800000 */
.L_x_40623:
        /* <DEDUP_REMOVED lines=28> */
.L_x_40626:
        /* <DEDUP_REMOVED lines=15> */
.L_x_40625:
[----:B------:R-:W2:Y:S02]  /*9b10*/  LDG.E.U16 R2, [R4.64] ;  /* 0x0000002404027981 */ /* 0x000ea4000c1e1500 */
[----:B--2---:R-:W-:-:S06]  /*9b20*/  PRMT R2, RZ, 0x5410, R2 ;  /* 0x00005410ff027816 */ /* 0x004fcc0000000002 */
[----:B------:R-:W0:Y:S02]  /*9b30*/  F2I.S64.TRUNC R2, R2 ;  /* 0x0000000200027311 */ /* 0x000e24000020d900 */
[----:B0-----:R-:W-:Y:S01]  /*9b40*/  PRMT R0, R2, 0x7610, R0 ;  /* 0x0000761002007816 */ /* 0x001fe20000000000 */
[----:B------:R-:W-:Y:S05]  /*9b50*/  BRA `(.L_x_40615) ;  /* 0x000006e000007947 */ /* 0x000fea0003800000 */
.L_x_40622:
        /* <DEDUP_REMOVED lines=10> */
.L_x_40629:
        /* <DEDUP_REMOVED lines=21> */
.L_x_40633:
[----:B------:R-:W-:Y:S05]  /*9d50*/  BSYNC B1 ;  /* 0x0000000000017941 */ /* 0x000fea0003800000 */
.L_x_40632:
[----:B------:R-:W-:Y:S01]  /*9d60*/  IMAD.SHL.U32 R2, R2, 0x100000, RZ ;  /* 0x0010000002027824 */ /* 0x000fe200078e00ff */
[----:B------:R-:W-:-:S04]  /*9d70*/  LEA R3, R0, 0x3b800000, 0x17 ;  /* 0x3b80000000037811 */ /* 0x000fc800078eb8ff */
[----:B------:R-:W-:Y:S02]  /*9d80*/  LOP3.LUT R2, R3, R2, R4, 0xfe, !PT ;  /* 0x0000000203027212 */ /* 0x000fe400078efe04 */
.L_x_40631:
[----:B------:R-:W-:Y:S05]  /*9d90*/  BSYNC B0 ;  /* 0x0000000000007941 */ /* 0x000fea0003800000 */
.L_x_40630:
[----:B------:R-:W0:Y:S02]  /*9da0*/  F2I.S64.TRUNC R2, R2 ;  /* 0x0000000200027311 */ /* 0x000e24000020d900 */
[----:B0-----:R-:W-:Y:S01]  /*9db0*/  PRMT R0, R2, 0x7610, R0 ;  /* 0x0000761002007816 */ /* 0x001fe20000000000 */
[----:B------:R-:W-:Y:S05]  /*9dc0*/  BRA `(.L_x_40615) ;  /* 0x0000047000007947 */ /* 0x000fea0003800000 */
.L_x_40628:
        /* <DEDUP_REMOVED lines=21> */
.L_x_40637:
[----:B------:R-:W-:Y:S05]  /*9f20*/  BSYNC B1 ;  /* 0x0000000000017941 */ /* 0x000fea0003800000 */
.L_x_40636:
[----:B------:R-:W-:Y:S01]  /*9f30*/  IMAD.SHL.U32 R2, R2, 0x200000, RZ ;  /* 0x0020000002027824 */ /* 0x000fe200078e00ff */
[----:B------:R-:W-:-:S04]  /*9f40*/  LEA R3, R0, 0x37800000, 0x17 ;  /* 0x3780000000037811 */ /* 0x000fc800078eb8ff */
[----:B------:R-:W-:Y:S02]  /*9f50*/  LOP3.LUT R2, R3, R2, R4, 0xfe, !PT ;  /* 0x0000000203027212 */ /* 0x000fe400078efe04 */
.L_x_40635:
[----:B------:R-:W-:Y:S05]  /*9f60*/  BSYNC B0 ;  /* 0x0000000000007941 */ /* 0x000fea0003800000 */
.L_x_40634:
[----:B------:R-:W0:Y:S02]  /*9f70*/  F2I.S64.TRUNC R2, R2 ;  /* 0x0000000200027311 */ /* 0x000e24000020d900 */
[----:B0-----:R-:W-:Y:S01]  /*9f80*/  PRMT R0, R2, 0x7610, R0 ;  /* 0x0000761002007816 */ /* 0x001fe20000000000 */
[----:B------:R-:W-:Y:S05]  /*9f90*/  BRA `(.L_x_40615) ;  /* 0x000002a000007947 */ /* 0x000fea0003800000 */
.L_x_40627:
        /* <DEDUP_REMOVED lines=14> */
.L_x_40641:
[----:B------:R-:W-:Y:S05]  /*a080*/  BSYNC B0 ;  /* 0x0000000000007941 */ /* 0x000fea0003800000 */
.L_x_40640:
[----:B------:R-:W0:Y:S02]  /*a090*/  F2I.S64.TRUNC R2, R2 ;  /* 0x0000000200027311 */ /* 0x000e24000020d900 */
[----:B0-----:R-:W-:Y:S01]  /*a0a0*/  PRMT R0, R2, 0x7610, R0 ;  /* 0x0000761002007816 */ /* 0x001fe20000000000 */
[----:B------:R-:W-:Y:S05]  /*a0b0*/  BRA `(.L_x_40615) ;  /* 0x0000018000007947 */ /* 0x000fea0003800000 */
.L_x_40614:
        /* <DEDUP_REMOVED lines=21> */
.L_x_40639:
[----:B------:R0:W5:Y:S01]  /*a210*/  LDG.E.U8 R0, [R4.64] ;  /* 0x0000002404007981 */ /* 0x000162000c1e1100 */
[----:B------:R-:W-:Y:S05]  /*a220*/  BRA `(.L_x_40615) ;  /* 0x0000001000007947 */ /* 0x000fea0003800000 */
.L_x_40638:
[----:B------:R0:W5:Y:S02]  /*a230*/  LDG.E.U8 R0, [R4.64] ;  /* 0x0000002404007981 */ /* 0x000164000c1e1100 */
.L_x_40615:
        /* <DEDUP_REMOVED lines=19> */
.L_x_40645:
[----:B------:R-:W-:Y:S01]  /*a370*/  STG.E.U8 [R16.64], R2 ;  /* 0x0000000210007986 */ /* 0x000fe2000c101124 */
[----:B------:R-:W-:Y:S05]  /*a380*/  EXIT ;  /* 0x000000000000794d */ /* 0x000fea0003800000 */
.L_x_40644:
        /* <DEDUP_REMOVED lines=9> */
.L_x_40648:
[----:B------:R-:W-:Y:S01]  /*a420*/  STG.E [R16.64], R2 ;  /* 0x0000000210007986 */ /* 0x000fe2000c101924 */
[----:B------:R-:W-:Y:S05]  /*a430*/  EXIT ;  /* 0x000000000000794d */ /* 0x000fea0003800000 */
.L_x_40647:
[----:B------:R-:W-:Y:S01]  /*a440*/  STG.E.U16 [R16.64], R2 ;  /* 0x0000000210007986 */ /* 0x000fe2000c101524 */
[----:B------:R-:W-:Y:S05]  /*a450*/  EXIT ;  /* 0x000000000000794d */ /* 0x000fea0003800000 */
.L_x_40643:
        /* <DEDUP_REMOVED lines=9> */
.L_x_40650:
[----:B------:R-:W1:Y:S02]  /*a4f0*/  I2F.U32 R0, R2 ;  /* 0x0000000200007306 */ /* 0x000e640000201000 */
[----:B-1----:R-:W-:-:S05]  /*a500*/  F2FP.PACK_AB R0, RZ, R0 ;  /* 0x00000000ff00723e */ /* 0x002fca00000000ff */
[----:B------:R-:W-:Y:S01]  /*a510*/  STG.E.U16 [R16.64], R0 ;  /* 0x0000000010007986 */ /* 0x000fe2000c101524 */
[----:B------:R-:W-:Y:S05]  /*a520*/  EXIT ;  /* 0x000000000000794d */ /* 0x000fea0003800000 */
.L_x_40649:
        /* <DEDUP_REMOVED lines=10> */
.L_x_40652:
[----:B------:R-:W1:Y:S02]  /*a5d0*/  I2F.U32 R2, R2 ;  /* 0x0000000200027306 */ /* 0x000e640000201000 */
[----:B-1----:R-:W-:-:S04]  /*a5e0*/  F2FP.PACK_AB R3, RZ, R2 ;  /* 0x00000002ff03723e */ /* 0x002fc800000000ff */
[----:B------:R-:W-:-:S05]  /*a5f0*/  PRMT R3, R3, 0x5410, RZ ;  /* 0x0000541003037816 */ /* 0x000fca00000000ff */
[----:B------:R-:W-:Y:S01]  /*a600*/  STG.E [R16.64], R3 ;  /* 0x0000000310007986 */ /* 0x000fe2000c101924 */
[----:B------:R-:W-:Y:S05]  /*a610*/  EXIT ;  /* 0x000000000000794d */ /* 0x000fea0003800000 */
.L_x_40651:
[----:B------:R-:W1:Y:S02]  /*a620*/  I2F.F64.U32 R2, R2 ;  /* 0x0000000200027312 */ /* 0x000e640000201800 */
[----:B-1----:R-:W-:Y:S01]  /*a630*/  STG.E.64 [R16.64], R2 ;  /* 0x0000000210007986 */ /* 0x002fe2000c101b24 */
[----:B------:R-:W-:Y:S05]  /*a640*/  EXIT ;  /* 0x000000000000794d */ /* 0x000fea0003800000 */
.L_x_40642:
        /* <DEDUP_REMOVED lines=10> */
.L_x_40655:
[----:B0-----:R-:W0:Y:S01]  /*a6f0*/  I2F.F64.U32 R4, R2 ;  /* 0x0000000200047312 */ /* 0x001e220000201800 */
[----:B------:R-:W-:-:S05]  /*a700*/  CS2R R6, SRZ ;  /* 0x0000000000067805 */ /* 0x000fca000001ff00 */
[----:B0-----:R-:W-:Y:S01]  /*a710*/  STG.E.128 [R16.64], R4 ;  /* 0x0000000410007986 */ /* 0x001fe2000c101d24 */
[----:B------:R-:W-:Y:S05]  /*a720*/  EXIT ;  /* 0x000000000000794d */ /* 0x000fea0003800000 */
.L_x_40654:
        /* <DEDUP_REMOVED lines=21> */
.L_x_40659:
[----:B------:R-:W-:Y:S05]  /*a880*/  BSYNC B0 ;  /* 0x0000000000007941 */ /* 0x000fea0003800000 */
.L_x_40658:
[----:B------:R-:W-:-:S05]  /*a890*/  LOP3.LUT R3, R0, R3, RZ, 0xfc, !PT ;  /* 0x0000000300037212 */ /* 0x000fca00078efcff */
[----:B------:R-:W-:Y:S01]  /*a8a0*/  STG.E.U8 [R16.64], R3 ;  /* 0x0000000310007986 */ /* 0x000fe2000c101124 */
[----:B------:R-:W-:Y:S05]  /*a8b0*/  EXIT ;  /* 0x000000000000794d */ /* 0x000fea0003800000 */
.L_x_40657:
        /* <DEDUP_REMOVED lines=13> */
.L_x_40661:
[----:B------:R-:W-:Y:S01]  /*a990*/  IMAD.MOV.U32 R0, RZ, RZ, 0x7f ;  /* 0x0000007fff007424 */ /* 0x000fe200078e00ff */
[----:B------:R-:W-:-:S04]  /*a9a0*/  ISETP.GT.U32.AND P0, PT, R3, 0x7f800000, PT ;  /* 0x7f8000000300780c */ /* 0x000fc80003f04070 */
[----:B------:R-:W-:-:S04]  /*a9b0*/  SEL R0, R0, 0x7c, P0 ;  /* 0x0000007c00007807 */ /* 0x000fc80000000000 */
.L_x_40662:
[----:B------:R-:W-:Y:S05]  /*a9c0*/  BSYNC B0 ;  /* 0x0000000000007941 */ /* 0x000fea0003800000 */
.L_x_40660:
[----:B------:R-:W-:-:S04]  /*a9d0*/  LOP3.LUT R2, R5, 0x80000000, RZ, 0xc0, !PT ;  /* 0x8000000005027812 */ /* 0x000fc800078ec0ff */
[----:B------:R-:W-:-:S04]  /*a9e0*/  SHF.R.U32.HI R3, RZ, 0x18, R2 ;  /* 0x00000018ff037819 */ /* 0x000fc80000011602 */
[----:B------:R-:W-:-:S05]  /*a9f0*/  LOP3.LUT R3, R0, R3, RZ, 0xfc, !PT ;  /* 0x0000000300037212 */ /* 0x000fca00078efcff */
[----:B------:R-:W-:Y:S01]  /*aa00*/  STG.E.U8 [R16.64], R3 ;  /* 0x0000000310007986 */ /* 0x000fe2000c101124 */
[----:B------:R-:W-:Y:S05]  /*aa10*/  EXIT ;  /* 0x000000000000794d */ /* 0x000fea0003800000 */
.L_x_40656:
[----:B------:R-:W1:Y:S02]  /*aa20*/  I2F.U32 R0, R2 ;  /* 0x0000000200007306 */ /* 0x000e640000201000 */
[----:B-1----:R-:W-:-:S05]  /*aa30*/  F2FP.BF16.PACK_AB R0, RZ, R0 ;  /* 0x00000000ff00723e */ /* 0x002fca00000010ff */
[----:B------:R-:W-:Y:S01]  /*aa40*/  STG.E.U16 [R16.64], R0 ;  /* 0x0000000010007986 */ /* 0x000fe2000c101524 */
[----:B------:R-:W-:Y:S05]  /*aa50*/  EXIT ;  /* 0x000000000000794d */ /* 0x000fea0003800000 */
.L_x_40653:
        /* <DEDUP_REMOVED lines=10> */
.L_x_40665:
        /* <DEDUP_REMOVED lines=17> */
.L_x_40668:
[----:B------:R-:W-:-:S04]  /*ac10*/  LOP3.LUT R2, R5, 0x80000000, RZ, 0xc0, !PT ;  /* 0x8000000005027812 */ /* 0x000fc800078ec0ff */
[----:B------:R-:W-:-:S04]  /*ac20*/  SHF.R.U32.HI R3, RZ, 0x18, R2 ;  /* 0x00000018ff037819 */ /* 0x000fc80000011602 */
[----:B------:R-:W-:-:S04]  /*ac30*/  LOP3.LUT R0, R0, R3, RZ, 0xfc, !PT ;  /* 0x0000000300007212 */ /* 0x000fc800078efcff */
[----:B------:R-:W-:Y:S02]  /*ac40*/  PRMT R8, R0, 0x7610, R8 ;  /* 0x0000761000087816 */ /* 0x000fe40000000008 */
.L_x_40667:
[----:B------:R-:W-:Y:S05]  /*ac50*/  BSYNC B0 ;  /* 0x0000000000007941 */ /* 0x000fea0003800000 */
.L_x_40666:
[----:B------:R-:W-:Y:S01]  /*ac60*/  STG.E.U8 [R16.64], R8 ;  /* 0x0000000810007986 */ /* 0x000fe2000c101124 */
[----:B------:R-:W-:Y:S05]  /*ac70*/  EXIT ;  /* 0x000000000000794d */ /* 0x000fea0003800000 */
.L_x_40664:
        /* <DEDUP_REMOVED lines=17> */
.L_x_40671:
[----:B------:R-:W-:-:S04]  /*ad90*/  LOP3.LUT R2, R5, 0x80000000, RZ, 0xc0, !PT ;  /* 0x8000000005027812 */ /* 0x000fc800078ec0ff */
[----:B------:R-:W-:-:S04]  /*ada0*/  SHF.R.U32.HI R3, RZ, 0x18, R2 ;  /* 0x00000018ff037819 */ /* 0x000fc80000011602 */
[----:B------:R-:W-:-:S04]  /*adb0*/  LOP3.LUT R0, R0, R3, RZ, 0xfc, !PT ;  /* 0x0000000300007212 */ /* 0x000fc800078efcff */
[----:B------:R-:W-:Y:S02]  /*adc0*/  PRMT R8, R0, 0x7610, R8 ;  /* 0x0000761000087816 */ /* 0x000fe40000000008 */
.L_x_40670:
[----:B------:R-:W-:Y:S05]  /*add0*/  BSYNC B0 ;  /* 0x0000000000007941 */ /* 0x000fea0003800000 */
.L_x_40669:
[----:B------:R-:W-:Y:S01]  /*ade0*/  STG.E.U8 [R16.64], R8 ;  /* 0x0000000810007986 */ /* 0x000fe2000c101124 */
[----:B------:R-:W-:Y:S05]  /*adf0*/  EXIT ;  /* 0x000000000000794d */ /* 0x000fea0003800000 */
.L_x_40663:
        /* <DEDUP_REMOVED lines=22> */
.L_x_40646:
        /* <DEDUP_REMOVED lines=20> */
.L_x_40673:
[----:B------:R-:W-:-:S05]  /*b0a0*/  IMAD.MOV.U32 R3, RZ, RZ, RZ ;  /* 0x000000ffff037224 */ /* 0x000fca00078e00ff */
[----:B------:R-:W-:Y:S01]  /*b0b0*/  STG.E.64 [R16.64], R2 ;  /* 0x0000000210007986 */ /* 0x000fe2000c101b24 */
[----:B------:R-:W-:Y:S05]  /*b0c0*/  EXIT ;  /* 0x000000000000794d */ /* 0x000fea0003800000 */
.L_x_40672:
[----:B------:R-:W-:Y:S01]  /*b0d0*/  STG.E [R16.64], R2 ;  /* 0x0000000210007986 */ /* 0x000fe2000c101924 */
[----:B------:R-:W-:Y:S05]  /*b0e0*/  EXIT ;  /* 0x000000000000794d */ /* 0x000fea0003800000 */
.L_x_40674:
        /* <DEDUP_REMOVED lines=9> */
.L_x_42207:


//--------------------- .text._ZN2at6native27unrolled_elementwise_kernelINS0_13AUnaryFunctorIhhbZZZNS0_23logical_and_kernel_cudaERNS_14TensorIteratorEENKUlvE0_clEvENKUlvE_clEvEUlhhE_EESt5arrayIPcLm2EELi4E23TrivialOffsetCalculatorILi1EjESD_NS0_6memory12LoadWithCastILi1EEENSE_13StoreWithCastILi1EEEEEviT_T0_T2_T3_T4_T5_ --------------------------
	.section	.text._ZN2at6native27unrolled_elementwise_kernelINS0_13AUnaryFunctorIhhbZZZNS0_23logical_and_kernel_cudaERNS_14TensorIteratorEENKUlvE0_clEvENKUlvE_clEvEUlhhE_EESt5arrayIPcLm2EELi4E23TrivialOffsetCalculatorILi1EjESD_NS0_6memory12LoadWithCastILi1EEENSE_13StoreWithCastILi1EEEEEviT_T0_T2_T3_T4_T5_,"ax",@progbits
	.sectioninfo	@"SHI_REGISTERS=30"
	.align	128
        .global         _ZN2at6native27unrolled_elementwise_kernelINS0_13AUnaryFunctorIhhbZZZNS0_23logical_and_kernel_cudaERNS_14TensorIteratorEENKUlvE0_clEvENKUlvE_clEvEUlhhE_EESt5arrayIPcLm2EELi4E23TrivialOffsetCalculatorILi1EjESD_NS0_6memory12LoadWithCastILi1EEENSE_13StoreWithCastILi1EEEEEviT_T0_T2_T3_T4_T5_
        .type           _ZN2at6native27unrolled_elementwise_kernelINS0_13AUnaryFunctorIhhbZZZNS0_23logical_and_kernel_cudaERNS_14TensorIteratorEENKUlvE0_clEvENKUlvE_clEvEUlhhE_EESt5arrayIPcLm2EELi4E23TrivialOffsetCalculatorILi1EjESD_NS0_6memory12LoadWithCastILi1EEENSE_13StoreWithCastILi1EEEEEviT_T0_T2_T3_T4_T5_,@function
        .size           _ZN2at6native27unrolled_elementwise_kernelINS0_13AUnaryFunctorIhhbZZZNS0_23logical_and_kernel_cudaERNS_14TensorIteratorEENKUlvE0_clEvENKUlvE_clEvEUlhhE_EESt5arrayIPcLm2EELi4E23TrivialOffsetCalculatorILi1EjESD_NS0_6memory12LoadWithCastILi1EEENSE_13StoreWithCastILi1EEEEEviT_T0_T2_T3_T4_T5_,(.L_x_42208 - _ZN2at6native27unrolled_elementwise_kernelINS0_13AUnaryFunctorIhhbZZZNS0_23logical_and_kernel_cudaERNS_14TensorIteratorEENKUlvE0_clEvENKUlvE_clEvEUlhhE_EESt5arrayIPcLm2EELi4E23TrivialOffsetCalculatorILi1EjESD_NS0_6memory12LoadWithCastILi1EEENSE_13StoreWithCastILi1EEEEEviT_T0_T2_T3_T4_T5_)
        .other          _ZN2at6native27unrolled_elementwise_kernelINS0_13AUnaryFunctorIhhbZZZNS0_23logical_and_kernel_cudaERNS_14TensorIteratorEENKUlvE0_clEvENKUlvE_clEvEUlhhE_EESt5arrayIPcLm2EELi4E23TrivialOffsetCalculatorILi1EjESD_NS0_6memory12LoadWithCastILi1EEENSE_13StoreWithCastILi1EEEEEviT_T0_T2_T3_T4_T5_,@"STO_CUDA_ENTRY STV_DEFAULT"
_ZN2at6native27unrolled_elementwise_kernelINS0_13AUnaryFunctorIhhbZZZNS0_23logical_and_kernel_cudaERNS_14TensorIteratorEENKUlvE0_clEvENKUlvE_clEvEUlhhE_EESt5arrayIPcLm2EELi4E23TrivialOffsetCalculatorILi1EjESD_NS0_6memory12LoadWithCastILi1EEENSE_13StoreWithCastILi1EEEEEviT_T0_T2_T3_T4_T5_:
.text._ZN2at6native27unrolled_elementwise_kernelINS0_13AUnaryFunctorIhhbZZZNS0_23logical_and_kernel_cudaERNS_14TensorIteratorEENKUlvE0_clEvENKUlvE_clEvEUlhhE_EESt5arrayIPcLm2EELi4E23TrivialOffsetCalculatorILi1EjESD_NS0_6memory12LoadWithCastILi1EEENSE_13StoreWithCastILi1EEEEEviT_T0_T2_T3_T4_T5_:
        /* <DEDUP_REMOVED lines=29> */
.L_x_40680:
[----:B------:R0:W5:Y:S01]  /*01d0*/  LDG.E.U8 R23, [R4.64] ;  /* 0x0000002404177981 */ /* 0x000162000c1e1100 */
[----:B------:R-:W-:Y:S05]  /*01e0*/  BRA `(.L_x_40682) ;  /* 0x00000dd000007947 */ /* 0x000fea0003800000 */
.L_x_40679:
        /* <DEDUP_REMOVED lines=8> */
.L_x_40684:
[----:B------:R0:W5:Y:S01]  /*0270*/  LDG.E.U8 R23, [R4.64] ;  /* 0x0000002404177981 */ /* 0x000162000c1e1100 */
[----:B------:R-:W-:Y:S05]  /*0280*/  BRA `(.L_x_40682) ;  /* 0x00000d3000007947 */ /* 0x000fea0003800000 */
.L_x_40683:
[----:B------:R0:W5:Y:S01]  /*0290*/  LDG.E.U16 R23, [R4.64] ;  /* 0x0000002404177981 */ /* 0x000162000c1e1500 */
[----:B------:R-:W-:Y:S05]  /*02a0*/  BRA `(.L_x_40682) ;  /* 0x00000d1000007947 */ /* 0x000fea0003800000 */
.L_x_40678:
        /* <DEDUP_REMOVED lines=10> */
.L_x_40686:
[----:B------:R-:W2:Y:S02]  /*0350*/  LDG.E.U16 R2, [R4.64] ;  /* 0x0000002404027981 */ /* 0x000ea4000c1e1500 */
[----:B--2---:R-:W-:-:S06]  /*0360*/  HADD2.F32 R2, -RZ, R2.H0_H0 ;  /* 0x20000002ff027230 */ /* 0x004fcc0000004100 */
[----:B------:R-:W0:Y:S02]  /*0370*/  F2I.S64.TRUNC R2, R2 ;  /* 0x0000000200027311 */ /* 0x000e24000020d900 */
[----:B0-----:R-:W-:Y:S01]  /*0380*/  PRMT R23, R2, 0x7610, R23 ;  /* 0x0000761002177816 */ /* 0x001fe20000000017 */
[----:B------:R-:W-:Y:S05]  /*0390*/  BRA `(.L_x_40682) ;  /* 0x00000c2000007947 */ /* 0x000fea0003800000 */
.L_x_40685:
        /* <DEDUP_REMOVED lines=10> */
.L_x_40688:
[----:B------:R-:W2:Y:S02]  /*0440*/  LDG.E.U16 R4, [R4.64] ;  /* 0x0000002404047981 */ /* 0x000ea4000c1e1500 */
[----:B--2---:R-:W-:-:S06]  /*0450*/  HADD2.F32 R2, -RZ, R4.H0_H0 ;  /* 0x20000004ff027230 */ /* 0x004fcc0000004100 */
[----:B------:R-:W0:Y:S02]  /*0460*/  F2I.S64.TRUNC R2, R2 ;  /* 0x0000000200027311 */ /* 0x000e24000020d900 */
[----:B0-----:R-:W-:Y:S01]  /*0470*/  PRMT R23, R2, 0x7610, R23 ;  /* 0x0000761002177816 */ /* 0x001fe20000000017 */
[----:B------:R-:W-:Y:S05]  /*0480*/  BRA `(.L_x_40682) ;  /* 0x00000b3000007947 */ /* 0x000fea0003800000 */
.L_x_40687:
[----:B------:R-:W2:Y:S02]  /*0490*/  LDG.E.64 R2, [R4.64] ;  /* 0x0000002404027981 */ /* 0x000ea4000c1e1b00 */
[----:B--2---:R-:W0:Y:S02]  /*04a0*/  F2I.S64.F64.TRUNC R2, R2 ;  /* 0x0000000200027311 */ /* 0x004e24000030d900 */
[----:B0-----:R-:W-:Y:S01]  /*04b0*/  PRMT R23, R2, 0x7610, R23 ;  /* 0x0000761002177816 */ /* 0x001fe20000000017 */
[----:B------:R-:W-:Y:S05]  /*04c0*/  BRA `(.L_x_40682) ;  /* 0x00000af000007947 */ /* 0x000fea0003800000 */
.L_x_40677:
        /* <DEDUP_REMOVED lines=12> */
.L_x_40691:
[----:B------:R-:W2:Y:S02]  /*0590*/  LDG.E.64 R4, [R4.64] ;  /* 0x0000002404047981 */ /* 0x000ea4000c1e1b00 */
[----:B--2---:R-:W0:Y:S02]  /*05a0*/  F2I.S64.F64.TRUNC R2, R4 ;  /* 0x0000000400027311 */ /* 0x004e24000030d900 */
[----:B0-----:R-:W-:Y:S01]  /*05b0*/  PRMT R23, R2, 0x7610, R23 ;  /* 0x0000761002177816 */ /* 0x001fe20000000017 */
[----:B------:R-:W-:Y:S05]  /*05c0*/  BRA `(.L_x_40682) ;  /* 0x000009f000007947 */ /* 0x000fea0003800000 */
.L_x_40690:
        /* <DEDUP_REMOVED lines=28> */
.L_x_40693:
        /* <DEDUP_REMOVED lines=16> */
.L_x_40692:
[----:B------:R-:W2:Y:S02]  /*0890*/  LDG.E.U16 R2, [R4.64] ;  /* 0x0000002404027981 */ /* 0x000ea4000c1e1500 */
[----:B--2---:R-:W-:-:S06]  /*08a0*/  PRMT R2, RZ, 0x5410, R2 ;  /* 0x00005410ff027816 */ /* 0x004fcc0000000002 */
[----:B------:R-:W0:Y:S02]  /*08b0*/  F2I.S64.TRUNC R2, R2 ;  /* 0x0000000200027311 */ /* 0x000e24000020d900 */
[----:B0-----:R-:W-:Y:S01]  /*08c0*/  PRMT R23, R2, 0x7610, R23 ;  /* 0x0000761002177816 */ /* 0x001fe20000000017 */
[----:B------:R-:W-:Y:S05]  /*08d0*/  BRA `(.L_x_40682) ;  /* 0x000006e000007947 */ /* 0x000fea0003800000 */
.L_x_40689:
        /* <DEDUP_REMOVED lines=10> */
.L_x_40696:
        /* <DEDUP_REMOVED lines=21> */
.L_x_40700:
[----:B------:R-:W-:Y:S05]  /*0ad0*/  BSYNC B1 ;  /* 0x0000000000017941 */ /* 0x000fea0003800000 */
.L_x_40699:
[----:B------:R-:W-:Y:S01]  /*0ae0*/  IMAD.SHL.U32 R2, R2, 0x100000, RZ ;  /* 0x0010000002027824 */ /* 0x000fe200078e00ff */
[----:B------:R-:W-:-:S04]  /*0af0*/  LEA R3, R0, 0x3b800000, 0x17 ;  /* 0x3b80000000037811 */ /* 0x000fc800078eb8ff */
[----:B------:R-:W-:Y:S02]  /*0b00*/  LOP3.LUT R2, R3, R2, R4, 0xfe, !PT ;  /* 0x0000000203027212 */ /* 0x000fe400078efe04 */
.L_x_40698:
[----:B------:R-:W-:Y:S05]  /*0b10*/  BSYNC B0 ;  /* 0x0000000000007941 */ /* 0x000fea0003800000 */
.L_x_40697:
[----:B------:R-:W0:Y:S02]  /*0b20*/  F2I.S64.TRUNC R2, R2 ;  /* 0x0000000200027311 */ /* 0x000e24000020d900 */
[----:B0-----:R-:W-:Y:S01]  /*0b30*/  PRMT R23, R2, 0x7610, R23 ;  /* 0x0000761002177816 */ /* 0x001fe20000000017 */
[----:B------:R-:W-:Y:S05]  /*0b40*/  BRA `(.L_x_40682) ;  /* 0x0000047000007947 */ /* 0x000fea0003800000 */
.L_x_40695:
        /* <DEDUP_REMOVED lines=21> */
.L_x_40704:
[----:B------:R-:W-:Y:S05]  /*0ca0*/  BSYNC B1 ;  /* 0x0000000000017941 */ /* 0x000fea0003800000 */
.L_x_40703:
[----:B------:R-:W-:Y:S01]  /*0cb0*/  IMAD.SHL.U32 R2, R2, 0x200000, RZ ;  /* 0x0020000002027824 */ /* 0x000fe200078e00ff */
[----:B------:R-:W-:-:S04]  /*0cc0*/  LEA R3, R0, 0x37800000, 0x17 ;  /* 0x3780000000037811 */ /* 0x000fc800078eb8ff */
[----:B------:R-:W-:Y:S02]  /*0cd0*/  LOP3.LUT R2, R3, R2, R4, 0xfe, !PT ;  /* 0x0000000203027212 */ /* 0x000fe400078efe04 */
.L_x_40702:
[----:B------:R-:W-:Y:S05]  /*0ce0*/  BSYNC B0 ;  /* 0x0000000000007941 */ /* 0x000fea0003800000 */
.L_x_40701:
[----:B------:R-:W0:Y:S02]  /*0cf0*/  F2I.S64.TRUNC R2, R2 ;  /* 0x0000000200027311 */ /* 0x000e24000020d900 */
[----:B0-----:R-:W-:Y:S01]  /*0d00*/  PRMT R23, R2, 0x7610, R23 ;  /* 0x0000761002177816 */ /* 0x001fe20000000017 */
[----:B------:R-:W-:Y:S05]  /*0d10*/  BRA `(.L_x_40682) ;  /* 0x000002a000007947 */ /* 0x000fea0003800000 */
.L_x_40694:
        /* <DEDUP_REMOVED lines=14> */
.L_x_40708:
[----:B------:R-:W-:Y:S05]  /*0e00*/  BSYNC B0 ;  /* 0x0000000000007941 */ /* 0x000fea0003800000 */
.L_x_40707:
[----:B------:R-:W0:Y:S02]  /*0e10*/  F2I.S64.TRUNC R2, R2 ;  /* 0x0000000200027311 */ /* 0x000e24000020d900 */
[----:B0-----:R-:W-:Y:S01]  /*0e20*/  PRMT R23, R2, 0x7610, R23 ;  /* 0x0000761002177816 */ /* 0x001fe20000000017 */
[----:B------:R-:W-:Y:S05]  /*0e30*/  BRA `(.L_x_40682) ;  /* 0x0000018000007947 */ /* 0x000fea0003800000 */
.L_x_40681:
        /* <DEDUP_REMOVED lines=21> */
.L_x_40706:
[----:B------:R0:W5:Y:S01]  /*0f90*/  LDG.E.U8 R23, [R4.64] ;  /* 0x0000002404177981 */ /* 0x000162000c1e1100 */
[----:B------:R-:W-:Y:S05]  /*0fa0*/  BRA `(.L_x_40682) ;  /* 0x0000001000007947 */ /* 0x000fea0003800000 */
.L_x_40705:
[----:B------:R0:W5:Y:S02]  /*0fb0*/  LDG.E.U8 R23, [R4.64] ;  /* 0x0000002404177981 */ /* 0x000164000c1e1100 */
.L_x_40682:
[----:B------:R-:W1:Y:S02]  /*0fc0*/  S2R R18, SR_TID.X ;  /* 0x0000000000127919 */ /* 0x000e640000002100 */
[----:B-1----:R-:W-:Y:S02]  /*0fd0*/  IADD3 R18, R18, 0x80, RZ ;  /* 0x0000008012127810 */ /* 0x002fe40007ffe0ff */
.L_x_40676:
[----:B-1----:R-:W-:Y:S05]  /*0fe0*/  BSYNC B6 ;  /* 0x0000000000067941 */ /* 0x002fea0003800000 */
.L_x_40675:
        /* <DEDUP_REMOVED lines=21> */
.L_x_40714:
[----:B------:R0:W5:Y:S01]  /*1140*/  LDG.E.U8 R22, [R4.64] ;  /* 0x0000002404167981 */ /* 0x000162000c1e1100 */
[----:B------:R-:W-:Y:S05]  /*1150*/  BRA `(.L_x_40716) ;  /* 0x00000dc000007947 */ /* 0x000fea0003800000 */
.L_x_40713:
        /* <DEDUP_REMOVED lines=8> */
.L_x_40718:
[----:B------:R0:W5:Y:S01]  /*11e0*/  LDG.E.U8 R22, [R4.64] ;  /* 0x0000002404167981 */ /* 0x000162000c1e1100 */
[----:B------:R-:W-:Y:S05]  /*11f0*/  BRA `(.L_x_40716) ;  /* 0x00000d2000007947 */ /* 0x000fea0003800000 */
.L_x_40717:
[----:B------:R0:W5:Y:S01]  /*1200*/  LDG.E.U16 R22, [R4.64] ;  /* 0x0000002404167981 */ /* 0x000162000c1e1500 */
[----:B------:R-:W-:Y:S05]  /*1210*/  BRA `(.L_x_40716) ;  /* 0x00000d0000007947 */ /* 0x000fea0003800000 */
.L_x_40712:
        /* <DEDUP_REMOVED lines=10> */
.L_x_40720:
[----:B------:R-:W2:Y:S02]  /*12c0*/  LDG.E.U16 R2, [R4.64] ;  /* 0x0000002404027981 */ /* 0x000ea4000c1e1500 */
[----:B--2---:R-:W-:-:S06]  /*12d0*/  HADD2.F32 R2, -RZ, R2.H0_H0 ;  /* 0x20000002ff027230 */ /* 0x004fcc0000004100 */
[----:B------:R-:W0:Y:S02]  /*12e0*/  F2I.S64.TRUNC R2, R2 ;  /* 0x0000000200027311 */ /* 0x000e24000020d900 */
[----:B0-----:R-:W-:Y:S01]  /*12f0*/  PRMT R22, R2, 0x7610, R22 ;  /* 0x0000761002167816 */ /* 0x001fe20000000016 */
[----:B------:R-:W-:Y:S05]  /*1300*/  BRA `(.L_x_40716) ;  /* 0x00000c1000007947 */ /* 0x000fea0003800000 */
.L_x_40719:
        /* <DEDUP_REMOVED lines=10> */
.L_x_40722:
[----:B------:R-:W2:Y:S02]  /*13b0*/  LDG.E.U16 R4, [R4.64] ;  /* 0x0000002404047981 */ /* 0x000ea4000c1e1500 */
[----:B--2---:R-:W-:-:S06]  /*13c0*/  HADD2.F32 R2, -RZ, R4.H0_H0 ;  /* 0x20000004ff027230 */ /* 0x004fcc0000004100 */
[----:B------:R-:W0:Y:S02]  /*13d0*/  F2I.S64.TRUNC R2, R2 ;  /* 0x0000000200027311 */ /* 0x000e24000020d900 */
[----:B0-----:R-:W-:Y:S01]  /*13e0*/  PRMT R22, R2, 0x7610, R22 ;  /* 0x0000761002167816 */ /* 0x001fe20000000016 */
[----:B------:R-:W-:Y:S05]  /*13f0*/  BRA `(.L_x_40716) ;  /* 0x00000b2000007947 */ /* 0x000fea0003800000 */
.L_x_40721:
[----:B------:R-:W2:Y:S02]  /*1400*/  LDG.E.64 R2, [R4.64] ;  /* 0x0000002404027981 */ /* 0x000ea4000c1e1b00 */
[----:B--2---:R-:W0:Y:S02]  /*1410*/  F2I.S64.F64.TRUNC R2, R2 ;  /* 0x0000000200027311 */ /* 0x004e24000030d900 */
[----:B0-----:R-:W-:Y:S01]  /*1420*/  PRMT R22, R2, 0x7610, R22 ;  /* 0x0000761002167816 */ /* 0x001fe20000000016 */
[----:B------:R-:W-:Y:S05]  /*1430*/  BRA `(.L_x_40716) ;  /* 0x00000ae000007947 */ /* 0x000fea0003800000 */
.L_x_40711:
        /* <DEDUP_REMOVED lines=12> */
.L_x_40725:
[----:B------:R-:W2:Y:S02]  /*1500*/  LDG.E.64 R4, [R4.64] ;  /* 0x0000002404047981 */ /* 0x000ea4000c1e1b00 */
[----:B--2---:R-:W0:Y:S02]  /*1510*/  F2I.S64.F64.TRUNC R2, R4 ;  /* 0x0000000400027311 */ /* 0x004e24000030d900 */
[----:B0-----:R-:W-:Y:S01]  /*1520*/  PRMT R22, R2, 0x7610, R22 ;  /* 0x0000761002167816 */ /* 0x001fe20000000016 */
[----:B------:R-:W-:Y:S05]  /*1530*/  BRA `(.L_x_40716) ;  /* 0x000009e000007947 */ /* 0x000fea0003800000 */
.L_x_40724:
        /* <DEDUP_REMOVED lines=28> */
.L_x_40727:
        /* <DEDUP_REMOVED lines=15> */
.L_x_40726:
[----:B------:R-:W2:Y:S02]  /*17f0*/  LDG.E.U16 R2, [R4.64] ;  /* 0x0000002404027981 */ /* 0x000ea4000c1e1500 */
[----:B--2---:R-:W-:-:S06]  /*1800*/  PRMT R2, RZ, 0x5410, R2 ;  /* 0x00005410ff027816 */ /* 0x004fcc0000000002 */
[----:B------:R-:W0:Y:S02]  /*1810*/  F2I.S64.TRUNC R2, R2 ;  /* 0x0000000200027311 */ /* 0x000e24000020d900 */
[----:B0-----:R-:W-:Y:S01]  /*1820*/  PRMT R22, R2, 0x7610, R22 ;  /* 0x0000761002167816 */ /* 0x001fe20000000016 */
[----:B------:R-:W-:Y:S05]  /*1830*/  BRA `(.L_x_40716) ;  /* 0x000006e000007947 */ /* 0x000fea0003800000 */
.L_x_40723:
        /* <DEDUP_REMOVED lines=10> */
.L_x_40730:
        /* <DEDUP_REMOVED lines=21> */
.L_x_40734:
[----:B------:R-:W-:Y:S05]  /*1a30*/  BSYNC B1 ;  /* 0x0000000000017941 */ /* 0x000fea0003800000 */
.L_x_40733:
[----:B------:R-:W-:Y:S01]  /*1a40*/  IMAD.SHL.U32 R2, R2, 0x100000, RZ ;  /* 0x0010000002027824 */ /* 0x000fe200078e00ff */
[----:B------:R-:W-:-:S04]  /*1a50*/  LEA R3, R0, 0x3b800000, 0x17 ;  /* 0x3b80000000037811 */ /* 0x000fc800078eb8ff */
[----:B------:R-:W-:Y:S02]  /*1a60*/  LOP3.LUT R2, R3, R2, R4, 0xfe, !PT ;  /* 0x0000000203027212 */ /* 0x000fe400078efe04 */
.L_x_40732:
[----:B------:R-:W-:Y:S05]  /*1a70*/  BSYNC B0 ;  /* 0x0000000000007941 */ /* 0x000fea0003800000 */
.L_x_40731:
[----:B------:R-:W0:Y:S02]  /*1a80*/  F2I.S64.TRUNC R2, R2 ;  /* 0x0000000200027311 */ /* 0x000e24000020d900 */
[----:B0-----:R-:W-:Y:S01]  /*1a90*/  PRMT R22, R2, 0x7610, R22 ;  /* 0x0000761002167816 */ /* 0x001fe20000000016 */
[----:B------:R-:W-:Y:S05]  /*1aa0*/  BRA `(.L_x_40716) ;  /* 0x0000047000007947 */ /* 0x000fea0003800000 */
.L_x_40729:
        /* <DEDUP_REMOVED lines=21> */
.L_x_40738:
[----:B------:R-:W-:Y:S05]  /*1c00*/  BSYNC B1 ;  /* 0x0000000000017941 */ /* 0x000fea0003800000 */
.L_x_40737:
[----:B------:R-:W-:Y:S01]  /*1c10*/  IMAD.SHL.U32 R2, R2, 0x200000, RZ ;  /* 0x0020000002027824 */ /* 0x000fe200078e00ff */
[----:B------:R-:W-:-:S04]  /*1c20*/  LEA R3, R0, 0x37800000, 0x17 ;  /* 0x3780000000037811 */ /* 0x000fc800078eb8ff */
[----:B------:R-:W-:Y:S02]  /*1c30*/  LOP3.LUT R2, R3, R2, R4, 0xfe, !PT ;  /* 0x0000000203027212 */ /* 0x000fe400078efe04 */
.L_x_40736:
[----:B------:R-:W-:Y:S05]  /*1c40*/  BSYNC B0 ;  /* 0x0000000000007941 */ /* 0x000fea0003800000 */
.L_x_40735:
[----:B------:R-:W0:Y:S02]  /*1c50*/  F2I.S64.TRUNC R2, R2 ;  /* 0x0000000200027311 */ /* 0x000e24000020d900 */
[----:B0-----:R-:W-:Y:S01]  /*1c60*/  PRMT R22, R2, 0x7610, R22 ;  /* 0x0000761002167816 */ /* 0x001fe20000000016 */
[----:B------:R-:W-:Y:S05]  /*1c70*/  BRA `(.L_x_40716) ;  /* 0x000002a000007947 */ /* 0x000fea0003800000 */
.L_x_40728:
        /* <DEDUP_REMOVED lines=14> */
.L_x_40742:
[----:B------:R-:W-:Y:S05]  /*1d60*/  BSYNC B0 ;  /* 0x0000000000007941 */ /* 0x000fea0003800000 */
.L_x_40741:
[----:B------:R-:W0:Y:S02]  /*1d70*/  F2I.S64.TRUNC R2, R2 ;  /* 0x0000000200027311 */ /* 0x000e24000020d900 */
[----:B0-----:R-:W-:Y:S01]  /*1d80*/  PRMT R22, R2, 0x7610, R22 ;  /* 0x0000761002167816 */ /* 0x001fe20000000016 */
[----:B------:R-:W-:Y:S05]  /*1d90*/  BRA `(.L_x_40716) ;  /* 0x0000018000007947 */ /* 0x000fea0003800000 */
.L_x_40715:
        /* <DEDUP_REMOVED lines=21> */
.L_x_40740:
[----:B------:R0:W5:Y:S01]  /*1ef0*/  LDG.E.U8 R22, [R4.64] ;  /* 0x0000002404167981 */ /* 0x000162000c1e1100 */
[----:B------:R-:W-:Y:S05]  /*1f00*/  BRA `(.L_x_40716) ;  /* 0x0000001000007947 */ /* 0x000fea0003800000 */
.L_x_40739:
[----:B------:R0:W5:Y:S02]  /*1f10*/  LDG.E.U8 R22, [R4.64] ;  /* 0x0000002404167981 */ /* 0x000164000c1e1100 */
.L_x_40716:
[----:B------:R-:W-:-:S03]  /*1f20*/  IADD3 R18, R18, 0x80, RZ ;  /* 0x0000008012127810 */ /* 0x000fc60007ffe0ff */
.L_x_40710:
[----:B------:R-:W-:Y:S05]  /*1f30*/  BSYNC B6 ;  /* 0x0000000000067941 */ /* 0x000fea0003800000 */
.L_x_40709:
        /* <DEDUP_REMOVED lines=23> */
.L_x_40748:
[----:B------:R0:W5:Y:S01]  /*20b0*/  LDG.E.U8 R25, [R4.64] ;  /* 0x0000002404197981 */ /* 0x000162000c1e1100 */
[----:B------:R-:W-:Y:S05]  /*20c0*/  BRA `(.L_x_40750) ;  /* 0x00000dc000007947 */ /* 0x000fea0003800000 */
.L_x_40747:
        /* <DEDUP_REMOVED lines=8> */
.L_x_40752:
[----:B------:R0:W5:Y:S01]  /*2150*/  LDG.E.U8 R25, [R4.64] ;  /* 0x0000002404197981 */ /* 0x000162000c1e1100 */
[----:B------:R-:W-:Y:S05]  /*2160*/  BRA `(.L_x_40750) ;  /* 0x00000d2000007947 */ /* 0x000fea0003800000 */
.L_x_40751:
[----:B------:R0:W5:Y:S01]  /*2170*/  LDG.E.U16 R25, [R4.64] ;  /* 0x0000002404197981 */ /* 0x000162000c1e1500 */
[----:B------:R-:W-:Y:S05]  /*2180*/  BRA `(.L_x_40750) ;  /* 0x00000d0000007947 */ /* 0x000fea0003800000 */
.L_x_40746:
        /* <DEDUP_REMOVED lines=10> */
.L_x_40754:
[----:B------:R-:W2:Y:S02]  /*2230*/  LDG.E.U16 R2, [R4.64] ;  /* 0x0000002404027981 */ /* 0x000ea4000c1e1500 */
[----:B--2---:R-:W-:-:S06]  /*2240*/  HADD2.F32 R2, -RZ, R2.H0_H0 ;  /* 0x20000002ff027230 */ /* 0x004fcc0000004100 */
[----:B------:R-:W0:Y:S02]  /*2250*/  F2I.S64.TRUNC R2, R2 ;  /* 0x0000000200027311 */ /* 0x000e24000020d900 */
[----:B0-----:R-:W-:Y:S01]  /*2260*/  PRMT R25, R2, 0x7610, R25 ;  /* 0x0000761002197816 */ /* 0x001fe20000000019 */
[----:B------:R-:W-:Y:S05]  /*2270*/  BRA `(.L_x_40750) ;  /* 0x00000c1000007947 */ /* 0x000fea0003800000 */
.L_x_40753:
        /* <DEDUP_REMOVED lines=10> */
.L_x_40756:
[----:B------:R-:W2:Y:S02]  /*2320*/  LDG.E.U16 R4, [R4.64] ;  /* 0x0000002404047981 */ /* 0x000ea4000c1e1500 */
[----:B--2---:R-:W-:-:S06]  /*2330*/  HADD2.F32 R2, -RZ, R4.H0_H0 ;  /* 0x20000004ff027230 */ /* 0x004fcc0000004100 */
[----:B------:R-:W0:Y:S02]  /*2340*/  F2I.S64.TRUNC R2, R2 ;  /* 0x0000000200027311 */ /* 0x000e24000020d900 */
[----:B0-----:R-:W-:Y:S01]  /*2350*/  PRMT R25, R2, 0x7610, R25 ;  /* 0x0000761002197816 */ /* 0x001fe20000000019 */
[----:B------:R-:W-:Y:S05]  /*2360*/  BRA `(.L_x_40750) ;  /* 0x00000b2000007947 */ /* 0x000fea0003800000 */
.L_x_40755:
[----:B------:R-:W2:Y:S02]  /*2370*/  LDG.E.64 R2, [R4.64] ;  /* 0x0000002404027981 */ /* 0x000ea4000c1e1b00 */
[----:B--2---:R-:W0:Y:S02]  /*2380*/  F2I.S64.F64.TRUNC R2, R2 ;  /* 0x0000000200027311 */ /* 0x004e24000030d900 */
[----:B0-----:R-:W-:Y:S01]  /*2390*/  PRMT R25, R2, 0x7610, R25 ;  /* 0x0000761002197816 */ /* 0x001fe20000000019 */
[----:B------:R-:W-:Y:S05]  /*23a0*/  BRA `(.L_x_40750) ;  /* 0x00000ae000007947 */ /* 0x000fea0003800000 */
.L_x_40745:
        /* <DEDUP_REMOVED lines=12> */
.L_x_40759:
[----:B------:R-:W2:Y:S02]  /*2470*/  LDG.E.64 R4, [R4.64] ;  /* 0x0000002404047981 */ /* 0x000ea4000c1e1b00 */
[----:B--2---:R-:W0:Y:S02]  /*2480*/  F2I.S64.F64.TRUNC R2, R4 ;  /* 0x0000000400027311 */ /* 0x004e24000030d900 */
[----:B0-----:R-:W-:Y:S01]  /*2490*/  PRMT R25, R2, 0x7610, R25 ;  /* 0x0000761002197816 */ /* 0x001fe20000000019 */
[----:B------:R-:W-:Y:S05]  /*24a0*/  BRA `(.L_x_40750) ;  /* 0x000009e000007947 */ /* 0x000fea0003800000 */
.L_x_40758:
        /* <DEDUP_REMOVED lines=28> */
.L_x_40761:
        /* <DEDUP_REMOVED lines=15> */
.L_x_40760:
[----:B------:R-:W2:Y:S02]  /*2760*/  LDG.E.U16 R2, [R4.64] ;  /* 0x0000002404027981 */ /* 0x000ea4000c1e1500 */
[----:B--2---:R-:W-:-:S06]  /*2770*/  PRMT R2, RZ, 0x5410, R2 ;  /* 0x00005410ff027816 */ /* 0x004fcc0000000002 */
[----:B------:R-:W0:Y:S02]  /*2780*/  F2I.S64.TRUNC R2, R2 ;  /* 0x0000000200027311 */ /* 0x000e24000020d900 */
[----:B0-----:R-:W-:Y:S01]  /*2790*/  PRMT R25, R2, 0x7610, R25 ;  /* 0x0000761002197816 */ /* 0x001fe20000000019 */
[----:B------:R-:W-:Y:S05]  /*27a0*/  BRA `(.L_x_40750) ;  /* 0x000006e000007947 */ /* 0x000fea0003800000 */
.L_x_40757:
        /* <DEDUP_REMOVED lines=10> */
.L_x_40764:
        /* <DEDUP_REMOVED lines=21> */
.L_x_40768:
[----:B------:R-:W-:Y:S05]  /*29a0*/  BSYNC B1 ;  /* 0x0000000000017941 */ /* 0x000fea0003800000 */
.L_x_40767:
[----:B------:R-:W-:Y:S01]  /*29b0*/  IMAD.SHL.U32 R2, R2, 0x100000, RZ ;  /* 0x0010000002027824 */ /* 0x000fe200078e00ff */
[----:B------:R-:W-:-:S04]  /*29c0*/  LEA R3, R0, 0x3b800000, 0x17 ;  /* 0x3b80000000037811 */ /* 0x000fc800078eb8ff */
[----:B------:R-:W-:Y:S02]  /*29d0*/  LOP3.LUT R2, R3, R2, R4, 0xfe, !PT ;  /* 0x0000000203027212 */ /* 0x000fe400078efe04 */
.L_x_40766:
[----:B------:R-:W-:Y:S05]  /*29e0*/  BSYNC B0 ;  /* 0x0000000000007941 */ /* 0x000fea0003800000 */
.L_x_40765:
[----:B------:R-:W0:Y:S02]  /*29f0*/  F2I.S64.TRUNC R2, R2 ;  /* 0x0000000200027311 */ /* 0x000e24000020d900 */
[----:B0-----:R-:W-:Y:S01]  /*2a00*/  PRMT R25, R2, 0x7610, R25 ;  /* 0x0000761002197816 */ /* 0x001fe20000000019 */
[----:B------:R-:W-:Y:S05]  /*2a10*/  BRA `(.L_x_40750) ;  /* 0x0000047000007947 */ /* 0x000fea0003800000 */
.L_x_40763:
        /* <DEDUP_REMOVED lines=21> */
.L_x_40772:
[----:B------:R-:W-:Y:S05]  /*2b70*/  BSYNC B1 ;  /* 0x0000000000017941 */ /* 0x000fea0003800000 */
.L_x_40771:
[----:B------:R-:W-:Y:S01]  /*2b80*/  IMAD.SHL.U32 R2, R2, 0x200000, RZ ;  /* 0x0020000002027824 */ /* 0x000fe200078e00ff */
[----:B------:R-:W-:-:S04]  /*2b90*/  LEA R3, R0, 0x37800000, 0x17 ;  /* 0x3780000000037811 */ /* 0x000fc800078eb8ff */
[----:B------:R-:W-:Y:S02]  /*2ba0*/  LOP3.LUT R2, R3, R2, R4, 0xfe, !PT ;  /* 0x0000000203027212 */ /* 0x000fe400078efe04 */
.L_x_40770:
[----:B------:R-:W-:Y:S05]  /*2bb0*/  BSYNC B0 ;  /* 0x0000000000007941 */ /* 0x000fea0003800000 */
.L_x_40769:
[----:B------:R-:W0:Y:S02]  /*2bc0*/  F2I.S64.TRUNC R2, R2 ;  /* 0x0000000200027311 */ /* 0x000e24000020d900 */
[----:B0-----:R-:W-:Y:S01]  /*2bd0*/  PRMT R25, R2, 0x7610, R25 ;  /* 0x0000761002197816 */ /* 0x001fe20000000019 */
[----:B------:R-:W-:Y:S05]  /*2be0*/  BRA `(.L_x_40750) ;  /* 0x000002a000007947 */ /* 0x000fea0003800000 */
.L_x_40762:
        /* <DEDUP_REMOVED lines=14> */
.L_x_40776:
[----:B------:R-:W-:Y:S05]  /*2cd0*/  BSYNC B0 ;  /* 0x0000000000007941 */ /* 0x000fea0003800000 */
.L_x_40775:
[----:B------:R-:W0:Y:S02]  /*2ce0*/  F2I.S64.TRUNC R2, R2 ;  /* 0x0000000200027311 */ /* 0x000e24000020d900 */
[----:B0-----:R-:W-:Y:S01]  /*2cf0*/  PRMT R25, R2, 0x7610, R25 ;  /* 0x0000761002197816 */ /* 0x001fe20000000019 */
[----:B------:R-:W-:Y:S05]  /*2d00*/  BRA `(.L_x_40750) ;  /* 0x0000018000007947 */ /* 0x000fea0003800000 */
.L_x_40749:
        /* <DEDUP_REMOVED lines=21> */
.L_x_40774:
[----:B------:R0:W5:Y:S01]  /*2e60*/  LDG.E.U8 R25, [R4.64] ;  /* 0x0000002404197981 */ /* 0x000162000c1e1100 */
[----:B------:R-:W-:Y:S05]  /*2e70*/  BRA `(.L_x_40750) ;  /* 0x0000001000007947 */ /* 0x000fea0003800000 */
.L_x_40773:
[----:B------:R0:W5:Y:S02]  /*2e80*/  LDG.E.U8 R25, [R4.64] ;  /* 0x0000002404197981 */ /* 0x000164000c1e1100 */
.L_x_40750:
[----:B------:R-:W-:-:S03]  /*2e90*/  IADD3 R18, R18, 0x80, RZ ;  /* 0x0000008012127810 */ /* 0x000fc60007ffe0ff */
.L_x_40744:
[----:B------:R-:W-:Y:S05]  /*2ea0*/  BSYNC B6 ;  /* 0x0000000000067941 */ /* 0x000fea0003800000 */
.L_x_40743:
        /* <DEDUP_REMOVED lines=21> */
.L_x_40782:
[----:B------:R0:W5:Y:S01]  /*3000*/  LDG.E.U8 R24, [R4.64] ;  /* 0x0000002404187981 */ /* 0x000162000c1e1100 */
[----:B------:R-:W-:Y:S05]  /*3010*/  BRA `(.L_x_40778) ;  /* 0x00000db000007947 */ /* 0x000fea0003800000 */
.L_x_40781:
        /* <DEDUP_REMOVED lines=8> */
.L_x_40785:
[----:B------:R0:W5:Y:S01]  /*30a0*/  LDG.E.U8 R24, [R4.64] ;  /* 0x0000002404187981 */ /* 0x000162000c1e1100 */
[----:B------:R-:W-:Y:S05]  /*30b0*/  BRA `(.L_x_40778) ;  /* 0x00000d1000007947 */ /* 0x000fea0003800000 */
.L_x_40784:
[----:B------:R0:W5:Y:S01]  /*30c0*/  LDG.E.U16 R24, [R4.64] ;  /* 0x0000002404187981 */ /* 0x000162000c1e1500 */
[----:B------:R-:W-:Y:S05]  /*30d0*/  BRA `(.L_x_40778) ;  /* 0x00000cf000007947 */ /* 0x000fea0003800000 */
.L_x_40780:
        /* <DEDUP_REMOVED lines=10> */
.L_x_40787:
[----:B------:R-:W2:Y:S02]  /*3180*/  LDG.E.U16 R2, [R4.64] ;  /* 0x0000002404027981 */ /* 0x000ea4000c1e1500 */
[----:B--2---:R-:W-:-:S06]  /*3190*/  HADD2.F32 R2, -RZ, R2.H0_H0 ;  /* 0x20000002ff027230 */ /* 0x004fcc0000004100 */
[----:B------:R-:W0:Y:S02]  /*31a0*/  F2I.S64.TRUNC R2, R2 ;  /* 0x0000000200027311 */ /* 0x000e24000020d900 */
[----:B0-----:R-:W-:Y:S01]  /*31b0*/  PRMT R24, R2, 0x7610, R24 ;  /* 0x0000761002187816 */ /* 0x001fe20000000018 */
[----:B------:R-:W-:Y:S05]  /*31c0*/  BRA `(.L_x_40778) ;  /* 0x00000c0000007947 */ /* 0x000fea0003800000 */
.L_x_40786:
        /* <DEDUP_REMOVED lines=10> */
.L_x_40789:
[----:B------:R-:W2:Y:S02]  /*3270*/  LDG.E.U16 R4, [R4.64] ;  /* 0x0000002404047981 */ /* 0x000ea4000c1e1500 */
[----:B--2---:R-:W-:-:S06]  /*3280*/  HADD2.F32 R2, -RZ, R4.H0_H0 ;  /* 0x20000004ff027230 */ /* 0x004fcc0000004100 */
[----:B------:R-:W0:Y:S02]  /*3290*/  F2I.S64.TRUNC R2, R2 ;  /* 0x0000000200027311 */ /* 0x000e24000020d900 */
[----:B0-----:R-:W-:Y:S01]  /*32a0*/  PRMT R24, R2, 0x7610, R24 ;  /* 0x0000761002187816 */ /* 0x001fe20000000018 */
[----:B------:R-:W-:Y:S05]  /*32b0*/  BRA `(.L_x_40778) ;  /* 0x00000b1000007947 */ /* 0x000fea0003800000 */
.L_x_40788:
[----:B------:R-:W2:Y:S02]  /*32c0*/  LDG.E.64 R2, [R4.64] ;  /* 0x0000002404027981 */ /* 0x000ea4000c1e1b00 */
[----:B--2---:R-:W0:Y:S02]  /*32d0*/  F2I.S64.F64.TRUNC R2, R2 ;  /* 0x0000000200027311 */ /* 0x004e24000030d900 */
[----:B0-----:R-:W-:Y:S01]  /*32e0*/  PRMT R24, R2, 0x7610, R24 ;  /* 0x0000761002187816 */ /* 0x001fe20000000018 */
[----:B------:R-:W-:Y:S05]  /*32f0*/  BRA `(.L_x_40778) ;  /* 0x00000ad000007947 */ /* 0x000fea0003800000 */
.L_x_40779:
        /* <DEDUP_REMOVED lines=12> */
.L_x_40792:
[----:B------:R-:W2:Y:S02]  /*33c0*/  LDG.E.64 R4, [R4.64] ;  /* 0x0000002404047981 */ /* 0x000ea4000c1e1b00 */
[----:B--2---:R-:W0:Y:S02]  /*33d0*/  F2I.S64.F64.TRUNC R2, R4 ;  /* 0x0000000400027311 */ /* 0x004e24000030d900 */
[----:B0-----:R-:W-:Y:S01]  /*33e0*/  PRMT R24, R2, 0x7610, R24 ;  /* 0x0000761002187816 */ /* 0x001fe20000000018 */
[----:B------:R-:W-:Y:S05]  /*33f0*/  BRA `(.L_x_40778) ;  /* 0x000009d000007947 */ /* 0x000fea0003800000 */
.L_x_40791:
        /* <DEDUP_REMOVED lines=28> */
.L_x_40794:
        /* <DEDUP_REMOVED lines=15> */
.L_x_40793:
[----:B------:R-:W2:Y:S02]  /*36b0*/  LDG.E.U16 R2, [R4.64] ;  /* 0x0000002404027981 */ /* 0x000ea4000c1e1500 */
[----:B--2---:R-:W-:-:S06]  /*36c0*/  PRMT R2, RZ, 0x5410, R2 ;  /* 0x00005410ff027816 */ /* 0x004fcc0000000002 */
[----:B------:R-:W0:Y:S02]  /*36d0*/  F2I.S64.TRUNC R2, R2 ;  /* 0x0000000200027311 */ /* 0x000e24000020d900 */
[----:B0-----:R-:W-:Y:S01]  /*36e0*/  PRMT R24, R2, 0x7610, R24 ;  /* 0x0000761002187816 */ /* 0x001fe20000000018 */
[----:B------:R-:W-:Y:S05]  /*36f0*/  BRA `(.L_x_40778) ;  /* 0x000006d000007947 */ /* 0x000fea0003800000 */
.L_x_40790:
        /* <DEDUP_REMOVED lines=10> */
.L_x_40797:
        /* <DEDUP_REMOVED lines=21> */
.L_x_40801:
[----:B------:R-:W-:Y:S05]  /*38f0*/  BSYNC B1 ;  /* 0x0000000000017941 */ /* 0x000fea0003800000 */
.L_x_40800:
[----:B------:R-:W-:Y:S01]  /*3900*/  IMAD.SHL.U32 R2, R2, 0x100000, RZ ;  /* 0x0010000002027824 */ /* 0x000fe200078e00ff */
[----:B------:R-:W-:-:S04]  /*3910*/  LEA R3, R0, 0x3b800000, 0x17 ;  /* 0x3b80000000037811 */ /* 0x000fc800078eb8ff */
[----:B------:R-:W-:Y:S02]  /*3920*/  LOP3.LUT R2, R3, R2, R4, 0xfe, !PT ;  /* 0x0000000203027212 */ /* 0x000fe400078efe04 */
.L_x_40799:
[----:B------:R-:W-:Y:S05]  /*3930*/  BSYNC B0 ;  /* 0x0000000000007941 */ /* 0x000fea0003800000 */
.L_x_40798:
[----:B------:R-:W0:Y:S02]  /*3940*/  F2I.S64.TRUNC R2, R2 ;  /* 0x0000000200027311 */ /* 0x000e24000020d900 */
[----:B0-----:R-:W-:Y:S01]  /*3950*/  PRMT R24, R2, 0x7610, R24 ;  /* 0x0000761002187816 */ /* 0x001fe20000000018 */
[----:B------:R-:W-:Y:S05]  /*3960*/  BRA `(.L_x_40778) ;  /* 0x0000046000007947 */ /* 0x000fea0003800000 */
.L_x_40796:
        /* <DEDUP_REMOVED lines=21> */
.L_x_40805:
[----:B------:R-:W-:Y:S05]  /*3ac0*/  BSYNC B1 ;  /* 0x0000000000017941 */ /* 0x000fea0003800000 */
.L_x_40804:
[----:B------:R-:W-:Y:S01]  /*3ad0*/  IMAD.SHL.U32 R2, R2, 0x200000, RZ ;  /* 0x0020000002027824 */ /* 0x000fe200078e00ff */
[----:B------:R-:W-:-:S04]  /*3ae0*/  LEA R3, R0, 0x37800000, 0x17 ;  /* 0x3780000000037811 */ /* 0x000fc800078eb8ff */
[----:B------:R-:W-:Y:S02]  /*3af0*/  LOP3.LUT R2, R3, R2, R4, 0xfe, !PT ;  /* 0x0000000203027212 */ /* 0x000fe400078efe04 */
.L_x_40803:
[----:B------:R-:W-:Y:S05]  /*3b00*/  BSYNC B0 ;  /* 0x0000000000007941 */ /* 0x000fea0003800000 */
.L_x_40802:
[----:B------:R-:W0:Y:S02]  /*3b10*/  F2I.S64.TRUNC R2, R2 ;  /* 0x0000000200027311 */ /* 0x000e24000020d900 */
[----:B0-----:R-:W-:Y:S01]  /*3b20*/  PRMT R24, R2, 0x7610, R24 ;  /* 0x0000761002187816 */ /* 0x001fe20000000018 */
[----:B------:R-:W-:Y:S05]  /*3b30*/  BRA `(.L_x_40778) ;  /* 0x0000029000007947 */ /* 0x000fea0003800000 */
.L_x_40795:
        /* <DEDUP_REMOVED lines=14> */
.L_x_40809:
[----:B------:R-:W-:Y:S05]  /*3c20*/  BSYNC B0 ;  /* 0x0000000000007941 */ /* 0x000fea0003800000 */
.L_x_40808:
[----:B------:R-:W0:Y:S02]  /*3c30*/  F2I.S64.TRUNC R2, R2 ;  /* 0x0000000200027311 */ /* 0x000e24000020d900 */
[----:B0-----:R-:W-:Y:S01]  /*3c40*/  PRMT R24, R2, 0x7610, R24 ;  /* 0x0000761002187816 */ /* 0x001fe20000000018 */
[----:B------:R-:W-:Y:S05]  /*3c50*/  BRA `(.L_x_40778) ;  /* 0x0000017000007947 */ /* 0x000fea0003800000 */
.L_x_40783:
        /* <DEDUP_REMOVED lines=20> */
.L_x_40807:
[----:B------:R0:W5:Y:S01]  /*3da0*/  LDG.E.U8 R24, [R4.64] ;  /* 0x0000002404187981 */ /* 0x000162000c1e1100 */
[----:B------:R-:W-:Y:S05]  /*3db0*/  BRA `(.L_x_40778) ;  /* 0x0000001000007947 */ /* 0x000fea0003800000 */
.L_x_40806:
[----:B------:R0:W5:Y:S02]  /*3dc0*/  LDG.E.U8 R24, [R4.64] ;  /* 0x0000002404187981 */ /* 0x000164000c1e1100 */
.L_x_40778:
[----:B------:R-:W-:Y:S05]  /*3dd0*/  BSYNC B6 ;  /* 0x0000000000067941 */ /* 0x000fea0003800000 */
.L_x_40777:
[----:B------:R-:W2:Y:S01]  /*3de0*/  S2R R19, SR_TID.X ;  /* 0x0000000000137919 */ /* 0x000ea20000002100 */
[----:B------:R-:W3:Y:S01]  /*3df0*/  LDC.U8 R18, c[0x0][0x184] ;  /* 0x00006100ff127b82 */ /* 0x000ee20000000000 */
[----:B-----5:R-:W-:Y:S01]  /*3e00*/  LOP3.LUT P2, RZ, R23, 0xff, RZ, 0xc0, !PT ;  /* 0x000000ff17ff7812 */ /* 0x020fe2000784c0ff */
[----:B------:R-:W-:Y:S01]  /*3e10*/  BSSY B6, `(.L_x_40810) ;  /* 0x00000f8000067945 */ /* 0x000fe20003800000 */
[----:B------:R-:W-:Y:S02]  /*3e20*/  LOP3.LUT P3, RZ, R22, 0xff, RZ, 0xc0, !PT ;  /* 0x000000ff16ff7812 */ /* 0x000fe4000786c0ff */
[----:B------:R-:W-:Y:S02]  /*3e30*/  LOP3.LUT P1, RZ, R25, 0xff, RZ, 0xc0, !PT ;  /* 0x000000ff19ff7812 */ /* 0x000fe4000782c0ff */
[----:B------:R-:W-:Y:S02]  /*3e40*/  LOP3.LUT P0, RZ, R24, 0xff, RZ, 0xc0, !PT ;  /* 0x000000ff18ff7812 */ /* 0x000fe4000780c0ff */
[----:B-1----:R-:W-:-:S02]  /*3e50*/  ISETP.NE.AND P2, PT, R26, RZ, P2 ;  /* 0x000000ff1a00720c */ /* 0x002fc40001745270 */
[C---:B------:R-:W-:Y:S02]  /*3e60*/  ISETP.NE.AND P3, PT, R26.reuse, RZ, P3 ;  /* 0x000000ff1a00720c */ /* 0x040fe40001f65270 */
[C---:B------:R-:W-:Y:S02]  /*3e70*/  ISETP.NE.AND P1, PT, R26.reuse, RZ, P1 ;  /* 0x000000ff1a00720c */ /* 0x040fe40000f25270 */
[----:B------:R-:W-:Y:S02]  /*3e80*/  ISETP.NE.AND P0, PT, R26, RZ, P0 ;  /* 0x000000ff1a00720c */ /* 0x000fe40000705270 */
        /* <DEDUP_REMOVED lines=25> */
.L_x_40815:
[----:B------:R0:W-:Y:S01]  /*4020*/  STG.E.U8 [R2.64], R4 ;  /* 0x0000000402007986 */ /* 0x0001e2000c101124 */
[----:B------:R-:W-:Y:S05]  /*4030*/  BRA `(.L_x_40811) ;  /* 0x00000d5000007947 */ /* 0x000fea0003800000 */
.L_x_40814:
        /* <DEDUP_REMOVED lines=9> */
.L_x_40818:
[----:B------:R0:W-:Y:S01]  /*40d0*/  STG.E [R2.64], R4 ;  /* 0x0000000402007986 */ /* 0x0001e2000c101924 */
[----:B------:R-:W-:Y:S05]  /*40e0*/  BRA `(.L_x_40811) ;  /* 0x00000ca000007947 */ /* 0x000fea0003800000 */
.L_x_40817:
[----:B------:R0:W-:Y:S01]  /*40f0*/  STG.E.U16 [R2.64], R4 ;  /* 0x0000000402007986 */ /* 0x0001e2000c101524 */
[----:B------:R-:W-:Y:S05]  /*4100*/  BRA `(.L_x_40811) ;  /* 0x00000c8000007947 */ /* 0x000fea0003800000 */
.L_x_40813:
        /* <DEDUP_REMOVED lines=9> */
.L_x_40820:
[----:B------:R-:W0:Y:S02]  /*41a0*/  I2F.S16 R0, R4 ;  /* 0x0000000400007306 */ /* 0x000e240000101400 */
[----:B0-----:R-:W-:-:S05]  /*41b0*/  F2FP.PACK_AB R0, RZ, R0 ;  /* 0x00000000ff00723e */ /* 0x001fca00000000ff */
[----:B------:R0:W-:Y:S01]  /*41c0*/  STG.E.U16 [R2.64], R0 ;  /* 0x0000000002007986 */ /* 0x0001e2000c101524 */
[----:B------:R-:W-:Y:S05]  /*41d0*/  BRA `(.L_x_40811) ;  /* 0x00000bb000007947 */ /* 0x000fea0003800000 */
.L_x_40819:
        /* <DEDUP_REMOVED lines=10> */
.L_x_40822:
[----:B------:R-:W0:Y:S02]  /*4280*/  I2F.S16 R4, R4 ;  /* 0x0000000400047306 */ /* 0x000e240000101400 */
[----:B0-----:R-:W-:-:S04]  /*4290*/  F2FP.PACK_AB R5, RZ, R4 ;  /* 0x00000004ff05723e */ /* 0x001fc800000000ff */
[----:B------:R-:W-:-:S05]  /*42a0*/  PRMT R5, R5, 0x5410, RZ ;  /* 0x0000541005057816 */ /* 0x000fca00000000ff */
[----:B------:R0:W-:Y:S01]  /*42b0*/  STG.E [R2.64], R5 ;  /* 0x0000000502007986 */ /* 0x0001e2000c101924 */
[----:B------:R-:W-:Y:S05]  /*42c0*/  BRA `(.L_x_40811) ;  /* 0x00000ac000007947 */ /* 0x000fea0003800000 */
.L_x_40821:
[----:B------:R-:W0:Y:S02]  /*42d0*/  I2F.F64.S16 R4, R4 ;  /* 0x0000000400047312 */ /* 0x000e240000101c00 */
[----:B0-----:R0:W-:Y:S01]  /*42e0*/  STG.E.64 [R2.64], R4 ;  /* 0x0000000402007986 */ /* 0x0011e2000c101b24 */
[----:B------:R-:W-:Y:S05]  /*42f0*/  BRA `(.L_x_40811) ;  /* 0x00000a9000007947 */ /* 0x000fea0003800000 */
.L_x_40812:
        /* <DEDUP_REMOVED lines=10> */
.L_x_40825:
[----:B------:R-:W0:Y:S01]  /*43a0*/  I2F.F64.S16 R4, R4 ;  /* 0x0000000400047312 */ /* 0x000e220000101c00 */
[----:B------:R-:W-:-:S05]  /*43b0*/  CS2R R6, SRZ ;  /* 0x0000000000067805 */ /* 0x000fca000001ff00 */
[----:B0-----:R0:W-:Y:S01]  /*43c0*/  STG.E.128 [R2.64], R4 ;  /* 0x0000000402007986 */ /* 0x0011e2000c101d24 */
[----:B------:R-:W-:Y:S05]  /*43d0*/  BRA `(.L_x_40811) ;  /* 0x000009b000007947 */ /* 0x000fea0003800000 */
.L_x_40824:
        /* <DEDUP_REMOVED lines=21> */
.L_x_40829:
[----:B------:R-:W-:Y:S05]  /*4530*/  BSYNC B0 ;  /* 0x0000000000007941 */ /* 0x000fea0003800000 */
.L_x_40828:
[----:B------:R-:W-:-:S05]  /*4540*/  LOP3.LUT R5, R0, R5, RZ, 0xfc, !PT ;  /* 0x0000000500057212 */ /* 0x000fca00078efcff */
[----:B------:R0:W-:Y:S01]  /*4550*/  STG.E.U8 [R2.64], R5 ;  /* 0x0000000502007986 */ /* 0x0001e2000c101124 */
[----:B------:R-:W-:Y:S05]  /*4560*/  BRA `(.L_x_40811) ;  /* 0x0000082000007947 */ /* 0x000fea0003800000 */
.L_x_40827:
        /* <DEDUP_REMOVED lines=13> */
.L_x_40831:
[----:B------:R-:W-:Y:S01]  /*4640*/  IMAD.MOV.U32 R0, RZ, RZ, 0x7f ;  /* 0x0000007fff007424 */ /* 0x000fe200078e00ff */
[----:B------:R-:W-:-:S04]  /*4650*/  ISETP.GT.U32.AND P0, PT, R5, 0x7f800000, PT ;  /* 0x7f8000000500780c */ /* 0x000fc80003f04070 */
[----:B------:R-:W-:-:S04]  /*4660*/  SEL R0, R0, 0x7c, P0 ;  /* 0x0000007c00007807 */ /* 0x000fc80000000000 */
.L_x_40832:
[----:B------:R-:W-:Y:S05]  /*4670*/  BSYNC B0 ;  /* 0x0000000000007941 */ /* 0x000fea0003800000 */
.L_x_40830:
[----:B------:R-:W-:-:S04]  /*4680*/  LOP3.LUT R4, R7, 0x80000000, RZ, 0xc0, !PT ;  /* 0x8000000007047812 */ /* 0x000fc800078ec0ff */
[----:B------:R-:W-:-:S04]  /*4690*/  SHF.R.U32.HI R5, RZ, 0x18, R4 ;  /* 0x00000018ff057819 */ /* 0x000fc80000011604 */
[----:B------:R-:W-:-:S05]  /*46a0*/  LOP3.LUT R5, R0, R5, RZ, 0xfc, !PT ;  /* 0x0000000500057212 */ /* 0x000fca00078efcff */
[----:B------:R0:W-:Y:S01]  /*46b0*/  STG.E.U8 [R2.64], R5 ;  /* 0x0000000502007986 */ /* 0x0001e2000c101124 */
[----:B------:R-:W-:Y:S05]  /*46c0*/  BRA `(.L_x_40811) ;  /* 0x000006c000007947 */ /* 0x000fea0003800000 */
.L_x_40826:
[----:B------:R-:W0:Y:S02]  /*46d0*/  I2F.S16 R0, R4 ;  /* 0x0000000400007306 */ /* 0x000e240000101400 */
[----:B0-----:R-:W-:-:S05]  /*46e0*/  F2FP.BF16.PACK_AB R0, RZ, R0 ;  /* 0x00000000ff00723e */ /* 0x001fca00000010ff */
[----:B------:R0:W-:Y:S01]  /*46f0*/  STG.E.U16 [R2.64], R0 ;  /* 0x0000000002007986 */ /* 0x0001e2000c101524 */
[----:B------:R-:W-:Y:S05]  /*4700*/  BRA `(.L_x_40811) ;  /* 0x0000068000007947 */ /* 0x000fea0003800000 */
.L_x_40823:
        /* <DEDUP_REMOVED lines=10> */
.L_x_40835:
        /* <DEDUP_REMOVED lines=17> */
.L_x_40838:
[----:B------:R-:W-:-:S04]  /*48c0*/  LOP3.LUT R0, R7, 0x80000000, RZ, 0xc0, !PT ;  /* 0x8000000007007812 */ /* 0x000fc800078ec0ff */
[----:B------:R-:W-:-:S04]  /*48d0*/  SHF.R.U32.HI R5, RZ, 0x18, R0 ;  /* 0x00000018ff057819 */ /* 0x000fc80000011600 */
[----:B------:R-:W-:-:S04]  /*48e0*/  LOP3.LUT R4, R4, R5, RZ, 0xfc, !PT ;  /* 0x0000000504047212 */ /* 0x000fc800078efcff */
[----:B------:R-:W-:Y:S02]  /*48f0*/  PRMT R0, R4, 0x7610, R0 ;  /* 0x0000761004007816 */ /* 0x000fe40000000000 */
.L_x_40837:
[----:B------:R-:W-:Y:S05]  /*4900*/  BSYNC B0 ;  /* 0x0000000000007941 */ /* 0x000fea0003800000 */
.L_x_40836:
[----:B------:R0:W-:Y:S01]  /*4910*/  STG.E.U8 [R2.64], R0 ;  /* 0x0000000002007986 */ /* 0x0001e2000c101124 */
[----:B------:R-:W-:Y:S05]  /*4920*/  BRA `(.L_x_40811) ;  /* 0x0000046000007947 */ /* 0x000fea0003800000 */
.L_x_40834:
        /* <DEDUP_REMOVED lines=17> */
.L_x_40841:
[----:B------:R-:W-:-:S04]  /*4a40*/  LOP3.LUT R0, R7, 0x80000000, RZ, 0xc0, !PT ;  /* 0x8000000007007812 */ /* 0x000fc800078ec0ff */
[----:B------:R-:W-:-:S04]  /*4a50*/  SHF.R.U32.HI R5, RZ, 0x18, R0 ;  /* 0x00000018ff057819 */ /* 0x000fc80000011600 */
[----:B------:R-:W-:-:S04]  /*4a60*/  LOP3.LUT R4, R4, R5, RZ, 0xfc, !PT ;  /* 0x0000000504047212 */ /* 0x000fc800078efcff */
[----:B------:R-:W-:Y:S02]  /*4a70*/  PRMT R0, R4, 0x7610, R0 ;  /* 0x0000761004007816 */ /* 0x000fe40000000000 */
.L_x_40840:
[----:B------:R-:W-:Y:S05]  /*4a80*/  BSYNC B0 ;  /* 0x0000000000007941 */ /* 0x000fea0003800000 */
.L_x_40839:
[----:B------:R0:W-:Y:S01]  /*4a90*/  STG.E.U8 [R2.64], R0 ;  /* 0x0000000002007986 */ /* 0x0001e2000c101124 */
[----:B------:R-:W-:Y:S05]  /*4aa0*/  BRA `(.L_x_40811) ;  /* 0x000002e000007947 */ /* 0x000fea0003800000 */
.L_x_40833:
        /* <DEDUP_REMOVED lines=22> */
.L_x_40816:
        /* <DEDUP_REMOVED lines=20> */
.L_x_40843:
[----:B------:R-:W-:-:S05]  /*4d50*/  IMAD.MOV.U32 R5, RZ, RZ, RZ ;  /* 0x000000ffff057224 */ /* 0x000fca00078e00ff */
[----:B------:R0:W-:Y:S01]  /*4d60*/  STG.E.64 [R2.64], R4 ;  /* 0x0000000402007986 */ /* 0x0001e2000c101b24 */
[----:B------:R-:W-:Y:S05]  /*4d70*/  BRA `(.L_x_40811) ;  /* 0x0000001000007947 */ /* 0x000fea0003800000 */
.L_x_40842:
[----:B------:R0:W-:Y:S02]  /*4d80*/  STG.E [R2.64], R4 ;  /* 0x0000000402007986 */ /* 0x0001e4000c101924 */
.L_x_40811:
[----:B---3--:R-:W-:Y:S05]  /*4d90*/  BSYNC B6 ;  /* 0x0000000000067941 */ /* 0x008fea0003800000 */
.L_x_40810:
        /* <DEDUP_REMOVED lines=21> */
.L_x_40849:
[----:B------:R0:W-:Y:S01]  /*4ef0*/  STG.E.U8 [R2.64], R22 ;  /* 0x0000001602007986 */ /* 0x0001e2000c101124 */
[----:B------:R-:W-:Y:S05]  /*4f00*/  BRA `(.L_x_40851) ;  /* 0x00000d5000007947 */ /* 0x000fea0003800000 */
.L_x_40848:
        /* <DEDUP_REMOVED lines=9> */
.L_x_40853:
[----:B------:R0:W-:Y:S01]  /*4fa0*/  STG.E [R2.64], R22 ;  /* 0x0000001602007986 */ /* 0x0001e2000c101924 */
[----:B------:R-:W-:Y:S05]  /*4fb0*/  BRA `(.L_x_40851) ;  /* 0x00000ca000007947 */ /* 0x000fea0003800000 */
.L_x_40852:
[----:B------:R0:W-:Y:S01]  /*4fc0*/  STG.E.U16 [R2.64], R22 ;  /* 0x0000001602007986 */ /* 0x0001e2000c101524 */
[----:B------:R-:W-:Y:S05]  /*4fd0*/  BRA `(.L_x_40851) ;  /* 0x00000c8000007947 */ /* 0x000fea0003800000 */
.L_x_40847:
        /* <DEDUP_REMOVED lines=9> */
.L_x_40855:
[----:B------:R-:W0:Y:S02]  /*5070*/  I2F.S16 R0, R22 ;  /* 0x0000001600007306 */ /* 0x000e240000101400 */
[----:B0-----:R-:W-:-:S05]  /*5080*/  F2FP.PACK_AB R0, RZ, R0 ;  /* 0x00000000ff00723e */ /* 0x001fca00000000ff */
[----:B------:R0:W-:Y:S01]  /*5090*/  STG.E.U16 [R2.64], R0 ;  /* 0x0000000002007986 */ /* 0x0001e2000c101524 */
[----:B------:R-:W-:Y:S05]  /*50a0*/  BRA `(.L_x_40851) ;  /* 0x00000bb000007947 */ /* 0x000fea0003800000 */
.L_x_40854:
        /* <DEDUP_REMOVED lines=10> */
.L_x_40857:
[----:B------:R-:W0:Y:S02]  /*5150*/  I2F.S16 R22, R22 ;  /* 0x0000001600167306 */ /* 0x000e240000101400 */
[----:B0-----:R-:W-:-:S04]  /*5160*/  F2FP.PACK_AB R5, RZ, R22 ;  /* 0x00000016ff05723e */ /* 0x001fc800000000ff */
[----:B------:R-:W-:-:S05]  /*5170*/  PRMT R5, R5, 0x5410, RZ ;  /* 0x0000541005057816 */ /* 0x000fca00000000ff */
[----:B------:R0:W-:Y:S01]  /*5180*/  STG.E [R2.64], R5 ;  /* 0x0000000502007986 */ /* 0x0001e2000c101924 */
[----:B------:R-:W-:Y:S05]  /*5190*/  BRA `(.L_x_40851) ;  /* 0x00000ac000007947 */ /* 0x000fea0003800000 */
.L_x_40856:
[----:B------:R-:W0:Y:S02]  /*51a0*/  I2F.F64.S16 R22, R22 ;  /* 0x0000001600167312 */ /* 0x000e240000101c00 */
[----:B0-----:R0:W-:Y:S01]  /*51b0*/  STG.E.64 [R2.64], R22 ;  /* 0x0000001602007986 */ /* 0x0011e2000c101b24 */
[----:B------:R-:W-:Y:S05]  /*51c0*/  BRA `(.L_x_40851) ;  /* 0x00000a9000007947 */ /* 0x000fea0003800000 */
.L_x_40846:
        /* <DEDUP_REMOVED lines=10> */
.L_x_40860:
[----:B------:R-:W0:Y:S01]  /*5270*/  I2F.F64.S16 R4, R22 ;  /* 0x0000001600047312 */ /* 0x000e220000101c00 */
[----:B------:R-:W-:-:S05]  /*5280*/  CS2R R6, SRZ ;  /* 0x0000000000067805 */ /* 0x000fca000001ff00 */
[----:B0-----:R0:W-:Y:S01]  /*5290*/  STG.E.128 [R2.64], R4 ;  /* 0x0000000402007986 */ /* 0x0011e2000c101d24 */
[----:B------:R-:W-:Y:S05]  /*52a0*/  BRA `(.L_x_40851) ;  /* 0x000009b000007947 */ /* 0x000fea0003800000 */
.L_x_40859:
        /* <DEDUP_REMOVED lines=21> */
.L_x_40864:
[----:B------:R-:W-:Y:S05]  /*5400*/  BSYNC B0 ;  /* 0x0000000000007941 */ /* 0x000fea0003800000 */
.L_x_40863:
[----:B------:R-:W-:-:S05]  /*5410*/  LOP3.LUT R5, R0, R5, RZ, 0xfc, !PT ;  /* 0x0000000500057212 */ /* 0x000fca00078efcff */
[----:B------:R0:W-:Y:S01]  /*5420*/  STG.E.U8 [R2.64], R5 ;  /* 0x0000000502007986 */ /* 0x0001e2000c101124 */
[----:B------:R-:W-:Y:S05]  /*5430*/  BRA `(.L_x_40851) ;  /* 0x0000082000007947 */ /* 0x000fea0003800000 */
.L_x_40862:
        /* <DEDUP_REMOVED lines=13> */
.L_x_40866:
[----:B------:R-:W-:Y:S01]  /*5510*/  IMAD.MOV.U32 R0, RZ, RZ, 0x7f ;  /* 0x0000007fff007424 */ /* 0x000fe200078e00ff */
[----:B------:R-:W-:-:S04]  /*5520*/  ISETP.GT.U32.AND P0, PT, R4, 0x7f800000, PT ;  /* 0x7f8000000400780c */ /* 0x000fc80003f04070 */
[----:B------:R-:W-:-:S04]  /*5530*/  SEL R0, R0, 0x7c, P0 ;  /* 0x0000007c00007807 */ /* 0x000fc80000000000 */
.L_x_40867:
[----:B------:R-:W-:Y:S05]  /*5540*/  BSYNC B0 ;  /* 0x0000000000007941 */ /* 0x000fea0003800000 */
.L_x_40865:
[----:B------:R-:W-:-:S04]  /*5550*/  LOP3.LUT R4, R5, 0x80000000, RZ, 0xc0, !PT ;  /* 0x8000000005047812 */ /* 0x000fc800078ec0ff */
[----:B------:R-:W-:-:S04]  /*5560*/  SHF.R.U32.HI R5, RZ, 0x18, R4 ;  /* 0x00000018ff057819 */ /* 0x000fc80000011604 */
[----:B------:R-:W-:-:S05]  /*5570*/  LOP3.LUT R5, R0, R5, RZ, 0xfc, !PT ;  /* 0x0000000500057212 */ /* 0x000fca00078efcff */
[----:B------:R0:W-:Y:S01]  /*5580*/  STG.E.U8 [R2.64], R5 ;  /* 0x0000000502007986 */ /* 0x0001e2000c101124 */
[----:B------:R-:W-:Y:S05]  /*5590*/  BRA `(.L_x_40851) ;  /* 0x000006c000007947 */ /* 0x000fea0003800000 */
.L_x_40861:
[----:B------:R-:W0:Y:S02]  /*55a0*/  I2F.S16 R0, R22 ;  /* 0x0000001600007306 */ /* 0x000e240000101400 */
[----:B0-----:R-:W-:-:S05]  /*55b0*/  F2FP.BF16.PACK_AB R0, RZ, R0 ;  /* 0x00000000ff00723e */ /* 0x001fca00000010ff */
[----:B------:R0:W-:Y:S01]  /*55c0*/  STG.E.U16 [R2.64], R0 ;  /* 0x0000000002007986 */ /* 0x0001e2000c101524 */
[----:B------:R-:W-:Y:S05]  /*55d0*/  BRA `(.L_x_40851) ;  /* 0x0000068000007947 */ /* 0x000fea0003800000 */
.L_x_40858:
        /* <DEDUP_REMOVED lines=10> */
.L_x_40870:
        /* <DEDUP_REMOVED lines=17> */
.L_x_40873:
[----:B------:R-:W-:-:S04]  /*5790*/  LOP3.LUT R0, R7, 0x80000000, RZ, 0xc0, !PT ;  /* 0x8000000007007812 */ /* 0x000fc800078ec0ff */
[----:B------:R-:W-:-:S04]  /*57a0*/  SHF.R.U32.HI R5, RZ, 0x18, R0 ;  /* 0x00000018ff057819 */ /* 0x000fc80000011600 */
[----:B------:R-:W-:-:S04]  /*57b0*/  LOP3.LUT R4, R4, R5, RZ, 0xfc, !PT ;  /* 0x0000000504047212 */ /* 0x000fc800078efcff */
[----:B------:R-:W-:Y:S02]  /*57c0*/  PRMT R0, R4, 0x7610, R0 ;  /* 0x0000761004007816 */ /* 0x000fe40000000000 */
.L_x_40872:
[----:B------:R-:W-:Y:S05]  /*57d0*/  BSYNC B0 ;  /* 0x0000000000007941 */ /* 0x000fea0003800000 */
.L_x_40871:
[----:B------:R0:W-:Y:S01]  /*57e0*/  STG.E.U8 [R2.64], R0 ;  /* 0x0000000002007986 */ /* 0x0001e2000c101124 */
[----:B------:R-:W-:Y:S05]  /*57f0*/  BRA `(.L_x_40851) ;  /* 0x0000046000007947 */ /* 0x000fea0003800000 */
.L_x_40869:
        /* <DEDUP_REMOVED lines=17> */
.L_x_40876:
[----:B------:R-:W-:-:S04]  /*5910*/  LOP3.LUT R0, R7, 0x80000000, RZ, 0xc0, !PT ;  /* 0x8000000007007812 */ /* 0x000fc800078ec0ff */
[----:B------:R-:W-:-:S04]  /*5920*/  SHF.R.U32.HI R5, RZ, 0x18, R0 ;  /* 0x00000018ff057819 */ /* 0x000fc80000011600 */
[----:B------:R-:W-:-:S04]  /*5930*/  LOP3.LUT R4, R4, R5, RZ, 0xfc, !PT ;  /* 0x0000000504047212 */ /* 0x000fc800078efcff */
[----:B------:R-:W-:Y:S02]  /*5940*/  PRMT R0, R4, 0x7610, R0 ;  /* 0x0000761004007816 */ /* 0x000fe40000000000 */
.L_x_40875:
[----:B------:R-:W-:Y:S05]  /*5950*/  BSYNC B0 ;  /* 0x0000000000007941 */ /* 0x000fea0003800000 */
.L_x_40874:
[----:B------:R0:W-:Y:S01]  /*5960*/  STG.E.U8 [R2.64], R0 ;  /* 0x0000000002007986 */ /* 0x0001e2000c101124 */
[----:B------:R-:W-:Y:S05]  /*5970*/  BRA `(.L_x_40851) ;  /* 0x000002e000007947 */ /* 0x000fea0003800000 */
.L_x_40868:
        /* <DEDUP_REMOVED lines=22> */
.L_x_40850:
        /* <DEDUP_REMOVED lines=20> */
.L_x_40878:
[----:B------:R-:W-:-:S05]  /*5c20*/  IMAD.MOV.U32 R23, RZ, RZ, RZ ;  /* 0x000000ffff177224 */ /* 0x000fca00078e00ff */
[----:B------:R0:W-:Y:S01]  /*5c30*/  STG.E.64 [R2.64], R22 ;  /* 0x0000001602007986 */ /* 0x0001e2000c101b24 */
[----:B------:R-:W-:Y:S05]  /*5c40*/  BRA `(.L_x_40851) ;  /* 0x0000001000007947 */ /* 0x000fea0003800000 */
.L_x_40877:
[----:B------:R0:W-:Y:S02]  /*5c50*/  STG.E [R2.64], R22 ;  /* 0x0000001602007986 */ /* 0x0001e4000c101924 */
.L_x_40851:
        /* <DEDUP_REMOVED lines=21> */
.L_x_40882:
[----:B------:R0:W-:Y:S01]  /*5db0*/  STG.E.U8 [R2.64], R24 ;  /* 0x0000001802007986 */ /* 0x0001e2000c101124 */
[----:B------:R-:W-:Y:S05]  /*5dc0*/  BRA `(.L_x_40884) ;  /* 0x00000d5000007947 */ /* 0x000fea0003800000 */
.L_x_40881:
        /* <DEDUP_REMOVED lines=9> */
.L_x_40886:
[----:B------:R0:W-:Y:S01]  /*5e60*/  STG.E [R2.64], R24 ;  /* 0x0000001802007986 */ /* 0x0001e2000c101924 */
[----:B------:R-:W-:Y:S05]  /*5e70*/  BRA `(.L_x_40884) ;  /* 0x00000ca000007947 */ /* 0x000fea0003800000 */
.L_x_40885:
[----:B------:R0:W-:Y:S01]  /*5e80*/  STG.E.U16 [R2.64], R24 ;  /* 0x0000001802007986 */ /* 0x0001e2000c101524 */
[----:B------:R-:W-:Y:S05]  /*5e90*/  BRA `(.L_x_40884) ;  /* 0x00000c8000007947 */ /* 0x000fea0003800000 */
.L_x_40880:
        /* <DEDUP_REMOVED lines=9> */
.L_x_40888:
[----:B------:R-:W0:Y:S02]  /*5f30*/  I2F.S16 R0, R24 ;  /* 0x0000001800007306 */ /* 0x000e240000101400 */
[----:B0-----:R-:W-:-:S05]  /*5f40*/  F2FP.PACK_AB R0, RZ, R0 ;  /* 0x00000000ff00723e */ /* 0x001fca00000000ff */
[----:B------:R0:W-:Y:S01]  /*5f50*/  STG.E.U16 [R2.64], R0 ;  /* 0x0000000002007986 */ /* 0x0001e2000c101524 */
[----:B------:R-:W-:Y:S05]  /*5f60*/  BRA `(.L_x_40884) ;  /* 0x00000bb000007947 */ /* 0x000fea0003800000 */
.L_x_40887:
        /* <DEDUP_REMOVED lines=10> */
.L_x_40890:
[----:B------:R-:W0:Y:S02]  /*6010*/  I2F.S16 R24, R24 ;  /* 0x0000001800187306 */ /* 0x000e240000101400 */
[----:B0-----:R-:W-:-:S04]  /*6020*/  F2FP.PACK_AB R5, RZ, R24 ;  /* 0x00000018ff05723e */ /* 0x001fc800000000ff */
[----:B------:R-:W-:-:S05]  /*6030*/  PRMT R5, R5, 0x5410, RZ ;  /* 0x0000541005057816 */ /* 0x000fca00000000ff */
[----:B------:R0:W-:Y:S01]  /*6040*/  STG.E [R2.64], R5 ;  /* 0x0000000502007986 */ /* 0x0001e2000c101924 */
[----:B------:R-:W-:Y:S05]  /*6050*/  BRA `(.L_x_40884) ;  /* 0x00000ac000007947 */ /* 0x000fea0003800000 */
.L_x_40889:
[----:B------:R-:W0:Y:S02]  /*6060*/  I2F.F64.S16 R24, R24 ;  /* 0x0000001800187312 */ /* 0x000e240000101c00 */
[----:B0-----:R0:W-:Y:S01]  /*6070*/  STG.E.64 [R2.64], R24 ;  /* 0x0000001802007986 */ /* 0x0011e2000c101b24 */
[----:B------:R-:W-:Y:S05]  /*6080*/  BRA `(.L_x_40884) ;  /* 0x00000a9000007947 */ /* 0x000fea0003800000 */
.L_x_40879:
        /* <DEDUP_REMOVED lines=10> */
.L_x_40893:
[----:B------:R-:W0:Y:S01]  /*6130*/  I2F.F64.S16 R4, R24 ;  /* 0x0000001800047312 */ /* 0x000e220000101c00 */
[----:B------:R-:W-:-:S05]  /*6140*/  CS2R R6, SRZ ;  /* 0x0000000000067805 */ /* 0x000fca000001ff00 */
[----:B0-----:R0:W-:Y:S01]  /*6150*/  STG.E.128 [R2.64], R4 ;  /* 0x0000000402007986 */ /* 0x0011e2000c101d24 */
[----:B------:R-:W-:Y:S05]  /*6160*/  BRA `(.L_x_40884) ;  /* 0x000009b000007947 */ /* 0x000fea0003800000 */
.L_x_40892:
        /* <DEDUP_REMOVED lines=21> */
.L_x_40897:
[----:B------:R-:W-:Y:S05]  /*62c0*/  BSYNC B0 ;  /* 0x0000000000007941 */ /* 0x000fea0003800000 */
.L_x_40896:
[----:B------:R-:W-:-:S05]  /*62d0*/  LOP3.LUT R5, R0, R5, RZ, 0xfc, !PT ;  /* 0x0000000500057212 */ /* 0x000fca00078efcff */
[----:B------:R0:W-:Y:S01]  /*62e0*/  STG.E.U8 [R2.64], R5 ;  /* 0x0000000502007986 */ /* 0x0001e2000c101124 */
[----:B------:R-:W-:Y:S05]  /*62f0*/  BRA `(.L_x_40884) ;  /* 0x0000082000007947 */ /* 0x000fea0003800000 */
.L_x_40895:
        /* <DEDUP_REMOVED lines=13> */
.L_x_40899:
[----:B------:R-:W-:Y:S01]  /*63d0*/  IMAD.MOV.U32 R0, RZ, RZ, 0x7f ;  /* 0x0000007fff007424 */ /* 0x000fe200078e00ff */
[----:B------:R-:W-:-:S04]  /*63e0*/  ISETP.GT.U32.AND P0, PT, R4, 0x7f800000, PT ;  /* 0x7f8000000400780c */ /* 0x000fc80003f04070 */
[----:B------:R-:W-:-:S04]  /*63f0*/  SEL R0, R0, 0x7c, P0 ;  /* 0x0000007c00007807 */ /* 0x000fc80000000000 */
.L_x_40900:
[----:B------:R-:W-:Y:S05]  /*6400*/  BSYNC B0 ;  /* 0x0000000000007941 */ /* 0x000fea0003800000 */
.L_x_40898:
[----:B------:R-:W-:-:S04]  /*6410*/  LOP3.LUT R4, R5, 0x80000000, RZ, 0xc0, !PT ;  /* 0x8000000005047812 */ /* 0x000fc800078ec0ff */
[----:B------:R-:W-:-:S04]  /*6420*/  SHF.R.U32.HI R5, RZ, 0x18, R4 ;  /* 0x00000018ff057819 */ /* 0x000fc80000011604 */
[----:B------:R-:W-:-:S05]  /*6430*/  LOP3.LUT R5, R0, R5, RZ, 0xfc, !PT ;  /* 0x0000000500057212 */ /* 0x000fca00078efcff */
[----:B------:R0:W-:Y:S01]  /*6440*/  STG.E.U8 [R2.64], R5 ;  /* 0x0000000502007986 */ /* 0x0001e2000c101124 */
[----:B------:R-:W-:Y:S05]  /*6450*/  BRA `(.L_x_40884) ;  /* 0x000006c000007947 */ /* 0x000fea0003800000 */
.L_x_40894:
[----:B------:R-:W0:Y:S02]  /*6460*/  I2F.S16 R0, R24 ;  /* 0x0000001800007306 */ /* 0x000e240000101400 */
[----:B0-----:R-:W-:-:S05]  /*6470*/  F2FP.BF16.PACK_AB R0, RZ, R0 ;  /* 0x00000000ff00723e */ /* 0x001fca00000010ff */
[----:B------:R0:W-:Y:S01]  /*6480*/  STG.E.U16 [R2.64], R0 ;  /* 0x0000000002007986 */ /* 0x0001e2000c101524 */
[----:B------:R-:W-:Y:S05]  /*6490*/  BRA `(.L_x_40884) ;  /* 0x0000068000007947 */ /* 0x000fea0003800000 */
.L_x_40891:
        /* <DEDUP_REMOVED lines=10> */
.L_x_40903:
        /* <DEDUP_REMOVED lines=17> */
.L_x_40906:
[----:B------:R-:W-:-:S04]  /*6650*/  LOP3.LUT R0, R7, 0x80000000, RZ, 0xc0, !PT ;  /* 0x8000000007007812 */ /* 0x000fc800078ec0ff */
[----:B------:R-:W-:-:S04]  /*6660*/  SHF.R.U32.HI R5, RZ, 0x18, R0 ;  /* 0x00000018ff057819 */ /* 0x000fc80000011600 */
[----:B------:R-:W-:-:S04]  /*6670*/  LOP3.LUT R4, R4, R5, RZ, 0xfc, !PT ;  /* 0x0000000504047212 */ /* 0x000fc800078efcff */
[----:B------:R-:W-:Y:S02]  /*6680*/  PRMT R0, R4, 0x7610, R0 ;  /* 0x0000761004007816 */ /* 0x000fe40000000000 */
.L_x_40905:
[----:B------:R-:W-:Y:S05]  /*6690*/  BSYNC B0 ;  /* 0x0000000000007941 */ /* 0x000fea0003800000 */
.L_x_40904:
[----:B------:R0:W-:Y:S01]  /*66a0*/  STG.E.U8 [R2.64], R0 ;  /* 0x0000000002007986 */ /* 0x0001e2000c101124 */
[----:B------:R-:W-:Y:S05]  /*66b0*/  BRA `(.L_x_40884) ;  /* 0x0000046000007947 */ /* 0x000fea0003800000 */
.L_x_40902:
        /* <DEDUP_REMOVED lines=17> */
.L_x_40909:
[----:B------:R-:W-:-:S04]  /*67d0*/  LOP3.LUT R0, R7, 0x80000000, RZ, 0xc0, !PT ;  /* 0x8000000007007812 */ /* 0x000fc800078ec0ff */
[----:B------:R-:W-:-:S04]  /*67e0*/  SHF.R.U32.HI R5, RZ, 0x18, R0 ;  /* 0x00000018ff057819 */ /* 0x000fc80000011600 */
[----:B------:R-:W-:-:S04]  /*67f0*/  LOP3.LUT R4, R4, R5, RZ, 0xfc, !PT ;  /* 0x0000000504047212 */ /* 0x000fc800078efcff */
[----:B------:R-:W-:Y:S02]  /*6800*/  PRMT R0, R4, 0x7610, R0 ;  /* 0x0000761004007816 */ /* 0x000fe40000000000 */
.L_x_40908:
[----:B------:R-:W-:Y:S05]  /*6810*/  BSYNC B0 ;  /* 0x0000000000007941 */ /* 0x000fea0003800000 */
.L_x_40907:
[----:B------:R0:W-:Y:S01]  /*6820*/  STG.E.U8 [R2.64], R0 ;  /* 0x0000000002007986 */ /* 0x0001e2000c101124 */
[----:B------:R-:W-:Y:S05]  /*6830*/  BRA `(.L_x_40884) ;  /* 0x000002e000007947 */ /* 0x000fea0003800000 */
.L_x_40901:
        /* <DEDUP_REMOVED lines=22> */
.L_x_40883:
        /* <DEDUP_REMOVED lines=20> */
.L_x_40911:
[----:B------:R-:W-:-:S05]  /*6ae0*/  IMAD.MOV.U32 R25, RZ, RZ, RZ ;  /* 0x000000ffff197224 */ /* 0x000fca00078e00ff */
[----:B------:R0:W-:Y:S01]  /*6af0*/  STG.E.64 [R2.64], R24 ;  /* 0x0000001802007986 */ /* 0x0001e2000c101b24 */
[----:B------:R-:W-:Y:S05]  /*6b00*/  BRA `(.L_x_40884) ;  /* 0x0000001000007947 */ /* 0x000fea0003800000 */
.L_x_40910:
[----:B------:R0:W-:Y:S02]  /*6b10*/  STG.E [R2.64], R24 ;  /* 0x0000001802007986 */ /* 0x0001e4000c101924 */
.L_x_40884:
[----:B------:R-:W-:Y:S02]  /*6b20*/  IADD3 R19, R19, 0x80, RZ ;  /* 0x0000008013137810 */ /* 0x000fe40007ffe0ff */
.L_x_40845:
[----:B------:R-:W-:Y:S05]  /*6b30*/  BSYNC B6 ;  /* 0x0000000000067941 */ /* 0x000fea0003800000 */
.L_x_40844:
        /* <DEDUP_REMOVED lines=19> */
.L_x_40915:
[----:B------:R-:W-:Y:S01]  /*6c70*/  STG.E.U8 [R2.64], R26 ;  /* 0x0000001a02007986 */ /* 0x000fe2000c101124 */
[----:B------:R-:W-:Y:S05]  /*6c80*/  EXIT ;  /* 0x000000000000794d */ /* 0x000fea0003800000 */
.L_x_40914:
        /* <DEDUP_REMOVED lines=9> */
.L_x_40918:
[----:B------:R-:W-:Y:S01]  /*6d20*/  STG.E [R2.64], R26 ;  /* 0x0000001a02007986 */ /* 0x000fe2000c101924 */
[----:B------:R-:W-:Y:S05]  /*6d30*/  EXIT ;  /* 0x000000000000794d */ /* 0x000fea0003800000 */
.L_x_40917:
[----:B------:R-:W-:Y:S01]  /*6d40*/  STG.E.U16 [R2.64], R26 ;  /* 0x0000001a02007986 */ /* 0x000fe2000c101524 */
[----:B------:R-:W-:Y:S05]  /*6d50*/  EXIT ;  /* 0x000000000000794d */ /* 0x000fea0003800000 */
.L_x_40913:
        /* <DEDUP_REMOVED lines=9> */
.L_x_40920:
[----:B------:R-:W0:Y:S02]  /*6df0*/  I2F.S16 R0, R26 ;  /* 0x0000001a00007306 */ /* 0x000e240000101400 */
[----:B0-----:R-:W-:-:S05]  /*6e00*/  F2FP.PACK_AB R0, RZ, R0 ;  /* 0x00000000ff00723e */ /* 0x001fca00000000ff */
[----:B------:R-:W-:Y:S01]  /*6e10*/  STG.E.U16 [R2.64], R0 ;  /* 0x0000000002007986 */ /* 0x000fe2000c101524 */
[----:B------:R-:W-:Y:S05]  /*6e20*/  EXIT ;  /* 0x000000000000794d */ /* 0x000fea0003800000 */
.L_x_40919:
        /* <DEDUP_REMOVED lines=10> */
.L_x_40922:
[----:B------:R-:W0:Y:S02]  /*6ed0*/  I2F.S16 R26, R26 ;  /* 0x0000001a001a7306 */ /* 0x000e240000101400 */
[----:B0-----:R-:W-:-:S04]  /*6ee0*/  F2FP.PACK_AB R5, RZ, R26 ;  /* 0x0000001aff05723e */ /* 0x001fc800000000ff */
[----:B------:R-:W-:-:S05]  /*6ef0*/  PRMT R5, R5, 0x5410, RZ ;  /* 0x0000541005057816 */ /* 0x000fca00000000ff */
[----:B------:R-:W-:Y:S01]  /*6f00*/  STG.E [R2.64], R5 ;  /* 0x0000000502007986 */ /* 0x000fe2000c101924 */
[----:B------:R-:W-:Y:S05]  /*6f10*/  EXIT ;  /* 0x000000000000794d */ /* 0x000fea0003800000 */
.L_x_40921:
[----:B------:R-:W0:Y:S02]  /*6f20*/  I2F.F64.S16 R26, R26 ;  /* 0x0000001a001a7312 */ /* 0x000e240000101c00 */
[----:B0-----:R-:W-:Y:S01]  /*6f30*/  STG.E.64 [R2.64], R26 ;  /* 0x0000001a02007986 */ /* 0x001fe2000c101b24 */
[----:B------:R-:W-:Y:S05]  /*6f40*/  EXIT ;  /* 0x000000000000794d */ /* 0x000fea0003800000 */
.L_x_40912:
        /* <DEDUP_REMOVED lines=10> */
.L_x_40925:
[----:B------:R-:W0:Y:S01]  /*6ff0*/  I2F.F64.S16 R4, R26 ;  /* 0x0000001a00047312 */ /* 0x000e220000101c00 */
[----:B------:R-:W-:-:S05]  /*7000*/  CS2R R6, SRZ ;  /* 0x0000000000067805 */ /* 0x000fca000001ff00 */
[----:B0-----:R-:W-:Y:S01]  /*7010*/  STG.E.128 [R2.64], R4 ;  /* 0x0000000402007986 */ /* 0x001fe2000c101d24 */
[----:B------:R-:W-:Y:S05]  /*7020*/  EXIT ;  /* 0x000000000000794d */ /* 0x000fea0003800000 */
.L_x_40924:
        /* <DEDUP_REMOVED lines=21> */
.L_x_40929:
[----:B------:R-:W-:Y:S05]  /*7180*/  BSYNC B0 ;  /* 0x0000000000007941 */ /* 0x000fea0003800000 */
.L_x_40928:
[----:B------:R-:W-:-:S05]  /*7190*/  LOP3.LUT R5, R0, R5, RZ, 0xfc, !PT ;  /* 0x0000000500057212 */ /* 0x000fca00078efcff */
[----:B------:R-:W-:Y:S01]  /*71a0*/  STG.E.U8 [R2.64], R5 ;  /* 0x0000000502007986 */ /* 0x000fe2000c101124 */
[----:B------:R-:W-:Y:S05]  /*71b0*/  EXIT ;  /* 0x000000000000794d */ /* 0x000fea0003800000 */
.L_x_40927:
        /* <DEDUP_REMOVED lines=13> */
.L_x_40931:
[----:B------:R-:W-:Y:S01]  /*7290*/  IMAD.MOV.U32 R0, RZ, RZ, 0x7f ;  /* 0x0000007fff007424 */ /* 0x000fe200078e00ff */
[----:B------:R-:W-:-:S04]  /*72a0*/  ISETP.GT.U32.AND P0, PT, R4, 0x7f800000, PT ;  /* 0x7f8000000400780c */ /* 0x000fc80003f04070 */
[----:B------:R-:W-:-:S04]  /*72b0*/  SEL R0, R0, 0x7c, P0 ;  /* 0x0000007c00007807 */ /* 0x000fc80000000000 */
.L_x_40932:
[----:B------:R-:W-:Y:S05]  /*72c0*/  BSYNC B0 ;  /* 0x0000000000007941 */ /* 0x000fea0003800000 */
.L_x_40930:
[----:B------:R-:W-:-:S04]  /*72d0*/  LOP3.LUT R4, R5, 0x80000000, RZ, 0xc0, !PT ;  /* 0x8000000005047812 */ /* 0x000fc800078ec0ff */
[----:B------:R-:W-:-:S04]  /*72e0*/  SHF.R.U32.HI R5, RZ, 0x18, R4 ;  /* 0x00000018ff057819 */ /* 0x000fc80000011604 */
[----:B------:R-:W-:-:S05]  /*72f0*/  LOP3.LUT R5, R0, R5, RZ, 0xfc, !PT ;  /* 0x0000000500057212 */ /* 0x000fca00078efcff */
[----:B------:R-:W-:Y:S01]  /*7300*/  STG.E.U8 [R2.64], R5 ;  /* 0x0000000502007986 */ /* 0x000fe2000c101124 */
[----:B------:R-:W-:Y:S05]  /*7310*/  EXIT ;  /* 0x000000000000794d */ /* 0x000fea0003800000 */
.L_x_40926:
[----:B------:R-:W0:Y:S02]  /*7320*/  I2F.S16 R0, R26 ;  /* 0x0000001a00007306 */ /* 0x000e240000101400 */
[----:B0-----:R-:W-:-:S05]  /*7330*/  F2FP.BF16.PACK_AB R0, RZ, R0 ;  /* 0x00000000ff00723e */ /* 0x001fca00000010ff */
[----:B------:R-:W-:Y:S01]  /*7340*/  STG.E.U16 [R2.64], R0 ;  /* 0x0000000002007986 */ /* 0x000fe2000c101524 */
[----:B------:R-:W-:Y:S05]  /*7350*/  EXIT ;  /* 0x000000000000794d */ /* 0x000fea0003800000 */
.L_x_40923:
        /* <DEDUP_REMOVED lines=10> */
.L_x_40935:
        /* <DEDUP_REMOVED lines=17> */
.L_x_40938:
[----:B------:R-:W-:-:S04]  /*7510*/  LOP3.LUT R0, R7, 0x80000000, RZ, 0xc0, !PT ;  /* 0x8000000007007812 */ /* 0x000fc800078ec0ff */
[----:B------:R-:W-:-:S04]  /*7520*/  SHF.R.U32.HI R5, RZ, 0x18, R0 ;  /* 0x00000018ff057819 */ /* 0x000fc80000011600 */
[----:B------:R-:W-:-:S04]  /*7530*/  LOP3.LUT R4, R4, R5, RZ, 0xfc, !PT ;  /* 0x0000000504047212 */ /* 0x000fc800078efcff */
[----:B------:R-:W-:Y:S02]  /*7540*/  PRMT R0, R4, 0x7610, R0 ;  /* 0x0000761004007816 */ /* 0x000fe40000000000 */
.L_x_40937:
[----:B------:R-:W-:Y:S05]  /*7550*/  BSYNC B0 ;  /* 0x0000000000007941 */ /* 0x000fea0003800000 */
.L_x_40936:
[----:B------:R-:W-:Y:S01]  /*7560*/  STG.E.U8 [R2.64], R0 ;  /* 0x0000000002007986 */ /* 0x000fe2000c101124 */
[----:B------:R-:W-:Y:S05]  /*7570*/  EXIT ;  /* 0x000000000000794d */ /* 0x000fea0003800000 */
.L_x_40934:
        /* <DEDUP_REMOVED lines=17> */
.L_x_40941:
[----:B------:R-:W-:-:S04]  /*7690*/  LOP3.LUT R0, R7, 0x80000000, RZ, 0xc0, !PT ;  /* 0x8000000007007812 */ /* 0x000fc800078ec0ff */
[----:B------:R-:W-:-:S04]  /*76a0*/  SHF.R.U32.HI R5, RZ, 0x18, R0 ;  /* 0x00000018ff057819 */ /* 0x000fc80000011600 */
[----:B------:R-:W-:-:S04]  /*76b0*/  LOP3.LUT R4, R4, R5, RZ, 0xfc, !PT ;  /* 0x0000000504047212 */ /* 0x000fc800078efcff */
[----:B------:R-:W-:Y:S02]  /*76c0*/  PRMT R0, R4, 0x7610, R0 ;  /* 0x0000761004007816 */ /* 0x000fe40000000000 */
.L_x_40940:
[----:B------:R-:W-:Y:S05]  /*76d0*/  BSYNC B0 ;  /* 0x0000000000007941 */ /* 0x000fea0003800000 */
.L_x_40939:
[----:B------:R-:W-:Y:S01]  /*76e0*/  STG.E.U8 [R2.64], R0 ;  /* 0x0000000002007986 */ /* 0x000fe2000c101124 */
[----:B------:R-:W-:Y:S05]  /*76f0*/  EXIT ;  /* 0x000000000000794d */ /* 0x000fea0003800000 */
.L_x_40933:
        /* <DEDUP_REMOVED lines=22> */
.L_x_40916:
        /* <DEDUP_REMOVED lines=20> */
.L_x_40943:
[----:B------:R-:W-:-:S05]  /*79a0*/  IMAD.MOV.U32 R27, RZ, RZ, RZ ;  /* 0x000000ffff1b7224 */ /* 0x000fca00078e00ff */
[----:B------:R-:W-:Y:S01]  /*79b0*/  STG.E.64 [R2.64], R26 ;  /* 0x0000001a02007986 */ /* 0x000fe2000c101b24 */
[----:B------:R-:W-:Y:S05]  /*79c0*/  EXIT ;  /* 0x000000000000794d */ /* 0x000fea0003800000 */
.L_x_40942:
[----:B------:R-:W-:Y:S01]  /*79d0*/  STG.E [R2.64], R26 ;  /* 0x0000001a02007986 */ /* 0x000fe2000c101924 */
[----:B------:R-:W-:Y:S05]  /*79e0*/  EXIT ;  /* 0x000000000000794d */ /* 0x000fea0003800000 */
.L_x_40944:
        /* <DEDUP_REMOVED lines=9> */
.L_x_42208:


//--------------------- .text._ZN2at6native18elementwise_kernelILi128ELi4EZNS0_22gpu_kernel_impl_nocastINS0_13AUnaryFunctorIhhbZZZNS0_23logical_and_kernel_cudaERNS_14TensorIteratorEENKUlvE0_clEvENKUlvE_clEvEUlhhE_EEEEvRNS_18TensorIteratorBaseERKT_EUliE_EEviT1_ --------------------------
	.section	.text._ZN2at6native18elementwise_kernelILi128ELi4EZNS0_22gpu_kernel_impl_nocastINS0_13AUnaryFunctorIhhbZZZNS0_23logical_and_kernel_cudaERNS_14TensorIteratorEENKUlvE0_clEvENKUlvE_clEvEUlhhE_EEEEvRNS_18TensorIteratorBaseERKT_EUliE_EEviT1_,"ax",@progbits
	.sectioninfo	@"SHI_REGISTERS=12"
	.align	128
        .global         _ZN2at6native18elementwise_kernelILi128ELi4EZNS0_22gpu_kernel_impl_nocastINS0_13AUnaryFunctorIhhbZZZNS0_23logical_and_kernel_cudaERNS_14TensorIteratorEENKUlvE0_clEvENKUlvE_clEvEUlhhE_EEEEvRNS_18TensorIteratorBaseERKT_EUliE_EEviT1_
        .type           _ZN2at6native18elementwise_kernelILi128ELi4EZNS0_22gpu_kernel_impl_nocastINS0_13AUnaryFunctorIhhbZZZNS0_23logical_and_kernel_cudaERNS_14TensorIteratorEENKUlvE0_clEvENKUlvE_clEvEUlhhE_EEEEvRNS_18TensorIteratorBaseERKT_EUliE_EEviT1_,@function
        .size           _ZN2at6native18elementwise_kernelILi128ELi4EZNS0_22gpu_kernel_impl_nocastINS0_13AUnaryFunctorIhhbZZZNS0_23logical_and_kernel_cudaERNS_14TensorIteratorEENKUlvE0_clEvENKUlvE_clEvEUlhhE_EEEEvRNS_18TensorIteratorBaseERKT_EUliE_EEviT1_,(.L_x_42209 - _ZN2at6native18elementwise_kernelILi128ELi4EZNS0_22gpu_kernel_impl_nocastINS0_13AUnaryFunctorIhhbZZZNS0_23logical_and_kernel_cudaERNS_14TensorIteratorEENKUlvE0_clEvENKUlvE_clEvEUlhhE_EEEEvRNS_18TensorIteratorBaseERKT_EUliE_EEviT1_)
        .other          _ZN2at6native18elementwise_kernelILi128ELi4EZNS0_22gpu_kernel_impl_nocastINS0_13AUnaryFunctorIhhbZZZNS0_23logical_and_kernel_cudaERNS_14TensorIteratorEENKUlvE0_clEvENKUlvE_clEvEUlhhE_EEEEvRNS_18TensorIteratorBaseERKT_EUliE_EEviT1_,@"STO_CUDA_ENTRY STV_DEFAULT"
_ZN2at6native18elementwise_kernelILi128ELi4EZNS0_22gpu_kernel_impl_nocastINS0_13AUnaryFunctorIhhbZZZNS0_23logical_and_kernel_cudaERNS_14TensorIteratorEENKUlvE0_clEvENKUlvE_clEvEUlhhE_EEEEvRNS_18TensorIteratorBaseERKT_EUliE_EEviT1_:
.text._ZN2at6native18elementwise_kernelILi128ELi4EZNS0_22gpu_kernel_impl_nocastINS0_13AUnaryFunctorIhhbZZZNS0_23logical_and_kernel_cudaERNS_14TensorIteratorEENKUlvE0_clEvENKUlvE_clEvEUlhhE_EEEEvRNS_18TensorIteratorBaseERKT_EUliE_EEviT1_:
        /* <DEDUP_REMOVED lines=236> */
.L_x_40947:
        /* <DEDUP_REMOVED lines=10> */
.L_x_40946:
[----:B------:R-:W-:Y:S05]  /*0f60*/  BSYNC B0 ;  /* 0x0000000000007941 */ /* 0x000fea0003800000 */
.L_x_40945:
        /* <DEDUP_REMOVED lines=230> */
.L_x_40950:
        /* <DEDUP_REMOVED lines=239> */
.L_x_40951:
        /* <DEDUP_REMOVED lines=10> */
.L_x_40949:
[----:B------:R-:W-:Y:S05]  /*2d60*/  BSYNC B0 ;  /* 0x0000000000007941 */ /* 0x000fea0003800000 */
.L_x_40948:
        /* <DEDUP_REMOVED lines=229> */
.L_x_40952:
        /* <DEDUP_REMOVED lines=10> */
.L_x_40953:
        /* <DEDUP_REMOVED lines=10> */
.L_x_42209:


//--------------------- .text._ZN2at6native27unrolled_elementwise_kernelINS0_13AUnaryFunctorIhhbZZZNS0_23logical_and_kernel_cudaERNS_14TensorIteratorEENKUlvE0_clEvENKUlvE_clEvEUlhhE_EESt5arrayIPcLm2EELi4E23TrivialOffsetCalculatorILi1EjESD_NS0_6memory15LoadWithoutCastENSE_16StoreWithoutCastEEEviT_T0_T2_T3_T4_T5_ --------------------------
	.section	.text._ZN2at6native27unrolled_elementwise_kernelINS0_13AUnaryFunctorIhhbZZZNS0_23logical_and_kernel_cudaERNS_14TensorIteratorEENKUlvE0_clEvENKUlvE_clEvEUlhhE_EESt5arrayIPcLm2EELi4E23TrivialOffsetCalculatorILi1EjESD_NS0_6memory15LoadWithoutCastENSE_16StoreWithoutCastEEEviT_T0_T2_T3_T4_T5_,"ax",@progbits
	.sectioninfo	@"SHI_REGISTERS=19"
	.align	128
        .global         _ZN2at6native27unrolled_elementwise_kernelINS0_13AUnaryFunctorIhhbZZZNS0_23logical_and_kernel_cudaERNS_14TensorIteratorEENKUlvE0_clEvENKUlvE_clEvEUlhhE_EESt5arrayIPcLm2EELi4E23TrivialOffsetCalculatorILi1EjESD_NS0_6memory15LoadWithoutCastENSE_16StoreWithoutCastEEEviT_T0_T2_T3_T4_T5_
        .type           _ZN2at6native27unrolled_elementwise_kernelINS0_13AUnaryFunctorIhhbZZZNS0_23logical_and_kernel_cudaERNS_14TensorIteratorEENKUlvE0_clEvENKUlvE_clEvEUlhhE_EESt5arrayIPcLm2EELi4E23TrivialOffsetCalculatorILi1EjESD_NS0_6memory15LoadWithoutCastENSE_16StoreWithoutCastEEEviT_T0_T2_T3_T4_T5_,@function
        .size           _ZN2at6native27unrolled_elementwise_kernelINS0_13AUnaryFunctorIhhbZZZNS0_23logical_and_kernel_cudaERNS_14TensorIteratorEENKUlvE0_clEvENKUlvE_clEvEUlhhE_EESt5arrayIPcLm2EELi4E23TrivialOffsetCalculatorILi1EjESD_NS0_6memory15LoadWithoutCastENSE_16StoreWithoutCastEEEviT_T0_T2_T3_T4_T5_,(.L_x_42210 - _ZN2at6native27unrolled_elementwise_kernelINS0_13AUnaryFunctorIhhbZZZNS0_23logical_and_kernel_cudaERNS_14TensorIteratorEENKUlvE0_clEvENKUlvE_clEvEUlhhE_EESt5arrayIPcLm2EELi4E23TrivialOffsetCalculatorILi1EjESD_NS0_6memory15LoadWithoutCastENSE_16StoreWithoutCastEEEviT_T0_T2_T3_T4_T5_)
        .other          _ZN2at6native27unrolled_elementwise_kernelINS0_13AUnaryFunctorIhhbZZZNS0_23logical_and_kernel_cudaERNS_14TensorIteratorEENKUlvE0_clEvENKUlvE_clEvEUlhhE_EESt5arrayIPcLm2EELi4E23TrivialOffsetCalculatorILi1EjESD_NS0_6memory15LoadWithoutCastENSE_16StoreWithoutCastEEEviT_T0_T2_T3_T4_T5_,@"STO_CUDA_ENTRY STV_DEFAULT"
_ZN2at6native27unrolled_elementwise_kernelINS0_13AUnaryFunctorIhhbZZZNS0_23logical_and_kernel_cudaERNS_14TensorIteratorEENKUlvE0_clEvENKUlvE_clEvEUlhhE_EESt5arrayIPcLm2EELi4E23TrivialOffsetCalculatorILi1EjESD_NS0_6memory15LoadWithoutCastENSE_16StoreWithoutCastEEEviT_T0_T2_T3_T4_T5_:
.text._ZN2at6native27unrolled_elementwise_kernelINS0_13AUnaryFunctorIhhbZZZNS0_23logical_and_kernel_cudaERNS_14TensorIteratorEENKUlvE0_clEvENKUlvE_clEvEUlhhE_EESt5arrayIPcLm2EELi4E23TrivialOffsetCalculatorILi1EjESD_NS0_6memory15LoadWithoutCastENSE_16StoreWithoutCastEEEviT_T0_T2_T3_T4_T5_:
        /* <DEDUP_REMOVED lines=66> */
.L_x_40955:
[----:B0-----:R-:W-:Y:S05]  /*0420*/  BSYNC B0 ;  /* 0x0000000000007941 */ /* 0x001fea0003800000 */
.L_x_40954:
        /* <DEDUP_REMOVED lines=8> */
.L_x_40956:
        /* <DEDUP_REMOVED lines=13> */
.L_x_42210:


//--------------------- .text._ZN2at6native29vectorized_elementwise_kernelILi2ENS0_13AUnaryFunctorIhhbZZZNS0_23logical_and_kernel_cudaERNS_14TensorIteratorEENKUlvE0_clEvENKUlvE_clEvEUlhhE_EESt5arrayIPcLm2EEEEviT0_T1_ --------------------------
	.section	.text._ZN2at6native29vectorized_elementwise_kernelILi2ENS0_13AUnaryFunctorIhhbZZZNS0_23logical_and_kernel_cudaERNS_14TensorIteratorEENKUlvE0_clEvENKUlvE_clEvEUlhhE_EESt5arrayIPcLm2EEEEviT0_T1_,"ax",@progbits
	.sectioninfo	@"SHI_REGISTERS=25"
	.align	128
        .global         _ZN2at6native29vectorized_elementwise_kernelILi2ENS0_13AUnaryFunctorIhhbZZZNS0_23logical_and_kernel_cudaERNS_14TensorIteratorEENKUlvE0_clEvENKUlvE_clEvEUlhhE_EESt5arrayIPcLm2EEEEviT0_T1_
        .type           _ZN2at6native29vectorized_elementwise_kernelILi2ENS0_13AUnaryFunctorIhhbZZZNS0_23logical_and_kernel_cudaERNS_14TensorIteratorEENKUlvE0_clEvENKUlvE_clEvEUlhhE_EESt5arrayIPcLm2EEEEviT0_T1_,@function
        .size           _ZN2at6native29vectorized_elementwise_kernelILi2ENS0_13AUnaryFunctorIhhbZZZNS0_23logical_and_kernel_cudaERNS_14TensorIteratorEENKUlvE0_clEvENKUlvE_clEvEUlhhE_EESt5arrayIPcLm2EEEEviT0_T1_,(.L_x_42211 - _ZN2at6native29vectorized_elementwise_kernelILi2ENS0_13AUnaryFunctorIhhbZZZNS0_23logical_and_kernel_cudaERNS_14TensorIteratorEENKUlvE0_clEvENKUlvE_clEvEUlhhE_EESt5arrayIPcLm2EEEEviT0_T1_)
        .other          _ZN2at6native29vectorized_elementwise_kernelILi2ENS0_13AUnaryFunctorIhhbZZZNS0_23logical_and_kernel_cudaERNS_14TensorIteratorEENKUlvE0_clEvENKUlvE_clEvEUlhhE_EESt5arrayIPcLm2EEEEviT0_T1_,@"STO_CUDA_ENTRY STV_DEFAULT"
_ZN2at6native29vectorized_elementwise_kernelILi2ENS0_13AUnaryFunctorIhhbZZZNS0_23logical_and_kernel_cudaERNS_14TensorIteratorEENKUlvE0_clEvENKUlvE_clEvEUlhhE_EESt5arrayIPcLm2EEEEviT0_T1_:
.text._ZN2at6native29vectorized_elementwise_kernelILi2ENS0_13AUnaryFunctorIhhbZZZNS0_23logical_and_kernel_cudaERNS_14TensorIteratorEENKUlvE0_clEvENKUlvE_clEvEUlhhE_EESt5arrayIPcLm2EEEEviT0_T1_:
        /* <DEDUP_REMOVED lines=53> */
.L_x_40957:
        /* <DEDUP_REMOVED lines=101> */
.L_x_40960:
[----:B------:R-:W-:-:S13]  /*09a0*/  ISETP.GE.AND P0, PT, R3, R2, PT ;  /* 0x000000020300720c */ /* 0x000fda0003f06270 */
[----:B------:R-:W-:Y:S05]  /*09b0*/  @P0 BRA `(.L_x_40962) ;  /* 0x000000c000000947 */ /* 0x000fea0003800000 */
[----:B0-----:R-:W-:Y:S01]  /*09c0*/  IMAD.IADD R4, R0, 0x1, R3 ;  /* 0x0000000100047824 */ /* 0x001fe200078e0203 */
[----:B------:R-:W-:-:S04]  /*09d0*/  IADD3 R3, R3, 0x80, RZ ;  /* 0x0000008003037810 */ /* 0x000fc80007ffe0ff */
[----:B------:R-:W-:-:S05]  /*09e0*/  IADD3 R4, P0, R4, c[0x0][0x168], RZ ;  /* 0x00005a0004047a10 */ /* 0x000fca0007f1e0ff */
[----:B------:R-:W-:-:S05]  /*09f0*/  IMAD.X R5, RZ, RZ, c[0x0][0x16c], P0 ;  /* 0x00005b00ff057624 */ /* 0x000fca00000e06ff */
[----:B------:R0:W-:Y:S03]  /*0a00*/  STG.E.U8 [R4.64], R11 ;  /* 0x0000000b04007986 */ /* 0x0001e6000c101104 */
.L_x_40961:
[----:B------:R-:W-:-:S13]  /*0a10*/  ISETP.GE.AND P0, PT, R3, R2, PT ;  /* 0x000000020300720c */ /* 0x000fda0003f06270 */
[----:B------:R-:W-:Y:S05]  /*0a20*/  @P0 BRA `(.L_x_40963) ;  /* 0x000000d000000947 */ /* 0x000fea0003800000 */
[----:B0-----:R-:W-:Y:S01]  /*0a30*/  IMAD.IADD R4, R0, 0x1, R3 ;  /* 0x0000000100047824 */ /* 0x001fe200078e0203 */
[----:B------:R-:W-:-:S04]  /*0a40*/  IADD3 R3, R3, 0x80, RZ ;  /* 0x0000008003037810 */ /* 0x000fc80007ffe0ff */
[----:B------:R-:W-:-:S05]  /*0a50*/  IADD3 R4, P0, R4, c[0x0][0x168], RZ ;  /* 0x00005a0004047a10 */ /* 0x000fca0007f1e0ff */
[----:B------:R-:W-:-:S05]  /*0a60*/  IMAD.X R5, RZ, RZ, c[0x0][0x16c], P0 ;  /* 0x00005b00ff057624 */ /* 0x000fca00000e06ff */
[----:B------:R0:W-:Y:S03]  /*0a70*/  STG.E.U8 [R4.64], R13 ;  /* 0x0000000d04007986 */ /* 0x0001e6000c101104 */
.L_x_40962:
        /* <DEDUP_REMOVED lines=8> */
.L_x_40963:
[----:B------:R-:W-:Y:S05]  /*0b00*/  BSYNC B1 ;  /* 0x0000000000017941 */ /* 0x000fea0003800000 */
.L_x_40959:
[----:B------:R-:W-:-:S13]  /*0b10*/  ISETP.GE.AND P0, PT, R3, R2, PT ;  /* 0x000000020300720c */ /* 0x000fda0003f06270 */
[----:B0-----:R-:W-:Y:S01]  /*0b20*/  @!P0 IMAD.IADD R4, R0, 0x1, R3 ;  /* 0x0000000100048824 */ /* 0x001fe200078e0203 */
[----:B------:R-:W-:-:S04]  /*0b30*/  @!P0 IADD3 R3, R3, 0x80, RZ ;  /* 0x0000008003038810 */ /* 0x000fc80007ffe0ff */
[----:B------:R-:W-:-:S05]  /*0b40*/  @!P0 IADD3 R4, P1, R4, c[0x0][0x168], RZ ;  /* 0x00005a0004048a10 */ /* 0x000fca0007f3e0ff */
[----:B------:R-:W-:-:S05]  /*0b50*/  @!P0 IMAD.X R5, RZ, RZ, c[0x0][0x16c], P1 ;  /* 0x00005b00ff058624 */ /* 0x000fca00008e06ff */
[----:B------:R0:W-:Y:S03]  /*0b60*/  @!P0 STG.E.U8 [R4.64], R17 ;  /* 0x0000001104008986 */ /* 0x0001e6000c101104 */
.L_x_40964:
[----:B------:R-:W-:Y:S05]  /*0b70*/  BSYNC B0 ;  /* 0x0000000000007941 */ /* 0x000fea0003800000 */
.L_x_40958:
        /* <DEDUP_REMOVED lines=9> */
.L_x_40965:
        /* <DEDUP_REMOVED lines=15> */
.L_x_42211:


//--------------------- .text._ZN2at6native29vectorized_elementwise_kernelILi4ENS0_13AUnaryFunctorIhhbZZZNS0_23logical_and_kernel_cudaERNS_14TensorIteratorEENKUlvE0_clEvENKUlvE_clEvEUlhhE_EESt5arrayIPcLm2EEEEviT0_T1_ --------------------------
	.section	.text._ZN2at6native29vectorized_elementwise_kernelILi4ENS0_13AUnaryFunctorIhhbZZZNS0_23logical_and_kernel_cudaERNS_14TensorIteratorEENKUlvE0_clEvENKUlvE_clEvEUlhhE_EESt5arrayIPcLm2EEEEviT0_T1_,"ax",@progbits
	.sectioninfo	@"SHI_REGISTERS=25"
	.align	128
        .global         _ZN2at6native29vectorized_elementwise_kernelILi4ENS0_13AUnaryFunctorIhhbZZZNS0_23logical_and_kernel_cudaERNS_14TensorIteratorEENKUlvE0_clEvENKUlvE_clEvEUlhhE_EESt5arrayIPcLm2EEEEviT0_T1_
        .type           _ZN2at6native29vectorized_elementwise_kernelILi4ENS0_13AUnaryFunctorIhhbZZZNS0_23logical_and_kernel_cudaERNS_14TensorIteratorEENKUlvE0_clEvENKUlvE_clEvEUlhhE_EESt5arrayIPcLm2EEEEviT0_T1_,@function
        .size           _ZN2at6native29vectorized_elementwise_kernelILi4ENS0_13AUnaryFunctorIhhbZZZNS0_23logical_and_kernel_cudaERNS_14TensorIteratorEENKUlvE0_clEvENKUlvE_clEvEUlhhE_EESt5arrayIPcLm2EEEEviT0_T1_,(.L_x_42212 - _ZN2at6native29vectorized_elementwise_kernelILi4ENS0_13AUnaryFunctorIhhbZZZNS0_23logical_and_kernel_cudaERNS_14TensorIteratorEENKUlvE0_clEvENKUlvE_clEvEUlhhE_EESt5arrayIPcLm2EEEEviT0_T1_)
        .other          _ZN2at6native29vectorized_elementwise_kernelILi4ENS0_13AUnaryFunctorIhhbZZZNS0_23logical_and_kernel_cudaERNS_14TensorIteratorEENKUlvE0_clEvENKUlvE_clEvEUlhhE_EESt5arrayIPcLm2EEEEviT0_T1_,@"STO_CUDA_ENTRY STV_DEFAULT"
_ZN2at6native29vectorized_elementwise_kernelILi4ENS0_13AUnaryFunctorIhhbZZZNS0_23logical_and_kernel_cudaERNS_14TensorIteratorEENKUlvE0_clEvENKUlvE_clEvEUlhhE_EESt5arrayIPcLm2EEEEviT0_T1_:
.text._ZN2at6native29vectorized_elementwise_kernelILi4ENS0_13AUnaryFunctorIhhbZZZNS0_23logical_and_kernel_cudaERNS_14TensorIteratorEENKUlvE0_clEvENKUlvE_clEvEUlhhE_EESt5arrayIPcLm2EEEEviT0_T1_:
        /* <DEDUP_REMOVED lines=51> */
.L_x_40966:
        /* <DEDUP_REMOVED lines=101> */
.L_x_40969:
[----:B------:R-:W-:-:S13]  /*0980*/  ISETP.GE.AND P0, PT, R3, R2, PT ;  /* 0x000000020300720c */ /* 0x000fda0003f06270 */
[----:B------:R-:W-:Y:S05]  /*0990*/  @P0 BRA `(.L_x_40971) ;  /* 0x000000c000000947 */ /* 0x000fea0003800000 */
[----:B0-----:R-:W-:Y:S01]  /*09a0*/  IMAD.IADD R4, R0, 0x1, R3 ;  /* 0x0000000100047824 */ /* 0x001fe200078e0203 */
[----:B------:R-:W-:-:S04]  /*09b0*/  IADD3 R3, R3, 0x80, RZ ;  /* 0x0000008003037810 */ /* 0x000fc80007ffe0ff */
[----:B------:R-:W-:-:S05]  /*09c0*/  IADD3 R4, P0, R4, c[0x0][0x168], RZ ;  /* 0x00005a0004047a10 */ /* 0x000fca0007f1e0ff */
[----:B------:R-:W-:-:S05]  /*09d0*/  IMAD.X R5, RZ, RZ, c[0x0][0x16c], P0 ;  /* 0x00005b00ff057624 */ /* 0x000fca00000e06ff */
[----:B------:R0:W-:Y:S03]  /*09e0*/  STG.E.U8 [R4.64], R11 ;  /* 0x0000000b04007986 */ /* 0x0001e6000c101104 */
.L_x_40970:
[----:B------:R-:W-:-:S13]  /*09f0*/  ISETP.GE.AND P0, PT, R3, R2, PT ;  /* 0x000000020300720c */ /* 0x000fda0003f06270 */
[----:B------:R-:W-:Y:S05]  /*0a00*/  @P0 BRA `(.L_x_40972) ;  /* 0x000000d000000947 */ /* 0x000fea0003800000 */
[----:B0-----:R-:W-:Y:S01]  /*0a10*/  IMAD.IADD R4, R0, 0x1, R3 ;  /* 0x0000000100047824 */ /* 0x001fe200078e0203 */
[----:B------:R-:W-:-:S04]  /*0a20*/  IADD3 R3, R3, 0x80, RZ ;  /* 0x0000008003037810 */ /* 0x000fc80007ffe0ff */
[----:B------:R-:W-:-:S05]  /*0a30*/  IADD3 R4, P0, R4, c[0x0][0x168], RZ ;  /* 0x00005a0004047a10 */ /* 0x000fca0007f1e0ff */
[----:B------:R-:W-:-:S05]  /*0a40*/  IMAD.X R5, RZ, RZ, c[0x0][0x16c], P0 ;  /* 0x00005b00ff057624 */ /* 0x000fca00000e06ff */
[----:B------:R0:W-:Y:S03]  /*0a50*/  STG.E.U8 [R4.64], R13 ;  /* 0x0000000d04007986 */ /* 0x0001e6000c101104 */
.L_x_40971:
        /* <DEDUP_REMOVED lines=8> */
.L_x_40972:
[----:B------:R-:W-:Y:S05]  /*0ae0*/  BSYNC B1 ;  /* 0x0000000000017941 */ /* 0x000fea0003800000 */
.L_x_40968:
[----:B------:R-:W-:-:S13]  /*0af0*/  ISETP.GE.AND P0, PT, R3, R2, PT ;  /* 0x000000020300720c */ /* 0x000fda0003f06270 */
[----:B0-----:R-:W-:Y:S01]  /*0b00*/  @!P0 IMAD.IADD R4, R0, 0x1, R3 ;  /* 0x0000000100048824 */ /* 0x001fe200078e0203 */
[----:B------:R-:W-:-:S04]  /*0b10*/  @!P0 IADD3 R3, R3, 0x80, RZ ;  /* 0x0000008003038810 */ /* 0x000fc80007ffe0ff */
[----:B------:R-:W-:-:S05]  /*0b20*/  @!P0 IADD3 R4, P1, R4, c[0x0][0x168], RZ ;  /* 0x00005a0004048a10 */ /* 0x000fca0007f3e0ff */
[----:B------:R-:W-:-:S05]  /*0b30*/  @!P0 IMAD.X R5, RZ, RZ, c[0x0][0x16c], P1 ;  /* 0x00005b00ff058624 */ /* 0x000fca00008e06ff */
[----:B------:R0:W-:Y:S03]  /*0b40*/  @!P0 STG.E.U8 [R4.64], R17 ;  /* 0x0000001104008986 */ /* 0x0001e6000c101104 */
.L_x_40973:
[----:B------:R-:W-:Y:S05]  /*0b50*/  BSYNC B0 ;  /* 0x0000000000007941 */ /* 0x000fea0003800000 */
.L_x_40967:
        /* <DEDUP_REMOVED lines=9> */
.L_x_40974:
        /* <DEDUP_REMOVED lines=9> */
.L_x_42212:


//--------------------- .text._ZN2at6native29vectorized_elementwise_kernelILi8ENS0_13AUnaryFunctorIhhbZZZNS0_23logical_and_kernel_cudaERNS_14TensorIteratorEENKUlvE0_clEvENKUlvE_clEvEUlhhE_EESt5arrayIPcLm2EEEEviT0_T1_ --------------------------
	.section	.text._ZN2at6native29vectorized_elementwise_kernelILi8ENS0_13AUnaryFunctorIhhbZZZNS0_23logical_and_kernel_cudaERNS_14TensorIteratorEENKUlvE0_clEvENKUlvE_clEvEUlhhE_EESt5arrayIPcLm2EEEEviT0_T1_,"ax",@progbits
	.sectioninfo	@"SHI_REGISTERS=4"
	.align	128
        .global         _ZN2at6native29vectorized_elementwise_kernelILi8ENS0_13AUnaryFunctorIhhbZZZNS0_23logical_and_kernel_cudaERNS_14TensorIteratorEENKUlvE0_clEvENKUlvE_clEvEUlhhE_EESt5arrayIPcLm2EEEEviT0_T1_
        .type           _ZN2at6native29vectorized_elementwise_kernelILi8ENS0_13AUnaryFunctorIhhbZZZNS0_23logical_and_kernel_cudaERNS_14TensorIteratorEENKUlvE0_clEvENKUlvE_clEvEUlhhE_EESt5arrayIPcLm2EEEEviT0_T1_,@function
        .size           _ZN2at6native29vectorized_elementwise_kernelILi8ENS0_13AUnaryFunctorIhhbZZZNS0_23logical_and_kernel_cudaERNS_14TensorIteratorEENKUlvE0_clEvENKUlvE_clEvEUlhhE_EESt5arrayIPcLm2EEEEviT0_T1_,(.L_x_42213 - _ZN2at6native29vectorized_elementwise_kernelILi8ENS0_13AUnaryFunctorIhhbZZZNS0_23logical_and_kernel_cudaERNS_14TensorIteratorEENKUlvE0_clEvENKUlvE_clEvEUlhhE_EESt5arrayIPcLm2EEEEviT0_T1_)
        .other          _ZN2at6native29vectorized_elementwise_kernelILi8ENS0_13AUnaryFunctorIhhbZZZNS0_23logical_and_kernel_cudaERNS_14TensorIteratorEENKUlvE0_clEvENKUlvE_clEvEUlhhE_EESt5arrayIPcLm2EEEEviT0_T1_,@"STO_CUDA_ENTRY STV_DEFAULT"
_ZN2at6native29vectorized_elementwise_kernelILi8ENS0_13AUnaryFunctorIhhbZZZNS0_23logical_and_kernel_cudaERNS_14TensorIteratorEENKUlvE0_clEvENKUlvE_clEvEUlhhE_EESt5arrayIPcLm2EEEEviT0_T1_:
.text._ZN2at6native29vectorized_elementwise_kernelILi8ENS0_13AUnaryFunctorIhhbZZZNS0_23logical_and_kernel_cudaERNS_14TensorIteratorEENKUlvE0_clEvENKUlvE_clEvEUlhhE_EESt5arrayIPcLm2EEEEviT0_T1_:
[----:B------:R-:W-:Y:S02]  /*0000*/  MOV R1, c[0x0][0x28] ;  /* 0x00000a0000017a02 */ /* 0x000fe40000000f00 */
[----:B------:R-:W-:Y:S05]  /*0010*/  EXIT ;  /* 0x000000000000794d */ /* 0x000fea0003800000 */
.L_x_40975:
        /* <DEDUP_REMOVED lines=14> */
.L_x_42213:


//--------------------- .text._ZN2at6native18elementwise_kernelILi128ELi4EZNS0_15gpu_kernel_implINS0_13BinaryFunctorIhhbZZZNS0_23logical_and_kernel_cudaERNS_14TensorIteratorEENKUlvE0_clEvENKUlvE_clEvEUlhhE_EEEEvRNS_18TensorIteratorBaseERKT_EUliE_EEviT1_ --------------------------
	.section	.text._ZN2at6native18elementwise_kernelILi128ELi4EZNS0_15gpu_kernel_implINS0_13BinaryFunctorIhhbZZZNS0_23logical_and_kernel_cudaERNS_14TensorIteratorEENKUlvE0_clEvENKUlvE_clEvEUlhhE_EEEEvRNS_18TensorIteratorBaseERKT_EUliE_EEviT1_,"ax",@progbits
	.sectioninfo	@"SHI_REGISTERS=26"
	.align	128
        .global         _ZN2at6native18elementwise_kernelILi128ELi4EZNS0_15gpu_kernel_implINS0_13BinaryFunctorIhhbZZZNS0_23logical_and_kernel_cudaERNS_14TensorIteratorEENKUlvE0_clEvENKUlvE_clEvEUlhhE_EEEEvRNS_18TensorIteratorBaseERKT_EUliE_EEviT1_
        .type           _ZN2at6native18elementwise_kernelILi128ELi4EZNS0_15gpu_kernel_implINS0_13BinaryFunctorIhhbZZZNS0_23logical_and_kernel_cudaERNS_14TensorIteratorEENKUlvE0_clEvENKUlvE_clEvEUlhhE_EEEEvRNS_18TensorIteratorBaseERKT_EUliE_EEviT1_,@function
        .size           _ZN2at6native18elementwise_kernelILi128ELi4EZNS0_15gpu_kernel_implINS0_13BinaryFunctorIhhbZZZNS0_23logical_and_kernel_cudaERNS_14TensorIteratorEENKUlvE0_clEvENKUlvE_clEvEUlhhE_EEEEvRNS_18TensorIteratorBaseERKT_EUliE_EEviT1_,(.L_x_42214 - _ZN2at6native18elementwise_kernelILi128ELi4EZNS0_15gpu_kernel_implINS0_13BinaryFunctorIhhbZZZNS0_23logical_and_kernel_cudaERNS_14TensorIteratorEENKUlvE0_clEvENKUlvE_clEvEUlhhE_EEEEvRNS_18TensorIteratorBaseERKT_EUliE_EEviT1_)
        .other          _ZN2at6native18elementwise_kernelILi128ELi4EZNS0_15gpu_kernel_implINS0_13BinaryFunctorIhhbZZZNS0_23logical_and_kernel_cudaERNS_14TensorIteratorEENKUlvE0_clEvENKUlvE_clEvEUlhhE_EEEEvRNS_18TensorIteratorBaseERKT_EUliE_EEviT1_,@"STO_CUDA_ENTRY STV_DEFAULT"
_ZN2at6native18elementwise_kernelILi128ELi4EZNS0_15gpu_kernel_implINS0_13BinaryFunctorIhhbZZZNS0_23logical_and_kernel_cudaERNS_14TensorIteratorEENKUlvE0_clEvENKUlvE_clEvEUlhhE_EEEEvRNS_18TensorIteratorBaseERKT_EUliE_EEviT1_:
.text._ZN2at6native18elementwise_kernelILi128ELi4EZNS0_15gpu_kernel_implINS0_13BinaryFunctorIhhbZZZNS0_23logical_and_kernel_cudaERNS_14TensorIteratorEENKUlvE0_clEvENKUlvE_clEvEUlhhE_EEEEvRNS_18TensorIteratorBaseERKT_EUliE_EEviT1_:
        /* <DEDUP_REMOVED lines=263> */
.L_x_40978:
        /* <DEDUP_REMOVED lines=18> */
.L_x_40982:
[----:B------:R0:W5:Y:S01]  /*1190*/  LDG.E.U8 R23, [R4.64] ;  /* 0x0000002404177981 */ /* 0x000162000c1e1100 */
[----:B------:R-:W-:Y:S05]  /*11a0*/  BRA `(.L_x_40984) ;  /* 0x00000dc000007947 */ /* 0x000fea0003800000 */
.L_x_40981:
        /* <DEDUP_REMOVED lines=8> */
.L_x_40986:
[----:B------:R0:W5:Y:S01]  /*1230*/  LDG.E.U8 R23, [R4.64] ;  /* 0x0000002404177981 */ /* 0x000162000c1e1100 */
[----:B------:R-:W-:Y:S05]  /*1240*/  BRA `(.L_x_40984) ;  /* 0x00000d2000007947 */ /* 0x000fea0003800000 */
.L_x_40985:
[----:B------:R0:W5:Y:S01]  /*1250*/  LDG.E.U16 R23, [R4.64] ;  /* 0x0000002404177981 */ /* 0x000162000c1e1500 */
[----:B------:R-:W-:Y:S05]  /*1260*/  BRA `(.L_x_40984) ;  /* 0x00000d0000007947 */ /* 0x000fea0003800000 */
.L_x_40980:
        /* <DEDUP_REMOVED lines=10> */
.L_x_40988:
[----:B------:R-:W2:Y:S02]  /*1310*/  LDG.E.U16 R2, [R4.64] ;  /* 0x0000002404027981 */ /* 0x000ea4000c1e1500 */
[----:B--2---:R-:W-:-:S06]  /*1320*/  HADD2.F32 R2, -RZ, R2.H0_H0 ;  /* 0x20000002ff027230 */ /* 0x004fcc0000004100 */
[----:B------:R-:W0:Y:S02]  /*1330*/  F2I.S64.TRUNC R2, R2 ;  /* 0x0000000200027311 */ /* 0x000e24000020d900 */
[----:B0-----:R-:W-:Y:S01]  /*1340*/  PRMT R23, R2, 0x7610, R23 ;  /* 0x0000761002177816 */ /* 0x001fe20000000017 */
[----:B------:R-:W-:Y:S05]  /*1350*/  BRA `(.L_x_40984) ;  /* 0x00000c1000007947 */ /* 0x000fea0003800000 */
.L_x_40987:
        /* <DEDUP_REMOVED lines=10> */
.L_x_40990:
[----:B------:R-:W2:Y:S02]  /*1400*/  LDG.E.U16 R4, [R4.64] ;  /* 0x0000002404047981 */ /* 0x000ea4000c1e1500 */
[----:B--2---:R-:W-:-:S06]  /*1410*/  HADD2.F32 R2, -RZ, R4.H0_H0 ;  /* 0x20000004ff027230 */ /* 0x004fcc0000004100 */
[----:B------:R-:W0:Y:S02]  /*1420*/  F2I.S64.TRUNC R2, R2 ;  /* 0x0000000200027311 */ /* 0x000e24000020d900 */
[----:B0-----:R-:W-:Y:S01]  /*1430*/  PRMT R23, R2, 0x7610, R23 ;  /* 0x0000761002177816 */ /* 0x001fe20000000017 */
[----:B------:R-:W-:Y:S05]  /*1440*/  BRA `(.L_x_40984) ;  /* 0x00000b2000007947 */ /* 0x000fea0003800000 */
.L_x_40989:
[----:B------:R-:W2:Y:S02]  /*1450*/  LDG.E.64 R2, [R4.64] ;  /* 0x0000002404027981 */ /* 0x000ea4000c1e1b00 */
[----:B--2---:R-:W0:Y:S02]  /*1460*/  F2I.S64.F64.TRUNC R2, R2 ;  /* 0x0000000200027311 */ /* 0x004e24000030d900 */
[----:B0-----:R-:W-:Y:S01]  /*1470*/  PRMT R23, R2, 0x7610, R23 ;  /* 0x0000761002177816 */ /* 0x001fe20000000017 */
[----:B------:R-:W-:Y:S05]  /*1480*/  BRA `(.L_x_40984) ;  /* 0x00000ae000007947 */ /* 0x000fea0003800000 */
.L_x_40979:
        /* <DEDUP_REMOVED lines=12> */
.L_x_40993:
[----:B------:R-:W2:Y:S02]  /*1550*/  LDG.E.64 R4, [R4.64] ;  /* 0x0000002404047981 */ /* 0x000ea4000c1e1b00 */
[----:B--2---:R-:W0:Y:S02]  /*1560*/  F2I.S64.F64.TRUNC R2, R4 ;  /* 0x0000000400027311 */ /* 0x004e24000030d900 */
[----:B0-----:R-:W-:Y:S01]  /*1570*/  PRMT R23, R2, 0x7610, R23 ;  /* 0x0000761002177816 */ /* 0x001fe20000000017 */
[----:B------:R-:W-:Y:S05]  /*1580*/  BRA `(.L_x_40984) ;  /* 0x000009e000007947 */ /* 0x000fea0003800000 */
.L_x_40992:
        /* <DEDUP_REMOVED lines=28> */
.L_x_40995:
        /* <DEDUP_REMOVED lines=15> */
.L_x_40994:
[----:B------:R-:W2:Y:S02]  /*1840*/  LDG.E.U16 R2, [R4.64] ;  /* 0x0000002404027981 */ /* 0x000ea4000c1e1500 */
[----:B--2---:R-:W-:-:S06]  /*1850*/  PRMT R2, RZ, 0x5410, R2 ;  /* 0x00005410ff027816 */ /* 0x004fcc0000000002 */
[----:B------:R-:W0:Y:S02]  /*1860*/  F2I.S64.TRUNC R2, R2 ;  /* 0x0000000200027311 */ /* 0x000e24000020d900 */
[----:B0-----:R-:W-:Y:S01]  /*1870*/  PRMT R23, R2, 0x7610, R23 ;  /* 0x0000761002177816 */ /* 0x001fe20000000017 */
[----:B------:R-:W-:Y:S05]  /*1880*/  BRA `(.L_x_40984) ;  /* 0x000006e000007947 */ /* 0x000fea0003800000 */
.L_x_40991:
        /* <DEDUP_REMOVED lines=10> */
.L_x_40998:
        /* <DEDUP_REMOVED lines=21> */
.L_x_41002:
[----:B------:R-:W-:Y:S05]  /*1a80*/  BSYNC B1 ;  /* 0x0000000000017941 */ /* 0x000fea0003800000 */
.L_x_41001:
[----:B------:R-:W-:Y:S01]  /*1a90*/  IMAD.SHL.U32 R2, R2, 0x100000, RZ ;  /* 0x0010000002027824 */ /* 0x000fe200078e00ff */
[----:B------:R-:W-:-:S04]  /*1aa0*/  LEA R3, R0, 0x3b800000, 0x17 ;  /* 0x3b80000000037811 */ /* 0x000fc800078eb8ff */
[----:B------:R-:W-:Y:S02]  /*1ab0*/  LOP3.LUT R2, R3, R2, R4, 0xfe, !PT ;  /* 0x0000000203027212 */ /* 0x000fe400078efe04 */
.L_x_41000:
[----:B------:R-:W-:Y:S05]  /*1ac0*/  BSYNC B0 ;  /* 0x0000000000007941 */ /* 0x000fea0003800000 */
.L_x_40999:
[----:B------:R-:W0:Y:S02]  /*1ad0*/  F2I.S64.TRUNC R2, R2 ;  /* 0x0000000200027311 */ /* 0x000e24000020d900 */
[----:B0-----:R-:W-:Y:S01]  /*1ae0*/  PRMT R23, R2, 0x7610, R23 ;  /* 0x0000761002177816 */ /* 0x001fe20000000017 */
[----:B------:R-:W-:Y:S05]  /*1af0*/  BRA `(.L_x_40984) ;  /* 0x0000047000007947 */ /* 0x000fea0003800000 */
.L_x_40997:
        /* <DEDUP_REMOVED lines=21> */
.L_x_41006:
[----:B------:R-:W-:Y:S05]  /*1c50*/  BSYNC B1 ;  /* 0x0000000000017941 */ /* 0x000fea0003800000 */
.L_x_41005:
[----:B------:R-:W-:Y:S01]  /*1c60*/  IMAD.SHL.U32 R2, R2, 0x200000, RZ ;  /* 0x0020000002027824 */ /* 0x000fe200078e00ff */
[----:B------:R-:W-:-:S04]  /*1c70*/  LEA R3, R0, 0x37800000, 0x17 ;  /* 0x3780000000037811 */ /* 0x000fc800078eb8ff */
[----:B------:R-:W-:Y:S02]  /*1c80*/  LOP3.LUT R2, R3, R2, R4, 0xfe, !PT ;  /* 0x0000000203027212 */ /* 0x000fe400078efe04 */
.L_x_41004:
[----:B------:R-:W-:Y:S05]  /*1c90*/  BSYNC B0 ;  /* 0x0000000000007941 */ /* 0x000fea0003800000 */
.L_x_41003:
[----:B------:R-:W0:Y:S02]  /*1ca0*/  F2I.S64.TRUNC R2, R2 ;  /* 0x0000000200027311 */ /* 0x000e24000020d900 */
[----:B0-----:R-:W-:Y:S01]  /*1cb0*/  PRMT R23, R2, 0x7610, R23 ;  /* 0x0000761002177816 */ /* 0x001fe20000000017 */
[----:B------:R-:W-:Y:S05]  /*1cc0*/  BRA `(.L_x_40984) ;  /* 0x000002a000007947 */ /* 0x000fea0003800000 */
.L_x_40996:
        /* <DEDUP_REMOVED lines=14> */
.L_x_41010:
[----:B------:R-:W-:Y:S05]  /*1db0*/  BSYNC B0 ;  /* 0x0000000000007941 */ /* 0x000fea0003800000 */
.L_x_41009:
[----:B------:R-:W0:Y:S02]  /*1dc0*/  F2I.S64.TRUNC R2, R2 ;  /* 0x0000000200027311 */ /* 0x000e24000020d900 */
[----:B0-----:R-:W-:Y:S01]  /*1dd0*/  PRMT R23, R2, 0x7610, R23 ;  /* 0x0000761002177816 */ /* 0x001fe20000000017 */
[----:B------:R-:W-:Y:S05]  /*1de0*/  BRA `(.L_x_40984) ;  /* 0x0000018000007947 */ /* 0x000fea0003800000 */
.L_x_40983:
        /* <DEDUP_REMOVED lines=21> */
.L_x_41008:
[----:B------:R0:W5:Y:S01]  /*1f40*/  LDG.E.U8 R23, [R4.64] ;  /* 0x0000002404177981 */ /* 0x000162000c1e1100 */
[----:B------:R-:W-:Y:S05]  /*1f50*/  BRA `(.L_x_40984) ;  /* 0x0000001000007947 */ /* 0x000fea0003800000 */
.L_x_41007:
[----:B------:R0:W5:Y:S02]  /*1f60*/  LDG.E.U8 R23, [R4.64] ;  /* 0x0000002404177981 */ /* 0x000164000c1e1100 */
.L_x_40984:
        /* <DEDUP_REMOVED lines=16> */
.L_x_41014:
[----:B------:R0:W5:Y:S01]  /*2070*/  LDG.E.U8 R0, [R4.64] ;  /* 0x0000002404007981 */ /* 0x000162000c1e1100 */
[----:B------:R-:W-:Y:S05]  /*2080*/  BRA `(.L_x_41016) ;  /* 0x00000dc000007947 */ /* 0x000fea0003800000 */
.L_x_41013:
        /* <DEDUP_REMOVED lines=8> */
.L_x_41018:
[----:B------:R0:W5:Y:S01]  /*2110*/  LDG.E.U8 R0, [R4.64] ;  /* 0x0000002404007981 */ /* 0x000162000c1e1100 */
[----:B------:R-:W-:Y:S05]  /*2120*/  BRA `(.L_x_41016) ;  /* 0x00000d2000007947 */ /* 0x000fea0003800000 */
.L_x_41017:
[----:B------:R0:W5:Y:S01]  /*2130*/  LDG.E.U16 R0, [R4.64] ;  /* 0x0000002404007981 */ /* 0x000162000c1e1500 */
[----:B------:R-:W-:Y:S05]  /*2140*/  BRA `(.L_x_41016) ;  /* 0x00000d0000007947 */ /* 0x000fea0003800000 */
.L_x_41012:
        /* <DEDUP_REMOVED lines=10> */
.L_x_41020:
[----:B------:R-:W2:Y:S02]  /*21f0*/  LDG.E.U16 R2, [R4.64] ;  /* 0x0000002404027981 */ /* 0x000ea4000c1e1500 */
[----:B--2---:R-:W-:-:S06]  /*2200*/  HADD2.F32 R2, -RZ, R2.H0_H0 ;  /* 0x20000002ff027230 */ /* 0x004fcc0000004100 */
[----:B------:R-:W0:Y:S02]  /*2210*/  F2I.S64.TRUNC R2, R2 ;  /* 0x0000000200027311 */ /* 0x000e24000020d900 */
[----:B0-----:R-:W-:Y:S01]  /*2220*/  PRMT R0, R2, 0x7610, R0 ;  /* 0x0000761002007816 */ /* 0x001fe20000000000 */
[----:B------:R-:W-:Y:S05]  /*2230*/  BRA `(.L_x_41016) ;  /* 0x00000c1000007947 */ /* 0x000fea0003800000 */
.L_x_41019:
        /* <DEDUP_REMOVED lines=10> */
.L_x_41022:
[----:B------:R-:W2:Y:S02]  /*22e0*/  LDG.E.U16 R4, [R4.64] ;  /* 0x0000002404047981 */ /* 0x000ea4000c1e1500 */
[----:B--2---:R-:W-:-:S06]  /*22f0*/  HADD2.F32 R2, -RZ, R4.H0_H0 ;  /* 0x20000004ff027230 */ /* 0x004fcc0000004100 */
[----:B------:R-:W0:Y:S02]  /*2300*/  F2I.S64.TRUNC R2, R2 ;  /* 0x0000000200027311 */ /* 0x000e24000020d900 */
[----:B0-----:R-:W-:Y:S01]  /*2310*/  PRMT R0, R2, 0x7610, R0 ;  /* 0x0000761002007816 */ /* 0x001fe20000000000 */
[----:B------:R-:W-:Y:S05]  /*2320*/  BRA `(.L_x_41016) ;  /* 0x00000b2000007947 */ /* 0x000fea0003800000 */
.L_x_41021:
[----:B------:R-:W2:Y:S02]  /*2330*/  LDG.E.64 R2, [R4.64] ;  /* 0x0000002404027981 */ /* 0x000ea4000c1e1b00 */
[----:B--2---:R-:W0:Y:S02]  /*2340*/  F2I.S64.F64.TRUNC R2, R2 ;  /* 0x0000000200027311 */ /* 0x004e24000030d900 */
[----:B0-----:R-:W-:Y:S01]  /*2350*/  PRMT R0, R2, 0x7610, R0 ;  /* 0x0000761002007816 */ /* 0x001fe20000000000 */
[----:B------:R-:W-:Y:S05]  /*2360*/  BRA `(.L_x_41016) ;  /* 0x00000ae000007947 */ /* 0x000fea0003800000 */
.L_x_41011:
        /* <DEDUP_REMOVED lines=12> */
.L_x_41025:
[----:B------:R-:W2:Y:S02]  /*2430*/  LDG.E.64 R4, [R4.64] ;  /* 0x0000002404047981 */ /* 0x000ea4000c1e1b00 */
[----:B--2---:R-:W0:Y:S02]  /*2440*/  F2I.S64.F64.TRUNC R2, R4 ;  /* 0x0000000400027311 */ /* 0x004e24000030d900 */
[----:B0-----:R-:W-:Y:S01]  /*2450*/  PRMT R0, R2, 0x7610, R0 ;  /* 0x0000761002007816 */ /* 0x001fe20000000000 */
[----:B------:R-:W-:Y:S05]  /*2460*/  BRA `(.L_x_41016) ;  /* 0x000009e000007947 */ /* 0x000fea0003800000 */
.L_x_41024:
        /* <DEDUP_REMOVED lines=28> */
.L_x_41027:
        /* <DEDUP_REMOVED lines=15> */
.L_x_41026:
[----:B------:R-:W2:Y:S02]  /*2720*/  LDG.E.U16 R2, [R4.64] ;  /* 0x0000002404027981 */ /* 0x000ea4000c1e1500 */
[----:B--2---:R-:W-:-:S06]  /*2730*/  PRMT R2, RZ, 0x5410, R2 ;  /* 0x00005410ff027816 */ /* 0x004fcc0000000002 */
[----:B------:R-:W0:Y:S02]  /*2740*/  F2I.S64.TRUNC R2, R2 ;  /* 0x0000000200027311 */ /* 0x000e24000020d900 */
[----:B0-----:R-:W-:Y:S01]  /*2750*/  PRMT R0, R2, 0x7610, R0 ;  /* 0x0000761002007816 */ /* 0x001fe20000000000 */
[----:B------:R-:W-:Y:S05]  /*2760*/  BRA `(.L_x_41016) ;  /* 0x000006e000007947 */ /* 0x000fea0003800000 */
.L_x_41023:
        /* <DEDUP_REMOVED lines=10> */
.L_x_41030:
        /* <DEDUP_REMOVED lines=21> */
.L_x_41034:
[----:B------:R-:W-:Y:S05]  /*2960*/  BSYNC B1 ;  /* 0x0000000000017941 */ /* 0x000fea0003800000 */
.L_x_41033:
[----:B------:R-:W-:Y:S01]  /*2970*/  IMAD.SHL.U32 R2, R2, 0x100000, RZ ;  /* 0x0010000002027824 */ /* 0x000fe200078e00ff */
[----:B------:R-:W-:-:S04]  /*2980*/  LEA R3, R0, 0x3b800000, 0x17 ;  /* 0x3b80000000037811 */ /* 0x000fc800078eb8ff */
[----:B------:R-:W-:Y:S02]  /*2990*/  LOP3.LUT R2, R3, R2, R4, 0xfe, !PT ;  /* 0x0000000203027212 */ /* 0x000fe400078efe04 */
.L_x_41032:
[----:B------:R-:W-:Y:S05]  /*29a0*/  BSYNC B0 ;  /* 0x0000000000007941 */ /* 0x000fea0003800000 */
.L_x_41031:
[----:B------:R-:W0:Y:S02]  /*29b0*/  F2I.S64.TRUNC R2, R2 ;  /* 0x0000000200027311 */ /* 0x000e24000020d900 */
[----:B0-----:R-:W-:Y:S01]  /*29c0*/  PRMT R0, R2, 0x7610, R0 ;  /* 0x0000761002007816 */ /* 0x001fe20000000000 */
[----:B------:R-:W-:Y:S05]  /*29d0*/  BRA `(.L_x_41016) ;  /* 0x0000047000007947 */ /* 0x000fea0003800000 */
.L_x_41029:
        /* <DEDUP_REMOVED lines=21> */
.L_x_41038:
[----:B------:R-:W-:Y:S05]  /*2b30*/  BSYNC B1 ;  /* 0x0000000000017941 */ /* 0x000fea0003800000 */
.L_x_41037:
[----:B------:R-:W-:Y:S01]  /*2b40*/  IMAD.SHL.U32 R2, R2, 0x200000, RZ ;  /* 0x0020000002027824 */ /* 0x000fe200078e00ff */
[----:B------:R-:W-:-:S04]  /*2b50*/  LEA R3, R0, 0x37800000, 0x17 ;  /* 0x3780000000037811 */ /* 0x000fc800078eb8ff */
[----:B------:R-:W-:Y:S02]  /*2b60*/  LOP3.LUT R2, R3, R2, R4, 0xfe, !PT ;  /* 0x0000000203027212 */ /* 0x000fe400078efe04 */
.L_x_41036:
[----:B------:R-:W-:Y:S05]  /*2b70*/  BSYNC B0 ;  /* 0x0000000000007941 */ /* 0x000fea0003800000 */
.L_x_41035:
[----:B------:R-:W0:Y:S02]  /*2b80*/  F2I.S64.TRUNC R2, R2 ;  /* 0x0000000200027311 */ /* 0x000e24000020d900 */
[----:B0-----:R-:W-:Y:S01]  /*2b90*/  PRMT R0, R2, 0x7610, R0 ;  /* 0x0000761002007816 */ /* 0x001fe20000000000 */
[----:B------:R-:W-:Y:S05]  /*2ba0*/  BRA `(.L_x_41016) ;  /* 0x000002a000007947 */ /* 0x000fea0003800000 */
.L_x_41028:
        /* <DEDUP_REMOVED lines=14> */
.L_x_41042:
[----:B------:R-:W-:Y:S05]  /*2c90*/  BSYNC B0 ;  /* 0x0000000000007941 */ /* 0x000fea0003800000 */
.L_x_41041:
[----:B------:R-:W0:Y:S02]  /*2ca0*/  F2I.S64.TRUNC R2, R2 ;  /* 0x0000000200027311 */ /* 0x000e24000020d900 */
[----:B0-----:R-:W-:Y:S01]  /*2cb0*/  PRMT R0, R2, 0x7610, R0 ;  /* 0x0000761002007816 */ /* 0x001fe20000000000 */
[----:B------:R-:W-:Y:S05]  /*2cc0*/  BRA `(.L_x_41016) ;  /* 0x0000018000007947 */ /* 0x000fea0003800000 */
.L_x_41015:
        /* <DEDUP_REMOVED lines=21> */
.L_x_41040:
[----:B------:R0:W5:Y:S01]  /*2e20*/  LDG.E.U8 R0, [R4.64] ;  /* 0x0000002404007981 */ /* 0x000162000c1e1100 */
[----:B------:R-:W-:Y:S05]  /*2e30*/  BRA `(.L_x_41016) ;  /* 0x0000001000007947 */ /* 0x000fea0003800000 */
.L_x_41039:
[----:B------:R0:W5:Y:S02]  /*2e40*/  LDG.E.U8 R0, [R4.64] ;  /* 0x0000002404007981 */ /* 0x000164000c1e1100 */
.L_x_41016:
        /* <DEDUP_REMOVED lines=19> */
.L_x_41046:
[----:B------:R1:W-:Y:S01]  /*2f80*/  STG.E.U8 [R16.64], R2 ;  /* 0x0000000210007986 */ /* 0x0003e2000c101124 */
[----:B------:R-:W-:Y:S05]  /*2f90*/  BRA `(.L_x_41048) ;  /* 0x00000d5000007947 */ /* 0x000fea0003800000 */
.L_x_41045:
        /* <DEDUP_REMOVED lines=9> */
.L_x_41050:
[----:B------:R1:W-:Y:S01]  /*3030*/  STG.E [R16.64], R2 ;  /* 0x0000000210007986 */ /* 0x0003e2000c101924 */
[----:B------:R-:W-:Y:S05]  /*3040*/  BRA `(.L_x_41048) ;  /* 0x00000ca000007947 */ /* 0x000fea0003800000 */
.L_x_41049:
[----:B------:R1:W-:Y:S01]  /*3050*/  STG.E.U16 [R16.64], R2 ;  /* 0x0000000210007986 */ /* 0x0003e2000c101524 */
[----:B------:R-:W-:Y:S05]  /*3060*/  BRA `(.L_x_41048) ;  /* 0x00000c8000007947 */ /* 0x000fea0003800000 */
.L_x_41044:
        /* <DEDUP_REMOVED lines=9> */
.L_x_41052:
[----:B------:R-:W1:Y:S02]  /*3100*/  I2F.U32 R0, R2 ;  /* 0x0000000200007306 */ /* 0x000e640000201000 */
[----:B-1----:R-:W-:-:S05]  /*3110*/  F2FP.PACK_AB R0, RZ, R0 ;  /* 0x00000000ff00723e */ /* 0x002fca00000000ff */
[----:B------:R1:W-:Y:S01]  /*3120*/  STG.E.U16 [R16.64], R0 ;  /* 0x0000000010007986 */ /* 0x0003e2000c101524 */
[----:B------:R-:W-:Y:S05]  /*3130*/  BRA `(.L_x_41048) ;  /* 0x00000bb000007947 */ /* 0x000fea0003800000 */
.L_x_41051:
        /* <DEDUP_REMOVED lines=10> */
.L_x_41054:
[----:B------:R-:W1:Y:S02]  /*31e0*/  I2F.U32 R2, R2 ;  /* 0x0000000200027306 */ /* 0x000e640000201000 */
[----:B-1----:R-:W-:-:S04]  /*31f0*/  F2FP.PACK_AB R3, RZ, R2 ;  /* 0x00000002ff03723e */ /* 0x002fc800000000ff */
[----:B------:R-:W-:-:S05]  /*3200*/  PRMT R3, R3, 0x5410, RZ ;  /* 0x0000541003037816 */ /* 0x000fca00000000ff */
[----:B------:R1:W-:Y:S01]  /*3210*/  STG.E [R16.64], R3 ;  /* 0x0000000310007986 */ /* 0x0003e2000c101924 */
[----:B------:R-:W-:Y:S05]  /*3220*/  BRA `(.L_x_41048) ;  /* 0x00000ac000007947 */ /* 0x000fea0003800000 */
.L_x_41053:
[----:B------:R-:W1:Y:S02]  /*3230*/  I2F.F64.U32 R2, R2 ;  /* 0x0000000200027312 */ /* 0x000e640000201800 */
[----:B-1----:R1:W-:Y:S01]  /*3240*/  STG.E.64 [R16.64], R2 ;  /* 0x0000000210007986 */ /* 0x0023e2000c101b24 */
[----:B------:R-:W-:Y:S05]  /*3250*/  BRA `(.L_x_41048) ;  /* 0x00000a9000007947 */ /* 0x000fea0003800000 */
.L_x_41043:
        /* <DEDUP_REMOVED lines=10> */
.L_x_41057:
[----:B0-----:R-:W0:Y:S01]  /*3300*/  I2F.F64.U32 R4, R2 ;  /* 0x0000000200047312 */ /* 0x001e220000201800 */
[----:B------:R-:W-:-:S05]  /*3310*/  CS2R R6, SRZ ;  /* 0x0000000000067805 */ /* 0x000fca000001ff00 */
[----:B0-----:R0:W-:Y:S01]  /*3320*/  STG.E.128 [R16.64], R4 ;  /* 0x0000000410007986 */ /* 0x0011e2000c101d24 */
[----:B------:R-:W-:Y:S05]  /*3330*/  BRA `(.L_x_41048) ;  /* 0x000009b000007947 */ /* 0x000fea0003800000 */
.L_x_41056:
        /* <DEDUP_REMOVED lines=21> */
.L_x_41061:
[----:B------:R-:W-:Y:S05]  /*3490*/  BSYNC B0 ;  /* 0x0000000000007941 */ /* 0x000fea0003800000 */
.L_x_41060:
[----:B------:R-:W-:-:S05]  /*34a0*/  LOP3.LUT R3, R0, R3, RZ, 0xfc, !PT ;  /* 0x0000000300037212 */ /* 0x000fca00078efcff */
[----:B------:R0:W-:Y:S01]  /*34b0*/  STG.E.U8 [R16.64], R3 ;  /* 0x0000000310007986 */ /* 0x0001e2000c101124 */
[----:B------:R-:W-:Y:S05]  /*34c0*/  BRA `(.L_x_41048) ;  /* 0x0000082000007947 */ /* 0x000fea0003800000 */
.L_x_41059:
        /* <DEDUP_REMOVED lines=13> */
.L_x_41063:
[----:B------:R-:W-:Y:S01]  /*35a0*/  IMAD.MOV.U32 R0, RZ, RZ, 0x7f ;  /* 0x0000007fff007424 */ /* 0x000fe200078e00ff */
[----:B------:R-:W-:-:S04]  /*35b0*/  ISETP.GT.U32.AND P0, PT, R3, 0x7f800000, PT ;  /* 0x7f8000000300780c */ /* 0x000fc80003f04070 */
[----:B------:R-:W-:-:S04]  /*35c0*/  SEL R0, R0, 0x7c, P0 ;  /* 0x0000007c00007807 */ /* 0x000fc80000000000 */
.L_x_41064:
[----:B------:R-:W-:Y:S05]  /*35d0*/  BSYNC B0 ;  /* 0x0000000000007941 */ /* 0x000fea0003800000 */
.L_x_41062:
[----:B------:R-:W-:-:S04]  /*35e0*/  LOP3.LUT R2, R5, 0x80000000, RZ, 0xc0, !PT ;  /* 0x8000000005027812 */ /* 0x000fc800078ec0ff */
[----:B------:R-:W-:-:S04]  /*35f0*/  SHF.R.U32.HI R3, RZ, 0x18, R2 ;  /* 0x00000018ff037819 */ /* 0x000fc80000011602 */
[----:B------:R-:W-:-:S05]  /*3600*/  LOP3.LUT R3, R0, R3, RZ, 0xfc, !PT ;  /* 0x0000000300037212 */ /* 0x000fca00078efcff */
[----:B------:R0:W-:Y:S01]  /*3610*/  STG.E.U8 [R16.64], R3 ;  /* 0x0000000310007986 */ /* 0x0001e2000c101124 */
[----:B------:R-:W-:Y:S05]  /*3620*/  BRA `(.L_x_41048) ;  /* 0x000006c000007947 */ /* 0x000fea0003800000 */
.L_x_41058:
[----:B------:R-:W1:Y:S02]  /*3630*/  I2F.U32 R0, R2 ;  /* 0x0000000200007306 */ /* 0x000e640000201000 */
[----:B-1----:R-:W-:-:S05]  /*3640*/  F2FP.BF16.PACK_AB R0, RZ, R0 ;  /* 0x00000000ff00723e */ /* 0x002fca00000010ff */
[----:B------:R1:W-:Y:S01]  /*3650*/  STG.E.U16 [R16.64], R0 ;  /* 0x0000000010007986 */ /* 0x0003e2000c101524 */
[----:B------:R-:W-:Y:S05]  /*3660*/  BRA `(.L_x_41048) ;  /* 0x0000068000007947 */ /* 0x000fea0003800000 */
.L_x_41055:
        /* <DEDUP_REMOVED lines=10> */
.L_x_41067:
        /* <DEDUP_REMOVED lines=17> */
.L_x_41070:
[----:B------:R-:W-:-:S04]  /*3820*/  LOP3.LUT R2, R5, 0x80000000, RZ, 0xc0, !PT ;  /* 0x8000000005027812 */ /* 0x000fc800078ec0ff */
[----:B------:R-:W-:-:S04]  /*3830*/  SHF.R.U32.HI R3, RZ, 0x18, R2 ;  /* 0x00000018ff037819 */ /* 0x000fc80000011602 */
[----:B------:R-:W-:-:S04]  /*3840*/  LOP3.LUT R0, R0, R3, RZ, 0xfc, !PT ;  /* 0x0000000300007212 */ /* 0x000fc800078efcff */
[----:B------:R-:W-:Y:S02]  /*3850*/  PRMT R8, R0, 0x7610, R8 ;  /* 0x0000761000087816 */ /* 0x000fe40000000008 */
.L_x_41069:
[----:B------:R-:W-:Y:S05]  /*3860*/  BSYNC B0 ;  /* 0x0000000000007941 */ /* 0x000fea0003800000 */
.L_x_41068:
[----:B------:R0:W-:Y:S01]  /*3870*/  STG.E.U8 [R16.64], R8 ;  /* 0x0000000810007986 */ /* 0x0001e2000c101124 */
[----:B------:R-:W-:Y:S05]  /*3880*/  BRA `(.L_x_41048) ;  /* 0x0000046000007947 */ /* 0x000fea0003800000 */
.L_x_41066:
        /* <DEDUP_REMOVED lines=17> */
.L_x_41073:
[----:B------:R-:W-:-:S04]  /*39a0*/  LOP3.LUT R2, R5, 0x80000000, RZ, 0xc0, !PT ;  /* 0x8000000005027812 */ /* 0x000fc800078ec0ff */
[----:B------:R-:W-:-:S04]  /*39b0*/  SHF.R.U32.HI R3, RZ, 0x18, R2 ;  /* 0x00000018ff037819 */ /* 0x000fc80000011602 */
[----:B------:R-:W-:-:S04]  /*39c0*/  LOP3.LUT R0, R0, R3, RZ, 0xfc, !PT ;  /* 0x0000000300007212 */ /* 0x000fc800078efcff */
[----:B------:R-:W-:Y:S02]  /*39d0*/  PRMT R8, R0, 0x7610, R8 ;  /* 0x0000761000087816 */ /* 0x000fe40000000008 */
.L_x_41072:
[----:B------:R-:W-:Y:S05]  /*39e0*/  BSYNC B0 ;  /* 0x0000000000007941 */ /* 0x000fea0003800000 */
.L_x_41071:
[----:B------:R0:W-:Y:S01]  /*39f0*/  STG.E.U8 [R16.64], R8 ;  /* 0x0000000810007986 */ /* 0x0001e2000c101124 */
[----:B------:R-:W-:Y:S05]  /*3a00*/  BRA `(.L_x_41048) ;  /* 0x000002e000007947 */ /* 0x000fea0003800000 */
.L_x_41065:
        /* <DEDUP_REMOVED lines=22> */
.L_x_41047:
        /* <DEDUP_REMOVED lines=20> */
.L_x_41075:
[----:B------:R-:W-:-:S05]  /*3cb0*/  IMAD.MOV.U32 R3, RZ, RZ, RZ ;  /* 0x000000ffff037224 */ /* 0x000fca00078e00ff */
[----:B------:R1:W-:Y:S01]  /*3cc0*/  STG.E.64 [R16.64], R2 ;  /* 0x0000000210007986 */ /* 0x0003e2000c101b24 */
[----:B------:R-:W-:Y:S05]  /*3cd0*/  BRA `(.L_x_41048) ;  /* 0x0000001000007947 */ /* 0x000fea0003800000 */
.L_x_41074:
[----:B------:R1:W-:Y:S02]  /*3ce0*/  STG.E [R16.64], R2 ;  /* 0x0000000210007986 */ /* 0x0003e4000c101924 */
.L_x_41048:
[----:B------:R-:W-:-:S05]  /*3cf0*/  IMAD R18, R19, 0x200, R18 ;  /* 0x0000020013127824 */ /* 0x000fca00078e0212 */
[----:B------:R-:W-:Y:S02]  /*3d00*/  IADD3 R23, R18, 0x80, RZ ;  /* 0x0000008012177810 */ /* 0x000fe40007ffe0ff */
.L_x_40977:
[----:B------:R-:W-:Y:S05]  /*3d10*/  BSYNC B6 ;  /* 0x0000000000067941 */ /* 0x000fea0003800000 */
.L_x_40976:
        /* <DEDUP_REMOVED lines=258> */
.L_x_41078:
        /* <DEDUP_REMOVED lines=18> */
.L_x_41082:
[----:B------:R0:W5:Y:S01]  /*4e60*/  LDG.E.U8 R19, [R4.64] ;  /* 0x0000002404137981 */ /* 0x000162000c1e1100 */
[----:B------:R-:W-:Y:S05]  /*4e70*/  BRA `(.L_x_41084) ;  /* 0x00000dc000007947 */ /* 0x000fea0003800000 */
.L_x_41081:
        /* <DEDUP_REMOVED lines=8> */
.L_x_41086:
[----:B------:R0:W5:Y:S01]  /*4f00*/  LDG.E.U8 R19, [R4.64] ;  /* 0x0000002404137981 */ /* 0x000162000c1e1100 */
[----:B------:R-:W-:Y:S05]  /*4f10*/  BRA `(.L_x_41084) ;  /* 0x00000d2000007947 */ /* 0x000fea0003800000 */
.L_x_41085:
[----:B------:R0:W5:Y:S01]  /*4f20*/  LDG.E.U16 R19, [R4.64] ;  /* 0x0000002404137981 */ /* 0x000162000c1e1500 */
[----:B------:R-:W-:Y:S05]  /*4f30*/  BRA `(.L_x_41084) ;  /* 0x00000d0000007947 */ /* 0x000fea0003800000 */
.L_x_41080:
        /* <DEDUP_REMOVED lines=10> */
.L_x_41088:
[----:B------:R-:W2:Y:S02]  /*4fe0*/  LDG.E.U16 R2, [R4.64] ;  /* 0x0000002404027981 */ /* 0x000ea4000c1e1500 */
[----:B--2---:R-:W-:-:S06]  /*4ff0*/  HADD2.F32 R2, -RZ, R2.H0_H0 ;  /* 0x20000002ff027230 */ /* 0x004fcc0000004100 */
[----:B------:R-:W0:Y:S02]  /*5000*/  F2I.S64.TRUNC R2, R2 ;  /* 0x0000000200027311 */ /* 0x000e24000020d900 */
[----:B0-----:R-:W-:Y:S01]  /*5010*/  PRMT R19, R2, 0x7610, R19 ;  /* 0x0000761002137816 */ /* 0x001fe20000000013 */
[----:B------:R-:W-:Y:S05]  /*5020*/  BRA `(.L_x_41084) ;  /* 0x00000c1000007947 */ /* 0x000fea0003800000 */
.L_x_41087:
        /* <DEDUP_REMOVED lines=10> */
.L_x_41090:
[----:B------:R-:W2:Y:S02]  /*50d0*/  LDG.E.U16 R4, [R4.64] ;  /* 0x0000002404047981 */ /* 0x000ea4000c1e1500 */
[----:B--2---:R-:W-:-:S06]  /*50e0*/  HADD2.F32 R2, -RZ, R4.H0_H0 ;  /* 0x20000004ff027230 */ /* 0x004fcc0000004100 */
[----:B------:R-:W0:Y:S02]  /*50f0*/  F2I.S64.TRUNC R2, R2 ;  /* 0x0000000200027311 */ /* 0x000e24000020d900 */
[----:B0-----:R-:W-:Y:S01]  /*5100*/  PRMT R19, R2, 0x7610, R19 ;  /* 0x0000761002137816 */ /* 0x001fe20000000013 */
[----:B------:R-:W-:Y:S05]  /*5110*/  BRA `(.L_x_41084) ;  /* 0x00000b2000007947 */ /* 0x000fea0003800000 */
.L_x_41089:
[----:B------:R-:W2:Y:S02]  /*5120*/  LDG.E.64 R2, [R4.64] ;  /* 0x0000002404027981 */ /* 0x000ea4000c1e1b00 */
[----:B--2---:R-:W0:Y:S02]  /*5130*/  F2I.S64.F64.TRUNC R2, R2 ;  /* 0x0000000200027311 */ /* 0x004e24000030d900 */
[----:B0-----:R-:W-:Y:S01]  /*5140*/  PRMT R19, R2, 0x7610, R19 ;  /* 0x0000761002137816 */ /* 0x001fe20000000013 */
[----:B------:R-:W-:Y:S05]  /*5150*/  BRA `(.L_x_41084) ;  /* 0x00000ae000007947 */ /* 0x000fea0003800000 */
.L_x_41079:
        /* <DEDUP_REMOVED lines=12> */
.L_x_41093:
[----:B------:R-:W2:Y:S02]  /*5220*/  LDG.E.64 R4, [R4.64] ;  /* 0x0000002404047981 */ /* 0x000ea4000c1e1b00 */
[----:B--2---:R-:W0:Y:S02]  /*5230*/  F2I.S64.F64.TRUNC R2, R4 ;  /* 0x0000000400027311 */ /* 0x004e24000030d900 */
[----:B0-----:R-:W-:Y:S01]  /*5240*/  PRMT R19, R2, 0x7610, R19 ;  /* 0x0000761002137816 */ /* 0x001fe20000000013 */
[----:B------:R-:W-:Y:S05]  /*5250*/  BRA `(.L_x_41084) ;  /* 0x000009e000007947 */ /* 0x000fea0003800000 */
.L_x_41092:
        /* <DEDUP_REMOVED lines=28> */
.L_x_41095:
        /* <DEDUP_REMOVED lines=15> */
.L_x_41094:
[----:B------:R-:W2:Y:S02]  /*5510*/  LDG.E.U16 R2, [R4.64] ;  /* 0x0000002404027981 */ /* 0x000ea4000c1e1500 */
[----:B--2---:R-:W-:-:S06]  /*5520*/  PRMT R2, RZ, 0x5410, R2 ;  /* 0x00005410ff027816 */ /* 0x004fcc0000000002 */
[----:B------:R-:W0:Y:S02]  /*5530*/  F2I.S64.TRUNC R2, R2 ;  /* 0x0000000200027311 */ /* 0x000e24000020d900 */
[----:B0-----:R-:W-:Y:S01]  /*5540*/  PRMT R19, R2, 0x7610, R19 ;  /* 0x0000761002137816 */ /* 0x001fe20000000013 */
[----:B------:R-:W-:Y:S05]  /*5550*/  BRA `(.L_x_41084) ;  /* 0x000006e000007947 */ /* 0x000fea0003800000 */
.L_x_41091:
        /* <DEDUP_REMOVED lines=10> */
.L_x_41098:
        /* <DEDUP_REMOVED lines=21> */
.L_x_41102:
[----:B------:R-:W-:Y:S05]  /*5750*/  BSYNC B1 ;  /* 0x0000000000017941 */ /* 0x000fea0003800000 */
.L_x_41101:
[----:B------:R-:W-:Y:S01]  /*5760*/  IMAD.SHL.U32 R2, R2, 0x100000, RZ ;  /* 0x0010000002027824 */ /* 0x000fe200078e00ff */
[----:B------:R-:W-:-:S04]  /*5770*/  LEA R3, R0, 0x3b800000, 0x17 ;  /* 0x3b80000000037811 */ /* 0x000fc800078eb8ff */
[----:B------:R-:W-:Y:S02]  /*5780*/  LOP3.LUT R2, R3, R2, R4, 0xfe, !PT ;  /* 0x0000000203027212 */ /* 0x000fe400078efe04 */
.L_x_41100:
[----:B------:R-:W-:Y:S05]  /*5790*/  BSYNC B0 ;  /* 0x0000000000007941 */ /* 0x000fea0003800000 */
.L_x_41099:
[----:B------:R-:W0:Y:S02]  /*57a0*/  F2I.S64.TRUNC R2, R2 ;  /* 0x0000000200027311 */ /* 0x000e24000020d900 */
[----:B0-----:R-:W-:Y:S01]  /*57b0*/  PRMT R19, R2, 0x7610, R19 ;  /* 0x0000761002137816 */ /* 0x001fe20000000013 */
[----:B------:R-:W-:Y:S05]  /*57c0*/  BRA `(.L_x_41084) ;  /* 0x0000047000007947 */ /* 0x000fea0003800000 */
.L_x_41097:
        /* <DEDUP_REMOVED lines=21> */
.L_x_41106:
[----:B------:R-:W-:Y:S05]  /*5920*/  BSYNC B1 ;  /* 0x0000000000017941 */ /* 0x000fea0003800000 */
.L_x_41105:
[----:B------:R-:W-:Y:S01]  /*5930*/  IMAD.SHL.U32 R2, R2, 0x200000, RZ ;  /* 0x0020000002027824 */ /* 0x000fe200078e00ff */
[----:B------:R-:W-:-:S04]  /*5940*/  LEA R3, R0, 0x37800000, 0x17 ;  /* 0x3780000000037811 */ /* 0x000fc800078eb8ff */
[----:B------:R-:W-:Y:S02]  /*5950*/  LOP3.LUT R2, R3, R2, R4, 0xfe, !PT ;  /* 0x0000000203027212 */ /* 0x000fe400078efe04 */
.L_x_41104:
[----:B------:R-:W-:Y:S05]  /*5960*/  BSYNC B0 ;  /* 0x0000000000007941 */ /* 0x000fea0003800000 */
.L_x_41103:
[----:B------:R-:W0:Y:S02]  /*5970*/  F2I.S64.TRUNC R2, R2 ;  /* 0x0000000200027311 */ /* 0x000e24000020d900 */
[----:B0-----:R-:W-:Y:S01]  /*5980*/  PRMT R19, R2, 0x7610, R19 ;  /* 0x0000761002137816 */ /* 0x001fe20000000013 */
[----:B------:R-:W-:Y:S05]  /*5990*/  BRA `(.L_x_41084) ;  /* 0x000002a000007947 */ /* 0x000fea0003800000 */
.L_x_41096:
        /* <DEDUP_REMOVED lines=14> */
.L_x_41110:
[----:B------:R-:W-:Y:S05]  /*5a80*/  BSYNC B0 ;  /* 0x0000000000007941 */ /* 0x000fea0003800000 */
.L_x_41109:
[----:B------:R-:W0:Y:S02]  /*5a90*/  F2I.S64.TRUNC R2, R2 ;  /* 0x0000000200027311 */ /* 0x000e24000020d900 */
[----:B0-----:R-:W-:Y:S01]  /*5aa0*/  PRMT R19, R2, 0x7610, R19 ;  /* 0x0000761002137816 */ /* 0x001fe20000000013 */
[----:B------:R-:W-:Y:S05]  /*5ab0*/  BRA `(.L_x_41084) ;  /* 0x0000018000007947 */ /* 0x000fea0003800000 */
.L_x_41083:
        /* <DEDUP_REMOVED lines=21> */
.L_x_41108:
[----:B------:R0:W5:Y:S01]  /*5c10*/  LDG.E.U8 R19, [R4.64] ;  /* 0x0000002404137981 */ /* 0x000162000c1e1100 */
[----:B------:R-:W-:Y:S05]  /*5c20*/  BRA `(.L_x_41084) ;  /* 0x0000001000007947 */ /* 0x000fea0003800000 */
.L_x_41107:
[----:B------:R0:W5:Y:S02]  /*5c30*/  LDG.E.U8 R19, [R4.64] ;  /* 0x0000002404137981 */ /* 0x000164000c1e1100 */
.L_x_41084:
        /* <DEDUP_REMOVED lines=16> */
.L_x_41114:
[----:B------:R0:W5:Y:S01]  /*5d40*/  LDG.E.U8 R0, [R4.64] ;  /* 0x0000002404007981 */ /* 0x000162000c1e1100 */
[----:B------:R-:W-:Y:S05]  /*5d50*/  BRA `(.L_x_41116) ;  /* 0x00000dc000007947 */ /* 0x000fea0003800000 */
.L_x_41113:
        /* <DEDUP_REMOVED lines=8> */
.L_x_41118:
[----:B------:R0:W5:Y:S01]  /*5de0*/  LDG.E.U8 R0, [R4.64] ;  /* 0x0000002404007981 */ /* 0x000162000c1e1100 */
[----:B------:R-:W-:Y:S05]  /*5df0*/  BRA `(.L_x_41116) ;  /* 0x00000d2000007947 */ /* 0x000fea0003800000 */
.L_x_41117:
[----:B------:R0:W5:Y:S01]  /*5e00*/  LDG.E.U16 R0, [R4.64] ;  /* 0x0000002404007981 */ /* 0x000162000c1e1500 */
[----:B------:R-:W-:Y:S05]  /*5e10*/  BRA `(.L_x_41116) ;  /* 0x00000d0000007947 */ /* 0x000fea0003800000 */
.L_x_41112:
        /* <DEDUP_REMOVED lines=10> */
.L_x_41120:
[----:B------:R-:W2:Y:S02]  /*5ec0*/  LDG.E.U16 R2, [R4.64] ;  /* 0x0000002404027981 */ /* 0x000ea4000c1e1500 */
[----:B--2---:R-:W-:-:S06]  /*5ed0*/  HADD2.F32 R2, -RZ, R2.H0_H0 ;  /* 0x20000002ff027230 */ /* 0x004fcc0000004100 */
[----:B------:R-:W0:Y:S02]  /*5ee0*/  F2I.S64.TRUNC R2, R2 ;  /* 0x0000000200027311 */ /* 0x000e24000020d900 */
[----:B0-----:R-:W-:Y:S01]  /*5ef0*/  PRMT R0, R2, 0x7610, R0 ;  /* 0x0000761002007816 */ /* 0x001fe20000000000 */
[----:B------:R-:W-:Y:S05]  /*5f00*/  BRA `(.L_x_41116) ;  /* 0x00000c1000007947 */ /* 0x000fea0003800000 */
.L_x_41119:
        /* <DEDUP_REMOVED lines=10> */
.L_x_41122:
[----:B------:R-:W2:Y:S02]  /*5fb0*/  LDG.E.U16 R4, [R4.64] ;  /* 0x0000002404047981 */ /* 0x000ea4000c1e1500 */
[----:B--2---:R-:W-:-:S06]  /*5fc0*/  HADD2.F32 R2, -RZ, R4.H0_H0 ;  /* 0x20000004ff027230 */ /* 0x004fcc0000004100 */
[----:B------:R-:W0:Y:S02]  /*5fd0*/  F2I.S64.TRUNC R2, R2 ;  /* 0x0000000200027311 */ /* 0x000e24000020d900 */
[----:B0-----:R-:W-:Y:S01]  /*5fe0*/  PRMT R0, R2, 0x7610, R0 ;  /* 0x0000761002007816 */ /* 0x001fe20000000000 */
[----:B------:R-:W-:Y:S05]  /*5ff0*/  BRA `(.L_x_41116) ;  /* 0x00000b2000007947 */ /* 0x000fea0003800000 */
.L_x_41121:
[----:B------:R-:W2:Y:S02]  /*6000*/  LDG.E.64 R2, [R4.64] ;  /* 0x0000002404027981 */ /* 0x000ea4000c1e1b00 */
[----:B--2---:R-:W0:Y:S02]  /*6010*/  F2I.S64.F64.TRUNC R2, R2 ;  /* 0x0000000200027311 */ /* 0x004e24000030d900 */
[----:B0-----:R-:W-:Y:S01]  /*6020*/  PRMT R0, R2, 0x7610, R0 ;  /* 0x0000761002007816 */ /* 0x001fe20000000000 */
[----:B------:R-:W-:Y:S05]  /*6030*/  BRA `(.L_x_41116) ;  /* 0x00000ae000007947 */ /* 0x000fea0003800000 */
.L_x_41111:
        /* <DEDUP_REMOVED lines=12> */
.L_x_41125:
[----:B------:R-:W2:Y:S02]  /*6100*/  LDG.E.64 R4, [R4.64] ;  /* 0x0000002404047981 */ /* 0x000ea4000c1e1b00 */
[----:B--2---:R-:W0:Y:S02]  /*6110*/  F2I.S64.F64.TRUNC R2, R4 ;  /* 0x0000000400027311 */ /* 0x004e24000030d900 */
[----:B0-----:R-:W-:Y:S01]  /*6120*/  PRMT R0, R2, 0x7610, R0 ;  /* 0x0000761002007816 */ /* 0x001fe20000000000 */
[----:B------:R-:W-:Y:S05]  /*6130*/  BRA `(.L_x_41116) ;  /* 0x000009e000007947 */ /* 0x000fea0003800000 */
.L_x_41124:
        /* <DEDUP_REMOVED lines=28> */
.L_x_41127:
        /* <DEDUP_REMOVED lines=15> */
.L_x_41126:
[----:B------:R-:W2:Y:S02]  /*63f0*/  LDG.E.U16 R2, [R4.64] ;  /* 0x0000002404027981 */ /* 0x000ea4000c1e1500 */
[----:B--2---:R-:W-:-:S06]  /*6400*/  PRMT R2, RZ, 0x5410, R2 ;  /* 0x00005410ff027816 */ /* 0x004fcc0000000002 */
[----:B------:R-:W0:Y:S02]  /*6410*/  F2I.S64.TRUNC R2, R2 ;  /* 0x0000000200027311 */ /* 0x000e24000020d900 */
[----:B0-----:R-:W-:Y:S01]  /*6420*/  PRMT R0, R2, 0x7610, R0 ;  /* 0x0000761002007816 */ /* 0x001fe20000000000 */
[----:B------:R-:W-:Y:S05]  /*6430*/  BRA `(.L_x_41116) ;  /* 0x000006e000007947 */ /* 0x000fea0003800000 */
.L_x_41123:
        /* <DEDUP_REMOVED lines=10> */
.L_x_41130:
        /* <DEDUP_REMOVED lines=21> */
.L_x_41134:
[----:B------:R-:W-:Y:S05]  /*6630*/  BSYNC B1 ;  /* 0x0000000000017941 */ /* 0x000fea0003800000 */
.L_x_41133:
[----:B------:R-:W-:Y:S01]  /*6640*/  IMAD.SHL.U32 R2, R2, 0x100000, RZ ;  /* 0x0010000002027824 */ /* 0x000fe200078e00ff */
[----:B------:R-:W-:-:S04]  /*6650*/  LEA R3, R0, 0x3b800000, 0x17 ;  /* 0x3b80000000037811 */ /* 0x000fc800078eb8ff */
[----:B------:R-:W-:Y:S02]  /*6660*/  LOP3.LUT R2, R3, R2, R4, 0xfe, !PT ;  /* 0x0000000203027212 */ /* 0x000fe400078efe04 */
.L_x_41132:
[----:B------:R-:W-:Y:S05]  /*6670*/  BSYNC B0 ;  /* 0x0000000000007941 */ /* 0x000fea0003800000 */
.L_x_41131:
[----:B------:R-:W0:Y:S02]  /*6680*/  F2I.S64.TRUNC R2, R2 ;  /* 0x0000000200027311 */ /* 0x000e24000020d900 */
[----:B0-----:R-:W-:Y:S01]  /*6690*/  PRMT R0, R2, 0x7610, R0 ;  /* 0x0000761002007816 */ /* 0x001fe20000000000 */
[----:B------:R-:W-:Y:S05]  /*66a0*/  BRA `(.L_x_41116) ;  /* 0x0000047000007947 */ /* 0x000fea0003800000 */
.L_x_41129:
        /* <DEDUP_REMOVED lines=21> */
.L_x_41138:
[----:B------:R-:W-:Y:S05]  /*6800*/  BSYNC B1 ;  /* 0x0000000000017941 */ /* 0x000fea0003800000 */
.L_x_41137:
[----:B------:R-:W-:Y:S01]  /*6810*/  IMAD.SHL.U32 R2, R2, 0x200000, RZ ;  /* 0x0020000002027824 */ /* 0x000fe200078e00ff */
[----:B------:R-:W-:-:S04]  /*6820*/  LEA R3, R0, 0x37800000, 0x17 ;  /* 0x3780000000037811 */ /* 0x000fc800078eb8ff */
[----:B------:R-:W-:Y:S02]  /*6830*/  LOP3.LUT R2, R3, R2, R4, 0xfe, !PT ;  /* 0x0000000203027212 */ /* 0x000fe400078efe04 */
.L_x_41136:
[----:B------:R-:W-:Y:S05]  /*6840*/  BSYNC B0 ;  /* 0x0000000000007941 */ /* 0x000fea0003800000 */
.L_x_41135:
[----:B------:R-:W0:Y:S02]  /*6850*/  F2I.S64.TRUNC R2, R2 ;  /* 0x0000000200027311 */ /* 0x000e24000020d900 */
[----:B0-----:R-:W-:Y:S01]  /*6860*/  PRMT R0, R2, 0x7610, R0 ;  /* 0x0000761002007816 */ /* 0x001fe20000000000 */
[----:B------:R-:W-:Y:S05]  /*6870*/  BRA `(.L_x_41116) ;  /* 0x000002a000007947 */ /* 0x000fea0003800000 */
.L_x_41128:
        /* <DEDUP_REMOVED lines=14> */
.L_x_41142:
[----:B------:R-:W-:Y:S05]  /*6960*/  BSYNC B0 ;  /* 0x0000000000007941 */ /* 0x000fea0003800000 */
.L_x_41141:
[----:B------:R-:W0:Y:S02]  /*6970*/  F2I.S64.TRUNC R2, R2 ;  /* 0x0000000200027311 */ /* 0x000e24000020d900 */
[----:B0-----:R-:W-:Y:S01]  /*6980*/  PRMT R0, R2, 0x7610, R0 ;  /* 0x0000761002007816 */ /* 0x001fe20000000000 */
[----:B------:R-:W-:Y:S05]  /*6990*/  BRA `(.L_x_41116) ;  /* 0x0000018000007947 */ /* 0x000fea0003800000 */
.L_x_41115:
        /* <DEDUP_REMOVED lines=21> */
.L_x_41140:
[----:B------:R0:W5:Y:S01]  /*6af0*/  LDG.E.U8 R0, [R4.64] ;  /* 0x0000002404007981 */ /* 0x000162000c1e1100 */
[----:B------:R-:W-:Y:S05]  /*6b00*/  BRA `(.L_x_41116) ;  /* 0x0000001000007947 */ /* 0x000fea0003800000 */
.L_x_41139:
[----:B------:R0:W5:Y:S02]  /*6b10*/  LDG.E.U8 R0, [R4.64] ;  /* 0x0000002404007981 */ /* 0x000164000c1e1100 */
.L_x_41116:
        /* <DEDUP_REMOVED lines=19> */
.L_x_41146:
[----:B------:R1:W-:Y:S01]  /*6c50*/  STG.E.U8 [R16.64], R2 ;  /* 0x0000000210007986 */ /* 0x0003e2000c101124 */
[----:B------:R-:W-:Y:S05]  /*6c60*/  BRA `(.L_x_41148) ;  /* 0x00000d5000007947 */ /* 0x000fea0003800000 */
.L_x_41145:
        /* <DEDUP_REMOVED lines=9> */
.L_x_41150:
[----:B------:R1:W-:Y:S01]  /*6d00*/  STG.E [R16.64], R2 ;  /* 0x0000000210007986 */ /* 0x0003e2000c101924 */
[----:B------:R-:W-:Y:S05]  /*6d10*/  BRA `(.L_x_41148) ;  /* 0x00000ca000007947 */ /* 0x000fea0003800000 */
.L_x_41149:
[----:B------:R1:W-:Y:S01]  /*6d20*/  STG.E.U16 [R16.64], R2 ;  /* 0x0000000210007986 */ /* 0x0003e2000c101524 */
[----:B------:R-:W-:Y:S05]  /*6d30*/  BRA `(.L_x_41148) ;  /* 0x00000c8000007947 */ /* 0x000fea0003800000 */
.L_x_41144:
        /* <DEDUP_REMOVED lines=9> */
.L_x_41152:
[----:B------:R-:W1:Y:S02]  /*6dd0*/  I2F.U32 R0, R2 ;  /* 0x0000000200007306 */ /* 0x000e640000201000 */
[----:B-1----:R-:W-:-:S05]  /*6de0*/  F2FP.PACK_AB R0, RZ, R0 ;  /* 0x00000000ff00723e */ /* 0x002fca00000000ff */
[----:B------:R1:W-:Y:S01]  /*6df0*/  STG.E.U16 [R16.64], R0 ;  /* 0x0000000010007986 */ /* 0x0003e2000c101524 */
[----:B------:R-:W-:Y:S05]  /*6e00*/  BRA `(.L_x_41148) ;  /* 0x00000bb000007947 */ /* 0x000fea0003800000 */
.L_x_41151:
        /* <DEDUP_REMOVED lines=10> */
.L_x_41154:
[----:B------:R-:W1:Y:S02]  /*6eb0*/  I2F.U32 R2, R2 ;  /* 0x0000000200027306 */ /* 0x000e640000201000 */
[----:B-1----:R-:W-:-:S04]  /*6ec0*/  F2FP.PACK_AB R3, RZ, R2 ;  /* 0x00000002ff03723e */ /* 0x002fc800000000ff */
[----:B------:R-:W-:-:S05]  /*6ed0*/  PRMT R3, R3, 0x5410, RZ ;  /* 0x0000541003037816 */ /* 0x000fca00000000ff */
[----:B------:R1:W-:Y:S01]  /*6ee0*/  STG.E [R16.64], R3 ;  /* 0x0000000310007986 */ /* 0x0003e2000c101924 */
[----:B------:R-:W-:Y:S05]  /*6ef0*/  BRA `(.L_x_41148) ;  /* 0x00000ac000007947 */ /* 0x000fea0003800000 */
.L_x_41153:
[----:B------:R-:W1:Y:S02]  /*6f00*/  I2F.F64.U32 R2, R2 ;  /* 0x0000000200027312 */ /* 0x000e640000201800 */
[----:B-1----:R1:W-:Y:S01]  /*6f10*/  STG.E.64 [R16.64], R2 ;  /* 0x0000000210007986 */ /* 0x0023e2000c101b24 */
[----:B------:R-:W-:Y:S05]  /*6f20*/  BRA `(.L_x_41148) ;  /* 0x00000a9000007947 */ /* 0x000fea0003800000 */
.L_x_41143:
        /* <DEDUP_REMOVED lines=10> */
.L_x_41157:
[----:B0-----:R-:W0:Y:S01]  /*6fd0*/  I2F.F64.U32 R4, R2 ;  /* 0x0000000200047312 */ /* 0x001e220000201800 */
[----:B------:R-:W-:-:S05]  /*6fe0*/  CS2R R6, SRZ ;  /* 0x0000000000067805 */ /* 0x000fca000001ff00 */
[----:B0-----:R0:W-:Y:S01]  /*6ff0*/  STG.E.128 [R16.64], R4 ;  /* 0x0000000410007986 */ /* 0x0011e2000c101d24 */
[----:B------:R-:W-:Y:S05]  /*7000*/  BRA `(.L_x_41148) ;  /* 0x000009b000007947 */ /* 0x000fea0003800000 */
.L_x_41156:
        /* <DEDUP_REMOVED lines=21> */
.L_x_41161:
[----:B------:R-:W-:Y:S05]  /*7160*/  BSYNC B0 ;  /* 0x0000000000007941 */ /* 0x000fea0003800000 */
.L_x_41160:
[----:B------:R-:W-:-:S05]  /*7170*/  LOP3.LUT R3, R0, R3, RZ, 0xfc, !PT ;  /* 0x0000000300037212 */ /* 0x000fca00078efcff */
[----:B------:R0:W-:Y:S01]  /*7180*/  STG.E.U8 [R16.64], R3 ;  /* 0x0000000310007986 */ /* 0x0001e2000c101124 */
[----:B------:R-:W-:Y:S05]  /*7190*/  BRA `(.L_x_41148) ;  /* 0x0000082000007947 */ /* 0x000fea0003800000 */
.L_x_41159:
        /* <DEDUP_REMOVED lines=13> */
.L_x_41163:
[----:B------:R-:W-:Y:S01]  /*7270*/  IMAD.MOV.U32 R0, RZ, RZ, 0x7f ;  /* 0x0000007fff007424 */ /* 0x000fe200078e00ff */
[----:B------:R-:W-:-:S04]  /*7280*/  ISETP.GT.U32.AND P0, PT, R3, 0x7f800000, PT ;  /* 0x7f8000000300780c */ /* 0x000fc80003f04070 */
[----:B------:R-:W-:-:S04]  /*7290*/  SEL R0, R0, 0x7c, P0 ;  /* 0x0000007c00007807 */ /* 0x000fc80000000000 */
.L_x_41164:
[----:B------:R-:W-:Y:S05]  /*72a0*/  BSYNC B0 ;  /* 0x0000000000007941 */ /* 0x000fea0003800000 */
.L_x_41162:
[----:B------:R-:W-:-:S04]  /*72b0*/  LOP3.LUT R2, R5, 0x80000000, RZ, 0xc0, !PT ;  /* 0x8000000005027812 */ /* 0x000fc800078ec0ff */
[----:B------:R-:W-:-:S04]  /*72c0*/  SHF.R.U32.HI R3, RZ, 0x18, R2 ;  /* 0x00000018ff037819 */ /* 0x000fc80000011602 */
[----:B------:R-:W-:-:S05]  /*72d0*/  LOP3.LUT R3, R0, R3, RZ, 0xfc, !PT ;  /* 0x0000000300037212 */ /* 0x000fca00078efcff */
[----:B------:R0:W-:Y:S01]  /*72e0*/  STG.E.U8 [R16.64], R3 ;  /* 0x0000000310007986 */ /* 0x0001e2000c101124 */
[----:B------:R-:W-:Y:S05]  /*72f0*/  BRA `(.L_x_41148) ;  /* 0x000006c000007947 */ /* 0x000fea0003800000 */
.L_x_41158:
[----:B------:R-:W1:Y:S02]  /*7300*/  I2F.U32 R0, R2 ;  /* 0x0000000200007306 */ /* 0x000e640000201000 */
[----:B-1----:R-:W-:-:S05]  /*7310*/  F2FP.BF16.PACK_AB R0, RZ, R0 ;  /* 0x00000000ff00723e */ /* 0x002fca00000010ff */
[----:B------:R1:W-:Y:S01]  /*7320*/  STG.E.U16 [R16.64], R0 ;  /* 0x0000000010007986 */ /* 0x0003e2000c101524 */
[----:B------:R-:W-:Y:S05]  /*7330*/  BRA `(.L_x_41148) ;  /* 0x0000068000007947 */ /* 0x000fea0003800000 */
.L_x_41155:
        /* <DEDUP_REMOVED lines=10> */
.L_x_41167:
        /* <DEDUP_REMOVED lines=17> */
.L_x_41170:
[----:B------:R-:W-:-:S04]  /*74f0*/  LOP3.LUT R2, R5, 0x80000000, RZ, 0xc0, !PT ;  /* 0x8000000005027812 */ /* 0x000fc800078ec0ff */
[----:B------:R-:W-:-:S04]  /*7500*/  SHF.R.U32.HI R3, RZ, 0x18, R2 ;  /* 0x00000018ff037819 */ /* 0x000fc80000011602 */
[----:B------:R-:W-:-:S04]  /*7510*/  LOP3.LUT R0, R0, R3, RZ, 0xfc, !PT ;  /* 0x0000000300007212 */ /* 0x000fc800078efcff */
[----:B------:R-:W-:Y:S02]  /*7520*/  PRMT R8, R0, 0x7610, R8 ;  /* 0x0000761000087816 */ /* 0x000fe40000000008 */
.L_x_41169:
[----:B------:R-:W-:Y:S05]  /*7530*/  BSYNC B0 ;  /* 0x0000000000007941 */ /* 0x000fea0003800000 */
.L_x_41168:
[----:B------:R0:W-:Y:S01]  /*7540*/  STG.E.U8 [R16.64], R8 ;  /* 0x0000000810007986 */ /* 0x0001e2000c101124 */
[----:B------:R-:W-:Y:S05]  /*7550*/  BRA `(.L_x_41148) ;  /* 0x0000046000007947 */ /* 0x000fea0003800000 */
.L_x_41166:
        /* <DEDUP_REMOVED lines=17> */
.L_x_41173:
[----:B------:R-:W-:-:S04]  /*7670*/  LOP3.LUT R2, R5, 0x80000000, RZ, 0xc0, !PT ;  /* 0x8000000005027812 */ /* 0x000fc800078ec0ff */
[----:B------:R-:W-:-:S04]  /*7680*/  SHF.R.U32.HI R3, RZ, 0x18, R2 ;  /* 0x00000018ff037819 */ /* 0x000fc80000011602 */
[----:B------:R-:W-:-:S04]  /*7690*/  LOP3.LUT R0, R0, R3, RZ, 0xfc, !PT ;  /* 0x0000000300007212 */ /* 0x000fc800078efcff */
[----:B------:R-:W-:Y:S02]  /*76a0*/  PRMT R8, R0, 0x7610, R8 ;  /* 0x0000761000087816 */ /* 0x000fe40000000008 */
.L_x_41172:
[----:B------:R-:W-:Y:S05]  /*76b0*/  BSYNC B0 ;  /* 0x0000000000007941 */ /* 0x000fea0003800000 */
.L_x_41171:
[----:B------:R0:W-:Y:S01]  /*76c0*/  STG.E.U8 [R16.64], R8 ;  /* 0x0000000810007986 */ /* 0x0001e2000c101124 */
[----:B------:R-:W-:Y:S05]  /*76d0*/  BRA `(.L_x_41148) ;  /* 0x000002e000007947 */ /* 0x000fea0003800000 */
.L_x_41165:
        /* <DEDUP_REMOVED lines=22> */
.L_x_41147:
        /* <DEDUP_REMOVED lines=20> */
.L_x_41175:
[----:B------:R-:W-:-:S05]  /*7980*/  IMAD.MOV.U32 R3, RZ, RZ, RZ ;  /* 0x000000ffff037224 */ /* 0x000fca00078e00ff */
[----:B------:R1:W-:Y:S01]  /*7990*/  STG.E.64 [R16.64], R2 ;  /* 0x0000000210007986 */ /* 0x0003e2000c101b24 */
[----:B------:R-:W-:Y:S05]  /*79a0*/  BRA `(.L_x_41148) ;  /* 0x0000001000007947 */ /* 0x000fea0003800000 */
.L_x_41174:
[----:B------:R1:W-:Y:S02]  /*79b0*/  STG.E [R16.64], R2 ;  /* 0x0000000210007986 */ /* 0x0003e4000c101924 */
.L_x_41148:
        /* <DEDUP_REMOVED lines=258> */
.L_x_41176:
        /* <DEDUP_REMOVED lines=18> */
.L_x_41180:
[----:B------:R0:W5:Y:S01]  /*8b00*/  LDG.E.U8 R19, [R4.64] ;  /* 0x0000002404137981 */ /* 0x000162000c1e1100 */
[----:B------:R-:W-:Y:S05]  /*8b10*/  BRA `(.L_x_41182) ;  /* 0x00000dc000007947 */ /* 0x000fea0003800000 */
.L_x_41179:
        /* <DEDUP_REMOVED lines=8> */
.L_x_41184:
[----:B------:R0:W5:Y:S01]  /*8ba0*/  LDG.E.U8 R19, [R4.64] ;  /* 0x0000002404137981 */ /* 0x000162000c1e1100 */
[----:B------:R-:W-:Y:S05]  /*8bb0*/  BRA `(.L_x_41182) ;  /* 0x00000d2000007947 */ /* 0x000fea0003800000 */
.L_x_41183:
[----:B------:R0:W5:Y:S01]  /*8bc0*/  LDG.E.U16 R19, [R4.64] ;  /* 0x0000002404137981 */ /* 0x000162000c1e1500 */
[----:B------:R-:W-:Y:S05]  /*8bd0*/  BRA `(.L_x_41182) ;  /* 0x00000d0000007947 */ /* 0x000fea0003800000 */
.L_x_41178:
        /* <DEDUP_REMOVED lines=10> */
.L_x_41186:
[----:B------:R-:W2:Y:S02]  /*8c80*/  LDG.E.U16 R2, [R4.64] ;  /* 0x0000002404027981 */ /* 0x000ea4000c1e1500 */
[----:B--2---:R-:W-:-:S06]  /*8c90*/  HADD2.F32 R2, -RZ, R2.H0_H0 ;  /* 0x20000002ff027230 */ /* 0x004fcc0000004100 */
[----:B------:R-:W0:Y:S02]  /*8ca0*/  F2I.S64.TRUNC R2, R2 ;  /* 0x0000000200027311 */ /* 0x000e24000020d900 */
[----:B0-----:R-:W-:Y:S01]  /*8cb0*/  PRMT R19, R2, 0x7610, R19 ;  /* 0x0000761002137816 */ /* 0x001fe20000000013 */
[----:B------:R-:W-:Y:S05]  /*8cc0*/  BRA `(.L_x_41182) ;  /* 0x00000c1000007947 */ /* 0x000fea0003800000 */
.L_x_41185:
        /* <DEDUP_REMOVED lines=10> */
.L_x_41188:
[----:B------:R-:W2:Y:S02]  /*8d70*/  LDG.E.U16 R4, [R4.64] ;  /* 0x0000002404047981 */ /* 0x000ea4000c1e1500 */
[----:B--2---:R-:W-:-:S06]  /*8d80*/  HADD2.F32 R2, -RZ, R4.H0_H0 ;  /* 0x20000004ff027230 */ /* 0x004fcc0000004100 */
[----:B------:R-:W0:Y:S02]  /*8d90*/  F2I.S64.TRUNC R2, R2 ;  /* 0x0000000200027311 */ /* 0x000e24000020d900 */
[----:B0-----:R-:W-:Y:S01]  /*8da0*/  PRMT R19, R2, 0x7610, R19 ;  /* 0x0000761002137816 */ /* 0x001fe20000000013 */
[----:B------:R-:W-:Y:S05]  /*8db0*/  BRA `(.L_x_41182) ;  /* 0x00000b2000007947 */ /* 0x000fea0003800000 */
.L_x_41187:
[----:B------:R-:W2:Y:S02]  /*8dc0*/  LDG.E.64 R2, [R4.64] ;  /* 0x0000002404027981 */ /* 0x000ea4000c1e1b00 */
[----:B--2---:R-:W0:Y:S02]  /*8dd0*/  F2I.S64.F64.TRUNC R2, R2 ;  /* 0x0000000200027311 */ /* 0x004e24000030d900 */
[----:B0-----:R-:W-:Y:S01]  /*8de0*/  PRMT R19, R2, 0x7610, R19 ;  /* 0x0000761002137816 */ /* 0x001fe20000000013 */
[----:B------:R-:W-:Y:S05]  /*8df0*/  BRA `(.L_x_41182) ;  /* 0x00000ae000007947 */ /* 0x000fea0003800000 */
.L_x_41177:
        /* <DEDUP_REMOVED lines=12> */
.L_x_41191:
[----:B------:R-:W2:Y:S02]  /*8ec0*/  LDG.E.64 R4, [R4.64] ;  /* 0x0000002404047981 */ /* 0x000ea4000c1e1b00 */
[----:B--2---:R-:W0:Y:S02]  /*8ed0*/  F2I.S64.F64.TRUNC R2, R4 ;  /* 0x0000000400027311 */ /* 0x004e24000030d900 */
[----:B0-----:R-:W-:Y:S01]  /*8ee0*/  PRMT R19, R2, 0x7610, R19 ;  /* 0x0000761002137816 */ /* 0x001fe20000000013 */
[----:B------:R-:W-:Y:S05]  /*8ef0*/  BRA `(.L_x_41182) ;  /* 0x000009e000007947 */ /* 0x000fea0003800000 */
.L_x_41190:
        /* <DEDUP_REMOVED lines=28> */
.L_x_41193:
        /* <DEDUP_REMOVED lines=15> */
.L_x_41192:
[----:B------:R-:W2:Y:S02]  /*91b0*/  LDG.E.U16 R2, [R4.64] ;  /* 0x0000002404027981 */ /* 0x000ea4000c1e1500 */
[----:B--2---:R-:W-:-:S06]  /*91c0*/  PRMT R2, RZ, 0x5410, R2 ;  /* 0x00005410ff027816 */ /* 0x004fcc0000000002 */
[----:B------:R-:W0:Y:S02]  /*91d0*/  F2I.S64.TRUNC R2, R2 ;  /* 0x0000000200027311 */ /* 0x000e24000020d900 */
[----:B0-----:R-:W-:Y:S01]  /*91e0*/  PRMT R19, R2, 0x7610, R19 ;  /* 0x0000761002137816 */ /* 0x001fe20000000013 */
[----:B------:R-:W-:Y:S05]  /*91f0*/  BRA `(.L_x_41182) ;  /* 0x000006e000007947 */ /* 0x000fea0003800000 */
.L_x_41189:
        /* <DEDUP_REMOVED lines=10> */
.L_x_41196:
        /* <DEDUP_REMOVED lines=21> */
.L_x_41200:
[----:B------:R-:W-:Y:S05]  /*93f0*/  BSYNC B1 ;  /* 0x0000000000017941 */ /* 0x000fea0003800000 */
.L_x_41199:
[----:B------:R-:W-:Y:S01]  /*9400*/  IMAD.SHL.U32 R2, R2, 0x100000, RZ ;  /* 0x0010000002027824 */ /* 0x000fe200078e00ff */
[----:B------:R-:W-:-:S04]  /*9410*/  LEA R3, R0, 0x3b800000, 0x17 ;  /* 0x3b80000000037811 */ /* 0x000fc800078eb8ff */
[----:B------:R-:W-:Y:S02]  /*9420*/  LOP3.LUT R2, R3, R2, R4, 0xfe, !PT ;  /* 0x0000000203027212 */ /* 0x000fe400078efe04 */
.L_x_41198:
[----:B------:R-:W-:Y:S05]  /*9430*/  BSYNC B0 ;  /* 0x0000000000007941 */ /* 0x000fea0003800000 */
.L_x_41197:
[----:B------:R-:W0:Y:S02]  /*9440*/  F2I.S64.TRUNC R2, R2 ;  /* 0x0000000200027311 */ /* 0x000e24000020d900 */
[----:B0-----:R-:W-:Y:S01]  /*9450*/  PRMT R19, R2, 0x7610, R19 ;  /* 0x0000761002137816 */ /* 0x001fe20000000013 */
[----:B------:R-:W-:Y:S05]  /*9460*/  BRA `(.L_x_41182) ;  /* 0x0000047000007947 */ /* 0x000fea0003800000 */
.L_x_41195:
        /* <DEDUP_REMOVED lines=21> */
.L_x_41204:
[----:B------:R-:W-:Y:S05]  /*95c0*/  BSYNC B1 ;  /* 0x0000000000017941 */ /* 0x000fea0003800000 */
.L_x_41203:
[----:B------:R-:W-:Y:S01]  /*95d0*/  IMAD.SHL.U32 R2, R2, 0x200000, RZ ;  /* 0x0020000002027824 */ /* 0x000fe200078e00ff */
[----:B------:R-:W-:-:S04]  /*95e0*/  LEA R3, R0, 0x37800000, 0x17 ;  /* 0x3780000000037811 */ /* 0x000fc800078eb8ff */
[----:B------:R-:W-:Y:S02]  /*95f0*/  LOP3.LUT R2, R3, R2, R4, 0xfe, !PT ;  /* 0x0000000203027212 */ /* 0x000fe400078efe04 */
.L_x_41202:
[----:B------:R-:W-:Y:S05]  /*9600*/  BSYNC B0 ;  /* 0x0000000000007941 */ /* 0x000fea0003800000 */
.L_x_41201:
[----:B------:R-:W0:Y:S02]  /*9610*/  F2I.S64.TRUNC R2, R2 ;  /* 0x0000000200027311 */ /* 0x000e24000020d900 */
[----:B0-----:R-:W-:Y:S01]  /*9620*/  PRMT R19, R2, 0x7610, R19 ;  /* 0x0000761002137816 */ /* 0x001fe20000000013 */
[----:B------:R-:W-:Y:S05]  /*9630*/  BRA `(.L_x_41182) ;  /* 0x000002a000007947 */ /* 0x000fea0003800000 */
.L_x_41194:
        /* <DEDUP_REMOVED lines=14> */
.L_x_41208:
[----:B------:R-:W-:Y:S05]  /*9720*/  BSYNC B0 ;  /* 0x0000000000007941 */ /* 0x000fea0003800000 */
.L_x_41207:
[----:B------:R-:W0:Y:S02]  /*9730*/  F2I.S64.TRUNC R2, R2 ;  /* 0x0000000200027311 */ /* 0x000e24000020d900 */
[----:B0-----:R-:W-:Y:S01]  /*9740*/  PRMT R19, R2, 0x7610, R19 ;  /* 0x0000761002137816 */ /* 0x001fe20000000013 */
[----:B------:R-:W-:Y:S05]  /*9750*/  BRA `(.L_x_41182) ;  /* 0x0000018000007947 */ /* 0x000fea0003800000 */
.L_x_41181:
        /* <DEDUP_REMOVED lines=21> */
.L_x_41206:
[----:B------:R0:W5:Y:S01]  /*98b0*/  LDG.E.U8 R19, [R4.64] ;  /* 0x0000002404137981 */ /* 0x000162000c1e1100 */
[----:B------:R-:W-:Y:S05]  /*98c0*/  BRA `(.L_x_41182) ;  /* 0x0000001000007947 */ /* 0x000fea0003800000 */
.L_x_41205:
[----:B------:R0:W5:Y:S02]  /*98d0*/  LDG.E.U8 R19, [R4.64] ;  /* 0x0000002404137981 */ /* 0x000164000c1e1100 */
.L_x_41182:
        /* <DEDUP_REMOVED lines=16> */
.L_x_41212:
[----:B------:R0:W5:Y:S01]  /*99e0*/  LDG.E.U8 R0, [R4.64] ;  /* 0x0000002404007981 */ /* 0x000162000c1e1100 */
[----:B------:R-:W-:Y:S05]  /*99f0*/  BRA `(.L_x_41214) ;  /* 0x00000dc000007947 */ /* 0x000fea0003800000 */
.L_x_41211:
        /* <DEDUP_REMOVED lines=8> */
.L_x_41216:
[----:B------:R0:W5:Y:S01]  /*9a80*/  LDG.E.U8 R0, [R4.64] ;  /* 0x0000002404007981 */ /* 0x000162000c1e1100 */
[----:B------:R-:W-:Y:S05]  /*9a90*/  BRA `(.L_x_41214) ;  /* 0x00000d2000007947 */ /* 0x000fea0003800000 */
.L_x_41215:
[----:B------:R0:W5:Y:S01]  /*9aa0*/  LDG.E.U16 R0, [R4.64] ;  /* 0x0000002404007981 */ /* 0x000162000c1e1500 */
[----:B------:R-:W-:Y:S05]  /*9ab0*/  BRA `(.L_x_41214) ;  /* 0x00000d0000007947 */ /* 0x000fea0003800000 */
.L_x_41210:
        /* <DEDUP_REMOVED lines=10> */
.L_x_41218:
[----:B------:R-:W2:Y:S02]  /*9b60*/  LDG.E.U16 R2, [R4.64] ;  /* 0x0000002404027981 */ /* 0x000ea4000c1e1500 */
[----:B--2---:R-:W-:-:S06]  /*9b70*/  HADD2.F32 R2, -RZ, R2.H0_H0 ;  /* 0x20000002ff027230 */ /* 0x004fcc0000004100 */
[----:B------:R-:W0:Y:S02]  /*9b80*/  F2I.S64.TRUNC R2, R2 ;  /* 0x0000000200027311 */ /* 0x000e24000020d900 */
[----:B0-----:R-:W-:Y:S01]  /*9b90*/  PRMT R0, R2, 0x7610, R0 ;  /* 0x0000761002007816 */ /* 0x001fe20000000000 */
[----:B------:R-:W-:Y:S05]  /*9ba0*/  BRA `(.L_x_41214) ;  /* 0x00000c1000007947 */ /* 0x000fea0003800000 */
.L_x_41217:
        /* <DEDUP_REMOVED lines=10> */
.L_x_41220:
[----:B------:R-:W2:Y:S02]  /*9c50*/  LDG.E.U16 R4, [R4.64] ;  /* 0x0000002404047981 */ /* 0x000ea4000c1e1500 */
[----:B--2---:R-:W-:-:S06]  /*9c60*/  HADD2.F32 R2, -RZ, R4.H0_H0 ;  /* 0x20000004ff027230 */ /* 0x004fcc0000004100 */
[----:B------:R-:W0:Y:S02]  /*9c70*/  F2I.S64.TRUNC R2, R2 ;  /* 0x0000000200027311 */ /* 0x000e24000020d900 */
[----:B0-----:R-:W-:Y:S01]  /*9c80*/  PRMT R0, R2, 0x7610, R0 ;  /* 0x0000761002007816 */ /* 0x001fe20000000000 */
[----:B------:R-:W-:Y:S05]  /*9c90*/  BRA `(.L_x_41214) ;  /* 0x00000b2000007947 */ /* 0x000fea0003800000 */
.L_x_41219:
[----:B------:R-:W2:Y:S02]  /*9ca0*/  LDG.E.64 R2, [R4.64] ;  /* 0x0000002404027981 */ /* 0x000ea4000c1e1b00 */
[----:B--2---:R-:W0:Y:S02]  /*9cb0*/  F2I.S64.F64.TRUNC R2, R2 ;  /* 0x0000000200027311 */ /* 0x004e24000030d900 */
[----:B0-----:R-:W-:Y:S01]  /*9cc0*/  PRMT R0, R2, 0x7610, R0 ;  /* 0x0000761002007816 */ /* 0x001fe20000000000 */
[----:B------:R-:W-:Y:S05]  /*9cd0*/  BRA `(.L_x_41214) ;  /* 0x00000ae000007947 */ /* 0x000fea0003800000 */
.L_x_41209:
        /* <DEDUP_REMOVED lines=12> */
.L_x_41223:
[----:B------:R-:W2:Y:S02]  /*9da0*/  LDG.E.64 R4, [R4.64] ;  /* 0x0000002404047981 */ /* 0x000ea4000c1e1b00 */
[----:B--2---:R-:W0:Y:S02]  /*9db0*/  F2I.S64.F64.TRUNC R2, R4 ;  /* 0x0000000400027311 */ /* 0x004e24000030d900 */
[----:B0-----:R-:W-:Y:S01]  /*9dc0*/  PRMT R0, R2, 0x7610, R0 ;  /* 0x0000761002007816 */ /* 0x001fe20000000000 */
[----:B------:R-:W-:Y:S05]  /*9dd0*/  BRA `(.L_x_41214) ;  /* 0x000009e000007947 */ /* 0x000fea0003800000 */
.L_x_41222:
        /* <DEDUP_REMOVED lines=28> */
.L_x_41225:
        /* <DEDUP_REMOVED lines=15> */
.L_x_41224:
[----:B------:R-:W2:Y:S02]  /*a090*/  LDG.E.U16 R2, [R4.64] ;  /* 0x0000002404027981 */ /* 0x000ea4000c1e1500 */
[----:B--2---:R-:W-:-:S06]  /*a0a0*/  PRMT R2, RZ, 0x5410, R2 ;  /* 0x00005410ff027816 */ /* 0x004fcc0000000002 */
[----:B------:R-:W0:Y:S02]  /*a0b0*/  F2I.S64.TRUNC R2, R2 ;  /* 0x0000000200027311 */ /* 0x000e24000020d900 */
[----:B0-----:R-:W-:Y:S01]  /*a0c0*/  PRMT R0, R2, 0x7610, R0 ;  /* 0x0000761002007816 */ /* 0x001fe20000000000 */
[----:B------:R-:W-:Y:S05]  /*a0d0*/  BRA `(.L_x_41214) ;  /* 0x000006e000007947 */ /* 0x000fea0003800000 */
.L_x_41221:
        /* <DEDUP_REMOVED lines=10> */
.L_x_41228:
        /* <DEDUP_REMOVED lines=21> */
.L_x_41232:
[----:B------:R-:W-:Y:S05]  /*a2d0*/  BSYNC B1 ;  /* 0x0000000000017941 */ /* 0x000fea0003800000 */
.L_x_41231:
[----:B------:R-:W-:Y:S01]  /*a2e0*/  IMAD.SHL.U32 R2, R2, 0x100000, RZ ;  /* 0x0010000002027824 */ /* 0x000fe200078e00ff */
[----:B------:R-:W-:-:S04]  /*a2f0*/  LEA R3, R0, 0x3b800000, 0x17 ;  /* 0x3b80000000037811 */ /* 0x000fc800078eb8ff */
[----:B------:R-:W-:Y:S02]  /*a300*/  LOP3.LUT R2, R3, R2, R4, 0xfe, !PT ;  /* 0x0000000203027212 */ /* 0x000fe400078efe04 */
.L_x_41230:
[----:B------:R-:W-:Y:S05]  /*a310*/  BSYNC B0 ;  /* 0x0000000000007941 */ /* 0x000fea0003800000 */
.L_x_41229:
[----:B------:R-:W0:Y:S02]  /*a320*/  F2I.S64.TRUNC R2, R2 ;  /* 0x0000000200027311 */ /* 0x000e24000020d900 */
[----:B0-----:R-:W-:Y:S01]  /*a330*/  PRMT R0, R2, 0x7610, R0 ;  /* 0x0000761002007816 */ /* 0x001fe20000000000 */
[----:B------:R-:W-:Y:S05]  /*a340*/  BRA `(.L_x_41214) ;  /* 0x0000047000007947 */ /* 0x000fea0003800000 */
.L_x_41227:
        /* <DEDUP_REMOVED lines=21> */
.L_x_41236:
[----:B------:R-:W-:Y:S05]  /*a4a0*/  BSYNC B1 ;  /* 0x0000000000017941 */ /* 0x000fea0003800000 */
.L_x_41235:
[----:B------:R-:W-:Y:S01]  /*a4b0*/  IMAD.SHL.U32 R2, R2, 0x200000, RZ ;  /* 0x0020000002027824 */ /* 0x000fe200078e00ff */
[----:B------:R-:W-:-:S04]  /*a4c0*/  LEA R3, R0, 0x37800000, 0x17 ;  /* 0x3780000000037811 */ /* 0x000fc800078eb8ff */
[----:B------:R-:W-:Y:S02]  /*a4d0*/  LOP3.LUT R2, R3, R2, R4, 0xfe, !PT ;  /* 0x0000000203027212 */ /* 0x000fe400078efe04 */
.L_x_41234:
[----:B------:R-:W-:Y:S05]  /*a4e0*/  BSYNC B0 ;  /* 0x0000000000007941 */ /* 0x000fea0003800000 */
.L_x_41233:
[----:B------:R-:W0:Y:S02]  /*a4f0*/  F2I.S64.TRUNC R2, R2 ;  /* 0x0000000200027311 */ /* 0x000e24000020d900 */
[----:B0-----:R-:W-:Y:S01]  /*a500*/  PRMT R0, R2, 0x7610, R0 ;  /* 0x0000761002007816 */ /* 0x001fe20000000000 */
[----:B------:R-:W-:Y:S05]  /*a510*/  BRA `(.L_x_41214) ;  /* 0x000002a000007947 */ /* 0x000fea0003800000 */
.L_x_41226:
        /* <DEDUP_REMOVED lines=14> */
.L_x_41240:
[----:B------:R-:W-:Y:S05]  /*a600*/  BSYNC B0 ;  /* 0x0000000000007941 */ /* 0x000fea0003800000 */
.L_x_41239:
[----:B------:R-:W0:Y:S02]  /*a610*/  F2I.S64.TRUNC R2, R2 ;  /* 0x0000000200027311 */ /* 0x000e24000020d900 */
[----:B0-----:R-:W-:Y:S01]  /*a620*/  PRMT R0, R2, 0x7610, R0 ;  /* 0x0000761002007816 */ /* 0x001fe20000000000 */
[----:B------:R-:W-:Y:S05]  /*a630*/  BRA `(.L_x_41214) ;  /* 0x0000018000007947 */ /* 0x000fea0003800000 */
.L_x_41213:
        /* <DEDUP_REMOVED lines=21> */
.L_x_41238:
[----:B------:R0:W5:Y:S01]  /*a790*/  LDG.E.U8 R0, [R4.64] ;  /* 0x0000002404007981 */ /* 0x000162000c1e1100 */
[----:B------:R-:W-:Y:S05]  /*a7a0*/  BRA `(.L_x_41214) ;  /* 0x0000001000007947 */ /* 0x000fea0003800000 */
.L_x_41237:
[----:B------:R0:W5:Y:S02]  /*a7b0*/  LDG.E.U8 R0, [R4.64] ;  /* 0x0000002404007981 */ /* 0x000164000c1e1100 */
.L_x_41214:
        /* <DEDUP_REMOVED lines=19> */
.L_x_41244:
[----:B------:R1:W-:Y:S01]  /*a8f0*/  STG.E.U8 [R16.64], R2 ;  /* 0x0000000210007986 */ /* 0x0003e2000c101124 */
[----:B------:R-:W-:Y:S05]  /*a900*/  BRA `(.L_x_41246) ;  /* 0x00000d5000007947 */ /* 0x000fea0003800000 */
.L_x_41243:
        /* <DEDUP_REMOVED lines=9> */
.L_x_41248:
[----:B------:R1:W-:Y:S01]  /*a9a0*/  STG.E [R16.64], R2 ;  /* 0x0000000210007986 */ /* 0x0003e2000c101924 */
[----:B------:R-:W-:Y:S05]  /*a9b0*/  BRA `(.L_x_41246) ;  /* 0x00000ca000007947 */ /* 0x000fea0003800000 */
.L_x_41247:
[----:B------:R1:W-:Y:S01]  /*a9c0*/  STG.E.U16 [R16.64], R2 ;  /* 0x0000000210007986 */ /* 0x0003e2000c101524 */
[----:B------:R-:W-:Y:S05]  /*a9d0*/  BRA `(.L_x_41246) ;  /* 0x00000c8000007947 */ /* 0x000fea0003800000 */
.L_x_41242:
        /* <DEDUP_REMOVED lines=9> */
.L_x_41250:
[----:B------:R-:W1:Y:S02]  /*aa70*/  I2F.U32 R0, R2 ;  /* 0x0000000200007306 */ /* 0x000e640000201000 */
[----:B-1----:R-:W-:-:S05]  /*aa80*/  F2FP.PACK_AB R0, RZ, R0 ;  /* 0x00000000ff00723e */ /* 0x002fca00000000ff */
[----:B------:R1:W-:Y:S01]  /*aa90*/  STG.E.U16 [R16.64], R0 ;  /* 0x0000000010007986 */ /* 0x0003e2000c101524 */
[----:B------:R-:W-:Y:S05]  /*aaa0*/  BRA `(.L_x_41246) ;  /* 0x00000bb000007947 */ /* 0x000fea0003800000 */
.L_x_41249:
        /* <DEDUP_REMOVED lines=10> */
.L_x_41252:
[----:B------:R-:W1:Y:S02]  /*ab50*/  I2F.U32 R2, R2 ;  /* 0x0000000200027306 */ /* 0x000e640000201000 */
[----:B-1----:R-:W-:-:S04]  /*ab60*/  F2FP.PACK_AB R3, RZ, R2 ;  /* 0x00000002ff03723e */ /* 0x002fc800000000ff */
[----:B------:R-:W-:-:S05]  /*ab70*/  PRMT R3, R3, 0x5410, RZ ;  /* 0x0000541003037816 */ /* 0x000fca00000000ff */
[----:B------:R1:W-:Y:S01]  /*ab80*/  STG.E [R16.64], R3 ;  /* 0x0000000310007986 */ /* 0x0003e2000c101924 */
[----:B------:R-:W-:Y:S05]  /*ab90*/  BRA `(.L_x_41246) ;  /* 0x00000ac000007947 */ /* 0x000fea0003800000 */
.L_x_41251:
[----:B------:R-:W1:Y:S02]  /*aba0*/  I2F.F64.U32 R2, R2 ;  /* 0x0000000200027312 */ /* 0x000e640000201800 */
[----:B-1----:R1:W-:Y:S01]  /*abb0*/  STG.E.64 [R16.64], R2 ;  /* 0x0000000210007986 */ /* 0x0023e2000c101b24 */
[----:B------:R-:W-:Y:S05]  /*abc0*/  BRA `(.L_x_41246) ;  /* 0x00000a9000007947 */ /* 0x000fea0003800000 */
.L_x_41241:
        /* <DEDUP_REMOVED lines=10> */
.L_x_41255:
[----:B0-----:R-:W0:Y:S01]  /*ac70*/  I2F.F64.U32 R4, R2 ;  /* 0x0000000200047312 */ /* 0x001e220000201800 */
[----:B------:R-:W-:-:S05]  /*ac80*/  CS2R R6, SRZ ;  /* 0x0000000000067805 */ /* 0x000fca000001ff00 */
[----:B0-----:R0:W-:Y:S01]  /*ac90*/  STG.E.128 [R16.64], R4 ;  /* 0x0000000410007986 */ /* 0x0011e2000c101d24 */
[----:B------:R-:W-:Y:S05]  /*aca0*/  BRA `(.L_x_41246) ;  /* 0x000009b000007947 */ /* 0x000fea0003800000 */
.L_x_41254:
        /* <DEDUP_REMOVED lines=21> */
.L_x_41259:
[----:B------:R-:W-:Y:S05]  /*ae00*/  BSYNC B0 ;  /* 0x0000000000007941 */ /* 0x000fea0003800000 */
.L_x_41258:
[----:B------:R-:W-:-:S05]  /*ae10*/  LOP3.LUT R3, R0, R3, RZ, 0xfc, !PT ;  /* 0x0000000300037212 */ /* 0x000fca00078efcff */
[----:B------:R0:W-:Y:S01]  /*ae20*/  STG.E.U8 [R16.64], R3 ;  /* 0x0000000310007986 */ /* 0x0001e2000c101124 */
[----:B------:R-:W-:Y:S05]  /*ae30*/  BRA `(.L_x_41246) ;  /* 0x0000082000007947 */ /* 0x000fea0003800000 */
.L_x_41257:
        /* <DEDUP_REMOVED lines=13> */
.L_x_41261:
[----:B------:R-:W-:Y:S01]  /*af10*/  IMAD.MOV.U32 R0, RZ, RZ, 0x7f ;  /* 0x0000007fff007424 */ /* 0x000fe200078e00ff */
[----:B------:R-:W-:-:S04]  /*af20*/  ISETP.GT.U32.AND P0, PT, R3, 0x7f800000, PT ;  /* 0x7f8000000300780c */ /* 0x000fc80003f04070 */
[----:B------:R-:W-:-:S04]  /*af30*/  SEL R0, R0, 0x7c, P0 ;  /* 0x0000007c00007807 */ /* 0x000fc80000000000 */
.L_x_41262:
[----:B------:R-:W-:Y:S05]  /*af40*/  BSYNC B0 ;  /* 0x0000000000007941 */ /* 0x000fea0003800000 */
.L_x_41260:
[----:B------:R-:W-:-:S04]  /*af50*/  LOP3.LUT R2, R5, 0x80000000, RZ, 0xc0, !PT ;  /* 0x8000000005027812 */ /* 0x000fc800078ec0ff */
[----:B------:R-:W-:-:S04]  /*af60*/  SHF.R.U32.HI R3, RZ, 0x18, R2 ;  /* 0x00000018ff037819 */ /* 0x000fc80000011602 */
[----:B------:R-:W-:-:S05]  /*af70*/  LOP3.LUT R3, R0, R3, RZ, 0xfc, !PT ;  /* 0x0000000300037212 */ /* 0x000fca00078efcff */
[----:B------:R0:W-:Y:S01]  /*af80*/  STG.E.U8 [R16.64], R3 ;  /* 0x0000000310007986 */ /* 0x0001e2000c101124 */
[----:B------:R-:W-:Y:S05]  /*af90*/  BRA `(.L_x_41246) ;  /* 0x000006c000007947 */ /* 0x000fea0003800000 */
.L_x_41256:
[----:B------:R-:W1:Y:S02]  /*afa0*/  I2F.U32 R0, R2 ;  /* 0x0000000200007306 */ /* 0x000e640000201000 */
[----:B-1----:R-:W-:-:S05]  /*afb0*/  F2FP.BF16.PACK_AB R0, RZ, R0 ;  /* 0x00000000ff00723e */ /* 0x002fca00000010ff */
[----:B------:R1:W-:Y:S01]  /*afc0*/  STG.E.U16 [R16.64], R0 ;  /* 0x0000000010007986 */ /* 0x0003e2000c101524 */
[----:B------:R-:W-:Y:S05]  /*afd0*/  BRA `(.L_x_41246) ;  /* 0x0000068000007947 */ /* 0x000fea0003800000 */
.L_x_41253:
        /* <DEDUP_REMOVED lines=10> */
.L_x_41265:
        /* <DEDUP_REMOVED lines=17> */
.L_x_41268:
[----:B------:R-:W-:-:S04]  /*b190*/  LOP3.LUT R2, R5, 0x80000000, RZ, 0xc0, !PT ;  /* 0x8000000005027812 */ /* 0x000fc800078ec0ff */
[----:B------:R-:W-:-:S04]  /*b1a0*/  SHF.R.U32.HI R3, RZ, 0x18, R2 ;  /* 0x00000018ff037819 */ /* 0x000fc80000011602 */
[----:B------:R-:W-:-:S04]  /*b1b0*/  LOP3.LUT R0, R0, R3, RZ, 0xfc, !PT ;  /* 0x0000000300007212 */ /* 0x000fc800078efcff */
[----:B------:R-:W-:Y:S02]  /*b1c0*/  PRMT R8, R0, 0x7610, R8 ;  /* 0x0000761000087816 */ /* 0x000fe40000000008 */
.L_x_41267:
[----:B------:R-:W-:Y:S05]  /*b1d0*/  BSYNC B0 ;  /* 0x0000000000007941 */ /* 0x000fea0003800000 */
.L_x_41266:
[----:B------:R0:W-:Y:S01]  /*b1e0*/  STG.E.U8 [R16.64], R8 ;  /* 0x0000000810007986 */ /* 0x0001e2000c101124 */
[----:B------:R-:W-:Y:S05]  /*b1f0*/  BRA `(.L_x_41246) ;  /* 0x0000046000007947 */ /* 0x000fea0003800000 */
.L_x_41264:
        /* <DEDUP_REMOVED lines=17> */
.L_x_41271:
[----:B------:R-:W-:-:S04]  /*b310*/  LOP3.LUT R2, R5, 0x80000000, RZ, 0xc0, !PT ;  /* 0x8000000005027812 */ /* 0x000fc800078ec0ff */
[----:B------:R-:W-:-:S04]  /*b320*/  SHF.R.U32.HI R3, RZ, 0x18, R2 ;  /* 0x00000018ff037819 */ /* 0x000fc80000011602 */
[----:B------:R-:W-:-:S04]  /*b330*/  LOP3.LUT R0, R0, R3, RZ, 0xfc, !PT ;  /* 0x0000000300007212 */ /* 0x000fc800078efcff */
[----:B------:R-:W-:Y:S02]  /*b340*/  PRMT R8, R0, 0x7610, R8 ;  /* 0x0000761000087816 */ /* 0x000fe40000000008 */
.L_x_41270:
[----:B------:R-:W-:Y:S05]  /*b350*/  BSYNC B0 ;  /* 0x0000000000007941 */ /* 0x000fea0003800000 */
.L_x_41269:
[----:B------:R0:W-:Y:S01]  /*b360*/  STG.E.U8 [R16.64], R8 ;  /* 0x0000000810007986 */ /* 0x0001e2000c101124 */
[----:B------:R-:W-:Y:S05]  /*b370*/  BRA `(.L_x_41246) ;  /* 0x000002e000007947 */ /* 0x000fea0003800000 */
.L_x_41263:
        /* <DEDUP_REMOVED lines=22> */
.L_x_41245:
        /* <DEDUP_REMOVED lines=20> */
.L_x_41273:
[----:B------:R-:W-:-:S05]  /*b620*/  IMAD.MOV.U32 R3, RZ, RZ, RZ ;  /* 0x000000ffff037224 */ /* 0x000fca00078e00ff */
[----:B------:R1:W-:Y:S01]  /*b630*/  STG.E.64 [R16.64], R2 ;  /* 0x0000000210007986 */ /* 0x0003e2000c101b24 */
[----:B------:R-:W-:Y:S05]  /*b640*/  BRA `(.L_x_41246) ;  /* 0x0000001000007947 */ /* 0x000fea0003800000 */
.L_x_41272:
[----:B------:R1:W-:Y:S02]  /*b650*/  STG.E [R16.64], R2 ;  /* 0x0000000210007986 */ /* 0x0003e4000c101924 */
.L_x_41246:
[----:B------:R-:W-:Y:S02]  /*b660*/  IADD3 R23, R23, 0x80, RZ ;  /* 0x0000008017177810 */ /* 0x000fe40007ffe0ff */
.L_x_41077:
[----:B------:R-:W-:Y:S05]  /*b670*/  BSYNC B6 ;  /* 0x0000000000067941 */ /* 0x000fea0003800000 */
.L_x_41076:
        /* <DEDUP_REMOVED lines=257> */
.L_x_41274:
        /* <DEDUP_REMOVED lines=18> */
.L_x_41278:
[----:B------:R0:W5:Y:S01]  /*c7b0*/  LDG.E.U8 R19, [R4.64] ;  /* 0x0000002404137981 */ /* 0x000162000c1e1100 */
[----:B------:R-:W-:Y:S05]  /*c7c0*/  BRA `(.L_x_41280) ;  /* 0x00000dc000007947 */ /* 0x000fea0003800000 */
.L_x_41277:
        /* <DEDUP_REMOVED lines=8> */
.L_x_41282:
[----:B------:R0:W5:Y:S01]  /*c850*/  LDG.E.U8 R19, [R4.64] ;  /* 0x0000002404137981 */ /* 0x000162000c1e1100 */
[----:B------:R-:W-:Y:S05]  /*c860*/  BRA `(.L_x_41280) ;  /* 0x00000d2000007947 */ /* 0x000fea0003800000 */
.L_x_41281:
[----:B------:R0:W5:Y:S01]  /*c870*/  LDG.E.U16 R19, [R4.64] ;  /* 0x0000002404137981 */ /* 0x000162000c1e1500 */
[----:B------:R-:W-:Y:S05]  /*c880*/  BRA `(.L_x_41280) ;  /* 0x00000d0000007947 */ /* 0x000fea0003800000 */
.L_x_41276:
        /* <DEDUP_REMOVED lines=10> */
.L_x_41284:
[----:B------:R-:W2:Y:S02]  /*c930*/  LDG.E.U16 R2, [R4.64] ;  /* 0x0000002404027981 */ /* 0x000ea4000c1e1500 */
[----:B--2---:R-:W-:-:S06]  /*c940*/  HADD2.F32 R2, -RZ, R2.H0_H0 ;  /* 0x20000002ff027230 */ /* 0x004fcc0000004100 */
[----:B------:R-:W0:Y:S02]  /*c950*/  F2I.S64.TRUNC R2, R2 ;  /* 0x0000000200027311 */ /* 0x000e24000020d900 */
[----:B0-----:R-:W-:Y:S01]  /*c960*/  PRMT R19, R2, 0x7610, R19 ;  /* 0x0000761002137816 */ /* 0x001fe20000000013 */
[----:B------:R-:W-:Y:S05]  /*c970*/  BRA `(.L_x_41280) ;  /* 0x00000c1000007947 */ /* 0x000fea0003800000 */
.L_x_41283:
        /* <DEDUP_REMOVED lines=10> */
.L_x_41286:
[----:B------:R-:W2:Y:S02]  /*ca20*/  LDG.E.U16 R4, [R4.64] ;  /* 0x0000002404047981 */ /* 0x000ea4000c1e1500 */
[----:B--2---:R-:W-:-:S06]  /*ca30*/  HADD2.F32 R2, -RZ, R4.H0_H0 ;  /* 0x20000004ff027230 */ /* 0x004fcc0000004100 */
[----:B------:R-:W0:Y:S02]  /*ca40*/  F2I.S64.TRUNC R2, R2 ;  /* 0x0000000200027311 */ /* 0x000e24000020d900 */
[----:B0-----:R-:W-:Y:S01]  /*ca50*/  PRMT R19, R2, 0x7610, R19 ;  /* 0x0000761002137816 */ /* 0x001fe20000000013 */
[----:B------:R-:W-:Y:S05]  /*ca60*/  BRA `(.L_x_41280) ;  /* 0x00000b2000007947 */ /* 0x000fea0003800000 */
.L_x_41285:
[----:B------:R-:W2:Y:S02]  /*ca70*/  LDG.E.64 R2, [R4.64] ;  /* 0x0000002404027981 */ /* 0x000ea4000c1e1b00 */
[----:B--2---:R-:W0:Y:S02]  /*ca80*/  F2I.S64.F64.TRUNC R2, R2 ;  /* 0x0000000200027311 */ /* 0x004e24000030d900 */
[----:B0-----:R-:W-:Y:S01]  /*ca90*/  PRMT R19, R2, 0x7610, R19 ;  /* 0x0000761002137816 */ /* 0x001fe20000000013 */
[----:B------:R-:W-:Y:S05]  /*caa0*/  BRA `(.L_x_41280) ;  /* 0x00000ae000007947 */ /* 0x000fea0003800000 */
.L_x_41275:
        /* <DEDUP_REMOVED lines=12> */
.L_x_41289:
[----:B------:R-:W2:Y:S02]  /*cb70*/  LDG.E.64 R4, [R4.64] ;  /* 0x0000002404047981 */ /* 0x000ea4000c1e1b00 */
[----:B--2---:R-:W0:Y:S02]  /*cb80*/  F2I.S64.F64.TRUNC R2, R4 ;  /* 0x0000000400027311 */ /* 0x004e24000030d900 */
[----:B0-----:R-:W-:Y:S01]  /*cb90*/  PRMT R19, R2, 0x7610, R19 ;  /* 0x0000761002137816 */ /* 0x001fe20000000013 */
[----:B------:R-:W-:Y:S05]  /*cba0*/  BRA `(.L_x_41280) ;  /* 0x000009e000007947 */ /* 0x000fea0003800000 */
.L_x_41288:
        /* <DEDUP_REMOVED lines=28> */
.L_x_41291:
        /* <DEDUP_REMOVED lines=15> */
.L_x_41290:
[----:B------:R-:W2:Y:S02]  /*ce60*/  LDG.E.U16 R2, [R4.64] ;  /* 0x0000002404027981 */ /* 0x000ea4000c1e1500 */
[----:B--2---:R-:W-:-:S06]  /*ce70*/  PRMT R2, RZ, 0x5410, R2 ;  /* 0x00005410ff027816 */ /* 0x004fcc0000000002 */
[----:B------:R-:W0:Y:S02]  /*ce80*/  F2I.S64.TRUNC R2, R2 ;  /* 0x0000000200027311 */ /* 0x000e24000020d900 */
[----:B0-----:R-:W-:Y:S01]  /*ce90*/  PRMT R19, R2, 0x7610, R19 ;  /* 0x0000761002137816 */ /* 0x001fe20000000013 */
[----:B------:R-:W-:Y:S05]  /*cea0*/  BRA `(.L_x_41280) ;  /* 0x000006e000007947 */ /* 0x000fea0003800000 */
.L_x_41287:
        /* <DEDUP_REMOVED lines=10> */
.L_x_41294:
        /* <DEDUP_REMOVED lines=21> */
.L_x_41298:
[----:B------:R-:W-:Y:S05]  /*d0a0*/  BSYNC B1 ;  /* 0x0000000000017941 */ /* 0x000fea0003800000 */
.L_x_41297:
[----:B------:R-:W-:Y:S01]  /*d0b0*/  IMAD.SHL.U32 R2, R2, 0x100000, RZ ;  /* 0x0010000002027824 */ /* 0x000fe200078e00ff */
[----:B------:R-:W-:-:S04]  /*d0c0*/  LEA R3, R0, 0x3b800000, 0x17 ;  /* 0x3b80000000037811 */ /* 0x000fc800078eb8ff */
[----:B------:R-:W-:Y:S02]  /*d0d0*/  LOP3.LUT R2, R3, R2, R4, 0xfe, !PT ;  /* 0x0000000203027212 */ /* 0x000fe400078efe04 */
.L_x_41296:
[----:B------:R-:W-:Y:S05]  /*d0e0*/  BSYNC B0 ;  /* 0x0000000000007941 */ /* 0x000fea0003800000 */
.L_x_41295:
[----:B------:R-:W0:Y:S02]  /*d0f0*/  F2I.S64.TRUNC R2, R2 ;  /* 0x0000000200027311 */ /* 0x000e24000020d900 */
[----:B0-----:R-:W-:Y:S01]  /*d100*/  PRMT R19, R2, 0x7610, R19 ;  /* 0x0000761002137816 */ /* 0x001fe20000000013 */
[----:B------:R-:W-:Y:S05]  /*d110*/  BRA `(.L_x_41280) ;  /* 0x0000047000007947 */ /* 0x000fea0003800000 */
.L_x_41293:
        /* <DEDUP_REMOVED lines=21> */
.L_x_41302:
[----:B------:R-:W-:Y:S05]  /*d270*/  BSYNC B1 ;  /* 0x0000000000017941 */ /* 0x000fea0003800000 */
.L_x_41301:
[----:B------:R-:W-:Y:S01]  /*d280*/  IMAD.SHL.U32 R2, R2, 0x200000, RZ ;  /* 0x0020000002027824 */ /* 0x000fe200078e00ff */
[----:B------:R-:W-:-:S04]  /*d290*/  LEA R3, R0, 0x37800000, 0x17 ;  /* 0x3780000000037811 */ /* 0x000fc800078eb8ff */
[----:B------:R-:W-:Y:S02]  /*d2a0*/  LOP3.LUT R2, R3, R2, R4, 0xfe, !PT ;  /* 0x0000000203027212 */ /* 0x000fe400078efe04 */
.L_x_41300:
[----:B------:R-:W-:Y:S05]  /*d2b0*/  BSYNC B0 ;  /* 0x0000000000007941 */ /* 0x000fea0003800000 */
.L_x_41299:
[----:B------:R-:W0:Y:S02]  /*d2c0*/  F2I.S64.TRUNC R2, R2 ;  /* 0x0000000200027311 */ /* 0x000e24000020d900 */
[----:B0-----:R-:W-:Y:S01]  /*d2d0*/  PRMT R19, R2, 0x7610, R19 ;  /* 0x0000761002137816 */ /* 0x001fe20000000013 */
[----:B------:R-:W-:Y:S05]  /*d2e0*/  BRA `(.L_x_41280) ;  /* 0x000002a000007947 */ /* 0x000fea0003800000 */
.L_x_41292:
        /* <DEDUP_REMOVED lines=14> */
.L_x_41306:
[----:B------:R-:W-:Y:S05]  /*d3d0*/  BSYNC B0 ;  /* 0x0000000000007941 */ /* 0x000fea0003800000 */
.L_x_41305:
[----:B------:R-:W0:Y:S02]  /*d3e0*/  F2I.S64.TRUNC R2, R2 ;  /* 0x0000000200027311 */ /* 0x000e24000020d900 */
[----:B0-----:R-:W-:Y:S01]  /*d3f0*/  PRMT R19, R2, 0x7610, R19 ;  /* 0x0000761002137816 */ /* 0x001fe20000000013 */
[----:B------:R-:W-:Y:S05]  /*d400*/  BRA `(.L_x_41280) ;  /* 0x0000018000007947 */ /* 0x000fea0003800000 */
.L_x_41279:
        /* <DEDUP_REMOVED lines=21> */
.L_x_41304:
[----:B------:R0:W5:Y:S01]  /*d560*/  LDG.E.U8 R19, [R4.64] ;  /* 0x0000002404137981 */ /* 0x000162000c1e1100 */
[----:B------:R-:W-:Y:S05]  /*d570*/  BRA `(.L_x_41280) ;  /* 0x0000001000007947 */ /* 0x000fea0003800000 */
.L_x_41303:
[----:B------:R0:W5:Y:S02]  /*d580*/  LDG.E.U8 R19, [R4.64] ;  /* 0x0000002404137981 */ /* 0x000164000c1e1100 */
.L_x_41280:
        /* <DEDUP_REMOVED lines=16> */
.L_x_41310:
[----:B------:R0:W5:Y:S01]  /*d690*/  LDG.E.U8 R0, [R4.64] ;  /* 0x0000002404007981 */ /* 0x000162000c1e1100 */
[----:B------:R-:W-:Y:S05]  /*d6a0*/  BRA `(.L_x_41312) ;  /* 0x00000dc000007947 */ /* 0x000fea0003800000 */
.L_x_41309:
        /* <DEDUP_REMOVED lines=8> */
.L_x_41314:
[----:B------:R0:W5:Y:S01]  /*d730*/  LDG.E.U8 R0, [R4.64] ;  /* 0x0000002404007981 */ /* 0x000162000c1e1100 */
[----:B------:R-:W-:Y:S05]  /*d740*/  BRA `(.L_x_41312) ;  /* 0x00000d2000007947 */ /* 0x000fea0003800000 */
.L_x_41313:
[----:B------:R0:W5:Y:S01]  /*d750*/  LDG.E.U16 R0, [R4.64] ;  /* 0x0000002404007981 */ /* 0x000162000c1e1500 */
[----:B------:R-:W-:Y:S05]  /*d760*/  BRA `(.L_x_41312) ;  /* 0x00000d0000007947 */ /* 0x000fea0003800000 */
.L_x_41308:
        /* <DEDUP_REMOVED lines=10> */
.L_x_41316:
[----:B------:R-:W2:Y:S02]  /*d810*/  LDG.E.U16 R2, [R4.64] ;  /* 0x0000002404027981 */ /* 0x000ea4000c1e1500 */
[----:B--2---:R-:W-:-:S06]  /*d820*/  HADD2.F32 R2, -RZ, R2.H0_H0 ;  /* 0x20000002ff027230 */ /* 0x004fcc0000004100 */
[----:B------:R-:W0:Y:S02]  /*d830*/  F2I.S64.TRUNC R2, R2 ;  /* 0x0000000200027311 */ /* 0x000e24000020d900 */
[----:B0-----:R-:W-:Y:S01]  /*d840*/  PRMT R0, R2, 0x7610, R0 ;  /* 0x0000761002007816 */ /* 0x001fe20000000000 */
[----:B------:R-:W-:Y:S05]  /*d850*/  BRA `(.L_x_41312) ;  /* 0x00000c1000007947 */ /* 0x000fea0003800000 */
.L_x_41315:
        /* <DEDUP_REMOVED lines=10> */
.L_x_41318:
[----:B------:R-:W2:Y:S02]  /*d900*/  LDG.E.U16 R4, [R4.64] ;  /* 0x0000002404047981 */ /* 0x000ea4000c1e1500 */
[----:B--2---:R-:W-:-:S06]  /*d910*/  HADD2.F32 R2, -RZ, R4.H0_H0 ;  /* 0x20000004ff027230 */ /* 0x004fcc0000004100 */
[----:B------:R-:W0:Y:S02]  /*d920*/  F2I.S64.TRUNC R2, R2 ;  /* 0x0000000200027311 */ /* 0x000e24000020d900 */
[----:B0-----:R-:W-:Y:S01]  /*d930*/  PRMT R0, R2, 0x7610, R0 ;  /* 0x0000761002007816 */ /* 0x001fe20000000000 */
[----:B------:R-:W-:Y:S05]  /*d940*/  BRA `(.L_x_41312) ;  /* 0x00000b2000007947 */ /* 0x000fea0003800000 */
.L_x_41317:
[----:B------:R-:W2:Y:S02]  /*d950*/  LDG.E.64 R2, [R4.64] ;  /* 0x0000002404027981 */ /* 0x000ea4000c1e1b00 */
[----:B--2---:R-:W0:Y:S02]  /*d960*/  F2I.S64.F64.TRUNC R2, R2 ;  /* 0x0000000200027311 */ /* 0x004e24000030d900 */
[----:B0-----:R-:W-:Y:S01]  /*d970*/  PRMT R0, R2, 0x7610, R0 ;  /* 0x0000761002007816 */ /* 0x001fe20000000000 */
[----:B------:R-:W-:Y:S05]  /*d980*/  BRA `(.L_x_41312) ;  /* 0x00000ae000007947 */ /* 0x000fea0003800000 */
.L_x_41307:
        /* <DEDUP_REMOVED lines=12> */
.L_x_41321:
[----:B------:R-:W2:Y:S02]  /*da50*/  LDG.E.64 R4, [R4.64] ;  /* 0x0000002404047981 */ /* 0x000ea4000c1e1b00 */
[----:B--2---:R-:W0:Y:S02]  /*da60*/  F2I.S64.F64.TRUNC R2, R4 ;  /* 0x0000000400027311 */ /* 0x004e24000030d900 */
[----:B0-----:R-:W-:Y:S01]  /*da70*/  PRMT R0, R2, 0x7610, R0 ;  /* 0x0000761002007816 */ /* 0x001fe20000000000 */
[----:B------:R-:W-:Y:S05]  /*da80*/  BRA `(.L_x_41312) ;  /* 0x000009e000007947 */ /* 0x000fea0003800000 */
.L_x_41320:
        /* <DEDUP_REMOVED lines=28> */
.L_x_41323:
        /* <DEDUP_REMOVED lines=15> */
.L_x_41322:
[----:B------:R-:W2:Y:S02]  /*dd40*/  LDG.E.U16 R2, [R4.64] ;  /* 0x0000002404027981 */ /* 0x000ea4000c1e1500 */
[----:B--2---:R-:W-:-:S06]  /*dd50*/  PRMT R2, RZ, 0x5410, R2 ;  /* 0x00005410ff027816 */ /* 0x004fcc0000000002 */
[----:B------:R-:W0:Y:S02]  /*dd60*/  F2I.S64.TRUNC R2, R2 ;  /* 0x0000000200027311 */ /* 0x000e24000020d900 */
[----:B0-----:R-:W-:Y:S01]  /*dd70*/  PRMT R0, R2, 0x7610, R0 ;  /* 0x0000761002007816 */ /* 0x001fe20000000000 */
[----:B------:R-:W-:Y:S05]  /*dd80*/  BRA `(.L_x_41312) ;  /* 0x000006e000007947 */ /* 0x000fea0003800000 */
.L_x_41319:
        /* <DEDUP_REMOVED lines=10> */
.L_x_41326:
        /* <DEDUP_REMOVED lines=21> */
.L_x_41330:
[----:B------:R-:W-:Y:S05]  /*df80*/  BSYNC B1 ;  /* 0x0000000000017941 */ /* 0x000fea0003800000 */
.L_x_41329:
[----:B------:R-:W-:Y:S01]  /*df90*/  IMAD.SHL.U32 R2, R2, 0x100000, RZ ;  /* 0x0010000002027824 */ /* 0x000fe200078e00ff */
[----:B------:R-:W-:-:S04]  /*dfa0*/  LEA R3, R0, 0x3b800000, 0x17 ;  /* 0x3b80000000037811 */ /* 0x000fc800078eb8ff */
[----:B------:R-:W-:Y:S02]  /*dfb0*/  LOP3.LUT R2, R3, R2, R4, 0xfe, !PT ;  /* 0x0000000203027212 */ /* 0x000fe400078efe04 */
.L_x_41328:
[----:B------:R-:W-:Y:S05]  /*dfc0*/  BSYNC B0 ;  /* 0x0000000000007941 */ /* 0x000fea0003800000 */
.L_x_41327:
[----:B------:R-:W0:Y:S02]  /*dfd0*/  F2I.S64.TRUNC R2, R2 ;  /* 0x0000000200027311 */ /* 0x000e24000020d900 */
[----:B0-----:R-:W-:Y:S01]  /*dfe0*/  PRMT R0, R2, 0x7610, R0 ;  /* 0x0000761002007816 */ /* 0x001fe20000000000 */
[----:B------:R-:W-:Y:S05]  /*dff0*/  BRA `(.L_x_41312) ;  /* 0x0000047000007947 */ /* 0x000fea0003800000 */
.L_x_41325:
        /* <DEDUP_REMOVED lines=21> */
.L_x_41334:
[----:B------:R-:W-:Y:S05]  /*e150*/  BSYNC B1 ;  /* 0x0000000000017941 */ /* 0x000fea0003800000 */
.L_x_41333:
[----:B------:R-:W-:Y:S01]  /*e160*/  IMAD.SHL.U32 R2, R2, 0x200000, RZ ;  /* 0x0020000002027824 */ /* 0x000fe200078e00ff */
[----:B------:R-:W-:-:S04]  /*e170*/  LEA R3, R0, 0x37800000, 0x17 ;  /* 0x3780000000037811 */ /* 0x000fc800078eb8ff */
[----:B------:R-:W-:Y:S02]  /*e180*/  LOP3.LUT R2, R3, R2, R4, 0xfe, !PT ;  /* 0x0000000203027212 */ /* 0x000fe400078efe04 */
.L_x_41332:
[----:B------:R-:W-:Y:S05]  /*e190*/  BSYNC B0 ;  /* 0x0000000000007941 */ /* 0x000fea0003800000 */
.L_x_41331:
[----:B------:R-:W0:Y:S02]  /*e1a0*/  F2I.S64.TRUNC R2, R2 ;  /* 0x0000000200027311 */ /* 0x000e24000020d900 */
[----:B0-----:R-:W-:Y:S01]  /*e1b0*/  PRMT R0, R2, 0x7610, R0 ;  /* 0x0000761002007816 */ /* 0x001fe20000000000 */
[----:B------:R-:W-:Y:S05]  /*e1c0*/  BRA `(.L_x_41312) ;  /* 0x000002a000007947 */ /* 0x000fea0003800000 */
.L_x_41324:
        /* <DEDUP_REMOVED lines=14> */
.L_x_41338:
[----:B------:R-:W-:Y:S05]  /*e2b0*/  BSYNC B0 ;  /* 0x0000000000007941 */ /* 0x000fea0003800000 */
.L_x_41337:
[----:B------:R-:W0:Y:S02]  /*e2c0*/  F2I.S64.TRUNC R2, R2 ;  /* 0x0000000200027311 */ /* 0x000e24000020d900 */
[----:B0-----:R-:W-:Y:S01]  /*e2d0*/  PRMT R0, R2, 0x7610, R0 ;  /* 0x0000761002007816 */ /* 0x001fe20000000000 */
[----:B------:R-:W-:Y:S05]  /*e2e0*/  BRA `(.L_x_41312) ;  /* 0x0000018000007947 */ /* 0x000fea0003800000 */
.L_x_41311:
        /* <DEDUP_REMOVED lines=21> */
.L_x_41336:
[----:B------:R0:W5:Y:S01]  /*e440*/  LDG.E.U8 R0, [R4.64] ;  /* 0x0000002404007981 */ /* 0x000162000c1e1100 */
[----:B------:R-:W-:Y:S05]  /*e450*/  BRA `(.L_x_41312) ;  /* 0x0000001000007947 */ /* 0x000fea0003800000 */
.L_x_41335:
[----:B------:R0:W5:Y:S02]  /*e460*/  LDG.E.U8 R0, [R4.64] ;  /* 0x0000002404007981 */ /* 0x000164000c1e1100 */
.L_x_41312:
        /* <DEDUP_REMOVED lines=19> */
.L_x_41342:
[----:B------:R-:W-:Y:S01]  /*e5a0*/  STG.E.U8 [R16.64], R2 ;  /* 0x0000000210007986 */ /* 0x000fe2000c101124 */
[----:B------:R-:W-:Y:S05]  /*e5b0*/  EXIT ;  /* 0x000000000000794d */ /* 0x000fea0003800000 */
.L_x_41341:
        /* <DEDUP_REMOVED lines=9> */
.L_x_41345:
[----:B------:R-:W-:Y:S01]  /*e650*/  STG.E [R16.64], R2 ;  /* 0x0000000210007986 */ /* 0x000fe2000c101924 */
[----:B------:R-:W-:Y:S05]  /*e660*/  EXIT ;  /* 0x000000000000794d */ /* 0x000fea0003800000 */
.L_x_41344:
[----:B------:R-:W-:Y:S01]  /*e670*/  STG.E.U16 [R16.64], R2 ;  /* 0x0000000210007986 */ /* 0x000fe2000c101524 */
[----:B------:R-:W-:Y:S05]  /*e680*/  EXIT ;  /* 0x000000000000794d */ /* 0x000fea0003800000 */
.L_x_41340:
        /* <DEDUP_REMOVED lines=9> */
.L_x_41347:
[----:B------:R-:W1:Y:S02]  /*e720*/  I2F.U32 R0, R2 ;  /* 0x0000000200007306 */ /* 0x000e640000201000 */
[----:B-1----:R-:W-:-:S05]  /*e730*/  F2FP.PACK_AB R0, RZ, R0 ;  /* 0x00000000ff00723e */ /* 0x002fca00000000ff */
[----:B------:R-:W-:Y:S01]  /*e740*/  STG.E.U16 [R16.64], R0 ;  /* 0x0000000010007986 */ /* 0x000fe2000c101524 */
[----:B------:R-:W-:Y:S05]  /*e750*/  EXIT ;  /* 0x000000000000794d */ /* 0x000fea0003800000 */
.L_x_41346:
        /* <DEDUP_REMOVED lines=10> */
.L_x_41349:
[----:B------:R-:W1:Y:S02]  /*e800*/  I2F.U32 R2, R2 ;  /* 0x0000000200027306 */ /* 0x000e640000201000 */
[----:B-1----:R-:W-:-:S04]  /*e810*/  F2FP.PACK_AB R3, RZ, R2 ;  /* 0x00000002ff03723e */ /* 0x002fc800000000ff */
[----:B------:R-:W-:-:S05]  /*e820*/  PRMT R3, R3, 0x5410, RZ ;  /* 0x0000541003037816 */ /* 0x000fca00000000ff */
[----:B------:R-:W-:Y:S01]  /*e830*/  STG.E [R16.64], R3 ;  /* 0x0000000310007986 */ /* 0x000fe2000c101924 */
[----:B------:R-:W-:Y:S05]  /*e840*/  EXIT ;  /* 0x000000000000794d */ /* 0x000fea0003800000 */
.L_x_41348:
[----:B------:R-:W1:Y:S02]  /*e850*/  I2F.F64.U32 R2, R2 ;  /* 0x0000000200027312 */ /* 0x000e640000201800 */
[----:B-1----:R-:W-:Y:S01]  /*e860*/  STG.E.64 [R16.64], R2 ;  /* 0x0000000210007986 */ /* 0x002fe2000c101b24 */
[----:B------:R-:W-:Y:S05]  /*e870*/  EXIT ;  /* 0x000000000000794d */ /* 0x000fea0003800000 */
.L_x_41339:
        /* <DEDUP_REMOVED lines=10> */
.L_x_41352:
[----:B0-----:R-:W0:Y:S01]  /*e920*/  I2F.F64.U32 R4, R2 ;  /* 0x0000000200047312 */ /* 0x001e220000201800 */
[----:B------:R-:W-:-:S05]  /*e930*/  CS2R R6, SRZ ;  /* 0x0000000000067805 */ /* 0x000fca000001ff00 */
[----:B0-----:R-:W-:Y:S01]  /*e940*/  STG.E.128 [R16.64], R4 ;  /* 0x0000000410007986 */ /* 0x001fe2000c101d24 */
[----:B------:R-:W-:Y:S05]  /*e950*/  EXIT ;  /* 0x000000000000794d */ /* 0x000fea0003800000 */
.L_x_41351:
        /* <DEDUP_REMOVED lines=21> */
.L_x_41356:
[----:B------:R-:W-:Y:S05]  /*eab0*/  BSYNC B0 ;  /* 0x0000000000007941 */ /* 0x000fea0003800000 */
.L_x_41355:
[----:B------:R-:W-:-:S05]  /*eac0*/  LOP3.LUT R3, R0, R3, RZ, 0xfc, !PT ;  /* 0x0000000300037212 */ /* 0x000fca00078efcff */
[----:B------:R-:W-:Y:S01]  /*ead0*/  STG.E.U8 [R16.64], R3 ;  /* 0x0000000310007986 */ /* 0x000fe2000c101124 */
[----:B------:R-:W-:Y:S05]  /*eae0*/  EXIT ;  /* 0x000000000000794d */ /* 0x000fea0003800000 */
.L_x_41354:
        /* <DEDUP_REMOVED lines=13> */
.L_x_41358:
[----:B------:R-:W-:Y:S01]  /*ebc0*/  IMAD.MOV.U32 R0, RZ, RZ, 0x7f ;  /* 0x0000007fff007424 */ /* 0x000fe200078e00ff */
[----:B------:R-:W-:-:S04]  /*ebd0*/  ISETP.GT.U32.AND P0, PT, R3, 0x7f800000, PT ;  /* 0x7f8000000300780c */ /* 0x000fc80003f04070 */
[----:B------:R-:W-:-:S04]  /*ebe0*/  SEL R0, R0, 0x7c, P0 ;  /* 0x0000007c00007807 */ /* 0x000fc80000000000 */
.L_x_41359:
[----:B------:R-:W-:Y:S05]  /*ebf0*/  BSYNC B0 ;  /* 0x0000000000007941 */ /* 0x000fea0003800000 */
.L_x_41357:
[----:B------:R-:W-:-:S04]  /*ec00*/  LOP3.LUT R2, R5, 0x80000000, RZ, 0xc0, !PT ;  /* 0x8000000005027812 */ /* 0x000fc800078ec0ff */
[----:B------:R-:W-:-:S04]  /*ec10*/  SHF.R.U32.HI R3, RZ, 0x18, R2 ;  /* 0x00000018ff037819 */ /* 0x000fc80000011602 */
[----:B------:R-:W-:-:S05]  /*ec20*/  LOP3.LUT R3, R0, R3, RZ, 0xfc, !PT ;  /* 0x0000000300037212 */ /* 0x000fca00078efcff */
[----:B------:R-:W-:Y:S01]  /*ec30*/  STG.E.U8 [R16.64], R3 ;  /* 0x0000000310007986 */ /* 0x000fe2000c101124 */
[----:B------:R-:W-:Y:S05]  /*ec40*/  EXIT ;  /* 0x000000000000794d */ /* 0x000fea0003800000 */
.L_x_41353:
[----:B------:R-:W1:Y:S02]  /*ec50*/  I2F.U32 R0, R2 ;  /* 0x0000000200007306 */ /* 0x000e640000201000 */
[----:B-1----:R-:W-:-:S05]  /*ec60*/  F2FP.BF16.PACK_AB R0, RZ, R0 ;  /* 0x00000000ff00723e */ /* 0x002fca00000010ff */
[----:B------:R-:W-:Y:S01]  /*ec70*/  STG.E.U16 [R16.64], R0 ;  /* 0x0000000010007986 */ /* 0x000fe2000c101524 */
[----:B------:R-:W-:Y:S05]  /*ec80*/  EXIT ;  /* 0x000000000000794d */ /* 0x000fea0003800000 */
.L_x_41350:
        /* <DEDUP_REMOVED lines=10> */
.L_x_41362:
        /* <DEDUP_REMOVED lines=17> */
.L_x_41365:
[----:B------:R-:W-:-:S04]  /*ee40*/  LOP3.LUT R2, R5, 0x80000000, RZ, 0xc0, !PT ;  /* 0x8000000005027812 */ /* 0x000fc800078ec0ff */
[----:B------:R-:W-:-:S04]  /*ee50*/  SHF.R.U32.HI R3, RZ, 0x18, R2 ;  /* 0x00000018ff037819 */ /* 0x000fc80000011602 */
[----:B------:R-:W-:-:S04]  /*ee60*/  LOP3.LUT R0, R0, R3, RZ, 0xfc, !PT ;  /* 0x0000000300007212 */ /* 0x000fc800078efcff */
[----:B------:R-:W-:Y:S02]  /*ee70*/  PRMT R8, R0, 0x7610, R8 ;  /* 0x0000761000087816 */ /* 0x000fe40000000008 */
.L_x_41364:
[----:B------:R-:W-:Y:S05]  /*ee80*/  BSYNC B0 ;  /* 0x0000000000007941 */ /* 0x000fea0003800000 */
.L_x_41363:
[----:B------:R-:W-:Y:S01]  /*ee90*/  STG.E.U8 [R16.64], R8 ;  /* 0x0000000810007986 */ /* 0x000fe2000c101124 */
[----:B------:R-:W-:Y:S05]  /*eea0*/  EXIT ;  /* 0x000000000000794d */ /* 0x000fea0003800000 */
.L_x_41361:
        /* <DEDUP_REMOVED lines=17> */
.L_x_41368:
[----:B------:R-:W-:-:S04]  /*efc0*/  LOP3.LUT R2, R5, 0x80000000, RZ, 0xc0, !PT ;  /* 0x8000000005027812 */ /* 0x000fc800078ec0ff */
[----:B------:R-:W-:-:S04]  /*efd0*/  SHF.R.U32.HI R3, RZ, 0x18, R2 ;  /* 0x00000018ff037819 */ /* 0x000fc80000011602 */
[----:B------:R-:W-:-:S04]  /*efe0*/  LOP3.LUT R0, R0, R3, RZ, 0xfc, !PT ;  /* 0x0000000300007212 */ /* 0x000fc800078efcff */
[----:B------:R-:W-:Y:S02]  /*eff0*/  PRMT R8, R0, 0x7610, R8 ;  /* 0x0000761000087816 */ /* 0x000fe40000000008 */
.L_x_41367:
[----:B------:R-:W-:Y:S05]  /*f000*/  BSYNC B0 ;  /* 0x0000000000007941 */ /* 0x000fea0003800000 */
.L_x_41366:
[----:B------:R-:W-:Y:S01]  /*f010*/  STG.E.U8 [R16.64], R8 ;  /* 0x0000000810007986 */ /* 0x000fe2000c101124 */
[----:B------:R-:W-:Y:S05]  /*f020*/  EXIT ;  /* 0x000000000000794d */ /* 0x000fea0003800000 */
.L_x_41360:
        /* <DEDUP_REMOVED lines=22> */
.L_x_41343:
        /* <DEDUP_REMOVED lines=20> */
.L_x_41370:
[----:B------:R-:W-:-:S05]  /*f2d0*/  IMAD.MOV.U32 R3, RZ, RZ, RZ ;  /* 0x000000ffff037224 */ /* 0x000fca00078e00ff */
[----:B------:R-:W-:Y:S01]  /*f2e0*/  STG.E.64 [R16.64], R2 ;  /* 0x0000000210007986 */ /* 0x000fe2000c101b24 */
[----:B------:R-:W-:Y:S05]  /*f2f0*/  EXIT ;  /* 0x000000000000794d */ /* 0x000fea0003800000 */
.L_x_41369:
[----:B------:R-:W-:Y:S01]  /*f300*/  STG.E [R16.64], R2 ;  /* 0x0000000210007986 */ /* 0x000fe2000c101924 */
[----:B------:R-:W-:Y:S05]  /*f310*/  EXIT ;  /* 0x000000000000794d */ /* 0x000fea0003800000 */
.L_x_41371:
        /* <DEDUP_REMOVED lines=14> */
.L_x_42214:


//--------------------- .text._ZN2at6native27unrolled_elementwise_kernelINS0_13BinaryFunctorIhhbZZZNS0_23logical_and_kernel_cudaERNS_14TensorIteratorEENKUlvE0_clEvENKUlvE_clEvEUlhhE_EESt5arrayIPcLm3EELi4E23TrivialOffsetCalculatorILi2EjESC_ILi1EjENS0_6memory12LoadWithCastILi2EEENSF_13StoreWithCastILi1EEEEEviT_T0_T2_T3_T4_T5_ --------------------------
	.section	.text._ZN2at6native27unrolled_elementwise_kernelINS0_13BinaryFunctorIhhbZZZNS0_23logical_and_kernel_cudaERNS_14TensorIteratorEENKUlvE0_clEvENKUlvE_clEvEUlhhE_EESt5arrayIPcLm3EELi4E23TrivialOffsetCalculatorILi2EjESC_ILi1EjENS0_6memory12LoadWithCastILi2EEENSF_13StoreWithCastILi1EEEEEviT_T0_T2_T3_T4_T5_,"ax",@progbits
	.sectioninfo	@"SHI_REGISTERS=32"
	.align	128
        .global         _ZN2at6native27unrolled_elementwise_kernelINS0_13BinaryFunctorIhhbZZZNS0_23logical_and_kernel_cudaERNS_14TensorIteratorEENKUlvE0_clEvENKUlvE_clEvEUlhhE_EESt5arrayIPcLm3EELi4E23TrivialOffsetCalculatorILi2EjESC_ILi1EjENS0_6memory12LoadWithCastILi2EEENSF_13StoreWithCastILi1EEEEEviT_T0_T2_T3_T4_T5_
        .type           _ZN2at6native27unrolled_elementwise_kernelINS0_13BinaryFunctorIhhbZZZNS0_23logical_and_kernel_cudaERNS_14TensorIteratorEENKUlvE0_clEvENKUlvE_clEvEUlhhE_EESt5arrayIPcLm3EELi4E23TrivialOffsetCalculatorILi2EjESC_ILi1EjENS0_6memory12LoadWithCastILi2EEENSF_13StoreWithCastILi1EEEEEviT_T0_T2_T3_T4_T5_,@function
        .size           _ZN2at6native27unrolled_elementwise_kernelINS0_13BinaryFunctorIhhbZZZNS0_23logical_and_kernel_cudaERNS_14TensorIteratorEENKUlvE0_clEvENKUlvE_clEvEUlhhE_EESt5arrayIPcLm3EELi4E23TrivialOffsetCalculatorILi2EjESC_ILi1EjENS0_6memory12LoadWithCastILi2EEENSF_13StoreWithCastILi1EEEEEviT_T0_T2_T3_T4_T5_,(.L_x_42215 - _ZN2at6native27unrolled_elementwise_kernelINS0_13BinaryFunctorIhhbZZZNS0_23logical_and_kernel_cudaERNS_14TensorIteratorEENKUlvE0_clEvENKUlvE_clEvEUlhhE_EESt5arrayIPcLm3EELi4E23TrivialOffsetCalculatorILi2EjESC_ILi1EjENS0_6memory12LoadWithCastILi2EEENSF_13StoreWithCastILi1EEEEEviT_T0_T2_T3_T4_T5_)
        .other          _ZN2at6native27unrolled_elementwise_kernelINS0_13BinaryFunctorIhhbZZZNS0_23logical_and_kernel_cudaERNS_14TensorIteratorEENKUlvE0_clEvENKUlvE_clEvEUlhhE_EESt5arrayIPcLm3EELi4E23TrivialOffsetCalculatorILi2EjESC_ILi1EjENS0_6memory12LoadWithCastILi2EEENSF_13StoreWithCastILi1EEEEEviT_T0_T2_T3_T4_T5_,@"STO_CUDA_ENTRY STV_DEFAULT"
_ZN2at6native27unrolled_elementwise_kernelINS0_13BinaryFunctorIhhbZZZNS0_23logical_and_kernel_cudaERNS_14TensorIteratorEENKUlvE0_clEvENKUlvE_clEvEUlhhE_EESt5arrayIPcLm3EELi4E23TrivialOffsetCalculatorILi2EjESC_ILi1EjENS0_6memory12LoadWithCastILi2EEENSF_13StoreWithCastILi1EEEEEviT_T0_T2_T3_T4_T5_:
.text._ZN2at6native27unrolled_elementwise_kernelINS0_13BinaryFunctorIhhbZZZNS0_23logical_and_kernel_cudaERNS_14TensorIteratorEENKUlvE0_clEvENKUlvE_clEvEUlhhE_EESt5arrayIPcLm3EELi4E23TrivialOffsetCalculatorILi2EjESC_ILi1EjENS0_6memory12LoadWithCastILi2EEENSF_13StoreWithCastILi1EEEEEviT_T0_T2_T3_T4_T5_:
        /* <DEDUP_REMOVED lines=31> */
.L_x_41377:
[----:B------:R0:W5:Y:S01]  /*01f0*/  LDG.E.U8 R22, [R6.64] ;  /* 0x0000002406167981 */ /* 0x000162000c1e1100 */
[----:B------:R-:W-:Y:S05]  /*0200*/  BRA `(.L_x_41379) ;  /* 0x00000dd000007947 */ /* 0x000fea0003800000 */
.L_x_41376:
        /* <DEDUP_REMOVED lines=8> */
.L_x_41381:
[----:B------:R0:W5:Y:S01]  /*0290*/  LDG.E.U8 R22, [R6.64] ;  /* 0x0000002406167981 */ /* 0x000162000c1e1100 */
[----:B------:R-:W-:Y:S05]  /*02a0*/  BRA `(.L_x_41379) ;  /* 0x00000d3000007947 */ /* 0x000fea0003800000 */
.L_x_41380:
[----:B------:R0:W5:Y:S01]  /*02b0*/  LDG.E.U16 R22, [R6.64] ;  /* 0x0000002406167981 */ /* 0x000162000c1e1500 */
[----:B------:R-:W-:Y:S05]  /*02c0*/  BRA `(.L_x_41379) ;  /* 0x00000d1000007947 */ /* 0x000fea0003800000 */
.L_x_41375:
        /* <DEDUP_REMOVED lines=10> */
.L_x_41383:
[----:B------:R-:W2:Y:S02]  /*0370*/  LDG.E.U16 R4, [R6.64] ;  /* 0x0000002406047981 */ /* 0x000ea4000c1e1500 */
[----:B--2---:R-:W-:-:S06]  /*0380*/  HADD2.F32 R4, -RZ, R4.H0_H0 ;  /* 0x20000004ff047230 */ /* 0x004fcc0000004100 */
[----:B------:R-:W0:Y:S02]  /*0390*/  F2I.S64.TRUNC R4, R4 ;  /* 0x0000000400047311 */ /* 0x000e24000020d900 */
[----:B0-----:R-:W-:Y:S01]  /*03a0*/  PRMT R22, R4, 0x7610, R22 ;  /* 0x0000761004167816 */ /* 0x001fe20000000016 */
[----:B------:R-:W-:Y:S05]  /*03b0*/  BRA `(.L_x_41379) ;  /* 0x00000c2000007947 */ /* 0x000fea0003800000 */
.L_x_41382:
        /* <DEDUP_REMOVED lines=10> */
.L_x_41385:
[----:B------:R-:W2:Y:S02]  /*0460*/  LDG.E.U16 R6, [R6.64] ;  /* 0x0000002406067981 */ /* 0x000ea4000c1e1500 */
[----:B--2---:R-:W-:-:S06]  /*0470*/  HADD2.F32 R4, -RZ, R6.H0_H0 ;  /* 0x20000006ff047230 */ /* 0x004fcc0000004100 */
[----:B------:R-:W0:Y:S02]  /*0480*/  F2I.S64.TRUNC R4, R4 ;  /* 0x0000000400047311 */ /* 0x000e24000020d900 */
[----:B0-----:R-:W-:Y:S01]  /*0490*/  PRMT R22, R4, 0x7610, R22 ;  /* 0x0000761004167816 */ /* 0x001fe20000000016 */
[----:B------:R-:W-:Y:S05]  /*04a0*/  BRA `(.L_x_41379) ;  /* 0x00000b3000007947 */ /* 0x000fea0003800000 */
.L_x_41384:
[----:B------:R-:W2:Y:S02]  /*04b0*/  LDG.E.64 R4, [R6.64] ;  /* 0x0000002406047981 */ /* 0x000ea4000c1e1b00 */
[----:B--2---:R-:W0:Y:S02]  /*04c0*/  F2I.S64.F64.TRUNC R4, R4 ;  /* 0x0000000400047311 */ /* 0x004e24000030d900 */
[----:B0-----:R-:W-:Y:S01]  /*04d0*/  PRMT R22, R4, 0x7610, R22 ;  /* 0x0000761004167816 */ /* 0x001fe20000000016 */
[----:B------:R-:W-:Y:S05]  /*04e0*/  BRA `(.L_x_41379) ;  /* 0x00000af000007947 */ /* 0x000fea0003800000 */
.L_x_41374:
        /* <DEDUP_REMOVED lines=12> */
.L_x_41388:
[----:B------:R-:W2:Y:S02]  /*05b0*/  LDG.E.64 R6, [R6.64] ;  /* 0x0000002406067981 */ /* 0x000ea4000c1e1b00 */
[----:B--2---:R-:W0:Y:S02]  /*05c0*/  F2I.S64.F64.TRUNC R4, R6 ;  /* 0x0000000600047311 */ /* 0x004e24000030d900 */
[----:B0-----:R-:W-:Y:S01]  /*05d0*/  PRMT R22, R4, 0x7610, R22 ;  /* 0x0000761004167816 */ /* 0x001fe20000000016 */
[----:B------:R-:W-:Y:S05]  /*05e0*/  BRA `(.L_x_41379) ;  /* 0x000009f000007947 */ /* 0x000fea0003800000 */
.L_x_41387:
        /* <DEDUP_REMOVED lines=28> */
.L_x_41390:
        /* <DEDUP_REMOVED lines=16> */
.L_x_41389:
[----:B------:R-:W2:Y:S02]  /*08b0*/  LDG.E.U16 R4, [R6.64] ;  /* 0x0000002406047981 */ /* 0x000ea4000c1e1500 */
[----:B--2---:R-:W-:-:S06]  /*08c0*/  PRMT R4, RZ, 0x5410, R4 ;  /* 0x00005410ff047816 */ /* 0x004fcc0000000004 */
[----:B------:R-:W0:Y:S02]  /*08d0*/  F2I.S64.TRUNC R4, R4 ;  /* 0x0000000400047311 */ /* 0x000e24000020d900 */
[----:B0-----:R-:W-:Y:S01]  /*08e0*/  PRMT R22, R4, 0x7610, R22 ;  /* 0x0000761004167816 */ /* 0x001fe20000000016 */
[----:B------:R-:W-:Y:S05]  /*08f0*/  BRA `(.L_x_41379) ;  /* 0x000006e000007947 */ /* 0x000fea0003800000 */
.L_x_41386:
        /* <DEDUP_REMOVED lines=10> */
.L_x_41393:
        /* <DEDUP_REMOVED lines=21> */
.L_x_41397:
[----:B------:R-:W-:Y:S05]  /*0af0*/  BSYNC B1 ;  /* 0x0000000000017941 */ /* 0x000fea0003800000 */
.L_x_41396:
[----:B------:R-:W-:Y:S01]  /*0b00*/  IMAD.SHL.U32 R3, R3, 0x100000, RZ ;  /* 0x0010000003037824 */ /* 0x000fe200078e00ff */
[----:B------:R-:W-:-:S04]  /*0b10*/  LEA R5, R0, 0x3b800000, 0x17 ;  /* 0x3b80000000057811 */ /* 0x000fc800078eb8ff */
[----:B------:R-:W-:Y:S02]  /*0b20*/  LOP3.LUT R4, R5, R3, R6, 0xfe, !PT ;  /* 0x0000000305047212 */ /* 0x000fe400078efe06 */
.L_x_41395:
[----:B------:R-:W-:Y:S05]  /*0b30*/  BSYNC B0 ;  /* 0x0000000000007941 */ /* 0x000fea0003800000 */
.L_x_41394:
[----:B------:R-:W0:Y:S02]  /*0b40*/  F2I.S64.TRUNC R4, R4 ;  /* 0x0000000400047311 */ /* 0x000e24000020d900 */
[----:B0-----:R-:W-:Y:S01]  /*0b50*/  PRMT R22, R4, 0x7610, R22 ;  /* 0x0000761004167816 */ /* 0x001fe20000000016 */
[----:B------:R-:W-:Y:S05]  /*0b60*/  BRA `(.L_x_41379) ;  /* 0x0000047000007947 */ /* 0x000fea0003800000 */
.L_x_41392:
        /* <DEDUP_REMOVED lines=21> */
.L_x_41401:
[----:B------:R-:W-:Y:S05]  /*0cc0*/  BSYNC B1 ;  /* 0x0000000000017941 */ /* 0x000fea0003800000 */
.L_x_41400:
[----:B------:R-:W-:Y:S01]  /*0cd0*/  IMAD.SHL.U32 R3, R3, 0x200000, RZ ;  /* 0x0020000003037824 */ /* 0x000fe200078e00ff */
[----:B------:R-:W-:-:S04]  /*0ce0*/  LEA R5, R0, 0x37800000, 0x17 ;  /* 0x3780000000057811 */ /* 0x000fc800078eb8ff */
[----:B------:R-:W-:Y:S02]  /*0cf0*/  LOP3.LUT R4, R5, R3, R6, 0xfe, !PT ;  /* 0x0000000305047212 */ /* 0x000fe400078efe06 */
.L_x_41399:
[----:B------:R-:W-:Y:S05]  /*0d00*/  BSYNC B0 ;  /* 0x0000000000007941 */ /* 0x000fea0003800000 */
.L_x_41398:
[----:B------:R-:W0:Y:S02]  /*0d10*/  F2I.S64.TRUNC R4, R4 ;  /* 0x0000000400047311 */ /* 0x000e24000020d900 */
[----:B0-----:R-:W-:Y:S01]  /*0d20*/  PRMT R22, R4, 0x7610, R22 ;  /* 0x0000761004167816 */ /* 0x001fe20000000016 */
[----:B------:R-:W-:Y:S05]  /*0d30*/  BRA `(.L_x_41379) ;  /* 0x000002a000007947 */ /* 0x000fea0003800000 */
.L_x_41391:
        /* <DEDUP_REMOVED lines=14> */
.L_x_41405:
[----:B------:R-:W-:Y:S05]  /*0e20*/  BSYNC B0 ;  /* 0x0000000000007941 */ /* 0x000fea0003800000 */
.L_x_41404:
[----:B------:R-:W0:Y:S02]  /*0e30*/  F2I.S64.TRUNC R4, R4 ;  /* 0x0000000400047311 */ /* 0x000e24000020d900 */
[----:B0-----:R-:W-:Y:S01]  /*0e40*/  PRMT R22, R4, 0x7610, R22 ;  /* 0x0000761004167816 */ /* 0x001fe20000000016 */
[----:B------:R-:W-:Y:S05]  /*0e50*/  BRA `(.L_x_41379) ;  /* 0x0000018000007947 */ /* 0x000fea0003800000 */
.L_x_41378:
        /* <DEDUP_REMOVED lines=21> */
.L_x_41403:
[----:B------:R0:W5:Y:S01]  /*0fb0*/  LDG.E.U8 R22, [R6.64] ;  /* 0x0000002406167981 */ /* 0x000162000c1e1100 */
[----:B------:R-:W-:Y:S05]  /*0fc0*/  BRA `(.L_x_41379) ;  /* 0x0000001000007947 */ /* 0x000fea0003800000 */
.L_x_41402:
[----:B------:R0:W5:Y:S02]  /*0fd0*/  LDG.E.U8 R22, [R6.64] ;  /* 0x0000002406167981 */ /* 0x000164000c1e1100 */
.L_x_41379:
        /* <DEDUP_REMOVED lines=16> */
.L_x_41409:
[----:B------:R0:W5:Y:S01]  /*10e0*/  LDG.E.U8 R23, [R6.64] ;  /* 0x0000002406177981 */ /* 0x000162000c1e1100 */
[----:B------:R-:W-:Y:S05]  /*10f0*/  BRA `(.L_x_41411) ;  /* 0x00000dc000007947 */ /* 0x000fea0003800000 */
.L_x_41408:
        /* <DEDUP_REMOVED lines=8> */
.L_x_41413:
[----:B------:R0:W5:Y:S01]  /*1180*/  LDG.E.U8 R23, [R6.64] ;  /* 0x0000002406177981 */ /* 0x000162000c1e1100 */
[----:B------:R-:W-:Y:S05]  /*1190*/  BRA `(.L_x_41411) ;  /* 0x00000d2000007947 */ /* 0x000fea0003800000 */
.L_x_41412:
[----:B------:R0:W5:Y:S01]  /*11a0*/  LDG.E.U16 R23, [R6.64] ;  /* 0x0000002406177981 */ /* 0x000162000c1e1500 */
[----:B------:R-:W-:Y:S05]  /*11b0*/  BRA `(.L_x_41411) ;  /* 0x00000d0000007947 */ /* 0x000fea0003800000 */
.L_x_41407:
        /* <DEDUP_REMOVED lines=10> */
.L_x_41415:
[----:B------:R-:W2:Y:S02]  /*1260*/  LDG.E.U16 R4, [R6.64] ;  /* 0x0000002406047981 */ /* 0x000ea4000c1e1500 */
[----:B--2---:R-:W-:-:S06]  /*1270*/  HADD2.F32 R4, -RZ, R4.H0_H0 ;  /* 0x20000004ff047230 */ /* 0x004fcc0000004100 */
[----:B------:R-:W0:Y:S02]  /*1280*/  F2I.S64.TRUNC R4, R4 ;  /* 0x0000000400047311 */ /* 0x000e24000020d900 */
[----:B0-----:R-:W-:Y:S01]  /*1290*/  PRMT R23, R4, 0x7610, R23 ;  /* 0x0000761004177816 */ /* 0x001fe20000000017 */
[----:B------:R-:W-:Y:S05]  /*12a0*/  BRA `(.L_x_41411) ;  /* 0x00000c1000007947 */ /* 0x000fea0003800000 */
.L_x_41414:
        /* <DEDUP_REMOVED lines=10> */
.L_x_41417:
[----:B------:R-:W2:Y:S02]  /*1350*/  LDG.E.U16 R6, [R6.64] ;  /* 0x0000002406067981 */ /* 0x000ea4000c1e1500 */
[----:B--2---:R-:W-:-:S06]  /*1360*/  HADD2.F32 R4, -RZ, R6.H0_H0 ;  /* 0x20000006ff047230 */ /* 0x004fcc0000004100 */
[----:B------:R-:W0:Y:S02]  /*1370*/  F2I.S64.TRUNC R4, R4 ;  /* 0x0000000400047311 */ /* 0x000e24000020d900 */
[----:B0-----:R-:W-:Y:S01]  /*1380*/  PRMT R23, R4, 0x7610, R23 ;  /* 0x0000761004177816 */ /* 0x001fe20000000017 */
[----:B------:R-:W-:Y:S05]  /*1390*/  BRA `(.L_x_41411) ;  /* 0x00000b2000007947 */ /* 0x000fea0003800000 */
.L_x_41416:
[----:B------:R-:W2:Y:S02]  /*13a0*/  LDG.E.64 R4, [R6.64] ;  /* 0x0000002406047981 */ /* 0x000ea4000c1e1b00 */
[----:B--2---:R-:W0:Y:S02]  /*13b0*/  F2I.S64.F64.TRUNC R4, R4 ;  /* 0x0000000400047311 */ /* 0x004e24000030d900 */
[----:B0-----:R-:W-:Y:S01]  /*13c0*/  PRMT R23, R4, 0x7610, R23 ;  /* 0x0000761004177816 */ /* 0x001fe20000000017 */
[----:B------:R-:W-:Y:S05]  /*13d0*/  BRA `(.L_x_41411) ;  /* 0x00000ae000007947 */ /* 0x000fea0003800000 */
.L_x_41406:
        /* <DEDUP_REMOVED lines=12> */
.L_x_41420:
[----:B------:R-:W2:Y:S02]  /*14a0*/  LDG.E.64 R6, [R6.64] ;  /* 0x0000002406067981 */ /* 0x000ea4000c1e1b00 */
[----:B--2---:R-:W0:Y:S02]  /*14b0*/  F2I.S64.F64.TRUNC R4, R6 ;  /* 0x0000000600047311 */ /* 0x004e24000030d900 */
[----:B0-----:R-:W-:Y:S01]  /*14c0*/  PRMT R23, R4, 0x7610, R23 ;  /* 0x0000761004177816 */ /* 0x001fe20000000017 */
[----:B------:R-:W-:Y:S05]  /*14d0*/  BRA `(.L_x_41411) ;  /* 0x000009e000007947 */ /* 0x000fea0003800000 */
.L_x_41419:
        /* <DEDUP_REMOVED lines=28> */
.L_x_41422:
        /* <DEDUP_REMOVED lines=15> */
.L_x_41421:
[----:B------:R-:W2:Y:S02]  /*1790*/  LDG.E.U16 R4, [R6.64] ;  /* 0x0000002406047981 */ /* 0x000ea4000c1e1500 */
[----:B--2---:R-:W-:-:S06]  /*17a0*/  PRMT R4, RZ, 0x5410, R4 ;  /* 0x00005410ff047816 */ /* 0x004fcc0000000004 */
[----:B------:R-:W0:Y:S02]  /*17b0*/  F2I.S64.TRUNC R4, R4 ;  /* 0x0000000400047311 */ /* 0x000e24000020d900 */
[----:B0-----:R-:W-:Y:S01]  /*17c0*/  PRMT R23, R4, 0x7610, R23 ;  /* 0x0000761004177816 */ /* 0x001fe20000000017 */
[----:B------:R-:W-:Y:S05]  /*17d0*/  BRA `(.L_x_41411) ;  /* 0x000006e000007947 */ /* 0x000fea0003800000 */
.L_x_41418:
        /* <DEDUP_REMOVED lines=10> */
.L_x_41425:
        /* <DEDUP_REMOVED lines=21> */
.L_x_41429:
[----:B------:R-:W-:Y:S05]  /*19d0*/  BSYNC B1 ;  /* 0x0000000000017941 */ /* 0x000fea0003800000 */
.L_x_41428:
[----:B------:R-:W-:Y:S01]  /*19e0*/  IMAD.SHL.U32 R3, R3, 0x100000, RZ ;  /* 0x0010000003037824 */ /* 0x000fe200078e00ff */
[----:B------:R-:W-:-:S04]  /*19f0*/  LEA R5, R0, 0x3b800000, 0x17 ;  /* 0x3b80000000057811 */ /* 0x000fc800078eb8ff */
[----:B------:R-:W-:Y:S02]  /*1a00*/  LOP3.LUT R4, R5, R3, R6, 0xfe, !PT ;  /* 0x0000000305047212 */ /* 0x000fe400078efe06 */
.L_x_41427:
[----:B------:R-:W-:Y:S05]  /*1a10*/  BSYNC B0 ;  /* 0x0000000000007941 */ /* 0x000fea0003800000 */
.L_x_41426:
[----:B------:R-:W0:Y:S02]  /*1a20*/  F2I.S64.TRUNC R4, R4 ;  /* 0x0000000400047311 */ /* 0x000e24000020d900 */
[----:B0-----:R-:W-:Y:S01]  /*1a30*/  PRMT R23, R4, 0x7610, R23 ;  /* 0x0000761004177816 */ /* 0x001fe20000000017 */
[----:B------:R-:W-:Y:S05]  /*1a40*/  BRA `(.L_x_41411) ;  /* 0x0000047000007947 */ /* 0x000fea0003800000 */
.L_x_41424:
        /* <DEDUP_REMOVED lines=21> */
.L_x_41433:
[----:B------:R-:W-:Y:S05]  /*1ba0*/  BSYNC B1 ;  /* 0x0000000000017941 */ /* 0x000fea0003800000 */
.L_x_41432:
[----:B------:R-:W-:Y:S01]  /*1bb0*/  IMAD.SHL.U32 R3, R3, 0x200000, RZ ;  /* 0x0020000003037824 */ /* 0x000fe200078e00ff */
[----:B------:R-:W-:-:S04]  /*1bc0*/  LEA R5, R0, 0x37800000, 0x17 ;  /* 0x3780000000057811 */ /* 0x000fc800078eb8ff */
[----:B------:R-:W-:Y:S02]  /*1bd0*/  LOP3.LUT R4, R5, R3, R6, 0xfe, !PT ;  /* 0x0000000305047212 */ /* 0x000fe400078efe06 */
.L_x_41431:
[----:B------:R-:W-:Y:S05]  /*1be0*/  BSYNC B0 ;  /* 0x0000000000007941 */ /* 0x000fea0003800000 */
.L_x_41430:
[----:B------:R-:W0:Y:S02]  /*1bf0*/  F2I.S64.TRUNC R4, R4 ;  /* 0x0000000400047311 */ /* 0x000e24000020d900 */
[----:B0-----:R-:W-:Y:S01]  /*1c00*/  PRMT R23, R4, 0x7610, R23 ;  /* 0x0000761004177816 */ /* 0x001fe20000000017 */
[----:B------:R-:W-:Y:S05]  /*1c10*/  BRA `(.L_x_41411) ;  /* 0x000002a000007947 */ /* 0x000fea0003800000 */
.L_x_41423:
        /* <DEDUP_REMOVED lines=14> */
.L_x_41437:
[----:B------:R-:W-:Y:S05]  /*1d00*/  BSYNC B0 ;  /* 0x0000000000007941 */ /* 0x000fea0003800000 */
.L_x_41436:
[----:B------:R-:W0:Y:S02]  /*1d10*/  F2I.S64.TRUNC R4, R4 ;  /* 0x0000000400047311 */ /* 0x000e24000020d900 */
[----:B0-----:R-:W-:Y:S01]  /*1d20*/  PRMT R23, R4, 0x7610, R23 ;  /* 0x0000761004177816 */ /* 0x001fe20000000017 */
[----:B------:R-:W-:Y:S05]  /*1d30*/  BRA `(.L_x_41411) ;  /* 0x0000018000007947 */ /* 0x000fea0003800000 */
.L_x_41410:
        /* <DEDUP_REMOVED lines=21> */
.L_x_41435:
[----:B------:R0:W5:Y:S01]  /*1e90*/  LDG.E.U8 R23, [R6.64] ;  /* 0x0000002406177981 */ /* 0x000162000c1e1100 */
[----:B------:R-:W-:Y:S05]  /*1ea0*/  BRA `(.L_x_41411) ;  /* 0x0000001000007947 */ /* 0x000fea0003800000 */
.L_x_41434:
[----:B------:R0:W5:Y:S02]  /*1eb0*/  LDG.E.U8 R23, [R6.64] ;  /* 0x0000002406177981 */ /* 0x000164000c1e1100 */
.L_x_41411:
[----:B------:R-:W1:Y:S02]  /*1ec0*/  S2R R28, SR_TID.X ;  /* 0x00000000001c7919 */ /* 0x000e640000002100 */
[----:B-1----:R-:W-:Y:S02]  /*1ed0*/  IADD3 R28, R28, 0x80, RZ ;  /* 0x000000801c1c7810 */ /* 0x002fe40007ffe0ff */
.L_x_41373:
[----:B-1-3--:R-:W-:Y:S05]  /*1ee0*/  BSYNC B6 ;  /* 0x0000000000067941 */ /* 0x00afea0003800000 */
.L_x_41372:
        /* <DEDUP_REMOVED lines=21> */
.L_x_41443:
[----:B------:R0:W5:Y:S01]  /*2040*/  LDG.E.U8 R19, [R6.64] ;  /* 0x0000002406137981 */ /* 0x000162000c1e1100 */
[----:B------:R-:W-:Y:S05]  /*2050*/  BRA `(.L_x_41445) ;  /* 0x00000dc000007947 */ /* 0x000fea0003800000 */
.L_x_41442:
        /* <DEDUP_REMOVED lines=8> */
.L_x_41447:
[----:B------:R0:W5:Y:S01]  /*20e0*/  LDG.E.U8 R19, [R6.64] ;  /* 0x0000002406137981 */ /* 0x000162000c1e1100 */
[----:B------:R-:W-:Y:S05]  /*20f0*/  BRA `(.L_x_41445) ;  /* 0x00000d2000007947 */ /* 0x000fea0003800000 */
.L_x_41446:
[----:B------:R0:W5:Y:S01]  /*2100*/  LDG.E.U16 R19, [R6.64] ;  /* 0x0000002406137981 */ /* 0x000162000c1e1500 */
[----:B------:R-:W-:Y:S05]  /*2110*/  BRA `(.L_x_41445) ;  /* 0x00000d0000007947 */ /* 0x000fea0003800000 */
.L_x_41441:
        /* <DEDUP_REMOVED lines=10> */
.L_x_41449:
[----:B------:R-:W2:Y:S02]  /*21c0*/  LDG.E.U16 R4, [R6.64] ;  /* 0x0000002406047981 */ /* 0x000ea4000c1e1500 */
[----:B--2---:R-:W-:-:S06]  /*21d0*/  HADD2.F32 R4, -RZ, R4.H0_H0 ;  /* 0x20000004ff047230 */ /* 0x004fcc0000004100 */
[----:B------:R-:W0:Y:S02]  /*21e0*/  F2I.S64.TRUNC R4, R4 ;  /* 0x0000000400047311 */ /* 0x000e24000020d900 */
[----:B0-----:R-:W-:Y:S01]  /*21f0*/  PRMT R19, R4, 0x7610, R19 ;  /* 0x0000761004137816 */ /* 0x001fe20000000013 */
[----:B------:R-:W-:Y:S05]  /*2200*/  BRA `(.L_x_41445) ;  /* 0x00000c1000007947 */ /* 0x000fea0003800000 */
.L_x_41448:
        /* <DEDUP_REMOVED lines=10> */
.L_x_41451:
[----:B------:R-:W2:Y:S02]  /*22b0*/  LDG.E.U16 R6, [R6.64] ;  /* 0x0000002406067981 */ /* 0x000ea4000c1e1500 */
[----:B--2---:R-:W-:-:S06]  /*22c0*/  HADD2.F32 R4, -RZ, R6.H0_H0 ;  /* 0x20000006ff047230 */ /* 0x004fcc0000004100 */
[----:B------:R-:W0:Y:S02]  /*22d0*/  F2I.S64.TRUNC R4, R4 ;  /* 0x0000000400047311 */ /* 0x000e24000020d900 */
[----:B0-----:R-:W-:Y:S01]  /*22e0*/  PRMT R19, R4, 0x7610, R19 ;  /* 0x0000761004137816 */ /* 0x001fe20000000013 */
[----:B------:R-:W-:Y:S05]  /*22f0*/  BRA `(.L_x_41445) ;  /* 0x00000b2000007947 */ /* 0x000fea0003800000 */
.L_x_41450:
[----:B------:R-:W2:Y:S02]  /*2300*/  LDG.E.64 R4, [R6.64] ;  /* 0x0000002406047981 */ /* 0x000ea4000c1e1b00 */
[----:B--2---:R-:W0:Y:S02]  /*2310*/  F2I.S64.F64.TRUNC R4, R4 ;  /* 0x0000000400047311 */ /* 0x004e24000030d900 */
[----:B0-----:R-:W-:Y:S01]  /*2320*/  PRMT R19, R4, 0x7610, R19 ;  /* 0x0000761004137816 */ /* 0x001fe20000000013 */
[----:B------:R-:W-:Y:S05]  /*2330*/  BRA `(.L_x_41445) ;  /* 0x00000ae000007947 */ /* 0x000fea0003800000 */
.L_x_41440:
        /* <DEDUP_REMOVED lines=12> */
.L_x_41454:
[----:B------:R-:W2:Y:S02]  /*2400*/  LDG.E.64 R6, [R6.64] ;  /* 0x0000002406067981 */ /* 0x000ea4000c1e1b00 */
[----:B--2---:R-:W0:Y:S02]  /*2410*/  F2I.S64.F64.TRUNC R4, R6 ;  /* 0x0000000600047311 */ /* 0x004e24000030d900 */
[----:B0-----:R-:W-:Y:S01]  /*2420*/  PRMT R19, R4, 0x7610, R19 ;  /* 0x0000761004137816 */ /* 0x001fe20000000013 */
[----:B------:R-:W-:Y:S05]  /*2430*/  BRA `(.L_x_41445) ;  /* 0x000009e000007947 */ /* 0x000fea0003800000 */
.L_x_41453:
        /* <DEDUP_REMOVED lines=28> */
.L_x_41456:
        /* <DEDUP_REMOVED lines=15> */
.L_x_41455:
[----:B------:R-:W2:Y:S02]  /*26f0*/  LDG.E.U16 R4, [R6.64] ;  /* 0x0000002406047981 */ /* 0x000ea4000c1e1500 */
[----:B--2---:R-:W-:-:S06]  /*2700*/  PRMT R4, RZ, 0x5410, R4 ;  /* 0x00005410ff047816 */ /* 0x004fcc0000000004 */
[----:B------:R-:W0:Y:S02]  /*2710*/  F2I.S64.TRUNC R4, R4 ;  /* 0x0000000400047311 */ /* 0x000e24000020d900 */
[----:B0-----:R-:W-:Y:S01]  /*2720*/  PRMT R19, R4, 0x7610, R19 ;  /* 0x0000761004137816 */ /* 0x001fe20000000013 */
[----:B------:R-:W-:Y:S05]  /*2730*/  BRA `(.L_x_41445) ;  /* 0x000006e000007947 */ /* 0x000fea0003800000 */
.L_x_41452:
        /* <DEDUP_REMOVED lines=10> */
.L_x_41459:
        /* <DEDUP_REMOVED lines=21> */
.L_x_41463:
[----:B------:R-:W-:Y:S05]  /*2930*/  BSYNC B1 ;  /* 0x0000000000017941 */ /* 0x000fea0003800000 */
.L_x_41462:
[----:B------:R-:W-:Y:S01]  /*2940*/  IMAD.SHL.U32 R3, R3, 0x100000, RZ ;  /* 0x0010000003037824 */ /* 0x000fe200078e00ff */
[----:B------:R-:W-:-:S04]  /*2950*/  LEA R5, R0, 0x3b800000, 0x17 ;  /* 0x3b80000000057811 */ /* 0x000fc800078eb8ff */
[----:B------:R-:W-:Y:S02]  /*2960*/  LOP3.LUT R4, R5, R3, R6, 0xfe, !PT ;  /* 0x0000000305047212 */ /* 0x000fe400078efe06 */
.L_x_41461:
[----:B------:R-:W-:Y:S05]  /*2970*/  BSYNC B0 ;  /* 0x0000000000007941 */ /* 0x000fea0003800000 */
.L_x_41460:
[----:B------:R-:W0:Y:S02]  /*2980*/  F2I.S64.TRUNC R4, R4 ;  /* 0x0000000400047311 */ /* 0x000e24000020d900 */
[----:B0-----:R-:W-:Y:S01]  /*2990*/  PRMT R19, R4, 0x7610, R19 ;  /* 0x0000761004137816 */ /* 0x001fe20000000013 */
[----:B------:R-:W-:Y:S05]  /*29a0*/  BRA `(.L_x_41445) ;  /* 0x0000047000007947 */ /* 0x000fea0003800000 */
.L_x_41458:
        /* <DEDUP_REMOVED lines=21> */
.L_x_41467:
[----:B------:R-:W-:Y:S05]  /*2b00*/  BSYNC B1 ;  /* 0x0000000000017941 */ /* 0x000fea0003800000 */
.L_x_41466:
[----:B------:R-:W-:Y:S01]  /*2b10*/  IMAD.SHL.U32 R3, R3, 0x200000, RZ ;  /* 0x0020000003037824 */ /* 0x000fe200078e00ff */
[----:B------:R-:W-:-:S04]  /*2b20*/  LEA R5, R0, 0x37800000, 0x17 ;  /* 0x3780000000057811 */ /* 0x000fc800078eb8ff */
[----:B------:R-:W-:Y:S02]  /*2b30*/  LOP3.LUT R4, R5, R3, R6, 0xfe, !PT ;  /* 0x0000000305047212 */ /* 0x000fe400078efe06 */
.L_x_41465:
[----:B------:R-:W-:Y:S05]  /*2b40*/  BSYNC B0 ;  /* 0x0000000000007941 */ /* 0x000fea0003800000 */
.L_x_41464:
[----:B------:R-:W0:Y:S02]  /*2b50*/  F2I.S64.TRUNC R4, R4 ;  /* 0x0000000400047311 */ /* 0x000e24000020d900 */
[----:B0-----:R-:W-:Y:S01]  /*2b60*/  PRMT R19, R4, 0x7610, R19 ;  /* 0x0000761004137816 */ /* 0x001fe20000000013 */
[----:B------:R-:W-:Y:S05]  /*2b70*/  BRA `(.L_x_41445) ;  /* 0x000002a000007947 */ /* 0x000fea0003800000 */
.L_x_41457:
        /* <DEDUP_REMOVED lines=14> */
.L_x_41471:
[----:B------:R-:W-:Y:S05]  /*2c60*/  BSYNC B0 ;  /* 0x0000000000007941 */ /* 0x000fea0003800000 */
.L_x_41470:
[----:B------:R-:W0:Y:S02]  /*2c70*/  F2I.S64.TRUNC R4, R4 ;  /* 0x0000000400047311 */ /* 0x000e24000020d900 */
[----:B0-----:R-:W-:Y:S01]  /*2c80*/  PRMT R19, R4, 0x7610, R19 ;  /* 0x0000761004137816 */ /* 0x001fe20000000013 */
[----:B------:R-:W-:Y:S05]  /*2c90*/  BRA `(.L_x_41445) ;  /* 0x0000018000007947 */ /* 0x000fea0003800000 */
.L_x_41444:
        /* <DEDUP_REMOVED lines=21> */
.L_x_41469:
[----:B------:R0:W5:Y:S01]  /*2df0*/  LDG.E.U8 R19, [R6.64] ;  /* 0x0000002406137981 */ /* 0x000162000c1e1100 */
[----:B------:R-:W-:Y:S05]  /*2e00*/  BRA `(.L_x_41445) ;  /* 0x0000001000007947 */ /* 0x000fea0003800000 */
.L_x_41468:
[----:B------:R0:W5:Y:S02]  /*2e10*/  LDG.E.U8 R19, [R6.64] ;  /* 0x0000002406137981 */ /* 0x000164000c1e1100 */
.L_x_41445:
        /* <DEDUP_REMOVED lines=16> */
.L_x_41475:
[----:B------:R0:W5:Y:S01]  /*2f20*/  LDG.E.U8 R24, [R6.64] ;  /* 0x0000002406187981 */ /* 0x000162000c1e1100 */
[----:B------:R-:W-:Y:S05]  /*2f30*/  BRA `(.L_x_41477) ;  /* 0x00000dc000007947 */ /* 0x000fea0003800000 */
.L_x_41474:
        /* <DEDUP_REMOVED lines=8> */
.L_x_41479:
[----:B------:R0:W5:Y:S01]  /*2fc0*/  LDG.E.U8 R24, [R6.64] ;  /* 0x0000002406187981 */ /* 0x000162000c1e1100 */
[----:B------:R-:W-:Y:S05]  /*2fd0*/  BRA `(.L_x_41477) ;  /* 0x00000d2000007947 */ /* 0x000fea0003800000 */
.L_x_41478:
[----:B------:R0:W5:Y:S01]  /*2fe0*/  LDG.E.U16 R24, [R6.64] ;  /* 0x0000002406187981 */ /* 0x000162000c1e1500 */
[----:B------:R-:W-:Y:S05]  /*2ff0*/  BRA `(.L_x_41477) ;  /* 0x00000d0000007947 */ /* 0x000fea0003800000 */
.L_x_41473:
        /* <DEDUP_REMOVED lines=10> */
.L_x_41481:
[----:B------:R-:W2:Y:S02]  /*30a0*/  LDG.E.U16 R4, [R6.64] ;  /* 0x0000002406047981 */ /* 0x000ea4000c1e1500 */
[----:B--2---:R-:W-:-:S06]  /*30b0*/  HADD2.F32 R4, -RZ, R4.H0_H0 ;  /* 0x20000004ff047230 */ /* 0x004fcc0000004100 */
[----:B------:R-:W0:Y:S02]  /*30c0*/  F2I.S64.TRUNC R4, R4 ;  /* 0x0000000400047311 */ /* 0x000e24000020d900 */
[----:B0-----:R-:W-:Y:S01]  /*30d0*/  PRMT R24, R4, 0x7610, R24 ;  /* 0x0000761004187816 */ /* 0x001fe20000000018 */
[----:B------:R-:W-:Y:S05]  /*30e0*/  BRA `(.L_x_41477) ;  /* 0x00000c1000007947 */ /* 0x000fea0003800000 */
.L_x_41480:
        /* <DEDUP_REMOVED lines=10> */
.L_x_41483:
[----:B------:R-:W2:Y:S02]  /*3190*/  LDG.E.U16 R6, [R6.64] ;  /* 0x0000002406067981 */ /* 0x000ea4000c1e1500 */
[----:B--2---:R-:W-:-:S06]  /*31a0*/  HADD2.F32 R4, -RZ, R6.H0_H0 ;  /* 0x20000006ff047230 */ /* 0x004fcc0000004100 */
[----:B------:R-:W0:Y:S02]  /*31b0*/  F2I.S64.TRUNC R4, R4 ;  /* 0x0000000400047311 */ /* 0x000e24000020d900 */
[----:B0-----:R-:W-:Y:S01]  /*31c0*/  PRMT R24, R4, 0x7610, R24 ;  /* 0x0000761004187816 */ /* 0x001fe20000000018 */
[----:B------:R-:W-:Y:S05]  /*31d0*/  BRA `(.L_x_41477) ;  /* 0x00000b2000007947 */ /* 0x000fea0003800000 */
.L_x_41482:
[----:B------:R-:W2:Y:S02]  /*31e0*/  LDG.E.64 R4, [R6.64] ;  /* 0x0000002406047981 */ /* 0x000ea4000c1e1b00 */
[----:B--2---:R-:W0:Y:S02]  /*31f0*/  F2I.S64.F64.TRUNC R4, R4 ;  /* 0x0000000400047311 */ /* 0x004e24000030d900 */
[----:B0-----:R-:W-:Y:S01]  /*3200*/  PRMT R24, R4, 0x7610, R24 ;  /* 0x0000761004187816 */ /* 0x001fe20000000018 */
[----:B------:R-:W-:Y:S05]  /*3210*/  BRA `(.L_x_41477) ;  /* 0x00000ae000007947 */ /* 0x000fea0003800000 */
.L_x_41472:
        /* <DEDUP_REMOVED lines=12> */
.L_x_41486:
[----:B------:R-:W2:Y:S02]  /*32e0*/  LDG.E.64 R6, [R6.64] ;  /* 0x0000002406067981 */ /* 0x000ea4000c1e1b00 */
[----:B--2---:R-:W0:Y:S02]  /*32f0*/  F2I.S64.F64.TRUNC R4, R6 ;  /* 0x0000000600047311 */ /* 0x004e24000030d900 */
[----:B0-----:R-:W-:Y:S01]  /*3300*/  PRMT R24, R4, 0x7610, R24 ;  /* 0x0000761004187816 */ /* 0x001fe20000000018 */
[----:B------:R-:W-:Y:S05]  /*3310*/  BRA `(.L_x_41477) ;  /* 0x000009e000007947 */ /* 0x000fea0003800000 */
.L_x_41485:
        /* <DEDUP_REMOVED lines=28> */
.L_x_41488:
        /* <DEDUP_REMOVED lines=15> */
.L_x_41487:
[----:B------:R-:W2:Y:S02]  /*35d0*/  LDG.E.U16 R4, [R6.64] ;  /* 0x0000002406047981 */ /* 0x000ea4000c1e1500 */
[----:B--2---:R-:W-:-:S06]  /*35e0*/  PRMT R4, RZ, 0x5410, R4 ;  /* 0x00005410ff047816 */ /* 0x004fcc0000000004 */
[----:B------:R-:W0:Y:S02]  /*35f0*/  F2I.S64.TRUNC R4, R4 ;  /* 0x0000000400047311 */ /* 0x000e24000020d900 */
[----:B0-----:R-:W-:Y:S01]  /*3600*/  PRMT R24, R4, 0x7610, R24 ;  /* 0x0000761004187816 */ /* 0x001fe20000000018 */
[----:B------:R-:W-:Y:S05]  /*3610*/  BRA `(.L_x_41477) ;  /* 0x000006e000007947 */ /* 0x000fea0003800000 */
.L_x_41484:
        /* <DEDUP_REMOVED lines=10> */
.L_x_41491:
        /* <DEDUP_REMOVED lines=21> */
.L_x_41495:
[----:B------:R-:W-:Y:S05]  /*3810*/  BSYNC B1 ;  /* 0x0000000000017941 */ /* 0x000fea0003800000 */
.L_x_41494:
[----:B------:R-:W-:Y:S01]  /*3820*/  IMAD.SHL.U32 R3, R3, 0x100000, RZ ;  /* 0x0010000003037824 */ /* 0x000fe200078e00ff */
[----:B------:R-:W-:-:S04]  /*3830*/  LEA R5, R0, 0x3b800000, 0x17 ;  /* 0x3b80000000057811 */ /* 0x000fc800078eb8ff */
[----:B------:R-:W-:Y:S02]  /*3840*/  LOP3.LUT R4, R5, R3, R6, 0xfe, !PT ;  /* 0x0000000305047212 */ /* 0x000fe400078efe06 */
.L_x_41493:
[----:B------:R-:W-:Y:S05]  /*3850*/  BSYNC B0 ;  /* 0x0000000000007941 */ /* 0x000fea0003800000 */
.L_x_41492:
[----:B------:R-:W0:Y:S02]  /*3860*/  F2I.S64.TRUNC R4, R4 ;  /* 0x0000000400047311 */ /* 0x000e24000020d900 */
[----:B0-----:R-:W-:Y:S01]  /*3870*/  PRMT R24, R4, 0x7610, R24 ;  /* 0x0000761004187816 */ /* 0x001fe20000000018 */
[----:B------:R-:W-:Y:S05]  /*3880*/  BRA `(.L_x_41477) ;  /* 0x0000047000007947 */ /* 0x000fea0003800000 */
.L_x_41490:
        /* <DEDUP_REMOVED lines=21> */
.L_x_41499:
[----:B------:R-:W-:Y:S05]  /*39e0*/  BSYNC B1 ;  /* 0x0000000000017941 */ /* 0x000fea0003800000 */
.L_x_41498:
[----:B------:R-:W-:Y:S01]  /*39f0*/  IMAD.SHL.U32 R3, R3, 0x200000, RZ ;  /* 0x0020000003037824 */ /* 0x000fe200078e00ff */
[----:B------:R-:W-:-:S04]  /*3a00*/  LEA R5, R0, 0x37800000, 0x17 ;  /* 0x3780000000057811 */ /* 0x000fc800078eb8ff */
[----:B------:R-:W-:Y:S02]  /*3a10*/  LOP3.LUT R4, R5, R3, R6, 0xfe, !PT ;  /* 0x0000000305047212 */ /* 0x000fe400078efe06 */
.L_x_41497:
[----:B------:R-:W-:Y:S05]  /*3a20*/  BSYNC B0 ;  /* 0x0000000000007941 */ /* 0x000fea0003800000 */
.L_x_41496:
[----:B------:R-:W0:Y:S02]  /*3a30*/  F2I.S64.TRUNC R4, R4 ;  /* 0x0000000400047311 */ /* 0x000e24000020d900 */
[----:B0-----:R-:W-:Y:S01]  /*3a40*/  PRMT R24, R4, 0x7610, R24 ;  /* 0x0000761004187816 */ /* 0x001fe20000000018 */
[----:B------:R-:W-:Y:S05]  /*3a50*/  BRA `(.L_x_41477) ;  /* 0x000002a000007947 */ /* 0x000fea0003800000 */
.L_x_41489:
        /* <DEDUP_REMOVED lines=14> */
.L_x_41503:
[----:B------:R-:W-:Y:S05]  /*3b40*/  BSYNC B0 ;  /* 0x0000000000007941 */ /* 0x000fea0003800000 */
.L_x_41502:
[----:B------:R-:W0:Y:S02]  /*3b50*/  F2I.S64.TRUNC R4, R4 ;  /* 0x0000000400047311 */ /* 0x000e24000020d900 */
[----:B0-----:R-:W-:Y:S01]  /*3b60*/  PRMT R24, R4, 0x7610, R24 ;  /* 0x0000761004187816 */ /* 0x001fe20000000018 */
[----:B------:R-:W-:Y:S05]  /*3b70*/  BRA `(.L_x_41477) ;  /* 0x0000018000007947 */ /* 0x000fea0003800000 */
.L_x_41476:
        /* <DEDUP_REMOVED lines=21> */
.L_x_41501:
[----:B------:R0:W5:Y:S01]  /*3cd0*/  LDG.E.U8 R24, [R6.64] ;  /* 0x0000002406187981 */ /* 0x000162000c1e1100 */
[----:B------:R-:W-:Y:S05]  /*3ce0*/  BRA `(.L_x_41477) ;  /* 0x0000001000007947 */ /* 0x000fea0003800000 */
.L_x_41500:
[----:B------:R0:W5:Y:S02]  /*3cf0*/  LDG.E.U8 R24, [R6.64] ;  /* 0x0000002406187981 */ /* 0x000164000c1e1100 */
.L_x_41477:
[----:B------:R-:W-:-:S03]  /*3d00*/  IADD3 R28, R28, 0x80, RZ ;  /* 0x000000801c1c7810 */ /* 0x000fc60007ffe0ff */
.L_x_41439:
[----:B------:R-:W-:Y:S05]  /*3d10*/  BSYNC B6 ;  /* 0x0000000000067941 */ /* 0x000fea0003800000 */
.L_x_41438:
        /* <DEDUP_REMOVED lines=23> */
.L_x_41509:
[----:B------:R0:W5:Y:S01]  /*3e90*/  LDG.E.U8 R26, [R6.64] ;  /* 0x00000024061a7981 */ /* 0x000162000c1e1100 */
[----:B------:R-:W-:Y:S05]  /*3ea0*/  BRA `(.L_x_41511) ;  /* 0x00000dc000007947 */ /* 0x000fea0003800000 */
.L_x_41508:
        /* <DEDUP_REMOVED lines=8> */
.L_x_41513:
[----:B------:R0:W5:Y:S01]  /*3f30*/  LDG.E.U8 R26, [R6.64] ;  /* 0x00000024061a7981 */ /* 0x000162000c1e1100 */
[----:B------:R-:W-:Y:S05]  /*3f40*/  BRA `(.L_x_41511) ;  /* 0x00000d2000007947 */ /* 0x000fea0003800000 */
.L_x_41512:
[----:B------:R0:W5:Y:S01]  /*3f50*/  LDG.E.U16 R26, [R6.64] ;  /* 0x00000024061a7981 */ /* 0x000162000c1e1500 */
[----:B------:R-:W-:Y:S05]  /*3f60*/  BRA `(.L_x_41511) ;  /* 0x00000d0000007947 */ /* 0x000fea0003800000 */
.L_x_41507:
        /* <DEDUP_REMOVED lines=10> */
.L_x_41515:
[----:B------:R-:W2:Y:S02]  /*4010*/  LDG.E.U16 R4, [R6.64] ;  /* 0x0000002406047981 */ /* 0x000ea4000c1e1500 */
[----:B--2---:R-:W-:-:S06]  /*4020*/  HADD2.F32 R4, -RZ, R4.H0_H0 ;  /* 0x20000004ff047230 */ /* 0x004fcc0000004100 */
[----:B------:R-:W0:Y:S02]  /*4030*/  F2I.S64.TRUNC R4, R4 ;  /* 0x0000000400047311 */ /* 0x000e24000020d900 */
[----:B0-----:R-:W-:Y:S01]  /*4040*/  PRMT R26, R4, 0x7610, R26 ;  /* 0x00007610041a7816 */ /* 0x001fe2000000001a */
[----:B------:R-:W-:Y:S05]  /*4050*/  BRA `(.L_x_41511) ;  /* 0x00000c1000007947 */ /* 0x000fea0003800000 */
.L_x_41514:
        /* <DEDUP_REMOVED lines=10> */
.L_x_41517:
[----:B------:R-:W2:Y:S02]  /*4100*/  LDG.E.U16 R6, [R6.64] ;  /* 0x0000002406067981 */ /* 0x000ea4000c1e1500 */
[----:B--2---:R-:W-:-:S06]  /*4110*/  HADD2.F32 R4, -RZ, R6.H0_H0 ;  /* 0x20000006ff047230 */ /* 0x004fcc0000004100 */
[----:B------:R-:W0:Y:S02]  /*4120*/  F2I.S64.TRUNC R4, R4 ;  /* 0x0000000400047311 */ /* 0x000e24000020d900 */
[----:B0-----:R-:W-:Y:S01]  /*4130*/  PRMT R26, R4, 0x7610, R26 ;  /* 0x00007610041a7816 */ /* 0x001fe2000000001a */
[----:B------:R-:W-:Y:S05]  /*4140*/  BRA `(.L_x_41511) ;  /* 0x00000b2000007947 */ /* 0x000fea0003800000 */
.L_x_41516:
[----:B------:R-:W2:Y:S02]  /*4150*/  LDG.E.64 R4, [R6.64] ;  /* 0x0000002406047981 */ /* 0x000ea4000c1e1b00 */
[----:B--2---:R-:W0:Y:S02]  /*4160*/  F2I.S64.F64.TRUNC R4, R4 ;  /* 0x0000000400047311 */ /* 0x004e24000030d900 */
[----:B0-----:R-:W-:Y:S01]  /*4170*/  PRMT R26, R4, 0x7610, R26 ;  /* 0x00007610041a7816 */ /* 0x001fe2000000001a */
[----:B------:R-:W-:Y:S05]  /*4180*/  BRA `(.L_x_41511) ;  /* 0x00000ae000007947 */ /* 0x000fea0003800000 */
.L_x_41506:
        /* <DEDUP_REMOVED lines=12> */
.L_x_41520:
[----:B------:R-:W2:Y:S02]  /*4250*/  LDG.E.64 R6, [R6.64] ;  /* 0x0000002406067981 */ /* 0x000ea4000c1e1b00 */
[----:B--2---:R-:W0:Y:S02]  /*4260*/  F2I.S64.F64.TRUNC R4, R6 ;  /* 0x0000000600047311 */ /* 0x004e24000030d900 */
[----:B0-----:R-:W-:Y:S01]  /*4270*/  PRMT R26, R4, 0x7610, R26 ;  /* 0x00007610041a7816 */ /* 0x001fe2000000001a */
[----:B------:R-:W-:Y:S05]  /*4280*/  BRA `(.L_x_41511) ;  /* 0x000009e000007947 */ /* 0x000fea0003800000 */
.L_x_41519:
        /* <DEDUP_REMOVED lines=28> */
.L_x_41522:
        /* <DEDUP_REMOVED lines=15> */
.L_x_41521:
[----:B------:R-:W2:Y:S02]  /*4540*/  LDG.E.U16 R4, [R6.64] ;  /* 0x0000002406047981 */ /* 0x000ea4000c1e1500 */
[----:B--2---:R-:W-:-:S06]  /*4550*/  PRMT R4, RZ, 0x5410, R4 ;  /* 0x00005410ff047816 */ /* 0x004fcc0000000004 */
[----:B------:R-:W0:Y:S02]  /*4560*/  F2I.S64.TRUNC R4, R4 ;  /* 0x0000000400047311 */ /* 0x000e24000020d900 */
[----:B0-----:R-:W-:Y:S01]  /*4570*/  PRMT R26, R4, 0x7610, R26 ;  /* 0x00007610041a7816 */ /* 0x001fe2000000001a */
[----:B------:R-:W-:Y:S05]  /*4580*/  BRA `(.L_x_41511) ;  /* 0x000006e000007947 */ /* 0x000fea0003800000 */
.L_x_41518:
        /* <DEDUP_REMOVED lines=10> */
.L_x_41525:
        /* <DEDUP_REMOVED lines=21> */
.L_x_41529:
[----:B------:R-:W-:Y:S05]  /*4780*/  BSYNC B1 ;  /* 0x0000000000017941 */ /* 0x000fea0003800000 */
.L_x_41528:
[----:B------:R-:W-:Y:S01]  /*4790*/  IMAD.SHL.U32 R3, R3, 0x100000, RZ ;  /* 0x0010000003037824 */ /* 0x000fe200078e00ff */
[----:B------:R-:W-:-:S04]  /*47a0*/  LEA R5, R0, 0x3b800000, 0x17 ;  /* 0x3b80000000057811 */ /* 0x000fc800078eb8ff */
[----:B------:R-:W-:Y:S02]  /*47b0*/  LOP3.LUT R4, R5, R3, R6, 0xfe, !PT ;  /* 0x0000000305047212 */ /* 0x000fe400078efe06 */
.L_x_41527:
[----:B------:R-:W-:Y:S05]  /*47c0*/  BSYNC B0 ;  /* 0x0000000000007941 */ /* 0x000fea0003800000 */
.L_x_41526:
[----:B------:R-:W0:Y:S02]  /*47d0*/  F2I.S64.TRUNC R4, R4 ;  /* 0x0000000400047311 */ /* 0x000e24000020d900 */
[----:B0-----:R-:W-:Y:S01]  /*47e0*/  PRMT R26, R4, 0x7610, R26 ;  /* 0x00007610041a7816 */ /* 0x001fe2000000001a */
[----:B------:R-:W-:Y:S05]  /*47f0*/  BRA `(.L_x_41511) ;  /* 0x0000047000007947 */ /* 0x000fea0003800000 */
.L_x_41524:
        /* <DEDUP_REMOVED lines=21> */
.L_x_41533:
[----:B------:R-:W-:Y:S05]  /*4950*/  BSYNC B1 ;  /* 0x0000000000017941 */ /* 0x000fea0003800000 */
.L_x_41532:
[----:B------:R-:W-:Y:S01]  /*4960*/  IMAD.SHL.U32 R3, R3, 0x200000, RZ ;  /* 0x0020000003037824 */ /* 0x000fe200078e00ff */
[----:B------:R-:W-:-:S04]  /*4970*/  LEA R5, R0, 0x37800000, 0x17 ;  /* 0x3780000000057811 */ /* 0x000fc800078eb8ff */
[----:B------:R-:W-:Y:S02]  /*4980*/  LOP3.LUT R4, R5, R3, R6, 0xfe, !PT ;  /* 0x0000000305047212 */ /* 0x000fe400078efe06 */
.L_x_41531:
[----:B------:R-:W-:Y:S05]  /*4990*/  BSYNC B0 ;  /* 0x0000000000007941 */ /* 0x000fea0003800000 */
.L_x_41530:
[----:B------:R-:W0:Y:S02]  /*49a0*/  F2I.S64.TRUNC R4, R4 ;  /* 0x0000000400047311 */ /* 0x000e24000020d900 */
[----:B0-----:R-:W-:Y:S01]  /*49b0*/  PRMT R26, R4, 0x7610, R26 ;  /* 0x00007610041a7816 */ /* 0x001fe2000000001a */
[----:B------:R-:W-:Y:S05]  /*49c0*/  BRA `(.L_x_41511) ;  /* 0x000002a000007947 */ /* 0x000fea0003800000 */
.L_x_41523:
        /* <DEDUP_REMOVED lines=14> */
.L_x_41537:
[----:B------:R-:W-:Y:S05]  /*4ab0*/  BSYNC B0 ;  /* 0x0000000000007941 */ /* 0x000fea0003800000 */
.L_x_41536:
[----:B------:R-:W0:Y:S02]  /*4ac0*/  F2I.S64.TRUNC R4, R4 ;  /* 0x0000000400047311 */ /* 0x000e24000020d900 */
[----:B0-----:R-:W-:Y:S01]  /*4ad0*/  PRMT R26, R4, 0x7610, R26 ;  /* 0x00007610041a7816 */ /* 0x001fe2000000001a */
[----:B------:R-:W-:Y:S05]  /*4ae0*/  BRA `(.L_x_41511) ;  /* 0x0000018000007947 */ /* 0x000fea0003800000 */
.L_x_41510:
        /* <DEDUP_REMOVED lines=21> */
.L_x_41535:
[----:B------:R0:W5:Y:S01]  /*4c40*/  LDG.E.U8 R26, [R6.64] ;  /* 0x00000024061a7981 */ /* 0x000162000c1e1100 */
[----:B------:R-:W-:Y:S05]  /*4c50*/  BRA `(.L_x_41511) ;  /* 0x0000001000007947 */ /* 0x000fea0003800000 */
.L_x_41534:
[----:B------:R0:W5:Y:S02]  /*4c60*/  LDG.E.U8 R26, [R6.64] ;  /* 0x00000024061a7981 */ /* 0x000164000c1e1100 */
.L_x_41511:
        /* <DEDUP_REMOVED lines=16> */
.L_x_41541:
[----:B------:R0:W5:Y:S01]  /*4d70*/  LDG.E.U8 R27, [R6.64] ;  /* 0x00000024061b7981 */ /* 0x000162000c1e1100 */
[----:B------:R-:W-:Y:S05]  /*4d80*/  BRA `(.L_x_41543) ;  /* 0x00000dc000007947 */ /* 0x000fea0003800000 */
.L_x_41540:
        /* <DEDUP_REMOVED lines=8> */
.L_x_41545:
[----:B------:R0:W5:Y:S01]  /*4e10*/  LDG.E.U8 R27, [R6.64] ;  /* 0x00000024061b7981 */ /* 0x000162000c1e1100 */
[----:B------:R-:W-:Y:S05]  /*4e20*/  BRA `(.L_x_41543) ;  /* 0x00000d2000007947 */ /* 0x000fea0003800000 */
.L_x_41544:
[----:B------:R0:W5:Y:S01]  /*4e30*/  LDG.E.U16 R27, [R6.64] ;  /* 0x00000024061b7981 */ /* 0x000162000c1e1500 */
[----:B------:R-:W-:Y:S05]  /*4e40*/  BRA `(.L_x_41543) ;  /* 0x00000d0000007947 */ /* 0x000fea0003800000 */
.L_x_41539:
        /* <DEDUP_REMOVED lines=10> */
.L_x_41547:
[----:B------:R-:W2:Y:S02]  /*4ef0*/  LDG.E.U16 R4, [R6.64] ;  /* 0x0000002406047981 */ /* 0x000ea4000c1e1500 */
[----:B--2---:R-:W-:-:S06]  /*4f00*/  HADD2.F32 R4, -RZ, R4.H0_H0 ;  /* 0x20000004ff047230 */ /* 0x004fcc0000004100 */
[----:B------:R-:W0:Y:S02]  /*4f10*/  F2I.S64.TRUNC R4, R4 ;  /* 0x0000000400047311 */ /* 0x000e24000020d900 */
[----:B0-----:R-:W-:Y:S01]  /*4f20*/  PRMT R27, R4, 0x7610, R27 ;  /* 0x00007610041b7816 */ /* 0x001fe2000000001b */
[----:B------:R-:W-:Y:S05]  /*4f30*/  BRA `(.L_x_41543) ;  /* 0x00000c1000007947 */ /* 0x000fea0003800000 */
.L_x_41546:
        /* <DEDUP_REMOVED lines=10> */
.L_x_41549:
[----:B------:R-:W2:Y:S02]  /*4fe0*/  LDG.E.U16 R6, [R6.64] ;  /* 0x0000002406067981 */ /* 0x000ea4000c1e1500 */
[----:B--2---:R-:W-:-:S06]  /*4ff0*/  HADD2.F32 R4, -RZ, R6.H0_H0 ;  /* 0x20000006ff047230 */ /* 0x004fcc0000004100 */
[----:B------:R-:W0:Y:S02]  /*5000*/  F2I.S64.TRUNC R4, R4 ;  /* 0x0000000400047311 */ /* 0x000e24000020d900 */
[----:B0-----:R-:W-:Y:S01]  /*5010*/  PRMT R27, R4, 0x7610, R27 ;  /* 0x00007610041b7816 */ /* 0x001fe2000000001b */
[----:B------:R-:W-:Y:S05]  /*5020*/  BRA `(.L_x_41543) ;  /* 0x00000b2000007947 */ /* 0x000fea0003800000 */
.L_x_41548:
[----:B------:R-:W2:Y:S02]  /*5030*/  LDG.E.64 R4, [R6.64] ;  /* 0x0000002406047981 */ /* 0x000ea4000c1e1b00 */
[----:B--2---:R-:W0:Y:S02]  /*5040*/  F2I.S64.F64.TRUNC R4, R4 ;  /* 0x0000000400047311 */ /* 0x004e24000030d900 */
[----:B0-----:R-:W-:Y:S01]  /*5050*/  PRMT R27, R4, 0x7610, R27 ;  /* 0x00007610041b7816 */ /* 0x001fe2000000001b */
[----:B------:R-:W-:Y:S05]  /*5060*/  BRA `(.L_x_41543) ;  /* 0x00000ae000007947 */ /* 0x000fea0003800000 */
.L_x_41538:
        /* <DEDUP_REMOVED lines=12> */
.L_x_41552:
[----:B------:R-:W2:Y:S02]  /*5130*/  LDG.E.64 R6, [R6.64] ;  /* 0x0000002406067981 */ /* 0x000ea4000c1e1b00 */
[----:B--2---:R-:W0:Y:S02]  /*5140*/  F2I.S64.F64.TRUNC R4, R6 ;  /* 0x0000000600047311 */ /* 0x004e24000030d900 */
[----:B0-----:R-:W-:Y:S01]  /*5150*/  PRMT R27, R4, 0x7610, R27 ;  /* 0x00007610041b7816 */ /* 0x001fe2000000001b */
[----:B------:R-:W-:Y:S05]  /*5160*/  BRA `(.L_x_41543) ;  /* 0x000009e000007947 */ /* 0x000fea0003800000 */
.L_x_41551:
        /* <DEDUP_REMOVED lines=28> */
.L_x_41554:
        /* <DEDUP_REMOVED lines=15> */
.L_x_41553:
[----:B------:R-:W2:Y:S02]  /*5420*/  LDG.E.U16 R4, [R6.64] ;  /* 0x0000002406047981 */ /* 0x000ea4000c1e1500 */
[----:B--2---:R-:W-:-:S06]  /*5430*/  PRMT R4, RZ, 0x5410, R4 ;  /* 0x00005410ff047816 */ /* 0x004fcc0000000004 */
[----:B------:R-:W0:Y:S02]  /*5440*/  F2I.S64.TRUNC R4, R4 ;  /* 0x0000000400047311 */ /* 0x000e24000020d900 */
[----:B0-----:R-:W-:Y:S01]  /*5450*/  PRMT R27, R4, 0x7610, R27 ;  /* 0x00007610041b7816 */ /* 0x001fe2000000001b */
[----:B------:R-:W-:Y:S05]  /*5460*/  BRA `(.L_x_41543) ;  /* 0x000006e000007947 */ /* 0x000fea0003800000 */
.L_x_41550:
        /* <DEDUP_REMOVED lines=10> */
.L_x_41557:
        /* <DEDUP_REMOVED lines=21> */
.L_x_41561:
[----:B------:R-:W-:Y:S05]  /*5660*/  BSYNC B1 ;  /* 0x0000000000017941 */ /* 0x000fea0003800000 */
.L_x_41560:
[----:B------:R-:W-:Y:S01]  /*5670*/  IMAD.SHL.U32 R3, R3, 0x100000, RZ ;  /* 0x0010000003037824 */ /* 0x000fe200078e00ff */
[----:B------:R-:W-:-:S04]  /*5680*/  LEA R5, R0, 0x3b800000, 0x17 ;  /* 0x3b80000000057811 */ /* 0x000fc800078eb8ff */
[----:B------:R-:W-:Y:S02]  /*5690*/  LOP3.LUT R4, R5, R3, R6, 0xfe, !PT ;  /* 0x0000000305047212 */ /* 0x000fe400078efe06 */
.L_x_41559:
[----:B------:R-:W-:Y:S05]  /*56a0*/  BSYNC B0 ;  /* 0x0000000000007941 */ /* 0x000fea0003800000 */
.L_x_41558:
[----:B------:R-:W0:Y:S02]  /*56b0*/  F2I.S64.TRUNC R4, R4 ;  /* 0x0000000400047311 */ /* 0x000e24000020d900 */
[----:B0-----:R-:W-:Y:S01]  /*56c0*/  PRMT R27, R4, 0x7610, R27 ;  /* 0x00007610041b7816 */ /* 0x001fe2000000001b */
[----:B------:R-:W-:Y:S05]  /*56d0*/  BRA `(.L_x_41543) ;  /* 0x0000047000007947 */ /* 0x000fea0003800000 */
.L_x_41556:
        /* <DEDUP_REMOVED lines=21> */
.L_x_41565:
[----:B------:R-:W-:Y:S05]  /*5830*/  BSYNC B1 ;  /* 0x0000000000017941 */ /* 0x000fea0003800000 */
.L_x_41564:
[----:B------:R-:W-:Y:S01]  /*5840*/  IMAD.SHL.U32 R3, R3, 0x200000, RZ ;  /* 0x0020000003037824 */ /* 0x000fe200078e00ff */
[----:B------:R-:W-:-:S04]  /*5850*/  LEA R5, R0, 0x37800000, 0x17 ;  /* 0x3780000000057811 */ /* 0x000fc800078eb8ff */
[----:B------:R-:W-:Y:S02]  /*5860*/  LOP3.LUT R4, R5, R3, R6, 0xfe, !PT ;  /* 0x0000000305047212 */ /* 0x000fe400078efe06 */
.L_x_41563:
[----:B------:R-:W-:Y:S05]  /*5870*/  BSYNC B0 ;  /* 0x0000000000007941 */ /* 0x000fea0003800000 */
.L_x_41562:
[----:B------:R-:W0:Y:S02]  /*5880*/  F2I.S64.TRUNC R4, R4 ;  /* 0x0000000400047311 */ /* 0x000e24000020d900 */
[----:B0-----:R-:W-:Y:S01]  /*5890*/  PRMT R27, R4, 0x7610, R27 ;  /* 0x00007610041b7816 */ /* 0x001fe2000000001b */
[----:B------:R-:W-:Y:S05]  /*58a0*/  BRA `(.L_x_41543) ;  /* 0x000002a000007947 */ /* 0x000fea0003800000 */
.L_x_41555:
        /* <DEDUP_REMOVED lines=14> */
.L_x_41569:
[----:B------:R-:W-:Y:S05]  /*5990*/  BSYNC B0 ;  /* 0x0000000000007941 */ /* 0x000fea0003800000 */
.L_x_41568:
[----:B------:R-:W0:Y:S02]  /*59a0*/  F2I.S64.TRUNC R4, R4 ;  /* 0x0000000400047311 */ /* 0x000e24000020d900 */
[----:B0-----:R-:W-:Y:S01]  /*59b0*/  PRMT R27, R4, 0x7610, R27 ;  /* 0x00007610041b7816 */ /* 0x001fe2000000001b */
[----:B------:R-:W-:Y:S05]  /*59c0*/  BRA `(.L_x_41543) ;  /* 0x0000018000007947 */ /* 0x000fea0003800000 */
.L_x_41542:
        /* <DEDUP_REMOVED lines=21> */
.L_x_41567:
[----:B------:R0:W5:Y:S01]  /*5b20*/  LDG.E.U8 R27, [R6.64] ;  /* 0x00000024061b7981 */ /* 0x000162000c1e1100 */
[----:B------:R-:W-:Y:S05]  /*5b30*/  BRA `(.L_x_41543) ;  /* 0x0000001000007947 */ /* 0x000fea0003800000 */
.L_x_41566:
[----:B------:R0:W5:Y:S02]  /*5b40*/  LDG.E.U8 R27, [R6.64] ;  /* 0x00000024061b7981 */ /* 0x000164000c1e1100 */
.L_x_41543:
[----:B------:R-:W-:-:S03]  /*5b50*/  IADD3 R28, R28, 0x80, RZ ;  /* 0x000000801c1c7810 */ /* 0x000fc60007ffe0ff */
.L_x_41505:
[----:B------:R-:W-:Y:S05]  /*5b60*/  BSYNC B6 ;  /* 0x0000000000067941 */ /* 0x000fea0003800000 */
.L_x_41504:
        /* <DEDUP_REMOVED lines=21> */
.L_x_41575:
[----:B------:R1:W5:Y:S01]  /*5cc0*/  LDG.E.U8 R29, [R4.64] ;  /* 0x00000024041d7981 */ /* 0x000362000c1e1100 */
[----:B------:R-:W-:Y:S05]  /*5cd0*/  BRA `(.L_x_41577) ;  /* 0x00000dc000007947 */ /* 0x000fea0003800000 */
.L_x_41574:
        /* <DEDUP_REMOVED lines=8> */
.L_x_41579:
[----:B------:R1:W5:Y:S01]  /*5d60*/  LDG.E.U8 R29, [R4.64] ;  /* 0x00000024041d7981 */ /* 0x000362000c1e1100 */
[----:B------:R-:W-:Y:S05]  /*5d70*/  BRA `(.L_x_41577) ;  /* 0x00000d2000007947 */ /* 0x000fea0003800000 */
.L_x_41578:
[----:B------:R1:W5:Y:S01]  /*5d80*/  LDG.E.U16 R29, [R4.64] ;  /* 0x00000024041d7981 */ /* 0x000362000c1e1500 */
[----:B------:R-:W-:Y:S05]  /*5d90*/  BRA `(.L_x_41577) ;  /* 0x00000d0000007947 */ /* 0x000fea0003800000 */
.L_x_41573:
        /* <DEDUP_REMOVED lines=10> */
.L_x_41581:
[----:B------:R-:W2:Y:S02]  /*5e40*/  LDG.E.U16 R2, [R4.64] ;  /* 0x0000002404027981 */ /* 0x000ea4000c1e1500 */
[----:B--2---:R-:W-:-:S06]  /*5e50*/  HADD2.F32 R2, -RZ, R2.H0_H0 ;  /* 0x20000002ff027230 */ /* 0x004fcc0000004100 */
[----:B------:R-:W1:Y:S02]  /*5e60*/  F2I.S64.TRUNC R2, R2 ;  /* 0x0000000200027311 */ /* 0x000e64000020d900 */
[----:B-1----:R-:W-:Y:S01]  /*5e70*/  PRMT R29, R2, 0x7610, R29 ;  /* 0x00007610021d7816 */ /* 0x002fe2000000001d */
[----:B------:R-:W-:Y:S05]  /*5e80*/  BRA `(.L_x_41577) ;  /* 0x00000c1000007947 */ /* 0x000fea0003800000 */
.L_x_41580:
        /* <DEDUP_REMOVED lines=10> */
.L_x_41583:
[----:B------:R-:W2:Y:S02]  /*5f30*/  LDG.E.U16 R4, [R4.64] ;  /* 0x0000002404047981 */ /* 0x000ea4000c1e1500 */
[----:B--2---:R-:W-:-:S06]  /*5f40*/  HADD2.F32 R2, -RZ, R4.H0_H0 ;  /* 0x20000004ff027230 */ /* 0x004fcc0000004100 */
[----:B------:R-:W1:Y:S02]  /*5f50*/  F2I.S64.TRUNC R2, R2 ;  /* 0x0000000200027311 */ /* 0x000e64000020d900 */
[----:B-1----:R-:W-:Y:S01]  /*5f60*/  PRMT R29, R2, 0x7610, R29 ;  /* 0x00007610021d7816 */ /* 0x002fe2000000001d */
[----:B------:R-:W-:Y:S05]  /*5f70*/  BRA `(.L_x_41577) ;  /* 0x00000b2000007947 */ /* 0x000fea0003800000 */
.L_x_41582:
[----:B------:R-:W2:Y:S02]  /*5f80*/  LDG.E.64 R2, [R4.64] ;  /* 0x0000002404027981 */ /* 0x000ea4000c1e1b00 */
[----:B--2---:R-:W1:Y:S02]  /*5f90*/  F2I.S64.F64.TRUNC R2, R2 ;  /* 0x0000000200027311 */ /* 0x004e64000030d900 */
[----:B-1----:R-:W-:Y:S01]  /*5fa0*/  PRMT R29, R2, 0x7610, R29 ;  /* 0x00007610021d7816 */ /* 0x002fe2000000001d */
[----:B------:R-:W-:Y:S05]  /*5fb0*/  BRA `(.L_x_41577) ;  /* 0x00000ae000007947 */ /* 0x000fea0003800000 */
.L_x_41572:
        /* <DEDUP_REMOVED lines=12> */
.L_x_41586:
[----:B------:R-:W2:Y:S02]  /*6080*/  LDG.E.64 R4, [R4.64] ;  /* 0x0000002404047981 */ /* 0x000ea4000c1e1b00 */
[----:B--2---:R-:W1:Y:S02]  /*6090*/  F2I.S64.F64.TRUNC R2, R4 ;  /* 0x0000000400027311 */ /* 0x004e64000030d900 */
[----:B-1----:R-:W-:Y:S01]  /*60a0*/  PRMT R29, R2, 0x7610, R29 ;  /* 0x00007610021d7816 */ /* 0x002fe2000000001d */
[----:B------:R-:W-:Y:S05]  /*60b0*/  BRA `(.L_x_41577) ;  /* 0x000009e000007947 */ /* 0x000fea0003800000 */
.L_x_41585:
        /* <DEDUP_REMOVED lines=28> */
.L_x_41588:
        /* <DEDUP_REMOVED lines=15> */
.L_x_41587:
[----:B------:R-:W2:Y:S02]  /*6370*/  LDG.E.U16 R2, [R4.64] ;  /* 0x0000002404027981 */ /* 0x000ea4000c1e1500 */
[----:B--2---:R-:W-:-:S06]  /*6380*/  PRMT R2, RZ, 0x5410, R2 ;  /* 0x00005410ff027816 */ /* 0x004fcc0000000002 */
[----:B------:R-:W1:Y:S02]  /*6390*/  F2I.S64.TRUNC R2, R2 ;  /* 0x0000000200027311 */ /* 0x000e64000020d900 */
[----:B-1----:R-:W-:Y:S01]  /*63a0*/  PRMT R29, R2, 0x7610, R29 ;  /* 0x00007610021d7816 */ /* 0x002fe2000000001d */
[----:B------:R-:W-:Y:S05]  /*63b0*/  BRA `(.L_x_41577) ;  /* 0x000006e000007947 */ /* 0x000fea0003800000 */
.L_x_41584:
        /* <DEDUP_REMOVED lines=10> */
.L_x_41591:
        /* <DEDUP_REMOVED lines=21> */
.L_x_41595:
[----:B------:R-:W-:Y:S05]  /*65b0*/  BSYNC B1 ;  /* 0x0000000000017941 */ /* 0x000fea0003800000 */
.L_x_41594:
[----:B------:R-:W-:Y:S01]  /*65c0*/  IMAD.SHL.U32 R2, R2, 0x100000, RZ ;  /* 0x0010000002027824 */ /* 0x000fe200078e00ff */
[----:B------:R-:W-:-:S04]  /*65d0*/  LEA R3, R0, 0x3b800000, 0x17 ;  /* 0x3b80000000037811 */ /* 0x000fc800078eb8ff */
[----:B------:R-:W-:Y:S02]  /*65e0*/  LOP3.LUT R2, R3, R2, R4, 0xfe, !PT ;  /* 0x0000000203027212 */ /* 0x000fe400078efe04 */
.L_x_41593:
[----:B------:R-:W-:Y:S05]  /*65f0*/  BSYNC B0 ;  /* 0x0000000000007941 */ /* 0x000fea0003800000 */
.L_x_41592:
[----:B------:R-:W1:Y:S02]  /*6600*/  F2I.S64.TRUNC R2, R2 ;  /* 0x0000000200027311 */ /* 0x000e64000020d900 */
[----:B-1----:R-:W-:Y:S01]  /*6610*/  PRMT R29, R2, 0x7610, R29 ;  /* 0x00007610021d7816 */ /* 0x002fe2000000001d */
[----:B------:R-:W-:Y:S05]  /*6620*/  BRA `(.L_x_41577) ;  /* 0x0000047000007947 */ /* 0x000fea0003800000 */
.L_x_41590:
        /* <DEDUP_REMOVED lines=21> */
.L_x_41599:
[----:B------:R-:W-:Y:S05]  /*6780*/  BSYNC B1 ;  /* 0x0000000000017941 */ /* 0x000fea0003800000 */
.L_x_41598:
[----:B------:R-:W-:Y:S01]  /*6790*/  IMAD.SHL.U32 R2, R2, 0x200000, RZ ;  /* 0x0020000002027824 */ /* 0x000fe200078e00ff */
[----:B------:R-:W-:-:S04]  /*67a0*/  LEA R3, R0, 0x37800000, 0x17 ;  /* 0x3780000000037811 */ /* 0x000fc800078eb8ff */
[----:B------:R-:W-:Y:S02]  /*67b0*/  LOP3.LUT R2, R3, R2, R4, 0xfe, !PT ;  /* 0x0000000203027212 */ /* 0x000fe400078efe04 */
.L_x_41597:
[----:B------:R-:W-:Y:S05]  /*67c0*/  BSYNC B0 ;  /* 0x0000000000007941 */ /* 0x000fea0003800000 */
.L_x_41596:
[----:B------:R-:W1:Y:S02]  /*67d0*/  F2I.S64.TRUNC R2, R2 ;  /* 0x0000000200027311 */ /* 0x000e64000020d900 */
[----:B-1----:R-:W-:Y:S01]  /*67e0*/  PRMT R29, R2, 0x7610, R29 ;  /* 0x00007610021d7816 */ /* 0x002fe2000000001d */
[----:B------:R-:W-:Y:S05]  /*67f0*/  BRA `(.L_x_41577) ;  /* 0x000002a000007947 */ /* 0x000fea0003800000 */
.L_x_41589:
        /* <DEDUP_REMOVED lines=14> */
.L_x_41603:
[----:B------:R-:W-:Y:S05]  /*68e0*/  BSYNC B0 ;  /* 0x0000000000007941 */ /* 0x000fea0003800000 */
.L_x_41602:
[----:B------:R-:W1:Y:S02]  /*68f0*/  F2I.S64.TRUNC R2, R2 ;  /* 0x0000000200027311 */ /* 0x000e64000020d900 */
[----:B-1----:R-:W-:Y:S01]  /*6900*/  PRMT R29, R2, 0x7610, R29 ;  /* 0x00007610021d7816 */ /* 0x002fe2000000001d */
[----:B------:R-:W-:Y:S05]  /*6910*/  BRA `(.L_x_41577) ;  /* 0x0000018000007947 */ /* 0x000fea0003800000 */
.L_x_41576:
        /* <DEDUP_REMOVED lines=21> */
.L_x_41601:
[----:B------:R1:W5:Y:S01]  /*6a70*/  LDG.E.U8 R29, [R4.64] ;  /* 0x00000024041d7981 */ /* 0x000362000c1e1100 */
[----:B------:R-:W-:Y:S05]  /*6a80*/  BRA `(.L_x_41577) ;  /* 0x0000001000007947 */ /* 0x000fea0003800000 */
.L_x_41600:
[----:B------:R1:W5:Y:S02]  /*6a90*/  LDG.E.U8 R29, [R4.64] ;  /* 0x00000024041d7981 */ /* 0x000364000c1e1100 */
.L_x_41577:
        /* <DEDUP_REMOVED lines=16> */
.L_x_41607:
[----:B------:R1:W5:Y:S01]  /*6ba0*/  LDG.E.U8 R25, [R4.64] ;  /* 0x0000002404197981 */ /* 0x000362000c1e1100 */
[----:B------:R-:W-:Y:S05]  /*6bb0*/  BRA `(.L_x_41571) ;  /* 0x00000db000007947 */ /* 0x000fea0003800000 */
.L_x_41606:
        /* <DEDUP_REMOVED lines=8> */
.L_x_41610:
[----:B------:R1:W5:Y:S01]  /*6c40*/  LDG.E.U8 R25, [R4.64] ;  /* 0x0000002404197981 */ /* 0x000362000c1e1100 */
[----:B------:R-:W-:Y:S05]  /*6c50*/  BRA `(.L_x_41571) ;  /* 0x00000d1000007947 */ /* 0x000fea0003800000 */
.L_x_41609:
[----:B------:R1:W5:Y:S01]  /*6c60*/  LDG.E.U16 R25, [R4.64] ;  /* 0x0000002404197981 */ /* 0x000362000c1e1500 */
[----:B------:R-:W-:Y:S05]  /*6c70*/  BRA `(.L_x_41571) ;  /* 0x00000cf000007947 */ /* 0x000fea0003800000 */
.L_x_41605:
        /* <DEDUP_REMOVED lines=10> */
.L_x_41612:
[----:B------:R-:W2:Y:S02]  /*6d20*/  LDG.E.U16 R2, [R4.64] ;  /* 0x0000002404027981 */ /* 0x000ea4000c1e1500 */
[----:B--2---:R-:W-:-:S06]  /*6d30*/  HADD2.F32 R2, -RZ, R2.H0_H0 ;  /* 0x20000002ff027230 */ /* 0x004fcc0000004100 */
[----:B------:R-:W1:Y:S02]  /*6d40*/  F2I.S64.TRUNC R2, R2 ;  /* 0x0000000200027311 */ /* 0x000e64000020d900 */
[----:B-1----:R-:W-:Y:S01]  /*6d50*/  PRMT R25, R2, 0x7610, R25 ;  /* 0x0000761002197816 */ /* 0x002fe20000000019 */
[----:B------:R-:W-:Y:S05]  /*6d60*/  BRA `(.L_x_41571) ;  /* 0x00000c0000007947 */ /* 0x000fea0003800000 */
.L_x_41611:
        /* <DEDUP_REMOVED lines=10> */
.L_x_41614:
[----:B------:R-:W2:Y:S02]  /*6e10*/  LDG.E.U16 R4, [R4.64] ;  /* 0x0000002404047981 */ /* 0x000ea4000c1e1500 */
[----:B--2---:R-:W-:-:S06]  /*6e20*/  HADD2.F32 R2, -RZ, R4.H0_H0 ;  /* 0x20000004ff027230 */ /* 0x004fcc0000004100 */
[----:B------:R-:W1:Y:S02]  /*6e30*/  F2I.S64.TRUNC R2, R2 ;  /* 0x0000000200027311 */ /* 0x000e64000020d900 */
[----:B-1----:R-:W-:Y:S01]  /*6e40*/  PRMT R25, R2, 0x7610, R25 ;  /* 0x0000761002197816 */ /* 0x002fe20000000019 */
[----:B------:R-:W-:Y:S05]  /*6e50*/  BRA `(.L_x_41571) ;  /* 0x00000b1000007947 */ /* 0x000fea0003800000 */
.L_x_41613:
[----:B------:R-:W2:Y:S02]  /*6e60*/  LDG.E.64 R2, [R4.64] ;  /* 0x0000002404027981 */ /* 0x000ea4000c1e1b00 */
[----:B--2---:R-:W1:Y:S02]  /*6e70*/  F2I.S64.F64.TRUNC R2, R2 ;  /* 0x0000000200027311 */ /* 0x004e64000030d900 */
[----:B-1----:R-:W-:Y:S01]  /*6e80*/  PRMT R25, R2, 0x7610, R25 ;  /* 0x0000761002197816 */ /* 0x002fe20000000019 */
[----:B------:R-:W-:Y:S05]  /*6e90*/  BRA `(.L_x_41571) ;  /* 0x00000ad000007947 */ /* 0x000fea0003800000 */
.L_x_41604:
        /* <DEDUP_REMOVED lines=12> */
.L_x_41617:
[----:B------:R-:W2:Y:S02]  /*6f60*/  LDG.E.64 R4, [R4.64] ;  /* 0x0000002404047981 */ /* 0x000ea4000c1e1b00 */
[----:B--2---:R-:W1:Y:S02]  /*6f70*/  F2I.S64.F64.TRUNC R2, R4 ;  /* 0x0000000400027311 */ /* 0x004e64000030d900 */
[----:B-1----:R-:W-:Y:S01]  /*6f80*/  PRMT R25, R2, 0x7610, R25 ;  /* 0x0000761002197816 */ /* 0x002fe20000000019 */
[----:B------:R-:W-:Y:S05]  /*6f90*/  BRA `(.L_x_41571) ;  /* 0x000009d000007947 */ /* 0x000fea0003800000 */
.L_x_41616:
        /* <DEDUP_REMOVED lines=28> */
.L_x_41619:
        /* <DEDUP_REMOVED lines=15> */
.L_x_41618:
[----:B------:R-:W2:Y:S02]  /*7250*/  LDG.E.U16 R2, [R4.64] ;  /* 0x0000002404027981 */ /* 0x000ea4000c1e1500 */
[----:B--2---:R-:W-:-:S06]  /*7260*/  PRMT R2, RZ, 0x5410, R2 ;  /* 0x00005410ff027816 */ /* 0x004fcc0000000002 */
[----:B------:R-:W1:Y:S02]  /*7270*/  F2I.S64.TRUNC R2, R2 ;  /* 0x0000000200027311 */ /* 0x000e64000020d900 */
[----:B-1----:R-:W-:Y:S01]  /*7280*/  PRMT R25, R2, 0x7610, R25 ;  /* 0x0000761002197816 */ /* 0x002fe20000000019 */
[----:B------:R-:W-:Y:S05]  /*7290*/  BRA `(.L_x_41571) ;  /* 0x000006d000007947 */ /* 0x000fea0003800000 */
.L_x_41615:
        /* <DEDUP_REMOVED lines=10> */
.L_x_41622:
        /* <DEDUP_REMOVED lines=21> */
.L_x_41626:
[----:B------:R-:W-:Y:S05]  /*7490*/  BSYNC B1 ;  /* 0x0000000000017941 */ /* 0x000fea0003800000 */
.L_x_41625:
[----:B------:R-:W-:Y:S01]  /*74a0*/  IMAD.SHL.U32 R2, R2, 0x100000, RZ ;  /* 0x0010000002027824 */ /* 0x000fe200078e00ff */
[----:B------:R-:W-:-:S04]  /*74b0*/  LEA R3, R0, 0x3b800000, 0x17 ;  /* 0x3b80000000037811 */ /* 0x000fc800078eb8ff */
[----:B------:R-:W-:Y:S02]  /*74c0*/  LOP3.LUT R2, R3, R2, R4, 0xfe, !PT ;  /* 0x0000000203027212 */ /* 0x000fe400078efe04 */
.L_x_41624:
[----:B------:R-:W-:Y:S05]  /*74d0*/  BSYNC B0 ;  /* 0x0000000000007941 */ /* 0x000fea0003800000 */
.L_x_41623:
[----:B------:R-:W1:Y:S02]  /*74e0*/  F2I.S64.TRUNC R2, R2 ;  /* 0x0000000200027311 */ /* 0x000e64000020d900 */
[----:B-1----:R-:W-:Y:S01]  /*74f0*/  PRMT R25, R2, 0x7610, R25 ;  /* 0x0000761002197816 */ /* 0x002fe20000000019 */
[----:B------:R-:W-:Y:S05]  /*7500*/  BRA `(.L_x_41571) ;  /* 0x0000046000007947 */ /* 0x000fea0003800000 */
.L_x_41621:
        /* <DEDUP_REMOVED lines=21> */
.L_x_41630:
[----:B------:R-:W-:Y:S05]  /*7660*/  BSYNC B1 ;  /* 0x0000000000017941 */ /* 0x000fea0003800000 */
.L_x_41629:
[----:B------:R-:W-:Y:S01]  /*7670*/  IMAD.SHL.U32 R2, R2, 0x200000, RZ ;  /* 0x0020000002027824 */ /* 0x000fe200078e00ff */
[----:B------:R-:W-:-:S04]  /*7680*/  LEA R3, R0, 0x37800000, 0x17 ;  /* 0x3780000000037811 */ /* 0x000fc800078eb8ff */
[----:B------:R-:W-:Y:S02]  /*7690*/  LOP3.LUT R2, R3, R2, R4, 0xfe, !PT ;  /* 0x0000000203027212 */ /* 0x000fe400078efe04 */
.L_x_41628:
[----:B------:R-:W-:Y:S05]  /*76a0*/  BSYNC B0 ;  /* 0x0000000000007941 */ /* 0x000fea0003800000 */
.L_x_41627:
[----:B------:R-:W1:Y:S02]  /*76b0*/  F2I.S64.TRUNC R2, R2 ;  /* 0x0000000200027311 */ /* 0x000e64000020d900 */
[----:B-1----:R-:W-:Y:S01]  /*76c0*/  PRMT R25, R2, 0x7610, R25 ;  /* 0x0000761002197816 */ /* 0x002fe20000000019 */
[----:B------:R-:W-:Y:S05]  /*76d0*/  BRA `(.L_x_41571) ;  /* 0x0000029000007947 */ /* 0x000fea0003800000 */
.L_x_41620:
        /* <DEDUP_REMOVED lines=14> */
.L_x_41634:
[----:B------:R-:W-:Y:S05]  /*77c0*/  BSYNC B0 ;  /* 0x0000000000007941 */ /* 0x000fea0003800000 */
.L_x_41633:
[----:B------:R-:W1:Y:S02]  /*77d0*/  F2I.S64.TRUNC R2, R2 ;  /* 0x0000000200027311 */ /* 0x000e64000020d900 */
[----:B-1----:R-:W-:Y:S01]  /*77e0*/  PRMT R25, R2, 0x7610, R25 ;  /* 0x0000761002197816 */ /* 0x002fe20000000019 */
[----:B------:R-:W-:Y:S05]  /*77f0*/  BRA `(.L_x_41571) ;  /* 0x0000017000007947 */ /* 0x000fea0003800000 */
.L_x_41608:
        /* <DEDUP_REMOVED lines=20> */
.L_x_41632:
[----:B------:R1:W5:Y:S01]  /*7940*/  LDG.E.U8 R25, [R4.64] ;  /* 0x0000002404197981 */ /* 0x000362000c1e1100 */
[----:B------:R-:W-:Y:S05]  /*7950*/  BRA `(.L_x_41571) ;  /* 0x0000001000007947 */ /* 0x000fea0003800000 */
.L_x_41631:
[----:B------:R1:W5:Y:S02]  /*7960*/  LDG.E.U8 R25, [R4.64] ;  /* 0x0000002404197981 */ /* 0x000364000c1e1100 */
.L_x_41571:
[----:B------:R-:W-:Y:S05]  /*7970*/  BSYNC B6 ;  /* 0x0000000000067941 */ /* 0x000fea0003800000 */
.L_x_41570:
        /* <DEDUP_REMOVED lines=40> */
.L_x_41640:
[----:B------:R1:W-:Y:S01]  /*7c00*/  STG.E.U8 [R2.64], R4 ;  /* 0x0000000402007986 */ /* 0x0003e2000c101124 */
[----:B------:R-:W-:Y:S05]  /*7c10*/  BRA `(.L_x_41636) ;  /* 0x00000d5000007947 */ /* 0x000fea0003800000 */
.L_x_41639:
        /* <DEDUP_REMOVED lines=9> */
.L_x_41643:
[----:B------:R1:W-:Y:S01]  /*7cb0*/  STG.E [R2.64], R4 ;  /* 0x0000000402007986 */ /* 0x0003e2000c101924 */
[----:B------:R-:W-:Y:S05]  /*7cc0*/  BRA `(.L_x_41636) ;  /* 0x00000ca000007947 */ /* 0x000fea0003800000 */
.L_x_41642:
[----:B------:R1:W-:Y:S01]  /*7cd0*/  STG.E.U16 [R2.64], R4 ;  /* 0x0000000402007986 */ /* 0x0003e2000c101524 */
[----:B------:R-:W-:Y:S05]  /*7ce0*/  BRA `(.L_x_41636) ;  /* 0x00000c8000007947 */ /* 0x000fea0003800000 */
.L_x_41638:
        /* <DEDUP_REMOVED lines=9> */
.L_x_41645:
[----:B------:R-:W1:Y:S02]  /*7d80*/  I2F.S16 R0, R4 ;  /* 0x0000000400007306 */ /* 0x000e640000101400 */
[----:B-1----:R-:W-:-:S05]  /*7d90*/  F2FP.PACK_AB R0, RZ, R0 ;  /* 0x00000000ff00723e */ /* 0x002fca00000000ff */
[----:B------:R1:W-:Y:S01]  /*7da0*/  STG.E.U16 [R2.64], R0 ;  /* 0x0000000002007986 */ /* 0x0003e2000c101524 */
[----:B------:R-:W-:Y:S05]  /*7db0*/  BRA `(.L_x_41636) ;  /* 0x00000bb000007947 */ /* 0x000fea0003800000 */
.L_x_41644:
        /* <DEDUP_REMOVED lines=10> */
.L_x_41647:
[----:B------:R-:W1:Y:S02]  /*7e60*/  I2F.S16 R4, R4 ;  /* 0x0000000400047306 */ /* 0x000e640000101400 */
[----:B-1----:R-:W-:-:S04]  /*7e70*/  F2FP.PACK_AB R5, RZ, R4 ;  /* 0x00000004ff05723e */ /* 0x002fc800000000ff */
[----:B------:R-:W-:-:S05]  /*7e80*/  PRMT R5, R5, 0x5410, RZ ;  /* 0x0000541005057816 */ /* 0x000fca00000000ff */
[----:B------:R1:W-:Y:S01]  /*7e90*/  STG.E [R2.64], R5 ;  /* 0x0000000502007986 */ /* 0x0003e2000c101924 */
[----:B------:R-:W-:Y:S05]  /*7ea0*/  BRA `(.L_x_41636) ;  /* 0x00000ac000007947 */ /* 0x000fea0003800000 */
.L_x_41646:
[----:B------:R-:W1:Y:S02]  /*7eb0*/  I2F.F64.S16 R4, R4 ;  /* 0x0000000400047312 */ /* 0x000e640000101c00 */
[----:B-1----:R1:W-:Y:S01]  /*7ec0*/  STG.E.64 [R2.64], R4 ;  /* 0x0000000402007986 */ /* 0x0023e2000c101b24 */
[----:B------:R-:W-:Y:S05]  /*7ed0*/  BRA `(.L_x_41636) ;  /* 0x00000a9000007947 */ /* 0x000fea0003800000 */
.L_x_41637:
        /* <DEDUP_REMOVED lines=10> */
.L_x_41650:
[----:B------:R-:W1:Y:S01]  /*7f80*/  I2F.F64.S16 R4, R4 ;  /* 0x0000000400047312 */ /* 0x000e620000101c00 */
[----:B0-----:R-:W-:-:S05]  /*7f90*/  CS2R R6, SRZ ;  /* 0x0000000000067805 */ /* 0x001fca000001ff00 */
[----:B-1----:R0:W-:Y:S01]  /*7fa0*/  STG.E.128 [R2.64], R4 ;  /* 0x0000000402007986 */ /* 0x0021e2000c101d24 */
[----:B------:R-:W-:Y:S05]  /*7fb0*/  BRA `(.L_x_41636) ;  /* 0x000009b000007947 */ /* 0x000fea0003800000 */
.L_x_41649:
        /* <DEDUP_REMOVED lines=21> */
.L_x_41654:
[----:B------:R-:W-:Y:S05]  /*8110*/  BSYNC B0 ;  /* 0x0000000000007941 */ /* 0x000fea0003800000 */
.L_x_41653:
[----:B------:R-:W-:-:S05]  /*8120*/  LOP3.LUT R5, R0, R5, RZ, 0xfc, !PT ;  /* 0x0000000500057212 */ /* 0x000fca00078efcff */
[----:B------:R0:W-:Y:S01]  /*8130*/  STG.E.U8 [R2.64], R5 ;  /* 0x0000000502007986 */ /* 0x0001e2000c101124 */
[----:B------:R-:W-:Y:S05]  /*8140*/  BRA `(.L_x_41636) ;  /* 0x0000082000007947 */ /* 0x000fea0003800000 */
.L_x_41652:
        /* <DEDUP_REMOVED lines=13> */
.L_x_41656:
[----:B------:R-:W-:Y:S01]  /*8220*/  IMAD.MOV.U32 R0, RZ, RZ, 0x7f ;  /* 0x0000007fff007424 */ /* 0x000fe200078e00ff */
[----:B------:R-:W-:-:S04]  /*8230*/  ISETP.GT.U32.AND P0, PT, R5, 0x7f800000, PT ;  /* 0x7f8000000500780c */ /* 0x000fc80003f04070 */
[----:B------:R-:W-:-:S04]  /*8240*/  SEL R0, R0, 0x7c, P0 ;  /* 0x0000007c00007807 */ /* 0x000fc80000000000 */
.L_x_41657:
[----:B------:R-:W-:Y:S05]  /*8250*/  BSYNC B0 ;  /* 0x0000000000007941 */ /* 0x000fea0003800000 */
.L_x_41655:
[----:B------:R-:W-:-:S04]  /*8260*/  LOP3.LUT R4, R7, 0x80000000, RZ, 0xc0, !PT ;  /* 0x8000000007047812 */ /* 0x000fc800078ec0ff */
[----:B------:R-:W-:-:S04]  /*8270*/  SHF.R.U32.HI R5, RZ, 0x18, R4 ;  /* 0x00000018ff057819 */ /* 0x000fc80000011604 */
[----:B------:R-:W-:-:S05]  /*8280*/  LOP3.LUT R5, R0, R5, RZ, 0xfc, !PT ;  /* 0x0000000500057212 */ /* 0x000fca00078efcff */
[----:B------:R0:W-:Y:S01]  /*8290*/  STG.E.U8 [R2.64], R5 ;  /* 0x0000000502007986 */ /* 0x0001e2000c101124 */
[----:B------:R-:W-:Y:S05]  /*82a0*/  BRA `(.L_x_41636) ;  /* 0x000006c000007947 */ /* 0x000fea0003800000 */
.L_x_41651:
[----:B------:R-:W1:Y:S02]  /*82b0*/  I2F.S16 R0, R4 ;  /* 0x0000000400007306 */ /* 0x000e640000101400 */
[----:B-1----:R-:W-:-:S05]  /*82c0*/  F2FP.BF16.PACK_AB R0, RZ, R0 ;  /* 0x00000000ff00723e */ /* 0x002fca00000010ff */
[----:B------:R1:W-:Y:S01]  /*82d0*/  STG.E.U16 [R2.64], R0 ;  /* 0x0000000002007986 */ /* 0x0003e2000c101524 */
[----:B------:R-:W-:Y:S05]  /*82e0*/  BRA `(.L_x_41636) ;  /* 0x0000068000007947 */ /* 0x000fea0003800000 */
.L_x_41648:
        /* <DEDUP_REMOVED lines=10> */
.L_x_41660:
        /* <DEDUP_REMOVED lines=17> */
.L_x_41663:
[----:B------:R-:W-:-:S04]  /*84a0*/  LOP3.LUT R0, R7, 0x80000000, RZ, 0xc0, !PT ;  /* 0x8000000007007812 */ /* 0x000fc800078ec0ff */
[----:B------:R-:W-:-:S04]  /*84b0*/  SHF.R.U32.HI R5, RZ, 0x18, R0 ;  /* 0x00000018ff057819 */ /* 0x000fc80000011600 */
[----:B------:R-:W-:-:S04]  /*84c0*/  LOP3.LUT R4, R4, R5, RZ, 0xfc, !PT ;  /* 0x0000000504047212 */ /* 0x000fc800078efcff */
[----:B------:R-:W-:Y:S02]  /*84d0*/  PRMT R0, R4, 0x7610, R0 ;  /* 0x0000761004007816 */ /* 0x000fe40000000000 */
.L_x_41662:
[----:B------:R-:W-:Y:S05]  /*84e0*/  BSYNC B0 ;  /* 0x0000000000007941 */ /* 0x000fea0003800000 */
.L_x_41661:
[----:B------:R0:W-:Y:S01]  /*84f0*/  STG.E.U8 [R2.64], R0 ;  /* 0x0000000002007986 */ /* 0x0001e2000c101124 */
[----:B------:R-:W-:Y:S05]  /*8500*/  BRA `(.L_x_41636) ;  /* 0x0000046000007947 */ /* 0x000fea0003800000 */
.L_x_41659:
        /* <DEDUP_REMOVED lines=17> */
.L_x_41666:
[----:B------:R-:W-:-:S04]  /*8620*/  LOP3.LUT R0, R7, 0x80000000, RZ, 0xc0, !PT ;  /* 0x8000000007007812 */ /* 0x000fc800078ec0ff */
[----:B------:R-:W-:-:S04]  /*8630*/  SHF.R.U32.HI R5, RZ, 0x18, R0 ;  /* 0x00000018ff057819 */ /* 0x000fc80000011600 */
[----:B------:R-:W-:-:S04]  /*8640*/  LOP3.LUT R4, R4, R5, RZ, 0xfc, !PT ;  /* 0x0000000504047212 */ /* 0x000fc800078efcff */
[----:B------:R-:W-:Y:S02]  /*8650*/  PRMT R0, R4, 0x7610, R0 ;  /* 0x0000761004007816 */ /* 0x000fe40000000000 */
.L_x_41665:
[----:B------:R-:W-:Y:S05]  /*8660*/  BSYNC B0 ;  /* 0x0000000000007941 */ /* 0x000fea0003800000 */
.L_x_41664:
[----:B------:R0:W-:Y:S01]  /*8670*/  STG.E.U8 [R2.64], R0 ;  /* 0x0000000002007986 */ /* 0x0001e2000c101124 */
[----:B------:R-:W-:Y:S05]  /*8680*/  BRA `(.L_x_41636) ;  /* 0x000002e000007947 */ /* 0x000fea0003800000 */
.L_x_41658:
        /* <DEDUP_REMOVED lines=22> */
.L_x_41641:
        /* <DEDUP_REMOVED lines=20> */
.L_x_41668:
[----:B------:R-:W-:-:S05]  /*8930*/  IMAD.MOV.U32 R5, RZ, RZ, RZ ;  /* 0x000000ffff057224 */ /* 0x000fca00078e00ff */
[----:B------:R1:W-:Y:S01]  /*8940*/  STG.E.64 [R2.64], R4 ;  /* 0x0000000402007986 */ /* 0x0003e2000c101b24 */
[----:B------:R-:W-:Y:S05]  /*8950*/  BRA `(.L_x_41636) ;  /* 0x0000001000007947 */ /* 0x000fea0003800000 */
.L_x_41667:
[----:B------:R1:W-:Y:S02]  /*8960*/  STG.E [R2.64], R4 ;  /* 0x0000000402007986 */ /* 0x0003e4000c101924 */
.L_x_41636:
[----:B---3--:R-:W-:Y:S05]  /*8970*/  BSYNC B6 ;  /* 0x0000000000067941 */ /* 0x008fea0003800000 */
.L_x_41635:
        /* <DEDUP_REMOVED lines=21> */
.L_x_41674:
[----:B------:R0:W-:Y:S01]  /*8ad0*/  STG.E.U8 [R2.64], R28 ;  /* 0x0000001c02007986 */ /* 0x0001e2000c101124 */
[----:B------:R-:W-:Y:S05]  /*8ae0*/  BRA `(.L_x_41676) ;  /* 0x00000d5000007947 */ /* 0x000fea0003800000 */
.L_x_41673:
        /* <DEDUP_REMOVED lines=9> */
.L_x_41678:
[----:B------:R0:W-:Y:S01]  /*8b80*/  STG.E [R2.64], R28 ;  /* 0x0000001c02007986 */ /* 0x0001e2000c101924 */
[----:B------:R-:W-:Y:S05]  /*8b90*/  BRA `(.L_x_41676) ;  /* 0x00000ca000007947 */ /* 0x000fea0003800000 */
.L_x_41677:
[----:B------:R0:W-:Y:S01]  /*8ba0*/  STG.E.U16 [R2.64], R28 ;  /* 0x0000001c02007986 */ /* 0x0001e2000c101524 */
[----:B------:R-:W-:Y:S05]  /*8bb0*/  BRA `(.L_x_41676) ;  /* 0x00000c8000007947 */ /* 0x000fea0003800000 */
.L_x_41672:
        /* <DEDUP_REMOVED lines=9> */
.L_x_41680:
[----:B------:R-:W0:Y:S02]  /*8c50*/  I2F.S16 R0, R28 ;  /* 0x0000001c00007306 */ /* 0x000e240000101400 */
[----:B0-----:R-:W-:-:S05]  /*8c60*/  F2FP.PACK_AB R0, RZ, R0 ;  /* 0x00000000ff00723e */ /* 0x001fca00000000ff */
[----:B------:R0:W-:Y:S01]  /*8c70*/  STG.E.U16 [R2.64], R0 ;  /* 0x0000000002007986 */ /* 0x0001e2000c101524 */
[----:B------:R-:W-:Y:S05]  /*8c80*/  BRA `(.L_x_41676) ;  /* 0x00000bb000007947 */ /* 0x000fea0003800000 */
.L_x_41679:
        /* <DEDUP_REMOVED lines=10> */
.L_x_41682:
[----:B------:R-:W0:Y:S02]  /*8d30*/  I2F.S16 R28, R28 ;  /* 0x0000001c001c7306 */ /* 0x000e240000101400 */
[----:B0-----:R-:W-:-:S04]  /*8d40*/  F2FP.PACK_AB R5, RZ, R28 ;  /* 0x0000001cff05723e */ /* 0x001fc800000000ff */
[----:B------:R-:W-:-:S05]  /*8d50*/  PRMT R5, R5, 0x5410, RZ ;  /* 0x0000541005057816 */ /* 0x000fca00000000ff */
[----:B------:R0:W-:Y:S01]  /*8d60*/  STG.E [R2.64], R5 ;  /* 0x0000000502007986 */ /* 0x0001e2000c101924 */
[----:B------:R-:W-:Y:S05]  /*8d70*/  BRA `(.L_x_41676) ;  /* 0x00000ac000007947 */ /* 0x000fea0003800000 */
.L_x_41681:
[----:B------:R-:W0:Y:S02]  /*8d80*/  I2F.F64.S16 R28, R28 ;  /* 0x0000001c001c7312 */ /* 0x000e240000101c00 */
[----:B0-----:R0:W-:Y:S01]  /*8d90*/  STG.E.64 [R2.64], R28 ;  /* 0x0000001c02007986 */ /* 0x0011e2000c101b24 */
[----:B------:R-:W-:Y:S05]  /*8da0*/  BRA `(.L_x_41676) ;  /* 0x00000a9000007947 */ /* 0x000fea0003800000 */
.L_x_41671:
        /* <DEDUP_REMOVED lines=10> */
.L_x_41685:
[----:B------:R-:W0:Y:S01]  /*8e50*/  I2F.F64.S16 R4, R28 ;  /* 0x0000001c00047312 */ /* 0x000e220000101c00 */
[----:B------:R-:W-:-:S05]  /*8e60*/  CS2R R6, SRZ ;  /* 0x0000000000067805 */ /* 0x000fca000001ff00 */
[----:B0-----:R0:W-:Y:S01]  /*8e70*/  STG.E.128 [R2.64], R4 ;  /* 0x0000000402007986 */ /* 0x0011e2000c101d24 */
[----:B------:R-:W-:Y:S05]  /*8e80*/  BRA `(.L_x_41676) ;  /* 0x000009b000007947 */ /* 0x000fea0003800000 */
.L_x_41684:
        /* <DEDUP_REMOVED lines=21> */
.L_x_41689:
[----:B------:R-:W-:Y:S05]  /*8fe0*/  BSYNC B0 ;  /* 0x0000000000007941 */ /* 0x000fea0003800000 */
.L_x_41688:
[----:B------:R-:W-:-:S05]  /*8ff0*/  LOP3.LUT R5, R0, R5, RZ, 0xfc, !PT ;  /* 0x0000000500057212 */ /* 0x000fca00078efcff */
[----:B------:R0:W-:Y:S01]  /*9000*/  STG.E.U8 [R2.64], R5 ;  /* 0x0000000502007986 */ /* 0x0001e2000c101124 */
[----:B------:R-:W-:Y:S05]  /*9010*/  BRA `(.L_x_41676) ;  /* 0x0000082000007947 */ /* 0x000fea0003800000 */
.L_x_41687:
        /* <DEDUP_REMOVED lines=13> */
.L_x_41691:
[----:B------:R-:W-:Y:S01]  /*90f0*/  IMAD.MOV.U32 R0, RZ, RZ, 0x7f ;  /* 0x0000007fff007424 */ /* 0x000fe200078e00ff */
[----:B------:R-:W-:-:S04]  /*9100*/  ISETP.GT.U32.AND P0, PT, R4, 0x7f800000, PT ;  /* 0x7f8000000400780c */ /* 0x000fc80003f04070 */
[----:B------:R-:W-:-:S04]  /*9110*/  SEL R0, R0, 0x7c, P0 ;  /* 0x0000007c00007807 */ /* 0x000fc80000000000 */
.L_x_41692:
[----:B------:R-:W-:Y:S05]  /*9120*/  BSYNC B0 ;  /* 0x0000000000007941 */ /* 0x000fea0003800000 */
.L_x_41690:
[----:B------:R-:W-:-:S04]  /*9130*/  LOP3.LUT R4, R5, 0x80000000, RZ, 0xc0, !PT ;  /* 0x8000000005047812 */ /* 0x000fc800078ec0ff */
[----:B------:R-:W-:-:S04]  /*9140*/  SHF.R.U32.HI R5, RZ, 0x18, R4 ;  /* 0x00000018ff057819 */ /* 0x000fc80000011604 */
[----:B------:R-:W-:-:S05]  /*9150*/  LOP3.LUT R5, R0, R5, RZ, 0xfc, !PT ;  /* 0x0000000500057212 */ /* 0x000fca00078efcff */
[----:B------:R0:W-:Y:S01]  /*9160*/  STG.E.U8 [R2.64], R5 ;  /* 0x0000000502007986 */ /* 0x0001e2000c101124 */
[----:B------:R-:W-:Y:S05]  /*9170*/  BRA `(.L_x_41676) ;  /* 0x000006c000007947 */ /* 0x000fea0003800000 */
.L_x_41686:
[----:B------:R-:W0:Y:S02]  /*9180*/  I2F.S16 R0, R28 ;  /* 0x0000001c00007306 */ /* 0x000e240000101400 */
[----:B0-----:R-:W-:-:S05]  /*9190*/  F2FP.BF16.PACK_AB R0, RZ, R0 ;  /* 0x00000000ff00723e */ /* 0x001fca00000010ff */
[----:B------:R0:W-:Y:S01]  /*91a0*/  STG.E.U16 [R2.64], R0 ;  /* 0x0000000002007986 */ /* 0x0001e2000c101524 */
[----:B------:R-:W-:Y:S05]  /*91b0*/  BRA `(.L_x_41676) ;  /* 0x0000068000007947 */ /* 0x000fea0003800000 */
.L_x_41683:
        /* <DEDUP_REMOVED lines=10> */
.L_x_41695:
        /* <DEDUP_REMOVED lines=17> */
.L_x_41698:
[----:B------:R-:W-:-:S04]  /*9370*/  LOP3.LUT R0, R7, 0x80000000, RZ, 0xc0, !PT ;  /* 0x8000000007007812 */ /* 0x000fc800078ec0ff */
[----:B------:R-:W-:-:S04]  /*9380*/  SHF.R.U32.HI R5, RZ, 0x18, R0 ;  /* 0x00000018ff057819 */ /* 0x000fc80000011600 */
[----:B------:R-:W-:-:S04]  /*9390*/  LOP3.LUT R4, R4, R5, RZ, 0xfc, !PT ;  /* 0x0000000504047212 */ /* 0x000fc800078efcff */
[----:B------:R-:W-:Y:S02]  /*93a0*/  PRMT R0, R4, 0x7610, R0 ;  /* 0x0000761004007816 */ /* 0x000fe40000000000 */
.L_x_41697:
[----:B------:R-:W-:Y:S05]  /*93b0*/  BSYNC B0 ;  /* 0x0000000000007941 */ /* 0x000fea0003800000 */
.L_x_41696:
[----:B------:R0:W-:Y:S01]  /*93c0*/  STG.E.U8 [R2.64], R0 ;  /* 0x0000000002007986 */ /* 0x0001e2000c101124 */
[----:B------:R-:W-:Y:S05]  /*93d0*/  BRA `(.L_x_41676) ;  /* 0x0000046000007947 */ /* 0x000fea0003800000 */
.L_x_41694:
        /* <DEDUP_REMOVED lines=17> */
.L_x_41701:
[----:B------:R-:W-:-:S04]  /*94f0*/  LOP3.LUT R0, R7, 0x80000000, RZ, 0xc0, !PT ;  /* 0x8000000007007812 */ /* 0x000fc800078ec0ff */
[----:B------:R-:W-:-:S04]  /*9500*/  SHF.R.U32.HI R5, RZ, 0x18, R0 ;  /* 0x00000018ff057819 */ /* 0x000fc80000011600 */
[----:B------:R-:W-:-:S04]  /*9510*/  LOP3.LUT R4, R4, R5, RZ, 0xfc, !PT ;  /* 0x0000000504047212 */ /* 0x000fc800078efcff */
[----:B------:R-:W-:Y:S02]  /*9520*/  PRMT R0, R4, 0x7610, R0 ;  /* 0x0000761004007816 */ /* 0x000fe40000000000 */
.L_x_41700:
[----:B------:R-:W-:Y:S05]  /*9530*/  BSYNC B0 ;  /* 0x0000000000007941 */ /* 0x000fea0003800000 */
.L_x_41699:
[----:B------:R0:W-:Y:S01]  /*9540*/  STG.E.U8 [R2.64], R0 ;  /* 0x0000000002007986 */ /* 0x0001e2000c101124 */
[----:B------:R-:W-:Y:S05]  /*9550*/  BRA `(.L_x_41676) ;  /* 0x000002e000007947 */ /* 0x000fea0003800000 */
.L_x_41693:
        /* <DEDUP_REMOVED lines=22> */
.L_x_41675:
        /* <DEDUP_REMOVED lines=20> */
.L_x_41703:
[----:B------:R-:W-:-:S05]  /*9800*/  IMAD.MOV.U32 R29, RZ, RZ, RZ ;  /* 0x000000ffff1d7224 */ /* 0x000fca00078e00ff */
[----:B------:R0:W-:Y:S01]  /*9810*/  STG.E.64 [R2.64], R28 ;  /* 0x0000001c02007986 */ /* 0x0001e2000c101b24 */
[----:B------:R-:W-:Y:S05]  /*9820*/  BRA `(.L_x_41676) ;  /* 0x0000001000007947 */ /* 0x000fea0003800000 */
.L_x_41702:
[----:B------:R0:W-:Y:S02]  /*9830*/  STG.E [R2.64], R28 ;  /* 0x0000001c02007986 */ /* 0x0001e4000c101924 */
.L_x_41676:
        /* <DEDUP_REMOVED lines=21> */
.L_x_41707:
[----:B------:R0:W-:Y:S01]  /*9990*/  STG.E.U8 [R2.64], R26 ;  /* 0x0000001a02007986 */ /* 0x0001e2000c101124 */
[----:B------:R-:W-:Y:S05]  /*99a0*/  BRA `(.L_x_41709) ;  /* 0x00000d5000007947 */ /* 0x000fea0003800000 */
.L_x_41706:
        /* <DEDUP_REMOVED lines=9> */
.L_x_41711:
[----:B------:R0:W-:Y:S01]  /*9a40*/  STG.E [R2.64], R26 ;  /* 0x0000001a02007986 */ /* 0x0001e2000c101924 */
[----:B------:R-:W-:Y:S05]  /*9a50*/  BRA `(.L_x_41709) ;  /* 0x00000ca000007947 */ /* 0x000fea0003800000 */
.L_x_41710:
[----:B------:R0:W-:Y:S01]  /*9a60*/  STG.E.U16 [R2.64], R26 ;  /* 0x0000001a02007986 */ /* 0x0001e2000c101524 */
[----:B------:R-:W-:Y:S05]  /*9a70*/  BRA `(.L_x_41709) ;  /* 0x00000c8000007947 */ /* 0x000fea0003800000 */
.L_x_41705:
        /* <DEDUP_REMOVED lines=9> */
.L_x_41713:
[----:B------:R-:W0:Y:S02]  /*9b10*/  I2F.S16 R0, R26 ;  /* 0x0000001a00007306 */ /* 0x000e240000101400 */
[----:B0-----:R-:W-:-:S05]  /*9b20*/  F2FP.PACK_AB R0, RZ, R0 ;  /* 0x00000000ff00723e */ /* 0x001fca00000000ff */
[----:B------:R0:W-:Y:S01]  /*9b30*/  STG.E.U16 [R2.64], R0 ;  /* 0x0000000002007986 */ /* 0x0001e2000c101524 */
[----:B------:R-:W-:Y:S05]  /*9b40*/  BRA `(.L_x_41709) ;  /* 0x00000bb000007947 */ /* 0x000fea0003800000 */
.L_x_41712:
        /* <DEDUP_REMOVED lines=10> */
.L_x_41715:
[----:B------:R-:W0:Y:S02]  /*9bf0*/  I2F.S16 R26, R26 ;  /* 0x0000001a001a7306 */ /* 0x000e240000101400 */
[----:B0-----:R-:W-:-:S04]  /*9c00*/  F2FP.PACK_AB R5, RZ, R26 ;  /* 0x0000001aff05723e */ /* 0x001fc800000000ff */
[----:B------:R-:W-:-:S05]  /*9c10*/  PRMT R5, R5, 0x5410, RZ ;  /* 0x0000541005057816 */ /* 0x000fca00000000ff */
[----:B------:R0:W-:Y:S01]  /*9c20*/  STG.E [R2.64], R5 ;  /* 0x0000000502007986 */ /* 0x0001e2000c101924 */
[----:B------:R-:W-:Y:S05]  /*9c30*/  BRA `(.L_x_41709) ;  /* 0x00000ac000007947 */ /* 0x000fea0003800000 */
.L_x_41714:
[----:B------:R-:W0:Y:S02]  /*9c40*/  I2F.F64.S16 R26, R26 ;  /* 0x0000001a001a7312 */ /* 0x000e240000101c00 */
[----:B0-----:R0:W-:Y:S01]  /*9c50*/  STG.E.64 [R2.64], R26 ;  /* 0x0000001a02007986 */ /* 0x0011e2000c101b24 */
[----:B------:R-:W-:Y:S05]  /*9c60*/  BRA `(.L_x_41709) ;  /* 0x00000a9000007947 */ /* 0x000fea0003800000 */
.L_x_41704:
        /* <DEDUP_REMOVED lines=10> */
.L_x_41718:
[----:B------:R-:W0:Y:S01]  /*9d10*/  I2F.F64.S16 R4, R26 ;  /* 0x0000001a00047312 */ /* 0x000e220000101c00 */
[----:B------:R-:W-:-:S05]  /*9d20*/  CS2R R6, SRZ ;  /* 0x0000000000067805 */ /* 0x000fca000001ff00 */
[----:B0-----:R0:W-:Y:S01]  /*9d30*/  STG.E.128 [R2.64], R4 ;  /* 0x0000000402007986 */ /* 0x0011e2000c101d24 */
[----:B------:R-:W-:Y:S05]  /*9d40*/  BRA `(.L_x_41709) ;  /* 0x000009b000007947 */ /* 0x000fea0003800000 */
.L_x_41717:
        /* <DEDUP_REMOVED lines=21> */
.L_x_41722:
[----:B------:R-:W-:Y:S05]  /*9ea0*/  BSYNC B0 ;  /* 0x0000000000007941 */ /* 0x000fea0003800000 */
.L_x_41721:
[----:B------:R-:W-:-:S05]  /*9eb0*/  LOP3.LUT R5, R0, R5, RZ, 0xfc, !PT ;  /* 0x0000000500057212 */ /* 0x000fca00078efcff */
[----:B------:R0:W-:Y:S01]  /*9ec0*/  STG.E.U8 [R2.64], R5 ;  /* 0x0000000502007986 */ /* 0x0001e2000c101124 */
[----:B------:R-:W-:Y:S05]  /*9ed0*/  BRA `(.L_x_41709) ;  /* 0x0000082000007947 */ /* 0x000fea0003800000 */
.L_x_41720:
        /* <DEDUP_REMOVED lines=13> */
.L_x_41724:
[----:B------:R-:W-:Y:S01]  /*9fb0*/  IMAD.MOV.U32 R0, RZ, RZ, 0x7f ;  /* 0x0000007fff007424 */ /* 0x000fe200078e00ff */
[----:B------:R-:W-:-:S04]  /*9fc0*/  ISETP.GT.U32.AND P0, PT, R4, 0x7f800000, PT ;  /* 0x7f8000000400780c */ /* 0x000fc80003f04070 */
[----:B------:R-:W-:-:S04]  /*9fd0*/  SEL R0, R0, 0x7c, P0 ;  /* 0x0000007c00007807 */ /* 0x000fc80000000000 */
.L_x_41725:
[----:B------:R-:W-:Y:S05]  /*9fe0*/  BSYNC B0 ;  /* 0x0000000000007941 */ /* 0x000fea0003800000 */
.L_x_41723:
[----:B------:R-:W-:-:S04]  /*9ff0*/  LOP3.LUT R4, R5, 0x80000000, RZ, 0xc0, !PT ;  /* 0x8000000005047812 */ /* 0x000fc800078ec0ff */
[----:B------:R-:W-:-:S04]  /*a000*/  SHF.R.U32.HI R5, RZ, 0x18, R4 ;  /* 0x00000018ff057819 */ /* 0x000fc80000011604 */
[----:B------:R-:W-:-:S05]  /*a010*/  LOP3.LUT R5, R0, R5, RZ, 0xfc, !PT ;  /* 0x0000000500057212 */ /* 0x000fca00078efcff */
[----:B------:R0:W-:Y:S01]  /*a020*/  STG.E.U8 [R2.64], R5 ;  /* 0x0000000502007986 */ /* 0x0001e2000c101124 */
[----:B------:R-:W-:Y:S05]  /*a030*/  BRA `(.L_x_41709) ;  /* 0x000006c000007947 */ /* 0x000fea0003800000 */
.L_x_41719:
[----:B------:R-:W0:Y:S02]  /*a040*/  I2F.S16 R0, R26 ;  /* 0x0000001a00007306 */ /* 0x000e240000101400 */
[----:B0-----:R-:W-:-:S05]  /*a050*/  F2FP.BF16.PACK_AB R0, RZ, R0 ;  /* 0x00000000ff00723e */ /* 0x001fca00000010ff */
[----:B------:R0:W-:Y:S01]  /*a060*/  STG.E.U16 [R2.64], R0 ;  /* 0x0000000002007986 */ /* 0x0001e2000c101524 */
[----:B------:R-:W-:Y:S05]  /*a070*/  BRA `(.L_x_41709) ;  /* 0x0000068000007947 */ /* 0x000fea0003800000 */
.L_x_41716:
        /* <DEDUP_REMOVED lines=10> */
.L_x_41728:
        /* <DEDUP_REMOVED lines=17> */
.L_x_41731:
[----:B------:R-:W-:-:S04]  /*a230*/  LOP3.LUT R0, R7, 0x80000000, RZ, 0xc0, !PT ;  /* 0x8000000007007812 */ /* 0x000fc800078ec0ff */
[----:B------:R-:W-:-:S04]  /*a240*/  SHF.R.U32.HI R5, RZ, 0x18, R0 ;  /* 0x00000018ff057819 */ /* 0x000fc80000011600 */
[----:B------:R-:W-:-:S04]  /*a250*/  LOP3.LUT R4, R4, R5, RZ, 0xfc, !PT ;  /* 0x0000000504047212 */ /* 0x000fc800078efcff */
[----:B------:R-:W-:Y:S02]  /*a260*/  PRMT R0, R4, 0x7610, R0 ;  /* 0x0000761004007816 */ /* 0x000fe40000000000 */
.L_x_41730:
[----:B------:R-:W-:Y:S05]  /*a270*/  BSYNC B0 ;  /* 0x0000000000007941 */ /* 0x000fea0003800000 */
.L_x_41729:
[----:B------:R0:W-:Y:S01]  /*a280*/  STG.E.U8 [R2.64], R0 ;  /* 0x0000000002007986 */ /* 0x0001e2000c101124 */
[----:B------:R-:W-:Y:S05]  /*a290*/  BRA `(.L_x_41709) ;  /* 0x0000046000007947 */ /* 0x000fea0003800000 */
.L_x_41727:
        /* <DEDUP_REMOVED lines=17> */
.L_x_41734:
[----:B------:R-:W-:-:S04]  /*a3b0*/  LOP3.LUT R0, R7, 0x80000000, RZ, 0xc0, !PT ;  /* 0x8000000007007812 */ /* 0x000fc800078ec0ff */
[----:B------:R-:W-:-:S04]  /*a3c0*/  SHF.R.U32.HI R5, RZ, 0x18, R0 ;  /* 0x00000018ff057819 */ /* 0x000fc80000011600 */
[----:B------:R-:W-:-:S04]  /*a3d0*/  LOP3.LUT R4, R4, R5, RZ, 0xfc, !PT ;  /* 0x0000000504047212 */ /* 0x000fc800078efcff */
[----:B------:R-:W-:Y:S02]  /*a3e0*/  PRMT R0, R4, 0x7610, R0 ;  /* 0x0000761004007816 */ /* 0x000fe40000000000 */
.L_x_41733:
[----:B------:R-:W-:Y:S05]  /*a3f0*/  BSYNC B0 ;  /* 0x0000000000007941 */ /* 0x000fea0003800000 */
.L_x_41732:
[----:B------:R0:W-:Y:S01]  /*a400*/  STG.E.U8 [R2.64], R0 ;  /* 0x0000000002007986 */ /* 0x0001e2000c101124 */
[----:B------:R-:W-:Y:S05]  /*a410*/  BRA `(.L_x_41709) ;  /* 0x000002e000007947 */ /* 0x000fea0003800000 */
.L_x_41726:
        /* <DEDUP_REMOVED lines=22> */
.L_x_41708:
        /* <DEDUP_REMOVED lines=20> */
.L_x_41736:
[----:B------:R-:W-:-:S05]  /*a6c0*/  IMAD.MOV.U32 R27, RZ, RZ, RZ ;  /* 0x000000ffff1b7224 */ /* 0x000fca00078e00ff */
[----:B------:R0:W-:Y:S01]  /*a6d0*/  STG.E.64 [R2.64], R26 ;  /* 0x0000001a02007986 */ /* 0x0001e2000c101b24 */
[----:B------:R-:W-:Y:S05]  /*a6e0*/  BRA `(.L_x_41709) ;  /* 0x0000001000007947 */ /* 0x000fea0003800000 */
.L_x_41735:
[----:B------:R0:W-:Y:S02]  /*a6f0*/  STG.E [R2.64], R26 ;  /* 0x0000001a02007986 */ /* 0x0001e4000c101924 */
.L_x_41709:
[----:B------:R-:W-:Y:S02]  /*a700*/  IADD3 R17, R17, 0x80, RZ ;  /* 0x0000008011117810 */ /* 0x000fe40007ffe0ff */
.L_x_41670:
[----:B------:R-:W-:Y:S05]  /*a710*/  BSYNC B6 ;  /* 0x0000000000067941 */ /* 0x000fea0003800000 */
.L_x_41669:
        /* <DEDUP_REMOVED lines=19> */
.L_x_41740:
[----:B------:R-:W-:Y:S01]  /*a850*/  STG.E.U8 [R2.64], R24 ;  /* 0x0000001802007986 */ /* 0x000fe2000c101124 */
[----:B------:R-:W-:Y:S05]  /*a860*/  EXIT ;  /* 0x000000000000794d */ /* 0x000fea0003800000 */
.L_x_41739:
        /* <DEDUP_REMOVED lines=9> */
.L_x_41743:
[----:B------:R-:W-:Y:S01]  /*a900*/  STG.E [R2.64], R24 ;  /* 0x0000001802007986 */ /* 0x000fe2000c101924 */
[----:B------:R-:W-:Y:S05]  /*a910*/  EXIT ;  /* 0x000000000000794d */ /* 0x000fea0003800000 */
.L_x_41742:
[----:B------:R-:W-:Y:S01]  /*a920*/  STG.E.U16 [R2.64], R24 ;  /* 0x0000001802007986 */ /* 0x000fe2000c101524 */
[----:B------:R-:W-:Y:S05]  /*a930*/  EXIT ;  /* 0x000000000000794d */ /* 0x000fea0003800000 */
.L_x_41738:
        /* <DEDUP_REMOVED lines=9> */
.L_x_41745:
[----:B------:R-:W0:Y:S02]  /*a9d0*/  I2F.S16 R0, R24 ;  /* 0x0000001800007306 */ /* 0x000e240000101400 */
[----:B0-----:R-:W-:-:S05]  /*a9e0*/  F2FP.PACK_AB R0, RZ, R0 ;  /* 0x00000000ff00723e */ /* 0x001fca00000000ff */
[----:B------:R-:W-:Y:S01]  /*a9f0*/  STG.E.U16 [R2.64], R0 ;  /* 0x0000000002007986 */ /* 0x000fe2000c101524 */
[----:B------:R-:W-:Y:S05]  /*aa00*/  EXIT ;  /* 0x000000000000794d */ /* 0x000fea0003800000 */
.L_x_41744:
        /* <DEDUP_REMOVED lines=10> */
.L_x_41747:
[----:B------:R-:W0:Y:S02]  /*aab0*/  I2F.S16 R24, R24 ;  /* 0x0000001800187306 */ /* 0x000e240000101400 */
[----:B0-----:R-:W-:-:S04]  /*aac0*/  F2FP.PACK_AB R5, RZ, R24 ;  /* 0x00000018ff05723e */ /* 0x001fc800000000ff */
[----:B------:R-:W-:-:S05]  /*aad0*/  PRMT R5, R5, 0x5410, RZ ;  /* 0x0000541005057816 */ /* 0x000fca00000000ff */
[----:B------:R-:W-:Y:S01]  /*aae0*/  STG.E [R2.64], R5 ;  /* 0x0000000502007986 */ /* 0x000fe2000c101924 */
[----:B------:R-:W-:Y:S05]  /*aaf0*/  EXIT ;  /* 0x000000000000794d */ /* 0x000fea0003800000 */
.L_x_41746:
[----:B------:R-:W0:Y:S02]  /*ab00*/  I2F.F64.S16 R24, R24 ;  /* 0x0000001800187312 */ /* 0x000e240000101c00 */
[----:B0-----:R-:W-:Y:S01]  /*ab10*/  STG.E.64 [R2.64], R24 ;  /* 0x0000001802007986 */ /* 0x001fe2000c101b24 */
[----:B------:R-:W-:Y:S05]  /*ab20*/  EXIT ;  /* 0x000000000000794d */ /* 0x000fea0003800000 */
.L_x_41737:
        /* <DEDUP_REMOVED lines=10> */
.L_x_41750:
[----:B------:R-:W0:Y:S01]  /*abd0*/  I2F.F64.S16 R24, R24 ;  /* 0x0000001800187312 */ /* 0x000e220000101c00 */
[----:B------:R-:W-:-:S05]  /*abe0*/  CS2R R26, SRZ ;  /* 0x00000000001a7805 */ /* 0x000fca000001ff00 */
[----:B0-----:R-:W-:Y:S01]  /*abf0*/  STG.E.128 [R2.64], R24 ;  /* 0x0000001802007986 */ /* 0x001fe2000c101d24 */
[----:B------:R-:W-:Y:S05]  /*ac00*/  EXIT ;  /* 0x000000000000794d */ /* 0x000fea0003800000 */
.L_x_41749:
        /* <DEDUP_REMOVED lines=21> */
.L_x_41754:
[----:B------:R-:W-:Y:S05]  /*ad60*/  BSYNC B0 ;  /* 0x0000000000007941 */ /* 0x000fea0003800000 */
.L_x_41753:
[----:B------:R-:W-:-:S05]  /*ad70*/  LOP3.LUT R5, R0, R5, RZ, 0xfc, !PT ;  /* 0x0000000500057212 */ /* 0x000fca00078efcff */
[----:B------:R-:W-:Y:S01]  /*ad80*/  STG.E.U8 [R2.64], R5 ;  /* 0x0000000502007986 */ /* 0x000fe2000c101124 */
[----:B------:R-:W-:Y:S05]  /*ad90*/  EXIT ;  /* 0x000000000000794d */ /* 0x000fea0003800000 */
.L_x_41752:
        /* <DEDUP_REMOVED lines=13> */
.L_x_41756:
[----:B------:R-:W-:Y:S01]  /*ae70*/  IMAD.MOV.U32 R0, RZ, RZ, 0x7f ;  /* 0x0000007fff007424 */ /* 0x000fe200078e00ff */
[----:B------:R-:W-:-:S04]  /*ae80*/  ISETP.GT.U32.AND P0, PT, R4, 0x7f800000, PT ;  /* 0x7f8000000400780c */ /* 0x000fc80003f04070 */
[----:B------:R-:W-:-:S04]  /*ae90*/  SEL R0, R0, 0x7c, P0 ;  /* 0x0000007c00007807 */ /* 0x000fc80000000000 */
.L_x_41757:
[----:B------:R-:W-:Y:S05]  /*aea0*/  BSYNC B0 ;  /* 0x0000000000007941 */ /* 0x000fea0003800000 */
.L_x_41755:
[----:B------:R-:W-:-:S04]  /*aeb0*/  LOP3.LUT R4, R5, 0x80000000, RZ, 0xc0, !PT ;  /* 0x8000000005047812 */ /* 0x000fc800078ec0ff */
[----:B------:R-:W-:-:S04]  /*aec0*/  SHF.R.U32.HI R5, RZ, 0x18, R4 ;  /* 0x00000018ff057819 */ /* 0x000fc80000011604 */
[----:B------:R-:W-:-:S05]  /*aed0*/  LOP3.LUT R5, R0, R5, RZ, 0xfc, !PT ;  /* 0x0000000500057212 */ /* 0x000fca00078efcff */
[----:B------:R-:W-:Y:S01]  /*aee0*/  STG.E.U8 [R2.64], R5 ;  /* 0x0000000502007986 */ /* 0x000fe2000c101124 */
[----:B------:R-:W-:Y:S05]  /*aef0*/  EXIT ;  /* 0x000000000000794d */ /* 0x000fea0003800000 */
.L_x_41751:
[----:B------:R-:W0:Y:S02]  /*af00*/  I2F.S16 R0, R24 ;  /* 0x0000001800007306 */ /* 0x000e240000101400 */
[----:B0-----:R-:W-:-:S05]  /*af10*/  F2FP.BF16.PACK_AB R0, RZ, R0 ;  /* 0x00000000ff00723e */ /* 0x001fca00000010ff */
[----:B------:R-:W-:Y:S01]  /*af20*/  STG.E.U16 [R2.64], R0 ;  /* 0x0000000002007986 */ /* 0x000fe2000c101524 */
[----:B------:R-:W-:Y:S05]  /*af30*/  EXIT ;  /* 0x000000000000794d */ /* 0x000fea0003800000 */
.L_x_41748:
        /* <DEDUP_REMOVED lines=10> */
.L_x_41760:
        /* <DEDUP_REMOVED lines=17> */
.L_x_41763:
[----:B------:R-:W-:-:S04]  /*b0f0*/  LOP3.LUT R0, R7, 0x80000000, RZ, 0xc0, !PT ;  /* 0x8000000007007812 */ /* 0x000fc800078ec0ff */
[----:B------:R-:W-:-:S04]  /*b100*/  SHF.R.U32.HI R5, RZ, 0x18, R0 ;  /* 0x00000018ff057819 */ /* 0x000fc80000011600 */
[----:B------:R-:W-:-:S04]  /*b110*/  LOP3.LUT R4, R4, R5, RZ, 0xfc, !PT ;  /* 0x0000000504047212 */ /* 0x000fc800078efcff */
[----:B------:R-:W-:Y:S02]  /*b120*/  PRMT R0, R4, 0x7610, R0 ;  /* 0x0000761004007816 */ /* 0x000fe40000000000 */
.L_x_41762:
[----:B------:R-:W-:Y:S05]  /*b130*/  BSYNC B0 ;  /* 0x0000000000007941 */ /* 0x000fea0003800000 */
.L_x_41761:
[----:B------:R-:W-:Y:S01]  /*b140*/  STG.E.U8 [R2.64], R0 ;  /* 0x0000000002007986 */ /* 0x000fe2000c101124 */
[----:B------:R-:W-:Y:S05]  /*b150*/  EXIT ;  /* 0x000000000000794d */ /* 0x000fea0003800000 */
.L_x_41759:
        /* <DEDUP_REMOVED lines=17> */
.L_x_41766:
[----:B------:R-:W-:-:S04]  /*b270*/  LOP3.LUT R0, R7, 0x80000000, RZ, 0xc0, !PT ;  /* 0x8000000007007812 */ /* 0x000fc800078ec0ff */
[----:B------:R-:W-:-:S04]  /*b280*/  SHF.R.U32.HI R5, RZ, 0x18, R0 ;  /* 0x00000018ff057819 */ /* 0x000fc80000011600 */
[----:B------:R-:W-:-:S04]  /*b290*/  LOP3.LUT R4, R4, R5, RZ, 0xfc, !PT ;  /* 0x0000000504047212 */ /* 0x000fc800078efcff */
[----:B------:R-:W-:Y:S02]  /*b2a0*/  PRMT R0, R4, 0x7610, R0 ;  /* 0x0000761004007816 */ /* 0x000fe40000000000 */
.L_x_41765:
[----:B------:R-:W-:Y:S05]  /*b2b0*/  BSYNC B0 ;  /* 0x0000000000007941 */ /* 0x000fea0003800000 */
.L_x_41764:
[----:B------:R-:W-:Y:S01]  /*b2c0*/  STG.E.U8 [R2.64], R0 ;  /* 0x0000000002007986 */ /* 0x000fe2000c101124 */
[----:B------:R-:W-:Y:S05]  /*b2d0*/  EXIT ;  /* 0x000000000000794d */ /* 0x000fea0003800000 */
.L_x_41758:
        /* <DEDUP_REMOVED lines=22> */
.L_x_41741:
        /* <DEDUP_REMOVED lines=20> */
.L_x_41768:
[----:B------:R-:W-:-:S05]  /*b580*/  IMAD.MOV.U32 R25, RZ, RZ, RZ ;  /* 0x000000ffff197224 */ /* 0x000fca00078e00ff */
[----:B------:R-:W-:Y:S01]  /*b590*/  STG.E.64 [R2.64], R24 ;  /* 0x0000001802007986 */ /* 0x000fe2000c101b24 */
[----:B------:R-:W-:Y:S05]  /*b5a0*/  EXIT ;  /* 0x000000000000794d */ /* 0x000fea0003800000 */
.L_x_41767:
[----:B------:R-:W-:Y:S01]  /*b5b0*/  STG.E [R2.64], R24 ;  /* 0x0000001802007986 */ /* 0x000fe2000c101924 */
[----:B------:R-:W-:Y:S05]  /*b5c0*/  EXIT ;  /* 0x000000000000794d */ /* 0x000fea0003800000 */
.L_x_41769:
        /* <DEDUP_REMOVED lines=11> */
.L_x_42215:


//--------------------- .text._ZN2at6native18elementwise_kernelILi128ELi4EZNS0_22gpu_kernel_impl_nocastINS0_13BinaryFunctorIhhbZZZNS0_23logical_and_kernel_cudaERNS_14TensorIteratorEENKUlvE0_clEvENKUlvE_clEvEUlhhE_EEEEvRNS_18TensorIteratorBaseERKT_EUliE_EEviT1_ --------------------------
	.section	.text._ZN2at6native18elementwise_kernelILi128ELi4EZNS0_22gpu_kernel_impl_nocastINS0_13BinaryFunctorIhhbZZZNS0_23logical_and_kernel_cudaERNS_14TensorIteratorEENKUlvE0_clEvENKUlvE_clEvEUlhhE_EEEEvRNS_18TensorIteratorBaseERKT_EUliE_EEviT1_,"ax",@progbits
	.sectioninfo	@"SHI_REGISTERS=12"
	.align	128
        .global         _ZN2at6native18elementwise_kernelILi128ELi4EZNS0_22gpu_kernel_impl_nocastINS0_13BinaryFunctorIhhbZZZNS0_23logical_and_kernel_cudaERNS_14TensorIteratorEENKUlvE0_clEvENKUlvE_clEvEUlhhE_EEEEvRNS_18TensorIteratorBaseERKT_EUliE_EEviT1_
        .type           _ZN2at6native18elementwise_kernelILi128ELi4EZNS0_22gpu_kernel_impl_nocastINS0_13BinaryFunctorIhhbZZZNS0_23logical_and_kernel_cudaERNS_14TensorIteratorEENKUlvE0_clEvENKUlvE_clEvEUlhhE_EEEEvRNS_18TensorIteratorBaseERKT_EUliE_EEviT1_,@function
        .size           _ZN2at6native18elementwise_kernelILi128ELi4EZNS0_22gpu_kernel_impl_nocastINS0_13BinaryFunctorIhhbZZZNS0_23logical_and_kernel_cudaERNS_14TensorIteratorEENKUlvE0_clEvENKUlvE_clEvEUlhhE_EEEEvRNS_18TensorIteratorBaseERKT_EUliE_EEviT1_,(.L_x_42216 - _ZN2at6native18elementwise_kernelILi128ELi4EZNS0_22gpu_kernel_impl_nocastINS0_13BinaryFunctorIhhbZZZNS0_23logical_and_kernel_cudaERNS_14TensorIteratorEENKUlvE0_clEvENKUlvE_clEvEUlhhE_EEEEvRNS_18TensorIteratorBaseERKT_EUliE_EEviT1_)
        .other          _ZN2at6native18elementwise_kernelILi128ELi4EZNS0_22gpu_kernel_impl_nocastINS0_13BinaryFunctorIhhbZZZNS0_23logical_and_kernel_cudaERNS_14TensorIteratorEENKUlvE0_clEvENKUlvE_clEvEUlhhE_EEEEvRNS_18TensorIteratorBaseERKT_EUliE_EEviT1_,@"STO_CUDA_ENTRY STV_DEFAULT"
_ZN2at6native18elementwise_kernelILi128ELi4EZNS0_22gpu_kernel_impl_nocastINS0_13BinaryFunctorIhhbZZZNS0_23logical_and_kernel_cudaERNS_14TensorIteratorEENKUlvE0_clEvENKUlvE_clEvEUlhhE_EEEEvRNS_18TensorIteratorBaseERKT_EUliE_EEviT1_:
.text._ZN2at6native18elementwise_kernelILi128ELi4EZNS0_22gpu_kernel_impl_nocastINS0_13BinaryFunctorIhhbZZZNS0_23logical_and_kernel_cudaERNS_14TensorIteratorEENKUlvE0_clEvENKUlvE_clEvEUlhhE_EEEEvRNS_18TensorIteratorBaseERKT_EUliE_EEviT1_:
        /* <DEDUP_REMOVED lines=261> */
.L_x_41772:
        /* <DEDUP_REMOVED lines=13> */
.L_x_41771:
[----:B------:R-:W-:Y:S05]  /*1120*/  BSYNC B0 ;  /* 0x0000000000007941 */ /* 0x000fea0003800000 */
.L_x_41770:
        /* <DEDUP_REMOVED lines=256> */
.L_x_41775:
        /* <DEDUP_REMOVED lines=268> */
.L_x_41776:
        /* <DEDUP_REMOVED lines=13> */
.L_x_41774:
[----:B------:R-:W-:Y:S05]  /*32c0*/  BSYNC B0 ;  /* 0x0000000000007941 */ /* 0x000fea0003800000 */
.L_x_41773:
        /* <DEDUP_REMOVED lines=255> */
.L_x_41777:
        /* <DEDUP_REMOVED lines=13> */
.L_x_41778:
        /* <DEDUP_REMOVED lines=15> */
.L_x_42216:


//--------------------- .text._ZN2at6native27unrolled_elementwise_kernelINS0_13BinaryFunctorIhhbZZZNS0_23logical_and_kernel_cudaERNS_14TensorIteratorEENKUlvE0_clEvENKUlvE_clEvEUlhhE_EESt5arrayIPcLm3EELi4E23TrivialOffsetCalculatorILi2EjESC_ILi1EjENS0_6memory15LoadWithoutCastENSF_16StoreWithoutCastEEEviT_T0_T2_T3_T4_T5_ --------------------------
	.section	.text._ZN2at6native27unrolled_elementwise_kernelINS0_13BinaryFunctorIhhbZZZNS0_23logical_and_kernel_cudaERNS_14TensorIteratorEENKUlvE0_clEvENKUlvE_clEvEUlhhE_EESt5arrayIPcLm3EELi4E23TrivialOffsetCalculatorILi2EjESC_ILi1EjENS0_6memory15LoadWithoutCastENSF_16StoreWithoutCastEEEviT_T0_T2_T3_T4_T5_,"ax",@progbits
	.sectioninfo	@"SHI_REGISTERS=25"
	.align	128
        .global         _ZN2at6native27unrolled_elementwise_kernelINS0_13BinaryFunctorIhhbZZZNS0_23logical_and_kernel_cudaERNS_14TensorIteratorEENKUlvE0_clEvENKUlvE_clEvEUlhhE_EESt5arrayIPcLm3EELi4E23TrivialOffsetCalculatorILi2EjESC_ILi1EjENS0_6memory15LoadWithoutCastENSF_16StoreWithoutCastEEEviT_T0_T2_T3_T4_T5_
        .type           _ZN2at6native27unrolled_elementwise_kernelINS0_13BinaryFunctorIhhbZZZNS0_23logical_and_kernel_cudaERNS_14TensorIteratorEENKUlvE0_clEvENKUlvE_clEvEUlhhE_EESt5arrayIPcLm3EELi4E23TrivialOffsetCalculatorILi2EjESC_ILi1EjENS0_6memory15LoadWithoutCastENSF_16StoreWithoutCastEEEviT_T0_T2_T3_T4_T5_,@function
        .size           _ZN2at6native27unrolled_elementwise_kernelINS0_13BinaryFunctorIhhbZZZNS0_23logical_and_kernel_cudaERNS_14TensorIteratorEENKUlvE0_clEvENKUlvE_clEvEUlhhE_EESt5arrayIPcLm3EELi4E23TrivialOffsetCalculatorILi2EjESC_ILi1EjENS0_6memory15LoadWithoutCastENSF_16StoreWithoutCastEEEviT_T0_T2_T3_T4_T5_,(.L_x_42217 - _ZN2at6native27unrolled_elementwise_kernelINS0_13BinaryFunctorIhhbZZZNS0_23logical_and_kernel_cudaERNS_14TensorIteratorEENKUlvE0_clEvENKUlvE_clEvEUlhhE_EESt5arrayIPcLm3EELi4E23TrivialOffsetCalculatorILi2EjESC_ILi1EjENS0_6memory15LoadWithoutCastENSF_16StoreWithoutCastEEEviT_T0_T2_T3_T4_T5_)
        .other          _ZN2at6native27unrolled_elementwise_kernelINS0_13BinaryFunctorIhhbZZZNS0_23logical_and_kernel_cudaERNS_14TensorIteratorEENKUlvE0_clEvENKUlvE_clEvEUlhhE_EESt5arrayIPcLm3EELi4E23TrivialOffsetCalculatorILi2EjESC_ILi1EjENS0_6memory15LoadWithoutCastENSF_16StoreWithoutCastEEEviT_T0_T2_T3_T4_T5_,@"STO_CUDA_ENTRY STV_DEFAULT"
_ZN2at6native27unrolled_elementwise_kernelINS0_13BinaryFunctorIhhbZZZNS0_23logical_and_kernel_cudaERNS_14TensorIteratorEENKUlvE0_clEvENKUlvE_clEvEUlhhE_EESt5arrayIPcLm3EELi4E23TrivialOffsetCalculatorILi2EjESC_ILi1EjENS0_6memory15LoadWithoutCastENSF_16StoreWithoutCastEEEviT_T0_T2_T3_T4_T5_:
.text._ZN2at6native27unrolled_elementwise_kernelINS0_13BinaryFunctorIhhbZZZNS0_23logical_and_kernel_cudaERNS_14TensorIteratorEENKUlvE0_clEvENKUlvE_clEvEUlhhE_EESt5arrayIPcLm3EELi4E23TrivialOffsetCalculatorILi2EjESC_ILi1EjENS0_6memory15LoadWithoutCastENSF_16StoreWithoutCastEEEviT_T0_T2_T3_T4_T5_:
        /* <DEDUP_REMOVED lines=81> */
.L_x_41780:
[----:B0-----:R-:W-:Y:S05]  /*0510*/  BSYNC B0 ;  /* 0x0000000000007941 */ /* 0x001fea0003800000 */
.L_x_41779:
        /* <DEDUP_REMOVED lines=11> */
.L_x_41781:
        /* <DEDUP_REMOVED lines=11> */
.L_x_42217:


//--------------------- .text._ZN2at6native29vectorized_elementwise_kernelILi2ENS0_13BinaryFunctorIhhbZZZNS0_23logical_and_kernel_cudaERNS_14TensorIteratorEENKUlvE0_clEvENKUlvE_clEvEUlhhE_EESt5arrayIPcLm3EEEEviT0_T1_ --------------------------
	.section	.text._ZN2at6native29vectorized_elementwise_kernelILi2ENS0_13BinaryFunctorIhhbZZZNS0_23logical_and_kernel_cudaERNS_14TensorIteratorEENKUlvE0_clEvENKUlvE_clEvEUlhhE_EESt5arrayIPcLm3EEEEviT0_T1_,"ax",@progbits
	.sectioninfo	@"SHI_REGISTERS=31"
	.align	128
        .global         _ZN2at6native29vectorized_elementwise_kernelILi2ENS0_13BinaryFunctorIhhbZZZNS0_23logical_and_kernel_cudaERNS_14TensorIteratorEENKUlvE0_clEvENKUlvE_clEvEUlhhE_EESt5arrayIPcLm3EEEEviT0_T1_
        .type           _ZN2at6native29vectorized_elementwise_kernelILi2ENS0_13BinaryFunctorIhhbZZZNS0_23logical_and_kernel_cudaERNS_14TensorIteratorEENKUlvE0_clEvENKUlvE_clEvEUlhhE_EESt5arrayIPcLm3EEEEviT0_T1_,@function
        .size           _ZN2at6native29vectorized_elementwise_kernelILi2ENS0_13BinaryFunctorIhhbZZZNS0_23logical_and_kernel_cudaERNS_14TensorIteratorEENKUlvE0_clEvENKUlvE_clEvEUlhhE_EESt5arrayIPcLm3EEEEviT0_T1_,(.L_x_42218 - _ZN2at6native29vectorized_elementwise_kernelILi2ENS0_13BinaryFunctorIhhbZZZNS0_23logical_and_kernel_cudaERNS_14TensorIteratorEENKUlvE0_clEvENKUlvE_clEvEUlhhE_EESt5arrayIPcLm3EEEEviT0_T1_)
        .other          _ZN2at6native29vectorized_elementwise_kernelILi2ENS0_13BinaryFunctorIhhbZZZNS0_23logical_and_kernel_cudaERNS_14TensorIteratorEENKUlvE0_clEvENKUlvE_clEvEUlhhE_EESt5arrayIPcLm3EEEEviT0_T1_,@"STO_CUDA_ENTRY STV_DEFAULT"
_ZN2at6native29vectorized_elementwise_kernelILi2ENS0_13BinaryFunctorIhhbZZZNS0_23logical_and_kernel_cudaERNS_14TensorIteratorEENKUlvE0_clEvENKUlvE_clEvEUlhhE_EESt5arrayIPcLm3EEEEviT0_T1_:
.text._ZN2at6native29vectorized_elementwise_kernelILi2ENS0_13BinaryFunctorIhhbZZZNS0_23logical_and_kernel_cudaERNS_14TensorIteratorEENKUlvE0_clEvENKUlvE_clEvEUlhhE_EESt5arrayIPcLm3EEEEviT0_T1_:
        /* <DEDUP_REMOVED lines=75> */
.L_x_41782:
        /* <DEDUP_REMOVED lines=140> */
.L_x_41785:
[----:B------:R-:W-:-:S13]  /*0d70*/  ISETP.GE.AND P0, PT, R15, R13, PT ;  /* 0x0000000d0f00720c */ /* 0x000fda0003f06270 */
[----:B------:R-:W-:Y:S05]  /*0d80*/  @P0 BRA `(.L_x_41787) ;  /* 0x000000c000000947 */ /* 0x000fea0003800000 */
[----:B0-----:R-:W-:Y:S01]  /*0d90*/  IMAD.IADD R2, R12, 0x1, R15 ;  /* 0x000000010c027824 */ /* 0x001fe200078e020f */
[----:B------:R-:W-:-:S04]  /*0da0*/  IADD3 R15, R15, 0x80, RZ ;  /* 0x000000800f0f7810 */ /* 0x000fc80007ffe0ff */
[----:B------:R-:W-:-:S05]  /*0db0*/  IADD3 R2, P0, R2, c[0x0][0x168], RZ ;  /* 0x00005a0002027a10 */ /* 0x000fca0007f1e0ff */
[----:B------:R-:W-:-:S05]  /*0dc0*/  IMAD.X R3, RZ, RZ, c[0x0][0x16c], P0 ;  /* 0x00005b00ff037624 */ /* 0x000fca00000e06ff */
[----:B------:R0:W-:Y:S03]  /*0dd0*/  STG.E.U8 [R2.64], R11 ;  /* 0x0000000b02007986 */ /* 0x0001e6000c101104 */
.L_x_41786:
[----:B------:R-:W-:-:S13]  /*0de0*/  ISETP.GE.AND P0, PT, R15, R13, PT ;  /* 0x0000000d0f00720c */ /* 0x000fda0003f06270 */
[----:B------:R-:W-:Y:S05]  /*0df0*/  @P0 BRA `(.L_x_41788) ;  /* 0x000000d000000947 */ /* 0x000fea0003800000 */
[----:B0-----:R-:W-:Y:S01]  /*0e00*/  IMAD.IADD R2, R12, 0x1, R15 ;  /* 0x000000010c027824 */ /* 0x001fe200078e020f */
[----:B------:R-:W-:-:S04]  /*0e10*/  IADD3 R15, R15, 0x80, RZ ;  /* 0x000000800f0f7810 */ /* 0x000fc80007ffe0ff */
[----:B------:R-:W-:-:S05]  /*0e20*/  IADD3 R2, P0, R2, c[0x0][0x168], RZ ;  /* 0x00005a0002027a10 */ /* 0x000fca0007f1e0ff */
[----:B------:R-:W-:-:S05]  /*0e30*/  IMAD.X R3, RZ, RZ, c[0x0][0x16c], P0 ;  /* 0x00005b00ff037624 */ /* 0x000fca00000e06ff */
[----:B------:R0:W-:Y:S03]  /*0e40*/  STG.E.U8 [R2.64], R17 ;  /* 0x0000001102007986 */ /* 0x0001e6000c101104 */
.L_x_41787:
        /* <DEDUP_REMOVED lines=8> */
.L_x_41788:
[----:B------:R-:W-:Y:S05]  /*0ed0*/  BSYNC B1 ;  /* 0x0000000000017941 */ /* 0x000fea0003800000 */
.L_x_41784:
[----:B------:R-:W-:-:S13]  /*0ee0*/  ISETP.GE.AND P0, PT, R15, R13, PT ;  /* 0x0000000d0f00720c */ /* 0x000fda0003f06270 */
[----:B0-----:R-:W-:Y:S01]  /*0ef0*/  @!P0 IMAD.IADD R2, R12, 0x1, R15 ;  /* 0x000000010c028824 */ /* 0x001fe200078e020f */
[----:B------:R-:W-:-:S04]  /*0f00*/  @!P0 IADD3 R15, R15, 0x80, RZ ;  /* 0x000000800f0f8810 */ /* 0x000fc80007ffe0ff */
[----:B------:R-:W-:-:S05]  /*0f10*/  @!P0 IADD3 R2, P1, R2, c[0x0][0x168], RZ ;  /* 0x00005a0002028a10 */ /* 0x000fca0007f3e0ff */
[----:B------:R-:W-:-:S05]  /*0f20*/  @!P0 IMAD.X R3, RZ, RZ, c[0x0][0x16c], P1 ;  /* 0x00005b00ff038624 */ /* 0x000fca00008e06ff */
[----:B------:R0:W-:Y:S03]  /*0f30*/  @!P0 STG.E.U8 [R2.64], R19 ;  /* 0x0000001302008986 */ /* 0x0001e6000c101104 */
.L_x_41789:
[----:B------:R-:W-:Y:S05]  /*0f40*/  BSYNC B0 ;  /* 0x0000000000007941 */ /* 0x000fea0003800000 */
.L_x_41783:
        /* <DEDUP_REMOVED lines=9> */
.L_x_41790:
        /* <DEDUP_REMOVED lines=10> */
.L_x_42218:


//--------------------- .text._ZN2at6native29vectorized_elementwise_kernelILi4ENS0_13BinaryFunctorIhhbZZZNS0_23logical_and_kernel_cudaERNS_14TensorIteratorEENKUlvE0_clEvENKUlvE_clEvEUlhhE_EESt5arrayIPcLm3EEEEviT0_T1_ --------------------------
	.section	.text._ZN2at6native29vectorized_elementwise_kernelILi4ENS0_13BinaryFunctorIhhbZZZNS0_23logical_and_kernel_cudaERNS_14TensorIteratorEENKUlvE0_clEvENKUlvE_clEvEUlhhE_EESt5arrayIPcLm3EEEEviT0_T1_,"ax",@progbits
	.sectioninfo	@"SHI_REGISTERS=31"
	.align	128
        .global         _ZN2at6native29vectorized_elementwise_kernelILi4ENS0_13BinaryFunctorIhhbZZZNS0_23logical_and_kernel_cudaERNS_14TensorIteratorEENKUlvE0_clEvENKUlvE_clEvEUlhhE_EESt5arrayIPcLm3EEEEviT0_T1_
        .type           _ZN2at6native29vectorized_elementwise_kernelILi4ENS0_13BinaryFunctorIhhbZZZNS0_23logical_and_kernel_cudaERNS_14TensorIteratorEENKUlvE0_clEvENKUlvE_clEvEUlhhE_EESt5arrayIPcLm3EEEEviT0_T1_,@function
        .size           _ZN2at6native29vectorized_elementwise_kernelILi4ENS0_13BinaryFunctorIhhbZZZNS0_23logical_and_kernel_cudaERNS_14TensorIteratorEENKUlvE0_clEvENKUlvE_clEvEUlhhE_EESt5arrayIPcLm3EEEEviT0_T1_,(.L_x_42219 - _ZN2at6native29vectorized_elementwise_kernelILi4ENS0_13BinaryFunctorIhhbZZZNS0_23logical_and_kernel_cudaERNS_14TensorIteratorEENKUlvE0_clEvENKUlvE_clEvEUlhhE_EESt5arrayIPcLm3EEEEviT0_T1_)
        .other          _ZN2at6native29vectorized_elementwise_kernelILi4ENS0_13BinaryFunctorIhhbZZZNS0_23logical_and_kernel_cudaERNS_14TensorIteratorEENKUlvE0_clEvENKUlvE_clEvEUlhhE_EESt5arrayIPcLm3EEEEviT0_T1_,@"STO_CUDA_ENTRY STV_DEFAULT"
_ZN2at6native29vectorized_elementwise_kernelILi4ENS0_13BinaryFunctorIhhbZZZNS0_23logical_and_kernel_cudaERNS_14TensorIteratorEENKUlvE0_clEvENKUlvE_clEvEUlhhE_EESt5arrayIPcLm3EEEEviT0_T1_:
.text._ZN2at6native29vectorized_elementwise_kernelILi4ENS0_13BinaryFunctorIhhbZZZNS0_23logical_and_kernel_cudaERNS_14TensorIteratorEENKUlvE0_clEvENKUlvE_clEvEUlhhE_EESt5arrayIPcLm3EEEEviT0_T1_:
        /* <DEDUP_REMOVED lines=71> */
.L_x_41791:
        /* <DEDUP_REMOVED lines=140> */
.L_x_41794:
[----:B------:R-:W-:-:S13]  /*0d30*/  ISETP.GE.AND P0, PT, R15, R13, PT ;  /* 0x0000000d0f00720c */ /* 0x000fda0003f06270 */
[----:B------:R-:W-:Y:S05]  /*0d40*/  @P0 BRA `(.L_x_41796) ;  /* 0x000000c000000947 */ /* 0x000fea0003800000 */
[----:B0-----:R-:W-:Y:S01]  /*0d50*/  IMAD.IADD R2, R12, 0x1, R15 ;  /* 0x000000010c027824 */ /* 0x001fe200078e020f */
[----:B------:R-:W-:-:S04]  /*0d60*/  IADD3 R15, R15, 0x80, RZ ;  /* 0x000000800f0f7810 */ /* 0x000fc80007ffe0ff */
[----:B------:R-:W-:-:S05]  /*0d70*/  IADD3 R2, P0, R2, c[0x0][0x168], RZ ;  /* 0x00005a0002027a10 */ /* 0x000fca0007f1e0ff */
[----:B------:R-:W-:-:S05]  /*0d80*/  IMAD.X R3, RZ, RZ, c[0x0][0x16c], P0 ;  /* 0x00005b00ff037624 */ /* 0x000fca00000e06ff */
[----:B------:R0:W-:Y:S03]  /*0d90*/  STG.E.U8 [R2.64], R11 ;  /* 0x0000000b02007986 */ /* 0x0001e6000c101104 */
.L_x_41795:
[----:B------:R-:W-:-:S13]  /*0da0*/  ISETP.GE.AND P0, PT, R15, R13, PT ;  /* 0x0000000d0f00720c */ /* 0x000fda0003f06270 */
[----:B------:R-:W-:Y:S05]  /*0db0*/  @P0 BRA `(.L_x_41797) ;  /* 0x000000d000000947 */ /* 0x000fea0003800000 */
[----:B0-----:R-:W-:Y:S01]  /*0dc0*/  IMAD.IADD R2, R12, 0x1, R15 ;  /* 0x000000010c027824 */ /* 0x001fe200078e020f */
[----:B------:R-:W-:-:S04]  /*0dd0*/  IADD3 R15, R15, 0x80, RZ ;  /* 0x000000800f0f7810 */ /* 0x000fc80007ffe0ff */
[----:B------:R-:W-:-:S05]  /*0de0*/  IADD3 R2, P0, R2, c[0x0][0x168], RZ ;  /* 0x00005a0002027a10 */ /* 0x000fca0007f1e0ff */
[----:B------:R-:W-:-:S05]  /*0df0*/  IMAD.X R3, RZ, RZ, c[0x0][0x16c], P0 ;  /* 0x00005b00ff037624 */ /* 0x000fca00000e06ff */
[----:B------:R0:W-:Y:S03]  /*0e00*/  STG.E.U8 [R2.64], R17 ;  /* 0x0000001102007986 */ /* 0x0001e6000c101104 */
.L_x_41796:
        /* <DEDUP_REMOVED lines=8> */
.L_x_41797:
[----:B------:R-:W-:Y:S05]  /*0e90*/  BSYNC B1 ;  /* 0x0000000000017941 */ /* 0x000fea0003800000 */
.L_x_41793:
[----:B------:R-:W-:-:S13]  /*0ea0*/  ISETP.GE.AND P0, PT, R15, R13, PT ;  /* 0x0000000d0f00720c */ /* 0x000fda0003f06270 */
[----:B0-----:R-:W-:Y:S01]  /*0eb0*/  @!P0 IMAD.IADD R2, R12, 0x1, R15 ;  /* 0x000000010c028824 */ /* 0x001fe200078e020f */
[----:B------:R-:W-:-:S04]  /*0ec0*/  @!P0 IADD3 R15, R15, 0x80, RZ ;  /* 0x000000800f0f8810 */ /* 0x000fc80007ffe0ff */
[----:B------:R-:W-:-:S05]  /*0ed0*/  @!P0 IADD3 R2, P1, R2, c[0x0][0x168], RZ ;  /* 0x00005a0002028a10 */ /* 0x000fca0007f3e0ff */
[----:B------:R-:W-:-:S05]  /*0ee0*/  @!P0 IMAD.X R3, RZ, RZ, c[0x0][0x16c], P1 ;  /* 0x00005b00ff038624 */ /* 0x000fca00008e06ff */
[----:B------:R0:W-:Y:S03]  /*0ef0*/  @!P0 STG.E.U8 [R2.64], R19 ;  /* 0x0000001302008986 */ /* 0x0001e6000c101104 */
.L_x_41798:
[----:B------:R-:W-:Y:S05]  /*0f00*/  BSYNC B0 ;  /* 0x0000000000007941 */ /* 0x000fea0003800000 */
.L_x_41792:
        /* <DEDUP_REMOVED lines=9> */
.L_x_41799:
        /* <DEDUP_REMOVED lines=14> */
.L_x_42219:


//--------------------- .text._ZN2at6native29vectorized_elementwise_kernelILi8ENS0_13BinaryFunctorIhhbZZZNS0_23logical_and_kernel_cudaERNS_14TensorIteratorEENKUlvE0_clEvENKUlvE_clEvEUlhhE_EESt5arrayIPcLm3EEEEviT0_T1_ --------------------------
	.section	.text._ZN2at6native29vectorized_elementwise_kernelILi8ENS0_13BinaryFunctorIhhbZZZNS0_23logical_and_kernel_cudaERNS_14TensorIteratorEENKUlvE0_clEvENKUlvE_clEvEUlhhE_EESt5arrayIPcLm3EEEEviT0_T1_,"ax",@progbits
	.sectioninfo	@"SHI_REGISTERS=4"
	.align	128
        .global         _ZN2at6native29vectorized_elementwise_kernelILi8ENS0_13BinaryFunctorIhhbZZZNS0_23logical_and_kernel_cudaERNS_14TensorIteratorEENKUlvE0_clEvENKUlvE_clEvEUlhhE_EESt5arrayIPcLm3EEEEviT0_T1_
        .type           _ZN2at6native29vectorized_elementwise_kernelILi8ENS0_13BinaryFunctorIhhbZZZNS0_23logical_and_kernel_cudaERNS_14TensorIteratorEENKUlvE0_clEvENKUlvE_clEvEUlhhE_EESt5arrayIPcLm3EEEEviT0_T1_,@function
        .size           _ZN2at6native29vectorized_elementwise_kernelILi8ENS0_13BinaryFunctorIhhbZZZNS0_23logical_and_kernel_cudaERNS_14TensorIteratorEENKUlvE0_clEvENKUlvE_clEvEUlhhE_EESt5arrayIPcLm3EEEEviT0_T1_,(.L_x_42220 - _ZN2at6native29vectorized_elementwise_kernelILi8ENS0_13BinaryFunctorIhhbZZZNS0_23logical_and_kernel_cudaERNS_14TensorIteratorEENKUlvE0_clEvENKUlvE_clEvEUlhhE_EESt5arrayIPcLm3EEEEviT0_T1_)
        .other          _ZN2at6native29vectorized_elementwise_kernelILi8ENS0_13BinaryFunctorIhhbZZZNS0_23logical_and_kernel_cudaERNS_14TensorIteratorEENKUlvE0_clEvENKUlvE_clEvEUlhhE_EESt5arrayIPcLm3EEEEviT0_T1_,@"STO_CUDA_ENTRY STV_DEFAULT"
_ZN2at6native29vectorized_elementwise_kernelILi8ENS0_13BinaryFunctorIhhbZZZNS0_23logical_and_kernel_cudaERNS_14TensorIteratorEENKUlvE0_clEvENKUlvE_clEvEUlhhE_EESt5arrayIPcLm3EEEEviT0_T1_:
.text._ZN2at6native29vectorized_elementwise_kernelILi8ENS0_13BinaryFunctorIhhbZZZNS0_23logical_and_kernel_cudaERNS_14TensorIteratorEENKUlvE0_clEvENKUlvE_clEvEUlhhE_EESt5arrayIPcLm3EEEEviT0_T1_:
[----:B------:R-:W-:Y:S02]  /*0000*/  MOV R1, c[0x0][0x28] ;  /* 0x00000a0000017a02 */ /* 0x000fe40000000f00 */
[----:B------:R-:W-:Y:S05]  /*0010*/  EXIT ;  /* 0x000000000000794d */ /* 0x000fea0003800000 */
.L_x_41800:
        /* <DEDUP_REMOVED lines=14> */
.L_x_42220:


//--------------------- .nv.global.init           --------------------------
	.section	.nv.global.init,"aw",@progbits
.nv.global.init:
	.type		$str$7,@object
	.size		$str$7,(__unnamed_9 - $str$7)
$str$7:
        /*0000*/ 	.byte	0x66, 0x61, 0x6c, 0x73, 0x65, 0x00
	.type		__unnamed_9,@object
	.size		__unnamed_9,(__unnamed_1 - __unnamed_9)
__unnamed_9:
        /*0006*/ 	.byte	0x66, 0x65, 0x74, 0x63, 0x68, 0x5f, 0x61, 0x6e, 0x64, 0x5f, 0x63, 0x61, 0x73, 0x74, 0x00
	.type		__unnamed_1,@object
	.size		__unnamed_1,(__unnamed_5 - __unnamed_1)
__unnamed_1:
        /*0015*/ 	.byte	0x66, 0x65, 0x74, 0x63, 0x68, 0x5f, 0x61, 0x6e, 0x64, 0x5f, 0x63, 0x61, 0x73, 0x74, 0x00
	.type		__unnamed_5,@object
	.size		__unnamed_5,(__unnamed_11 - __unnamed_5)
__unnamed_5:
        /*0024*/ 	.byte	0x66, 0x65, 0x74, 0x63, 0x68, 0x5f, 0x61, 0x6e, 0x64, 0x5f, 0x63, 0x61, 0x73, 0x74, 0x00
	.type		__unnamed_11,@object
	.size		__unnamed_11,(__unnamed_3 - __unnamed_11)
__unnamed_11:
        /*0033*/ 	.byte	0x66, 0x65, 0x74, 0x63, 0x68, 0x5f, 0x61, 0x6e, 0x64, 0x5f, 0x63, 0x61, 0x73, 0x74, 0x00
	.type		__unnamed_3,@object
	.size		__unnamed_3,(__unnamed_7 - __unnamed_3)
__unnamed_3:
        /*0042*/ 	.byte	0x66, 0x65, 0x74, 0x63, 0x68, 0x5f, 0x61, 0x6e, 0x64, 0x5f, 0x63, 0x61, 0x73, 0x74, 0x00
	.type		__unnamed_7,@object
	.size		__unnamed_7,(__unnamed_4 - __unnamed_7)
__unnamed_7:
        /*0051*/ 	.byte	0x66, 0x65, 0x74, 0x63, 0x68, 0x5f, 0x61, 0x6e, 0x64, 0x5f, 0x63, 0x61, 0x73, 0x74, 0x00
	.type		__unnamed_4,@object
	.size		__unnamed_4,(__unnamed_8 - __unnamed_4)
__unnamed_4:
        /*0060*/ 	.byte	0x66, 0x65, 0x74, 0x63, 0x68, 0x5f, 0x61, 0x6e, 0x64, 0x5f, 0x63, 0x61, 0x73, 0x74, 0x00
	.type		__unnamed_8,@object
	.size		__unnamed_8,(__unnamed_10 - __unnamed_8)
__unnamed_8:
        /*006f*/ 	.byte	0x66, 0x65, 0x74, 0x63, 0x68, 0x5f, 0x61, 0x6e, 0x64, 0x5f, 0x63, 0x61, 0x73, 0x74, 0x00
	.type		__unnamed_10,@object
	.size		__unnamed_10,(__unnamed_2 - __unnamed_10)
__unnamed_10:
        /*007e*/ 	.byte	0x66, 0x65, 0x74, 0x63, 0x68, 0x5f, 0x61, 0x6e, 0x64, 0x5f, 0x63, 0x61, 0x73, 0x74, 0x00
	.type		__unnamed_2,@object
	.size		__unnamed_2,(__unnamed_6 - __unnamed_2)
__unnamed_2:
        /*008d*/ 	.byte	0x63, 0x61, 0x73, 0x74, 0x5f, 0x61, 0x6e, 0x64, 0x5f, 0x73, 0x74, 0x6f, 0x72, 0x65, 0x00
	.type		__unnamed_6,@object
	.size		__unnamed_6,($str$8 - __unnamed_6)
__unnamed_6:
        /*009c*/ 	.byte	0x66, 0x65, 0x74, 0x63, 0x68, 0x5f, 0x61, 0x6e, 0x64, 0x5f, 0x63, 0x61, 0x73, 0x74, 0x00
	.type		$str$8,@object
	.size		$str$8,(.L_40 - $str$8)
$str$8:
        /*00ab*/ 	.byte	0x2f, 0x72, 0x6f, 0x6f, 0x74, 0x2f, 0x2e, 0x70, 0x79, 0x65, 0x6e, 0x76, 0x2f, 0x76, 0x65, 0x72
        /*00bb*/ 	.byte	0x73, 0x69, 0x6f, 0x6e, 0x73, 0x2f, 0x33, 0x2e, 0x31, 0x33, 0x2e, 0x31, 0x32, 0x2f, 0x6c, 0x69
        /*00cb*/ 	.byte	0x62, 0x2f, 0x70, 0x79, 0x74, 0x68, 0x6f, 0x6e, 0x33, 0x2e, 0x31, 0x33, 0x2f, 0x73, 0x69, 0x74
        /*00db*/ 	.byte	0x65, 0x2d, 0x70, 0x61, 0x63, 0x6b, 0x61, 0x67, 0x65, 0x73, 0x2f, 0x74, 0x6f, 0x72, 0x63, 0x68
        /*00eb*/ 	.byte	0x2f, 0x69, 0x6e, 0x63, 0x6c, 0x75, 0x64, 0x65, 0x2f, 0x63, 0x31, 0x30, 0x2f, 0x63, 0x6f, 0x72
        /*00fb*/ 	.byte	0x65, 0x2f, 0x44, 0x79, 0x6e, 0x61, 0x6d, 0x69, 0x63, 0x43, 0x61, 0x73, 0x74, 0x2e, 0x68, 0x00
.L_40:


//--------------------- .nv.global                --------------------------
	.section	.nv.global,"aw",@nobits
.nv.global:
	.type		_ZN57_INTERNAL_a5fe4eab_26_BinaryLogicalOpsKernels_cu_af2bb0934cuda3std3__48in_placeE,@object
	.size		_ZN57_INTERNAL_a5fe4eab_26_BinaryLogicalOpsKernels_cu_af2bb0934cuda3std3__48in_placeE,(_ZN57_INTERNAL_a5fe4eab_26_BinaryLogicalOpsKernels_cu_af2bb0934cuda3std6ranges3__45__cpo8distanceE - _ZN57_INTERNAL_a5fe4eab_26_BinaryLogicalOpsKernels_cu_af2bb0934cuda3std3__48in_placeE)
_ZN57_INTERNAL_a5fe4eab_26_BinaryLogicalOpsKernels_cu_af2bb0934cuda3std3__48in_placeE:
	.zero		1
	.type		_ZN57_INTERNAL_a5fe4eab_26_BinaryLogicalOpsKernels_cu_af2bb0934cuda3std6ranges3__45__cpo8distanceE,@object
	.size		_ZN57_INTERNAL_a5fe4eab_26_BinaryLogicalOpsKernels_cu_af2bb0934cuda3std6ranges3__45__cpo8distanceE,(_ZN57_INTERNAL_a5fe4eab_26_BinaryLogicalOpsKernels_cu_af2bb0934cuda3std3__45__cpo6cbeginE - _ZN57_INTERNAL_a5fe4eab_26_BinaryLogicalOpsKernels_cu_af2bb0934cuda3std6ranges3__45__cpo8distanceE)
_ZN57_INTERNAL_a5fe4eab_26_BinaryLogicalOpsKernels_cu_af2bb0934cuda3std6ranges3__45__cpo8distanceE:
	.zero		1
	.type		_ZN57_INTERNAL_a5fe4eab_26_BinaryLogicalOpsKernels_cu_af2bb0934cuda3std3__45__cpo6cbeginE,@object
	.size		_ZN57_INTERNAL_a5fe4eab_26_BinaryLogicalOpsKernels_cu_af2bb0934cuda3std3__45__cpo6cbeginE,(_ZN57_INTERNAL_a5fe4eab_26_BinaryLogicalOpsKernels_cu_af2bb0934cuda3std6ranges3__45__cpo7advanceE - _ZN57_INTERNAL_a5fe4eab_26_BinaryLogicalOpsKernels_cu_af2bb0934cuda3std3__45__cpo6cbeginE)
_ZN57_INTERNAL_a5fe4eab_26_BinaryLogicalOpsKernels_cu_af2bb0934cuda3std3__45__cpo6cbeginE:
	.zero		1
	.type		_ZN57_INTERNAL_a5fe4eab_26_BinaryLogicalOpsKernels_cu_af2bb0934cuda3std6ranges3__45__cpo7advanceE,@object
	.size		_ZN57_INTERNAL_a5fe4eab_26_BinaryLogicalOpsKernels_cu_af2bb0934cuda3std6ranges3__45__cpo7advanceE,(_ZN57_INTERNAL_a5fe4eab_26_BinaryLogicalOpsKernels_cu_af2bb0934cuda3std3__45__cpo7crbeginE - _ZN57_INTERNAL_a5fe4eab_26_BinaryLogicalOpsKernels_cu_af2bb0934cuda3std6ranges3__45__cpo7advanceE)
_ZN57_INTERNAL_a5fe4eab_26_BinaryLogicalOpsKernels_cu_af2bb0934cuda3std6ranges3__45__cpo7advanceE:
	.zero		1
	.type		_ZN57_INTERNAL_a5fe4eab_26_BinaryLogicalOpsKernels_cu_af2bb0934cuda3std3__45__cpo7crbeginE,@object
	.size		_ZN57_INTERNAL_a5fe4eab_26_BinaryLogicalOpsKernels_cu_af2bb0934cuda3std3__45__cpo7crbeginE,(_ZN57_INTERNAL_a5fe4eab_26_BinaryLogicalOpsKernels_cu_af2bb0934cuda3std6ranges3__45__cpo4dataE - _ZN57_INTERNAL_a5fe4eab_26_BinaryLogicalOpsKernels_cu_af2bb0934cuda3std3__45__cpo7crbeginE)
_ZN57_INTERNAL_a5fe4eab_26_BinaryLogicalOpsKernels_cu_af2bb0934cuda3std3__45__cpo7crbeginE:
	.zero		1
	.type		_ZN57_INTERNAL_a5fe4eab_26_BinaryLogicalOpsKernels_cu_af2bb0934cuda3std6ranges3__45__cpo4dataE,@object
	.size		_ZN57_INTERNAL_a5fe4eab_26_BinaryLogicalOpsKernels_cu_af2bb0934cuda3std6ranges3__45__cpo4dataE,(_ZN57_INTERNAL_a5fe4eab_26_BinaryLogicalOpsKernels_cu_af2bb0934cuda3std6ranges3__45__cpo5beginE - _ZN57_INTERNAL_a5fe4eab_26_BinaryLogicalOpsKernels_cu_af2bb0934cuda3std6ranges3__45__cpo4dataE)
_ZN57_INTERNAL_a5fe4eab_26_BinaryLogicalOpsKernels_cu_af2bb0934cuda3std6ranges3__45__cpo4dataE:
	.zero		1
	.type		_ZN57_INTERNAL_a5fe4eab_26_BinaryLogicalOpsKernels_cu_af2bb0934cuda3std6ranges3__45__cpo5beginE,@object
	.size		_ZN57_INTERNAL_a5fe4eab_26_BinaryLogicalOpsKernels_cu_af2bb0934cuda3std6ranges3__45__cpo5beginE,(_ZN57_INTERNAL_a5fe4eab_26_BinaryLogicalOpsKernels_cu_af2bb0934cuda3std3__459_GLOBAL__N__a5fe4eab_26_BinaryLogicalOpsKernels_cu_af2bb0936ignoreE - _ZN57_INTERNAL_a5fe4eab_26_BinaryLogicalOpsKernels_cu_af2bb0934cuda3std6ranges3__45__cpo5beginE)
_ZN57_INTERNAL_a5fe4eab_26_BinaryLogicalOpsKernels_cu_af2bb0934cuda3std6ranges3__45__cpo5beginE:
	.zero		1
	.type		_ZN57_INTERNAL_a5fe4eab_26_BinaryLogicalOpsKernels_cu_af2bb0934cuda3std3__459_GLOBAL__N__a5fe4eab_26_BinaryLogicalOpsKernels_cu_af2bb0936ignoreE,@object
	.size		_ZN57_INTERNAL_a5fe4eab_26_BinaryLogicalOpsKernels_cu_af2bb0934cuda3std3__459_GLOBAL__N__a5fe4eab_26_BinaryLogicalOpsKernels_cu_af2bb0936ignoreE,(_ZN57_INTERNAL_a5fe4eab_26_BinaryLogicalOpsKernels_cu_af2bb0934cuda3std6ranges3__45__cpo4sizeE - _ZN57_INTERNAL_a5fe4eab_26_BinaryLogicalOpsKernels_cu_af2bb0934cuda3std3__459_GLOBAL__N__a5fe4eab_26_BinaryLogicalOpsKernels_cu_af2bb0936ignoreE)
_ZN57_INTERNAL_a5fe4eab_26_BinaryLogicalOpsKernels_cu_af2bb0934cuda3std3__459_GLOBAL__N__a5fe4eab_26_BinaryLogicalOpsKernels_cu_af2bb0936ignoreE:
	.zero		1
	.type		_ZN57_INTERNAL_a5fe4eab_26_BinaryLogicalOpsKernels_cu_af2bb0934cuda3std6ranges3__45__cpo4sizeE,@object
	.size		_ZN57_INTERNAL_a5fe4eab_26_BinaryLogicalOpsKernels_cu_af2bb0934cuda3std6ranges3__45__cpo4sizeE,(_ZN57_INTERNAL_a5fe4eab_26_BinaryLogicalOpsKernels_cu_af2bb0934cuda3std3__45__cpo5beginE - _ZN57_INTERNAL_a5fe4eab_26_BinaryLogicalOpsKernels_cu_af2bb0934cuda3std6ranges3__45__cpo4sizeE)
_ZN57_INTERNAL_a5fe4eab_26_BinaryLogicalOpsKernels_cu_af2bb0934cuda3std6ranges3__45__cpo4sizeE:
	.zero		1
	.type		_ZN57_INTERNAL_a5fe4eab_26_BinaryLogicalOpsKernels_cu_af2bb0934cuda3std3__45__cpo5beginE,@object
	.size		_ZN57_INTERNAL_a5fe4eab_26_BinaryLogicalOpsKernels_cu_af2bb0934cuda3std3__45__cpo5beginE,(_ZN57_INTERNAL_a5fe4eab_26_BinaryLogicalOpsKernels_cu_af2bb0934cuda3std6ranges3__45__cpo6cbeginE - _ZN57_INTERNAL_a5fe4eab_26_BinaryLogicalOpsKernels_cu_af2bb0934cuda3std3__45__cpo5beginE)
_ZN57_INTERNAL_a5fe4eab_26_BinaryLogicalOpsKernels_cu_af2bb0934cuda3std3__45__cpo5beginE:
	.zero		1
	.type		_ZN57_INTERNAL_a5fe4eab_26_BinaryLogicalOpsKernels_cu_af2bb0934cuda3std6ranges3__45__cpo6cbeginE,@object
	.size		_ZN57_INTERNAL_a5fe4eab_26_BinaryLogicalOpsKernels_cu_af2bb0934cuda3std6ranges3__45__cpo6cbeginE,(_ZN57_INTERNAL_a5fe4eab_26_BinaryLogicalOpsKernels_cu_af2bb0934cuda3std3__45__cpo6rbeginE - _ZN57_INTERNAL_a5fe4eab_26_BinaryLogicalOpsKernels_cu_af2bb0934cuda3std6ranges3__45__cpo6cbeginE)
_ZN57_INTERNAL_a5fe4eab_26_BinaryLogicalOpsKernels_cu_af2bb0934cuda3std6ranges3__45__cpo6cbeginE:
	.zero		1
	.type		_ZN57_INTERNAL_a5fe4eab_26_BinaryLogicalOpsKernels_cu_af2bb0934cuda3std3__45__cpo6rbeginE,@object
	.size		_ZN57_INTERNAL_a5fe4eab_26_BinaryLogicalOpsKernels_cu_af2bb0934cuda3std3__45__cpo6rbeginE,(_ZN57_INTERNAL_a5fe4eab_26_BinaryLogicalOpsKernels_cu_af2bb0934cuda3std6ranges3__45__cpo4nextE - _ZN57_INTERNAL_a5fe4eab_26_BinaryLogicalOpsKernels_cu_af2bb0934cuda3std3__45__cpo6rbeginE)
_ZN57_INTERNAL_a5fe4eab_26_BinaryLogicalOpsKernels_cu_af2bb0934cuda3std3__45__cpo6rbeginE:
	.zero		1
	.type		_ZN57_INTERNAL_a5fe4eab_26_BinaryLogicalOpsKernels_cu_af2bb0934cuda3std6ranges3__45__cpo4nextE,@object
	.size		_ZN57_INTERNAL_a5fe4eab_26_BinaryLogicalOpsKernels_cu_af2bb0934cuda3std6ranges3__45__cpo4nextE,(_ZN57_INTERNAL_a5fe4eab_26_BinaryLogicalOpsKernels_cu_af2bb0934cuda3std6ranges3__45__cpo4swapE - _ZN57_INTERNAL_a5fe4eab_26_BinaryLogicalOpsKernels_cu_af2bb0934cuda3std6ranges3__45__cpo4nextE)
_ZN57_INTERNAL_a5fe4eab_26_BinaryLogicalOpsKernels_cu_af2bb0934cuda3std6ranges3__45__cpo4nextE:
	.zero		1
	.type		_ZN57_INTERNAL_a5fe4eab_26_BinaryLogicalOpsKernels_cu_af2bb0934cuda3std6ranges3__45__cpo4swapE,@object
	.size		_ZN57_INTERNAL_a5fe4eab_26_BinaryLogicalOpsKernels_cu_af2bb0934cuda3std6ranges3__45__cpo4swapE,(_ZN57_INTERNAL_a5fe4eab_26_BinaryLogicalOpsKernels_cu_af2bb0934cuda3std3__420unreachable_sentinelE - _ZN57_INTERNAL_a5fe4eab_26_BinaryLogicalOpsKernels_cu_af2bb0934cuda3std6ranges3__45__cpo4swapE)
_ZN57_INTERNAL_a5fe4eab_26_BinaryLogicalOpsKernels_cu_af2bb0934cuda3std6ranges3__45__cpo4swapE:
	.zero		1
	.type		_ZN57_INTERNAL_a5fe4eab_26_BinaryLogicalOpsKernels_cu_af2bb0934cuda3std3__420unreachable_sentinelE,@object
	.size		_ZN57_INTERNAL_a5fe4eab_26_BinaryLogicalOpsKernels_cu_af2bb0934cuda3std3__420unreachable_sentinelE,(_ZN57_INTERNAL_a5fe4eab_26_BinaryLogicalOpsKernels_cu_af2bb0936thrust23THRUST_300001_SM_800_NS6system6detail10sequential3seqE - _ZN57_INTERNAL_a5fe4eab_26_BinaryLogicalOpsKernels_cu_af2bb0934cuda3std3__420unreachable_sentinelE)
_ZN57_INTERNAL_a5fe4eab_26_BinaryLogicalOpsKernels_cu_af2bb0934cuda3std3__420unreachable_sentinelE:
	.zero		1
	.type		_ZN57_INTERNAL_a5fe4eab_26_BinaryLogicalOpsKernels_cu_af2bb0936thrust23THRUST_300001_SM_800_NS6system6detail10sequential3seqE,@object
	.size		_ZN57_INTERNAL_a5fe4eab_26_BinaryLogicalOpsKernels_cu_af2bb0936thrust23THRUST_300001_SM_800_NS6system6detail10sequential3seqE,(_ZN57_INTERNAL_a5fe4eab_26_BinaryLogicalOpsKernels_cu_af2bb0934cuda3std3__45__cpo4cendE - _ZN57_INTERNAL_a5fe4eab_26_BinaryLogicalOpsKernels_cu_af2bb0936thrust23THRUST_300001_SM_800_NS6system6detail10sequential3seqE)
_ZN57_INTERNAL_a5fe4eab_26_BinaryLogicalOpsKernels_cu_af2bb0936thrust23THRUST_300001_SM_800_NS6system6detail10sequential3seqE:
	.zero		1
	.type		_ZN57_INTERNAL_a5fe4eab_26_BinaryLogicalOpsKernels_cu_af2bb0934cuda3std3__45__cpo4cendE,@object
	.size		_ZN57_INTERNAL_a5fe4eab_26_BinaryLogicalOpsKernels_cu_af2bb0934cuda3std3__45__cpo4cendE,(_ZN57_INTERNAL_a5fe4eab_26_BinaryLogicalOpsKernels_cu_af2bb0934cuda3std6ranges3__45__cpo9iter_swapE - _ZN57_INTERNAL_a5fe4eab_26_BinaryLogicalOpsKernels_cu_af2bb0934cuda3std3__45__cpo4cendE)
_ZN57_INTERNAL_a5fe4eab_26_BinaryLogicalOpsKernels_cu_af2bb0934cuda3std3__45__cpo4cendE:
	.zero		1
	.type		_ZN57_INTERNAL_a5fe4eab_26_BinaryLogicalOpsKernels_cu_af2bb0934cuda3std6ranges3__45__cpo9iter_swapE,@object
	.size		_ZN57_INTERNAL_a5fe4eab_26_BinaryLogicalOpsKernels_cu_af2bb0934cuda3std6ranges3__45__cpo9iter_swapE,(_ZN57_INTERNAL_a5fe4eab_26_BinaryLogicalOpsKernels_cu_af2bb0934cuda3std3__45__cpo5crendE - _ZN57_INTERNAL_a5fe4eab_26_BinaryLogicalOpsKernels_cu_af2bb0934cuda3std6ranges3__45__cpo9iter_swapE)
_ZN57_INTERNAL_a5fe4eab_26_BinaryLogicalOpsKernels_cu_af2bb0934cuda3std6ranges3__45__cpo9iter_swapE:
	.zero		1
	.type		_ZN57_INTERNAL_a5fe4eab_26_BinaryLogicalOpsKernels_cu_af2bb0934cuda3std3__45__cpo5crendE,@object
	.size		_ZN57_INTERNAL_a5fe4eab_26_BinaryLogicalOpsKernels_cu_af2bb0934cuda3std3__45__cpo5crendE,(_ZN57_INTERNAL_a5fe4eab_26_BinaryLogicalOpsKernels_cu_af2bb0934cuda3std6ranges3__45__cpo5cdataE - _ZN57_INTERNAL_a5fe4eab_26_BinaryLogicalOpsKernels_cu_af2bb0934cuda3std3__45__cpo5crendE)
_ZN57_INTERNAL_a5fe4eab_26_BinaryLogicalOpsKernels_cu_af2bb0934cuda3std3__45__cpo5crendE:
	.zero		1
	.type		_ZN57_INTERNAL_a5fe4eab_26_BinaryLogicalOpsKernels_cu_af2bb0934cuda3std6ranges3__45__cpo5cdataE,@object
	.size		_ZN57_INTERNAL_a5fe4eab_26_BinaryLogicalOpsKernels_cu_af2bb0934cuda3std6ranges3__45__cpo5cdataE,(_ZN57_INTERNAL_a5fe4eab_26_BinaryLogicalOpsKernels_cu_af2bb0934cuda3std6ranges3__45__cpo3endE - _ZN57_INTERNAL_a5fe4eab_26_BinaryLogicalOpsKernels_cu_af2bb0934cuda3std6ranges3__45__cpo5cdataE)
_ZN57_INTERNAL_a5fe4eab_26_BinaryLogicalOpsKernels_cu_af2bb0934cuda3std6ranges3__45__cpo5cdataE:
	.zero		1
	.type		_ZN57_INTERNAL_a5fe4eab_26_BinaryLogicalOpsKernels_cu_af2bb0934cuda3std6ranges3__45__cpo3endE,@object
	.size		_ZN57_INTERNAL_a5fe4eab_26_BinaryLogicalOpsKernels_cu_af2bb0934cuda3std6ranges3__45__cpo3endE,(_ZN57_INTERNAL_a5fe4eab_26_BinaryLogicalOpsKernels_cu_af2bb0934cuda3std3__419piecewise_constructE - _ZN57_INTERNAL_a5fe4eab_26_BinaryLogicalOpsKernels_cu_af2bb0934cuda3std6ranges3__45__cpo3endE)
_ZN57_INTERNAL_a5fe4eab_26_BinaryLogicalOpsKernels_cu_af2bb0934cuda3std6ranges3__45__cpo3endE:
	.zero		1
	.type		_ZN57_INTERNAL_a5fe4eab_26_BinaryLogicalOpsKernels_cu_af2bb0934cuda3std3__419piecewise_constructE,@object
	.size		_ZN57_INTERNAL_a5fe4eab_26_BinaryLogicalOpsKernels_cu_af2bb0934cuda3std3__419piecewise_constructE,(_ZN57_INTERNAL_a5fe4eab_26_BinaryLogicalOpsKernels_cu_af2bb0934cuda3std6ranges3__45__cpo5ssizeE - _ZN57_INTERNAL_a5fe4eab_26_BinaryLogicalOpsKernels_cu_af2bb0934cuda3std3__419piecewise_constructE)
_ZN57_INTERNAL_a5fe4eab_26_BinaryLogicalOpsKernels_cu_af2bb0934cuda3std3__419piecewise_constructE:
	.zero		1
	.type		_ZN57_INTERNAL_a5fe4eab_26_BinaryLogicalOpsKernels_cu_af2bb0934cuda3std6ranges3__45__cpo5ssizeE,@object
	.size		_ZN57_INTERNAL_a5fe4eab_26_BinaryLogicalOpsKernels_cu_af2bb0934cuda3std6ranges3__45__cpo5ssizeE,(_ZN57_INTERNAL_a5fe4eab_26_BinaryLogicalOpsKernels_cu_af2bb0934cuda3std3__45__cpo3endE - _ZN57_INTERNAL_a5fe4eab_26_BinaryLogicalOpsKernels_cu_af2bb0934cuda3std6ranges3__45__cpo5ssizeE)
_ZN57_INTERNAL_a5fe4eab_26_BinaryLogicalOpsKernels_cu_af2bb0934cuda3std6ranges3__45__cpo5ssizeE:
	.zero		1
	.type		_ZN57_INTERNAL_a5fe4eab_26_BinaryLogicalOpsKernels_cu_af2bb0934cuda3std3__45__cpo3endE,@object
	.size		_ZN57_INTERNAL_a5fe4eab_26_BinaryLogicalOpsKernels_cu_af2bb0934cuda3std3__45__cpo3endE,(_ZN57_INTERNAL_a5fe4eab_26_BinaryLogicalOpsKernels_cu_af2bb0934cuda3std6ranges3__45__cpo4cendE - _ZN57_INTERNAL_a5fe4eab_26_BinaryLogicalOpsKernels_cu_af2bb0934cuda3std3__45__cpo3endE)
_ZN57_INTERNAL_a5fe4eab_26_BinaryLogicalOpsKernels_cu_af2bb0934cuda3std3__45__cpo3endE:
	.zero		1
	.type		_ZN57_INTERNAL_a5fe4eab_26_BinaryLogicalOpsKernels_cu_af2bb0934cuda3std6ranges3__45__cpo4cendE,@object
	.size		_ZN57_INTERNAL_a5fe4eab_26_BinaryLogicalOpsKernels_cu_af2bb0934cuda3std6ranges3__45__cpo4cendE,(_ZN57_INTERNAL_a5fe4eab_26_BinaryLogicalOpsKernels_cu_af2bb0934cuda3std3__45__cpo4rendE - _ZN57_INTERNAL_a5fe4eab_26_BinaryLogicalOpsKernels_cu_af2bb0934cuda3std6ranges3__45__cpo4cendE)
_ZN57_INTERNAL_a5fe4eab_26_BinaryLogicalOpsKernels_cu_af2bb0934cuda3std6ranges3__45__cpo4cendE:
	.zero		1
	.type		_ZN57_INTERNAL_a5fe4eab_26_BinaryLogicalOpsKernels_cu_af2bb0934cuda3std3__45__cpo4rendE,@object
	.size		_ZN57_INTERNAL_a5fe4eab_26_BinaryLogicalOpsKernels_cu_af2bb0934cuda3std3__45__cpo4rendE,(_ZN57_INTERNAL_a5fe4eab_26_BinaryLogicalOpsKernels_cu_af2bb0934cuda3std6ranges3__45__cpo4prevE - _ZN57_INTERNAL_a5fe4eab_26_BinaryLogicalOpsKernels_cu_af2bb0934cuda3std3__45__cpo4rendE)
_ZN57_INTERNAL_a5fe4eab_26_BinaryLogicalOpsKernels_cu_af2bb0934cuda3std3__45__cpo4rendE:
	.zero		1
	.type		_ZN57_INTERNAL_a5fe4eab_26_BinaryLogicalOpsKernels_cu_af2bb0934cuda3std6ranges3__45__cpo4prevE,@object
	.size		_ZN57_INTERNAL_a5fe4eab_26_BinaryLogicalOpsKernels_cu_af2bb0934cuda3std6ranges3__45__cpo4prevE,(_ZN57_INTERNAL_a5fe4eab_26_BinaryLogicalOpsKernels_cu_af2bb0934cuda3std6ranges3__45__cpo9iter_moveE - _ZN57_INTERNAL_a5fe4eab_26_BinaryLogicalOpsKernels_cu_af2bb0934cuda3std6ranges3__45__cpo4prevE)
_ZN57_INTERNAL_a5fe4eab_26_BinaryLogicalOpsKernels_cu_af2bb0934cuda3std6ranges3__45__cpo4prevE:
	.zero		1
	.type		_ZN57_INTERNAL_a5fe4eab_26_BinaryLogicalOpsKernels_cu_af2bb0934cuda3std6ranges3__45__cpo9iter_moveE,@object
	.size		_ZN57_INTERNAL_a5fe4eab_26_BinaryLogicalOpsKernels_cu_af2bb0934cuda3std6ranges3__45__cpo9iter_moveE,(.L_24 - _ZN57_INTERNAL_a5fe4eab_26_BinaryLogicalOpsKernels_cu_af2bb0934cuda3std6ranges3__45__cpo9iter_moveE)
_ZN57_INTERNAL_a5fe4eab_26_BinaryLogicalOpsKernels_cu_af2bb0934cuda3std6ranges3__45__cpo9iter_moveE:
	.zero		1
.L_24:


//--------------------- SYMBOLS --------------------------

	.type		__assertfail,@function
